	.target	sm_100a

	.elftype	@"ET_EXEC"


//--------------------- .note.nv.tkinfo           --------------------------
	.section	.note.nv.tkinfo,"",@"SHT_NOTE"
	.sectionflags	@"SHF_NOTE_NV_TKINFO"
	.tkinfo
        /*0018*/ 	.word	0x00000002
        /*0030*/ 	.string	""
        /*0030*/ 	.string	"ptxas"
        /*0030*/ 	.string	"Cuda compilation tools, release 13.0, V13.0.88"
        /*0030*/ 	.string	"Build cuda_13.0.r13.0/compiler.36424714_0"
        /*0030*/ 	.string	"-arch sm_100a -m 64 "



//--------------------- .note.nv.cuinfo           --------------------------
	.section	.note.nv.cuinfo,"",@"SHT_NOTE"
	.sectionflags	@"SHF_NOTE_NV_CUINFO"
        /*0018*/ 	.short	0x0002
        /*001a*/ 	.short	0x0064
        /*001c*/ 	.short	0x0082
	.zero		2


//--------------------- .nv.info                  --------------------------
	.section	.nv.info,"",@"SHT_CUDA_INFO"
	.align	4


	//----- nvinfo : EIATTR_REGCOUNT
	.align		4
        /*0000*/ 	.byte	0x04, 0x2f
        /*0002*/ 	.short	(.L_10 - .L_9)
	.align		4
.L_9:
        /*0004*/ 	.word	index@(_ZN10layer_norm13ln_fwd_kernelINS_13Kernel_traitsIfffffjLj7168ELj1ELj1ELj8ELj16ENS_18Kernel_traits_baseILj7168EfffffjLj256EEEEELb1ELb1ELb1ELb1EEEvNS_9FwdParamsE)
        /*0008*/ 	.word	0x0000009d


	//----- nvinfo : EIATTR_FRAME_SIZE
	.align		4
.L_10:
        /*000c*/ 	.byte	0x04, 0x11
        /*000e*/ 	.short	(.L_12 - .L_11)
	.align		4
.L_11:
        /*0010*/ 	.word	index@(_ZN10layer_norm13ln_fwd_kernelINS_13Kernel_traitsIfffffjLj7168ELj1ELj1ELj8ELj16ENS_18Kernel_traits_baseILj7168EfffffjLj256EEEEELb1ELb1ELb1ELb1EEEvNS_9FwdParamsE)
        /*0014*/ 	.word	0x00000000


	//----- nvinfo : EIATTR_REGCOUNT
	.align		4
.L_12:
        /*0018*/ 	.byte	0x04, 0x2f
        /*001a*/ 	.short	(.L_14 - .L_13)
	.align		4
.L_13:
        /*001c*/ 	.word	index@(_ZN10layer_norm13ln_fwd_kernelINS_13Kernel_traitsIfffffjLj7168ELj1ELj1ELj8ELj16ENS_18Kernel_traits_baseILj7168EfffffjLj256EEEEELb1ELb1ELb1ELb0EEEvNS_9FwdParamsE)
        /*0020*/ 	.word	0x000000a2


	//----- nvinfo : EIATTR_FRAME_SIZE
	.align		4
.L_14:
        /*0024*/ 	.byte	0x04, 0x11
        /*0026*/ 	.short	(.L_16 - .L_15)
	.align		4
.L_15:
        /*0028*/ 	.word	index@(_ZN10layer_norm13ln_fwd_kernelINS_13Kernel_traitsIfffffjLj7168ELj1ELj1ELj8ELj16ENS_18Kernel_traits_baseILj7168EfffffjLj256EEEEELb1ELb1ELb1ELb0EEEvNS_9FwdParamsE)
        /*002c*/ 	.word	0x00000000


	//----- nvinfo : EIATTR_REGCOUNT
	.align		4
.L_16:
        /*0030*/ 	.byte	0x04, 0x2f
        /*0032*/ 	.short	(.L_18 - .L_17)
	.align		4
.L_17:
        /*0034*/ 	.word	index@(_ZN10layer_norm13ln_fwd_kernelINS_13Kernel_traitsIfffffjLj7168ELj1ELj1ELj8ELj16ENS_18Kernel_traits_baseILj7168EfffffjLj256EEEEELb1ELb1ELb0ELb1EEEvNS_9FwdParamsE)
        /*0038*/ 	.word	0x000000a4


	//----- nvinfo : EIATTR_FRAME_SIZE
	.align		4
.L_18:
        /*003c*/ 	.byte	0x04, 0x11
        /*003e*/ 	.short	(.L_20 - .L_19)
	.align		4
.L_19:
        /*0040*/ 	.word	index@(_ZN10layer_norm13ln_fwd_kernelINS_13Kernel_traitsIfffffjLj7168ELj1ELj1ELj8ELj16ENS_18Kernel_traits_baseILj7168EfffffjLj256EEEEELb1ELb1ELb0ELb1EEEvNS_9FwdParamsE)
        /*0044*/ 	.word	0x00000000


	//----- nvinfo : EIATTR_REGCOUNT
	.align		4
.L_20:
        /*0048*/ 	.byte	0x04, 0x2f
        /*004a*/ 	.short	(.L_22 - .L_21)
	.align		4
.L_21:
        /*004c*/ 	.word	index@(_ZN10layer_norm13ln_fwd_kernelINS_13Kernel_traitsIfffffjLj7168ELj1ELj1ELj8ELj16ENS_18Kernel_traits_baseILj7168EfffffjLj256EEEEELb1ELb1ELb0ELb0EEEvNS_9FwdParamsE)
        /*0050*/ 	.word	0x000000a2


	//----- nvinfo : EIATTR_FRAME_SIZE
	.align		4
.L_22:
        /*0054*/ 	.byte	0x04, 0x11
        /*0056*/ 	.short	(.L_24 - .L_23)
	.align		4
.L_23:
        /*0058*/ 	.word	index@(_ZN10layer_norm13ln_fwd_kernelINS_13Kernel_traitsIfffffjLj7168ELj1ELj1ELj8ELj16ENS_18Kernel_traits_baseILj7168EfffffjLj256EEEEELb1ELb1ELb0ELb0EEEvNS_9FwdParamsE)
        /*005c*/ 	.word	0x00000000


	//----- nvinfo : EIATTR_REGCOUNT
	.align		4
.L_24:
        /*0060*/ 	.byte	0x04, 0x2f
        /*0062*/ 	.short	(.L_26 - .L_25)
	.align		4
.L_25:
        /*0064*/ 	.word	index@(_ZN10layer_norm13ln_fwd_kernelINS_13Kernel_traitsIfffffjLj7168ELj1ELj1ELj8ELj16ENS_18Kernel_traits_baseILj7168EfffffjLj256EEEEELb1ELb0ELb1ELb1EEEvNS_9FwdParamsE)
        /*0068*/ 	.word	0x0000007c


	//----- nvinfo : EIATTR_FRAME_SIZE
	.align		4
.L_26:
        /*006c*/ 	.byte	0x04, 0x11
        /*006e*/ 	.short	(.L_28 - .L_27)
	.align		4
.L_27:
        /*0070*/ 	.word	index@(_ZN10layer_norm13ln_fwd_kernelINS_13Kernel_traitsIfffffjLj7168ELj1ELj1ELj8ELj16ENS_18Kernel_traits_baseILj7168EfffffjLj256EEEEELb1ELb0ELb1ELb1EEEvNS_9FwdParamsE)
        /*0074*/ 	.word	0x00000000


	//----- nvinfo : EIATTR_REGCOUNT
	.align		4
.L_28:
        /*0078*/ 	.byte	0x04, 0x2f
        /*007a*/ 	.short	(.L_30 - .L_29)
	.align		4
.L_29:
        /*007c*/ 	.word	index@(_ZN10layer_norm13ln_fwd_kernelINS_13Kernel_traitsIfffffjLj7168ELj1ELj1ELj8ELj16ENS_18Kernel_traits_baseILj7168EfffffjLj256EEEEELb1ELb0ELb1ELb0EEEvNS_9FwdParamsE)
        /*0080*/ 	.word	0x0000007d


	//----- nvinfo : EIATTR_FRAME_SIZE
	.align		4
.L_30:
        /*0084*/ 	.byte	0x04, 0x11
        /*0086*/ 	.short	(.L_32 - .L_31)
	.align		4
.L_31:
        /*0088*/ 	.word	index@(_ZN10layer_norm13ln_fwd_kernelINS_13Kernel_traitsIfffffjLj7168ELj1ELj1ELj8ELj16ENS_18Kernel_traits_baseILj7168EfffffjLj256EEEEELb1ELb0ELb1ELb0EEEvNS_9FwdParamsE)
        /*008c*/ 	.word	0x00000000


	//----- nvinfo : EIATTR_REGCOUNT
	.align		4
.L_32:
        /*0090*/ 	.byte	0x04, 0x2f
        /*0092*/ 	.short	(.L_34 - .L_33)
	.align		4
.L_33:
        /*0094*/ 	.word	index@(_ZN10layer_norm13ln_fwd_kernelINS_13Kernel_traitsIfffffjLj7168ELj1ELj1ELj8ELj16ENS_18Kernel_traits_baseILj7168EfffffjLj256EEEEELb1ELb0ELb0ELb1EEEvNS_9FwdParamsE)
        /*0098*/ 	.word	0x0000007c


	//----- nvinfo : EIATTR_FRAME_SIZE
	.align		4
.L_34:
        /*009c*/ 	.byte	0x04, 0x11
        /*009e*/ 	.short	(.L_36 - .L_35)
	.align		4
.L_35:
        /*00a0*/ 	.word	index@(_ZN10layer_norm13ln_fwd_kernelINS_13Kernel_traitsIfffffjLj7168ELj1ELj1ELj8ELj16ENS_18Kernel_traits_baseILj7168EfffffjLj256EEEEELb1ELb0ELb0ELb1EEEvNS_9FwdParamsE)
        /*00a4*/ 	.word	0x00000000


	//----- nvinfo : EIATTR_REGCOUNT
	.align		4
.L_36:
        /*00a8*/ 	.byte	0x04, 0x2f
        /*00aa*/ 	.short	(.L_38 - .L_37)
	.align		4
.L_37:
        /*00ac*/ 	.word	index@(_ZN10layer_norm13ln_fwd_kernelINS_13Kernel_traitsIfffffjLj7168ELj1ELj1ELj8ELj16ENS_18Kernel_traits_baseILj7168EfffffjLj256EEEEELb1ELb0ELb0ELb0EEEvNS_9FwdParamsE)
        /*00b0*/ 	.word	0x0000007f


	//----- nvinfo : EIATTR_FRAME_SIZE
	.align		4
.L_38:
        /*00b4*/ 	.byte	0x04, 0x11
        /*00b6*/ 	.short	(.L_40 - .L_39)
	.align		4
.L_39:
        /*00b8*/ 	.word	index@(_ZN10layer_norm13ln_fwd_kernelINS_13Kernel_traitsIfffffjLj7168ELj1ELj1ELj8ELj16ENS_18Kernel_traits_baseILj7168EfffffjLj256EEEEELb1ELb0ELb0ELb0EEEvNS_9FwdParamsE)
        /*00bc*/ 	.word	0x00000000


	//----- nvinfo : EIATTR_REGCOUNT
	.align		4
.L_40:
        /*00c0*/ 	.byte	0x04, 0x2f
        /*00c2*/ 	.short	(.L_42 - .L_41)
	.align		4
.L_41:
        /*00c4*/ 	.word	index@(_ZN10layer_norm13ln_fwd_kernelINS_13Kernel_traitsIfffffjLj7168ELj1ELj1ELj8ELj16ENS_18Kernel_traits_baseILj7168EfffffjLj256EEEEELb0ELb1ELb1ELb1EEEvNS_9FwdParamsE)
        /*00c8*/ 	.word	0x00000090


	//----- nvinfo : EIATTR_FRAME_SIZE
	.align		4
.L_42:
        /*00cc*/ 	.byte	0x04, 0x11
        /*00ce*/ 	.short	(.L_44 - .L_43)
	.align		4
.L_43:
        /*00d0*/ 	.word	index@(_ZN10layer_norm13ln_fwd_kernelINS_13Kernel_traitsIfffffjLj7168ELj1ELj1ELj8ELj16ENS_18Kernel_traits_baseILj7168EfffffjLj256EEEEELb0ELb1ELb1ELb1EEEvNS_9FwdParamsE)
        /*00d4*/ 	.word	0x00000000


	//----- nvinfo : EIATTR_REGCOUNT
	.align		4
.L_44:
        /*00d8*/ 	.byte	0x04, 0x2f
        /*00da*/ 	.short	(.L_46 - .L_45)
	.align		4
.L_45:
        /*00dc*/ 	.word	index@(_ZN10layer_norm13ln_fwd_kernelINS_13Kernel_traitsIfffffjLj7168ELj1ELj1ELj8ELj16ENS_18Kernel_traits_baseILj7168EfffffjLj256EEEEELb0ELb1ELb1ELb0EEEvNS_9FwdParamsE)
        /*00e0*/ 	.word	0x0000008f


	//----- nvinfo : EIATTR_FRAME_SIZE
	.align		4
.L_46:
        /*00e4*/ 	.byte	0x04, 0x11
        /*00e6*/ 	.short	(.L_48 - .L_47)
	.align		4
.L_47:
        /*00e8*/ 	.word	index@(_ZN10layer_norm13ln_fwd_kernelINS_13Kernel_traitsIfffffjLj7168ELj1ELj1ELj8ELj16ENS_18Kernel_traits_baseILj7168EfffffjLj256EEEEELb0ELb1ELb1ELb0EEEvNS_9FwdParamsE)
        /*00ec*/ 	.word	0x00000000


	//----- nvinfo : EIATTR_REGCOUNT
	.align		4
.L_48:
        /*00f0*/ 	.byte	0x04, 0x2f
        /*00f2*/ 	.short	(.L_50 - .L_49)
	.align		4
.L_49:
        /*00f4*/ 	.word	index@(_ZN10layer_norm13ln_fwd_kernelINS_13Kernel_traitsIfffffjLj7168ELj1ELj1ELj8ELj16ENS_18Kernel_traits_baseILj7168EfffffjLj256EEEEELb0ELb1ELb0ELb1EEEvNS_9FwdParamsE)
        /*00f8*/ 	.word	0x00000098


	//----- nvinfo : EIATTR_FRAME_SIZE
	.align		4
.L_50:
        /*00fc*/ 	.byte	0x04, 0x11
        /*00fe*/ 	.short	(.L_52 - .L_51)
	.align		4
.L_51:
        /*0100*/ 	.word	index@(_ZN10layer_norm13ln_fwd_kernelINS_13Kernel_traitsIfffffjLj7168ELj1ELj1ELj8ELj16ENS_18Kernel_traits_baseILj7168EfffffjLj256EEEEELb0ELb1ELb0ELb1EEEvNS_9FwdParamsE)
        /*0104*/ 	.word	0x00000000


	//----- nvinfo : EIATTR_REGCOUNT
	.align		4
.L_52:
        /*0108*/ 	.byte	0x04, 0x2f
        /*010a*/ 	.short	(.L_54 - .L_53)
	.align		4
.L_53:
        /*010c*/ 	.word	index@(_ZN10layer_norm13ln_fwd_kernelINS_13Kernel_traitsIfffffjLj7168ELj1ELj1ELj8ELj16ENS_18Kernel_traits_baseILj7168EfffffjLj256EEEEELb0ELb1ELb0ELb0EEEvNS_9FwdParamsE)
        /*0110*/ 	.word	0x00000093


	//----- nvinfo : EIATTR_FRAME_SIZE
	.align		4
.L_54:
        /*0114*/ 	.byte	0x04, 0x11
        /*0116*/ 	.short	(.L_56 - .L_55)
	.align		4
.L_55:
        /*0118*/ 	.word	index@(_ZN10layer_norm13ln_fwd_kernelINS_13Kernel_traitsIfffffjLj7168ELj1ELj1ELj8ELj16ENS_18Kernel_traits_baseILj7168EfffffjLj256EEEEELb0ELb1ELb0ELb0EEEvNS_9FwdParamsE)
        /*011c*/ 	.word	0x00000000


	//----- nvinfo : EIATTR_REGCOUNT
	.align		4
.L_56:
        /*0120*/ 	.byte	0x04, 0x2f
        /*0122*/ 	.short	(.L_58 - .L_57)
	.align		4
.L_57:
        /*0124*/ 	.word	index@(_ZN10layer_norm13ln_fwd_kernelINS_13Kernel_traitsIfffffjLj7168ELj1ELj1ELj8ELj16ENS_18Kernel_traits_baseILj7168EfffffjLj256EEEEELb0ELb0ELb1ELb1EEEvNS_9FwdParamsE)
        /*0128*/ 	.word	0x00000080


	//----- nvinfo : EIATTR_FRAME_SIZE
	.align		4
.L_58:
        /*012c*/ 	.byte	0x04, 0x11
        /*012e*/ 	.short	(.L_60 - .L_59)
	.align		4
.L_59:
        /*0130*/ 	.word	index@(_ZN10layer_norm13ln_fwd_kernelINS_13Kernel_traitsIfffffjLj7168ELj1ELj1ELj8ELj16ENS_18Kernel_traits_baseILj7168EfffffjLj256EEEEELb0ELb0ELb1ELb1EEEvNS_9FwdParamsE)
        /*0134*/ 	.word	0x00000000


	//----- nvinfo : EIATTR_REGCOUNT
	.align		4
.L_60:
        /*0138*/ 	.byte	0x04, 0x2f
        /*013a*/ 	.short	(.L_62 - .L_61)
	.align		4
.L_61:
        /*013c*/ 	.word	index@(_ZN10layer_norm13ln_fwd_kernelINS_13Kernel_traitsIfffffjLj7168ELj1ELj1ELj8ELj16ENS_18Kernel_traits_baseILj7168EfffffjLj256EEEEELb0ELb0ELb1ELb0EEEvNS_9FwdParamsE)
        /*0140*/ 	.word	0x00000073


	//----- nvinfo : EIATTR_FRAME_SIZE
	.align		4
.L_62:
        /*0144*/ 	.byte	0x04, 0x11
        /*0146*/ 	.short	(.L_64 - .L_63)
	.align		4
.L_63:
        /*0148*/ 	.word	index@(_ZN10layer_norm13ln_fwd_kernelINS_13Kernel_traitsIfffffjLj7168ELj1ELj1ELj8ELj16ENS_18Kernel_traits_baseILj7168EfffffjLj256EEEEELb0ELb0ELb1ELb0EEEvNS_9FwdParamsE)
        /*014c*/ 	.word	0x00000000


	//----- nvinfo : EIATTR_REGCOUNT
	.align		4
.L_64:
        /*0150*/ 	.byte	0x04, 0x2f
        /*0152*/ 	.short	(.L_66 - .L_65)
	.align		4
.L_65:
        /*0154*/ 	.word	index@(_ZN10layer_norm13ln_fwd_kernelINS_13Kernel_traitsIfffffjLj7168ELj1ELj1ELj8ELj16ENS_18Kernel_traits_baseILj7168EfffffjLj256EEEEELb0ELb0ELb0ELb1EEEvNS_9FwdParamsE)
        /*0158*/ 	.word	0x00000078


	//----- nvinfo : EIATTR_FRAME_SIZE
	.align		4
.L_66:
        /*015c*/ 	.byte	0x04, 0x11
        /*015e*/ 	.short	(.L_68 - .L_67)
	.align		4
.L_67:
        /*0160*/ 	.word	index@(_ZN10layer_norm13ln_fwd_kernelINS_13Kernel_traitsIfffffjLj7168ELj1ELj1ELj8ELj16ENS_18Kernel_traits_baseILj7168EfffffjLj256EEEEELb0ELb0ELb0ELb1EEEvNS_9FwdParamsE)
        /*0164*/ 	.word	0x00000000


	//----- nvinfo : EIATTR_REGCOUNT
	.align		4
.L_68:
        /*0168*/ 	.byte	0x04, 0x2f
        /*016a*/ 	.short	(.L_70 - .L_69)
	.align		4
.L_69:
        /*016c*/ 	.word	index@(_ZN10layer_norm13ln_fwd_kernelINS_13Kernel_traitsIfffffjLj7168ELj1ELj1ELj8ELj16ENS_18Kernel_traits_baseILj7168EfffffjLj256EEEEELb0ELb0ELb0ELb0EEEvNS_9FwdParamsE)
        /*0170*/ 	.word	0x00000072


	//----- nvinfo : EIATTR_FRAME_SIZE
	.align		4
.L_70:
        /*0174*/ 	.byte	0x04, 0x11
        /*0176*/ 	.short	(.L_72 - .L_71)
	.align		4
.L_71:
        /*0178*/ 	.word	index@(_ZN10layer_norm13ln_fwd_kernelINS_13Kernel_traitsIfffffjLj7168ELj1ELj1ELj8ELj16ENS_18Kernel_traits_baseILj7168EfffffjLj256EEEEELb0ELb0ELb0ELb0EEEvNS_9FwdParamsE)
        /*017c*/ 	.word	0x00000000


	//----- nvinfo : EIATTR_REGCOUNT
	.align		4
.L_72:
        /*0180*/ 	.byte	0x04, 0x2f
        /*0182*/ 	.short	(.L_74 - .L_73)
	.align		4
.L_73:
        /*0184*/ 	.word	index@(_ZN10layer_norm13ln_fwd_kernelINS_13Kernel_traitsI6__halfffffjLj7168ELj1ELj1ELj8ELj16ENS_18Kernel_traits_baseILj7168ES2_ffffjLj256EEEEELb1ELb1ELb1ELb1EEEvNS_9FwdParamsE)
        /*0188*/ 	.word	0x0000007c


	//----- nvinfo : EIATTR_FRAME_SIZE
	.align		4
.L_74:
        /*018c*/ 	.byte	0x04, 0x11
        /*018e*/ 	.short	(.L_76 - .L_75)
	.align		4
.L_75:
        /*0190*/ 	.word	index@(_ZN10layer_norm13ln_fwd_kernelINS_13Kernel_traitsI6__halfffffjLj7168ELj1ELj1ELj8ELj16ENS_18Kernel_traits_baseILj7168ES2_ffffjLj256EEEEELb1ELb1ELb1ELb1EEEvNS_9FwdParamsE)
        /*0194*/ 	.word	0x00000000


	//----- nvinfo : EIATTR_REGCOUNT
	.align		4
.L_76:
        /*0198*/ 	.byte	0x04, 0x2f
        /*019a*/ 	.short	(.L_78 - .L_77)
	.align		4
.L_77:
        /*019c*/ 	.word	index@(_ZN10layer_norm13ln_fwd_kernelINS_13Kernel_traitsI6__halfffffjLj7168ELj1ELj1ELj8ELj16ENS_18Kernel_traits_baseILj7168ES2_ffffjLj256EEEEELb1ELb1ELb1ELb0EEEvNS_9FwdParamsE)
        /*01a0*/ 	.word	0x0000007d


	//----- nvinfo : EIATTR_FRAME_SIZE
	.align		4
.L_78:
        /*01a4*/ 	.byte	0x04, 0x11
        /*01a6*/ 	.short	(.L_80 - .L_79)
	.align		4
.L_79:
        /*01a8*/ 	.word	index@(_ZN10layer_norm13ln_fwd_kernelINS_13Kernel_traitsI6__halfffffjLj7168ELj1ELj1ELj8ELj16ENS_18Kernel_traits_baseILj7168ES2_ffffjLj256EEEEELb1ELb1ELb1ELb0EEEvNS_9FwdParamsE)
        /*01ac*/ 	.word	0x00000000


	//----- nvinfo : EIATTR_REGCOUNT
	.align		4
.L_80:
        /*01b0*/ 	.byte	0x04, 0x2f
        /*01b2*/ 	.short	(.L_82 - .L_81)
	.align		4
.L_81:
        /*01b4*/ 	.word	index@(_ZN10layer_norm13ln_fwd_kernelINS_13Kernel_traitsI6__halfffffjLj7168ELj1ELj1ELj8ELj16ENS_18Kernel_traits_baseILj7168ES2_ffffjLj256EEEEELb1ELb1ELb0ELb1EEEvNS_9FwdParamsE)
        /*01b8*/ 	.word	0x00000094


	//----- nvinfo : EIATTR_FRAME_SIZE
	.align		4
.L_82:
        /*01bc*/ 	.byte	0x04, 0x11
        /*01be*/ 	.short	(.L_84 - .L_83)
	.align		4
.L_83:
        /*01c0*/ 	.word	index@(_ZN10layer_norm13ln_fwd_kernelINS_13Kernel_traitsI6__halfffffjLj7168ELj1ELj1ELj8ELj16ENS_18Kernel_traits_baseILj7168ES2_ffffjLj256EEEEELb1ELb1ELb0ELb1EEEvNS_9FwdParamsE)
        /*01c4*/ 	.word	0x00000000


	//----- nvinfo : EIATTR_REGCOUNT
	.align		4
.L_84:
        /*01c8*/ 	.byte	0x04, 0x2f
        /*01ca*/ 	.short	(.L_86 - .L_85)
	.align		4
.L_85:
        /*01cc*/ 	.word	index@(_ZN10layer_norm13ln_fwd_kernelINS_13Kernel_traitsI6__halfffffjLj7168ELj1ELj1ELj8ELj16ENS_18Kernel_traits_baseILj7168ES2_ffffjLj256EEEEELb1ELb1ELb0ELb0EEEvNS_9FwdParamsE)
        /*01d0*/ 	.word	0x00000080


	//----- nvinfo : EIATTR_FRAME_SIZE
	.align		4
.L_86:
        /*01d4*/ 	.byte	0x04, 0x11
        /*01d6*/ 	.short	(.L_88 - .L_87)
	.align		4
.L_87:
        /*01d8*/ 	.word	index@(_ZN10layer_norm13ln_fwd_kernelINS_13Kernel_traitsI6__halfffffjLj7168ELj1ELj1ELj8ELj16ENS_18Kernel_traits_baseILj7168ES2_ffffjLj256EEEEELb1ELb1ELb0ELb0EEEvNS_9FwdParamsE)
        /*01dc*/ 	.word	0x00000008


	//----- nvinfo : EIATTR_REGCOUNT
	.align		4
.L_88:
        /*01e0*/ 	.byte	0x04, 0x2f
        /*01e2*/ 	.short	(.L_90 - .L_89)
	.align		4
.L_89:
        /*01e4*/ 	.word	index@(_ZN10layer_norm13ln_fwd_kernelINS_13Kernel_traitsI6__halfffffjLj7168ELj1ELj1ELj8ELj16ENS_18Kernel_traits_baseILj7168ES2_ffffjLj256EEEEELb1ELb0ELb1ELb1EEEvNS_9FwdParamsE)
        /*01e8*/ 	.word	0x00000065


	//----- nvinfo : EIATTR_FRAME_SIZE
	.align		4
.L_90:
        /*01ec*/ 	.byte	0x04, 0x11
        /*01ee*/ 	.short	(.L_92 - .L_91)
	.align		4
.L_91:
        /*01f0*/ 	.word	index@(_ZN10layer_norm13ln_fwd_kernelINS_13Kernel_traitsI6__halfffffjLj7168ELj1ELj1ELj8ELj16ENS_18Kernel_traits_baseILj7168ES2_ffffjLj256EEEEELb1ELb0ELb1ELb1EEEvNS_9FwdParamsE)
        /*01f4*/ 	.word	0x00000000


	//----- nvinfo : EIATTR_REGCOUNT
	.align		4
.L_92:
        /*01f8*/ 	.byte	0x04, 0x2f
        /*01fa*/ 	.short	(.L_94 - .L_93)
	.align		4
.L_93:
        /*01fc*/ 	.word	index@(_ZN10layer_norm13ln_fwd_kernelINS_13Kernel_traitsI6__halfffffjLj7168ELj1ELj1ELj8ELj16ENS_18Kernel_traits_baseILj7168ES2_ffffjLj256EEEEELb1ELb0ELb1ELb0EEEvNS_9FwdParamsE)
        /*0200*/ 	.word	0x0000006c


	//----- nvinfo : EIATTR_FRAME_SIZE
	.align		4
.L_94:
        /*0204*/ 	.byte	0x04, 0x11
        /*0206*/ 	.short	(.L_96 - .L_95)
	.align		4
.L_95:
        /*0208*/ 	.word	index@(_ZN10layer_norm13ln_fwd_kernelINS_13Kernel_traitsI6__halfffffjLj7168ELj1ELj1ELj8ELj16ENS_18Kernel_traits_baseILj7168ES2_ffffjLj256EEEEELb1ELb0ELb1ELb0EEEvNS_9FwdParamsE)
        /*020c*/ 	.word	0x00000000


	//----- nvinfo : EIATTR_REGCOUNT
	.align		4
.L_96:
        /*0210*/ 	.byte	0x04, 0x2f
        /*0212*/ 	.short	(.L_98 - .L_97)
	.align		4
.L_97:
        /*0214*/ 	.word	index@(_ZN10layer_norm13ln_fwd_kernelINS_13Kernel_traitsI6__halfffffjLj7168ELj1ELj1ELj8ELj16ENS_18Kernel_traits_baseILj7168ES2_ffffjLj256EEEEELb1ELb0ELb0ELb1EEEvNS_9FwdParamsE)
        /*0218*/ 	.word	0x00000078


	//----- nvinfo : EIATTR_FRAME_SIZE
	.align		4
.L_98:
        /*021c*/ 	.byte	0x04, 0x11
        /*021e*/ 	.short	(.L_100 - .L_99)
	.align		4
.L_99:
        /*0220*/ 	.word	index@(_ZN10layer_norm13ln_fwd_kernelINS_13Kernel_traitsI6__halfffffjLj7168ELj1ELj1ELj8ELj16ENS_18Kernel_traits_baseILj7168ES2_ffffjLj256EEEEELb1ELb0ELb0ELb1EEEvNS_9FwdParamsE)
        /*0224*/ 	.word	0x00000000


	//----- nvinfo : EIATTR_REGCOUNT
	.align		4
.L_100:
        /*0228*/ 	.byte	0x04, 0x2f
        /*022a*/ 	.short	(.L_102 - .L_101)
	.align		4
.L_101:
        /*022c*/ 	.word	index@(_ZN10layer_norm13ln_fwd_kernelINS_13Kernel_traitsI6__halfffffjLj7168ELj1ELj1ELj8ELj16ENS_18Kernel_traits_baseILj7168ES2_ffffjLj256EEEEELb1ELb0ELb0ELb0EEEvNS_9FwdParamsE)
        /*0230*/ 	.word	0x00000063


	//----- nvinfo : EIATTR_FRAME_SIZE
	.align		4
.L_102:
        /*0234*/ 	.byte	0x04, 0x11
        /*0236*/ 	.short	(.L_104 - .L_103)
	.align		4
.L_103:
        /*0238*/ 	.word	index@(_ZN10layer_norm13ln_fwd_kernelINS_13Kernel_traitsI6__halfffffjLj7168ELj1ELj1ELj8ELj16ENS_18Kernel_traits_baseILj7168ES2_ffffjLj256EEEEELb1ELb0ELb0ELb0EEEvNS_9FwdParamsE)
        /*023c*/ 	.word	0x00000000


	//----- nvinfo : EIATTR_REGCOUNT
	.align		4
.L_104:
        /*0240*/ 	.byte	0x04, 0x2f
        /*0242*/ 	.short	(.L_106 - .L_105)
	.align		4
.L_105:
        /*0244*/ 	.word	index@(_ZN10layer_norm13ln_fwd_kernelINS_13Kernel_traitsI6__halfffffjLj7168ELj1ELj1ELj8ELj16ENS_18Kernel_traits_baseILj7168ES2_ffffjLj256EEEEELb0ELb1ELb1ELb1EEEvNS_9FwdParamsE)
        /*0248*/ 	.word	0x0000007a


	//----- nvinfo : EIATTR_FRAME_SIZE
	.align		4
.L_106:
        /*024c*/ 	.byte	0x04, 0x11
        /*024e*/ 	.short	(.L_108 - .L_107)
	.align		4
.L_107:
        /*0250*/ 	.word	index@(_ZN10layer_norm13ln_fwd_kernelINS_13Kernel_traitsI6__halfffffjLj7168ELj1ELj1ELj8ELj16ENS_18Kernel_traits_baseILj7168ES2_ffffjLj256EEEEELb0ELb1ELb1ELb1EEEvNS_9FwdParamsE)
        /*0254*/ 	.word	0x00000000


	//----- nvinfo : EIATTR_REGCOUNT
	.align		4
.L_108:
        /*0258*/ 	.byte	0x04, 0x2f
        /*025a*/ 	.short	(.L_110 - .L_109)
	.align		4
.L_109:
        /*025c*/ 	.word	index@(_ZN10layer_norm13ln_fwd_kernelINS_13Kernel_traitsI6__halfffffjLj7168ELj1ELj1ELj8ELj16ENS_18Kernel_traits_baseILj7168ES2_ffffjLj256EEEEELb0ELb1ELb1ELb0EEEvNS_9FwdParamsE)
        /*0260*/ 	.word	0x00000076


	//----- nvinfo : EIATTR_FRAME_SIZE
	.align		4
.L_110:
        /*0264*/ 	.byte	0x04, 0x11
        /*0266*/ 	.short	(.L_112 - .L_111)
	.align		4
.L_111:
        /*0268*/ 	.word	index@(_ZN10layer_norm13ln_fwd_kernelINS_13Kernel_traitsI6__halfffffjLj7168ELj1ELj1ELj8ELj16ENS_18Kernel_traits_baseILj7168ES2_ffffjLj256EEEEELb0ELb1ELb1ELb0EEEvNS_9FwdParamsE)
        /*026c*/ 	.word	0x00000000


	//----- nvinfo : EIATTR_REGCOUNT
	.align		4
.L_112:
        /*0270*/ 	.byte	0x04, 0x2f
        /*0272*/ 	.short	(.L_114 - .L_113)
	.align		4
.L_113:
        /*0274*/ 	.word	index@(_ZN10layer_norm13ln_fwd_kernelINS_13Kernel_traitsI6__halfffffjLj7168ELj1ELj1ELj8ELj16ENS_18Kernel_traits_baseILj7168ES2_ffffjLj256EEEEELb0ELb1ELb0ELb1EEEvNS_9FwdParamsE)
        /*0278*/ 	.word	0x0000007c


	//----- nvinfo : EIATTR_FRAME_SIZE
	.align		4
.L_114:
        /*027c*/ 	.byte	0x04, 0x11
        /*027e*/ 	.short	(.L_116 - .L_115)
	.align		4
.L_115:
        /*0280*/ 	.word	index@(_ZN10layer_norm13ln_fwd_kernelINS_13Kernel_traitsI6__halfffffjLj7168ELj1ELj1ELj8ELj16ENS_18Kernel_traits_baseILj7168ES2_ffffjLj256EEEEELb0ELb1ELb0ELb1EEEvNS_9FwdParamsE)
        /*0284*/ 	.word	0x00000000


	//----- nvinfo : EIATTR_REGCOUNT
	.align		4
.L_116:
        /*0288*/ 	.byte	0x04, 0x2f
        /*028a*/ 	.short	(.L_118 - .L_117)
	.align		4
.L_117:
        /*028c*/ 	.word	index@(_ZN10layer_norm13ln_fwd_kernelINS_13Kernel_traitsI6__halfffffjLj7168ELj1ELj1ELj8ELj16ENS_18Kernel_traits_baseILj7168ES2_ffffjLj256EEEEELb0ELb1ELb0ELb0EEEvNS_9FwdParamsE)
        /*0290*/ 	.word	0x00000076


	//----- nvinfo : EIATTR_FRAME_SIZE
	.align		4
.L_118:
        /*0294*/ 	.byte	0x04, 0x11
        /*0296*/ 	.short	(.L_120 - .L_119)
	.align		4
.L_119:
        /*0298*/ 	.word	index@(_ZN10layer_norm13ln_fwd_kernelINS_13Kernel_traitsI6__halfffffjLj7168ELj1ELj1ELj8ELj16ENS_18Kernel_traits_baseILj7168ES2_ffffjLj256EEEEELb0ELb1ELb0ELb0EEEvNS_9FwdParamsE)
        /*029c*/ 	.word	0x00000000


	//----- nvinfo : EIATTR_REGCOUNT
	.align		4
.L_120:
        /*02a0*/ 	.byte	0x04, 0x2f
        /*02a2*/ 	.short	(.L_122 - .L_121)
	.align		4
.L_121:
        /*02a4*/ 	.word	index@(_ZN10layer_norm13ln_fwd_kernelINS_13Kernel_traitsI6__halfffffjLj7168ELj1ELj1ELj8ELj16ENS_18Kernel_traits_baseILj7168ES2_ffffjLj256EEEEELb0ELb0ELb1ELb1EEEvNS_9FwdParamsE)
        /*02a8*/ 	.word	0x00000067


	//----- nvinfo : EIATTR_FRAME_SIZE
	.align		4
.L_122:
        /*02ac*/ 	.byte	0x04, 0x11
        /*02ae*/ 	.short	(.L_124 - .L_123)
	.align		4
.L_123:
        /*02b0*/ 	.word	index@(_ZN10layer_norm13ln_fwd_kernelINS_13Kernel_traitsI6__halfffffjLj7168ELj1ELj1ELj8ELj16ENS_18Kernel_traits_baseILj7168ES2_ffffjLj256EEEEELb0ELb0ELb1ELb1EEEvNS_9FwdParamsE)
        /*02b4*/ 	.word	0x00000000


	//----- nvinfo : EIATTR_REGCOUNT
	.align		4
.L_124:
        /*02b8*/ 	.byte	0x04, 0x2f
        /*02ba*/ 	.short	(.L_126 - .L_125)
	.align		4
.L_125:
        /*02bc*/ 	.word	index@(_ZN10layer_norm13ln_fwd_kernelINS_13Kernel_traitsI6__halfffffjLj7168ELj1ELj1ELj8ELj16ENS_18Kernel_traits_baseILj7168ES2_ffffjLj256EEEEELb0ELb0ELb1ELb0EEEvNS_9FwdParamsE)
        /*02c0*/ 	.word	0x00000060


	//----- nvinfo : EIATTR_FRAME_SIZE
	.align		4
.L_126:
        /*02c4*/ 	.byte	0x04, 0x11
        /*02c6*/ 	.short	(.L_128 - .L_127)
	.align		4
.L_127:
        /*02c8*/ 	.word	index@(_ZN10layer_norm13ln_fwd_kernelINS_13Kernel_traitsI6__halfffffjLj7168ELj1ELj1ELj8ELj16ENS_18Kernel_traits_baseILj7168ES2_ffffjLj256EEEEELb0ELb0ELb1ELb0EEEvNS_9FwdParamsE)
        /*02cc*/ 	.word	0x00000000


	//----- nvinfo : EIATTR_REGCOUNT
	.align		4
.L_128:
        /*02d0*/ 	.byte	0x04, 0x2f
        /*02d2*/ 	.short	(.L_130 - .L_129)
	.align		4
.L_129:
        /*02d4*/ 	.word	index@(_ZN10layer_norm13ln_fwd_kernelINS_13Kernel_traitsI6__halfffffjLj7168ELj1ELj1ELj8ELj16ENS_18Kernel_traits_baseILj7168ES2_ffffjLj256EEEEELb0ELb0ELb0ELb1EEEvNS_9FwdParamsE)
        /*02d8*/ 	.word	0x00000076


	//----- nvinfo : EIATTR_FRAME_SIZE
	.align		4
.L_130:
        /*02dc*/ 	.byte	0x04, 0x11
        /*02de*/ 	.short	(.L_132 - .L_131)
	.align		4
.L_131:
        /*02e0*/ 	.word	index@(_ZN10layer_norm13ln_fwd_kernelINS_13Kernel_traitsI6__halfffffjLj7168ELj1ELj1ELj8ELj16ENS_18Kernel_traits_baseILj7168ES2_ffffjLj256EEEEELb0ELb0ELb0ELb1EEEvNS_9FwdParamsE)
        /*02e4*/ 	.word	0x00000000


	//----- nvinfo : EIATTR_REGCOUNT
	.align		4
.L_132:
        /*02e8*/ 	.byte	0x04, 0x2f
        /*02ea*/ 	.short	(.L_134 - .L_133)
	.align		4
.L_133:
        /*02ec*/ 	.word	index@(_ZN10layer_norm13ln_fwd_kernelINS_13Kernel_traitsI6__halfffffjLj7168ELj1ELj1ELj8ELj16ENS_18Kernel_traits_baseILj7168ES2_ffffjLj256EEEEELb0ELb0ELb0ELb0EEEvNS_9FwdParamsE)
        /*02f0*/ 	.word	0x00000066


	//----- nvinfo : EIATTR_FRAME_SIZE
	.align		4
.L_134:
        /*02f4*/ 	.byte	0x04, 0x11
        /*02f6*/ 	.short	(.L_136 - .L_135)
	.align		4
.L_135:
        /*02f8*/ 	.word	index@(_ZN10layer_norm13ln_fwd_kernelINS_13Kernel_traitsI6__halfffffjLj7168ELj1ELj1ELj8ELj16ENS_18Kernel_traits_baseILj7168ES2_ffffjLj256EEEEELb0ELb0ELb0ELb0EEEvNS_9FwdParamsE)
        /*02fc*/ 	.word	0x00000000


	//----- nvinfo : EIATTR_REGCOUNT
	.align		4
.L_136:
        /*0300*/ 	.byte	0x04, 0x2f
        /*0302*/ 	.short	(.L_138 - .L_137)
	.align		4
.L_137:
        /*0304*/ 	.word	index@(_ZN10layer_norm13ln_fwd_kernelINS_13Kernel_traitsIf6__halffS2_fjLj7168ELj1ELj1ELj4ELj16ENS_18Kernel_traits_baseILj7168EfS2_fS2_fjLj128EEEEELb1ELb1ELb1ELb1EEEvNS_9FwdParamsE)
        /*0308*/ 	.word	0x000000ff


	//----- nvinfo : EIATTR_FRAME_SIZE
	.align		4
.L_138:
        /*030c*/ 	.byte	0x04, 0x11
        /*030e*/ 	.short	(.L_140 - .L_139)
	.align		4
.L_139:
        /*0310*/ 	.word	index@(_ZN10layer_norm13ln_fwd_kernelINS_13Kernel_traitsIf6__halffS2_fjLj7168ELj1ELj1ELj4ELj16ENS_18Kernel_traits_baseILj7168EfS2_fS2_fjLj128EEEEELb1ELb1ELb1ELb1EEEvNS_9FwdParamsE)
        /*0314*/ 	.word	0x00000020


	//----- nvinfo : EIATTR_REGCOUNT
	.align		4
.L_140:
        /*0318*/ 	.byte	0x04, 0x2f
        /*031a*/ 	.short	(.L_142 - .L_141)
	.align		4
.L_141:
        /*031c*/ 	.word	index@(_ZN10layer_norm13ln_fwd_kernelINS_13Kernel_traitsIf6__halffS2_fjLj7168ELj1ELj1ELj4ELj16ENS_18Kernel_traits_baseILj7168EfS2_fS2_fjLj128EEEEELb1ELb1ELb1ELb0EEEvNS_9FwdParamsE)
        /*0320*/ 	.word	0x000000ff


	//----- nvinfo : EIATTR_FRAME_SIZE
	.align		4
.L_142:
        /*0324*/ 	.byte	0x04, 0x11
        /*0326*/ 	.short	(.L_144 - .L_143)
	.align		4
.L_143:
        /*0328*/ 	.word	index@(_ZN10layer_norm13ln_fwd_kernelINS_13Kernel_traitsIf6__halffS2_fjLj7168ELj1ELj1ELj4ELj16ENS_18Kernel_traits_baseILj7168EfS2_fS2_fjLj128EEEEELb1ELb1ELb1ELb0EEEvNS_9FwdParamsE)
        /*032c*/ 	.word	0x00000040


	//----- nvinfo : EIATTR_REGCOUNT
	.align		4
.L_144:
        /*0330*/ 	.byte	0x04, 0x2f
        /*0332*/ 	.short	(.L_146 - .L_145)
	.align		4
.L_145:
        /*0334*/ 	.word	index@(_ZN10layer_norm13ln_fwd_kernelINS_13Kernel_traitsIf6__halffS2_fjLj7168ELj1ELj1ELj4ELj16ENS_18Kernel_traits_baseILj7168EfS2_fS2_fjLj128EEEEELb1ELb1ELb0ELb1EEEvNS_9FwdParamsE)
        /*0338*/ 	.word	0x000000ff


	//----- nvinfo : EIATTR_FRAME_SIZE
	.align		4
.L_146:
        /*033c*/ 	.byte	0x04, 0x11
        /*033e*/ 	.short	(.L_148 - .L_147)
	.align		4
.L_147:
        /*0340*/ 	.word	index@(_ZN10layer_norm13ln_fwd_kernelINS_13Kernel_traitsIf6__halffS2_fjLj7168ELj1ELj1ELj4ELj16ENS_18Kernel_traits_baseILj7168EfS2_fS2_fjLj128EEEEELb1ELb1ELb0ELb1EEEvNS_9FwdParamsE)
        /*0344*/ 	.word	0x00000010


	//----- nvinfo : EIATTR_REGCOUNT
	.align		4
.L_148:
        /*0348*/ 	.byte	0x04, 0x2f
        /*034a*/ 	.short	(.L_150 - .L_149)
	.align		4
.L_149:
        /*034c*/ 	.word	index@(_ZN10layer_norm13ln_fwd_kernelINS_13Kernel_traitsIf6__halffS2_fjLj7168ELj1ELj1ELj4ELj16ENS_18Kernel_traits_baseILj7168EfS2_fS2_fjLj128EEEEELb1ELb1ELb0ELb0EEEvNS_9FwdParamsE)
        /*0350*/ 	.word	0x000000ff


	//----- nvinfo : EIATTR_FRAME_SIZE
	.align		4
.L_150:
        /*0354*/ 	.byte	0x04, 0x11
        /*0356*/ 	.short	(.L_152 - .L_151)
	.align		4
.L_151:
        /*0358*/ 	.word	index@(_ZN10layer_norm13ln_fwd_kernelINS_13Kernel_traitsIf6__halffS2_fjLj7168ELj1ELj1ELj4ELj16ENS_18Kernel_traits_baseILj7168EfS2_fS2_fjLj128EEEEELb1ELb1ELb0ELb0EEEvNS_9FwdParamsE)
        /*035c*/ 	.word	0x00000008


	//----- nvinfo : EIATTR_REGCOUNT
	.align		4
.L_152:
        /*0360*/ 	.byte	0x04, 0x2f
        /*0362*/ 	.short	(.L_154 - .L_153)
	.align		4
.L_153:
        /*0364*/ 	.word	index@(_ZN10layer_norm13ln_fwd_kernelINS_13Kernel_traitsIf6__halffS2_fjLj7168ELj1ELj1ELj4ELj16ENS_18Kernel_traits_baseILj7168EfS2_fS2_fjLj128EEEEELb1ELb0ELb1ELb1EEEvNS_9FwdParamsE)
        /*0368*/ 	.word	0x000000fe


	//----- nvinfo : EIATTR_FRAME_SIZE
	.align		4
.L_154:
        /*036c*/ 	.byte	0x04, 0x11
        /*036e*/ 	.short	(.L_156 - .L_155)
	.align		4
.L_155:
        /*0370*/ 	.word	index@(_ZN10layer_norm13ln_fwd_kernelINS_13Kernel_traitsIf6__halffS2_fjLj7168ELj1ELj1ELj4ELj16ENS_18Kernel_traits_baseILj7168EfS2_fS2_fjLj128EEEEELb1ELb0ELb1ELb1EEEvNS_9FwdParamsE)
        /*0374*/ 	.word	0x00000000


	//----- nvinfo : EIATTR_REGCOUNT
	.align		4
.L_156:
        /*0378*/ 	.byte	0x04, 0x2f
        /*037a*/ 	.short	(.L_158 - .L_157)
	.align		4
.L_157:
        /*037c*/ 	.word	index@(_ZN10layer_norm13ln_fwd_kernelINS_13Kernel_traitsIf6__halffS2_fjLj7168ELj1ELj1ELj4ELj16ENS_18Kernel_traits_baseILj7168EfS2_fS2_fjLj128EEEEELb1ELb0ELb1ELb0EEEvNS_9FwdParamsE)
        /*0380*/ 	.word	0x000000da


	//----- nvinfo : EIATTR_FRAME_SIZE
	.align		4
.L_158:
        /*0384*/ 	.byte	0x04, 0x11
        /*0386*/ 	.short	(.L_160 - .L_159)
	.align		4
.L_159:
        /*0388*/ 	.word	index@(_ZN10layer_norm13ln_fwd_kernelINS_13Kernel_traitsIf6__halffS2_fjLj7168ELj1ELj1ELj4ELj16ENS_18Kernel_traits_baseILj7168EfS2_fS2_fjLj128EEEEELb1ELb0ELb1ELb0EEEvNS_9FwdParamsE)
        /*038c*/ 	.word	0x00000000


	//----- nvinfo : EIATTR_REGCOUNT
	.align		4
.L_160:
        /*0390*/ 	.byte	0x04, 0x2f
        /*0392*/ 	.short	(.L_162 - .L_161)
	.align		4
.L_161:
        /*0394*/ 	.word	index@(_ZN10layer_norm13ln_fwd_kernelINS_13Kernel_traitsIf6__halffS2_fjLj7168ELj1ELj1ELj4ELj16ENS_18Kernel_traits_baseILj7168EfS2_fS2_fjLj128EEEEELb1ELb0ELb0ELb1EEEvNS_9FwdParamsE)
        /*0398*/ 	.word	0x000000f6


	//----- nvinfo : EIATTR_FRAME_SIZE
	.align		4
.L_162:
        /*039c*/ 	.byte	0x04, 0x11
        /*039e*/ 	.short	(.L_164 - .L_163)
	.align		4
.L_163:
        /*03a0*/ 	.word	index@(_ZN10layer_norm13ln_fwd_kernelINS_13Kernel_traitsIf6__halffS2_fjLj7168ELj1ELj1ELj4ELj16ENS_18Kernel_traits_baseILj7168EfS2_fS2_fjLj128EEEEELb1ELb0ELb0ELb1EEEvNS_9FwdParamsE)
        /*03a4*/ 	.word	0x00000000


	//----- nvinfo : EIATTR_REGCOUNT
	.align		4
.L_164:
        /*03a8*/ 	.byte	0x04, 0x2f
        /*03aa*/ 	.short	(.L_166 - .L_165)
	.align		4
.L_165:
        /*03ac*/ 	.word	index@(_ZN10layer_norm13ln_fwd_kernelINS_13Kernel_traitsIf6__halffS2_fjLj7168ELj1ELj1ELj4ELj16ENS_18Kernel_traits_baseILj7168EfS2_fS2_fjLj128EEEEELb1ELb0ELb0ELb0EEEvNS_9FwdParamsE)
        /*03b0*/ 	.word	0x000000d1


	//----- nvinfo : EIATTR_FRAME_SIZE
	.align		4
.L_166:
        /*03b4*/ 	.byte	0x04, 0x11
        /*03b6*/ 	.short	(.L_168 - .L_167)
	.align		4
.L_167:
        /*03b8*/ 	.word	index@(_ZN10layer_norm13ln_fwd_kernelINS_13Kernel_traitsIf6__halffS2_fjLj7168ELj1ELj1ELj4ELj16ENS_18Kernel_traits_baseILj7168EfS2_fS2_fjLj128EEEEELb1ELb0ELb0ELb0EEEvNS_9FwdParamsE)
        /*03bc*/ 	.word	0x00000000


	//----- nvinfo : EIATTR_REGCOUNT
	.align		4
.L_168:
        /*03c0*/ 	.byte	0x04, 0x2f
        /*03c2*/ 	.short	(.L_170 - .L_169)
	.align		4
.L_169:
        /*03c4*/ 	.word	index@(_ZN10layer_norm13ln_fwd_kernelINS_13Kernel_traitsIf6__halffS2_fjLj7168ELj1ELj1ELj4ELj16ENS_18Kernel_traits_baseILj7168EfS2_fS2_fjLj128EEEEELb0ELb1ELb1ELb1EEEvNS_9FwdParamsE)
        /*03c8*/ 	.word	0x000000fc


	//----- nvinfo : EIATTR_FRAME_SIZE
	.align		4
.L_170:
        /*03cc*/ 	.byte	0x04, 0x11
        /*03ce*/ 	.short	(.L_172 - .L_171)
	.align		4
.L_171:
        /*03d0*/ 	.word	index@(_ZN10layer_norm13ln_fwd_kernelINS_13Kernel_traitsIf6__halffS2_fjLj7168ELj1ELj1ELj4ELj16ENS_18Kernel_traits_baseILj7168EfS2_fS2_fjLj128EEEEELb0ELb1ELb1ELb1EEEvNS_9FwdParamsE)
        /*03d4*/ 	.word	0x00000000


	//----- nvinfo : EIATTR_REGCOUNT
	.align		4
.L_172:
        /*03d8*/ 	.byte	0x04, 0x2f
        /*03da*/ 	.short	(.L_174 - .L_173)
	.align		4
.L_173:
        /*03dc*/ 	.word	index@(_ZN10layer_norm13ln_fwd_kernelINS_13Kernel_traitsIf6__halffS2_fjLj7168ELj1ELj1ELj4ELj16ENS_18Kernel_traits_baseILj7168EfS2_fS2_fjLj128EEEEELb0ELb1ELb1ELb0EEEvNS_9FwdParamsE)
        /*03e0*/ 	.word	0x000000ff


	//----- nvinfo : EIATTR_FRAME_SIZE
	.align		4
.L_174:
        /*03e4*/ 	.byte	0x04, 0x11
        /*03e6*/ 	.short	(.L_176 - .L_175)
	.align		4
.L_175:
        /*03e8*/ 	.word	index@(_ZN10layer_norm13ln_fwd_kernelINS_13Kernel_traitsIf6__halffS2_fjLj7168ELj1ELj1ELj4ELj16ENS_18Kernel_traits_baseILj7168EfS2_fS2_fjLj128EEEEELb0ELb1ELb1ELb0EEEvNS_9FwdParamsE)
        /*03ec*/ 	.word	0x00000000


	//----- nvinfo : EIATTR_REGCOUNT
	.align		4
.L_176:
        /*03f0*/ 	.byte	0x04, 0x2f
        /*03f2*/ 	.short	(.L_178 - .L_177)
	.align		4
.L_177:
        /*03f4*/ 	.word	index@(_ZN10layer_norm13ln_fwd_kernelINS_13Kernel_traitsIf6__halffS2_fjLj7168ELj1ELj1ELj4ELj16ENS_18Kernel_traits_baseILj7168EfS2_fS2_fjLj128EEEEELb0ELb1ELb0ELb1EEEvNS_9FwdParamsE)
        /*03f8*/ 	.word	0x000000fe


	//----- nvinfo : EIATTR_FRAME_SIZE
	.align		4
.L_178:
        /*03fc*/ 	.byte	0x04, 0x11
        /*03fe*/ 	.short	(.L_180 - .L_179)
	.align		4
.L_179:
        /*0400*/ 	.word	index@(_ZN10layer_norm13ln_fwd_kernelINS_13Kernel_traitsIf6__halffS2_fjLj7168ELj1ELj1ELj4ELj16ENS_18Kernel_traits_baseILj7168EfS2_fS2_fjLj128EEEEELb0ELb1ELb0ELb1EEEvNS_9FwdParamsE)
        /*0404*/ 	.word	0x00000000


	//----- nvinfo : EIATTR_REGCOUNT
	.align		4
.L_180:
        /*0408*/ 	.byte	0x04, 0x2f
        /*040a*/ 	.short	(.L_182 - .L_181)
	.align		4
.L_181:
        /*040c*/ 	.word	index@(_ZN10layer_norm13ln_fwd_kernelINS_13Kernel_traitsIf6__halffS2_fjLj7168ELj1ELj1ELj4ELj16ENS_18Kernel_traits_baseILj7168EfS2_fS2_fjLj128EEEEELb0ELb1ELb0ELb0EEEvNS_9FwdParamsE)
        /*0410*/ 	.word	0x000000fd


	//----- nvinfo : EIATTR_FRAME_SIZE
	.align		4
.L_182:
        /*0414*/ 	.byte	0x04, 0x11
        /*0416*/ 	.short	(.L_184 - .L_183)
	.align		4
.L_183:
        /*0418*/ 	.word	index@(_ZN10layer_norm13ln_fwd_kernelINS_13Kernel_traitsIf6__halffS2_fjLj7168ELj1ELj1ELj4ELj16ENS_18Kernel_traits_baseILj7168EfS2_fS2_fjLj128EEEEELb0ELb1ELb0ELb0EEEvNS_9FwdParamsE)
        /*041c*/ 	.word	0x00000000


	//----- nvinfo : EIATTR_REGCOUNT
	.align		4
.L_184:
        /*0420*/ 	.byte	0x04, 0x2f
        /*0422*/ 	.short	(.L_186 - .L_185)
	.align		4
.L_185:
        /*0424*/ 	.word	index@(_ZN10layer_norm13ln_fwd_kernelINS_13Kernel_traitsIf6__halffS2_fjLj7168ELj1ELj1ELj4ELj16ENS_18Kernel_traits_baseILj7168EfS2_fS2_fjLj128EEEEELb0ELb0ELb1ELb1EEEvNS_9FwdParamsE)
        /*0428*/ 	.word	0x000000fe


	//----- nvinfo : EIATTR_FRAME_SIZE
	.align		4
.L_186:
        /*042c*/ 	.byte	0x04, 0x11
        /*042e*/ 	.short	(.L_188 - .L_187)
	.align		4
.L_187:
        /*0430*/ 	.word	index@(_ZN10layer_norm13ln_fwd_kernelINS_13Kernel_traitsIf6__halffS2_fjLj7168ELj1ELj1ELj4ELj16ENS_18Kernel_traits_baseILj7168EfS2_fS2_fjLj128EEEEELb0ELb0ELb1ELb1EEEvNS_9FwdParamsE)
        /*0434*/ 	.word	0x00000000


	//----- nvinfo : EIATTR_REGCOUNT
	.align		4
.L_188:
        /*0438*/ 	.byte	0x04, 0x2f
        /*043a*/ 	.short	(.L_190 - .L_189)
	.align		4
.L_189:
        /*043c*/ 	.word	index@(_ZN10layer_norm13ln_fwd_kernelINS_13Kernel_traitsIf6__halffS2_fjLj7168ELj1ELj1ELj4ELj16ENS_18Kernel_traits_baseILj7168EfS2_fS2_fjLj128EEEEELb0ELb0ELb1ELb0EEEvNS_9FwdParamsE)
        /*0440*/ 	.word	0x000000ce


	//----- nvinfo : EIATTR_FRAME_SIZE
	.align		4
.L_190:
        /*0444*/ 	.byte	0x04, 0x11
        /*0446*/ 	.short	(.L_192 - .L_191)
	.align		4
.L_191:
        /*0448*/ 	.word	index@(_ZN10layer_norm13ln_fwd_kernelINS_13Kernel_traitsIf6__halffS2_fjLj7168ELj1ELj1ELj4ELj16ENS_18Kernel_traits_baseILj7168EfS2_fS2_fjLj128EEEEELb0ELb0ELb1ELb0EEEvNS_9FwdParamsE)
        /*044c*/ 	.word	0x00000000


	//----- nvinfo : EIATTR_REGCOUNT
	.align		4
.L_192:
        /*0450*/ 	.byte	0x04, 0x2f
        /*0452*/ 	.short	(.L_194 - .L_193)
	.align		4
.L_193:
        /*0454*/ 	.word	index@(_ZN10layer_norm13ln_fwd_kernelINS_13Kernel_traitsIf6__halffS2_fjLj7168ELj1ELj1ELj4ELj16ENS_18Kernel_traits_baseILj7168EfS2_fS2_fjLj128EEEEELb0ELb0ELb0ELb1EEEvNS_9FwdParamsE)
        /*0458*/ 	.word	0x000000ff


	//----- nvinfo : EIATTR_FRAME_SIZE
	.align		4
.L_194:
        /*045c*/ 	.byte	0x04, 0x11
        /*045e*/ 	.short	(.L_196 - .L_195)
	.align		4
.L_195:
        /*0460*/ 	.word	index@(_ZN10layer_norm13ln_fwd_kernelINS_13Kernel_traitsIf6__halffS2_fjLj7168ELj1ELj1ELj4ELj16ENS_18Kernel_traits_baseILj7168EfS2_fS2_fjLj128EEEEELb0ELb0ELb0ELb1EEEvNS_9FwdParamsE)
        /*0464*/ 	.word	0x00000000


	//----- nvinfo : EIATTR_REGCOUNT
	.align		4
.L_196:
        /*0468*/ 	.byte	0x04, 0x2f
        /*046a*/ 	.short	(.L_198 - .L_197)
	.align		4
.L_197:
        /*046c*/ 	.word	index@(_ZN10layer_norm13ln_fwd_kernelINS_13Kernel_traitsIf6__halffS2_fjLj7168ELj1ELj1ELj4ELj16ENS_18Kernel_traits_baseILj7168EfS2_fS2_fjLj128EEEEELb0ELb0ELb0ELb0EEEvNS_9FwdParamsE)
        /*0470*/ 	.word	0x000000ca


	//----- nvinfo : EIATTR_FRAME_SIZE
	.align		4
.L_198:
        /*0474*/ 	.byte	0x04, 0x11
        /*0476*/ 	.short	(.L_200 - .L_199)
	.align		4
.L_199:
        /*0478*/ 	.word	index@(_ZN10layer_norm13ln_fwd_kernelINS_13Kernel_traitsIf6__halffS2_fjLj7168ELj1ELj1ELj4ELj16ENS_18Kernel_traits_baseILj7168EfS2_fS2_fjLj128EEEEELb0ELb0ELb0ELb0EEEvNS_9FwdParamsE)
        /*047c*/ 	.word	0x00000000


	//----- nvinfo : EIATTR_REGCOUNT
	.align		4
.L_200:
        /*0480*/ 	.byte	0x04, 0x2f
        /*0482*/ 	.short	(.L_202 - .L_201)
	.align		4
.L_201:
        /*0484*/ 	.word	index@(_ZN10layer_norm13ln_fwd_kernelINS_13Kernel_traitsI6__halfS2_fS2_fjLj7168ELj1ELj1ELj4ELj16ENS_18Kernel_traits_baseILj7168ES2_S2_fS2_fjLj128EEEEELb1ELb1ELb1ELb1EEEvNS_9FwdParamsE)
        /*0488*/ 	.word	0x000000fe


	//----- nvinfo : EIATTR_FRAME_SIZE
	.align		4
.L_202:
        /*048c*/ 	.byte	0x04, 0x11
        /*048e*/ 	.short	(.L_204 - .L_203)
	.align		4
.L_203:
        /*0490*/ 	.word	index@(_ZN10layer_norm13ln_fwd_kernelINS_13Kernel_traitsI6__halfS2_fS2_fjLj7168ELj1ELj1ELj4ELj16ENS_18Kernel_traits_baseILj7168ES2_S2_fS2_fjLj128EEEEELb1ELb1ELb1ELb1EEEvNS_9FwdParamsE)
        /*0494*/ 	.word	0x00000000


	//----- nvinfo : EIATTR_REGCOUNT
	.align		4
.L_204:
        /*0498*/ 	.byte	0x04, 0x2f
        /*049a*/ 	.short	(.L_206 - .L_205)
	.align		4
.L_205:
        /*049c*/ 	.word	index@(_ZN10layer_norm13ln_fwd_kernelINS_13Kernel_traitsI6__halfS2_fS2_fjLj7168ELj1ELj1ELj4ELj16ENS_18Kernel_traits_baseILj7168ES2_S2_fS2_fjLj128EEEEELb1ELb1ELb1ELb0EEEvNS_9FwdParamsE)
        /*04a0*/ 	.word	0x000000cd


	//----- nvinfo : EIATTR_FRAME_SIZE
	.align		4
.L_206:
        /*04a4*/ 	.byte	0x04, 0x11
        /*04a6*/ 	.short	(.L_208 - .L_207)
	.align		4
.L_207:
        /*04a8*/ 	.word	index@(_ZN10layer_norm13ln_fwd_kernelINS_13Kernel_traitsI6__halfS2_fS2_fjLj7168ELj1ELj1ELj4ELj16ENS_18Kernel_traits_baseILj7168ES2_S2_fS2_fjLj128EEEEELb1ELb1ELb1ELb0EEEvNS_9FwdParamsE)
        /*04ac*/ 	.word	0x00000000


	//----- nvinfo : EIATTR_REGCOUNT
	.align		4
.L_208:
        /*04b0*/ 	.byte	0x04, 0x2f
        /*04b2*/ 	.short	(.L_210 - .L_209)
	.align		4
.L_209:
        /*04b4*/ 	.word	index@(_ZN10layer_norm13ln_fwd_kernelINS_13Kernel_traitsI6__halfS2_fS2_fjLj7168ELj1ELj1ELj4ELj16ENS_18Kernel_traits_baseILj7168ES2_S2_fS2_fjLj128EEEEELb1ELb1ELb0ELb1EEEvNS_9FwdParamsE)
        /*04b8*/ 	.word	0x000000d3


	//----- nvinfo : EIATTR_FRAME_SIZE
	.align		4
.L_210:
        /*04bc*/ 	.byte	0x04, 0x11
        /*04be*/ 	.short	(.L_212 - .L_211)
	.align		4
.L_211:
        /*04c0*/ 	.word	index@(_ZN10layer_norm13ln_fwd_kernelINS_13Kernel_traitsI6__halfS2_fS2_fjLj7168ELj1ELj1ELj4ELj16ENS_18Kernel_traits_baseILj7168ES2_S2_fS2_fjLj128EEEEELb1ELb1ELb0ELb1EEEvNS_9FwdParamsE)
        /*04c4*/ 	.word	0x00000000


	//----- nvinfo : EIATTR_REGCOUNT
	.align		4
.L_212:
        /*04c8*/ 	.byte	0x04, 0x2f
        /*04ca*/ 	.short	(.L_214 - .L_213)
	.align		4
.L_213:
        /*04cc*/ 	.word	index@(_ZN10layer_norm13ln_fwd_kernelINS_13Kernel_traitsI6__halfS2_fS2_fjLj7168ELj1ELj1ELj4ELj16ENS_18Kernel_traits_baseILj7168ES2_S2_fS2_fjLj128EEEEELb1ELb1ELb0ELb0EEEvNS_9FwdParamsE)
        /*04d0*/ 	.word	0x000000c1


	//----- nvinfo : EIATTR_FRAME_SIZE
	.align		4
.L_214:
        /*04d4*/ 	.byte	0x04, 0x11
        /*04d6*/ 	.short	(.L_216 - .L_215)
	.align		4
.L_215:
        /*04d8*/ 	.word	index@(_ZN10layer_norm13ln_fwd_kernelINS_13Kernel_traitsI6__halfS2_fS2_fjLj7168ELj1ELj1ELj4ELj16ENS_18Kernel_traits_baseILj7168ES2_S2_fS2_fjLj128EEEEELb1ELb1ELb0ELb0EEEvNS_9FwdParamsE)
        /*04dc*/ 	.word	0x00000000


	//----- nvinfo : EIATTR_REGCOUNT
	.align		4
.L_216:
        /*04e0*/ 	.byte	0x04, 0x2f
        /*04e2*/ 	.short	(.L_218 - .L_217)
	.align		4
.L_217:
        /*04e4*/ 	.word	index@(_ZN10layer_norm13ln_fwd_kernelINS_13Kernel_traitsI6__halfS2_fS2_fjLj7168ELj1ELj1ELj4ELj16ENS_18Kernel_traits_baseILj7168ES2_S2_fS2_fjLj128EEEEELb1ELb0ELb1ELb1EEEvNS_9FwdParamsE)
        /*04e8*/ 	.word	0x000000a7


	//----- nvinfo : EIATTR_FRAME_SIZE
	.align		4
.L_218:
        /*04ec*/ 	.byte	0x04, 0x11
        /*04ee*/ 	.short	(.L_220 - .L_219)
	.align		4
.L_219:
        /*04f0*/ 	.word	index@(_ZN10layer_norm13ln_fwd_kernelINS_13Kernel_traitsI6__halfS2_fS2_fjLj7168ELj1ELj1ELj4ELj16ENS_18Kernel_traits_baseILj7168ES2_S2_fS2_fjLj128EEEEELb1ELb0ELb1ELb1EEEvNS_9FwdParamsE)
        /*04f4*/ 	.word	0x00000000


	//----- nvinfo : EIATTR_REGCOUNT
	.align		4
.L_220:
        /*04f8*/ 	.byte	0x04, 0x2f
        /*04fa*/ 	.short	(.L_222 - .L_221)
	.align		4
.L_221:
        /*04fc*/ 	.word	index@(_ZN10layer_norm13ln_fwd_kernelINS_13Kernel_traitsI6__halfS2_fS2_fjLj7168ELj1ELj1ELj4ELj16ENS_18Kernel_traits_baseILj7168ES2_S2_fS2_fjLj128EEEEELb1ELb0ELb1ELb0EEEvNS_9FwdParamsE)
        /*0500*/ 	.word	0x0000009e


	//----- nvinfo : EIATTR_FRAME_SIZE
	.align		4
.L_222:
        /*0504*/ 	.byte	0x04, 0x11
        /*0506*/ 	.short	(.L_224 - .L_223)
	.align		4
.L_223:
        /*0508*/ 	.word	index@(_ZN10layer_norm13ln_fwd_kernelINS_13Kernel_traitsI6__halfS2_fS2_fjLj7168ELj1ELj1ELj4ELj16ENS_18Kernel_traits_baseILj7168ES2_S2_fS2_fjLj128EEEEELb1ELb0ELb1ELb0EEEvNS_9FwdParamsE)
        /*050c*/ 	.word	0x00000000


	//----- nvinfo : EIATTR_REGCOUNT
	.align		4
.L_224:
        /*0510*/ 	.byte	0x04, 0x2f
        /*0512*/ 	.short	(.L_226 - .L_225)
	.align		4
.L_225:
        /*0514*/ 	.word	index@(_ZN10layer_norm13ln_fwd_kernelINS_13Kernel_traitsI6__halfS2_fS2_fjLj7168ELj1ELj1ELj4ELj16ENS_18Kernel_traits_baseILj7168ES2_S2_fS2_fjLj128EEEEELb1ELb0ELb0ELb1EEEvNS_9FwdParamsE)
        /*0518*/ 	.word	0x0000009a


	//----- nvinfo : EIATTR_FRAME_SIZE
	.align		4
.L_226:
        /*051c*/ 	.byte	0x04, 0x11
        /*051e*/ 	.short	(.L_228 - .L_227)
	.align		4
.L_227:
        /*0520*/ 	.word	index@(_ZN10layer_norm13ln_fwd_kernelINS_13Kernel_traitsI6__halfS2_fS2_fjLj7168ELj1ELj1ELj4ELj16ENS_18Kernel_traits_baseILj7168ES2_S2_fS2_fjLj128EEEEELb1ELb0ELb0ELb1EEEvNS_9FwdParamsE)
        /*0524*/ 	.word	0x00000000


	//----- nvinfo : EIATTR_REGCOUNT
	.align		4
.L_228:
        /*0528*/ 	.byte	0x04, 0x2f
        /*052a*/ 	.short	(.L_230 - .L_229)
	.align		4
.L_229:
        /*052c*/ 	.word	index@(_ZN10layer_norm13ln_fwd_kernelINS_13Kernel_traitsI6__halfS2_fS2_fjLj7168ELj1ELj1ELj4ELj16ENS_18Kernel_traits_baseILj7168ES2_S2_fS2_fjLj128EEEEELb1ELb0ELb0ELb0EEEvNS_9FwdParamsE)
        /*0530*/ 	.word	0x0000009b


	//----- nvinfo : EIATTR_FRAME_SIZE
	.align		4
.L_230:
        /*0534*/ 	.byte	0x04, 0x11
        /*0536*/ 	.short	(.L_232 - .L_231)
	.align		4
.L_231:
        /*0538*/ 	.word	index@(_ZN10layer_norm13ln_fwd_kernelINS_13Kernel_traitsI6__halfS2_fS2_fjLj7168ELj1ELj1ELj4ELj16ENS_18Kernel_traits_baseILj7168ES2_S2_fS2_fjLj128EEEEELb1ELb0ELb0ELb0EEEvNS_9FwdParamsE)
        /*053c*/ 	.word	0x00000000


	//----- nvinfo : EIATTR_REGCOUNT
	.align		4
.L_232:
        /*0540*/ 	.byte	0x04, 0x2f
        /*0542*/ 	.short	(.L_234 - .L_233)
	.align		4
.L_233:
        /*0544*/ 	.word	index@(_ZN10layer_norm13ln_fwd_kernelINS_13Kernel_traitsI6__halfS2_fS2_fjLj7168ELj1ELj1ELj4ELj16ENS_18Kernel_traits_baseILj7168ES2_S2_fS2_fjLj128EEEEELb0ELb1ELb1ELb1EEEvNS_9FwdParamsE)
        /*0548*/ 	.word	0x000000a6


	//----- nvinfo : EIATTR_FRAME_SIZE
	.align		4
.L_234:
        /*054c*/ 	.byte	0x04, 0x11
        /*054e*/ 	.short	(.L_236 - .L_235)
	.align		4
.L_235:
        /*0550*/ 	.word	index@(_ZN10layer_norm13ln_fwd_kernelINS_13Kernel_traitsI6__halfS2_fS2_fjLj7168ELj1ELj1ELj4ELj16ENS_18Kernel_traits_baseILj7168ES2_S2_fS2_fjLj128EEEEELb0ELb1ELb1ELb1EEEvNS_9FwdParamsE)
        /*0554*/ 	.word	0x00000000


	//----- nvinfo : EIATTR_REGCOUNT
	.align		4
.L_236:
        /*0558*/ 	.byte	0x04, 0x2f
        /*055a*/ 	.short	(.L_238 - .L_237)
	.align		4
.L_237:
        /*055c*/ 	.word	index@(_ZN10layer_norm13ln_fwd_kernelINS_13Kernel_traitsI6__halfS2_fS2_fjLj7168ELj1ELj1ELj4ELj16ENS_18Kernel_traits_baseILj7168ES2_S2_fS2_fjLj128EEEEELb0ELb1ELb1ELb0EEEvNS_9FwdParamsE)
        /*0560*/ 	.word	0x000000b6


	//----- nvinfo : EIATTR_FRAME_SIZE
	.align		4
.L_238:
        /*0564*/ 	.byte	0x04, 0x11
        /*0566*/ 	.short	(.L_240 - .L_239)
	.align		4
.L_239:
        /*0568*/ 	.word	index@(_ZN10layer_norm13ln_fwd_kernelINS_13Kernel_traitsI6__halfS2_fS2_fjLj7168ELj1ELj1ELj4ELj16ENS_18Kernel_traits_baseILj7168ES2_S2_fS2_fjLj128EEEEELb0ELb1ELb1ELb0EEEvNS_9FwdParamsE)
        /*056c*/ 	.word	0x00000000


	//----- nvinfo : EIATTR_REGCOUNT
	.align		4
.L_240:
        /*0570*/ 	.byte	0x04, 0x2f
        /*0572*/ 	.short	(.L_242 - .L_241)
	.align		4
.L_241:
        /*0574*/ 	.word	index@(_ZN10layer_norm13ln_fwd_kernelINS_13Kernel_traitsI6__halfS2_fS2_fjLj7168ELj1ELj1ELj4ELj16ENS_18Kernel_traits_baseILj7168ES2_S2_fS2_fjLj128EEEEELb0ELb1ELb0ELb1EEEvNS_9FwdParamsE)
        /*0578*/ 	.word	0x000000a8


	//----- nvinfo : EIATTR_FRAME_SIZE
	.align		4
.L_242:
        /*057c*/ 	.byte	0x04, 0x11
        /*057e*/ 	.short	(.L_244 - .L_243)
	.align		4
.L_243:
        /*0580*/ 	.word	index@(_ZN10layer_norm13ln_fwd_kernelINS_13Kernel_traitsI6__halfS2_fS2_fjLj7168ELj1ELj1ELj4ELj16ENS_18Kernel_traits_baseILj7168ES2_S2_fS2_fjLj128EEEEELb0ELb1ELb0ELb1EEEvNS_9FwdParamsE)
        /*0584*/ 	.word	0x00000000


	//----- nvinfo : EIATTR_REGCOUNT
	.align		4
.L_244:
        /*0588*/ 	.byte	0x04, 0x2f
        /*058a*/ 	.short	(.L_246 - .L_245)
	.align		4
.L_245:
        /*058c*/ 	.word	index@(_ZN10layer_norm13ln_fwd_kernelINS_13Kernel_traitsI6__halfS2_fS2_fjLj7168ELj1ELj1ELj4ELj16ENS_18Kernel_traits_baseILj7168ES2_S2_fS2_fjLj128EEEEELb0ELb1ELb0ELb0EEEvNS_9FwdParamsE)
        /*0590*/ 	.word	0x000000a8


	//----- nvinfo : EIATTR_FRAME_SIZE
	.align		4
.L_246:
        /*0594*/ 	.byte	0x04, 0x11
        /*0596*/ 	.short	(.L_248 - .L_247)
	.align		4
.L_247:
        /*0598*/ 	.word	index@(_ZN10layer_norm13ln_fwd_kernelINS_13Kernel_traitsI6__halfS2_fS2_fjLj7168ELj1ELj1ELj4ELj16ENS_18Kernel_traits_baseILj7168ES2_S2_fS2_fjLj128EEEEELb0ELb1ELb0ELb0EEEvNS_9FwdParamsE)
        /*059c*/ 	.word	0x00000000


	//----- nvinfo : EIATTR_REGCOUNT
	.align		4
.L_248:
        /*05a0*/ 	.byte	0x04, 0x2f
        /*05a2*/ 	.short	(.L_250 - .L_249)
	.align		4
.L_249:
        /*05a4*/ 	.word	index@(_ZN10layer_norm13ln_fwd_kernelINS_13Kernel_traitsI6__halfS2_fS2_fjLj7168ELj1ELj1ELj4ELj16ENS_18Kernel_traits_baseILj7168ES2_S2_fS2_fjLj128EEEEELb0ELb0ELb1ELb1EEEvNS_9FwdParamsE)
        /*05a8*/ 	.word	0x000000a8


	//----- nvinfo : EIATTR_FRAME_SIZE
	.align		4
.L_250:
        /*05ac*/ 	.byte	0x04, 0x11
        /*05ae*/ 	.short	(.L_252 - .L_251)
	.align		4
.L_251:
        /*05b0*/ 	.word	index@(_ZN10layer_norm13ln_fwd_kernelINS_13Kernel_traitsI6__halfS2_fS2_fjLj7168ELj1ELj1ELj4ELj16ENS_18Kernel_traits_baseILj7168ES2_S2_fS2_fjLj128EEEEELb0ELb0ELb1ELb1EEEvNS_9FwdParamsE)
        /*05b4*/ 	.word	0x00000000


	//----- nvinfo : EIATTR_REGCOUNT
	.align		4
.L_252:
        /*05b8*/ 	.byte	0x04, 0x2f
        /*05ba*/ 	.short	(.L_254 - .L_253)
	.align		4
.L_253:
        /*05bc*/ 	.word	index@(_ZN10layer_norm13ln_fwd_kernelINS_13Kernel_traitsI6__halfS2_fS2_fjLj7168ELj1ELj1ELj4ELj16ENS_18Kernel_traits_baseILj7168ES2_S2_fS2_fjLj128EEEEELb0ELb0ELb1ELb0EEEvNS_9FwdParamsE)
        /*05c0*/ 	.word	0x00000094


	//----- nvinfo : EIATTR_FRAME_SIZE
	.align		4
.L_254:
        /*05c4*/ 	.byte	0x04, 0x11
        /*05c6*/ 	.short	(.L_256 - .L_255)
	.align		4
.L_255:
        /*05c8*/ 	.word	index@(_ZN10layer_norm13ln_fwd_kernelINS_13Kernel_traitsI6__halfS2_fS2_fjLj7168ELj1ELj1ELj4ELj16ENS_18Kernel_traits_baseILj7168ES2_S2_fS2_fjLj128EEEEELb0ELb0ELb1ELb0EEEvNS_9FwdParamsE)
        /*05cc*/ 	.word	0x00000000


	//----- nvinfo : EIATTR_REGCOUNT
	.align		4
.L_256:
        /*05d0*/ 	.byte	0x04, 0x2f
        /*05d2*/ 	.short	(.L_258 - .L_257)
	.align		4
.L_257:
        /*05d4*/ 	.word	index@(_ZN10layer_norm13ln_fwd_kernelINS_13Kernel_traitsI6__halfS2_fS2_fjLj7168ELj1ELj1ELj4ELj16ENS_18Kernel_traits_baseILj7168ES2_S2_fS2_fjLj128EEEEELb0ELb0ELb0ELb1EEEvNS_9FwdParamsE)
        /*05d8*/ 	.word	0x0000009a


	//----- nvinfo : EIATTR_FRAME_SIZE
	.align		4
.L_258:
        /*05dc*/ 	.byte	0x04, 0x11
        /*05de*/ 	.short	(.L_260 - .L_259)
	.align		4
.L_259:
        /*05e0*/ 	.word	index@(_ZN10layer_norm13ln_fwd_kernelINS_13Kernel_traitsI6__halfS2_fS2_fjLj7168ELj1ELj1ELj4ELj16ENS_18Kernel_traits_baseILj7168ES2_S2_fS2_fjLj128EEEEELb0ELb0ELb0ELb1EEEvNS_9FwdParamsE)
        /*05e4*/ 	.word	0x00000000


	//----- nvinfo : EIATTR_REGCOUNT
	.align		4
.L_260:
        /*05e8*/ 	.byte	0x04, 0x2f
        /*05ea*/ 	.short	(.L_262 - .L_261)
	.align		4
.L_261:
        /*05ec*/ 	.word	index@(_ZN10layer_norm13ln_fwd_kernelINS_13Kernel_traitsI6__halfS2_fS2_fjLj7168ELj1ELj1ELj4ELj16ENS_18Kernel_traits_baseILj7168ES2_S2_fS2_fjLj128EEEEELb0ELb0ELb0ELb0EEEvNS_9FwdParamsE)
        /*05f0*/ 	.word	0x0000008c


	//----- nvinfo : EIATTR_FRAME_SIZE
	.align		4
.L_262:
        /*05f4*/ 	.byte	0x04, 0x11
        /*05f6*/ 	.short	(.L_264 - .L_263)
	.align		4
.L_263:
        /*05f8*/ 	.word	index@(_ZN10layer_norm13ln_fwd_kernelINS_13Kernel_traitsI6__halfS2_fS2_fjLj7168ELj1ELj1ELj4ELj16ENS_18Kernel_traits_baseILj7168ES2_S2_fS2_fjLj128EEEEELb0ELb0ELb0ELb0EEEvNS_9FwdParamsE)
        /*05fc*/ 	.word	0x00000000


	//----- nvinfo : EIATTR_REGCOUNT
	.align		4
.L_264:
        /*0600*/ 	.byte	0x04, 0x2f
        /*0602*/ 	.short	(.L_266 - .L_265)
	.align		4
.L_265:
        /*0604*/ 	.word	index@(_ZN10layer_norm13ln_fwd_kernelINS_13Kernel_traitsIf6__halfS2_S2_fjLj7168ELj1ELj1ELj4ELj16ENS_18Kernel_traits_baseILj7168EfS2_S2_S2_fjLj128EEEEELb1ELb1ELb1ELb1EEEvNS_9FwdParamsE)
        /*0608*/ 	.word	0x000000fe


	//----- nvinfo : EIATTR_FRAME_SIZE
	.align		4
.L_266:
        /*060c*/ 	.byte	0x04, 0x11
        /*060e*/ 	.short	(.L_268 - .L_267)
	.align		4
.L_267:
        /*0610*/ 	.word	index@(_ZN10layer_norm13ln_fwd_kernelINS_13Kernel_traitsIf6__halfS2_S2_fjLj7168ELj1ELj1ELj4ELj16ENS_18Kernel_traits_baseILj7168EfS2_S2_S2_fjLj128EEEEELb1ELb1ELb1ELb1EEEvNS_9FwdParamsE)
        /*0614*/ 	.word	0x00000030


	//----- nvinfo : EIATTR_REGCOUNT
	.align		4
.L_268:
        /*0618*/ 	.byte	0x04, 0x2f
        /*061a*/ 	.short	(.L_270 - .L_269)
	.align		4
.L_269:
        /*061c*/ 	.word	index@(_ZN10layer_norm13ln_fwd_kernelINS_13Kernel_traitsIf6__halfS2_S2_fjLj7168ELj1ELj1ELj4ELj16ENS_18Kernel_traits_baseILj7168EfS2_S2_S2_fjLj128EEEEELb1ELb1ELb1ELb0EEEvNS_9FwdParamsE)
        /*0620*/ 	.word	0x000000ff


	//----- nvinfo : EIATTR_FRAME_SIZE
	.align		4
.L_270:
        /*0624*/ 	.byte	0x04, 0x11
        /*0626*/ 	.short	(.L_272 - .L_271)
	.align		4
.L_271:
        /*0628*/ 	.word	index@(_ZN10layer_norm13ln_fwd_kernelINS_13Kernel_traitsIf6__halfS2_S2_fjLj7168ELj1ELj1ELj4ELj16ENS_18Kernel_traits_baseILj7168EfS2_S2_S2_fjLj128EEEEELb1ELb1ELb1ELb0EEEvNS_9FwdParamsE)
        /*062c*/ 	.word	0x00000040


	//----- nvinfo : EIATTR_REGCOUNT
	.align		4
.L_272:
        /*0630*/ 	.byte	0x04, 0x2f
        /*0632*/ 	.short	(.L_274 - .L_273)
	.align		4
.L_273:
        /*0634*/ 	.word	index@(_ZN10layer_norm13ln_fwd_kernelINS_13Kernel_traitsIf6__halfS2_S2_fjLj7168ELj1ELj1ELj4ELj16ENS_18Kernel_traits_baseILj7168EfS2_S2_S2_fjLj128EEEEELb1ELb1ELb0ELb1EEEvNS_9FwdParamsE)
        /*0638*/ 	.word	0x000000ff


	//----- nvinfo : EIATTR_FRAME_SIZE
	.align		4
.L_274:
        /*063c*/ 	.byte	0x04, 0x11
        /*063e*/ 	.short	(.L_276 - .L_275)
	.align		4
.L_275:
        /*0640*/ 	.word	index@(_ZN10layer_norm13ln_fwd_kernelINS_13Kernel_traitsIf6__halfS2_S2_fjLj7168ELj1ELj1ELj4ELj16ENS_18Kernel_traits_baseILj7168EfS2_S2_S2_fjLj128EEEEELb1ELb1ELb0ELb1EEEvNS_9FwdParamsE)
        /*0644*/ 	.word	0x00000010


	//----- nvinfo : EIATTR_REGCOUNT
	.align		4
.L_276:
        /*0648*/ 	.byte	0x04, 0x2f
        /*064a*/ 	.short	(.L_278 - .L_277)
	.align		4
.L_277:
        /*064c*/ 	.word	index@(_ZN10layer_norm13ln_fwd_kernelINS_13Kernel_traitsIf6__halfS2_S2_fjLj7168ELj1ELj1ELj4ELj16ENS_18Kernel_traits_baseILj7168EfS2_S2_S2_fjLj128EEEEELb1ELb1ELb0ELb0EEEvNS_9FwdParamsE)
        /*0650*/ 	.word	0x000000ff


	//----- nvinfo : EIATTR_FRAME_SIZE
	.align		4
.L_278:
        /*0654*/ 	.byte	0x04, 0x11
        /*0656*/ 	.short	(.L_280 - .L_279)
	.align		4
.L_279:
        /*0658*/ 	.word	index@(_ZN10layer_norm13ln_fwd_kernelINS_13Kernel_traitsIf6__halfS2_S2_fjLj7168ELj1ELj1ELj4ELj16ENS_18Kernel_traits_baseILj7168EfS2_S2_S2_fjLj128EEEEELb1ELb1ELb0ELb0EEEvNS_9FwdParamsE)
        /*065c*/ 	.word	0x00000008


	//----- nvinfo : EIATTR_REGCOUNT
	.align		4
.L_280:
        /*0660*/ 	.byte	0x04, 0x2f
        /*0662*/ 	.short	(.L_282 - .L_281)
	.align		4
.L_281:
        /*0664*/ 	.word	index@(_ZN10layer_norm13ln_fwd_kernelINS_13Kernel_traitsIf6__halfS2_S2_fjLj7168ELj1ELj1ELj4ELj16ENS_18Kernel_traits_baseILj7168EfS2_S2_S2_fjLj128EEEEELb1ELb0ELb1ELb1EEEvNS_9FwdParamsE)
        /*0668*/ 	.word	0x000000ff


	//----- nvinfo : EIATTR_FRAME_SIZE
	.align		4
.L_282:
        /*066c*/ 	.byte	0x04, 0x11
        /*066e*/ 	.short	(.L_284 - .L_283)
	.align		4
.L_283:
        /*0670*/ 	.word	index@(_ZN10layer_norm13ln_fwd_kernelINS_13Kernel_traitsIf6__halfS2_S2_fjLj7168ELj1ELj1ELj4ELj16ENS_18Kernel_traits_baseILj7168EfS2_S2_S2_fjLj128EEEEELb1ELb0ELb1ELb1EEEvNS_9FwdParamsE)
        /*0674*/ 	.word	0x00000000


	//----- nvinfo : EIATTR_REGCOUNT
	.align		4
.L_284:
        /*0678*/ 	.byte	0x04, 0x2f
        /*067a*/ 	.short	(.L_286 - .L_285)
	.align		4
.L_285:
        /*067c*/ 	.word	index@(_ZN10layer_norm13ln_fwd_kernelINS_13Kernel_traitsIf6__halfS2_S2_fjLj7168ELj1ELj1ELj4ELj16ENS_18Kernel_traits_baseILj7168EfS2_S2_S2_fjLj128EEEEELb1ELb0ELb1ELb0EEEvNS_9FwdParamsE)
        /*0680*/ 	.word	0x000000da


	//----- nvinfo : EIATTR_FRAME_SIZE
	.align		4
.L_286:
        /*0684*/ 	.byte	0x04, 0x11
        /*0686*/ 	.short	(.L_288 - .L_287)
	.align		4
.L_287:
        /*0688*/ 	.word	index@(_ZN10layer_norm13ln_fwd_kernelINS_13Kernel_traitsIf6__halfS2_S2_fjLj7168ELj1ELj1ELj4ELj16ENS_18Kernel_traits_baseILj7168EfS2_S2_S2_fjLj128EEEEELb1ELb0ELb1ELb0EEEvNS_9FwdParamsE)
        /*068c*/ 	.word	0x00000000


	//----- nvinfo : EIATTR_REGCOUNT
	.align		4
.L_288:
        /*0690*/ 	.byte	0x04, 0x2f
        /*0692*/ 	.short	(.L_290 - .L_289)
	.align		4
.L_289:
        /*0694*/ 	.word	index@(_ZN10layer_norm13ln_fwd_kernelINS_13Kernel_traitsIf6__halfS2_S2_fjLj7168ELj1ELj1ELj4ELj16ENS_18Kernel_traits_baseILj7168EfS2_S2_S2_fjLj128EEEEELb1ELb0ELb0ELb1EEEvNS_9FwdParamsE)
        /*0698*/ 	.word	0x000000ff


	//----- nvinfo : EIATTR_FRAME_SIZE
	.align		4
.L_290:
        /*069c*/ 	.byte	0x04, 0x11
        /*069e*/ 	.short	(.L_292 - .L_291)
	.align		4
.L_291:
        /*06a0*/ 	.word	index@(_ZN10layer_norm13ln_fwd_kernelINS_13Kernel_traitsIf6__halfS2_S2_fjLj7168ELj1ELj1ELj4ELj16ENS_18Kernel_traits_baseILj7168EfS2_S2_S2_fjLj128EEEEELb1ELb0ELb0ELb1EEEvNS_9FwdParamsE)
        /*06a4*/ 	.word	0x00000000


	//----- nvinfo : EIATTR_REGCOUNT
	.align		4
.L_292:
        /*06a8*/ 	.byte	0x04, 0x2f
        /*06aa*/ 	.short	(.L_294 - .L_293)
	.align		4
.L_293:
        /*06ac*/ 	.word	index@(_ZN10layer_norm13ln_fwd_kernelINS_13Kernel_traitsIf6__halfS2_S2_fjLj7168ELj1ELj1ELj4ELj16ENS_18Kernel_traits_baseILj7168EfS2_S2_S2_fjLj128EEEEELb1ELb0ELb0ELb0EEEvNS_9FwdParamsE)
        /*06b0*/ 	.word	0x000000fe


	//----- nvinfo : EIATTR_FRAME_SIZE
	.align		4
.L_294:
        /*06b4*/ 	.byte	0x04, 0x11
        /*06b6*/ 	.short	(.L_296 - .L_295)
	.align		4
.L_295:
        /*06b8*/ 	.word	index@(_ZN10layer_norm13ln_fwd_kernelINS_13Kernel_traitsIf6__halfS2_S2_fjLj7168ELj1ELj1ELj4ELj16ENS_18Kernel_traits_baseILj7168EfS2_S2_S2_fjLj128EEEEELb1ELb0ELb0ELb0EEEvNS_9FwdParamsE)
        /*06bc*/ 	.word	0x00000000


	//----- nvinfo : EIATTR_REGCOUNT
	.align		4
.L_296:
        /*06c0*/ 	.byte	0x04, 0x2f
        /*06c2*/ 	.short	(.L_298 - .L_297)
	.align		4
.L_297:
        /*06c4*/ 	.word	index@(_ZN10layer_norm13ln_fwd_kernelINS_13Kernel_traitsIf6__halfS2_S2_fjLj7168ELj1ELj1ELj4ELj16ENS_18Kernel_traits_baseILj7168EfS2_S2_S2_fjLj128EEEEELb0ELb1ELb1ELb1EEEvNS_9FwdParamsE)
        /*06c8*/ 	.word	0x000000fa


	//----- nvinfo : EIATTR_FRAME_SIZE
	.align		4
.L_298:
        /*06cc*/ 	.byte	0x04, 0x11
        /*06ce*/ 	.short	(.L_300 - .L_299)
	.align		4
.L_299:
        /*06d0*/ 	.word	index@(_ZN10layer_norm13ln_fwd_kernelINS_13Kernel_traitsIf6__halfS2_S2_fjLj7168ELj1ELj1ELj4ELj16ENS_18Kernel_traits_baseILj7168EfS2_S2_S2_fjLj128EEEEELb0ELb1ELb1ELb1EEEvNS_9FwdParamsE)
        /*06d4*/ 	.word	0x00000000


	//----- nvinfo : EIATTR_REGCOUNT
	.align		4
.L_300:
        /*06d8*/ 	.byte	0x04, 0x2f
        /*06da*/ 	.short	(.L_302 - .L_301)
	.align		4
.L_301:
        /*06dc*/ 	.word	index@(_ZN10layer_norm13ln_fwd_kernelINS_13Kernel_traitsIf6__halfS2_S2_fjLj7168ELj1ELj1ELj4ELj16ENS_18Kernel_traits_baseILj7168EfS2_S2_S2_fjLj128EEEEELb0ELb1ELb1ELb0EEEvNS_9FwdParamsE)
        /*06e0*/ 	.word	0x000000ff


	//----- nvinfo : EIATTR_FRAME_SIZE
	.align		4
.L_302:
        /*06e4*/ 	.byte	0x04, 0x11
        /*06e6*/ 	.short	(.L_304 - .L_303)
	.align		4
.L_303:
        /*06e8*/ 	.word	index@(_ZN10layer_norm13ln_fwd_kernelINS_13Kernel_traitsIf6__halfS2_S2_fjLj7168ELj1ELj1ELj4ELj16ENS_18Kernel_traits_baseILj7168EfS2_S2_S2_fjLj128EEEEELb0ELb1ELb1ELb0EEEvNS_9FwdParamsE)
        /*06ec*/ 	.word	0x00000000


	//----- nvinfo : EIATTR_REGCOUNT
	.align		4
.L_304:
        /*06f0*/ 	.byte	0x04, 0x2f
        /*06f2*/ 	.short	(.L_306 - .L_305)
	.align		4
.L_305:
        /*06f4*/ 	.word	index@(_ZN10layer_norm13ln_fwd_kernelINS_13Kernel_traitsIf6__halfS2_S2_fjLj7168ELj1ELj1ELj4ELj16ENS_18Kernel_traits_baseILj7168EfS2_S2_S2_fjLj128EEEEELb0ELb1ELb0ELb1EEEvNS_9FwdParamsE)
        /*06f8*/ 	.word	0x000000ff


	//----- nvinfo : EIATTR_FRAME_SIZE
	.align		4
.L_306:
        /*06fc*/ 	.byte	0x04, 0x11
        /*06fe*/ 	.short	(.L_308 - .L_307)
	.align		4
.L_307:
        /*0700*/ 	.word	index@(_ZN10layer_norm13ln_fwd_kernelINS_13Kernel_traitsIf6__halfS2_S2_fjLj7168ELj1ELj1ELj4ELj16ENS_18Kernel_traits_baseILj7168EfS2_S2_S2_fjLj128EEEEELb0ELb1ELb0ELb1EEEvNS_9FwdParamsE)
        /*0704*/ 	.word	0x00000000


	//----- nvinfo : EIATTR_REGCOUNT
	.align		4
.L_308:
        /*0708*/ 	.byte	0x04, 0x2f
        /*070a*/ 	.short	(.L_310 - .L_309)
	.align		4
.L_309:
        /*070c*/ 	.word	index@(_ZN10layer_norm13ln_fwd_kernelINS_13Kernel_traitsIf6__halfS2_S2_fjLj7168ELj1ELj1ELj4ELj16ENS_18Kernel_traits_baseILj7168EfS2_S2_S2_fjLj128EEEEELb0ELb1ELb0ELb0EEEvNS_9FwdParamsE)
        /*0710*/ 	.word	0x000000f9


	//----- nvinfo : EIATTR_FRAME_SIZE
	.align		4
.L_310:
        /*0714*/ 	.byte	0x04, 0x11
        /*0716*/ 	.short	(.L_312 - .L_311)
	.align		4
.L_311:
        /*0718*/ 	.word	index@(_ZN10layer_norm13ln_fwd_kernelINS_13Kernel_traitsIf6__halfS2_S2_fjLj7168ELj1ELj1ELj4ELj16ENS_18Kernel_traits_baseILj7168EfS2_S2_S2_fjLj128EEEEELb0ELb1ELb0ELb0EEEvNS_9FwdParamsE)
        /*071c*/ 	.word	0x00000000


	//----- nvinfo : EIATTR_REGCOUNT
	.align		4
.L_312:
        /*0720*/ 	.byte	0x04, 0x2f
        /*0722*/ 	.short	(.L_314 - .L_313)
	.align		4
.L_313:
        /*0724*/ 	.word	index@(_ZN10layer_norm13ln_fwd_kernelINS_13Kernel_traitsIf6__halfS2_S2_fjLj7168ELj1ELj1ELj4ELj16ENS_18Kernel_traits_baseILj7168EfS2_S2_S2_fjLj128EEEEELb0ELb0ELb1ELb1EEEvNS_9FwdParamsE)
        /*0728*/ 	.word	0x000000fa


	//----- nvinfo : EIATTR_FRAME_SIZE
	.align		4
.L_314:
        /*072c*/ 	.byte	0x04, 0x11
        /*072e*/ 	.short	(.L_316 - .L_315)
	.align		4
.L_315:
        /*0730*/ 	.word	index@(_ZN10layer_norm13ln_fwd_kernelINS_13Kernel_traitsIf6__halfS2_S2_fjLj7168ELj1ELj1ELj4ELj16ENS_18Kernel_traits_baseILj7168EfS2_S2_S2_fjLj128EEEEELb0ELb0ELb1ELb1EEEvNS_9FwdParamsE)
        /*0734*/ 	.word	0x00000000


	//----- nvinfo : EIATTR_REGCOUNT
	.align		4
.L_316:
        /*0738*/ 	.byte	0x04, 0x2f
        /*073a*/ 	.short	(.L_318 - .L_317)
	.align		4
.L_317:
        /*073c*/ 	.word	index@(_ZN10layer_norm13ln_fwd_kernelINS_13Kernel_traitsIf6__halfS2_S2_fjLj7168ELj1ELj1ELj4ELj16ENS_18Kernel_traits_baseILj7168EfS2_S2_S2_fjLj128EEEEELb0ELb0ELb1ELb0EEEvNS_9FwdParamsE)
        /*0740*/ 	.word	0x000000fa


	//----- nvinfo : EIATTR_FRAME_SIZE
	.align		4
.L_318:
        /*0744*/ 	.byte	0x04, 0x11
        /*0746*/ 	.short	(.L_320 - .L_319)
	.align		4
.L_319:
        /*0748*/ 	.word	index@(_ZN10layer_norm13ln_fwd_kernelINS_13Kernel_traitsIf6__halfS2_S2_fjLj7168ELj1ELj1ELj4ELj16ENS_18Kernel_traits_baseILj7168EfS2_S2_S2_fjLj128EEEEELb0ELb0ELb1ELb0EEEvNS_9FwdParamsE)
        /*074c*/ 	.word	0x00000000


	//----- nvinfo : EIATTR_REGCOUNT
	.align		4
.L_320:
        /*0750*/ 	.byte	0x04, 0x2f
        /*0752*/ 	.short	(.L_322 - .L_321)
	.align		4
.L_321:
        /*0754*/ 	.word	index@(_ZN10layer_norm13ln_fwd_kernelINS_13Kernel_traitsIf6__halfS2_S2_fjLj7168ELj1ELj1ELj4ELj16ENS_18Kernel_traits_baseILj7168EfS2_S2_S2_fjLj128EEEEELb0ELb0ELb0ELb1EEEvNS_9FwdParamsE)
        /*0758*/ 	.word	0x000000ff


	//----- nvinfo : EIATTR_FRAME_SIZE
	.align		4
.L_322:
        /*075c*/ 	.byte	0x04, 0x11
        /*075e*/ 	.short	(.L_324 - .L_323)
	.align		4
.L_323:
        /*0760*/ 	.word	index@(_ZN10layer_norm13ln_fwd_kernelINS_13Kernel_traitsIf6__halfS2_S2_fjLj7168ELj1ELj1ELj4ELj16ENS_18Kernel_traits_baseILj7168EfS2_S2_S2_fjLj128EEEEELb0ELb0ELb0ELb1EEEvNS_9FwdParamsE)
        /*0764*/ 	.word	0x00000000


	//----- nvinfo : EIATTR_REGCOUNT
	.align		4
.L_324:
        /*0768*/ 	.byte	0x04, 0x2f
        /*076a*/ 	.short	(.L_326 - .L_325)
	.align		4
.L_325:
        /*076c*/ 	.word	index@(_ZN10layer_norm13ln_fwd_kernelINS_13Kernel_traitsIf6__halfS2_S2_fjLj7168ELj1ELj1ELj4ELj16ENS_18Kernel_traits_baseILj7168EfS2_S2_S2_fjLj128EEEEELb0ELb0ELb0ELb0EEEvNS_9FwdParamsE)
        /*0770*/ 	.word	0x000000ca


	//----- nvinfo : EIATTR_FRAME_SIZE
	.align		4
.L_326:
        /*0774*/ 	.byte	0x04, 0x11
        /*0776*/ 	.short	(.L_328 - .L_327)
	.align		4
.L_327:
        /*0778*/ 	.word	index@(_ZN10layer_norm13ln_fwd_kernelINS_13Kernel_traitsIf6__halfS2_S2_fjLj7168ELj1ELj1ELj4ELj16ENS_18Kernel_traits_baseILj7168EfS2_S2_S2_fjLj128EEEEELb0ELb0ELb0ELb0EEEvNS_9FwdParamsE)
        /*077c*/ 	.word	0x00000000


	//----- nvinfo : EIATTR_REGCOUNT
	.align		4
.L_328:
        /*0780*/ 	.byte	0x04, 0x2f
        /*0782*/ 	.short	(.L_330 - .L_329)
	.align		4
.L_329:
        /*0784*/ 	.word	index@(_ZN10layer_norm13ln_fwd_kernelINS_13Kernel_traitsIf13__nv_bfloat16fS2_fjLj7168ELj1ELj1ELj4ELj16ENS_18Kernel_traits_baseILj7168EfS2_fS2_fjLj128EEEEELb1ELb1ELb1ELb1EEEvNS_9FwdParamsE)
        /*0788*/ 	.word	0x000000ff


	//----- nvinfo : EIATTR_FRAME_SIZE
	.align		4
.L_330:
        /*078c*/ 	.byte	0x04, 0x11
        /*078e*/ 	.short	(.L_332 - .L_331)
	.align		4
.L_331:
        /*0790*/ 	.word	index@(_ZN10layer_norm13ln_fwd_kernelINS_13Kernel_traitsIf13__nv_bfloat16fS2_fjLj7168ELj1ELj1ELj4ELj16ENS_18Kernel_traits_baseILj7168EfS2_fS2_fjLj128EEEEELb1ELb1ELb1ELb1EEEvNS_9FwdParamsE)
        /*0794*/ 	.word	0x00000020


	//----- nvinfo : EIATTR_REGCOUNT
	.align		4
.L_332:
        /*0798*/ 	.byte	0x04, 0x2f
        /*079a*/ 	.short	(.L_334 - .L_333)
	.align		4
.L_333:
        /*079c*/ 	.word	index@(_ZN10layer_norm13ln_fwd_kernelINS_13Kernel_traitsIf13__nv_bfloat16fS2_fjLj7168ELj1ELj1ELj4ELj16ENS_18Kernel_traits_baseILj7168EfS2_fS2_fjLj128EEEEELb1ELb1ELb1ELb0EEEvNS_9FwdParamsE)
        /*07a0*/ 	.word	0x000000ff


	//----- nvinfo : EIATTR_FRAME_SIZE
	.align		4
.L_334:
        /*07a4*/ 	.byte	0x04, 0x11
        /*07a6*/ 	.short	(.L_336 - .L_335)
	.align		4
.L_335:
        /*07a8*/ 	.word	index@(_ZN10layer_norm13ln_fwd_kernelINS_13Kernel_traitsIf13__nv_bfloat16fS2_fjLj7168ELj1ELj1ELj4ELj16ENS_18Kernel_traits_baseILj7168EfS2_fS2_fjLj128EEEEELb1ELb1ELb1ELb0EEEvNS_9FwdParamsE)
        /*07ac*/ 	.word	0x00000040


	//----- nvinfo : EIATTR_REGCOUNT
	.align		4
.L_336:
        /*07b0*/ 	.byte	0x04, 0x2f
        /*07b2*/ 	.short	(.L_338 - .L_337)
	.align		4
.L_337:
        /*07b4*/ 	.word	index@(_ZN10layer_norm13ln_fwd_kernelINS_13Kernel_traitsIf13__nv_bfloat16fS2_fjLj7168ELj1ELj1ELj4ELj16ENS_18Kernel_traits_baseILj7168EfS2_fS2_fjLj128EEEEELb1ELb1ELb0ELb1EEEvNS_9FwdParamsE)
        /*07b8*/ 	.word	0x000000ff


	//----- nvinfo : EIATTR_FRAME_SIZE
	.align		4
.L_338:
        /*07bc*/ 	.byte	0x04, 0x11
        /*07be*/ 	.short	(.L_340 - .L_339)
	.align		4
.L_339:
        /*07c0*/ 	.word	index@(_ZN10layer_norm13ln_fwd_kernelINS_13Kernel_traitsIf13__nv_bfloat16fS2_fjLj7168ELj1ELj1ELj4ELj16ENS_18Kernel_traits_baseILj7168EfS2_fS2_fjLj128EEEEELb1ELb1ELb0ELb1EEEvNS_9FwdParamsE)
        /*07c4*/ 	.word	0x00000010


	//----- nvinfo : EIATTR_REGCOUNT
	.align		4
.L_340:
        /*07c8*/ 	.byte	0x04, 0x2f
        /*07ca*/ 	.short	(.L_342 - .L_341)
	.align		4
.L_341:
        /*07cc*/ 	.word	index@(_ZN10layer_norm13ln_fwd_kernelINS_13Kernel_traitsIf13__nv_bfloat16fS2_fjLj7168ELj1ELj1ELj4ELj16ENS_18Kernel_traits_baseILj7168EfS2_fS2_fjLj128EEEEELb1ELb1ELb0ELb0EEEvNS_9FwdParamsE)
        /*07d0*/ 	.word	0x000000ff


	//----- nvinfo : EIATTR_FRAME_SIZE
	.align		4
.L_342:
        /*07d4*/ 	.byte	0x04, 0x11
        /*07d6*/ 	.short	(.L_344 - .L_343)
	.align		4
.L_343:
        /*07d8*/ 	.word	index@(_ZN10layer_norm13ln_fwd_kernelINS_13Kernel_traitsIf13__nv_bfloat16fS2_fjLj7168ELj1ELj1ELj4ELj16ENS_18Kernel_traits_baseILj7168EfS2_fS2_fjLj128EEEEELb1ELb1ELb0ELb0EEEvNS_9FwdParamsE)
        /*07dc*/ 	.word	0x00000008


	//----- nvinfo : EIATTR_REGCOUNT
	.align		4
.L_344:
        /*07e0*/ 	.byte	0x04, 0x2f
        /*07e2*/ 	.short	(.L_346 - .L_345)
	.align		4
.L_345:
        /*07e4*/ 	.word	index@(_ZN10layer_norm13ln_fwd_kernelINS_13Kernel_traitsIf13__nv_bfloat16fS2_fjLj7168ELj1ELj1ELj4ELj16ENS_18Kernel_traits_baseILj7168EfS2_fS2_fjLj128EEEEELb1ELb0ELb1ELb1EEEvNS_9FwdParamsE)
        /*07e8*/ 	.word	0x000000fe


	//----- nvinfo : EIATTR_FRAME_SIZE
	.align		4
.L_346:
        /*07ec*/ 	.byte	0x04, 0x11
        /*07ee*/ 	.short	(.L_348 - .L_347)
	.align		4
.L_347:
        /*07f0*/ 	.word	index@(_ZN10layer_norm13ln_fwd_kernelINS_13Kernel_traitsIf13__nv_bfloat16fS2_fjLj7168ELj1ELj1ELj4ELj16ENS_18Kernel_traits_baseILj7168EfS2_fS2_fjLj128EEEEELb1ELb0ELb1ELb1EEEvNS_9FwdParamsE)
        /*07f4*/ 	.word	0x00000000


	//----- nvinfo : EIATTR_REGCOUNT
	.align		4
.L_348:
        /*07f8*/ 	.byte	0x04, 0x2f
        /*07fa*/ 	.short	(.L_350 - .L_349)
	.align		4
.L_349:
        /*07fc*/ 	.word	index@(_ZN10layer_norm13ln_fwd_kernelINS_13Kernel_traitsIf13__nv_bfloat16fS2_fjLj7168ELj1ELj1ELj4ELj16ENS_18Kernel_traits_baseILj7168EfS2_fS2_fjLj128EEEEELb1ELb0ELb1ELb0EEEvNS_9FwdParamsE)
        /*0800*/ 	.word	0x000000da


	//----- nvinfo : EIATTR_FRAME_SIZE
	.align		4
.L_350:
        /*0804*/ 	.byte	0x04, 0x11
        /*0806*/ 	.short	(.L_352 - .L_351)
	.align		4
.L_351:
        /*0808*/ 	.word	index@(_ZN10layer_norm13ln_fwd_kernelINS_13Kernel_traitsIf13__nv_bfloat16fS2_fjLj7168ELj1ELj1ELj4ELj16ENS_18Kernel_traits_baseILj7168EfS2_fS2_fjLj128EEEEELb1ELb0ELb1ELb0EEEvNS_9FwdParamsE)
        /*080c*/ 	.word	0x00000000


	//----- nvinfo : EIATTR_REGCOUNT
	.align		4
.L_352:
        /*0810*/ 	.byte	0x04, 0x2f
        /*0812*/ 	.short	(.L_354 - .L_353)
	.align		4
.L_353:
        /*0814*/ 	.word	index@(_ZN10layer_norm13ln_fwd_kernelINS_13Kernel_traitsIf13__nv_bfloat16fS2_fjLj7168ELj1ELj1ELj4ELj16ENS_18Kernel_traits_baseILj7168EfS2_fS2_fjLj128EEEEELb1ELb0ELb0ELb1EEEvNS_9FwdParamsE)
        /*0818*/ 	.word	0x000000f5


	//----- nvinfo : EIATTR_FRAME_SIZE
	.align		4
.L_354:
        /*081c*/ 	.byte	0x04, 0x11
        /*081e*/ 	.short	(.L_356 - .L_355)
	.align		4
.L_355:
        /*0820*/ 	.word	index@(_ZN10layer_norm13ln_fwd_kernelINS_13Kernel_traitsIf13__nv_bfloat16fS2_fjLj7168ELj1ELj1ELj4ELj16ENS_18Kernel_traits_baseILj7168EfS2_fS2_fjLj128EEEEELb1ELb0ELb0ELb1EEEvNS_9FwdParamsE)
        /*0824*/ 	.word	0x00000000


	//----- nvinfo : EIATTR_REGCOUNT
	.align		4
.L_356:
        /*0828*/ 	.byte	0x04, 0x2f
        /*082a*/ 	.short	(.L_358 - .L_357)
	.align		4
.L_357:
        /*082c*/ 	.word	index@(_ZN10layer_norm13ln_fwd_kernelINS_13Kernel_traitsIf13__nv_bfloat16fS2_fjLj7168ELj1ELj1ELj4ELj16ENS_18Kernel_traits_baseILj7168EfS2_fS2_fjLj128EEEEELb1ELb0ELb0ELb0EEEvNS_9FwdParamsE)
        /*0830*/ 	.word	0x000000d1


	//----- nvinfo : EIATTR_FRAME_SIZE
	.align		4
.L_358:
        /*0834*/ 	.byte	0x04, 0x11
        /*0836*/ 	.short	(.L_360 - .L_359)
	.align		4
.L_359:
        /*0838*/ 	.word	index@(_ZN10layer_norm13ln_fwd_kernelINS_13Kernel_traitsIf13__nv_bfloat16fS2_fjLj7168ELj1ELj1ELj4ELj16ENS_18Kernel_traits_baseILj7168EfS2_fS2_fjLj128EEEEELb1ELb0ELb0ELb0EEEvNS_9FwdParamsE)
        /*083c*/ 	.word	0x00000000


	//----- nvinfo : EIATTR_REGCOUNT
	.align		4
.L_360:
        /*0840*/ 	.byte	0x04, 0x2f
        /*0842*/ 	.short	(.L_362 - .L_361)
	.align		4
.L_361:
        /*0844*/ 	.word	index@(_ZN10layer_norm13ln_fwd_kernelINS_13Kernel_traitsIf13__nv_bfloat16fS2_fjLj7168ELj1ELj1ELj4ELj16ENS_18Kernel_traits_baseILj7168EfS2_fS2_fjLj128EEEEELb0ELb1ELb1ELb1EEEvNS_9FwdParamsE)
        /*0848*/ 	.word	0x000000fc


	//----- nvinfo : EIATTR_FRAME_SIZE
	.align		4
.L_362:
        /*084c*/ 	.byte	0x04, 0x11
        /*084e*/ 	.short	(.L_364 - .L_363)
	.align		4
.L_363:
        /*0850*/ 	.word	index@(_ZN10layer_norm13ln_fwd_kernelINS_13Kernel_traitsIf13__nv_bfloat16fS2_fjLj7168ELj1ELj1ELj4ELj16ENS_18Kernel_traits_baseILj7168EfS2_fS2_fjLj128EEEEELb0ELb1ELb1ELb1EEEvNS_9FwdParamsE)
        /*0854*/ 	.word	0x00000000


	//----- nvinfo : EIATTR_REGCOUNT
	.align		4
.L_364:
        /*0858*/ 	.byte	0x04, 0x2f
        /*085a*/ 	.short	(.L_366 - .L_365)
	.align		4
.L_365:
        /*085c*/ 	.word	index@(_ZN10layer_norm13ln_fwd_kernelINS_13Kernel_traitsIf13__nv_bfloat16fS2_fjLj7168ELj1ELj1ELj4ELj16ENS_18Kernel_traits_baseILj7168EfS2_fS2_fjLj128EEEEELb0ELb1ELb1ELb0EEEvNS_9FwdParamsE)
        /*0860*/ 	.word	0x000000ff


	//----- nvinfo : EIATTR_FRAME_SIZE
	.align		4
.L_366:
        /*0864*/ 	.byte	0x04, 0x11
        /*0866*/ 	.short	(.L_368 - .L_367)
	.align		4
.L_367:
        /*0868*/ 	.word	index@(_ZN10layer_norm13ln_fwd_kernelINS_13Kernel_traitsIf13__nv_bfloat16fS2_fjLj7168ELj1ELj1ELj4ELj16ENS_18Kernel_traits_baseILj7168EfS2_fS2_fjLj128EEEEELb0ELb1ELb1ELb0EEEvNS_9FwdParamsE)
        /*086c*/ 	.word	0x00000000


	//----- nvinfo : EIATTR_REGCOUNT
	.align		4
.L_368:
        /*0870*/ 	.byte	0x04, 0x2f
        /*0872*/ 	.short	(.L_370 - .L_369)
	.align		4
.L_369:
        /*0874*/ 	.word	index@(_ZN10layer_norm13ln_fwd_kernelINS_13Kernel_traitsIf13__nv_bfloat16fS2_fjLj7168ELj1ELj1ELj4ELj16ENS_18Kernel_traits_baseILj7168EfS2_fS2_fjLj128EEEEELb0ELb1ELb0ELb1EEEvNS_9FwdParamsE)
        /*0878*/ 	.word	0x000000fe


	//----- nvinfo : EIATTR_FRAME_SIZE
	.align		4
.L_370:
        /*087c*/ 	.byte	0x04, 0x11
        /*087e*/ 	.short	(.L_372 - .L_371)
	.align		4
.L_371:
        /*0880*/ 	.word	index@(_ZN10layer_norm13ln_fwd_kernelINS_13Kernel_traitsIf13__nv_bfloat16fS2_fjLj7168ELj1ELj1ELj4ELj16ENS_18Kernel_traits_baseILj7168EfS2_fS2_fjLj128EEEEELb0ELb1ELb0ELb1EEEvNS_9FwdParamsE)
        /*0884*/ 	.word	0x00000000


	//----- nvinfo : EIATTR_REGCOUNT
	.align		4
.L_372:
        /*0888*/ 	.byte	0x04, 0x2f
        /*088a*/ 	.short	(.L_374 - .L_373)
	.align		4
.L_373:
        /*088c*/ 	.word	index@(_ZN10layer_norm13ln_fwd_kernelINS_13Kernel_traitsIf13__nv_bfloat16fS2_fjLj7168ELj1ELj1ELj4ELj16ENS_18Kernel_traits_baseILj7168EfS2_fS2_fjLj128EEEEELb0ELb1ELb0ELb0EEEvNS_9FwdParamsE)
        /*0890*/ 	.word	0x000000fd


	//----- nvinfo : EIATTR_FRAME_SIZE
	.align		4
.L_374:
        /*0894*/ 	.byte	0x04, 0x11
        /*0896*/ 	.short	(.L_376 - .L_375)
	.align		4
.L_375:
        /*0898*/ 	.word	index@(_ZN10layer_norm13ln_fwd_kernelINS_13Kernel_traitsIf13__nv_bfloat16fS2_fjLj7168ELj1ELj1ELj4ELj16ENS_18Kernel_traits_baseILj7168EfS2_fS2_fjLj128EEEEELb0ELb1ELb0ELb0EEEvNS_9FwdParamsE)
        /*089c*/ 	.word	0x00000000


	//----- nvinfo : EIATTR_REGCOUNT
	.align		4
.L_376:
        /*08a0*/ 	.byte	0x04, 0x2f
        /*08a2*/ 	.short	(.L_378 - .L_377)
	.align		4
.L_377:
        /*08a4*/ 	.word	index@(_ZN10layer_norm13ln_fwd_kernelINS_13Kernel_traitsIf13__nv_bfloat16fS2_fjLj7168ELj1ELj1ELj4ELj16ENS_18Kernel_traits_baseILj7168EfS2_fS2_fjLj128EEEEELb0ELb0ELb1ELb1EEEvNS_9FwdParamsE)
        /*08a8*/ 	.word	0x000000fe


	//----- nvinfo : EIATTR_FRAME_SIZE
	.align		4
.L_378:
        /*08ac*/ 	.byte	0x04, 0x11
        /*08ae*/ 	.short	(.L_380 - .L_379)
	.align		4
.L_379:
        /*08b0*/ 	.word	index@(_ZN10layer_norm13ln_fwd_kernelINS_13Kernel_traitsIf13__nv_bfloat16fS2_fjLj7168ELj1ELj1ELj4ELj16ENS_18Kernel_traits_baseILj7168EfS2_fS2_fjLj128EEEEELb0ELb0ELb1ELb1EEEvNS_9FwdParamsE)
        /*08b4*/ 	.word	0x00000000


	//----- nvinfo : EIATTR_REGCOUNT
	.align		4
.L_380:
        /*08b8*/ 	.byte	0x04, 0x2f
        /*08ba*/ 	.short	(.L_382 - .L_381)
	.align		4
.L_381:
        /*08bc*/ 	.word	index@(_ZN10layer_norm13ln_fwd_kernelINS_13Kernel_traitsIf13__nv_bfloat16fS2_fjLj7168ELj1ELj1ELj4ELj16ENS_18Kernel_traits_baseILj7168EfS2_fS2_fjLj128EEEEELb0ELb0ELb1ELb0EEEvNS_9FwdParamsE)
        /*08c0*/ 	.word	0x000000ce


	//----- nvinfo : EIATTR_FRAME_SIZE
	.align		4
.L_382:
        /*08c4*/ 	.byte	0x04, 0x11
        /*08c6*/ 	.short	(.L_384 - .L_383)
	.align		4
.L_383:
        /*08c8*/ 	.word	index@(_ZN10layer_norm13ln_fwd_kernelINS_13Kernel_traitsIf13__nv_bfloat16fS2_fjLj7168ELj1ELj1ELj4ELj16ENS_18Kernel_traits_baseILj7168EfS2_fS2_fjLj128EEEEELb0ELb0ELb1ELb0EEEvNS_9FwdParamsE)
        /*08cc*/ 	.word	0x00000000


	//----- nvinfo : EIATTR_REGCOUNT
	.align		4
.L_384:
        /*08d0*/ 	.byte	0x04, 0x2f
        /*08d2*/ 	.short	(.L_386 - .L_385)
	.align		4
.L_385:
        /*08d4*/ 	.word	index@(_ZN10layer_norm13ln_fwd_kernelINS_13Kernel_traitsIf13__nv_bfloat16fS2_fjLj7168ELj1ELj1ELj4ELj16ENS_18Kernel_traits_baseILj7168EfS2_fS2_fjLj128EEEEELb0ELb0ELb0ELb1EEEvNS_9FwdParamsE)
        /*08d8*/ 	.word	0x000000fb


	//----- nvinfo : EIATTR_FRAME_SIZE
	.align		4
.L_386:
        /*08dc*/ 	.byte	0x04, 0x11
        /*08de*/ 	.short	(.L_388 - .L_387)
	.align		4
.L_387:
        /*08e0*/ 	.word	index@(_ZN10layer_norm13ln_fwd_kernelINS_13Kernel_traitsIf13__nv_bfloat16fS2_fjLj7168ELj1ELj1ELj4ELj16ENS_18Kernel_traits_baseILj7168EfS2_fS2_fjLj128EEEEELb0ELb0ELb0ELb1EEEvNS_9FwdParamsE)
        /*08e4*/ 	.word	0x00000000


	//----- nvinfo : EIATTR_REGCOUNT
	.align		4
.L_388:
        /*08e8*/ 	.byte	0x04, 0x2f
        /*08ea*/ 	.short	(.L_390 - .L_389)
	.align		4
.L_389:
        /*08ec*/ 	.word	index@(_ZN10layer_norm13ln_fwd_kernelINS_13Kernel_traitsIf13__nv_bfloat16fS2_fjLj7168ELj1ELj1ELj4ELj16ENS_18Kernel_traits_baseILj7168EfS2_fS2_fjLj128EEEEELb0ELb0ELb0ELb0EEEvNS_9FwdParamsE)
        /*08f0*/ 	.word	0x000000c5


	//----- nvinfo : EIATTR_FRAME_SIZE
	.align		4
.L_390:
        /*08f4*/ 	.byte	0x04, 0x11
        /*08f6*/ 	.short	(.L_392 - .L_391)
	.align		4
.L_391:
        /*08f8*/ 	.word	index@(_ZN10layer_norm13ln_fwd_kernelINS_13Kernel_traitsIf13__nv_bfloat16fS2_fjLj7168ELj1ELj1ELj4ELj16ENS_18Kernel_traits_baseILj7168EfS2_fS2_fjLj128EEEEELb0ELb0ELb0ELb0EEEvNS_9FwdParamsE)
        /*08fc*/ 	.word	0x00000000


	//----- nvinfo : EIATTR_REGCOUNT
	.align		4
.L_392:
        /*0900*/ 	.byte	0x04, 0x2f
        /*0902*/ 	.short	(.L_394 - .L_393)
	.align		4
.L_393:
        /*0904*/ 	.word	index@(_ZN10layer_norm13ln_fwd_kernelINS_13Kernel_traitsI13__nv_bfloat16S2_fS2_fjLj7168ELj1ELj1ELj4ELj16ENS_18Kernel_traits_baseILj7168ES2_S2_fS2_fjLj128EEEEELb1ELb1ELb1ELb1EEEvNS_9FwdParamsE)
        /*0908*/ 	.word	0x000000fe


	//----- nvinfo : EIATTR_FRAME_SIZE
	.align		4
.L_394:
        /*090c*/ 	.byte	0x04, 0x11
        /*090e*/ 	.short	(.L_396 - .L_395)
	.align		4
.L_395:
        /*0910*/ 	.word	index@(_ZN10layer_norm13ln_fwd_kernelINS_13Kernel_traitsI13__nv_bfloat16S2_fS2_fjLj7168ELj1ELj1ELj4ELj16ENS_18Kernel_traits_baseILj7168ES2_S2_fS2_fjLj128EEEEELb1ELb1ELb1ELb1EEEvNS_9FwdParamsE)
        /*0914*/ 	.word	0x00000000


	//----- nvinfo : EIATTR_REGCOUNT
	.align		4
.L_396:
        /*0918*/ 	.byte	0x04, 0x2f
        /*091a*/ 	.short	(.L_398 - .L_397)
	.align		4
.L_397:
        /*091c*/ 	.word	index@(_ZN10layer_norm13ln_fwd_kernelINS_13Kernel_traitsI13__nv_bfloat16S2_fS2_fjLj7168ELj1ELj1ELj4ELj16ENS_18Kernel_traits_baseILj7168ES2_S2_fS2_fjLj128EEEEELb1ELb1ELb1ELb0EEEvNS_9FwdParamsE)
        /*0920*/ 	.word	0x000000ff


	//----- nvinfo : EIATTR_FRAME_SIZE
	.align		4
.L_398:
        /*0924*/ 	.byte	0x04, 0x11
        /*0926*/ 	.short	(.L_400 - .L_399)
	.align		4
.L_399:
        /*0928*/ 	.word	index@(_ZN10layer_norm13ln_fwd_kernelINS_13Kernel_traitsI13__nv_bfloat16S2_fS2_fjLj7168ELj1ELj1ELj4ELj16ENS_18Kernel_traits_baseILj7168ES2_S2_fS2_fjLj128EEEEELb1ELb1ELb1ELb0EEEvNS_9FwdParamsE)
        /*092c*/ 	.word	0x00000040


	//----- nvinfo : EIATTR_REGCOUNT
	.align		4
.L_400:
        /*0930*/ 	.byte	0x04, 0x2f
        /*0932*/ 	.short	(.L_402 - .L_401)
	.align		4
.L_401:
        /*0934*/ 	.word	index@(_ZN10layer_norm13ln_fwd_kernelINS_13Kernel_traitsI13__nv_bfloat16S2_fS2_fjLj7168ELj1ELj1ELj4ELj16ENS_18Kernel_traits_baseILj7168ES2_S2_fS2_fjLj128EEEEELb1ELb1ELb0ELb1EEEvNS_9FwdParamsE)
        /*0938*/ 	.word	0x000000ff


	//----- nvinfo : EIATTR_FRAME_SIZE
	.align		4
.L_402:
        /*093c*/ 	.byte	0x04, 0x11
        /*093e*/ 	.short	(.L_404 - .L_403)
	.align		4
.L_403:
        /*0940*/ 	.word	index@(_ZN10layer_norm13ln_fwd_kernelINS_13Kernel_traitsI13__nv_bfloat16S2_fS2_fjLj7168ELj1ELj1ELj4ELj16ENS_18Kernel_traits_baseILj7168ES2_S2_fS2_fjLj128EEEEELb1ELb1ELb0ELb1EEEvNS_9FwdParamsE)
        /*0944*/ 	.word	0x00000000


	//----- nvinfo : EIATTR_REGCOUNT
	.align		4
.L_404:
        /*0948*/ 	.byte	0x04, 0x2f
        /*094a*/ 	.short	(.L_406 - .L_405)
	.align		4
.L_405:
        /*094c*/ 	.word	index@(_ZN10layer_norm13ln_fwd_kernelINS_13Kernel_traitsI13__nv_bfloat16S2_fS2_fjLj7168ELj1ELj1ELj4ELj16ENS_18Kernel_traits_baseILj7168ES2_S2_fS2_fjLj128EEEEELb1ELb1ELb0ELb0EEEvNS_9FwdParamsE)
        /*0950*/ 	.word	0x000000ff


	//----- nvinfo : EIATTR_FRAME_SIZE
	.align		4
.L_406:
        /*0954*/ 	.byte	0x04, 0x11
        /*0956*/ 	.short	(.L_408 - .L_407)
	.align		4
.L_407:
        /*0958*/ 	.word	index@(_ZN10layer_norm13ln_fwd_kernelINS_13Kernel_traitsI13__nv_bfloat16S2_fS2_fjLj7168ELj1ELj1ELj4ELj16ENS_18Kernel_traits_baseILj7168ES2_S2_fS2_fjLj128EEEEELb1ELb1ELb0ELb0EEEvNS_9FwdParamsE)
        /*095c*/ 	.word	0x00000008


	//----- nvinfo : EIATTR_REGCOUNT
	.align		4
.L_408:
        /*0960*/ 	.byte	0x04, 0x2f
        /*0962*/ 	.short	(.L_410 - .L_409)
	.align		4
.L_409:
        /*0964*/ 	.word	index@(_ZN10layer_norm13ln_fwd_kernelINS_13Kernel_traitsI13__nv_bfloat16S2_fS2_fjLj7168ELj1ELj1ELj4ELj16ENS_18Kernel_traits_baseILj7168ES2_S2_fS2_fjLj128EEEEELb1ELb0ELb1ELb1EEEvNS_9FwdParamsE)
        /*0968*/ 	.word	0x000000ff


	//----- nvinfo : EIATTR_FRAME_SIZE
	.align		4
.L_410:
        /*096c*/ 	.byte	0x04, 0x11
        /*096e*/ 	.short	(.L_412 - .L_411)
	.align		4
.L_411:
        /*0970*/ 	.word	index@(_ZN10layer_norm13ln_fwd_kernelINS_13Kernel_traitsI13__nv_bfloat16S2_fS2_fjLj7168ELj1ELj1ELj4ELj16ENS_18Kernel_traits_baseILj7168ES2_S2_fS2_fjLj128EEEEELb1ELb0ELb1ELb1EEEvNS_9FwdParamsE)
        /*0974*/ 	.word	0x00000000


	//----- nvinfo : EIATTR_REGCOUNT
	.align		4
.L_412:
        /*0978*/ 	.byte	0x04, 0x2f
        /*097a*/ 	.short	(.L_414 - .L_413)
	.align		4
.L_413:
        /*097c*/ 	.word	index@(_ZN10layer_norm13ln_fwd_kernelINS_13Kernel_traitsI13__nv_bfloat16S2_fS2_fjLj7168ELj1ELj1ELj4ELj16ENS_18Kernel_traits_baseILj7168ES2_S2_fS2_fjLj128EEEEELb1ELb0ELb1ELb0EEEvNS_9FwdParamsE)
        /*0980*/ 	.word	0x000000de


	//----- nvinfo : EIATTR_FRAME_SIZE
	.align		4
.L_414:
        /*0984*/ 	.byte	0x04, 0x11
        /*0986*/ 	.short	(.L_416 - .L_415)
	.align		4
.L_415:
        /*0988*/ 	.word	index@(_ZN10layer_norm13ln_fwd_kernelINS_13Kernel_traitsI13__nv_bfloat16S2_fS2_fjLj7168ELj1ELj1ELj4ELj16ENS_18Kernel_traits_baseILj7168ES2_S2_fS2_fjLj128EEEEELb1ELb0ELb1ELb0EEEvNS_9FwdParamsE)
        /*098c*/ 	.word	0x00000000


	//----- nvinfo : EIATTR_REGCOUNT
	.align		4
.L_416:
        /*0990*/ 	.byte	0x04, 0x2f
        /*0992*/ 	.short	(.L_418 - .L_417)
	.align		4
.L_417:
        /*0994*/ 	.word	index@(_ZN10layer_norm13ln_fwd_kernelINS_13Kernel_traitsI13__nv_bfloat16S2_fS2_fjLj7168ELj1ELj1ELj4ELj16ENS_18Kernel_traits_baseILj7168ES2_S2_fS2_fjLj128EEEEELb1ELb0ELb0ELb1EEEvNS_9FwdParamsE)
        /*0998*/ 	.word	0x000000fb


	//----- nvinfo : EIATTR_FRAME_SIZE
	.align		4
.L_418:
        /*099c*/ 	.byte	0x04, 0x11
        /*099e*/ 	.short	(.L_420 - .L_419)
	.align		4
.L_419:
        /*09a0*/ 	.word	index@(_ZN10layer_norm13ln_fwd_kernelINS_13Kernel_traitsI13__nv_bfloat16S2_fS2_fjLj7168ELj1ELj1ELj4ELj16ENS_18Kernel_traits_baseILj7168ES2_S2_fS2_fjLj128EEEEELb1ELb0ELb0ELb1EEEvNS_9FwdParamsE)
        /*09a4*/ 	.word	0x00000000


	//----- nvinfo : EIATTR_REGCOUNT
	.align		4
.L_420:
        /*09a8*/ 	.byte	0x04, 0x2f
        /*09aa*/ 	.short	(.L_422 - .L_421)
	.align		4
.L_421:
        /*09ac*/ 	.word	index@(_ZN10layer_norm13ln_fwd_kernelINS_13Kernel_traitsI13__nv_bfloat16S2_fS2_fjLj7168ELj1ELj1ELj4ELj16ENS_18Kernel_traits_baseILj7168ES2_S2_fS2_fjLj128EEEEELb1ELb0ELb0ELb0EEEvNS_9FwdParamsE)
        /*09b0*/ 	.word	0x000000d2


	//----- nvinfo : EIATTR_FRAME_SIZE
	.align		4
.L_422:
        /*09b4*/ 	.byte	0x04, 0x11
        /*09b6*/ 	.short	(.L_424 - .L_423)
	.align		4
.L_423:
        /*09b8*/ 	.word	index@(_ZN10layer_norm13ln_fwd_kernelINS_13Kernel_traitsI13__nv_bfloat16S2_fS2_fjLj7168ELj1ELj1ELj4ELj16ENS_18Kernel_traits_baseILj7168ES2_S2_fS2_fjLj128EEEEELb1ELb0ELb0ELb0EEEvNS_9FwdParamsE)
        /*09bc*/ 	.word	0x00000000


	//----- nvinfo : EIATTR_REGCOUNT
	.align		4
.L_424:
        /*09c0*/ 	.byte	0x04, 0x2f
        /*09c2*/ 	.short	(.L_426 - .L_425)
	.align		4
.L_425:
        /*09c4*/ 	.word	index@(_ZN10layer_norm13ln_fwd_kernelINS_13Kernel_traitsI13__nv_bfloat16S2_fS2_fjLj7168ELj1ELj1ELj4ELj16ENS_18Kernel_traits_baseILj7168ES2_S2_fS2_fjLj128EEEEELb0ELb1ELb1ELb1EEEvNS_9FwdParamsE)
        /*09c8*/ 	.word	0x000000fc


	//----- nvinfo : EIATTR_FRAME_SIZE
	.align		4
.L_426:
        /*09cc*/ 	.byte	0x04, 0x11
        /*09ce*/ 	.short	(.L_428 - .L_427)
	.align		4
.L_427:
        /*09d0*/ 	.word	index@(_ZN10layer_norm13ln_fwd_kernelINS_13Kernel_traitsI13__nv_bfloat16S2_fS2_fjLj7168ELj1ELj1ELj4ELj16ENS_18Kernel_traits_baseILj7168ES2_S2_fS2_fjLj128EEEEELb0ELb1ELb1ELb1EEEvNS_9FwdParamsE)
        /*09d4*/ 	.word	0x00000000


	//----- nvinfo : EIATTR_REGCOUNT
	.align		4
.L_428:
        /*09d8*/ 	.byte	0x04, 0x2f
        /*09da*/ 	.short	(.L_430 - .L_429)
	.align		4
.L_429:
        /*09dc*/ 	.word	index@(_ZN10layer_norm13ln_fwd_kernelINS_13Kernel_traitsI13__nv_bfloat16S2_fS2_fjLj7168ELj1ELj1ELj4ELj16ENS_18Kernel_traits_baseILj7168ES2_S2_fS2_fjLj128EEEEELb0ELb1ELb1ELb0EEEvNS_9FwdParamsE)
        /*09e0*/ 	.word	0x000000fb


	//----- nvinfo : EIATTR_FRAME_SIZE
	.align		4
.L_430:
        /*09e4*/ 	.byte	0x04, 0x11
        /*09e6*/ 	.short	(.L_432 - .L_431)
	.align		4
.L_431:
        /*09e8*/ 	.word	index@(_ZN10layer_norm13ln_fwd_kernelINS_13Kernel_traitsI13__nv_bfloat16S2_fS2_fjLj7168ELj1ELj1ELj4ELj16ENS_18Kernel_traits_baseILj7168ES2_S2_fS2_fjLj128EEEEELb0ELb1ELb1ELb0EEEvNS_9FwdParamsE)
        /*09ec*/ 	.word	0x00000000


	//----- nvinfo : EIATTR_REGCOUNT
	.align		4
.L_432:
        /*09f0*/ 	.byte	0x04, 0x2f
        /*09f2*/ 	.short	(.L_434 - .L_433)
	.align		4
.L_433:
        /*09f4*/ 	.word	index@(_ZN10layer_norm13ln_fwd_kernelINS_13Kernel_traitsI13__nv_bfloat16S2_fS2_fjLj7168ELj1ELj1ELj4ELj16ENS_18Kernel_traits_baseILj7168ES2_S2_fS2_fjLj128EEEEELb0ELb1ELb0ELb1EEEvNS_9FwdParamsE)
        /*09f8*/ 	.word	0x000000fe


	//----- nvinfo : EIATTR_FRAME_SIZE
	.align		4
.L_434:
        /*09fc*/ 	.byte	0x04, 0x11
        /*09fe*/ 	.short	(.L_436 - .L_435)
	.align		4
.L_435:
        /*0a00*/ 	.word	index@(_ZN10layer_norm13ln_fwd_kernelINS_13Kernel_traitsI13__nv_bfloat16S2_fS2_fjLj7168ELj1ELj1ELj4ELj16ENS_18Kernel_traits_baseILj7168ES2_S2_fS2_fjLj128EEEEELb0ELb1ELb0ELb1EEEvNS_9FwdParamsE)
        /*0a04*/ 	.word	0x00000000


	//----- nvinfo : EIATTR_REGCOUNT
	.align		4
.L_436:
        /*0a08*/ 	.byte	0x04, 0x2f
        /*0a0a*/ 	.short	(.L_438 - .L_437)
	.align		4
.L_437:
        /*0a0c*/ 	.word	index@(_ZN10layer_norm13ln_fwd_kernelINS_13Kernel_traitsI13__nv_bfloat16S2_fS2_fjLj7168ELj1ELj1ELj4ELj16ENS_18Kernel_traits_baseILj7168ES2_S2_fS2_fjLj128EEEEELb0ELb1ELb0ELb0EEEvNS_9FwdParamsE)
        /*0a10*/ 	.word	0x000000fa


	//----- nvinfo : EIATTR_FRAME_SIZE
	.align		4
.L_438:
        /*0a14*/ 	.byte	0x04, 0x11
        /*0a16*/ 	.short	(.L_440 - .L_439)
	.align		4
.L_439:
        /*0a18*/ 	.word	index@(_ZN10layer_norm13ln_fwd_kernelINS_13Kernel_traitsI13__nv_bfloat16S2_fS2_fjLj7168ELj1ELj1ELj4ELj16ENS_18Kernel_traits_baseILj7168ES2_S2_fS2_fjLj128EEEEELb0ELb1ELb0ELb0EEEvNS_9FwdParamsE)
        /*0a1c*/ 	.word	0x00000000


	//----- nvinfo : EIATTR_REGCOUNT
	.align		4
.L_440:
        /*0a20*/ 	.byte	0x04, 0x2f
        /*0a22*/ 	.short	(.L_442 - .L_441)
	.align		4
.L_441:
        /*0a24*/ 	.word	index@(_ZN10layer_norm13ln_fwd_kernelINS_13Kernel_traitsI13__nv_bfloat16S2_fS2_fjLj7168ELj1ELj1ELj4ELj16ENS_18Kernel_traits_baseILj7168ES2_S2_fS2_fjLj128EEEEELb0ELb0ELb1ELb1EEEvNS_9FwdParamsE)
        /*0a28*/ 	.word	0x000000a5


	//----- nvinfo : EIATTR_FRAME_SIZE
	.align		4
.L_442:
        /*0a2c*/ 	.byte	0x04, 0x11
        /*0a2e*/ 	.short	(.L_444 - .L_443)
	.align		4
.L_443:
        /*0a30*/ 	.word	index@(_ZN10layer_norm13ln_fwd_kernelINS_13Kernel_traitsI13__nv_bfloat16S2_fS2_fjLj7168ELj1ELj1ELj4ELj16ENS_18Kernel_traits_baseILj7168ES2_S2_fS2_fjLj128EEEEELb0ELb0ELb1ELb1EEEvNS_9FwdParamsE)
        /*0a34*/ 	.word	0x00000000


	//----- nvinfo : EIATTR_REGCOUNT
	.align		4
.L_444:
        /*0a38*/ 	.byte	0x04, 0x2f
        /*0a3a*/ 	.short	(.L_446 - .L_445)
	.align		4
.L_445:
        /*0a3c*/ 	.word	index@(_ZN10layer_norm13ln_fwd_kernelINS_13Kernel_traitsI13__nv_bfloat16S2_fS2_fjLj7168ELj1ELj1ELj4ELj16ENS_18Kernel_traits_baseILj7168ES2_S2_fS2_fjLj128EEEEELb0ELb0ELb1ELb0EEEvNS_9FwdParamsE)
        /*0a40*/ 	.word	0x000000ce


	//----- nvinfo : EIATTR_FRAME_SIZE
	.align		4
.L_446:
        /*0a44*/ 	.byte	0x04, 0x11
        /*0a46*/ 	.short	(.L_448 - .L_447)
	.align		4
.L_447:
        /*0a48*/ 	.word	index@(_ZN10layer_norm13ln_fwd_kernelINS_13Kernel_traitsI13__nv_bfloat16S2_fS2_fjLj7168ELj1ELj1ELj4ELj16ENS_18Kernel_traits_baseILj7168ES2_S2_fS2_fjLj128EEEEELb0ELb0ELb1ELb0EEEvNS_9FwdParamsE)
        /*0a4c*/ 	.word	0x00000000


	//----- nvinfo : EIATTR_REGCOUNT
	.align		4
.L_448:
        /*0a50*/ 	.byte	0x04, 0x2f
        /*0a52*/ 	.short	(.L_450 - .L_449)
	.align		4
.L_449:
        /*0a54*/ 	.word	index@(_ZN10layer_norm13ln_fwd_kernelINS_13Kernel_traitsI13__nv_bfloat16S2_fS2_fjLj7168ELj1ELj1ELj4ELj16ENS_18Kernel_traits_baseILj7168ES2_S2_fS2_fjLj128EEEEELb0ELb0ELb0ELb1EEEvNS_9FwdParamsE)
        /*0a58*/ 	.word	0x000000a7


	//----- nvinfo : EIATTR_FRAME_SIZE
	.align		4
.L_450:
        /*0a5c*/ 	.byte	0x04, 0x11
        /*0a5e*/ 	.short	(.L_452 - .L_451)
	.align		4
.L_451:
        /*0a60*/ 	.word	index@(_ZN10layer_norm13ln_fwd_kernelINS_13Kernel_traitsI13__nv_bfloat16S2_fS2_fjLj7168ELj1ELj1ELj4ELj16ENS_18Kernel_traits_baseILj7168ES2_S2_fS2_fjLj128EEEEELb0ELb0ELb0ELb1EEEvNS_9FwdParamsE)
        /*0a64*/ 	.word	0x00000000


	//----- nvinfo : EIATTR_REGCOUNT
	.align		4
.L_452:
        /*0a68*/ 	.byte	0x04, 0x2f
        /*0a6a*/ 	.short	(.L_454 - .L_453)
	.align		4
.L_453:
        /*0a6c*/ 	.word	index@(_ZN10layer_norm13ln_fwd_kernelINS_13Kernel_traitsI13__nv_bfloat16S2_fS2_fjLj7168ELj1ELj1ELj4ELj16ENS_18Kernel_traits_baseILj7168ES2_S2_fS2_fjLj128EEEEELb0ELb0ELb0ELb0EEEvNS_9FwdParamsE)
        /*0a70*/ 	.word	0x000000c9


	//----- nvinfo : EIATTR_FRAME_SIZE
	.align		4
.L_454:
        /*0a74*/ 	.byte	0x04, 0x11
        /*0a76*/ 	.short	(.L_456 - .L_455)
	.align		4
.L_455:
        /*0a78*/ 	.word	index@(_ZN10layer_norm13ln_fwd_kernelINS_13Kernel_traitsI13__nv_bfloat16S2_fS2_fjLj7168ELj1ELj1ELj4ELj16ENS_18Kernel_traits_baseILj7168ES2_S2_fS2_fjLj128EEEEELb0ELb0ELb0ELb0EEEvNS_9FwdParamsE)
        /*0a7c*/ 	.word	0x00000000


	//----- nvinfo : EIATTR_REGCOUNT
	.align		4
.L_456:
        /*0a80*/ 	.byte	0x04, 0x2f
        /*0a82*/ 	.short	(.L_458 - .L_457)
	.align		4
.L_457:
        /*0a84*/ 	.word	index@(_ZN10layer_norm13ln_fwd_kernelINS_13Kernel_traitsIf13__nv_bfloat16S2_S2_fjLj7168ELj1ELj1ELj4ELj16ENS_18Kernel_traits_baseILj7168EfS2_S2_S2_fjLj128EEEEELb1ELb1ELb1ELb1EEEvNS_9FwdParamsE)
        /*0a88*/ 	.word	0x000000fe


	//----- nvinfo : EIATTR_FRAME_SIZE
	.align		4
.L_458:
        /*0a8c*/ 	.byte	0x04, 0x11
        /*0a8e*/ 	.short	(.L_460 - .L_459)
	.align		4
.L_459:
        /*0a90*/ 	.word	index@(_ZN10layer_norm13ln_fwd_kernelINS_13Kernel_traitsIf13__nv_bfloat16S2_S2_fjLj7168ELj1ELj1ELj4ELj16ENS_18Kernel_traits_baseILj7168EfS2_S2_S2_fjLj128EEEEELb1ELb1ELb1ELb1EEEvNS_9FwdParamsE)
        /*0a94*/ 	.word	0x00000030


	//----- nvinfo : EIATTR_REGCOUNT
	.align		4
.L_460:
        /*0a98*/ 	.byte	0x04, 0x2f
        /*0a9a*/ 	.short	(.L_462 - .L_461)
	.align		4
.L_461:
        /*0a9c*/ 	.word	index@(_ZN10layer_norm13ln_fwd_kernelINS_13Kernel_traitsIf13__nv_bfloat16S2_S2_fjLj7168ELj1ELj1ELj4ELj16ENS_18Kernel_traits_baseILj7168EfS2_S2_S2_fjLj128EEEEELb1ELb1ELb1ELb0EEEvNS_9FwdParamsE)
        /*0aa0*/ 	.word	0x000000ff


	//----- nvinfo : EIATTR_FRAME_SIZE
	.align		4
.L_462:
        /*0aa4*/ 	.byte	0x04, 0x11
        /*0aa6*/ 	.short	(.L_464 - .L_463)
	.align		4
.L_463:
        /*0aa8*/ 	.word	index@(_ZN10layer_norm13ln_fwd_kernelINS_13Kernel_traitsIf13__nv_bfloat16S2_S2_fjLj7168ELj1ELj1ELj4ELj16ENS_18Kernel_traits_baseILj7168EfS2_S2_S2_fjLj128EEEEELb1ELb1ELb1ELb0EEEvNS_9FwdParamsE)
        /*0aac*/ 	.word	0x00000040


	//----- nvinfo : EIATTR_REGCOUNT
	.align		4
.L_464:
        /*0ab0*/ 	.byte	0x04, 0x2f
        /*0ab2*/ 	.short	(.L_466 - .L_465)
	.align		4
.L_465:
        /*0ab4*/ 	.word	index@(_ZN10layer_norm13ln_fwd_kernelINS_13Kernel_traitsIf13__nv_bfloat16S2_S2_fjLj7168ELj1ELj1ELj4ELj16ENS_18Kernel_traits_baseILj7168EfS2_S2_S2_fjLj128EEEEELb1ELb1ELb0ELb1EEEvNS_9FwdParamsE)
        /*0ab8*/ 	.word	0x000000ff


	//----- nvinfo : EIATTR_FRAME_SIZE
	.align		4
.L_466:
        /*0abc*/ 	.byte	0x04, 0x11
        /*0abe*/ 	.short	(.L_468 - .L_467)
	.align		4
.L_467:
        /*0ac0*/ 	.word	index@(_ZN10layer_norm13ln_fwd_kernelINS_13Kernel_traitsIf13__nv_bfloat16S2_S2_fjLj7168ELj1ELj1ELj4ELj16ENS_18Kernel_traits_baseILj7168EfS2_S2_S2_fjLj128EEEEELb1ELb1ELb0ELb1EEEvNS_9FwdParamsE)
        /*0ac4*/ 	.word	0x00000000


	//----- nvinfo : EIATTR_REGCOUNT
	.align		4
.L_468:
        /*0ac8*/ 	.byte	0x04, 0x2f
        /*0aca*/ 	.short	(.L_470 - .L_469)
	.align		4
.L_469:
        /*0acc*/ 	.word	index@(_ZN10layer_norm13ln_fwd_kernelINS_13Kernel_traitsIf13__nv_bfloat16S2_S2_fjLj7168ELj1ELj1ELj4ELj16ENS_18Kernel_traits_baseILj7168EfS2_S2_S2_fjLj128EEEEELb1ELb1ELb0ELb0EEEvNS_9FwdParamsE)
        /*0ad0*/ 	.word	0x000000ff


	//----- nvinfo : EIATTR_FRAME_SIZE
	.align		4
.L_470:
        /*0ad4*/ 	.byte	0x04, 0x11
        /*0ad6*/ 	.short	(.L_472 - .L_471)
	.align		4
.L_471:
        /*0ad8*/ 	.word	index@(_ZN10layer_norm13ln_fwd_kernelINS_13Kernel_traitsIf13__nv_bfloat16S2_S2_fjLj7168ELj1ELj1ELj4ELj16ENS_18Kernel_traits_baseILj7168EfS2_S2_S2_fjLj128EEEEELb1ELb1ELb0ELb0EEEvNS_9FwdParamsE)
        /*0adc*/ 	.word	0x00000000


	//----- nvinfo : EIATTR_REGCOUNT
	.align		4
.L_472:
        /*0ae0*/ 	.byte	0x04, 0x2f
        /*0ae2*/ 	.short	(.L_474 - .L_473)
	.align		4
.L_473:
        /*0ae4*/ 	.word	index@(_ZN10layer_norm13ln_fwd_kernelINS_13Kernel_traitsIf13__nv_bfloat16S2_S2_fjLj7168ELj1ELj1ELj4ELj16ENS_18Kernel_traits_baseILj7168EfS2_S2_S2_fjLj128EEEEELb1ELb0ELb1ELb1EEEvNS_9FwdParamsE)
        /*0ae8*/ 	.word	0x000000ff


	//----- nvinfo : EIATTR_FRAME_SIZE
	.align		4
.L_474:
        /*0aec*/ 	.byte	0x04, 0x11
        /*0aee*/ 	.short	(.L_476 - .L_475)
	.align		4
.L_475:
        /*0af0*/ 	.word	index@(_ZN10layer_norm13ln_fwd_kernelINS_13Kernel_traitsIf13__nv_bfloat16S2_S2_fjLj7168ELj1ELj1ELj4ELj16ENS_18Kernel_traits_baseILj7168EfS2_S2_S2_fjLj128EEEEELb1ELb0ELb1ELb1EEEvNS_9FwdParamsE)
        /*0af4*/ 	.word	0x00000000


	//----- nvinfo : EIATTR_REGCOUNT
	.align		4
.L_476:
        /*0af8*/ 	.byte	0x04, 0x2f
        /*0afa*/ 	.short	(.L_478 - .L_477)
	.align		4
.L_477:
        /*0afc*/ 	.word	index@(_ZN10layer_norm13ln_fwd_kernelINS_13Kernel_traitsIf13__nv_bfloat16S2_S2_fjLj7168ELj1ELj1ELj4ELj16ENS_18Kernel_traits_baseILj7168EfS2_S2_S2_fjLj128EEEEELb1ELb0ELb1ELb0EEEvNS_9FwdParamsE)
        /*0b00*/ 	.word	0x000000da


	//----- nvinfo : EIATTR_FRAME_SIZE
	.align		4
.L_478:
        /*0b04*/ 	.byte	0x04, 0x11
        /*0b06*/ 	.short	(.L_480 - .L_479)
	.align		4
.L_479:
        /*0b08*/ 	.word	index@(_ZN10layer_norm13ln_fwd_kernelINS_13Kernel_traitsIf13__nv_bfloat16S2_S2_fjLj7168ELj1ELj1ELj4ELj16ENS_18Kernel_traits_baseILj7168EfS2_S2_S2_fjLj128EEEEELb1ELb0ELb1ELb0EEEvNS_9FwdParamsE)
        /*0b0c*/ 	.word	0x00000000


	//----- nvinfo : EIATTR_REGCOUNT
	.align		4
.L_480:
        /*0b10*/ 	.byte	0x04, 0x2f
        /*0b12*/ 	.short	(.L_482 - .L_481)
	.align		4
.L_481:
        /*0b14*/ 	.word	index@(_ZN10layer_norm13ln_fwd_kernelINS_13Kernel_traitsIf13__nv_bfloat16S2_S2_fjLj7168ELj1ELj1ELj4ELj16ENS_18Kernel_traits_baseILj7168EfS2_S2_S2_fjLj128EEEEELb1ELb0ELb0ELb1EEEvNS_9FwdParamsE)
        /*0b18*/ 	.word	0x000000ff


	//----- nvinfo : EIATTR_FRAME_SIZE
	.align		4
.L_482:
        /*0b1c*/ 	.byte	0x04, 0x11
        /*0b1e*/ 	.short	(.L_484 - .L_483)
	.align		4
.L_483:
        /*0b20*/ 	.word	index@(_ZN10layer_norm13ln_fwd_kernelINS_13Kernel_traitsIf13__nv_bfloat16S2_S2_fjLj7168ELj1ELj1ELj4ELj16ENS_18Kernel_traits_baseILj7168EfS2_S2_S2_fjLj128EEEEELb1ELb0ELb0ELb1EEEvNS_9FwdParamsE)
        /*0b24*/ 	.word	0x00000000


	//----- nvinfo : EIATTR_REGCOUNT
	.align		4
.L_484:
        /*0b28*/ 	.byte	0x04, 0x2f
        /*0b2a*/ 	.short	(.L_486 - .L_485)
	.align		4
.L_485:
        /*0b2c*/ 	.word	index@(_ZN10layer_norm13ln_fwd_kernelINS_13Kernel_traitsIf13__nv_bfloat16S2_S2_fjLj7168ELj1ELj1ELj4ELj16ENS_18Kernel_traits_baseILj7168EfS2_S2_S2_fjLj128EEEEELb1ELb0ELb0ELb0EEEvNS_9FwdParamsE)
        /*0b30*/ 	.word	0x000000fe


	//----- nvinfo : EIATTR_FRAME_SIZE
	.align		4
.L_486:
        /*0b34*/ 	.byte	0x04, 0x11
        /*0b36*/ 	.short	(.L_488 - .L_487)
	.align		4
.L_487:
        /*0b38*/ 	.word	index@(_ZN10layer_norm13ln_fwd_kernelINS_13Kernel_traitsIf13__nv_bfloat16S2_S2_fjLj7168ELj1ELj1ELj4ELj16ENS_18Kernel_traits_baseILj7168EfS2_S2_S2_fjLj128EEEEELb1ELb0ELb0ELb0EEEvNS_9FwdParamsE)
        /*0b3c*/ 	.word	0x00000000


	//----- nvinfo : EIATTR_REGCOUNT
	.align		4
.L_488:
        /*0b40*/ 	.byte	0x04, 0x2f
        /*0b42*/ 	.short	(.L_490 - .L_489)
	.align		4
.L_489:
        /*0b44*/ 	.word	index@(_ZN10layer_norm13ln_fwd_kernelINS_13Kernel_traitsIf13__nv_bfloat16S2_S2_fjLj7168ELj1ELj1ELj4ELj16ENS_18Kernel_traits_baseILj7168EfS2_S2_S2_fjLj128EEEEELb0ELb1ELb1ELb1EEEvNS_9FwdParamsE)
        /*0b48*/ 	.word	0x000000fa


	//----- nvinfo : EIATTR_FRAME_SIZE
	.align		4
.L_490:
        /*0b4c*/ 	.byte	0x04, 0x11
        /*0b4e*/ 	.short	(.L_492 - .L_491)
	.align		4
.L_491:
        /*0b50*/ 	.word	index@(_ZN10layer_norm13ln_fwd_kernelINS_13Kernel_traitsIf13__nv_bfloat16S2_S2_fjLj7168ELj1ELj1ELj4ELj16ENS_18Kernel_traits_baseILj7168EfS2_S2_S2_fjLj128EEEEELb0ELb1ELb1ELb1EEEvNS_9FwdParamsE)
        /*0b54*/ 	.word	0x00000000


	//----- nvinfo : EIATTR_REGCOUNT
	.align		4
.L_492:
        /*0b58*/ 	.byte	0x04, 0x2f
        /*0b5a*/ 	.short	(.L_494 - .L_493)
	.align		4
.L_493:
        /*0b5c*/ 	.word	index@(_ZN10layer_norm13ln_fwd_kernelINS_13Kernel_traitsIf13__nv_bfloat16S2_S2_fjLj7168ELj1ELj1ELj4ELj16ENS_18Kernel_traits_baseILj7168EfS2_S2_S2_fjLj128EEEEELb0ELb1ELb1ELb0EEEvNS_9FwdParamsE)
        /*0b60*/ 	.word	0x000000ff


	//----- nvinfo : EIATTR_FRAME_SIZE
	.align		4
.L_494:
        /*0b64*/ 	.byte	0x04, 0x11
        /*0b66*/ 	.short	(.L_496 - .L_495)
	.align		4
.L_495:
        /*0b68*/ 	.word	index@(_ZN10layer_norm13ln_fwd_kernelINS_13Kernel_traitsIf13__nv_bfloat16S2_S2_fjLj7168ELj1ELj1ELj4ELj16ENS_18Kernel_traits_baseILj7168EfS2_S2_S2_fjLj128EEEEELb0ELb1ELb1ELb0EEEvNS_9FwdParamsE)
        /*0b6c*/ 	.word	0x00000000


	//----- nvinfo : EIATTR_REGCOUNT
	.align		4
.L_496:
        /*0b70*/ 	.byte	0x04, 0x2f
        /*0b72*/ 	.short	(.L_498 - .L_497)
	.align		4
.L_497:
        /*0b74*/ 	.word	index@(_ZN10layer_norm13ln_fwd_kernelINS_13Kernel_traitsIf13__nv_bfloat16S2_S2_fjLj7168ELj1ELj1ELj4ELj16ENS_18Kernel_traits_baseILj7168EfS2_S2_S2_fjLj128EEEEELb0ELb1ELb0ELb1EEEvNS_9FwdParamsE)
        /*0b78*/ 	.word	0x000000ff


	//----- nvinfo : EIATTR_FRAME_SIZE
	.align		4
.L_498:
        /*0b7c*/ 	.byte	0x04, 0x11
        /*0b7e*/ 	.short	(.L_500 - .L_499)
	.align		4
.L_499:
        /*0b80*/ 	.word	index@(_ZN10layer_norm13ln_fwd_kernelINS_13Kernel_traitsIf13__nv_bfloat16S2_S2_fjLj7168ELj1ELj1ELj4ELj16ENS_18Kernel_traits_baseILj7168EfS2_S2_S2_fjLj128EEEEELb0ELb1ELb0ELb1EEEvNS_9FwdParamsE)
        /*0b84*/ 	.word	0x00000000


	//----- nvinfo : EIATTR_REGCOUNT
	.align		4
.L_500:
        /*0b88*/ 	.byte	0x04, 0x2f
        /*0b8a*/ 	.short	(.L_502 - .L_501)
	.align		4
.L_501:
        /*0b8c*/ 	.word	index@(_ZN10layer_norm13ln_fwd_kernelINS_13Kernel_traitsIf13__nv_bfloat16S2_S2_fjLj7168ELj1ELj1ELj4ELj16ENS_18Kernel_traits_baseILj7168EfS2_S2_S2_fjLj128EEEEELb0ELb1ELb0ELb0EEEvNS_9FwdParamsE)
        /*0b90*/ 	.word	0x000000f9


	//----- nvinfo : EIATTR_FRAME_SIZE
	.align		4
.L_502:
        /*0b94*/ 	.byte	0x04, 0x11
        /*0b96*/ 	.short	(.L_504 - .L_503)
	.align		4
.L_503:
        /*0b98*/ 	.word	index@(_ZN10layer_norm13ln_fwd_kernelINS_13Kernel_traitsIf13__nv_bfloat16S2_S2_fjLj7168ELj1ELj1ELj4ELj16ENS_18Kernel_traits_baseILj7168EfS2_S2_S2_fjLj128EEEEELb0ELb1ELb0ELb0EEEvNS_9FwdParamsE)
        /*0b9c*/ 	.word	0x00000000


	//----- nvinfo : EIATTR_REGCOUNT
	.align		4
.L_504:
        /*0ba0*/ 	.byte	0x04, 0x2f
        /*0ba2*/ 	.short	(.L_506 - .L_505)
	.align		4
.L_505:
        /*0ba4*/ 	.word	index@(_ZN10layer_norm13ln_fwd_kernelINS_13Kernel_traitsIf13__nv_bfloat16S2_S2_fjLj7168ELj1ELj1ELj4ELj16ENS_18Kernel_traits_baseILj7168EfS2_S2_S2_fjLj128EEEEELb0ELb0ELb1ELb1EEEvNS_9FwdParamsE)
        /*0ba8*/ 	.word	0x000000fa


	//----- nvinfo : EIATTR_FRAME_SIZE
	.align		4
.L_506:
        /*0bac*/ 	.byte	0x04, 0x11
        /*0bae*/ 	.short	(.L_508 - .L_507)
	.align		4
.L_507:
        /*0bb0*/ 	.word	index@(_ZN10layer_norm13ln_fwd_kernelINS_13Kernel_traitsIf13__nv_bfloat16S2_S2_fjLj7168ELj1ELj1ELj4ELj16ENS_18Kernel_traits_baseILj7168EfS2_S2_S2_fjLj128EEEEELb0ELb0ELb1ELb1EEEvNS_9FwdParamsE)
        /*0bb4*/ 	.word	0x00000000


	//----- nvinfo : EIATTR_REGCOUNT
	.align		4
.L_508:
        /*0bb8*/ 	.byte	0x04, 0x2f
        /*0bba*/ 	.short	(.L_510 - .L_509)
	.align		4
.L_509:
        /*0bbc*/ 	.word	index@(_ZN10layer_norm13ln_fwd_kernelINS_13Kernel_traitsIf13__nv_bfloat16S2_S2_fjLj7168ELj1ELj1ELj4ELj16ENS_18Kernel_traits_baseILj7168EfS2_S2_S2_fjLj128EEEEELb0ELb0ELb1ELb0EEEvNS_9FwdParamsE)
        /*0bc0*/ 	.word	0x000000f8


	//----- nvinfo : EIATTR_FRAME_SIZE
	.align		4
.L_510:
        /*0bc4*/ 	.byte	0x04, 0x11
        /*0bc6*/ 	.short	(.L_512 - .L_511)
	.align		4
.L_511:
        /*0bc8*/ 	.word	index@(_ZN10layer_norm13ln_fwd_kernelINS_13Kernel_traitsIf13__nv_bfloat16S2_S2_fjLj7168ELj1ELj1ELj4ELj16ENS_18Kernel_traits_baseILj7168EfS2_S2_S2_fjLj128EEEEELb0ELb0ELb1ELb0EEEvNS_9FwdParamsE)
        /*0bcc*/ 	.word	0x00000000


	//----- nvinfo : EIATTR_REGCOUNT
	.align		4
.L_512:
        /*0bd0*/ 	.byte	0x04, 0x2f
        /*0bd2*/ 	.short	(.L_514 - .L_513)
	.align		4
.L_513:
        /*0bd4*/ 	.word	index@(_ZN10layer_norm13ln_fwd_kernelINS_13Kernel_traitsIf13__nv_bfloat16S2_S2_fjLj7168ELj1ELj1ELj4ELj16ENS_18Kernel_traits_baseILj7168EfS2_S2_S2_fjLj128EEEEELb0ELb0ELb0ELb1EEEvNS_9FwdParamsE)
        /*0bd8*/ 	.word	0x000000ff


	//----- nvinfo : EIATTR_FRAME_SIZE
	.align		4
.L_514:
        /*0bdc*/ 	.byte	0x04, 0x11
        /*0bde*/ 	.short	(.L_516 - .L_515)
	.align		4
.L_515:
        /*0be0*/ 	.word	index@(_ZN10layer_norm13ln_fwd_kernelINS_13Kernel_traitsIf13__nv_bfloat16S2_S2_fjLj7168ELj1ELj1ELj4ELj16ENS_18Kernel_traits_baseILj7168EfS2_S2_S2_fjLj128EEEEELb0ELb0ELb0ELb1EEEvNS_9FwdParamsE)
        /*0be4*/ 	.word	0x00000000


	//----- nvinfo : EIATTR_REGCOUNT
	.align		4
.L_516:
        /*0be8*/ 	.byte	0x04, 0x2f
        /*0bea*/ 	.short	(.L_518 - .L_517)
	.align		4
.L_517:
        /*0bec*/ 	.word	index@(_ZN10layer_norm13ln_fwd_kernelINS_13Kernel_traitsIf13__nv_bfloat16S2_S2_fjLj7168ELj1ELj1ELj4ELj16ENS_18Kernel_traits_baseILj7168EfS2_S2_S2_fjLj128EEEEELb0ELb0ELb0ELb0EEEvNS_9FwdParamsE)
        /*0bf0*/ 	.word	0x000000ca


	//----- nvinfo : EIATTR_FRAME_SIZE
	.align		4
.L_518:
        /*0bf4*/ 	.byte	0x04, 0x11
        /*0bf6*/ 	.short	(.L_520 - .L_519)
	.align		4
.L_519:
        /*0bf8*/ 	.word	index@(_ZN10layer_norm13ln_fwd_kernelINS_13Kernel_traitsIf13__nv_bfloat16S2_S2_fjLj7168ELj1ELj1ELj4ELj16ENS_18Kernel_traits_baseILj7168EfS2_S2_S2_fjLj128EEEEELb0ELb0ELb0ELb0EEEvNS_9FwdParamsE)
        /*0bfc*/ 	.word	0x00000000


	//----- nvinfo : EIATTR_REGCOUNT
	.align		4
.L_520:
        /*0c00*/ 	.byte	0x04, 0x2f
        /*0c02*/ 	.short	(.L_522 - .L_521)
	.align		4
.L_521:
        /*0c04*/ 	.word	index@(_ZN10layer_norm13ln_fwd_kernelINS_13Kernel_traitsI6__halfS2_S2_S2_fjLj7168ELj1ELj1ELj4ELj16ENS_18Kernel_traits_baseILj7168ES2_S2_S2_S2_fjLj128EEEEELb1ELb1ELb1ELb1EEEvNS_9FwdParamsE)
        /*0c08*/ 	.word	0x000000ff


	//----- nvinfo : EIATTR_FRAME_SIZE
	.align		4
.L_522:
        /*0c0c*/ 	.byte	0x04, 0x11
        /*0c0e*/ 	.short	(.L_524 - .L_523)
	.align		4
.L_523:
        /*0c10*/ 	.word	index@(_ZN10layer_norm13ln_fwd_kernelINS_13Kernel_traitsI6__halfS2_S2_S2_fjLj7168ELj1ELj1ELj4ELj16ENS_18Kernel_traits_baseILj7168ES2_S2_S2_S2_fjLj128EEEEELb1ELb1ELb1ELb1EEEvNS_9FwdParamsE)
        /*0c14*/ 	.word	0x00000000


	//----- nvinfo : EIATTR_REGCOUNT
	.align		4
.L_524:
        /*0c18*/ 	.byte	0x04, 0x2f
        /*0c1a*/ 	.short	(.L_526 - .L_525)
	.align		4
.L_525:
        /*0c1c*/ 	.word	index@(_ZN10layer_norm13ln_fwd_kernelINS_13Kernel_traitsI6__halfS2_S2_S2_fjLj7168ELj1ELj1ELj4ELj16ENS_18Kernel_traits_baseILj7168ES2_S2_S2_S2_fjLj128EEEEELb1ELb1ELb1ELb0EEEvNS_9FwdParamsE)
        /*0c20*/ 	.word	0x000000f0


	//----- nvinfo : EIATTR_FRAME_SIZE
	.align		4
.L_526:
        /*0c24*/ 	.byte	0x04, 0x11
        /*0c26*/ 	.short	(.L_528 - .L_527)
	.align		4
.L_527:
        /*0c28*/ 	.word	index@(_ZN10layer_norm13ln_fwd_kernelINS_13Kernel_traitsI6__halfS2_S2_S2_fjLj7168ELj1ELj1ELj4ELj16ENS_18Kernel_traits_baseILj7168ES2_S2_S2_S2_fjLj128EEEEELb1ELb1ELb1ELb0EEEvNS_9FwdParamsE)
        /*0c2c*/ 	.word	0x00000000


	//----- nvinfo : EIATTR_REGCOUNT
	.align		4
.L_528:
        /*0c30*/ 	.byte	0x04, 0x2f
        /*0c32*/ 	.short	(.L_530 - .L_529)
	.align		4
.L_529:
        /*0c34*/ 	.word	index@(_ZN10layer_norm13ln_fwd_kernelINS_13Kernel_traitsI6__halfS2_S2_S2_fjLj7168ELj1ELj1ELj4ELj16ENS_18Kernel_traits_baseILj7168ES2_S2_S2_S2_fjLj128EEEEELb1ELb1ELb0ELb1EEEvNS_9FwdParamsE)
        /*0c38*/ 	.word	0x000000f6


	//----- nvinfo : EIATTR_FRAME_SIZE
	.align		4
.L_530:
        /*0c3c*/ 	.byte	0x04, 0x11
        /*0c3e*/ 	.short	(.L_532 - .L_531)
	.align		4
.L_531:
        /*0c40*/ 	.word	index@(_ZN10layer_norm13ln_fwd_kernelINS_13Kernel_traitsI6__halfS2_S2_S2_fjLj7168ELj1ELj1ELj4ELj16ENS_18Kernel_traits_baseILj7168ES2_S2_S2_S2_fjLj128EEEEELb1ELb1ELb0ELb1EEEvNS_9FwdParamsE)
        /*0c44*/ 	.word	0x00000000


	//----- nvinfo : EIATTR_REGCOUNT
	.align		4
.L_532:
        /*0c48*/ 	.byte	0x04, 0x2f
        /*0c4a*/ 	.short	(.L_534 - .L_533)
	.align		4
.L_533:
        /*0c4c*/ 	.word	index@(_ZN10layer_norm13ln_fwd_kernelINS_13Kernel_traitsI6__halfS2_S2_S2_fjLj7168ELj1ELj1ELj4ELj16ENS_18Kernel_traits_baseILj7168ES2_S2_S2_S2_fjLj128EEEEELb1ELb1ELb0ELb0EEEvNS_9FwdParamsE)
        /*0c50*/ 	.word	0x000000e6


	//----- nvinfo : EIATTR_FRAME_SIZE
	.align		4
.L_534:
        /*0c54*/ 	.byte	0x04, 0x11
        /*0c56*/ 	.short	(.L_536 - .L_535)
	.align		4
.L_535:
        /*0c58*/ 	.word	index@(_ZN10layer_norm13ln_fwd_kernelINS_13Kernel_traitsI6__halfS2_S2_S2_fjLj7168ELj1ELj1ELj4ELj16ENS_18Kernel_traits_baseILj7168ES2_S2_S2_S2_fjLj128EEEEELb1ELb1ELb0ELb0EEEvNS_9FwdParamsE)
        /*0c5c*/ 	.word	0x00000000


	//----- nvinfo : EIATTR_REGCOUNT
	.align		4
.L_536:
        /*0c60*/ 	.byte	0x04, 0x2f
        /*0c62*/ 	.short	(.L_538 - .L_537)
	.align		4
.L_537:
        /*0c64*/ 	.word	index@(_ZN10layer_norm13ln_fwd_kernelINS_13Kernel_traitsI6__halfS2_S2_S2_fjLj7168ELj1ELj1ELj4ELj16ENS_18Kernel_traits_baseILj7168ES2_S2_S2_S2_fjLj128EEEEELb1ELb0ELb1ELb1EEEvNS_9FwdParamsE)
        /*0c68*/ 	.word	0x0000009b


	//----- nvinfo : EIATTR_FRAME_SIZE
	.align		4
.L_538:
        /*0c6c*/ 	.byte	0x04, 0x11
        /*0c6e*/ 	.short	(.L_540 - .L_539)
	.align		4
.L_539:
        /*0c70*/ 	.word	index@(_ZN10layer_norm13ln_fwd_kernelINS_13Kernel_traitsI6__halfS2_S2_S2_fjLj7168ELj1ELj1ELj4ELj16ENS_18Kernel_traits_baseILj7168ES2_S2_S2_S2_fjLj128EEEEELb1ELb0ELb1ELb1EEEvNS_9FwdParamsE)
        /*0c74*/ 	.word	0x00000000


	//----- nvinfo : EIATTR_REGCOUNT
	.align		4
.L_540:
        /*0c78*/ 	.byte	0x04, 0x2f
        /*0c7a*/ 	.short	(.L_542 - .L_541)
	.align		4
.L_541:
        /*0c7c*/ 	.word	index@(_ZN10layer_norm13ln_fwd_kernelINS_13Kernel_traitsI6__halfS2_S2_S2_fjLj7168ELj1ELj1ELj4ELj16ENS_18Kernel_traits_baseILj7168ES2_S2_S2_S2_fjLj128EEEEELb1ELb0ELb1ELb0EEEvNS_9FwdParamsE)
        /*0c80*/ 	.word	0x0000009d


	//----- nvinfo : EIATTR_FRAME_SIZE
	.align		4
.L_542:
        /*0c84*/ 	.byte	0x04, 0x11
        /*0c86*/ 	.short	(.L_544 - .L_543)
	.align		4
.L_543:
        /*0c88*/ 	.word	index@(_ZN10layer_norm13ln_fwd_kernelINS_13Kernel_traitsI6__halfS2_S2_S2_fjLj7168ELj1ELj1ELj4ELj16ENS_18Kernel_traits_baseILj7168ES2_S2_S2_S2_fjLj128EEEEELb1ELb0ELb1ELb0EEEvNS_9FwdParamsE)
        /*0c8c*/ 	.word	0x00000000


	//----- nvinfo : EIATTR_REGCOUNT
	.align		4
.L_544:
        /*0c90*/ 	.byte	0x04, 0x2f
        /*0c92*/ 	.short	(.L_546 - .L_545)
	.align		4
.L_545:
        /*0c94*/ 	.word	index@(_ZN10layer_norm13ln_fwd_kernelINS_13Kernel_traitsI6__halfS2_S2_S2_fjLj7168ELj1ELj1ELj4ELj16ENS_18Kernel_traits_baseILj7168ES2_S2_S2_S2_fjLj128EEEEELb1ELb0ELb0ELb1EEEvNS_9FwdParamsE)
        /*0c98*/ 	.word	0x00000098


	//----- nvinfo : EIATTR_FRAME_SIZE
	.align		4
.L_546:
        /*0c9c*/ 	.byte	0x04, 0x11
        /*0c9e*/ 	.short	(.L_548 - .L_547)
	.align		4
.L_547:
        /*0ca0*/ 	.word	index@(_ZN10layer_norm13ln_fwd_kernelINS_13Kernel_traitsI6__halfS2_S2_S2_fjLj7168ELj1ELj1ELj4ELj16ENS_18Kernel_traits_baseILj7168ES2_S2_S2_S2_fjLj128EEEEELb1ELb0ELb0ELb1EEEvNS_9FwdParamsE)
        /*0ca4*/ 	.word	0x00000000


	//----- nvinfo : EIATTR_REGCOUNT
	.align		4
.L_548:
        /*0ca8*/ 	.byte	0x04, 0x2f
        /*0caa*/ 	.short	(.L_550 - .L_549)
	.align		4
.L_549:
        /*0cac*/ 	.word	index@(_ZN10layer_norm13ln_fwd_kernelINS_13Kernel_traitsI6__halfS2_S2_S2_fjLj7168ELj1ELj1ELj4ELj16ENS_18Kernel_traits_baseILj7168ES2_S2_S2_S2_fjLj128EEEEELb1ELb0ELb0ELb0EEEvNS_9FwdParamsE)
        /*0cb0*/ 	.word	0x0000009a


	//----- nvinfo : EIATTR_FRAME_SIZE
	.align		4
.L_550:
        /*0cb4*/ 	.byte	0x04, 0x11
        /*0cb6*/ 	.short	(.L_552 - .L_551)
	.align		4
.L_551:
        /*0cb8*/ 	.word	index@(_ZN10layer_norm13ln_fwd_kernelINS_13Kernel_traitsI6__halfS2_S2_S2_fjLj7168ELj1ELj1ELj4ELj16ENS_18Kernel_traits_baseILj7168ES2_S2_S2_S2_fjLj128EEEEELb1ELb0ELb0ELb0EEEvNS_9FwdParamsE)
        /*0cbc*/ 	.word	0x00000000


	//----- nvinfo : EIATTR_REGCOUNT
	.align		4
.L_552:
        /*0cc0*/ 	.byte	0x04, 0x2f
        /*0cc2*/ 	.short	(.L_554 - .L_553)
	.align		4
.L_553:
        /*0cc4*/ 	.word	index@(_ZN10layer_norm13ln_fwd_kernelINS_13Kernel_traitsI6__halfS2_S2_S2_fjLj7168ELj1ELj1ELj4ELj16ENS_18Kernel_traits_baseILj7168ES2_S2_S2_S2_fjLj128EEEEELb0ELb1ELb1ELb1EEEvNS_9FwdParamsE)
        /*0cc8*/ 	.word	0x000000a5


	//----- nvinfo : EIATTR_FRAME_SIZE
	.align		4
.L_554:
        /*0ccc*/ 	.byte	0x04, 0x11
        /*0cce*/ 	.short	(.L_556 - .L_555)
	.align		4
.L_555:
        /*0cd0*/ 	.word	index@(_ZN10layer_norm13ln_fwd_kernelINS_13Kernel_traitsI6__halfS2_S2_S2_fjLj7168ELj1ELj1ELj4ELj16ENS_18Kernel_traits_baseILj7168ES2_S2_S2_S2_fjLj128EEEEELb0ELb1ELb1ELb1EEEvNS_9FwdParamsE)
        /*0cd4*/ 	.word	0x00000000


	//----- nvinfo : EIATTR_REGCOUNT
	.align		4
.L_556:
        /*0cd8*/ 	.byte	0x04, 0x2f
        /*0cda*/ 	.short	(.L_558 - .L_557)
	.align		4
.L_557:
        /*0cdc*/ 	.word	index@(_ZN10layer_norm13ln_fwd_kernelINS_13Kernel_traitsI6__halfS2_S2_S2_fjLj7168ELj1ELj1ELj4ELj16ENS_18Kernel_traits_baseILj7168ES2_S2_S2_S2_fjLj128EEEEELb0ELb1ELb1ELb0EEEvNS_9FwdParamsE)
        /*0ce0*/ 	.word	0x000000a8


	//----- nvinfo : EIATTR_FRAME_SIZE
	.align		4
.L_558:
        /*0ce4*/ 	.byte	0x04, 0x11
        /*0ce6*/ 	.short	(.L_560 - .L_559)
	.align		4
.L_559:
        /*0ce8*/ 	.word	index@(_ZN10layer_norm13ln_fwd_kernelINS_13Kernel_traitsI6__halfS2_S2_S2_fjLj7168ELj1ELj1ELj4ELj16ENS_18Kernel_traits_baseILj7168ES2_S2_S2_S2_fjLj128EEEEELb0ELb1ELb1ELb0EEEvNS_9FwdParamsE)
        /*0cec*/ 	.word	0x00000000


	//----- nvinfo : EIATTR_REGCOUNT
	.align		4
.L_560:
        /*0cf0*/ 	.byte	0x04, 0x2f
        /*0cf2*/ 	.short	(.L_562 - .L_561)
	.align		4
.L_561:
        /*0cf4*/ 	.word	index@(_ZN10layer_norm13ln_fwd_kernelINS_13Kernel_traitsI6__halfS2_S2_S2_fjLj7168ELj1ELj1ELj4ELj16ENS_18Kernel_traits_baseILj7168ES2_S2_S2_S2_fjLj128EEEEELb0ELb1ELb0ELb1EEEvNS_9FwdParamsE)
        /*0cf8*/ 	.word	0x000000a8


	//----- nvinfo : EIATTR_FRAME_SIZE
	.align		4
.L_562:
        /*0cfc*/ 	.byte	0x04, 0x11
        /*0cfe*/ 	.short	(.L_564 - .L_563)
	.align		4
.L_563:
        /*0d00*/ 	.word	index@(_ZN10layer_norm13ln_fwd_kernelINS_13Kernel_traitsI6__halfS2_S2_S2_fjLj7168ELj1ELj1ELj4ELj16ENS_18Kernel_traits_baseILj7168ES2_S2_S2_S2_fjLj128EEEEELb0ELb1ELb0ELb1EEEvNS_9FwdParamsE)
        /*0d04*/ 	.word	0x00000000


	//----- nvinfo : EIATTR_REGCOUNT
	.align		4
.L_564:
        /*0d08*/ 	.byte	0x04, 0x2f
        /*0d0a*/ 	.short	(.L_566 - .L_565)
	.align		4
.L_565:
        /*0d0c*/ 	.word	index@(_ZN10layer_norm13ln_fwd_kernelINS_13Kernel_traitsI6__halfS2_S2_S2_fjLj7168ELj1ELj1ELj4ELj16ENS_18Kernel_traits_baseILj7168ES2_S2_S2_S2_fjLj128EEEEELb0ELb1ELb0ELb0EEEvNS_9FwdParamsE)
        /*0d10*/ 	.word	0x000000a7


	//----- nvinfo : EIATTR_FRAME_SIZE
	.align		4
.L_566:
        /*0d14*/ 	.byte	0x04, 0x11
        /*0d16*/ 	.short	(.L_568 - .L_567)
	.align		4
.L_567:
        /*0d18*/ 	.word	index@(_ZN10layer_norm13ln_fwd_kernelINS_13Kernel_traitsI6__halfS2_S2_S2_fjLj7168ELj1ELj1ELj4ELj16ENS_18Kernel_traits_baseILj7168ES2_S2_S2_S2_fjLj128EEEEELb0ELb1ELb0ELb0EEEvNS_9FwdParamsE)
        /*0d1c*/ 	.word	0x00000000


	//----- nvinfo : EIATTR_REGCOUNT
	.align		4
.L_568:
        /*0d20*/ 	.byte	0x04, 0x2f
        /*0d22*/ 	.short	(.L_570 - .L_569)
	.align		4
.L_569:
        /*0d24*/ 	.word	index@(_ZN10layer_norm13ln_fwd_kernelINS_13Kernel_traitsI6__halfS2_S2_S2_fjLj7168ELj1ELj1ELj4ELj16ENS_18Kernel_traits_baseILj7168ES2_S2_S2_S2_fjLj128EEEEELb0ELb0ELb1ELb1EEEvNS_9FwdParamsE)
        /*0d28*/ 	.word	0x00000082


	//----- nvinfo : EIATTR_FRAME_SIZE
	.align		4
.L_570:
        /*0d2c*/ 	.byte	0x04, 0x11
        /*0d2e*/ 	.short	(.L_572 - .L_571)
	.align		4
.L_571:
        /*0d30*/ 	.word	index@(_ZN10layer_norm13ln_fwd_kernelINS_13Kernel_traitsI6__halfS2_S2_S2_fjLj7168ELj1ELj1ELj4ELj16ENS_18Kernel_traits_baseILj7168ES2_S2_S2_S2_fjLj128EEEEELb0ELb0ELb1ELb1EEEvNS_9FwdParamsE)
        /*0d34*/ 	.word	0x00000000


	//----- nvinfo : EIATTR_REGCOUNT
	.align		4
.L_572:
        /*0d38*/ 	.byte	0x04, 0x2f
        /*0d3a*/ 	.short	(.L_574 - .L_573)
	.align		4
.L_573:
        /*0d3c*/ 	.word	index@(_ZN10layer_norm13ln_fwd_kernelINS_13Kernel_traitsI6__halfS2_S2_S2_fjLj7168ELj1ELj1ELj4ELj16ENS_18Kernel_traits_baseILj7168ES2_S2_S2_S2_fjLj128EEEEELb0ELb0ELb1ELb0EEEvNS_9FwdParamsE)
        /*0d40*/ 	.word	0x00000095


	//----- nvinfo : EIATTR_FRAME_SIZE
	.align		4
.L_574:
        /*0d44*/ 	.byte	0x04, 0x11
        /*0d46*/ 	.short	(.L_576 - .L_575)
	.align		4
.L_575:
        /*0d48*/ 	.word	index@(_ZN10layer_norm13ln_fwd_kernelINS_13Kernel_traitsI6__halfS2_S2_S2_fjLj7168ELj1ELj1ELj4ELj16ENS_18Kernel_traits_baseILj7168ES2_S2_S2_S2_fjLj128EEEEELb0ELb0ELb1ELb0EEEvNS_9FwdParamsE)
        /*0d4c*/ 	.word	0x00000000


	//----- nvinfo : EIATTR_REGCOUNT
	.align		4
.L_576:
        /*0d50*/ 	.byte	0x04, 0x2f
        /*0d52*/ 	.short	(.L_578 - .L_577)
	.align		4
.L_577:
        /*0d54*/ 	.word	index@(_ZN10layer_norm13ln_fwd_kernelINS_13Kernel_traitsI6__halfS2_S2_S2_fjLj7168ELj1ELj1ELj4ELj16ENS_18Kernel_traits_baseILj7168ES2_S2_S2_S2_fjLj128EEEEELb0ELb0ELb0ELb1EEEvNS_9FwdParamsE)
        /*0d58*/ 	.word	0x000000a6


	//----- nvinfo : EIATTR_FRAME_SIZE
	.align		4
.L_578:
        /*0d5c*/ 	.byte	0x04, 0x11
        /*0d5e*/ 	.short	(.L_580 - .L_579)
	.align		4
.L_579:
        /*0d60*/ 	.word	index@(_ZN10layer_norm13ln_fwd_kernelINS_13Kernel_traitsI6__halfS2_S2_S2_fjLj7168ELj1ELj1ELj4ELj16ENS_18Kernel_traits_baseILj7168ES2_S2_S2_S2_fjLj128EEEEELb0ELb0ELb0ELb1EEEvNS_9FwdParamsE)
        /*0d64*/ 	.word	0x00000000


	//----- nvinfo : EIATTR_REGCOUNT
	.align		4
.L_580:
        /*0d68*/ 	.byte	0x04, 0x2f
        /*0d6a*/ 	.short	(.L_582 - .L_581)
	.align		4
.L_581:
        /*0d6c*/ 	.word	index@(_ZN10layer_norm13ln_fwd_kernelINS_13Kernel_traitsI6__halfS2_S2_S2_fjLj7168ELj1ELj1ELj4ELj16ENS_18Kernel_traits_baseILj7168ES2_S2_S2_S2_fjLj128EEEEELb0ELb0ELb0ELb0EEEvNS_9FwdParamsE)
        /*0d70*/ 	.word	0x00000095


	//----- nvinfo : EIATTR_FRAME_SIZE
	.align		4
.L_582:
        /*0d74*/ 	.byte	0x04, 0x11
        /*0d76*/ 	.short	(.L_584 - .L_583)
	.align		4
.L_583:
        /*0d78*/ 	.word	index@(_ZN10layer_norm13ln_fwd_kernelINS_13Kernel_traitsI6__halfS2_S2_S2_fjLj7168ELj1ELj1ELj4ELj16ENS_18Kernel_traits_baseILj7168ES2_S2_S2_S2_fjLj128EEEEELb0ELb0ELb0ELb0EEEvNS_9FwdParamsE)
        /*0d7c*/ 	.word	0x00000000


	//----- nvinfo : EIATTR_REGCOUNT
	.align		4
.L_584:
        /*0d80*/ 	.byte	0x04, 0x2f
        /*0d82*/ 	.short	(.L_586 - .L_585)
	.align		4
.L_585:
        /*0d84*/ 	.word	index@(_ZN10layer_norm13ln_fwd_kernelINS_13Kernel_traitsI13__nv_bfloat16S2_S2_S2_fjLj7168ELj1ELj1ELj4ELj16ENS_18Kernel_traits_baseILj7168ES2_S2_S2_S2_fjLj128EEEEELb1ELb1ELb1ELb1EEEvNS_9FwdParamsE)
        /*0d88*/ 	.word	0x000000e9


	//----- nvinfo : EIATTR_FRAME_SIZE
	.align		4
.L_586:
        /*0d8c*/ 	.byte	0x04, 0x11
        /*0d8e*/ 	.short	(.L_588 - .L_587)
	.align		4
.L_587:
        /*0d90*/ 	.word	index@(_ZN10layer_norm13ln_fwd_kernelINS_13Kernel_traitsI13__nv_bfloat16S2_S2_S2_fjLj7168ELj1ELj1ELj4ELj16ENS_18Kernel_traits_baseILj7168ES2_S2_S2_S2_fjLj128EEEEELb1ELb1ELb1ELb1EEEvNS_9FwdParamsE)
        /*0d94*/ 	.word	0x00000000


	//----- nvinfo : EIATTR_REGCOUNT
	.align		4
.L_588:
        /*0d98*/ 	.byte	0x04, 0x2f
        /*0d9a*/ 	.short	(.L_590 - .L_589)
	.align		4
.L_589:
        /*0d9c*/ 	.word	index@(_ZN10layer_norm13ln_fwd_kernelINS_13Kernel_traitsI13__nv_bfloat16S2_S2_S2_fjLj7168ELj1ELj1ELj4ELj16ENS_18Kernel_traits_baseILj7168ES2_S2_S2_S2_fjLj128EEEEELb1ELb1ELb1ELb0EEEvNS_9FwdParamsE)
        /*0da0*/ 	.word	0x000000ff


	//----- nvinfo : EIATTR_FRAME_SIZE
	.align		4
.L_590:
        /*0da4*/ 	.byte	0x04, 0x11
        /*0da6*/ 	.short	(.L_592 - .L_591)
	.align		4
.L_591:
        /*0da8*/ 	.word	index@(_ZN10layer_norm13ln_fwd_kernelINS_13Kernel_traitsI13__nv_bfloat16S2_S2_S2_fjLj7168ELj1ELj1ELj4ELj16ENS_18Kernel_traits_baseILj7168ES2_S2_S2_S2_fjLj128EEEEELb1ELb1ELb1ELb0EEEvNS_9FwdParamsE)
        /*0dac*/ 	.word	0x00000040


	//----- nvinfo : EIATTR_REGCOUNT
	.align		4
.L_592:
        /*0db0*/ 	.byte	0x04, 0x2f
        /*0db2*/ 	.short	(.L_594 - .L_593)
	.align		4
.L_593:
        /*0db4*/ 	.word	index@(_ZN10layer_norm13ln_fwd_kernelINS_13Kernel_traitsI13__nv_bfloat16S2_S2_S2_fjLj7168ELj1ELj1ELj4ELj16ENS_18Kernel_traits_baseILj7168ES2_S2_S2_S2_fjLj128EEEEELb1ELb1ELb0ELb1EEEvNS_9FwdParamsE)
        /*0db8*/ 	.word	0x000000f6


	//----- nvinfo : EIATTR_FRAME_SIZE
	.align		4
.L_594:
        /*0dbc*/ 	.byte	0x04, 0x11
        /*0dbe*/ 	.short	(.L_596 - .L_595)
	.align		4
.L_595:
        /*0dc0*/ 	.word	index@(_ZN10layer_norm13ln_fwd_kernelINS_13Kernel_traitsI13__nv_bfloat16S2_S2_S2_fjLj7168ELj1ELj1ELj4ELj16ENS_18Kernel_traits_baseILj7168ES2_S2_S2_S2_fjLj128EEEEELb1ELb1ELb0ELb1EEEvNS_9FwdParamsE)
        /*0dc4*/ 	.word	0x00000000


	//----- nvinfo : EIATTR_REGCOUNT
	.align		4
.L_596:
        /*0dc8*/ 	.byte	0x04, 0x2f
        /*0dca*/ 	.short	(.L_598 - .L_597)
	.align		4
.L_597:
        /*0dcc*/ 	.word	index@(_ZN10layer_norm13ln_fwd_kernelINS_13Kernel_traitsI13__nv_bfloat16S2_S2_S2_fjLj7168ELj1ELj1ELj4ELj16ENS_18Kernel_traits_baseILj7168ES2_S2_S2_S2_fjLj128EEEEELb1ELb1ELb0ELb0EEEvNS_9FwdParamsE)
        /*0dd0*/ 	.word	0x000000f3


	//----- nvinfo : EIATTR_FRAME_SIZE
	.align		4
.L_598:
        /*0dd4*/ 	.byte	0x04, 0x11
        /*0dd6*/ 	.short	(.L_600 - .L_599)
	.align		4
.L_599:
        /*0dd8*/ 	.word	index@(_ZN10layer_norm13ln_fwd_kernelINS_13Kernel_traitsI13__nv_bfloat16S2_S2_S2_fjLj7168ELj1ELj1ELj4ELj16ENS_18Kernel_traits_baseILj7168ES2_S2_S2_S2_fjLj128EEEEELb1ELb1ELb0ELb0EEEvNS_9FwdParamsE)
        /*0ddc*/ 	.word	0x00000000


	//----- nvinfo : EIATTR_REGCOUNT
	.align		4
.L_600:
        /*0de0*/ 	.byte	0x04, 0x2f
        /*0de2*/ 	.short	(.L_602 - .L_601)
	.align		4
.L_601:
        /*0de4*/ 	.word	index@(_ZN10layer_norm13ln_fwd_kernelINS_13Kernel_traitsI13__nv_bfloat16S2_S2_S2_fjLj7168ELj1ELj1ELj4ELj16ENS_18Kernel_traits_baseILj7168ES2_S2_S2_S2_fjLj128EEEEELb1ELb0ELb1ELb1EEEvNS_9FwdParamsE)
        /*0de8*/ 	.word	0x000000ff


	//----- nvinfo : EIATTR_FRAME_SIZE
	.align		4
.L_602:
        /*0dec*/ 	.byte	0x04, 0x11
        /*0dee*/ 	.short	(.L_604 - .L_603)
	.align		4
.L_603:
        /*0df0*/ 	.word	index@(_ZN10layer_norm13ln_fwd_kernelINS_13Kernel_traitsI13__nv_bfloat16S2_S2_S2_fjLj7168ELj1ELj1ELj4ELj16ENS_18Kernel_traits_baseILj7168ES2_S2_S2_S2_fjLj128EEEEELb1ELb0ELb1ELb1EEEvNS_9FwdParamsE)
        /*0df4*/ 	.word	0x00000000


	//----- nvinfo : EIATTR_REGCOUNT
	.align		4
.L_604:
        /*0df8*/ 	.byte	0x04, 0x2f
        /*0dfa*/ 	.short	(.L_606 - .L_605)
	.align		4
.L_605:
        /*0dfc*/ 	.word	index@(_ZN10layer_norm13ln_fwd_kernelINS_13Kernel_traitsI13__nv_bfloat16S2_S2_S2_fjLj7168ELj1ELj1ELj4ELj16ENS_18Kernel_traits_baseILj7168ES2_S2_S2_S2_fjLj128EEEEELb1ELb0ELb1ELb0EEEvNS_9FwdParamsE)
        /*0e00*/ 	.word	0x000000df


	//----- nvinfo : EIATTR_FRAME_SIZE
	.align		4
.L_606:
        /*0e04*/ 	.byte	0x04, 0x11
        /*0e06*/ 	.short	(.L_608 - .L_607)
	.align		4
.L_607:
        /*0e08*/ 	.word	index@(_ZN10layer_norm13ln_fwd_kernelINS_13Kernel_traitsI13__nv_bfloat16S2_S2_S2_fjLj7168ELj1ELj1ELj4ELj16ENS_18Kernel_traits_baseILj7168ES2_S2_S2_S2_fjLj128EEEEELb1ELb0ELb1ELb0EEEvNS_9FwdParamsE)
        /*0e0c*/ 	.word	0x00000000


	//----- nvinfo : EIATTR_REGCOUNT
	.align		4
.L_608:
        /*0e10*/ 	.byte	0x04, 0x2f
        /*0e12*/ 	.short	(.L_610 - .L_609)
	.align		4
.L_609:
        /*0e14*/ 	.word	index@(_ZN10layer_norm13ln_fwd_kernelINS_13Kernel_traitsI13__nv_bfloat16S2_S2_S2_fjLj7168ELj1ELj1ELj4ELj16ENS_18Kernel_traits_baseILj7168ES2_S2_S2_S2_fjLj128EEEEELb1ELb0ELb0ELb1EEEvNS_9FwdParamsE)
        /*0e18*/ 	.word	0x000000fb


	//----- nvinfo : EIATTR_FRAME_SIZE
	.align		4
.L_610:
        /*0e1c*/ 	.byte	0x04, 0x11
        /*0e1e*/ 	.short	(.L_612 - .L_611)
	.align		4
.L_611:
        /*0e20*/ 	.word	index@(_ZN10layer_norm13ln_fwd_kernelINS_13Kernel_traitsI13__nv_bfloat16S2_S2_S2_fjLj7168ELj1ELj1ELj4ELj16ENS_18Kernel_traits_baseILj7168ES2_S2_S2_S2_fjLj128EEEEELb1ELb0ELb0ELb1EEEvNS_9FwdParamsE)
        /*0e24*/ 	.word	0x00000000


	//----- nvinfo : EIATTR_REGCOUNT
	.align		4
.L_612:
        /*0e28*/ 	.byte	0x04, 0x2f
        /*0e2a*/ 	.short	(.L_614 - .L_613)
	.align		4
.L_613:
        /*0e2c*/ 	.word	index@(_ZN10layer_norm13ln_fwd_kernelINS_13Kernel_traitsI13__nv_bfloat16S2_S2_S2_fjLj7168ELj1ELj1ELj4ELj16ENS_18Kernel_traits_baseILj7168ES2_S2_S2_S2_fjLj128EEEEELb1ELb0ELb0ELb0EEEvNS_9FwdParamsE)
        /*0e30*/ 	.word	0x000000fe


	//----- nvinfo : EIATTR_FRAME_SIZE
	.align		4
.L_614:
        /*0e34*/ 	.byte	0x04, 0x11
        /*0e36*/ 	.short	(.L_616 - .L_615)
	.align		4
.L_615:
        /*0e38*/ 	.word	index@(_ZN10layer_norm13ln_fwd_kernelINS_13Kernel_traitsI13__nv_bfloat16S2_S2_S2_fjLj7168ELj1ELj1ELj4ELj16ENS_18Kernel_traits_baseILj7168ES2_S2_S2_S2_fjLj128EEEEELb1ELb0ELb0ELb0EEEvNS_9FwdParamsE)
        /*0e3c*/ 	.word	0x00000000


	//----- nvinfo : EIATTR_REGCOUNT
	.align		4
.L_616:
        /*0e40*/ 	.byte	0x04, 0x2f
        /*0e42*/ 	.short	(.L_618 - .L_617)
	.align		4
.L_617:
        /*0e44*/ 	.word	index@(_ZN10layer_norm13ln_fwd_kernelINS_13Kernel_traitsI13__nv_bfloat16S2_S2_S2_fjLj7168ELj1ELj1ELj4ELj16ENS_18Kernel_traits_baseILj7168ES2_S2_S2_S2_fjLj128EEEEELb0ELb1ELb1ELb1EEEvNS_9FwdParamsE)
        /*0e48*/ 	.word	0x000000fa


	//----- nvinfo : EIATTR_FRAME_SIZE
	.align		4
.L_618:
        /*0e4c*/ 	.byte	0x04, 0x11
        /*0e4e*/ 	.short	(.L_620 - .L_619)
	.align		4
.L_619:
        /*0e50*/ 	.word	index@(_ZN10layer_norm13ln_fwd_kernelINS_13Kernel_traitsI13__nv_bfloat16S2_S2_S2_fjLj7168ELj1ELj1ELj4ELj16ENS_18Kernel_traits_baseILj7168ES2_S2_S2_S2_fjLj128EEEEELb0ELb1ELb1ELb1EEEvNS_9FwdParamsE)
        /*0e54*/ 	.word	0x00000000


	//----- nvinfo : EIATTR_REGCOUNT
	.align		4
.L_620:
        /*0e58*/ 	.byte	0x04, 0x2f
        /*0e5a*/ 	.short	(.L_622 - .L_621)
	.align		4
.L_621:
        /*0e5c*/ 	.word	index@(_ZN10layer_norm13ln_fwd_kernelINS_13Kernel_traitsI13__nv_bfloat16S2_S2_S2_fjLj7168ELj1ELj1ELj4ELj16ENS_18Kernel_traits_baseILj7168ES2_S2_S2_S2_fjLj128EEEEELb0ELb1ELb1ELb0EEEvNS_9FwdParamsE)
        /*0e60*/ 	.word	0x000000f7


	//----- nvinfo : EIATTR_FRAME_SIZE
	.align		4
.L_622:
        /*0e64*/ 	.byte	0x04, 0x11
        /*0e66*/ 	.short	(.L_624 - .L_623)
	.align		4
.L_623:
        /*0e68*/ 	.word	index@(_ZN10layer_norm13ln_fwd_kernelINS_13Kernel_traitsI13__nv_bfloat16S2_S2_S2_fjLj7168ELj1ELj1ELj4ELj16ENS_18Kernel_traits_baseILj7168ES2_S2_S2_S2_fjLj128EEEEELb0ELb1ELb1ELb0EEEvNS_9FwdParamsE)
        /*0e6c*/ 	.word	0x00000000


	//----- nvinfo : EIATTR_REGCOUNT
	.align		4
.L_624:
        /*0e70*/ 	.byte	0x04, 0x2f
        /*0e72*/ 	.short	(.L_626 - .L_625)
	.align		4
.L_625:
        /*0e74*/ 	.word	index@(_ZN10layer_norm13ln_fwd_kernelINS_13Kernel_traitsI13__nv_bfloat16S2_S2_S2_fjLj7168ELj1ELj1ELj4ELj16ENS_18Kernel_traits_baseILj7168ES2_S2_S2_S2_fjLj128EEEEELb0ELb1ELb0ELb1EEEvNS_9FwdParamsE)
        /*0e78*/ 	.word	0x000000ff


	//----- nvinfo : EIATTR_FRAME_SIZE
	.align		4
.L_626:
        /*0e7c*/ 	.byte	0x04, 0x11
        /*0e7e*/ 	.short	(.L_628 - .L_627)
	.align		4
.L_627:
        /*0e80*/ 	.word	index@(_ZN10layer_norm13ln_fwd_kernelINS_13Kernel_traitsI13__nv_bfloat16S2_S2_S2_fjLj7168ELj1ELj1ELj4ELj16ENS_18Kernel_traits_baseILj7168ES2_S2_S2_S2_fjLj128EEEEELb0ELb1ELb0ELb1EEEvNS_9FwdParamsE)
        /*0e84*/ 	.word	0x00000000


	//----- nvinfo : EIATTR_REGCOUNT
	.align		4
.L_628:
        /*0e88*/ 	.byte	0x04, 0x2f
        /*0e8a*/ 	.short	(.L_630 - .L_629)
	.align		4
.L_629:
        /*0e8c*/ 	.word	index@(_ZN10layer_norm13ln_fwd_kernelINS_13Kernel_traitsI13__nv_bfloat16S2_S2_S2_fjLj7168ELj1ELj1ELj4ELj16ENS_18Kernel_traits_baseILj7168ES2_S2_S2_S2_fjLj128EEEEELb0ELb1ELb0ELb0EEEvNS_9FwdParamsE)
        /*0e90*/ 	.word	0x000000ff


	//----- nvinfo : EIATTR_FRAME_SIZE
	.align		4
.L_630:
        /*0e94*/ 	.byte	0x04, 0x11
        /*0e96*/ 	.short	(.L_632 - .L_631)
	.align		4
.L_631:
        /*0e98*/ 	.word	index@(_ZN10layer_norm13ln_fwd_kernelINS_13Kernel_traitsI13__nv_bfloat16S2_S2_S2_fjLj7168ELj1ELj1ELj4ELj16ENS_18Kernel_traits_baseILj7168ES2_S2_S2_S2_fjLj128EEEEELb0ELb1ELb0ELb0EEEvNS_9FwdParamsE)
        /*0e9c*/ 	.word	0x00000000


	//----- nvinfo : EIATTR_REGCOUNT
	.align		4
.L_632:
        /*0ea0*/ 	.byte	0x04, 0x2f
        /*0ea2*/ 	.short	(.L_634 - .L_633)
	.align		4
.L_633:
        /*0ea4*/ 	.word	index@(_ZN10layer_norm13ln_fwd_kernelINS_13Kernel_traitsI13__nv_bfloat16S2_S2_S2_fjLj7168ELj1ELj1ELj4ELj16ENS_18Kernel_traits_baseILj7168ES2_S2_S2_S2_fjLj128EEEEELb0ELb0ELb1ELb1EEEvNS_9FwdParamsE)
        /*0ea8*/ 	.word	0x000000a6


	//----- nvinfo : EIATTR_FRAME_SIZE
	.align		4
.L_634:
        /*0eac*/ 	.byte	0x04, 0x11
        /*0eae*/ 	.short	(.L_636 - .L_635)
	.align		4
.L_635:
        /*0eb0*/ 	.word	index@(_ZN10layer_norm13ln_fwd_kernelINS_13Kernel_traitsI13__nv_bfloat16S2_S2_S2_fjLj7168ELj1ELj1ELj4ELj16ENS_18Kernel_traits_baseILj7168ES2_S2_S2_S2_fjLj128EEEEELb0ELb0ELb1ELb1EEEvNS_9FwdParamsE)
        /*0eb4*/ 	.word	0x00000000


	//----- nvinfo : EIATTR_REGCOUNT
	.align		4
.L_636:
        /*0eb8*/ 	.byte	0x04, 0x2f
        /*0eba*/ 	.short	(.L_638 - .L_637)
	.align		4
.L_637:
        /*0ebc*/ 	.word	index@(_ZN10layer_norm13ln_fwd_kernelINS_13Kernel_traitsI13__nv_bfloat16S2_S2_S2_fjLj7168ELj1ELj1ELj4ELj16ENS_18Kernel_traits_baseILj7168ES2_S2_S2_S2_fjLj128EEEEELb0ELb0ELb1ELb0EEEvNS_9FwdParamsE)
        /*0ec0*/ 	.word	0x000000fe


	//----- nvinfo : EIATTR_FRAME_SIZE
	.align		4
.L_638:
        /*0ec4*/ 	.byte	0x04, 0x11
        /*0ec6*/ 	.short	(.L_640 - .L_639)
	.align		4
.L_639:
        /*0ec8*/ 	.word	index@(_ZN10layer_norm13ln_fwd_kernelINS_13Kernel_traitsI13__nv_bfloat16S2_S2_S2_fjLj7168ELj1ELj1ELj4ELj16ENS_18Kernel_traits_baseILj7168ES2_S2_S2_S2_fjLj128EEEEELb0ELb0ELb1ELb0EEEvNS_9FwdParamsE)
        /*0ecc*/ 	.word	0x00000000


	//----- nvinfo : EIATTR_REGCOUNT
	.align		4
.L_640:
        /*0ed0*/ 	.byte	0x04, 0x2f
        /*0ed2*/ 	.short	(.L_642 - .L_641)
	.align		4
.L_641:
        /*0ed4*/ 	.word	index@(_ZN10layer_norm13ln_fwd_kernelINS_13Kernel_traitsI13__nv_bfloat16S2_S2_S2_fjLj7168ELj1ELj1ELj4ELj16ENS_18Kernel_traits_baseILj7168ES2_S2_S2_S2_fjLj128EEEEELb0ELb0ELb0ELb1EEEvNS_9FwdParamsE)
        /*0ed8*/ 	.word	0x000000b4


	//----- nvinfo : EIATTR_FRAME_SIZE
	.align		4
.L_642:
        /*0edc*/ 	.byte	0x04, 0x11
        /*0ede*/ 	.short	(.L_644 - .L_643)
	.align		4
.L_643:
        /*0ee0*/ 	.word	index@(_ZN10layer_norm13ln_fwd_kernelINS_13Kernel_traitsI13__nv_bfloat16S2_S2_S2_fjLj7168ELj1ELj1ELj4ELj16ENS_18Kernel_traits_baseILj7168ES2_S2_S2_S2_fjLj128EEEEELb0ELb0ELb0ELb1EEEvNS_9FwdParamsE)
        /*0ee4*/ 	.word	0x00000000


	//----- nvinfo : EIATTR_REGCOUNT
	.align		4
.L_644:
        /*0ee8*/ 	.byte	0x04, 0x2f
        /*0eea*/ 	.short	(.L_646 - .L_645)
	.align		4
.L_645:
        /*0eec*/ 	.word	index@(_ZN10layer_norm13ln_fwd_kernelINS_13Kernel_traitsI13__nv_bfloat16S2_S2_S2_fjLj7168ELj1ELj1ELj4ELj16ENS_18Kernel_traits_baseILj7168ES2_S2_S2_S2_fjLj128EEEEELb0ELb0ELb0ELb0EEEvNS_9FwdParamsE)
        /*0ef0*/ 	.word	0x000000ce


	//----- nvinfo : EIATTR_FRAME_SIZE
	.align		4
.L_646:
        /*0ef4*/ 	.byte	0x04, 0x11
        /*0ef6*/ 	.short	(.L_648 - .L_647)
	.align		4
.L_647:
        /*0ef8*/ 	.word	index@(_ZN10layer_norm13ln_fwd_kernelINS_13Kernel_traitsI13__nv_bfloat16S2_S2_S2_fjLj7168ELj1ELj1ELj4ELj16ENS_18Kernel_traits_baseILj7168ES2_S2_S2_S2_fjLj128EEEEELb0ELb0ELb0ELb0EEEvNS_9FwdParamsE)
        /*0efc*/ 	.word	0x00000000


	//----- nvinfo : EIATTR_MIN_STACK_SIZE
	.align		4
.L_648:
        /*0f00*/ 	.byte	0x04, 0x12
        /*0f02*/ 	.short	(.L_650 - .L_649)
	.align		4
.L_649:
        /*0f04*/ 	.word	index@(_ZN10layer_norm13ln_fwd_kernelINS_13Kernel_traitsI13__nv_bfloat16S2_S2_S2_fjLj7168ELj1ELj1ELj4ELj16ENS_18Kernel_traits_baseILj7168ES2_S2_S2_S2_fjLj128EEEEELb0ELb0ELb0ELb0EEEvNS_9FwdParamsE)
        /*0f08*/ 	.word	0x00000000


	//----- nvinfo : EIATTR_MIN_STACK_SIZE
	.align		4
.L_650:
        /*0f0c*/ 	.byte	0x04, 0x12
        /*0f0e*/ 	.short	(.L_652 - .L_651)
	.align		4
.L_651:
        /*0f10*/ 	.word	index@(_ZN10layer_norm13ln_fwd_kernelINS_13Kernel_traitsI13__nv_bfloat16S2_S2_S2_fjLj7168ELj1ELj1ELj4ELj16ENS_18Kernel_traits_baseILj7168ES2_S2_S2_S2_fjLj128EEEEELb0ELb0ELb0ELb1EEEvNS_9FwdParamsE)
        /*0f14*/ 	.word	0x00000000


	//----- nvinfo : EIATTR_MIN_STACK_SIZE
	.align		4
.L_652:
        /*0f18*/ 	.byte	0x04, 0x12
        /*0f1a*/ 	.short	(.L_654 - .L_653)
	.align		4
.L_653:
        /*0f1c*/ 	.word	index@(_ZN10layer_norm13ln_fwd_kernelINS_13Kernel_traitsI13__nv_bfloat16S2_S2_S2_fjLj7168ELj1ELj1ELj4ELj16ENS_18Kernel_traits_baseILj7168ES2_S2_S2_S2_fjLj128EEEEELb0ELb0ELb1ELb0EEEvNS_9FwdParamsE)
        /*0f20*/ 	.word	0x00000000


	//----- nvinfo : EIATTR_MIN_STACK_SIZE
	.align		4
.L_654:
        /*0f24*/ 	.byte	0x04, 0x12
        /*0f26*/ 	.short	(.L_656 - .L_655)
	.align		4
.L_655:
        /*0f28*/ 	.word	index@(_ZN10layer_norm13ln_fwd_kernelINS_13Kernel_traitsI13__nv_bfloat16S2_S2_S2_fjLj7168ELj1ELj1ELj4ELj16ENS_18Kernel_traits_baseILj7168ES2_S2_S2_S2_fjLj128EEEEELb0ELb0ELb1ELb1EEEvNS_9FwdParamsE)
        /*0f2c*/ 	.word	0x00000000


	//----- nvinfo : EIATTR_MIN_STACK_SIZE
	.align		4
.L_656:
        /*0f30*/ 	.byte	0x04, 0x12
        /*0f32*/ 	.short	(.L_658 - .L_657)
	.align		4
.L_657:
        /*0f34*/ 	.word	index@(_ZN10layer_norm13ln_fwd_kernelINS_13Kernel_traitsI13__nv_bfloat16S2_S2_S2_fjLj7168ELj1ELj1ELj4ELj16ENS_18Kernel_traits_baseILj7168ES2_S2_S2_S2_fjLj128EEEEELb0ELb1ELb0ELb0EEEvNS_9FwdParamsE)
        /*0f38*/ 	.word	0x00000000


	//----- nvinfo : EIATTR_MIN_STACK_SIZE
	.align		4
.L_658:
        /*0f3c*/ 	.byte	0x04, 0x12
        /*0f3e*/ 	.short	(.L_660 - .L_659)
	.align		4
.L_659:
        /*0f40*/ 	.word	index@(_ZN10layer_norm13ln_fwd_kernelINS_13Kernel_traitsI13__nv_bfloat16S2_S2_S2_fjLj7168ELj1ELj1ELj4ELj16ENS_18Kernel_traits_baseILj7168ES2_S2_S2_S2_fjLj128EEEEELb0ELb1ELb0ELb1EEEvNS_9FwdParamsE)
        /*0f44*/ 	.word	0x00000000


	//----- nvinfo : EIATTR_MIN_STACK_SIZE
	.align		4
.L_660:
        /*0f48*/ 	.byte	0x04, 0x12
        /*0f4a*/ 	.short	(.L_662 - .L_661)
	.align		4
.L_661:
        /*0f4c*/ 	.word	index@(_ZN10layer_norm13ln_fwd_kernelINS_13Kernel_traitsI13__nv_bfloat16S2_S2_S2_fjLj7168ELj1ELj1ELj4ELj16ENS_18Kernel_traits_baseILj7168ES2_S2_S2_S2_fjLj128EEEEELb0ELb1ELb1ELb0EEEvNS_9FwdParamsE)
        /*0f50*/ 	.word	0x00000000


	//----- nvinfo : EIATTR_MIN_STACK_SIZE
	.align		4
.L_662:
        /*0f54*/ 	.byte	0x04, 0x12
        /*0f56*/ 	.short	(.L_664 - .L_663)
	.align		4
.L_663:
        /*0f58*/ 	.word	index@(_ZN10layer_norm13ln_fwd_kernelINS_13Kernel_traitsI13__nv_bfloat16S2_S2_S2_fjLj7168ELj1ELj1ELj4ELj16ENS_18Kernel_traits_baseILj7168ES2_S2_S2_S2_fjLj128EEEEELb0ELb1ELb1ELb1EEEvNS_9FwdParamsE)
        /*0f5c*/ 	.word	0x00000000


	//----- nvinfo : EIATTR_MIN_STACK_SIZE
	.align		4
.L_664:
        /*0f60*/ 	.byte	0x04, 0x12
        /*0f62*/ 	.short	(.L_666 - .L_665)
	.align		4
.L_665:
        /*0f64*/ 	.word	index@(_ZN10layer_norm13ln_fwd_kernelINS_13Kernel_traitsI13__nv_bfloat16S2_S2_S2_fjLj7168ELj1ELj1ELj4ELj16ENS_18Kernel_traits_baseILj7168ES2_S2_S2_S2_fjLj128EEEEELb1ELb0ELb0ELb0EEEvNS_9FwdParamsE)
        /*0f68*/ 	.word	0x00000000


	//----- nvinfo : EIATTR_MIN_STACK_SIZE
	.align		4
.L_666:
        /*0f6c*/ 	.byte	0x04, 0x12
        /*0f6e*/ 	.short	(.L_668 - .L_667)
	.align		4
.L_667:
        /*0f70*/ 	.word	index@(_ZN10layer_norm13ln_fwd_kernelINS_13Kernel_traitsI13__nv_bfloat16S2_S2_S2_fjLj7168ELj1ELj1ELj4ELj16ENS_18Kernel_traits_baseILj7168ES2_S2_S2_S2_fjLj128EEEEELb1ELb0ELb0ELb1EEEvNS_9FwdParamsE)
        /*0f74*/ 	.word	0x00000000


	//----- nvinfo : EIATTR_MIN_STACK_SIZE
	.align		4
.L_668:
        /*0f78*/ 	.byte	0x04, 0x12
        /*0f7a*/ 	.short	(.L_670 - .L_669)
	.align		4
.L_669:
        /*0f7c*/ 	.word	index@(_ZN10layer_norm13ln_fwd_kernelINS_13Kernel_traitsI13__nv_bfloat16S2_S2_S2_fjLj7168ELj1ELj1ELj4ELj16ENS_18Kernel_traits_baseILj7168ES2_S2_S2_S2_fjLj128EEEEELb1ELb0ELb1ELb0EEEvNS_9FwdParamsE)
        /*0f80*/ 	.word	0x00000000


	//----- nvinfo : EIATTR_MIN_STACK_SIZE
	.align		4
.L_670:
        /*0f84*/ 	.byte	0x04, 0x12
        /*0f86*/ 	.short	(.L_672 - .L_671)
	.align		4
.L_671:
        /*0f88*/ 	.word	index@(_ZN10layer_norm13ln_fwd_kernelINS_13Kernel_traitsI13__nv_bfloat16S2_S2_S2_fjLj7168ELj1ELj1ELj4ELj16ENS_18Kernel_traits_baseILj7168ES2_S2_S2_S2_fjLj128EEEEELb1ELb0ELb1ELb1EEEvNS_9FwdParamsE)
        /*0f8c*/ 	.word	0x00000000


	//----- nvinfo : EIATTR_MIN_STACK_SIZE
	.align		4
.L_672:
        /*0f90*/ 	.byte	0x04, 0x12
        /*0f92*/ 	.short	(.L_674 - .L_673)
	.align		4
.L_673:
        /*0f94*/ 	.word	index@(_ZN10layer_norm13ln_fwd_kernelINS_13Kernel_traitsI13__nv_bfloat16S2_S2_S2_fjLj7168ELj1ELj1ELj4ELj16ENS_18Kernel_traits_baseILj7168ES2_S2_S2_S2_fjLj128EEEEELb1ELb1ELb0ELb0EEEvNS_9FwdParamsE)
        /*0f98*/ 	.word	0x00000000


	//----- nvinfo : EIATTR_MIN_STACK_SIZE
	.align		4
.L_674:
        /*0f9c*/ 	.byte	0x04, 0x12
        /*0f9e*/ 	.short	(.L_676 - .L_675)
	.align		4
.L_675:
        /*0fa0*/ 	.word	index@(_ZN10layer_norm13ln_fwd_kernelINS_13Kernel_traitsI13__nv_bfloat16S2_S2_S2_fjLj7168ELj1ELj1ELj4ELj16ENS_18Kernel_traits_baseILj7168ES2_S2_S2_S2_fjLj128EEEEELb1ELb1ELb0ELb1EEEvNS_9FwdParamsE)
        /*0fa4*/ 	.word	0x00000000


	//----- nvinfo : EIATTR_MIN_STACK_SIZE
	.align		4
.L_676:
        /*0fa8*/ 	.byte	0x04, 0x12
        /*0faa*/ 	.short	(.L_678 - .L_677)
	.align		4
.L_677:
        /*0fac*/ 	.word	index@(_ZN10layer_norm13ln_fwd_kernelINS_13Kernel_traitsI13__nv_bfloat16S2_S2_S2_fjLj7168ELj1ELj1ELj4ELj16ENS_18Kernel_traits_baseILj7168ES2_S2_S2_S2_fjLj128EEEEELb1ELb1ELb1ELb0EEEvNS_9FwdParamsE)
        /*0fb0*/ 	.word	0x00000040


	//----- nvinfo : EIATTR_MIN_STACK_SIZE
	.align		4
.L_678:
        /*0fb4*/ 	.byte	0x04, 0x12
        /*0fb6*/ 	.short	(.L_680 - .L_679)
	.align		4
.L_679:
        /*0fb8*/ 	.word	index@(_ZN10layer_norm13ln_fwd_kernelINS_13Kernel_traitsI13__nv_bfloat16S2_S2_S2_fjLj7168ELj1ELj1ELj4ELj16ENS_18Kernel_traits_baseILj7168ES2_S2_S2_S2_fjLj128EEEEELb1ELb1ELb1ELb1EEEvNS_9FwdParamsE)
        /*0fbc*/ 	.word	0x00000000


	//----- nvinfo : EIATTR_MIN_STACK_SIZE
	.align		4
.L_680:
        /*0fc0*/ 	.byte	0x04, 0x12
        /*0fc2*/ 	.short	(.L_682 - .L_681)
	.align		4
.L_681:
        /*0fc4*/ 	.word	index@(_ZN10layer_norm13ln_fwd_kernelINS_13Kernel_traitsI6__halfS2_S2_S2_fjLj7168ELj1ELj1ELj4ELj16ENS_18Kernel_traits_baseILj7168ES2_S2_S2_S2_fjLj128EEEEELb0ELb0ELb0ELb0EEEvNS_9FwdParamsE)
        /*0fc8*/ 	.word	0x00000000


	//----- nvinfo : EIATTR_MIN_STACK_SIZE
	.align		4
.L_682:
        /*0fcc*/ 	.byte	0x04, 0x12
        /*0fce*/ 	.short	(.L_684 - .L_683)
	.align		4
.L_683:
        /*0fd0*/ 	.word	index@(_ZN10layer_norm13ln_fwd_kernelINS_13Kernel_traitsI6__halfS2_S2_S2_fjLj7168ELj1ELj1ELj4ELj16ENS_18Kernel_traits_baseILj7168ES2_S2_S2_S2_fjLj128EEEEELb0ELb0ELb0ELb1EEEvNS_9FwdParamsE)
        /*0fd4*/ 	.word	0x00000000


	//----- nvinfo : EIATTR_MIN_STACK_SIZE
	.align		4
.L_684:
        /*0fd8*/ 	.byte	0x04, 0x12
        /*0fda*/ 	.short	(.L_686 - .L_685)
	.align		4
.L_685:
        /*0fdc*/ 	.word	index@(_ZN10layer_norm13ln_fwd_kernelINS_13Kernel_traitsI6__halfS2_S2_S2_fjLj7168ELj1ELj1ELj4ELj16ENS_18Kernel_traits_baseILj7168ES2_S2_S2_S2_fjLj128EEEEELb0ELb0ELb1ELb0EEEvNS_9FwdParamsE)
        /*0fe0*/ 	.word	0x00000000


	//----- nvinfo : EIATTR_MIN_STACK_SIZE
	.align		4
.L_686:
        /*0fe4*/ 	.byte	0x04, 0x12
        /*0fe6*/ 	.short	(.L_688 - .L_687)
	.align		4
.L_687:
        /*0fe8*/ 	.word	index@(_ZN10layer_norm13ln_fwd_kernelINS_13Kernel_traitsI6__halfS2_S2_S2_fjLj7168ELj1ELj1ELj4ELj16ENS_18Kernel_traits_baseILj7168ES2_S2_S2_S2_fjLj128EEEEELb0ELb0ELb1ELb1EEEvNS_9FwdParamsE)
        /*0fec*/ 	.word	0x00000000


	//----- nvinfo : EIATTR_MIN_STACK_SIZE
	.align		4
.L_688:
        /*0ff0*/ 	.byte	0x04, 0x12
        /*0ff2*/ 	.short	(.L_690 - .L_689)
	.align		4
.L_689:
        /*0ff4*/ 	.word	index@(_ZN10layer_norm13ln_fwd_kernelINS_13Kernel_traitsI6__halfS2_S2_S2_fjLj7168ELj1ELj1ELj4ELj16ENS_18Kernel_traits_baseILj7168ES2_S2_S2_S2_fjLj128EEEEELb0ELb1ELb0ELb0EEEvNS_9FwdParamsE)
        /*0ff8*/ 	.word	0x00000000


	//----- nvinfo : EIATTR_MIN_STACK_SIZE
	.align		4
.L_690:
        /*0ffc*/ 	.byte	0x04, 0x12
        /*0ffe*/ 	.short	(.L_692 - .L_691)
	.align		4
.L_691:
        /*1000*/ 	.word	index@(_ZN10layer_norm13ln_fwd_kernelINS_13Kernel_traitsI6__halfS2_S2_S2_fjLj7168ELj1ELj1ELj4ELj16ENS_18Kernel_traits_baseILj7168ES2_S2_S2_S2_fjLj128EEEEELb0ELb1ELb0ELb1EEEvNS_9FwdParamsE)
        /*1004*/ 	.word	0x00000000


	//----- nvinfo : EIATTR_MIN_STACK_SIZE
	.align		4
.L_692:
        /*1008*/ 	.byte	0x04, 0x12
        /*100a*/ 	.short	(.L_694 - .L_693)
	.align		4
.L_693:
        /*100c*/ 	.word	index@(_ZN10layer_norm13ln_fwd_kernelINS_13Kernel_traitsI6__halfS2_S2_S2_fjLj7168ELj1ELj1ELj4ELj16ENS_18Kernel_traits_baseILj7168ES2_S2_S2_S2_fjLj128EEEEELb0ELb1ELb1ELb0EEEvNS_9FwdParamsE)
        /*1010*/ 	.word	0x00000000


	//----- nvinfo : EIATTR_MIN_STACK_SIZE
	.align		4
.L_694:
        /*1014*/ 	.byte	0x04, 0x12
        /*1016*/ 	.short	(.L_696 - .L_695)
	.align		4
.L_695:
        /*1018*/ 	.word	index@(_ZN10layer_norm13ln_fwd_kernelINS_13Kernel_traitsI6__halfS2_S2_S2_fjLj7168ELj1ELj1ELj4ELj16ENS_18Kernel_traits_baseILj7168ES2_S2_S2_S2_fjLj128EEEEELb0ELb1ELb1ELb1EEEvNS_9FwdParamsE)
        /*101c*/ 	.word	0x00000000


	//----- nvinfo : EIATTR_MIN_STACK_SIZE
	.align		4
.L_696:
        /*1020*/ 	.byte	0x04, 0x12
        /*1022*/ 	.short	(.L_698 - .L_697)
	.align		4
.L_697:
        /*1024*/ 	.word	index@(_ZN10layer_norm13ln_fwd_kernelINS_13Kernel_traitsI6__halfS2_S2_S2_fjLj7168ELj1ELj1ELj4ELj16ENS_18Kernel_traits_baseILj7168ES2_S2_S2_S2_fjLj128EEEEELb1ELb0ELb0ELb0EEEvNS_9FwdParamsE)
        /*1028*/ 	.word	0x00000000


	//----- nvinfo : EIATTR_MIN_STACK_SIZE
	.align		4
.L_698:
        /*102c*/ 	.byte	0x04, 0x12
        /*102e*/ 	.short	(.L_700 - .L_699)
	.align		4
.L_699:
        /*1030*/ 	.word	index@(_ZN10layer_norm13ln_fwd_kernelINS_13Kernel_traitsI6__halfS2_S2_S2_fjLj7168ELj1ELj1ELj4ELj16ENS_18Kernel_traits_baseILj7168ES2_S2_S2_S2_fjLj128EEEEELb1ELb0ELb0ELb1EEEvNS_9FwdParamsE)
        /*1034*/ 	.word	0x00000000


	//----- nvinfo : EIATTR_MIN_STACK_SIZE
	.align		4
.L_700:
        /*1038*/ 	.byte	0x04, 0x12
        /*103a*/ 	.short	(.L_702 - .L_701)
	.align		4
.L_701:
        /*103c*/ 	.word	index@(_ZN10layer_norm13ln_fwd_kernelINS_13Kernel_traitsI6__halfS2_S2_S2_fjLj7168ELj1ELj1ELj4ELj16ENS_18Kernel_traits_baseILj7168ES2_S2_S2_S2_fjLj128EEEEELb1ELb0ELb1ELb0EEEvNS_9FwdParamsE)
        /*1040*/ 	.word	0x00000000


	//----- nvinfo : EIATTR_MIN_STACK_SIZE
	.align		4
.L_702:
        /*1044*/ 	.byte	0x04, 0x12
        /*1046*/ 	.short	(.L_704 - .L_703)
	.align		4
.L_703:
        /*1048*/ 	.word	index@(_ZN10layer_norm13ln_fwd_kernelINS_13Kernel_traitsI6__halfS2_S2_S2_fjLj7168ELj1ELj1ELj4ELj16ENS_18Kernel_traits_baseILj7168ES2_S2_S2_S2_fjLj128EEEEELb1ELb0ELb1ELb1EEEvNS_9FwdParamsE)
        /*104c*/ 	.word	0x00000000


	//----- nvinfo : EIATTR_MIN_STACK_SIZE
	.align		4
.L_704:
        /*1050*/ 	.byte	0x04, 0x12
        /*1052*/ 	.short	(.L_706 - .L_705)
	.align		4
.L_705:
        /*1054*/ 	.word	index@(_ZN10layer_norm13ln_fwd_kernelINS_13Kernel_traitsI6__halfS2_S2_S2_fjLj7168ELj1ELj1ELj4ELj16ENS_18Kernel_traits_baseILj7168ES2_S2_S2_S2_fjLj128EEEEELb1ELb1ELb0ELb0EEEvNS_9FwdParamsE)
        /*1058*/ 	.word	0x00000000


	//----- nvinfo : EIATTR_MIN_STACK_SIZE
	.align		4
.L_706:
        /*105c*/ 	.byte	0x04, 0x12
        /*105e*/ 	.short	(.L_708 - .L_707)
	.align		4
.L_707:
        /*1060*/ 	.word	index@(_ZN10layer_norm13ln_fwd_kernelINS_13Kernel_traitsI6__halfS2_S2_S2_fjLj7168ELj1ELj1ELj4ELj16ENS_18Kernel_traits_baseILj7168ES2_S2_S2_S2_fjLj128EEEEELb1ELb1ELb0ELb1EEEvNS_9FwdParamsE)
        /*1064*/ 	.word	0x00000000


	//----- nvinfo : EIATTR_MIN_STACK_SIZE
	.align		4
.L_708:
        /*1068*/ 	.byte	0x04, 0x12
        /*106a*/ 	.short	(.L_710 - .L_709)
	.align		4
.L_709:
        /*106c*/ 	.word	index@(_ZN10layer_norm13ln_fwd_kernelINS_13Kernel_traitsI6__halfS2_S2_S2_fjLj7168ELj1ELj1ELj4ELj16ENS_18Kernel_traits_baseILj7168ES2_S2_S2_S2_fjLj128EEEEELb1ELb1ELb1ELb0EEEvNS_9FwdParamsE)
        /*1070*/ 	.word	0x00000000


	//----- nvinfo : EIATTR_MIN_STACK_SIZE
	.align		4
.L_710:
        /*1074*/ 	.byte	0x04, 0x12
        /*1076*/ 	.short	(.L_712 - .L_711)
	.align		4
.L_711:
        /*1078*/ 	.word	index@(_ZN10layer_norm13ln_fwd_kernelINS_13Kernel_traitsI6__halfS2_S2_S2_fjLj7168ELj1ELj1ELj4ELj16ENS_18Kernel_traits_baseILj7168ES2_S2_S2_S2_fjLj128EEEEELb1ELb1ELb1ELb1EEEvNS_9FwdParamsE)
        /*107c*/ 	.word	0x00000000


	//----- nvinfo : EIATTR_MIN_STACK_SIZE
	.align		4
.L_712:
        /*1080*/ 	.byte	0x04, 0x12
        /*1082*/ 	.short	(.L_714 - .L_713)
	.align		4
.L_713:
        /*1084*/ 	.word	index@(_ZN10layer_norm13ln_fwd_kernelINS_13Kernel_traitsIf13__nv_bfloat16S2_S2_fjLj7168ELj1ELj1ELj4ELj16ENS_18Kernel_traits_baseILj7168EfS2_S2_S2_fjLj128EEEEELb0ELb0ELb0ELb0EEEvNS_9FwdParamsE)
        /*1088*/ 	.word	0x00000000


	//----- nvinfo : EIATTR_MIN_STACK_SIZE
	.align		4
.L_714:
        /*108c*/ 	.byte	0x04, 0x12
        /*108e*/ 	.short	(.L_716 - .L_715)
	.align		4
.L_715:
        /*1090*/ 	.word	index@(_ZN10layer_norm13ln_fwd_kernelINS_13Kernel_traitsIf13__nv_bfloat16S2_S2_fjLj7168ELj1ELj1ELj4ELj16ENS_18Kernel_traits_baseILj7168EfS2_S2_S2_fjLj128EEEEELb0ELb0ELb0ELb1EEEvNS_9FwdParamsE)
        /*1094*/ 	.word	0x00000000


	//----- nvinfo : EIATTR_MIN_STACK_SIZE
	.align		4
.L_716:
        /*1098*/ 	.byte	0x04, 0x12
        /*109a*/ 	.short	(.L_718 - .L_717)
	.align		4
.L_717:
        /*109c*/ 	.word	index@(_ZN10layer_norm13ln_fwd_kernelINS_13Kernel_traitsIf13__nv_bfloat16S2_S2_fjLj7168ELj1ELj1ELj4ELj16ENS_18Kernel_traits_baseILj7168EfS2_S2_S2_fjLj128EEEEELb0ELb0ELb1ELb0EEEvNS_9FwdParamsE)
        /*10a0*/ 	.word	0x00000000


	//----- nvinfo : EIATTR_MIN_STACK_SIZE
	.align		4
.L_718:
        /*10a4*/ 	.byte	0x04, 0x12
        /*10a6*/ 	.short	(.L_720 - .L_719)
	.align		4
.L_719:
        /*10a8*/ 	.word	index@(_ZN10layer_norm13ln_fwd_kernelINS_13Kernel_traitsIf13__nv_bfloat16S2_S2_fjLj7168ELj1ELj1ELj4ELj16ENS_18Kernel_traits_baseILj7168EfS2_S2_S2_fjLj128EEEEELb0ELb0ELb1ELb1EEEvNS_9FwdParamsE)
        /*10ac*/ 	.word	0x00000000


	//----- nvinfo : EIATTR_MIN_STACK_SIZE
	.align		4
.L_720:
        /*10b0*/ 	.byte	0x04, 0x12
        /*10b2*/ 	.short	(.L_722 - .L_721)
	.align		4
.L_721:
        /*10b4*/ 	.word	index@(_ZN10layer_norm13ln_fwd_kernelINS_13Kernel_traitsIf13__nv_bfloat16S2_S2_fjLj7168ELj1ELj1ELj4ELj16ENS_18Kernel_traits_baseILj7168EfS2_S2_S2_fjLj128EEEEELb0ELb1ELb0ELb0EEEvNS_9FwdParamsE)
        /*10b8*/ 	.word	0x00000000


	//----- nvinfo : EIATTR_MIN_STACK_SIZE
	.align		4
.L_722:
        /*10bc*/ 	.byte	0x04, 0x12
        /*10be*/ 	.short	(.L_724 - .L_723)
	.align		4
.L_723:
        /*10c0*/ 	.word	index@(_ZN10layer_norm13ln_fwd_kernelINS_13Kernel_traitsIf13__nv_bfloat16S2_S2_fjLj7168ELj1ELj1ELj4ELj16ENS_18Kernel_traits_baseILj7168EfS2_S2_S2_fjLj128EEEEELb0ELb1ELb0ELb1EEEvNS_9FwdParamsE)
        /*10c4*/ 	.word	0x00000000


	//----- nvinfo : EIATTR_MIN_STACK_SIZE
	.align		4
.L_724:
        /*10c8*/ 	.byte	0x04, 0x12
        /*10ca*/ 	.short	(.L_726 - .L_725)
	.align		4
.L_725:
        /*10cc*/ 	.word	index@(_ZN10layer_norm13ln_fwd_kernelINS_13Kernel_traitsIf13__nv_bfloat16S2_S2_fjLj7168ELj1ELj1ELj4ELj16ENS_18Kernel_traits_baseILj7168EfS2_S2_S2_fjLj128EEEEELb0ELb1ELb1ELb0EEEvNS_9FwdParamsE)
        /*10d0*/ 	.word	0x00000000


	//----- nvinfo : EIATTR_MIN_STACK_SIZE
	.align		4
.L_726:
        /*10d4*/ 	.byte	0x04, 0x12
        /*10d6*/ 	.short	(.L_728 - .L_727)
	.align		4
.L_727:
        /*10d8*/ 	.word	index@(_ZN10layer_norm13ln_fwd_kernelINS_13Kernel_traitsIf13__nv_bfloat16S2_S2_fjLj7168ELj1ELj1ELj4ELj16ENS_18Kernel_traits_baseILj7168EfS2_S2_S2_fjLj128EEEEELb0ELb1ELb1ELb1EEEvNS_9FwdParamsE)
        /*10dc*/ 	.word	0x00000000


	//----- nvinfo : EIATTR_MIN_STACK_SIZE
	.align		4
.L_728:
        /*10e0*/ 	.byte	0x04, 0x12
        /*10e2*/ 	.short	(.L_730 - .L_729)
	.align		4
.L_729:
        /*10e4*/ 	.word	index@(_ZN10layer_norm13ln_fwd_kernelINS_13Kernel_traitsIf13__nv_bfloat16S2_S2_fjLj7168ELj1ELj1ELj4ELj16ENS_18Kernel_traits_baseILj7168EfS2_S2_S2_fjLj128EEEEELb1ELb0ELb0ELb0EEEvNS_9FwdParamsE)
        /*10e8*/ 	.word	0x00000000


	//----- nvinfo : EIATTR_MIN_STACK_SIZE
	.align		4
.L_730:
        /*10ec*/ 	.byte	0x04, 0x12
        /*10ee*/ 	.short	(.L_732 - .L_731)
	.align		4
.L_731:
        /*10f0*/ 	.word	index@(_ZN10layer_norm13ln_fwd_kernelINS_13Kernel_traitsIf13__nv_bfloat16S2_S2_fjLj7168ELj1ELj1ELj4ELj16ENS_18Kernel_traits_baseILj7168EfS2_S2_S2_fjLj128EEEEELb1ELb0ELb0ELb1EEEvNS_9FwdParamsE)
        /*10f4*/ 	.word	0x00000000


	//----- nvinfo : EIATTR_MIN_STACK_SIZE
	.align		4
.L_732:
        /*10f8*/ 	.byte	0x04, 0x12
        /*10fa*/ 	.short	(.L_734 - .L_733)
	.align		4
.L_733:
        /*10fc*/ 	.word	index@(_ZN10layer_norm13ln_fwd_kernelINS_13Kernel_traitsIf13__nv_bfloat16S2_S2_fjLj7168ELj1ELj1ELj4ELj16ENS_18Kernel_traits_baseILj7168EfS2_S2_S2_fjLj128EEEEELb1ELb0ELb1ELb0EEEvNS_9FwdParamsE)
        /*1100*/ 	.word	0x00000000


	//----- nvinfo : EIATTR_MIN_STACK_SIZE
	.align		4
.L_734:
        /*1104*/ 	.byte	0x04, 0x12
        /*1106*/ 	.short	(.L_736 - .L_735)
	.align		4
.L_735:
        /*1108*/ 	.word	index@(_ZN10layer_norm13ln_fwd_kernelINS_13Kernel_traitsIf13__nv_bfloat16S2_S2_fjLj7168ELj1ELj1ELj4ELj16ENS_18Kernel_traits_baseILj7168EfS2_S2_S2_fjLj128EEEEELb1ELb0ELb1ELb1EEEvNS_9FwdParamsE)
        /*110c*/ 	.word	0x00000000


	//----- nvinfo : EIATTR_MIN_STACK_SIZE
	.align		4
.L_736:
        /*1110*/ 	.byte	0x04, 0x12
        /*1112*/ 	.short	(.L_738 - .L_737)
	.align		4
.L_737:
        /*1114*/ 	.word	index@(_ZN10layer_norm13ln_fwd_kernelINS_13Kernel_traitsIf13__nv_bfloat16S2_S2_fjLj7168ELj1ELj1ELj4ELj16ENS_18Kernel_traits_baseILj7168EfS2_S2_S2_fjLj128EEEEELb1ELb1ELb0ELb0EEEvNS_9FwdParamsE)
        /*1118*/ 	.word	0x00000000


	//----- nvinfo : EIATTR_MIN_STACK_SIZE
	.align		4
.L_738:
        /*111c*/ 	.byte	0x04, 0x12
        /*111e*/ 	.short	(.L_740 - .L_739)
	.align		4
.L_739:
        /*1120*/ 	.word	index@(_ZN10layer_norm13ln_fwd_kernelINS_13Kernel_traitsIf13__nv_bfloat16S2_S2_fjLj7168ELj1ELj1ELj4ELj16ENS_18Kernel_traits_baseILj7168EfS2_S2_S2_fjLj128EEEEELb1ELb1ELb0ELb1EEEvNS_9FwdParamsE)
        /*1124*/ 	.word	0x00000000


	//----- nvinfo : EIATTR_MIN_STACK_SIZE
	.align		4
.L_740:
        /*1128*/ 	.byte	0x04, 0x12
        /*112a*/ 	.short	(.L_742 - .L_741)
	.align		4
.L_741:
        /*112c*/ 	.word	index@(_ZN10layer_norm13ln_fwd_kernelINS_13Kernel_traitsIf13__nv_bfloat16S2_S2_fjLj7168ELj1ELj1ELj4ELj16ENS_18Kernel_traits_baseILj7168EfS2_S2_S2_fjLj128EEEEELb1ELb1ELb1ELb0EEEvNS_9FwdParamsE)
        /*1130*/ 	.word	0x00000040


	//----- nvinfo : EIATTR_MIN_STACK_SIZE
	.align		4
.L_742:
        /*1134*/ 	.byte	0x04, 0x12
        /*1136*/ 	.short	(.L_744 - .L_743)
	.align		4
.L_743:
        /*1138*/ 	.word	index@(_ZN10layer_norm13ln_fwd_kernelINS_13Kernel_traitsIf13__nv_bfloat16S2_S2_fjLj7168ELj1ELj1ELj4ELj16ENS_18Kernel_traits_baseILj7168EfS2_S2_S2_fjLj128EEEEELb1ELb1ELb1ELb1EEEvNS_9FwdParamsE)
        /*113c*/ 	.word	0x00000030


	//----- nvinfo : EIATTR_MIN_STACK_SIZE
	.align		4
.L_744:
        /*1140*/ 	.byte	0x04, 0x12
        /*1142*/ 	.short	(.L_746 - .L_745)
	.align		4
.L_745:
        /*1144*/ 	.word	index@(_ZN10layer_norm13ln_fwd_kernelINS_13Kernel_traitsI13__nv_bfloat16S2_fS2_fjLj7168ELj1ELj1ELj4ELj16ENS_18Kernel_traits_baseILj7168ES2_S2_fS2_fjLj128EEEEELb0ELb0ELb0ELb0EEEvNS_9FwdParamsE)
        /*1148*/ 	.word	0x00000000


	//----- nvinfo : EIATTR_MIN_STACK_SIZE
	.align		4
.L_746:
        /*114c*/ 	.byte	0x04, 0x12
        /*114e*/ 	.short	(.L_748 - .L_747)
	.align		4
.L_747:
        /*1150*/ 	.word	index@(_ZN10layer_norm13ln_fwd_kernelINS_13Kernel_traitsI13__nv_bfloat16S2_fS2_fjLj7168ELj1ELj1ELj4ELj16ENS_18Kernel_traits_baseILj7168ES2_S2_fS2_fjLj128EEEEELb0ELb0ELb0ELb1EEEvNS_9FwdParamsE)
        /*1154*/ 	.word	0x00000000


	//----- nvinfo : EIATTR_MIN_STACK_SIZE
	.align		4
.L_748:
        /*1158*/ 	.byte	0x04, 0x12
        /*115a*/ 	.short	(.L_750 - .L_749)
	.align		4
.L_749:
        /*115c*/ 	.word	index@(_ZN10layer_norm13ln_fwd_kernelINS_13Kernel_traitsI13__nv_bfloat16S2_fS2_fjLj7168ELj1ELj1ELj4ELj16ENS_18Kernel_traits_baseILj7168ES2_S2_fS2_fjLj128EEEEELb0ELb0ELb1ELb0EEEvNS_9FwdParamsE)
        /*1160*/ 	.word	0x00000000


	//----- nvinfo : EIATTR_MIN_STACK_SIZE
	.align		4
.L_750:
        /*1164*/ 	.byte	0x04, 0x12
        /*1166*/ 	.short	(.L_752 - .L_751)
	.align		4
.L_751:
        /*1168*/ 	.word	index@(_ZN10layer_norm13ln_fwd_kernelINS_13Kernel_traitsI13__nv_bfloat16S2_fS2_fjLj7168ELj1ELj1ELj4ELj16ENS_18Kernel_traits_baseILj7168ES2_S2_fS2_fjLj128EEEEELb0ELb0ELb1ELb1EEEvNS_9FwdParamsE)
        /*116c*/ 	.word	0x00000000


	//----- nvinfo : EIATTR_MIN_STACK_SIZE
	.align		4
.L_752:
        /*1170*/ 	.byte	0x04, 0x12
        /*1172*/ 	.short	(.L_754 - .L_753)
	.align		4
.L_753:
        /*1174*/ 	.word	index@(_ZN10layer_norm13ln_fwd_kernelINS_13Kernel_traitsI13__nv_bfloat16S2_fS2_fjLj7168ELj1ELj1ELj4ELj16ENS_18Kernel_traits_baseILj7168ES2_S2_fS2_fjLj128EEEEELb0ELb1ELb0ELb0EEEvNS_9FwdParamsE)
        /*1178*/ 	.word	0x00000000


	//----- nvinfo : EIATTR_MIN_STACK_SIZE
	.align		4
.L_754:
        /*117c*/ 	.byte	0x04, 0x12
        /*117e*/ 	.short	(.L_756 - .L_755)
	.align		4
.L_755:
        /*1180*/ 	.word	index@(_ZN10layer_norm13ln_fwd_kernelINS_13Kernel_traitsI13__nv_bfloat16S2_fS2_fjLj7168ELj1ELj1ELj4ELj16ENS_18Kernel_traits_baseILj7168ES2_S2_fS2_fjLj128EEEEELb0ELb1ELb0ELb1EEEvNS_9FwdParamsE)
        /*1184*/ 	.word	0x00000000


	//----- nvinfo : EIATTR_MIN_STACK_SIZE
	.align		4
.L_756:
        /*1188*/ 	.byte	0x04, 0x12
        /*118a*/ 	.short	(.L_758 - .L_757)
	.align		4
.L_757:
        /*118c*/ 	.word	index@(_ZN10layer_norm13ln_fwd_kernelINS_13Kernel_traitsI13__nv_bfloat16S2_fS2_fjLj7168ELj1ELj1ELj4ELj16ENS_18Kernel_traits_baseILj7168ES2_S2_fS2_fjLj128EEEEELb0ELb1ELb1ELb0EEEvNS_9FwdParamsE)
        /*1190*/ 	.word	0x00000000


	//----- nvinfo : EIATTR_MIN_STACK_SIZE
	.align		4
.L_758:
        /*1194*/ 	.byte	0x04, 0x12
        /*1196*/ 	.short	(.L_760 - .L_759)
	.align		4
.L_759:
        /*1198*/ 	.word	index@(_ZN10layer_norm13ln_fwd_kernelINS_13Kernel_traitsI13__nv_bfloat16S2_fS2_fjLj7168ELj1ELj1ELj4ELj16ENS_18Kernel_traits_baseILj7168ES2_S2_fS2_fjLj128EEEEELb0ELb1ELb1ELb1EEEvNS_9FwdParamsE)
        /*119c*/ 	.word	0x00000000


	//----- nvinfo : EIATTR_MIN_STACK_SIZE
	.align		4
.L_760:
        /*11a0*/ 	.byte	0x04, 0x12
        /*11a2*/ 	.short	(.L_762 - .L_761)
	.align		4
.L_761:
        /*11a4*/ 	.word	index@(_ZN10layer_norm13ln_fwd_kernelINS_13Kernel_traitsI13__nv_bfloat16S2_fS2_fjLj7168ELj1ELj1ELj4ELj16ENS_18Kernel_traits_baseILj7168ES2_S2_fS2_fjLj128EEEEELb1ELb0ELb0ELb0EEEvNS_9FwdParamsE)
        /*11a8*/ 	.word	0x00000000


	//----- nvinfo : EIATTR_MIN_STACK_SIZE
	.align		4
.L_762:
        /*11ac*/ 	.byte	0x04, 0x12
        /*11ae*/ 	.short	(.L_764 - .L_763)
	.align		4
.L_763:
        /*11b0*/ 	.word	index@(_ZN10layer_norm13ln_fwd_kernelINS_13Kernel_traitsI13__nv_bfloat16S2_fS2_fjLj7168ELj1ELj1ELj4ELj16ENS_18Kernel_traits_baseILj7168ES2_S2_fS2_fjLj128EEEEELb1ELb0ELb0ELb1EEEvNS_9FwdParamsE)
        /*11b4*/ 	.word	0x00000000


	//----- nvinfo : EIATTR_MIN_STACK_SIZE
	.align		4
.L_764:
        /*11b8*/ 	.byte	0x04, 0x12
        /*11ba*/ 	.short	(.L_766 - .L_765)
	.align		4
.L_765:
        /*11bc*/ 	.word	index@(_ZN10layer_norm13ln_fwd_kernelINS_13Kernel_traitsI13__nv_bfloat16S2_fS2_fjLj7168ELj1ELj1ELj4ELj16ENS_18Kernel_traits_baseILj7168ES2_S2_fS2_fjLj128EEEEELb1ELb0ELb1ELb0EEEvNS_9FwdParamsE)
        /*11c0*/ 	.word	0x00000000


	//----- nvinfo : EIATTR_MIN_STACK_SIZE
	.align		4
.L_766:
        /*11c4*/ 	.byte	0x04, 0x12
        /*11c6*/ 	.short	(.L_768 - .L_767)
	.align		4
.L_767:
        /*11c8*/ 	.word	index@(_ZN10layer_norm13ln_fwd_kernelINS_13Kernel_traitsI13__nv_bfloat16S2_fS2_fjLj7168ELj1ELj1ELj4ELj16ENS_18Kernel_traits_baseILj7168ES2_S2_fS2_fjLj128EEEEELb1ELb0ELb1ELb1EEEvNS_9FwdParamsE)
        /*11cc*/ 	.word	0x00000000


	//----- nvinfo : EIATTR_MIN_STACK_SIZE
	.align		4
.L_768:
        /*11d0*/ 	.byte	0x04, 0x12
        /*11d2*/ 	.short	(.L_770 - .L_769)
	.align		4
.L_769:
        /*11d4*/ 	.word	index@(_ZN10layer_norm13ln_fwd_kernelINS_13Kernel_traitsI13__nv_bfloat16S2_fS2_fjLj7168ELj1ELj1ELj4ELj16ENS_18Kernel_traits_baseILj7168ES2_S2_fS2_fjLj128EEEEELb1ELb1ELb0ELb0EEEvNS_9FwdParamsE)
        /*11d8*/ 	.word	0x00000008


	//----- nvinfo : EIATTR_MIN_STACK_SIZE
	.align		4
.L_770:
        /*11dc*/ 	.byte	0x04, 0x12
        /*11de*/ 	.short	(.L_772 - .L_771)
	.align		4
.L_771:
        /*11e0*/ 	.word	index@(_ZN10layer_norm13ln_fwd_kernelINS_13Kernel_traitsI13__nv_bfloat16S2_fS2_fjLj7168ELj1ELj1ELj4ELj16ENS_18Kernel_traits_baseILj7168ES2_S2_fS2_fjLj128EEEEELb1ELb1ELb0ELb1EEEvNS_9FwdParamsE)
        /*11e4*/ 	.word	0x00000000


	//----- nvinfo : EIATTR_MIN_STACK_SIZE
	.align		4
.L_772:
        /*11e8*/ 	.byte	0x04, 0x12
        /*11ea*/ 	.short	(.L_774 - .L_773)
	.align		4
.L_773:
        /*11ec*/ 	.word	index@(_ZN10layer_norm13ln_fwd_kernelINS_13Kernel_traitsI13__nv_bfloat16S2_fS2_fjLj7168ELj1ELj1ELj4ELj16ENS_18Kernel_traits_baseILj7168ES2_S2_fS2_fjLj128EEEEELb1ELb1ELb1ELb0EEEvNS_9FwdParamsE)
        /*11f0*/ 	.word	0x00000040


	//----- nvinfo : EIATTR_MIN_STACK_SIZE
	.align		4
.L_774:
        /*11f4*/ 	.byte	0x04, 0x12
        /*11f6*/ 	.short	(.L_776 - .L_775)
	.align		4
.L_775:
        /*11f8*/ 	.word	index@(_ZN10layer_norm13ln_fwd_kernelINS_13Kernel_traitsI13__nv_bfloat16S2_fS2_fjLj7168ELj1ELj1ELj4ELj16ENS_18Kernel_traits_baseILj7168ES2_S2_fS2_fjLj128EEEEELb1ELb1ELb1ELb1EEEvNS_9FwdParamsE)
        /*11fc*/ 	.word	0x00000000


	//----- nvinfo : EIATTR_MIN_STACK_SIZE
	.align		4
.L_776:
        /*1200*/ 	.byte	0x04, 0x12
        /*1202*/ 	.short	(.L_778 - .L_777)
	.align		4
.L_777:
        /*1204*/ 	.word	index@(_ZN10layer_norm13ln_fwd_kernelINS_13Kernel_traitsIf13__nv_bfloat16fS2_fjLj7168ELj1ELj1ELj4ELj16ENS_18Kernel_traits_baseILj7168EfS2_fS2_fjLj128EEEEELb0ELb0ELb0ELb0EEEvNS_9FwdParamsE)
        /*1208*/ 	.word	0x00000000


	//----- nvinfo : EIATTR_MIN_STACK_SIZE
	.align		4
.L_778:
        /*120c*/ 	.byte	0x04, 0x12
        /*120e*/ 	.short	(.L_780 - .L_779)
	.align		4
.L_779:
        /*1210*/ 	.word	index@(_ZN10layer_norm13ln_fwd_kernelINS_13Kernel_traitsIf13__nv_bfloat16fS2_fjLj7168ELj1ELj1ELj4ELj16ENS_18Kernel_traits_baseILj7168EfS2_fS2_fjLj128EEEEELb0ELb0ELb0ELb1EEEvNS_9FwdParamsE)
        /*1214*/ 	.word	0x00000000


	//----- nvinfo : EIATTR_MIN_STACK_SIZE
	.align		4
.L_780:
        /*1218*/ 	.byte	0x04, 0x12
        /*121a*/ 	.short	(.L_782 - .L_781)
	.align		4
.L_781:
        /*121c*/ 	.word	index@(_ZN10layer_norm13ln_fwd_kernelINS_13Kernel_traitsIf13__nv_bfloat16fS2_fjLj7168ELj1ELj1ELj4ELj16ENS_18Kernel_traits_baseILj7168EfS2_fS2_fjLj128EEEEELb0ELb0ELb1ELb0EEEvNS_9FwdParamsE)
        /*1220*/ 	.word	0x00000000


	//----- nvinfo : EIATTR_MIN_STACK_SIZE
	.align		4
.L_782:
        /*1224*/ 	.byte	0x04, 0x12
        /*1226*/ 	.short	(.L_784 - .L_783)
	.align		4
.L_783:
        /*1228*/ 	.word	index@(_ZN10layer_norm13ln_fwd_kernelINS_13Kernel_traitsIf13__nv_bfloat16fS2_fjLj7168ELj1ELj1ELj4ELj16ENS_18Kernel_traits_baseILj7168EfS2_fS2_fjLj128EEEEELb0ELb0ELb1ELb1EEEvNS_9FwdParamsE)
        /*122c*/ 	.word	0x00000000


	//----- nvinfo : EIATTR_MIN_STACK_SIZE
	.align		4
.L_784:
        /*1230*/ 	.byte	0x04, 0x12
        /*1232*/ 	.short	(.L_786 - .L_785)
	.align		4
.L_785:
        /*1234*/ 	.word	index@(_ZN10layer_norm13ln_fwd_kernelINS_13Kernel_traitsIf13__nv_bfloat16fS2_fjLj7168ELj1ELj1ELj4ELj16ENS_18Kernel_traits_baseILj7168EfS2_fS2_fjLj128EEEEELb0ELb1ELb0ELb0EEEvNS_9FwdParamsE)
        /*1238*/ 	.word	0x00000000


	//----- nvinfo : EIATTR_MIN_STACK_SIZE
	.align		4
.L_786:
        /*123c*/ 	.byte	0x04, 0x12
        /*123e*/ 	.short	(.L_788 - .L_787)
	.align		4
.L_787:
        /*1240*/ 	.word	index@(_ZN10layer_norm13ln_fwd_kernelINS_13Kernel_traitsIf13__nv_bfloat16fS2_fjLj7168ELj1ELj1ELj4ELj16ENS_18Kernel_traits_baseILj7168EfS2_fS2_fjLj128EEEEELb0ELb1ELb0ELb1EEEvNS_9FwdParamsE)
        /*1244*/ 	.word	0x00000000


	//----- nvinfo : EIATTR_MIN_STACK_SIZE
	.align		4
.L_788:
        /*1248*/ 	.byte	0x04, 0x12
        /*124a*/ 	.short	(.L_790 - .L_789)
	.align		4
.L_789:
        /*124c*/ 	.word	index@(_ZN10layer_norm13ln_fwd_kernelINS_13Kernel_traitsIf13__nv_bfloat16fS2_fjLj7168ELj1ELj1ELj4ELj16ENS_18Kernel_traits_baseILj7168EfS2_fS2_fjLj128EEEEELb0ELb1ELb1ELb0EEEvNS_9FwdParamsE)
        /*1250*/ 	.word	0x00000000


	//----- nvinfo : EIATTR_MIN_STACK_SIZE
	.align		4
.L_790:
        /*1254*/ 	.byte	0x04, 0x12
        /*1256*/ 	.short	(.L_792 - .L_791)
	.align		4
.L_791:
        /*1258*/ 	.word	index@(_ZN10layer_norm13ln_fwd_kernelINS_13Kernel_traitsIf13__nv_bfloat16fS2_fjLj7168ELj1ELj1ELj4ELj16ENS_18Kernel_traits_baseILj7168EfS2_fS2_fjLj128EEEEELb0ELb1ELb1ELb1EEEvNS_9FwdParamsE)
        /*125c*/ 	.word	0x00000000


	//----- nvinfo : EIATTR_MIN_STACK_SIZE
	.align		4
.L_792:
        /*1260*/ 	.byte	0x04, 0x12
        /*1262*/ 	.short	(.L_794 - .L_793)
	.align		4
.L_793:
        /*1264*/ 	.word	index@(_ZN10layer_norm13ln_fwd_kernelINS_13Kernel_traitsIf13__nv_bfloat16fS2_fjLj7168ELj1ELj1ELj4ELj16ENS_18Kernel_traits_baseILj7168EfS2_fS2_fjLj128EEEEELb1ELb0ELb0ELb0EEEvNS_9FwdParamsE)
        /*1268*/ 	.word	0x00000000


	//----- nvinfo : EIATTR_MIN_STACK_SIZE
	.align		4
.L_794:
        /*126c*/ 	.byte	0x04, 0x12
        /*126e*/ 	.short	(.L_796 - .L_795)
	.align		4
.L_795:
        /*1270*/ 	.word	index@(_ZN10layer_norm13ln_fwd_kernelINS_13Kernel_traitsIf13__nv_bfloat16fS2_fjLj7168ELj1ELj1ELj4ELj16ENS_18Kernel_traits_baseILj7168EfS2_fS2_fjLj128EEEEELb1ELb0ELb0ELb1EEEvNS_9FwdParamsE)
        /*1274*/ 	.word	0x00000000


	//----- nvinfo : EIATTR_MIN_STACK_SIZE
	.align		4
.L_796:
        /*1278*/ 	.byte	0x04, 0x12
        /*127a*/ 	.short	(.L_798 - .L_797)
	.align		4
.L_797:
        /*127c*/ 	.word	index@(_ZN10layer_norm13ln_fwd_kernelINS_13Kernel_traitsIf13__nv_bfloat16fS2_fjLj7168ELj1ELj1ELj4ELj16ENS_18Kernel_traits_baseILj7168EfS2_fS2_fjLj128EEEEELb1ELb0ELb1ELb0EEEvNS_9FwdParamsE)
        /*1280*/ 	.word	0x00000000


	//----- nvinfo : EIATTR_MIN_STACK_SIZE
	.align		4
.L_798:
        /*1284*/ 	.byte	0x04, 0x12
        /*1286*/ 	.short	(.L_800 - .L_799)
	.align		4
.L_799:
        /*1288*/ 	.word	index@(_ZN10layer_norm13ln_fwd_kernelINS_13Kernel_traitsIf13__nv_bfloat16fS2_fjLj7168ELj1ELj1ELj4ELj16ENS_18Kernel_traits_baseILj7168EfS2_fS2_fjLj128EEEEELb1ELb0ELb1ELb1EEEvNS_9FwdParamsE)
        /*128c*/ 	.word	0x00000000


	//----- nvinfo : EIATTR_MIN_STACK_SIZE
	.align		4
.L_800:
        /*1290*/ 	.byte	0x04, 0x12
        /*1292*/ 	.short	(.L_802 - .L_801)
	.align		4
.L_801:
        /*1294*/ 	.word	index@(_ZN10layer_norm13ln_fwd_kernelINS_13Kernel_traitsIf13__nv_bfloat16fS2_fjLj7168ELj1ELj1ELj4ELj16ENS_18Kernel_traits_baseILj7168EfS2_fS2_fjLj128EEEEELb1ELb1ELb0ELb0EEEvNS_9FwdParamsE)
        /*1298*/ 	.word	0x00000008


	//----- nvinfo : EIATTR_MIN_STACK_SIZE
	.align		4
.L_802:
        /*129c*/ 	.byte	0x04, 0x12
        /*129e*/ 	.short	(.L_804 - .L_803)
	.align		4
.L_803:
        /*12a0*/ 	.word	index@(_ZN10layer_norm13ln_fwd_kernelINS_13Kernel_traitsIf13__nv_bfloat16fS2_fjLj7168ELj1ELj1ELj4ELj16ENS_18Kernel_traits_baseILj7168EfS2_fS2_fjLj128EEEEELb1ELb1ELb0ELb1EEEvNS_9FwdParamsE)
        /*12a4*/ 	.word	0x00000010


	//----- nvinfo : EIATTR_MIN_STACK_SIZE
	.align		4
.L_804:
        /*12a8*/ 	.byte	0x04, 0x12
        /*12aa*/ 	.short	(.L_806 - .L_805)
	.align		4
.L_805:
        /*12ac*/ 	.word	index@(_ZN10layer_norm13ln_fwd_kernelINS_13Kernel_traitsIf13__nv_bfloat16fS2_fjLj7168ELj1ELj1ELj4ELj16ENS_18Kernel_traits_baseILj7168EfS2_fS2_fjLj128EEEEELb1ELb1ELb1ELb0EEEvNS_9FwdParamsE)
        /*12b0*/ 	.word	0x00000040


	//----- nvinfo : EIATTR_MIN_STACK_SIZE
	.align		4
.L_806:
        /*12b4*/ 	.byte	0x04, 0x12
        /*12b6*/ 	.short	(.L_808 - .L_807)
	.align		4
.L_807:
        /*12b8*/ 	.word	index@(_ZN10layer_norm13ln_fwd_kernelINS_13Kernel_traitsIf13__nv_bfloat16fS2_fjLj7168ELj1ELj1ELj4ELj16ENS_18Kernel_traits_baseILj7168EfS2_fS2_fjLj128EEEEELb1ELb1ELb1ELb1EEEvNS_9FwdParamsE)
        /*12bc*/ 	.word	0x00000020


	//----- nvinfo : EIATTR_MIN_STACK_SIZE
	.align		4
.L_808:
        /*12c0*/ 	.byte	0x04, 0x12
        /*12c2*/ 	.short	(.L_810 - .L_809)
	.align		4
.L_809:
        /*12c4*/ 	.word	index@(_ZN10layer_norm13ln_fwd_kernelINS_13Kernel_traitsIf6__halfS2_S2_fjLj7168ELj1ELj1ELj4ELj16ENS_18Kernel_traits_baseILj7168EfS2_S2_S2_fjLj128EEEEELb0ELb0ELb0ELb0EEEvNS_9FwdParamsE)
        /*12c8*/ 	.word	0x00000000


	//----- nvinfo : EIATTR_MIN_STACK_SIZE
	.align		4
.L_810:
        /*12cc*/ 	.byte	0x04, 0x12
        /*12ce*/ 	.short	(.L_812 - .L_811)
	.align		4
.L_811:
        /*12d0*/ 	.word	index@(_ZN10layer_norm13ln_fwd_kernelINS_13Kernel_traitsIf6__halfS2_S2_fjLj7168ELj1ELj1ELj4ELj16ENS_18Kernel_traits_baseILj7168EfS2_S2_S2_fjLj128EEEEELb0ELb0ELb0ELb1EEEvNS_9FwdParamsE)
        /*12d4*/ 	.word	0x00000000


	//----- nvinfo : EIATTR_MIN_STACK_SIZE
	.align		4
.L_812:
        /*12d8*/ 	.byte	0x04, 0x12
        /*12da*/ 	.short	(.L_814 - .L_813)
	.align		4
.L_813:
        /*12dc*/ 	.word	index@(_ZN10layer_norm13ln_fwd_kernelINS_13Kernel_traitsIf6__halfS2_S2_fjLj7168ELj1ELj1ELj4ELj16ENS_18Kernel_traits_baseILj7168EfS2_S2_S2_fjLj128EEEEELb0ELb0ELb1ELb0EEEvNS_9FwdParamsE)
        /*12e0*/ 	.word	0x00000000


	//----- nvinfo : EIATTR_MIN_STACK_SIZE
	.align		4
.L_814:
        /*12e4*/ 	.byte	0x04, 0x12
        /*12e6*/ 	.short	(.L_816 - .L_815)
	.align		4
.L_815:
        /*12e8*/ 	.word	index@(_ZN10layer_norm13ln_fwd_kernelINS_13Kernel_traitsIf6__halfS2_S2_fjLj7168ELj1ELj1ELj4ELj16ENS_18Kernel_traits_baseILj7168EfS2_S2_S2_fjLj128EEEEELb0ELb0ELb1ELb1EEEvNS_9FwdParamsE)
        /*12ec*/ 	.word	0x00000000


	//----- nvinfo : EIATTR_MIN_STACK_SIZE
	.align		4
.L_816:
        /*12f0*/ 	.byte	0x04, 0x12
        /*12f2*/ 	.short	(.L_818 - .L_817)
	.align		4
.L_817:
        /*12f4*/ 	.word	index@(_ZN10layer_norm13ln_fwd_kernelINS_13Kernel_traitsIf6__halfS2_S2_fjLj7168ELj1ELj1ELj4ELj16ENS_18Kernel_traits_baseILj7168EfS2_S2_S2_fjLj128EEEEELb0ELb1ELb0ELb0EEEvNS_9FwdParamsE)
        /*12f8*/ 	.word	0x00000000


	//----- nvinfo : EIATTR_MIN_STACK_SIZE
	.align		4
.L_818:
        /*12fc*/ 	.byte	0x04, 0x12
        /*12fe*/ 	.short	(.L_820 - .L_819)
	.align		4
.L_819:
        /*1300*/ 	.word	index@(_ZN10layer_norm13ln_fwd_kernelINS_13Kernel_traitsIf6__halfS2_S2_fjLj7168ELj1ELj1ELj4ELj16ENS_18Kernel_traits_baseILj7168EfS2_S2_S2_fjLj128EEEEELb0ELb1ELb0ELb1EEEvNS_9FwdParamsE)
        /*1304*/ 	.word	0x00000000


	//----- nvinfo : EIATTR_MIN_STACK_SIZE
	.align		4
.L_820:
        /*1308*/ 	.byte	0x04, 0x12
        /*130a*/ 	.short	(.L_822 - .L_821)
	.align		4
.L_821:
        /*130c*/ 	.word	index@(_ZN10layer_norm13ln_fwd_kernelINS_13Kernel_traitsIf6__halfS2_S2_fjLj7168ELj1ELj1ELj4ELj16ENS_18Kernel_traits_baseILj7168EfS2_S2_S2_fjLj128EEEEELb0ELb1ELb1ELb0EEEvNS_9FwdParamsE)
        /*1310*/ 	.word	0x00000000


	//----- nvinfo : EIATTR_MIN_STACK_SIZE
	.align		4
.L_822:
        /*1314*/ 	.byte	0x04, 0x12
        /*1316*/ 	.short	(.L_824 - .L_823)
	.align		4
.L_823:
        /*1318*/ 	.word	index@(_ZN10layer_norm13ln_fwd_kernelINS_13Kernel_traitsIf6__halfS2_S2_fjLj7168ELj1ELj1ELj4ELj16ENS_18Kernel_traits_baseILj7168EfS2_S2_S2_fjLj128EEEEELb0ELb1ELb1ELb1EEEvNS_9FwdParamsE)
        /*131c*/ 	.word	0x00000000


	//----- nvinfo : EIATTR_MIN_STACK_SIZE
	.align		4
.L_824:
        /*1320*/ 	.byte	0x04, 0x12
        /*1322*/ 	.short	(.L_826 - .L_825)
	.align		4
.L_825:
        /*1324*/ 	.word	index@(_ZN10layer_norm13ln_fwd_kernelINS_13Kernel_traitsIf6__halfS2_S2_fjLj7168ELj1ELj1ELj4ELj16ENS_18Kernel_traits_baseILj7168EfS2_S2_S2_fjLj128EEEEELb1ELb0ELb0ELb0EEEvNS_9FwdParamsE)
        /*1328*/ 	.word	0x00000000


	//----- nvinfo : EIATTR_MIN_STACK_SIZE
	.align		4
.L_826:
        /*132c*/ 	.byte	0x04, 0x12
        /*132e*/ 	.short	(.L_828 - .L_827)
	.align		4
.L_827:
        /*1330*/ 	.word	index@(_ZN10layer_norm13ln_fwd_kernelINS_13Kernel_traitsIf6__halfS2_S2_fjLj7168ELj1ELj1ELj4ELj16ENS_18Kernel_traits_baseILj7168EfS2_S2_S2_fjLj128EEEEELb1ELb0ELb0ELb1EEEvNS_9FwdParamsE)
        /*1334*/ 	.word	0x00000000


	//----- nvinfo : EIATTR_MIN_STACK_SIZE
	.align		4
.L_828:
        /*1338*/ 	.byte	0x04, 0x12
        /*133a*/ 	.short	(.L_830 - .L_829)
	.align		4
.L_829:
        /*133c*/ 	.word	index@(_ZN10layer_norm13ln_fwd_kernelINS_13Kernel_traitsIf6__halfS2_S2_fjLj7168ELj1ELj1ELj4ELj16ENS_18Kernel_traits_baseILj7168EfS2_S2_S2_fjLj128EEEEELb1ELb0ELb1ELb0EEEvNS_9FwdParamsE)
        /*1340*/ 	.word	0x00000000


	//----- nvinfo : EIATTR_MIN_STACK_SIZE
	.align		4
.L_830:
        /*1344*/ 	.byte	0x04, 0x12
        /*1346*/ 	.short	(.L_832 - .L_831)
	.align		4
.L_831:
        /*1348*/ 	.word	index@(_ZN10layer_norm13ln_fwd_kernelINS_13Kernel_traitsIf6__halfS2_S2_fjLj7168ELj1ELj1ELj4ELj16ENS_18Kernel_traits_baseILj7168EfS2_S2_S2_fjLj128EEEEELb1ELb0ELb1ELb1EEEvNS_9FwdParamsE)
        /*134c*/ 	.word	0x00000000


	//----- nvinfo : EIATTR_MIN_STACK_SIZE
	.align		4
.L_832:
        /*1350*/ 	.byte	0x04, 0x12
        /*1352*/ 	.short	(.L_834 - .L_833)
	.align		4
.L_833:
        /*1354*/ 	.word	index@(_ZN10layer_norm13ln_fwd_kernelINS_13Kernel_traitsIf6__halfS2_S2_fjLj7168ELj1ELj1ELj4ELj16ENS_18Kernel_traits_baseILj7168EfS2_S2_S2_fjLj128EEEEELb1ELb1ELb0ELb0EEEvNS_9FwdParamsE)
        /*1358*/ 	.word	0x00000008


	//----- nvinfo : EIATTR_MIN_STACK_SIZE
	.align		4
.L_834:
        /*135c*/ 	.byte	0x04, 0x12
        /*135e*/ 	.short	(.L_836 - .L_835)
	.align		4
.L_835:
        /*1360*/ 	.word	index@(_ZN10layer_norm13ln_fwd_kernelINS_13Kernel_traitsIf6__halfS2_S2_fjLj7168ELj1ELj1ELj4ELj16ENS_18Kernel_traits_baseILj7168EfS2_S2_S2_fjLj128EEEEELb1ELb1ELb0ELb1EEEvNS_9FwdParamsE)
        /*1364*/ 	.word	0x00000010


	//----- nvinfo : EIATTR_MIN_STACK_SIZE
	.align		4
.L_836:
        /*1368*/ 	.byte	0x04, 0x12
        /*136a*/ 	.short	(.L_838 - .L_837)
	.align		4
.L_837:
        /*136c*/ 	.word	index@(_ZN10layer_norm13ln_fwd_kernelINS_13Kernel_traitsIf6__halfS2_S2_fjLj7168ELj1ELj1ELj4ELj16ENS_18Kernel_traits_baseILj7168EfS2_S2_S2_fjLj128EEEEELb1ELb1ELb1ELb0EEEvNS_9FwdParamsE)
        /*1370*/ 	.word	0x00000040


	//----- nvinfo : EIATTR_MIN_STACK_SIZE
	.align		4
.L_838:
        /*1374*/ 	.byte	0x04, 0x12
        /*1376*/ 	.short	(.L_840 - .L_839)
	.align		4
.L_839:
        /*1378*/ 	.word	index@(_ZN10layer_norm13ln_fwd_kernelINS_13Kernel_traitsIf6__halfS2_S2_fjLj7168ELj1ELj1ELj4ELj16ENS_18Kernel_traits_baseILj7168EfS2_S2_S2_fjLj128EEEEELb1ELb1ELb1ELb1EEEvNS_9FwdParamsE)
        /*137c*/ 	.word	0x00000030


	//----- nvinfo : EIATTR_MIN_STACK_SIZE
	.align		4
.L_840:
        /*1380*/ 	.byte	0x04, 0x12
        /*1382*/ 	.short	(.L_842 - .L_841)
	.align		4
.L_841:
        /*1384*/ 	.word	index@(_ZN10layer_norm13ln_fwd_kernelINS_13Kernel_traitsI6__halfS2_fS2_fjLj7168ELj1ELj1ELj4ELj16ENS_18Kernel_traits_baseILj7168ES2_S2_fS2_fjLj128EEEEELb0ELb0ELb0ELb0EEEvNS_9FwdParamsE)
        /*1388*/ 	.word	0x00000000


	//----- nvinfo : EIATTR_MIN_STACK_SIZE
	.align		4
.L_842:
        /*138c*/ 	.byte	0x04, 0x12
        /*138e*/ 	.short	(.L_844 - .L_843)
	.align		4
.L_843:
        /*1390*/ 	.word	index@(_ZN10layer_norm13ln_fwd_kernelINS_13Kernel_traitsI6__halfS2_fS2_fjLj7168ELj1ELj1ELj4ELj16ENS_18Kernel_traits_baseILj7168ES2_S2_fS2_fjLj128EEEEELb0ELb0ELb0ELb1EEEvNS_9FwdParamsE)
        /*1394*/ 	.word	0x00000000


	//----- nvinfo : EIATTR_MIN_STACK_SIZE
	.align		4
.L_844:
        /*1398*/ 	.byte	0x04, 0x12
        /*139a*/ 	.short	(.L_846 - .L_845)
	.align		4
.L_845:
        /*139c*/ 	.word	index@(_ZN10layer_norm13ln_fwd_kernelINS_13Kernel_traitsI6__halfS2_fS2_fjLj7168ELj1ELj1ELj4ELj16ENS_18Kernel_traits_baseILj7168ES2_S2_fS2_fjLj128EEEEELb0ELb0ELb1ELb0EEEvNS_9FwdParamsE)
        /*13a0*/ 	.word	0x00000000


	//----- nvinfo : EIATTR_MIN_STACK_SIZE
	.align		4
.L_846:
        /*13a4*/ 	.byte	0x04, 0x12
        /*13a6*/ 	.short	(.L_848 - .L_847)
	.align		4
.L_847:
        /*13a8*/ 	.word	index@(_ZN10layer_norm13ln_fwd_kernelINS_13Kernel_traitsI6__halfS2_fS2_fjLj7168ELj1ELj1ELj4ELj16ENS_18Kernel_traits_baseILj7168ES2_S2_fS2_fjLj128EEEEELb0ELb0ELb1ELb1EEEvNS_9FwdParamsE)
        /*13ac*/ 	.word	0x00000000


	//----- nvinfo : EIATTR_MIN_STACK_SIZE
	.align		4
.L_848:
        /*13b0*/ 	.byte	0x04, 0x12
        /*13b2*/ 	.short	(.L_850 - .L_849)
	.align		4
.L_849:
        /*13b4*/ 	.word	index@(_ZN10layer_norm13ln_fwd_kernelINS_13Kernel_traitsI6__halfS2_fS2_fjLj7168ELj1ELj1ELj4ELj16ENS_18Kernel_traits_baseILj7168ES2_S2_fS2_fjLj128EEEEELb0ELb1ELb0ELb0EEEvNS_9FwdParamsE)
        /*13b8*/ 	.word	0x00000000


	//----- nvinfo : EIATTR_MIN_STACK_SIZE
	.align		4
.L_850:
        /*13bc*/ 	.byte	0x04, 0x12
        /*13be*/ 	.short	(.L_852 - .L_851)
	.align		4
.L_851:
        /*13c0*/ 	.word	index@(_ZN10layer_norm13ln_fwd_kernelINS_13Kernel_traitsI6__halfS2_fS2_fjLj7168ELj1ELj1ELj4ELj16ENS_18Kernel_traits_baseILj7168ES2_S2_fS2_fjLj128EEEEELb0ELb1ELb0ELb1EEEvNS_9FwdParamsE)
        /*13c4*/ 	.word	0x00000000


	//----- nvinfo : EIATTR_MIN_STACK_SIZE
	.align		4
.L_852:
        /*13c8*/ 	.byte	0x04, 0x12
        /*13ca*/ 	.short	(.L_854 - .L_853)
	.align		4
.L_853:
        /*13cc*/ 	.word	index@(_ZN10layer_norm13ln_fwd_kernelINS_13Kernel_traitsI6__halfS2_fS2_fjLj7168ELj1ELj1ELj4ELj16ENS_18Kernel_traits_baseILj7168ES2_S2_fS2_fjLj128EEEEELb0ELb1ELb1ELb0EEEvNS_9FwdParamsE)
        /*13d0*/ 	.word	0x00000000


	//----- nvinfo : EIATTR_MIN_STACK_SIZE
	.align		4
.L_854:
        /*13d4*/ 	.byte	0x04, 0x12
        /*13d6*/ 	.short	(.L_856 - .L_855)
	.align		4
.L_855:
        /*13d8*/ 	.word	index@(_ZN10layer_norm13ln_fwd_kernelINS_13Kernel_traitsI6__halfS2_fS2_fjLj7168ELj1ELj1ELj4ELj16ENS_18Kernel_traits_baseILj7168ES2_S2_fS2_fjLj128EEEEELb0ELb1ELb1ELb1EEEvNS_9FwdParamsE)
        /*13dc*/ 	.word	0x00000000


	//----- nvinfo : EIATTR_MIN_STACK_SIZE
	.align		4
.L_856:
        /*13e0*/ 	.byte	0x04, 0x12
        /*13e2*/ 	.short	(.L_858 - .L_857)
	.align		4
.L_857:
        /*13e4*/ 	.word	index@(_ZN10layer_norm13ln_fwd_kernelINS_13Kernel_traitsI6__halfS2_fS2_fjLj7168ELj1ELj1ELj4ELj16ENS_18Kernel_traits_baseILj7168ES2_S2_fS2_fjLj128EEEEELb1ELb0ELb0ELb0EEEvNS_9FwdParamsE)
        /*13e8*/ 	.word	0x00000000


	//----- nvinfo : EIATTR_MIN_STACK_SIZE
	.align		4
.L_858:
        /*13ec*/ 	.byte	0x04, 0x12
        /*13ee*/ 	.short	(.L_860 - .L_859)
	.align		4
.L_859:
        /*13f0*/ 	.word	index@(_ZN10layer_norm13ln_fwd_kernelINS_13Kernel_traitsI6__halfS2_fS2_fjLj7168ELj1ELj1ELj4ELj16ENS_18Kernel_traits_baseILj7168ES2_S2_fS2_fjLj128EEEEELb1ELb0ELb0ELb1EEEvNS_9FwdParamsE)
        /*13f4*/ 	.word	0x00000000


	//----- nvinfo : EIATTR_MIN_STACK_SIZE
	.align		4
.L_860:
        /*13f8*/ 	.byte	0x04, 0x12
        /*13fa*/ 	.short	(.L_862 - .L_861)
	.align		4
.L_861:
        /*13fc*/ 	.word	index@(_ZN10layer_norm13ln_fwd_kernelINS_13Kernel_traitsI6__halfS2_fS2_fjLj7168ELj1ELj1ELj4ELj16ENS_18Kernel_traits_baseILj7168ES2_S2_fS2_fjLj128EEEEELb1ELb0ELb1ELb0EEEvNS_9FwdParamsE)
        /*1400*/ 	.word	0x00000000


	//----- nvinfo : EIATTR_MIN_STACK_SIZE
	.align		4
.L_862:
        /*1404*/ 	.byte	0x04, 0x12
        /*1406*/ 	.short	(.L_864 - .L_863)
	.align		4
.L_863:
        /*1408*/ 	.word	index@(_ZN10layer_norm13ln_fwd_kernelINS_13Kernel_traitsI6__halfS2_fS2_fjLj7168ELj1ELj1ELj4ELj16ENS_18Kernel_traits_baseILj7168ES2_S2_fS2_fjLj128EEEEELb1ELb0ELb1ELb1EEEvNS_9FwdParamsE)
        /*140c*/ 	.word	0x00000000


	//----- nvinfo : EIATTR_MIN_STACK_SIZE
	.align		4
.L_864:
        /*1410*/ 	.byte	0x04, 0x12
        /*1412*/ 	.short	(.L_866 - .L_865)
	.align		4
.L_865:
        /*1414*/ 	.word	index@(_ZN10layer_norm13ln_fwd_kernelINS_13Kernel_traitsI6__halfS2_fS2_fjLj7168ELj1ELj1ELj4ELj16ENS_18Kernel_traits_baseILj7168ES2_S2_fS2_fjLj128EEEEELb1ELb1ELb0ELb0EEEvNS_9FwdParamsE)
        /*1418*/ 	.word	0x00000000


	//----- nvinfo : EIATTR_MIN_STACK_SIZE
	.align		4
.L_866:
        /*141c*/ 	.byte	0x04, 0x12
        /*141e*/ 	.short	(.L_868 - .L_867)
	.align		4
.L_867:
        /*1420*/ 	.word	index@(_ZN10layer_norm13ln_fwd_kernelINS_13Kernel_traitsI6__halfS2_fS2_fjLj7168ELj1ELj1ELj4ELj16ENS_18Kernel_traits_baseILj7168ES2_S2_fS2_fjLj128EEEEELb1ELb1ELb0ELb1EEEvNS_9FwdParamsE)
        /*1424*/ 	.word	0x00000000


	//----- nvinfo : EIATTR_MIN_STACK_SIZE
	.align		4
.L_868:
        /*1428*/ 	.byte	0x04, 0x12
        /*142a*/ 	.short	(.L_870 - .L_869)
	.align		4
.L_869:
        /*142c*/ 	.word	index@(_ZN10layer_norm13ln_fwd_kernelINS_13Kernel_traitsI6__halfS2_fS2_fjLj7168ELj1ELj1ELj4ELj16ENS_18Kernel_traits_baseILj7168ES2_S2_fS2_fjLj128EEEEELb1ELb1ELb1ELb0EEEvNS_9FwdParamsE)
        /*1430*/ 	.word	0x00000000


	//----- nvinfo : EIATTR_MIN_STACK_SIZE
	.align		4
.L_870:
        /*1434*/ 	.byte	0x04, 0x12
        /*1436*/ 	.short	(.L_872 - .L_871)
	.align		4
.L_871:
        /*1438*/ 	.word	index@(_ZN10layer_norm13ln_fwd_kernelINS_13Kernel_traitsI6__halfS2_fS2_fjLj7168ELj1ELj1ELj4ELj16ENS_18Kernel_traits_baseILj7168ES2_S2_fS2_fjLj128EEEEELb1ELb1ELb1ELb1EEEvNS_9FwdParamsE)
        /*143c*/ 	.word	0x00000000


	//----- nvinfo : EIATTR_MIN_STACK_SIZE
	.align		4
.L_872:
        /*1440*/ 	.byte	0x04, 0x12
        /*1442*/ 	.short	(.L_874 - .L_873)
	.align		4
.L_873:
        /*1444*/ 	.word	index@(_ZN10layer_norm13ln_fwd_kernelINS_13Kernel_traitsIf6__halffS2_fjLj7168ELj1ELj1ELj4ELj16ENS_18Kernel_traits_baseILj7168EfS2_fS2_fjLj128EEEEELb0ELb0ELb0ELb0EEEvNS_9FwdParamsE)
        /*1448*/ 	.word	0x00000000


	//----- nvinfo : EIATTR_MIN_STACK_SIZE
	.align		4
.L_874:
        /*144c*/ 	.byte	0x04, 0x12
        /*144e*/ 	.short	(.L_876 - .L_875)
	.align		4
.L_875:
        /*1450*/ 	.word	index@(_ZN10layer_norm13ln_fwd_kernelINS_13Kernel_traitsIf6__halffS2_fjLj7168ELj1ELj1ELj4ELj16ENS_18Kernel_traits_baseILj7168EfS2_fS2_fjLj128EEEEELb0ELb0ELb0ELb1EEEvNS_9FwdParamsE)
        /*1454*/ 	.word	0x00000000


	//----- nvinfo : EIATTR_MIN_STACK_SIZE
	.align		4
.L_876:
        /*1458*/ 	.byte	0x04, 0x12
        /*145a*/ 	.short	(.L_878 - .L_877)
	.align		4
.L_877:
        /*145c*/ 	.word	index@(_ZN10layer_norm13ln_fwd_kernelINS_13Kernel_traitsIf6__halffS2_fjLj7168ELj1ELj1ELj4ELj16ENS_18Kernel_traits_baseILj7168EfS2_fS2_fjLj128EEEEELb0ELb0ELb1ELb0EEEvNS_9FwdParamsE)
        /*1460*/ 	.word	0x00000000


	//----- nvinfo : EIATTR_MIN_STACK_SIZE
	.align		4
.L_878:
        /*1464*/ 	.byte	0x04, 0x12
        /*1466*/ 	.short	(.L_880 - .L_879)
	.align		4
.L_879:
        /*1468*/ 	.word	index@(_ZN10layer_norm13ln_fwd_kernelINS_13Kernel_traitsIf6__halffS2_fjLj7168ELj1ELj1ELj4ELj16ENS_18Kernel_traits_baseILj7168EfS2_fS2_fjLj128EEEEELb0ELb0ELb1ELb1EEEvNS_9FwdParamsE)
        /*146c*/ 	.word	0x00000000


	//----- nvinfo : EIATTR_MIN_STACK_SIZE
	.align		4
.L_880:
        /*1470*/ 	.byte	0x04, 0x12
        /*1472*/ 	.short	(.L_882 - .L_881)
	.align		4
.L_881:
        /*1474*/ 	.word	index@(_ZN10layer_norm13ln_fwd_kernelINS_13Kernel_traitsIf6__halffS2_fjLj7168ELj1ELj1ELj4ELj16ENS_18Kernel_traits_baseILj7168EfS2_fS2_fjLj128EEEEELb0ELb1ELb0ELb0EEEvNS_9FwdParamsE)
        /*1478*/ 	.word	0x00000000


	//----- nvinfo : EIATTR_MIN_STACK_SIZE
	.align		4
.L_882:
        /*147c*/ 	.byte	0x04, 0x12
        /*147e*/ 	.short	(.L_884 - .L_883)
	.align		4
.L_883:
        /*1480*/ 	.word	index@(_ZN10layer_norm13ln_fwd_kernelINS_13Kernel_traitsIf6__halffS2_fjLj7168ELj1ELj1ELj4ELj16ENS_18Kernel_traits_baseILj7168EfS2_fS2_fjLj128EEEEELb0ELb1ELb0ELb1EEEvNS_9FwdParamsE)
        /*1484*/ 	.word	0x00000000


	//----- nvinfo : EIATTR_MIN_STACK_SIZE
	.align		4
.L_884:
        /*1488*/ 	.byte	0x04, 0x12
        /*148a*/ 	.short	(.L_886 - .L_885)
	.align		4
.L_885:
        /*148c*/ 	.word	index@(_ZN10layer_norm13ln_fwd_kernelINS_13Kernel_traitsIf6__halffS2_fjLj7168ELj1ELj1ELj4ELj16ENS_18Kernel_traits_baseILj7168EfS2_fS2_fjLj128EEEEELb0ELb1ELb1ELb0EEEvNS_9FwdParamsE)
        /*1490*/ 	.word	0x00000000


	//----- nvinfo : EIATTR_MIN_STACK_SIZE
	.align		4
.L_886:
        /*1494*/ 	.byte	0x04, 0x12
        /*1496*/ 	.short	(.L_888 - .L_887)
	.align		4
.L_887:
        /*1498*/ 	.word	index@(_ZN10layer_norm13ln_fwd_kernelINS_13Kernel_traitsIf6__halffS2_fjLj7168ELj1ELj1ELj4ELj16ENS_18Kernel_traits_baseILj7168EfS2_fS2_fjLj128EEEEELb0ELb1ELb1ELb1EEEvNS_9FwdParamsE)
        /*149c*/ 	.word	0x00000000


	//----- nvinfo : EIATTR_MIN_STACK_SIZE
	.align		4
.L_888:
        /*14a0*/ 	.byte	0x04, 0x12
        /*14a2*/ 	.short	(.L_890 - .L_889)
	.align		4
.L_889:
        /*14a4*/ 	.word	index@(_ZN10layer_norm13ln_fwd_kernelINS_13Kernel_traitsIf6__halffS2_fjLj7168ELj1ELj1ELj4ELj16ENS_18Kernel_traits_baseILj7168EfS2_fS2_fjLj128EEEEELb1ELb0ELb0ELb0EEEvNS_9FwdParamsE)
        /*14a8*/ 	.word	0x00000000


	//----- nvinfo : EIATTR_MIN_STACK_SIZE
	.align		4
.L_890:
        /*14ac*/ 	.byte	0x04, 0x12
        /*14ae*/ 	.short	(.L_892 - .L_891)
	.align		4
.L_891:
        /*14b0*/ 	.word	index@(_ZN10layer_norm13ln_fwd_kernelINS_13Kernel_traitsIf6__halffS2_fjLj7168ELj1ELj1ELj4ELj16ENS_18Kernel_traits_baseILj7168EfS2_fS2_fjLj128EEEEELb1ELb0ELb0ELb1EEEvNS_9FwdParamsE)
        /*14b4*/ 	.word	0x00000000


	//----- nvinfo : EIATTR_MIN_STACK_SIZE
	.align		4
.L_892:
        /*14b8*/ 	.byte	0x04, 0x12
        /*14ba*/ 	.short	(.L_894 - .L_893)
	.align		4
.L_893:
        /*14bc*/ 	.word	index@(_ZN10layer_norm13ln_fwd_kernelINS_13Kernel_traitsIf6__halffS2_fjLj7168ELj1ELj1ELj4ELj16ENS_18Kernel_traits_baseILj7168EfS2_fS2_fjLj128EEEEELb1ELb0ELb1ELb0EEEvNS_9FwdParamsE)
        /*14c0*/ 	.word	0x00000000


	//----- nvinfo : EIATTR_MIN_STACK_SIZE
	.align		4
.L_894:
        /*14c4*/ 	.byte	0x04, 0x12
        /*14c6*/ 	.short	(.L_896 - .L_895)
	.align		4
.L_895:
        /*14c8*/ 	.word	index@(_ZN10layer_norm13ln_fwd_kernelINS_13Kernel_traitsIf6__halffS2_fjLj7168ELj1ELj1ELj4ELj16ENS_18Kernel_traits_baseILj7168EfS2_fS2_fjLj128EEEEELb1ELb0ELb1ELb1EEEvNS_9FwdParamsE)
        /*14cc*/ 	.word	0x00000000


	//----- nvinfo : EIATTR_MIN_STACK_SIZE
	.align		4
.L_896:
        /*14d0*/ 	.byte	0x04, 0x12
        /*14d2*/ 	.short	(.L_898 - .L_897)
	.align		4
.L_897:
        /*14d4*/ 	.word	index@(_ZN10layer_norm13ln_fwd_kernelINS_13Kernel_traitsIf6__halffS2_fjLj7168ELj1ELj1ELj4ELj16ENS_18Kernel_traits_baseILj7168EfS2_fS2_fjLj128EEEEELb1ELb1ELb0ELb0EEEvNS_9FwdParamsE)
        /*14d8*/ 	.word	0x00000008


	//----- nvinfo : EIATTR_MIN_STACK_SIZE
	.align		4
.L_898:
        /*14dc*/ 	.byte	0x04, 0x12
        /*14de*/ 	.short	(.L_900 - .L_899)
	.align		4
.L_899:
        /*14e0*/ 	.word	index@(_ZN10layer_norm13ln_fwd_kernelINS_13Kernel_traitsIf6__halffS2_fjLj7168ELj1ELj1ELj4ELj16ENS_18Kernel_traits_baseILj7168EfS2_fS2_fjLj128EEEEELb1ELb1ELb0ELb1EEEvNS_9FwdParamsE)
        /*14e4*/ 	.word	0x00000010


	//----- nvinfo : EIATTR_MIN_STACK_SIZE
	.align		4
.L_900:
        /*14e8*/ 	.byte	0x04, 0x12
        /*14ea*/ 	.short	(.L_902 - .L_901)
	.align		4
.L_901:
        /*14ec*/ 	.word	index@(_ZN10layer_norm13ln_fwd_kernelINS_13Kernel_traitsIf6__halffS2_fjLj7168ELj1ELj1ELj4ELj16ENS_18Kernel_traits_baseILj7168EfS2_fS2_fjLj128EEEEELb1ELb1ELb1ELb0EEEvNS_9FwdParamsE)
        /*14f0*/ 	.word	0x00000040


	//----- nvinfo : EIATTR_MIN_STACK_SIZE
	.align		4
.L_902:
        /*14f4*/ 	.byte	0x04, 0x12
        /*14f6*/ 	.short	(.L_904 - .L_903)
	.align		4
.L_903:
        /*14f8*/ 	.word	index@(_ZN10layer_norm13ln_fwd_kernelINS_13Kernel_traitsIf6__halffS2_fjLj7168ELj1ELj1ELj4ELj16ENS_18Kernel_traits_baseILj7168EfS2_fS2_fjLj128EEEEELb1ELb1ELb1ELb1EEEvNS_9FwdParamsE)
        /*14fc*/ 	.word	0x00000020


	//----- nvinfo : EIATTR_MIN_STACK_SIZE
	.align		4
.L_904:
        /*1500*/ 	.byte	0x04, 0x12
        /*1502*/ 	.short	(.L_906 - .L_905)
	.align		4
.L_905:
        /*1504*/ 	.word	index@(_ZN10layer_norm13ln_fwd_kernelINS_13Kernel_traitsI6__halfffffjLj7168ELj1ELj1ELj8ELj16ENS_18Kernel_traits_baseILj7168ES2_ffffjLj256EEEEELb0ELb0ELb0ELb0EEEvNS_9FwdParamsE)
        /*1508*/ 	.word	0x00000000


	//----- nvinfo : EIATTR_MIN_STACK_SIZE
	.align		4
.L_906:
        /*150c*/ 	.byte	0x04, 0x12
        /*150e*/ 	.short	(.L_908 - .L_907)
	.align		4
.L_907:
        /*1510*/ 	.word	index@(_ZN10layer_norm13ln_fwd_kernelINS_13Kernel_traitsI6__halfffffjLj7168ELj1ELj1ELj8ELj16ENS_18Kernel_traits_baseILj7168ES2_ffffjLj256EEEEELb0ELb0ELb0ELb1EEEvNS_9FwdParamsE)
        /*1514*/ 	.word	0x00000000


	//----- nvinfo : EIATTR_MIN_STACK_SIZE
	.align		4
.L_908:
        /*1518*/ 	.byte	0x04, 0x12
        /*151a*/ 	.short	(.L_910 - .L_909)
	.align		4
.L_909:
        /*151c*/ 	.word	index@(_ZN10layer_norm13ln_fwd_kernelINS_13Kernel_traitsI6__halfffffjLj7168ELj1ELj1ELj8ELj16ENS_18Kernel_traits_baseILj7168ES2_ffffjLj256EEEEELb0ELb0ELb1ELb0EEEvNS_9FwdParamsE)
        /*1520*/ 	.word	0x00000000


	//----- nvinfo : EIATTR_MIN_STACK_SIZE
	.align		4
.L_910:
        /*1524*/ 	.byte	0x04, 0x12
        /*1526*/ 	.short	(.L_912 - .L_911)
	.align		4
.L_911:
        /*1528*/ 	.word	index@(_ZN10layer_norm13ln_fwd_kernelINS_13Kernel_traitsI6__halfffffjLj7168ELj1ELj1ELj8ELj16ENS_18Kernel_traits_baseILj7168ES2_ffffjLj256EEEEELb0ELb0ELb1ELb1EEEvNS_9FwdParamsE)
        /*152c*/ 	.word	0x00000000


	//----- nvinfo : EIATTR_MIN_STACK_SIZE
	.align		4
.L_912:
        /*1530*/ 	.byte	0x04, 0x12
        /*1532*/ 	.short	(.L_914 - .L_913)
	.align		4
.L_913:
        /*1534*/ 	.word	index@(_ZN10layer_norm13ln_fwd_kernelINS_13Kernel_traitsI6__halfffffjLj7168ELj1ELj1ELj8ELj16ENS_18Kernel_traits_baseILj7168ES2_ffffjLj256EEEEELb0ELb1ELb0ELb0EEEvNS_9FwdParamsE)
        /*1538*/ 	.word	0x00000000


	//----- nvinfo : EIATTR_MIN_STACK_SIZE
	.align		4
.L_914:
        /*153c*/ 	.byte	0x04, 0x12
        /*153e*/ 	.short	(.L_916 - .L_915)
	.align		4
.L_915:
        /*1540*/ 	.word	index@(_ZN10layer_norm13ln_fwd_kernelINS_13Kernel_traitsI6__halfffffjLj7168ELj1ELj1ELj8ELj16ENS_18Kernel_traits_baseILj7168ES2_ffffjLj256EEEEELb0ELb1ELb0ELb1EEEvNS_9FwdParamsE)
        /*1544*/ 	.word	0x00000000


	//----- nvinfo : EIATTR_MIN_STACK_SIZE
	.align		4
.L_916:
        /*1548*/ 	.byte	0x04, 0x12
        /*154a*/ 	.short	(.L_918 - .L_917)
	.align		4
.L_917:
        /*154c*/ 	.word	index@(_ZN10layer_norm13ln_fwd_kernelINS_13Kernel_traitsI6__halfffffjLj7168ELj1ELj1ELj8ELj16ENS_18Kernel_traits_baseILj7168ES2_ffffjLj256EEEEELb0ELb1ELb1ELb0EEEvNS_9FwdParamsE)
        /*1550*/ 	.word	0x00000000


	//----- nvinfo : EIATTR_MIN_STACK_SIZE
	.align		4
.L_918:
        /*1554*/ 	.byte	0x04, 0x12
        /*1556*/ 	.short	(.L_920 - .L_919)
	.align		4
.L_919:
        /*1558*/ 	.word	index@(_ZN10layer_norm13ln_fwd_kernelINS_13Kernel_traitsI6__halfffffjLj7168ELj1ELj1ELj8ELj16ENS_18Kernel_traits_baseILj7168ES2_ffffjLj256EEEEELb0ELb1ELb1ELb1EEEvNS_9FwdParamsE)
        /*155c*/ 	.word	0x00000000


	//----- nvinfo : EIATTR_MIN_STACK_SIZE
	.align		4
.L_920:
        /*1560*/ 	.byte	0x04, 0x12
        /*1562*/ 	.short	(.L_922 - .L_921)
	.align		4
.L_921:
        /*1564*/ 	.word	index@(_ZN10layer_norm13ln_fwd_kernelINS_13Kernel_traitsI6__halfffffjLj7168ELj1ELj1ELj8ELj16ENS_18Kernel_traits_baseILj7168ES2_ffffjLj256EEEEELb1ELb0ELb0ELb0EEEvNS_9FwdParamsE)
        /*1568*/ 	.word	0x00000000


	//----- nvinfo : EIATTR_MIN_STACK_SIZE
	.align		4
.L_922:
        /*156c*/ 	.byte	0x04, 0x12
        /*156e*/ 	.short	(.L_924 - .L_923)
	.align		4
.L_923:
        /*1570*/ 	.word	index@(_ZN10layer_norm13ln_fwd_kernelINS_13Kernel_traitsI6__halfffffjLj7168ELj1ELj1ELj8ELj16ENS_18Kernel_traits_baseILj7168ES2_ffffjLj256EEEEELb1ELb0ELb0ELb1EEEvNS_9FwdParamsE)
        /*1574*/ 	.word	0x00000000


	//----- nvinfo : EIATTR_MIN_STACK_SIZE
	.align		4
.L_924:
        /*1578*/ 	.byte	0x04, 0x12
        /*157a*/ 	.short	(.L_926 - .L_925)
	.align		4
.L_925:
        /*157c*/ 	.word	index@(_ZN10layer_norm13ln_fwd_kernelINS_13Kernel_traitsI6__halfffffjLj7168ELj1ELj1ELj8ELj16ENS_18Kernel_traits_baseILj7168ES2_ffffjLj256EEEEELb1ELb0ELb1ELb0EEEvNS_9FwdParamsE)
        /*1580*/ 	.word	0x00000000


	//----- nvinfo : EIATTR_MIN_STACK_SIZE
	.align		4
.L_926:
        /*1584*/ 	.byte	0x04, 0x12
        /*1586*/ 	.short	(.L_928 - .L_927)
	.align		4
.L_927:
        /*1588*/ 	.word	index@(_ZN10layer_norm13ln_fwd_kernelINS_13Kernel_traitsI6__halfffffjLj7168ELj1ELj1ELj8ELj16ENS_18Kernel_traits_baseILj7168ES2_ffffjLj256EEEEELb1ELb0ELb1ELb1EEEvNS_9FwdParamsE)
        /*158c*/ 	.word	0x00000000


	//----- nvinfo : EIATTR_MIN_STACK_SIZE
	.align		4
.L_928:
        /*1590*/ 	.byte	0x04, 0x12
        /*1592*/ 	.short	(.L_930 - .L_929)
	.align		4
.L_929:
        /*1594*/ 	.word	index@(_ZN10layer_norm13ln_fwd_kernelINS_13Kernel_traitsI6__halfffffjLj7168ELj1ELj1ELj8ELj16ENS_18Kernel_traits_baseILj7168ES2_ffffjLj256EEEEELb1ELb1ELb0ELb0EEEvNS_9FwdParamsE)
        /*1598*/ 	.word	0x00000008


	//----- nvinfo : EIATTR_MIN_STACK_SIZE
	.align		4
.L_930:
        /*159c*/ 	.byte	0x04, 0x12
        /*159e*/ 	.short	(.L_932 - .L_931)
	.align		4
.L_931:
        /*15a0*/ 	.word	index@(_ZN10layer_norm13ln_fwd_kernelINS_13Kernel_traitsI6__halfffffjLj7168ELj1ELj1ELj8ELj16ENS_18Kernel_traits_baseILj7168ES2_ffffjLj256EEEEELb1ELb1ELb0ELb1EEEvNS_9FwdParamsE)
        /*15a4*/ 	.word	0x00000000


	//----- nvinfo : EIATTR_MIN_STACK_SIZE
	.align		4
.L_932:
        /*15a8*/ 	.byte	0x04, 0x12
        /*15aa*/ 	.short	(.L_934 - .L_933)
	.align		4
.L_933:
        /*15ac*/ 	.word	index@(_ZN10layer_norm13ln_fwd_kernelINS_13Kernel_traitsI6__halfffffjLj7168ELj1ELj1ELj8ELj16ENS_18Kernel_traits_baseILj7168ES2_ffffjLj256EEEEELb1ELb1ELb1ELb0EEEvNS_9FwdParamsE)
        /*15b0*/ 	.word	0x00000000


	//----- nvinfo : EIATTR_MIN_STACK_SIZE
	.align		4
.L_934:
        /*15b4*/ 	.byte	0x04, 0x12
        /*15b6*/ 	.short	(.L_936 - .L_935)
	.align		4
.L_935:
        /*15b8*/ 	.word	index@(_ZN10layer_norm13ln_fwd_kernelINS_13Kernel_traitsI6__halfffffjLj7168ELj1ELj1ELj8ELj16ENS_18Kernel_traits_baseILj7168ES2_ffffjLj256EEEEELb1ELb1ELb1ELb1EEEvNS_9FwdParamsE)
        /*15bc*/ 	.word	0x00000000


	//----- nvinfo : EIATTR_MIN_STACK_SIZE
	.align		4
.L_936:
        /*15c0*/ 	.byte	0x04, 0x12
        /*15c2*/ 	.short	(.L_938 - .L_937)
	.align		4
.L_937:
        /*15c4*/ 	.word	index@(_ZN10layer_norm13ln_fwd_kernelINS_13Kernel_traitsIfffffjLj7168ELj1ELj1ELj8ELj16ENS_18Kernel_traits_baseILj7168EfffffjLj256EEEEELb0ELb0ELb0ELb0EEEvNS_9FwdParamsE)
        /*15c8*/ 	.word	0x00000000


	//----- nvinfo : EIATTR_MIN_STACK_SIZE
	.align		4
.L_938:
        /*15cc*/ 	.byte	0x04, 0x12
        /*15ce*/ 	.short	(.L_940 - .L_939)
	.align		4
.L_939:
        /*15d0*/ 	.word	index@(_ZN10layer_norm13ln_fwd_kernelINS_13Kernel_traitsIfffffjLj7168ELj1ELj1ELj8ELj16ENS_18Kernel_traits_baseILj7168EfffffjLj256EEEEELb0ELb0ELb0ELb1EEEvNS_9FwdParamsE)
        /*15d4*/ 	.word	0x00000000


	//----- nvinfo : EIATTR_MIN_STACK_SIZE
	.align		4
.L_940:
        /*15d8*/ 	.byte	0x04, 0x12
        /*15da*/ 	.short	(.L_942 - .L_941)
	.align		4
.L_941:
        /*15dc*/ 	.word	index@(_ZN10layer_norm13ln_fwd_kernelINS_13Kernel_traitsIfffffjLj7168ELj1ELj1ELj8ELj16ENS_18Kernel_traits_baseILj7168EfffffjLj256EEEEELb0ELb0ELb1ELb0EEEvNS_9FwdParamsE)
        /*15e0*/ 	.word	0x00000000


	//----- nvinfo : EIATTR_MIN_STACK_SIZE
	.align		4
.L_942:
        /*15e4*/ 	.byte	0x04, 0x12
        /*15e6*/ 	.short	(.L_944 - .L_943)
	.align		4
.L_943:
        /*15e8*/ 	.word	index@(_ZN10layer_norm13ln_fwd_kernelINS_13Kernel_traitsIfffffjLj7168ELj1ELj1ELj8ELj16ENS_18Kernel_traits_baseILj7168EfffffjLj256EEEEELb0ELb0ELb1ELb1EEEvNS_9FwdParamsE)
        /*15ec*/ 	.word	0x00000000


	//----- nvinfo : EIATTR_MIN_STACK_SIZE
	.align		4
.L_944:
        /*15f0*/ 	.byte	0x04, 0x12
        /*15f2*/ 	.short	(.L_946 - .L_945)
	.align		4
.L_945:
        /*15f4*/ 	.word	index@(_ZN10layer_norm13ln_fwd_kernelINS_13Kernel_traitsIfffffjLj7168ELj1ELj1ELj8ELj16ENS_18Kernel_traits_baseILj7168EfffffjLj256EEEEELb0ELb1ELb0ELb0EEEvNS_9FwdParamsE)
        /*15f8*/ 	.word	0x00000000


	//----- nvinfo : EIATTR_MIN_STACK_SIZE
	.align		4
.L_946:
        /*15fc*/ 	.byte	0x04, 0x12
        /*15fe*/ 	.short	(.L_948 - .L_947)
	.align		4
.L_947:
        /*1600*/ 	.word	index@(_ZN10layer_norm13ln_fwd_kernelINS_13Kernel_traitsIfffffjLj7168ELj1ELj1ELj8ELj16ENS_18Kernel_traits_baseILj7168EfffffjLj256EEEEELb0ELb1ELb0ELb1EEEvNS_9FwdParamsE)
        /*1604*/ 	.word	0x00000000


	//----- nvinfo : EIATTR_MIN_STACK_SIZE
	.align		4
.L_948:
        /*1608*/ 	.byte	0x04, 0x12
        /*160a*/ 	.short	(.L_950 - .L_949)
	.align		4
.L_949:
        /*160c*/ 	.word	index@(_ZN10layer_norm13ln_fwd_kernelINS_13Kernel_traitsIfffffjLj7168ELj1ELj1ELj8ELj16ENS_18Kernel_traits_baseILj7168EfffffjLj256EEEEELb0ELb1ELb1ELb0EEEvNS_9FwdParamsE)
        /*1610*/ 	.word	0x00000000


	//----- nvinfo : EIATTR_MIN_STACK_SIZE
	.align		4
.L_950:
        /*1614*/ 	.byte	0x04, 0x12
        /*1616*/ 	.short	(.L_952 - .L_951)
	.align		4
.L_951:
        /*1618*/ 	.word	index@(_ZN10layer_norm13ln_fwd_kernelINS_13Kernel_traitsIfffffjLj7168ELj1ELj1ELj8ELj16ENS_18Kernel_traits_baseILj7168EfffffjLj256EEEEELb0ELb1ELb1ELb1EEEvNS_9FwdParamsE)
        /*161c*/ 	.word	0x00000000


	//----- nvinfo : EIATTR_MIN_STACK_SIZE
	.align		4
.L_952:
        /*1620*/ 	.byte	0x04, 0x12
        /*1622*/ 	.short	(.L_954 - .L_953)
	.align		4
.L_953:
        /*1624*/ 	.word	index@(_ZN10layer_norm13ln_fwd_kernelINS_13Kernel_traitsIfffffjLj7168ELj1ELj1ELj8ELj16ENS_18Kernel_traits_baseILj7168EfffffjLj256EEEEELb1ELb0ELb0ELb0EEEvNS_9FwdParamsE)
        /*1628*/ 	.word	0x00000000


	//----- nvinfo : EIATTR_MIN_STACK_SIZE
	.align		4
.L_954:
        /*162c*/ 	.byte	0x04, 0x12
        /*162e*/ 	.short	(.L_956 - .L_955)
	.align		4
.L_955:
        /*1630*/ 	.word	index@(_ZN10layer_norm13ln_fwd_kernelINS_13Kernel_traitsIfffffjLj7168ELj1ELj1ELj8ELj16ENS_18Kernel_traits_baseILj7168EfffffjLj256EEEEELb1ELb0ELb0ELb1EEEvNS_9FwdParamsE)
        /*1634*/ 	.word	0x00000000


	//----- nvinfo : EIATTR_MIN_STACK_SIZE
	.align		4
.L_956:
        /*1638*/ 	.byte	0x04, 0x12
        /*163a*/ 	.short	(.L_958 - .L_957)
	.align		4
.L_957:
        /*163c*/ 	.word	index@(_ZN10layer_norm13ln_fwd_kernelINS_13Kernel_traitsIfffffjLj7168ELj1ELj1ELj8ELj16ENS_18Kernel_traits_baseILj7168EfffffjLj256EEEEELb1ELb0ELb1ELb0EEEvNS_9FwdParamsE)
        /*1640*/ 	.word	0x00000000


	//----- nvinfo : EIATTR_MIN_STACK_SIZE
	.align		4
.L_958:
        /*1644*/ 	.byte	0x04, 0x12
        /*1646*/ 	.short	(.L_960 - .L_959)
	.align		4
.L_959:
        /*1648*/ 	.word	index@(_ZN10layer_norm13ln_fwd_kernelINS_13Kernel_traitsIfffffjLj7168ELj1ELj1ELj8ELj16ENS_18Kernel_traits_baseILj7168EfffffjLj256EEEEELb1ELb0ELb1ELb1EEEvNS_9FwdParamsE)
        /*164c*/ 	.word	0x00000000


	//----- nvinfo : EIATTR_MIN_STACK_SIZE
	.align		4
.L_960:
        /*1650*/ 	.byte	0x04, 0x12
        /*1652*/ 	.short	(.L_962 - .L_961)
	.align		4
.L_961:
        /*1654*/ 	.word	index@(_ZN10layer_norm13ln_fwd_kernelINS_13Kernel_traitsIfffffjLj7168ELj1ELj1ELj8ELj16ENS_18Kernel_traits_baseILj7168EfffffjLj256EEEEELb1ELb1ELb0ELb0EEEvNS_9FwdParamsE)
        /*1658*/ 	.word	0x00000000


	//----- nvinfo : EIATTR_MIN_STACK_SIZE
	.align		4
.L_962:
        /*165c*/ 	.byte	0x04, 0x12
        /*165e*/ 	.short	(.L_964 - .L_963)
	.align		4
.L_963:
        /*1660*/ 	.word	index@(_ZN10layer_norm13ln_fwd_kernelINS_13Kernel_traitsIfffffjLj7168ELj1ELj1ELj8ELj16ENS_18Kernel_traits_baseILj7168EfffffjLj256EEEEELb1ELb1ELb0ELb1EEEvNS_9FwdParamsE)
        /*1664*/ 	.word	0x00000000


	//----- nvinfo : EIATTR_MIN_STACK_SIZE
	.align		4
.L_964:
        /*1668*/ 	.byte	0x04, 0x12
        /*166a*/ 	.short	(.L_966 - .L_965)
	.align		4
.L_965:
        /*166c*/ 	.word	index@(_ZN10layer_norm13ln_fwd_kernelINS_13Kernel_traitsIfffffjLj7168ELj1ELj1ELj8ELj16ENS_18Kernel_traits_baseILj7168EfffffjLj256EEEEELb1ELb1ELb1ELb0EEEvNS_9FwdParamsE)
        /*1670*/ 	.word	0x00000000


	//----- nvinfo : EIATTR_MIN_STACK_SIZE
	.align		4
.L_966:
        /*1674*/ 	.byte	0x04, 0x12
        /*1676*/ 	.short	(.L_968 - .L_967)
	.align		4
.L_967:
        /*1678*/ 	.word	index@(_ZN10layer_norm13ln_fwd_kernelINS_13Kernel_traitsIfffffjLj7168ELj1ELj1ELj8ELj16ENS_18Kernel_traits_baseILj7168EfffffjLj256EEEEELb1ELb1ELb1ELb1EEEvNS_9FwdParamsE)
        /*167c*/ 	.word	0x00000000
.L_968:


//--------------------- .nv.compat                --------------------------
	.section	.nv.compat,"",@"SHT_CUDA_COMPAT_INFO"
	.align	4
        /*0000*/ 	.byte	0x02, 0x09, 0x01, 0x00, 0x02, 0x02, 0x01, 0x00, 0x02, 0x05, 0x05, 0x00, 0x03, 0x07, 0x01, 0x01
        /*0010*/ 	.byte	0x02, 0x03, 0x00, 0x00, 0x02, 0x06, 0x01, 0x00, 0x04, 0x0b, 0x08, 0x00, 0x09, 0x00, 0x00, 0x00
        /*0020*/ 	.byte	0x00, 0x00, 0x00, 0x00


//--------------------- .nv.info._ZN10layer_norm13ln_fwd_kernelINS_13Kernel_traitsI13__nv_bfloat16S2_S2_S2_fjLj7168ELj1ELj1ELj4ELj16ENS_18Kernel_traits_baseILj7168ES2_S2_S2_S2_fjLj128EEEEELb0ELb0ELb0ELb0EEEvNS_9FwdParamsE --------------------------
	.section	.nv.info._ZN10layer_norm13ln_fwd_kernelINS_13Kernel_traitsI13__nv_bfloat16S2_S2_S2_fjLj7168ELj1ELj1ELj4ELj16ENS_18Kernel_traits_baseILj7168ES2_S2_S2_S2_fjLj128EEEEELb0ELb0ELb0ELb0EEEvNS_9FwdParamsE,"",@"SHT_CUDA_INFO"
	.sectionflags	@""
	.align	4


	//----- nvinfo : EIATTR_CUDA_API_VERSION
	.align		4
        /*0000*/ 	.byte	0x04, 0x37
        /*0002*/ 	.short	(.L_970 - .L_969)
.L_969:
        /*0004*/ 	.word	0x00000082


	//----- nvinfo : EIATTR_KPARAM_INFO
	.align		4
.L_970:
        /*0008*/ 	.byte	0x04, 0x17
        /*000a*/ 	.short	(.L_972 - .L_971)
.L_971:
        /*000c*/ 	.word	0x00000000
        /*0010*/ 	.short	0x0000
        /*0012*/ 	.short	0x0000
        /*0014*/ 	.byte	0x00, 0xf0, 0xa1, 0x03


	//----- nvinfo : EIATTR_SPARSE_MMA_MASK
	.align		4
.L_972:
        /*0018*/ 	.byte	0x03, 0x50
        /*001a*/ 	.short	0x0000


	//----- nvinfo : EIATTR_MAXREG_COUNT
	.align		4
        /*001c*/ 	.byte	0x03, 0x1b
        /*001e*/ 	.short	0x00ff


	//----- nvinfo : EIATTR_NUM_BARRIERS
	.align		4
        /*0020*/ 	.byte	0x02, 0x4c
        /*0022*/ 	.byte	0x01
	.zero		1


	//----- nvinfo : EIATTR_MERCURY_ISA_VERSION
	.align		4
        /*0024*/ 	.byte	0x03, 0x5f
        /*0026*/ 	.short	0x0101


	//----- nvinfo : EIATTR_COOP_GROUP_MASK_REGIDS
	.align		4
        /*0028*/ 	.byte	0x04, 0x29
        /*002a*/ 	.short	(.L_974 - .L_973)


	//   ....[0]....
.L_973:
        /*002c*/ 	.word	0xffffffff


	//   ....[1]....
        /*0030*/ 	.word	0xffffffff


	//   ....[2]....
        /*0034*/ 	.word	0xffffffff


	//   ....[3]....
        /*0038*/ 	.word	0xffffffff


	//   ....[4]....
        /*003c*/ 	.word	0xffffffff


	//   ....[5]....
        /*0040*/ 	.word	0xffffffff


	//   ....[6]....
        /*0044*/ 	.word	0xffffffff


	//   ....[7]....
        /*0048*/ 	.word	0xffffffff


	//   ....[8]....
        /*004c*/ 	.word	0xffffffff


	//   ....[9]....
        /*0050*/ 	.word	0xffffffff


	//   ....[10]....
        /*0054*/ 	.word	0xffffffff


	//   ....[11]....
        /*0058*/ 	.word	0xffffffff


	//   ....[12]....
        /*005c*/ 	.word	0xffffffff


	//   ....[13]....
        /*0060*/ 	.word	0xffffffff


	//   ....[14]....
        /*0064*/ 	.word	0xffffffff


	//   ....[15]....
        /*0068*/ 	.word	0xffffffff


	//   ....[16]....
        /*006c*/ 	.word	0xffffffff


	//   ....[17]....
        /*0070*/ 	.word	0xffffffff


	//----- nvinfo : EIATTR_COOP_GROUP_INSTR_OFFSETS
	.align		4
.L_974:
        /*0074*/ 	.byte	0x04, 0x28
        /*0076*/ 	.short	(.L_976 - .L_975)


	//   ....[0]....
.L_975:
        /*0078*/ 	.word	0x00003fd0


	//   ....[1]....
        /*007c*/ 	.word	0x00003ff0


	//   ....[2]....
        /*0080*/ 	.word	0x00004010


	//   ....[3]....
        /*0084*/ 	.word	0x00004030


	//   ....[4]....
        /*0088*/ 	.word	0x00004050


	//   ....[5]....
        /*008c*/ 	.word	0x000047f0


	//   ....[6]....
        /*0090*/ 	.word	0x00004810


	//   ....[7]....
        /*0094*/ 	.word	0x00004830


	//   ....[8]....
        /*0098*/ 	.word	0x00004850


	//   ....[9]....
        /*009c*/ 	.word	0x00004870


	//   ....[10]....
        /*00a0*/ 	.word	0x00004a00


	//   ....[11]....
        /*00a4*/ 	.word	0x00004a40


	//   ....[12]....
        /*00a8*/ 	.word	0x00004a80


	//   ....[13]....
        /*00ac*/ 	.word	0x00004b20


	//   ....[14]....
        /*00b0*/ 	.word	0x00004bb0


	//   ....[15]....
        /*00b4*/ 	.word	0x00004c20


	//   ....[16]....
        /*00b8*/ 	.word	0x00004c60


	//   ....[17]....
        /*00bc*/ 	.word	0x00004ca0


	//----- nvinfo : EIATTR_VRC_CTA_INIT_COUNT
	.align		4
.L_976:
        /*00c0*/ 	.byte	0x02, 0x4a
	.zero		1
	.zero		1


	//----- nvinfo : EIATTR_EXIT_INSTR_OFFSETS
	.align		4
        /*00c4*/ 	.byte	0x04, 0x1c
        /*00c6*/ 	.short	(.L_978 - .L_977)


	//   ....[0]....
.L_977:
        /*00c8*/ 	.word	0x00000910


	//   ....[1]....
        /*00cc*/ 	.word	0x000063e0


	//----- nvinfo : EIATTR_MAX_THREADS
	.align		4
.L_978:
        /*00d0*/ 	.byte	0x04, 0x05
        /*00d2*/ 	.short	(.L_980 - .L_979)
.L_979:
        /*00d4*/ 	.word	0x00000080
        /*00d8*/ 	.word	0x00000001
        /*00dc*/ 	.word	0x00000001


	//----- nvinfo : EIATTR_CRS_STACK_SIZE
	.align		4
.L_980:
        /*00e0*/ 	.byte	0x04, 0x1e
        /*00e2*/ 	.short	(.L_982 - .L_981)
.L_981:
        /*00e4*/ 	.word	0x00000000


	//----- nvinfo : EIATTR_CBANK_PARAM_SIZE
	.align		4
.L_982:
        /*00e8*/ 	.byte	0x03, 0x19
        /*00ea*/ 	.short	0x00e8


	//----- nvinfo : EIATTR_PARAM_CBANK
	.align		4
        /*00ec*/ 	.byte	0x04, 0x0a
        /*00ee*/ 	.short	(.L_984 - .L_983)
	.align		4
.L_983:
        /*00f0*/ 	.word	index@(.nv.constant0._ZN10layer_norm13ln_fwd_kernelINS_13Kernel_traitsI13__nv_bfloat16S2_S2_S2_fjLj7168ELj1ELj1ELj4ELj16ENS_18Kernel_traits_baseILj7168ES2_S2_S2_S2_fjLj128EEEEELb0ELb0ELb0ELb0EEEvNS_9FwdParamsE)
        /*00f4*/ 	.short	0x0380
        /*00f6*/ 	.short	0x00e8


	//----- nvinfo : EIATTR_SW_WAR
	.align		4
.L_984:
        /*00f8*/ 	.byte	0x04, 0x36
        /*00fa*/ 	.short	(.L_986 - .L_985)
.L_985:
        /*00fc*/ 	.word	0x00000008
.L_986:


//--------------------- .nv.info._ZN10layer_norm13ln_fwd_kernelINS_13Kernel_traitsI13__nv_bfloat16S2_S2_S2_fjLj7168ELj1ELj1ELj4ELj16ENS_18Kernel_traits_baseILj7168ES2_S2_S2_S2_fjLj128EEEEELb0ELb0ELb0ELb1EEEvNS_9FwdParamsE --------------------------
	.section	.nv.info._ZN10layer_norm13ln_fwd_kernelINS_13Kernel_traitsI13__nv_bfloat16S2_S2_S2_fjLj7168ELj1ELj1ELj4ELj16ENS_18Kernel_traits_baseILj7168ES2_S2_S2_S2_fjLj128EEEEELb0ELb0ELb0ELb1EEEvNS_9FwdParamsE,"",@"SHT_CUDA_INFO"
	.sectionflags	@""
	.align	4


	//----- nvinfo : EIATTR_CUDA_API_VERSION
	.align		4
        /*0000*/ 	.byte	0x04, 0x37
        /*0002*/ 	.short	(.L_988 - .L_987)
.L_987:
        /*0004*/ 	.word	0x00000082


	//----- nvinfo : EIATTR_KPARAM_INFO
	.align		4
.L_988:
        /*0008*/ 	.byte	0x04, 0x17
        /*000a*/ 	.short	(.L_990 - .L_989)
.L_989:
        /*000c*/ 	.word	0x00000000
        /*0010*/ 	.short	0x0000
        /*0012*/ 	.short	0x0000
        /*0014*/ 	.byte	0x00, 0xf0, 0xa1, 0x03


	//----- nvinfo : EIATTR_SPARSE_MMA_MASK
	.align		4
.L_990:
        /*0018*/ 	.byte	0x03, 0x50
        /*001a*/ 	.short	0x0000


	//----- nvinfo : EIATTR_MAXREG_COUNT
	.align		4
        /*001c*/ 	.byte	0x03, 0x1b
        /*001e*/ 	.short	0x00ff


	//----- nvinfo : EIATTR_NUM_BARRIERS
	.align		4
        /*0020*/ 	.byte	0x02, 0x4c
        /*0022*/ 	.byte	0x01
	.zero		1


	//----- nvinfo : EIATTR_MERCURY_ISA_VERSION
	.align		4
        /*0024*/ 	.byte	0x03, 0x5f
        /*0026*/ 	.short	0x0101


	//----- nvinfo : EIATTR_COOP_GROUP_MASK_REGIDS
	.align		4
        /*0028*/ 	.byte	0x04, 0x29
        /*002a*/ 	.short	(.L_992 - .L_991)


	//   ....[0]....
.L_991:
        /*002c*/ 	.word	0xffffffff


	//   ....[1]....
        /*0030*/ 	.word	0xffffffff


	//   ....[2]....
        /*0034*/ 	.word	0xffffffff


	//   ....[3]....
        /*0038*/ 	.word	0xffffffff


	//   ....[4]....
        /*003c*/ 	.word	0xffffffff


	//   ....[5]....
        /*0040*/ 	.word	0xffffffff


	//   ....[6]....
        /*0044*/ 	.word	0xffffffff


	//   ....[7]....
        /*0048*/ 	.word	0xffffffff


	//   ....[8]....
        /*004c*/ 	.word	0xffffffff


	//   ....[9]....
        /*0050*/ 	.word	0xffffffff


	//   ....[10]....
        /*0054*/ 	.word	0xffffffff


	//   ....[11]....
        /*0058*/ 	.word	0xffffffff


	//   ....[12]....
        /*005c*/ 	.word	0xffffffff


	//   ....[13]....
        /*0060*/ 	.word	0xffffffff


	//   ....[14]....
        /*0064*/ 	.word	0xffffffff


	//   ....[15]....
        /*0068*/ 	.word	0xffffffff


	//   ....[16]....
        /*006c*/ 	.word	0xffffffff


	//   ....[17]....
        /*0070*/ 	.word	0xffffffff


	//----- nvinfo : EIATTR_COOP_GROUP_INSTR_OFFSETS
	.align		4
.L_992:
        /*0074*/ 	.byte	0x04, 0x28
        /*0076*/ 	.short	(.L_994 - .L_993)


	//   ....[0]....
.L_993:
        /*0078*/ 	.word	0x00003480


	//   ....[1]....
        /*007c*/ 	.word	0x000034a0


	//   ....[2]....
        /*0080*/ 	.word	0x000034c0


	//   ....[3]....
        /*0084*/ 	.word	0x000034e0


	//   ....[4]....
        /*0088*/ 	.word	0x00003500


	//   ....[5]....
        /*008c*/ 	.word	0x00003c30


	//   ....[6]....
        /*0090*/ 	.word	0x00003c50


	//   ....[7]....
        /*0094*/ 	.word	0x00003c70


	//   ....[8]....
        /*0098*/ 	.word	0x00003ca0


	//   ....[9]....
        /*009c*/ 	.word	0x00003ce0


	//   ....[10]....
        /*00a0*/ 	.word	0x00003e90


	//   ....[11]....
        /*00a4*/ 	.word	0x00003ed0


	//   ....[12]....
        /*00a8*/ 	.word	0x00003f10


	//   ....[13]....
        /*00ac*/ 	.word	0x00003f50


	//   ....[14]....
        /*00b0*/ 	.word	0x00004040


	//   ....[15]....
        /*00b4*/ 	.word	0x00004070


	//   ....[16]....
        /*00b8*/ 	.word	0x00004150


	//   ....[17]....
        /*00bc*/ 	.word	0x000041a0


	//----- nvinfo : EIATTR_VRC_CTA_INIT_COUNT
	.align		4
.L_994:
        /*00c0*/ 	.byte	0x02, 0x4a
	.zero		1
	.zero		1


	//----- nvinfo : EIATTR_EXIT_INSTR_OFFSETS
	.align		4
        /*00c4*/ 	.byte	0x04, 0x1c
        /*00c6*/ 	.short	(.L_996 - .L_995)


	//   ....[0]....
.L_995:
        /*00c8*/ 	.word	0x00000360


	//   ....[1]....
        /*00cc*/ 	.word	0x000057d0


	//----- nvinfo : EIATTR_MAX_THREADS
	.align		4
.L_996:
        /*00d0*/ 	.byte	0x04, 0x05
        /*00d2*/ 	.short	(.L_998 - .L_997)
.L_997:
        /*00d4*/ 	.word	0x00000080
        /*00d8*/ 	.word	0x00000001
        /*00dc*/ 	.word	0x00000001


	//----- nvinfo : EIATTR_CRS_STACK_SIZE
	.align		4
.L_998:
        /*00e0*/ 	.byte	0x04, 0x1e
        /*00e2*/ 	.short	(.L_1000 - .L_999)
.L_999:
        /*00e4*/ 	.word	0x00000000


	//----- nvinfo : EIATTR_CBANK_PARAM_SIZE
	.align		4
.L_1000:
        /*00e8*/ 	.byte	0x03, 0x19
        /*00ea*/ 	.short	0x00e8


	//----- nvinfo : EIATTR_PARAM_CBANK
	.align		4
        /*00ec*/ 	.byte	0x04, 0x0a
        /*00ee*/ 	.short	(.L_1002 - .L_1001)
	.align		4
.L_1001:
        /*00f0*/ 	.word	index@(.nv.constant0._ZN10layer_norm13ln_fwd_kernelINS_13Kernel_traitsI13__nv_bfloat16S2_S2_S2_fjLj7168ELj1ELj1ELj4ELj16ENS_18Kernel_traits_baseILj7168ES2_S2_S2_S2_fjLj128EEEEELb0ELb0ELb0ELb1EEEvNS_9FwdParamsE)
        /*00f4*/ 	.short	0x0380
        /*00f6*/ 	.short	0x00e8


	//----- nvinfo : EIATTR_SW_WAR
	.align		4
.L_1002:
        /*00f8*/ 	.byte	0x04, 0x36
        /*00fa*/ 	.short	(.L_1004 - .L_1003)
.L_1003:
        /*00fc*/ 	.word	0x00000008
.L_1004:


//--------------------- .nv.info._ZN10layer_norm13ln_fwd_kernelINS_13Kernel_traitsI13__nv_bfloat16S2_S2_S2_fjLj7168ELj1ELj1ELj4ELj16ENS_18Kernel_traits_baseILj7168ES2_S2_S2_S2_fjLj128EEEEELb0ELb0ELb1ELb0EEEvNS_9FwdParamsE --------------------------
	.section	.nv.info._ZN10layer_norm13ln_fwd_kernelINS_13Kernel_traitsI13__nv_bfloat16S2_S2_S2_fjLj7168ELj1ELj1ELj4ELj16ENS_18Kernel_traits_baseILj7168ES2_S2_S2_S2_fjLj128EEEEELb0ELb0ELb1ELb0EEEvNS_9FwdParamsE,"",@"SHT_CUDA_INFO"
	.sectionflags	@""
	.align	4


	//----- nvinfo : EIATTR_CUDA_API_VERSION
	.align		4
        /*0000*/ 	.byte	0x04, 0x37
        /*0002*/ 	.short	(.L_1006 - .L_1005)
.L_1005:
        /*0004*/ 	.word	0x00000082


	//----- nvinfo : EIATTR_KPARAM_INFO
	.align		4
.L_1006:
        /*0008*/ 	.byte	0x04, 0x17
        /*000a*/ 	.short	(.L_1008 - .L_1007)
.L_1007:
        /*000c*/ 	.word	0x00000000
        /*0010*/ 	.short	0x0000
        /*0012*/ 	.short	0x0000
        /*0014*/ 	.byte	0x00, 0xf0, 0xa1, 0x03


	//----- nvinfo : EIATTR_SPARSE_MMA_MASK
	.align		4
.L_1008:
        /*0018*/ 	.byte	0x03, 0x50
        /*001a*/ 	.short	0x0000


	//----- nvinfo : EIATTR_MAXREG_COUNT
	.align		4
        /*001c*/ 	.byte	0x03, 0x1b
        /*001e*/ 	.short	0x00ff


	//----- nvinfo : EIATTR_NUM_BARRIERS
	.align		4
        /*0020*/ 	.byte	0x02, 0x4c
        /*0022*/ 	.byte	0x01
	.zero		1


	//----- nvinfo : EIATTR_MERCURY_ISA_VERSION
	.align		4
        /*0024*/ 	.byte	0x03, 0x5f
        /*0026*/ 	.short	0x0101


	//----- nvinfo : EIATTR_COOP_GROUP_MASK_REGIDS
	.align		4
        /*0028*/ 	.byte	0x04, 0x29
        /*002a*/ 	.short	(.L_1010 - .L_1009)


	//   ....[0]....
.L_1009:
        /*002c*/ 	.word	0xffffffff


	//   ....[1]....
        /*0030*/ 	.word	0xffffffff


	//   ....[2]....
        /*0034*/ 	.word	0xffffffff


	//   ....[3]....
        /*0038*/ 	.word	0xffffffff


	//   ....[4]....
        /*003c*/ 	.word	0xffffffff


	//   ....[5]....
        /*0040*/ 	.word	0xffffffff


	//   ....[6]....
        /*0044*/ 	.word	0xffffffff


	//   ....[7]....
        /*0048*/ 	.word	0xffffffff


	//   ....[8]....
        /*004c*/ 	.word	0xffffffff


	//   ....[9]....
        /*0050*/ 	.word	0xffffffff


	//   ....[10]....
        /*0054*/ 	.word	0xffffffff


	//   ....[11]....
        /*0058*/ 	.word	0xffffffff


	//   ....[12]....
        /*005c*/ 	.word	0xffffffff


	//   ....[13]....
        /*0060*/ 	.word	0xffffffff


	//   ....[14]....
        /*0064*/ 	.word	0xffffffff


	//   ....[15]....
        /*0068*/ 	.word	0xffffffff


	//   ....[16]....
        /*006c*/ 	.word	0xffffffff


	//   ....[17]....
        /*0070*/ 	.word	0xffffffff


	//----- nvinfo : EIATTR_COOP_GROUP_INSTR_OFFSETS
	.align		4
.L_1010:
        /*0074*/ 	.byte	0x04, 0x28
        /*0076*/ 	.short	(.L_1012 - .L_1011)


	//   ....[0]....
.L_1011:
        /*0078*/ 	.word	0x000047f0


	//   ....[1]....
        /*007c*/ 	.word	0x00004810


	//   ....[2]....
        /*0080*/ 	.word	0x00004830


	//   ....[3]....
        /*0084*/ 	.word	0x00004850


	//   ....[4]....
        /*0088*/ 	.word	0x00004870


	//   ....[5]....
        /*008c*/ 	.word	0x00005020


	//   ....[6]....
        /*0090*/ 	.word	0x00005040


	//   ....[7]....
        /*0094*/ 	.word	0x00005060


	//   ....[8]....
        /*0098*/ 	.word	0x00005080


	//   ....[9]....
        /*009c*/ 	.word	0x000050a0


	//   ....[10]....
        /*00a0*/ 	.word	0x00005230


	//   ....[11]....
        /*00a4*/ 	.word	0x00005260


	//   ....[12]....
        /*00a8*/ 	.word	0x00005270


	//   ....[13]....
        /*00ac*/ 	.word	0x000052b0


	//   ....[14]....
        /*00b0*/ 	.word	0x00005390


	//   ....[15]....
        /*00b4*/ 	.word	0x000053c0


	//   ....[16]....
        /*00b8*/ 	.word	0x00005470


	//   ....[17]....
        /*00bc*/ 	.word	0x00005490


	//----- nvinfo : EIATTR_VRC_CTA_INIT_COUNT
	.align		4
.L_1012:
        /*00c0*/ 	.byte	0x02, 0x4a
	.zero		1
	.zero		1


	//----- nvinfo : EIATTR_EXIT_INSTR_OFFSETS
	.align		4
        /*00c4*/ 	.byte	0x04, 0x1c
        /*00c6*/ 	.short	(.L_1014 - .L_1013)


	//   ....[0]....
.L_1013:
        /*00c8*/ 	.word	0x00000910


	//   ....[1]....
        /*00cc*/ 	.word	0x00006c70


	//----- nvinfo : EIATTR_MAX_THREADS
	.align		4
.L_1014:
        /*00d0*/ 	.byte	0x04, 0x05
        /*00d2*/ 	.short	(.L_1016 - .L_1015)
.L_1015:
        /*00d4*/ 	.word	0x00000080
        /*00d8*/ 	.word	0x00000001
        /*00dc*/ 	.word	0x00000001


	//----- nvinfo : EIATTR_CRS_STACK_SIZE
	.align		4
.L_1016:
        /*00e0*/ 	.byte	0x04, 0x1e
        /*00e2*/ 	.short	(.L_1018 - .L_1017)
.L_1017:
        /*00e4*/ 	.word	0x00000000


	//----- nvinfo : EIATTR_CBANK_PARAM_SIZE
	.align		4
.L_1018:
        /*00e8*/ 	.byte	0x03, 0x19
        /*00ea*/ 	.short	0x00e8


	//----- nvinfo : EIATTR_PARAM_CBANK
	.align		4
        /*00ec*/ 	.byte	0x04, 0x0a
        /*00ee*/ 	.short	(.L_1020 - .L_1019)
	.align		4
.L_1019:
        /*00f0*/ 	.word	index@(.nv.constant0._ZN10layer_norm13ln_fwd_kernelINS_13Kernel_traitsI13__nv_bfloat16S2_S2_S2_fjLj7168ELj1ELj1ELj4ELj16ENS_18Kernel_traits_baseILj7168ES2_S2_S2_S2_fjLj128EEEEELb0ELb0ELb1ELb0EEEvNS_9FwdParamsE)
        /*00f4*/ 	.short	0x0380
        /*00f6*/ 	.short	0x00e8


	//----- nvinfo : EIATTR_SW_WAR
	.align		4
.L_1020:
        /*00f8*/ 	.byte	0x04, 0x36
        /*00fa*/ 	.short	(.L_1022 - .L_1021)
.L_1021:
        /*00fc*/ 	.word	0x00000008
.L_1022:


//--------------------- .nv.info._ZN10layer_norm13ln_fwd_kernelINS_13Kernel_traitsI13__nv_bfloat16S2_S2_S2_fjLj7168ELj1ELj1ELj4ELj16ENS_18Kernel_traits_baseILj7168ES2_S2_S2_S2_fjLj128EEEEELb0ELb0ELb1ELb1EEEvNS_9FwdParamsE --------------------------
	.section	.nv.info._ZN10layer_norm13ln_fwd_kernelINS_13Kernel_traitsI13__nv_bfloat16S2_S2_S2_fjLj7168ELj1ELj1ELj4ELj16ENS_18Kernel_traits_baseILj7168ES2_S2_S2_S2_fjLj128EEEEELb0ELb0ELb1ELb1EEEvNS_9FwdParamsE,"",@"SHT_CUDA_INFO"
	.sectionflags	@""
	.align	4


	//----- nvinfo : EIATTR_CUDA_API_VERSION
	.align		4
        /*0000*/ 	.byte	0x04, 0x37
        /*0002*/ 	.short	(.L_1024 - .L_1023)
.L_1023:
        /*0004*/ 	.word	0x00000082


	//----- nvinfo : EIATTR_KPARAM_INFO
	.align		4
.L_1024:
        /*0008*/ 	.byte	0x04, 0x17
        /*000a*/ 	.short	(.L_1026 - .L_1025)
.L_1025:
        /*000c*/ 	.word	0x00000000
        /*0010*/ 	.short	0x0000
        /*0012*/ 	.short	0x0000
        /*0014*/ 	.byte	0x00, 0xf0, 0xa1, 0x03


	//----- nvinfo : EIATTR_SPARSE_MMA_MASK
	.align		4
.L_1026:
        /*0018*/ 	.byte	0x03, 0x50
        /*001a*/ 	.short	0x0000


	//----- nvinfo : EIATTR_MAXREG_COUNT
	.align		4
        /*001c*/ 	.byte	0x03, 0x1b
        /*001e*/ 	.short	0x00ff


	//----- nvinfo : EIATTR_NUM_BARRIERS
	.align		4
        /*0020*/ 	.byte	0x02, 0x4c
        /*0022*/ 	.byte	0x01
	.zero		1


	//----- nvinfo : EIATTR_MERCURY_ISA_VERSION
	.align		4
        /*0024*/ 	.byte	0x03, 0x5f
        /*0026*/ 	.short	0x0101


	//----- nvinfo : EIATTR_COOP_GROUP_MASK_REGIDS
	.align		4
        /*0028*/ 	.byte	0x04, 0x29
        /*002a*/ 	.short	(.L_1028 - .L_1027)


	//   ....[0]....
.L_1027:
        /*002c*/ 	.word	0xffffffff


	//   ....[1]....
        /*0030*/ 	.word	0xffffffff


	//   ....[2]....
        /*0034*/ 	.word	0xffffffff


	//   ....[3]....
        /*0038*/ 	.word	0xffffffff


	//   ....[4]....
        /*003c*/ 	.word	0xffffffff


	//   ....[5]....
        /*0040*/ 	.word	0xffffffff


	//   ....[6]....
        /*0044*/ 	.word	0xffffffff


	//   ....[7]....
        /*0048*/ 	.word	0xffffffff


	//   ....[8]....
        /*004c*/ 	.word	0xffffffff


	//   ....[9]....
        /*0050*/ 	.word	0xffffffff


	//   ....[10]....
        /*0054*/ 	.word	0xffffffff


	//   ....[11]....
        /*0058*/ 	.word	0xffffffff


	//   ....[12]....
        /*005c*/ 	.word	0xffffffff


	//   ....[13]....
        /*0060*/ 	.word	0xffffffff


	//   ....[14]....
        /*0064*/ 	.word	0xffffffff


	//   ....[15]....
        /*0068*/ 	.word	0xffffffff


	//   ....[16]....
        /*006c*/ 	.word	0xffffffff


	//   ....[17]....
        /*0070*/ 	.word	0xffffffff


	//----- nvinfo : EIATTR_COOP_GROUP_INSTR_OFFSETS
	.align		4
.L_1028:
        /*0074*/ 	.byte	0x04, 0x28
        /*0076*/ 	.short	(.L_1030 - .L_1029)


	//   ....[0]....
.L_1029:
        /*0078*/ 	.word	0x00003b90


	//   ....[1]....
        /*007c*/ 	.word	0x00003bb0


	//   ....[2]....
        /*0080*/ 	.word	0x00003bd0


	//   ....[3]....
        /*0084*/ 	.word	0x00003bf0


	//   ....[4]....
        /*0088*/ 	.word	0x00003c10


	//   ....[5]....
        /*008c*/ 	.word	0x00004340


	//   ....[6]....
        /*0090*/ 	.word	0x00004360


	//   ....[7]....
        /*0094*/ 	.word	0x00004380


	//   ....[8]....
        /*0098*/ 	.word	0x000043b0


	//   ....[9]....
        /*009c*/ 	.word	0x000043e0


	//   ....[10]....
        /*00a0*/ 	.word	0x00004590


	//   ....[11]....
        /*00a4*/ 	.word	0x000045d0


	//   ....[12]....
        /*00a8*/ 	.word	0x000045f0


	//   ....[13]....
        /*00ac*/ 	.word	0x00004660


	//   ....[14]....
        /*00b0*/ 	.word	0x000046e0


	//   ....[15]....
        /*00b4*/ 	.word	0x00004700


	//   ....[16]....
        /*00b8*/ 	.word	0x000047e0


	//   ....[17]....
        /*00bc*/ 	.word	0x00004800


	//----- nvinfo : EIATTR_VRC_CTA_INIT_COUNT
	.align		4
.L_1030:
        /*00c0*/ 	.byte	0x02, 0x4a
	.zero		1
	.zero		1


	//----- nvinfo : EIATTR_EXIT_INSTR_OFFSETS
	.align		4
        /*00c4*/ 	.byte	0x04, 0x1c
        /*00c6*/ 	.short	(.L_1032 - .L_1031)


	//   ....[0]....
.L_1031:
        /*00c8*/ 	.word	0x00000350


	//   ....[1]....
        /*00cc*/ 	.word	0x00005fc0


	//----- nvinfo : EIATTR_MAX_THREADS
	.align		4
.L_1032:
        /*00d0*/ 	.byte	0x04, 0x05
        /*00d2*/ 	.short	(.L_1034 - .L_1033)
.L_1033:
        /*00d4*/ 	.word	0x00000080
        /*00d8*/ 	.word	0x00000001
        /*00dc*/ 	.word	0x00000001


	//----- nvinfo : EIATTR_CRS_STACK_SIZE
	.align		4
.L_1034:
        /*00e0*/ 	.byte	0x04, 0x1e
        /*00e2*/ 	.short	(.L_1036 - .L_1035)
.L_1035:
        /*00e4*/ 	.word	0x00000000


	//----- nvinfo : EIATTR_CBANK_PARAM_SIZE
	.align		4
.L_1036:
        /*00e8*/ 	.byte	0x03, 0x19
        /*00ea*/ 	.short	0x00e8


	//----- nvinfo : EIATTR_PARAM_CBANK
	.align		4
        /*00ec*/ 	.byte	0x04, 0x0a
        /*00ee*/ 	.short	(.L_1038 - .L_1037)
	.align		4
.L_1037:
        /*00f0*/ 	.word	index@(.nv.constant0._ZN10layer_norm13ln_fwd_kernelINS_13Kernel_traitsI13__nv_bfloat16S2_S2_S2_fjLj7168ELj1ELj1ELj4ELj16ENS_18Kernel_traits_baseILj7168ES2_S2_S2_S2_fjLj128EEEEELb0ELb0ELb1ELb1EEEvNS_9FwdParamsE)
        /*00f4*/ 	.short	0x0380
        /*00f6*/ 	.short	0x00e8


	//----- nvinfo : EIATTR_SW_WAR
	.align		4
.L_1038:
        /*00f8*/ 	.byte	0x04, 0x36
        /*00fa*/ 	.short	(.L_1040 - .L_1039)
.L_1039:
        /*00fc*/ 	.word	0x00000008
.L_1040:


//--------------------- .nv.info._ZN10layer_norm13ln_fwd_kernelINS_13Kernel_traitsI13__nv_bfloat16S2_S2_S2_fjLj7168ELj1ELj1ELj4ELj16ENS_18Kernel_traits_baseILj7168ES2_S2_S2_S2_fjLj128EEEEELb0ELb1ELb0ELb0EEEvNS_9FwdParamsE --------------------------
	.section	.nv.info._ZN10layer_norm13ln_fwd_kernelINS_13Kernel_traitsI13__nv_bfloat16S2_S2_S2_fjLj7168ELj1ELj1ELj4ELj16ENS_18Kernel_traits_baseILj7168ES2_S2_S2_S2_fjLj128EEEEELb0ELb1ELb0ELb0EEEvNS_9FwdParamsE,"",@"SHT_CUDA_INFO"
	.sectionflags	@""
	.align	4


	//----- nvinfo : EIATTR_CUDA_API_VERSION
	.align		4
        /*0000*/ 	.byte	0x04, 0x37
        /*0002*/ 	.short	(.L_1042 - .L_1041)
.L_1041:
        /*0004*/ 	.word	0x00000082


	//----- nvinfo : EIATTR_KPARAM_INFO
	.align		4
.L_1042:
        /*0008*/ 	.byte	0x04, 0x17
        /*000a*/ 	.short	(.L_1044 - .L_1043)
.L_1043:
        /*000c*/ 	.word	0x00000000
        /*0010*/ 	.short	0x0000
        /*0012*/ 	.short	0x0000
        /*0014*/ 	.byte	0x00, 0xf0, 0xa1, 0x03


	//----- nvinfo : EIATTR_SPARSE_MMA_MASK
	.align		4
.L_1044:
        /*0018*/ 	.byte	0x03, 0x50
        /*001a*/ 	.short	0x0000


	//----- nvinfo : EIATTR_MAXREG_COUNT
	.align		4
        /*001c*/ 	.byte	0x03, 0x1b
        /*001e*/ 	.short	0x00ff


	//----- nvinfo : EIATTR_NUM_BARRIERS
	.align		4
        /*0020*/ 	.byte	0x02, 0x4c
        /*0022*/ 	.byte	0x01
	.zero		1


	//----- nvinfo : EIATTR_MERCURY_ISA_VERSION
	.align		4
        /*0024*/ 	.byte	0x03, 0x5f
        /*0026*/ 	.short	0x0101


	//----- nvinfo : EIATTR_COOP_GROUP_MASK_REGIDS
	.align		4
        /*0028*/ 	.byte	0x04, 0x29
        /*002a*/ 	.short	(.L_1046 - .L_1045)


	//   ....[0]....
.L_1045:
        /*002c*/ 	.word	0xffffffff


	//   ....[1]....
        /*0030*/ 	.word	0xffffffff


	//   ....[2]....
        /*0034*/ 	.word	0xffffffff


	//   ....[3]....
        /*0038*/ 	.word	0xffffffff


	//   ....[4]....
        /*003c*/ 	.word	0xffffffff


	//   ....[5]....
        /*0040*/ 	.word	0xffffffff


	//   ....[6]....
        /*0044*/ 	.word	0xffffffff


	//   ....[7]....
        /*0048*/ 	.word	0xffffffff


	//   ....[8]....
        /*004c*/ 	.word	0xffffffff


	//   ....[9]....
        /*0050*/ 	.word	0xffffffff


	//   ....[10]....
        /*0054*/ 	.word	0xffffffff


	//   ....[11]....
        /*0058*/ 	.word	0xffffffff


	//   ....[12]....
        /*005c*/ 	.word	0xffffffff


	//   ....[13]....
        /*0060*/ 	.word	0xffffffff


	//   ....[14]....
        /*0064*/ 	.word	0xffffffff


	//   ....[15]....
        /*0068*/ 	.word	0xffffffff


	//   ....[16]....
        /*006c*/ 	.word	0xffffffff


	//   ....[17]....
        /*0070*/ 	.word	0xffffffff


	//----- nvinfo : EIATTR_COOP_GROUP_INSTR_OFFSETS
	.align		4
.L_1046:
        /*0074*/ 	.byte	0x04, 0x28
        /*0076*/ 	.short	(.L_1048 - .L_1047)


	//   ....[0]....
.L_1047:
        /*0078*/ 	.word	0x000047c0


	//   ....[1]....
        /*007c*/ 	.word	0x000047e0


	//   ....[2]....
        /*0080*/ 	.word	0x00004800


	//   ....[3]....
        /*0084*/ 	.word	0x00004820


	//   ....[4]....
        /*0088*/ 	.word	0x00004840


	//   ....[5]....
        /*008c*/ 	.word	0x00004fe0


	//   ....[6]....
        /*0090*/ 	.word	0x00005000


	//   ....[7]....
        /*0094*/ 	.word	0x00005020


	//   ....[8]....
        /*0098*/ 	.word	0x00005040


	//   ....[9]....
        /*009c*/ 	.word	0x00005060


	//   ....[10]....
        /*00a0*/ 	.word	0x00005200


	//   ....[11]....
        /*00a4*/ 	.word	0x00005240


	//   ....[12]....
        /*00a8*/ 	.word	0x00005280


	//   ....[13]....
        /*00ac*/ 	.word	0x00005330


	//   ....[14]....
        /*00b0*/ 	.word	0x000053c0


	//   ....[15]....
        /*00b4*/ 	.word	0x000053e0


	//   ....[16]....
        /*00b8*/ 	.word	0x00005440


	//   ....[17]....
        /*00bc*/ 	.word	0x000054b0


	//----- nvinfo : EIATTR_VRC_CTA_INIT_COUNT
	.align		4
.L_1048:
        /*00c0*/ 	.byte	0x02, 0x4a
	.zero		1
	.zero		1


	//----- nvinfo : EIATTR_EXIT_INSTR_OFFSETS
	.align		4
        /*00c4*/ 	.byte	0x04, 0x1c
        /*00c6*/ 	.short	(.L_1050 - .L_1049)


	//   ....[0]....
.L_1049:
        /*00c8*/ 	.word	0x00000be0


	//   ....[1]....
        /*00cc*/ 	.word	0x00006c30


	//----- nvinfo : EIATTR_MAX_THREADS
	.align		4
.L_1050:
        /*00d0*/ 	.byte	0x04, 0x05
        /*00d2*/ 	.short	(.L_1052 - .L_1051)
.L_1051:
        /*00d4*/ 	.word	0x00000080
        /*00d8*/ 	.word	0x00000001
        /*00dc*/ 	.word	0x00000001


	//----- nvinfo : EIATTR_CRS_STACK_SIZE
	.align		4
.L_1052:
        /*00e0*/ 	.byte	0x04, 0x1e
        /*00e2*/ 	.short	(.L_1054 - .L_1053)
.L_1053:
        /*00e4*/ 	.word	0x00000000


	//----- nvinfo : EIATTR_CBANK_PARAM_SIZE
	.align		4
.L_1054:
        /*00e8*/ 	.byte	0x03, 0x19
        /*00ea*/ 	.short	0x00e8


	//----- nvinfo : EIATTR_PARAM_CBANK
	.align		4
        /*00ec*/ 	.byte	0x04, 0x0a
        /*00ee*/ 	.short	(.L_1056 - .L_1055)
	.align		4
.L_1055:
        /*00f0*/ 	.word	index@(.nv.constant0._ZN10layer_norm13ln_fwd_kernelINS_13Kernel_traitsI13__nv_bfloat16S2_S2_S2_fjLj7168ELj1ELj1ELj4ELj16ENS_18Kernel_traits_baseILj7168ES2_S2_S2_S2_fjLj128EEEEELb0ELb1ELb0ELb0EEEvNS_9FwdParamsE)
        /*00f4*/ 	.short	0x0380
        /*00f6*/ 	.short	0x00e8


	//----- nvinfo : EIATTR_SW_WAR
	.align		4
.L_1056:
        /*00f8*/ 	.byte	0x04, 0x36
        /*00fa*/ 	.short	(.L_1058 - .L_1057)
.L_1057:
        /*00fc*/ 	.word	0x00000008
.L_1058:


//--------------------- .nv.info._ZN10layer_norm13ln_fwd_kernelINS_13Kernel_traitsI13__nv_bfloat16S2_S2_S2_fjLj7168ELj1ELj1ELj4ELj16ENS_18Kernel_traits_baseILj7168ES2_S2_S2_S2_fjLj128EEEEELb0ELb1ELb0ELb1EEEvNS_9FwdParamsE --------------------------
	.section	.nv.info._ZN10layer_norm13ln_fwd_kernelINS_13Kernel_traitsI13__nv_bfloat16S2_S2_S2_fjLj7168ELj1ELj1ELj4ELj16ENS_18Kernel_traits_baseILj7168ES2_S2_S2_S2_fjLj128EEEEELb0ELb1ELb0ELb1EEEvNS_9FwdParamsE,"",@"SHT_CUDA_INFO"
	.sectionflags	@""
	.align	4


	//----- nvinfo : EIATTR_CUDA_API_VERSION
	.align		4
        /*0000*/ 	.byte	0x04, 0x37
        /*0002*/ 	.short	(.L_1060 - .L_1059)
.L_1059:
        /*0004*/ 	.word	0x00000082


	//----- nvinfo : EIATTR_KPARAM_INFO
	.align		4
.L_1060:
        /*0008*/ 	.byte	0x04, 0x17
        /*000a*/ 	.short	(.L_1062 - .L_1061)
.L_1061:
        /*000c*/ 	.word	0x00000000
        /*0010*/ 	.short	0x0000
        /*0012*/ 	.short	0x0000
        /*0014*/ 	.byte	0x00, 0xf0, 0xa1, 0x03


	//----- nvinfo : EIATTR_SPARSE_MMA_MASK
	.align		4
.L_1062:
        /*0018*/ 	.byte	0x03, 0x50
        /*001a*/ 	.short	0x0000


	//----- nvinfo : EIATTR_MAXREG_COUNT
	.align		4
        /*001c*/ 	.byte	0x03, 0x1b
        /*001e*/ 	.short	0x00ff


	//----- nvinfo : EIATTR_NUM_BARRIERS
	.align		4
        /*0020*/ 	.byte	0x02, 0x4c
        /*0022*/ 	.byte	0x01
	.zero		1


	//----- nvinfo : EIATTR_MERCURY_ISA_VERSION
	.align		4
        /*0024*/ 	.byte	0x03, 0x5f
        /*0026*/ 	.short	0x0101


	//----- nvinfo : EIATTR_COOP_GROUP_MASK_REGIDS
	.align		4
        /*0028*/ 	.byte	0x04, 0x29
        /*002a*/ 	.short	(.L_1064 - .L_1063)


	//   ....[0]....
.L_1063:
        /*002c*/ 	.word	0xffffffff


	//   ....[1]....
        /*0030*/ 	.word	0xffffffff


	//   ....[2]....
        /*0034*/ 	.word	0xffffffff


	//   ....[3]....
        /*0038*/ 	.word	0xffffffff


	//   ....[4]....
        /*003c*/ 	.word	0xffffffff


	//   ....[5]....
        /*0040*/ 	.word	0xffffffff


	//   ....[6]....
        /*0044*/ 	.word	0xffffffff


	//   ....[7]....
        /*0048*/ 	.word	0xffffffff


	//   ....[8]....
        /*004c*/ 	.word	0xffffffff


	//   ....[9]....
        /*0050*/ 	.word	0xffffffff


	//   ....[10]....
        /*0054*/ 	.word	0xffffffff


	//   ....[11]....
        /*0058*/ 	.word	0xffffffff


	//   ....[12]....
        /*005c*/ 	.word	0xffffffff


	//   ....[13]....
        /*0060*/ 	.word	0xffffffff


	//   ....[14]....
        /*0064*/ 	.word	0xffffffff


	//   ....[15]....
        /*0068*/ 	.word	0xffffffff


	//   ....[16]....
        /*006c*/ 	.word	0xffffffff


	//   ....[17]....
        /*0070*/ 	.word	0xffffffff


	//----- nvinfo : EIATTR_COOP_GROUP_INSTR_OFFSETS
	.align		4
.L_1064:
        /*0074*/ 	.byte	0x04, 0x28
        /*0076*/ 	.short	(.L_1066 - .L_1065)


	//   ....[0]....
.L_1065:
        /*0078*/ 	.word	0x00003b40


	//   ....[1]....
        /*007c*/ 	.word	0x00003b60


	//   ....[2]....
        /*0080*/ 	.word	0x00003b80


	//   ....[3]....
        /*0084*/ 	.word	0x00003ba0


	//   ....[4]....
        /*0088*/ 	.word	0x00003bc0


	//   ....[5]....
        /*008c*/ 	.word	0x000042f0


	//   ....[6]....
        /*0090*/ 	.word	0x00004310


	//   ....[7]....
        /*0094*/ 	.word	0x00004330


	//   ....[8]....
        /*0098*/ 	.word	0x00004350


	//   ....[9]....
        /*009c*/ 	.word	0x00004370


	//   ....[10]....
        /*00a0*/ 	.word	0x00004520


	//   ....[11]....
        /*00a4*/ 	.word	0x00004560


	//   ....[12]....
        /*00a8*/ 	.word	0x00004580


	//   ....[13]....
        /*00ac*/ 	.word	0x00004610


	//   ....[14]....
        /*00b0*/ 	.word	0x00004670


	//   ....[15]....
        /*00b4*/ 	.word	0x00004680


	//   ....[16]....
        /*00b8*/ 	.word	0x00004760


	//   ....[17]....
        /*00bc*/ 	.word	0x00004780


	//----- nvinfo : EIATTR_VRC_CTA_INIT_COUNT
	.align		4
.L_1066:
        /*00c0*/ 	.byte	0x02, 0x4a
	.zero		1
	.zero		1


	//----- nvinfo : EIATTR_EXIT_INSTR_OFFSETS
	.align		4
        /*00c4*/ 	.byte	0x04, 0x1c
        /*00c6*/ 	.short	(.L_1068 - .L_1067)


	//   ....[0]....
.L_1067:
        /*00c8*/ 	.word	0x00000470


	//   ....[1]....
        /*00cc*/ 	.word	0x00005cc0


	//----- nvinfo : EIATTR_MAX_THREADS
	.align		4
.L_1068:
        /*00d0*/ 	.byte	0x04, 0x05
        /*00d2*/ 	.short	(.L_1070 - .L_1069)
.L_1069:
        /*00d4*/ 	.word	0x00000080
        /*00d8*/ 	.word	0x00000001
        /*00dc*/ 	.word	0x00000001


	//----- nvinfo : EIATTR_CRS_STACK_SIZE
	.align		4
.L_1070:
        /*00e0*/ 	.byte	0x04, 0x1e
        /*00e2*/ 	.short	(.L_1072 - .L_1071)
.L_1071:
        /*00e4*/ 	.word	0x00000000


	//----- nvinfo : EIATTR_CBANK_PARAM_SIZE
	.align		4
.L_1072:
        /*00e8*/ 	.byte	0x03, 0x19
        /*00ea*/ 	.short	0x00e8


	//----- nvinfo : EIATTR_PARAM_CBANK
	.align		4
        /*00ec*/ 	.byte	0x04, 0x0a
        /*00ee*/ 	.short	(.L_1074 - .L_1073)
	.align		4
.L_1073:
        /*00f0*/ 	.word	index@(.nv.constant0._ZN10layer_norm13ln_fwd_kernelINS_13Kernel_traitsI13__nv_bfloat16S2_S2_S2_fjLj7168ELj1ELj1ELj4ELj16ENS_18Kernel_traits_baseILj7168ES2_S2_S2_S2_fjLj128EEEEELb0ELb1ELb0ELb1EEEvNS_9FwdParamsE)
        /*00f4*/ 	.short	0x0380
        /*00f6*/ 	.short	0x00e8


	//----- nvinfo : EIATTR_SW_WAR
	.align		4
.L_1074:
        /*00f8*/ 	.byte	0x04, 0x36
        /*00fa*/ 	.short	(.L_1076 - .L_1075)
.L_1075:
        /*00fc*/ 	.word	0x00000008
.L_1076:


//--------------------- .nv.info._ZN10layer_norm13ln_fwd_kernelINS_13Kernel_traitsI13__nv_bfloat16S2_S2_S2_fjLj7168ELj1ELj1ELj4ELj16ENS_18Kernel_traits_baseILj7168ES2_S2_S2_S2_fjLj128EEEEELb0ELb1ELb1ELb0EEEvNS_9FwdParamsE --------------------------
	.section	.nv.info._ZN10layer_norm13ln_fwd_kernelINS_13Kernel_traitsI13__nv_bfloat16S2_S2_S2_fjLj7168ELj1ELj1ELj4ELj16ENS_18Kernel_traits_baseILj7168ES2_S2_S2_S2_fjLj128EEEEELb0ELb1ELb1ELb0EEEvNS_9FwdParamsE,"",@"SHT_CUDA_INFO"
	.sectionflags	@""
	.align	4


	//----- nvinfo : EIATTR_CUDA_API_VERSION
	.align		4
        /*0000*/ 	.byte	0x04, 0x37
        /*0002*/ 	.short	(.L_1078 - .L_1077)
.L_1077:
        /*0004*/ 	.word	0x00000082


	//----- nvinfo : EIATTR_KPARAM_INFO
	.align		4
.L_1078:
        /*0008*/ 	.byte	0x04, 0x17
        /*000a*/ 	.short	(.L_1080 - .L_1079)
.L_1079:
        /*000c*/ 	.word	0x00000000
        /*0010*/ 	.short	0x0000
        /*0012*/ 	.short	0x0000
        /*0014*/ 	.byte	0x00, 0xf0, 0xa1, 0x03


	//----- nvinfo : EIATTR_SPARSE_MMA_MASK
	.align		4
.L_1080:
        /*0018*/ 	.byte	0x03, 0x50
        /*001a*/ 	.short	0x0000


	//----- nvinfo : EIATTR_MAXREG_COUNT
	.align		4
        /*001c*/ 	.byte	0x03, 0x1b
        /*001e*/ 	.short	0x00ff


	//----- nvinfo : EIATTR_NUM_BARRIERS
	.align		4
        /*0020*/ 	.byte	0x02, 0x4c
        /*0022*/ 	.byte	0x01
	.zero		1


	//----- nvinfo : EIATTR_MERCURY_ISA_VERSION
	.align		4
        /*0024*/ 	.byte	0x03, 0x5f
        /*0026*/ 	.short	0x0101


	//----- nvinfo : EIATTR_COOP_GROUP_MASK_REGIDS
	.align		4
        /*0028*/ 	.byte	0x04, 0x29
        /*002a*/ 	.short	(.L_1082 - .L_1081)


	//   ....[0]....
.L_1081:
        /*002c*/ 	.word	0xffffffff


	//   ....[1]....
        /*0030*/ 	.word	0xffffffff


	//   ....[2]....
        /*0034*/ 	.word	0xffffffff


	//   ....[3]....
        /*0038*/ 	.word	0xffffffff


	//   ....[4]....
        /*003c*/ 	.word	0xffffffff


	//   ....[5]....
        /*0040*/ 	.word	0xffffffff


	//   ....[6]....
        /*0044*/ 	.word	0xffffffff


	//   ....[7]....
        /*0048*/ 	.word	0xffffffff


	//   ....[8]....
        /*004c*/ 	.word	0xffffffff


	//   ....[9]....
        /*0050*/ 	.word	0xffffffff


	//   ....[10]....
        /*0054*/ 	.word	0xffffffff


	//   ....[11]....
        /*0058*/ 	.word	0xffffffff


	//   ....[12]....
        /*005c*/ 	.word	0xffffffff


	//   ....[13]....
        /*0060*/ 	.word	0xffffffff


	//   ....[14]....
        /*0064*/ 	.word	0xffffffff


	//   ....[15]....
        /*0068*/ 	.word	0xffffffff


	//   ....[16]....
        /*006c*/ 	.word	0xffffffff


	//   ....[17]....
        /*0070*/ 	.word	0xffffffff


	//----- nvinfo : EIATTR_COOP_GROUP_INSTR_OFFSETS
	.align		4
.L_1082:
        /*0074*/ 	.byte	0x04, 0x28
        /*0076*/ 	.short	(.L_1084 - .L_1083)


	//   ....[0]....
.L_1083:
        /*0078*/ 	.word	0x000059e0


	//   ....[1]....
        /*007c*/ 	.word	0x00005a00


	//   ....[2]....
        /*0080*/ 	.word	0x00005a20


	//   ....[3]....
        /*0084*/ 	.word	0x00005a40


	//   ....[4]....
        /*0088*/ 	.word	0x00005a60


	//   ....[5]....
        /*008c*/ 	.word	0x000061f0


	//   ....[6]....
        /*0090*/ 	.word	0x00006210


	//   ....[7]....
        /*0094*/ 	.word	0x00006230


	//   ....[8]....
        /*0098*/ 	.word	0x00006250


	//   ....[9]....
        /*009c*/ 	.word	0x00006270


	//   ....[10]....
        /*00a0*/ 	.word	0x00006410


	//   ....[11]....
        /*00a4*/ 	.word	0x00006440


	//   ....[12]....
        /*00a8*/ 	.word	0x00006460


	//   ....[13]....
        /*00ac*/ 	.word	0x000064d0


	//   ....[14]....
        /*00b0*/ 	.word	0x00006550


	//   ....[15]....
        /*00b4*/ 	.word	0x00006570


	//   ....[16]....
        /*00b8*/ 	.word	0x00006650


	//   ....[17]....
        /*00bc*/ 	.word	0x00006660


	//----- nvinfo : EIATTR_VRC_CTA_INIT_COUNT
	.align		4
.L_1084:
        /*00c0*/ 	.byte	0x02, 0x4a
	.zero		1
	.zero		1


	//----- nvinfo : EIATTR_EXIT_INSTR_OFFSETS
	.align		4
        /*00c4*/ 	.byte	0x04, 0x1c
        /*00c6*/ 	.short	(.L_1086 - .L_1085)


	//   ....[0]....
.L_1085:
        /*00c8*/ 	.word	0x00000bb0


	//   ....[1]....
        /*00cc*/ 	.word	0x00007ee0


	//----- nvinfo : EIATTR_MAX_THREADS
	.align		4
.L_1086:
        /*00d0*/ 	.byte	0x04, 0x05
        /*00d2*/ 	.short	(.L_1088 - .L_1087)
.L_1087:
        /*00d4*/ 	.word	0x00000080
        /*00d8*/ 	.word	0x00000001
        /*00dc*/ 	.word	0x00000001


	//----- nvinfo : EIATTR_CRS_STACK_SIZE
	.align		4
.L_1088:
        /*00e0*/ 	.byte	0x04, 0x1e
        /*00e2*/ 	.short	(.L_1090 - .L_1089)
.L_1089:
        /*00e4*/ 	.word	0x00000000


	//----- nvinfo : EIATTR_CBANK_PARAM_SIZE
	.align		4
.L_1090:
        /*00e8*/ 	.byte	0x03, 0x19
        /*00ea*/ 	.short	0x00e8


	//----- nvinfo : EIATTR_PARAM_CBANK
	.align		4
        /*00ec*/ 	.byte	0x04, 0x0a
        /*00ee*/ 	.short	(.L_1092 - .L_1091)
	.align		4
.L_1091:
        /*00f0*/ 	.word	index@(.nv.constant0._ZN10layer_norm13ln_fwd_kernelINS_13Kernel_traitsI13__nv_bfloat16S2_S2_S2_fjLj7168ELj1ELj1ELj4ELj16ENS_18Kernel_traits_baseILj7168ES2_S2_S2_S2_fjLj128EEEEELb0ELb1ELb1ELb0EEEvNS_9FwdParamsE)
        /*00f4*/ 	.short	0x0380
        /*00f6*/ 	.short	0x00e8


	//----- nvinfo : EIATTR_SW_WAR
	.align		4
.L_1092:
        /*00f8*/ 	.byte	0x04, 0x36
        /*00fa*/ 	.short	(.L_1094 - .L_1093)
.L_1093:
        /*00fc*/ 	.word	0x00000008
.L_1094:


//--------------------- .nv.info._ZN10layer_norm13ln_fwd_kernelINS_13Kernel_traitsI13__nv_bfloat16S2_S2_S2_fjLj7168ELj1ELj1ELj4ELj16ENS_18Kernel_traits_baseILj7168ES2_S2_S2_S2_fjLj128EEEEELb0ELb1ELb1ELb1EEEvNS_9FwdParamsE --------------------------
	.section	.nv.info._ZN10layer_norm13ln_fwd_kernelINS_13Kernel_traitsI13__nv_bfloat16S2_S2_S2_fjLj7168ELj1ELj1ELj4ELj16ENS_18Kernel_traits_baseILj7168ES2_S2_S2_S2_fjLj128EEEEELb0ELb1ELb1ELb1EEEvNS_9FwdParamsE,"",@"SHT_CUDA_INFO"
	.sectionflags	@""
	.align	4


	//----- nvinfo : EIATTR_CUDA_API_VERSION
	.align		4
        /*0000*/ 	.byte	0x04, 0x37
        /*0002*/ 	.short	(.L_1096 - .L_1095)
.L_1095:
        /*0004*/ 	.word	0x00000082


	//----- nvinfo : EIATTR_KPARAM_INFO
	.align		4
.L_1096:
        /*0008*/ 	.byte	0x04, 0x17
        /*000a*/ 	.short	(.L_1098 - .L_1097)
.L_1097:
        /*000c*/ 	.word	0x00000000
        /*0010*/ 	.short	0x0000
        /*0012*/ 	.short	0x0000
        /*0014*/ 	.byte	0x00, 0xf0, 0xa1, 0x03


	//----- nvinfo : EIATTR_SPARSE_MMA_MASK
	.align		4
.L_1098:
        /*0018*/ 	.byte	0x03, 0x50
        /*001a*/ 	.short	0x0000


	//----- nvinfo : EIATTR_MAXREG_COUNT
	.align		4
        /*001c*/ 	.byte	0x03, 0x1b
        /*001e*/ 	.short	0x00ff


	//----- nvinfo : EIATTR_NUM_BARRIERS
	.align		4
        /*0020*/ 	.byte	0x02, 0x4c
        /*0022*/ 	.byte	0x01
	.zero		1


	//----- nvinfo : EIATTR_MERCURY_ISA_VERSION
	.align		4
        /*0024*/ 	.byte	0x03, 0x5f
        /*0026*/ 	.short	0x0101


	//----- nvinfo : EIATTR_COOP_GROUP_MASK_REGIDS
	.align		4
        /*0028*/ 	.byte	0x04, 0x29
        /*002a*/ 	.short	(.L_1100 - .L_1099)


	//   ....[0]....
.L_1099:
        /*002c*/ 	.word	0xffffffff


	//   ....[1]....
        /*0030*/ 	.word	0xffffffff


	//   ....[2]....
        /*0034*/ 	.word	0xffffffff


	//   ....[3]....
        /*0038*/ 	.word	0xffffffff


	//   ....[4]....
        /*003c*/ 	.word	0xffffffff


	//   ....[5]....
        /*0040*/ 	.word	0xffffffff


	//   ....[6]....
        /*0044*/ 	.word	0xffffffff


	//   ....[7]....
        /*0048*/ 	.word	0xffffffff


	//   ....[8]....
        /*004c*/ 	.word	0xffffffff


	//   ....[9]....
        /*0050*/ 	.word	0xffffffff


	//   ....[10]....
        /*0054*/ 	.word	0xffffffff


	//   ....[11]....
        /*0058*/ 	.word	0xffffffff


	//   ....[12]....
        /*005c*/ 	.word	0xffffffff


	//   ....[13]....
        /*0060*/ 	.word	0xffffffff


	//   ....[14]....
        /*0064*/ 	.word	0xffffffff


	//   ....[15]....
        /*0068*/ 	.word	0xffffffff


	//   ....[16]....
        /*006c*/ 	.word	0xffffffff


	//   ....[17]....
        /*0070*/ 	.word	0xffffffff


	//----- nvinfo : EIATTR_COOP_GROUP_INSTR_OFFSETS
	.align		4
.L_1100:
        /*0074*/ 	.byte	0x04, 0x28
        /*0076*/ 	.short	(.L_1102 - .L_1101)


	//   ....[0]....
.L_1101:
        /*0078*/ 	.word	0x00004d10


	//   ....[1]....
        /*007c*/ 	.word	0x00004d30


	//   ....[2]....
        /*0080*/ 	.word	0x00004d50


	//   ....[3]....
        /*0084*/ 	.word	0x00004d70


	//   ....[4]....
        /*0088*/ 	.word	0x00004d90


	//   ....[5]....
        /*008c*/ 	.word	0x000054c0


	//   ....[6]....
        /*0090*/ 	.word	0x000054f0


	//   ....[7]....
        /*0094*/ 	.word	0x00005520


	//   ....[8]....
        /*0098*/ 	.word	0x00005540


	//   ....[9]....
        /*009c*/ 	.word	0x00005560


	//   ....[10]....
        /*00a0*/ 	.word	0x000056f0


	//   ....[11]....
        /*00a4*/ 	.word	0x00005730


	//   ....[12]....
        /*00a8*/ 	.word	0x00005750


	//   ....[13]....
        /*00ac*/ 	.word	0x000057e0


	//   ....[14]....
        /*00b0*/ 	.word	0x00005840


	//   ....[15]....
        /*00b4*/ 	.word	0x00005850


	//   ....[16]....
        /*00b8*/ 	.word	0x00005950


	//   ....[17]....
        /*00bc*/ 	.word	0x00005960


	//----- nvinfo : EIATTR_VRC_CTA_INIT_COUNT
	.align		4
.L_1102:
        /*00c0*/ 	.byte	0x02, 0x4a
	.zero		1
	.zero		1


	//----- nvinfo : EIATTR_EXIT_INSTR_OFFSETS
	.align		4
        /*00c4*/ 	.byte	0x04, 0x1c
        /*00c6*/ 	.short	(.L_1104 - .L_1103)


	//   ....[0]....
.L_1103:
        /*00c8*/ 	.word	0x00000470


	//   ....[1]....
        /*00cc*/ 	.word	0x00006fa0


	//----- nvinfo : EIATTR_MAX_THREADS
	.align		4
.L_1104:
        /*00d0*/ 	.byte	0x04, 0x05
        /*00d2*/ 	.short	(.L_1106 - .L_1105)
.L_1105:
        /*00d4*/ 	.word	0x00000080
        /*00d8*/ 	.word	0x00000001
        /*00dc*/ 	.word	0x00000001


	//----- nvinfo : EIATTR_CRS_STACK_SIZE
	.align		4
.L_1106:
        /*00e0*/ 	.byte	0x04, 0x1e
        /*00e2*/ 	.short	(.L_1108 - .L_1107)
.L_1107:
        /*00e4*/ 	.word	0x00000000


	//----- nvinfo : EIATTR_CBANK_PARAM_SIZE
	.align		4
.L_1108:
        /*00e8*/ 	.byte	0x03, 0x19
        /*00ea*/ 	.short	0x00e8


	//----- nvinfo : EIATTR_PARAM_CBANK
	.align		4
        /*00ec*/ 	.byte	0x04, 0x0a
        /*00ee*/ 	.short	(.L_1110 - .L_1109)
	.align		4
.L_1109:
        /*00f0*/ 	.word	index@(.nv.constant0._ZN10layer_norm13ln_fwd_kernelINS_13Kernel_traitsI13__nv_bfloat16S2_S2_S2_fjLj7168ELj1ELj1ELj4ELj16ENS_18Kernel_traits_baseILj7168ES2_S2_S2_S2_fjLj128EEEEELb0ELb1ELb1ELb1EEEvNS_9FwdParamsE)
        /*00f4*/ 	.short	0x0380
        /*00f6*/ 	.short	0x00e8


	//----- nvinfo : EIATTR_SW_WAR
	.align		4
.L_1110:
        /*00f8*/ 	.byte	0x04, 0x36
        /*00fa*/ 	.short	(.L_1112 - .L_1111)
.L_1111:
        /*00fc*/ 	.word	0x00000008
.L_1112:


//--------------------- .nv.info._ZN10layer_norm13ln_fwd_kernelINS_13Kernel_traitsI13__nv_bfloat16S2_S2_S2_fjLj7168ELj1ELj1ELj4ELj16ENS_18Kernel_traits_baseILj7168ES2_S2_S2_S2_fjLj128EEEEELb1ELb0ELb0ELb0EEEvNS_9FwdParamsE --------------------------
	.section	.nv.info._ZN10layer_norm13ln_fwd_kernelINS_13Kernel_traitsI13__nv_bfloat16S2_S2_S2_fjLj7168ELj1ELj1ELj4ELj16ENS_18Kernel_traits_baseILj7168ES2_S2_S2_S2_fjLj128EEEEELb1ELb0ELb0ELb0EEEvNS_9FwdParamsE,"",@"SHT_CUDA_INFO"
	.sectionflags	@""
	.align	4


	//----- nvinfo : EIATTR_CUDA_API_VERSION
	.align		4
        /*0000*/ 	.byte	0x04, 0x37
        /*0002*/ 	.short	(.L_1114 - .L_1113)
.L_1113:
        /*0004*/ 	.word	0x00000082


	//----- nvinfo : EIATTR_KPARAM_INFO
	.align		4
.L_1114:
        /*0008*/ 	.byte	0x04, 0x17
        /*000a*/ 	.short	(.L_1116 - .L_1115)
.L_1115:
        /*000c*/ 	.word	0x00000000
        /*0010*/ 	.short	0x0000
        /*0012*/ 	.short	0x0000
        /*0014*/ 	.byte	0x00, 0xf0, 0xa1, 0x03


	//----- nvinfo : EIATTR_SPARSE_MMA_MASK
	.align		4
.L_1116:
        /*0018*/ 	.byte	0x03, 0x50
        /*001a*/ 	.short	0x0000


	//----- nvinfo : EIATTR_MAXREG_COUNT
	.align		4
        /*001c*/ 	.byte	0x03, 0x1b
        /*001e*/ 	.short	0x00ff


	//----- nvinfo : EIATTR_NUM_BARRIERS
	.align		4
        /*0020*/ 	.byte	0x02, 0x4c
        /*0022*/ 	.byte	0x01
	.zero		1


	//----- nvinfo : EIATTR_MERCURY_ISA_VERSION
	.align		4
        /*0024*/ 	.byte	0x03, 0x5f
        /*0026*/ 	.short	0x0101


	//----- nvinfo : EIATTR_COOP_GROUP_MASK_REGIDS
	.align		4
        /*0028*/ 	.byte	0x04, 0x29
        /*002a*/ 	.short	(.L_1118 - .L_1117)


	//   ....[0]....
.L_1117:
        /*002c*/ 	.word	0xffffffff


	//   ....[1]....
        /*0030*/ 	.word	0xffffffff


	//   ....[2]....
        /*0034*/ 	.word	0xffffffff


	//   ....[3]....
        /*0038*/ 	.word	0xffffffff


	//   ....[4]....
        /*003c*/ 	.word	0xffffffff


	//   ....[5]....
        /*0040*/ 	.word	0xffffffff


	//   ....[6]....
        /*0044*/ 	.word	0xffffffff


	//   ....[7]....
        /*0048*/ 	.word	0xffffffff


	//   ....[8]....
        /*004c*/ 	.word	0xffffffff


	//   ....[9]....
        /*0050*/ 	.word	0xffffffff


	//   ....[10]....
        /*0054*/ 	.word	0xffffffff


	//   ....[11]....
        /*0058*/ 	.word	0xffffffff


	//   ....[12]....
        /*005c*/ 	.word	0xffffffff


	//   ....[13]....
        /*0060*/ 	.word	0xffffffff


	//   ....[14]....
        /*0064*/ 	.word	0xffffffff


	//   ....[15]....
        /*0068*/ 	.word	0xffffffff


	//   ....[16]....
        /*006c*/ 	.word	0xffffffff


	//   ....[17]....
        /*0070*/ 	.word	0xffffffff


	//----- nvinfo : EIATTR_COOP_GROUP_INSTR_OFFSETS
	.align		4
.L_1118:
        /*0074*/ 	.byte	0x04, 0x28
        /*0076*/ 	.short	(.L_1120 - .L_1119)


	//   ....[0]....
.L_1119:
        /*0078*/ 	.word	0x0002e920


	//   ....[1]....
        /*007c*/ 	.word	0x0002e940


	//   ....[2]....
        /*0080*/ 	.word	0x0002e960


	//   ....[3]....
        /*0084*/ 	.word	0x0002e980


	//   ....[4]....
        /*0088*/ 	.word	0x0002e9a0


	//   ....[5]....
        /*008c*/ 	.word	0x0002f120


	//   ....[6]....
        /*0090*/ 	.word	0x0002f140


	//   ....[7]....
        /*0094*/ 	.word	0x0002f160


	//   ....[8]....
        /*0098*/ 	.word	0x0002f180


	//   ....[9]....
        /*009c*/ 	.word	0x0002f1a0


	//   ....[10]....
        /*00a0*/ 	.word	0x0002f330


	//   ....[11]....
        /*00a4*/ 	.word	0x0002f370


	//   ....[12]....
        /*00a8*/ 	.word	0x0002f3b0


	//   ....[13]....
        /*00ac*/ 	.word	0x0002f460


	//   ....[14]....
        /*00b0*/ 	.word	0x0002f520


	//   ....[15]....
        /*00b4*/ 	.word	0x0002f560


	//   ....[16]....
        /*00b8*/ 	.word	0x0002f5a0


	//   ....[17]....
        /*00bc*/ 	.word	0x0002f5e0


	//----- nvinfo : EIATTR_VRC_CTA_INIT_COUNT
	.align		4
.L_1120:
        /*00c0*/ 	.byte	0x02, 0x4a
	.zero		1
	.zero		1


	//----- nvinfo : EIATTR_EXIT_INSTR_OFFSETS
	.align		4
        /*00c4*/ 	.byte	0x04, 0x1c
        /*00c6*/ 	.short	(.L_1122 - .L_1121)


	//   ....[0]....
.L_1121:
        /*00c8*/ 	.word	0x00000a50


	//   ....[1]....
        /*00cc*/ 	.word	0x00030d40


	//----- nvinfo : EIATTR_INDIRECT_BRANCH_TARGETS
	.align		4
.L_1122:
        /*00d0*/ 	.byte	0x04, 0x34
        /*00d2*/ 	.short	(.L_1124 - .L_1123)


	//   ....[0]....
.L_1123:
        /*00d4*/ 	.word	.L_x_42131@srel
        /*00d8*/ 	.short	0x0
        /*00da*/ 	.short	0x0
        /*00dc*/ 	.word	0x3
        /*00e0*/ 	.word	.L_x_42132@srel
        /*00e4*/ 	.word	.L_x_42133@srel
        /*00e8*/ 	.word	.L_x_42134@srel


	//----- nvinfo : EIATTR_MAX_THREADS
	.align		4
.L_1124:
        /*00ec*/ 	.byte	0x04, 0x05
        /*00ee*/ 	.short	(.L_1126 - .L_1125)
.L_1125:
        /*00f0*/ 	.word	0x00000080
        /*00f4*/ 	.word	0x00000001
        /*00f8*/ 	.word	0x00000001


	//----- nvinfo : EIATTR_CRS_STACK_SIZE
	.align		4
.L_1126:
        /*00fc*/ 	.byte	0x04, 0x1e
        /*00fe*/ 	.short	(.L_1128 - .L_1127)
.L_1127:
        /*0100*/ 	.word	0x00000000


	//----- nvinfo : EIATTR_CBANK_PARAM_SIZE
	.align		4
.L_1128:
        /*0104*/ 	.byte	0x03, 0x19
        /*0106*/ 	.short	0x00e8


	//----- nvinfo : EIATTR_PARAM_CBANK
	.align		4
        /*0108*/ 	.byte	0x04, 0x0a
        /*010a*/ 	.short	(.L_1130 - .L_1129)
	.align		4
.L_1129:
        /*010c*/ 	.word	index@(.nv.constant0._ZN10layer_norm13ln_fwd_kernelINS_13Kernel_traitsI13__nv_bfloat16S2_S2_S2_fjLj7168ELj1ELj1ELj4ELj16ENS_18Kernel_traits_baseILj7168ES2_S2_S2_S2_fjLj128EEEEELb1ELb0ELb0ELb0EEEvNS_9FwdParamsE)
        /*0110*/ 	.short	0x0380
        /*0112*/ 	.short	0x00e8


	//----- nvinfo : EIATTR_SW_WAR
	.align		4
.L_1130:
        /*0114*/ 	.byte	0x04, 0x36
        /*0116*/ 	.short	(.L_1132 - .L_1131)
.L_1131:
        /*0118*/ 	.word	0x00000008
.L_1132:


//--------------------- .nv.info._ZN10layer_norm13ln_fwd_kernelINS_13Kernel_traitsI13__nv_bfloat16S2_S2_S2_fjLj7168ELj1ELj1ELj4ELj16ENS_18Kernel_traits_baseILj7168ES2_S2_S2_S2_fjLj128EEEEELb1ELb0ELb0ELb1EEEvNS_9FwdParamsE --------------------------
	.section	.nv.info._ZN10layer_norm13ln_fwd_kernelINS_13Kernel_traitsI13__nv_bfloat16S2_S2_S2_fjLj7168ELj1ELj1ELj4ELj16ENS_18Kernel_traits_baseILj7168ES2_S2_S2_S2_fjLj128EEEEELb1ELb0ELb0ELb1EEEvNS_9FwdParamsE,"",@"SHT_CUDA_INFO"
	.sectionflags	@""
	.align	4


	//----- nvinfo : EIATTR_CUDA_API_VERSION
	.align		4
        /*0000*/ 	.byte	0x04, 0x37
        /*0002*/ 	.short	(.L_1134 - .L_1133)
.L_1133:
        /*0004*/ 	.word	0x00000082


	//----- nvinfo : EIATTR_KPARAM_INFO
	.align		4
.L_1134:
        /*0008*/ 	.byte	0x04, 0x17
        /*000a*/ 	.short	(.L_1136 - .L_1135)
.L_1135:
        /*000c*/ 	.word	0x00000000
        /*0010*/ 	.short	0x0000
        /*0012*/ 	.short	0x0000
        /*0014*/ 	.byte	0x00, 0xf0, 0xa1, 0x03


	//----- nvinfo : EIATTR_SPARSE_MMA_MASK
	.align		4
.L_1136:
        /*0018*/ 	.byte	0x03, 0x50
        /*001a*/ 	.short	0x0000


	//----- nvinfo : EIATTR_MAXREG_COUNT
	.align		4
        /*001c*/ 	.byte	0x03, 0x1b
        /*001e*/ 	.short	0x00ff


	//----- nvinfo : EIATTR_NUM_BARRIERS
	.align		4
        /*0020*/ 	.byte	0x02, 0x4c
        /*0022*/ 	.byte	0x01
	.zero		1


	//----- nvinfo : EIATTR_MERCURY_ISA_VERSION
	.align		4
        /*0024*/ 	.byte	0x03, 0x5f
        /*0026*/ 	.short	0x0101


	//----- nvinfo : EIATTR_COOP_GROUP_MASK_REGIDS
	.align		4
        /*0028*/ 	.byte	0x04, 0x29
        /*002a*/ 	.short	(.L_1138 - .L_1137)


	//   ....[0]....
.L_1137:
        /*002c*/ 	.word	0xffffffff


	//   ....[1]....
        /*0030*/ 	.word	0xffffffff


	//   ....[2]....
        /*0034*/ 	.word	0xffffffff


	//   ....[3]....
        /*0038*/ 	.word	0xffffffff


	//   ....[4]....
        /*003c*/ 	.word	0xffffffff


	//   ....[5]....
        /*0040*/ 	.word	0xffffffff


	//   ....[6]....
        /*0044*/ 	.word	0xffffffff


	//   ....[7]....
        /*0048*/ 	.word	0xffffffff


	//   ....[8]....
        /*004c*/ 	.word	0xffffffff


	//   ....[9]....
        /*0050*/ 	.word	0xffffffff


	//   ....[10]....
        /*0054*/ 	.word	0xffffffff


	//   ....[11]....
        /*0058*/ 	.word	0xffffffff


	//   ....[12]....
        /*005c*/ 	.word	0xffffffff


	//   ....[13]....
        /*0060*/ 	.word	0xffffffff


	//   ....[14]....
        /*0064*/ 	.word	0xffffffff


	//   ....[15]....
        /*0068*/ 	.word	0xffffffff


	//   ....[16]....
        /*006c*/ 	.word	0xffffffff


	//   ....[17]....
        /*0070*/ 	.word	0xffffffff


	//----- nvinfo : EIATTR_COOP_GROUP_INSTR_OFFSETS
	.align		4
.L_1138:
        /*0074*/ 	.byte	0x04, 0x28
        /*0076*/ 	.short	(.L_1140 - .L_1139)


	//   ....[0]....
.L_1139:
        /*0078*/ 	.word	0x00026bb0


	//   ....[1]....
        /*007c*/ 	.word	0x00026bd0


	//   ....[2]....
        /*0080*/ 	.word	0x00026bf0


	//   ....[3]....
        /*0084*/ 	.word	0x00026c10


	//   ....[4]....
        /*0088*/ 	.word	0x00026c50


	//   ....[5]....
        /*008c*/ 	.word	0x00027390


	//   ....[6]....
        /*0090*/ 	.word	0x000273c0


	//   ....[7]....
        /*0094*/ 	.word	0x000273f0


	//   ....[8]....
        /*0098*/ 	.word	0x00027420


	//   ....[9]....
        /*009c*/ 	.word	0x00027450


	//   ....[10]....
        /*00a0*/ 	.word	0x00027600


	//   ....[11]....
        /*00a4*/ 	.word	0x00027640


	//   ....[12]....
        /*00a8*/ 	.word	0x00027680


	//   ....[13]....
        /*00ac*/ 	.word	0x00027720


	//   ....[14]....
        /*00b0*/ 	.word	0x00027800


	//   ....[15]....
        /*00b4*/ 	.word	0x00027820


	//   ....[16]....
        /*00b8*/ 	.word	0x000278f0


	//   ....[17]....
        /*00bc*/ 	.word	0x00027910


	//----- nvinfo : EIATTR_VRC_CTA_INIT_COUNT
	.align		4
.L_1140:
        /*00c0*/ 	.byte	0x02, 0x4a
	.zero		1
	.zero		1


	//----- nvinfo : EIATTR_EXIT_INSTR_OFFSETS
	.align		4
        /*00c4*/ 	.byte	0x04, 0x1c
        /*00c6*/ 	.short	(.L_1142 - .L_1141)


	//   ....[0]....
.L_1141:
        /*00c8*/ 	.word	0x00000400


	//   ....[1]....
        /*00cc*/ 	.word	0x00028da0


	//----- nvinfo : EIATTR_INDIRECT_BRANCH_TARGETS
	.align		4
.L_1142:
        /*00d0*/ 	.byte	0x04, 0x34
        /*00d2*/ 	.short	(.L_1144 - .L_1143)


	//   ....[0]....
.L_1143:
        /*00d4*/ 	.word	.L_x_42135@srel
        /*00d8*/ 	.short	0x0
        /*00da*/ 	.short	0x0
        /*00dc*/ 	.word	0x3
        /*00e0*/ 	.word	.L_x_42136@srel
        /*00e4*/ 	.word	.L_x_42137@srel
        /*00e8*/ 	.word	.L_x_42138@srel


	//----- nvinfo : EIATTR_MAX_THREADS
	.align		4
.L_1144:
        /*00ec*/ 	.byte	0x04, 0x05
        /*00ee*/ 	.short	(.L_1146 - .L_1145)
.L_1145:
        /*00f0*/ 	.word	0x00000080
        /*00f4*/ 	.word	0x00000001
        /*00f8*/ 	.word	0x00000001


	//----- nvinfo : EIATTR_CRS_STACK_SIZE
	.align		4
.L_1146:
        /*00fc*/ 	.byte	0x04, 0x1e
        /*00fe*/ 	.short	(.L_1148 - .L_1147)
.L_1147:
        /*0100*/ 	.word	0x00000000


	//----- nvinfo : EIATTR_CBANK_PARAM_SIZE
	.align		4
.L_1148:
        /*0104*/ 	.byte	0x03, 0x19
        /*0106*/ 	.short	0x00e8


	//----- nvinfo : EIATTR_PARAM_CBANK
	.align		4
        /*0108*/ 	.byte	0x04, 0x0a
        /*010a*/ 	.short	(.L_1150 - .L_1149)
	.align		4
.L_1149:
        /*010c*/ 	.word	index@(.nv.constant0._ZN10layer_norm13ln_fwd_kernelINS_13Kernel_traitsI13__nv_bfloat16S2_S2_S2_fjLj7168ELj1ELj1ELj4ELj16ENS_18Kernel_traits_baseILj7168ES2_S2_S2_S2_fjLj128EEEEELb1ELb0ELb0ELb1EEEvNS_9FwdParamsE)
        /*0110*/ 	.short	0x0380
        /*0112*/ 	.short	0x00e8


	//----- nvinfo : EIATTR_SW_WAR
	.align		4
.L_1150:
        /*0114*/ 	.byte	0x04, 0x36
        /*0116*/ 	.short	(.L_1152 - .L_1151)
.L_1151:
        /*0118*/ 	.word	0x00000008
.L_1152:


//--------------------- .nv.info._ZN10layer_norm13ln_fwd_kernelINS_13Kernel_traitsI13__nv_bfloat16S2_S2_S2_fjLj7168ELj1ELj1ELj4ELj16ENS_18Kernel_traits_baseILj7168ES2_S2_S2_S2_fjLj128EEEEELb1ELb0ELb1ELb0EEEvNS_9FwdParamsE --------------------------
	.section	.nv.info._ZN10layer_norm13ln_fwd_kernelINS_13Kernel_traitsI13__nv_bfloat16S2_S2_S2_fjLj7168ELj1ELj1ELj4ELj16ENS_18Kernel_traits_baseILj7168ES2_S2_S2_S2_fjLj128EEEEELb1ELb0ELb1ELb0EEEvNS_9FwdParamsE,"",@"SHT_CUDA_INFO"
	.sectionflags	@""
	.align	4


	//----- nvinfo : EIATTR_CUDA_API_VERSION
	.align		4
        /*0000*/ 	.byte	0x04, 0x37
        /*0002*/ 	.short	(.L_1154 - .L_1153)
.L_1153:
        /*0004*/ 	.word	0x00000082


	//----- nvinfo : EIATTR_KPARAM_INFO
	.align		4
.L_1154:
        /*0008*/ 	.byte	0x04, 0x17
        /*000a*/ 	.short	(.L_1156 - .L_1155)
.L_1155:
        /*000c*/ 	.word	0x00000000
        /*0010*/ 	.short	0x0000
        /*0012*/ 	.short	0x0000
        /*0014*/ 	.byte	0x00, 0xf0, 0xa1, 0x03


	//----- nvinfo : EIATTR_SPARSE_MMA_MASK
	.align		4
.L_1156:
        /*0018*/ 	.byte	0x03, 0x50
        /*001a*/ 	.short	0x0000


	//----- nvinfo : EIATTR_MAXREG_COUNT
	.align		4
        /*001c*/ 	.byte	0x03, 0x1b
        /*001e*/ 	.short	0x00ff


	//----- nvinfo : EIATTR_NUM_BARRIERS
	.align		4
        /*0020*/ 	.byte	0x02, 0x4c
        /*0022*/ 	.byte	0x01
	.zero		1


	//----- nvinfo : EIATTR_MERCURY_ISA_VERSION
	.align		4
        /*0024*/ 	.byte	0x03, 0x5f
        /*0026*/ 	.short	0x0101


	//----- nvinfo : EIATTR_COOP_GROUP_MASK_REGIDS
	.align		4
        /*0028*/ 	.byte	0x04, 0x29
        /*002a*/ 	.short	(.L_1158 - .L_1157)


	//   ....[0]....
.L_1157:
        /*002c*/ 	.word	0xffffffff


	//   ....[1]....
        /*0030*/ 	.word	0xffffffff


	//   ....[2]....
        /*0034*/ 	.word	0xffffffff


	//   ....[3]....
        /*0038*/ 	.word	0xffffffff


	//   ....[4]....
        /*003c*/ 	.word	0xffffffff


	//   ....[5]....
        /*0040*/ 	.word	0xffffffff


	//   ....[6]....
        /*0044*/ 	.word	0xffffffff


	//   ....[7]....
        /*0048*/ 	.word	0xffffffff


	//   ....[8]....
        /*004c*/ 	.word	0xffffffff


	//   ....[9]....
        /*0050*/ 	.word	0xffffffff


	//   ....[10]....
        /*0054*/ 	.word	0xffffffff


	//   ....[11]....
        /*0058*/ 	.word	0xffffffff


	//   ....[12]....
        /*005c*/ 	.word	0xffffffff


	//   ....[13]....
        /*0060*/ 	.word	0xffffffff


	//   ....[14]....
        /*0064*/ 	.word	0xffffffff


	//   ....[15]....
        /*0068*/ 	.word	0xffffffff


	//   ....[16]....
        /*006c*/ 	.word	0xffffffff


	//   ....[17]....
        /*0070*/ 	.word	0xffffffff


	//----- nvinfo : EIATTR_COOP_GROUP_INSTR_OFFSETS
	.align		4
.L_1158:
        /*0074*/ 	.byte	0x04, 0x28
        /*0076*/ 	.short	(.L_1160 - .L_1159)


	//   ....[0]....
.L_1159:
        /*0078*/ 	.word	0x000299a0


	//   ....[1]....
        /*007c*/ 	.word	0x000299c0


	//   ....[2]....
        /*0080*/ 	.word	0x000299e0


	//   ....[3]....
        /*0084*/ 	.word	0x00029a00


	//   ....[4]....
        /*0088*/ 	.word	0x00029a20


	//   ....[5]....
        /*008c*/ 	.word	0x0002a1a0


	//   ....[6]....
        /*0090*/ 	.word	0x0002a1d0


	//   ....[7]....
        /*0094*/ 	.word	0x0002a200


	//   ....[8]....
        /*0098*/ 	.word	0x0002a230


	//   ....[9]....
        /*009c*/ 	.word	0x0002a250


	//   ....[10]....
        /*00a0*/ 	.word	0x0002a2d0


	//   ....[11]....
        /*00a4*/ 	.word	0x0002a340


	//   ....[12]....
        /*00a8*/ 	.word	0x0002a360


	//   ....[13]....
        /*00ac*/ 	.word	0x0002a410


	//   ....[14]....
        /*00b0*/ 	.word	0x0002a4b0


	//   ....[15]....
        /*00b4*/ 	.word	0x0002a500


	//   ....[16]....
        /*00b8*/ 	.word	0x0002a540


	//   ....[17]....
        /*00bc*/ 	.word	0x0002a580


	//----- nvinfo : EIATTR_VRC_CTA_INIT_COUNT
	.align		4
.L_1160:
        /*00c0*/ 	.byte	0x02, 0x4a
	.zero		1
	.zero		1


	//----- nvinfo : EIATTR_EXIT_INSTR_OFFSETS
	.align		4
        /*00c4*/ 	.byte	0x04, 0x1c
        /*00c6*/ 	.short	(.L_1162 - .L_1161)


	//   ....[0]....
.L_1161:
        /*00c8*/ 	.word	0x00000ba0


	//   ....[1]....
        /*00cc*/ 	.word	0x0002bd50


	//----- nvinfo : EIATTR_MAX_THREADS
	.align		4
.L_1162:
        /*00d0*/ 	.byte	0x04, 0x05
        /*00d2*/ 	.short	(.L_1164 - .L_1163)
.L_1163:
        /*00d4*/ 	.word	0x00000080
        /*00d8*/ 	.word	0x00000001
        /*00dc*/ 	.word	0x00000001


	//----- nvinfo : EIATTR_CRS_STACK_SIZE
	.align		4
.L_1164:
        /*00e0*/ 	.byte	0x04, 0x1e
        /*00e2*/ 	.short	(.L_1166 - .L_1165)
.L_1165:
        /*00e4*/ 	.word	0x00000000


	//----- nvinfo : EIATTR_CBANK_PARAM_SIZE
	.align		4
.L_1166:
        /*00e8*/ 	.byte	0x03, 0x19
        /*00ea*/ 	.short	0x00e8


	//----- nvinfo : EIATTR_PARAM_CBANK
	.align		4
        /*00ec*/ 	.byte	0x04, 0x0a
        /*00ee*/ 	.short	(.L_1168 - .L_1167)
	.align		4
.L_1167:
        /*00f0*/ 	.word	index@(.nv.constant0._ZN10layer_norm13ln_fwd_kernelINS_13Kernel_traitsI13__nv_bfloat16S2_S2_S2_fjLj7168ELj1ELj1ELj4ELj16ENS_18Kernel_traits_baseILj7168ES2_S2_S2_S2_fjLj128EEEEELb1ELb0ELb1ELb0EEEvNS_9FwdParamsE)
        /*00f4*/ 	.short	0x0380
        /*00f6*/ 	.short	0x00e8


	//----- nvinfo : EIATTR_SW_WAR
	.align		4
.L_1168:
        /*00f8*/ 	.byte	0x04, 0x36
        /*00fa*/ 	.short	(.L_1170 - .L_1169)
.L_1169:
        /*00fc*/ 	.word	0x00000008
.L_1170:


//--------------------- .nv.info._ZN10layer_norm13ln_fwd_kernelINS_13Kernel_traitsI13__nv_bfloat16S2_S2_S2_fjLj7168ELj1ELj1ELj4ELj16ENS_18Kernel_traits_baseILj7168ES2_S2_S2_S2_fjLj128EEEEELb1ELb0ELb1ELb1EEEvNS_9FwdParamsE --------------------------
	.section	.nv.info._ZN10layer_norm13ln_fwd_kernelINS_13Kernel_traitsI13__nv_bfloat16S2_S2_S2_fjLj7168ELj1ELj1ELj4ELj16ENS_18Kernel_traits_baseILj7168ES2_S2_S2_S2_fjLj128EEEEELb1ELb0ELb1ELb1EEEvNS_9FwdParamsE,"",@"SHT_CUDA_INFO"
	.sectionflags	@""
	.align	4


	//----- nvinfo : EIATTR_CUDA_API_VERSION
	.align		4
        /*0000*/ 	.byte	0x04, 0x37
        /*0002*/ 	.short	(.L_1172 - .L_1171)
.L_1171:
        /*0004*/ 	.word	0x00000082


	//----- nvinfo : EIATTR_KPARAM_INFO
	.align		4
.L_1172:
        /*0008*/ 	.byte	0x04, 0x17
        /*000a*/ 	.short	(.L_1174 - .L_1173)
.L_1173:
        /*000c*/ 	.word	0x00000000
        /*0010*/ 	.short	0x0000
        /*0012*/ 	.short	0x0000
        /*0014*/ 	.byte	0x00, 0xf0, 0xa1, 0x03


	//----- nvinfo : EIATTR_SPARSE_MMA_MASK
	.align		4
.L_1174:
        /*0018*/ 	.byte	0x03, 0x50
        /*001a*/ 	.short	0x0000


	//----- nvinfo : EIATTR_MAXREG_COUNT
	.align		4
        /*001c*/ 	.byte	0x03, 0x1b
        /*001e*/ 	.short	0x00ff


	//----- nvinfo : EIATTR_NUM_BARRIERS
	.align		4
        /*0020*/ 	.byte	0x02, 0x4c
        /*0022*/ 	.byte	0x01
	.zero		1


	//----- nvinfo : EIATTR_MERCURY_ISA_VERSION
	.align		4
        /*0024*/ 	.byte	0x03, 0x5f
        /*0026*/ 	.short	0x0101


	//----- nvinfo : EIATTR_COOP_GROUP_MASK_REGIDS
	.align		4
        /*0028*/ 	.byte	0x04, 0x29
        /*002a*/ 	.short	(.L_1176 - .L_1175)


	//   ....[0]....
.L_1175:
        /*002c*/ 	.word	0xffffffff


	//   ....[1]....
        /*0030*/ 	.word	0xffffffff


	//   ....[2]....
        /*0034*/ 	.word	0xffffffff


	//   ....[3]....
        /*0038*/ 	.word	0xffffffff


	//   ....[4]....
        /*003c*/ 	.word	0xffffffff


	//   ....[5]....
        /*0040*/ 	.word	0xffffffff


	//   ....[6]....
        /*0044*/ 	.word	0xffffffff


	//   ....[7]....
        /*0048*/ 	.word	0xffffffff


	//   ....[8]....
        /*004c*/ 	.word	0xffffffff


	//   ....[9]....
        /*0050*/ 	.word	0xffffffff


	//   ....[10]....
        /*0054*/ 	.word	0xffffffff


	//   ....[11]....
        /*0058*/ 	.word	0xffffffff


	//   ....[12]....
        /*005c*/ 	.word	0xffffffff


	//   ....[13]....
        /*0060*/ 	.word	0xffffffff


	//   ....[14]....
        /*0064*/ 	.word	0xffffffff


	//   ....[15]....
        /*0068*/ 	.word	0xffffffff


	//   ....[16]....
        /*006c*/ 	.word	0xffffffff


	//   ....[17]....
        /*0070*/ 	.word	0xffffffff


	//----- nvinfo : EIATTR_COOP_GROUP_INSTR_OFFSETS
	.align		4
.L_1176:
        /*0074*/ 	.byte	0x04, 0x28
        /*0076*/ 	.short	(.L_1178 - .L_1177)


	//   ....[0]....
.L_1177:
        /*0078*/ 	.word	0x0002e180


	//   ....[1]....
        /*007c*/ 	.word	0x0002e1f0


	//   ....[2]....
        /*0080*/ 	.word	0x0002e210


	//   ....[3]....
        /*0084*/ 	.word	0x0002e230


	//   ....[4]....
        /*0088*/ 	.word	0x0002e250


	//   ....[5]....
        /*008c*/ 	.word	0x0002e980


	//   ....[6]....
        /*0090*/ 	.word	0x0002e9a0


	//   ....[7]....
        /*0094*/ 	.word	0x0002e9c0


	//   ....[8]....
        /*0098*/ 	.word	0x0002e9e0


	//   ....[9]....
        /*009c*/ 	.word	0x0002ea00


	//   ....[10]....
        /*00a0*/ 	.word	0x0002eb80


	//   ....[11]....
        /*00a4*/ 	.word	0x0002ebb0


	//   ....[12]....
        /*00a8*/ 	.word	0x0002ebc0


	//   ....[13]....
        /*00ac*/ 	.word	0x0002ec10


	//   ....[14]....
        /*00b0*/ 	.word	0x0002ece0


	//   ....[15]....
        /*00b4*/ 	.word	0x0002ed10


	//   ....[16]....
        /*00b8*/ 	.word	0x0002edb0


	//   ....[17]....
        /*00bc*/ 	.word	0x0002ede0


	//----- nvinfo : EIATTR_VRC_CTA_INIT_COUNT
	.align		4
.L_1178:
        /*00c0*/ 	.byte	0x02, 0x4a
	.zero		1
	.zero		1


	//----- nvinfo : EIATTR_EXIT_INSTR_OFFSETS
	.align		4
        /*00c4*/ 	.byte	0x04, 0x1c
        /*00c6*/ 	.short	(.L_1180 - .L_1179)


	//   ....[0]....
.L_1179:
        /*00c8*/ 	.word	0x00000400


	//   ....[1]....
        /*00cc*/ 	.word	0x000303f0


	//----- nvinfo : EIATTR_MAX_THREADS
	.align		4
.L_1180:
        /*00d0*/ 	.byte	0x04, 0x05
        /*00d2*/ 	.short	(.L_1182 - .L_1181)
.L_1181:
        /*00d4*/ 	.word	0x00000080
        /*00d8*/ 	.word	0x00000001
        /*00dc*/ 	.word	0x00000001


	//----- nvinfo : EIATTR_CRS_STACK_SIZE
	.align		4
.L_1182:
        /*00e0*/ 	.byte	0x04, 0x1e
        /*00e2*/ 	.short	(.L_1184 - .L_1183)
.L_1183:
        /*00e4*/ 	.word	0x00000000


	//----- nvinfo : EIATTR_CBANK_PARAM_SIZE
	.align		4
.L_1184:
        /*00e8*/ 	.byte	0x03, 0x19
        /*00ea*/ 	.short	0x00e8


	//----- nvinfo : EIATTR_PARAM_CBANK
	.align		4
        /*00ec*/ 	.byte	0x04, 0x0a
        /*00ee*/ 	.short	(.L_1186 - .L_1185)
	.align		4
.L_1185:
        /*00f0*/ 	.word	index@(.nv.constant0._ZN10layer_norm13ln_fwd_kernelINS_13Kernel_traitsI13__nv_bfloat16S2_S2_S2_fjLj7168ELj1ELj1ELj4ELj16ENS_18Kernel_traits_baseILj7168ES2_S2_S2_S2_fjLj128EEEEELb1ELb0ELb1ELb1EEEvNS_9FwdParamsE)
        /*00f4*/ 	.short	0x0380
        /*00f6*/ 	.short	0x00e8


	//----- nvinfo : EIATTR_SW_WAR
	.align		4
.L_1186:
        /*00f8*/ 	.byte	0x04, 0x36
        /*00fa*/ 	.short	(.L_1188 - .L_1187)
.L_1187:
        /*00fc*/ 	.word	0x00000008
.L_1188:


//--------------------- .nv.info._ZN10layer_norm13ln_fwd_kernelINS_13Kernel_traitsI13__nv_bfloat16S2_S2_S2_fjLj7168ELj1ELj1ELj4ELj16ENS_18Kernel_traits_baseILj7168ES2_S2_S2_S2_fjLj128EEEEELb1ELb1ELb0ELb0EEEvNS_9FwdParamsE --------------------------
	.section	.nv.info._ZN10layer_norm13ln_fwd_kernelINS_13Kernel_traitsI13__nv_bfloat16S2_S2_S2_fjLj7168ELj1ELj1ELj4ELj16ENS_18Kernel_traits_baseILj7168ES2_S2_S2_S2_fjLj128EEEEELb1ELb1ELb0ELb0EEEvNS_9FwdParamsE,"",@"SHT_CUDA_INFO"
	.sectionflags	@""
	.align	4


	//----- nvinfo : EIATTR_CUDA_API_VERSION
	.align		4
        /*0000*/ 	.byte	0x04, 0x37
        /*0002*/ 	.short	(.L_1190 - .L_1189)
.L_1189:
        /*0004*/ 	.word	0x00000082


	//----- nvinfo : EIATTR_KPARAM_INFO
	.align		4
.L_1190:
        /*0008*/ 	.byte	0x04, 0x17
        /*000a*/ 	.short	(.L_1192 - .L_1191)
.L_1191:
        /*000c*/ 	.word	0x00000000
        /*0010*/ 	.short	0x0000
        /*0012*/ 	.short	0x0000
        /*0014*/ 	.byte	0x00, 0xf0, 0xa1, 0x03


	//----- nvinfo : EIATTR_SPARSE_MMA_MASK
	.align		4
.L_1192:
        /*0018*/ 	.byte	0x03, 0x50
        /*001a*/ 	.short	0x0000


	//----- nvinfo : EIATTR_MAXREG_COUNT
	.align		4
        /*001c*/ 	.byte	0x03, 0x1b
        /*001e*/ 	.short	0x00ff


	//----- nvinfo : EIATTR_NUM_BARRIERS
	.align		4
        /*0020*/ 	.byte	0x02, 0x4c
        /*0022*/ 	.byte	0x01
	.zero		1


	//----- nvinfo : EIATTR_MERCURY_ISA_VERSION
	.align		4
        /*0024*/ 	.byte	0x03, 0x5f
        /*0026*/ 	.short	0x0101


	//----- nvinfo : EIATTR_COOP_GROUP_MASK_REGIDS
	.align		4
        /*0028*/ 	.byte	0x04, 0x29
        /*002a*/ 	.short	(.L_1194 - .L_1193)


	//   ....[0]....
.L_1193:
        /*002c*/ 	.word	0xffffffff


	//   ....[1]....
        /*0030*/ 	.word	0xffffffff


	//   ....[2]....
        /*0034*/ 	.word	0xffffffff


	//   ....[3]....
        /*0038*/ 	.word	0xffffffff


	//   ....[4]....
        /*003c*/ 	.word	0xffffffff


	//   ....[5]....
        /*0040*/ 	.word	0xffffffff


	//   ....[6]....
        /*0044*/ 	.word	0xffffffff


	//   ....[7]....
        /*0048*/ 	.word	0xffffffff


	//   ....[8]....
        /*004c*/ 	.word	0xffffffff


	//   ....[9]....
        /*0050*/ 	.word	0xffffffff


	//   ....[10]....
        /*0054*/ 	.word	0xffffffff


	//   ....[11]....
        /*0058*/ 	.word	0xffffffff


	//   ....[12]....
        /*005c*/ 	.word	0xffffffff


	//   ....[13]....
        /*0060*/ 	.word	0xffffffff


	//   ....[14]....
        /*0064*/ 	.word	0xffffffff


	//   ....[15]....
        /*0068*/ 	.word	0xffffffff


	//   ....[16]....
        /*006c*/ 	.word	0xffffffff


	//   ....[17]....
        /*0070*/ 	.word	0xffffffff


	//----- nvinfo : EIATTR_COOP_GROUP_INSTR_OFFSETS
	.align		4
.L_1194:
        /*0074*/ 	.byte	0x04, 0x28
        /*0076*/ 	.short	(.L_1196 - .L_1195)


	//   ....[0]....
.L_1195:
        /*0078*/ 	.word	0x0002f600


	//   ....[1]....
        /*007c*/ 	.word	0x0002f620


	//   ....[2]....
        /*0080*/ 	.word	0x0002f640


	//   ....[3]....
        /*0084*/ 	.word	0x0002f660


	//   ....[4]....
        /*0088*/ 	.word	0x0002f680


	//   ....[5]....
        /*008c*/ 	.word	0x0002fdd0


	//   ....[6]....
        /*0090*/ 	.word	0x0002fdf0


	//   ....[7]....
        /*0094*/ 	.word	0x0002fe10


	//   ....[8]....
        /*0098*/ 	.word	0x0002fe40


	//   ....[9]....
        /*009c*/ 	.word	0x0002fe60


	//   ....[10]....
        /*00a0*/ 	.word	0x00030000


	//   ....[11]....
        /*00a4*/ 	.word	0x00030040


	//   ....[12]....
        /*00a8*/ 	.word	0x00030080


	//   ....[13]....
        /*00ac*/ 	.word	0x00030140


	//   ....[14]....
        /*00b0*/ 	.word	0x00030160


	//   ....[15]....
        /*00b4*/ 	.word	0x00030210


	//   ....[16]....
        /*00b8*/ 	.word	0x00030230


	//   ....[17]....
        /*00bc*/ 	.word	0x000302a0


	//----- nvinfo : EIATTR_VRC_CTA_INIT_COUNT
	.align		4
.L_1196:
        /*00c0*/ 	.byte	0x02, 0x4a
	.zero		1
	.zero		1


	//----- nvinfo : EIATTR_EXIT_INSTR_OFFSETS
	.align		4
        /*00c4*/ 	.byte	0x04, 0x1c
        /*00c6*/ 	.short	(.L_1198 - .L_1197)


	//   ....[0]....
.L_1197:
        /*00c8*/ 	.word	0x00000e00


	//   ....[1]....
        /*00cc*/ 	.word	0x00031b90


	//----- nvinfo : EIATTR_INDIRECT_BRANCH_TARGETS
	.align		4
.L_1198:
        /*00d0*/ 	.byte	0x04, 0x34
        /*00d2*/ 	.short	(.L_1200 - .L_1199)


	//   ....[0]....
.L_1199:
        /*00d4*/ 	.word	.L_x_42139@srel
        /*00d8*/ 	.short	0x0
        /*00da*/ 	.short	0x0
        /*00dc*/ 	.word	0x3
        /*00e0*/ 	.word	.L_x_42140@srel
        /*00e4*/ 	.word	.L_x_42141@srel
        /*00e8*/ 	.word	.L_x_42142@srel


	//----- nvinfo : EIATTR_MAX_THREADS
	.align		4
.L_1200:
        /*00ec*/ 	.byte	0x04, 0x05
        /*00ee*/ 	.short	(.L_1202 - .L_1201)
.L_1201:
        /*00f0*/ 	.word	0x00000080
        /*00f4*/ 	.word	0x00000001
        /*00f8*/ 	.word	0x00000001


	//----- nvinfo : EIATTR_CRS_STACK_SIZE
	.align		4
.L_1202:
        /*00fc*/ 	.byte	0x04, 0x1e
        /*00fe*/ 	.short	(.L_1204 - .L_1203)
.L_1203:
        /*0100*/ 	.word	0x00000000


	//----- nvinfo : EIATTR_CBANK_PARAM_SIZE
	.align		4
.L_1204:
        /*0104*/ 	.byte	0x03, 0x19
        /*0106*/ 	.short	0x00e8


	//----- nvinfo : EIATTR_PARAM_CBANK
	.align		4
        /*0108*/ 	.byte	0x04, 0x0a
        /*010a*/ 	.short	(.L_1206 - .L_1205)
	.align		4
.L_1205:
        /*010c*/ 	.word	index@(.nv.constant0._ZN10layer_norm13ln_fwd_kernelINS_13Kernel_traitsI13__nv_bfloat16S2_S2_S2_fjLj7168ELj1ELj1ELj4ELj16ENS_18Kernel_traits_baseILj7168ES2_S2_S2_S2_fjLj128EEEEELb1ELb1ELb0ELb0EEEvNS_9FwdParamsE)
        /*0110*/ 	.short	0x0380
        /*0112*/ 	.short	0x00e8


	//----- nvinfo : EIATTR_SW_WAR
	.align		4
.L_1206:
        /*0114*/ 	.byte	0x04, 0x36
        /*0116*/ 	.short	(.L_1208 - .L_1207)
.L_1207:
        /*0118*/ 	.word	0x00000008
.L_1208:


//--------------------- .nv.info._ZN10layer_norm13ln_fwd_kernelINS_13Kernel_traitsI13__nv_bfloat16S2_S2_S2_fjLj7168ELj1ELj1ELj4ELj16ENS_18Kernel_traits_baseILj7168ES2_S2_S2_S2_fjLj128EEEEELb1ELb1ELb0ELb1EEEvNS_9FwdParamsE --------------------------
	.section	.nv.info._ZN10layer_norm13ln_fwd_kernelINS_13Kernel_traitsI13__nv_bfloat16S2_S2_S2_fjLj7168ELj1ELj1ELj4ELj16ENS_18Kernel_traits_baseILj7168ES2_S2_S2_S2_fjLj128EEEEELb1ELb1ELb0ELb1EEEvNS_9FwdParamsE,"",@"SHT_CUDA_INFO"
	.sectionflags	@""
	.align	4


	//----- nvinfo : EIATTR_CUDA_API_VERSION
	.align		4
        /*0000*/ 	.byte	0x04, 0x37
        /*0002*/ 	.short	(.L_1210 - .L_1209)
.L_1209:
        /*0004*/ 	.word	0x00000082


	//----- nvinfo : EIATTR_KPARAM_INFO
	.align		4
.L_1210:
        /*0008*/ 	.byte	0x04, 0x17
        /*000a*/ 	.short	(.L_1212 - .L_1211)
.L_1211:
        /*000c*/ 	.word	0x00000000
        /*0010*/ 	.short	0x0000
        /*0012*/ 	.short	0x0000
        /*0014*/ 	.byte	0x00, 0xf0, 0xa1, 0x03


	//----- nvinfo : EIATTR_SPARSE_MMA_MASK
	.align		4
.L_1212:
        /*0018*/ 	.byte	0x03, 0x50
        /*001a*/ 	.short	0x0000


	//----- nvinfo : EIATTR_MAXREG_COUNT
	.align		4
        /*001c*/ 	.byte	0x03, 0x1b
        /*001e*/ 	.short	0x00ff


	//----- nvinfo : EIATTR_NUM_BARRIERS
	.align		4
        /*0020*/ 	.byte	0x02, 0x4c
        /*0022*/ 	.byte	0x01
	.zero		1


	//----- nvinfo : EIATTR_MERCURY_ISA_VERSION
	.align		4
        /*0024*/ 	.byte	0x03, 0x5f
        /*0026*/ 	.short	0x0101


	//----- nvinfo : EIATTR_COOP_GROUP_MASK_REGIDS
	.align		4
        /*0028*/ 	.byte	0x04, 0x29
        /*002a*/ 	.short	(.L_1214 - .L_1213)


	//   ....[0]....
.L_1213:
        /*002c*/ 	.word	0xffffffff


	//   ....[1]....
        /*0030*/ 	.word	0xffffffff


	//   ....[2]....
        /*0034*/ 	.word	0xffffffff


	//   ....[3]....
        /*0038*/ 	.word	0xffffffff


	//   ....[4]....
        /*003c*/ 	.word	0xffffffff


	//   ....[5]....
        /*0040*/ 	.word	0xffffffff


	//   ....[6]....
        /*0044*/ 	.word	0xffffffff


	//   ....[7]....
        /*0048*/ 	.word	0xffffffff


	//   ....[8]....
        /*004c*/ 	.word	0xffffffff


	//   ....[9]....
        /*0050*/ 	.word	0xffffffff


	//   ....[10]....
        /*0054*/ 	.word	0xffffffff


	//   ....[11]....
        /*0058*/ 	.word	0xffffffff


	//   ....[12]....
        /*005c*/ 	.word	0xffffffff


	//   ....[13]....
        /*0060*/ 	.word	0xffffffff


	//   ....[14]....
        /*0064*/ 	.word	0xffffffff


	//   ....[15]....
        /*0068*/ 	.word	0xffffffff


	//   ....[16]....
        /*006c*/ 	.word	0xffffffff


	//   ....[17]....
        /*0070*/ 	.word	0xffffffff


	//----- nvinfo : EIATTR_COOP_GROUP_INSTR_OFFSETS
	.align		4
.L_1214:
        /*0074*/ 	.byte	0x04, 0x28
        /*0076*/ 	.short	(.L_1216 - .L_1215)


	//   ....[0]....
.L_1215:
        /*0078*/ 	.word	0x00024f60


	//   ....[1]....
        /*007c*/ 	.word	0x00024f80


	//   ....[2]....
        /*0080*/ 	.word	0x00024fa0


	//   ....[3]....
        /*0084*/ 	.word	0x00024fc0


	//   ....[4]....
        /*0088*/ 	.word	0x00024fe0


	//   ....[5]....
        /*008c*/ 	.word	0x00025710


	//   ....[6]....
        /*0090*/ 	.word	0x00025750


	//   ....[7]....
        /*0094*/ 	.word	0x00025790


	//   ....[8]....
        /*0098*/ 	.word	0x000257d0


	//   ....[9]....
        /*009c*/ 	.word	0x000257f0


	//   ....[10]....
        /*00a0*/ 	.word	0x00025990


	//   ....[11]....
        /*00a4*/ 	.word	0x000259d0


	//   ....[12]....
        /*00a8*/ 	.word	0x00025a10


	//   ....[13]....
        /*00ac*/ 	.word	0x00025a80


	//   ....[14]....
        /*00b0*/ 	.word	0x00025b70


	//   ....[15]....
        /*00b4*/ 	.word	0x00025ba0


	//   ....[16]....
        /*00b8*/ 	.word	0x00025c70


	//   ....[17]....
        /*00bc*/ 	.word	0x00025ca0


	//----- nvinfo : EIATTR_VRC_CTA_INIT_COUNT
	.align		4
.L_1216:
        /*00c0*/ 	.byte	0x02, 0x4a
	.zero		1
	.zero		1


	//----- nvinfo : EIATTR_EXIT_INSTR_OFFSETS
	.align		4
        /*00c4*/ 	.byte	0x04, 0x1c
        /*00c6*/ 	.short	(.L_1218 - .L_1217)


	//   ....[0]....
.L_1217:
        /*00c8*/ 	.word	0x000006d0


	//   ....[1]....
        /*00cc*/ 	.word	0x000272a0


	//----- nvinfo : EIATTR_INDIRECT_BRANCH_TARGETS
	.align		4
.L_1218:
        /*00d0*/ 	.byte	0x04, 0x34
        /*00d2*/ 	.short	(.L_1220 - .L_1219)


	//   ....[0]....
.L_1219:
        /*00d4*/ 	.word	.L_x_42143@srel
        /*00d8*/ 	.short	0x0
        /*00da*/ 	.short	0x0
        /*00dc*/ 	.word	0x3
        /*00e0*/ 	.word	.L_x_42144@srel
        /*00e4*/ 	.word	.L_x_42145@srel
        /*00e8*/ 	.word	.L_x_42146@srel


	//----- nvinfo : EIATTR_MAX_THREADS
	.align		4
.L_1220:
        /*00ec*/ 	.byte	0x04, 0x05
        /*00ee*/ 	.short	(.L_1222 - .L_1221)
.L_1221:
        /*00f0*/ 	.word	0x00000080
        /*00f4*/ 	.word	0x00000001
        /*00f8*/ 	.word	0x00000001


	//----- nvinfo : EIATTR_CRS_STACK_SIZE
	.align		4
.L_1222:
        /*00fc*/ 	.byte	0x04, 0x1e
        /*00fe*/ 	.short	(.L_1224 - .L_1223)
.L_1223:
        /*0100*/ 	.word	0x00000000


	//----- nvinfo : EIATTR_CBANK_PARAM_SIZE
	.align		4
.L_1224:
        /*0104*/ 	.byte	0x03, 0x19
        /*0106*/ 	.short	0x00e8


	//----- nvinfo : EIATTR_PARAM_CBANK
	.align		4
        /*0108*/ 	.byte	0x04, 0x0a
        /*010a*/ 	.short	(.L_1226 - .L_1225)
	.align		4
.L_1225:
        /*010c*/ 	.word	index@(.nv.constant0._ZN10layer_norm13ln_fwd_kernelINS_13Kernel_traitsI13__nv_bfloat16S2_S2_S2_fjLj7168ELj1ELj1ELj4ELj16ENS_18Kernel_traits_baseILj7168ES2_S2_S2_S2_fjLj128EEEEELb1ELb1ELb0ELb1EEEvNS_9FwdParamsE)
        /*0110*/ 	.short	0x0380
        /*0112*/ 	.short	0x00e8


	//----- nvinfo : EIATTR_SW_WAR
	.align		4
.L_1226:
        /*0114*/ 	.byte	0x04, 0x36
        /*0116*/ 	.short	(.L_1228 - .L_1227)
.L_1227:
        /*0118*/ 	.word	0x00000008
.L_1228:


//--------------------- .nv.info._ZN10layer_norm13ln_fwd_kernelINS_13Kernel_traitsI13__nv_bfloat16S2_S2_S2_fjLj7168ELj1ELj1ELj4ELj16ENS_18Kernel_traits_baseILj7168ES2_S2_S2_S2_fjLj128EEEEELb1ELb1ELb1ELb0EEEvNS_9FwdParamsE --------------------------
	.section	.nv.info._ZN10layer_norm13ln_fwd_kernelINS_13Kernel_traitsI13__nv_bfloat16S2_S2_S2_fjLj7168ELj1ELj1ELj4ELj16ENS_18Kernel_traits_baseILj7168ES2_S2_S2_S2_fjLj128EEEEELb1ELb1ELb1ELb0EEEvNS_9FwdParamsE,"",@"SHT_CUDA_INFO"
	.sectionflags	@""
	.align	4


	//----- nvinfo : EIATTR_CUDA_API_VERSION
	.align		4
        /*0000*/ 	.byte	0x04, 0x37
        /*0002*/ 	.short	(.L_1230 - .L_1229)
.L_1229:
        /*0004*/ 	.word	0x00000082


	//----- nvinfo : EIATTR_KPARAM_INFO
	.align		4
.L_1230:
        /*0008*/ 	.byte	0x04, 0x17
        /*000a*/ 	.short	(.L_1232 - .L_1231)
.L_1231:
        /*000c*/ 	.word	0x00000000
        /*0010*/ 	.short	0x0000
        /*0012*/ 	.short	0x0000
        /*0014*/ 	.byte	0x00, 0xf0, 0xa1, 0x03


	//----- nvinfo : EIATTR_SPARSE_MMA_MASK
	.align		4
.L_1232:
        /*0018*/ 	.byte	0x03, 0x50
        /*001a*/ 	.short	0x0000


	//----- nvinfo : EIATTR_MAXREG_COUNT
	.align		4
        /*001c*/ 	.byte	0x03, 0x1b
        /*001e*/ 	.short	0x00ff


	//----- nvinfo : EIATTR_NUM_BARRIERS
	.align		4
        /*0020*/ 	.byte	0x02, 0x4c
        /*0022*/ 	.byte	0x01
	.zero		1


	//----- nvinfo : EIATTR_ANNOTATIONS
	.align		4
        /*0024*/ 	.byte	0x04, 0x55
        /*0026*/ 	.short	(.L_1234 - .L_1233)


	//   ....[0]....
.L_1233:
        /*0028*/ 	.word	0x00000001
        /*002c*/ 	.byte	0xd0, 0x0e, 0x00, 0x00, 0x01, 0x00, 0x00, 0x00, 0x30, 0x0f, 0x00, 0x00, 0x01, 0x00, 0x00, 0x00
        /* <DEDUP_REMOVED lines=14> */
        /*011c*/ 	.byte	0xa0, 0x49, 0x03, 0x00, 0x01, 0x00, 0x00, 0x00, 0xb0, 0x49, 0x03, 0x00


	//----- nvinfo : EIATTR_MERCURY_ISA_VERSION
	.align		4
.L_1234:
        /*0128*/ 	.byte	0x03, 0x5f
        /*012a*/ 	.short	0x0101


	//----- nvinfo : EIATTR_COOP_GROUP_MASK_REGIDS
	.align		4
        /*012c*/ 	.byte	0x04, 0x29
        /*012e*/ 	.short	(.L_1236 - .L_1235)


	//   ....[0]....
.L_1235:
        /*0130*/ 	.word	0xffffffff


	//   ....[1]....
        /*0134*/ 	.word	0xffffffff


	//   ....[2]....
        /*0138*/ 	.word	0xffffffff


	//   ....[3]....
        /*013c*/ 	.word	0xffffffff


	//   ....[4]....
        /*0140*/ 	.word	0xffffffff


	//   ....[5]....
        /*0144*/ 	.word	0xffffffff


	//   ....[6]....
        /*0148*/ 	.word	0xffffffff


	//   ....[7]....
        /*014c*/ 	.word	0xffffffff


	//   ....[8]....
        /*0150*/ 	.word	0xffffffff


	//   ....[9]....
        /*0154*/ 	.word	0xffffffff


	//   ....[10]....
        /*0158*/ 	.word	0xffffffff


	//   ....[11]....
        /*015c*/ 	.word	0xffffffff


	//   ....[12]....
        /*0160*/ 	.word	0xffffffff


	//   ....[13]....
        /*0164*/ 	.word	0xffffffff


	//   ....[14]....
        /*0168*/ 	.word	0xffffffff


	//   ....[15]....
        /*016c*/ 	.word	0xffffffff


	//   ....[16]....
        /*0170*/ 	.word	0xffffffff


	//   ....[17]....
        /*0174*/ 	.word	0xffffffff


	//----- nvinfo : EIATTR_COOP_GROUP_INSTR_OFFSETS
	.align		4
.L_1236:
        /*0178*/ 	.byte	0x04, 0x28
        /*017a*/ 	.short	(.L_1238 - .L_1237)


	//   ....[0]....
.L_1237:
        /*017c*/ 	.word	0x00032740


	//   ....[1]....
        /*0180*/ 	.word	0x00032760


	//   ....[2]....
        /*0184*/ 	.word	0x00032780


	//   ....[3]....
        /*0188*/ 	.word	0x000327a0


	//   ....[4]....
        /*018c*/ 	.word	0x000327c0


	//   ....[5]....
        /*0190*/ 	.word	0x00032f40


	//   ....[6]....
        /*0194*/ 	.word	0x00032f60


	//   ....[7]....
        /*0198*/ 	.word	0x00032f80


	//   ....[8]....
        /*019c*/ 	.word	0x00032fa0


	//   ....[9]....
        /*01a0*/ 	.word	0x00032fc0


	//   ....[10]....
        /*01a4*/ 	.word	0x00033170


	//   ....[11]....
        /*01a8*/ 	.word	0x000331b0


	//   ....[12]....
        /*01ac*/ 	.word	0x00033250


	//   ....[13]....
        /*01b0*/ 	.word	0x00033270


	//   ....[14]....
        /*01b4*/ 	.word	0x00033300


	//   ....[15]....
        /*01b8*/ 	.word	0x00033360


	//   ....[16]....
        /*01bc*/ 	.word	0x000333c0


	//   ....[17]....
        /*01c0*/ 	.word	0x000333d0


	//----- nvinfo : EIATTR_VRC_CTA_INIT_COUNT
	.align		4
.L_1238:
        /*01c4*/ 	.byte	0x02, 0x4a
	.zero		1
	.zero		1


	//----- nvinfo : EIATTR_EXIT_INSTR_OFFSETS
	.align		4
        /*01c8*/ 	.byte	0x04, 0x1c
        /*01ca*/ 	.short	(.L_1240 - .L_1239)


	//   ....[0]....
.L_1239:
        /*01cc*/ 	.word	0x00000e10


	//   ....[1]....
        /*01d0*/ 	.word	0x00034d00


	//----- nvinfo : EIATTR_MAX_THREADS
	.align		4
.L_1240:
        /*01d4*/ 	.byte	0x04, 0x05
        /*01d6*/ 	.short	(.L_1242 - .L_1241)
.L_1241:
        /*01d8*/ 	.word	0x00000080
        /*01dc*/ 	.word	0x00000001
        /*01e0*/ 	.word	0x00000001


	//----- nvinfo : EIATTR_CRS_STACK_SIZE
	.align		4
.L_1242:
        /*01e4*/ 	.byte	0x04, 0x1e
        /*01e6*/ 	.short	(.L_1244 - .L_1243)
.L_1243:
        /*01e8*/ 	.word	0x00000000


	//----- nvinfo : EIATTR_CBANK_PARAM_SIZE
	.align		4
.L_1244:
        /*01ec*/ 	.byte	0x03, 0x19
        /*01ee*/ 	.short	0x00e8


	//----- nvinfo : EIATTR_PARAM_CBANK
	.align		4
        /*01f0*/ 	.byte	0x04, 0x0a
        /*01f2*/ 	.short	(.L_1246 - .L_1245)
	.align		4
.L_1245:
        /*01f4*/ 	.word	index@(.nv.constant0._ZN10layer_norm13ln_fwd_kernelINS_13Kernel_traitsI13__nv_bfloat16S2_S2_S2_fjLj7168ELj1ELj1ELj4ELj16ENS_18Kernel_traits_baseILj7168ES2_S2_S2_S2_fjLj128EEEEELb1ELb1ELb1ELb0EEEvNS_9FwdParamsE)
        /*01f8*/ 	.short	0x0380
        /*01fa*/ 	.short	0x00e8


	//----- nvinfo : EIATTR_SW_WAR
	.align		4
.L_1246:
        /*01fc*/ 	.byte	0x04, 0x36
        /*01fe*/ 	.short	(.L_1248 - .L_1247)
.L_1247:
        /*0200*/ 	.word	0x00000008
.L_1248:


//--------------------- .nv.info._ZN10layer_norm13ln_fwd_kernelINS_13Kernel_traitsI13__nv_bfloat16S2_S2_S2_fjLj7168ELj1ELj1ELj4ELj16ENS_18Kernel_traits_baseILj7168ES2_S2_S2_S2_fjLj128EEEEELb1ELb1ELb1ELb1EEEvNS_9FwdParamsE --------------------------
	.section	.nv.info._ZN10layer_norm13ln_fwd_kernelINS_13Kernel_traitsI13__nv_bfloat16S2_S2_S2_fjLj7168ELj1ELj1ELj4ELj16ENS_18Kernel_traits_baseILj7168ES2_S2_S2_S2_fjLj128EEEEELb1ELb1ELb1ELb1EEEvNS_9FwdParamsE,"",@"SHT_CUDA_INFO"
	.sectionflags	@""
	.align	4


	//----- nvinfo : EIATTR_CUDA_API_VERSION
	.align		4
        /*0000*/ 	.byte	0x04, 0x37
        /*0002*/ 	.short	(.L_1250 - .L_1249)
.L_1249:
        /*0004*/ 	.word	0x00000082


	//----- nvinfo : EIATTR_KPARAM_INFO
	.align		4
.L_1250:
        /*0008*/ 	.byte	0x04, 0x17
        /*000a*/ 	.short	(.L_1252 - .L_1251)
.L_1251:
        /*000c*/ 	.word	0x00000000
        /*0010*/ 	.short	0x0000
        /*0012*/ 	.short	0x0000
        /*0014*/ 	.byte	0x00, 0xf0, 0xa1, 0x03


	//----- nvinfo : EIATTR_SPARSE_MMA_MASK
	.align		4
.L_1252:
        /*0018*/ 	.byte	0x03, 0x50
        /*001a*/ 	.short	0x0000


	//----- nvinfo : EIATTR_MAXREG_COUNT
	.align		4
        /*001c*/ 	.byte	0x03, 0x1b
        /*001e*/ 	.short	0x00ff


	//----- nvinfo : EIATTR_NUM_BARRIERS
	.align		4
        /*0020*/ 	.byte	0x02, 0x4c
        /*0022*/ 	.byte	0x01
	.zero		1


	//----- nvinfo : EIATTR_MERCURY_ISA_VERSION
	.align		4
        /*0024*/ 	.byte	0x03, 0x5f
        /*0026*/ 	.short	0x0101


	//----- nvinfo : EIATTR_COOP_GROUP_MASK_REGIDS
	.align		4
        /*0028*/ 	.byte	0x04, 0x29
        /*002a*/ 	.short	(.L_1254 - .L_1253)


	//   ....[0]....
.L_1253:
        /*002c*/ 	.word	0xffffffff


	//   ....[1]....
        /*0030*/ 	.word	0xffffffff


	//   ....[2]....
        /*0034*/ 	.word	0xffffffff


	//   ....[3]....
        /*0038*/ 	.word	0xffffffff


	//   ....[4]....
        /*003c*/ 	.word	0xffffffff


	//   ....[5]....
        /*0040*/ 	.word	0xffffffff


	//   ....[6]....
        /*0044*/ 	.word	0xffffffff


	//   ....[7]....
        /*0048*/ 	.word	0xffffffff


	//   ....[8]....
        /*004c*/ 	.word	0xffffffff


	//   ....[9]....
        /*0050*/ 	.word	0xffffffff


	//   ....[10]....
        /*0054*/ 	.word	0xffffffff


	//   ....[11]....
        /*0058*/ 	.word	0xffffffff


	//   ....[12]....
        /*005c*/ 	.word	0xffffffff


	//   ....[13]....
        /*0060*/ 	.word	0xffffffff


	//   ....[14]....
        /*0064*/ 	.word	0xffffffff


	//   ....[15]....
        /*0068*/ 	.word	0xffffffff


	//   ....[16]....
        /*006c*/ 	.word	0xffffffff


	//   ....[17]....
        /*0070*/ 	.word	0xffffffff


	//----- nvinfo : EIATTR_COOP_GROUP_INSTR_OFFSETS
	.align		4
.L_1254:
        /*0074*/ 	.byte	0x04, 0x28
        /*0076*/ 	.short	(.L_1256 - .L_1255)


	//   ....[0]....
.L_1255:
        /*0078*/ 	.word	0x000277c0


	//   ....[1]....
        /*007c*/ 	.word	0x00027800


	//   ....[2]....
        /*0080*/ 	.word	0x00027830


	//   ....[3]....
        /*0084*/ 	.word	0x00027880


	//   ....[4]....
        /*0088*/ 	.word	0x000278a0


	//   ....[5]....
        /*008c*/ 	.word	0x00027fd0


	//   ....[6]....
        /*0090*/ 	.word	0x00027ff0


	//   ....[7]....
        /*0094*/ 	.word	0x00028010


	//   ....[8]....
        /*0098*/ 	.word	0x00028030


	//   ....[9]....
        /*009c*/ 	.word	0x00028050


	//   ....[10]....
        /*00a0*/ 	.word	0x000281d0


	//   ....[11]....
        /*00a4*/ 	.word	0x00028210


	//   ....[12]....
        /*00a8*/ 	.word	0x00028220


	//   ....[13]....
        /*00ac*/ 	.word	0x00028260


	//   ....[14]....
        /*00b0*/ 	.word	0x00028330


	//   ....[15]....
        /*00b4*/ 	.word	0x00028360


	//   ....[16]....
        /*00b8*/ 	.word	0x00028410


	//   ....[17]....
        /*00bc*/ 	.word	0x00028440


	//----- nvinfo : EIATTR_VRC_CTA_INIT_COUNT
	.align		4
.L_1256:
        /*00c0*/ 	.byte	0x02, 0x4a
	.zero		1
	.zero		1


	//----- nvinfo : EIATTR_EXIT_INSTR_OFFSETS
	.align		4
        /*00c4*/ 	.byte	0x04, 0x1c
        /*00c6*/ 	.short	(.L_1258 - .L_1257)


	//   ....[0]....
.L_1257:
        /*00c8*/ 	.word	0x000006d0


	//   ....[1]....
        /*00cc*/ 	.word	0x00029c90


	//----- nvinfo : EIATTR_MAX_THREADS
	.align		4
.L_1258:
        /*00d0*/ 	.byte	0x04, 0x05
        /*00d2*/ 	.short	(.L_1260 - .L_1259)
.L_1259:
        /*00d4*/ 	.word	0x00000080
        /*00d8*/ 	.word	0x00000001
        /*00dc*/ 	.word	0x00000001


	//----- nvinfo : EIATTR_CRS_STACK_SIZE
	.align		4
.L_1260:
        /*00e0*/ 	.byte	0x04, 0x1e
        /*00e2*/ 	.short	(.L_1262 - .L_1261)
.L_1261:
        /*00e4*/ 	.word	0x00000000


	//----- nvinfo : EIATTR_CBANK_PARAM_SIZE
	.align		4
.L_1262:
        /*00e8*/ 	.byte	0x03, 0x19
        /*00ea*/ 	.short	0x00e8


	//----- nvinfo : EIATTR_PARAM_CBANK
	.align		4
        /*00ec*/ 	.byte	0x04, 0x0a
        /*00ee*/ 	.short	(.L_1264 - .L_1263)
	.align		4
.L_1263:
        /*00f0*/ 	.word	index@(.nv.constant0._ZN10layer_norm13ln_fwd_kernelINS_13Kernel_traitsI13__nv_bfloat16S2_S2_S2_fjLj7168ELj1ELj1ELj4ELj16ENS_18Kernel_traits_baseILj7168ES2_S2_S2_S2_fjLj128EEEEELb1ELb1ELb1ELb1EEEvNS_9FwdParamsE)
        /*00f4*/ 	.short	0x0380
        /*00f6*/ 	.short	0x00e8


	//----- nvinfo : EIATTR_SW_WAR
	.align		4
.L_1264:
        /*00f8*/ 	.byte	0x04, 0x36
        /*00fa*/ 	.short	(.L_1266 - .L_1265)
.L_1265:
        /*00fc*/ 	.word	0x00000008
.L_1266:


//--------------------- .nv.info._ZN10layer_norm13ln_fwd_kernelINS_13Kernel_traitsI6__halfS2_S2_S2_fjLj7168ELj1ELj1ELj4ELj16ENS_18Kernel_traits_baseILj7168ES2_S2_S2_S2_fjLj128EEEEELb0ELb0ELb0ELb0EEEvNS_9FwdParamsE --------------------------
	.section	.nv.info._ZN10layer_norm13ln_fwd_kernelINS_13Kernel_traitsI6__halfS2_S2_S2_fjLj7168ELj1ELj1ELj4ELj16ENS_18Kernel_traits_baseILj7168ES2_S2_S2_S2_fjLj128EEEEELb0ELb0ELb0ELb0EEEvNS_9FwdParamsE,"",@"SHT_CUDA_INFO"
	.sectionflags	@""
	.align	4


	//----- nvinfo : EIATTR_CUDA_API_VERSION
	.align		4
        /*0000*/ 	.byte	0x04, 0x37
        /*0002*/ 	.short	(.L_1268 - .L_1267)
.L_1267:
        /*0004*/ 	.word	0x00000082


	//----- nvinfo : EIATTR_KPARAM_INFO
	.align		4
.L_1268:
        /*0008*/ 	.byte	0x04, 0x17
        /*000a*/ 	.short	(.L_1270 - .L_1269)
.L_1269:
        /*000c*/ 	.word	0x00000000
        /*0010*/ 	.short	0x0000
        /*0012*/ 	.short	0x0000
        /*0014*/ 	.byte	0x00, 0xf0, 0xa1, 0x03


	//----- nvinfo : EIATTR_SPARSE_MMA_MASK
	.align		4
.L_1270:
        /*0018*/ 	.byte	0x03, 0x50
        /*001a*/ 	.short	0x0000


	//----- nvinfo : EIATTR_MAXREG_COUNT
	.align		4
        /*001c*/ 	.byte	0x03, 0x1b
        /*001e*/ 	.short	0x00ff


	//----- nvinfo : EIATTR_NUM_BARRIERS
	.align		4
        /*0020*/ 	.byte	0x02, 0x4c
        /*0022*/ 	.byte	0x01
	.zero		1


	//----- nvinfo : EIATTR_MERCURY_ISA_VERSION
	.align		4
        /*0024*/ 	.byte	0x03, 0x5f
        /*0026*/ 	.short	0x0101


	//----- nvinfo : EIATTR_COOP_GROUP_MASK_REGIDS
	.align		4
        /*0028*/ 	.byte	0x04, 0x29
        /*002a*/ 	.short	(.L_1272 - .L_1271)


	//   ....[0]....
.L_1271:
        /*002c*/ 	.word	0xffffffff


	//   ....[1]....
        /*0030*/ 	.word	0xffffffff


	//   ....[2]....
        /*0034*/ 	.word	0xffffffff


	//   ....[3]....
        /*0038*/ 	.word	0xffffffff


	//   ....[4]....
        /*003c*/ 	.word	0xffffffff


	//   ....[5]....
        /*0040*/ 	.word	0xffffffff


	//   ....[6]....
        /*0044*/ 	.word	0xffffffff


	//   ....[7]....
        /*0048*/ 	.word	0xffffffff


	//   ....[8]....
        /*004c*/ 	.word	0xffffffff


	//   ....[9]....
        /*0050*/ 	.word	0xffffffff


	//   ....[10]....
        /*0054*/ 	.word	0xffffffff


	//   ....[11]....
        /*0058*/ 	.word	0xffffffff


	//   ....[12]....
        /*005c*/ 	.word	0xffffffff


	//   ....[13]....
        /*0060*/ 	.word	0xffffffff


	//   ....[14]....
        /*0064*/ 	.word	0xffffffff


	//   ....[15]....
        /*0068*/ 	.word	0xffffffff


	//   ....[16]....
        /*006c*/ 	.word	0xffffffff


	//   ....[17]....
        /*0070*/ 	.word	0xffffffff


	//----- nvinfo : EIATTR_COOP_GROUP_INSTR_OFFSETS
	.align		4
.L_1272:
        /*0074*/ 	.byte	0x04, 0x28
        /*0076*/ 	.short	(.L_1274 - .L_1273)


	//   ....[0]....
.L_1273:
        /*0078*/ 	.word	0x00003550


	//   ....[1]....
        /*007c*/ 	.word	0x00003570


	//   ....[2]....
        /*0080*/ 	.word	0x00003590


	//   ....[3]....
        /*0084*/ 	.word	0x000035b0


	//   ....[4]....
        /*0088*/ 	.word	0x000035d0


	//   ....[5]....
        /*008c*/ 	.word	0x00003d70


	//   ....[6]....
        /*0090*/ 	.word	0x00003d90


	//   ....[7]....
        /*0094*/ 	.word	0x00003db0


	//   ....[8]....
        /*0098*/ 	.word	0x00003dd0


	//   ....[9]....
        /*009c*/ 	.word	0x00003df0


	//   ....[10]....
        /*00a0*/ 	.word	0x00003f80


	//   ....[11]....
        /*00a4*/ 	.word	0x00003fc0


	//   ....[12]....
        /*00a8*/ 	.word	0x00004000


	//   ....[13]....
        /*00ac*/ 	.word	0x000040a0


	//   ....[14]....
        /*00b0*/ 	.word	0x00004150


	//   ....[15]....
        /*00b4*/ 	.word	0x000041a0


	//   ....[16]....
        /*00b8*/ 	.word	0x000041e0


	//   ....[17]....
        /*00bc*/ 	.word	0x00004220


	//----- nvinfo : EIATTR_VRC_CTA_INIT_COUNT
	.align		4
.L_1274:
        /*00c0*/ 	.byte	0x02, 0x4a
	.zero		1
	.zero		1


	//----- nvinfo : EIATTR_EXIT_INSTR_OFFSETS
	.align		4
        /*00c4*/ 	.byte	0x04, 0x1c
        /*00c6*/ 	.short	(.L_1276 - .L_1275)


	//   ....[0]....
.L_1275:
        /*00c8*/ 	.word	0x00000910


	//   ....[1]....
        /*00cc*/ 	.word	0x00005960


	//----- nvinfo : EIATTR_MAX_THREADS
	.align		4
.L_1276:
        /*00d0*/ 	.byte	0x04, 0x05
        /*00d2*/ 	.short	(.L_1278 - .L_1277)
.L_1277:
        /*00d4*/ 	.word	0x00000080
        /*00d8*/ 	.word	0x00000001
        /*00dc*/ 	.word	0x00000001


	//----- nvinfo : EIATTR_CRS_STACK_SIZE
	.align		4
.L_1278:
        /*00e0*/ 	.byte	0x04, 0x1e
        /*00e2*/ 	.short	(.L_1280 - .L_1279)
.L_1279:
        /*00e4*/ 	.word	0x00000000


	//----- nvinfo : EIATTR_CBANK_PARAM_SIZE
	.align		4
.L_1280:
        /*00e8*/ 	.byte	0x03, 0x19
        /*00ea*/ 	.short	0x00e8


	//----- nvinfo : EIATTR_PARAM_CBANK
	.align		4
        /*00ec*/ 	.byte	0x04, 0x0a
        /*00ee*/ 	.short	(.L_1282 - .L_1281)
	.align		4
.L_1281:
        /*00f0*/ 	.word	index@(.nv.constant0._ZN10layer_norm13ln_fwd_kernelINS_13Kernel_traitsI6__halfS2_S2_S2_fjLj7168ELj1ELj1ELj4ELj16ENS_18Kernel_traits_baseILj7168ES2_S2_S2_S2_fjLj128EEEEELb0ELb0ELb0ELb0EEEvNS_9FwdParamsE)
        /*00f4*/ 	.short	0x0380
        /*00f6*/ 	.short	0x00e8


	//----- nvinfo : EIATTR_SW_WAR
	.align		4
.L_1282:
        /*00f8*/ 	.byte	0x04, 0x36
        /*00fa*/ 	.short	(.L_1284 - .L_1283)
.L_1283:
        /*00fc*/ 	.word	0x00000008
.L_1284:


//--------------------- .nv.info._ZN10layer_norm13ln_fwd_kernelINS_13Kernel_traitsI6__halfS2_S2_S2_fjLj7168ELj1ELj1ELj4ELj16ENS_18Kernel_traits_baseILj7168ES2_S2_S2_S2_fjLj128EEEEELb0ELb0ELb0ELb1EEEvNS_9FwdParamsE --------------------------
	.section	.nv.info._ZN10layer_norm13ln_fwd_kernelINS_13Kernel_traitsI6__halfS2_S2_S2_fjLj7168ELj1ELj1ELj4ELj16ENS_18Kernel_traits_baseILj7168ES2_S2_S2_S2_fjLj128EEEEELb0ELb0ELb0ELb1EEEvNS_9FwdParamsE,"",@"SHT_CUDA_INFO"
	.sectionflags	@""
	.align	4


	//----- nvinfo : EIATTR_CUDA_API_VERSION
	.align		4
        /*0000*/ 	.byte	0x04, 0x37
        /*0002*/ 	.short	(.L_1286 - .L_1285)
.L_1285:
        /*0004*/ 	.word	0x00000082


	//----- nvinfo : EIATTR_KPARAM_INFO
	.align		4
.L_1286:
        /*0008*/ 	.byte	0x04, 0x17
        /*000a*/ 	.short	(.L_1288 - .L_1287)
.L_1287:
        /*000c*/ 	.word	0x00000000
        /*0010*/ 	.short	0x0000
        /*0012*/ 	.short	0x0000
        /*0014*/ 	.byte	0x00, 0xf0, 0xa1, 0x03


	//----- nvinfo : EIATTR_SPARSE_MMA_MASK
	.align		4
.L_1288:
        /*0018*/ 	.byte	0x03, 0x50
        /*001a*/ 	.short	0x0000


	//----- nvinfo : EIATTR_MAXREG_COUNT
	.align		4
        /*001c*/ 	.byte	0x03, 0x1b
        /*001e*/ 	.short	0x00ff


	//----- nvinfo : EIATTR_NUM_BARRIERS
	.align		4
        /*0020*/ 	.byte	0x02, 0x4c
        /*0022*/ 	.byte	0x01
	.zero		1


	//----- nvinfo : EIATTR_MERCURY_ISA_VERSION
	.align		4
        /*0024*/ 	.byte	0x03, 0x5f
        /*0026*/ 	.short	0x0101


	//----- nvinfo : EIATTR_COOP_GROUP_MASK_REGIDS
	.align		4
        /*0028*/ 	.byte	0x04, 0x29
        /*002a*/ 	.short	(.L_1290 - .L_1289)


	//   ....[0]....
.L_1289:
        /*002c*/ 	.word	0xffffffff


	//   ....[1]....
        /*0030*/ 	.word	0xffffffff


	//   ....[2]....
        /*0034*/ 	.word	0xffffffff


	//   ....[3]....
        /*0038*/ 	.word	0xffffffff


	//   ....[4]....
        /*003c*/ 	.word	0xffffffff


	//   ....[5]....
        /*0040*/ 	.word	0xffffffff


	//   ....[6]....
        /*0044*/ 	.word	0xffffffff


	//   ....[7]....
        /*0048*/ 	.word	0xffffffff


	//   ....[8]....
        /*004c*/ 	.word	0xffffffff


	//   ....[9]....
        /*0050*/ 	.word	0xffffffff


	//   ....[10]....
        /*0054*/ 	.word	0xffffffff


	//   ....[11]....
        /*0058*/ 	.word	0xffffffff


	//   ....[12]....
        /*005c*/ 	.word	0xffffffff


	//   ....[13]....
        /*0060*/ 	.word	0xffffffff


	//   ....[14]....
        /*0064*/ 	.word	0xffffffff


	//   ....[15]....
        /*0068*/ 	.word	0xffffffff


	//   ....[16]....
        /*006c*/ 	.word	0xffffffff


	//   ....[17]....
        /*0070*/ 	.word	0xffffffff


	//----- nvinfo : EIATTR_COOP_GROUP_INSTR_OFFSETS
	.align		4
.L_1290:
        /*0074*/ 	.byte	0x04, 0x28
        /*0076*/ 	.short	(.L_1292 - .L_1291)


	//   ....[0]....
.L_1291:
        /*0078*/ 	.word	0x00002ae0


	//   ....[1]....
        /*007c*/ 	.word	0x00002b00


	//   ....[2]....
        /*0080*/ 	.word	0x00002b20


	//   ....[3]....
        /*0084*/ 	.word	0x00002b40


	//   ....[4]....
        /*0088*/ 	.word	0x00002b60


	//   ....[5]....
        /*008c*/ 	.word	0x00003290


	//   ....[6]....
        /*0090*/ 	.word	0x000032b0


	//   ....[7]....
        /*0094*/ 	.word	0x000032d0


	//   ....[8]....
        /*0098*/ 	.word	0x00003300


	//   ....[9]....
        /*009c*/ 	.word	0x00003340


	//   ....[10]....
        /*00a0*/ 	.word	0x000034f0


	//   ....[11]....
        /*00a4*/ 	.word	0x00003530


	//   ....[12]....
        /*00a8*/ 	.word	0x00003570


	//   ....[13]....
        /*00ac*/ 	.word	0x00003610


	//   ....[14]....
        /*00b0*/ 	.word	0x000036e0


	//   ....[15]....
        /*00b4*/ 	.word	0x00003710


	//   ....[16]....
        /*00b8*/ 	.word	0x000037c0


	//   ....[17]....
        /*00bc*/ 	.word	0x00003800


	//----- nvinfo : EIATTR_VRC_CTA_INIT_COUNT
	.align		4
.L_1292:
        /*00c0*/ 	.byte	0x02, 0x4a
	.zero		1
	.zero		1


	//----- nvinfo : EIATTR_EXIT_INSTR_OFFSETS
	.align		4
        /*00c4*/ 	.byte	0x04, 0x1c
        /*00c6*/ 	.short	(.L_1294 - .L_1293)


	//   ....[0]....
.L_1293:
        /*00c8*/ 	.word	0x00000360


	//   ....[1]....
        /*00cc*/ 	.word	0x00004c90


	//----- nvinfo : EIATTR_MAX_THREADS
	.align		4
.L_1294:
        /*00d0*/ 	.byte	0x04, 0x05
        /*00d2*/ 	.short	(.L_1296 - .L_1295)
.L_1295:
        /*00d4*/ 	.word	0x00000080
        /*00d8*/ 	.word	0x00000001
        /*00dc*/ 	.word	0x00000001


	//----- nvinfo : EIATTR_CRS_STACK_SIZE
	.align		4
.L_1296:
        /*00e0*/ 	.byte	0x04, 0x1e
        /*00e2*/ 	.short	(.L_1298 - .L_1297)
.L_1297:
        /*00e4*/ 	.word	0x00000000


	//----- nvinfo : EIATTR_CBANK_PARAM_SIZE
	.align		4
.L_1298:
        /*00e8*/ 	.byte	0x03, 0x19
        /*00ea*/ 	.short	0x00e8


	//----- nvinfo : EIATTR_PARAM_CBANK
	.align		4
        /*00ec*/ 	.byte	0x04, 0x0a
        /*00ee*/ 	.short	(.L_1300 - .L_1299)
	.align		4
.L_1299:
        /*00f0*/ 	.word	index@(.nv.constant0._ZN10layer_norm13ln_fwd_kernelINS_13Kernel_traitsI6__halfS2_S2_S2_fjLj7168ELj1ELj1ELj4ELj16ENS_18Kernel_traits_baseILj7168ES2_S2_S2_S2_fjLj128EEEEELb0ELb0ELb0ELb1EEEvNS_9FwdParamsE)
        /*00f4*/ 	.short	0x0380
        /*00f6*/ 	.short	0x00e8


	//----- nvinfo : EIATTR_SW_WAR
	.align		4
.L_1300:
        /*00f8*/ 	.byte	0x04, 0x36
        /*00fa*/ 	.short	(.L_1302 - .L_1301)
.L_1301:
        /*00fc*/ 	.word	0x00000008
.L_1302:


//--------------------- .nv.info._ZN10layer_norm13ln_fwd_kernelINS_13Kernel_traitsI6__halfS2_S2_S2_fjLj7168ELj1ELj1ELj4ELj16ENS_18Kernel_traits_baseILj7168ES2_S2_S2_S2_fjLj128EEEEELb0ELb0ELb1ELb0EEEvNS_9FwdParamsE --------------------------
	.section	.nv.info._ZN10layer_norm13ln_fwd_kernelINS_13Kernel_traitsI6__halfS2_S2_S2_fjLj7168ELj1ELj1ELj4ELj16ENS_18Kernel_traits_baseILj7168ES2_S2_S2_S2_fjLj128EEEEELb0ELb0ELb1ELb0EEEvNS_9FwdParamsE,"",@"SHT_CUDA_INFO"
	.sectionflags	@""
	.align	4


	//----- nvinfo : EIATTR_CUDA_API_VERSION
	.align		4
        /*0000*/ 	.byte	0x04, 0x37
        /*0002*/ 	.short	(.L_1304 - .L_1303)
.L_1303:
        /*0004*/ 	.word	0x00000082


	//----- nvinfo : EIATTR_KPARAM_INFO
	.align		4
.L_1304:
        /*0008*/ 	.byte	0x04, 0x17
        /*000a*/ 	.short	(.L_1306 - .L_1305)
.L_1305:
        /*000c*/ 	.word	0x00000000
        /*0010*/ 	.short	0x0000
        /*0012*/ 	.short	0x0000
        /*0014*/ 	.byte	0x00, 0xf0, 0xa1, 0x03


	//----- nvinfo : EIATTR_SPARSE_MMA_MASK
	.align		4
.L_1306:
        /*0018*/ 	.byte	0x03, 0x50
        /*001a*/ 	.short	0x0000


	//----- nvinfo : EIATTR_MAXREG_COUNT
	.align		4
        /*001c*/ 	.byte	0x03, 0x1b
        /*001e*/ 	.short	0x00ff


	//----- nvinfo : EIATTR_NUM_BARRIERS
	.align		4
        /*0020*/ 	.byte	0x02, 0x4c
        /*0022*/ 	.byte	0x01
	.zero		1


	//----- nvinfo : EIATTR_MERCURY_ISA_VERSION
	.align		4
        /*0024*/ 	.byte	0x03, 0x5f
        /*0026*/ 	.short	0x0101


	//----- nvinfo : EIATTR_COOP_GROUP_MASK_REGIDS
	.align		4
        /*0028*/ 	.byte	0x04, 0x29
        /*002a*/ 	.short	(.L_1308 - .L_1307)


	//   ....[0]....
.L_1307:
        /*002c*/ 	.word	0xffffffff


	//   ....[1]....
        /*0030*/ 	.word	0xffffffff


	//   ....[2]....
        /*0034*/ 	.word	0xffffffff


	//   ....[3]....
        /*0038*/ 	.word	0xffffffff


	//   ....[4]....
        /*003c*/ 	.word	0xffffffff


	//   ....[5]....
        /*0040*/ 	.word	0xffffffff


	//   ....[6]....
        /*0044*/ 	.word	0xffffffff


	//   ....[7]....
        /*0048*/ 	.word	0xffffffff


	//   ....[8]....
        /*004c*/ 	.word	0xffffffff


	//   ....[9]....
        /*0050*/ 	.word	0xffffffff


	//   ....[10]....
        /*0054*/ 	.word	0xffffffff


	//   ....[11]....
        /*0058*/ 	.word	0xffffffff


	//   ....[12]....
        /*005c*/ 	.word	0xffffffff


	//   ....[13]....
        /*0060*/ 	.word	0xffffffff


	//   ....[14]....
        /*0064*/ 	.word	0xffffffff


	//   ....[15]....
        /*0068*/ 	.word	0xffffffff


	//   ....[16]....
        /*006c*/ 	.word	0xffffffff


	//   ....[17]....
        /*0070*/ 	.word	0xffffffff


	//----- nvinfo : EIATTR_COOP_GROUP_INSTR_OFFSETS
	.align		4
.L_1308:
        /*0074*/ 	.byte	0x04, 0x28
        /*0076*/ 	.short	(.L_1310 - .L_1309)


	//   ....[0]....
.L_1309:
        /*0078*/ 	.word	0x00003eb0


	//   ....[1]....
        /*007c*/ 	.word	0x00003ed0


	//   ....[2]....
        /*0080*/ 	.word	0x00003ef0


	//   ....[3]....
        /*0084*/ 	.word	0x00003f10


	//   ....[4]....
        /*0088*/ 	.word	0x00003f30


	//   ....[5]....
        /*008c*/ 	.word	0x000046c0


	//   ....[6]....
        /*0090*/ 	.word	0x000046e0


	//   ....[7]....
        /*0094*/ 	.word	0x00004700


	//   ....[8]....
        /*0098*/ 	.word	0x00004720


	//   ....[9]....
        /*009c*/ 	.word	0x00004740


	//   ....[10]....
        /*00a0*/ 	.word	0x000048d0


	//   ....[11]....
        /*00a4*/ 	.word	0x00004900


	//   ....[12]....
        /*00a8*/ 	.word	0x00004910


	//   ....[13]....
        /*00ac*/ 	.word	0x00004950


	//   ....[14]....
        /*00b0*/ 	.word	0x00004a30


	//   ....[15]....
        /*00b4*/ 	.word	0x00004a60


	//   ....[16]....
        /*00b8*/ 	.word	0x00004b10


	//   ....[17]....
        /*00bc*/ 	.word	0x00004b30


	//----- nvinfo : EIATTR_VRC_CTA_INIT_COUNT
	.align		4
.L_1310:
        /*00c0*/ 	.byte	0x02, 0x4a
	.zero		1
	.zero		1


	//----- nvinfo : EIATTR_EXIT_INSTR_OFFSETS
	.align		4
        /*00c4*/ 	.byte	0x04, 0x1c
        /*00c6*/ 	.short	(.L_1312 - .L_1311)


	//   ....[0]....
.L_1311:
        /*00c8*/ 	.word	0x00000910


	//   ....[1]....
        /*00cc*/ 	.word	0x00006310


	//----- nvinfo : EIATTR_MAX_THREADS
	.align		4
.L_1312:
        /*00d0*/ 	.byte	0x04, 0x05
        /*00d2*/ 	.short	(.L_1314 - .L_1313)
.L_1313:
        /*00d4*/ 	.word	0x00000080
        /*00d8*/ 	.word	0x00000001
        /*00dc*/ 	.word	0x00000001


	//----- nvinfo : EIATTR_CRS_STACK_SIZE
	.align		4
.L_1314:
        /*00e0*/ 	.byte	0x04, 0x1e
        /*00e2*/ 	.short	(.L_1316 - .L_1315)
.L_1315:
        /*00e4*/ 	.word	0x00000000


	//----- nvinfo : EIATTR_CBANK_PARAM_SIZE
	.align		4
.L_1316:
        /*00e8*/ 	.byte	0x03, 0x19
        /*00ea*/ 	.short	0x00e8


	//----- nvinfo : EIATTR_PARAM_CBANK
	.align		4
        /*00ec*/ 	.byte	0x04, 0x0a
        /*00ee*/ 	.short	(.L_1318 - .L_1317)
	.align		4
.L_1317:
        /*00f0*/ 	.word	index@(.nv.constant0._ZN10layer_norm13ln_fwd_kernelINS_13Kernel_traitsI6__halfS2_S2_S2_fjLj7168ELj1ELj1ELj4ELj16ENS_18Kernel_traits_baseILj7168ES2_S2_S2_S2_fjLj128EEEEELb0ELb0ELb1ELb0EEEvNS_9FwdParamsE)
        /*00f4*/ 	.short	0x0380
        /*00f6*/ 	.short	0x00e8


	//----- nvinfo : EIATTR_SW_WAR
	.align		4
.L_1318:
        /*00f8*/ 	.byte	0x04, 0x36
        /*00fa*/ 	.short	(.L_1320 - .L_1319)
.L_1319:
        /*00fc*/ 	.word	0x00000008
.L_1320:


//--------------------- .nv.info._ZN10layer_norm13ln_fwd_kernelINS_13Kernel_traitsI6__halfS2_S2_S2_fjLj7168ELj1ELj1ELj4ELj16ENS_18Kernel_traits_baseILj7168ES2_S2_S2_S2_fjLj128EEEEELb0ELb0ELb1ELb1EEEvNS_9FwdParamsE --------------------------
	.section	.nv.info._ZN10layer_norm13ln_fwd_kernelINS_13Kernel_traitsI6__halfS2_S2_S2_fjLj7168ELj1ELj1ELj4ELj16ENS_18Kernel_traits_baseILj7168ES2_S2_S2_S2_fjLj128EEEEELb0ELb0ELb1ELb1EEEvNS_9FwdParamsE,"",@"SHT_CUDA_INFO"
	.sectionflags	@""
	.align	4


	//----- nvinfo : EIATTR_CUDA_API_VERSION
	.align		4
        /*0000*/ 	.byte	0x04, 0x37
        /*0002*/ 	.short	(.L_1322 - .L_1321)
.L_1321:
        /*0004*/ 	.word	0x00000082


	//----- nvinfo : EIATTR_KPARAM_INFO
	.align		4
.L_1322:
        /*0008*/ 	.byte	0x04, 0x17
        /*000a*/ 	.short	(.L_1324 - .L_1323)
.L_1323:
        /*000c*/ 	.word	0x00000000
        /*0010*/ 	.short	0x0000
        /*0012*/ 	.short	0x0000
        /*0014*/ 	.byte	0x00, 0xf0, 0xa1, 0x03


	//----- nvinfo : EIATTR_SPARSE_MMA_MASK
	.align		4
.L_1324:
        /*0018*/ 	.byte	0x03, 0x50
        /*001a*/ 	.short	0x0000


	//----- nvinfo : EIATTR_MAXREG_COUNT
	.align		4
        /*001c*/ 	.byte	0x03, 0x1b
        /*001e*/ 	.short	0x00ff


	//----- nvinfo : EIATTR_NUM_BARRIERS
	.align		4
        /*0020*/ 	.byte	0x02, 0x4c
        /*0022*/ 	.byte	0x01
	.zero		1


	//----- nvinfo : EIATTR_MERCURY_ISA_VERSION
	.align		4
        /*0024*/ 	.byte	0x03, 0x5f
        /*0026*/ 	.short	0x0101


	//----- nvinfo : EIATTR_COOP_GROUP_MASK_REGIDS
	.align		4
        /*0028*/ 	.byte	0x04, 0x29
        /*002a*/ 	.short	(.L_1326 - .L_1325)


	//   ....[0]....
.L_1325:
        /*002c*/ 	.word	0xffffffff


	//   ....[1]....
        /*0030*/ 	.word	0xffffffff


	//   ....[2]....
        /*0034*/ 	.word	0xffffffff


	//   ....[3]....
        /*0038*/ 	.word	0xffffffff


	//   ....[4]....
        /*003c*/ 	.word	0xffffffff


	//   ....[5]....
        /*0040*/ 	.word	0xffffffff


	//   ....[6]....
        /*0044*/ 	.word	0xffffffff


	//   ....[7]....
        /*0048*/ 	.word	0xffffffff


	//   ....[8]....
        /*004c*/ 	.word	0xffffffff


	//   ....[9]....
        /*0050*/ 	.word	0xffffffff


	//   ....[10]....
        /*0054*/ 	.word	0xffffffff


	//   ....[11]....
        /*0058*/ 	.word	0xffffffff


	//   ....[12]....
        /*005c*/ 	.word	0xffffffff


	//   ....[13]....
        /*0060*/ 	.word	0xffffffff


	//   ....[14]....
        /*0064*/ 	.word	0xffffffff


	//   ....[15]....
        /*0068*/ 	.word	0xffffffff


	//   ....[16]....
        /*006c*/ 	.word	0xffffffff


	//   ....[17]....
        /*0070*/ 	.word	0xffffffff


	//----- nvinfo : EIATTR_COOP_GROUP_INSTR_OFFSETS
	.align		4
.L_1326:
        /*0074*/ 	.byte	0x04, 0x28
        /*0076*/ 	.short	(.L_1328 - .L_1327)


	//   ....[0]....
.L_1327:
        /*0078*/ 	.word	0x000034f0


	//   ....[1]....
        /*007c*/ 	.word	0x00003510


	//   ....[2]....
        /*0080*/ 	.word	0x00003530


	//   ....[3]....
        /*0084*/ 	.word	0x00003550


	//   ....[4]....
        /*0088*/ 	.word	0x00003570


	//   ....[5]....
        /*008c*/ 	.word	0x00003ca0


	//   ....[6]....
        /*0090*/ 	.word	0x00003cc0


	//   ....[7]....
        /*0094*/ 	.word	0x00003ce0


	//   ....[8]....
        /*0098*/ 	.word	0x00003d10


	//   ....[9]....
        /*009c*/ 	.word	0x00003d40


	//   ....[10]....
        /*00a0*/ 	.word	0x00003ef0


	//   ....[11]....
        /*00a4*/ 	.word	0x00003f30


	//   ....[12]....
        /*00a8*/ 	.word	0x00003fa0


	//   ....[13]....
        /*00ac*/ 	.word	0x00003fe0


	//   ....[14]....
        /*00b0*/ 	.word	0x00004060


	//   ....[15]....
        /*00b4*/ 	.word	0x000040b0


	//   ....[16]....
        /*00b8*/ 	.word	0x00004150


	//   ....[17]....
        /*00bc*/ 	.word	0x00004160


	//----- nvinfo : EIATTR_VRC_CTA_INIT_COUNT
	.align		4
.L_1328:
        /*00c0*/ 	.byte	0x02, 0x4a
	.zero		1
	.zero		1


	//----- nvinfo : EIATTR_EXIT_INSTR_OFFSETS
	.align		4
        /*00c4*/ 	.byte	0x04, 0x1c
        /*00c6*/ 	.short	(.L_1330 - .L_1329)


	//   ....[0]....
.L_1329:
        /*00c8*/ 	.word	0x00000350


	//   ....[1]....
        /*00cc*/ 	.word	0x000057a0


	//----- nvinfo : EIATTR_MAX_THREADS
	.align		4
.L_1330:
        /*00d0*/ 	.byte	0x04, 0x05
        /*00d2*/ 	.short	(.L_1332 - .L_1331)
.L_1331:
        /*00d4*/ 	.word	0x00000080
        /*00d8*/ 	.word	0x00000001
        /*00dc*/ 	.word	0x00000001


	//----- nvinfo : EIATTR_CRS_STACK_SIZE
	.align		4
.L_1332:
        /*00e0*/ 	.byte	0x04, 0x1e
        /*00e2*/ 	.short	(.L_1334 - .L_1333)
.L_1333:
        /*00e4*/ 	.word	0x00000000


	//----- nvinfo : EIATTR_CBANK_PARAM_SIZE
	.align		4
.L_1334:
        /*00e8*/ 	.byte	0x03, 0x19
        /*00ea*/ 	.short	0x00e8


	//----- nvinfo : EIATTR_PARAM_CBANK
	.align		4
        /*00ec*/ 	.byte	0x04, 0x0a
        /*00ee*/ 	.short	(.L_1336 - .L_1335)
	.align		4
.L_1335:
        /*00f0*/ 	.word	index@(.nv.constant0._ZN10layer_norm13ln_fwd_kernelINS_13Kernel_traitsI6__halfS2_S2_S2_fjLj7168ELj1ELj1ELj4ELj16ENS_18Kernel_traits_baseILj7168ES2_S2_S2_S2_fjLj128EEEEELb0ELb0ELb1ELb1EEEvNS_9FwdParamsE)
        /*00f4*/ 	.short	0x0380
        /*00f6*/ 	.short	0x00e8


	//----- nvinfo : EIATTR_SW_WAR
	.align		4
.L_1336:
        /*00f8*/ 	.byte	0x04, 0x36
        /*00fa*/ 	.short	(.L_1338 - .L_1337)
.L_1337:
        /*00fc*/ 	.word	0x00000008
.L_1338:


//--------------------- .nv.info._ZN10layer_norm13ln_fwd_kernelINS_13Kernel_traitsI6__halfS2_S2_S2_fjLj7168ELj1ELj1ELj4ELj16ENS_18Kernel_traits_baseILj7168ES2_S2_S2_S2_fjLj128EEEEELb0ELb1ELb0ELb0EEEvNS_9FwdParamsE --------------------------
	.section	.nv.info._ZN10layer_norm13ln_fwd_kernelINS_13Kernel_traitsI6__halfS2_S2_S2_fjLj7168ELj1ELj1ELj4ELj16ENS_18Kernel_traits_baseILj7168ES2_S2_S2_S2_fjLj128EEEEELb0ELb1ELb0ELb0EEEvNS_9FwdParamsE,"",@"SHT_CUDA_INFO"
	.sectionflags	@""
	.align	4


	//----- nvinfo : EIATTR_CUDA_API_VERSION
	.align		4
        /*0000*/ 	.byte	0x04, 0x37
        /*0002*/ 	.short	(.L_1340 - .L_1339)
.L_1339:
        /*0004*/ 	.word	0x00000082


	//----- nvinfo : EIATTR_KPARAM_INFO
	.align		4
.L_1340:
        /*0008*/ 	.byte	0x04, 0x17
        /*000a*/ 	.short	(.L_1342 - .L_1341)
.L_1341:
        /*000c*/ 	.word	0x00000000
        /*0010*/ 	.short	0x0000
        /*0012*/ 	.short	0x0000
        /*0014*/ 	.byte	0x00, 0xf0, 0xa1, 0x03


	//----- nvinfo : EIATTR_SPARSE_MMA_MASK
	.align		4
.L_1342:
        /*0018*/ 	.byte	0x03, 0x50
        /*001a*/ 	.short	0x0000


	//----- nvinfo : EIATTR_MAXREG_COUNT
	.align		4
        /*001c*/ 	.byte	0x03, 0x1b
        /*001e*/ 	.short	0x00ff


	//----- nvinfo : EIATTR_NUM_BARRIERS
	.align		4
        /*0020*/ 	.byte	0x02, 0x4c
        /*0022*/ 	.byte	0x01
	.zero		1


	//----- nvinfo : EIATTR_MERCURY_ISA_VERSION
	.align		4
        /*0024*/ 	.byte	0x03, 0x5f
        /*0026*/ 	.short	0x0101


	//----- nvinfo : EIATTR_COOP_GROUP_MASK_REGIDS
	.align		4
        /*0028*/ 	.byte	0x04, 0x29
        /*002a*/ 	.short	(.L_1344 - .L_1343)


	//   ....[0]....
.L_1343:
        /*002c*/ 	.word	0xffffffff


	//   ....[1]....
        /*0030*/ 	.word	0xffffffff


	//   ....[2]....
        /*0034*/ 	.word	0xffffffff


	//   ....[3]....
        /*0038*/ 	.word	0xffffffff


	//   ....[4]....
        /*003c*/ 	.word	0xffffffff


	//   ....[5]....
        /*0040*/ 	.word	0xffffffff


	//   ....[6]....
        /*0044*/ 	.word	0xffffffff


	//   ....[7]....
        /*0048*/ 	.word	0xffffffff


	//   ....[8]....
        /*004c*/ 	.word	0xffffffff


	//   ....[9]....
        /*0050*/ 	.word	0xffffffff


	//   ....[10]....
        /*0054*/ 	.word	0xffffffff


	//   ....[11]....
        /*0058*/ 	.word	0xffffffff


	//   ....[12]....
        /*005c*/ 	.word	0xffffffff


	//   ....[13]....
        /*0060*/ 	.word	0xffffffff


	//   ....[14]....
        /*0064*/ 	.word	0xffffffff


	//   ....[15]....
        /*0068*/ 	.word	0xffffffff


	//   ....[16]....
        /*006c*/ 	.word	0xffffffff


	//   ....[17]....
        /*0070*/ 	.word	0xffffffff


	//----- nvinfo : EIATTR_COOP_GROUP_INSTR_OFFSETS
	.align		4
.L_1344:
        /*0074*/ 	.byte	0x04, 0x28
        /*0076*/ 	.short	(.L_1346 - .L_1345)


	//   ....[0]....
.L_1345:
        /*0078*/ 	.word	0x00003d50


	//   ....[1]....
        /*007c*/ 	.word	0x00003d70


	//   ....[2]....
        /*0080*/ 	.word	0x00003d90


	//   ....[3]....
        /*0084*/ 	.word	0x00003db0


	//   ....[4]....
        /*0088*/ 	.word	0x00003dd0


	//   ....[5]....
        /*008c*/ 	.word	0x00004570


	//   ....[6]....
        /*0090*/ 	.word	0x00004590


	//   ....[7]....
        /*0094*/ 	.word	0x000045b0


	//   ....[8]....
        /*0098*/ 	.word	0x000045d0


	//   ....[9]....
        /*009c*/ 	.word	0x000045f0


	//   ....[10]....
        /*00a0*/ 	.word	0x00004790


	//   ....[11]....
        /*00a4*/ 	.word	0x000047d0


	//   ....[12]....
        /*00a8*/ 	.word	0x00004810


	//   ....[13]....
        /*00ac*/ 	.word	0x00004870


	//   ....[14]....
        /*00b0*/ 	.word	0x000048c0


	//   ....[15]....
        /*00b4*/ 	.word	0x000048f0


	//   ....[16]....
        /*00b8*/ 	.word	0x000049d0


	//   ....[17]....
        /*00bc*/ 	.word	0x000049e0


	//----- nvinfo : EIATTR_VRC_CTA_INIT_COUNT
	.align		4
.L_1346:
        /*00c0*/ 	.byte	0x02, 0x4a
	.zero		1
	.zero		1


	//----- nvinfo : EIATTR_EXIT_INSTR_OFFSETS
	.align		4
        /*00c4*/ 	.byte	0x04, 0x1c
        /*00c6*/ 	.short	(.L_1348 - .L_1347)


	//   ....[0]....
.L_1347:
        /*00c8*/ 	.word	0x00000bd0


	//   ....[1]....
        /*00cc*/ 	.word	0x00006190


	//----- nvinfo : EIATTR_MAX_THREADS
	.align		4
.L_1348:
        /*00d0*/ 	.byte	0x04, 0x05
        /*00d2*/ 	.short	(.L_1350 - .L_1349)
.L_1349:
        /*00d4*/ 	.word	0x00000080
        /*00d8*/ 	.word	0x00000001
        /*00dc*/ 	.word	0x00000001


	//----- nvinfo : EIATTR_CRS_STACK_SIZE
	.align		4
.L_1350:
        /*00e0*/ 	.byte	0x04, 0x1e
        /*00e2*/ 	.short	(.L_1352 - .L_1351)
.L_1351:
        /*00e4*/ 	.word	0x00000000


	//----- nvinfo : EIATTR_CBANK_PARAM_SIZE
	.align		4
.L_1352:
        /*00e8*/ 	.byte	0x03, 0x19
        /*00ea*/ 	.short	0x00e8


	//----- nvinfo : EIATTR_PARAM_CBANK
	.align		4
        /*00ec*/ 	.byte	0x04, 0x0a
        /*00ee*/ 	.short	(.L_1354 - .L_1353)
	.align		4
.L_1353:
        /*00f0*/ 	.word	index@(.nv.constant0._ZN10layer_norm13ln_fwd_kernelINS_13Kernel_traitsI6__halfS2_S2_S2_fjLj7168ELj1ELj1ELj4ELj16ENS_18Kernel_traits_baseILj7168ES2_S2_S2_S2_fjLj128EEEEELb0ELb1ELb0ELb0EEEvNS_9FwdParamsE)
        /*00f4*/ 	.short	0x0380
        /*00f6*/ 	.short	0x00e8


	//----- nvinfo : EIATTR_SW_WAR
	.align		4
.L_1354:
        /*00f8*/ 	.byte	0x04, 0x36
        /*00fa*/ 	.short	(.L_1356 - .L_1355)
.L_1355:
        /*00fc*/ 	.word	0x00000008
.L_1356:


//--------------------- .nv.info._ZN10layer_norm13ln_fwd_kernelINS_13Kernel_traitsI6__halfS2_S2_S2_fjLj7168ELj1ELj1ELj4ELj16ENS_18Kernel_traits_baseILj7168ES2_S2_S2_S2_fjLj128EEEEELb0ELb1ELb0ELb1EEEvNS_9FwdParamsE --------------------------
	.section	.nv.info._ZN10layer_norm13ln_fwd_kernelINS_13Kernel_traitsI6__halfS2_S2_S2_fjLj7168ELj1ELj1ELj4ELj16ENS_18Kernel_traits_baseILj7168ES2_S2_S2_S2_fjLj128EEEEELb0ELb1ELb0ELb1EEEvNS_9FwdParamsE,"",@"SHT_CUDA_INFO"
	.sectionflags	@""
	.align	4


	//----- nvinfo : EIATTR_CUDA_API_VERSION
	.align		4
        /*0000*/ 	.byte	0x04, 0x37
        /*0002*/ 	.short	(.L_1358 - .L_1357)
.L_1357:
        /*0004*/ 	.word	0x00000082


	//----- nvinfo : EIATTR_KPARAM_INFO
	.align		4
.L_1358:
        /*0008*/ 	.byte	0x04, 0x17
        /*000a*/ 	.short	(.L_1360 - .L_1359)
.L_1359:
        /*000c*/ 	.word	0x00000000
        /*0010*/ 	.short	0x0000
        /*0012*/ 	.short	0x0000
        /*0014*/ 	.byte	0x00, 0xf0, 0xa1, 0x03


	//----- nvinfo : EIATTR_SPARSE_MMA_MASK
	.align		4
.L_1360:
        /*0018*/ 	.byte	0x03, 0x50
        /*001a*/ 	.short	0x0000


	//----- nvinfo : EIATTR_MAXREG_COUNT
	.align		4
        /*001c*/ 	.byte	0x03, 0x1b
        /*001e*/ 	.short	0x00ff


	//----- nvinfo : EIATTR_NUM_BARRIERS
	.align		4
        /*0020*/ 	.byte	0x02, 0x4c
        /*0022*/ 	.byte	0x01
	.zero		1


	//----- nvinfo : EIATTR_MERCURY_ISA_VERSION
	.align		4
        /*0024*/ 	.byte	0x03, 0x5f
        /*0026*/ 	.short	0x0101


	//----- nvinfo : EIATTR_COOP_GROUP_MASK_REGIDS
	.align		4
        /*0028*/ 	.byte	0x04, 0x29
        /*002a*/ 	.short	(.L_1362 - .L_1361)


	//   ....[0]....
.L_1361:
        /*002c*/ 	.word	0xffffffff


	//   ....[1]....
        /*0030*/ 	.word	0xffffffff


	//   ....[2]....
        /*0034*/ 	.word	0xffffffff


	//   ....[3]....
        /*0038*/ 	.word	0xffffffff


	//   ....[4]....
        /*003c*/ 	.word	0xffffffff


	//   ....[5]....
        /*0040*/ 	.word	0xffffffff


	//   ....[6]....
        /*0044*/ 	.word	0xffffffff


	//   ....[7]....
        /*0048*/ 	.word	0xffffffff


	//   ....[8]....
        /*004c*/ 	.word	0xffffffff


	//   ....[9]....
        /*0050*/ 	.word	0xffffffff


	//   ....[10]....
        /*0054*/ 	.word	0xffffffff


	//   ....[11]....
        /*0058*/ 	.word	0xffffffff


	//   ....[12]....
        /*005c*/ 	.word	0xffffffff


	//   ....[13]....
        /*0060*/ 	.word	0xffffffff


	//   ....[14]....
        /*0064*/ 	.word	0xffffffff


	//   ....[15]....
        /*0068*/ 	.word	0xffffffff


	//   ....[16]....
        /*006c*/ 	.word	0xffffffff


	//   ....[17]....
        /*0070*/ 	.word	0xffffffff


	//----- nvinfo : EIATTR_COOP_GROUP_INSTR_OFFSETS
	.align		4
.L_1362:
        /*0074*/ 	.byte	0x04, 0x28
        /*0076*/ 	.short	(.L_1364 - .L_1363)


	//   ....[0]....
.L_1363:
        /*0078*/ 	.word	0x00003130


	//   ....[1]....
        /*007c*/ 	.word	0x00003150


	//   ....[2]....
        /*0080*/ 	.word	0x00003170


	//   ....[3]....
        /*0084*/ 	.word	0x00003190


	//   ....[4]....
        /*0088*/ 	.word	0x000031b0


	//   ....[5]....
        /*008c*/ 	.word	0x000038e0


	//   ....[6]....
        /*0090*/ 	.word	0x00003900


	//   ....[7]....
        /*0094*/ 	.word	0x00003920


	//   ....[8]....
        /*0098*/ 	.word	0x00003940


	//   ....[9]....
        /*009c*/ 	.word	0x00003960


	//   ....[10]....
        /*00a0*/ 	.word	0x00003b10


	//   ....[11]....
        /*00a4*/ 	.word	0x00003b50


	//   ....[12]....
        /*00a8*/ 	.word	0x00003bf0


	//   ....[13]....
        /*00ac*/ 	.word	0x00003c30


	//   ....[14]....
        /*00b0*/ 	.word	0x00003c60


	//   ....[15]....
        /*00b4*/ 	.word	0x00003c90


	//   ....[16]....
        /*00b8*/ 	.word	0x00003d70


	//   ....[17]....
        /*00bc*/ 	.word	0x00003d80


	//----- nvinfo : EIATTR_VRC_CTA_INIT_COUNT
	.align		4
.L_1364:
        /*00c0*/ 	.byte	0x02, 0x4a
	.zero		1
	.zero		1


	//----- nvinfo : EIATTR_EXIT_INSTR_OFFSETS
	.align		4
        /*00c4*/ 	.byte	0x04, 0x1c
        /*00c6*/ 	.short	(.L_1366 - .L_1365)


	//   ....[0]....
.L_1365:
        /*00c8*/ 	.word	0x00000470


	//   ....[1]....
        /*00cc*/ 	.word	0x000052f0


	//----- nvinfo : EIATTR_MAX_THREADS
	.align		4
.L_1366:
        /*00d0*/ 	.byte	0x04, 0x05
        /*00d2*/ 	.short	(.L_1368 - .L_1367)
.L_1367:
        /*00d4*/ 	.word	0x00000080
        /*00d8*/ 	.word	0x00000001
        /*00dc*/ 	.word	0x00000001


	//----- nvinfo : EIATTR_CRS_STACK_SIZE
	.align		4
.L_1368:
        /*00e0*/ 	.byte	0x04, 0x1e
        /*00e2*/ 	.short	(.L_1370 - .L_1369)
.L_1369:
        /*00e4*/ 	.word	0x00000000


	//----- nvinfo : EIATTR_CBANK_PARAM_SIZE
	.align		4
.L_1370:
        /*00e8*/ 	.byte	0x03, 0x19
        /*00ea*/ 	.short	0x00e8


	//----- nvinfo : EIATTR_PARAM_CBANK
	.align		4
        /*00ec*/ 	.byte	0x04, 0x0a
        /*00ee*/ 	.short	(.L_1372 - .L_1371)
	.align		4
.L_1371:
        /*00f0*/ 	.word	index@(.nv.constant0._ZN10layer_norm13ln_fwd_kernelINS_13Kernel_traitsI6__halfS2_S2_S2_fjLj7168ELj1ELj1ELj4ELj16ENS_18Kernel_traits_baseILj7168ES2_S2_S2_S2_fjLj128EEEEELb0ELb1ELb0ELb1EEEvNS_9FwdParamsE)
        /*00f4*/ 	.short	0x0380
        /*00f6*/ 	.short	0x00e8


	//----- nvinfo : EIATTR_SW_WAR
	.align		4
.L_1372:
        /*00f8*/ 	.byte	0x04, 0x36
        /*00fa*/ 	.short	(.L_1374 - .L_1373)
.L_1373:
        /*00fc*/ 	.word	0x00000008
.L_1374:


//--------------------- .nv.info._ZN10layer_norm13ln_fwd_kernelINS_13Kernel_traitsI6__halfS2_S2_S2_fjLj7168ELj1ELj1ELj4ELj16ENS_18Kernel_traits_baseILj7168ES2_S2_S2_S2_fjLj128EEEEELb0ELb1ELb1ELb0EEEvNS_9FwdParamsE --------------------------
	.section	.nv.info._ZN10layer_norm13ln_fwd_kernelINS_13Kernel_traitsI6__halfS2_S2_S2_fjLj7168ELj1ELj1ELj4ELj16ENS_18Kernel_traits_baseILj7168ES2_S2_S2_S2_fjLj128EEEEELb0ELb1ELb1ELb0EEEvNS_9FwdParamsE,"",@"SHT_CUDA_INFO"
	.sectionflags	@""
	.align	4


	//----- nvinfo : EIATTR_CUDA_API_VERSION
	.align		4
        /*0000*/ 	.byte	0x04, 0x37
        /*0002*/ 	.short	(.L_1376 - .L_1375)
.L_1375:
        /*0004*/ 	.word	0x00000082


	//----- nvinfo : EIATTR_KPARAM_INFO
	.align		4
.L_1376:
        /*0008*/ 	.byte	0x04, 0x17
        /*000a*/ 	.short	(.L_1378 - .L_1377)
.L_1377:
        /*000c*/ 	.word	0x00000000
        /*0010*/ 	.short	0x0000
        /*0012*/ 	.short	0x0000
        /*0014*/ 	.byte	0x00, 0xf0, 0xa1, 0x03


	//----- nvinfo : EIATTR_SPARSE_MMA_MASK
	.align		4
.L_1378:
        /*0018*/ 	.byte	0x03, 0x50
        /*001a*/ 	.short	0x0000


	//----- nvinfo : EIATTR_MAXREG_COUNT
	.align		4
        /*001c*/ 	.byte	0x03, 0x1b
        /*001e*/ 	.short	0x00ff


	//----- nvinfo : EIATTR_NUM_BARRIERS
	.align		4
        /*0020*/ 	.byte	0x02, 0x4c
        /*0022*/ 	.byte	0x01
	.zero		1


	//----- nvinfo : EIATTR_MERCURY_ISA_VERSION
	.align		4
        /*0024*/ 	.byte	0x03, 0x5f
        /*0026*/ 	.short	0x0101


	//----- nvinfo : EIATTR_COOP_GROUP_MASK_REGIDS
	.align		4
        /*0028*/ 	.byte	0x04, 0x29
        /*002a*/ 	.short	(.L_1380 - .L_1379)


	//   ....[0]....
.L_1379:
        /*002c*/ 	.word	0xffffffff


	//   ....[1]....
        /*0030*/ 	.word	0xffffffff


	//   ....[2]....
        /*0034*/ 	.word	0xffffffff


	//   ....[3]....
        /*0038*/ 	.word	0xffffffff


	//   ....[4]....
        /*003c*/ 	.word	0xffffffff


	//   ....[5]....
        /*0040*/ 	.word	0xffffffff


	//   ....[6]....
        /*0044*/ 	.word	0xffffffff


	//   ....[7]....
        /*0048*/ 	.word	0xffffffff


	//   ....[8]....
        /*004c*/ 	.word	0xffffffff


	//   ....[9]....
        /*0050*/ 	.word	0xffffffff


	//   ....[10]....
        /*0054*/ 	.word	0xffffffff


	//   ....[11]....
        /*0058*/ 	.word	0xffffffff


	//   ....[12]....
        /*005c*/ 	.word	0xffffffff


	//   ....[13]....
        /*0060*/ 	.word	0xffffffff


	//   ....[14]....
        /*0064*/ 	.word	0xffffffff


	//   ....[15]....
        /*0068*/ 	.word	0xffffffff


	//   ....[16]....
        /*006c*/ 	.word	0xffffffff


	//   ....[17]....
        /*0070*/ 	.word	0xffffffff


	//----- nvinfo : EIATTR_COOP_GROUP_INSTR_OFFSETS
	.align		4
.L_1380:
        /*0074*/ 	.byte	0x04, 0x28
        /*0076*/ 	.short	(.L_1382 - .L_1381)


	//   ....[0]....
.L_1381:
        /*0078*/ 	.word	0x00004ff0


	//   ....[1]....
        /*007c*/ 	.word	0x00005010


	//   ....[2]....
        /*0080*/ 	.word	0x00005030


	//   ....[3]....
        /*0084*/ 	.word	0x00005050


	//   ....[4]....
        /*0088*/ 	.word	0x00005070


	//   ....[5]....
        /*008c*/ 	.word	0x00005800


	//   ....[6]....
        /*0090*/ 	.word	0x00005820


	//   ....[7]....
        /*0094*/ 	.word	0x00005840


	//   ....[8]....
        /*0098*/ 	.word	0x00005860


	//   ....[9]....
        /*009c*/ 	.word	0x00005880


	//   ....[10]....
        /*00a0*/ 	.word	0x00005a20


	//   ....[11]....
        /*00a4*/ 	.word	0x00005a60


	//   ....[12]....
        /*00a8*/ 	.word	0x00005b00


	//   ....[13]....
        /*00ac*/ 	.word	0x00005b30


	//   ....[14]....
        /*00b0*/ 	.word	0x00005b60


	//   ....[15]....
        /*00b4*/ 	.word	0x00005b90


	//   ....[16]....
        /*00b8*/ 	.word	0x00005c70


	//   ....[17]....
        /*00bc*/ 	.word	0x00005c90


	//----- nvinfo : EIATTR_VRC_CTA_INIT_COUNT
	.align		4
.L_1382:
        /*00c0*/ 	.byte	0x02, 0x4a
	.zero		1
	.zero		1


	//----- nvinfo : EIATTR_EXIT_INSTR_OFFSETS
	.align		4
        /*00c4*/ 	.byte	0x04, 0x1c
        /*00c6*/ 	.short	(.L_1384 - .L_1383)


	//   ....[0]....
.L_1383:
        /*00c8*/ 	.word	0x00000bb0


	//   ....[1]....
        /*00cc*/ 	.word	0x000074a0


	//----- nvinfo : EIATTR_MAX_THREADS
	.align		4
.L_1384:
        /*00d0*/ 	.byte	0x04, 0x05
        /*00d2*/ 	.short	(.L_1386 - .L_1385)
.L_1385:
        /*00d4*/ 	.word	0x00000080
        /*00d8*/ 	.word	0x00000001
        /*00dc*/ 	.word	0x00000001


	//----- nvinfo : EIATTR_CRS_STACK_SIZE
	.align		4
.L_1386:
        /*00e0*/ 	.byte	0x04, 0x1e
        /*00e2*/ 	.short	(.L_1388 - .L_1387)
.L_1387:
        /*00e4*/ 	.word	0x00000000


	//----- nvinfo : EIATTR_CBANK_PARAM_SIZE
	.align		4
.L_1388:
        /*00e8*/ 	.byte	0x03, 0x19
        /*00ea*/ 	.short	0x00e8


	//----- nvinfo : EIATTR_PARAM_CBANK
	.align		4
        /*00ec*/ 	.byte	0x04, 0x0a
        /*00ee*/ 	.short	(.L_1390 - .L_1389)
	.align		4
.L_1389:
        /*00f0*/ 	.word	index@(.nv.constant0._ZN10layer_norm13ln_fwd_kernelINS_13Kernel_traitsI6__halfS2_S2_S2_fjLj7168ELj1ELj1ELj4ELj16ENS_18Kernel_traits_baseILj7168ES2_S2_S2_S2_fjLj128EEEEELb0ELb1ELb1ELb0EEEvNS_9FwdParamsE)
        /*00f4*/ 	.short	0x0380
        /*00f6*/ 	.short	0x00e8


	//----- nvinfo : EIATTR_SW_WAR
	.align		4
.L_1390:
        /*00f8*/ 	.byte	0x04, 0x36
        /*00fa*/ 	.short	(.L_1392 - .L_1391)
.L_1391:
        /*00fc*/ 	.word	0x00000008
.L_1392:


//--------------------- .nv.info._ZN10layer_norm13ln_fwd_kernelINS_13Kernel_traitsI6__halfS2_S2_S2_fjLj7168ELj1ELj1ELj4ELj16ENS_18Kernel_traits_baseILj7168ES2_S2_S2_S2_fjLj128EEEEELb0ELb1ELb1ELb1EEEvNS_9FwdParamsE --------------------------
	.section	.nv.info._ZN10layer_norm13ln_fwd_kernelINS_13Kernel_traitsI6__halfS2_S2_S2_fjLj7168ELj1ELj1ELj4ELj16ENS_18Kernel_traits_baseILj7168ES2_S2_S2_S2_fjLj128EEEEELb0ELb1ELb1ELb1EEEvNS_9FwdParamsE,"",@"SHT_CUDA_INFO"
	.sectionflags	@""
	.align	4


	//----- nvinfo : EIATTR_CUDA_API_VERSION
	.align		4
        /*0000*/ 	.byte	0x04, 0x37
        /*0002*/ 	.short	(.L_1394 - .L_1393)
.L_1393:
        /*0004*/ 	.word	0x00000082


	//----- nvinfo : EIATTR_KPARAM_INFO
	.align		4
.L_1394:
        /*0008*/ 	.byte	0x04, 0x17
        /*000a*/ 	.short	(.L_1396 - .L_1395)
.L_1395:
        /*000c*/ 	.word	0x00000000
        /*0010*/ 	.short	0x0000
        /*0012*/ 	.short	0x0000
        /*0014*/ 	.byte	0x00, 0xf0, 0xa1, 0x03


	//----- nvinfo : EIATTR_SPARSE_MMA_MASK
	.align		4
.L_1396:
        /*0018*/ 	.byte	0x03, 0x50
        /*001a*/ 	.short	0x0000


	//----- nvinfo : EIATTR_MAXREG_COUNT
	.align		4
        /*001c*/ 	.byte	0x03, 0x1b
        /*001e*/ 	.short	0x00ff


	//----- nvinfo : EIATTR_NUM_BARRIERS
	.align		4
        /*0020*/ 	.byte	0x02, 0x4c
        /*0022*/ 	.byte	0x01
	.zero		1


	//----- nvinfo : EIATTR_MERCURY_ISA_VERSION
	.align		4
        /*0024*/ 	.byte	0x03, 0x5f
        /*0026*/ 	.short	0x0101


	//----- nvinfo : EIATTR_COOP_GROUP_MASK_REGIDS
	.align		4
        /*0028*/ 	.byte	0x04, 0x29
        /*002a*/ 	.short	(.L_1398 - .L_1397)


	//   ....[0]....
.L_1397:
        /*002c*/ 	.word	0xffffffff


	//   ....[1]....
        /*0030*/ 	.word	0xffffffff


	//   ....[2]....
        /*0034*/ 	.word	0xffffffff


	//   ....[3]....
        /*0038*/ 	.word	0xffffffff


	//   ....[4]....
        /*003c*/ 	.word	0xffffffff


	//   ....[5]....
        /*0040*/ 	.word	0xffffffff


	//   ....[6]....
        /*0044*/ 	.word	0xffffffff


	//   ....[7]....
        /*0048*/ 	.word	0xffffffff


	//   ....[8]....
        /*004c*/ 	.word	0xffffffff


	//   ....[9]....
        /*0050*/ 	.word	0xffffffff


	//   ....[10]....
        /*0054*/ 	.word	0xffffffff


	//   ....[11]....
        /*0058*/ 	.word	0xffffffff


	//   ....[12]....
        /*005c*/ 	.word	0xffffffff


	//   ....[13]....
        /*0060*/ 	.word	0xffffffff


	//   ....[14]....
        /*0064*/ 	.word	0xffffffff


	//   ....[15]....
        /*0068*/ 	.word	0xffffffff


	//   ....[16]....
        /*006c*/ 	.word	0xffffffff


	//   ....[17]....
        /*0070*/ 	.word	0xffffffff


	//----- nvinfo : EIATTR_COOP_GROUP_INSTR_OFFSETS
	.align		4
.L_1398:
        /*0074*/ 	.byte	0x04, 0x28
        /*0076*/ 	.short	(.L_1400 - .L_1399)


	//   ....[0]....
.L_1399:
        /*0078*/ 	.word	0x00004390


	//   ....[1]....
        /*007c*/ 	.word	0x000043b0


	//   ....[2]....
        /*0080*/ 	.word	0x000043d0


	//   ....[3]....
        /*0084*/ 	.word	0x000043f0


	//   ....[4]....
        /*0088*/ 	.word	0x00004410


	//   ....[5]....
        /*008c*/ 	.word	0x00004b40


	//   ....[6]....
        /*0090*/ 	.word	0x00004b70


	//   ....[7]....
        /*0094*/ 	.word	0x00004be0


	//   ....[8]....
        /*0098*/ 	.word	0x00004c00


	//   ....[9]....
        /*009c*/ 	.word	0x00004c20


	//   ....[10]....
        /*00a0*/ 	.word	0x00004db0


	//   ....[11]....
        /*00a4*/ 	.word	0x00004df0


	//   ....[12]....
        /*00a8*/ 	.word	0x00004e10


	//   ....[13]....
        /*00ac*/ 	.word	0x00004e80


	//   ....[14]....
        /*00b0*/ 	.word	0x00004f00


	//   ....[15]....
        /*00b4*/ 	.word	0x00004f20


	//   ....[16]....
        /*00b8*/ 	.word	0x00005000


	//   ....[17]....
        /*00bc*/ 	.word	0x00005020


	//----- nvinfo : EIATTR_VRC_CTA_INIT_COUNT
	.align		4
.L_1400:
        /*00c0*/ 	.byte	0x02, 0x4a
	.zero		1
	.zero		1


	//----- nvinfo : EIATTR_EXIT_INSTR_OFFSETS
	.align		4
        /*00c4*/ 	.byte	0x04, 0x1c
        /*00c6*/ 	.short	(.L_1402 - .L_1401)


	//   ....[0]....
.L_1401:
        /*00c8*/ 	.word	0x00000470


	//   ....[1]....
        /*00cc*/ 	.word	0x00006660


	//----- nvinfo : EIATTR_MAX_THREADS
	.align		4
.L_1402:
        /*00d0*/ 	.byte	0x04, 0x05
        /*00d2*/ 	.short	(.L_1404 - .L_1403)
.L_1403:
        /*00d4*/ 	.word	0x00000080
        /*00d8*/ 	.word	0x00000001
        /*00dc*/ 	.word	0x00000001


	//----- nvinfo : EIATTR_CRS_STACK_SIZE
	.align		4
.L_1404:
        /*00e0*/ 	.byte	0x04, 0x1e
        /*00e2*/ 	.short	(.L_1406 - .L_1405)
.L_1405:
        /*00e4*/ 	.word	0x00000000


	//----- nvinfo : EIATTR_CBANK_PARAM_SIZE
	.align		4
.L_1406:
        /*00e8*/ 	.byte	0x03, 0x19
        /*00ea*/ 	.short	0x00e8


	//----- nvinfo : EIATTR_PARAM_CBANK
	.align		4
        /*00ec*/ 	.byte	0x04, 0x0a
        /*00ee*/ 	.short	(.L_1408 - .L_1407)
	.align		4
.L_1407:
        /*00f0*/ 	.word	index@(.nv.constant0._ZN10layer_norm13ln_fwd_kernelINS_13Kernel_traitsI6__halfS2_S2_S2_fjLj7168ELj1ELj1ELj4ELj16ENS_18Kernel_traits_baseILj7168ES2_S2_S2_S2_fjLj128EEEEELb0ELb1ELb1ELb1EEEvNS_9FwdParamsE)
        /*00f4*/ 	.short	0x0380
        /*00f6*/ 	.short	0x00e8


	//----- nvinfo : EIATTR_SW_WAR
	.align		4
.L_1408:
        /*00f8*/ 	.byte	0x04, 0x36
        /*00fa*/ 	.short	(.L_1410 - .L_1409)
.L_1409:
        /*00fc*/ 	.word	0x00000008
.L_1410:


//--------------------- .nv.info._ZN10layer_norm13ln_fwd_kernelINS_13Kernel_traitsI6__halfS2_S2_S2_fjLj7168ELj1ELj1ELj4ELj16ENS_18Kernel_traits_baseILj7168ES2_S2_S2_S2_fjLj128EEEEELb1ELb0ELb0ELb0EEEvNS_9FwdParamsE --------------------------
	.section	.nv.info._ZN10layer_norm13ln_fwd_kernelINS_13Kernel_traitsI6__halfS2_S2_S2_fjLj7168ELj1ELj1ELj4ELj16ENS_18Kernel_traits_baseILj7168ES2_S2_S2_S2_fjLj128EEEEELb1ELb0ELb0ELb0EEEvNS_9FwdParamsE,"",@"SHT_CUDA_INFO"
	.sectionflags	@""
	.align	4


	//----- nvinfo : EIATTR_CUDA_API_VERSION
	.align		4
        /*0000*/ 	.byte	0x04, 0x37
        /*0002*/ 	.short	(.L_1412 - .L_1411)
.L_1411:
        /*0004*/ 	.word	0x00000082


	//----- nvinfo : EIATTR_KPARAM_INFO
	.align		4
.L_1412:
        /*0008*/ 	.byte	0x04, 0x17
        /*000a*/ 	.short	(.L_1414 - .L_1413)
.L_1413:
        /*000c*/ 	.word	0x00000000
        /*0010*/ 	.short	0x0000
        /*0012*/ 	.short	0x0000
        /*0014*/ 	.byte	0x00, 0xf0, 0xa1, 0x03


	//----- nvinfo : EIATTR_SPARSE_MMA_MASK
	.align		4
.L_1414:
        /*0018*/ 	.byte	0x03, 0x50
        /*001a*/ 	.short	0x0000


	//----- nvinfo : EIATTR_MAXREG_COUNT
	.align		4
        /*001c*/ 	.byte	0x03, 0x1b
        /*001e*/ 	.short	0x00ff


	//----- nvinfo : EIATTR_NUM_BARRIERS
	.align		4
        /*0020*/ 	.byte	0x02, 0x4c
        /*0022*/ 	.byte	0x01
	.zero		1


	//----- nvinfo : EIATTR_MERCURY_ISA_VERSION
	.align		4
        /*0024*/ 	.byte	0x03, 0x5f
        /*0026*/ 	.short	0x0101


	//----- nvinfo : EIATTR_COOP_GROUP_MASK_REGIDS
	.align		4
        /*0028*/ 	.byte	0x04, 0x29
        /*002a*/ 	.short	(.L_1416 - .L_1415)


	//   ....[0]....
.L_1415:
        /*002c*/ 	.word	0xffffffff


	//   ....[1]....
        /*0030*/ 	.word	0xffffffff


	//   ....[2]....
        /*0034*/ 	.word	0xffffffff


	//   ....[3]....
        /*0038*/ 	.word	0xffffffff


	//   ....[4]....
        /*003c*/ 	.word	0xffffffff


	//   ....[5]....
        /*0040*/ 	.word	0xffffffff


	//   ....[6]....
        /*0044*/ 	.word	0xffffffff


	//   ....[7]....
        /*0048*/ 	.word	0xffffffff


	//   ....[8]....
        /*004c*/ 	.word	0xffffffff


	//   ....[9]....
        /*0050*/ 	.word	0xffffffff


	//   ....[10]....
        /*0054*/ 	.word	0xffffffff


	//   ....[11]....
        /*0058*/ 	.word	0xffffffff


	//   ....[12]....
        /*005c*/ 	.word	0xffffffff


	//   ....[13]....
        /*0060*/ 	.word	0xffffffff


	//   ....[14]....
        /*0064*/ 	.word	0xffffffff


	//   ....[15]....
        /*0068*/ 	.word	0xffffffff


	//   ....[16]....
        /*006c*/ 	.word	0xffffffff


	//   ....[17]....
        /*0070*/ 	.word	0xffffffff


	//----- nvinfo : EIATTR_COOP_GROUP_INSTR_OFFSETS
	.align		4
.L_1416:
        /*0074*/ 	.byte	0x04, 0x28
        /*0076*/ 	.short	(.L_1418 - .L_1417)


	//   ....[0]....
.L_1417:
        /*0078*/ 	.word	0x0002e1a0


	//   ....[1]....
        /*007c*/ 	.word	0x0002e1c0


	//   ....[2]....
        /*0080*/ 	.word	0x0002e1e0


	//   ....[3]....
        /*0084*/ 	.word	0x0002e200


	//   ....[4]....
        /*0088*/ 	.word	0x0002e220


	//   ....[5]....
        /*008c*/ 	.word	0x0002e990


	//   ....[6]....
        /*0090*/ 	.word	0x0002e9b0


	//   ....[7]....
        /*0094*/ 	.word	0x0002e9d0


	//   ....[8]....
        /*0098*/ 	.word	0x0002e9f0


	//   ....[9]....
        /*009c*/ 	.word	0x0002ea10


	//   ....[10]....
        /*00a0*/ 	.word	0x0002eba0


	//   ....[11]....
        /*00a4*/ 	.word	0x0002ebe0


	//   ....[12]....
        /*00a8*/ 	.word	0x0002ec30


	//   ....[13]....
        /*00ac*/ 	.word	0x0002ecd0


	//   ....[14]....
        /*00b0*/ 	.word	0x0002ed50


	//   ....[15]....
        /*00b4*/ 	.word	0x0002ed90


	//   ....[16]....
        /*00b8*/ 	.word	0x0002edf0


	//   ....[17]....
        /*00bc*/ 	.word	0x0002ee50


	//----- nvinfo : EIATTR_VRC_CTA_INIT_COUNT
	.align		4
.L_1418:
        /*00c0*/ 	.byte	0x02, 0x4a
	.zero		1
	.zero		1


	//----- nvinfo : EIATTR_EXIT_INSTR_OFFSETS
	.align		4
        /*00c4*/ 	.byte	0x04, 0x1c
        /*00c6*/ 	.short	(.L_1420 - .L_1419)


	//   ....[0]....
.L_1419:
        /*00c8*/ 	.word	0x00000a50


	//   ....[1]....
        /*00cc*/ 	.word	0x000305b0


	//----- nvinfo : EIATTR_INDIRECT_BRANCH_TARGETS
	.align		4
.L_1420:
        /*00d0*/ 	.byte	0x04, 0x34
        /*00d2*/ 	.short	(.L_1422 - .L_1421)


	//   ....[0]....
.L_1421:
        /*00d4*/ 	.word	.L_x_42147@srel
        /*00d8*/ 	.short	0x0
        /*00da*/ 	.short	0x0
        /*00dc*/ 	.word	0x3
        /*00e0*/ 	.word	.L_x_42148@srel
        /*00e4*/ 	.word	.L_x_42149@srel
        /*00e8*/ 	.word	.L_x_42150@srel


	//----- nvinfo : EIATTR_MAX_THREADS
	.align		4
.L_1422:
        /*00ec*/ 	.byte	0x04, 0x05
        /*00ee*/ 	.short	(.L_1424 - .L_1423)
.L_1423:
        /*00f0*/ 	.word	0x00000080
        /*00f4*/ 	.word	0x00000001
        /*00f8*/ 	.word	0x00000001


	//----- nvinfo : EIATTR_CRS_STACK_SIZE
	.align		4
.L_1424:
        /*00fc*/ 	.byte	0x04, 0x1e
        /*00fe*/ 	.short	(.L_1426 - .L_1425)
.L_1425:
        /*0100*/ 	.word	0x00000000


	//----- nvinfo : EIATTR_CBANK_PARAM_SIZE
	.align		4
.L_1426:
        /*0104*/ 	.byte	0x03, 0x19
        /*0106*/ 	.short	0x00e8


	//----- nvinfo : EIATTR_PARAM_CBANK
	.align		4
        /*0108*/ 	.byte	0x04, 0x0a
        /*010a*/ 	.short	(.L_1428 - .L_1427)
	.align		4
.L_1427:
        /*010c*/ 	.word	index@(.nv.constant0._ZN10layer_norm13ln_fwd_kernelINS_13Kernel_traitsI6__halfS2_S2_S2_fjLj7168ELj1ELj1ELj4ELj16ENS_18Kernel_traits_baseILj7168ES2_S2_S2_S2_fjLj128EEEEELb1ELb0ELb0ELb0EEEvNS_9FwdParamsE)
        /*0110*/ 	.short	0x0380
        /*0112*/ 	.short	0x00e8


	//----- nvinfo : EIATTR_SW_WAR
	.align		4
.L_1428:
        /*0114*/ 	.byte	0x04, 0x36
        /*0116*/ 	.short	(.L_1430 - .L_1429)
.L_1429:
        /*0118*/ 	.word	0x00000008
.L_1430:


//--------------------- .nv.info._ZN10layer_norm13ln_fwd_kernelINS_13Kernel_traitsI6__halfS2_S2_S2_fjLj7168ELj1ELj1ELj4ELj16ENS_18Kernel_traits_baseILj7168ES2_S2_S2_S2_fjLj128EEEEELb1ELb0ELb0ELb1EEEvNS_9FwdParamsE --------------------------
	.section	.nv.info._ZN10layer_norm13ln_fwd_kernelINS_13Kernel_traitsI6__halfS2_S2_S2_fjLj7168ELj1ELj1ELj4ELj16ENS_18Kernel_traits_baseILj7168ES2_S2_S2_S2_fjLj128EEEEELb1ELb0ELb0ELb1EEEvNS_9FwdParamsE,"",@"SHT_CUDA_INFO"
	.sectionflags	@""
	.align	4


	//----- nvinfo : EIATTR_CUDA_API_VERSION
	.align		4
        /*0000*/ 	.byte	0x04, 0x37
        /*0002*/ 	.short	(.L_1432 - .L_1431)
.L_1431:
        /*0004*/ 	.word	0x00000082


	//----- nvinfo : EIATTR_KPARAM_INFO
	.align		4
.L_1432:
        /*0008*/ 	.byte	0x04, 0x17
        /*000a*/ 	.short	(.L_1434 - .L_1433)
.L_1433:
        /*000c*/ 	.word	0x00000000
        /*0010*/ 	.short	0x0000
        /*0012*/ 	.short	0x0000
        /*0014*/ 	.byte	0x00, 0xf0, 0xa1, 0x03


	//----- nvinfo : EIATTR_SPARSE_MMA_MASK
	.align		4
.L_1434:
        /*0018*/ 	.byte	0x03, 0x50
        /*001a*/ 	.short	0x0000


	//----- nvinfo : EIATTR_MAXREG_COUNT
	.align		4
        /*001c*/ 	.byte	0x03, 0x1b
        /*001e*/ 	.short	0x00ff


	//----- nvinfo : EIATTR_NUM_BARRIERS
	.align		4
        /*0020*/ 	.byte	0x02, 0x4c
        /*0022*/ 	.byte	0x01
	.zero		1


	//----- nvinfo : EIATTR_MERCURY_ISA_VERSION
	.align		4
        /*0024*/ 	.byte	0x03, 0x5f
        /*0026*/ 	.short	0x0101


	//----- nvinfo : EIATTR_COOP_GROUP_MASK_REGIDS
	.align		4
        /*0028*/ 	.byte	0x04, 0x29
        /*002a*/ 	.short	(.L_1436 - .L_1435)


	//   ....[0]....
.L_1435:
        /*002c*/ 	.word	0xffffffff


	//   ....[1]....
        /*0030*/ 	.word	0xffffffff


	//   ....[2]....
        /*0034*/ 	.word	0xffffffff


	//   ....[3]....
        /*0038*/ 	.word	0xffffffff


	//   ....[4]....
        /*003c*/ 	.word	0xffffffff


	//   ....[5]....
        /*0040*/ 	.word	0xffffffff


	//   ....[6]....
        /*0044*/ 	.word	0xffffffff


	//   ....[7]....
        /*0048*/ 	.word	0xffffffff


	//   ....[8]....
        /*004c*/ 	.word	0xffffffff


	//   ....[9]....
        /*0050*/ 	.word	0xffffffff


	//   ....[10]....
        /*0054*/ 	.word	0xffffffff


	//   ....[11]....
        /*0058*/ 	.word	0xffffffff


	//   ....[12]....
        /*005c*/ 	.word	0xffffffff


	//   ....[13]....
        /*0060*/ 	.word	0xffffffff


	//   ....[14]....
        /*0064*/ 	.word	0xffffffff


	//   ....[15]....
        /*0068*/ 	.word	0xffffffff


	//   ....[16]....
        /*006c*/ 	.word	0xffffffff


	//   ....[17]....
        /*0070*/ 	.word	0xffffffff


	//----- nvinfo : EIATTR_COOP_GROUP_INSTR_OFFSETS
	.align		4
.L_1436:
        /*0074*/ 	.byte	0x04, 0x28
        /*0076*/ 	.short	(.L_1438 - .L_1437)


	//   ....[0]....
.L_1437:
        /*0078*/ 	.word	0x00026200


	//   ....[1]....
        /*007c*/ 	.word	0x00026220


	//   ....[2]....
        /*0080*/ 	.word	0x00026240


	//   ....[3]....
        /*0084*/ 	.word	0x00026260


	//   ....[4]....
        /*0088*/ 	.word	0x00026280


	//   ....[5]....
        /*008c*/ 	.word	0x000269c0


	//   ....[6]....
        /*0090*/ 	.word	0x00026a00


	//   ....[7]....
        /*0094*/ 	.word	0x00026a40


	//   ....[8]....
        /*0098*/ 	.word	0x00026a80


	//   ....[9]....
        /*009c*/ 	.word	0x00026ab0


	//   ....[10]....
        /*00a0*/ 	.word	0x00026c60


	//   ....[11]....
        /*00a4*/ 	.word	0x00026ca0


	//   ....[12]....
        /*00a8*/ 	.word	0x00026ce0


	//   ....[13]....
        /*00ac*/ 	.word	0x00026d50


	//   ....[14]....
        /*00b0*/ 	.word	0x00026e50


	//   ....[15]....
        /*00b4*/ 	.word	0x00026e80


	//   ....[16]....
        /*00b8*/ 	.word	0x00026f50


	//   ....[17]....
        /*00bc*/ 	.word	0x00026f80


	//----- nvinfo : EIATTR_VRC_CTA_INIT_COUNT
	.align		4
.L_1438:
        /*00c0*/ 	.byte	0x02, 0x4a
	.zero		1
	.zero		1


	//----- nvinfo : EIATTR_EXIT_INSTR_OFFSETS
	.align		4
        /*00c4*/ 	.byte	0x04, 0x1c
        /*00c6*/ 	.short	(.L_1440 - .L_1439)


	//   ....[0]....
.L_1439:
        /*00c8*/ 	.word	0x00000400


	//   ....[1]....
        /*00cc*/ 	.word	0x00028410


	//----- nvinfo : EIATTR_INDIRECT_BRANCH_TARGETS
	.align		4
.L_1440:
        /*00d0*/ 	.byte	0x04, 0x34
        /*00d2*/ 	.short	(.L_1442 - .L_1441)


	//   ....[0]....
.L_1441:
        /*00d4*/ 	.word	.L_x_42151@srel
        /*00d8*/ 	.short	0x0
        /*00da*/ 	.short	0x0
        /*00dc*/ 	.word	0x3
        /*00e0*/ 	.word	.L_x_42152@srel
        /*00e4*/ 	.word	.L_x_42153@srel
        /*00e8*/ 	.word	.L_x_42154@srel


	//----- nvinfo : EIATTR_MAX_THREADS
	.align		4
.L_1442:
        /*00ec*/ 	.byte	0x04, 0x05
        /*00ee*/ 	.short	(.L_1444 - .L_1443)
.L_1443:
        /*00f0*/ 	.word	0x00000080
        /*00f4*/ 	.word	0x00000001
        /*00f8*/ 	.word	0x00000001


	//----- nvinfo : EIATTR_CRS_STACK_SIZE
	.align		4
.L_1444:
        /*00fc*/ 	.byte	0x04, 0x1e
        /*00fe*/ 	.short	(.L_1446 - .L_1445)
.L_1445:
        /*0100*/ 	.word	0x00000000


	//----- nvinfo : EIATTR_CBANK_PARAM_SIZE
	.align		4
.L_1446:
        /*0104*/ 	.byte	0x03, 0x19
        /*0106*/ 	.short	0x00e8


	//----- nvinfo : EIATTR_PARAM_CBANK
	.align		4
        /*0108*/ 	.byte	0x04, 0x0a
        /*010a*/ 	.short	(.L_1448 - .L_1447)
	.align		4
.L_1447:
        /*010c*/ 	.word	index@(.nv.constant0._ZN10layer_norm13ln_fwd_kernelINS_13Kernel_traitsI6__halfS2_S2_S2_fjLj7168ELj1ELj1ELj4ELj16ENS_18Kernel_traits_baseILj7168ES2_S2_S2_S2_fjLj128EEEEELb1ELb0ELb0ELb1EEEvNS_9FwdParamsE)
        /*0110*/ 	.short	0x0380
        /*0112*/ 	.short	0x00e8


	//----- nvinfo : EIATTR_SW_WAR
	.align		4
.L_1448:
        /*0114*/ 	.byte	0x04, 0x36
        /*0116*/ 	.short	(.L_1450 - .L_1449)
.L_1449:
        /*0118*/ 	.word	0x00000008
.L_1450:


//--------------------- .nv.info._ZN10layer_norm13ln_fwd_kernelINS_13Kernel_traitsI6__halfS2_S2_S2_fjLj7168ELj1ELj1ELj4ELj16ENS_18Kernel_traits_baseILj7168ES2_S2_S2_S2_fjLj128EEEEELb1ELb0ELb1ELb0EEEvNS_9FwdParamsE --------------------------
	.section	.nv.info._ZN10layer_norm13ln_fwd_kernelINS_13Kernel_traitsI6__halfS2_S2_S2_fjLj7168ELj1ELj1ELj4ELj16ENS_18Kernel_traits_baseILj7168ES2_S2_S2_S2_fjLj128EEEEELb1ELb0ELb1ELb0EEEvNS_9FwdParamsE,"",@"SHT_CUDA_INFO"
	.sectionflags	@""
	.align	4


	//----- nvinfo : EIATTR_CUDA_API_VERSION
	.align		4
        /*0000*/ 	.byte	0x04, 0x37
        /*0002*/ 	.short	(.L_1452 - .L_1451)
.L_1451:
        /*0004*/ 	.word	0x00000082


	//----- nvinfo : EIATTR_KPARAM_INFO
	.align		4
.L_1452:
        /*0008*/ 	.byte	0x04, 0x17
        /*000a*/ 	.short	(.L_1454 - .L_1453)
.L_1453:
        /*000c*/ 	.word	0x00000000
        /*0010*/ 	.short	0x0000
        /*0012*/ 	.short	0x0000
        /*0014*/ 	.byte	0x00, 0xf0, 0xa1, 0x03


	//----- nvinfo : EIATTR_SPARSE_MMA_MASK
	.align		4
.L_1454:
        /*0018*/ 	.byte	0x03, 0x50
        /*001a*/ 	.short	0x0000


	//----- nvinfo : EIATTR_MAXREG_COUNT
	.align		4
        /*001c*/ 	.byte	0x03, 0x1b
        /*001e*/ 	.short	0x00ff


	//----- nvinfo : EIATTR_NUM_BARRIERS
	.align		4
        /*0020*/ 	.byte	0x02, 0x4c
        /*0022*/ 	.byte	0x01
	.zero		1


	//----- nvinfo : EIATTR_MERCURY_ISA_VERSION
	.align		4
        /*0024*/ 	.byte	0x03, 0x5f
        /*0026*/ 	.short	0x0101


	//----- nvinfo : EIATTR_COOP_GROUP_MASK_REGIDS
	.align		4
        /*0028*/ 	.byte	0x04, 0x29
        /*002a*/ 	.short	(.L_1456 - .L_1455)


	//   ....[0]....
.L_1455:
        /*002c*/ 	.word	0xffffffff


	//   ....[1]....
        /*0030*/ 	.word	0xffffffff


	//   ....[2]....
        /*0034*/ 	.word	0xffffffff


	//   ....[3]....
        /*0038*/ 	.word	0xffffffff


	//   ....[4]....
        /*003c*/ 	.word	0xffffffff


	//   ....[5]....
        /*0040*/ 	.word	0xffffffff


	//   ....[6]....
        /*0044*/ 	.word	0xffffffff


	//   ....[7]....
        /*0048*/ 	.word	0xffffffff


	//   ....[8]....
        /*004c*/ 	.word	0xffffffff


	//   ....[9]....
        /*0050*/ 	.word	0xffffffff


	//   ....[10]....
        /*0054*/ 	.word	0xffffffff


	//   ....[11]....
        /*0058*/ 	.word	0xffffffff


	//   ....[12]....
        /*005c*/ 	.word	0xffffffff


	//   ....[13]....
        /*0060*/ 	.word	0xffffffff


	//   ....[14]....
        /*0064*/ 	.word	0xffffffff


	//   ....[15]....
        /*0068*/ 	.word	0xffffffff


	//   ....[16]....
        /*006c*/ 	.word	0xffffffff


	//   ....[17]....
        /*0070*/ 	.word	0xffffffff


	//----- nvinfo : EIATTR_COOP_GROUP_INSTR_OFFSETS
	.align		4
.L_1456:
        /*0074*/ 	.byte	0x04, 0x28
        /*0076*/ 	.short	(.L_1458 - .L_1457)


	//   ....[0]....
.L_1457:
        /*0078*/ 	.word	0x00028870


	//   ....[1]....
        /*007c*/ 	.word	0x00028890


	//   ....[2]....
        /*0080*/ 	.word	0x000288b0


	//   ....[3]....
        /*0084*/ 	.word	0x000288d0


	//   ....[4]....
        /*0088*/ 	.word	0x000288f0


	//   ....[5]....
        /*008c*/ 	.word	0x00029070


	//   ....[6]....
        /*0090*/ 	.word	0x000290a0


	//   ....[7]....
        /*0094*/ 	.word	0x000290d0


	//   ....[8]....
        /*0098*/ 	.word	0x000290f0


	//   ....[9]....
        /*009c*/ 	.word	0x00029120


	//   ....[10]....
        /*00a0*/ 	.word	0x000291a0


	//   ....[11]....
        /*00a4*/ 	.word	0x00029210


	//   ....[12]....
        /*00a8*/ 	.word	0x00029230


	//   ....[13]....
        /*00ac*/ 	.word	0x00029250


	//   ....[14]....
        /*00b0*/ 	.word	0x00029300


	//   ....[15]....
        /*00b4*/ 	.word	0x00029350


	//   ....[16]....
        /*00b8*/ 	.word	0x000293c0


	//   ....[17]....
        /*00bc*/ 	.word	0x00029410


	//----- nvinfo : EIATTR_VRC_CTA_INIT_COUNT
	.align		4
.L_1458:
        /*00c0*/ 	.byte	0x02, 0x4a
	.zero		1
	.zero		1


	//----- nvinfo : EIATTR_EXIT_INSTR_OFFSETS
	.align		4
        /*00c4*/ 	.byte	0x04, 0x1c
        /*00c6*/ 	.short	(.L_1460 - .L_1459)


	//   ....[0]....
.L_1459:
        /*00c8*/ 	.word	0x00000b80


	//   ....[1]....
        /*00cc*/ 	.word	0x0002ac20


	//----- nvinfo : EIATTR_MAX_THREADS
	.align		4
.L_1460:
        /*00d0*/ 	.byte	0x04, 0x05
        /*00d2*/ 	.short	(.L_1462 - .L_1461)
.L_1461:
        /*00d4*/ 	.word	0x00000080
        /*00d8*/ 	.word	0x00000001
        /*00dc*/ 	.word	0x00000001


	//----- nvinfo : EIATTR_CRS_STACK_SIZE
	.align		4
.L_1462:
        /*00e0*/ 	.byte	0x04, 0x1e
        /*00e2*/ 	.short	(.L_1464 - .L_1463)
.L_1463:
        /*00e4*/ 	.word	0x00000000


	//----- nvinfo : EIATTR_CBANK_PARAM_SIZE
	.align		4
.L_1464:
        /*00e8*/ 	.byte	0x03, 0x19
        /*00ea*/ 	.short	0x00e8


	//----- nvinfo : EIATTR_PARAM_CBANK
	.align		4
        /*00ec*/ 	.byte	0x04, 0x0a
        /*00ee*/ 	.short	(.L_1466 - .L_1465)
	.align		4
.L_1465:
        /*00f0*/ 	.word	index@(.nv.constant0._ZN10layer_norm13ln_fwd_kernelINS_13Kernel_traitsI6__halfS2_S2_S2_fjLj7168ELj1ELj1ELj4ELj16ENS_18Kernel_traits_baseILj7168ES2_S2_S2_S2_fjLj128EEEEELb1ELb0ELb1ELb0EEEvNS_9FwdParamsE)
        /*00f4*/ 	.short	0x0380
        /*00f6*/ 	.short	0x00e8


	//----- nvinfo : EIATTR_SW_WAR
	.align		4
.L_1466:
        /*00f8*/ 	.byte	0x04, 0x36
        /*00fa*/ 	.short	(.L_1468 - .L_1467)
.L_1467:
        /*00fc*/ 	.word	0x00000008
.L_1468:


//--------------------- .nv.info._ZN10layer_norm13ln_fwd_kernelINS_13Kernel_traitsI6__halfS2_S2_S2_fjLj7168ELj1ELj1ELj4ELj16ENS_18Kernel_traits_baseILj7168ES2_S2_S2_S2_fjLj128EEEEELb1ELb0ELb1ELb1EEEvNS_9FwdParamsE --------------------------
	.section	.nv.info._ZN10layer_norm13ln_fwd_kernelINS_13Kernel_traitsI6__halfS2_S2_S2_fjLj7168ELj1ELj1ELj4ELj16ENS_18Kernel_traits_baseILj7168ES2_S2_S2_S2_fjLj128EEEEELb1ELb0ELb1ELb1EEEvNS_9FwdParamsE,"",@"SHT_CUDA_INFO"
	.sectionflags	@""
	.align	4


	//----- nvinfo : EIATTR_CUDA_API_VERSION
	.align		4
        /*0000*/ 	.byte	0x04, 0x37
        /*0002*/ 	.short	(.L_1470 - .L_1469)
.L_1469:
        /*0004*/ 	.word	0x00000082


	//----- nvinfo : EIATTR_KPARAM_INFO
	.align		4
.L_1470:
        /*0008*/ 	.byte	0x04, 0x17
        /*000a*/ 	.short	(.L_1472 - .L_1471)
.L_1471:
        /*000c*/ 	.word	0x00000000
        /*0010*/ 	.short	0x0000
        /*0012*/ 	.short	0x0000
        /*0014*/ 	.byte	0x00, 0xf0, 0xa1, 0x03


	//----- nvinfo : EIATTR_SPARSE_MMA_MASK
	.align		4
.L_1472:
        /*0018*/ 	.byte	0x03, 0x50
        /*001a*/ 	.short	0x0000


	//----- nvinfo : EIATTR_MAXREG_COUNT
	.align		4
        /*001c*/ 	.byte	0x03, 0x1b
        /*001e*/ 	.short	0x00ff


	//----- nvinfo : EIATTR_NUM_BARRIERS
	.align		4
        /*0020*/ 	.byte	0x02, 0x4c
        /*0022*/ 	.byte	0x01
	.zero		1


	//----- nvinfo : EIATTR_MERCURY_ISA_VERSION
	.align		4
        /*0024*/ 	.byte	0x03, 0x5f
        /*0026*/ 	.short	0x0101


	//----- nvinfo : EIATTR_COOP_GROUP_MASK_REGIDS
	.align		4
        /*0028*/ 	.byte	0x04, 0x29
        /*002a*/ 	.short	(.L_1474 - .L_1473)


	//   ....[0]....
.L_1473:
        /*002c*/ 	.word	0xffffffff


	//   ....[1]....
        /*0030*/ 	.word	0xffffffff


	//   ....[2]....
        /*0034*/ 	.word	0xffffffff


	//   ....[3]....
        /*0038*/ 	.word	0xffffffff


	//   ....[4]....
        /*003c*/ 	.word	0xffffffff


	//   ....[5]....
        /*0040*/ 	.word	0xffffffff


	//   ....[6]....
        /*0044*/ 	.word	0xffffffff


	//   ....[7]....
        /*0048*/ 	.word	0xffffffff


	//   ....[8]....
        /*004c*/ 	.word	0xffffffff


	//   ....[9]....
        /*0050*/ 	.word	0xffffffff


	//   ....[10]....
        /*0054*/ 	.word	0xffffffff


	//   ....[11]....
        /*0058*/ 	.word	0xffffffff


	//   ....[12]....
        /*005c*/ 	.word	0xffffffff


	//   ....[13]....
        /*0060*/ 	.word	0xffffffff


	//   ....[14]....
        /*0064*/ 	.word	0xffffffff


	//   ....[15]....
        /*0068*/ 	.word	0xffffffff


	//   ....[16]....
        /*006c*/ 	.word	0xffffffff


	//   ....[17]....
        /*0070*/ 	.word	0xffffffff


	//----- nvinfo : EIATTR_COOP_GROUP_INSTR_OFFSETS
	.align		4
.L_1474:
        /*0074*/ 	.byte	0x04, 0x28
        /*0076*/ 	.short	(.L_1476 - .L_1475)


	//   ....[0]....
.L_1475:
        /*0078*/ 	.word	0x0002d710


	//   ....[1]....
        /*007c*/ 	.word	0x0002d760


	//   ....[2]....
        /*0080*/ 	.word	0x0002d7a0


	//   ....[3]....
        /*0084*/ 	.word	0x0002d7c0


	//   ....[4]....
        /*0088*/ 	.word	0x0002d7e0


	//   ....[5]....
        /*008c*/ 	.word	0x0002df10


	//   ....[6]....
        /*0090*/ 	.word	0x0002df30


	//   ....[7]....
        /*0094*/ 	.word	0x0002df50


	//   ....[8]....
        /*0098*/ 	.word	0x0002df70


	//   ....[9]....
        /*009c*/ 	.word	0x0002df90


	//   ....[10]....
        /*00a0*/ 	.word	0x0002e110


	//   ....[11]....
        /*00a4*/ 	.word	0x0002e150


	//   ....[12]....
        /*00a8*/ 	.word	0x0002e160


	//   ....[13]....
        /*00ac*/ 	.word	0x0002e1a0


	//   ....[14]....
        /*00b0*/ 	.word	0x0002e270


	//   ....[15]....
        /*00b4*/ 	.word	0x0002e2a0


	//   ....[16]....
        /*00b8*/ 	.word	0x0002e350


	//   ....[17]....
        /*00bc*/ 	.word	0x0002e380


	//----- nvinfo : EIATTR_VRC_CTA_INIT_COUNT
	.align		4
.L_1476:
        /*00c0*/ 	.byte	0x02, 0x4a
	.zero		1
	.zero		1


	//----- nvinfo : EIATTR_EXIT_INSTR_OFFSETS
	.align		4
        /*00c4*/ 	.byte	0x04, 0x1c
        /*00c6*/ 	.short	(.L_1478 - .L_1477)


	//   ....[0]....
.L_1477:
        /*00c8*/ 	.word	0x00000400


	//   ....[1]....
        /*00cc*/ 	.word	0x0002f9a0


	//----- nvinfo : EIATTR_MAX_THREADS
	.align		4
.L_1478:
        /*00d0*/ 	.byte	0x04, 0x05
        /*00d2*/ 	.short	(.L_1480 - .L_1479)
.L_1479:
        /*00d4*/ 	.word	0x00000080
        /*00d8*/ 	.word	0x00000001
        /*00dc*/ 	.word	0x00000001


	//----- nvinfo : EIATTR_CRS_STACK_SIZE
	.align		4
.L_1480:
        /*00e0*/ 	.byte	0x04, 0x1e
        /*00e2*/ 	.short	(.L_1482 - .L_1481)
.L_1481:
        /*00e4*/ 	.word	0x00000000


	//----- nvinfo : EIATTR_CBANK_PARAM_SIZE
	.align		4
.L_1482:
        /*00e8*/ 	.byte	0x03, 0x19
        /*00ea*/ 	.short	0x00e8


	//----- nvinfo : EIATTR_PARAM_CBANK
	.align		4
        /*00ec*/ 	.byte	0x04, 0x0a
        /*00ee*/ 	.short	(.L_1484 - .L_1483)
	.align		4
.L_1483:
        /*00f0*/ 	.word	index@(.nv.constant0._ZN10layer_norm13ln_fwd_kernelINS_13Kernel_traitsI6__halfS2_S2_S2_fjLj7168ELj1ELj1ELj4ELj16ENS_18Kernel_traits_baseILj7168ES2_S2_S2_S2_fjLj128EEEEELb1ELb0ELb1ELb1EEEvNS_9FwdParamsE)
        /*00f4*/ 	.short	0x0380
        /*00f6*/ 	.short	0x00e8


	//----- nvinfo : EIATTR_SW_WAR
	.align		4
.L_1484:
        /*00f8*/ 	.byte	0x04, 0x36
        /*00fa*/ 	.short	(.L_1486 - .L_1485)
.L_1485:
        /*00fc*/ 	.word	0x00000008
.L_1486:


//--------------------- .nv.info._ZN10layer_norm13ln_fwd_kernelINS_13Kernel_traitsI6__halfS2_S2_S2_fjLj7168ELj1ELj1ELj4ELj16ENS_18Kernel_traits_baseILj7168ES2_S2_S2_S2_fjLj128EEEEELb1ELb1ELb0ELb0EEEvNS_9FwdParamsE --------------------------
	.section	.nv.info._ZN10layer_norm13ln_fwd_kernelINS_13Kernel_traitsI6__halfS2_S2_S2_fjLj7168ELj1ELj1ELj4ELj16ENS_18Kernel_traits_baseILj7168ES2_S2_S2_S2_fjLj128EEEEELb1ELb1ELb0ELb0EEEvNS_9FwdParamsE,"",@"SHT_CUDA_INFO"
	.sectionflags	@""
	.align	4


	//----- nvinfo : EIATTR_CUDA_API_VERSION
	.align		4
        /*0000*/ 	.byte	0x04, 0x37
        /*0002*/ 	.short	(.L_1488 - .L_1487)
.L_1487:
        /*0004*/ 	.word	0x00000082


	//----- nvinfo : EIATTR_KPARAM_INFO
	.align		4
.L_1488:
        /*0008*/ 	.byte	0x04, 0x17
        /*000a*/ 	.short	(.L_1490 - .L_1489)
.L_1489:
        /*000c*/ 	.word	0x00000000
        /*0010*/ 	.short	0x0000
        /*0012*/ 	.short	0x0000
        /*0014*/ 	.byte	0x00, 0xf0, 0xa1, 0x03


	//----- nvinfo : EIATTR_SPARSE_MMA_MASK
	.align		4
.L_1490:
        /*0018*/ 	.byte	0x03, 0x50
        /*001a*/ 	.short	0x0000


	//----- nvinfo : EIATTR_MAXREG_COUNT
	.align		4
        /*001c*/ 	.byte	0x03, 0x1b
        /*001e*/ 	.short	0x00ff


	//----- nvinfo : EIATTR_NUM_BARRIERS
	.align		4
        /*0020*/ 	.byte	0x02, 0x4c
        /*0022*/ 	.byte	0x01
	.zero		1


	//----- nvinfo : EIATTR_MERCURY_ISA_VERSION
	.align		4
        /*0024*/ 	.byte	0x03, 0x5f
        /*0026*/ 	.short	0x0101


	//----- nvinfo : EIATTR_COOP_GROUP_MASK_REGIDS
	.align		4
        /*0028*/ 	.byte	0x04, 0x29
        /*002a*/ 	.short	(.L_1492 - .L_1491)


	//   ....[0]....
.L_1491:
        /*002c*/ 	.word	0xffffffff


	//   ....[1]....
        /*0030*/ 	.word	0xffffffff


	//   ....[2]....
        /*0034*/ 	.word	0xffffffff


	//   ....[3]....
        /*0038*/ 	.word	0xffffffff


	//   ....[4]....
        /*003c*/ 	.word	0xffffffff


	//   ....[5]....
        /*0040*/ 	.word	0xffffffff


	//   ....[6]....
        /*0044*/ 	.word	0xffffffff


	//   ....[7]....
        /*0048*/ 	.word	0xffffffff


	//   ....[8]....
        /*004c*/ 	.word	0xffffffff


	//   ....[9]....
        /*0050*/ 	.word	0xffffffff


	//   ....[10]....
        /*0054*/ 	.word	0xffffffff


	//   ....[11]....
        /*0058*/ 	.word	0xffffffff


	//   ....[12]....
        /*005c*/ 	.word	0xffffffff


	//   ....[13]....
        /*0060*/ 	.word	0xffffffff


	//   ....[14]....
        /*0064*/ 	.word	0xffffffff


	//   ....[15]....
        /*0068*/ 	.word	0xffffffff


	//   ....[16]....
        /*006c*/ 	.word	0xffffffff


	//   ....[17]....
        /*0070*/ 	.word	0xffffffff


	//----- nvinfo : EIATTR_COOP_GROUP_INSTR_OFFSETS
	.align		4
.L_1492:
        /*0074*/ 	.byte	0x04, 0x28
        /*0076*/ 	.short	(.L_1494 - .L_1493)


	//   ....[0]....
.L_1493:
        /*0078*/ 	.word	0x0002ed90


	//   ....[1]....
        /*007c*/ 	.word	0x0002edb0


	//   ....[2]....
        /*0080*/ 	.word	0x0002edd0


	//   ....[3]....
        /*0084*/ 	.word	0x0002edf0


	//   ....[4]....
        /*0088*/ 	.word	0x0002ee10


	//   ....[5]....
        /*008c*/ 	.word	0x0002f570


	//   ....[6]....
        /*0090*/ 	.word	0x0002f5a0


	//   ....[7]....
        /*0094*/ 	.word	0x0002f5c0


	//   ....[8]....
        /*0098*/ 	.word	0x0002f5e0


	//   ....[9]....
        /*009c*/ 	.word	0x0002f600


	//   ....[10]....
        /*00a0*/ 	.word	0x0002f790


	//   ....[11]....
        /*00a4*/ 	.word	0x0002f7d0


	//   ....[12]....
        /*00a8*/ 	.word	0x0002f810


	//   ....[13]....
        /*00ac*/ 	.word	0x0002f8c0


	//   ....[14]....
        /*00b0*/ 	.word	0x0002f970


	//   ....[15]....
        /*00b4*/ 	.word	0x0002f9b0


	//   ....[16]....
        /*00b8*/ 	.word	0x0002f9f0


	//   ....[17]....
        /*00bc*/ 	.word	0x0002fa30


	//----- nvinfo : EIATTR_VRC_CTA_INIT_COUNT
	.align		4
.L_1494:
        /*00c0*/ 	.byte	0x02, 0x4a
	.zero		1
	.zero		1


	//----- nvinfo : EIATTR_EXIT_INSTR_OFFSETS
	.align		4
        /*00c4*/ 	.byte	0x04, 0x1c
        /*00c6*/ 	.short	(.L_1496 - .L_1495)


	//   ....[0]....
.L_1495:
        /*00c8*/ 	.word	0x00000e00


	//   ....[1]....
        /*00cc*/ 	.word	0x000311a0


	//----- nvinfo : EIATTR_INDIRECT_BRANCH_TARGETS
	.align		4
.L_1496:
        /*00d0*/ 	.byte	0x04, 0x34
        /*00d2*/ 	.short	(.L_1498 - .L_1497)


	//   ....[0]....
.L_1497:
        /*00d4*/ 	.word	.L_x_42155@srel
        /*00d8*/ 	.short	0x0
        /*00da*/ 	.short	0x0
        /*00dc*/ 	.word	0x3
        /*00e0*/ 	.word	.L_x_42156@srel
        /*00e4*/ 	.word	.L_x_42157@srel
        /*00e8*/ 	.word	.L_x_42158@srel


	//----- nvinfo : EIATTR_MAX_THREADS
	.align		4
.L_1498:
        /*00ec*/ 	.byte	0x04, 0x05
        /*00ee*/ 	.short	(.L_1500 - .L_1499)
.L_1499:
        /*00f0*/ 	.word	0x00000080
        /*00f4*/ 	.word	0x00000001
        /*00f8*/ 	.word	0x00000001


	//----- nvinfo : EIATTR_CRS_STACK_SIZE
	.align		4
.L_1500:
        /*00fc*/ 	.byte	0x04, 0x1e
        /*00fe*/ 	.short	(.L_1502 - .L_1501)
.L_1501:
        /*0100*/ 	.word	0x00000000


	//----- nvinfo : EIATTR_CBANK_PARAM_SIZE
	.align		4
.L_1502:
        /*0104*/ 	.byte	0x03, 0x19
        /*0106*/ 	.short	0x00e8


	//----- nvinfo : EIATTR_PARAM_CBANK
	.align		4
        /*0108*/ 	.byte	0x04, 0x0a
        /*010a*/ 	.short	(.L_1504 - .L_1503)
	.align		4
.L_1503:
        /*010c*/ 	.word	index@(.nv.constant0._ZN10layer_norm13ln_fwd_kernelINS_13Kernel_traitsI6__halfS2_S2_S2_fjLj7168ELj1ELj1ELj4ELj16ENS_18Kernel_traits_baseILj7168ES2_S2_S2_S2_fjLj128EEEEELb1ELb1ELb0ELb0EEEvNS_9FwdParamsE)
        /*0110*/ 	.short	0x0380
        /*0112*/ 	.short	0x00e8


	//----- nvinfo : EIATTR_SW_WAR
	.align		4
.L_1504:
        /*0114*/ 	.byte	0x04, 0x36
        /*0116*/ 	.short	(.L_1506 - .L_1505)
.L_1505:
        /*0118*/ 	.word	0x00000008
.L_1506:


//--------------------- .nv.info._ZN10layer_norm13ln_fwd_kernelINS_13Kernel_traitsI6__halfS2_S2_S2_fjLj7168ELj1ELj1ELj4ELj16ENS_18Kernel_traits_baseILj7168ES2_S2_S2_S2_fjLj128EEEEELb1ELb1ELb0ELb1EEEvNS_9FwdParamsE --------------------------
	.section	.nv.info._ZN10layer_norm13ln_fwd_kernelINS_13Kernel_traitsI6__halfS2_S2_S2_fjLj7168ELj1ELj1ELj4ELj16ENS_18Kernel_traits_baseILj7168ES2_S2_S2_S2_fjLj128EEEEELb1ELb1ELb0ELb1EEEvNS_9FwdParamsE,"",@"SHT_CUDA_INFO"
	.sectionflags	@""
	.align	4


	//----- nvinfo : EIATTR_CUDA_API_VERSION
	.align		4
        /*0000*/ 	.byte	0x04, 0x37
        /*0002*/ 	.short	(.L_1508 - .L_1507)
.L_1507:
        /*0004*/ 	.word	0x00000082


	//----- nvinfo : EIATTR_KPARAM_INFO
	.align		4
.L_1508:
        /*0008*/ 	.byte	0x04, 0x17
        /*000a*/ 	.short	(.L_1510 - .L_1509)
.L_1509:
        /*000c*/ 	.word	0x00000000
        /*0010*/ 	.short	0x0000
        /*0012*/ 	.short	0x0000
        /*0014*/ 	.byte	0x00, 0xf0, 0xa1, 0x03


	//----- nvinfo : EIATTR_SPARSE_MMA_MASK
	.align		4
.L_1510:
        /*0018*/ 	.byte	0x03, 0x50
        /*001a*/ 	.short	0x0000


	//----- nvinfo : EIATTR_MAXREG_COUNT
	.align		4
        /*001c*/ 	.byte	0x03, 0x1b
        /*001e*/ 	.short	0x00ff


	//----- nvinfo : EIATTR_NUM_BARRIERS
	.align		4
        /*0020*/ 	.byte	0x02, 0x4c
        /*0022*/ 	.byte	0x01
	.zero		1


	//----- nvinfo : EIATTR_MERCURY_ISA_VERSION
	.align		4
        /*0024*/ 	.byte	0x03, 0x5f
        /*0026*/ 	.short	0x0101


	//----- nvinfo : EIATTR_COOP_GROUP_MASK_REGIDS
	.align		4
        /*0028*/ 	.byte	0x04, 0x29
        /*002a*/ 	.short	(.L_1512 - .L_1511)


	//   ....[0]....
.L_1511:
        /*002c*/ 	.word	0xffffffff


	//   ....[1]....
        /*0030*/ 	.word	0xffffffff


	//   ....[2]....
        /*0034*/ 	.word	0xffffffff


	//   ....[3]....
        /*0038*/ 	.word	0xffffffff


	//   ....[4]....
        /*003c*/ 	.word	0xffffffff


	//   ....[5]....
        /*0040*/ 	.word	0xffffffff


	//   ....[6]....
        /*0044*/ 	.word	0xffffffff


	//   ....[7]....
        /*0048*/ 	.word	0xffffffff


	//   ....[8]....
        /*004c*/ 	.word	0xffffffff


	//   ....[9]....
        /*0050*/ 	.word	0xffffffff


	//   ....[10]....
        /*0054*/ 	.word	0xffffffff


	//   ....[11]....
        /*0058*/ 	.word	0xffffffff


	//   ....[12]....
        /*005c*/ 	.word	0xffffffff


	//   ....[13]....
        /*0060*/ 	.word	0xffffffff


	//   ....[14]....
        /*0064*/ 	.word	0xffffffff


	//   ....[15]....
        /*0068*/ 	.word	0xffffffff


	//   ....[16]....
        /*006c*/ 	.word	0xffffffff


	//   ....[17]....
        /*0070*/ 	.word	0xffffffff


	//----- nvinfo : EIATTR_COOP_GROUP_INSTR_OFFSETS
	.align		4
.L_1512:
        /*0074*/ 	.byte	0x04, 0x28
        /*0076*/ 	.short	(.L_1514 - .L_1513)


	//   ....[0]....
.L_1513:
        /*0078*/ 	.word	0x00024440


	//   ....[1]....
        /*007c*/ 	.word	0x00024460


	//   ....[2]....
        /*0080*/ 	.word	0x00024480


	//   ....[3]....
        /*0084*/ 	.word	0x000244a0


	//   ....[4]....
        /*0088*/ 	.word	0x000244c0


	//   ....[5]....
        /*008c*/ 	.word	0x00024c00


	//   ....[6]....
        /*0090*/ 	.word	0x00024c30


	//   ....[7]....
        /*0094*/ 	.word	0x00024c70


	//   ....[8]....
        /*0098*/ 	.word	0x00024cb0


	//   ....[9]....
        /*009c*/ 	.word	0x00024cd0


	//   ....[10]....
        /*00a0*/ 	.word	0x00024e70


	//   ....[11]....
        /*00a4*/ 	.word	0x00024eb0


	//   ....[12]....
        /*00a8*/ 	.word	0x00024ef0


	//   ....[13]....
        /*00ac*/ 	.word	0x00024fd0


	//   ....[14]....
        /*00b0*/ 	.word	0x00025120


	//   ....[15]....
        /*00b4*/ 	.word	0x00025160


	//   ....[16]....
        /*00b8*/ 	.word	0x000252a0


	//   ....[17]....
        /*00bc*/ 	.word	0x000252e0


	//----- nvinfo : EIATTR_VRC_CTA_INIT_COUNT
	.align		4
.L_1514:
        /*00c0*/ 	.byte	0x02, 0x4a
	.zero		1
	.zero		1


	//----- nvinfo : EIATTR_EXIT_INSTR_OFFSETS
	.align		4
        /*00c4*/ 	.byte	0x04, 0x1c
        /*00c6*/ 	.short	(.L_1516 - .L_1515)


	//   ....[0]....
.L_1515:
        /*00c8*/ 	.word	0x000006b0


	//   ....[1]....
        /*00cc*/ 	.word	0x00026610


	//----- nvinfo : EIATTR_INDIRECT_BRANCH_TARGETS
	.align		4
.L_1516:
        /*00d0*/ 	.byte	0x04, 0x34
        /*00d2*/ 	.short	(.L_1518 - .L_1517)


	//   ....[0]....
.L_1517:
        /*00d4*/ 	.word	.L_x_42159@srel
        /*00d8*/ 	.short	0x0
        /*00da*/ 	.short	0x0
        /*00dc*/ 	.word	0x3
        /*00e0*/ 	.word	.L_x_42160@srel
        /*00e4*/ 	.word	.L_x_42161@srel
        /*00e8*/ 	.word	.L_x_42162@srel


	//----- nvinfo : EIATTR_MAX_THREADS
	.align		4
.L_1518:
        /*00ec*/ 	.byte	0x04, 0x05
        /*00ee*/ 	.short	(.L_1520 - .L_1519)
.L_1519:
        /*00f0*/ 	.word	0x00000080
        /*00f4*/ 	.word	0x00000001
        /*00f8*/ 	.word	0x00000001


	//----- nvinfo : EIATTR_CRS_STACK_SIZE
	.align		4
.L_1520:
        /*00fc*/ 	.byte	0x04, 0x1e
        /*00fe*/ 	.short	(.L_1522 - .L_1521)
.L_1521:
        /*0100*/ 	.word	0x00000000


	//----- nvinfo : EIATTR_CBANK_PARAM_SIZE
	.align		4
.L_1522:
        /*0104*/ 	.byte	0x03, 0x19
        /*0106*/ 	.short	0x00e8


	//----- nvinfo : EIATTR_PARAM_CBANK
	.align		4
        /*0108*/ 	.byte	0x04, 0x0a
        /*010a*/ 	.short	(.L_1524 - .L_1523)
	.align		4
.L_1523:
        /*010c*/ 	.word	index@(.nv.constant0._ZN10layer_norm13ln_fwd_kernelINS_13Kernel_traitsI6__halfS2_S2_S2_fjLj7168ELj1ELj1ELj4ELj16ENS_18Kernel_traits_baseILj7168ES2_S2_S2_S2_fjLj128EEEEELb1ELb1ELb0ELb1EEEvNS_9FwdParamsE)
        /*0110*/ 	.short	0x0380
        /*0112*/ 	.short	0x00e8


	//----- nvinfo : EIATTR_SW_WAR
	.align		4
.L_1524:
        /*0114*/ 	.byte	0x04, 0x36
        /*0116*/ 	.short	(.L_1526 - .L_1525)
.L_1525:
        /*0118*/ 	.word	0x00000008
.L_1526:


//--------------------- .nv.info._ZN10layer_norm13ln_fwd_kernelINS_13Kernel_traitsI6__halfS2_S2_S2_fjLj7168ELj1ELj1ELj4ELj16ENS_18Kernel_traits_baseILj7168ES2_S2_S2_S2_fjLj128EEEEELb1ELb1ELb1ELb0EEEvNS_9FwdParamsE --------------------------
	.section	.nv.info._ZN10layer_norm13ln_fwd_kernelINS_13Kernel_traitsI6__halfS2_S2_S2_fjLj7168ELj1ELj1ELj4ELj16ENS_18Kernel_traits_baseILj7168ES2_S2_S2_S2_fjLj128EEEEELb1ELb1ELb1ELb0EEEvNS_9FwdParamsE,"",@"SHT_CUDA_INFO"
	.sectionflags	@""
	.align	4


	//----- nvinfo : EIATTR_CUDA_API_VERSION
	.align		4
        /*0000*/ 	.byte	0x04, 0x37
        /*0002*/ 	.short	(.L_1528 - .L_1527)
.L_1527:
        /*0004*/ 	.word	0x00000082


	//----- nvinfo : EIATTR_KPARAM_INFO
	.align		4
.L_1528:
        /*0008*/ 	.byte	0x04, 0x17
        /*000a*/ 	.short	(.L_1530 - .L_1529)
.L_1529:
        /*000c*/ 	.word	0x00000000
        /*0010*/ 	.short	0x0000
        /*0012*/ 	.short	0x0000
        /*0014*/ 	.byte	0x00, 0xf0, 0xa1, 0x03


	//----- nvinfo : EIATTR_SPARSE_MMA_MASK
	.align		4
.L_1530:
        /*0018*/ 	.byte	0x03, 0x50
        /*001a*/ 	.short	0x0000


	//----- nvinfo : EIATTR_MAXREG_COUNT
	.align		4
        /*001c*/ 	.byte	0x03, 0x1b
        /*001e*/ 	.short	0x00ff


	//----- nvinfo : EIATTR_NUM_BARRIERS
	.align		4
        /*0020*/ 	.byte	0x02, 0x4c
        /*0022*/ 	.byte	0x01
	.zero		1


	//----- nvinfo : EIATTR_MERCURY_ISA_VERSION
	.align		4
        /*0024*/ 	.byte	0x03, 0x5f
        /*0026*/ 	.short	0x0101


	//----- nvinfo : EIATTR_COOP_GROUP_MASK_REGIDS
	.align		4
        /*0028*/ 	.byte	0x04, 0x29
        /*002a*/ 	.short	(.L_1532 - .L_1531)


	//   ....[0]....
.L_1531:
        /*002c*/ 	.word	0xffffffff


	//   ....[1]....
        /*0030*/ 	.word	0xffffffff


	//   ....[2]....
        /*0034*/ 	.word	0xffffffff


	//   ....[3]....
        /*0038*/ 	.word	0xffffffff


	//   ....[4]....
        /*003c*/ 	.word	0xffffffff


	//   ....[5]....
        /*0040*/ 	.word	0xffffffff


	//   ....[6]....
        /*0044*/ 	.word	0xffffffff


	//   ....[7]....
        /*0048*/ 	.word	0xffffffff


	//   ....[8]....
        /*004c*/ 	.word	0xffffffff


	//   ....[9]....
        /*0050*/ 	.word	0xffffffff


	//   ....[10]....
        /*0054*/ 	.word	0xffffffff


	//   ....[11]....
        /*0058*/ 	.word	0xffffffff


	//   ....[12]....
        /*005c*/ 	.word	0xffffffff


	//   ....[13]....
        /*0060*/ 	.word	0xffffffff


	//   ....[14]....
        /*0064*/ 	.word	0xffffffff


	//   ....[15]....
        /*0068*/ 	.word	0xffffffff


	//   ....[16]....
        /*006c*/ 	.word	0xffffffff


	//   ....[17]....
        /*0070*/ 	.word	0xffffffff


	//----- nvinfo : EIATTR_COOP_GROUP_INSTR_OFFSETS
	.align		4
.L_1532:
        /*0074*/ 	.byte	0x04, 0x28
        /*0076*/ 	.short	(.L_1534 - .L_1533)


	//   ....[0]....
.L_1533:
        /*0078*/ 	.word	0x00031970


	//   ....[1]....
        /*007c*/ 	.word	0x00031990


	//   ....[2]....
        /*0080*/ 	.word	0x000319b0


	//   ....[3]....
        /*0084*/ 	.word	0x000319d0


	//   ....[4]....
        /*0088*/ 	.word	0x000319f0


	//   ....[5]....
        /*008c*/ 	.word	0x00032170


	//   ....[6]....
        /*0090*/ 	.word	0x00032190


	//   ....[7]....
        /*0094*/ 	.word	0x000321b0


	//   ....[8]....
        /*0098*/ 	.word	0x000321d0


	//   ....[9]....
        /*009c*/ 	.word	0x000321f0


	//   ....[10]....
        /*00a0*/ 	.word	0x00032380


	//   ....[11]....
        /*00a4*/ 	.word	0x000323b0


	//   ....[12]....
        /*00a8*/ 	.word	0x000323c0


	//   ....[13]....
        /*00ac*/ 	.word	0x00032410


	//   ....[14]....
        /*00b0*/ 	.word	0x000324d0


	//   ....[15]....
        /*00b4*/ 	.word	0x00032500


	//   ....[16]....
        /*00b8*/ 	.word	0x000325b0


	//   ....[17]....
        /*00bc*/ 	.word	0x000325d0


	//----- nvinfo : EIATTR_VRC_CTA_INIT_COUNT
	.align		4
.L_1534:
        /*00c0*/ 	.byte	0x02, 0x4a
	.zero		1
	.zero		1


	//----- nvinfo : EIATTR_EXIT_INSTR_OFFSETS
	.align		4
        /*00c4*/ 	.byte	0x04, 0x1c
        /*00c6*/ 	.short	(.L_1536 - .L_1535)


	//   ....[0]....
.L_1535:
        /*00c8*/ 	.word	0x00000e00


	//   ....[1]....
        /*00cc*/ 	.word	0x00033de0


	//----- nvinfo : EIATTR_MAX_THREADS
	.align		4
.L_1536:
        /*00d0*/ 	.byte	0x04, 0x05
        /*00d2*/ 	.short	(.L_1538 - .L_1537)
.L_1537:
        /*00d4*/ 	.word	0x00000080
        /*00d8*/ 	.word	0x00000001
        /*00dc*/ 	.word	0x00000001


	//----- nvinfo : EIATTR_CRS_STACK_SIZE
	.align		4
.L_1538:
        /*00e0*/ 	.byte	0x04, 0x1e
        /*00e2*/ 	.short	(.L_1540 - .L_1539)
.L_1539:
        /*00e4*/ 	.word	0x00000000


	//----- nvinfo : EIATTR_CBANK_PARAM_SIZE
	.align		4
.L_1540:
        /*00e8*/ 	.byte	0x03, 0x19
        /*00ea*/ 	.short	0x00e8


	//----- nvinfo : EIATTR_PARAM_CBANK
	.align		4
        /*00ec*/ 	.byte	0x04, 0x0a
        /*00ee*/ 	.short	(.L_1542 - .L_1541)
	.align		4
.L_1541:
        /*00f0*/ 	.word	index@(.nv.constant0._ZN10layer_norm13ln_fwd_kernelINS_13Kernel_traitsI6__halfS2_S2_S2_fjLj7168ELj1ELj1ELj4ELj16ENS_18Kernel_traits_baseILj7168ES2_S2_S2_S2_fjLj128EEEEELb1ELb1ELb1ELb0EEEvNS_9FwdParamsE)
        /*00f4*/ 	.short	0x0380
        /*00f6*/ 	.short	0x00e8


	//----- nvinfo : EIATTR_SW_WAR
	.align		4
.L_1542:
        /*00f8*/ 	.byte	0x04, 0x36
        /*00fa*/ 	.short	(.L_1544 - .L_1543)
.L_1543:
        /*00fc*/ 	.word	0x00000008
.L_1544:


//--------------------- .nv.info._ZN10layer_norm13ln_fwd_kernelINS_13Kernel_traitsI6__halfS2_S2_S2_fjLj7168ELj1ELj1ELj4ELj16ENS_18Kernel_traits_baseILj7168ES2_S2_S2_S2_fjLj128EEEEELb1ELb1ELb1ELb1EEEvNS_9FwdParamsE --------------------------
	.section	.nv.info._ZN10layer_norm13ln_fwd_kernelINS_13Kernel_traitsI6__halfS2_S2_S2_fjLj7168ELj1ELj1ELj4ELj16ENS_18Kernel_traits_baseILj7168ES2_S2_S2_S2_fjLj128EEEEELb1ELb1ELb1ELb1EEEvNS_9FwdParamsE,"",@"SHT_CUDA_INFO"
	.sectionflags	@""
	.align	4


	//----- nvinfo : EIATTR_CUDA_API_VERSION
	.align		4
        /*0000*/ 	.byte	0x04, 0x37
        /*0002*/ 	.short	(.L_1546 - .L_1545)
.L_1545:
        /*0004*/ 	.word	0x00000082


	//----- nvinfo : EIATTR_KPARAM_INFO
	.align		4
.L_1546:
        /*0008*/ 	.byte	0x04, 0x17
        /*000a*/ 	.short	(.L_1548 - .L_1547)
.L_1547:
        /*000c*/ 	.word	0x00000000
        /*0010*/ 	.short	0x0000
        /*0012*/ 	.short	0x0000
        /*0014*/ 	.byte	0x00, 0xf0, 0xa1, 0x03


	//----- nvinfo : EIATTR_SPARSE_MMA_MASK
	.align		4
.L_1548:
        /*0018*/ 	.byte	0x03, 0x50
        /*001a*/ 	.short	0x0000


	//----- nvinfo : EIATTR_MAXREG_COUNT
	.align		4
        /*001c*/ 	.byte	0x03, 0x1b
        /*001e*/ 	.short	0x00ff


	//----- nvinfo : EIATTR_NUM_BARRIERS
	.align		4
        /*0020*/ 	.byte	0x02, 0x4c
        /*0022*/ 	.byte	0x01
	.zero		1


	//----- nvinfo : EIATTR_MERCURY_ISA_VERSION
	.align		4
        /*0024*/ 	.byte	0x03, 0x5f
        /*0026*/ 	.short	0x0101


	//----- nvinfo : EIATTR_COOP_GROUP_MASK_REGIDS
	.align		4
        /*0028*/ 	.byte	0x04, 0x29
        /*002a*/ 	.short	(.L_1550 - .L_1549)


	//   ....[0]....
.L_1549:
        /*002c*/ 	.word	0xffffffff


	//   ....[1]....
        /*0030*/ 	.word	0xffffffff


	//   ....[2]....
        /*0034*/ 	.word	0xffffffff


	//   ....[3]....
        /*0038*/ 	.word	0xffffffff


	//   ....[4]....
        /*003c*/ 	.word	0xffffffff


	//   ....[5]....
        /*0040*/ 	.word	0xffffffff


	//   ....[6]....
        /*0044*/ 	.word	0xffffffff


	//   ....[7]....
        /*0048*/ 	.word	0xffffffff


	//   ....[8]....
        /*004c*/ 	.word	0xffffffff


	//   ....[9]....
        /*0050*/ 	.word	0xffffffff


	//   ....[10]....
        /*0054*/ 	.word	0xffffffff


	//   ....[11]....
        /*0058*/ 	.word	0xffffffff


	//   ....[12]....
        /*005c*/ 	.word	0xffffffff


	//   ....[13]....
        /*0060*/ 	.word	0xffffffff


	//   ....[14]....
        /*0064*/ 	.word	0xffffffff


	//   ....[15]....
        /*0068*/ 	.word	0xffffffff


	//   ....[16]....
        /*006c*/ 	.word	0xffffffff


	//   ....[17]....
        /*0070*/ 	.word	0xffffffff


	//----- nvinfo : EIATTR_COOP_GROUP_INSTR_OFFSETS
	.align		4
.L_1550:
        /*0074*/ 	.byte	0x04, 0x28
        /*0076*/ 	.short	(.L_1552 - .L_1551)


	//   ....[0]....
.L_1551:
        /*0078*/ 	.word	0x00027280


	//   ....[1]....
        /*007c*/ 	.word	0x000272b0


	//   ....[2]....
        /*0080*/ 	.word	0x000272d0


	//   ....[3]....
        /*0084*/ 	.word	0x000272f0


	//   ....[4]....
        /*0088*/ 	.word	0x00027310


	//   ....[5]....
        /*008c*/ 	.word	0x00027a90


	//   ....[6]....
        /*0090*/ 	.word	0x00027ab0


	//   ....[7]....
        /*0094*/ 	.word	0x00027ad0


	//   ....[8]....
        /*0098*/ 	.word	0x00027af0


	//   ....[9]....
        /*009c*/ 	.word	0x00027b10


	//   ....[10]....
        /*00a0*/ 	.word	0x00027c90


	//   ....[11]....
        /*00a4*/ 	.word	0x00027cc0


	//   ....[12]....
        /*00a8*/ 	.word	0x00027cd0


	//   ....[13]....
        /*00ac*/ 	.word	0x00027d20


	//   ....[14]....
        /*00b0*/ 	.word	0x00027de0


	//   ....[15]....
        /*00b4*/ 	.word	0x00027e10


	//   ....[16]....
        /*00b8*/ 	.word	0x00027ec0


	//   ....[17]....
        /*00bc*/ 	.word	0x00027ef0


	//----- nvinfo : EIATTR_VRC_CTA_INIT_COUNT
	.align		4
.L_1552:
        /*00c0*/ 	.byte	0x02, 0x4a
	.zero		1
	.zero		1


	//----- nvinfo : EIATTR_EXIT_INSTR_OFFSETS
	.align		4
        /*00c4*/ 	.byte	0x04, 0x1c
        /*00c6*/ 	.short	(.L_1554 - .L_1553)


	//   ....[0]....
.L_1553:
        /*00c8*/ 	.word	0x000006b0


	//   ....[1]....
        /*00cc*/ 	.word	0x00029500


	//----- nvinfo : EIATTR_MAX_THREADS
	.align		4
.L_1554:
        /*00d0*/ 	.byte	0x04, 0x05
        /*00d2*/ 	.short	(.L_1556 - .L_1555)
.L_1555:
        /*00d4*/ 	.word	0x00000080
        /*00d8*/ 	.word	0x00000001
        /*00dc*/ 	.word	0x00000001


	//----- nvinfo : EIATTR_CRS_STACK_SIZE
	.align		4
.L_1556:
        /*00e0*/ 	.byte	0x04, 0x1e
        /*00e2*/ 	.short	(.L_1558 - .L_1557)
.L_1557:
        /*00e4*/ 	.word	0x00000000


	//----- nvinfo : EIATTR_CBANK_PARAM_SIZE
	.align		4
.L_1558:
        /*00e8*/ 	.byte	0x03, 0x19
        /*00ea*/ 	.short	0x00e8


	//----- nvinfo : EIATTR_PARAM_CBANK
	.align		4
        /*00ec*/ 	.byte	0x04, 0x0a
        /*00ee*/ 	.short	(.L_1560 - .L_1559)
	.align		4
.L_1559:
        /*00f0*/ 	.word	index@(.nv.constant0._ZN10layer_norm13ln_fwd_kernelINS_13Kernel_traitsI6__halfS2_S2_S2_fjLj7168ELj1ELj1ELj4ELj16ENS_18Kernel_traits_baseILj7168ES2_S2_S2_S2_fjLj128EEEEELb1ELb1ELb1ELb1EEEvNS_9FwdParamsE)
        /*00f4*/ 	.short	0x0380
        /*00f6*/ 	.short	0x00e8


	//----- nvinfo : EIATTR_SW_WAR
	.align		4
.L_1560:
        /*00f8*/ 	.byte	0x04, 0x36
        /*00fa*/ 	.short	(.L_1562 - .L_1561)
.L_1561:
        /*00fc*/ 	.word	0x00000008
.L_1562:


//--------------------- .nv.info._ZN10layer_norm13ln_fwd_kernelINS_13Kernel_traitsIf13__nv_bfloat16S2_S2_fjLj7168ELj1ELj1ELj4ELj16ENS_18Kernel_traits_baseILj7168EfS2_S2_S2_fjLj128EEEEELb0ELb0ELb0ELb0EEEvNS_9FwdParamsE --------------------------
	.section	.nv.info._ZN10layer_norm13ln_fwd_kernelINS_13Kernel_traitsIf13__nv_bfloat16S2_S2_fjLj7168ELj1ELj1ELj4ELj16ENS_18Kernel_traits_baseILj7168EfS2_S2_S2_fjLj128EEEEELb0ELb0ELb0ELb0EEEvNS_9FwdParamsE,"",@"SHT_CUDA_INFO"
	.sectionflags	@""
	.align	4


	//----- nvinfo : EIATTR_CUDA_API_VERSION
	.align		4
        /*0000*/ 	.byte	0x04, 0x37
        /*0002*/ 	.short	(.L_1564 - .L_1563)
.L_1563:
        /*0004*/ 	.word	0x00000082


	//----- nvinfo : EIATTR_KPARAM_INFO
	.align		4
.L_1564:
        /*0008*/ 	.byte	0x04, 0x17
        /*000a*/ 	.short	(.L_1566 - .L_1565)
.L_1565:
        /*000c*/ 	.word	0x00000000
        /*0010*/ 	.short	0x0000
        /*0012*/ 	.short	0x0000
        /*0014*/ 	.byte	0x00, 0xf0, 0xa1, 0x03


	//----- nvinfo : EIATTR_SPARSE_MMA_MASK
	.align		4
.L_1566:
        /*0018*/ 	.byte	0x03, 0x50
        /*001a*/ 	.short	0x0000


	//----- nvinfo : EIATTR_MAXREG_COUNT
	.align		4
        /*001c*/ 	.byte	0x03, 0x1b
        /*001e*/ 	.short	0x00ff


	//----- nvinfo : EIATTR_NUM_BARRIERS
	.align		4
        /*0020*/ 	.byte	0x02, 0x4c
        /*0022*/ 	.byte	0x01
	.zero		1


	//----- nvinfo : EIATTR_MERCURY_ISA_VERSION
	.align		4
        /*0024*/ 	.byte	0x03, 0x5f
        /*0026*/ 	.short	0x0101


	//----- nvinfo : EIATTR_COOP_GROUP_MASK_REGIDS
	.align		4
        /*0028*/ 	.byte	0x04, 0x29
        /*002a*/ 	.short	(.L_1568 - .L_1567)


	//   ....[0]....
.L_1567:
        /*002c*/ 	.word	0xffffffff


	//   ....[1]....
        /*0030*/ 	.word	0xffffffff


	//   ....[2]....
        /*0034*/ 	.word	0xffffffff


	//   ....[3]....
        /*0038*/ 	.word	0xffffffff


	//   ....[4]....
        /*003c*/ 	.word	0xffffffff


	//   ....[5]....
        /*0040*/ 	.word	0xffffffff


	//   ....[6]....
        /*0044*/ 	.word	0xffffffff


	//   ....[7]....
        /*0048*/ 	.word	0xffffffff


	//   ....[8]....
        /*004c*/ 	.word	0xffffffff


	//   ....[9]....
        /*0050*/ 	.word	0xffffffff


	//   ....[10]....
        /*0054*/ 	.word	0xffffffff


	//   ....[11]....
        /*0058*/ 	.word	0xffffffff


	//   ....[12]....
        /*005c*/ 	.word	0xffffffff


	//   ....[13]....
        /*0060*/ 	.word	0xffffffff


	//   ....[14]....
        /*0064*/ 	.word	0xffffffff


	//   ....[15]....
        /*0068*/ 	.word	0xffffffff


	//   ....[16]....
        /*006c*/ 	.word	0xffffffff


	//   ....[17]....
        /*0070*/ 	.word	0xffffffff


	//----- nvinfo : EIATTR_COOP_GROUP_INSTR_OFFSETS
	.align		4
.L_1568:
        /*0074*/ 	.byte	0x04, 0x28
        /*0076*/ 	.short	(.L_1570 - .L_1569)


	//   ....[0]....
.L_1569:
        /*0078*/ 	.word	0x00003d40


	//   ....[1]....
        /*007c*/ 	.word	0x00003d60


	//   ....[2]....
        /*0080*/ 	.word	0x00003d80


	//   ....[3]....
        /*0084*/ 	.word	0x00003da0


	//   ....[4]....
        /*0088*/ 	.word	0x00003dc0


	//   ....[5]....
        /*008c*/ 	.word	0x00004570


	//   ....[6]....
        /*0090*/ 	.word	0x00004590


	//   ....[7]....
        /*0094*/ 	.word	0x000045b0


	//   ....[8]....
        /*0098*/ 	.word	0x000045d0


	//   ....[9]....
        /*009c*/ 	.word	0x000045f0


	//   ....[10]....
        /*00a0*/ 	.word	0x00004780


	//   ....[11]....
        /*00a4*/ 	.word	0x000047c0


	//   ....[12]....
        /*00a8*/ 	.word	0x00004800


	//   ....[13]....
        /*00ac*/ 	.word	0x000048a0


	//   ....[14]....
        /*00b0*/ 	.word	0x00004930


	//   ....[15]....
        /*00b4*/ 	.word	0x000049a0


	//   ....[16]....
        /*00b8*/ 	.word	0x000049e0


	//   ....[17]....
        /*00bc*/ 	.word	0x00004a20


	//----- nvinfo : EIATTR_VRC_CTA_INIT_COUNT
	.align		4
.L_1570:
        /*00c0*/ 	.byte	0x02, 0x4a
	.zero		1
	.zero		1


	//----- nvinfo : EIATTR_EXIT_INSTR_OFFSETS
	.align		4
        /*00c4*/ 	.byte	0x04, 0x1c
        /*00c6*/ 	.short	(.L_1572 - .L_1571)


	//   ....[0]....
.L_1571:
        /*00c8*/ 	.word	0x00000a10


	//   ....[1]....
        /*00cc*/ 	.word	0x00005a60


	//----- nvinfo : EIATTR_MAX_THREADS
	.align		4
.L_1572:
        /*00d0*/ 	.byte	0x04, 0x05
        /*00d2*/ 	.short	(.L_1574 - .L_1573)
.L_1573:
        /*00d4*/ 	.word	0x00000080
        /*00d8*/ 	.word	0x00000001
        /*00dc*/ 	.word	0x00000001


	//----- nvinfo : EIATTR_CRS_STACK_SIZE
	.align		4
.L_1574:
        /*00e0*/ 	.byte	0x04, 0x1e
        /*00e2*/ 	.short	(.L_1576 - .L_1575)
.L_1575:
        /*00e4*/ 	.word	0x00000000


	//----- nvinfo : EIATTR_CBANK_PARAM_SIZE
	.align		4
.L_1576:
        /*00e8*/ 	.byte	0x03, 0x19
        /*00ea*/ 	.short	0x00e8


	//----- nvinfo : EIATTR_PARAM_CBANK
	.align		4
        /*00ec*/ 	.byte	0x04, 0x0a
        /*00ee*/ 	.short	(.L_1578 - .L_1577)
	.align		4
.L_1577:
        /*00f0*/ 	.word	index@(.nv.constant0._ZN10layer_norm13ln_fwd_kernelINS_13Kernel_traitsIf13__nv_bfloat16S2_S2_fjLj7168ELj1ELj1ELj4ELj16ENS_18Kernel_traits_baseILj7168EfS2_S2_S2_fjLj128EEEEELb0ELb0ELb0ELb0EEEvNS_9FwdParamsE)
        /*00f4*/ 	.short	0x0380
        /*00f6*/ 	.short	0x00e8


	//----- nvinfo : EIATTR_SW_WAR
	.align		4
.L_1578:
        /*00f8*/ 	.byte	0x04, 0x36
        /*00fa*/ 	.short	(.L_1580 - .L_1579)
.L_1579:
        /*00fc*/ 	.word	0x00000008
.L_1580:


//--------------------- .nv.info._ZN10layer_norm13ln_fwd_kernelINS_13Kernel_traitsIf13__nv_bfloat16S2_S2_fjLj7168ELj1ELj1ELj4ELj16ENS_18Kernel_traits_baseILj7168EfS2_S2_S2_fjLj128EEEEELb0ELb0ELb0ELb1EEEvNS_9FwdParamsE --------------------------
	.section	.nv.info._ZN10layer_norm13ln_fwd_kernelINS_13Kernel_traitsIf13__nv_bfloat16S2_S2_fjLj7168ELj1ELj1ELj4ELj16ENS_18Kernel_traits_baseILj7168EfS2_S2_S2_fjLj128EEEEELb0ELb0ELb0ELb1EEEvNS_9FwdParamsE,"",@"SHT_CUDA_INFO"
	.sectionflags	@""
	.align	4


	//----- nvinfo : EIATTR_CUDA_API_VERSION
	.align		4
        /*0000*/ 	.byte	0x04, 0x37
        /*0002*/ 	.short	(.L_1582 - .L_1581)
.L_1581:
        /*0004*/ 	.word	0x00000082


	//----- nvinfo : EIATTR_KPARAM_INFO
	.align		4
.L_1582:
        /*0008*/ 	.byte	0x04, 0x17
        /*000a*/ 	.short	(.L_1584 - .L_1583)
.L_1583:
        /*000c*/ 	.word	0x00000000
        /*0010*/ 	.short	0x0000
        /*0012*/ 	.short	0x0000
        /*0014*/ 	.byte	0x00, 0xf0, 0xa1, 0x03


	//----- nvinfo : EIATTR_SPARSE_MMA_MASK
	.align		4
.L_1584:
        /*0018*/ 	.byte	0x03, 0x50
        /*001a*/ 	.short	0x0000


	//----- nvinfo : EIATTR_MAXREG_COUNT
	.align		4
        /*001c*/ 	.byte	0x03, 0x1b
        /*001e*/ 	.short	0x00ff


	//----- nvinfo : EIATTR_NUM_BARRIERS
	.align		4
        /*0020*/ 	.byte	0x02, 0x4c
        /*0022*/ 	.byte	0x01
	.zero		1


	//----- nvinfo : EIATTR_MERCURY_ISA_VERSION
	.align		4
        /*0024*/ 	.byte	0x03, 0x5f
        /*0026*/ 	.short	0x0101


	//----- nvinfo : EIATTR_COOP_GROUP_MASK_REGIDS
	.align		4
        /*0028*/ 	.byte	0x04, 0x29
        /*002a*/ 	.short	(.L_1586 - .L_1585)


	//   ....[0]....
.L_1585:
        /*002c*/ 	.word	0xffffffff


	//   ....[1]....
        /*0030*/ 	.word	0xffffffff


	//   ....[2]....
        /*0034*/ 	.word	0xffffffff


	//   ....[3]....
        /*0038*/ 	.word	0xffffffff


	//   ....[4]....
        /*003c*/ 	.word	0xffffffff


	//   ....[5]....
        /*0040*/ 	.word	0xffffffff


	//   ....[6]....
        /*0044*/ 	.word	0xffffffff


	//   ....[7]....
        /*0048*/ 	.word	0xffffffff


	//   ....[8]....
        /*004c*/ 	.word	0xffffffff


	//   ....[9]....
        /*0050*/ 	.word	0xffffffff


	//   ....[10]....
        /*0054*/ 	.word	0xffffffff


	//   ....[11]....
        /*0058*/ 	.word	0xffffffff


	//   ....[12]....
        /*005c*/ 	.word	0xffffffff


	//   ....[13]....
        /*0060*/ 	.word	0xffffffff


	//   ....[14]....
        /*0064*/ 	.word	0xffffffff


	//   ....[15]....
        /*0068*/ 	.word	0xffffffff


	//   ....[16]....
        /*006c*/ 	.word	0xffffffff


	//   ....[17]....
        /*0070*/ 	.word	0xffffffff


	//----- nvinfo : EIATTR_COOP_GROUP_INSTR_OFFSETS
	.align		4
.L_1586:
        /*0074*/ 	.byte	0x04, 0x28
        /*0076*/ 	.short	(.L_1588 - .L_1587)


	//   ....[0]....
.L_1587:
        /*0078*/ 	.word	0x00003420


	//   ....[1]....
        /*007c*/ 	.word	0x00003440


	//   ....[2]....
        /*0080*/ 	.word	0x00003460


	//   ....[3]....
        /*0084*/ 	.word	0x00003480


	//   ....[4]....
        /*0088*/ 	.word	0x000034a0


	//   ....[5]....
        /*008c*/ 	.word	0x00003bd0


	//   ....[6]....
        /*0090*/ 	.word	0x00003bf0


	//   ....[7]....
        /*0094*/ 	.word	0x00003c10


	//   ....[8]....
        /*0098*/ 	.word	0x00003c40


	//   ....[9]....
        /*009c*/ 	.word	0x00003c80


	//   ....[10]....
        /*00a0*/ 	.word	0x00003e30


	//   ....[11]....
        /*00a4*/ 	.word	0x00003e70


	//   ....[12]....
        /*00a8*/ 	.word	0x00003e80


	//   ....[13]....
        /*00ac*/ 	.word	0x00003ec0


	//   ....[14]....
        /*00b0*/ 	.word	0x00003f90


	//   ....[15]....
        /*00b4*/ 	.word	0x00003fc0


	//   ....[16]....
        /*00b8*/ 	.word	0x00004070


	//   ....[17]....
        /*00bc*/ 	.word	0x00004090


	//----- nvinfo : EIATTR_VRC_CTA_INIT_COUNT
	.align		4
.L_1588:
        /*00c0*/ 	.byte	0x02, 0x4a
	.zero		1
	.zero		1


	//----- nvinfo : EIATTR_EXIT_INSTR_OFFSETS
	.align		4
        /*00c4*/ 	.byte	0x04, 0x1c
        /*00c6*/ 	.short	(.L_1590 - .L_1589)


	//   ....[0]....
.L_1589:
        /*00c8*/ 	.word	0x000005c0


	//   ....[1]....
        /*00cc*/ 	.word	0x00004ed0


	//----- nvinfo : EIATTR_MAX_THREADS
	.align		4
.L_1590:
        /*00d0*/ 	.byte	0x04, 0x05
        /*00d2*/ 	.short	(.L_1592 - .L_1591)
.L_1591:
        /*00d4*/ 	.word	0x00000080
        /*00d8*/ 	.word	0x00000001
        /*00dc*/ 	.word	0x00000001


	//----- nvinfo : EIATTR_CRS_STACK_SIZE
	.align		4
.L_1592:
        /*00e0*/ 	.byte	0x04, 0x1e
        /*00e2*/ 	.short	(.L_1594 - .L_1593)
.L_1593:
        /*00e4*/ 	.word	0x00000000


	//----- nvinfo : EIATTR_CBANK_PARAM_SIZE
	.align		4
.L_1594:
        /*00e8*/ 	.byte	0x03, 0x19
        /*00ea*/ 	.short	0x00e8


	//----- nvinfo : EIATTR_PARAM_CBANK
	.align		4
        /*00ec*/ 	.byte	0x04, 0x0a
        /*00ee*/ 	.short	(.L_1596 - .L_1595)
	.align		4
.L_1595:
        /*00f0*/ 	.word	index@(.nv.constant0._ZN10layer_norm13ln_fwd_kernelINS_13Kernel_traitsIf13__nv_bfloat16S2_S2_fjLj7168ELj1ELj1ELj4ELj16ENS_18Kernel_traits_baseILj7168EfS2_S2_S2_fjLj128EEEEELb0ELb0ELb0ELb1EEEvNS_9FwdParamsE)
        /*00f4*/ 	.short	0x0380
        /*00f6*/ 	.short	0x00e8


	//----- nvinfo : EIATTR_SW_WAR
	.align		4
.L_1596:
        /*00f8*/ 	.byte	0x04, 0x36
        /*00fa*/ 	.short	(.L_1598 - .L_1597)
.L_1597:
        /*00fc*/ 	.word	0x00000008
.L_1598:


//--------------------- .nv.info._ZN10layer_norm13ln_fwd_kernelINS_13Kernel_traitsIf13__nv_bfloat16S2_S2_fjLj7168ELj1ELj1ELj4ELj16ENS_18Kernel_traits_baseILj7168EfS2_S2_S2_fjLj128EEEEELb0ELb0ELb1ELb0EEEvNS_9FwdParamsE --------------------------
	.section	.nv.info._ZN10layer_norm13ln_fwd_kernelINS_13Kernel_traitsIf13__nv_bfloat16S2_S2_fjLj7168ELj1ELj1ELj4ELj16ENS_18Kernel_traits_baseILj7168EfS2_S2_S2_fjLj128EEEEELb0ELb0ELb1ELb0EEEvNS_9FwdParamsE,"",@"SHT_CUDA_INFO"
	.sectionflags	@""
	.align	4


	//----- nvinfo : EIATTR_CUDA_API_VERSION
	.align		4
        /*0000*/ 	.byte	0x04, 0x37
        /*0002*/ 	.short	(.L_1600 - .L_1599)
.L_1599:
        /*0004*/ 	.word	0x00000082


	//----- nvinfo : EIATTR_KPARAM_INFO
	.align		4
.L_1600:
        /*0008*/ 	.byte	0x04, 0x17
        /*000a*/ 	.short	(.L_1602 - .L_1601)
.L_1601:
        /*000c*/ 	.word	0x00000000
        /*0010*/ 	.short	0x0000
        /*0012*/ 	.short	0x0000
        /*0014*/ 	.byte	0x00, 0xf0, 0xa1, 0x03


	//----- nvinfo : EIATTR_SPARSE_MMA_MASK
	.align		4
.L_1602:
        /*0018*/ 	.byte	0x03, 0x50
        /*001a*/ 	.short	0x0000


	//----- nvinfo : EIATTR_MAXREG_COUNT
	.align		4
        /*001c*/ 	.byte	0x03, 0x1b
        /*001e*/ 	.short	0x00ff


	//----- nvinfo : EIATTR_NUM_BARRIERS
	.align		4
        /*0020*/ 	.byte	0x02, 0x4c
        /*0022*/ 	.byte	0x01
	.zero		1


	//----- nvinfo : EIATTR_MERCURY_ISA_VERSION
	.align		4
        /*0024*/ 	.byte	0x03, 0x5f
        /*0026*/ 	.short	0x0101


	//----- nvinfo : EIATTR_COOP_GROUP_MASK_REGIDS
	.align		4
        /*0028*/ 	.byte	0x04, 0x29
        /*002a*/ 	.short	(.L_1604 - .L_1603)


	//   ....[0]....
.L_1603:
        /*002c*/ 	.word	0xffffffff


	//   ....[1]....
        /*0030*/ 	.word	0xffffffff


	//   ....[2]....
        /*0034*/ 	.word	0xffffffff


	//   ....[3]....
        /*0038*/ 	.word	0xffffffff


	//   ....[4]....
        /*003c*/ 	.word	0xffffffff


	//   ....[5]....
        /*0040*/ 	.word	0xffffffff


	//   ....[6]....
        /*0044*/ 	.word	0xffffffff


	//   ....[7]....
        /*0048*/ 	.word	0xffffffff


	//   ....[8]....
        /*004c*/ 	.word	0xffffffff


	//   ....[9]....
        /*0050*/ 	.word	0xffffffff


	//   ....[10]....
        /*0054*/ 	.word	0xffffffff


	//   ....[11]....
        /*0058*/ 	.word	0xffffffff


	//   ....[12]....
        /*005c*/ 	.word	0xffffffff


	//   ....[13]....
        /*0060*/ 	.word	0xffffffff


	//   ....[14]....
        /*0064*/ 	.word	0xffffffff


	//   ....[15]....
        /*0068*/ 	.word	0xffffffff


	//   ....[16]....
        /*006c*/ 	.word	0xffffffff


	//   ....[17]....
        /*0070*/ 	.word	0xffffffff


	//----- nvinfo : EIATTR_COOP_GROUP_INSTR_OFFSETS
	.align		4
.L_1604:
        /*0074*/ 	.byte	0x04, 0x28
        /*0076*/ 	.short	(.L_1606 - .L_1605)


	//   ....[0]....
.L_1605:
        /*0078*/ 	.word	0x000045c0


	//   ....[1]....
        /*007c*/ 	.word	0x000045e0


	//   ....[2]....
        /*0080*/ 	.word	0x00004600


	//   ....[3]....
        /*0084*/ 	.word	0x00004620


	//   ....[4]....
        /*0088*/ 	.word	0x00004640


	//   ....[5]....
        /*008c*/ 	.word	0x00004dd0


	//   ....[6]....
        /*0090*/ 	.word	0x00004df0


	//   ....[7]....
        /*0094*/ 	.word	0x00004e10


	//   ....[8]....
        /*0098*/ 	.word	0x00004e30


	//   ....[9]....
        /*009c*/ 	.word	0x00004e50


	//   ....[10]....
        /*00a0*/ 	.word	0x00004fe0


	//   ....[11]....
        /*00a4*/ 	.word	0x00005010


	//   ....[12]....
        /*00a8*/ 	.word	0x00005030


	//   ....[13]....
        /*00ac*/ 	.word	0x00005070


	//   ....[14]....
        /*00b0*/ 	.word	0x00005130


	//   ....[15]....
        /*00b4*/ 	.word	0x00005160


	//   ....[16]....
        /*00b8*/ 	.word	0x00005210


	//   ....[17]....
        /*00bc*/ 	.word	0x00005240


	//----- nvinfo : EIATTR_VRC_CTA_INIT_COUNT
	.align		4
.L_1606:
        /*00c0*/ 	.byte	0x02, 0x4a
	.zero		1
	.zero		1


	//----- nvinfo : EIATTR_EXIT_INSTR_OFFSETS
	.align		4
        /*00c4*/ 	.byte	0x04, 0x1c
        /*00c6*/ 	.short	(.L_1608 - .L_1607)


	//   ....[0]....
.L_1607:
        /*00c8*/ 	.word	0x00000a10


	//   ....[1]....
        /*00cc*/ 	.word	0x00006320


	//----- nvinfo : EIATTR_MAX_THREADS
	.align		4
.L_1608:
        /*00d0*/ 	.byte	0x04, 0x05
        /*00d2*/ 	.short	(.L_1610 - .L_1609)
.L_1609:
        /*00d4*/ 	.word	0x00000080
        /*00d8*/ 	.word	0x00000001
        /*00dc*/ 	.word	0x00000001


	//----- nvinfo : EIATTR_CRS_STACK_SIZE
	.align		4
.L_1610:
        /*00e0*/ 	.byte	0x04, 0x1e
        /*00e2*/ 	.short	(.L_1612 - .L_1611)
.L_1611:
        /*00e4*/ 	.word	0x00000000


	//----- nvinfo : EIATTR_CBANK_PARAM_SIZE
	.align		4
.L_1612:
        /*00e8*/ 	.byte	0x03, 0x19
        /*00ea*/ 	.short	0x00e8


	//----- nvinfo : EIATTR_PARAM_CBANK
	.align		4
        /*00ec*/ 	.byte	0x04, 0x0a
        /*00ee*/ 	.short	(.L_1614 - .L_1613)
	.align		4
.L_1613:
        /*00f0*/ 	.word	index@(.nv.constant0._ZN10layer_norm13ln_fwd_kernelINS_13Kernel_traitsIf13__nv_bfloat16S2_S2_fjLj7168ELj1ELj1ELj4ELj16ENS_18Kernel_traits_baseILj7168EfS2_S2_S2_fjLj128EEEEELb0ELb0ELb1ELb0EEEvNS_9FwdParamsE)
        /*00f4*/ 	.short	0x0380
        /*00f6*/ 	.short	0x00e8


	//----- nvinfo : EIATTR_SW_WAR
	.align		4
.L_1614:
        /*00f8*/ 	.byte	0x04, 0x36
        /*00fa*/ 	.short	(.L_1616 - .L_1615)
.L_1615:
        /*00fc*/ 	.word	0x00000008
.L_1616:


//--------------------- .nv.info._ZN10layer_norm13ln_fwd_kernelINS_13Kernel_traitsIf13__nv_bfloat16S2_S2_fjLj7168ELj1ELj1ELj4ELj16ENS_18Kernel_traits_baseILj7168EfS2_S2_S2_fjLj128EEEEELb0ELb0ELb1ELb1EEEvNS_9FwdParamsE --------------------------
	.section	.nv.info._ZN10layer_norm13ln_fwd_kernelINS_13Kernel_traitsIf13__nv_bfloat16S2_S2_fjLj7168ELj1ELj1ELj4ELj16ENS_18Kernel_traits_baseILj7168EfS2_S2_S2_fjLj128EEEEELb0ELb0ELb1ELb1EEEvNS_9FwdParamsE,"",@"SHT_CUDA_INFO"
	.sectionflags	@""
	.align	4


	//----- nvinfo : EIATTR_CUDA_API_VERSION
	.align		4
        /*0000*/ 	.byte	0x04, 0x37
        /*0002*/ 	.short	(.L_1618 - .L_1617)
.L_1617:
        /*0004*/ 	.word	0x00000082


	//----- nvinfo : EIATTR_KPARAM_INFO
	.align		4
.L_1618:
        /*0008*/ 	.byte	0x04, 0x17
        /*000a*/ 	.short	(.L_1620 - .L_1619)
.L_1619:
        /*000c*/ 	.word	0x00000000
        /*0010*/ 	.short	0x0000
        /*0012*/ 	.short	0x0000
        /*0014*/ 	.byte	0x00, 0xf0, 0xa1, 0x03


	//----- nvinfo : EIATTR_SPARSE_MMA_MASK
	.align		4
.L_1620:
        /*0018*/ 	.byte	0x03, 0x50
        /*001a*/ 	.short	0x0000


	//----- nvinfo : EIATTR_MAXREG_COUNT
	.align		4
        /*001c*/ 	.byte	0x03, 0x1b
        /*001e*/ 	.short	0x00ff


	//----- nvinfo : EIATTR_NUM_BARRIERS
	.align		4
        /*0020*/ 	.byte	0x02, 0x4c
        /*0022*/ 	.byte	0x01
	.zero		1


	//----- nvinfo : EIATTR_MERCURY_ISA_VERSION
	.align		4
        /*0024*/ 	.byte	0x03, 0x5f
        /*0026*/ 	.short	0x0101


	//----- nvinfo : EIATTR_COOP_GROUP_MASK_REGIDS
	.align		4
        /*0028*/ 	.byte	0x04, 0x29
        /*002a*/ 	.short	(.L_1622 - .L_1621)


	//   ....[0]....
.L_1621:
        /*002c*/ 	.word	0xffffffff


	//   ....[1]....
        /*0030*/ 	.word	0xffffffff


	//   ....[2]....
        /*0034*/ 	.word	0xffffffff


	//   ....[3]....
        /*0038*/ 	.word	0xffffffff


	//   ....[4]....
        /*003c*/ 	.word	0xffffffff


	//   ....[5]....
        /*0040*/ 	.word	0xffffffff


	//   ....[6]....
        /*0044*/ 	.word	0xffffffff


	//   ....[7]....
        /*0048*/ 	.word	0xffffffff


	//   ....[8]....
        /*004c*/ 	.word	0xffffffff


	//   ....[9]....
        /*0050*/ 	.word	0xffffffff


	//   ....[10]....
        /*0054*/ 	.word	0xffffffff


	//   ....[11]....
        /*0058*/ 	.word	0xffffffff


	//   ....[12]....
        /*005c*/ 	.word	0xffffffff


	//   ....[13]....
        /*0060*/ 	.word	0xffffffff


	//   ....[14]....
        /*0064*/ 	.word	0xffffffff


	//   ....[15]....
        /*0068*/ 	.word	0xffffffff


	//   ....[16]....
        /*006c*/ 	.word	0xffffffff


	//   ....[17]....
        /*0070*/ 	.word	0xffffffff


	//----- nvinfo : EIATTR_COOP_GROUP_INSTR_OFFSETS
	.align		4
.L_1622:
        /*0074*/ 	.byte	0x04, 0x28
        /*0076*/ 	.short	(.L_1624 - .L_1623)


	//   ....[0]....
.L_1623:
        /*0078*/ 	.word	0x00003c10


	//   ....[1]....
        /*007c*/ 	.word	0x00003c30


	//   ....[2]....
        /*0080*/ 	.word	0x00003c50


	//   ....[3]....
        /*0084*/ 	.word	0x00003c70


	//   ....[4]....
        /*0088*/ 	.word	0x00003c90


	//   ....[5]....
        /*008c*/ 	.word	0x000043c0


	//   ....[6]....
        /*0090*/ 	.word	0x000043e0


	//   ....[7]....
        /*0094*/ 	.word	0x00004400


	//   ....[8]....
        /*0098*/ 	.word	0x00004430


	//   ....[9]....
        /*009c*/ 	.word	0x00004460


	//   ....[10]....
        /*00a0*/ 	.word	0x00004610


	//   ....[11]....
        /*00a4*/ 	.word	0x00004640


	//   ....[12]....
        /*00a8*/ 	.word	0x00004650


	//   ....[13]....
        /*00ac*/ 	.word	0x00004690


	//   ....[14]....
        /*00b0*/ 	.word	0x00004760


	//   ....[15]....
        /*00b4*/ 	.word	0x00004790


	//   ....[16]....
        /*00b8*/ 	.word	0x00004840


	//   ....[17]....
        /*00bc*/ 	.word	0x00004870


	//----- nvinfo : EIATTR_VRC_CTA_INIT_COUNT
	.align		4
.L_1624:
        /*00c0*/ 	.byte	0x02, 0x4a
	.zero		1
	.zero		1


	//----- nvinfo : EIATTR_EXIT_INSTR_OFFSETS
	.align		4
        /*00c4*/ 	.byte	0x04, 0x1c
        /*00c6*/ 	.short	(.L_1626 - .L_1625)


	//   ....[0]....
.L_1625:
        /*00c8*/ 	.word	0x00000580


	//   ....[1]....
        /*00cc*/ 	.word	0x00005780


	//----- nvinfo : EIATTR_MAX_THREADS
	.align		4
.L_1626:
        /*00d0*/ 	.byte	0x04, 0x05
        /*00d2*/ 	.short	(.L_1628 - .L_1627)
.L_1627:
        /*00d4*/ 	.word	0x00000080
        /*00d8*/ 	.word	0x00000001
        /*00dc*/ 	.word	0x00000001


	//----- nvinfo : EIATTR_CRS_STACK_SIZE
	.align		4
.L_1628:
        /*00e0*/ 	.byte	0x04, 0x1e
        /*00e2*/ 	.short	(.L_1630 - .L_1629)
.L_1629:
        /*00e4*/ 	.word	0x00000000


	//----- nvinfo : EIATTR_CBANK_PARAM_SIZE
	.align		4
.L_1630:
        /*00e8*/ 	.byte	0x03, 0x19
        /*00ea*/ 	.short	0x00e8


	//----- nvinfo : EIATTR_PARAM_CBANK
	.align		4
        /*00ec*/ 	.byte	0x04, 0x0a
        /*00ee*/ 	.short	(.L_1632 - .L_1631)
	.align		4
.L_1631:
        /*00f0*/ 	.word	index@(.nv.constant0._ZN10layer_norm13ln_fwd_kernelINS_13Kernel_traitsIf13__nv_bfloat16S2_S2_fjLj7168ELj1ELj1ELj4ELj16ENS_18Kernel_traits_baseILj7168EfS2_S2_S2_fjLj128EEEEELb0ELb0ELb1ELb1EEEvNS_9FwdParamsE)
        /*00f4*/ 	.short	0x0380
        /*00f6*/ 	.short	0x00e8


	//----- nvinfo : EIATTR_SW_WAR
	.align		4
.L_1632:
        /*00f8*/ 	.byte	0x04, 0x36
        /*00fa*/ 	.short	(.L_1634 - .L_1633)
.L_1633:
        /*00fc*/ 	.word	0x00000008
.L_1634:


//--------------------- .nv.info._ZN10layer_norm13ln_fwd_kernelINS_13Kernel_traitsIf13__nv_bfloat16S2_S2_fjLj7168ELj1ELj1ELj4ELj16ENS_18Kernel_traits_baseILj7168EfS2_S2_S2_fjLj128EEEEELb0ELb1ELb0ELb0EEEvNS_9FwdParamsE --------------------------
	.section	.nv.info._ZN10layer_norm13ln_fwd_kernelINS_13Kernel_traitsIf13__nv_bfloat16S2_S2_fjLj7168ELj1ELj1ELj4ELj16ENS_18Kernel_traits_baseILj7168EfS2_S2_S2_fjLj128EEEEELb0ELb1ELb0ELb0EEEvNS_9FwdParamsE,"",@"SHT_CUDA_INFO"
	.sectionflags	@""
	.align	4


	//----- nvinfo : EIATTR_CUDA_API_VERSION
	.align		4
        /*0000*/ 	.byte	0x04, 0x37
        /*0002*/ 	.short	(.L_1636 - .L_1635)
.L_1635:
        /*0004*/ 	.word	0x00000082


	//----- nvinfo : EIATTR_KPARAM_INFO
	.align		4
.L_1636:
        /*0008*/ 	.byte	0x04, 0x17
        /*000a*/ 	.short	(.L_1638 - .L_1637)
.L_1637:
        /*000c*/ 	.word	0x00000000
        /*0010*/ 	.short	0x0000
        /*0012*/ 	.short	0x0000
        /*0014*/ 	.byte	0x00, 0xf0, 0xa1, 0x03


	//----- nvinfo : EIATTR_SPARSE_MMA_MASK
	.align		4
.L_1638:
        /*0018*/ 	.byte	0x03, 0x50
        /*001a*/ 	.short	0x0000


	//----- nvinfo : EIATTR_MAXREG_COUNT
	.align		4
        /*001c*/ 	.byte	0x03, 0x1b
        /*001e*/ 	.short	0x00ff


	//----- nvinfo : EIATTR_NUM_BARRIERS
	.align		4
        /*0020*/ 	.byte	0x02, 0x4c
        /*0022*/ 	.byte	0x01
	.zero		1


	//----- nvinfo : EIATTR_MERCURY_ISA_VERSION
	.align		4
        /*0024*/ 	.byte	0x03, 0x5f
        /*0026*/ 	.short	0x0101


	//----- nvinfo : EIATTR_COOP_GROUP_MASK_REGIDS
	.align		4
        /*0028*/ 	.byte	0x04, 0x29
        /*002a*/ 	.short	(.L_1640 - .L_1639)


	//   ....[0]....
.L_1639:
        /*002c*/ 	.word	0xffffffff


	//   ....[1]....
        /*0030*/ 	.word	0xffffffff


	//   ....[2]....
        /*0034*/ 	.word	0xffffffff


	//   ....[3]....
        /*0038*/ 	.word	0xffffffff


	//   ....[4]....
        /*003c*/ 	.word	0xffffffff


	//   ....[5]....
        /*0040*/ 	.word	0xffffffff


	//   ....[6]....
        /*0044*/ 	.word	0xffffffff


	//   ....[7]....
        /*0048*/ 	.word	0xffffffff


	//   ....[8]....
        /*004c*/ 	.word	0xffffffff


	//   ....[9]....
        /*0050*/ 	.word	0xffffffff


	//   ....[10]....
        /*0054*/ 	.word	0xffffffff


	//   ....[11]....
        /*0058*/ 	.word	0xffffffff


	//   ....[12]....
        /*005c*/ 	.word	0xffffffff


	//   ....[13]....
        /*0060*/ 	.word	0xffffffff


	//   ....[14]....
        /*0064*/ 	.word	0xffffffff


	//   ....[15]....
        /*0068*/ 	.word	0xffffffff


	//   ....[16]....
        /*006c*/ 	.word	0xffffffff


	//   ....[17]....
        /*0070*/ 	.word	0xffffffff


	//----- nvinfo : EIATTR_COOP_GROUP_INSTR_OFFSETS
	.align		4
.L_1640:
        /*0074*/ 	.byte	0x04, 0x28
        /*0076*/ 	.short	(.L_1642 - .L_1641)


	//   ....[0]....
.L_1641:
        /*0078*/ 	.word	0x00003dc0


	//   ....[1]....
        /*007c*/ 	.word	0x00003de0


	//   ....[2]....
        /*0080*/ 	.word	0x00003e00


	//   ....[3]....
        /*0084*/ 	.word	0x00003e20


	//   ....[4]....
        /*0088*/ 	.word	0x00003e40


	//   ....[5]....
        /*008c*/ 	.word	0x000045e0


	//   ....[6]....
        /*0090*/ 	.word	0x00004600


	//   ....[7]....
        /*0094*/ 	.word	0x00004620


	//   ....[8]....
        /*0098*/ 	.word	0x00004640


	//   ....[9]....
        /*009c*/ 	.word	0x00004660


	//   ....[10]....
        /*00a0*/ 	.word	0x00004810


	//   ....[11]....
        /*00a4*/ 	.word	0x00004850


	//   ....[12]....
        /*00a8*/ 	.word	0x00004890


	//   ....[13]....
        /*00ac*/ 	.word	0x000048d0


	//   ....[14]....
        /*00b0*/ 	.word	0x00004940


	//   ....[15]....
        /*00b4*/ 	.word	0x00004980


	//   ....[16]....
        /*00b8*/ 	.word	0x00004a60


	//   ....[17]....
        /*00bc*/ 	.word	0x00004a70


	//----- nvinfo : EIATTR_VRC_CTA_INIT_COUNT
	.align		4
.L_1642:
        /*00c0*/ 	.byte	0x02, 0x4a
	.zero		1
	.zero		1


	//----- nvinfo : EIATTR_EXIT_INSTR_OFFSETS
	.align		4
        /*00c4*/ 	.byte	0x04, 0x1c
        /*00c6*/ 	.short	(.L_1644 - .L_1643)


	//   ....[0]....
.L_1643:
        /*00c8*/ 	.word	0x00000dc0


	//   ....[1]....
        /*00cc*/ 	.word	0x00005b10


	//----- nvinfo : EIATTR_MAX_THREADS
	.align		4
.L_1644:
        /*00d0*/ 	.byte	0x04, 0x05
        /*00d2*/ 	.short	(.L_1646 - .L_1645)
.L_1645:
        /*00d4*/ 	.word	0x00000080
        /*00d8*/ 	.word	0x00000001
        /*00dc*/ 	.word	0x00000001


	//----- nvinfo : EIATTR_CRS_STACK_SIZE
	.align		4
.L_1646:
        /*00e0*/ 	.byte	0x04, 0x1e
        /*00e2*/ 	.short	(.L_1648 - .L_1647)
.L_1647:
        /*00e4*/ 	.word	0x00000000


	//----- nvinfo : EIATTR_CBANK_PARAM_SIZE
	.align		4
.L_1648:
        /*00e8*/ 	.byte	0x03, 0x19
        /*00ea*/ 	.short	0x00e8


	//----- nvinfo : EIATTR_PARAM_CBANK
	.align		4
        /*00ec*/ 	.byte	0x04, 0x0a
        /*00ee*/ 	.short	(.L_1650 - .L_1649)
	.align		4
.L_1649:
        /*00f0*/ 	.word	index@(.nv.constant0._ZN10layer_norm13ln_fwd_kernelINS_13Kernel_traitsIf13__nv_bfloat16S2_S2_fjLj7168ELj1ELj1ELj4ELj16ENS_18Kernel_traits_baseILj7168EfS2_S2_S2_fjLj128EEEEELb0ELb1ELb0ELb0EEEvNS_9FwdParamsE)
        /*00f4*/ 	.short	0x0380
        /*00f6*/ 	.short	0x00e8


	//----- nvinfo : EIATTR_SW_WAR
	.align		4
.L_1650:
        /*00f8*/ 	.byte	0x04, 0x36
        /*00fa*/ 	.short	(.L_1652 - .L_1651)
.L_1651:
        /*00fc*/ 	.word	0x00000008
.L_1652:


//--------------------- .nv.info._ZN10layer_norm13ln_fwd_kernelINS_13Kernel_traitsIf13__nv_bfloat16S2_S2_fjLj7168ELj1ELj1ELj4ELj16ENS_18Kernel_traits_baseILj7168EfS2_S2_S2_fjLj128EEEEELb0ELb1ELb0ELb1EEEvNS_9FwdParamsE --------------------------
	.section	.nv.info._ZN10layer_norm13ln_fwd_kernelINS_13Kernel_traitsIf13__nv_bfloat16S2_S2_fjLj7168ELj1ELj1ELj4ELj16ENS_18Kernel_traits_baseILj7168EfS2_S2_S2_fjLj128EEEEELb0ELb1ELb0ELb1EEEvNS_9FwdParamsE,"",@"SHT_CUDA_INFO"
	.sectionflags	@""
	.align	4


	//----- nvinfo : EIATTR_CUDA_API_VERSION
	.align		4
        /*0000*/ 	.byte	0x04, 0x37
        /*0002*/ 	.short	(.L_1654 - .L_1653)
.L_1653:
        /*0004*/ 	.word	0x00000082


	//----- nvinfo : EIATTR_KPARAM_INFO
	.align		4
.L_1654:
        /*0008*/ 	.byte	0x04, 0x17
        /*000a*/ 	.short	(.L_1656 - .L_1655)
.L_1655:
        /*000c*/ 	.word	0x00000000
        /*0010*/ 	.short	0x0000
        /*0012*/ 	.short	0x0000
        /*0014*/ 	.byte	0x00, 0xf0, 0xa1, 0x03


	//----- nvinfo : EIATTR_SPARSE_MMA_MASK
	.align		4
.L_1656:
        /*0018*/ 	.byte	0x03, 0x50
        /*001a*/ 	.short	0x0000


	//----- nvinfo : EIATTR_MAXREG_COUNT
	.align		4
        /*001c*/ 	.byte	0x03, 0x1b
        /*001e*/ 	.short	0x00ff


	//----- nvinfo : EIATTR_NUM_BARRIERS
	.align		4
        /*0020*/ 	.byte	0x02, 0x4c
        /*0022*/ 	.byte	0x01
	.zero		1


	//----- nvinfo : EIATTR_MERCURY_ISA_VERSION
	.align		4
        /*0024*/ 	.byte	0x03, 0x5f
        /*0026*/ 	.short	0x0101


	//----- nvinfo : EIATTR_COOP_GROUP_MASK_REGIDS
	.align		4
        /*0028*/ 	.byte	0x04, 0x29
        /*002a*/ 	.short	(.L_1658 - .L_1657)


	//   ....[0]....
.L_1657:
        /*002c*/ 	.word	0xffffffff


	//   ....[1]....
        /*0030*/ 	.word	0xffffffff


	//   ....[2]....
        /*0034*/ 	.word	0xffffffff


	//   ....[3]....
        /*0038*/ 	.word	0xffffffff


	//   ....[4]....
        /*003c*/ 	.word	0xffffffff


	//   ....[5]....
        /*0040*/ 	.word	0xffffffff


	//   ....[6]....
        /*0044*/ 	.word	0xffffffff


	//   ....[7]....
        /*0048*/ 	.word	0xffffffff


	//   ....[8]....
        /*004c*/ 	.word	0xffffffff


	//   ....[9]....
        /*0050*/ 	.word	0xffffffff


	//   ....[10]....
        /*0054*/ 	.word	0xffffffff


	//   ....[11]....
        /*0058*/ 	.word	0xffffffff


	//   ....[12]....
        /*005c*/ 	.word	0xffffffff


	//   ....[13]....
        /*0060*/ 	.word	0xffffffff


	//   ....[14]....
        /*0064*/ 	.word	0xffffffff


	//   ....[15]....
        /*0068*/ 	.word	0xffffffff


	//   ....[16]....
        /*006c*/ 	.word	0xffffffff


	//   ....[17]....
        /*0070*/ 	.word	0xffffffff


	//----- nvinfo : EIATTR_COOP_GROUP_INSTR_OFFSETS
	.align		4
.L_1658:
        /*0074*/ 	.byte	0x04, 0x28
        /*0076*/ 	.short	(.L_1660 - .L_1659)


	//   ....[0]....
.L_1659:
        /*0078*/ 	.word	0x00003240


	//   ....[1]....
        /*007c*/ 	.word	0x00003260


	//   ....[2]....
        /*0080*/ 	.word	0x00003280


	//   ....[3]....
        /*0084*/ 	.word	0x000032a0


	//   ....[4]....
        /*0088*/ 	.word	0x000032c0


	//   ....[5]....
        /*008c*/ 	.word	0x000039f0


	//   ....[6]....
        /*0090*/ 	.word	0x00003a10


	//   ....[7]....
        /*0094*/ 	.word	0x00003a30


	//   ....[8]....
        /*0098*/ 	.word	0x00003a50


	//   ....[9]....
        /*009c*/ 	.word	0x00003a70


	//   ....[10]....
        /*00a0*/ 	.word	0x00003bd0


	//   ....[11]....
        /*00a4*/ 	.word	0x00003c90


	//   ....[12]....
        /*00a8*/ 	.word	0x00003ca0


	//   ....[13]....
        /*00ac*/ 	.word	0x00003d00


	//   ....[14]....
        /*00b0*/ 	.word	0x00003d40


	//   ....[15]....
        /*00b4*/ 	.word	0x00003d60


	//   ....[16]....
        /*00b8*/ 	.word	0x00003e50


	//   ....[17]....
        /*00bc*/ 	.word	0x00003e60


	//----- nvinfo : EIATTR_VRC_CTA_INIT_COUNT
	.align		4
.L_1660:
        /*00c0*/ 	.byte	0x02, 0x4a
	.zero		1
	.zero		1


	//----- nvinfo : EIATTR_EXIT_INSTR_OFFSETS
	.align		4
        /*00c4*/ 	.byte	0x04, 0x1c
        /*00c6*/ 	.short	(.L_1662 - .L_1661)


	//   ....[0]....
.L_1661:
        /*00c8*/ 	.word	0x00000790


	//   ....[1]....
        /*00cc*/ 	.word	0x00004ca0


	//----- nvinfo : EIATTR_MAX_THREADS
	.align		4
.L_1662:
        /*00d0*/ 	.byte	0x04, 0x05
        /*00d2*/ 	.short	(.L_1664 - .L_1663)
.L_1663:
        /*00d4*/ 	.word	0x00000080
        /*00d8*/ 	.word	0x00000001
        /*00dc*/ 	.word	0x00000001


	//----- nvinfo : EIATTR_CRS_STACK_SIZE
	.align		4
.L_1664:
        /*00e0*/ 	.byte	0x04, 0x1e
        /*00e2*/ 	.short	(.L_1666 - .L_1665)
.L_1665:
        /*00e4*/ 	.word	0x00000000


	//----- nvinfo : EIATTR_CBANK_PARAM_SIZE
	.align		4
.L_1666:
        /*00e8*/ 	.byte	0x03, 0x19
        /*00ea*/ 	.short	0x00e8


	//----- nvinfo : EIATTR_PARAM_CBANK
	.align		4
        /*00ec*/ 	.byte	0x04, 0x0a
        /*00ee*/ 	.short	(.L_1668 - .L_1667)
	.align		4
.L_1667:
        /*00f0*/ 	.word	index@(.nv.constant0._ZN10layer_norm13ln_fwd_kernelINS_13Kernel_traitsIf13__nv_bfloat16S2_S2_fjLj7168ELj1ELj1ELj4ELj16ENS_18Kernel_traits_baseILj7168EfS2_S2_S2_fjLj128EEEEELb0ELb1ELb0ELb1EEEvNS_9FwdParamsE)
        /*00f4*/ 	.short	0x0380
        /*00f6*/ 	.short	0x00e8


	//----- nvinfo : EIATTR_SW_WAR
	.align		4
.L_1668:
        /*00f8*/ 	.byte	0x04, 0x36
        /*00fa*/ 	.short	(.L_1670 - .L_1669)
.L_1669:
        /*00fc*/ 	.word	0x00000008
.L_1670:


//--------------------- .nv.info._ZN10layer_norm13ln_fwd_kernelINS_13Kernel_traitsIf13__nv_bfloat16S2_S2_fjLj7168ELj1ELj1ELj4ELj16ENS_18Kernel_traits_baseILj7168EfS2_S2_S2_fjLj128EEEEELb0ELb1ELb1ELb0EEEvNS_9FwdParamsE --------------------------
	.section	.nv.info._ZN10layer_norm13ln_fwd_kernelINS_13Kernel_traitsIf13__nv_bfloat16S2_S2_fjLj7168ELj1ELj1ELj4ELj16ENS_18Kernel_traits_baseILj7168EfS2_S2_S2_fjLj128EEEEELb0ELb1ELb1ELb0EEEvNS_9FwdParamsE,"",@"SHT_CUDA_INFO"
	.sectionflags	@""
	.align	4


	//----- nvinfo : EIATTR_CUDA_API_VERSION
	.align		4
        /*0000*/ 	.byte	0x04, 0x37
        /*0002*/ 	.short	(.L_1672 - .L_1671)
.L_1671:
        /*0004*/ 	.word	0x00000082


	//----- nvinfo : EIATTR_KPARAM_INFO
	.align		4
.L_1672:
        /*0008*/ 	.byte	0x04, 0x17
        /*000a*/ 	.short	(.L_1674 - .L_1673)
.L_1673:
        /*000c*/ 	.word	0x00000000
        /*0010*/ 	.short	0x0000
        /*0012*/ 	.short	0x0000
        /*0014*/ 	.byte	0x00, 0xf0, 0xa1, 0x03


	//----- nvinfo : EIATTR_SPARSE_MMA_MASK
	.align		4
.L_1674:
        /*0018*/ 	.byte	0x03, 0x50
        /*001a*/ 	.short	0x0000


	//----- nvinfo : EIATTR_MAXREG_COUNT
	.align		4
        /*001c*/ 	.byte	0x03, 0x1b
        /*001e*/ 	.short	0x00ff


	//----- nvinfo : EIATTR_NUM_BARRIERS
	.align		4
        /*0020*/ 	.byte	0x02, 0x4c
        /*0022*/ 	.byte	0x01
	.zero		1


	//----- nvinfo : EIATTR_MERCURY_ISA_VERSION
	.align		4
        /*0024*/ 	.byte	0x03, 0x5f
        /*0026*/ 	.short	0x0101


	//----- nvinfo : EIATTR_COOP_GROUP_MASK_REGIDS
	.align		4
        /*0028*/ 	.byte	0x04, 0x29
        /*002a*/ 	.short	(.L_1676 - .L_1675)


	//   ....[0]....
.L_1675:
        /*002c*/ 	.word	0xffffffff


	//   ....[1]....
        /*0030*/ 	.word	0xffffffff


	//   ....[2]....
        /*0034*/ 	.word	0xffffffff


	//   ....[3]....
        /*0038*/ 	.word	0xffffffff


	//   ....[4]....
        /*003c*/ 	.word	0xffffffff


	//   ....[5]....
        /*0040*/ 	.word	0xffffffff


	//   ....[6]....
        /*0044*/ 	.word	0xffffffff


	//   ....[7]....
        /*0048*/ 	.word	0xffffffff


	//   ....[8]....
        /*004c*/ 	.word	0xffffffff


	//   ....[9]....
        /*0050*/ 	.word	0xffffffff


	//   ....[10]....
        /*0054*/ 	.word	0xffffffff


	//   ....[11]....
        /*0058*/ 	.word	0xffffffff


	//   ....[12]....
        /*005c*/ 	.word	0xffffffff


	//   ....[13]....
        /*0060*/ 	.word	0xffffffff


	//   ....[14]....
        /*0064*/ 	.word	0xffffffff


	//   ....[15]....
        /*0068*/ 	.word	0xffffffff


	//   ....[16]....
        /*006c*/ 	.word	0xffffffff


	//   ....[17]....
        /*0070*/ 	.word	0xffffffff


	//----- nvinfo : EIATTR_COOP_GROUP_INSTR_OFFSETS
	.align		4
.L_1676:
        /*0074*/ 	.byte	0x04, 0x28
        /*0076*/ 	.short	(.L_1678 - .L_1677)


	//   ....[0]....
.L_1677:
        /*0078*/ 	.word	0x00004f70


	//   ....[1]....
        /*007c*/ 	.word	0x00004f90


	//   ....[2]....
        /*0080*/ 	.word	0x00004fb0


	//   ....[3]....
        /*0084*/ 	.word	0x00004fd0


	//   ....[4]....
        /*0088*/ 	.word	0x00004ff0


	//   ....[5]....
        /*008c*/ 	.word	0x00005780


	//   ....[6]....
        /*0090*/ 	.word	0x000057a0


	//   ....[7]....
        /*0094*/ 	.word	0x000057c0


	//   ....[8]....
        /*0098*/ 	.word	0x000057e0


	//   ....[9]....
        /*009c*/ 	.word	0x00005800


	//   ....[10]....
        /*00a0*/ 	.word	0x000059b0


	//   ....[11]....
        /*00a4*/ 	.word	0x000059e0


	//   ....[12]....
        /*00a8*/ 	.word	0x00005a00


	//   ....[13]....
        /*00ac*/ 	.word	0x00005ab0


	//   ....[14]....
        /*00b0*/ 	.word	0x00005af0


	//   ....[15]....
        /*00b4*/ 	.word	0x00005b00


	//   ....[16]....
        /*00b8*/ 	.word	0x00005c00


	//   ....[17]....
        /*00bc*/ 	.word	0x00005c10


	//----- nvinfo : EIATTR_VRC_CTA_INIT_COUNT
	.align		4
.L_1678:
        /*00c0*/ 	.byte	0x02, 0x4a
	.zero		1
	.zero		1


	//----- nvinfo : EIATTR_EXIT_INSTR_OFFSETS
	.align		4
        /*00c4*/ 	.byte	0x04, 0x1c
        /*00c6*/ 	.short	(.L_1680 - .L_1679)


	//   ....[0]....
.L_1679:
        /*00c8*/ 	.word	0x00000d90


	//   ....[1]....
        /*00cc*/ 	.word	0x00006cf0


	//----- nvinfo : EIATTR_MAX_THREADS
	.align		4
.L_1680:
        /*00d0*/ 	.byte	0x04, 0x05
        /*00d2*/ 	.short	(.L_1682 - .L_1681)
.L_1681:
        /*00d4*/ 	.word	0x00000080
        /*00d8*/ 	.word	0x00000001
        /*00dc*/ 	.word	0x00000001


	//----- nvinfo : EIATTR_CRS_STACK_SIZE
	.align		4
.L_1682:
        /*00e0*/ 	.byte	0x04, 0x1e
        /*00e2*/ 	.short	(.L_1684 - .L_1683)
.L_1683:
        /*00e4*/ 	.word	0x00000000


	//----- nvinfo : EIATTR_CBANK_PARAM_SIZE
	.align		4
.L_1684:
        /*00e8*/ 	.byte	0x03, 0x19
        /*00ea*/ 	.short	0x00e8


	//----- nvinfo : EIATTR_PARAM_CBANK
	.align		4
        /*00ec*/ 	.byte	0x04, 0x0a
        /*00ee*/ 	.short	(.L_1686 - .L_1685)
	.align		4
.L_1685:
        /*00f0*/ 	.word	index@(.nv.constant0._ZN10layer_norm13ln_fwd_kernelINS_13Kernel_traitsIf13__nv_bfloat16S2_S2_fjLj7168ELj1ELj1ELj4ELj16ENS_18Kernel_traits_baseILj7168EfS2_S2_S2_fjLj128EEEEELb0ELb1ELb1ELb0EEEvNS_9FwdParamsE)
        /*00f4*/ 	.short	0x0380
        /*00f6*/ 	.short	0x00e8


	//----- nvinfo : EIATTR_SW_WAR
	.align		4
.L_1686:
        /*00f8*/ 	.byte	0x04, 0x36
        /*00fa*/ 	.short	(.L_1688 - .L_1687)
.L_1687:
        /*00fc*/ 	.word	0x00000008
.L_1688:


//--------------------- .nv.info._ZN10layer_norm13ln_fwd_kernelINS_13Kernel_traitsIf13__nv_bfloat16S2_S2_fjLj7168ELj1ELj1ELj4ELj16ENS_18Kernel_traits_baseILj7168EfS2_S2_S2_fjLj128EEEEELb0ELb1ELb1ELb1EEEvNS_9FwdParamsE --------------------------
	.section	.nv.info._ZN10layer_norm13ln_fwd_kernelINS_13Kernel_traitsIf13__nv_bfloat16S2_S2_fjLj7168ELj1ELj1ELj4ELj16ENS_18Kernel_traits_baseILj7168EfS2_S2_S2_fjLj128EEEEELb0ELb1ELb1ELb1EEEvNS_9FwdParamsE,"",@"SHT_CUDA_INFO"
	.sectionflags	@""
	.align	4


	//----- nvinfo : EIATTR_CUDA_API_VERSION
	.align		4
        /*0000*/ 	.byte	0x04, 0x37
        /*0002*/ 	.short	(.L_1690 - .L_1689)
.L_1689:
        /*0004*/ 	.word	0x00000082


	//----- nvinfo : EIATTR_KPARAM_INFO
	.align		4
.L_1690:
        /*0008*/ 	.byte	0x04, 0x17
        /*000a*/ 	.short	(.L_1692 - .L_1691)
.L_1691:
        /*000c*/ 	.word	0x00000000
        /*0010*/ 	.short	0x0000
        /*0012*/ 	.short	0x0000
        /*0014*/ 	.byte	0x00, 0xf0, 0xa1, 0x03


	//----- nvinfo : EIATTR_SPARSE_MMA_MASK
	.align		4
.L_1692:
        /*0018*/ 	.byte	0x03, 0x50
        /*001a*/ 	.short	0x0000


	//----- nvinfo : EIATTR_MAXREG_COUNT
	.align		4
        /*001c*/ 	.byte	0x03, 0x1b
        /*001e*/ 	.short	0x00ff


	//----- nvinfo : EIATTR_NUM_BARRIERS
	.align		4
        /*0020*/ 	.byte	0x02, 0x4c
        /*0022*/ 	.byte	0x01
	.zero		1


	//----- nvinfo : EIATTR_MERCURY_ISA_VERSION
	.align		4
        /*0024*/ 	.byte	0x03, 0x5f
        /*0026*/ 	.short	0x0101


	//----- nvinfo : EIATTR_COOP_GROUP_MASK_REGIDS
	.align		4
        /*0028*/ 	.byte	0x04, 0x29
        /*002a*/ 	.short	(.L_1694 - .L_1693)


	//   ....[0]....
.L_1693:
        /*002c*/ 	.word	0xffffffff


	//   ....[1]....
        /*0030*/ 	.word	0xffffffff


	//   ....[2]....
        /*0034*/ 	.word	0xffffffff


	//   ....[3]....
        /*0038*/ 	.word	0xffffffff


	//   ....[4]....
        /*003c*/ 	.word	0xffffffff


	//   ....[5]....
        /*0040*/ 	.word	0xffffffff


	//   ....[6]....
        /*0044*/ 	.word	0xffffffff


	//   ....[7]....
        /*0048*/ 	.word	0xffffffff


	//   ....[8]....
        /*004c*/ 	.word	0xffffffff


	//   ....[9]....
        /*0050*/ 	.word	0xffffffff


	//   ....[10]....
        /*0054*/ 	.word	0xffffffff


	//   ....[11]....
        /*0058*/ 	.word	0xffffffff


	//   ....[12]....
        /*005c*/ 	.word	0xffffffff


	//   ....[13]....
        /*0060*/ 	.word	0xffffffff


	//   ....[14]....
        /*0064*/ 	.word	0xffffffff


	//   ....[15]....
        /*0068*/ 	.word	0xffffffff


	//   ....[16]....
        /*006c*/ 	.word	0xffffffff


	//   ....[17]....
        /*0070*/ 	.word	0xffffffff


	//----- nvinfo : EIATTR_COOP_GROUP_INSTR_OFFSETS
	.align		4
.L_1694:
        /*0074*/ 	.byte	0x04, 0x28
        /*0076*/ 	.short	(.L_1696 - .L_1695)


	//   ....[0]....
.L_1695:
        /*0078*/ 	.word	0x00004480


	//   ....[1]....
        /*007c*/ 	.word	0x000044a0


	//   ....[2]....
        /*0080*/ 	.word	0x000044c0


	//   ....[3]....
        /*0084*/ 	.word	0x000044e0


	//   ....[4]....
        /*0088*/ 	.word	0x00004500


	//   ....[5]....
        /*008c*/ 	.word	0x00004c30


	//   ....[6]....
        /*0090*/ 	.word	0x00004c60


	//   ....[7]....
        /*0094*/ 	.word	0x00004c90


	//   ....[8]....
        /*0098*/ 	.word	0x00004cb0


	//   ....[9]....
        /*009c*/ 	.word	0x00004cd0


	//   ....[10]....
        /*00a0*/ 	.word	0x00004e60


	//   ....[11]....
        /*00a4*/ 	.word	0x00004ea0


	//   ....[12]....
        /*00a8*/ 	.word	0x00004ec0


	//   ....[13]....
        /*00ac*/ 	.word	0x00004f50


	//   ....[14]....
        /*00b0*/ 	.word	0x00004fb0


	//   ....[15]....
        /*00b4*/ 	.word	0x00004fc0


	//   ....[16]....
        /*00b8*/ 	.word	0x000050c0


	//   ....[17]....
        /*00bc*/ 	.word	0x000050d0


	//----- nvinfo : EIATTR_VRC_CTA_INIT_COUNT
	.align		4
.L_1696:
        /*00c0*/ 	.byte	0x02, 0x4a
	.zero		1
	.zero		1


	//----- nvinfo : EIATTR_EXIT_INSTR_OFFSETS
	.align		4
        /*00c4*/ 	.byte	0x04, 0x1c
        /*00c6*/ 	.short	(.L_1698 - .L_1697)


	//   ....[0]....
.L_1697:
        /*00c8*/ 	.word	0x00000780


	//   ....[1]....
        /*00cc*/ 	.word	0x00006010


	//----- nvinfo : EIATTR_MAX_THREADS
	.align		4
.L_1698:
        /*00d0*/ 	.byte	0x04, 0x05
        /*00d2*/ 	.short	(.L_1700 - .L_1699)
.L_1699:
        /*00d4*/ 	.word	0x00000080
        /*00d8*/ 	.word	0x00000001
        /*00dc*/ 	.word	0x00000001


	//----- nvinfo : EIATTR_CRS_STACK_SIZE
	.align		4
.L_1700:
        /*00e0*/ 	.byte	0x04, 0x1e
        /*00e2*/ 	.short	(.L_1702 - .L_1701)
.L_1701:
        /*00e4*/ 	.word	0x00000000


	//----- nvinfo : EIATTR_CBANK_PARAM_SIZE
	.align		4
.L_1702:
        /*00e8*/ 	.byte	0x03, 0x19
        /*00ea*/ 	.short	0x00e8


	//----- nvinfo : EIATTR_PARAM_CBANK
	.align		4
        /*00ec*/ 	.byte	0x04, 0x0a
        /*00ee*/ 	.short	(.L_1704 - .L_1703)
	.align		4
.L_1703:
        /*00f0*/ 	.word	index@(.nv.constant0._ZN10layer_norm13ln_fwd_kernelINS_13Kernel_traitsIf13__nv_bfloat16S2_S2_fjLj7168ELj1ELj1ELj4ELj16ENS_18Kernel_traits_baseILj7168EfS2_S2_S2_fjLj128EEEEELb0ELb1ELb1ELb1EEEvNS_9FwdParamsE)
        /*00f4*/ 	.short	0x0380
        /*00f6*/ 	.short	0x00e8


	//----- nvinfo : EIATTR_SW_WAR
	.align		4
.L_1704:
        /*00f8*/ 	.byte	0x04, 0x36
        /*00fa*/ 	.short	(.L_1706 - .L_1705)
.L_1705:
        /*00fc*/ 	.word	0x00000008
.L_1706:


//--------------------- .nv.info._ZN10layer_norm13ln_fwd_kernelINS_13Kernel_traitsIf13__nv_bfloat16S2_S2_fjLj7168ELj1ELj1ELj4ELj16ENS_18Kernel_traits_baseILj7168EfS2_S2_S2_fjLj128EEEEELb1ELb0ELb0ELb0EEEvNS_9FwdParamsE --------------------------
	.section	.nv.info._ZN10layer_norm13ln_fwd_kernelINS_13Kernel_traitsIf13__nv_bfloat16S2_S2_fjLj7168ELj1ELj1ELj4ELj16ENS_18Kernel_traits_baseILj7168EfS2_S2_S2_fjLj128EEEEELb1ELb0ELb0ELb0EEEvNS_9FwdParamsE,"",@"SHT_CUDA_INFO"
	.sectionflags	@""
	.align	4


	//----- nvinfo : EIATTR_CUDA_API_VERSION
	.align		4
        /*0000*/ 	.byte	0x04, 0x37
        /*0002*/ 	.short	(.L_1708 - .L_1707)
.L_1707:
        /*0004*/ 	.word	0x00000082


	//----- nvinfo : EIATTR_KPARAM_INFO
	.align		4
.L_1708:
        /*0008*/ 	.byte	0x04, 0x17
        /*000a*/ 	.short	(.L_1710 - .L_1709)
.L_1709:
        /*000c*/ 	.word	0x00000000
        /*0010*/ 	.short	0x0000
        /*0012*/ 	.short	0x0000
        /*0014*/ 	.byte	0x00, 0xf0, 0xa1, 0x03


	//----- nvinfo : EIATTR_SPARSE_MMA_MASK
	.align		4
.L_1710:
        /*0018*/ 	.byte	0x03, 0x50
        /*001a*/ 	.short	0x0000


	//----- nvinfo : EIATTR_MAXREG_COUNT
	.align		4
        /*001c*/ 	.byte	0x03, 0x1b
        /*001e*/ 	.short	0x00ff


	//----- nvinfo : EIATTR_NUM_BARRIERS
	.align		4
        /*0020*/ 	.byte	0x02, 0x4c
        /*0022*/ 	.byte	0x01
	.zero		1


	//----- nvinfo : EIATTR_MERCURY_ISA_VERSION
	.align		4
        /*0024*/ 	.byte	0x03, 0x5f
        /*0026*/ 	.short	0x0101


	//----- nvinfo : EIATTR_COOP_GROUP_MASK_REGIDS
	.align		4
        /*0028*/ 	.byte	0x04, 0x29
        /*002a*/ 	.short	(.L_1712 - .L_1711)


	//   ....[0]....
.L_1711:
        /*002c*/ 	.word	0xffffffff


	//   ....[1]....
        /*0030*/ 	.word	0xffffffff


	//   ....[2]....
        /*0034*/ 	.word	0xffffffff


	//   ....[3]....
        /*0038*/ 	.word	0xffffffff


	//   ....[4]....
        /*003c*/ 	.word	0xffffffff


	//   ....[5]....
        /*0040*/ 	.word	0xffffffff


	//   ....[6]....
        /*0044*/ 	.word	0xffffffff


	//   ....[7]....
        /*0048*/ 	.word	0xffffffff


	//   ....[8]....
        /*004c*/ 	.word	0xffffffff


	//   ....[9]....
        /*0050*/ 	.word	0xffffffff


	//   ....[10]....
        /*0054*/ 	.word	0xffffffff


	//   ....[11]....
        /*0058*/ 	.word	0xffffffff


	//   ....[12]....
        /*005c*/ 	.word	0xffffffff


	//   ....[13]....
        /*0060*/ 	.word	0xffffffff


	//   ....[14]....
        /*0064*/ 	.word	0xffffffff


	//   ....[15]....
        /*0068*/ 	.word	0xffffffff


	//   ....[16]....
        /*006c*/ 	.word	0xffffffff


	//   ....[17]....
        /*0070*/ 	.word	0xffffffff


	//----- nvinfo : EIATTR_COOP_GROUP_INSTR_OFFSETS
	.align		4
.L_1712:
        /*0074*/ 	.byte	0x04, 0x28
        /*0076*/ 	.short	(.L_1714 - .L_1713)


	//   ....[0]....
.L_1713:
        /*0078*/ 	.word	0x0002e6c0


	//   ....[1]....
        /*007c*/ 	.word	0x0002e6e0


	//   ....[2]....
        /*0080*/ 	.word	0x0002e700


	//   ....[3]....
        /*0084*/ 	.word	0x0002e720


	//   ....[4]....
        /*0088*/ 	.word	0x0002e740


	//   ....[5]....
        /*008c*/ 	.word	0x0002eea0


	//   ....[6]....
        /*0090*/ 	.word	0x0002eec0


	//   ....[7]....
        /*0094*/ 	.word	0x0002eee0


	//   ....[8]....
        /*0098*/ 	.word	0x0002ef00


	//   ....[9]....
        /*009c*/ 	.word	0x0002ef20


	//   ....[10]....
        /*00a0*/ 	.word	0x0002f0b0


	//   ....[11]....
        /*00a4*/ 	.word	0x0002f0f0


	//   ....[12]....
        /*00a8*/ 	.word	0x0002f130


	//   ....[13]....
        /*00ac*/ 	.word	0x0002f1e0


	//   ....[14]....
        /*00b0*/ 	.word	0x0002f290


	//   ....[15]....
        /*00b4*/ 	.word	0x0002f2d0


	//   ....[16]....
        /*00b8*/ 	.word	0x0002f320


	//   ....[17]....
        /*00bc*/ 	.word	0x0002f360


	//----- nvinfo : EIATTR_VRC_CTA_INIT_COUNT
	.align		4
.L_1714:
        /*00c0*/ 	.byte	0x02, 0x4a
	.zero		1
	.zero		1


	//----- nvinfo : EIATTR_EXIT_INSTR_OFFSETS
	.align		4
        /*00c4*/ 	.byte	0x04, 0x1c
        /*00c6*/ 	.short	(.L_1716 - .L_1715)


	//   ....[0]....
.L_1715:
        /*00c8*/ 	.word	0x00000b50


	//   ....[1]....
        /*00cc*/ 	.word	0x000303c0


	//----- nvinfo : EIATTR_INDIRECT_BRANCH_TARGETS
	.align		4
.L_1716:
        /*00d0*/ 	.byte	0x04, 0x34
        /*00d2*/ 	.short	(.L_1718 - .L_1717)


	//   ....[0]....
.L_1717:
        /*00d4*/ 	.word	.L_x_42163@srel
        /*00d8*/ 	.short	0x0
        /*00da*/ 	.short	0x0
        /*00dc*/ 	.word	0x3
        /*00e0*/ 	.word	.L_x_42164@srel
        /*00e4*/ 	.word	.L_x_42165@srel
        /*00e8*/ 	.word	.L_x_42166@srel


	//----- nvinfo : EIATTR_MAX_THREADS
	.align		4
.L_1718:
        /*00ec*/ 	.byte	0x04, 0x05
        /*00ee*/ 	.short	(.L_1720 - .L_1719)
.L_1719:
        /*00f0*/ 	.word	0x00000080
        /*00f4*/ 	.word	0x00000001
        /*00f8*/ 	.word	0x00000001


	//----- nvinfo : EIATTR_CRS_STACK_SIZE
	.align		4
.L_1720:
        /*00fc*/ 	.byte	0x04, 0x1e
        /*00fe*/ 	.short	(.L_1722 - .L_1721)
.L_1721:
        /*0100*/ 	.word	0x00000000


	//----- nvinfo : EIATTR_CBANK_PARAM_SIZE
	.align		4
.L_1722:
        /*0104*/ 	.byte	0x03, 0x19
        /*0106*/ 	.short	0x00e8


	//----- nvinfo : EIATTR_PARAM_CBANK
	.align		4
        /*0108*/ 	.byte	0x04, 0x0a
        /*010a*/ 	.short	(.L_1724 - .L_1723)
	.align		4
.L_1723:
        /*010c*/ 	.word	index@(.nv.constant0._ZN10layer_norm13ln_fwd_kernelINS_13Kernel_traitsIf13__nv_bfloat16S2_S2_fjLj7168ELj1ELj1ELj4ELj16ENS_18Kernel_traits_baseILj7168EfS2_S2_S2_fjLj128EEEEELb1ELb0ELb0ELb0EEEvNS_9FwdParamsE)
        /*0110*/ 	.short	0x0380
        /*0112*/ 	.short	0x00e8


	//----- nvinfo : EIATTR_SW_WAR
	.align		4
.L_1724:
        /*0114*/ 	.byte	0x04, 0x36
        /*0116*/ 	.short	(.L_1726 - .L_1725)
.L_1725:
        /*0118*/ 	.word	0x00000008
.L_1726:


//--------------------- .nv.info._ZN10layer_norm13ln_fwd_kernelINS_13Kernel_traitsIf13__nv_bfloat16S2_S2_fjLj7168ELj1ELj1ELj4ELj16ENS_18Kernel_traits_baseILj7168EfS2_S2_S2_fjLj128EEEEELb1ELb0ELb0ELb1EEEvNS_9FwdParamsE --------------------------
	.section	.nv.info._ZN10layer_norm13ln_fwd_kernelINS_13Kernel_traitsIf13__nv_bfloat16S2_S2_fjLj7168ELj1ELj1ELj4ELj16ENS_18Kernel_traits_baseILj7168EfS2_S2_S2_fjLj128EEEEELb1ELb0ELb0ELb1EEEvNS_9FwdParamsE,"",@"SHT_CUDA_INFO"
	.sectionflags	@""
	.align	4


	//----- nvinfo : EIATTR_CUDA_API_VERSION
	.align		4
        /*0000*/ 	.byte	0x04, 0x37
        /*0002*/ 	.short	(.L_1728 - .L_1727)
.L_1727:
        /*0004*/ 	.word	0x00000082


	//----- nvinfo : EIATTR_KPARAM_INFO
	.align		4
.L_1728:
        /*0008*/ 	.byte	0x04, 0x17
        /*000a*/ 	.short	(.L_1730 - .L_1729)
.L_1729:
        /*000c*/ 	.word	0x00000000
        /*0010*/ 	.short	0x0000
        /*0012*/ 	.short	0x0000
        /*0014*/ 	.byte	0x00, 0xf0, 0xa1, 0x03


	//----- nvinfo : EIATTR_SPARSE_MMA_MASK
	.align		4
.L_1730:
        /*0018*/ 	.byte	0x03, 0x50
        /*001a*/ 	.short	0x0000


	//----- nvinfo : EIATTR_MAXREG_COUNT
	.align		4
        /*001c*/ 	.byte	0x03, 0x1b
        /*001e*/ 	.short	0x00ff


	//----- nvinfo : EIATTR_NUM_BARRIERS
	.align		4
        /*0020*/ 	.byte	0x02, 0x4c
        /*0022*/ 	.byte	0x01
	.zero		1


	//----- nvinfo : EIATTR_MERCURY_ISA_VERSION
	.align		4
        /*0024*/ 	.byte	0x03, 0x5f
        /*0026*/ 	.short	0x0101


	//----- nvinfo : EIATTR_COOP_GROUP_MASK_REGIDS
	.align		4
        /*0028*/ 	.byte	0x04, 0x29
        /*002a*/ 	.short	(.L_1732 - .L_1731)


	//   ....[0]....
.L_1731:
        /*002c*/ 	.word	0xffffffff


	//   ....[1]....
        /*0030*/ 	.word	0xffffffff


	//   ....[2]....
        /*0034*/ 	.word	0xffffffff


	//   ....[3]....
        /*0038*/ 	.word	0xffffffff


	//   ....[4]....
        /*003c*/ 	.word	0xffffffff


	//   ....[5]....
        /*0040*/ 	.word	0xffffffff


	//   ....[6]....
        /*0044*/ 	.word	0xffffffff


	//   ....[7]....
        /*0048*/ 	.word	0xffffffff


	//   ....[8]....
        /*004c*/ 	.word	0xffffffff


	//   ....[9]....
        /*0050*/ 	.word	0xffffffff


	//   ....[10]....
        /*0054*/ 	.word	0xffffffff


	//   ....[11]....
        /*0058*/ 	.word	0xffffffff


	//   ....[12]....
        /*005c*/ 	.word	0xffffffff


	//   ....[13]....
        /*0060*/ 	.word	0xffffffff


	//   ....[14]....
        /*0064*/ 	.word	0xffffffff


	//   ....[15]....
        /*0068*/ 	.word	0xffffffff


	//   ....[16]....
        /*006c*/ 	.word	0xffffffff


	//   ....[17]....
        /*0070*/ 	.word	0xffffffff


	//----- nvinfo : EIATTR_COOP_GROUP_INSTR_OFFSETS
	.align		4
.L_1732:
        /*0074*/ 	.byte	0x04, 0x28
        /*0076*/ 	.short	(.L_1734 - .L_1733)


	//   ....[0]....
.L_1733:
        /*0078*/ 	.word	0x00026920


	//   ....[1]....
        /*007c*/ 	.word	0x00026940


	//   ....[2]....
        /*0080*/ 	.word	0x00026960


	//   ....[3]....
        /*0084*/ 	.word	0x00026980


	//   ....[4]....
        /*0088*/ 	.word	0x000269a0


	//   ....[5]....
        /*008c*/ 	.word	0x00027100


	//   ....[6]....
        /*0090*/ 	.word	0x00027130


	//   ....[7]....
        /*0094*/ 	.word	0x00027170


	//   ....[8]....
        /*0098*/ 	.word	0x00027190


	//   ....[9]....
        /*009c*/ 	.word	0x000271b0


	//   ....[10]....
        /*00a0*/ 	.word	0x00027360


	//   ....[11]....
        /*00a4*/ 	.word	0x000273a0


	//   ....[12]....
        /*00a8*/ 	.word	0x000273b0


	//   ....[13]....
        /*00ac*/ 	.word	0x000273f0


	//   ....[14]....
        /*00b0*/ 	.word	0x000274c0


	//   ....[15]....
        /*00b4*/ 	.word	0x000274f0


	//   ....[16]....
        /*00b8*/ 	.word	0x000275a0


	//   ....[17]....
        /*00bc*/ 	.word	0x000275d0


	//----- nvinfo : EIATTR_VRC_CTA_INIT_COUNT
	.align		4
.L_1734:
        /*00c0*/ 	.byte	0x02, 0x4a
	.zero		1
	.zero		1


	//----- nvinfo : EIATTR_EXIT_INSTR_OFFSETS
	.align		4
        /*00c4*/ 	.byte	0x04, 0x1c
        /*00c6*/ 	.short	(.L_1736 - .L_1735)


	//   ....[0]....
.L_1735:
        /*00c8*/ 	.word	0x000006f0


	//   ....[1]....
        /*00cc*/ 	.word	0x00028400


	//----- nvinfo : EIATTR_INDIRECT_BRANCH_TARGETS
	.align		4
.L_1736:
        /*00d0*/ 	.byte	0x04, 0x34
        /*00d2*/ 	.short	(.L_1738 - .L_1737)


	//   ....[0]....
.L_1737:
        /*00d4*/ 	.word	.L_x_42167@srel
        /*00d8*/ 	.short	0x0
        /*00da*/ 	.short	0x0
        /*00dc*/ 	.word	0x3
        /*00e0*/ 	.word	.L_x_42168@srel
        /*00e4*/ 	.word	.L_x_42169@srel
        /*00e8*/ 	.word	.L_x_42170@srel


	//----- nvinfo : EIATTR_MAX_THREADS
	.align		4
.L_1738:
        /*00ec*/ 	.byte	0x04, 0x05
        /*00ee*/ 	.short	(.L_1740 - .L_1739)
.L_1739:
        /*00f0*/ 	.word	0x00000080
        /*00f4*/ 	.word	0x00000001
        /*00f8*/ 	.word	0x00000001


	//----- nvinfo : EIATTR_CRS_STACK_SIZE
	.align		4
.L_1740:
        /*00fc*/ 	.byte	0x04, 0x1e
        /*00fe*/ 	.short	(.L_1742 - .L_1741)
.L_1741:
        /*0100*/ 	.word	0x00000000


	//----- nvinfo : EIATTR_CBANK_PARAM_SIZE
	.align		4
.L_1742:
        /*0104*/ 	.byte	0x03, 0x19
        /*0106*/ 	.short	0x00e8


	//----- nvinfo : EIATTR_PARAM_CBANK
	.align		4
        /*0108*/ 	.byte	0x04, 0x0a
        /*010a*/ 	.short	(.L_1744 - .L_1743)
	.align		4
.L_1743:
        /*010c*/ 	.word	index@(.nv.constant0._ZN10layer_norm13ln_fwd_kernelINS_13Kernel_traitsIf13__nv_bfloat16S2_S2_fjLj7168ELj1ELj1ELj4ELj16ENS_18Kernel_traits_baseILj7168EfS2_S2_S2_fjLj128EEEEELb1ELb0ELb0ELb1EEEvNS_9FwdParamsE)
        /*0110*/ 	.short	0x0380
        /*0112*/ 	.short	0x00e8


	//----- nvinfo : EIATTR_SW_WAR
	.align		4
.L_1744:
        /*0114*/ 	.byte	0x04, 0x36
        /*0116*/ 	.short	(.L_1746 - .L_1745)
.L_1745:
        /*0118*/ 	.word	0x00000008
.L_1746:


//--------------------- .nv.info._ZN10layer_norm13ln_fwd_kernelINS_13Kernel_traitsIf13__nv_bfloat16S2_S2_fjLj7168ELj1ELj1ELj4ELj16ENS_18Kernel_traits_baseILj7168EfS2_S2_S2_fjLj128EEEEELb1ELb0ELb1ELb0EEEvNS_9FwdParamsE --------------------------
	.section	.nv.info._ZN10layer_norm13ln_fwd_kernelINS_13Kernel_traitsIf13__nv_bfloat16S2_S2_fjLj7168ELj1ELj1ELj4ELj16ENS_18Kernel_traits_baseILj7168EfS2_S2_S2_fjLj128EEEEELb1ELb0ELb1ELb0EEEvNS_9FwdParamsE,"",@"SHT_CUDA_INFO"
	.sectionflags	@""
	.align	4


	//----- nvinfo : EIATTR_CUDA_API_VERSION
	.align		4
        /*0000*/ 	.byte	0x04, 0x37
        /*0002*/ 	.short	(.L_1748 - .L_1747)
.L_1747:
        /*0004*/ 	.word	0x00000082


	//----- nvinfo : EIATTR_KPARAM_INFO
	.align		4
.L_1748:
        /*0008*/ 	.byte	0x04, 0x17
        /*000a*/ 	.short	(.L_1750 - .L_1749)
.L_1749:
        /*000c*/ 	.word	0x00000000
        /*0010*/ 	.short	0x0000
        /*0012*/ 	.short	0x0000
        /*0014*/ 	.byte	0x00, 0xf0, 0xa1, 0x03


	//----- nvinfo : EIATTR_SPARSE_MMA_MASK
	.align		4
.L_1750:
        /*0018*/ 	.byte	0x03, 0x50
        /*001a*/ 	.short	0x0000


	//----- nvinfo : EIATTR_MAXREG_COUNT
	.align		4
        /*001c*/ 	.byte	0x03, 0x1b
        /*001e*/ 	.short	0x00ff


	//----- nvinfo : EIATTR_NUM_BARRIERS
	.align		4
        /*0020*/ 	.byte	0x02, 0x4c
        /*0022*/ 	.byte	0x01
	.zero		1


	//----- nvinfo : EIATTR_MERCURY_ISA_VERSION
	.align		4
        /*0024*/ 	.byte	0x03, 0x5f
        /*0026*/ 	.short	0x0101


	//----- nvinfo : EIATTR_COOP_GROUP_MASK_REGIDS
	.align		4
        /*0028*/ 	.byte	0x04, 0x29
        /*002a*/ 	.short	(.L_1752 - .L_1751)


	//   ....[0]....
.L_1751:
        /*002c*/ 	.word	0xffffffff


	//   ....[1]....
        /*0030*/ 	.word	0xffffffff


	//   ....[2]....
        /*0034*/ 	.word	0xffffffff


	//   ....[3]....
        /*0038*/ 	.word	0xffffffff


	//   ....[4]....
        /*003c*/ 	.word	0xffffffff


	//   ....[5]....
        /*0040*/ 	.word	0xffffffff


	//   ....[6]....
        /*0044*/ 	.word	0xffffffff


	//   ....[7]....
        /*0048*/ 	.word	0xffffffff


	//   ....[8]....
        /*004c*/ 	.word	0xffffffff


	//   ....[9]....
        /*0050*/ 	.word	0xffffffff


	//   ....[10]....
        /*0054*/ 	.word	0xffffffff


	//   ....[11]....
        /*0058*/ 	.word	0xffffffff


	//   ....[12]....
        /*005c*/ 	.word	0xffffffff


	//   ....[13]....
        /*0060*/ 	.word	0xffffffff


	//   ....[14]....
        /*0064*/ 	.word	0xffffffff


	//   ....[15]....
        /*0068*/ 	.word	0xffffffff


	//   ....[16]....
        /*006c*/ 	.word	0xffffffff


	//   ....[17]....
        /*0070*/ 	.word	0xffffffff


	//----- nvinfo : EIATTR_COOP_GROUP_INSTR_OFFSETS
	.align		4
.L_1752:
        /*0074*/ 	.byte	0x04, 0x28
        /*0076*/ 	.short	(.L_1754 - .L_1753)


	//   ....[0]....
.L_1753:
        /*0078*/ 	.word	0x00029720


	//   ....[1]....
        /*007c*/ 	.word	0x00029740


	//   ....[2]....
        /*0080*/ 	.word	0x00029760


	//   ....[3]....
        /*0084*/ 	.word	0x00029780


	//   ....[4]....
        /*0088*/ 	.word	0x000297a0


	//   ....[5]....
        /*008c*/ 	.word	0x00029f20


	//   ....[6]....
        /*0090*/ 	.word	0x00029f50


	//   ....[7]....
        /*0094*/ 	.word	0x00029f80


	//   ....[8]....
        /*0098*/ 	.word	0x00029fb0


	//   ....[9]....
        /*009c*/ 	.word	0x00029fd0


	//   ....[10]....
        /*00a0*/ 	.word	0x0002a050


	//   ....[11]....
        /*00a4*/ 	.word	0x0002a0c0


	//   ....[12]....
        /*00a8*/ 	.word	0x0002a0e0


	//   ....[13]....
        /*00ac*/ 	.word	0x0002a190


	//   ....[14]....
        /*00b0*/ 	.word	0x0002a230


	//   ....[15]....
        /*00b4*/ 	.word	0x0002a280


	//   ....[16]....
        /*00b8*/ 	.word	0x0002a2c0


	//   ....[17]....
        /*00bc*/ 	.word	0x0002a300


	//----- nvinfo : EIATTR_VRC_CTA_INIT_COUNT
	.align		4
.L_1754:
        /*00c0*/ 	.byte	0x02, 0x4a
	.zero		1
	.zero		1


	//----- nvinfo : EIATTR_EXIT_INSTR_OFFSETS
	.align		4
        /*00c4*/ 	.byte	0x04, 0x1c
        /*00c6*/ 	.short	(.L_1756 - .L_1755)


	//   ....[0]....
.L_1755:
        /*00c8*/ 	.word	0x00000ca0


	//   ....[1]....
        /*00cc*/ 	.word	0x0002b3d0


	//----- nvinfo : EIATTR_MAX_THREADS
	.align		4
.L_1756:
        /*00d0*/ 	.byte	0x04, 0x05
        /*00d2*/ 	.short	(.L_1758 - .L_1757)
.L_1757:
        /*00d4*/ 	.word	0x00000080
        /*00d8*/ 	.word	0x00000001
        /*00dc*/ 	.word	0x00000001


	//----- nvinfo : EIATTR_CRS_STACK_SIZE
	.align		4
.L_1758:
        /*00e0*/ 	.byte	0x04, 0x1e
        /*00e2*/ 	.short	(.L_1760 - .L_1759)
.L_1759:
        /*00e4*/ 	.word	0x00000000


	//----- nvinfo : EIATTR_CBANK_PARAM_SIZE
	.align		4
.L_1760:
        /*00e8*/ 	.byte	0x03, 0x19
        /*00ea*/ 	.short	0x00e8


	//----- nvinfo : EIATTR_PARAM_CBANK
	.align		4
        /*00ec*/ 	.byte	0x04, 0x0a
        /*00ee*/ 	.short	(.L_1762 - .L_1761)
	.align		4
.L_1761:
        /*00f0*/ 	.word	index@(.nv.constant0._ZN10layer_norm13ln_fwd_kernelINS_13Kernel_traitsIf13__nv_bfloat16S2_S2_fjLj7168ELj1ELj1ELj4ELj16ENS_18Kernel_traits_baseILj7168EfS2_S2_S2_fjLj128EEEEELb1ELb0ELb1ELb0EEEvNS_9FwdParamsE)
        /*00f4*/ 	.short	0x0380
        /*00f6*/ 	.short	0x00e8


	//----- nvinfo : EIATTR_SW_WAR
	.align		4
.L_1762:
        /*00f8*/ 	.byte	0x04, 0x36
        /*00fa*/ 	.short	(.L_1764 - .L_1763)
.L_1763:
        /*00fc*/ 	.word	0x00000008
.L_1764:


//--------------------- .nv.info._ZN10layer_norm13ln_fwd_kernelINS_13Kernel_traitsIf13__nv_bfloat16S2_S2_fjLj7168ELj1ELj1ELj4ELj16ENS_18Kernel_traits_baseILj7168EfS2_S2_S2_fjLj128EEEEELb1ELb0ELb1ELb1EEEvNS_9FwdParamsE --------------------------
	.section	.nv.info._ZN10layer_norm13ln_fwd_kernelINS_13Kernel_traitsIf13__nv_bfloat16S2_S2_fjLj7168ELj1ELj1ELj4ELj16ENS_18Kernel_traits_baseILj7168EfS2_S2_S2_fjLj128EEEEELb1ELb0ELb1ELb1EEEvNS_9FwdParamsE,"",@"SHT_CUDA_INFO"
	.sectionflags	@""
	.align	4


	//----- nvinfo : EIATTR_CUDA_API_VERSION
	.align		4
        /*0000*/ 	.byte	0x04, 0x37
        /*0002*/ 	.short	(.L_1766 - .L_1765)
.L_1765:
        /*0004*/ 	.word	0x00000082


	//----- nvinfo : EIATTR_KPARAM_INFO
	.align		4
.L_1766:
        /*0008*/ 	.byte	0x04, 0x17
        /*000a*/ 	.short	(.L_1768 - .L_1767)
.L_1767:
        /*000c*/ 	.word	0x00000000
        /*0010*/ 	.short	0x0000
        /*0012*/ 	.short	0x0000
        /*0014*/ 	.byte	0x00, 0xf0, 0xa1, 0x03


	//----- nvinfo : EIATTR_SPARSE_MMA_MASK
	.align		4
.L_1768:
        /*0018*/ 	.byte	0x03, 0x50
        /*001a*/ 	.short	0x0000


	//----- nvinfo : EIATTR_MAXREG_COUNT
	.align		4
        /*001c*/ 	.byte	0x03, 0x1b
        /*001e*/ 	.short	0x00ff


	//----- nvinfo : EIATTR_NUM_BARRIERS
	.align		4
        /*0020*/ 	.byte	0x02, 0x4c
        /*0022*/ 	.byte	0x01
	.zero		1


	//----- nvinfo : EIATTR_MERCURY_ISA_VERSION
	.align		4
        /*0024*/ 	.byte	0x03, 0x5f
        /*0026*/ 	.short	0x0101


	//----- nvinfo : EIATTR_COOP_GROUP_MASK_REGIDS
	.align		4
        /*0028*/ 	.byte	0x04, 0x29
        /*002a*/ 	.short	(.L_1770 - .L_1769)


	//   ....[0]....
.L_1769:
        /*002c*/ 	.word	0xffffffff


	//   ....[1]....
        /*0030*/ 	.word	0xffffffff


	//   ....[2]....
        /*0034*/ 	.word	0xffffffff


	//   ....[3]....
        /*0038*/ 	.word	0xffffffff


	//   ....[4]....
        /*003c*/ 	.word	0xffffffff


	//   ....[5]....
        /*0040*/ 	.word	0xffffffff


	//   ....[6]....
        /*0044*/ 	.word	0xffffffff


	//   ....[7]....
        /*0048*/ 	.word	0xffffffff


	//   ....[8]....
        /*004c*/ 	.word	0xffffffff


	//   ....[9]....
        /*0050*/ 	.word	0xffffffff


	//   ....[10]....
        /*0054*/ 	.word	0xffffffff


	//   ....[11]....
        /*0058*/ 	.word	0xffffffff


	//   ....[12]....
        /*005c*/ 	.word	0xffffffff


	//   ....[13]....
        /*0060*/ 	.word	0xffffffff


	//   ....[14]....
        /*0064*/ 	.word	0xffffffff


	//   ....[15]....
        /*0068*/ 	.word	0xffffffff


	//   ....[16]....
        /*006c*/ 	.word	0xffffffff


	//   ....[17]....
        /*0070*/ 	.word	0xffffffff


	//----- nvinfo : EIATTR_COOP_GROUP_INSTR_OFFSETS
	.align		4
.L_1770:
        /*0074*/ 	.byte	0x04, 0x28
        /*0076*/ 	.short	(.L_1772 - .L_1771)


	//   ....[0]....
.L_1771:
        /*0078*/ 	.word	0x0002dfa0


	//   ....[1]....
        /*007c*/ 	.word	0x0002e010


	//   ....[2]....
        /*0080*/ 	.word	0x0002e030


	//   ....[3]....
        /*0084*/ 	.word	0x0002e050


	//   ....[4]....
        /*0088*/ 	.word	0x0002e070


	//   ....[5]....
        /*008c*/ 	.word	0x0002e7a0


	//   ....[6]....
        /*0090*/ 	.word	0x0002e7c0


	//   ....[7]....
        /*0094*/ 	.word	0x0002e7e0


	//   ....[8]....
        /*0098*/ 	.word	0x0002e800


	//   ....[9]....
        /*009c*/ 	.word	0x0002e820


	//   ....[10]....
        /*00a0*/ 	.word	0x0002e9a0


	//   ....[11]....
        /*00a4*/ 	.word	0x0002e9d0


	//   ....[12]....
        /*00a8*/ 	.word	0x0002e9f0


	//   ....[13]....
        /*00ac*/ 	.word	0x0002ea30


	//   ....[14]....
        /*00b0*/ 	.word	0x0002eaf0


	//   ....[15]....
        /*00b4*/ 	.word	0x0002eb20


	//   ....[16]....
        /*00b8*/ 	.word	0x0002ebd0


	//   ....[17]....
        /*00bc*/ 	.word	0x0002ec00


	//----- nvinfo : EIATTR_VRC_CTA_INIT_COUNT
	.align		4
.L_1772:
        /*00c0*/ 	.byte	0x02, 0x4a
	.zero		1
	.zero		1


	//----- nvinfo : EIATTR_EXIT_INSTR_OFFSETS
	.align		4
        /*00c4*/ 	.byte	0x04, 0x1c
        /*00c6*/ 	.short	(.L_1774 - .L_1773)


	//   ....[0]....
.L_1773:
        /*00c8*/ 	.word	0x00000700


	//   ....[1]....
        /*00cc*/ 	.word	0x0002fb10


	//----- nvinfo : EIATTR_MAX_THREADS
	.align		4
.L_1774:
        /*00d0*/ 	.byte	0x04, 0x05
        /*00d2*/ 	.short	(.L_1776 - .L_1775)
.L_1775:
        /*00d4*/ 	.word	0x00000080
        /*00d8*/ 	.word	0x00000001
        /*00dc*/ 	.word	0x00000001


	//----- nvinfo : EIATTR_CRS_STACK_SIZE
	.align		4
.L_1776:
        /*00e0*/ 	.byte	0x04, 0x1e
        /*00e2*/ 	.short	(.L_1778 - .L_1777)
.L_1777:
        /*00e4*/ 	.word	0x00000000


	//----- nvinfo : EIATTR_CBANK_PARAM_SIZE
	.align		4
.L_1778:
        /*00e8*/ 	.byte	0x03, 0x19
        /*00ea*/ 	.short	0x00e8


	//----- nvinfo : EIATTR_PARAM_CBANK
	.align		4
        /*00ec*/ 	.byte	0x04, 0x0a
        /*00ee*/ 	.short	(.L_1780 - .L_1779)
	.align		4
.L_1779:
        /*00f0*/ 	.word	index@(.nv.constant0._ZN10layer_norm13ln_fwd_kernelINS_13Kernel_traitsIf13__nv_bfloat16S2_S2_fjLj7168ELj1ELj1ELj4ELj16ENS_18Kernel_traits_baseILj7168EfS2_S2_S2_fjLj128EEEEELb1ELb0ELb1ELb1EEEvNS_9FwdParamsE)
        /*00f4*/ 	.short	0x0380
        /*00f6*/ 	.short	0x00e8


	//----- nvinfo : EIATTR_SW_WAR
	.align		4
.L_1780:
        /*00f8*/ 	.byte	0x04, 0x36
        /*00fa*/ 	.short	(.L_1782 - .L_1781)
.L_1781:
        /*00fc*/ 	.word	0x00000008
.L_1782:


//--------------------- .nv.info._ZN10layer_norm13ln_fwd_kernelINS_13Kernel_traitsIf13__nv_bfloat16S2_S2_fjLj7168ELj1ELj1ELj4ELj16ENS_18Kernel_traits_baseILj7168EfS2_S2_S2_fjLj128EEEEELb1ELb1ELb0ELb0EEEvNS_9FwdParamsE --------------------------
	.section	.nv.info._ZN10layer_norm13ln_fwd_kernelINS_13Kernel_traitsIf13__nv_bfloat16S2_S2_fjLj7168ELj1ELj1ELj4ELj16ENS_18Kernel_traits_baseILj7168EfS2_S2_S2_fjLj128EEEEELb1ELb1ELb0ELb0EEEvNS_9FwdParamsE,"",@"SHT_CUDA_INFO"
	.sectionflags	@""
	.align	4


	//----- nvinfo : EIATTR_CUDA_API_VERSION
	.align		4
        /*0000*/ 	.byte	0x04, 0x37
        /*0002*/ 	.short	(.L_1784 - .L_1783)
.L_1783:
        /*0004*/ 	.word	0x00000082


	//----- nvinfo : EIATTR_KPARAM_INFO
	.align		4
.L_1784:
        /*0008*/ 	.byte	0x04, 0x17
        /*000a*/ 	.short	(.L_1786 - .L_1785)
.L_1785:
        /*000c*/ 	.word	0x00000000
        /*0010*/ 	.short	0x0000
        /*0012*/ 	.short	0x0000
        /*0014*/ 	.byte	0x00, 0xf0, 0xa1, 0x03


	//----- nvinfo : EIATTR_SPARSE_MMA_MASK
	.align		4
.L_1786:
        /*0018*/ 	.byte	0x03, 0x50
        /*001a*/ 	.short	0x0000


	//----- nvinfo : EIATTR_MAXREG_COUNT
	.align		4
        /*001c*/ 	.byte	0x03, 0x1b
        /*001e*/ 	.short	0x00ff


	//----- nvinfo : EIATTR_NUM_BARRIERS
	.align		4
        /*0020*/ 	.byte	0x02, 0x4c
        /*0022*/ 	.byte	0x01
	.zero		1


	//----- nvinfo : EIATTR_MERCURY_ISA_VERSION
	.align		4
        /*0024*/ 	.byte	0x03, 0x5f
        /*0026*/ 	.short	0x0101


	//----- nvinfo : EIATTR_COOP_GROUP_MASK_REGIDS
	.align		4
        /*0028*/ 	.byte	0x04, 0x29
        /*002a*/ 	.short	(.L_1788 - .L_1787)


	//   ....[0]....
.L_1787:
        /*002c*/ 	.word	0xffffffff


	//   ....[1]....
        /*0030*/ 	.word	0xffffffff


	//   ....[2]....
        /*0034*/ 	.word	0xffffffff


	//   ....[3]....
        /*0038*/ 	.word	0xffffffff


	//   ....[4]....
        /*003c*/ 	.word	0xffffffff


	//   ....[5]....
        /*0040*/ 	.word	0xffffffff


	//   ....[6]....
        /*0044*/ 	.word	0xffffffff


	//   ....[7]....
        /*0048*/ 	.word	0xffffffff


	//   ....[8]....
        /*004c*/ 	.word	0xffffffff


	//   ....[9]....
        /*0050*/ 	.word	0xffffffff


	//   ....[10]....
        /*0054*/ 	.word	0xffffffff


	//   ....[11]....
        /*0058*/ 	.word	0xffffffff


	//   ....[12]....
        /*005c*/ 	.word	0xffffffff


	//   ....[13]....
        /*0060*/ 	.word	0xffffffff


	//   ....[14]....
        /*0064*/ 	.word	0xffffffff


	//   ....[15]....
        /*0068*/ 	.word	0xffffffff


	//   ....[16]....
        /*006c*/ 	.word	0xffffffff


	//   ....[17]....
        /*0070*/ 	.word	0xffffffff


	//----- nvinfo : EIATTR_COOP_GROUP_INSTR_OFFSETS
	.align		4
.L_1788:
        /*0074*/ 	.byte	0x04, 0x28
        /*0076*/ 	.short	(.L_1790 - .L_1789)


	//   ....[0]....
.L_1789:
        /*0078*/ 	.word	0x0002e9f0


	//   ....[1]....
        /*007c*/ 	.word	0x0002ea10


	//   ....[2]....
        /*0080*/ 	.word	0x0002ea30


	//   ....[3]....
        /*0084*/ 	.word	0x0002ea50


	//   ....[4]....
        /*0088*/ 	.word	0x0002ea70


	//   ....[5]....
        /*008c*/ 	.word	0x0002f1d0


	//   ....[6]....
        /*0090*/ 	.word	0x0002f1f0


	//   ....[7]....
        /*0094*/ 	.word	0x0002f210


	//   ....[8]....
        /*0098*/ 	.word	0x0002f230


	//   ....[9]....
        /*009c*/ 	.word	0x0002f250


	//   ....[10]....
        /*00a0*/ 	.word	0x0002f3f0


	//   ....[11]....
        /*00a4*/ 	.word	0x0002f430


	//   ....[12]....
        /*00a8*/ 	.word	0x0002f4d0


	//   ....[13]....
        /*00ac*/ 	.word	0x0002f510


	//   ....[14]....
        /*00b0*/ 	.word	0x0002f540


	//   ....[15]....
        /*00b4*/ 	.word	0x0002f5e0


	//   ....[16]....
        /*00b8*/ 	.word	0x0002f670


	//   ....[17]....
        /*00bc*/ 	.word	0x0002f680


	//----- nvinfo : EIATTR_VRC_CTA_INIT_COUNT
	.align		4
.L_1790:
        /*00c0*/ 	.byte	0x02, 0x4a
	.zero		1
	.zero		1


	//----- nvinfo : EIATTR_EXIT_INSTR_OFFSETS
	.align		4
        /*00c4*/ 	.byte	0x04, 0x1c
        /*00c6*/ 	.short	(.L_1792 - .L_1791)


	//   ....[0]....
.L_1791:
        /*00c8*/ 	.word	0x00001000


	//   ....[1]....
        /*00cc*/ 	.word	0x00030720


	//----- nvinfo : EIATTR_INDIRECT_BRANCH_TARGETS
	.align		4
.L_1792:
        /*00d0*/ 	.byte	0x04, 0x34
        /*00d2*/ 	.short	(.L_1794 - .L_1793)


	//   ....[0]....
.L_1793:
        /*00d4*/ 	.word	.L_x_42171@srel
        /*00d8*/ 	.short	0x0
        /*00da*/ 	.short	0x0
        /*00dc*/ 	.word	0x3
        /*00e0*/ 	.word	.L_x_42172@srel
        /*00e4*/ 	.word	.L_x_42173@srel
        /*00e8*/ 	.word	.L_x_42174@srel


	//----- nvinfo : EIATTR_MAX_THREADS
	.align		4
.L_1794:
        /*00ec*/ 	.byte	0x04, 0x05
        /*00ee*/ 	.short	(.L_1796 - .L_1795)
.L_1795:
        /*00f0*/ 	.word	0x00000080
        /*00f4*/ 	.word	0x00000001
        /*00f8*/ 	.word	0x00000001


	//----- nvinfo : EIATTR_CRS_STACK_SIZE
	.align		4
.L_1796:
        /*00fc*/ 	.byte	0x04, 0x1e
        /*00fe*/ 	.short	(.L_1798 - .L_1797)
.L_1797:
        /*0100*/ 	.word	0x00000000


	//----- nvinfo : EIATTR_CBANK_PARAM_SIZE
	.align		4
.L_1798:
        /*0104*/ 	.byte	0x03, 0x19
        /*0106*/ 	.short	0x00e8


	//----- nvinfo : EIATTR_PARAM_CBANK
	.align		4
        /*0108*/ 	.byte	0x04, 0x0a
        /*010a*/ 	.short	(.L_1800 - .L_1799)
	.align		4
.L_1799:
        /*010c*/ 	.word	index@(.nv.constant0._ZN10layer_norm13ln_fwd_kernelINS_13Kernel_traitsIf13__nv_bfloat16S2_S2_fjLj7168ELj1ELj1ELj4ELj16ENS_18Kernel_traits_baseILj7168EfS2_S2_S2_fjLj128EEEEELb1ELb1ELb0ELb0EEEvNS_9FwdParamsE)
        /*0110*/ 	.short	0x0380
        /*0112*/ 	.short	0x00e8


	//----- nvinfo : EIATTR_SW_WAR
	.align		4
.L_1800:
        /*0114*/ 	.byte	0x04, 0x36
        /*0116*/ 	.short	(.L_1802 - .L_1801)
.L_1801:
        /*0118*/ 	.word	0x00000008
.L_1802:


//--------------------- .nv.info._ZN10layer_norm13ln_fwd_kernelINS_13Kernel_traitsIf13__nv_bfloat16S2_S2_fjLj7168ELj1ELj1ELj4ELj16ENS_18Kernel_traits_baseILj7168EfS2_S2_S2_fjLj128EEEEELb1ELb1ELb0ELb1EEEvNS_9FwdParamsE --------------------------
	.section	.nv.info._ZN10layer_norm13ln_fwd_kernelINS_13Kernel_traitsIf13__nv_bfloat16S2_S2_fjLj7168ELj1ELj1ELj4ELj16ENS_18Kernel_traits_baseILj7168EfS2_S2_S2_fjLj128EEEEELb1ELb1ELb0ELb1EEEvNS_9FwdParamsE,"",@"SHT_CUDA_INFO"
	.sectionflags	@""
	.align	4


	//----- nvinfo : EIATTR_CUDA_API_VERSION
	.align		4
        /*0000*/ 	.byte	0x04, 0x37
        /*0002*/ 	.short	(.L_1804 - .L_1803)
.L_1803:
        /*0004*/ 	.word	0x00000082


	//----- nvinfo : EIATTR_KPARAM_INFO
	.align		4
.L_1804:
        /*0008*/ 	.byte	0x04, 0x17
        /*000a*/ 	.short	(.L_1806 - .L_1805)
.L_1805:
        /*000c*/ 	.word	0x00000000
        /*0010*/ 	.short	0x0000
        /*0012*/ 	.short	0x0000
        /*0014*/ 	.byte	0x00, 0xf0, 0xa1, 0x03


	//----- nvinfo : EIATTR_SPARSE_MMA_MASK
	.align		4
.L_1806:
        /*0018*/ 	.byte	0x03, 0x50
        /*001a*/ 	.short	0x0000


	//----- nvinfo : EIATTR_MAXREG_COUNT
	.align		4
        /*001c*/ 	.byte	0x03, 0x1b
        /*001e*/ 	.short	0x00ff


	//----- nvinfo : EIATTR_NUM_BARRIERS
	.align		4
        /*0020*/ 	.byte	0x02, 0x4c
        /*0022*/ 	.byte	0x01
	.zero		1


	//----- nvinfo : EIATTR_MERCURY_ISA_VERSION
	.align		4
        /*0024*/ 	.byte	0x03, 0x5f
        /*0026*/ 	.short	0x0101


	//----- nvinfo : EIATTR_COOP_GROUP_MASK_REGIDS
	.align		4
        /*0028*/ 	.byte	0x04, 0x29
        /*002a*/ 	.short	(.L_1808 - .L_1807)


	//   ....[0]....
.L_1807:
        /*002c*/ 	.word	0xffffffff


	//   ....[1]....
        /*0030*/ 	.word	0xffffffff


	//   ....[2]....
        /*0034*/ 	.word	0xffffffff


	//   ....[3]....
        /*0038*/ 	.word	0xffffffff


	//   ....[4]....
        /*003c*/ 	.word	0xffffffff


	//   ....[5]....
        /*0040*/ 	.word	0xffffffff


	//   ....[6]....
        /*0044*/ 	.word	0xffffffff


	//   ....[7]....
        /*0048*/ 	.word	0xffffffff


	//   ....[8]....
        /*004c*/ 	.word	0xffffffff


	//   ....[9]....
        /*0050*/ 	.word	0xffffffff


	//   ....[10]....
        /*0054*/ 	.word	0xffffffff


	//   ....[11]....
        /*0058*/ 	.word	0xffffffff


	//   ....[12]....
        /*005c*/ 	.word	0xffffffff


	//   ....[13]....
        /*0060*/ 	.word	0xffffffff


	//   ....[14]....
        /*0064*/ 	.word	0xffffffff


	//   ....[15]....
        /*0068*/ 	.word	0xffffffff


	//   ....[16]....
        /*006c*/ 	.word	0xffffffff


	//   ....[17]....
        /*0070*/ 	.word	0xffffffff


	//----- nvinfo : EIATTR_COOP_GROUP_INSTR_OFFSETS
	.align		4
.L_1808:
        /*0074*/ 	.byte	0x04, 0x28
        /*0076*/ 	.short	(.L_1810 - .L_1809)


	//   ....[0]....
.L_1809:
        /*0078*/ 	.word	0x00024f70


	//   ....[1]....
        /*007c*/ 	.word	0x00024f90


	//   ....[2]....
        /*0080*/ 	.word	0x00024fb0


	//   ....[3]....
        /*0084*/ 	.word	0x00024fd0


	//   ....[4]....
        /*0088*/ 	.word	0x00024ff0


	//   ....[5]....
        /*008c*/ 	.word	0x00025720


	//   ....[6]....
        /*0090*/ 	.word	0x00025740


	//   ....[7]....
        /*0094*/ 	.word	0x00025760


	//   ....[8]....
        /*0098*/ 	.word	0x00025790


	//   ....[9]....
        /*009c*/ 	.word	0x000257c0


	//   ....[10]....
        /*00a0*/ 	.word	0x00025960


	//   ....[11]....
        /*00a4*/ 	.word	0x000259a0


	//   ....[12]....
        /*00a8*/ 	.word	0x00025a40


	//   ....[13]....
        /*00ac*/ 	.word	0x00025a70


	//   ....[14]....
        /*00b0*/ 	.word	0x00025ac0


	//   ....[15]....
        /*00b4*/ 	.word	0x00025b50


	//   ....[16]....
        /*00b8*/ 	.word	0x00025ba0


	//   ....[17]....
        /*00bc*/ 	.word	0x00025bd0


	//----- nvinfo : EIATTR_VRC_CTA_INIT_COUNT
	.align		4
.L_1810:
        /*00c0*/ 	.byte	0x02, 0x4a
	.zero		1
	.zero		1


	//----- nvinfo : EIATTR_EXIT_INSTR_OFFSETS
	.align		4
        /*00c4*/ 	.byte	0x04, 0x1c
        /*00c6*/ 	.short	(.L_1812 - .L_1811)


	//   ....[0]....
.L_1811:
        /*00c8*/ 	.word	0x00000a40


	//   ....[1]....
        /*00cc*/ 	.word	0x00026a20


	//----- nvinfo : EIATTR_INDIRECT_BRANCH_TARGETS
	.align		4
.L_1812:
        /*00d0*/ 	.byte	0x04, 0x34
        /*00d2*/ 	.short	(.L_1814 - .L_1813)


	//   ....[0]....
.L_1813:
        /*00d4*/ 	.word	.L_x_42175@srel
        /*00d8*/ 	.short	0x0
        /*00da*/ 	.short	0x0
        /*00dc*/ 	.word	0x3
        /*00e0*/ 	.word	.L_x_42176@srel
        /*00e4*/ 	.word	.L_x_42177@srel
        /*00e8*/ 	.word	.L_x_42178@srel


	//----- nvinfo : EIATTR_MAX_THREADS
	.align		4
.L_1814:
        /*00ec*/ 	.byte	0x04, 0x05
        /*00ee*/ 	.short	(.L_1816 - .L_1815)
.L_1815:
        /*00f0*/ 	.word	0x00000080
        /*00f4*/ 	.word	0x00000001
        /*00f8*/ 	.word	0x00000001


	//----- nvinfo : EIATTR_CRS_STACK_SIZE
	.align		4
.L_1816:
        /*00fc*/ 	.byte	0x04, 0x1e
        /*00fe*/ 	.short	(.L_1818 - .L_1817)
.L_1817:
        /*0100*/ 	.word	0x00000000


	//----- nvinfo : EIATTR_CBANK_PARAM_SIZE
	.align		4
.L_1818:
        /*0104*/ 	.byte	0x03, 0x19
        /*0106*/ 	.short	0x00e8


	//----- nvinfo : EIATTR_PARAM_CBANK
	.align		4
        /*0108*/ 	.byte	0x04, 0x0a
        /*010a*/ 	.short	(.L_1820 - .L_1819)
	.align		4
.L_1819:
        /*010c*/ 	.word	index@(.nv.constant0._ZN10layer_norm13ln_fwd_kernelINS_13Kernel_traitsIf13__nv_bfloat16S2_S2_fjLj7168ELj1ELj1ELj4ELj16ENS_18Kernel_traits_baseILj7168EfS2_S2_S2_fjLj128EEEEELb1ELb1ELb0ELb1EEEvNS_9FwdParamsE)
        /*0110*/ 	.short	0x0380
        /*0112*/ 	.short	0x00e8


	//----- nvinfo : EIATTR_SW_WAR
	.align		4
.L_1820:
        /*0114*/ 	.byte	0x04, 0x36
        /*0116*/ 	.short	(.L_1822 - .L_1821)
.L_1821:
        /*0118*/ 	.word	0x00000008
.L_1822:


//--------------------- .nv.info._ZN10layer_norm13ln_fwd_kernelINS_13Kernel_traitsIf13__nv_bfloat16S2_S2_fjLj7168ELj1ELj1ELj4ELj16ENS_18Kernel_traits_baseILj7168EfS2_S2_S2_fjLj128EEEEELb1ELb1ELb1ELb0EEEvNS_9FwdParamsE --------------------------
	.section	.nv.info._ZN10layer_norm13ln_fwd_kernelINS_13Kernel_traitsIf13__nv_bfloat16S2_S2_fjLj7168ELj1ELj1ELj4ELj16ENS_18Kernel_traits_baseILj7168EfS2_S2_S2_fjLj128EEEEELb1ELb1ELb1ELb0EEEvNS_9FwdParamsE,"",@"SHT_CUDA_INFO"
	.sectionflags	@""
	.align	4


	//----- nvinfo : EIATTR_CUDA_API_VERSION
	.align		4
        /*0000*/ 	.byte	0x04, 0x37
        /*0002*/ 	.short	(.L_1824 - .L_1823)
.L_1823:
        /*0004*/ 	.word	0x00000082


	//----- nvinfo : EIATTR_KPARAM_INFO
	.align		4
.L_1824:
        /*0008*/ 	.byte	0x04, 0x17
        /*000a*/ 	.short	(.L_1826 - .L_1825)
.L_1825:
        /*000c*/ 	.word	0x00000000
        /*0010*/ 	.short	0x0000
        /*0012*/ 	.short	0x0000
        /*0014*/ 	.byte	0x00, 0xf0, 0xa1, 0x03


	//----- nvinfo : EIATTR_SPARSE_MMA_MASK
	.align		4
.L_1826:
        /*0018*/ 	.byte	0x03, 0x50
        /*001a*/ 	.short	0x0000


	//----- nvinfo : EIATTR_MAXREG_COUNT
	.align		4
        /*001c*/ 	.byte	0x03, 0x1b
        /*001e*/ 	.short	0x00ff


	//----- nvinfo : EIATTR_NUM_BARRIERS
	.align		4
        /*0020*/ 	.byte	0x02, 0x4c
        /*0022*/ 	.byte	0x01
	.zero		1


	//----- nvinfo : EIATTR_ANNOTATIONS
	.align		4
        /*0024*/ 	.byte	0x04, 0x55
        /*0026*/ 	.short	(.L_1828 - .L_1827)


	//   ....[0]....
.L_1827:
        /* <DEDUP_REMOVED lines=29> */


	//----- nvinfo : EIATTR_MERCURY_ISA_VERSION
	.align		4
.L_1828:
        /*01e8*/ 	.byte	0x03, 0x5f
        /*01ea*/ 	.short	0x0101


	//----- nvinfo : EIATTR_COOP_GROUP_MASK_REGIDS
	.align		4
        /*01ec*/ 	.byte	0x04, 0x29
        /*01ee*/ 	.short	(.L_1830 - .L_1829)


	//   ....[0]....
.L_1829:
        /*01f0*/ 	.word	0xffffffff


	//   ....[1]....
        /*01f4*/ 	.word	0xffffffff


	//   ....[2]....
        /*01f8*/ 	.word	0xffffffff


	//   ....[3]....
        /*01fc*/ 	.word	0xffffffff


	//   ....[4]....
        /*0200*/ 	.word	0xffffffff


	//   ....[5]....
        /*0204*/ 	.word	0xffffffff


	//   ....[6]....
        /*0208*/ 	.word	0xffffffff


	//   ....[7]....
        /*020c*/ 	.word	0xffffffff


	//   ....[8]....
        /*0210*/ 	.word	0xffffffff


	//   ....[9]....
        /*0214*/ 	.word	0xffffffff


	//   ....[10]....
        /*0218*/ 	.word	0xffffffff


	//   ....[11]....
        /*021c*/ 	.word	0xffffffff


	//   ....[12]....
        /*0220*/ 	.word	0xffffffff


	//   ....[13]....
        /*0224*/ 	.word	0xffffffff


	//   ....[14]....
        /*0228*/ 	.word	0xffffffff


	//   ....[15]....
        /*022c*/ 	.word	0xffffffff


	//   ....[16]....
        /*0230*/ 	.word	0xffffffff


	//   ....[17]....
        /*0234*/ 	.word	0xffffffff


	//----- nvinfo : EIATTR_COOP_GROUP_INSTR_OFFSETS
	.align		4
.L_1830:
        /*0238*/ 	.byte	0x04, 0x28
        /*023a*/ 	.short	(.L_1832 - .L_1831)


	//   ....[0]....
.L_1831:
        /*023c*/ 	.word	0x000320e0


	//   ....[1]....
        /*0240*/ 	.word	0x00032100


	//   ....[2]....
        /*0244*/ 	.word	0x00032120


	//   ....[3]....
        /*0248*/ 	.word	0x00032140


	//   ....[4]....
        /*024c*/ 	.word	0x00032160


	//   ....[5]....
        /*0250*/ 	.word	0x000328e0


	//   ....[6]....
        /*0254*/ 	.word	0x00032900


	//   ....[7]....
        /*0258*/ 	.word	0x00032920


	//   ....[8]....
        /*025c*/ 	.word	0x00032940


	//   ....[9]....
        /*0260*/ 	.word	0x00032960


	//   ....[10]....
        /*0264*/ 	.word	0x00032b10


	//   ....[11]....
        /*0268*/ 	.word	0x00032b50


	//   ....[12]....
        /*026c*/ 	.word	0x00032be0


	//   ....[13]....
        /*0270*/ 	.word	0x00032c50


	//   ....[14]....
        /*0274*/ 	.word	0x00032c60


	//   ....[15]....
        /*0278*/ 	.word	0x00032d00


	//   ....[16]....
        /*027c*/ 	.word	0x00032d50


	//   ....[17]....
        /*0280*/ 	.word	0x00032d60


	//----- nvinfo : EIATTR_VRC_CTA_INIT_COUNT
	.align		4
.L_1832:
        /*0284*/ 	.byte	0x02, 0x4a
	.zero		1
	.zero		1


	//----- nvinfo : EIATTR_EXIT_INSTR_OFFSETS
	.align		4
        /*0288*/ 	.byte	0x04, 0x1c
        /*028a*/ 	.short	(.L_1834 - .L_1833)


	//   ....[0]....
.L_1833:
        /*028c*/ 	.word	0x00001270


	//   ....[1]....
        /*0290*/ 	.word	0x00033f90


	//----- nvinfo : EIATTR_MAX_THREADS
	.align		4
.L_1834:
        /*0294*/ 	.byte	0x04, 0x05
        /*0296*/ 	.short	(.L_1836 - .L_1835)
.L_1835:
        /*0298*/ 	.word	0x00000080
        /*029c*/ 	.word	0x00000001
        /*02a0*/ 	.word	0x00000001


	//----- nvinfo : EIATTR_CRS_STACK_SIZE
	.align		4
.L_1836:
        /*02a4*/ 	.byte	0x04, 0x1e
        /*02a6*/ 	.short	(.L_1838 - .L_1837)
.L_1837:
        /*02a8*/ 	.word	0x00000000


	//----- nvinfo : EIATTR_CBANK_PARAM_SIZE
	.align		4
.L_1838:
        /*02ac*/ 	.byte	0x03, 0x19
        /*02ae*/ 	.short	0x00e8


	//----- nvinfo : EIATTR_PARAM_CBANK
	.align		4
        /*02b0*/ 	.byte	0x04, 0x0a
        /*02b2*/ 	.short	(.L_1840 - .L_1839)
	.align		4
.L_1839:
        /*02b4*/ 	.word	index@(.nv.constant0._ZN10layer_norm13ln_fwd_kernelINS_13Kernel_traitsIf13__nv_bfloat16S2_S2_fjLj7168ELj1ELj1ELj4ELj16ENS_18Kernel_traits_baseILj7168EfS2_S2_S2_fjLj128EEEEELb1ELb1ELb1ELb0EEEvNS_9FwdParamsE)
        /*02b8*/ 	.short	0x0380
        /*02ba*/ 	.short	0x00e8


	//----- nvinfo : EIATTR_SW_WAR
	.align		4
.L_1840:
        /*02bc*/ 	.byte	0x04, 0x36
        /*02be*/ 	.short	(.L_1842 - .L_1841)
.L_1841:
        /*02c0*/ 	.word	0x00000008
.L_1842:


//--------------------- .nv.info._ZN10layer_norm13ln_fwd_kernelINS_13Kernel_traitsIf13__nv_bfloat16S2_S2_fjLj7168ELj1ELj1ELj4ELj16ENS_18Kernel_traits_baseILj7168EfS2_S2_S2_fjLj128EEEEELb1ELb1ELb1ELb1EEEvNS_9FwdParamsE --------------------------
	.section	.nv.info._ZN10layer_norm13ln_fwd_kernelINS_13Kernel_traitsIf13__nv_bfloat16S2_S2_fjLj7168ELj1ELj1ELj4ELj16ENS_18Kernel_traits_baseILj7168EfS2_S2_S2_fjLj128EEEEELb1ELb1ELb1ELb1EEEvNS_9FwdParamsE,"",@"SHT_CUDA_INFO"
	.sectionflags	@""
	.align	4


	//----- nvinfo : EIATTR_CUDA_API_VERSION
	.align		4
        /*0000*/ 	.byte	0x04, 0x37
        /*0002*/ 	.short	(.L_1844 - .L_1843)
.L_1843:
        /*0004*/ 	.word	0x00000082


	//----- nvinfo : EIATTR_KPARAM_INFO
	.align		4
.L_1844:
        /*0008*/ 	.byte	0x04, 0x17
        /*000a*/ 	.short	(.L_1846 - .L_1845)
.L_1845:
        /*000c*/ 	.word	0x00000000
        /*0010*/ 	.short	0x0000
        /*0012*/ 	.short	0x0000
        /*0014*/ 	.byte	0x00, 0xf0, 0xa1, 0x03


	//----- nvinfo : EIATTR_SPARSE_MMA_MASK
	.align		4
.L_1846:
        /*0018*/ 	.byte	0x03, 0x50
        /*001a*/ 	.short	0x0000


	//----- nvinfo : EIATTR_MAXREG_COUNT
	.align		4
        /*001c*/ 	.byte	0x03, 0x1b
        /*001e*/ 	.short	0x00ff


	//----- nvinfo : EIATTR_NUM_BARRIERS
	.align		4
        /*0020*/ 	.byte	0x02, 0x4c
        /*0022*/ 	.byte	0x01
	.zero		1


	//----- nvinfo : EIATTR_ANNOTATIONS
	.align		4
        /*0024*/ 	.byte	0x04, 0x55
        /*0026*/ 	.short	(.L_1848 - .L_1847)


	//   ....[0]....
.L_1847:
        /* <DEDUP_REMOVED lines=13> */


	//----- nvinfo : EIATTR_MERCURY_ISA_VERSION
	.align		4
.L_1848:
        /*00e8*/ 	.byte	0x03, 0x5f
        /*00ea*/ 	.short	0x0101


	//----- nvinfo : EIATTR_COOP_GROUP_MASK_REGIDS
	.align		4
        /*00ec*/ 	.byte	0x04, 0x29
        /*00ee*/ 	.short	(.L_1850 - .L_1849)


	//   ....[0]....
.L_1849:
        /*00f0*/ 	.word	0xffffffff


	//   ....[1]....
        /*00f4*/ 	.word	0xffffffff


	//   ....[2]....
        /*00f8*/ 	.word	0xffffffff


	//   ....[3]....
        /*00fc*/ 	.word	0xffffffff


	//   ....[4]....
        /*0100*/ 	.word	0xffffffff


	//   ....[5]....
        /*0104*/ 	.word	0xffffffff


	//   ....[6]....
        /*0108*/ 	.word	0xffffffff


	//   ....[7]....
        /*010c*/ 	.word	0xffffffff


	//   ....[8]....
        /*0110*/ 	.word	0xffffffff


	//   ....[9]....
        /*0114*/ 	.word	0xffffffff


	//   ....[10]....
        /*0118*/ 	.word	0xffffffff


	//   ....[11]....
        /*011c*/ 	.word	0xffffffff


	//   ....[12]....
        /*0120*/ 	.word	0xffffffff


	//   ....[13]....
        /*0124*/ 	.word	0xffffffff


	//   ....[14]....
        /*0128*/ 	.word	0xffffffff


	//   ....[15]....
        /*012c*/ 	.word	0xffffffff


	//   ....[16]....
        /*0130*/ 	.word	0xffffffff


	//   ....[17]....
        /*0134*/ 	.word	0xffffffff


	//----- nvinfo : EIATTR_COOP_GROUP_INSTR_OFFSETS
	.align		4
.L_1850:
        /*0138*/ 	.byte	0x04, 0x28
        /*013a*/ 	.short	(.L_1852 - .L_1851)


	//   ....[0]....
.L_1851:
        /*013c*/ 	.word	0x00029ab0


	//   ....[1]....
        /*0140*/ 	.word	0x00029ad0


	//   ....[2]....
        /*0144*/ 	.word	0x00029af0


	//   ....[3]....
        /*0148*/ 	.word	0x00029b10


	//   ....[4]....
        /*014c*/ 	.word	0x00029b30


	//   ....[5]....
        /*0150*/ 	.word	0x0002a260


	//   ....[6]....
        /*0154*/ 	.word	0x0002a280


	//   ....[7]....
        /*0158*/ 	.word	0x0002a2a0


	//   ....[8]....
        /*015c*/ 	.word	0x0002a2d0


	//   ....[9]....
        /*0160*/ 	.word	0x0002a300


	//   ....[10]....
        /*0164*/ 	.word	0x0002a4b0


	//   ....[11]....
        /*0168*/ 	.word	0x0002a4f0


	//   ....[12]....
        /*016c*/ 	.word	0x0002a580


	//   ....[13]....
        /*0170*/ 	.word	0x0002a5f0


	//   ....[14]....
        /*0174*/ 	.word	0x0002a600


	//   ....[15]....
        /*0178*/ 	.word	0x0002a690


	//   ....[16]....
        /*017c*/ 	.word	0x0002a6f0


	//   ....[17]....
        /*0180*/ 	.word	0x0002a720


	//----- nvinfo : EIATTR_VRC_CTA_INIT_COUNT
	.align		4
.L_1852:
        /*0184*/ 	.byte	0x02, 0x4a
	.zero		1
	.zero		1


	//----- nvinfo : EIATTR_EXIT_INSTR_OFFSETS
	.align		4
        /*0188*/ 	.byte	0x04, 0x1c
        /*018a*/ 	.short	(.L_1854 - .L_1853)


	//   ....[0]....
.L_1853:
        /*018c*/ 	.word	0x00000af0


	//   ....[1]....
        /*0190*/ 	.word	0x0002b710


	//----- nvinfo : EIATTR_MAX_THREADS
	.align		4
.L_1854:
        /*0194*/ 	.byte	0x04, 0x05
        /*0196*/ 	.short	(.L_1856 - .L_1855)
.L_1855:
        /*0198*/ 	.word	0x00000080
        /*019c*/ 	.word	0x00000001
        /*01a0*/ 	.word	0x00000001


	//----- nvinfo : EIATTR_CRS_STACK_SIZE
	.align		4
.L_1856:
        /*01a4*/ 	.byte	0x04, 0x1e
        /*01a6*/ 	.short	(.L_1858 - .L_1857)
.L_1857:
        /*01a8*/ 	.word	0x00000000


	//----- nvinfo : EIATTR_CBANK_PARAM_SIZE
	.align		4
.L_1858:
        /*01ac*/ 	.byte	0x03, 0x19
        /*01ae*/ 	.short	0x00e8


	//----- nvinfo : EIATTR_PARAM_CBANK
	.align		4
        /*01b0*/ 	.byte	0x04, 0x0a
        /*01b2*/ 	.short	(.L_1860 - .L_1859)
	.align		4
.L_1859:
        /*01b4*/ 	.word	index@(.nv.constant0._ZN10layer_norm13ln_fwd_kernelINS_13Kernel_traitsIf13__nv_bfloat16S2_S2_fjLj7168ELj1ELj1ELj4ELj16ENS_18Kernel_traits_baseILj7168EfS2_S2_S2_fjLj128EEEEELb1ELb1ELb1ELb1EEEvNS_9FwdParamsE)
        /*01b8*/ 	.short	0x0380
        /*01ba*/ 	.short	0x00e8


	//----- nvinfo : EIATTR_SW_WAR
	.align		4
.L_1860:
        /*01bc*/ 	.byte	0x04, 0x36
        /*01be*/ 	.short	(.L_1862 - .L_1861)
.L_1861:
        /*01c0*/ 	.word	0x00000008
.L_1862:


//--------------------- .nv.info._ZN10layer_norm13ln_fwd_kernelINS_13Kernel_traitsI13__nv_bfloat16S2_fS2_fjLj7168ELj1ELj1ELj4ELj16ENS_18Kernel_traits_baseILj7168ES2_S2_fS2_fjLj128EEEEELb0ELb0ELb0ELb0EEEvNS_9FwdParamsE --------------------------
	.section	.nv.info._ZN10layer_norm13ln_fwd_kernelINS_13Kernel_traitsI13__nv_bfloat16S2_fS2_fjLj7168ELj1ELj1ELj4ELj16ENS_18Kernel_traits_baseILj7168ES2_S2_fS2_fjLj128EEEEELb0ELb0ELb0ELb0EEEvNS_9FwdParamsE,"",@"SHT_CUDA_INFO"
	.sectionflags	@""
	.align	4


	//----- nvinfo : EIATTR_CUDA_API_VERSION
	.align		4
        /*0000*/ 	.byte	0x04, 0x37
        /*0002*/ 	.short	(.L_1864 - .L_1863)
.L_1863:
        /*0004*/ 	.word	0x00000082


	//----- nvinfo : EIATTR_KPARAM_INFO
	.align		4
.L_1864:
        /*0008*/ 	.byte	0x04, 0x17
        /*000a*/ 	.short	(.L_1866 - .L_1865)
.L_1865:
        /*000c*/ 	.word	0x00000000
        /*0010*/ 	.short	0x0000
        /*0012*/ 	.short	0x0000
        /*0014*/ 	.byte	0x00, 0xf0, 0xa1, 0x03


	//----- nvinfo : EIATTR_SPARSE_MMA_MASK
	.align		4
.L_1866:
        /*0018*/ 	.byte	0x03, 0x50
        /*001a*/ 	.short	0x0000


	//----- nvinfo : EIATTR_MAXREG_COUNT
	.align		4
        /*001c*/ 	.byte	0x03, 0x1b
        /*001e*/ 	.short	0x00ff


	//----- nvinfo : EIATTR_NUM_BARRIERS
	.align		4
        /*0020*/ 	.byte	0x02, 0x4c
        /*0022*/ 	.byte	0x01
	.zero		1


	//----- nvinfo : EIATTR_MERCURY_ISA_VERSION
	.align		4
        /*0024*/ 	.byte	0x03, 0x5f
        /*0026*/ 	.short	0x0101


	//----- nvinfo : EIATTR_COOP_GROUP_MASK_REGIDS
	.align		4
        /*0028*/ 	.byte	0x04, 0x29
        /*002a*/ 	.short	(.L_1868 - .L_1867)


	//   ....[0]....
.L_1867:
        /*002c*/ 	.word	0xffffffff


	//   ....[1]....
        /*0030*/ 	.word	0xffffffff


	//   ....[2]....
        /*0034*/ 	.word	0xffffffff


	//   ....[3]....
        /*0038*/ 	.word	0xffffffff


	//   ....[4]....
        /*003c*/ 	.word	0xffffffff


	//   ....[5]....
        /*0040*/ 	.word	0xffffffff


	//   ....[6]....
        /*0044*/ 	.word	0xffffffff


	//   ....[7]....
        /*0048*/ 	.word	0xffffffff


	//   ....[8]....
        /*004c*/ 	.word	0xffffffff


	//   ....[9]....
        /*0050*/ 	.word	0xffffffff


	//   ....[10]....
        /*0054*/ 	.word	0xffffffff


	//   ....[11]....
        /*0058*/ 	.word	0xffffffff


	//   ....[12]....
        /*005c*/ 	.word	0xffffffff


	//   ....[13]....
        /*0060*/ 	.word	0xffffffff


	//   ....[14]....
        /*0064*/ 	.word	0xffffffff


	//   ....[15]....
        /*0068*/ 	.word	0xffffffff


	//   ....[16]....
        /*006c*/ 	.word	0xffffffff


	//   ....[17]....
        /*0070*/ 	.word	0xffffffff


	//----- nvinfo : EIATTR_COOP_GROUP_INSTR_OFFSETS
	.align		4
.L_1868:
        /*0074*/ 	.byte	0x04, 0x28
        /*0076*/ 	.short	(.L_1870 - .L_1869)


	//   ....[0]....
.L_1869:
        /*0078*/ 	.word	0x00002d10


	//   ....[1]....
        /*007c*/ 	.word	0x00002d30


	//   ....[2]....
        /*0080*/ 	.word	0x00002d50


	//   ....[3]....
        /*0084*/ 	.word	0x00002d70


	//   ....[4]....
        /*0088*/ 	.word	0x00002da0


	//   ....[5]....
        /*008c*/ 	.word	0x00003550


	//   ....[6]....
        /*0090*/ 	.word	0x00003570


	//   ....[7]....
        /*0094*/ 	.word	0x00003590


	//   ....[8]....
        /*0098*/ 	.word	0x000035b0


	//   ....[9]....
        /*009c*/ 	.word	0x000035d0


	//   ....[10]....
        /*00a0*/ 	.word	0x00003760


	//   ....[11]....
        /*00a4*/ 	.word	0x000037a0


	//   ....[12]....
        /*00a8*/ 	.word	0x000037e0


	//   ....[13]....
        /*00ac*/ 	.word	0x00003880


	//   ....[14]....
        /*00b0*/ 	.word	0x00003900


	//   ....[15]....
        /*00b4*/ 	.word	0x00003940


	//   ....[16]....
        /*00b8*/ 	.word	0x000039b0


	//   ....[17]....
        /*00bc*/ 	.word	0x00003a00


	//----- nvinfo : EIATTR_VRC_CTA_INIT_COUNT
	.align		4
.L_1870:
        /*00c0*/ 	.byte	0x02, 0x4a
	.zero		1
	.zero		1


	//----- nvinfo : EIATTR_EXIT_INSTR_OFFSETS
	.align		4
        /*00c4*/ 	.byte	0x04, 0x1c
        /*00c6*/ 	.short	(.L_1872 - .L_1871)


	//   ....[0]....
.L_1871:
        /*00c8*/ 	.word	0x00000910


	//   ....[1]....
        /*00cc*/ 	.word	0x00005130


	//----- nvinfo : EIATTR_MAX_THREADS
	.align		4
.L_1872:
        /*00d0*/ 	.byte	0x04, 0x05
        /*00d2*/ 	.short	(.L_1874 - .L_1873)
.L_1873:
        /*00d4*/ 	.word	0x00000080
        /*00d8*/ 	.word	0x00000001
        /*00dc*/ 	.word	0x00000001


	//----- nvinfo : EIATTR_CRS_STACK_SIZE
	.align		4
.L_1874:
        /*00e0*/ 	.byte	0x04, 0x1e
        /*00e2*/ 	.short	(.L_1876 - .L_1875)
.L_1875:
        /*00e4*/ 	.word	0x00000000


	//----- nvinfo : EIATTR_CBANK_PARAM_SIZE
	.align		4
.L_1876:
        /*00e8*/ 	.byte	0x03, 0x19
        /*00ea*/ 	.short	0x00e8


	//----- nvinfo : EIATTR_PARAM_CBANK
	.align		4
        /*00ec*/ 	.byte	0x04, 0x0a
        /*00ee*/ 	.short	(.L_1878 - .L_1877)
	.align		4
.L_1877:
        /*00f0*/ 	.word	index@(.nv.constant0._ZN10layer_norm13ln_fwd_kernelINS_13Kernel_traitsI13__nv_bfloat16S2_fS2_fjLj7168ELj1ELj1ELj4ELj16ENS_18Kernel_traits_baseILj7168ES2_S2_fS2_fjLj128EEEEELb0ELb0ELb0ELb0EEEvNS_9FwdParamsE)
        /*00f4*/ 	.short	0x0380
        /*00f6*/ 	.short	0x00e8


	//----- nvinfo : EIATTR_SW_WAR
	.align		4
.L_1878:
        /*00f8*/ 	.byte	0x04, 0x36
        /*00fa*/ 	.short	(.L_1880 - .L_1879)
.L_1879:
        /*00fc*/ 	.word	0x00000008
.L_1880:


//--------------------- .nv.info._ZN10layer_norm13ln_fwd_kernelINS_13Kernel_traitsI13__nv_bfloat16S2_fS2_fjLj7168ELj1ELj1ELj4ELj16ENS_18Kernel_traits_baseILj7168ES2_S2_fS2_fjLj128EEEEELb0ELb0ELb0ELb1EEEvNS_9FwdParamsE --------------------------
	.section	.nv.info._ZN10layer_norm13ln_fwd_kernelINS_13Kernel_traitsI13__nv_bfloat16S2_fS2_fjLj7168ELj1ELj1ELj4ELj16ENS_18Kernel_traits_baseILj7168ES2_S2_fS2_fjLj128EEEEELb0ELb0ELb0ELb1EEEvNS_9FwdParamsE,"",@"SHT_CUDA_INFO"
	.sectionflags	@""
	.align	4


	//----- nvinfo : EIATTR_CUDA_API_VERSION
	.align		4
        /*0000*/ 	.byte	0x04, 0x37
        /*0002*/ 	.short	(.L_1882 - .L_1881)
.L_1881:
        /*0004*/ 	.word	0x00000082


	//----- nvinfo : EIATTR_KPARAM_INFO
	.align		4
.L_1882:
        /*0008*/ 	.byte	0x04, 0x17
        /*000a*/ 	.short	(.L_1884 - .L_1883)
.L_1883:
        /*000c*/ 	.word	0x00000000
        /*0010*/ 	.short	0x0000
        /*0012*/ 	.short	0x0000
        /*0014*/ 	.byte	0x00, 0xf0, 0xa1, 0x03


	//----- nvinfo : EIATTR_SPARSE_MMA_MASK
	.align		4
.L_1884:
        /*0018*/ 	.byte	0x03, 0x50
        /*001a*/ 	.short	0x0000


	//----- nvinfo : EIATTR_MAXREG_COUNT
	.align		4
        /*001c*/ 	.byte	0x03, 0x1b
        /*001e*/ 	.short	0x00ff


	//----- nvinfo : EIATTR_NUM_BARRIERS
	.align		4
        /*0020*/ 	.byte	0x02, 0x4c
        /*0022*/ 	.byte	0x01
	.zero		1


	//----- nvinfo : EIATTR_MERCURY_ISA_VERSION
	.align		4
        /*0024*/ 	.byte	0x03, 0x5f
        /*0026*/ 	.short	0x0101


	//----- nvinfo : EIATTR_COOP_GROUP_MASK_REGIDS
	.align		4
        /*0028*/ 	.byte	0x04, 0x29
        /*002a*/ 	.short	(.L_1886 - .L_1885)


	//   ....[0]....
.L_1885:
        /*002c*/ 	.word	0xffffffff


	//   ....[1]....
        /*0030*/ 	.word	0xffffffff


	//   ....[2]....
        /*0034*/ 	.word	0xffffffff


	//   ....[3]....
        /*0038*/ 	.word	0xffffffff


	//   ....[4]....
        /*003c*/ 	.word	0xffffffff


	//   ....[5]....
        /*0040*/ 	.word	0xffffffff


	//   ....[6]....
        /*0044*/ 	.word	0xffffffff


	//   ....[7]....
        /*0048*/ 	.word	0xffffffff


	//   ....[8]....
        /*004c*/ 	.word	0xffffffff


	//   ....[9]....
        /*0050*/ 	.word	0xffffffff


	//   ....[10]....
        /*0054*/ 	.word	0xffffffff


	//   ....[11]....
        /*0058*/ 	.word	0xffffffff


	//   ....[12]....
        /*005c*/ 	.word	0xffffffff


	//   ....[13]....
        /*0060*/ 	.word	0xffffffff


	//   ....[14]....
        /*0064*/ 	.word	0xffffffff


	//   ....[15]....
        /*0068*/ 	.word	0xffffffff


	//   ....[16]....
        /*006c*/ 	.word	0xffffffff


	//   ....[17]....
        /*0070*/ 	.word	0xffffffff


	//----- nvinfo : EIATTR_COOP_GROUP_INSTR_OFFSETS
	.align		4
.L_1886:
        /*0074*/ 	.byte	0x04, 0x28
        /*0076*/ 	.short	(.L_1888 - .L_1887)


	//   ....[0]....
.L_1887:
        /*0078*/ 	.word	0x000020e0


	//   ....[1]....
        /*007c*/ 	.word	0x00002100


	//   ....[2]....
        /*0080*/ 	.word	0x00002120


	//   ....[3]....
        /*0084*/ 	.word	0x00002140


	//   ....[4]....
        /*0088*/ 	.word	0x00002160


	//   ....[5]....
        /*008c*/ 	.word	0x00002890


	//   ....[6]....
        /*0090*/ 	.word	0x000028b0


	//   ....[7]....
        /*0094*/ 	.word	0x000028d0


	//   ....[8]....
        /*0098*/ 	.word	0x00002900


	//   ....[9]....
        /*009c*/ 	.word	0x00002930


	//   ....[10]....
        /*00a0*/ 	.word	0x00002ae0


	//   ....[11]....
        /*00a4*/ 	.word	0x00002b20


	//   ....[12]....
        /*00a8*/ 	.word	0x00002bb0


	//   ....[13]....
        /*00ac*/ 	.word	0x00002be0


	//   ....[14]....
        /*00b0*/ 	.word	0x00002c20


	//   ....[15]....
        /*00b4*/ 	.word	0x00002c80


	//   ....[16]....
        /*00b8*/ 	.word	0x00002d20


	//   ....[17]....
        /*00bc*/ 	.word	0x00002d50


	//----- nvinfo : EIATTR_VRC_CTA_INIT_COUNT
	.align		4
.L_1888:
        /*00c0*/ 	.byte	0x02, 0x4a
	.zero		1
	.zero		1


	//----- nvinfo : EIATTR_EXIT_INSTR_OFFSETS
	.align		4
        /*00c4*/ 	.byte	0x04, 0x1c
        /*00c6*/ 	.short	(.L_1890 - .L_1889)


	//   ....[0]....
.L_1889:
        /*00c8*/ 	.word	0x00000350


	//   ....[1]....
        /*00cc*/ 	.word	0x00004410


	//----- nvinfo : EIATTR_MAX_THREADS
	.align		4
.L_1890:
        /*00d0*/ 	.byte	0x04, 0x05
        /*00d2*/ 	.short	(.L_1892 - .L_1891)
.L_1891:
        /*00d4*/ 	.word	0x00000080
        /*00d8*/ 	.word	0x00000001
        /*00dc*/ 	.word	0x00000001


	//----- nvinfo : EIATTR_CRS_STACK_SIZE
	.align		4
.L_1892:
        /*00e0*/ 	.byte	0x04, 0x1e
        /*00e2*/ 	.short	(.L_1894 - .L_1893)
.L_1893:
        /*00e4*/ 	.word	0x00000000


	//----- nvinfo : EIATTR_CBANK_PARAM_SIZE
	.align		4
.L_1894:
        /*00e8*/ 	.byte	0x03, 0x19
        /*00ea*/ 	.short	0x00e8


	//----- nvinfo : EIATTR_PARAM_CBANK
	.align		4
        /*00ec*/ 	.byte	0x04, 0x0a
        /*00ee*/ 	.short	(.L_1896 - .L_1895)
	.align		4
.L_1895:
        /*00f0*/ 	.word	index@(.nv.constant0._ZN10layer_norm13ln_fwd_kernelINS_13Kernel_traitsI13__nv_bfloat16S2_fS2_fjLj7168ELj1ELj1ELj4ELj16ENS_18Kernel_traits_baseILj7168ES2_S2_fS2_fjLj128EEEEELb0ELb0ELb0ELb1EEEvNS_9FwdParamsE)
        /*00f4*/ 	.short	0x0380
        /*00f6*/ 	.short	0x00e8


	//----- nvinfo : EIATTR_SW_WAR
	.align		4
.L_1896:
        /*00f8*/ 	.byte	0x04, 0x36
        /*00fa*/ 	.short	(.L_1898 - .L_1897)
.L_1897:
        /*00fc*/ 	.word	0x00000008
.L_1898:


//--------------------- .nv.info._ZN10layer_norm13ln_fwd_kernelINS_13Kernel_traitsI13__nv_bfloat16S2_fS2_fjLj7168ELj1ELj1ELj4ELj16ENS_18Kernel_traits_baseILj7168ES2_S2_fS2_fjLj128EEEEELb0ELb0ELb1ELb0EEEvNS_9FwdParamsE --------------------------
	.section	.nv.info._ZN10layer_norm13ln_fwd_kernelINS_13Kernel_traitsI13__nv_bfloat16S2_fS2_fjLj7168ELj1ELj1ELj4ELj16ENS_18Kernel_traits_baseILj7168ES2_S2_fS2_fjLj128EEEEELb0ELb0ELb1ELb0EEEvNS_9FwdParamsE,"",@"SHT_CUDA_INFO"
	.sectionflags	@""
	.align	4


	//----- nvinfo : EIATTR_CUDA_API_VERSION
	.align		4
        /*0000*/ 	.byte	0x04, 0x37
        /*0002*/ 	.short	(.L_1900 - .L_1899)
.L_1899:
        /*0004*/ 	.word	0x00000082


	//----- nvinfo : EIATTR_KPARAM_INFO
	.align		4
.L_1900:
        /*0008*/ 	.byte	0x04, 0x17
        /*000a*/ 	.short	(.L_1902 - .L_1901)
.L_1901:
        /*000c*/ 	.word	0x00000000
        /*0010*/ 	.short	0x0000
        /*0012*/ 	.short	0x0000
        /*0014*/ 	.byte	0x00, 0xf0, 0xa1, 0x03


	//----- nvinfo : EIATTR_SPARSE_MMA_MASK
	.align		4
.L_1902:
        /*0018*/ 	.byte	0x03, 0x50
        /*001a*/ 	.short	0x0000


	//----- nvinfo : EIATTR_MAXREG_COUNT
	.align		4
        /*001c*/ 	.byte	0x03, 0x1b
        /*001e*/ 	.short	0x00ff


	//----- nvinfo : EIATTR_NUM_BARRIERS
	.align		4
        /*0020*/ 	.byte	0x02, 0x4c
        /*0022*/ 	.byte	0x01
	.zero		1


	//----- nvinfo : EIATTR_MERCURY_ISA_VERSION
	.align		4
        /*0024*/ 	.byte	0x03, 0x5f
        /*0026*/ 	.short	0x0101


	//----- nvinfo : EIATTR_COOP_GROUP_MASK_REGIDS
	.align		4
        /*0028*/ 	.byte	0x04, 0x29
        /*002a*/ 	.short	(.L_1904 - .L_1903)


	//   ....[0]....
.L_1903:
        /*002c*/ 	.word	0xffffffff


	//   ....[1]....
        /*0030*/ 	.word	0xffffffff


	//   ....[2]....
        /*0034*/ 	.word	0xffffffff


	//   ....[3]....
        /*0038*/ 	.word	0xffffffff


	//   ....[4]....
        /*003c*/ 	.word	0xffffffff


	//   ....[5]....
        /*0040*/ 	.word	0xffffffff


	//   ....[6]....
        /*0044*/ 	.word	0xffffffff


	//   ....[7]....
        /*0048*/ 	.word	0xffffffff


	//   ....[8]....
        /*004c*/ 	.word	0xffffffff


	//   ....[9]....
        /*0050*/ 	.word	0xffffffff


	//   ....[10]....
        /*0054*/ 	.word	0xffffffff


	//   ....[11]....
        /*0058*/ 	.word	0xffffffff


	//   ....[12]....
        /*005c*/ 	.word	0xffffffff


	//   ....[13]....
        /*0060*/ 	.word	0xffffffff


	//   ....[14]....
        /*0064*/ 	.word	0xffffffff


	//   ....[15]....
        /*0068*/ 	.word	0xffffffff


	//   ....[16]....
        /*006c*/ 	.word	0xffffffff


	//   ....[17]....
        /*0070*/ 	.word	0xffffffff


	//----- nvinfo : EIATTR_COOP_GROUP_INSTR_OFFSETS
	.align		4
.L_1904:
        /*0074*/ 	.byte	0x04, 0x28
        /*0076*/ 	.short	(.L_1906 - .L_1905)


	//   ....[0]....
.L_1905:
        /*0078*/ 	.word	0x000038b0


	//   ....[1]....
        /*007c*/ 	.word	0x000038d0


	//   ....[2]....
        /*0080*/ 	.word	0x000038f0


	//   ....[3]....
        /*0084*/ 	.word	0x00003910


	//   ....[4]....
        /*0088*/ 	.word	0x00003930


	//   ....[5]....
        /*008c*/ 	.word	0x000040d0


	//   ....[6]....
        /*0090*/ 	.word	0x000040f0


	//   ....[7]....
        /*0094*/ 	.word	0x00004110


	//   ....[8]....
        /*0098*/ 	.word	0x00004130


	//   ....[9]....
        /*009c*/ 	.word	0x00004150


	//   ....[10]....
        /*00a0*/ 	.word	0x000042e0


	//   ....[11]....
        /*00a4*/ 	.word	0x00004310


	//   ....[12]....
        /*00a8*/ 	.word	0x00004320


	//   ....[13]....
        /*00ac*/ 	.word	0x00004360


	//   ....[14]....
        /*00b0*/ 	.word	0x00004430


	//   ....[15]....
        /*00b4*/ 	.word	0x00004460


	//   ....[16]....
        /*00b8*/ 	.word	0x00004510


	//   ....[17]....
        /*00bc*/ 	.word	0x00004540


	//----- nvinfo : EIATTR_VRC_CTA_INIT_COUNT
	.align		4
.L_1906:
        /*00c0*/ 	.byte	0x02, 0x4a
	.zero		1
	.zero		1


	//----- nvinfo : EIATTR_EXIT_INSTR_OFFSETS
	.align		4
        /*00c4*/ 	.byte	0x04, 0x1c
        /*00c6*/ 	.short	(.L_1908 - .L_1907)


	//   ....[0]....
.L_1907:
        /*00c8*/ 	.word	0x00000910


	//   ....[1]....
        /*00cc*/ 	.word	0x00005d20


	//----- nvinfo : EIATTR_MAX_THREADS
	.align		4
.L_1908:
        /*00d0*/ 	.byte	0x04, 0x05
        /*00d2*/ 	.short	(.L_1910 - .L_1909)
.L_1909:
        /*00d4*/ 	.word	0x00000080
        /*00d8*/ 	.word	0x00000001
        /*00dc*/ 	.word	0x00000001


	//----- nvinfo : EIATTR_CRS_STACK_SIZE
	.align		4
.L_1910:
        /*00e0*/ 	.byte	0x04, 0x1e
        /*00e2*/ 	.short	(.L_1912 - .L_1911)
.L_1911:
        /*00e4*/ 	.word	0x00000000


	//----- nvinfo : EIATTR_CBANK_PARAM_SIZE
	.align		4
.L_1912:
        /*00e8*/ 	.byte	0x03, 0x19
        /*00ea*/ 	.short	0x00e8


	//----- nvinfo : EIATTR_PARAM_CBANK
	.align		4
        /*00ec*/ 	.byte	0x04, 0x0a
        /*00ee*/ 	.short	(.L_1914 - .L_1913)
	.align		4
.L_1913:
        /*00f0*/ 	.word	index@(.nv.constant0._ZN10layer_norm13ln_fwd_kernelINS_13Kernel_traitsI13__nv_bfloat16S2_fS2_fjLj7168ELj1ELj1ELj4ELj16ENS_18Kernel_traits_baseILj7168ES2_S2_fS2_fjLj128EEEEELb0ELb0ELb1ELb0EEEvNS_9FwdParamsE)
        /*00f4*/ 	.short	0x0380
        /*00f6*/ 	.short	0x00e8


	//----- nvinfo : EIATTR_SW_WAR
	.align		4
.L_1914:
        /*00f8*/ 	.byte	0x04, 0x36
        /*00fa*/ 	.short	(.L_1916 - .L_1915)
.L_1915:
        /*00fc*/ 	.word	0x00000008
.L_1916:


//--------------------- .nv.info._ZN10layer_norm13ln_fwd_kernelINS_13Kernel_traitsI13__nv_bfloat16S2_fS2_fjLj7168ELj1ELj1ELj4ELj16ENS_18Kernel_traits_baseILj7168ES2_S2_fS2_fjLj128EEEEELb0ELb0ELb1ELb1EEEvNS_9FwdParamsE --------------------------
	.section	.nv.info._ZN10layer_norm13ln_fwd_kernelINS_13Kernel_traitsI13__nv_bfloat16S2_fS2_fjLj7168ELj1ELj1ELj4ELj16ENS_18Kernel_traits_baseILj7168ES2_S2_fS2_fjLj128EEEEELb0ELb0ELb1ELb1EEEvNS_9FwdParamsE,"",@"SHT_CUDA_INFO"
	.sectionflags	@""
	.align	4


	//----- nvinfo : EIATTR_CUDA_API_VERSION
	.align		4
        /*0000*/ 	.byte	0x04, 0x37
        /*0002*/ 	.short	(.L_1918 - .L_1917)
.L_1917:
        /*0004*/ 	.word	0x00000082


	//----- nvinfo : EIATTR_KPARAM_INFO
	.align		4
.L_1918:
        /*0008*/ 	.byte	0x04, 0x17
        /*000a*/ 	.short	(.L_1920 - .L_1919)
.L_1919:
        /*000c*/ 	.word	0x00000000
        /*0010*/ 	.short	0x0000
        /*0012*/ 	.short	0x0000
        /*0014*/ 	.byte	0x00, 0xf0, 0xa1, 0x03


	//----- nvinfo : EIATTR_SPARSE_MMA_MASK
	.align		4
.L_1920:
        /*0018*/ 	.byte	0x03, 0x50
        /*001a*/ 	.short	0x0000


	//----- nvinfo : EIATTR_MAXREG_COUNT
	.align		4
        /*001c*/ 	.byte	0x03, 0x1b
        /*001e*/ 	.short	0x00ff


	//----- nvinfo : EIATTR_NUM_BARRIERS
	.align		4
        /*0020*/ 	.byte	0x02, 0x4c
        /*0022*/ 	.byte	0x01
	.zero		1


	//----- nvinfo : EIATTR_MERCURY_ISA_VERSION
	.align		4
        /*0024*/ 	.byte	0x03, 0x5f
        /*0026*/ 	.short	0x0101


	//----- nvinfo : EIATTR_COOP_GROUP_MASK_REGIDS
	.align		4
        /*0028*/ 	.byte	0x04, 0x29
        /*002a*/ 	.short	(.L_1922 - .L_1921)


	//   ....[0]....
.L_1921:
        /*002c*/ 	.word	0xffffffff


	//   ....[1]....
        /*0030*/ 	.word	0xffffffff


	//   ....[2]....
        /*0034*/ 	.word	0xffffffff


	//   ....[3]....
        /*0038*/ 	.word	0xffffffff


	//   ....[4]....
        /*003c*/ 	.word	0xffffffff


	//   ....[5]....
        /*0040*/ 	.word	0xffffffff


	//   ....[6]....
        /*0044*/ 	.word	0xffffffff


	//   ....[7]....
        /*0048*/ 	.word	0xffffffff


	//   ....[8]....
        /*004c*/ 	.word	0xffffffff


	//   ....[9]....
        /*0050*/ 	.word	0xffffffff


	//   ....[10]....
        /*0054*/ 	.word	0xffffffff


	//   ....[11]....
        /*0058*/ 	.word	0xffffffff


	//   ....[12]....
        /*005c*/ 	.word	0xffffffff


	//   ....[13]....
        /*0060*/ 	.word	0xffffffff


	//   ....[14]....
        /*0064*/ 	.word	0xffffffff


	//   ....[15]....
        /*0068*/ 	.word	0xffffffff


	//   ....[16]....
        /*006c*/ 	.word	0xffffffff


	//   ....[17]....
        /*0070*/ 	.word	0xffffffff


	//----- nvinfo : EIATTR_COOP_GROUP_INSTR_OFFSETS
	.align		4
.L_1922:
        /*0074*/ 	.byte	0x04, 0x28
        /*0076*/ 	.short	(.L_1924 - .L_1923)


	//   ....[0]....
.L_1923:
        /*0078*/ 	.word	0x00002c90


	//   ....[1]....
        /*007c*/ 	.word	0x00002cb0


	//   ....[2]....
        /*0080*/ 	.word	0x00002cd0


	//   ....[3]....
        /*0084*/ 	.word	0x00002cf0


	//   ....[4]....
        /*0088*/ 	.word	0x00002d10


	//   ....[5]....
        /*008c*/ 	.word	0x00003440


	//   ....[6]....
        /*0090*/ 	.word	0x00003460


	//   ....[7]....
        /*0094*/ 	.word	0x00003480


	//   ....[8]....
        /*0098*/ 	.word	0x000034b0


	//   ....[9]....
        /*009c*/ 	.word	0x000034e0


	//   ....[10]....
        /*00a0*/ 	.word	0x00003690


	//   ....[11]....
        /*00a4*/ 	.word	0x000036d0


	//   ....[12]....
        /*00a8*/ 	.word	0x000036f0


	//   ....[13]....
        /*00ac*/ 	.word	0x00003730


	//   ....[14]....
        /*00b0*/ 	.word	0x000037f0


	//   ....[15]....
        /*00b4*/ 	.word	0x00003820


	//   ....[16]....
        /*00b8*/ 	.word	0x000038e0


	//   ....[17]....
        /*00bc*/ 	.word	0x00003900


	//----- nvinfo : EIATTR_VRC_CTA_INIT_COUNT
	.align		4
.L_1924:
        /*00c0*/ 	.byte	0x02, 0x4a
	.zero		1
	.zero		1


	//----- nvinfo : EIATTR_EXIT_INSTR_OFFSETS
	.align		4
        /*00c4*/ 	.byte	0x04, 0x1c
        /*00c6*/ 	.short	(.L_1926 - .L_1925)


	//   ....[0]....
.L_1925:
        /*00c8*/ 	.word	0x00000350


	//   ....[1]....
        /*00cc*/ 	.word	0x000050b0


	//----- nvinfo : EIATTR_MAX_THREADS
	.align		4
.L_1926:
        /*00d0*/ 	.byte	0x04, 0x05
        /*00d2*/ 	.short	(.L_1928 - .L_1927)
.L_1927:
        /*00d4*/ 	.word	0x00000080
        /*00d8*/ 	.word	0x00000001
        /*00dc*/ 	.word	0x00000001


	//----- nvinfo : EIATTR_CRS_STACK_SIZE
	.align		4
.L_1928:
        /*00e0*/ 	.byte	0x04, 0x1e
        /*00e2*/ 	.short	(.L_1930 - .L_1929)
.L_1929:
        /*00e4*/ 	.word	0x00000000


	//----- nvinfo : EIATTR_CBANK_PARAM_SIZE
	.align		4
.L_1930:
        /*00e8*/ 	.byte	0x03, 0x19
        /*00ea*/ 	.short	0x00e8


	//----- nvinfo : EIATTR_PARAM_CBANK
	.align		4
        /*00ec*/ 	.byte	0x04, 0x0a
        /*00ee*/ 	.short	(.L_1932 - .L_1931)
	.align		4
.L_1931:
        /*00f0*/ 	.word	index@(.nv.constant0._ZN10layer_norm13ln_fwd_kernelINS_13Kernel_traitsI13__nv_bfloat16S2_fS2_fjLj7168ELj1ELj1ELj4ELj16ENS_18Kernel_traits_baseILj7168ES2_S2_fS2_fjLj128EEEEELb0ELb0ELb1ELb1EEEvNS_9FwdParamsE)
        /*00f4*/ 	.short	0x0380
        /*00f6*/ 	.short	0x00e8


	//----- nvinfo : EIATTR_SW_WAR
	.align		4
.L_1932:
        /*00f8*/ 	.byte	0x04, 0x36
        /*00fa*/ 	.short	(.L_1934 - .L_1933)
.L_1933:
        /*00fc*/ 	.word	0x00000008
.L_1934:


//--------------------- .nv.info._ZN10layer_norm13ln_fwd_kernelINS_13Kernel_traitsI13__nv_bfloat16S2_fS2_fjLj7168ELj1ELj1ELj4ELj16ENS_18Kernel_traits_baseILj7168ES2_S2_fS2_fjLj128EEEEELb0ELb1ELb0ELb0EEEvNS_9FwdParamsE --------------------------
	.section	.nv.info._ZN10layer_norm13ln_fwd_kernelINS_13Kernel_traitsI13__nv_bfloat16S2_fS2_fjLj7168ELj1ELj1ELj4ELj16ENS_18Kernel_traits_baseILj7168ES2_S2_fS2_fjLj128EEEEELb0ELb1ELb0ELb0EEEvNS_9FwdParamsE,"",@"SHT_CUDA_INFO"
	.sectionflags	@""
	.align	4


	//----- nvinfo : EIATTR_CUDA_API_VERSION
	.align		4
        /*0000*/ 	.byte	0x04, 0x37
        /*0002*/ 	.short	(.L_1936 - .L_1935)
.L_1935:
        /*0004*/ 	.word	0x00000082


	//----- nvinfo : EIATTR_KPARAM_INFO
	.align		4
.L_1936:
        /*0008*/ 	.byte	0x04, 0x17
        /*000a*/ 	.short	(.L_1938 - .L_1937)
.L_1937:
        /*000c*/ 	.word	0x00000000
        /*0010*/ 	.short	0x0000
        /*0012*/ 	.short	0x0000
        /*0014*/ 	.byte	0x00, 0xf0, 0xa1, 0x03


	//----- nvinfo : EIATTR_SPARSE_MMA_MASK
	.align		4
.L_1938:
        /*0018*/ 	.byte	0x03, 0x50
        /*001a*/ 	.short	0x0000


	//----- nvinfo : EIATTR_MAXREG_COUNT
	.align		4
        /*001c*/ 	.byte	0x03, 0x1b
        /*001e*/ 	.short	0x00ff


	//----- nvinfo : EIATTR_NUM_BARRIERS
	.align		4
        /*0020*/ 	.byte	0x02, 0x4c
        /*0022*/ 	.byte	0x01
	.zero		1


	//----- nvinfo : EIATTR_MERCURY_ISA_VERSION
	.align		4
        /*0024*/ 	.byte	0x03, 0x5f
        /*0026*/ 	.short	0x0101


	//----- nvinfo : EIATTR_COOP_GROUP_MASK_REGIDS
	.align		4
        /*0028*/ 	.byte	0x04, 0x29
        /*002a*/ 	.short	(.L_1940 - .L_1939)


	//   ....[0]....
.L_1939:
        /*002c*/ 	.word	0xffffffff


	//   ....[1]....
        /*0030*/ 	.word	0xffffffff


	//   ....[2]....
        /*0034*/ 	.word	0xffffffff


	//   ....[3]....
        /*0038*/ 	.word	0xffffffff


	//   ....[4]....
        /*003c*/ 	.word	0xffffffff


	//   ....[5]....
        /*0040*/ 	.word	0xffffffff


	//   ....[6]....
        /*0044*/ 	.word	0xffffffff


	//   ....[7]....
        /*0048*/ 	.word	0xffffffff


	//   ....[8]....
        /*004c*/ 	.word	0xffffffff


	//   ....[9]....
        /*0050*/ 	.word	0xffffffff


	//   ....[10]....
        /*0054*/ 	.word	0xffffffff


	//   ....[11]....
        /*0058*/ 	.word	0xffffffff


	//   ....[12]....
        /*005c*/ 	.word	0xffffffff


	//   ....[13]....
        /*0060*/ 	.word	0xffffffff


	//   ....[14]....
        /*0064*/ 	.word	0xffffffff


	//   ....[15]....
        /*0068*/ 	.word	0xffffffff


	//   ....[16]....
        /*006c*/ 	.word	0xffffffff


	//   ....[17]....
        /*0070*/ 	.word	0xffffffff


	//----- nvinfo : EIATTR_COOP_GROUP_INSTR_OFFSETS
	.align		4
.L_1940:
        /*0074*/ 	.byte	0x04, 0x28
        /*0076*/ 	.short	(.L_1942 - .L_1941)


	//   ....[0]....
.L_1941:
        /*0078*/ 	.word	0x00003f70


	//   ....[1]....
        /*007c*/ 	.word	0x00003f90


	//   ....[2]....
        /*0080*/ 	.word	0x00003fb0


	//   ....[3]....
        /*0084*/ 	.word	0x00003fd0


	//   ....[4]....
        /*0088*/ 	.word	0x00003ff0


	//   ....[5]....
        /*008c*/ 	.word	0x00004790


	//   ....[6]....
        /*0090*/ 	.word	0x000047b0


	//   ....[7]....
        /*0094*/ 	.word	0x000047d0


	//   ....[8]....
        /*0098*/ 	.word	0x000047f0


	//   ....[9]....
        /*009c*/ 	.word	0x00004810


	//   ....[10]....
        /*00a0*/ 	.word	0x000049b0


	//   ....[11]....
        /*00a4*/ 	.word	0x000049f0


	//   ....[12]....
        /*00a8*/ 	.word	0x00004a00


	//   ....[13]....
        /*00ac*/ 	.word	0x00004a40


	//   ....[14]....
        /*00b0*/ 	.word	0x00004b10


	//   ....[15]....
        /*00b4*/ 	.word	0x00004b40


	//   ....[16]....
        /*00b8*/ 	.word	0x00004bf0


	//   ....[17]....
        /*00bc*/ 	.word	0x00004c10


	//----- nvinfo : EIATTR_VRC_CTA_INIT_COUNT
	.align		4
.L_1942:
        /*00c0*/ 	.byte	0x02, 0x4a
	.zero		1
	.zero		1


	//----- nvinfo : EIATTR_EXIT_INSTR_OFFSETS
	.align		4
        /*00c4*/ 	.byte	0x04, 0x1c
        /*00c6*/ 	.short	(.L_1944 - .L_1943)


	//   ....[0]....
.L_1943:
        /*00c8*/ 	.word	0x00000bb0


	//   ....[1]....
        /*00cc*/ 	.word	0x00006410


	//----- nvinfo : EIATTR_MAX_THREADS
	.align		4
.L_1944:
        /*00d0*/ 	.byte	0x04, 0x05
        /*00d2*/ 	.short	(.L_1946 - .L_1945)
.L_1945:
        /*00d4*/ 	.word	0x00000080
        /*00d8*/ 	.word	0x00000001
        /*00dc*/ 	.word	0x00000001


	//----- nvinfo : EIATTR_CRS_STACK_SIZE
	.align		4
.L_1946:
        /*00e0*/ 	.byte	0x04, 0x1e
        /*00e2*/ 	.short	(.L_1948 - .L_1947)
.L_1947:
        /*00e4*/ 	.word	0x00000000


	//----- nvinfo : EIATTR_CBANK_PARAM_SIZE
	.align		4
.L_1948:
        /*00e8*/ 	.byte	0x03, 0x19
        /*00ea*/ 	.short	0x00e8


	//----- nvinfo : EIATTR_PARAM_CBANK
	.align		4
        /*00ec*/ 	.byte	0x04, 0x0a
        /*00ee*/ 	.short	(.L_1950 - .L_1949)
	.align		4
.L_1949:
        /*00f0*/ 	.word	index@(.nv.constant0._ZN10layer_norm13ln_fwd_kernelINS_13Kernel_traitsI13__nv_bfloat16S2_fS2_fjLj7168ELj1ELj1ELj4ELj16ENS_18Kernel_traits_baseILj7168ES2_S2_fS2_fjLj128EEEEELb0ELb1ELb0ELb0EEEvNS_9FwdParamsE)
        /*00f4*/ 	.short	0x0380
        /*00f6*/ 	.short	0x00e8


	//----- nvinfo : EIATTR_SW_WAR
	.align		4
.L_1950:
        /*00f8*/ 	.byte	0x04, 0x36
        /*00fa*/ 	.short	(.L_1952 - .L_1951)
.L_1951:
        /*00fc*/ 	.word	0x00000008
.L_1952:


//--------------------- .nv.info._ZN10layer_norm13ln_fwd_kernelINS_13Kernel_traitsI13__nv_bfloat16S2_fS2_fjLj7168ELj1ELj1ELj4ELj16ENS_18Kernel_traits_baseILj7168ES2_S2_fS2_fjLj128EEEEELb0ELb1ELb0ELb1EEEvNS_9FwdParamsE --------------------------
	.section	.nv.info._ZN10layer_norm13ln_fwd_kernelINS_13Kernel_traitsI13__nv_bfloat16S2_fS2_fjLj7168ELj1ELj1ELj4ELj16ENS_18Kernel_traits_baseILj7168ES2_S2_fS2_fjLj128EEEEELb0ELb1ELb0ELb1EEEvNS_9FwdParamsE,"",@"SHT_CUDA_INFO"
	.sectionflags	@""
	.align	4


	//----- nvinfo : EIATTR_CUDA_API_VERSION
	.align		4
        /*0000*/ 	.byte	0x04, 0x37
        /*0002*/ 	.short	(.L_1954 - .L_1953)
.L_1953:
        /*0004*/ 	.word	0x00000082


	//----- nvinfo : EIATTR_KPARAM_INFO
	.align		4
.L_1954:
        /*0008*/ 	.byte	0x04, 0x17
        /*000a*/ 	.short	(.L_1956 - .L_1955)
.L_1955:
        /*000c*/ 	.word	0x00000000
        /*0010*/ 	.short	0x0000
        /*0012*/ 	.short	0x0000
        /*0014*/ 	.byte	0x00, 0xf0, 0xa1, 0x03


	//----- nvinfo : EIATTR_SPARSE_MMA_MASK
	.align		4
.L_1956:
        /*0018*/ 	.byte	0x03, 0x50
        /*001a*/ 	.short	0x0000


	//----- nvinfo : EIATTR_MAXREG_COUNT
	.align		4
        /*001c*/ 	.byte	0x03, 0x1b
        /*001e*/ 	.short	0x00ff


	//----- nvinfo : EIATTR_NUM_BARRIERS
	.align		4
        /*0020*/ 	.byte	0x02, 0x4c
        /*0022*/ 	.byte	0x01
	.zero		1


	//----- nvinfo : EIATTR_MERCURY_ISA_VERSION
	.align		4
        /*0024*/ 	.byte	0x03, 0x5f
        /*0026*/ 	.short	0x0101


	//----- nvinfo : EIATTR_COOP_GROUP_MASK_REGIDS
	.align		4
        /*0028*/ 	.byte	0x04, 0x29
        /*002a*/ 	.short	(.L_1958 - .L_1957)


	//   ....[0]....
.L_1957:
        /*002c*/ 	.word	0xffffffff


	//   ....[1]....
        /*0030*/ 	.word	0xffffffff


	//   ....[2]....
        /*0034*/ 	.word	0xffffffff


	//   ....[3]....
        /*0038*/ 	.word	0xffffffff


	//   ....[4]....
        /*003c*/ 	.word	0xffffffff


	//   ....[5]....
        /*0040*/ 	.word	0xffffffff


	//   ....[6]....
        /*0044*/ 	.word	0xffffffff


	//   ....[7]....
        /*0048*/ 	.word	0xffffffff


	//   ....[8]....
        /*004c*/ 	.word	0xffffffff


	//   ....[9]....
        /*0050*/ 	.word	0xffffffff


	//   ....[10]....
        /*0054*/ 	.word	0xffffffff


	//   ....[11]....
        /*0058*/ 	.word	0xffffffff


	//   ....[12]....
        /*005c*/ 	.word	0xffffffff


	//   ....[13]....
        /*0060*/ 	.word	0xffffffff


	//   ....[14]....
        /*0064*/ 	.word	0xffffffff


	//   ....[15]....
        /*0068*/ 	.word	0xffffffff


	//   ....[16]....
        /*006c*/ 	.word	0xffffffff


	//   ....[17]....
        /*0070*/ 	.word	0xffffffff


	//----- nvinfo : EIATTR_COOP_GROUP_INSTR_OFFSETS
	.align		4
.L_1958:
        /*0074*/ 	.byte	0x04, 0x28
        /*0076*/ 	.short	(.L_1960 - .L_1959)


	//   ....[0]....
.L_1959:
        /*0078*/ 	.word	0x00003340


	//   ....[1]....
        /*007c*/ 	.word	0x00003360


	//   ....[2]....
        /*0080*/ 	.word	0x00003380


	//   ....[3]....
        /*0084*/ 	.word	0x000033a0


	//   ....[4]....
        /*0088*/ 	.word	0x000033c0


	//   ....[5]....
        /*008c*/ 	.word	0x00003af0


	//   ....[6]....
        /*0090*/ 	.word	0x00003b10


	//   ....[7]....
        /*0094*/ 	.word	0x00003b30


	//   ....[8]....
        /*0098*/ 	.word	0x00003b50


	//   ....[9]....
        /*009c*/ 	.word	0x00003b70


	//   ....[10]....
        /*00a0*/ 	.word	0x00003d20


	//   ....[11]....
        /*00a4*/ 	.word	0x00003d60


	//   ....[12]....
        /*00a8*/ 	.word	0x00003d80


	//   ....[13]....
        /*00ac*/ 	.word	0x00003dc0


	//   ....[14]....
        /*00b0*/ 	.word	0x00003e80


	//   ....[15]....
        /*00b4*/ 	.word	0x00003eb0


	//   ....[16]....
        /*00b8*/ 	.word	0x00003f90


	//   ....[17]....
        /*00bc*/ 	.word	0x00003fb0


	//----- nvinfo : EIATTR_VRC_CTA_INIT_COUNT
	.align		4
.L_1960:
        /*00c0*/ 	.byte	0x02, 0x4a
	.zero		1
	.zero		1


	//----- nvinfo : EIATTR_EXIT_INSTR_OFFSETS
	.align		4
        /*00c4*/ 	.byte	0x04, 0x1c
        /*00c6*/ 	.short	(.L_1962 - .L_1961)


	//   ....[0]....
.L_1961:
        /*00c8*/ 	.word	0x00000470


	//   ....[1]....
        /*00cc*/ 	.word	0x000054e0


	//----- nvinfo : EIATTR_MAX_THREADS
	.align		4
.L_1962:
        /*00d0*/ 	.byte	0x04, 0x05
        /*00d2*/ 	.short	(.L_1964 - .L_1963)
.L_1963:
        /*00d4*/ 	.word	0x00000080
        /*00d8*/ 	.word	0x00000001
        /*00dc*/ 	.word	0x00000001


	//----- nvinfo : EIATTR_CRS_STACK_SIZE
	.align		4
.L_1964:
        /*00e0*/ 	.byte	0x04, 0x1e
        /*00e2*/ 	.short	(.L_1966 - .L_1965)
.L_1965:
        /*00e4*/ 	.word	0x00000000


	//----- nvinfo : EIATTR_CBANK_PARAM_SIZE
	.align		4
.L_1966:
        /*00e8*/ 	.byte	0x03, 0x19
        /*00ea*/ 	.short	0x00e8


	//----- nvinfo : EIATTR_PARAM_CBANK
	.align		4
        /*00ec*/ 	.byte	0x04, 0x0a
        /*00ee*/ 	.short	(.L_1968 - .L_1967)
	.align		4
.L_1967:
        /*00f0*/ 	.word	index@(.nv.constant0._ZN10layer_norm13ln_fwd_kernelINS_13Kernel_traitsI13__nv_bfloat16S2_fS2_fjLj7168ELj1ELj1ELj4ELj16ENS_18Kernel_traits_baseILj7168ES2_S2_fS2_fjLj128EEEEELb0ELb1ELb0ELb1EEEvNS_9FwdParamsE)
        /*00f4*/ 	.short	0x0380
        /*00f6*/ 	.short	0x00e8


	//----- nvinfo : EIATTR_SW_WAR
	.align		4
.L_1968:
        /*00f8*/ 	.byte	0x04, 0x36
        /*00fa*/ 	.short	(.L_1970 - .L_1969)
.L_1969:
        /*00fc*/ 	.word	0x00000008
.L_1970:


//--------------------- .nv.info._ZN10layer_norm13ln_fwd_kernelINS_13Kernel_traitsI13__nv_bfloat16S2_fS2_fjLj7168ELj1ELj1ELj4ELj16ENS_18Kernel_traits_baseILj7168ES2_S2_fS2_fjLj128EEEEELb0ELb1ELb1ELb0EEEvNS_9FwdParamsE --------------------------
	.section	.nv.info._ZN10layer_norm13ln_fwd_kernelINS_13Kernel_traitsI13__nv_bfloat16S2_fS2_fjLj7168ELj1ELj1ELj4ELj16ENS_18Kernel_traits_baseILj7168ES2_S2_fS2_fjLj128EEEEELb0ELb1ELb1ELb0EEEvNS_9FwdParamsE,"",@"SHT_CUDA_INFO"
	.sectionflags	@""
	.align	4


	//----- nvinfo : EIATTR_CUDA_API_VERSION
	.align		4
        /*0000*/ 	.byte	0x04, 0x37
        /*0002*/ 	.short	(.L_1972 - .L_1971)
.L_1971:
        /*0004*/ 	.word	0x00000082


	//----- nvinfo : EIATTR_KPARAM_INFO
	.align		4
.L_1972:
        /*0008*/ 	.byte	0x04, 0x17
        /*000a*/ 	.short	(.L_1974 - .L_1973)
.L_1973:
        /*000c*/ 	.word	0x00000000
        /*0010*/ 	.short	0x0000
        /*0012*/ 	.short	0x0000
        /*0014*/ 	.byte	0x00, 0xf0, 0xa1, 0x03


	//----- nvinfo : EIATTR_SPARSE_MMA_MASK
	.align		4
.L_1974:
        /*0018*/ 	.byte	0x03, 0x50
        /*001a*/ 	.short	0x0000


	//----- nvinfo : EIATTR_MAXREG_COUNT
	.align		4
        /*001c*/ 	.byte	0x03, 0x1b
        /*001e*/ 	.short	0x00ff


	//----- nvinfo : EIATTR_NUM_BARRIERS
	.align		4
        /*0020*/ 	.byte	0x02, 0x4c
        /*0022*/ 	.byte	0x01
	.zero		1


	//----- nvinfo : EIATTR_MERCURY_ISA_VERSION
	.align		4
        /*0024*/ 	.byte	0x03, 0x5f
        /*0026*/ 	.short	0x0101


	//----- nvinfo : EIATTR_COOP_GROUP_MASK_REGIDS
	.align		4
        /*0028*/ 	.byte	0x04, 0x29
        /*002a*/ 	.short	(.L_1976 - .L_1975)


	//   ....[0]....
.L_1975:
        /*002c*/ 	.word	0xffffffff


	//   ....[1]....
        /*0030*/ 	.word	0xffffffff


	//   ....[2]....
        /*0034*/ 	.word	0xffffffff


	//   ....[3]....
        /*0038*/ 	.word	0xffffffff


	//   ....[4]....
        /*003c*/ 	.word	0xffffffff


	//   ....[5]....
        /*0040*/ 	.word	0xffffffff


	//   ....[6]....
        /*0044*/ 	.word	0xffffffff


	//   ....[7]....
        /*0048*/ 	.word	0xffffffff


	//   ....[8]....
        /*004c*/ 	.word	0xffffffff


	//   ....[9]....
        /*0050*/ 	.word	0xffffffff


	//   ....[10]....
        /*0054*/ 	.word	0xffffffff


	//   ....[11]....
        /*0058*/ 	.word	0xffffffff


	//   ....[12]....
        /*005c*/ 	.word	0xffffffff


	//   ....[13]....
        /*0060*/ 	.word	0xffffffff


	//   ....[14]....
        /*0064*/ 	.word	0xffffffff


	//   ....[15]....
        /*0068*/ 	.word	0xffffffff


	//   ....[16]....
        /*006c*/ 	.word	0xffffffff


	//   ....[17]....
        /*0070*/ 	.word	0xffffffff


	//----- nvinfo : EIATTR_COOP_GROUP_INSTR_OFFSETS
	.align		4
.L_1976:
        /*0074*/ 	.byte	0x04, 0x28
        /*0076*/ 	.short	(.L_1978 - .L_1977)


	//   ....[0]....
.L_1977:
        /*0078*/ 	.word	0x00004e20


	//   ....[1]....
        /*007c*/ 	.word	0x00004e40


	//   ....[2]....
        /*0080*/ 	.word	0x00004e60


	//   ....[3]....
        /*0084*/ 	.word	0x00004e80


	//   ....[4]....
        /*0088*/ 	.word	0x00004ea0


	//   ....[5]....
        /*008c*/ 	.word	0x00005630


	//   ....[6]....
        /*0090*/ 	.word	0x00005650


	//   ....[7]....
        /*0094*/ 	.word	0x00005670


	//   ....[8]....
        /*0098*/ 	.word	0x00005690


	//   ....[9]....
        /*009c*/ 	.word	0x000056b0


	//   ....[10]....
        /*00a0*/ 	.word	0x00005860


	//   ....[11]....
        /*00a4*/ 	.word	0x00005890


	//   ....[12]....
        /*00a8*/ 	.word	0x000058e0


	//   ....[13]....
        /*00ac*/ 	.word	0x00005940


	//   ....[14]....
        /*00b0*/ 	.word	0x00005990


	//   ....[15]....
        /*00b4*/ 	.word	0x000059c0


	//   ....[16]....
        /*00b8*/ 	.word	0x00005aa0


	//   ....[17]....
        /*00bc*/ 	.word	0x00005ab0


	//----- nvinfo : EIATTR_VRC_CTA_INIT_COUNT
	.align		4
.L_1978:
        /*00c0*/ 	.byte	0x02, 0x4a
	.zero		1
	.zero		1


	//----- nvinfo : EIATTR_EXIT_INSTR_OFFSETS
	.align		4
        /*00c4*/ 	.byte	0x04, 0x1c
        /*00c6*/ 	.short	(.L_1980 - .L_1979)


	//   ....[0]....
.L_1979:
        /*00c8*/ 	.word	0x00000bb0


	//   ....[1]....
        /*00cc*/ 	.word	0x00007340


	//----- nvinfo : EIATTR_MAX_THREADS
	.align		4
.L_1980:
        /*00d0*/ 	.byte	0x04, 0x05
        /*00d2*/ 	.short	(.L_1982 - .L_1981)
.L_1981:
        /*00d4*/ 	.word	0x00000080
        /*00d8*/ 	.word	0x00000001
        /*00dc*/ 	.word	0x00000001


	//----- nvinfo : EIATTR_CRS_STACK_SIZE
	.align		4
.L_1982:
        /*00e0*/ 	.byte	0x04, 0x1e
        /*00e2*/ 	.short	(.L_1984 - .L_1983)
.L_1983:
        /*00e4*/ 	.word	0x00000000


	//----- nvinfo : EIATTR_CBANK_PARAM_SIZE
	.align		4
.L_1984:
        /*00e8*/ 	.byte	0x03, 0x19
        /*00ea*/ 	.short	0x00e8


	//----- nvinfo : EIATTR_PARAM_CBANK
	.align		4
        /*00ec*/ 	.byte	0x04, 0x0a
        /*00ee*/ 	.short	(.L_1986 - .L_1985)
	.align		4
.L_1985:
        /*00f0*/ 	.word	index@(.nv.constant0._ZN10layer_norm13ln_fwd_kernelINS_13Kernel_traitsI13__nv_bfloat16S2_fS2_fjLj7168ELj1ELj1ELj4ELj16ENS_18Kernel_traits_baseILj7168ES2_S2_fS2_fjLj128EEEEELb0ELb1ELb1ELb0EEEvNS_9FwdParamsE)
        /*00f4*/ 	.short	0x0380
        /*00f6*/ 	.short	0x00e8


	//----- nvinfo : EIATTR_SW_WAR
	.align		4
.L_1986:
        /*00f8*/ 	.byte	0x04, 0x36
        /*00fa*/ 	.short	(.L_1988 - .L_1987)
.L_1987:
        /*00fc*/ 	.word	0x00000008
.L_1988:


//--------------------- .nv.info._ZN10layer_norm13ln_fwd_kernelINS_13Kernel_traitsI13__nv_bfloat16S2_fS2_fjLj7168ELj1ELj1ELj4ELj16ENS_18Kernel_traits_baseILj7168ES2_S2_fS2_fjLj128EEEEELb0ELb1ELb1ELb1EEEvNS_9FwdParamsE --------------------------
	.section	.nv.info._ZN10layer_norm13ln_fwd_kernelINS_13Kernel_traitsI13__nv_bfloat16S2_fS2_fjLj7168ELj1ELj1ELj4ELj16ENS_18Kernel_traits_baseILj7168ES2_S2_fS2_fjLj128EEEEELb0ELb1ELb1ELb1EEEvNS_9FwdParamsE,"",@"SHT_CUDA_INFO"
	.sectionflags	@""
	.align	4


	//----- nvinfo : EIATTR_CUDA_API_VERSION
	.align		4
        /*0000*/ 	.byte	0x04, 0x37
        /*0002*/ 	.short	(.L_1990 - .L_1989)
.L_1989:
        /*0004*/ 	.word	0x00000082


	//----- nvinfo : EIATTR_KPARAM_INFO
	.align		4
.L_1990:
        /*0008*/ 	.byte	0x04, 0x17
        /*000a*/ 	.short	(.L_1992 - .L_1991)
.L_1991:
        /*000c*/ 	.word	0x00000000
        /*0010*/ 	.short	0x0000
        /*0012*/ 	.short	0x0000
        /*0014*/ 	.byte	0x00, 0xf0, 0xa1, 0x03


	//----- nvinfo : EIATTR_SPARSE_MMA_MASK
	.align		4
.L_1992:
        /*0018*/ 	.byte	0x03, 0x50
        /*001a*/ 	.short	0x0000


	//----- nvinfo : EIATTR_MAXREG_COUNT
	.align		4
        /*001c*/ 	.byte	0x03, 0x1b
        /*001e*/ 	.short	0x00ff


	//----- nvinfo : EIATTR_NUM_BARRIERS
	.align		4
        /*0020*/ 	.byte	0x02, 0x4c
        /*0022*/ 	.byte	0x01
	.zero		1


	//----- nvinfo : EIATTR_MERCURY_ISA_VERSION
	.align		4
        /*0024*/ 	.byte	0x03, 0x5f
        /*0026*/ 	.short	0x0101


	//----- nvinfo : EIATTR_COOP_GROUP_MASK_REGIDS
	.align		4
        /*0028*/ 	.byte	0x04, 0x29
        /*002a*/ 	.short	(.L_1994 - .L_1993)


	//   ....[0]....
.L_1993:
        /*002c*/ 	.word	0xffffffff


	//   ....[1]....
        /*0030*/ 	.word	0xffffffff


	//   ....[2]....
        /*0034*/ 	.word	0xffffffff


	//   ....[3]....
        /*0038*/ 	.word	0xffffffff


	//   ....[4]....
        /*003c*/ 	.word	0xffffffff


	//   ....[5]....
        /*0040*/ 	.word	0xffffffff


	//   ....[6]....
        /*0044*/ 	.word	0xffffffff


	//   ....[7]....
        /*0048*/ 	.word	0xffffffff


	//   ....[8]....
        /*004c*/ 	.word	0xffffffff


	//   ....[9]....
        /*0050*/ 	.word	0xffffffff


	//   ....[10]....
        /*0054*/ 	.word	0xffffffff


	//   ....[11]....
        /*0058*/ 	.word	0xffffffff


	//   ....[12]....
        /*005c*/ 	.word	0xffffffff


	//   ....[13]....
        /*0060*/ 	.word	0xffffffff


	//   ....[14]....
        /*0064*/ 	.word	0xffffffff


	//   ....[15]....
        /*0068*/ 	.word	0xffffffff


	//   ....[16]....
        /*006c*/ 	.word	0xffffffff


	//   ....[17]....
        /*0070*/ 	.word	0xffffffff


	//----- nvinfo : EIATTR_COOP_GROUP_INSTR_OFFSETS
	.align		4
.L_1994:
        /*0074*/ 	.byte	0x04, 0x28
        /*0076*/ 	.short	(.L_1996 - .L_1995)


	//   ....[0]....
.L_1995:
        /*0078*/ 	.word	0x00004170


	//   ....[1]....
        /*007c*/ 	.word	0x00004190


	//   ....[2]....
        /*0080*/ 	.word	0x000041b0


	//   ....[3]....
        /*0084*/ 	.word	0x000041d0


	//   ....[4]....
        /*0088*/ 	.word	0x000041f0


	//   ....[5]....
        /*008c*/ 	.word	0x00004920


	//   ....[6]....
        /*0090*/ 	.word	0x00004940


	//   ....[7]....
        /*0094*/ 	.word	0x00004960


	//   ....[8]....
        /*0098*/ 	.word	0x00004990


	//   ....[9]....
        /*009c*/ 	.word	0x000049c0


	//   ....[10]....
        /*00a0*/ 	.word	0x00004b60


	//   ....[11]....
        /*00a4*/ 	.word	0x00004ba0


	//   ....[12]....
        /*00a8*/ 	.word	0x00004bc0


	//   ....[13]....
        /*00ac*/ 	.word	0x00004c00


	//   ....[14]....
        /*00b0*/ 	.word	0x00004cc0


	//   ....[15]....
        /*00b4*/ 	.word	0x00004cf0


	//   ....[16]....
        /*00b8*/ 	.word	0x00004db0


	//   ....[17]....
        /*00bc*/ 	.word	0x00004dd0


	//----- nvinfo : EIATTR_VRC_CTA_INIT_COUNT
	.align		4
.L_1996:
        /*00c0*/ 	.byte	0x02, 0x4a
	.zero		1
	.zero		1


	//----- nvinfo : EIATTR_EXIT_INSTR_OFFSETS
	.align		4
        /*00c4*/ 	.byte	0x04, 0x1c
        /*00c6*/ 	.short	(.L_1998 - .L_1997)


	//   ....[0]....
.L_1997:
        /*00c8*/ 	.word	0x00000470


	//   ....[1]....
        /*00cc*/ 	.word	0x00006410


	//----- nvinfo : EIATTR_MAX_THREADS
	.align		4
.L_1998:
        /*00d0*/ 	.byte	0x04, 0x05
        /*00d2*/ 	.short	(.L_2000 - .L_1999)
.L_1999:
        /*00d4*/ 	.word	0x00000080
        /*00d8*/ 	.word	0x00000001
        /*00dc*/ 	.word	0x00000001


	//----- nvinfo : EIATTR_CRS_STACK_SIZE
	.align		4
.L_2000:
        /*00e0*/ 	.byte	0x04, 0x1e
        /*00e2*/ 	.short	(.L_2002 - .L_2001)
.L_2001:
        /*00e4*/ 	.word	0x00000000


	//----- nvinfo : EIATTR_CBANK_PARAM_SIZE
	.align		4
.L_2002:
        /*00e8*/ 	.byte	0x03, 0x19
        /*00ea*/ 	.short	0x00e8


	//----- nvinfo : EIATTR_PARAM_CBANK
	.align		4
        /*00ec*/ 	.byte	0x04, 0x0a
        /*00ee*/ 	.short	(.L_2004 - .L_2003)
	.align		4
.L_2003:
        /*00f0*/ 	.word	index@(.nv.constant0._ZN10layer_norm13ln_fwd_kernelINS_13Kernel_traitsI13__nv_bfloat16S2_fS2_fjLj7168ELj1ELj1ELj4ELj16ENS_18Kernel_traits_baseILj7168ES2_S2_fS2_fjLj128EEEEELb0ELb1ELb1ELb1EEEvNS_9FwdParamsE)
        /*00f4*/ 	.short	0x0380
        /*00f6*/ 	.short	0x00e8


	//----- nvinfo : EIATTR_SW_WAR
	.align		4
.L_2004:
        /*00f8*/ 	.byte	0x04, 0x36
        /*00fa*/ 	.short	(.L_2006 - .L_2005)
.L_2005:
        /*00fc*/ 	.word	0x00000008
.L_2006:


//--------------------- .nv.info._ZN10layer_norm13ln_fwd_kernelINS_13Kernel_traitsI13__nv_bfloat16S2_fS2_fjLj7168ELj1ELj1ELj4ELj16ENS_18Kernel_traits_baseILj7168ES2_S2_fS2_fjLj128EEEEELb1ELb0ELb0ELb0EEEvNS_9FwdParamsE --------------------------
	.section	.nv.info._ZN10layer_norm13ln_fwd_kernelINS_13Kernel_traitsI13__nv_bfloat16S2_fS2_fjLj7168ELj1ELj1ELj4ELj16ENS_18Kernel_traits_baseILj7168ES2_S2_fS2_fjLj128EEEEELb1ELb0ELb0ELb0EEEvNS_9FwdParamsE,"",@"SHT_CUDA_INFO"
	.sectionflags	@""
	.align	4


	//----- nvinfo : EIATTR_CUDA_API_VERSION
	.align		4
        /*0000*/ 	.byte	0x04, 0x37
        /*0002*/ 	.short	(.L_2008 - .L_2007)
.L_2007:
        /*0004*/ 	.word	0x00000082


	//----- nvinfo : EIATTR_KPARAM_INFO
	.align		4
.L_2008:
        /*0008*/ 	.byte	0x04, 0x17
        /*000a*/ 	.short	(.L_2010 - .L_2009)
.L_2009:
        /*000c*/ 	.word	0x00000000
        /*0010*/ 	.short	0x0000
        /*0012*/ 	.short	0x0000
        /*0014*/ 	.byte	0x00, 0xf0, 0xa1, 0x03


	//----- nvinfo : EIATTR_SPARSE_MMA_MASK
	.align		4
.L_2010:
        /*0018*/ 	.byte	0x03, 0x50
        /*001a*/ 	.short	0x0000


	//----- nvinfo : EIATTR_MAXREG_COUNT
	.align		4
        /*001c*/ 	.byte	0x03, 0x1b
        /*001e*/ 	.short	0x00ff


	//----- nvinfo : EIATTR_NUM_BARRIERS
	.align		4
        /*0020*/ 	.byte	0x02, 0x4c
        /*0022*/ 	.byte	0x01
	.zero		1


	//----- nvinfo : EIATTR_MERCURY_ISA_VERSION
	.align		4
        /*0024*/ 	.byte	0x03, 0x5f
        /*0026*/ 	.short	0x0101


	//----- nvinfo : EIATTR_COOP_GROUP_MASK_REGIDS
	.align		4
        /*0028*/ 	.byte	0x04, 0x29
        /*002a*/ 	.short	(.L_2012 - .L_2011)


	//   ....[0]....
.L_2011:
        /*002c*/ 	.word	0xffffffff


	//   ....[1]....
        /*0030*/ 	.word	0xffffffff


	//   ....[2]....
        /*0034*/ 	.word	0xffffffff


	//   ....[3]....
        /*0038*/ 	.word	0xffffffff


	//   ....[4]....
        /*003c*/ 	.word	0xffffffff


	//   ....[5]....
        /*0040*/ 	.word	0xffffffff


	//   ....[6]....
        /*0044*/ 	.word	0xffffffff


	//   ....[7]....
        /*0048*/ 	.word	0xffffffff


	//   ....[8]....
        /*004c*/ 	.word	0xffffffff


	//   ....[9]....
        /*0050*/ 	.word	0xffffffff


	//   ....[10]....
        /*0054*/ 	.word	0xffffffff


	//   ....[11]....
        /*0058*/ 	.word	0xffffffff


	//   ....[12]....
        /*005c*/ 	.word	0xffffffff


	//   ....[13]....
        /*0060*/ 	.word	0xffffffff


	//   ....[14]....
        /*0064*/ 	.word	0xffffffff


	//   ....[15]....
        /*0068*/ 	.word	0xffffffff


	//   ....[16]....
        /*006c*/ 	.word	0xffffffff


	//   ....[17]....
        /*0070*/ 	.word	0xffffffff


	//----- nvinfo : EIATTR_COOP_GROUP_INSTR_OFFSETS
	.align		4
.L_2012:
        /*0074*/ 	.byte	0x04, 0x28
        /*0076*/ 	.short	(.L_2014 - .L_2013)


	//   ....[0]....
.L_2013:
        /*0078*/ 	.word	0x0002d790


	//   ....[1]....
        /*007c*/ 	.word	0x0002d7b0


	//   ....[2]....
        /*0080*/ 	.word	0x0002d7d0


	//   ....[3]....
        /*0084*/ 	.word	0x0002d7f0


	//   ....[4]....
        /*0088*/ 	.word	0x0002d810


	//   ....[5]....
        /*008c*/ 	.word	0x0002df70


	//   ....[6]....
        /*0090*/ 	.word	0x0002df90


	//   ....[7]....
        /*0094*/ 	.word	0x0002dfb0


	//   ....[8]....
        /*0098*/ 	.word	0x0002dfd0


	//   ....[9]....
        /*009c*/ 	.word	0x0002dff0


	//   ....[10]....
        /*00a0*/ 	.word	0x0002e180


	//   ....[11]....
        /*00a4*/ 	.word	0x0002e1c0


	//   ....[12]....
        /*00a8*/ 	.word	0x0002e200


	//   ....[13]....
        /*00ac*/ 	.word	0x0002e2a0


	//   ....[14]....
        /*00b0*/ 	.word	0x0002e320


	//   ....[15]....
        /*00b4*/ 	.word	0x0002e370


	//   ....[16]....
        /*00b8*/ 	.word	0x0002e3d0


	//   ....[17]....
        /*00bc*/ 	.word	0x0002e420


	//----- nvinfo : EIATTR_VRC_CTA_INIT_COUNT
	.align		4
.L_2014:
        /*00c0*/ 	.byte	0x02, 0x4a
	.zero		1
	.zero		1


	//----- nvinfo : EIATTR_EXIT_INSTR_OFFSETS
	.align		4
        /*00c4*/ 	.byte	0x04, 0x1c
        /*00c6*/ 	.short	(.L_2016 - .L_2015)


	//   ....[0]....
.L_2015:
        /*00c8*/ 	.word	0x00000a50


	//   ....[1]....
        /*00cc*/ 	.word	0x0002fb90


	//----- nvinfo : EIATTR_INDIRECT_BRANCH_TARGETS
	.align		4
.L_2016:
        /*00d0*/ 	.byte	0x04, 0x34
        /*00d2*/ 	.short	(.L_2018 - .L_2017)


	//   ....[0]....
.L_2017:
        /*00d4*/ 	.word	.L_x_42179@srel
        /*00d8*/ 	.short	0x0
        /*00da*/ 	.short	0x0
        /*00dc*/ 	.word	0x3
        /*00e0*/ 	.word	.L_x_42180@srel
        /*00e4*/ 	.word	.L_x_42181@srel
        /*00e8*/ 	.word	.L_x_42182@srel


	//----- nvinfo : EIATTR_MAX_THREADS
	.align		4
.L_2018:
        /*00ec*/ 	.byte	0x04, 0x05
        /*00ee*/ 	.short	(.L_2020 - .L_2019)
.L_2019:
        /*00f0*/ 	.word	0x00000080
        /*00f4*/ 	.word	0x00000001
        /*00f8*/ 	.word	0x00000001


	//----- nvinfo : EIATTR_CRS_STACK_SIZE
	.align		4
.L_2020:
        /*00fc*/ 	.byte	0x04, 0x1e
        /*00fe*/ 	.short	(.L_2022 - .L_2021)
.L_2021:
        /*0100*/ 	.word	0x00000000


	//----- nvinfo : EIATTR_CBANK_PARAM_SIZE
	.align		4
.L_2022:
        /*0104*/ 	.byte	0x03, 0x19
        /*0106*/ 	.short	0x00e8


	//----- nvinfo : EIATTR_PARAM_CBANK
	.align		4
        /*0108*/ 	.byte	0x04, 0x0a
        /*010a*/ 	.short	(.L_2024 - .L_2023)
	.align		4
.L_2023:
        /*010c*/ 	.word	index@(.nv.constant0._ZN10layer_norm13ln_fwd_kernelINS_13Kernel_traitsI13__nv_bfloat16S2_fS2_fjLj7168ELj1ELj1ELj4ELj16ENS_18Kernel_traits_baseILj7168ES2_S2_fS2_fjLj128EEEEELb1ELb0ELb0ELb0EEEvNS_9FwdParamsE)
        /*0110*/ 	.short	0x0380
        /*0112*/ 	.short	0x00e8


	//----- nvinfo : EIATTR_SW_WAR
	.align		4
.L_2024:
        /*0114*/ 	.byte	0x04, 0x36
        /*0116*/ 	.short	(.L_2026 - .L_2025)
.L_2025:
        /*0118*/ 	.word	0x00000008
.L_2026:


//--------------------- .nv.info._ZN10layer_norm13ln_fwd_kernelINS_13Kernel_traitsI13__nv_bfloat16S2_fS2_fjLj7168ELj1ELj1ELj4ELj16ENS_18Kernel_traits_baseILj7168ES2_S2_fS2_fjLj128EEEEELb1ELb0ELb0ELb1EEEvNS_9FwdParamsE --------------------------
	.section	.nv.info._ZN10layer_norm13ln_fwd_kernelINS_13Kernel_traitsI13__nv_bfloat16S2_fS2_fjLj7168ELj1ELj1ELj4ELj16ENS_18Kernel_traits_baseILj7168ES2_S2_fS2_fjLj128EEEEELb1ELb0ELb0ELb1EEEvNS_9FwdParamsE,"",@"SHT_CUDA_INFO"
	.sectionflags	@""
	.align	4


	//----- nvinfo : EIATTR_CUDA_API_VERSION
	.align		4
        /*0000*/ 	.byte	0x04, 0x37
        /*0002*/ 	.short	(.L_2028 - .L_2027)
.L_2027:
        /*0004*/ 	.word	0x00000082


	//----- nvinfo : EIATTR_KPARAM_INFO
	.align		4
.L_2028:
        /*0008*/ 	.byte	0x04, 0x17
        /*000a*/ 	.short	(.L_2030 - .L_2029)
.L_2029:
        /*000c*/ 	.word	0x00000000
        /*0010*/ 	.short	0x0000
        /*0012*/ 	.short	0x0000
        /*0014*/ 	.byte	0x00, 0xf0, 0xa1, 0x03


	//----- nvinfo : EIATTR_SPARSE_MMA_MASK
	.align		4
.L_2030:
        /*0018*/ 	.byte	0x03, 0x50
        /*001a*/ 	.short	0x0000


	//----- nvinfo : EIATTR_MAXREG_COUNT
	.align		4
        /*001c*/ 	.byte	0x03, 0x1b
        /*001e*/ 	.short	0x00ff


	//----- nvinfo : EIATTR_NUM_BARRIERS
	.align		4
        /*0020*/ 	.byte	0x02, 0x4c
        /*0022*/ 	.byte	0x01
	.zero		1


	//----- nvinfo : EIATTR_MERCURY_ISA_VERSION
	.align		4
        /*0024*/ 	.byte	0x03, 0x5f
        /*0026*/ 	.short	0x0101


	//----- nvinfo : EIATTR_COOP_GROUP_MASK_REGIDS
	.align		4
        /*0028*/ 	.byte	0x04, 0x29
        /*002a*/ 	.short	(.L_2032 - .L_2031)


	//   ....[0]....
.L_2031:
        /*002c*/ 	.word	0xffffffff


	//   ....[1]....
        /*0030*/ 	.word	0xffffffff


	//   ....[2]....
        /*0034*/ 	.word	0xffffffff


	//   ....[3]....
        /*0038*/ 	.word	0xffffffff


	//   ....[4]....
        /*003c*/ 	.word	0xffffffff


	//   ....[5]....
        /*0040*/ 	.word	0xffffffff


	//   ....[6]....
        /*0044*/ 	.word	0xffffffff


	//   ....[7]....
        /*0048*/ 	.word	0xffffffff


	//   ....[8]....
        /*004c*/ 	.word	0xffffffff


	//   ....[9]....
        /*0050*/ 	.word	0xffffffff


	//   ....[10]....
        /*0054*/ 	.word	0xffffffff


	//   ....[11]....
        /*0058*/ 	.word	0xffffffff


	//   ....[12]....
        /*005c*/ 	.word	0xffffffff


	//   ....[13]....
        /*0060*/ 	.word	0xffffffff


	//   ....[14]....
        /*0064*/ 	.word	0xffffffff


	//   ....[15]....
        /*0068*/ 	.word	0xffffffff


	//   ....[16]....
        /*006c*/ 	.word	0xffffffff


	//   ....[17]....
        /*0070*/ 	.word	0xffffffff


	//----- nvinfo : EIATTR_COOP_GROUP_INSTR_OFFSETS
	.align		4
.L_2032:
        /*0074*/ 	.byte	0x04, 0x28
        /*0076*/ 	.short	(.L_2034 - .L_2033)


	//   ....[0]....
.L_2033:
        /*0078*/ 	.word	0x00026620


	//   ....[1]....
        /*007c*/ 	.word	0x00026640


	//   ....[2]....
        /*0080*/ 	.word	0x00026660


	//   ....[3]....
        /*0084*/ 	.word	0x00026680


	//   ....[4]....
        /*0088*/ 	.word	0x000266a0


	//   ....[5]....
        /*008c*/ 	.word	0x00026df0


	//   ....[6]....
        /*0090*/ 	.word	0x00026e20


	//   ....[7]....
        /*0094*/ 	.word	0x00026e60


	//   ....[8]....
        /*0098*/ 	.word	0x00026e80


	//   ....[9]....
        /*009c*/ 	.word	0x00026ea0


	//   ....[10]....
        /*00a0*/ 	.word	0x00027050


	//   ....[11]....
        /*00a4*/ 	.word	0x00027090


	//   ....[12]....
        /*00a8*/ 	.word	0x00027120


	//   ....[13]....
        /*00ac*/ 	.word	0x00027160


	//   ....[14]....
        /*00b0*/ 	.word	0x000271e0


	//   ....[15]....
        /*00b4*/ 	.word	0x00027250


	//   ....[16]....
        /*00b8*/ 	.word	0x000272d0


	//   ....[17]....
        /*00bc*/ 	.word	0x00027300


	//----- nvinfo : EIATTR_VRC_CTA_INIT_COUNT
	.align		4
.L_2034:
        /*00c0*/ 	.byte	0x02, 0x4a
	.zero		1
	.zero		1


	//----- nvinfo : EIATTR_EXIT_INSTR_OFFSETS
	.align		4
        /*00c4*/ 	.byte	0x04, 0x1c
        /*00c6*/ 	.short	(.L_2036 - .L_2035)


	//   ....[0]....
.L_2035:
        /*00c8*/ 	.word	0x00000400


	//   ....[1]....
        /*00cc*/ 	.word	0x000287f0


	//----- nvinfo : EIATTR_INDIRECT_BRANCH_TARGETS
	.align		4
.L_2036:
        /*00d0*/ 	.byte	0x04, 0x34
        /*00d2*/ 	.short	(.L_2038 - .L_2037)


	//   ....[0]....
.L_2037:
        /*00d4*/ 	.word	.L_x_42183@srel
        /*00d8*/ 	.short	0x0
        /*00da*/ 	.short	0x0
        /*00dc*/ 	.word	0x3
        /*00e0*/ 	.word	.L_x_42184@srel
        /*00e4*/ 	.word	.L_x_42185@srel
        /*00e8*/ 	.word	.L_x_42186@srel


	//----- nvinfo : EIATTR_MAX_THREADS
	.align		4
.L_2038:
        /*00ec*/ 	.byte	0x04, 0x05
        /*00ee*/ 	.short	(.L_2040 - .L_2039)
.L_2039:
        /*00f0*/ 	.word	0x00000080
        /*00f4*/ 	.word	0x00000001
        /*00f8*/ 	.word	0x00000001


	//----- nvinfo : EIATTR_CRS_STACK_SIZE
	.align		4
.L_2040:
        /*00fc*/ 	.byte	0x04, 0x1e
        /*00fe*/ 	.short	(.L_2042 - .L_2041)
.L_2041:
        /*0100*/ 	.word	0x00000000


	//----- nvinfo : EIATTR_CBANK_PARAM_SIZE
	.align		4
.L_2042:
        /*0104*/ 	.byte	0x03, 0x19
        /*0106*/ 	.short	0x00e8


	//----- nvinfo : EIATTR_PARAM_CBANK
	.align		4
        /*0108*/ 	.byte	0x04, 0x0a
        /*010a*/ 	.short	(.L_2044 - .L_2043)
	.align		4
.L_2043:
        /*010c*/ 	.word	index@(.nv.constant0._ZN10layer_norm13ln_fwd_kernelINS_13Kernel_traitsI13__nv_bfloat16S2_fS2_fjLj7168ELj1ELj1ELj4ELj16ENS_18Kernel_traits_baseILj7168ES2_S2_fS2_fjLj128EEEEELb1ELb0ELb0ELb1EEEvNS_9FwdParamsE)
        /*0110*/ 	.short	0x0380
        /*0112*/ 	.short	0x00e8


	//----- nvinfo : EIATTR_SW_WAR
	.align		4
.L_2044:
        /*0114*/ 	.byte	0x04, 0x36
        /*0116*/ 	.short	(.L_2046 - .L_2045)
.L_2045:
        /*0118*/ 	.word	0x00000008
.L_2046:


//--------------------- .nv.info._ZN10layer_norm13ln_fwd_kernelINS_13Kernel_traitsI13__nv_bfloat16S2_fS2_fjLj7168ELj1ELj1ELj4ELj16ENS_18Kernel_traits_baseILj7168ES2_S2_fS2_fjLj128EEEEELb1ELb0ELb1ELb0EEEvNS_9FwdParamsE --------------------------
	.section	.nv.info._ZN10layer_norm13ln_fwd_kernelINS_13Kernel_traitsI13__nv_bfloat16S2_fS2_fjLj7168ELj1ELj1ELj4ELj16ENS_18Kernel_traits_baseILj7168ES2_S2_fS2_fjLj128EEEEELb1ELb0ELb1ELb0EEEvNS_9FwdParamsE,"",@"SHT_CUDA_INFO"
	.sectionflags	@""
	.align	4


	//----- nvinfo : EIATTR_CUDA_API_VERSION
	.align		4
        /*0000*/ 	.byte	0x04, 0x37
        /*0002*/ 	.short	(.L_2048 - .L_2047)
.L_2047:
        /*0004*/ 	.word	0x00000082


	//----- nvinfo : EIATTR_KPARAM_INFO
	.align		4
.L_2048:
        /*0008*/ 	.byte	0x04, 0x17
        /*000a*/ 	.short	(.L_2050 - .L_2049)
.L_2049:
        /*000c*/ 	.word	0x00000000
        /*0010*/ 	.short	0x0000
        /*0012*/ 	.short	0x0000
        /*0014*/ 	.byte	0x00, 0xf0, 0xa1, 0x03


	//----- nvinfo : EIATTR_SPARSE_MMA_MASK
	.align		4
.L_2050:
        /*0018*/ 	.byte	0x03, 0x50
        /*001a*/ 	.short	0x0000


	//----- nvinfo : EIATTR_MAXREG_COUNT
	.align		4
        /*001c*/ 	.byte	0x03, 0x1b
        /*001e*/ 	.short	0x00ff


	//----- nvinfo : EIATTR_NUM_BARRIERS
	.align		4
        /*0020*/ 	.byte	0x02, 0x4c
        /*0022*/ 	.byte	0x01
	.zero		1


	//----- nvinfo : EIATTR_MERCURY_ISA_VERSION
	.align		4
        /*0024*/ 	.byte	0x03, 0x5f
        /*0026*/ 	.short	0x0101


	//----- nvinfo : EIATTR_COOP_GROUP_MASK_REGIDS
	.align		4
        /*0028*/ 	.byte	0x04, 0x29
        /*002a*/ 	.short	(.L_2052 - .L_2051)


	//   ....[0]....
.L_2051:
        /*002c*/ 	.word	0xffffffff


	//   ....[1]....
        /*0030*/ 	.word	0xffffffff


	//   ....[2]....
        /*0034*/ 	.word	0xffffffff


	//   ....[3]....
        /*0038*/ 	.word	0xffffffff


	//   ....[4]....
        /*003c*/ 	.word	0xffffffff


	//   ....[5]....
        /*0040*/ 	.word	0xffffffff


	//   ....[6]....
        /*0044*/ 	.word	0xffffffff


	//   ....[7]....
        /*0048*/ 	.word	0xffffffff


	//   ....[8]....
        /*004c*/ 	.word	0xffffffff


	//   ....[9]....
        /*0050*/ 	.word	0xffffffff


	//   ....[10]....
        /*0054*/ 	.word	0xffffffff


	//   ....[11]....
        /*0058*/ 	.word	0xffffffff


	//   ....[12]....
        /*005c*/ 	.word	0xffffffff


	//   ....[13]....
        /*0060*/ 	.word	0xffffffff


	//   ....[14]....
        /*0064*/ 	.word	0xffffffff


	//   ....[15]....
        /*0068*/ 	.word	0xffffffff


	//   ....[16]....
        /*006c*/ 	.word	0xffffffff


	//   ....[17]....
        /*0070*/ 	.word	0xffffffff


	//----- nvinfo : EIATTR_COOP_GROUP_INSTR_OFFSETS
	.align		4
.L_2052:
        /*0074*/ 	.byte	0x04, 0x28
        /*0076*/ 	.short	(.L_2054 - .L_2053)


	//   ....[0]....
.L_2053:
        /*0078*/ 	.word	0x00028550


	//   ....[1]....
        /*007c*/ 	.word	0x00028570


	//   ....[2]....
        /*0080*/ 	.word	0x00028590


	//   ....[3]....
        /*0084*/ 	.word	0x000285b0


	//   ....[4]....
        /*0088*/ 	.word	0x000285d0


	//   ....[5]....
        /*008c*/ 	.word	0x00028d50


	//   ....[6]....
        /*0090*/ 	.word	0x00028d80


	//   ....[7]....
        /*0094*/ 	.word	0x00028db0


	//   ....[8]....
        /*0098*/ 	.word	0x00028de0


	//   ....[9]....
        /*009c*/ 	.word	0x00028e10


	//   ....[10]....
        /*00a0*/ 	.word	0x00028e80


	//   ....[11]....
        /*00a4*/ 	.word	0x00028ef0


	//   ....[12]....
        /*00a8*/ 	.word	0x00028f10


	//   ....[13]....
        /*00ac*/ 	.word	0x00028fb0


	//   ....[14]....
        /*00b0*/ 	.word	0x00029040


	//   ....[15]....
        /*00b4*/ 	.word	0x00029090


	//   ....[16]....
        /*00b8*/ 	.word	0x000290e0


	//   ....[17]....
        /*00bc*/ 	.word	0x00029140


	//----- nvinfo : EIATTR_VRC_CTA_INIT_COUNT
	.align		4
.L_2054:
        /*00c0*/ 	.byte	0x02, 0x4a
	.zero		1
	.zero		1


	//----- nvinfo : EIATTR_EXIT_INSTR_OFFSETS
	.align		4
        /*00c4*/ 	.byte	0x04, 0x1c
        /*00c6*/ 	.short	(.L_2056 - .L_2055)


	//   ....[0]....
.L_2055:
        /*00c8*/ 	.word	0x00000b90


	//   ....[1]....
        /*00cc*/ 	.word	0x0002a900


	//----- nvinfo : EIATTR_MAX_THREADS
	.align		4
.L_2056:
        /*00d0*/ 	.byte	0x04, 0x05
        /*00d2*/ 	.short	(.L_2058 - .L_2057)
.L_2057:
        /*00d4*/ 	.word	0x00000080
        /*00d8*/ 	.word	0x00000001
        /*00dc*/ 	.word	0x00000001


	//----- nvinfo : EIATTR_CRS_STACK_SIZE
	.align		4
.L_2058:
        /*00e0*/ 	.byte	0x04, 0x1e
        /*00e2*/ 	.short	(.L_2060 - .L_2059)
.L_2059:
        /*00e4*/ 	.word	0x00000000


	//----- nvinfo : EIATTR_CBANK_PARAM_SIZE
	.align		4
.L_2060:
        /*00e8*/ 	.byte	0x03, 0x19
        /*00ea*/ 	.short	0x00e8


	//----- nvinfo : EIATTR_PARAM_CBANK
	.align		4
        /*00ec*/ 	.byte	0x04, 0x0a
        /*00ee*/ 	.short	(.L_2062 - .L_2061)
	.align		4
.L_2061:
        /*00f0*/ 	.word	index@(.nv.constant0._ZN10layer_norm13ln_fwd_kernelINS_13Kernel_traitsI13__nv_bfloat16S2_fS2_fjLj7168ELj1ELj1ELj4ELj16ENS_18Kernel_traits_baseILj7168ES2_S2_fS2_fjLj128EEEEELb1ELb0ELb1ELb0EEEvNS_9FwdParamsE)
        /*00f4*/ 	.short	0x0380
        /*00f6*/ 	.short	0x00e8


	//----- nvinfo : EIATTR_SW_WAR
	.align		4
.L_2062:
        /*00f8*/ 	.byte	0x04, 0x36
        /*00fa*/ 	.short	(.L_2064 - .L_2063)
.L_2063:
        /*00fc*/ 	.word	0x00000008
.L_2064:


//--------------------- .nv.info._ZN10layer_norm13ln_fwd_kernelINS_13Kernel_traitsI13__nv_bfloat16S2_fS2_fjLj7168ELj1ELj1ELj4ELj16ENS_18Kernel_traits_baseILj7168ES2_S2_fS2_fjLj128EEEEELb1ELb0ELb1ELb1EEEvNS_9FwdParamsE --------------------------
	.section	.nv.info._ZN10layer_norm13ln_fwd_kernelINS_13Kernel_traitsI13__nv_bfloat16S2_fS2_fjLj7168ELj1ELj1ELj4ELj16ENS_18Kernel_traits_baseILj7168ES2_S2_fS2_fjLj128EEEEELb1ELb0ELb1ELb1EEEvNS_9FwdParamsE,"",@"SHT_CUDA_INFO"
	.sectionflags	@""
	.align	4


	//----- nvinfo : EIATTR_CUDA_API_VERSION
	.align		4
        /*0000*/ 	.byte	0x04, 0x37
        /*0002*/ 	.short	(.L_2066 - .L_2065)
.L_2065:
        /*0004*/ 	.word	0x00000082


	//----- nvinfo : EIATTR_KPARAM_INFO
	.align		4
.L_2066:
        /*0008*/ 	.byte	0x04, 0x17
        /*000a*/ 	.short	(.L_2068 - .L_2067)
.L_2067:
        /*000c*/ 	.word	0x00000000
        /*0010*/ 	.short	0x0000
        /*0012*/ 	.short	0x0000
        /*0014*/ 	.byte	0x00, 0xf0, 0xa1, 0x03


	//----- nvinfo : EIATTR_SPARSE_MMA_MASK
	.align		4
.L_2068:
        /*0018*/ 	.byte	0x03, 0x50
        /*001a*/ 	.short	0x0000


	//----- nvinfo : EIATTR_MAXREG_COUNT
	.align		4
        /*001c*/ 	.byte	0x03, 0x1b
        /*001e*/ 	.short	0x00ff


	//----- nvinfo : EIATTR_NUM_BARRIERS
	.align		4
        /*0020*/ 	.byte	0x02, 0x4c
        /*0022*/ 	.byte	0x01
	.zero		1


	//----- nvinfo : EIATTR_MERCURY_ISA_VERSION
	.align		4
        /*0024*/ 	.byte	0x03, 0x5f
        /*0026*/ 	.short	0x0101


	//----- nvinfo : EIATTR_COOP_GROUP_MASK_REGIDS
	.align		4
        /*0028*/ 	.byte	0x04, 0x29
        /*002a*/ 	.short	(.L_2070 - .L_2069)


	//   ....[0]....
.L_2069:
        /*002c*/ 	.word	0xffffffff


	//   ....[1]....
        /*0030*/ 	.word	0xffffffff


	//   ....[2]....
        /*0034*/ 	.word	0xffffffff


	//   ....[3]....
        /*0038*/ 	.word	0xffffffff


	//   ....[4]....
        /*003c*/ 	.word	0xffffffff


	//   ....[5]....
        /*0040*/ 	.word	0xffffffff


	//   ....[6]....
        /*0044*/ 	.word	0xffffffff


	//   ....[7]....
        /*0048*/ 	.word	0xffffffff


	//   ....[8]....
        /*004c*/ 	.word	0xffffffff


	//   ....[9]....
        /*0050*/ 	.word	0xffffffff


	//   ....[10]....
        /*0054*/ 	.word	0xffffffff


	//   ....[11]....
        /*0058*/ 	.word	0xffffffff


	//   ....[12]....
        /*005c*/ 	.word	0xffffffff


	//   ....[13]....
        /*0060*/ 	.word	0xffffffff


	//   ....[14]....
        /*0064*/ 	.word	0xffffffff


	//   ....[15]....
        /*0068*/ 	.word	0xffffffff


	//   ....[16]....
        /*006c*/ 	.word	0xffffffff


	//   ....[17]....
        /*0070*/ 	.word	0xffffffff


	//----- nvinfo : EIATTR_COOP_GROUP_INSTR_OFFSETS
	.align		4
.L_2070:
        /*0074*/ 	.byte	0x04, 0x28
        /*0076*/ 	.short	(.L_2072 - .L_2071)


	//   ....[0]....
.L_2071:
        /*0078*/ 	.word	0x0002d930


	//   ....[1]....
        /*007c*/ 	.word	0x0002d9a0


	//   ....[2]....
        /*0080*/ 	.word	0x0002d9c0


	//   ....[3]....
        /*0084*/ 	.word	0x0002d9e0


	//   ....[4]....
        /*0088*/ 	.word	0x0002da00


	//   ....[5]....
        /*008c*/ 	.word	0x0002e130


	//   ....[6]....
        /*0090*/ 	.word	0x0002e150


	//   ....[7]....
        /*0094*/ 	.word	0x0002e170


	//   ....[8]....
        /*0098*/ 	.word	0x0002e190


	//   ....[9]....
        /*009c*/ 	.word	0x0002e1b0


	//   ....[10]....
        /*00a0*/ 	.word	0x0002e330


	//   ....[11]....
        /*00a4*/ 	.word	0x0002e360


	//   ....[12]....
        /*00a8*/ 	.word	0x0002e370


	//   ....[13]....
        /*00ac*/ 	.word	0x0002e3c0


	//   ....[14]....
        /*00b0*/ 	.word	0x0002e480


	//   ....[15]....
        /*00b4*/ 	.word	0x0002e4b0


	//   ....[16]....
        /*00b8*/ 	.word	0x0002e560


	//   ....[17]....
        /*00bc*/ 	.word	0x0002e590


	//----- nvinfo : EIATTR_VRC_CTA_INIT_COUNT
	.align		4
.L_2072:
        /*00c0*/ 	.byte	0x02, 0x4a
	.zero		1
	.zero		1


	//----- nvinfo : EIATTR_EXIT_INSTR_OFFSETS
	.align		4
        /*00c4*/ 	.byte	0x04, 0x1c
        /*00c6*/ 	.short	(.L_2074 - .L_2073)


	//   ....[0]....
.L_2073:
        /*00c8*/ 	.word	0x00000400


	//   ....[1]....
        /*00cc*/ 	.word	0x0002fba0


	//----- nvinfo : EIATTR_MAX_THREADS
	.align		4
.L_2074:
        /*00d0*/ 	.byte	0x04, 0x05
        /*00d2*/ 	.short	(.L_2076 - .L_2075)
.L_2075:
        /*00d4*/ 	.word	0x00000080
        /*00d8*/ 	.word	0x00000001
        /*00dc*/ 	.word	0x00000001


	//----- nvinfo : EIATTR_CRS_STACK_SIZE
	.align		4
.L_2076:
        /*00e0*/ 	.byte	0x04, 0x1e
        /*00e2*/ 	.short	(.L_2078 - .L_2077)
.L_2077:
        /*00e4*/ 	.word	0x00000000


	//----- nvinfo : EIATTR_CBANK_PARAM_SIZE
	.align		4
.L_2078:
        /*00e8*/ 	.byte	0x03, 0x19
        /*00ea*/ 	.short	0x00e8


	//----- nvinfo : EIATTR_PARAM_CBANK
	.align		4
        /*00ec*/ 	.byte	0x04, 0x0a
        /*00ee*/ 	.short	(.L_2080 - .L_2079)
	.align		4
.L_2079:
        /*00f0*/ 	.word	index@(.nv.constant0._ZN10layer_norm13ln_fwd_kernelINS_13Kernel_traitsI13__nv_bfloat16S2_fS2_fjLj7168ELj1ELj1ELj4ELj16ENS_18Kernel_traits_baseILj7168ES2_S2_fS2_fjLj128EEEEELb1ELb0ELb1ELb1EEEvNS_9FwdParamsE)
        /*00f4*/ 	.short	0x0380
        /*00f6*/ 	.short	0x00e8


	//----- nvinfo : EIATTR_SW_WAR
	.align		4
.L_2080:
        /*00f8*/ 	.byte	0x04, 0x36
        /*00fa*/ 	.short	(.L_2082 - .L_2081)
.L_2081:
        /*00fc*/ 	.word	0x00000008
.L_2082:


//--------------------- .nv.info._ZN10layer_norm13ln_fwd_kernelINS_13Kernel_traitsI13__nv_bfloat16S2_fS2_fjLj7168ELj1ELj1ELj4ELj16ENS_18Kernel_traits_baseILj7168ES2_S2_fS2_fjLj128EEEEELb1ELb1ELb0ELb0EEEvNS_9FwdParamsE --------------------------
	.section	.nv.info._ZN10layer_norm13ln_fwd_kernelINS_13Kernel_traitsI13__nv_bfloat16S2_fS2_fjLj7168ELj1ELj1ELj4ELj16ENS_18Kernel_traits_baseILj7168ES2_S2_fS2_fjLj128EEEEELb1ELb1ELb0ELb0EEEvNS_9FwdParamsE,"",@"SHT_CUDA_INFO"
	.sectionflags	@""
	.align	4


	//----- nvinfo : EIATTR_CUDA_API_VERSION
	.align		4
        /*0000*/ 	.byte	0x04, 0x37
        /*0002*/ 	.short	(.L_2084 - .L_2083)
.L_2083:
        /*0004*/ 	.word	0x00000082


	//----- nvinfo : EIATTR_KPARAM_INFO
	.align		4
.L_2084:
        /*0008*/ 	.byte	0x04, 0x17
        /*000a*/ 	.short	(.L_2086 - .L_2085)
.L_2085:
        /*000c*/ 	.word	0x00000000
        /*0010*/ 	.short	0x0000
        /*0012*/ 	.short	0x0000
        /*0014*/ 	.byte	0x00, 0xf0, 0xa1, 0x03


	//----- nvinfo : EIATTR_SPARSE_MMA_MASK
	.align		4
.L_2086:
        /*0018*/ 	.byte	0x03, 0x50
        /*001a*/ 	.short	0x0000


	//----- nvinfo : EIATTR_MAXREG_COUNT
	.align		4
        /*001c*/ 	.byte	0x03, 0x1b
        /*001e*/ 	.short	0x00ff


	//----- nvinfo : EIATTR_NUM_BARRIERS
	.align		4
        /*0020*/ 	.byte	0x02, 0x4c
        /*0022*/ 	.byte	0x01
	.zero		1


	//----- nvinfo : EIATTR_ANNOTATIONS
	.align		4
        /*0024*/ 	.byte	0x04, 0x55
        /*0026*/ 	.short	(.L_2088 - .L_2087)


	//   ....[0]....
.L_2087:
        /*0028*/ 	.word	0x00000001
        /*002c*/ 	.byte	0xe0, 0x0e, 0x00, 0x00, 0x01, 0x00, 0x00, 0x00, 0x50, 0x15, 0x00, 0x00, 0x01, 0x00, 0x00, 0x00
        /*003c*/ 	.byte	0x50, 0x11, 0x03, 0x00, 0x01, 0x00, 0x00, 0x00, 0xa0, 0x13, 0x03, 0x00


	//----- nvinfo : EIATTR_MERCURY_ISA_VERSION
	.align		4
.L_2088:
        /*0048*/ 	.byte	0x03, 0x5f
        /*004a*/ 	.short	0x0101


	//----- nvinfo : EIATTR_COOP_GROUP_MASK_REGIDS
	.align		4
        /*004c*/ 	.byte	0x04, 0x29
        /*004e*/ 	.short	(.L_2090 - .L_2089)


	//   ....[0]....
.L_2089:
        /*0050*/ 	.word	0xffffffff


	//   ....[1]....
        /*0054*/ 	.word	0xffffffff


	//   ....[2]....
        /*0058*/ 	.word	0xffffffff


	//   ....[3]....
        /*005c*/ 	.word	0xffffffff


	//   ....[4]....
        /*0060*/ 	.word	0xffffffff


	//   ....[5]....
        /*0064*/ 	.word	0xffffffff


	//   ....[6]....
        /*0068*/ 	.word	0xffffffff


	//   ....[7]....
        /*006c*/ 	.word	0xffffffff


	//   ....[8]....
        /*0070*/ 	.word	0xffffffff


	//   ....[9]....
        /*0074*/ 	.word	0xffffffff


	//   ....[10]....
        /*0078*/ 	.word	0xffffffff


	//   ....[11]....
        /*007c*/ 	.word	0xffffffff


	//   ....[12]....
        /*0080*/ 	.word	0xffffffff


	//   ....[13]....
        /*0084*/ 	.word	0xffffffff


	//   ....[14]....
        /*0088*/ 	.word	0xffffffff


	//   ....[15]....
        /*008c*/ 	.word	0xffffffff


	//   ....[16]....
        /*0090*/ 	.word	0xffffffff


	//   ....[17]....
        /*0094*/ 	.word	0xffffffff


	//----- nvinfo : EIATTR_COOP_GROUP_INSTR_OFFSETS
	.align		4
.L_2090:
        /*0098*/ 	.byte	0x04, 0x28
        /*009a*/ 	.short	(.L_2092 - .L_2091)


	//   ....[0]....
.L_2091:
        /*009c*/ 	.word	0x0002f030


	//   ....[1]....
        /*00a0*/ 	.word	0x0002f050


	//   ....[2]....
        /*00a4*/ 	.word	0x0002f070


	//   ....[3]....
        /*00a8*/ 	.word	0x0002f090


	//   ....[4]....
        /*00ac*/ 	.word	0x0002f0b0


	//   ....[5]....
        /*00b0*/ 	.word	0x0002f810


	//   ....[6]....
        /*00b4*/ 	.word	0x0002f830


	//   ....[7]....
        /*00b8*/ 	.word	0x0002f850


	//   ....[8]....
        /*00bc*/ 	.word	0x0002f870


	//   ....[9]....
        /*00c0*/ 	.word	0x0002f890


	//   ....[10]....
        /*00c4*/ 	.word	0x0002fa40


	//   ....[11]....
        /*00c8*/ 	.word	0x0002fa80


	//   ....[12]....
        /*00cc*/ 	.word	0x0002fb00


	//   ....[13]....
        /*00d0*/ 	.word	0x0002fb50


	//   ....[14]....
        /*00d4*/ 	.word	0x0002fbe0


	//   ....[15]....
        /*00d8*/ 	.word	0x0002fc50


	//   ....[16]....
        /*00dc*/ 	.word	0x0002fcc0


	//   ....[17]....
        /*00e0*/ 	.word	0x0002fcd0


	//----- nvinfo : EIATTR_VRC_CTA_INIT_COUNT
	.align		4
.L_2092:
        /*00e4*/ 	.byte	0x02, 0x4a
	.zero		1
	.zero		1


	//----- nvinfo : EIATTR_EXIT_INSTR_OFFSETS
	.align		4
        /*00e8*/ 	.byte	0x04, 0x1c
        /*00ea*/ 	.short	(.L_2094 - .L_2093)


	//   ....[0]....
.L_2093:
        /*00ec*/ 	.word	0x00000e10


	//   ....[1]....
        /*00f0*/ 	.word	0x000314c0


	//----- nvinfo : EIATTR_INDIRECT_BRANCH_TARGETS
	.align		4
.L_2094:
        /*00f4*/ 	.byte	0x04, 0x34
        /*00f6*/ 	.short	(.L_2096 - .L_2095)


	//   ....[0]....
.L_2095:
        /*00f8*/ 	.word	.L_x_42187@srel
        /*00fc*/ 	.short	0x0
        /*00fe*/ 	.short	0x0
        /*0100*/ 	.word	0x3
        /*0104*/ 	.word	.L_x_42188@srel
        /*0108*/ 	.word	.L_x_42189@srel
        /*010c*/ 	.word	.L_x_42190@srel


	//----- nvinfo : EIATTR_MAX_THREADS
	.align		4
.L_2096:
        /*0110*/ 	.byte	0x04, 0x05
        /*0112*/ 	.short	(.L_2098 - .L_2097)
.L_2097:
        /*0114*/ 	.word	0x00000080
        /*0118*/ 	.word	0x00000001
        /*011c*/ 	.word	0x00000001


	//----- nvinfo : EIATTR_CRS_STACK_SIZE
	.align		4
.L_2098:
        /*0120*/ 	.byte	0x04, 0x1e
        /*0122*/ 	.short	(.L_2100 - .L_2099)
.L_2099:
        /*0124*/ 	.word	0x00000000


	//----- nvinfo : EIATTR_CBANK_PARAM_SIZE
	.align		4
.L_2100:
        /*0128*/ 	.byte	0x03, 0x19
        /*012a*/ 	.short	0x00e8


	//----- nvinfo : EIATTR_PARAM_CBANK
	.align		4
        /*012c*/ 	.byte	0x04, 0x0a
        /*012e*/ 	.short	(.L_2102 - .L_2101)
	.align		4
.L_2101:
        /*0130*/ 	.word	index@(.nv.constant0._ZN10layer_norm13ln_fwd_kernelINS_13Kernel_traitsI13__nv_bfloat16S2_fS2_fjLj7168ELj1ELj1ELj4ELj16ENS_18Kernel_traits_baseILj7168ES2_S2_fS2_fjLj128EEEEELb1ELb1ELb0ELb0EEEvNS_9FwdParamsE)
        /*0134*/ 	.short	0x0380
        /*0136*/ 	.short	0x00e8


	//----- nvinfo : EIATTR_SW_WAR
	.align		4
.L_2102:
        /*0138*/ 	.byte	0x04, 0x36
        /*013a*/ 	.short	(.L_2104 - .L_2103)
.L_2103:
        /*013c*/ 	.word	0x00000008
.L_2104:


//--------------------- .nv.info._ZN10layer_norm13ln_fwd_kernelINS_13Kernel_traitsI13__nv_bfloat16S2_fS2_fjLj7168ELj1ELj1ELj4ELj16ENS_18Kernel_traits_baseILj7168ES2_S2_fS2_fjLj128EEEEELb1ELb1ELb0ELb1EEEvNS_9FwdParamsE --------------------------
	.section	.nv.info._ZN10layer_norm13ln_fwd_kernelINS_13Kernel_traitsI13__nv_bfloat16S2_fS2_fjLj7168ELj1ELj1ELj4ELj16ENS_18Kernel_traits_baseILj7168ES2_S2_fS2_fjLj128EEEEELb1ELb1ELb0ELb1EEEvNS_9FwdParamsE,"",@"SHT_CUDA_INFO"
	.sectionflags	@""
	.align	4


	//----- nvinfo : EIATTR_CUDA_API_VERSION
	.align		4
        /*0000*/ 	.byte	0x04, 0x37
        /*0002*/ 	.short	(.L_2106 - .L_2105)
.L_2105:
        /*0004*/ 	.word	0x00000082


	//----- nvinfo : EIATTR_KPARAM_INFO
	.align		4
.L_2106:
        /*0008*/ 	.byte	0x04, 0x17
        /*000a*/ 	.short	(.L_2108 - .L_2107)
.L_2107:
        /*000c*/ 	.word	0x00000000
        /*0010*/ 	.short	0x0000
        /*0012*/ 	.short	0x0000
        /*0014*/ 	.byte	0x00, 0xf0, 0xa1, 0x03


	//----- nvinfo : EIATTR_SPARSE_MMA_MASK
	.align		4
.L_2108:
        /*0018*/ 	.byte	0x03, 0x50
        /*001a*/ 	.short	0x0000


	//----- nvinfo : EIATTR_MAXREG_COUNT
	.align		4
        /*001c*/ 	.byte	0x03, 0x1b
        /*001e*/ 	.short	0x00ff


	//----- nvinfo : EIATTR_NUM_BARRIERS
	.align		4
        /*0020*/ 	.byte	0x02, 0x4c
        /*0022*/ 	.byte	0x01
	.zero		1


	//----- nvinfo : EIATTR_MERCURY_ISA_VERSION
	.align		4
        /*0024*/ 	.byte	0x03, 0x5f
        /*0026*/ 	.short	0x0101


	//----- nvinfo : EIATTR_COOP_GROUP_MASK_REGIDS
	.align		4
        /*0028*/ 	.byte	0x04, 0x29
        /*002a*/ 	.short	(.L_2110 - .L_2109)


	//   ....[0]....
.L_2109:
        /*002c*/ 	.word	0xffffffff


	//   ....[1]....
        /*0030*/ 	.word	0xffffffff


	//   ....[2]....
        /*0034*/ 	.word	0xffffffff


	//   ....[3]....
        /*0038*/ 	.word	0xffffffff


	//   ....[4]....
        /*003c*/ 	.word	0xffffffff


	//   ....[5]....
        /*0040*/ 	.word	0xffffffff


	//   ....[6]....
        /*0044*/ 	.word	0xffffffff


	//   ....[7]....
        /*0048*/ 	.word	0xffffffff


	//   ....[8]....
        /*004c*/ 	.word	0xffffffff


	//   ....[9]....
        /*0050*/ 	.word	0xffffffff


	//   ....[10]....
        /*0054*/ 	.word	0xffffffff


	//   ....[11]....
        /*0058*/ 	.word	0xffffffff


	//   ....[12]....
        /*005c*/ 	.word	0xffffffff


	//   ....[13]....
        /*0060*/ 	.word	0xffffffff


	//   ....[14]....
        /*0064*/ 	.word	0xffffffff


	//   ....[15]....
        /*0068*/ 	.word	0xffffffff


	//   ....[16]....
        /*006c*/ 	.word	0xffffffff


	//   ....[17]....
        /*0070*/ 	.word	0xffffffff


	//----- nvinfo : EIATTR_COOP_GROUP_INSTR_OFFSETS
	.align		4
.L_2110:
        /*0074*/ 	.byte	0x04, 0x28
        /*0076*/ 	.short	(.L_2112 - .L_2111)


	//   ....[0]....
.L_2111:
        /*0078*/ 	.word	0x000245d0


	//   ....[1]....
        /*007c*/ 	.word	0x000245f0


	//   ....[2]....
        /*0080*/ 	.word	0x00024610


	//   ....[3]....
        /*0084*/ 	.word	0x00024630


	//   ....[4]....
        /*0088*/ 	.word	0x00024650


	//   ....[5]....
        /*008c*/ 	.word	0x00024dc0


	//   ....[6]....
        /*0090*/ 	.word	0x00024df0


	//   ....[7]....
        /*0094*/ 	.word	0x00024e40


	//   ....[8]....
        /*0098*/ 	.word	0x00024e80


	//   ....[9]....
        /*009c*/ 	.word	0x00024ec0


	//   ....[10]....
        /*00a0*/ 	.word	0x00025060


	//   ....[11]....
        /*00a4*/ 	.word	0x000250a0


	//   ....[12]....
        /*00a8*/ 	.word	0x00025180


	//   ....[13]....
        /*00ac*/ 	.word	0x000251b0


	//   ....[14]....
        /*00b0*/ 	.word	0x00025240


	//   ....[15]....
        /*00b4*/ 	.word	0x000252b0


	//   ....[16]....
        /*00b8*/ 	.word	0x00025340


	//   ....[17]....
        /*00bc*/ 	.word	0x00025390


	//----- nvinfo : EIATTR_VRC_CTA_INIT_COUNT
	.align		4
.L_2112:
        /*00c0*/ 	.byte	0x02, 0x4a
	.zero		1
	.zero		1


	//----- nvinfo : EIATTR_EXIT_INSTR_OFFSETS
	.align		4
        /*00c4*/ 	.byte	0x04, 0x1c
        /*00c6*/ 	.short	(.L_2114 - .L_2113)


	//   ....[0]....
.L_2113:
        /*00c8*/ 	.word	0x000006d0


	//   ....[1]....
        /*00cc*/ 	.word	0x000269b0


	//----- nvinfo : EIATTR_INDIRECT_BRANCH_TARGETS
	.align		4
.L_2114:
        /*00d0*/ 	.byte	0x04, 0x34
        /*00d2*/ 	.short	(.L_2116 - .L_2115)


	//   ....[0]....
.L_2115:
        /*00d4*/ 	.word	.L_x_42191@srel
        /*00d8*/ 	.short	0x0
        /*00da*/ 	.short	0x0
        /*00dc*/ 	.word	0x3
        /*00e0*/ 	.word	.L_x_42192@srel
        /*00e4*/ 	.word	.L_x_42193@srel
        /*00e8*/ 	.word	.L_x_42194@srel


	//----- nvinfo : EIATTR_MAX_THREADS
	.align		4
.L_2116:
        /*00ec*/ 	.byte	0x04, 0x05
        /*00ee*/ 	.short	(.L_2118 - .L_2117)
.L_2117:
        /*00f0*/ 	.word	0x00000080
        /*00f4*/ 	.word	0x00000001
        /*00f8*/ 	.word	0x00000001


	//----- nvinfo : EIATTR_CRS_STACK_SIZE
	.align		4
.L_2118:
        /*00fc*/ 	.byte	0x04, 0x1e
        /*00fe*/ 	.short	(.L_2120 - .L_2119)
.L_2119:
        /*0100*/ 	.word	0x00000000


	//----- nvinfo : EIATTR_CBANK_PARAM_SIZE
	.align		4
.L_2120:
        /*0104*/ 	.byte	0x03, 0x19
        /*0106*/ 	.short	0x00e8


	//----- nvinfo : EIATTR_PARAM_CBANK
	.align		4
        /*0108*/ 	.byte	0x04, 0x0a
        /*010a*/ 	.short	(.L_2122 - .L_2121)
	.align		4
.L_2121:
        /*010c*/ 	.word	index@(.nv.constant0._ZN10layer_norm13ln_fwd_kernelINS_13Kernel_traitsI13__nv_bfloat16S2_fS2_fjLj7168ELj1ELj1ELj4ELj16ENS_18Kernel_traits_baseILj7168ES2_S2_fS2_fjLj128EEEEELb1ELb1ELb0ELb1EEEvNS_9FwdParamsE)
        /*0110*/ 	.short	0x0380
        /*0112*/ 	.short	0x00e8


	//----- nvinfo : EIATTR_SW_WAR
	.align		4
.L_2122:
        /*0114*/ 	.byte	0x04, 0x36
        /*0116*/ 	.short	(.L_2124 - .L_2123)
.L_2123:
        /*0118*/ 	.word	0x00000008
.L_2124:


//--------------------- .nv.info._ZN10layer_norm13ln_fwd_kernelINS_13Kernel_traitsI13__nv_bfloat16S2_fS2_fjLj7168ELj1ELj1ELj4ELj16ENS_18Kernel_traits_baseILj7168ES2_S2_fS2_fjLj128EEEEELb1ELb1ELb1ELb0EEEvNS_9FwdParamsE --------------------------
	.section	.nv.info._ZN10layer_norm13ln_fwd_kernelINS_13Kernel_traitsI13__nv_bfloat16S2_fS2_fjLj7168ELj1ELj1ELj4ELj16ENS_18Kernel_traits_baseILj7168ES2_S2_fS2_fjLj128EEEEELb1ELb1ELb1ELb0EEEvNS_9FwdParamsE,"",@"SHT_CUDA_INFO"
	.sectionflags	@""
	.align	4


	//----- nvinfo : EIATTR_CUDA_API_VERSION
	.align		4
        /*0000*/ 	.byte	0x04, 0x37
        /*0002*/ 	.short	(.L_2126 - .L_2125)
.L_2125:
        /*0004*/ 	.word	0x00000082


	//----- nvinfo : EIATTR_KPARAM_INFO
	.align		4
.L_2126:
        /*0008*/ 	.byte	0x04, 0x17
        /*000a*/ 	.short	(.L_2128 - .L_2127)
.L_2127:
        /*000c*/ 	.word	0x00000000
        /*0010*/ 	.short	0x0000
        /*0012*/ 	.short	0x0000
        /*0014*/ 	.byte	0x00, 0xf0, 0xa1, 0x03


	//----- nvinfo : EIATTR_SPARSE_MMA_MASK
	.align		4
.L_2128:
        /*0018*/ 	.byte	0x03, 0x50
        /*001a*/ 	.short	0x0000


	//----- nvinfo : EIATTR_MAXREG_COUNT
	.align		4
        /*001c*/ 	.byte	0x03, 0x1b
        /*001e*/ 	.short	0x00ff


	//----- nvinfo : EIATTR_NUM_BARRIERS
	.align		4
        /*0020*/ 	.byte	0x02, 0x4c
        /*0022*/ 	.byte	0x01
	.zero		1


	//----- nvinfo : EIATTR_ANNOTATIONS
	.align		4
        /*0024*/ 	.byte	0x04, 0x55
        /*0026*/ 	.short	(.L_2130 - .L_2129)


	//   ....[0]....
.L_2129:
        /* <DEDUP_REMOVED lines=17> */


	//----- nvinfo : EIATTR_MERCURY_ISA_VERSION
	.align		4
.L_2130:
        /*0128*/ 	.byte	0x03, 0x5f
        /*012a*/ 	.short	0x0101


	//----- nvinfo : EIATTR_COOP_GROUP_MASK_REGIDS
	.align		4
        /*012c*/ 	.byte	0x04, 0x29
        /*012e*/ 	.short	(.L_2132 - .L_2131)


	//   ....[0]....
.L_2131:
        /*0130*/ 	.word	0xffffffff


	//   ....[1]....
        /*0134*/ 	.word	0xffffffff


	//   ....[2]....
        /*0138*/ 	.word	0xffffffff


	//   ....[3]....
        /*013c*/ 	.word	0xffffffff


	//   ....[4]....
        /*0140*/ 	.word	0xffffffff


	//   ....[5]....
        /*0144*/ 	.word	0xffffffff


	//   ....[6]....
        /*0148*/ 	.word	0xffffffff


	//   ....[7]....
        /*014c*/ 	.word	0xffffffff


	//   ....[8]....
        /*0150*/ 	.word	0xffffffff


	//   ....[9]....
        /*0154*/ 	.word	0xffffffff


	//   ....[10]....
        /*0158*/ 	.word	0xffffffff


	//   ....[11]....
        /*015c*/ 	.word	0xffffffff


	//   ....[12]....
        /*0160*/ 	.word	0xffffffff


	//   ....[13]....
        /*0164*/ 	.word	0xffffffff


	//   ....[14]....
        /*0168*/ 	.word	0xffffffff


	//   ....[15]....
        /*016c*/ 	.word	0xffffffff


	//   ....[16]....
        /*0170*/ 	.word	0xffffffff


	//   ....[17]....
        /*0174*/ 	.word	0xffffffff


	//----- nvinfo : EIATTR_COOP_GROUP_INSTR_OFFSETS
	.align		4
.L_2132:
        /*0178*/ 	.byte	0x04, 0x28
        /*017a*/ 	.short	(.L_2134 - .L_2133)


	//   ....[0]....
.L_2133:
        /*017c*/ 	.word	0x00030ac0


	//   ....[1]....
        /*0180*/ 	.word	0x00030ae0


	//   ....[2]....
        /*0184*/ 	.word	0x00030b00


	//   ....[3]....
        /*0188*/ 	.word	0x00030b20


	//   ....[4]....
        /*018c*/ 	.word	0x00030b40


	//   ....[5]....
        /*0190*/ 	.word	0x000312c0


	//   ....[6]....
        /*0194*/ 	.word	0x000312e0


	//   ....[7]....
        /*0198*/ 	.word	0x00031300


	//   ....[8]....
        /*019c*/ 	.word	0x00031320


	//   ....[9]....
        /*01a0*/ 	.word	0x00031340


	//   ....[10]....
        /*01a4*/ 	.word	0x000314f0


	//   ....[11]....
        /*01a8*/ 	.word	0x00031530


	//   ....[12]....
        /*01ac*/ 	.word	0x000315d0


	//   ....[13]....
        /*01b0*/ 	.word	0x000315f0


	//   ....[14]....
        /*01b4*/ 	.word	0x00031680


	//   ....[15]....
        /*01b8*/ 	.word	0x000316e0


	//   ....[16]....
        /*01bc*/ 	.word	0x00031740


	//   ....[17]....
        /*01c0*/ 	.word	0x00031750


	//----- nvinfo : EIATTR_VRC_CTA_INIT_COUNT
	.align		4
.L_2134:
        /*01c4*/ 	.byte	0x02, 0x4a
	.zero		1
	.zero		1


	//----- nvinfo : EIATTR_EXIT_INSTR_OFFSETS
	.align		4
        /*01c8*/ 	.byte	0x04, 0x1c
        /*01ca*/ 	.short	(.L_2136 - .L_2135)


	//   ....[0]....
.L_2135:
        /*01cc*/ 	.word	0x00000e20


	//   ....[1]....
        /*01d0*/ 	.word	0x00033080


	//----- nvinfo : EIATTR_MAX_THREADS
	.align		4
.L_2136:
        /*01d4*/ 	.byte	0x04, 0x05
        /*01d6*/ 	.short	(.L_2138 - .L_2137)
.L_2137:
        /*01d8*/ 	.word	0x00000080
        /*01dc*/ 	.word	0x00000001
        /*01e0*/ 	.word	0x00000001


	//----- nvinfo : EIATTR_CRS_STACK_SIZE
	.align		4
.L_2138:
        /*01e4*/ 	.byte	0x04, 0x1e
        /*01e6*/ 	.short	(.L_2140 - .L_2139)
.L_2139:
        /*01e8*/ 	.word	0x00000000


	//----- nvinfo : EIATTR_CBANK_PARAM_SIZE
	.align		4
.L_2140:
        /*01ec*/ 	.byte	0x03, 0x19
        /*01ee*/ 	.short	0x00e8


	//----- nvinfo : EIATTR_PARAM_CBANK
	.align		4
        /*01f0*/ 	.byte	0x04, 0x0a
        /*01f2*/ 	.short	(.L_2142 - .L_2141)
	.align		4
.L_2141:
        /*01f4*/ 	.word	index@(.nv.constant0._ZN10layer_norm13ln_fwd_kernelINS_13Kernel_traitsI13__nv_bfloat16S2_fS2_fjLj7168ELj1ELj1ELj4ELj16ENS_18Kernel_traits_baseILj7168ES2_S2_fS2_fjLj128EEEEELb1ELb1ELb1ELb0EEEvNS_9FwdParamsE)
        /*01f8*/ 	.short	0x0380
        /*01fa*/ 	.short	0x00e8


	//----- nvinfo : EIATTR_SW_WAR
	.align		4
.L_2142:
        /*01fc*/ 	.byte	0x04, 0x36
        /*01fe*/ 	.short	(.L_2144 - .L_2143)
.L_2143:
        /*0200*/ 	.word	0x00000008
.L_2144:


//--------------------- .nv.info._ZN10layer_norm13ln_fwd_kernelINS_13Kernel_traitsI13__nv_bfloat16S2_fS2_fjLj7168ELj1ELj1ELj4ELj16ENS_18Kernel_traits_baseILj7168ES2_S2_fS2_fjLj128EEEEELb1ELb1ELb1ELb1EEEvNS_9FwdParamsE --------------------------
	.section	.nv.info._ZN10layer_norm13ln_fwd_kernelINS_13Kernel_traitsI13__nv_bfloat16S2_fS2_fjLj7168ELj1ELj1ELj4ELj16ENS_18Kernel_traits_baseILj7168ES2_S2_fS2_fjLj128EEEEELb1ELb1ELb1ELb1EEEvNS_9FwdParamsE,"",@"SHT_CUDA_INFO"
	.sectionflags	@""
	.align	4


	//----- nvinfo : EIATTR_CUDA_API_VERSION
	.align		4
        /*0000*/ 	.byte	0x04, 0x37
        /*0002*/ 	.short	(.L_2146 - .L_2145)
.L_2145:
        /*0004*/ 	.word	0x00000082


	//----- nvinfo : EIATTR_KPARAM_INFO
	.align		4
.L_2146:
        /*0008*/ 	.byte	0x04, 0x17
        /*000a*/ 	.short	(.L_2148 - .L_2147)
.L_2147:
        /*000c*/ 	.word	0x00000000
        /*0010*/ 	.short	0x0000
        /*0012*/ 	.short	0x0000
        /*0014*/ 	.byte	0x00, 0xf0, 0xa1, 0x03


	//----- nvinfo : EIATTR_SPARSE_MMA_MASK
	.align		4
.L_2148:
        /*0018*/ 	.byte	0x03, 0x50
        /*001a*/ 	.short	0x0000


	//----- nvinfo : EIATTR_MAXREG_COUNT
	.align		4
        /*001c*/ 	.byte	0x03, 0x1b
        /*001e*/ 	.short	0x00ff


	//----- nvinfo : EIATTR_NUM_BARRIERS
	.align		4
        /*0020*/ 	.byte	0x02, 0x4c
        /*0022*/ 	.byte	0x01
	.zero		1


	//----- nvinfo : EIATTR_MERCURY_ISA_VERSION
	.align		4
        /*0024*/ 	.byte	0x03, 0x5f
        /*0026*/ 	.short	0x0101


	//----- nvinfo : EIATTR_COOP_GROUP_MASK_REGIDS
	.align		4
        /*0028*/ 	.byte	0x04, 0x29
        /*002a*/ 	.short	(.L_2150 - .L_2149)


	//   ....[0]....
.L_2149:
        /*002c*/ 	.word	0xffffffff


	//   ....[1]....
        /*0030*/ 	.word	0xffffffff


	//   ....[2]....
        /*0034*/ 	.word	0xffffffff


	//   ....[3]....
        /*0038*/ 	.word	0xffffffff


	//   ....[4]....
        /*003c*/ 	.word	0xffffffff


	//   ....[5]....
        /*0040*/ 	.word	0xffffffff


	//   ....[6]....
        /*0044*/ 	.word	0xffffffff


	//   ....[7]....
        /*0048*/ 	.word	0xffffffff


	//   ....[8]....
        /*004c*/ 	.word	0xffffffff


	//   ....[9]....
        /*0050*/ 	.word	0xffffffff


	//   ....[10]....
        /*0054*/ 	.word	0xffffffff


	//   ....[11]....
        /*0058*/ 	.word	0xffffffff


	//   ....[12]....
        /*005c*/ 	.word	0xffffffff


	//   ....[13]....
        /*0060*/ 	.word	0xffffffff


	//   ....[14]....
        /*0064*/ 	.word	0xffffffff


	//   ....[15]....
        /*0068*/ 	.word	0xffffffff


	//   ....[16]....
        /*006c*/ 	.word	0xffffffff


	//   ....[17]....
        /*0070*/ 	.word	0xffffffff


	//----- nvinfo : EIATTR_COOP_GROUP_INSTR_OFFSETS
	.align		4
.L_2150:
        /*0074*/ 	.byte	0x04, 0x28
        /*0076*/ 	.short	(.L_2152 - .L_2151)


	//   ....[0]....
.L_2151:
        /*0078*/ 	.word	0x000261b0


	//   ....[1]....
        /*007c*/ 	.word	0x00026220


	//   ....[2]....
        /*0080*/ 	.word	0x00026240


	//   ....[3]....
        /*0084*/ 	.word	0x00026260


	//   ....[4]....
        /*0088*/ 	.word	0x00026280


	//   ....[5]....
        /*008c*/ 	.word	0x000269b0


	//   ....[6]....
        /*0090*/ 	.word	0x000269d0


	//   ....[7]....
        /*0094*/ 	.word	0x000269f0


	//   ....[8]....
        /*0098*/ 	.word	0x00026a10


	//   ....[9]....
        /*009c*/ 	.word	0x00026a30


	//   ....[10]....
        /*00a0*/ 	.word	0x00026bb0


	//   ....[11]....
        /*00a4*/ 	.word	0x00026bf0


	//   ....[12]....
        /*00a8*/ 	.word	0x00026c00


	//   ....[13]....
        /*00ac*/ 	.word	0x00026c40


	//   ....[14]....
        /*00b0*/ 	.word	0x00026d20


	//   ....[15]....
        /*00b4*/ 	.word	0x00026d40


	//   ....[16]....
        /*00b8*/ 	.word	0x00026df0


	//   ....[17]....
        /*00bc*/ 	.word	0x00026e20


	//----- nvinfo : EIATTR_VRC_CTA_INIT_COUNT
	.align		4
.L_2152:
        /*00c0*/ 	.byte	0x02, 0x4a
	.zero		1
	.zero		1


	//----- nvinfo : EIATTR_EXIT_INSTR_OFFSETS
	.align		4
        /*00c4*/ 	.byte	0x04, 0x1c
        /*00c6*/ 	.short	(.L_2154 - .L_2153)


	//   ....[0]....
.L_2153:
        /*00c8*/ 	.word	0x000006d0


	//   ....[1]....
        /*00cc*/ 	.word	0x00028650


	//----- nvinfo : EIATTR_MAX_THREADS
	.align		4
.L_2154:
        /*00d0*/ 	.byte	0x04, 0x05
        /*00d2*/ 	.short	(.L_2156 - .L_2155)
.L_2155:
        /*00d4*/ 	.word	0x00000080
        /*00d8*/ 	.word	0x00000001
        /*00dc*/ 	.word	0x00000001


	//----- nvinfo : EIATTR_CRS_STACK_SIZE
	.align		4
.L_2156:
        /*00e0*/ 	.byte	0x04, 0x1e
        /*00e2*/ 	.short	(.L_2158 - .L_2157)
.L_2157:
        /*00e4*/ 	.word	0x00000000


	//----- nvinfo : EIATTR_CBANK_PARAM_SIZE
	.align		4
.L_2158:
        /*00e8*/ 	.byte	0x03, 0x19
        /*00ea*/ 	.short	0x00e8


	//----- nvinfo : EIATTR_PARAM_CBANK
	.align		4
        /*00ec*/ 	.byte	0x04, 0x0a
        /*00ee*/ 	.short	(.L_2160 - .L_2159)
	.align		4
.L_2159:
        /*00f0*/ 	.word	index@(.nv.constant0._ZN10layer_norm13ln_fwd_kernelINS_13Kernel_traitsI13__nv_bfloat16S2_fS2_fjLj7168ELj1ELj1ELj4ELj16ENS_18Kernel_traits_baseILj7168ES2_S2_fS2_fjLj128EEEEELb1ELb1ELb1ELb1EEEvNS_9FwdParamsE)
        /*00f4*/ 	.short	0x0380
        /*00f6*/ 	.short	0x00e8


	//----- nvinfo : EIATTR_SW_WAR
	.align		4
.L_2160:
        /*00f8*/ 	.byte	0x04, 0x36
        /*00fa*/ 	.short	(.L_2162 - .L_2161)
.L_2161:
        /*00fc*/ 	.word	0x00000008
.L_2162:


//--------------------- .nv.info._ZN10layer_norm13ln_fwd_kernelINS_13Kernel_traitsIf13__nv_bfloat16fS2_fjLj7168ELj1ELj1ELj4ELj16ENS_18Kernel_traits_baseILj7168EfS2_fS2_fjLj128EEEEELb0ELb0ELb0ELb0EEEvNS_9FwdParamsE --------------------------
	.section	.nv.info._ZN10layer_norm13ln_fwd_kernelINS_13Kernel_traitsIf13__nv_bfloat16fS2_fjLj7168ELj1ELj1ELj4ELj16ENS_18Kernel_traits_baseILj7168EfS2_fS2_fjLj128EEEEELb0ELb0ELb0ELb0EEEvNS_9FwdParamsE,"",@"SHT_CUDA_INFO"
	.sectionflags	@""
	.align	4


	//----- nvinfo : EIATTR_CUDA_API_VERSION
	.align		4
        /*0000*/ 	.byte	0x04, 0x37
        /*0002*/ 	.short	(.L_2164 - .L_2163)
.L_2163:
        /*0004*/ 	.word	0x00000082


	//----- nvinfo : EIATTR_KPARAM_INFO
	.align		4
.L_2164:
        /*0008*/ 	.byte	0x04, 0x17
        /*000a*/ 	.short	(.L_2166 - .L_2165)
.L_2165:
        /*000c*/ 	.word	0x00000000
        /*0010*/ 	.short	0x0000
        /*0012*/ 	.short	0x0000
        /*0014*/ 	.byte	0x00, 0xf0, 0xa1, 0x03


	//----- nvinfo : EIATTR_SPARSE_MMA_MASK
	.align		4
.L_2166:
        /*0018*/ 	.byte	0x03, 0x50
        /*001a*/ 	.short	0x0000


	//----- nvinfo : EIATTR_MAXREG_COUNT
	.align		4
        /*001c*/ 	.byte	0x03, 0x1b
        /*001e*/ 	.short	0x00ff


	//----- nvinfo : EIATTR_NUM_BARRIERS
	.align		4
        /*0020*/ 	.byte	0x02, 0x4c
        /*0022*/ 	.byte	0x01
	.zero		1


	//----- nvinfo : EIATTR_MERCURY_ISA_VERSION
	.align		4
        /*0024*/ 	.byte	0x03, 0x5f
        /*0026*/ 	.short	0x0101


	//----- nvinfo : EIATTR_COOP_GROUP_MASK_REGIDS
	.align		4
        /*0028*/ 	.byte	0x04, 0x29
        /*002a*/ 	.short	(.L_2168 - .L_2167)


	//   ....[0]....
.L_2167:
        /*002c*/ 	.word	0xffffffff


	//   ....[1]....
        /*0030*/ 	.word	0xffffffff


	//   ....[2]....
        /*0034*/ 	.word	0xffffffff


	//   ....[3]....
        /*0038*/ 	.word	0xffffffff


	//   ....[4]....
        /*003c*/ 	.word	0xffffffff


	//   ....[5]....
        /*0040*/ 	.word	0xffffffff


	//   ....[6]....
        /*0044*/ 	.word	0xffffffff


	//   ....[7]....
        /*0048*/ 	.word	0xffffffff


	//   ....[8]....
        /*004c*/ 	.word	0xffffffff


	//   ....[9]....
        /*0050*/ 	.word	0xffffffff


	//   ....[10]....
        /*0054*/ 	.word	0xffffffff


	//   ....[11]....
        /*0058*/ 	.word	0xffffffff


	//   ....[12]....
        /*005c*/ 	.word	0xffffffff


	//   ....[13]....
        /*0060*/ 	.word	0xffffffff


	//   ....[14]....
        /*0064*/ 	.word	0xffffffff


	//   ....[15]....
        /*0068*/ 	.word	0xffffffff


	//   ....[16]....
        /*006c*/ 	.word	0xffffffff


	//   ....[17]....
        /*0070*/ 	.word	0xffffffff


	//----- nvinfo : EIATTR_COOP_GROUP_INSTR_OFFSETS
	.align		4
.L_2168:
        /*0074*/ 	.byte	0x04, 0x28
        /*0076*/ 	.short	(.L_2170 - .L_2169)


	//   ....[0]....
.L_2169:
        /*0078*/ 	.word	0x00002aa0


	//   ....[1]....
        /*007c*/ 	.word	0x00002ac0


	//   ....[2]....
        /*0080*/ 	.word	0x00002ae0


	//   ....[3]....
        /*0084*/ 	.word	0x00002b00


	//   ....[4]....
        /*0088*/ 	.word	0x00002b20


	//   ....[5]....
        /*008c*/ 	.word	0x000032d0


	//   ....[6]....
        /*0090*/ 	.word	0x000032f0


	//   ....[7]....
        /*0094*/ 	.word	0x00003310


	//   ....[8]....
        /*0098*/ 	.word	0x00003330


	//   ....[9]....
        /*009c*/ 	.word	0x00003350


	//   ....[10]....
        /*00a0*/ 	.word	0x000034e0


	//   ....[11]....
        /*00a4*/ 	.word	0x00003520


	//   ....[12]....
        /*00a8*/ 	.word	0x00003560


	//   ....[13]....
        /*00ac*/ 	.word	0x00003600


	//   ....[14]....
        /*00b0*/ 	.word	0x00003680


	//   ....[15]....
        /*00b4*/ 	.word	0x000036c0


	//   ....[16]....
        /*00b8*/ 	.word	0x00003710


	//   ....[17]....
        /*00bc*/ 	.word	0x00003780


	//----- nvinfo : EIATTR_VRC_CTA_INIT_COUNT
	.align		4
.L_2170:
        /*00c0*/ 	.byte	0x02, 0x4a
	.zero		1
	.zero		1


	//----- nvinfo : EIATTR_EXIT_INSTR_OFFSETS
	.align		4
        /*00c4*/ 	.byte	0x04, 0x1c
        /*00c6*/ 	.short	(.L_2172 - .L_2171)


	//   ....[0]....
.L_2171:
        /*00c8*/ 	.word	0x00000a10


	//   ....[1]....
        /*00cc*/ 	.word	0x000047b0


	//----- nvinfo : EIATTR_MAX_THREADS
	.align		4
.L_2172:
        /*00d0*/ 	.byte	0x04, 0x05
        /*00d2*/ 	.short	(.L_2174 - .L_2173)
.L_2173:
        /*00d4*/ 	.word	0x00000080
        /*00d8*/ 	.word	0x00000001
        /*00dc*/ 	.word	0x00000001


	//----- nvinfo : EIATTR_CRS_STACK_SIZE
	.align		4
.L_2174:
        /*00e0*/ 	.byte	0x04, 0x1e
        /*00e2*/ 	.short	(.L_2176 - .L_2175)
.L_2175:
        /*00e4*/ 	.word	0x00000000


	//----- nvinfo : EIATTR_CBANK_PARAM_SIZE
	.align		4
.L_2176:
        /*00e8*/ 	.byte	0x03, 0x19
        /*00ea*/ 	.short	0x00e8


	//----- nvinfo : EIATTR_PARAM_CBANK
	.align		4
        /*00ec*/ 	.byte	0x04, 0x0a
        /*00ee*/ 	.short	(.L_2178 - .L_2177)
	.align		4
.L_2177:
        /*00f0*/ 	.word	index@(.nv.constant0._ZN10layer_norm13ln_fwd_kernelINS_13Kernel_traitsIf13__nv_bfloat16fS2_fjLj7168ELj1ELj1ELj4ELj16ENS_18Kernel_traits_baseILj7168EfS2_fS2_fjLj128EEEEELb0ELb0ELb0ELb0EEEvNS_9FwdParamsE)
        /*00f4*/ 	.short	0x0380
        /*00f6*/ 	.short	0x00e8


	//----- nvinfo : EIATTR_SW_WAR
	.align		4
.L_2178:
        /*00f8*/ 	.byte	0x04, 0x36
        /*00fa*/ 	.short	(.L_2180 - .L_2179)
.L_2179:
        /*00fc*/ 	.word	0x00000008
.L_2180:


//--------------------- .nv.info._ZN10layer_norm13ln_fwd_kernelINS_13Kernel_traitsIf13__nv_bfloat16fS2_fjLj7168ELj1ELj1ELj4ELj16ENS_18Kernel_traits_baseILj7168EfS2_fS2_fjLj128EEEEELb0ELb0ELb0ELb1EEEvNS_9FwdParamsE --------------------------
	.section	.nv.info._ZN10layer_norm13ln_fwd_kernelINS_13Kernel_traitsIf13__nv_bfloat16fS2_fjLj7168ELj1ELj1ELj4ELj16ENS_18Kernel_traits_baseILj7168EfS2_fS2_fjLj128EEEEELb0ELb0ELb0ELb1EEEvNS_9FwdParamsE,"",@"SHT_CUDA_INFO"
	.sectionflags	@""
	.align	4


	//----- nvinfo : EIATTR_CUDA_API_VERSION
	.align		4
        /*0000*/ 	.byte	0x04, 0x37
        /*0002*/ 	.short	(.L_2182 - .L_2181)
.L_2181:
        /*0004*/ 	.word	0x00000082


	//----- nvinfo : EIATTR_KPARAM_INFO
	.align		4
.L_2182:
        /*0008*/ 	.byte	0x04, 0x17
        /*000a*/ 	.short	(.L_2184 - .L_2183)
.L_2183:
        /*000c*/ 	.word	0x00000000
        /*0010*/ 	.short	0x0000
        /*0012*/ 	.short	0x0000
        /*0014*/ 	.byte	0x00, 0xf0, 0xa1, 0x03


	//----- nvinfo : EIATTR_SPARSE_MMA_MASK
	.align		4
.L_2184:
        /*0018*/ 	.byte	0x03, 0x50
        /*001a*/ 	.short	0x0000


	//----- nvinfo : EIATTR_MAXREG_COUNT
	.align		4
        /*001c*/ 	.byte	0x03, 0x1b
        /*001e*/ 	.short	0x00ff


	//----- nvinfo : EIATTR_NUM_BARRIERS
	.align		4
        /*0020*/ 	.byte	0x02, 0x4c
        /*0022*/ 	.byte	0x01
	.zero		1


	//----- nvinfo : EIATTR_MERCURY_ISA_VERSION
	.align		4
        /*0024*/ 	.byte	0x03, 0x5f
        /*0026*/ 	.short	0x0101


	//----- nvinfo : EIATTR_COOP_GROUP_MASK_REGIDS
	.align		4
        /*0028*/ 	.byte	0x04, 0x29
        /*002a*/ 	.short	(.L_2186 - .L_2185)


	//   ....[0]....
.L_2185:
        /*002c*/ 	.word	0xffffffff


	//   ....[1]....
        /*0030*/ 	.word	0xffffffff


	//   ....[2]....
        /*0034*/ 	.word	0xffffffff


	//   ....[3]....
        /*0038*/ 	.word	0xffffffff


	//   ....[4]....
        /*003c*/ 	.word	0xffffffff


	//   ....[5]....
        /*0040*/ 	.word	0xffffffff


	//   ....[6]....
        /*0044*/ 	.word	0xffffffff


	//   ....[7]....
        /*0048*/ 	.word	0xffffffff


	//   ....[8]....
        /*004c*/ 	.word	0xffffffff


	//   ....[9]....
        /*0050*/ 	.word	0xffffffff


	//   ....[10]....
        /*0054*/ 	.word	0xffffffff


	//   ....[11]....
        /*0058*/ 	.word	0xffffffff


	//   ....[12]....
        /*005c*/ 	.word	0xffffffff


	//   ....[13]....
        /*0060*/ 	.word	0xffffffff


	//   ....[14]....
        /*0064*/ 	.word	0xffffffff


	//   ....[15]....
        /*0068*/ 	.word	0xffffffff


	//   ....[16]....
        /*006c*/ 	.word	0xffffffff


	//   ....[17]....
        /*0070*/ 	.word	0xffffffff


	//----- nvinfo : EIATTR_COOP_GROUP_INSTR_OFFSETS
	.align		4
.L_2186:
        /*0074*/ 	.byte	0x04, 0x28
        /*0076*/ 	.short	(.L_2188 - .L_2187)


	//   ....[0]....
.L_2187:
        /*0078*/ 	.word	0x00002120


	//   ....[1]....
        /*007c*/ 	.word	0x00002140


	//   ....[2]....
        /*0080*/ 	.word	0x00002160


	//   ....[3]....
        /*0084*/ 	.word	0x00002180


	//   ....[4]....
        /*0088*/ 	.word	0x000021a0


	//   ....[5]....
        /*008c*/ 	.word	0x000028d0


	//   ....[6]....
        /*0090*/ 	.word	0x000028f0


	//   ....[7]....
        /*0094*/ 	.word	0x00002920


	//   ....[8]....
        /*0098*/ 	.word	0x00002950


	//   ....[9]....
        /*009c*/ 	.word	0x00002970


	//   ....[10]....
        /*00a0*/ 	.word	0x00002b20


	//   ....[11]....
        /*00a4*/ 	.word	0x00002b60


	//   ....[12]....
        /*00a8*/ 	.word	0x00002ba0


	//   ....[13]....
        /*00ac*/ 	.word	0x00002be0


	//   ....[14]....
        /*00b0*/ 	.word	0x00002c60


	//   ....[15]....
        /*00b4*/ 	.word	0x00002d10


	//   ....[16]....
        /*00b8*/ 	.word	0x00002d30


	//   ....[17]....
        /*00bc*/ 	.word	0x00002d90


	//----- nvinfo : EIATTR_VRC_CTA_INIT_COUNT
	.align		4
.L_2188:
        /*00c0*/ 	.byte	0x02, 0x4a
	.zero		1
	.zero		1


	//----- nvinfo : EIATTR_EXIT_INSTR_OFFSETS
	.align		4
        /*00c4*/ 	.byte	0x04, 0x1c
        /*00c6*/ 	.short	(.L_2190 - .L_2189)


	//   ....[0]....
.L_2189:
        /*00c8*/ 	.word	0x00000580


	//   ....[1]....
        /*00cc*/ 	.word	0x00003bc0


	//----- nvinfo : EIATTR_MAX_THREADS
	.align		4
.L_2190:
        /*00d0*/ 	.byte	0x04, 0x05
        /*00d2*/ 	.short	(.L_2192 - .L_2191)
.L_2191:
        /*00d4*/ 	.word	0x00000080
        /*00d8*/ 	.word	0x00000001
        /*00dc*/ 	.word	0x00000001


	//----- nvinfo : EIATTR_CRS_STACK_SIZE
	.align		4
.L_2192:
        /*00e0*/ 	.byte	0x04, 0x1e
        /*00e2*/ 	.short	(.L_2194 - .L_2193)
.L_2193:
        /*00e4*/ 	.word	0x00000000


	//----- nvinfo : EIATTR_CBANK_PARAM_SIZE
	.align		4
.L_2194:
        /*00e8*/ 	.byte	0x03, 0x19
        /*00ea*/ 	.short	0x00e8


	//----- nvinfo : EIATTR_PARAM_CBANK
	.align		4
        /*00ec*/ 	.byte	0x04, 0x0a
        /*00ee*/ 	.short	(.L_2196 - .L_2195)
	.align		4
.L_2195:
        /*00f0*/ 	.word	index@(.nv.constant0._ZN10layer_norm13ln_fwd_kernelINS_13Kernel_traitsIf13__nv_bfloat16fS2_fjLj7168ELj1ELj1ELj4ELj16ENS_18Kernel_traits_baseILj7168EfS2_fS2_fjLj128EEEEELb0ELb0ELb0ELb1EEEvNS_9FwdParamsE)
        /*00f4*/ 	.short	0x0380
        /*00f6*/ 	.short	0x00e8


	//----- nvinfo : EIATTR_SW_WAR
	.align		4
.L_2196:
        /*00f8*/ 	.byte	0x04, 0x36
        /*00fa*/ 	.short	(.L_2198 - .L_2197)
.L_2197:
        /*00fc*/ 	.word	0x00000008
.L_2198:


//--------------------- .nv.info._ZN10layer_norm13ln_fwd_kernelINS_13Kernel_traitsIf13__nv_bfloat16fS2_fjLj7168ELj1ELj1ELj4ELj16ENS_18Kernel_traits_baseILj7168EfS2_fS2_fjLj128EEEEELb0ELb0ELb1ELb0EEEvNS_9FwdParamsE --------------------------
	.section	.nv.info._ZN10layer_norm13ln_fwd_kernelINS_13Kernel_traitsIf13__nv_bfloat16fS2_fjLj7168ELj1ELj1ELj4ELj16ENS_18Kernel_traits_baseILj7168EfS2_fS2_fjLj128EEEEELb0ELb0ELb1ELb0EEEvNS_9FwdParamsE,"",@"SHT_CUDA_INFO"
	.sectionflags	@""
	.align	4


	//----- nvinfo : EIATTR_CUDA_API_VERSION
	.align		4
        /*0000*/ 	.byte	0x04, 0x37
        /*0002*/ 	.short	(.L_2200 - .L_2199)
.L_2199:
        /*0004*/ 	.word	0x00000082


	//----- nvinfo : EIATTR_KPARAM_INFO
	.align		4
.L_2200:
        /*0008*/ 	.byte	0x04, 0x17
        /*000a*/ 	.short	(.L_2202 - .L_2201)
.L_2201:
        /*000c*/ 	.word	0x00000000
        /*0010*/ 	.short	0x0000
        /*0012*/ 	.short	0x0000
        /*0014*/ 	.byte	0x00, 0xf0, 0xa1, 0x03


	//----- nvinfo : EIATTR_SPARSE_MMA_MASK
	.align		4
.L_2202:
        /*0018*/ 	.byte	0x03, 0x50
        /*001a*/ 	.short	0x0000


	//----- nvinfo : EIATTR_MAXREG_COUNT
	.align		4
        /*001c*/ 	.byte	0x03, 0x1b
        /*001e*/ 	.short	0x00ff


	//----- nvinfo : EIATTR_NUM_BARRIERS
	.align		4
        /*0020*/ 	.byte	0x02, 0x4c
        /*0022*/ 	.byte	0x01
	.zero		1


	//----- nvinfo : EIATTR_MERCURY_ISA_VERSION
	.align		4
        /*0024*/ 	.byte	0x03, 0x5f
        /*0026*/ 	.short	0x0101


	//----- nvinfo : EIATTR_COOP_GROUP_MASK_REGIDS
	.align		4
        /*0028*/ 	.byte	0x04, 0x29
        /*002a*/ 	.short	(.L_2204 - .L_2203)


	//   ....[0]....
.L_2203:
        /*002c*/ 	.word	0xffffffff


	//   ....[1]....
        /*0030*/ 	.word	0xffffffff


	//   ....[2]....
        /*0034*/ 	.word	0xffffffff


	//   ....[3]....
        /*0038*/ 	.word	0xffffffff


	//   ....[4]....
        /*003c*/ 	.word	0xffffffff


	//   ....[5]....
        /*0040*/ 	.word	0xffffffff


	//   ....[6]....
        /*0044*/ 	.word	0xffffffff


	//   ....[7]....
        /*0048*/ 	.word	0xffffffff


	//   ....[8]....
        /*004c*/ 	.word	0xffffffff


	//   ....[9]....
        /*0050*/ 	.word	0xffffffff


	//   ....[10]....
        /*0054*/ 	.word	0xffffffff


	//   ....[11]....
        /*0058*/ 	.word	0xffffffff


	//   ....[12]....
        /*005c*/ 	.word	0xffffffff


	//   ....[13]....
        /*0060*/ 	.word	0xffffffff


	//   ....[14]....
        /*0064*/ 	.word	0xffffffff


	//   ....[15]....
        /*0068*/ 	.word	0xffffffff


	//   ....[16]....
        /*006c*/ 	.word	0xffffffff


	//   ....[17]....
        /*0070*/ 	.word	0xffffffff


	//----- nvinfo : EIATTR_COOP_GROUP_INSTR_OFFSETS
	.align		4
.L_2204:
        /*0074*/ 	.byte	0x04, 0x28
        /*0076*/ 	.short	(.L_2206 - .L_2205)


	//   ....[0]....
.L_2205:
        /*0078*/ 	.word	0x00003610


	//   ....[1]....
        /*007c*/ 	.word	0x00003630


	//   ....[2]....
        /*0080*/ 	.word	0x00003650


	//   ....[3]....
        /*0084*/ 	.word	0x00003670


	//   ....[4]....
        /*0088*/ 	.word	0x00003690


	//   ....[5]....
        /*008c*/ 	.word	0x00003e30


	//   ....[6]....
        /*0090*/ 	.word	0x00003e50


	//   ....[7]....
        /*0094*/ 	.word	0x00003e70


	//   ....[8]....
        /*0098*/ 	.word	0x00003e90


	//   ....[9]....
        /*009c*/ 	.word	0x00003eb0


	//   ....[10]....
        /*00a0*/ 	.word	0x00004040


	//   ....[11]....
        /*00a4*/ 	.word	0x00004070


	//   ....[12]....
        /*00a8*/ 	.word	0x00004080


	//   ....[13]....
        /*00ac*/ 	.word	0x000040c0


	//   ....[14]....
        /*00b0*/ 	.word	0x000041a0


	//   ....[15]....
        /*00b4*/ 	.word	0x000041d0


	//   ....[16]....
        /*00b8*/ 	.word	0x00004270


	//   ....[17]....
        /*00bc*/ 	.word	0x000042a0


	//----- nvinfo : EIATTR_VRC_CTA_INIT_COUNT
	.align		4
.L_2206:
        /*00c0*/ 	.byte	0x02, 0x4a
	.zero		1
	.zero		1


	//----- nvinfo : EIATTR_EXIT_INSTR_OFFSETS
	.align		4
        /*00c4*/ 	.byte	0x04, 0x1c
        /*00c6*/ 	.short	(.L_2208 - .L_2207)


	//   ....[0]....
.L_2207:
        /*00c8*/ 	.word	0x00000a10


	//   ....[1]....
        /*00cc*/ 	.word	0x00005380


	//----- nvinfo : EIATTR_MAX_THREADS
	.align		4
.L_2208:
        /*00d0*/ 	.byte	0x04, 0x05
        /*00d2*/ 	.short	(.L_2210 - .L_2209)
.L_2209:
        /*00d4*/ 	.word	0x00000080
        /*00d8*/ 	.word	0x00000001
        /*00dc*/ 	.word	0x00000001


	//----- nvinfo : EIATTR_CRS_STACK_SIZE
	.align		4
.L_2210:
        /*00e0*/ 	.byte	0x04, 0x1e
        /*00e2*/ 	.short	(.L_2212 - .L_2211)
.L_2211:
        /*00e4*/ 	.word	0x00000000


	//----- nvinfo : EIATTR_CBANK_PARAM_SIZE
	.align		4
.L_2212:
        /*00e8*/ 	.byte	0x03, 0x19
        /*00ea*/ 	.short	0x00e8


	//----- nvinfo : EIATTR_PARAM_CBANK
	.align		4
        /*00ec*/ 	.byte	0x04, 0x0a
        /*00ee*/ 	.short	(.L_2214 - .L_2213)
	.align		4
.L_2213:
        /*00f0*/ 	.word	index@(.nv.constant0._ZN10layer_norm13ln_fwd_kernelINS_13Kernel_traitsIf13__nv_bfloat16fS2_fjLj7168ELj1ELj1ELj4ELj16ENS_18Kernel_traits_baseILj7168EfS2_fS2_fjLj128EEEEELb0ELb0ELb1ELb0EEEvNS_9FwdParamsE)
        /*00f4*/ 	.short	0x0380
        /*00f6*/ 	.short	0x00e8


	//----- nvinfo : EIATTR_SW_WAR
	.align		4
.L_2214:
        /*00f8*/ 	.byte	0x04, 0x36
        /*00fa*/ 	.short	(.L_2216 - .L_2215)
.L_2215:
        /*00fc*/ 	.word	0x00000008
.L_2216:


//--------------------- .nv.info._ZN10layer_norm13ln_fwd_kernelINS_13Kernel_traitsIf13__nv_bfloat16fS2_fjLj7168ELj1ELj1ELj4ELj16ENS_18Kernel_traits_baseILj7168EfS2_fS2_fjLj128EEEEELb0ELb0ELb1ELb1EEEvNS_9FwdParamsE --------------------------
	.section	.nv.info._ZN10layer_norm13ln_fwd_kernelINS_13Kernel_traitsIf13__nv_bfloat16fS2_fjLj7168ELj1ELj1ELj4ELj16ENS_18Kernel_traits_baseILj7168EfS2_fS2_fjLj128EEEEELb0ELb0ELb1ELb1EEEvNS_9FwdParamsE,"",@"SHT_CUDA_INFO"
	.sectionflags	@""
	.align	4


	//----- nvinfo : EIATTR_CUDA_API_VERSION
	.align		4
        /*0000*/ 	.byte	0x04, 0x37
        /*0002*/ 	.short	(.L_2218 - .L_2217)
.L_2217:
        /*0004*/ 	.word	0x00000082


	//----- nvinfo : EIATTR_KPARAM_INFO
	.align		4
.L_2218:
        /*0008*/ 	.byte	0x04, 0x17
        /*000a*/ 	.short	(.L_2220 - .L_2219)
.L_2219:
        /*000c*/ 	.word	0x00000000
        /*0010*/ 	.short	0x0000
        /*0012*/ 	.short	0x0000
        /*0014*/ 	.byte	0x00, 0xf0, 0xa1, 0x03


	//----- nvinfo : EIATTR_SPARSE_MMA_MASK
	.align		4
.L_2220:
        /*0018*/ 	.byte	0x03, 0x50
        /*001a*/ 	.short	0x0000


	//----- nvinfo : EIATTR_MAXREG_COUNT
	.align		4
        /*001c*/ 	.byte	0x03, 0x1b
        /*001e*/ 	.short	0x00ff


	//----- nvinfo : EIATTR_NUM_BARRIERS
	.align		4
        /*0020*/ 	.byte	0x02, 0x4c
        /*0022*/ 	.byte	0x01
	.zero		1


	//----- nvinfo : EIATTR_MERCURY_ISA_VERSION
	.align		4
        /*0024*/ 	.byte	0x03, 0x5f
        /*0026*/ 	.short	0x0101


	//----- nvinfo : EIATTR_COOP_GROUP_MASK_REGIDS
	.align		4
        /*0028*/ 	.byte	0x04, 0x29
        /*002a*/ 	.short	(.L_2222 - .L_2221)


	//   ....[0]....
.L_2221:
        /*002c*/ 	.word	0xffffffff


	//   ....[1]....
        /*0030*/ 	.word	0xffffffff


	//   ....[2]....
        /*0034*/ 	.word	0xffffffff


	//   ....[3]....
        /*0038*/ 	.word	0xffffffff


	//   ....[4]....
        /*003c*/ 	.word	0xffffffff


	//   ....[5]....
        /*0040*/ 	.word	0xffffffff


	//   ....[6]....
        /*0044*/ 	.word	0xffffffff


	//   ....[7]....
        /*0048*/ 	.word	0xffffffff


	//   ....[8]....
        /*004c*/ 	.word	0xffffffff


	//   ....[9]....
        /*0050*/ 	.word	0xffffffff


	//   ....[10]....
        /*0054*/ 	.word	0xffffffff


	//   ....[11]....
        /*0058*/ 	.word	0xffffffff


	//   ....[12]....
        /*005c*/ 	.word	0xffffffff


	//   ....[13]....
        /*0060*/ 	.word	0xffffffff


	//   ....[14]....
        /*0064*/ 	.word	0xffffffff


	//   ....[15]....
        /*0068*/ 	.word	0xffffffff


	//   ....[16]....
        /*006c*/ 	.word	0xffffffff


	//   ....[17]....
        /*0070*/ 	.word	0xffffffff


	//----- nvinfo : EIATTR_COOP_GROUP_INSTR_OFFSETS
	.align		4
.L_2222:
        /*0074*/ 	.byte	0x04, 0x28
        /*0076*/ 	.short	(.L_2224 - .L_2223)


	//   ....[0]....
.L_2223:
        /*0078*/ 	.word	0x00002da0


	//   ....[1]....
        /*007c*/ 	.word	0x00002dc0


	//   ....[2]....
        /*0080*/ 	.word	0x00002de0


	//   ....[3]....
        /*0084*/ 	.word	0x00002e00


	//   ....[4]....
        /*0088*/ 	.word	0x00002e20


	//   ....[5]....
        /*008c*/ 	.word	0x00003550


	//   ....[6]....
        /*0090*/ 	.word	0x00003570


	//   ....[7]....
        /*0094*/ 	.word	0x000035a0


	//   ....[8]....
        /*0098*/ 	.word	0x000035d0


	//   ....[9]....
        /*009c*/ 	.word	0x00003610


	//   ....[10]....
        /*00a0*/ 	.word	0x000037a0


	//   ....[11]....
        /*00a4*/ 	.word	0x000037d0


	//   ....[12]....
        /*00a8*/ 	.word	0x000037e0


	//   ....[13]....
        /*00ac*/ 	.word	0x00003820


	//   ....[14]....
        /*00b0*/ 	.word	0x00003900


	//   ....[15]....
        /*00b4*/ 	.word	0x00003930


	//   ....[16]....
        /*00b8*/ 	.word	0x000039d0


	//   ....[17]....
        /*00bc*/ 	.word	0x00003a00


	//----- nvinfo : EIATTR_VRC_CTA_INIT_COUNT
	.align		4
.L_2224:
        /*00c0*/ 	.byte	0x02, 0x4a
	.zero		1
	.zero		1


	//----- nvinfo : EIATTR_EXIT_INSTR_OFFSETS
	.align		4
        /*00c4*/ 	.byte	0x04, 0x1c
        /*00c6*/ 	.short	(.L_2226 - .L_2225)


	//   ....[0]....
.L_2225:
        /*00c8*/ 	.word	0x00000580


	//   ....[1]....
        /*00cc*/ 	.word	0x00004910


	//----- nvinfo : EIATTR_MAX_THREADS
	.align		4
.L_2226:
        /*00d0*/ 	.byte	0x04, 0x05
        /*00d2*/ 	.short	(.L_2228 - .L_2227)
.L_2227:
        /*00d4*/ 	.word	0x00000080
        /*00d8*/ 	.word	0x00000001
        /*00dc*/ 	.word	0x00000001


	//----- nvinfo : EIATTR_CRS_STACK_SIZE
	.align		4
.L_2228:
        /*00e0*/ 	.byte	0x04, 0x1e
        /*00e2*/ 	.short	(.L_2230 - .L_2229)
.L_2229:
        /*00e4*/ 	.word	0x00000000


	//----- nvinfo : EIATTR_CBANK_PARAM_SIZE
	.align		4
.L_2230:
        /*00e8*/ 	.byte	0x03, 0x19
        /*00ea*/ 	.short	0x00e8


	//----- nvinfo : EIATTR_PARAM_CBANK
	.align		4
        /*00ec*/ 	.byte	0x04, 0x0a
        /*00ee*/ 	.short	(.L_2232 - .L_2231)
	.align		4
.L_2231:
        /*00f0*/ 	.word	index@(.nv.constant0._ZN10layer_norm13ln_fwd_kernelINS_13Kernel_traitsIf13__nv_bfloat16fS2_fjLj7168ELj1ELj1ELj4ELj16ENS_18Kernel_traits_baseILj7168EfS2_fS2_fjLj128EEEEELb0ELb0ELb1ELb1EEEvNS_9FwdParamsE)
        /*00f4*/ 	.short	0x0380
        /*00f6*/ 	.short	0x00e8


	//----- nvinfo : EIATTR_SW_WAR
	.align		4
.L_2232:
        /*00f8*/ 	.byte	0x04, 0x36
        /*00fa*/ 	.short	(.L_2234 - .L_2233)
.L_2233:
        /*00fc*/ 	.word	0x00000008
.L_2234:


//--------------------- .nv.info._ZN10layer_norm13ln_fwd_kernelINS_13Kernel_traitsIf13__nv_bfloat16fS2_fjLj7168ELj1ELj1ELj4ELj16ENS_18Kernel_traits_baseILj7168EfS2_fS2_fjLj128EEEEELb0ELb1ELb0ELb0EEEvNS_9FwdParamsE --------------------------
	.section	.nv.info._ZN10layer_norm13ln_fwd_kernelINS_13Kernel_traitsIf13__nv_bfloat16fS2_fjLj7168ELj1ELj1ELj4ELj16ENS_18Kernel_traits_baseILj7168EfS2_fS2_fjLj128EEEEELb0ELb1ELb0ELb0EEEvNS_9FwdParamsE,"",@"SHT_CUDA_INFO"
	.sectionflags	@""
	.align	4


	//----- nvinfo : EIATTR_CUDA_API_VERSION
	.align		4
        /*0000*/ 	.byte	0x04, 0x37
        /*0002*/ 	.short	(.L_2236 - .L_2235)
.L_2235:
        /*0004*/ 	.word	0x00000082


	//----- nvinfo : EIATTR_KPARAM_INFO
	.align		4
.L_2236:
        /*0008*/ 	.byte	0x04, 0x17
        /*000a*/ 	.short	(.L_2238 - .L_2237)
.L_2237:
        /*000c*/ 	.word	0x00000000
        /*0010*/ 	.short	0x0000
        /*0012*/ 	.short	0x0000
        /*0014*/ 	.byte	0x00, 0xf0, 0xa1, 0x03


	//----- nvinfo : EIATTR_SPARSE_MMA_MASK
	.align		4
.L_2238:
        /*0018*/ 	.byte	0x03, 0x50
        /*001a*/ 	.short	0x0000


	//----- nvinfo : EIATTR_MAXREG_COUNT
	.align		4
        /*001c*/ 	.byte	0x03, 0x1b
        /*001e*/ 	.short	0x00ff


	//----- nvinfo : EIATTR_NUM_BARRIERS
	.align		4
        /*0020*/ 	.byte	0x02, 0x4c
        /*0022*/ 	.byte	0x01
	.zero		1


	//----- nvinfo : EIATTR_MERCURY_ISA_VERSION
	.align		4
        /*0024*/ 	.byte	0x03, 0x5f
        /*0026*/ 	.short	0x0101


	//----- nvinfo : EIATTR_COOP_GROUP_MASK_REGIDS
	.align		4
        /*0028*/ 	.byte	0x04, 0x29
        /*002a*/ 	.short	(.L_2240 - .L_2239)


	//   ....[0]....
.L_2239:
        /*002c*/ 	.word	0xffffffff


	//   ....[1]....
        /*0030*/ 	.word	0xffffffff


	//   ....[2]....
        /*0034*/ 	.word	0xffffffff


	//   ....[3]....
        /*0038*/ 	.word	0xffffffff


	//   ....[4]....
        /*003c*/ 	.word	0xffffffff


	//   ....[5]....
        /*0040*/ 	.word	0xffffffff


	//   ....[6]....
        /*0044*/ 	.word	0xffffffff


	//   ....[7]....
        /*0048*/ 	.word	0xffffffff


	//   ....[8]....
        /*004c*/ 	.word	0xffffffff


	//   ....[9]....
        /*0050*/ 	.word	0xffffffff


	//   ....[10]....
        /*0054*/ 	.word	0xffffffff


	//   ....[11]....
        /*0058*/ 	.word	0xffffffff


	//   ....[12]....
        /*005c*/ 	.word	0xffffffff


	//   ....[13]....
        /*0060*/ 	.word	0xffffffff


	//   ....[14]....
        /*0064*/ 	.word	0xffffffff


	//   ....[15]....
        /*0068*/ 	.word	0xffffffff


	//   ....[16]....
        /*006c*/ 	.word	0xffffffff


	//   ....[17]....
        /*0070*/ 	.word	0xffffffff


	//----- nvinfo : EIATTR_COOP_GROUP_INSTR_OFFSETS
	.align		4
.L_2240:
        /*0074*/ 	.byte	0x04, 0x28
        /*0076*/ 	.short	(.L_2242 - .L_2241)


	//   ....[0]....
.L_2241:
        /*0078*/ 	.word	0x000035b0


	//   ....[1]....
        /*007c*/ 	.word	0x000035d0


	//   ....[2]....
        /*0080*/ 	.word	0x000035f0


	//   ....[3]....
        /*0084*/ 	.word	0x00003610


	//   ....[4]....
        /*0088*/ 	.word	0x00003630


	//   ....[5]....
        /*008c*/ 	.word	0x00003dd0


	//   ....[6]....
        /*0090*/ 	.word	0x00003df0


	//   ....[7]....
        /*0094*/ 	.word	0x00003e10


	//   ....[8]....
        /*0098*/ 	.word	0x00003e30


	//   ....[9]....
        /*009c*/ 	.word	0x00003e50


	//   ....[10]....
        /*00a0*/ 	.word	0x00004000


	//   ....[11]....
        /*00a4*/ 	.word	0x00004040


	//   ....[12]....
        /*00a8*/ 	.word	0x00004050


	//   ....[13]....
        /*00ac*/ 	.word	0x000040c0


	//   ....[14]....
        /*00b0*/ 	.word	0x00004140


	//   ....[15]....
        /*00b4*/ 	.word	0x00004160


	//   ....[16]....
        /*00b8*/ 	.word	0x00004240


	//   ....[17]....
        /*00bc*/ 	.word	0x00004260


	//----- nvinfo : EIATTR_VRC_CTA_INIT_COUNT
	.align		4
.L_2242:
        /*00c0*/ 	.byte	0x02, 0x4a
	.zero		1
	.zero		1


	//----- nvinfo : EIATTR_EXIT_INSTR_OFFSETS
	.align		4
        /*00c4*/ 	.byte	0x04, 0x1c
        /*00c6*/ 	.short	(.L_2244 - .L_2243)


	//   ....[0]....
.L_2243:
        /*00c8*/ 	.word	0x00000da0


	//   ....[1]....
        /*00cc*/ 	.word	0x00005300


	//----- nvinfo : EIATTR_MAX_THREADS
	.align		4
.L_2244:
        /*00d0*/ 	.byte	0x04, 0x05
        /*00d2*/ 	.short	(.L_2246 - .L_2245)
.L_2245:
        /*00d4*/ 	.word	0x00000080
        /*00d8*/ 	.word	0x00000001
        /*00dc*/ 	.word	0x00000001


	//----- nvinfo : EIATTR_CRS_STACK_SIZE
	.align		4
.L_2246:
        /*00e0*/ 	.byte	0x04, 0x1e
        /*00e2*/ 	.short	(.L_2248 - .L_2247)
.L_2247:
        /*00e4*/ 	.word	0x00000000


	//----- nvinfo : EIATTR_CBANK_PARAM_SIZE
	.align		4
.L_2248:
        /*00e8*/ 	.byte	0x03, 0x19
        /*00ea*/ 	.short	0x00e8


	//----- nvinfo : EIATTR_PARAM_CBANK
	.align		4
        /*00ec*/ 	.byte	0x04, 0x0a
        /*00ee*/ 	.short	(.L_2250 - .L_2249)
	.align		4
.L_2249:
        /*00f0*/ 	.word	index@(.nv.constant0._ZN10layer_norm13ln_fwd_kernelINS_13Kernel_traitsIf13__nv_bfloat16fS2_fjLj7168ELj1ELj1ELj4ELj16ENS_18Kernel_traits_baseILj7168EfS2_fS2_fjLj128EEEEELb0ELb1ELb0ELb0EEEvNS_9FwdParamsE)
        /*00f4*/ 	.short	0x0380
        /*00f6*/ 	.short	0x00e8


	//----- nvinfo : EIATTR_SW_WAR
	.align		4
.L_2250:
        /*00f8*/ 	.byte	0x04, 0x36
        /*00fa*/ 	.short	(.L_2252 - .L_2251)
.L_2251:
        /*00fc*/ 	.word	0x00000008
.L_2252:


//--------------------- .nv.info._ZN10layer_norm13ln_fwd_kernelINS_13Kernel_traitsIf13__nv_bfloat16fS2_fjLj7168ELj1ELj1ELj4ELj16ENS_18Kernel_traits_baseILj7168EfS2_fS2_fjLj128EEEEELb0ELb1ELb0ELb1EEEvNS_9FwdParamsE --------------------------
	.section	.nv.info._ZN10layer_norm13ln_fwd_kernelINS_13Kernel_traitsIf13__nv_bfloat16fS2_fjLj7168ELj1ELj1ELj4ELj16ENS_18Kernel_traits_baseILj7168EfS2_fS2_fjLj128EEEEELb0ELb1ELb0ELb1EEEvNS_9FwdParamsE,"",@"SHT_CUDA_INFO"
	.sectionflags	@""
	.align	4


	//----- nvinfo : EIATTR_CUDA_API_VERSION
	.align		4
        /*0000*/ 	.byte	0x04, 0x37
        /*0002*/ 	.short	(.L_2254 - .L_2253)
.L_2253:
        /*0004*/ 	.word	0x00000082


	//----- nvinfo : EIATTR_KPARAM_INFO
	.align		4
.L_2254:
        /*0008*/ 	.byte	0x04, 0x17
        /*000a*/ 	.short	(.L_2256 - .L_2255)
.L_2255:
        /*000c*/ 	.word	0x00000000
        /*0010*/ 	.short	0x0000
        /*0012*/ 	.short	0x0000
        /*0014*/ 	.byte	0x00, 0xf0, 0xa1, 0x03


	//----- nvinfo : EIATTR_SPARSE_MMA_MASK
	.align		4
.L_2256:
        /*0018*/ 	.byte	0x03, 0x50
        /*001a*/ 	.short	0x0000


	//----- nvinfo : EIATTR_MAXREG_COUNT
	.align		4
        /*001c*/ 	.byte	0x03, 0x1b
        /*001e*/ 	.short	0x00ff


	//----- nvinfo : EIATTR_NUM_BARRIERS
	.align		4
        /*0020*/ 	.byte	0x02, 0x4c
        /*0022*/ 	.byte	0x01
	.zero		1


	//----- nvinfo : EIATTR_MERCURY_ISA_VERSION
	.align		4
        /*0024*/ 	.byte	0x03, 0x5f
        /*0026*/ 	.short	0x0101


	//----- nvinfo : EIATTR_COOP_GROUP_MASK_REGIDS
	.align		4
        /*0028*/ 	.byte	0x04, 0x29
        /*002a*/ 	.short	(.L_2258 - .L_2257)


	//   ....[0]....
.L_2257:
        /*002c*/ 	.word	0xffffffff


	//   ....[1]....
        /*0030*/ 	.word	0xffffffff


	//   ....[2]....
        /*0034*/ 	.word	0xffffffff


	//   ....[3]....
        /*0038*/ 	.word	0xffffffff


	//   ....[4]....
        /*003c*/ 	.word	0xffffffff


	//   ....[5]....
        /*0040*/ 	.word	0xffffffff


	//   ....[6]....
        /*0044*/ 	.word	0xffffffff


	//   ....[7]....
        /*0048*/ 	.word	0xffffffff


	//   ....[8]....
        /*004c*/ 	.word	0xffffffff


	//   ....[9]....
        /*0050*/ 	.word	0xffffffff


	//   ....[10]....
        /*0054*/ 	.word	0xffffffff


	//   ....[11]....
        /*0058*/ 	.word	0xffffffff


	//   ....[12]....
        /*005c*/ 	.word	0xffffffff


	//   ....[13]....
        /*0060*/ 	.word	0xffffffff


	//   ....[14]....
        /*0064*/ 	.word	0xffffffff


	//   ....[15]....
        /*0068*/ 	.word	0xffffffff


	//   ....[16]....
        /*006c*/ 	.word	0xffffffff


	//   ....[17]....
        /*0070*/ 	.word	0xffffffff


	//----- nvinfo : EIATTR_COOP_GROUP_INSTR_OFFSETS
	.align		4
.L_2258:
        /*0074*/ 	.byte	0x04, 0x28
        /*0076*/ 	.short	(.L_2260 - .L_2259)


	//   ....[0]....
.L_2259:
        /*0078*/ 	.word	0x00002a60


	//   ....[1]....
        /*007c*/ 	.word	0x00002a80


	//   ....[2]....
        /*0080*/ 	.word	0x00002aa0


	//   ....[3]....
        /*0084*/ 	.word	0x00002ac0


	//   ....[4]....
        /*0088*/ 	.word	0x00002ae0


	//   ....[5]....
        /*008c*/ 	.word	0x00003210


	//   ....[6]....
        /*0090*/ 	.word	0x00003230


	//   ....[7]....
        /*0094*/ 	.word	0x00003250


	//   ....[8]....
        /*0098*/ 	.word	0x00003270


	//   ....[9]....
        /*009c*/ 	.word	0x00003290


	//   ....[10]....
        /*00a0*/ 	.word	0x000033e0


	//   ....[11]....
        /*00a4*/ 	.word	0x00003460


	//   ....[12]....
        /*00a8*/ 	.word	0x000034b0


	//   ....[13]....
        /*00ac*/ 	.word	0x00003500


	//   ....[14]....
        /*00b0*/ 	.word	0x00003560


	//   ....[15]....
        /*00b4*/ 	.word	0x000035a0


	//   ....[16]....
        /*00b8*/ 	.word	0x00003680


	//   ....[17]....
        /*00bc*/ 	.word	0x00003690


	//----- nvinfo : EIATTR_VRC_CTA_INIT_COUNT
	.align		4
.L_2260:
        /*00c0*/ 	.byte	0x02, 0x4a
	.zero		1
	.zero		1


	//----- nvinfo : EIATTR_EXIT_INSTR_OFFSETS
	.align		4
        /*00c4*/ 	.byte	0x04, 0x1c
        /*00c6*/ 	.short	(.L_2262 - .L_2261)


	//   ....[0]....
.L_2261:
        /*00c8*/ 	.word	0x00000780


	//   ....[1]....
        /*00cc*/ 	.word	0x000044c0


	//----- nvinfo : EIATTR_MAX_THREADS
	.align		4
.L_2262:
        /*00d0*/ 	.byte	0x04, 0x05
        /*00d2*/ 	.short	(.L_2264 - .L_2263)
.L_2263:
        /*00d4*/ 	.word	0x00000080
        /*00d8*/ 	.word	0x00000001
        /*00dc*/ 	.word	0x00000001


	//----- nvinfo : EIATTR_CRS_STACK_SIZE
	.align		4
.L_2264:
        /*00e0*/ 	.byte	0x04, 0x1e
        /*00e2*/ 	.short	(.L_2266 - .L_2265)
.L_2265:
        /*00e4*/ 	.word	0x00000000


	//----- nvinfo : EIATTR_CBANK_PARAM_SIZE
	.align		4
.L_2266:
        /*00e8*/ 	.byte	0x03, 0x19
        /*00ea*/ 	.short	0x00e8


	//----- nvinfo : EIATTR_PARAM_CBANK
	.align		4
        /*00ec*/ 	.byte	0x04, 0x0a
        /*00ee*/ 	.short	(.L_2268 - .L_2267)
	.align		4
.L_2267:
        /*00f0*/ 	.word	index@(.nv.constant0._ZN10layer_norm13ln_fwd_kernelINS_13Kernel_traitsIf13__nv_bfloat16fS2_fjLj7168ELj1ELj1ELj4ELj16ENS_18Kernel_traits_baseILj7168EfS2_fS2_fjLj128EEEEELb0ELb1ELb0ELb1EEEvNS_9FwdParamsE)
        /*00f4*/ 	.short	0x0380
        /*00f6*/ 	.short	0x00e8


	//----- nvinfo : EIATTR_SW_WAR
	.align		4
.L_2268:
        /*00f8*/ 	.byte	0x04, 0x36
        /*00fa*/ 	.short	(.L_2270 - .L_2269)
.L_2269:
        /*00fc*/ 	.word	0x00000008
.L_2270:


//--------------------- .nv.info._ZN10layer_norm13ln_fwd_kernelINS_13Kernel_traitsIf13__nv_bfloat16fS2_fjLj7168ELj1ELj1ELj4ELj16ENS_18Kernel_traits_baseILj7168EfS2_fS2_fjLj128EEEEELb0ELb1ELb1ELb0EEEvNS_9FwdParamsE --------------------------
	.section	.nv.info._ZN10layer_norm13ln_fwd_kernelINS_13Kernel_traitsIf13__nv_bfloat16fS2_fjLj7168ELj1ELj1ELj4ELj16ENS_18Kernel_traits_baseILj7168EfS2_fS2_fjLj128EEEEELb0ELb1ELb1ELb0EEEvNS_9FwdParamsE,"",@"SHT_CUDA_INFO"
	.sectionflags	@""
	.align	4


	//----- nvinfo : EIATTR_CUDA_API_VERSION
	.align		4
        /*0000*/ 	.byte	0x04, 0x37
        /*0002*/ 	.short	(.L_2272 - .L_2271)
.L_2271:
        /*0004*/ 	.word	0x00000082


	//----- nvinfo : EIATTR_KPARAM_INFO
	.align		4
.L_2272:
        /*0008*/ 	.byte	0x04, 0x17
        /*000a*/ 	.short	(.L_2274 - .L_2273)
.L_2273:
        /*000c*/ 	.word	0x00000000
        /*0010*/ 	.short	0x0000
        /*0012*/ 	.short	0x0000
        /*0014*/ 	.byte	0x00, 0xf0, 0xa1, 0x03


	//----- nvinfo : EIATTR_SPARSE_MMA_MASK
	.align		4
.L_2274:
        /*0018*/ 	.byte	0x03, 0x50
        /*001a*/ 	.short	0x0000


	//----- nvinfo : EIATTR_MAXREG_COUNT
	.align		4
        /*001c*/ 	.byte	0x03, 0x1b
        /*001e*/ 	.short	0x00ff


	//----- nvinfo : EIATTR_NUM_BARRIERS
	.align		4
        /*0020*/ 	.byte	0x02, 0x4c
        /*0022*/ 	.byte	0x01
	.zero		1


	//----- nvinfo : EIATTR_MERCURY_ISA_VERSION
	.align		4
        /*0024*/ 	.byte	0x03, 0x5f
        /*0026*/ 	.short	0x0101


	//----- nvinfo : EIATTR_COOP_GROUP_MASK_REGIDS
	.align		4
        /*0028*/ 	.byte	0x04, 0x29
        /*002a*/ 	.short	(.L_2276 - .L_2275)


	//   ....[0]....
.L_2275:
        /*002c*/ 	.word	0xffffffff


	//   ....[1]....
        /*0030*/ 	.word	0xffffffff


	//   ....[2]....
        /*0034*/ 	.word	0xffffffff


	//   ....[3]....
        /*0038*/ 	.word	0xffffffff


	//   ....[4]....
        /*003c*/ 	.word	0xffffffff


	//   ....[5]....
        /*0040*/ 	.word	0xffffffff


	//   ....[6]....
        /*0044*/ 	.word	0xffffffff


	//   ....[7]....
        /*0048*/ 	.word	0xffffffff


	//   ....[8]....
        /*004c*/ 	.word	0xffffffff


	//   ....[9]....
        /*0050*/ 	.word	0xffffffff


	//   ....[10]....
        /*0054*/ 	.word	0xffffffff


	//   ....[11]....
        /*0058*/ 	.word	0xffffffff


	//   ....[12]....
        /*005c*/ 	.word	0xffffffff


	//   ....[13]....
        /*0060*/ 	.word	0xffffffff


	//   ....[14]....
        /*0064*/ 	.word	0xffffffff


	//   ....[15]....
        /*0068*/ 	.word	0xffffffff


	//   ....[16]....
        /*006c*/ 	.word	0xffffffff


	//   ....[17]....
        /*0070*/ 	.word	0xffffffff


	//----- nvinfo : EIATTR_COOP_GROUP_INSTR_OFFSETS
	.align		4
.L_2276:
        /*0074*/ 	.byte	0x04, 0x28
        /*0076*/ 	.short	(.L_2278 - .L_2277)


	//   ....[0]....
.L_2277:
        /*0078*/ 	.word	0x00004460


	//   ....[1]....
        /*007c*/ 	.word	0x00004480


	//   ....[2]....
        /*0080*/ 	.word	0x000044a0


	//   ....[3]....
        /*0084*/ 	.word	0x000044c0


	//   ....[4]....
        /*0088*/ 	.word	0x000044e0


	//   ....[5]....
        /*008c*/ 	.word	0x00004c70


	//   ....[6]....
        /*0090*/ 	.word	0x00004c90


	//   ....[7]....
        /*0094*/ 	.word	0x00004cb0


	//   ....[8]....
        /*0098*/ 	.word	0x00004cd0


	//   ....[9]....
        /*009c*/ 	.word	0x00004cf0


	//   ....[10]....
        /*00a0*/ 	.word	0x00004ea0


	//   ....[11]....
        /*00a4*/ 	.word	0x00004ed0


	//   ....[12]....
        /*00a8*/ 	.word	0x00004f70


	//   ....[13]....
        /*00ac*/ 	.word	0x00004fa0


	//   ....[14]....
        /*00b0*/ 	.word	0x00004ff0


	//   ....[15]....
        /*00b4*/ 	.word	0x00005080


	//   ....[16]....
        /*00b8*/ 	.word	0x000050c0


	//   ....[17]....
        /*00bc*/ 	.word	0x00005110


	//----- nvinfo : EIATTR_VRC_CTA_INIT_COUNT
	.align		4
.L_2278:
        /*00c0*/ 	.byte	0x02, 0x4a
	.zero		1
	.zero		1


	//----- nvinfo : EIATTR_EXIT_INSTR_OFFSETS
	.align		4
        /*00c4*/ 	.byte	0x04, 0x1c
        /*00c6*/ 	.short	(.L_2280 - .L_2279)


	//   ....[0]....
.L_2279:
        /*00c8*/ 	.word	0x00000d90


	//   ....[1]....
        /*00cc*/ 	.word	0x000061e0


	//----- nvinfo : EIATTR_MAX_THREADS
	.align		4
.L_2280:
        /*00d0*/ 	.byte	0x04, 0x05
        /*00d2*/ 	.short	(.L_2282 - .L_2281)
.L_2281:
        /*00d4*/ 	.word	0x00000080
        /*00d8*/ 	.word	0x00000001
        /*00dc*/ 	.word	0x00000001


	//----- nvinfo : EIATTR_CRS_STACK_SIZE
	.align		4
.L_2282:
        /*00e0*/ 	.byte	0x04, 0x1e
        /*00e2*/ 	.short	(.L_2284 - .L_2283)
.L_2283:
        /*00e4*/ 	.word	0x00000000


	//----- nvinfo : EIATTR_CBANK_PARAM_SIZE
	.align		4
.L_2284:
        /*00e8*/ 	.byte	0x03, 0x19
        /*00ea*/ 	.short	0x00e8


	//----- nvinfo : EIATTR_PARAM_CBANK
	.align		4
        /*00ec*/ 	.byte	0x04, 0x0a
        /*00ee*/ 	.short	(.L_2286 - .L_2285)
	.align		4
.L_2285:
        /*00f0*/ 	.word	index@(.nv.constant0._ZN10layer_norm13ln_fwd_kernelINS_13Kernel_traitsIf13__nv_bfloat16fS2_fjLj7168ELj1ELj1ELj4ELj16ENS_18Kernel_traits_baseILj7168EfS2_fS2_fjLj128EEEEELb0ELb1ELb1ELb0EEEvNS_9FwdParamsE)
        /*00f4*/ 	.short	0x0380
        /*00f6*/ 	.short	0x00e8


	//----- nvinfo : EIATTR_SW_WAR
	.align		4
.L_2286:
        /*00f8*/ 	.byte	0x04, 0x36
        /*00fa*/ 	.short	(.L_2288 - .L_2287)
.L_2287:
        /*00fc*/ 	.word	0x00000008
.L_2288:


//--------------------- .nv.info._ZN10layer_norm13ln_fwd_kernelINS_13Kernel_traitsIf13__nv_bfloat16fS2_fjLj7168ELj1ELj1ELj4ELj16ENS_18Kernel_traits_baseILj7168EfS2_fS2_fjLj128EEEEELb0ELb1ELb1ELb1EEEvNS_9FwdParamsE --------------------------
	.section	.nv.info._ZN10layer_norm13ln_fwd_kernelINS_13Kernel_traitsIf13__nv_bfloat16fS2_fjLj7168ELj1ELj1ELj4ELj16ENS_18Kernel_traits_baseILj7168EfS2_fS2_fjLj128EEEEELb0ELb1ELb1ELb1EEEvNS_9FwdParamsE,"",@"SHT_CUDA_INFO"
	.sectionflags	@""
	.align	4


	//----- nvinfo : EIATTR_CUDA_API_VERSION
	.align		4
        /*0000*/ 	.byte	0x04, 0x37
        /*0002*/ 	.short	(.L_2290 - .L_2289)
.L_2289:
        /*0004*/ 	.word	0x00000082


	//----- nvinfo : EIATTR_KPARAM_INFO
	.align		4
.L_2290:
        /*0008*/ 	.byte	0x04, 0x17
        /*000a*/ 	.short	(.L_2292 - .L_2291)
.L_2291:
        /*000c*/ 	.word	0x00000000
        /*0010*/ 	.short	0x0000
        /*0012*/ 	.short	0x0000
        /*0014*/ 	.byte	0x00, 0xf0, 0xa1, 0x03


	//----- nvinfo : EIATTR_SPARSE_MMA_MASK
	.align		4
.L_2292:
        /*0018*/ 	.byte	0x03, 0x50
        /*001a*/ 	.short	0x0000


	//----- nvinfo : EIATTR_MAXREG_COUNT
	.align		4
        /*001c*/ 	.byte	0x03, 0x1b
        /*001e*/ 	.short	0x00ff


	//----- nvinfo : EIATTR_NUM_BARRIERS
	.align		4
        /*0020*/ 	.byte	0x02, 0x4c
        /*0022*/ 	.byte	0x01
	.zero		1


	//----- nvinfo : EIATTR_MERCURY_ISA_VERSION
	.align		4
        /*0024*/ 	.byte	0x03, 0x5f
        /*0026*/ 	.short	0x0101


	//----- nvinfo : EIATTR_COOP_GROUP_MASK_REGIDS
	.align		4
        /*0028*/ 	.byte	0x04, 0x29
        /*002a*/ 	.short	(.L_2294 - .L_2293)


	//   ....[0]....
.L_2293:
        /*002c*/ 	.word	0xffffffff


	//   ....[1]....
        /*0030*/ 	.word	0xffffffff


	//   ....[2]....
        /*0034*/ 	.word	0xffffffff


	//   ....[3]....
        /*0038*/ 	.word	0xffffffff


	//   ....[4]....
        /*003c*/ 	.word	0xffffffff


	//   ....[5]....
        /*0040*/ 	.word	0xffffffff


	//   ....[6]....
        /*0044*/ 	.word	0xffffffff


	//   ....[7]....
        /*0048*/ 	.word	0xffffffff


	//   ....[8]....
        /*004c*/ 	.word	0xffffffff


	//   ....[9]....
        /*0050*/ 	.word	0xffffffff


	//   ....[10]....
        /*0054*/ 	.word	0xffffffff


	//   ....[11]....
        /*0058*/ 	.word	0xffffffff


	//   ....[12]....
        /*005c*/ 	.word	0xffffffff


	//   ....[13]....
        /*0060*/ 	.word	0xffffffff


	//   ....[14]....
        /*0064*/ 	.word	0xffffffff


	//   ....[15]....
        /*0068*/ 	.word	0xffffffff


	//   ....[16]....
        /*006c*/ 	.word	0xffffffff


	//   ....[17]....
        /*0070*/ 	.word	0xffffffff


	//----- nvinfo : EIATTR_COOP_GROUP_INSTR_OFFSETS
	.align		4
.L_2294:
        /*0074*/ 	.byte	0x04, 0x28
        /*0076*/ 	.short	(.L_2296 - .L_2295)


	//   ....[0]....
.L_2295:
        /*0078*/ 	.word	0x00003800


	//   ....[1]....
        /*007c*/ 	.word	0x00003820


	//   ....[2]....
        /*0080*/ 	.word	0x00003840


	//   ....[3]....
        /*0084*/ 	.word	0x00003860


	//   ....[4]....
        /*0088*/ 	.word	0x00003880


	//   ....[5]....
        /*008c*/ 	.word	0x00003fb0


	//   ....[6]....
        /*0090*/ 	.word	0x00003fd0


	//   ....[7]....
        /*0094*/ 	.word	0x00003ff0


	//   ....[8]....
        /*0098*/ 	.word	0x00004020


	//   ....[9]....
        /*009c*/ 	.word	0x00004050


	//   ....[10]....
        /*00a0*/ 	.word	0x000041f0


	//   ....[11]....
        /*00a4*/ 	.word	0x00004230


	//   ....[12]....
        /*00a8*/ 	.word	0x00004250


	//   ....[13]....
        /*00ac*/ 	.word	0x00004290


	//   ....[14]....
        /*00b0*/ 	.word	0x00004350


	//   ....[15]....
        /*00b4*/ 	.word	0x00004380


	//   ....[16]....
        /*00b8*/ 	.word	0x00004450


	//   ....[17]....
        /*00bc*/ 	.word	0x00004460


	//----- nvinfo : EIATTR_VRC_CTA_INIT_COUNT
	.align		4
.L_2296:
        /*00c0*/ 	.byte	0x02, 0x4a
	.zero		1
	.zero		1


	//----- nvinfo : EIATTR_EXIT_INSTR_OFFSETS
	.align		4
        /*00c4*/ 	.byte	0x04, 0x1c
        /*00c6*/ 	.short	(.L_2298 - .L_2297)


	//   ....[0]....
.L_2297:
        /*00c8*/ 	.word	0x00000780


	//   ....[1]....
        /*00cc*/ 	.word	0x000053a0


	//----- nvinfo : EIATTR_MAX_THREADS
	.align		4
.L_2298:
        /*00d0*/ 	.byte	0x04, 0x05
        /*00d2*/ 	.short	(.L_2300 - .L_2299)
.L_2299:
        /*00d4*/ 	.word	0x00000080
        /*00d8*/ 	.word	0x00000001
        /*00dc*/ 	.word	0x00000001


	//----- nvinfo : EIATTR_CRS_STACK_SIZE
	.align		4
.L_2300:
        /*00e0*/ 	.byte	0x04, 0x1e
        /*00e2*/ 	.short	(.L_2302 - .L_2301)
.L_2301:
        /*00e4*/ 	.word	0x00000000


	//----- nvinfo : EIATTR_CBANK_PARAM_SIZE
	.align		4
.L_2302:
        /*00e8*/ 	.byte	0x03, 0x19
        /*00ea*/ 	.short	0x00e8


	//----- nvinfo : EIATTR_PARAM_CBANK
	.align		4
        /*00ec*/ 	.byte	0x04, 0x0a
        /*00ee*/ 	.short	(.L_2304 - .L_2303)
	.align		4
.L_2303:
        /*00f0*/ 	.word	index@(.nv.constant0._ZN10layer_norm13ln_fwd_kernelINS_13Kernel_traitsIf13__nv_bfloat16fS2_fjLj7168ELj1ELj1ELj4ELj16ENS_18Kernel_traits_baseILj7168EfS2_fS2_fjLj128EEEEELb0ELb1ELb1ELb1EEEvNS_9FwdParamsE)
        /*00f4*/ 	.short	0x0380
        /*00f6*/ 	.short	0x00e8


	//----- nvinfo : EIATTR_SW_WAR
	.align		4
.L_2304:
        /*00f8*/ 	.byte	0x04, 0x36
        /*00fa*/ 	.short	(.L_2306 - .L_2305)
.L_2305:
        /*00fc*/ 	.word	0x00000008
.L_2306:


//--------------------- .nv.info._ZN10layer_norm13ln_fwd_kernelINS_13Kernel_traitsIf13__nv_bfloat16fS2_fjLj7168ELj1ELj1ELj4ELj16ENS_18Kernel_traits_baseILj7168EfS2_fS2_fjLj128EEEEELb1ELb0ELb0ELb0EEEvNS_9FwdParamsE --------------------------
	.section	.nv.info._ZN10layer_norm13ln_fwd_kernelINS_13Kernel_traitsIf13__nv_bfloat16fS2_fjLj7168ELj1ELj1ELj4ELj16ENS_18Kernel_traits_baseILj7168EfS2_fS2_fjLj128EEEEELb1ELb0ELb0ELb0EEEvNS_9FwdParamsE,"",@"SHT_CUDA_INFO"
	.sectionflags	@""
	.align	4


	//----- nvinfo : EIATTR_CUDA_API_VERSION
	.align		4
        /*0000*/ 	.byte	0x04, 0x37
        /*0002*/ 	.short	(.L_2308 - .L_2307)
.L_2307:
        /*0004*/ 	.word	0x00000082


	//----- nvinfo : EIATTR_KPARAM_INFO
	.align		4
.L_2308:
        /*0008*/ 	.byte	0x04, 0x17
        /*000a*/ 	.short	(.L_2310 - .L_2309)
.L_2309:
        /*000c*/ 	.word	0x00000000
        /*0010*/ 	.short	0x0000
        /*0012*/ 	.short	0x0000
        /*0014*/ 	.byte	0x00, 0xf0, 0xa1, 0x03


	//----- nvinfo : EIATTR_SPARSE_MMA_MASK
	.align		4
.L_2310:
        /*0018*/ 	.byte	0x03, 0x50
        /*001a*/ 	.short	0x0000


	//----- nvinfo : EIATTR_MAXREG_COUNT
	.align		4
        /*001c*/ 	.byte	0x03, 0x1b
        /*001e*/ 	.short	0x00ff


	//----- nvinfo : EIATTR_NUM_BARRIERS
	.align		4
        /*0020*/ 	.byte	0x02, 0x4c
        /*0022*/ 	.byte	0x01
	.zero		1


	//----- nvinfo : EIATTR_MERCURY_ISA_VERSION
	.align		4
        /*0024*/ 	.byte	0x03, 0x5f
        /*0026*/ 	.short	0x0101


	//----- nvinfo : EIATTR_COOP_GROUP_MASK_REGIDS
	.align		4
        /*0028*/ 	.byte	0x04, 0x29
        /*002a*/ 	.short	(.L_2312 - .L_2311)


	//   ....[0]....
.L_2311:
        /*002c*/ 	.word	0xffffffff


	//   ....[1]....
        /*0030*/ 	.word	0xffffffff


	//   ....[2]....
        /*0034*/ 	.word	0xffffffff


	//   ....[3]....
        /*0038*/ 	.word	0xffffffff


	//   ....[4]....
        /*003c*/ 	.word	0xffffffff


	//   ....[5]....
        /*0040*/ 	.word	0xffffffff


	//   ....[6]....
        /*0044*/ 	.word	0xffffffff


	//   ....[7]....
        /*0048*/ 	.word	0xffffffff


	//   ....[8]....
        /*004c*/ 	.word	0xffffffff


	//   ....[9]....
        /*0050*/ 	.word	0xffffffff


	//   ....[10]....
        /*0054*/ 	.word	0xffffffff


	//   ....[11]....
        /*0058*/ 	.word	0xffffffff


	//   ....[12]....
        /*005c*/ 	.word	0xffffffff


	//   ....[13]....
        /*0060*/ 	.word	0xffffffff


	//   ....[14]....
        /*0064*/ 	.word	0xffffffff


	//   ....[15]....
        /*0068*/ 	.word	0xffffffff


	//   ....[16]....
        /*006c*/ 	.word	0xffffffff


	//   ....[17]....
        /*0070*/ 	.word	0xffffffff


	//----- nvinfo : EIATTR_COOP_GROUP_INSTR_OFFSETS
	.align		4
.L_2312:
        /*0074*/ 	.byte	0x04, 0x28
        /*0076*/ 	.short	(.L_2314 - .L_2313)


	//   ....[0]....
.L_2313:
        /*0078*/ 	.word	0x0002dba0


	//   ....[1]....
        /*007c*/ 	.word	0x0002dbc0


	//   ....[2]....
        /*0080*/ 	.word	0x0002dbe0


	//   ....[3]....
        /*0084*/ 	.word	0x0002dc00


	//   ....[4]....
        /*0088*/ 	.word	0x0002dc20


	//   ....[5]....
        /*008c*/ 	.word	0x0002e380


	//   ....[6]....
        /*0090*/ 	.word	0x0002e3a0


	//   ....[7]....
        /*0094*/ 	.word	0x0002e3c0


	//   ....[8]....
        /*0098*/ 	.word	0x0002e3e0


	//   ....[9]....
        /*009c*/ 	.word	0x0002e400


	//   ....[10]....
        /*00a0*/ 	.word	0x0002e590


	//   ....[11]....
        /*00a4*/ 	.word	0x0002e5d0


	//   ....[12]....
        /*00a8*/ 	.word	0x0002e610


	//   ....[13]....
        /*00ac*/ 	.word	0x0002e6b0


	//   ....[14]....
        /*00b0*/ 	.word	0x0002e730


	//   ....[15]....
        /*00b4*/ 	.word	0x0002e770


	//   ....[16]....
        /*00b8*/ 	.word	0x0002e7d0


	//   ....[17]....
        /*00bc*/ 	.word	0x0002e830


	//----- nvinfo : EIATTR_VRC_CTA_INIT_COUNT
	.align		4
.L_2314:
        /*00c0*/ 	.byte	0x02, 0x4a
	.zero		1
	.zero		1


	//----- nvinfo : EIATTR_EXIT_INSTR_OFFSETS
	.align		4
        /*00c4*/ 	.byte	0x04, 0x1c
        /*00c6*/ 	.short	(.L_2316 - .L_2315)


	//   ....[0]....
.L_2315:
        /*00c8*/ 	.word	0x00000b50


	//   ....[1]....
        /*00cc*/ 	.word	0x0002f8a0


	//----- nvinfo : EIATTR_INDIRECT_BRANCH_TARGETS
	.align		4
.L_2316:
        /*00d0*/ 	.byte	0x04, 0x34
        /*00d2*/ 	.short	(.L_2318 - .L_2317)


	//   ....[0]....
.L_2317:
        /*00d4*/ 	.word	.L_x_42195@srel
        /*00d8*/ 	.short	0x0
        /*00da*/ 	.short	0x0
        /*00dc*/ 	.word	0x3
        /*00e0*/ 	.word	.L_x_42196@srel
        /*00e4*/ 	.word	.L_x_42197@srel
        /*00e8*/ 	.word	.L_x_42198@srel


	//----- nvinfo : EIATTR_MAX_THREADS
	.align		4
.L_2318:
        /*00ec*/ 	.byte	0x04, 0x05
        /*00ee*/ 	.short	(.L_2320 - .L_2319)
.L_2319:
        /*00f0*/ 	.word	0x00000080
        /*00f4*/ 	.word	0x00000001
        /*00f8*/ 	.word	0x00000001


	//----- nvinfo : EIATTR_CRS_STACK_SIZE
	.align		4
.L_2320:
        /*00fc*/ 	.byte	0x04, 0x1e
        /*00fe*/ 	.short	(.L_2322 - .L_2321)
.L_2321:
        /*0100*/ 	.word	0x00000000


	//----- nvinfo : EIATTR_CBANK_PARAM_SIZE
	.align		4
.L_2322:
        /*0104*/ 	.byte	0x03, 0x19
        /*0106*/ 	.short	0x00e8


	//----- nvinfo : EIATTR_PARAM_CBANK
	.align		4
        /*0108*/ 	.byte	0x04, 0x0a
        /*010a*/ 	.short	(.L_2324 - .L_2323)
	.align		4
.L_2323:
        /*010c*/ 	.word	index@(.nv.constant0._ZN10layer_norm13ln_fwd_kernelINS_13Kernel_traitsIf13__nv_bfloat16fS2_fjLj7168ELj1ELj1ELj4ELj16ENS_18Kernel_traits_baseILj7168EfS2_fS2_fjLj128EEEEELb1ELb0ELb0ELb0EEEvNS_9FwdParamsE)
        /*0110*/ 	.short	0x0380
        /*0112*/ 	.short	0x00e8


	//----- nvinfo : EIATTR_SW_WAR
	.align		4
.L_2324:
        /*0114*/ 	.byte	0x04, 0x36
        /*0116*/ 	.short	(.L_2326 - .L_2325)
.L_2325:
        /*0118*/ 	.word	0x00000008
.L_2326:


//--------------------- .nv.info._ZN10layer_norm13ln_fwd_kernelINS_13Kernel_traitsIf13__nv_bfloat16fS2_fjLj7168ELj1ELj1ELj4ELj16ENS_18Kernel_traits_baseILj7168EfS2_fS2_fjLj128EEEEELb1ELb0ELb0ELb1EEEvNS_9FwdParamsE --------------------------
	.section	.nv.info._ZN10layer_norm13ln_fwd_kernelINS_13Kernel_traitsIf13__nv_bfloat16fS2_fjLj7168ELj1ELj1ELj4ELj16ENS_18Kernel_traits_baseILj7168EfS2_fS2_fjLj128EEEEELb1ELb0ELb0ELb1EEEvNS_9FwdParamsE,"",@"SHT_CUDA_INFO"
	.sectionflags	@""
	.align	4


	//----- nvinfo : EIATTR_CUDA_API_VERSION
	.align		4
        /*0000*/ 	.byte	0x04, 0x37
        /*0002*/ 	.short	(.L_2328 - .L_2327)
.L_2327:
        /*0004*/ 	.word	0x00000082


	//----- nvinfo : EIATTR_KPARAM_INFO
	.align		4
.L_2328:
        /*0008*/ 	.byte	0x04, 0x17
        /*000a*/ 	.short	(.L_2330 - .L_2329)
.L_2329:
        /*000c*/ 	.word	0x00000000
        /*0010*/ 	.short	0x0000
        /*0012*/ 	.short	0x0000
        /*0014*/ 	.byte	0x00, 0xf0, 0xa1, 0x03


	//----- nvinfo : EIATTR_SPARSE_MMA_MASK
	.align		4
.L_2330:
        /*0018*/ 	.byte	0x03, 0x50
        /*001a*/ 	.short	0x0000


	//----- nvinfo : EIATTR_MAXREG_COUNT
	.align		4
        /*001c*/ 	.byte	0x03, 0x1b
        /*001e*/ 	.short	0x00ff


	//----- nvinfo : EIATTR_NUM_BARRIERS
	.align		4
        /*0020*/ 	.byte	0x02, 0x4c
        /*0022*/ 	.byte	0x01
	.zero		1


	//----- nvinfo : EIATTR_MERCURY_ISA_VERSION
	.align		4
        /*0024*/ 	.byte	0x03, 0x5f
        /*0026*/ 	.short	0x0101


	//----- nvinfo : EIATTR_COOP_GROUP_MASK_REGIDS
	.align		4
        /*0028*/ 	.byte	0x04, 0x29
        /*002a*/ 	.short	(.L_2332 - .L_2331)


	//   ....[0]....
.L_2331:
        /*002c*/ 	.word	0xffffffff


	//   ....[1]....
        /*0030*/ 	.word	0xffffffff


	//   ....[2]....
        /*0034*/ 	.word	0xffffffff


	//   ....[3]....
        /*0038*/ 	.word	0xffffffff


	//   ....[4]....
        /*003c*/ 	.word	0xffffffff


	//   ....[5]....
        /*0040*/ 	.word	0xffffffff


	//   ....[6]....
        /*0044*/ 	.word	0xffffffff


	//   ....[7]....
        /*0048*/ 	.word	0xffffffff


	//   ....[8]....
        /*004c*/ 	.word	0xffffffff


	//   ....[9]....
        /*0050*/ 	.word	0xffffffff


	//   ....[10]....
        /*0054*/ 	.word	0xffffffff


	//   ....[11]....
        /*0058*/ 	.word	0xffffffff


	//   ....[12]....
        /*005c*/ 	.word	0xffffffff


	//   ....[13]....
        /*0060*/ 	.word	0xffffffff


	//   ....[14]....
        /*0064*/ 	.word	0xffffffff


	//   ....[15]....
        /*0068*/ 	.word	0xffffffff


	//   ....[16]....
        /*006c*/ 	.word	0xffffffff


	//   ....[17]....
        /*0070*/ 	.word	0xffffffff


	//----- nvinfo : EIATTR_COOP_GROUP_INSTR_OFFSETS
	.align		4
.L_2332:
        /*0074*/ 	.byte	0x04, 0x28
        /*0076*/ 	.short	(.L_2334 - .L_2333)


	//   ....[0]....
.L_2333:
        /*0078*/ 	.word	0x00026500


	//   ....[1]....
        /*007c*/ 	.word	0x00026520


	//   ....[2]....
        /*0080*/ 	.word	0x00026540


	//   ....[3]....
        /*0084*/ 	.word	0x00026560


	//   ....[4]....
        /*0088*/ 	.word	0x000265a0


	//   ....[5]....
        /*008c*/ 	.word	0x00026ce0


	//   ....[6]....
        /*0090*/ 	.word	0x00026d10


	//   ....[7]....
        /*0094*/ 	.word	0x00026d40


	//   ....[8]....
        /*0098*/ 	.word	0x00026d80


	//   ....[9]....
        /*009c*/ 	.word	0x00026da0


	//   ....[10]....
        /*00a0*/ 	.word	0x00026f50


	//   ....[11]....
        /*00a4*/ 	.word	0x00026f90


	//   ....[12]....
        /*00a8*/ 	.word	0x00026fd0


	//   ....[13]....
        /*00ac*/ 	.word	0x00027010


	//   ....[14]....
        /*00b0*/ 	.word	0x00027090


	//   ....[15]....
        /*00b4*/ 	.word	0x00027100


	//   ....[16]....
        /*00b8*/ 	.word	0x00027180


	//   ....[17]....
        /*00bc*/ 	.word	0x000271b0


	//----- nvinfo : EIATTR_VRC_CTA_INIT_COUNT
	.align		4
.L_2334:
        /*00c0*/ 	.byte	0x02, 0x4a
	.zero		1
	.zero		1


	//----- nvinfo : EIATTR_EXIT_INSTR_OFFSETS
	.align		4
        /*00c4*/ 	.byte	0x04, 0x1c
        /*00c6*/ 	.short	(.L_2336 - .L_2335)


	//   ....[0]....
.L_2335:
        /*00c8*/ 	.word	0x000006f0


	//   ....[1]....
        /*00cc*/ 	.word	0x00027ff0


	//----- nvinfo : EIATTR_INDIRECT_BRANCH_TARGETS
	.align		4
.L_2336:
        /*00d0*/ 	.byte	0x04, 0x34
        /*00d2*/ 	.short	(.L_2338 - .L_2337)


	//   ....[0]....
.L_2337:
        /*00d4*/ 	.word	.L_x_42199@srel
        /*00d8*/ 	.short	0x0
        /*00da*/ 	.short	0x0
        /*00dc*/ 	.word	0x3
        /*00e0*/ 	.word	.L_x_42200@srel
        /*00e4*/ 	.word	.L_x_42201@srel
        /*00e8*/ 	.word	.L_x_42202@srel


	//----- nvinfo : EIATTR_MAX_THREADS
	.align		4
.L_2338:
        /*00ec*/ 	.byte	0x04, 0x05
        /*00ee*/ 	.short	(.L_2340 - .L_2339)
.L_2339:
        /*00f0*/ 	.word	0x00000080
        /*00f4*/ 	.word	0x00000001
        /*00f8*/ 	.word	0x00000001


	//----- nvinfo : EIATTR_CRS_STACK_SIZE
	.align		4
.L_2340:
        /*00fc*/ 	.byte	0x04, 0x1e
        /*00fe*/ 	.short	(.L_2342 - .L_2341)
.L_2341:
        /*0100*/ 	.word	0x00000000


	//----- nvinfo : EIATTR_CBANK_PARAM_SIZE
	.align		4
.L_2342:
        /*0104*/ 	.byte	0x03, 0x19
        /*0106*/ 	.short	0x00e8


	//----- nvinfo : EIATTR_PARAM_CBANK
	.align		4
        /*0108*/ 	.byte	0x04, 0x0a
        /*010a*/ 	.short	(.L_2344 - .L_2343)
	.align		4
.L_2343:
        /*010c*/ 	.word	index@(.nv.constant0._ZN10layer_norm13ln_fwd_kernelINS_13Kernel_traitsIf13__nv_bfloat16fS2_fjLj7168ELj1ELj1ELj4ELj16ENS_18Kernel_traits_baseILj7168EfS2_fS2_fjLj128EEEEELb1ELb0ELb0ELb1EEEvNS_9FwdParamsE)
        /*0110*/ 	.short	0x0380
        /*0112*/ 	.short	0x00e8


	//----- nvinfo : EIATTR_SW_WAR
	.align		4
.L_2344:
        /*0114*/ 	.byte	0x04, 0x36
        /*0116*/ 	.short	(.L_2346 - .L_2345)
.L_2345:
        /*0118*/ 	.word	0x00000008
.L_2346:


//--------------------- .nv.info._ZN10layer_norm13ln_fwd_kernelINS_13Kernel_traitsIf13__nv_bfloat16fS2_fjLj7168ELj1ELj1ELj4ELj16ENS_18Kernel_traits_baseILj7168EfS2_fS2_fjLj128EEEEELb1ELb0ELb1ELb0EEEvNS_9FwdParamsE --------------------------
	.section	.nv.info._ZN10layer_norm13ln_fwd_kernelINS_13Kernel_traitsIf13__nv_bfloat16fS2_fjLj7168ELj1ELj1ELj4ELj16ENS_18Kernel_traits_baseILj7168EfS2_fS2_fjLj128EEEEELb1ELb0ELb1ELb0EEEvNS_9FwdParamsE,"",@"SHT_CUDA_INFO"
	.sectionflags	@""
	.align	4


	//----- nvinfo : EIATTR_CUDA_API_VERSION
	.align		4
        /*0000*/ 	.byte	0x04, 0x37
        /*0002*/ 	.short	(.L_2348 - .L_2347)
.L_2347:
        /*0004*/ 	.word	0x00000082


	//----- nvinfo : EIATTR_KPARAM_INFO
	.align		4
.L_2348:
        /*0008*/ 	.byte	0x04, 0x17
        /*000a*/ 	.short	(.L_2350 - .L_2349)
.L_2349:
        /*000c*/ 	.word	0x00000000
        /*0010*/ 	.short	0x0000
        /*0012*/ 	.short	0x0000
        /*0014*/ 	.byte	0x00, 0xf0, 0xa1, 0x03


	//----- nvinfo : EIATTR_SPARSE_MMA_MASK
	.align		4
.L_2350:
        /*0018*/ 	.byte	0x03, 0x50
        /*001a*/ 	.short	0x0000


	//----- nvinfo : EIATTR_MAXREG_COUNT
	.align		4
        /*001c*/ 	.byte	0x03, 0x1b
        /*001e*/ 	.short	0x00ff


	//----- nvinfo : EIATTR_NUM_BARRIERS
	.align		4
        /*0020*/ 	.byte	0x02, 0x4c
        /*0022*/ 	.byte	0x01
	.zero		1


	//----- nvinfo : EIATTR_MERCURY_ISA_VERSION
	.align		4
        /*0024*/ 	.byte	0x03, 0x5f
        /*0026*/ 	.short	0x0101


	//----- nvinfo : EIATTR_COOP_GROUP_MASK_REGIDS
	.align		4
        /*0028*/ 	.byte	0x04, 0x29
        /*002a*/ 	.short	(.L_2352 - .L_2351)


	//   ....[0]....
.L_2351:
        /*002c*/ 	.word	0xffffffff


	//   ....[1]....
        /*0030*/ 	.word	0xffffffff


	//   ....[2]....
        /*0034*/ 	.word	0xffffffff


	//   ....[3]....
        /*0038*/ 	.word	0xffffffff


	//   ....[4]....
        /*003c*/ 	.word	0xffffffff


	//   ....[5]....
        /*0040*/ 	.word	0xffffffff


	//   ....[6]....
        /*0044*/ 	.word	0xffffffff


	//   ....[7]....
        /*0048*/ 	.word	0xffffffff


	//   ....[8]....
        /*004c*/ 	.word	0xffffffff


	//   ....[9]....
        /*0050*/ 	.word	0xffffffff


	//   ....[10]....
        /*0054*/ 	.word	0xffffffff


	//   ....[11]....
        /*0058*/ 	.word	0xffffffff


	//   ....[12]....
        /*005c*/ 	.word	0xffffffff


	//   ....[13]....
        /*0060*/ 	.word	0xffffffff


	//   ....[14]....
        /*0064*/ 	.word	0xffffffff


	//   ....[15]....
        /*0068*/ 	.word	0xffffffff


	//   ....[16]....
        /*006c*/ 	.word	0xffffffff


	//   ....[17]....
        /*0070*/ 	.word	0xffffffff


	//----- nvinfo : EIATTR_COOP_GROUP_INSTR_OFFSETS
	.align		4
.L_2352:
        /*0074*/ 	.byte	0x04, 0x28
        /*0076*/ 	.short	(.L_2354 - .L_2353)


	//   ....[0]....
.L_2353:
        /*0078*/ 	.word	0x00028400


	//   ....[1]....
        /*007c*/ 	.word	0x00028420


	//   ....[2]....
        /*0080*/ 	.word	0x00028440


	//   ....[3]....
        /*0084*/ 	.word	0x00028460


	//   ....[4]....
        /*0088*/ 	.word	0x00028480


	//   ....[5]....
        /*008c*/ 	.word	0x00028c00


	//   ....[6]....
        /*0090*/ 	.word	0x00028c30


	//   ....[7]....
        /*0094*/ 	.word	0x00028c50


	//   ....[8]....
        /*0098*/ 	.word	0x00028c90


	//   ....[9]....
        /*009c*/ 	.word	0x00028cc0


	//   ....[10]....
        /*00a0*/ 	.word	0x00028d30


	//   ....[11]....
        /*00a4*/ 	.word	0x00028da0


	//   ....[12]....
        /*00a8*/ 	.word	0x00028dc0


	//   ....[13]....
        /*00ac*/ 	.word	0x00028e60


	//   ....[14]....
        /*00b0*/ 	.word	0x00028ef0


	//   ....[15]....
        /*00b4*/ 	.word	0x00028f30


	//   ....[16]....
        /*00b8*/ 	.word	0x00028f80


	//   ....[17]....
        /*00bc*/ 	.word	0x00028fe0


	//----- nvinfo : EIATTR_VRC_CTA_INIT_COUNT
	.align		4
.L_2354:
        /*00c0*/ 	.byte	0x02, 0x4a
	.zero		1
	.zero		1


	//----- nvinfo : EIATTR_EXIT_INSTR_OFFSETS
	.align		4
        /*00c4*/ 	.byte	0x04, 0x1c
        /*00c6*/ 	.short	(.L_2356 - .L_2355)


	//   ....[0]....
.L_2355:
        /*00c8*/ 	.word	0x00000c90


	//   ....[1]....
        /*00cc*/ 	.word	0x0002a0b0


	//----- nvinfo : EIATTR_MAX_THREADS
	.align		4
.L_2356:
        /*00d0*/ 	.byte	0x04, 0x05
        /*00d2*/ 	.short	(.L_2358 - .L_2357)
.L_2357:
        /*00d4*/ 	.word	0x00000080
        /*00d8*/ 	.word	0x00000001
        /*00dc*/ 	.word	0x00000001


	//----- nvinfo : EIATTR_CRS_STACK_SIZE
	.align		4
.L_2358:
        /*00e0*/ 	.byte	0x04, 0x1e
        /*00e2*/ 	.short	(.L_2360 - .L_2359)
.L_2359:
        /*00e4*/ 	.word	0x00000000


	//----- nvinfo : EIATTR_CBANK_PARAM_SIZE
	.align		4
.L_2360:
        /*00e8*/ 	.byte	0x03, 0x19
        /*00ea*/ 	.short	0x00e8


	//----- nvinfo : EIATTR_PARAM_CBANK
	.align		4
        /*00ec*/ 	.byte	0x04, 0x0a
        /*00ee*/ 	.short	(.L_2362 - .L_2361)
	.align		4
.L_2361:
        /*00f0*/ 	.word	index@(.nv.constant0._ZN10layer_norm13ln_fwd_kernelINS_13Kernel_traitsIf13__nv_bfloat16fS2_fjLj7168ELj1ELj1ELj4ELj16ENS_18Kernel_traits_baseILj7168EfS2_fS2_fjLj128EEEEELb1ELb0ELb1ELb0EEEvNS_9FwdParamsE)
        /*00f4*/ 	.short	0x0380
        /*00f6*/ 	.short	0x00e8


	//----- nvinfo : EIATTR_SW_WAR
	.align		4
.L_2362:
        /*00f8*/ 	.byte	0x04, 0x36
        /*00fa*/ 	.short	(.L_2364 - .L_2363)
.L_2363:
        /*00fc*/ 	.word	0x00000008
.L_2364:


//--------------------- .nv.info._ZN10layer_norm13ln_fwd_kernelINS_13Kernel_traitsIf13__nv_bfloat16fS2_fjLj7168ELj1ELj1ELj4ELj16ENS_18Kernel_traits_baseILj7168EfS2_fS2_fjLj128EEEEELb1ELb0ELb1ELb1EEEvNS_9FwdParamsE --------------------------
	.section	.nv.info._ZN10layer_norm13ln_fwd_kernelINS_13Kernel_traitsIf13__nv_bfloat16fS2_fjLj7168ELj1ELj1ELj4ELj16ENS_18Kernel_traits_baseILj7168EfS2_fS2_fjLj128EEEEELb1ELb0ELb1ELb1EEEvNS_9FwdParamsE,"",@"SHT_CUDA_INFO"
	.sectionflags	@""
	.align	4


	//----- nvinfo : EIATTR_CUDA_API_VERSION
	.align		4
        /*0000*/ 	.byte	0x04, 0x37
        /*0002*/ 	.short	(.L_2366 - .L_2365)
.L_2365:
        /*0004*/ 	.word	0x00000082


	//----- nvinfo : EIATTR_KPARAM_INFO
	.align		4
.L_2366:
        /*0008*/ 	.byte	0x04, 0x17
        /*000a*/ 	.short	(.L_2368 - .L_2367)
.L_2367:
        /*000c*/ 	.word	0x00000000
        /*0010*/ 	.short	0x0000
        /*0012*/ 	.short	0x0000
        /*0014*/ 	.byte	0x00, 0xf0, 0xa1, 0x03


	//----- nvinfo : EIATTR_SPARSE_MMA_MASK
	.align		4
.L_2368:
        /*0018*/ 	.byte	0x03, 0x50
        /*001a*/ 	.short	0x0000


	//----- nvinfo : EIATTR_MAXREG_COUNT
	.align		4
        /*001c*/ 	.byte	0x03, 0x1b
        /*001e*/ 	.short	0x00ff


	//----- nvinfo : EIATTR_NUM_BARRIERS
	.align		4
        /*0020*/ 	.byte	0x02, 0x4c
        /*0022*/ 	.byte	0x01
	.zero		1


	//----- nvinfo : EIATTR_MERCURY_ISA_VERSION
	.align		4
        /*0024*/ 	.byte	0x03, 0x5f
        /*0026*/ 	.short	0x0101


	//----- nvinfo : EIATTR_COOP_GROUP_MASK_REGIDS
	.align		4
        /*0028*/ 	.byte	0x04, 0x29
        /*002a*/ 	.short	(.L_2370 - .L_2369)


	//   ....[0]....
.L_2369:
        /*002c*/ 	.word	0xffffffff


	//   ....[1]....
        /*0030*/ 	.word	0xffffffff


	//   ....[2]....
        /*0034*/ 	.word	0xffffffff


	//   ....[3]....
        /*0038*/ 	.word	0xffffffff


	//   ....[4]....
        /*003c*/ 	.word	0xffffffff


	//   ....[5]....
        /*0040*/ 	.word	0xffffffff


	//   ....[6]....
        /*0044*/ 	.word	0xffffffff


	//   ....[7]....
        /*0048*/ 	.word	0xffffffff


	//   ....[8]....
        /*004c*/ 	.word	0xffffffff


	//   ....[9]....
        /*0050*/ 	.word	0xffffffff


	//   ....[10]....
        /*0054*/ 	.word	0xffffffff


	//   ....[11]....
        /*0058*/ 	.word	0xffffffff


	//   ....[12]....
        /*005c*/ 	.word	0xffffffff


	//   ....[13]....
        /*0060*/ 	.word	0xffffffff


	//   ....[14]....
        /*0064*/ 	.word	0xffffffff


	//   ....[15]....
        /*0068*/ 	.word	0xffffffff


	//   ....[16]....
        /*006c*/ 	.word	0xffffffff


	//   ....[17]....
        /*0070*/ 	.word	0xffffffff


	//----- nvinfo : EIATTR_COOP_GROUP_INSTR_OFFSETS
	.align		4
.L_2370:
        /*0074*/ 	.byte	0x04, 0x28
        /*0076*/ 	.short	(.L_2372 - .L_2371)


	//   ....[0]....
.L_2371:
        /*0078*/ 	.word	0x0002d8d0


	//   ....[1]....
        /*007c*/ 	.word	0x0002d910


	//   ....[2]....
        /*0080*/ 	.word	0x0002d930


	//   ....[3]....
        /*0084*/ 	.word	0x0002d950


	//   ....[4]....
        /*0088*/ 	.word	0x0002d970


	//   ....[5]....
        /*008c*/ 	.word	0x0002e0d0


	//   ....[6]....
        /*0090*/ 	.word	0x0002e0f0


	//   ....[7]....
        /*0094*/ 	.word	0x0002e110


	//   ....[8]....
        /*0098*/ 	.word	0x0002e130


	//   ....[9]....
        /*009c*/ 	.word	0x0002e150


	//   ....[10]....
        /*00a0*/ 	.word	0x0002e2d0


	//   ....[11]....
        /*00a4*/ 	.word	0x0002e300


	//   ....[12]....
        /*00a8*/ 	.word	0x0002e310


	//   ....[13]....
        /*00ac*/ 	.word	0x0002e360


	//   ....[14]....
        /*00b0*/ 	.word	0x0002e430


	//   ....[15]....
        /*00b4*/ 	.word	0x0002e460


	//   ....[16]....
        /*00b8*/ 	.word	0x0002e500


	//   ....[17]....
        /*00bc*/ 	.word	0x0002e530


	//----- nvinfo : EIATTR_VRC_CTA_INIT_COUNT
	.align		4
.L_2372:
        /*00c0*/ 	.byte	0x02, 0x4a
	.zero		1
	.zero		1


	//----- nvinfo : EIATTR_EXIT_INSTR_OFFSETS
	.align		4
        /*00c4*/ 	.byte	0x04, 0x1c
        /*00c6*/ 	.short	(.L_2374 - .L_2373)


	//   ....[0]....
.L_2373:
        /*00c8*/ 	.word	0x00000700


	//   ....[1]....
        /*00cc*/ 	.word	0x0002f440


	//----- nvinfo : EIATTR_MAX_THREADS
	.align		4
.L_2374:
        /*00d0*/ 	.byte	0x04, 0x05
        /*00d2*/ 	.short	(.L_2376 - .L_2375)
.L_2375:
        /*00d4*/ 	.word	0x00000080
        /*00d8*/ 	.word	0x00000001
        /*00dc*/ 	.word	0x00000001


	//----- nvinfo : EIATTR_CRS_STACK_SIZE
	.align		4
.L_2376:
        /*00e0*/ 	.byte	0x04, 0x1e
        /*00e2*/ 	.short	(.L_2378 - .L_2377)
.L_2377:
        /*00e4*/ 	.word	0x00000000


	//----- nvinfo : EIATTR_CBANK_PARAM_SIZE
	.align		4
.L_2378:
        /*00e8*/ 	.byte	0x03, 0x19
        /*00ea*/ 	.short	0x00e8


	//----- nvinfo : EIATTR_PARAM_CBANK
	.align		4
        /*00ec*/ 	.byte	0x04, 0x0a
        /*00ee*/ 	.short	(.L_2380 - .L_2379)
	.align		4
.L_2379:
        /*00f0*/ 	.word	index@(.nv.constant0._ZN10layer_norm13ln_fwd_kernelINS_13Kernel_traitsIf13__nv_bfloat16fS2_fjLj7168ELj1ELj1ELj4ELj16ENS_18Kernel_traits_baseILj7168EfS2_fS2_fjLj128EEEEELb1ELb0ELb1ELb1EEEvNS_9FwdParamsE)
        /*00f4*/ 	.short	0x0380
        /*00f6*/ 	.short	0x00e8


	//----- nvinfo : EIATTR_SW_WAR
	.align		4
.L_2380:
        /*00f8*/ 	.byte	0x04, 0x36
        /*00fa*/ 	.short	(.L_2382 - .L_2381)
.L_2381:
        /*00fc*/ 	.word	0x00000008
.L_2382:


//--------------------- .nv.info._ZN10layer_norm13ln_fwd_kernelINS_13Kernel_traitsIf13__nv_bfloat16fS2_fjLj7168ELj1ELj1ELj4ELj16ENS_18Kernel_traits_baseILj7168EfS2_fS2_fjLj128EEEEELb1ELb1ELb0ELb0EEEvNS_9FwdParamsE --------------------------
	.section	.nv.info._ZN10layer_norm13ln_fwd_kernelINS_13Kernel_traitsIf13__nv_bfloat16fS2_fjLj7168ELj1ELj1ELj4ELj16ENS_18Kernel_traits_baseILj7168EfS2_fS2_fjLj128EEEEELb1ELb1ELb0ELb0EEEvNS_9FwdParamsE,"",@"SHT_CUDA_INFO"
	.sectionflags	@""
	.align	4


	//----- nvinfo : EIATTR_CUDA_API_VERSION
	.align		4
        /*0000*/ 	.byte	0x04, 0x37
        /*0002*/ 	.short	(.L_2384 - .L_2383)
.L_2383:
        /*0004*/ 	.word	0x00000082


	//----- nvinfo : EIATTR_KPARAM_INFO
	.align		4
.L_2384:
        /*0008*/ 	.byte	0x04, 0x17
        /*000a*/ 	.short	(.L_2386 - .L_2385)
.L_2385:
        /*000c*/ 	.word	0x00000000
        /*0010*/ 	.short	0x0000
        /*0012*/ 	.short	0x0000
        /*0014*/ 	.byte	0x00, 0xf0, 0xa1, 0x03


	//----- nvinfo : EIATTR_SPARSE_MMA_MASK
	.align		4
.L_2386:
        /*0018*/ 	.byte	0x03, 0x50
        /*001a*/ 	.short	0x0000


	//----- nvinfo : EIATTR_MAXREG_COUNT
	.align		4
        /*001c*/ 	.byte	0x03, 0x1b
        /*001e*/ 	.short	0x00ff


	//----- nvinfo : EIATTR_NUM_BARRIERS
	.align		4
        /*0020*/ 	.byte	0x02, 0x4c
        /*0022*/ 	.byte	0x01
	.zero		1


	//----- nvinfo : EIATTR_ANNOTATIONS
	.align		4
        /*0024*/ 	.byte	0x04, 0x55
        /*0026*/ 	.short	(.L_2388 - .L_2387)


	//   ....[0]....
.L_2387:
        /*0028*/ 	.word	0x00000001
        /*002c*/ 	.byte	0xb0, 0x14, 0x00, 0x00, 0x01, 0x00, 0x00, 0x00, 0x40, 0x15, 0x00, 0x00, 0x01, 0x00, 0x00, 0x00
        /*003c*/ 	.byte	0x60, 0xe4, 0x02, 0x00, 0x01, 0x00, 0x00, 0x00, 0x20, 0xf2, 0x02, 0x00


	//----- nvinfo : EIATTR_MERCURY_ISA_VERSION
	.align		4
.L_2388:
        /*0048*/ 	.byte	0x03, 0x5f
        /*004a*/ 	.short	0x0101


	//----- nvinfo : EIATTR_COOP_GROUP_MASK_REGIDS
	.align		4
        /*004c*/ 	.byte	0x04, 0x29
        /*004e*/ 	.short	(.L_2390 - .L_2389)


	//   ....[0]....
.L_2389:
        /*0050*/ 	.word	0xffffffff


	//   ....[1]....
        /*0054*/ 	.word	0xffffffff


	//   ....[2]....
        /*0058*/ 	.word	0xffffffff


	//   ....[3]....
        /*005c*/ 	.word	0xffffffff


	//   ....[4]....
        /*0060*/ 	.word	0xffffffff


	//   ....[5]....
        /*0064*/ 	.word	0xffffffff


	//   ....[6]....
        /*0068*/ 	.word	0xffffffff


	//   ....[7]....
        /*006c*/ 	.word	0xffffffff


	//   ....[8]....
        /*0070*/ 	.word	0xffffffff


	//   ....[9]....
        /*0074*/ 	.word	0xffffffff


	//   ....[10]....
        /*0078*/ 	.word	0xffffffff


	//   ....[11]....
        /*007c*/ 	.word	0xffffffff


	//   ....[12]....
        /*0080*/ 	.word	0xffffffff


	//   ....[13]....
        /*0084*/ 	.word	0xffffffff


	//   ....[14]....
        /*0088*/ 	.word	0xffffffff


	//   ....[15]....
        /*008c*/ 	.word	0xffffffff


	//   ....[16]....
        /*0090*/ 	.word	0xffffffff


	//   ....[17]....
        /*0094*/ 	.word	0xffffffff


	//----- nvinfo : EIATTR_COOP_GROUP_INSTR_OFFSETS
	.align		4
.L_2390:
        /*0098*/ 	.byte	0x04, 0x28
        /*009a*/ 	.short	(.L_2392 - .L_2391)


	//   ....[0]....
.L_2391:
        /*009c*/ 	.word	0x0002e890


	//   ....[1]....
        /*00a0*/ 	.word	0x0002e8b0


	//   ....[2]....
        /*00a4*/ 	.word	0x0002e8d0


	//   ....[3]....
        /*00a8*/ 	.word	0x0002e8f0


	//   ....[4]....
        /*00ac*/ 	.word	0x0002e910


	//   ....[5]....
        /*00b0*/ 	.word	0x0002f060


	//   ....[6]....
        /*00b4*/ 	.word	0x0002f080


	//   ....[7]....
        /*00b8*/ 	.word	0x0002f0a0


	//   ....[8]....
        /*00bc*/ 	.word	0x0002f0c0


	//   ....[9]....
        /*00c0*/ 	.word	0x0002f0e0


	//   ....[10]....
        /*00c4*/ 	.word	0x0002f2b0


	//   ....[11]....
        /*00c8*/ 	.word	0x0002f2f0


	//   ....[12]....
        /*00cc*/ 	.word	0x0002f390


	//   ....[13]....
        /*00d0*/ 	.word	0x0002f400


	//   ....[14]....
        /*00d4*/ 	.word	0x0002f410


	//   ....[15]....
        /*00d8*/ 	.word	0x0002f4b0


	//   ....[16]....
        /*00dc*/ 	.word	0x0002f4f0


	//   ....[17]....
        /*00e0*/ 	.word	0x0002f530


	//----- nvinfo : EIATTR_VRC_CTA_INIT_COUNT
	.align		4
.L_2392:
        /*00e4*/ 	.byte	0x02, 0x4a
	.zero		1
	.zero		1


	//----- nvinfo : EIATTR_EXIT_INSTR_OFFSETS
	.align		4
        /*00e8*/ 	.byte	0x04, 0x1c
        /*00ea*/ 	.short	(.L_2394 - .L_2393)


	//   ....[0]....
.L_2393:
        /*00ec*/ 	.word	0x00000ff0


	//   ....[1]....
        /*00f0*/ 	.word	0x000305f0


	//----- nvinfo : EIATTR_INDIRECT_BRANCH_TARGETS
	.align		4
.L_2394:
        /*00f4*/ 	.byte	0x04, 0x34
        /*00f6*/ 	.short	(.L_2396 - .L_2395)


	//   ....[0]....
.L_2395:
        /*00f8*/ 	.word	.L_x_42203@srel
        /*00fc*/ 	.short	0x0
        /*00fe*/ 	.short	0x0
        /*0100*/ 	.word	0x3
        /*0104*/ 	.word	.L_x_42204@srel
        /*0108*/ 	.word	.L_x_42205@srel
        /*010c*/ 	.word	.L_x_42206@srel


	//----- nvinfo : EIATTR_MAX_THREADS
	.align		4
.L_2396:
        /*0110*/ 	.byte	0x04, 0x05
        /*0112*/ 	.short	(.L_2398 - .L_2397)
.L_2397:
        /*0114*/ 	.word	0x00000080
        /*0118*/ 	.word	0x00000001
        /*011c*/ 	.word	0x00000001


	//----- nvinfo : EIATTR_CRS_STACK_SIZE
	.align		4
.L_2398:
        /*0120*/ 	.byte	0x04, 0x1e
        /*0122*/ 	.short	(.L_2400 - .L_2399)
.L_2399:
        /*0124*/ 	.word	0x00000000


	//----- nvinfo : EIATTR_CBANK_PARAM_SIZE
	.align		4
.L_2400:
        /*0128*/ 	.byte	0x03, 0x19
        /*012a*/ 	.short	0x00e8


	//----- nvinfo : EIATTR_PARAM_CBANK
	.align		4
        /*012c*/ 	.byte	0x04, 0x0a
        /*012e*/ 	.short	(.L_2402 - .L_2401)
	.align		4
.L_2401:
        /*0130*/ 	.word	index@(.nv.constant0._ZN10layer_norm13ln_fwd_kernelINS_13Kernel_traitsIf13__nv_bfloat16fS2_fjLj7168ELj1ELj1ELj4ELj16ENS_18Kernel_traits_baseILj7168EfS2_fS2_fjLj128EEEEELb1ELb1ELb0ELb0EEEvNS_9FwdParamsE)
        /*0134*/ 	.short	0x0380
        /*0136*/ 	.short	0x00e8


	//----- nvinfo : EIATTR_SW_WAR
	.align		4
.L_2402:
        /*0138*/ 	.byte	0x04, 0x36
        /*013a*/ 	.short	(.L_2404 - .L_2403)
.L_2403:
        /*013c*/ 	.word	0x00000008
.L_2404:


//--------------------- .nv.info._ZN10layer_norm13ln_fwd_kernelINS_13Kernel_traitsIf13__nv_bfloat16fS2_fjLj7168ELj1ELj1ELj4ELj16ENS_18Kernel_traits_baseILj7168EfS2_fS2_fjLj128EEEEELb1ELb1ELb0ELb1EEEvNS_9FwdParamsE --------------------------
	.section	.nv.info._ZN10layer_norm13ln_fwd_kernelINS_13Kernel_traitsIf13__nv_bfloat16fS2_fjLj7168ELj1ELj1ELj4ELj16ENS_18Kernel_traits_baseILj7168EfS2_fS2_fjLj128EEEEELb1ELb1ELb0ELb1EEEvNS_9FwdParamsE,"",@"SHT_CUDA_INFO"
	.sectionflags	@""
	.align	4


	//----- nvinfo : EIATTR_CUDA_API_VERSION
	.align		4
        /*0000*/ 	.byte	0x04, 0x37
        /*0002*/ 	.short	(.L_2406 - .L_2405)
.L_2405:
        /*0004*/ 	.word	0x00000082


	//----- nvinfo : EIATTR_KPARAM_INFO
	.align		4
.L_2406:
        /*0008*/ 	.byte	0x04, 0x17
        /*000a*/ 	.short	(.L_2408 - .L_2407)
.L_2407:
        /*000c*/ 	.word	0x00000000
        /*0010*/ 	.short	0x0000
        /*0012*/ 	.short	0x0000
        /*0014*/ 	.byte	0x00, 0xf0, 0xa1, 0x03


	//----- nvinfo : EIATTR_SPARSE_MMA_MASK
	.align		4
.L_2408:
        /*0018*/ 	.byte	0x03, 0x50
        /*001a*/ 	.short	0x0000


	//----- nvinfo : EIATTR_MAXREG_COUNT
	.align		4
        /*001c*/ 	.byte	0x03, 0x1b
        /*001e*/ 	.short	0x00ff


	//----- nvinfo : EIATTR_NUM_BARRIERS
	.align		4
        /*0020*/ 	.byte	0x02, 0x4c
        /*0022*/ 	.byte	0x01
	.zero		1


	//----- nvinfo : EIATTR_ANNOTATIONS
	.align		4
        /*0024*/ 	.byte	0x04, 0x55
        /*0026*/ 	.short	(.L_2410 - .L_2409)


	//   ....[0]....
.L_2409:
        /*0028*/ 	.word	0x00000001
        /*002c*/ 	.byte	0x50, 0x06, 0x00, 0x00, 0x01, 0x00, 0x00, 0x00, 0x60, 0x06, 0x00, 0x00, 0x01, 0x00, 0x00, 0x00
        /*003c*/ 	.byte	0x40, 0x0a, 0x00, 0x00, 0x01, 0x00, 0x00, 0x00, 0x50, 0x0a, 0x00, 0x00, 0x01, 0x00, 0x00, 0x00
        /*004c*/ 	.byte	0x60, 0x50, 0x02, 0x00, 0x01, 0x00, 0x00, 0x00, 0x60, 0x53, 0x02, 0x00, 0x01, 0x00, 0x00, 0x00
        /*005c*/ 	.byte	0x90, 0x53, 0x02, 0x00, 0x01, 0x00, 0x00, 0x00, 0xf0, 0x53, 0x02, 0x00


	//----- nvinfo : EIATTR_MERCURY_ISA_VERSION
	.align		4
.L_2410:
        /*0068*/ 	.byte	0x03, 0x5f
        /*006a*/ 	.short	0x0101


	//----- nvinfo : EIATTR_COOP_GROUP_MASK_REGIDS
	.align		4
        /*006c*/ 	.byte	0x04, 0x29
        /*006e*/ 	.short	(.L_2412 - .L_2411)


	//   ....[0]....
.L_2411:
        /*0070*/ 	.word	0xffffffff


	//   ....[1]....
        /*0074*/ 	.word	0xffffffff


	//   ....[2]....
        /*0078*/ 	.word	0xffffffff


	//   ....[3]....
        /*007c*/ 	.word	0xffffffff


	//   ....[4]....
        /*0080*/ 	.word	0xffffffff


	//   ....[5]....
        /*0084*/ 	.word	0xffffffff


	//   ....[6]....
        /*0088*/ 	.word	0xffffffff


	//   ....[7]....
        /*008c*/ 	.word	0xffffffff


	//   ....[8]....
        /*0090*/ 	.word	0xffffffff


	//   ....[9]....
        /*0094*/ 	.word	0xffffffff


	//   ....[10]....
        /*0098*/ 	.word	0xffffffff


	//   ....[11]....
        /*009c*/ 	.word	0xffffffff


	//   ....[12]....
        /*00a0*/ 	.word	0xffffffff


	//   ....[13]....
        /*00a4*/ 	.word	0xffffffff


	//   ....[14]....
        /*00a8*/ 	.word	0xffffffff


	//   ....[15]....
        /*00ac*/ 	.word	0xffffffff


	//   ....[16]....
        /*00b0*/ 	.word	0xffffffff


	//   ....[17]....
        /*00b4*/ 	.word	0xffffffff


	//----- nvinfo : EIATTR_COOP_GROUP_INSTR_OFFSETS
	.align		4
.L_2412:
        /*00b8*/ 	.byte	0x04, 0x28
        /*00ba*/ 	.short	(.L_2414 - .L_2413)


	//   ....[0]....
.L_2413:
        /*00bc*/ 	.word	0x00024630


	//   ....[1]....
        /*00c0*/ 	.word	0x00024650


	//   ....[2]....
        /*00c4*/ 	.word	0x00024670


	//   ....[3]....
        /*00c8*/ 	.word	0x00024690


	//   ....[4]....
        /*00cc*/ 	.word	0x000246b0


	//   ....[5]....
        /*00d0*/ 	.word	0x00024de0


	//   ....[6]....
        /*00d4*/ 	.word	0x00024e00


	//   ....[7]....
        /*00d8*/ 	.word	0x00024e30


	//   ....[8]....
        /*00dc*/ 	.word	0x00024e60


	//   ....[9]....
        /*00e0*/ 	.word	0x00024e80


	//   ....[10]....
        /*00e4*/ 	.word	0x00025030


	//   ....[11]....
        /*00e8*/ 	.word	0x00025040


	//   ....[12]....
        /*00ec*/ 	.word	0x000250f0


	//   ....[13]....
        /*00f0*/ 	.word	0x00025110


	//   ....[14]....
        /*00f4*/ 	.word	0x000251a0


	//   ....[15]....
        /*00f8*/ 	.word	0x00025210


	//   ....[16]....
        /*00fc*/ 	.word	0x00025240


	//   ....[17]....
        /*0100*/ 	.word	0x00025290


	//----- nvinfo : EIATTR_VRC_CTA_INIT_COUNT
	.align		4
.L_2414:
        /*0104*/ 	.byte	0x02, 0x4a
	.zero		1
	.zero		1


	//----- nvinfo : EIATTR_EXIT_INSTR_OFFSETS
	.align		4
        /*0108*/ 	.byte	0x04, 0x1c
        /*010a*/ 	.short	(.L_2416 - .L_2415)


	//   ....[0]....
.L_2415:
        /*010c*/ 	.word	0x00000a90


	//   ....[1]....
        /*0110*/ 	.word	0x00026110


	//----- nvinfo : EIATTR_INDIRECT_BRANCH_TARGETS
	.align		4
.L_2416:
        /*0114*/ 	.byte	0x04, 0x34
        /*0116*/ 	.short	(.L_2418 - .L_2417)


	//   ....[0]....
.L_2417:
        /*0118*/ 	.word	.L_x_42207@srel
        /*011c*/ 	.short	0x0
        /*011e*/ 	.short	0x0
        /*0120*/ 	.word	0x3
        /*0124*/ 	.word	.L_x_42208@srel
        /*0128*/ 	.word	.L_x_42209@srel
        /*012c*/ 	.word	.L_x_42210@srel


	//----- nvinfo : EIATTR_MAX_THREADS
	.align		4
.L_2418:
        /*0130*/ 	.byte	0x04, 0x05
        /*0132*/ 	.short	(.L_2420 - .L_2419)
.L_2419:
        /*0134*/ 	.word	0x00000080
        /*0138*/ 	.word	0x00000001
        /*013c*/ 	.word	0x00000001


	//----- nvinfo : EIATTR_CRS_STACK_SIZE
	.align		4
.L_2420:
        /*0140*/ 	.byte	0x04, 0x1e
        /*0142*/ 	.short	(.L_2422 - .L_2421)
.L_2421:
        /*0144*/ 	.word	0x00000000


	//----- nvinfo : EIATTR_CBANK_PARAM_SIZE
	.align		4
.L_2422:
        /*0148*/ 	.byte	0x03, 0x19
        /*014a*/ 	.short	0x00e8


	//----- nvinfo : EIATTR_PARAM_CBANK
	.align		4
        /*014c*/ 	.byte	0x04, 0x0a
        /*014e*/ 	.short	(.L_2424 - .L_2423)
	.align		4
.L_2423:
        /*0150*/ 	.word	index@(.nv.constant0._ZN10layer_norm13ln_fwd_kernelINS_13Kernel_traitsIf13__nv_bfloat16fS2_fjLj7168ELj1ELj1ELj4ELj16ENS_18Kernel_traits_baseILj7168EfS2_fS2_fjLj128EEEEELb1ELb1ELb0ELb1EEEvNS_9FwdParamsE)
        /*0154*/ 	.short	0x0380
        /*0156*/ 	.short	0x00e8


	//----- nvinfo : EIATTR_SW_WAR
	.align		4
.L_2424:
        /*0158*/ 	.byte	0x04, 0x36
        /*015a*/ 	.short	(.L_2426 - .L_2425)
.L_2425:
        /*015c*/ 	.word	0x00000008
.L_2426:


//--------------------- .nv.info._ZN10layer_norm13ln_fwd_kernelINS_13Kernel_traitsIf13__nv_bfloat16fS2_fjLj7168ELj1ELj1ELj4ELj16ENS_18Kernel_traits_baseILj7168EfS2_fS2_fjLj128EEEEELb1ELb1ELb1ELb0EEEvNS_9FwdParamsE --------------------------
	.section	.nv.info._ZN10layer_norm13ln_fwd_kernelINS_13Kernel_traitsIf13__nv_bfloat16fS2_fjLj7168ELj1ELj1ELj4ELj16ENS_18Kernel_traits_baseILj7168EfS2_fS2_fjLj128EEEEELb1ELb1ELb1ELb0EEEvNS_9FwdParamsE,"",@"SHT_CUDA_INFO"
	.sectionflags	@""
	.align	4


	//----- nvinfo : EIATTR_CUDA_API_VERSION
	.align		4
        /*0000*/ 	.byte	0x04, 0x37
        /*0002*/ 	.short	(.L_2428 - .L_2427)
.L_2427:
        /*0004*/ 	.word	0x00000082


	//----- nvinfo : EIATTR_KPARAM_INFO
	.align		4
.L_2428:
        /*0008*/ 	.byte	0x04, 0x17
        /*000a*/ 	.short	(.L_2430 - .L_2429)
.L_2429:
        /*000c*/ 	.word	0x00000000
        /*0010*/ 	.short	0x0000
        /*0012*/ 	.short	0x0000
        /*0014*/ 	.byte	0x00, 0xf0, 0xa1, 0x03


	//----- nvinfo : EIATTR_SPARSE_MMA_MASK
	.align		4
.L_2430:
        /*0018*/ 	.byte	0x03, 0x50
        /*001a*/ 	.short	0x0000


	//----- nvinfo : EIATTR_MAXREG_COUNT
	.align		4
        /*001c*/ 	.byte	0x03, 0x1b
        /*001e*/ 	.short	0x00ff


	//----- nvinfo : EIATTR_NUM_BARRIERS
	.align		4
        /*0020*/ 	.byte	0x02, 0x4c
        /*0022*/ 	.byte	0x01
	.zero		1


	//----- nvinfo : EIATTR_ANNOTATIONS
	.align		4
        /*0024*/ 	.byte	0x04, 0x55
        /*0026*/ 	.short	(.L_2432 - .L_2431)


	//   ....[0]....
.L_2431:
        /* <DEDUP_REMOVED lines=26> */


	//----- nvinfo : EIATTR_MERCURY_ISA_VERSION
	.align		4
.L_2432:
        /*01b8*/ 	.byte	0x03, 0x5f
        /*01ba*/ 	.short	0x0101


	//----- nvinfo : EIATTR_COOP_GROUP_MASK_REGIDS
	.align		4
        /*01bc*/ 	.byte	0x04, 0x29
        /*01be*/ 	.short	(.L_2434 - .L_2433)


	//   ....[0]....
.L_2433:
        /*01c0*/ 	.word	0xffffffff


	//   ....[1]....
        /*01c4*/ 	.word	0xffffffff


	//   ....[2]....
        /*01c8*/ 	.word	0xffffffff


	//   ....[3]....
        /*01cc*/ 	.word	0xffffffff


	//   ....[4]....
        /*01d0*/ 	.word	0xffffffff


	//   ....[5]....
        /*01d4*/ 	.word	0xffffffff


	//   ....[6]....
        /*01d8*/ 	.word	0xffffffff


	//   ....[7]....
        /*01dc*/ 	.word	0xffffffff


	//   ....[8]....
        /*01e0*/ 	.word	0xffffffff


	//   ....[9]....
        /*01e4*/ 	.word	0xffffffff


	//   ....[10]....
        /*01e8*/ 	.word	0xffffffff


	//   ....[11]....
        /*01ec*/ 	.word	0xffffffff


	//   ....[12]....
        /*01f0*/ 	.word	0xffffffff


	//   ....[13]....
        /*01f4*/ 	.word	0xffffffff


	//   ....[14]....
        /*01f8*/ 	.word	0xffffffff


	//   ....[15]....
        /*01fc*/ 	.word	0xffffffff


	//   ....[16]....
        /*0200*/ 	.word	0xffffffff


	//   ....[17]....
        /*0204*/ 	.word	0xffffffff


	//----- nvinfo : EIATTR_COOP_GROUP_INSTR_OFFSETS
	.align		4
.L_2434:
        /*0208*/ 	.byte	0x04, 0x28
        /*020a*/ 	.short	(.L_2436 - .L_2435)


	//   ....[0]....
.L_2435:
        /*020c*/ 	.word	0x000306c0


	//   ....[1]....
        /*0210*/ 	.word	0x000306e0


	//   ....[2]....
        /*0214*/ 	.word	0x00030700


	//   ....[3]....
        /*0218*/ 	.word	0x00030720


	//   ....[4]....
        /*021c*/ 	.word	0x00030740


	//   ....[5]....
        /*0220*/ 	.word	0x00030ec0


	//   ....[6]....
        /*0224*/ 	.word	0x00030ee0


	//   ....[7]....
        /*0228*/ 	.word	0x00030f00


	//   ....[8]....
        /*022c*/ 	.word	0x00030f20


	//   ....[9]....
        /*0230*/ 	.word	0x00030f40


	//   ....[10]....
        /*0234*/ 	.word	0x000310f0


	//   ....[11]....
        /*0238*/ 	.word	0x00031130


	//   ....[12]....
        /*023c*/ 	.word	0x000311c0


	//   ....[13]....
        /*0240*/ 	.word	0x00031230


	//   ....[14]....
        /*0244*/ 	.word	0x00031240


	//   ....[15]....
        /*0248*/ 	.word	0x000312e0


	//   ....[16]....
        /*024c*/ 	.word	0x00031330


	//   ....[17]....
        /*0250*/ 	.word	0x00031340


	//----- nvinfo : EIATTR_VRC_CTA_INIT_COUNT
	.align		4
.L_2436:
        /*0254*/ 	.byte	0x02, 0x4a
	.zero		1
	.zero		1


	//----- nvinfo : EIATTR_EXIT_INSTR_OFFSETS
	.align		4
        /*0258*/ 	.byte	0x04, 0x1c
        /*025a*/ 	.short	(.L_2438 - .L_2437)


	//   ....[0]....
.L_2437:
        /*025c*/ 	.word	0x000011e0


	//   ....[1]....
        /*0260*/ 	.word	0x00032580


	//----- nvinfo : EIATTR_MAX_THREADS
	.align		4
.L_2438:
        /*0264*/ 	.byte	0x04, 0x05
        /*0266*/ 	.short	(.L_2440 - .L_2439)
.L_2439:
        /*0268*/ 	.word	0x00000080
        /*026c*/ 	.word	0x00000001
        /*0270*/ 	.word	0x00000001


	//----- nvinfo : EIATTR_CRS_STACK_SIZE
	.align		4
.L_2440:
        /*0274*/ 	.byte	0x04, 0x1e
        /*0276*/ 	.short	(.L_2442 - .L_2441)
.L_2441:
        /*0278*/ 	.word	0x00000000


	//----- nvinfo : EIATTR_CBANK_PARAM_SIZE
	.align		4
.L_2442:
        /*027c*/ 	.byte	0x03, 0x19
        /*027e*/ 	.short	0x00e8


	//----- nvinfo : EIATTR_PARAM_CBANK
	.align		4
        /*0280*/ 	.byte	0x04, 0x0a
        /*0282*/ 	.short	(.L_2444 - .L_2443)
	.align		4
.L_2443:
        /*0284*/ 	.word	index@(.nv.constant0._ZN10layer_norm13ln_fwd_kernelINS_13Kernel_traitsIf13__nv_bfloat16fS2_fjLj7168ELj1ELj1ELj4ELj16ENS_18Kernel_traits_baseILj7168EfS2_fS2_fjLj128EEEEELb1ELb1ELb1ELb0EEEvNS_9FwdParamsE)
        /*0288*/ 	.short	0x0380
        /*028a*/ 	.short	0x00e8


	//----- nvinfo : EIATTR_SW_WAR
	.align		4
.L_2444:
        /*028c*/ 	.byte	0x04, 0x36
        /*028e*/ 	.short	(.L_2446 - .L_2445)
.L_2445:
        /*0290*/ 	.word	0x00000008
.L_2446:


//--------------------- .nv.info._ZN10layer_norm13ln_fwd_kernelINS_13Kernel_traitsIf13__nv_bfloat16fS2_fjLj7168ELj1ELj1ELj4ELj16ENS_18Kernel_traits_baseILj7168EfS2_fS2_fjLj128EEEEELb1ELb1ELb1ELb1EEEvNS_9FwdParamsE --------------------------
	.section	.nv.info._ZN10layer_norm13ln_fwd_kernelINS_13Kernel_traitsIf13__nv_bfloat16fS2_fjLj7168ELj1ELj1ELj4ELj16ENS_18Kernel_traits_baseILj7168EfS2_fS2_fjLj128EEEEELb1ELb1ELb1ELb1EEEvNS_9FwdParamsE,"",@"SHT_CUDA_INFO"
	.sectionflags	@""
	.align	4


	//----- nvinfo : EIATTR_CUDA_API_VERSION
	.align		4
        /*0000*/ 	.byte	0x04, 0x37
        /*0002*/ 	.short	(.L_2448 - .L_2447)
.L_2447:
        /*0004*/ 	.word	0x00000082


	//----- nvinfo : EIATTR_KPARAM_INFO
	.align		4
.L_2448:
        /*0008*/ 	.byte	0x04, 0x17
        /*000a*/ 	.short	(.L_2450 - .L_2449)
.L_2449:
        /*000c*/ 	.word	0x00000000
        /*0010*/ 	.short	0x0000
        /*0012*/ 	.short	0x0000
        /*0014*/ 	.byte	0x00, 0xf0, 0xa1, 0x03


	//----- nvinfo : EIATTR_SPARSE_MMA_MASK
	.align		4
.L_2450:
        /*0018*/ 	.byte	0x03, 0x50
        /*001a*/ 	.short	0x0000


	//----- nvinfo : EIATTR_MAXREG_COUNT
	.align		4
        /*001c*/ 	.byte	0x03, 0x1b
        /*001e*/ 	.short	0x00ff


	//----- nvinfo : EIATTR_NUM_BARRIERS
	.align		4
        /*0020*/ 	.byte	0x02, 0x4c
        /*0022*/ 	.byte	0x01
	.zero		1


	//----- nvinfo : EIATTR_ANNOTATIONS
	.align		4
        /*0024*/ 	.byte	0x04, 0x55
        /*0026*/ 	.short	(.L_2452 - .L_2451)


	//   ....[0]....
.L_2451:
        /* <DEDUP_REMOVED lines=9> */


	//----- nvinfo : EIATTR_MERCURY_ISA_VERSION
	.align		4
.L_2452:
        /*00a8*/ 	.byte	0x03, 0x5f
        /*00aa*/ 	.short	0x0101


	//----- nvinfo : EIATTR_COOP_GROUP_MASK_REGIDS
	.align		4
        /*00ac*/ 	.byte	0x04, 0x29
        /*00ae*/ 	.short	(.L_2454 - .L_2453)


	//   ....[0]....
.L_2453:
        /*00b0*/ 	.word	0xffffffff


	//   ....[1]....
        /*00b4*/ 	.word	0xffffffff


	//   ....[2]....
        /*00b8*/ 	.word	0xffffffff


	//   ....[3]....
        /*00bc*/ 	.word	0xffffffff


	//   ....[4]....
        /*00c0*/ 	.word	0xffffffff


	//   ....[5]....
        /*00c4*/ 	.word	0xffffffff


	//   ....[6]....
        /*00c8*/ 	.word	0xffffffff


	//   ....[7]....
        /*00cc*/ 	.word	0xffffffff


	//   ....[8]....
        /*00d0*/ 	.word	0xffffffff


	//   ....[9]....
        /*00d4*/ 	.word	0xffffffff


	//   ....[10]....
        /*00d8*/ 	.word	0xffffffff


	//   ....[11]....
        /*00dc*/ 	.word	0xffffffff


	//   ....[12]....
        /*00e0*/ 	.word	0xffffffff


	//   ....[13]....
        /*00e4*/ 	.word	0xffffffff


	//   ....[14]....
        /*00e8*/ 	.word	0xffffffff


	//   ....[15]....
        /*00ec*/ 	.word	0xffffffff


	//   ....[16]....
        /*00f0*/ 	.word	0xffffffff


	//   ....[17]....
        /*00f4*/ 	.word	0xffffffff


	//----- nvinfo : EIATTR_COOP_GROUP_INSTR_OFFSETS
	.align		4
.L_2454:
        /*00f8*/ 	.byte	0x04, 0x28
        /*00fa*/ 	.short	(.L_2456 - .L_2455)


	//   ....[0]....
.L_2455:
        /*00fc*/ 	.word	0x00028010


	//   ....[1]....
        /*0100*/ 	.word	0x00028030


	//   ....[2]....
        /*0104*/ 	.word	0x00028050


	//   ....[3]....
        /*0108*/ 	.word	0x00028070


	//   ....[4]....
        /*010c*/ 	.word	0x00028090


	//   ....[5]....
        /*0110*/ 	.word	0x000287c0


	//   ....[6]....
        /*0114*/ 	.word	0x000287e0


	//   ....[7]....
        /*0118*/ 	.word	0x00028800


	//   ....[8]....
        /*011c*/ 	.word	0x00028820


	//   ....[9]....
        /*0120*/ 	.word	0x00028840


	//   ....[10]....
        /*0124*/ 	.word	0x000289d0


	//   ....[11]....
        /*0128*/ 	.word	0x00028a10


	//   ....[12]....
        /*012c*/ 	.word	0x00028aa0


	//   ....[13]....
        /*0130*/ 	.word	0x00028b10


	//   ....[14]....
        /*0134*/ 	.word	0x00028b20


	//   ....[15]....
        /*0138*/ 	.word	0x00028bc0


	//   ....[16]....
        /*013c*/ 	.word	0x00028c20


	//   ....[17]....
        /*0140*/ 	.word	0x00028c30


	//----- nvinfo : EIATTR_VRC_CTA_INIT_COUNT
	.align		4
.L_2456:
        /*0144*/ 	.byte	0x02, 0x4a
	.zero		1
	.zero		1


	//----- nvinfo : EIATTR_EXIT_INSTR_OFFSETS
	.align		4
        /*0148*/ 	.byte	0x04, 0x1c
        /*014a*/ 	.short	(.L_2458 - .L_2457)


	//   ....[0]....
.L_2457:
        /*014c*/ 	.word	0x00000ab0


	//   ....[1]....
        /*0150*/ 	.word	0x00029c00


	//----- nvinfo : EIATTR_MAX_THREADS
	.align		4
.L_2458:
        /*0154*/ 	.byte	0x04, 0x05
        /*0156*/ 	.short	(.L_2460 - .L_2459)
.L_2459:
        /*0158*/ 	.word	0x00000080
        /*015c*/ 	.word	0x00000001
        /*0160*/ 	.word	0x00000001


	//----- nvinfo : EIATTR_CRS_STACK_SIZE
	.align		4
.L_2460:
        /*0164*/ 	.byte	0x04, 0x1e
        /*0166*/ 	.short	(.L_2462 - .L_2461)
.L_2461:
        /*0168*/ 	.word	0x00000000


	//----- nvinfo : EIATTR_CBANK_PARAM_SIZE
	.align		4
.L_2462:
        /*016c*/ 	.byte	0x03, 0x19
        /*016e*/ 	.short	0x00e8


	//----- nvinfo : EIATTR_PARAM_CBANK
	.align		4
        /*0170*/ 	.byte	0x04, 0x0a
        /*0172*/ 	.short	(.L_2464 - .L_2463)
	.align		4
.L_2463:
        /*0174*/ 	.word	index@(.nv.constant0._ZN10layer_norm13ln_fwd_kernelINS_13Kernel_traitsIf13__nv_bfloat16fS2_fjLj7168ELj1ELj1ELj4ELj16ENS_18Kernel_traits_baseILj7168EfS2_fS2_fjLj128EEEEELb1ELb1ELb1ELb1EEEvNS_9FwdParamsE)
        /*0178*/ 	.short	0x0380
        /*017a*/ 	.short	0x00e8


	//----- nvinfo : EIATTR_SW_WAR
	.align		4
.L_2464:
        /*017c*/ 	.byte	0x04, 0x36
        /*017e*/ 	.short	(.L_2466 - .L_2465)
.L_2465:
        /*0180*/ 	.word	0x00000008
.L_2466:


//--------------------- .nv.info._ZN10layer_norm13ln_fwd_kernelINS_13Kernel_traitsIf6__halfS2_S2_fjLj7168ELj1ELj1ELj4ELj16ENS_18Kernel_traits_baseILj7168EfS2_S2_S2_fjLj128EEEEELb0ELb0ELb0ELb0EEEvNS_9FwdParamsE --------------------------
	.section	.nv.info._ZN10layer_norm13ln_fwd_kernelINS_13Kernel_traitsIf6__halfS2_S2_fjLj7168ELj1ELj1ELj4ELj16ENS_18Kernel_traits_baseILj7168EfS2_S2_S2_fjLj128EEEEELb0ELb0ELb0ELb0EEEvNS_9FwdParamsE,"",@"SHT_CUDA_INFO"
	.sectionflags	@""
	.align	4


	//----- nvinfo : EIATTR_CUDA_API_VERSION
	.align		4
        /*0000*/ 	.byte	0x04, 0x37
        /*0002*/ 	.short	(.L_2468 - .L_2467)
.L_2467:
        /*0004*/ 	.word	0x00000082


	//----- nvinfo : EIATTR_KPARAM_INFO
	.align		4
.L_2468:
        /*0008*/ 	.byte	0x04, 0x17
        /*000a*/ 	.short	(.L_2470 - .L_2469)
.L_2469:
        /*000c*/ 	.word	0x00000000
        /*0010*/ 	.short	0x0000
        /*0012*/ 	.short	0x0000
        /*0014*/ 	.byte	0x00, 0xf0, 0xa1, 0x03


	//----- nvinfo : EIATTR_SPARSE_MMA_MASK
	.align		4
.L_2470:
        /*0018*/ 	.byte	0x03, 0x50
        /*001a*/ 	.short	0x0000


	//----- nvinfo : EIATTR_MAXREG_COUNT
	.align		4
        /*001c*/ 	.byte	0x03, 0x1b
        /*001e*/ 	.short	0x00ff


	//----- nvinfo : EIATTR_NUM_BARRIERS
	.align		4
        /*0020*/ 	.byte	0x02, 0x4c
        /*0022*/ 	.byte	0x01
	.zero		1


	//----- nvinfo : EIATTR_MERCURY_ISA_VERSION
	.align		4
        /*0024*/ 	.byte	0x03, 0x5f
        /*0026*/ 	.short	0x0101


	//----- nvinfo : EIATTR_COOP_GROUP_MASK_REGIDS
	.align		4
        /*0028*/ 	.byte	0x04, 0x29
        /*002a*/ 	.short	(.L_2472 - .L_2471)


	//   ....[0]....
.L_2471:
        /*002c*/ 	.word	0xffffffff


	//   ....[1]....
        /*0030*/ 	.word	0xffffffff


	//   ....[2]....
        /*0034*/ 	.word	0xffffffff


	//   ....[3]....
        /*0038*/ 	.word	0xffffffff


	//   ....[4]....
        /*003c*/ 	.word	0xffffffff


	//   ....[5]....
        /*0040*/ 	.word	0xffffffff


	//   ....[6]....
        /*0044*/ 	.word	0xffffffff


	//   ....[7]....
        /*0048*/ 	.word	0xffffffff


	//   ....[8]....
        /*004c*/ 	.word	0xffffffff


	//   ....[9]....
        /*0050*/ 	.word	0xffffffff


	//   ....[10]....
        /*0054*/ 	.word	0xffffffff


	//   ....[11]....
        /*0058*/ 	.word	0xffffffff


	//   ....[12]....
        /*005c*/ 	.word	0xffffffff


	//   ....[13]....
        /*0060*/ 	.word	0xffffffff


	//   ....[14]....
        /*0064*/ 	.word	0xffffffff


	//   ....[15]....
        /*0068*/ 	.word	0xffffffff


	//   ....[16]....
        /*006c*/ 	.word	0xffffffff


	//   ....[17]....
        /*0070*/ 	.word	0xffffffff


	//----- nvinfo : EIATTR_COOP_GROUP_INSTR_OFFSETS
	.align		4
.L_2472:
        /*0074*/ 	.byte	0x04, 0x28
        /*0076*/ 	.short	(.L_2474 - .L_2473)


	//   ....[0]....
.L_2473:
        /*0078*/ 	.word	0x00003640


	//   ....[1]....
        /*007c*/ 	.word	0x00003660


	//   ....[2]....
        /*0080*/ 	.word	0x00003680


	//   ....[3]....
        /*0084*/ 	.word	0x000036a0


	//   ....[4]....
        /*0088*/ 	.word	0x000036c0


	//   ....[5]....
        /*008c*/ 	.word	0x00003e70


	//   ....[6]....
        /*0090*/ 	.word	0x00003e90


	//   ....[7]....
        /*0094*/ 	.word	0x00003eb0


	//   ....[8]....
        /*0098*/ 	.word	0x00003ed0


	//   ....[9]....
        /*009c*/ 	.word	0x00003ef0


	//   ....[10]....
        /*00a0*/ 	.word	0x00004080


	//   ....[11]....
        /*00a4*/ 	.word	0x000040c0


	//   ....[12]....
        /*00a8*/ 	.word	0x00004100


	//   ....[13]....
        /*00ac*/ 	.word	0x000041a0


	//   ....[14]....
        /*00b0*/ 	.word	0x00004230


	//   ....[15]....
        /*00b4*/ 	.word	0x000042a0


	//   ....[16]....
        /*00b8*/ 	.word	0x000042e0


	//   ....[17]....
        /*00bc*/ 	.word	0x00004320


	//----- nvinfo : EIATTR_VRC_CTA_INIT_COUNT
	.align		4
.L_2474:
        /*00c0*/ 	.byte	0x02, 0x4a
	.zero		1
	.zero		1


	//----- nvinfo : EIATTR_EXIT_INSTR_OFFSETS
	.align		4
        /*00c4*/ 	.byte	0x04, 0x1c
        /*00c6*/ 	.short	(.L_2476 - .L_2475)


	//   ....[0]....
.L_2475:
        /*00c8*/ 	.word	0x00000a10


	//   ....[1]....
        /*00cc*/ 	.word	0x00005360


	//----- nvinfo : EIATTR_MAX_THREADS
	.align		4
.L_2476:
        /*00d0*/ 	.byte	0x04, 0x05
        /*00d2*/ 	.short	(.L_2478 - .L_2477)
.L_2477:
        /*00d4*/ 	.word	0x00000080
        /*00d8*/ 	.word	0x00000001
        /*00dc*/ 	.word	0x00000001


	//----- nvinfo : EIATTR_CRS_STACK_SIZE
	.align		4
.L_2478:
        /*00e0*/ 	.byte	0x04, 0x1e
        /*00e2*/ 	.short	(.L_2480 - .L_2479)
.L_2479:
        /*00e4*/ 	.word	0x00000000


	//----- nvinfo : EIATTR_CBANK_PARAM_SIZE
	.align		4
.L_2480:
        /*00e8*/ 	.byte	0x03, 0x19
        /*00ea*/ 	.short	0x00e8


	//----- nvinfo : EIATTR_PARAM_CBANK
	.align		4
        /*00ec*/ 	.byte	0x04, 0x0a
        /*00ee*/ 	.short	(.L_2482 - .L_2481)
	.align		4
.L_2481:
        /*00f0*/ 	.word	index@(.nv.constant0._ZN10layer_norm13ln_fwd_kernelINS_13Kernel_traitsIf6__halfS2_S2_fjLj7168ELj1ELj1ELj4ELj16ENS_18Kernel_traits_baseILj7168EfS2_S2_S2_fjLj128EEEEELb0ELb0ELb0ELb0EEEvNS_9FwdParamsE)
        /*00f4*/ 	.short	0x0380
        /*00f6*/ 	.short	0x00e8


	//----- nvinfo : EIATTR_SW_WAR
	.align		4
.L_2482:
        /*00f8*/ 	.byte	0x04, 0x36
        /*00fa*/ 	.short	(.L_2484 - .L_2483)
.L_2483:
        /*00fc*/ 	.word	0x00000008
.L_2484:


//--------------------- .nv.info._ZN10layer_norm13ln_fwd_kernelINS_13Kernel_traitsIf6__halfS2_S2_fjLj7168ELj1ELj1ELj4ELj16ENS_18Kernel_traits_baseILj7168EfS2_S2_S2_fjLj128EEEEELb0ELb0ELb0ELb1EEEvNS_9FwdParamsE --------------------------
	.section	.nv.info._ZN10layer_norm13ln_fwd_kernelINS_13Kernel_traitsIf6__halfS2_S2_fjLj7168ELj1ELj1ELj4ELj16ENS_18Kernel_traits_baseILj7168EfS2_S2_S2_fjLj128EEEEELb0ELb0ELb0ELb1EEEvNS_9FwdParamsE,"",@"SHT_CUDA_INFO"
	.sectionflags	@""
	.align	4


	//----- nvinfo : EIATTR_CUDA_API_VERSION
	.align		4
        /*0000*/ 	.byte	0x04, 0x37
        /*0002*/ 	.short	(.L_2486 - .L_2485)
.L_2485:
        /*0004*/ 	.word	0x00000082


	//----- nvinfo : EIATTR_KPARAM_INFO
	.align		4
.L_2486:
        /*0008*/ 	.byte	0x04, 0x17
        /*000a*/ 	.short	(.L_2488 - .L_2487)
.L_2487:
        /*000c*/ 	.word	0x00000000
        /*0010*/ 	.short	0x0000
        /*0012*/ 	.short	0x0000
        /*0014*/ 	.byte	0x00, 0xf0, 0xa1, 0x03


	//----- nvinfo : EIATTR_SPARSE_MMA_MASK
	.align		4
.L_2488:
        /*0018*/ 	.byte	0x03, 0x50
        /*001a*/ 	.short	0x0000


	//----- nvinfo : EIATTR_MAXREG_COUNT
	.align		4
        /*001c*/ 	.byte	0x03, 0x1b
        /*001e*/ 	.short	0x00ff


	//----- nvinfo : EIATTR_NUM_BARRIERS
	.align		4
        /*0020*/ 	.byte	0x02, 0x4c
        /*0022*/ 	.byte	0x01
	.zero		1


	//----- nvinfo : EIATTR_MERCURY_ISA_VERSION
	.align		4
        /*0024*/ 	.byte	0x03, 0x5f
        /*0026*/ 	.short	0x0101


	//----- nvinfo : EIATTR_COOP_GROUP_MASK_REGIDS
	.align		4
        /*0028*/ 	.byte	0x04, 0x29
        /*002a*/ 	.short	(.L_2490 - .L_2489)


	//   ....[0]....
.L_2489:
        /*002c*/ 	.word	0xffffffff


	//   ....[1]....
        /*0030*/ 	.word	0xffffffff


	//   ....[2]....
        /*0034*/ 	.word	0xffffffff


	//   ....[3]....
        /*0038*/ 	.word	0xffffffff


	//   ....[4]....
        /*003c*/ 	.word	0xffffffff


	//   ....[5]....
        /*0040*/ 	.word	0xffffffff


	//   ....[6]....
        /*0044*/ 	.word	0xffffffff


	//   ....[7]....
        /*0048*/ 	.word	0xffffffff


	//   ....[8]....
        /*004c*/ 	.word	0xffffffff


	//   ....[9]....
        /*0050*/ 	.word	0xffffffff


	//   ....[10]....
        /*0054*/ 	.word	0xffffffff


	//   ....[11]....
        /*0058*/ 	.word	0xffffffff


	//   ....[12]....
        /*005c*/ 	.word	0xffffffff


	//   ....[13]....
        /*0060*/ 	.word	0xffffffff


	//   ....[14]....
        /*0064*/ 	.word	0xffffffff


	//   ....[15]....
        /*0068*/ 	.word	0xffffffff


	//   ....[16]....
        /*006c*/ 	.word	0xffffffff


	//   ....[17]....
        /*0070*/ 	.word	0xffffffff


	//----- nvinfo : EIATTR_COOP_GROUP_INSTR_OFFSETS
	.align		4
.L_2490:
        /*0074*/ 	.byte	0x04, 0x28
        /*0076*/ 	.short	(.L_2492 - .L_2491)


	//   ....[0]....
.L_2491:
        /*0078*/ 	.word	0x00002d20


	//   ....[1]....
        /*007c*/ 	.word	0x00002d40


	//   ....[2]....
        /*0080*/ 	.word	0x00002d60


	//   ....[3]....
        /*0084*/ 	.word	0x00002d80


	//   ....[4]....
        /*0088*/ 	.word	0x00002da0


	//   ....[5]....
        /*008c*/ 	.word	0x000034d0


	//   ....[6]....
        /*0090*/ 	.word	0x000034f0


	//   ....[7]....
        /*0094*/ 	.word	0x00003510


	//   ....[8]....
        /*0098*/ 	.word	0x00003540


	//   ....[9]....
        /*009c*/ 	.word	0x00003580


	//   ....[10]....
        /*00a0*/ 	.word	0x00003730


	//   ....[11]....
        /*00a4*/ 	.word	0x00003770


	//   ....[12]....
        /*00a8*/ 	.word	0x00003780


	//   ....[13]....
        /*00ac*/ 	.word	0x000037c0


	//   ....[14]....
        /*00b0*/ 	.word	0x00003890


	//   ....[15]....
        /*00b4*/ 	.word	0x000038c0


	//   ....[16]....
        /*00b8*/ 	.word	0x00003970


	//   ....[17]....
        /*00bc*/ 	.word	0x00003990


	//----- nvinfo : EIATTR_VRC_CTA_INIT_COUNT
	.align		4
.L_2492:
        /*00c0*/ 	.byte	0x02, 0x4a
	.zero		1
	.zero		1


	//----- nvinfo : EIATTR_EXIT_INSTR_OFFSETS
	.align		4
        /*00c4*/ 	.byte	0x04, 0x1c
        /*00c6*/ 	.short	(.L_2494 - .L_2493)


	//   ....[0]....
.L_2493:
        /*00c8*/ 	.word	0x000005c0


	//   ....[1]....
        /*00cc*/ 	.word	0x000047d0


	//----- nvinfo : EIATTR_MAX_THREADS
	.align		4
.L_2494:
        /*00d0*/ 	.byte	0x04, 0x05
        /*00d2*/ 	.short	(.L_2496 - .L_2495)
.L_2495:
        /*00d4*/ 	.word	0x00000080
        /*00d8*/ 	.word	0x00000001
        /*00dc*/ 	.word	0x00000001


	//----- nvinfo : EIATTR_CRS_STACK_SIZE
	.align		4
.L_2496:
        /*00e0*/ 	.byte	0x04, 0x1e
        /*00e2*/ 	.short	(.L_2498 - .L_2497)
.L_2497:
        /*00e4*/ 	.word	0x00000000


	//----- nvinfo : EIATTR_CBANK_PARAM_SIZE
	.align		4
.L_2498:
        /*00e8*/ 	.byte	0x03, 0x19
        /*00ea*/ 	.short	0x00e8


	//----- nvinfo : EIATTR_PARAM_CBANK
	.align		4
        /*00ec*/ 	.byte	0x04, 0x0a
        /*00ee*/ 	.short	(.L_2500 - .L_2499)
	.align		4
.L_2499:
        /*00f0*/ 	.word	index@(.nv.constant0._ZN10layer_norm13ln_fwd_kernelINS_13Kernel_traitsIf6__halfS2_S2_fjLj7168ELj1ELj1ELj4ELj16ENS_18Kernel_traits_baseILj7168EfS2_S2_S2_fjLj128EEEEELb0ELb0ELb0ELb1EEEvNS_9FwdParamsE)
        /*00f4*/ 	.short	0x0380
        /*00f6*/ 	.short	0x00e8


	//----- nvinfo : EIATTR_SW_WAR
	.align		4
.L_2500:
        /*00f8*/ 	.byte	0x04, 0x36
        /*00fa*/ 	.short	(.L_2502 - .L_2501)
.L_2501:
        /*00fc*/ 	.word	0x00000008
.L_2502:


//--------------------- .nv.info._ZN10layer_norm13ln_fwd_kernelINS_13Kernel_traitsIf6__halfS2_S2_fjLj7168ELj1ELj1ELj4ELj16ENS_18Kernel_traits_baseILj7168EfS2_S2_S2_fjLj128EEEEELb0ELb0ELb1ELb0EEEvNS_9FwdParamsE --------------------------
	.section	.nv.info._ZN10layer_norm13ln_fwd_kernelINS_13Kernel_traitsIf6__halfS2_S2_fjLj7168ELj1ELj1ELj4ELj16ENS_18Kernel_traits_baseILj7168EfS2_S2_S2_fjLj128EEEEELb0ELb0ELb1ELb0EEEvNS_9FwdParamsE,"",@"SHT_CUDA_INFO"
	.sectionflags	@""
	.align	4


	//----- nvinfo : EIATTR_CUDA_API_VERSION
	.align		4
        /*0000*/ 	.byte	0x04, 0x37
        /*0002*/ 	.short	(.L_2504 - .L_2503)
.L_2503:
        /*0004*/ 	.word	0x00000082


	//----- nvinfo : EIATTR_KPARAM_INFO
	.align		4
.L_2504:
        /*0008*/ 	.byte	0x04, 0x17
        /*000a*/ 	.short	(.L_2506 - .L_2505)
.L_2505:
        /*000c*/ 	.word	0x00000000
        /*0010*/ 	.short	0x0000
        /*0012*/ 	.short	0x0000
        /*0014*/ 	.byte	0x00, 0xf0, 0xa1, 0x03


	//----- nvinfo : EIATTR_SPARSE_MMA_MASK
	.align		4
.L_2506:
        /*0018*/ 	.byte	0x03, 0x50
        /*001a*/ 	.short	0x0000


	//----- nvinfo : EIATTR_MAXREG_COUNT
	.align		4
        /*001c*/ 	.byte	0x03, 0x1b
        /*001e*/ 	.short	0x00ff


	//----- nvinfo : EIATTR_NUM_BARRIERS
	.align		4
        /*0020*/ 	.byte	0x02, 0x4c
        /*0022*/ 	.byte	0x01
	.zero		1


	//----- nvinfo : EIATTR_MERCURY_ISA_VERSION
	.align		4
        /*0024*/ 	.byte	0x03, 0x5f
        /*0026*/ 	.short	0x0101


	//----- nvinfo : EIATTR_COOP_GROUP_MASK_REGIDS
	.align		4
        /*0028*/ 	.byte	0x04, 0x29
        /*002a*/ 	.short	(.L_2508 - .L_2507)


	//   ....[0]....
.L_2507:
        /*002c*/ 	.word	0xffffffff


	//   ....[1]....
        /*0030*/ 	.word	0xffffffff


	//   ....[2]....
        /*0034*/ 	.word	0xffffffff


	//   ....[3]....
        /*0038*/ 	.word	0xffffffff


	//   ....[4]....
        /*003c*/ 	.word	0xffffffff


	//   ....[5]....
        /*0040*/ 	.word	0xffffffff


	//   ....[6]....
        /*0044*/ 	.word	0xffffffff


	//   ....[7]....
        /*0048*/ 	.word	0xffffffff


	//   ....[8]....
        /*004c*/ 	.word	0xffffffff


	//   ....[9]....
        /*0050*/ 	.word	0xffffffff


	//   ....[10]....
        /*0054*/ 	.word	0xffffffff


	//   ....[11]....
        /*0058*/ 	.word	0xffffffff


	//   ....[12]....
        /*005c*/ 	.word	0xffffffff


	//   ....[13]....
        /*0060*/ 	.word	0xffffffff


	//   ....[14]....
        /*0064*/ 	.word	0xffffffff


	//   ....[15]....
        /*0068*/ 	.word	0xffffffff


	//   ....[16]....
        /*006c*/ 	.word	0xffffffff


	//   ....[17]....
        /*0070*/ 	.word	0xffffffff


	//----- nvinfo : EIATTR_COOP_GROUP_INSTR_OFFSETS
	.align		4
.L_2508:
        /*0074*/ 	.byte	0x04, 0x28
        /*0076*/ 	.short	(.L_2510 - .L_2509)


	//   ....[0]....
.L_2509:
        /*0078*/ 	.word	0x00004080


	//   ....[1]....
        /*007c*/ 	.word	0x000040a0


	//   ....[2]....
        /*0080*/ 	.word	0x000040c0


	//   ....[3]....
        /*0084*/ 	.word	0x000040e0


	//   ....[4]....
        /*0088*/ 	.word	0x00004100


	//   ....[5]....
        /*008c*/ 	.word	0x00004890


	//   ....[6]....
        /*0090*/ 	.word	0x000048b0


	//   ....[7]....
        /*0094*/ 	.word	0x000048d0


	//   ....[8]....
        /*0098*/ 	.word	0x000048f0


	//   ....[9]....
        /*009c*/ 	.word	0x00004910


	//   ....[10]....
        /*00a0*/ 	.word	0x00004aa0


	//   ....[11]....
        /*00a4*/ 	.word	0x00004ad0


	//   ....[12]....
        /*00a8*/ 	.word	0x00004af0


	//   ....[13]....
        /*00ac*/ 	.word	0x00004b30


	//   ....[14]....
        /*00b0*/ 	.word	0x00004bf0


	//   ....[15]....
        /*00b4*/ 	.word	0x00004c20


	//   ....[16]....
        /*00b8*/ 	.word	0x00004cd0


	//   ....[17]....
        /*00bc*/ 	.word	0x00004d00


	//----- nvinfo : EIATTR_VRC_CTA_INIT_COUNT
	.align		4
.L_2510:
        /*00c0*/ 	.byte	0x02, 0x4a
	.zero		1
	.zero		1


	//----- nvinfo : EIATTR_EXIT_INSTR_OFFSETS
	.align		4
        /*00c4*/ 	.byte	0x04, 0x1c
        /*00c6*/ 	.short	(.L_2512 - .L_2511)


	//   ....[0]....
.L_2511:
        /*00c8*/ 	.word	0x00000a10


	//   ....[1]....
        /*00cc*/ 	.word	0x00005de0


	//----- nvinfo : EIATTR_MAX_THREADS
	.align		4
.L_2512:
        /*00d0*/ 	.byte	0x04, 0x05
        /*00d2*/ 	.short	(.L_2514 - .L_2513)
.L_2513:
        /*00d4*/ 	.word	0x00000080
        /*00d8*/ 	.word	0x00000001
        /*00dc*/ 	.word	0x00000001


	//----- nvinfo : EIATTR_CRS_STACK_SIZE
	.align		4
.L_2514:
        /*00e0*/ 	.byte	0x04, 0x1e
        /*00e2*/ 	.short	(.L_2516 - .L_2515)
.L_2515:
        /*00e4*/ 	.word	0x00000000


	//----- nvinfo : EIATTR_CBANK_PARAM_SIZE
	.align		4
.L_2516:
        /*00e8*/ 	.byte	0x03, 0x19
        /*00ea*/ 	.short	0x00e8


	//----- nvinfo : EIATTR_PARAM_CBANK
	.align		4
        /*00ec*/ 	.byte	0x04, 0x0a
        /*00ee*/ 	.short	(.L_2518 - .L_2517)
	.align		4
.L_2517:
        /*00f0*/ 	.word	index@(.nv.constant0._ZN10layer_norm13ln_fwd_kernelINS_13Kernel_traitsIf6__halfS2_S2_fjLj7168ELj1ELj1ELj4ELj16ENS_18Kernel_traits_baseILj7168EfS2_S2_S2_fjLj128EEEEELb0ELb0ELb1ELb0EEEvNS_9FwdParamsE)
        /*00f4*/ 	.short	0x0380
        /*00f6*/ 	.short	0x00e8


	//----- nvinfo : EIATTR_SW_WAR
	.align		4
.L_2518:
        /*00f8*/ 	.byte	0x04, 0x36
        /*00fa*/ 	.short	(.L_2520 - .L_2519)
.L_2519:
        /*00fc*/ 	.word	0x00000008
.L_2520:


//--------------------- .nv.info._ZN10layer_norm13ln_fwd_kernelINS_13Kernel_traitsIf6__halfS2_S2_fjLj7168ELj1ELj1ELj4ELj16ENS_18Kernel_traits_baseILj7168EfS2_S2_S2_fjLj128EEEEELb0ELb0ELb1ELb1EEEvNS_9FwdParamsE --------------------------
	.section	.nv.info._ZN10layer_norm13ln_fwd_kernelINS_13Kernel_traitsIf6__halfS2_S2_fjLj7168ELj1ELj1ELj4ELj16ENS_18Kernel_traits_baseILj7168EfS2_S2_S2_fjLj128EEEEELb0ELb0ELb1ELb1EEEvNS_9FwdParamsE,"",@"SHT_CUDA_INFO"
	.sectionflags	@""
	.align	4


	//----- nvinfo : EIATTR_CUDA_API_VERSION
	.align		4
        /*0000*/ 	.byte	0x04, 0x37
        /*0002*/ 	.short	(.L_2522 - .L_2521)
.L_2521:
        /*0004*/ 	.word	0x00000082


	//----- nvinfo : EIATTR_KPARAM_INFO
	.align		4
.L_2522:
        /*0008*/ 	.byte	0x04, 0x17
        /*000a*/ 	.short	(.L_2524 - .L_2523)
.L_2523:
        /*000c*/ 	.word	0x00000000
        /*0010*/ 	.short	0x0000
        /*0012*/ 	.short	0x0000
        /*0014*/ 	.byte	0x00, 0xf0, 0xa1, 0x03


	//----- nvinfo : EIATTR_SPARSE_MMA_MASK
	.align		4
.L_2524:
        /*0018*/ 	.byte	0x03, 0x50
        /*001a*/ 	.short	0x0000


	//----- nvinfo : EIATTR_MAXREG_COUNT
	.align		4
        /*001c*/ 	.byte	0x03, 0x1b
        /*001e*/ 	.short	0x00ff


	//----- nvinfo : EIATTR_NUM_BARRIERS
	.align		4
        /*0020*/ 	.byte	0x02, 0x4c
        /*0022*/ 	.byte	0x01
	.zero		1


	//----- nvinfo : EIATTR_MERCURY_ISA_VERSION
	.align		4
        /*0024*/ 	.byte	0x03, 0x5f
        /*0026*/ 	.short	0x0101


	//----- nvinfo : EIATTR_COOP_GROUP_MASK_REGIDS
	.align		4
        /*0028*/ 	.byte	0x04, 0x29
        /*002a*/ 	.short	(.L_2526 - .L_2525)


	//   ....[0]....
.L_2525:
        /*002c*/ 	.word	0xffffffff


	//   ....[1]....
        /*0030*/ 	.word	0xffffffff


	//   ....[2]....
        /*0034*/ 	.word	0xffffffff


	//   ....[3]....
        /*0038*/ 	.word	0xffffffff


	//   ....[4]....
        /*003c*/ 	.word	0xffffffff


	//   ....[5]....
        /*0040*/ 	.word	0xffffffff


	//   ....[6]....
        /*0044*/ 	.word	0xffffffff


	//   ....[7]....
        /*0048*/ 	.word	0xffffffff


	//   ....[8]....
        /*004c*/ 	.word	0xffffffff


	//   ....[9]....
        /*0050*/ 	.word	0xffffffff


	//   ....[10]....
        /*0054*/ 	.word	0xffffffff


	//   ....[11]....
        /*0058*/ 	.word	0xffffffff


	//   ....[12]....
        /*005c*/ 	.word	0xffffffff


	//   ....[13]....
        /*0060*/ 	.word	0xffffffff


	//   ....[14]....
        /*0064*/ 	.word	0xffffffff


	//   ....[15]....
        /*0068*/ 	.word	0xffffffff


	//   ....[16]....
        /*006c*/ 	.word	0xffffffff


	//   ....[17]....
        /*0070*/ 	.word	0xffffffff


	//----- nvinfo : EIATTR_COOP_GROUP_INSTR_OFFSETS
	.align		4
.L_2526:
        /*0074*/ 	.byte	0x04, 0x28
        /*0076*/ 	.short	(.L_2528 - .L_2527)


	//   ....[0]....
.L_2527:
        /*0078*/ 	.word	0x00003710


	//   ....[1]....
        /*007c*/ 	.word	0x00003730


	//   ....[2]....
        /*0080*/ 	.word	0x00003750


	//   ....[3]....
        /*0084*/ 	.word	0x00003770


	//   ....[4]....
        /*0088*/ 	.word	0x00003790


	//   ....[5]....
        /*008c*/ 	.word	0x00003ec0


	//   ....[6]....
        /*0090*/ 	.word	0x00003ee0


	//   ....[7]....
        /*0094*/ 	.word	0x00003f00


	//   ....[8]....
        /*0098*/ 	.word	0x00003f30


	//   ....[9]....
        /*009c*/ 	.word	0x00003f60


	//   ....[10]....
        /*00a0*/ 	.word	0x00004110


	//   ....[11]....
        /*00a4*/ 	.word	0x00004140


	//   ....[12]....
        /*00a8*/ 	.word	0x00004150


	//   ....[13]....
        /*00ac*/ 	.word	0x00004190


	//   ....[14]....
        /*00b0*/ 	.word	0x00004260


	//   ....[15]....
        /*00b4*/ 	.word	0x00004290


	//   ....[16]....
        /*00b8*/ 	.word	0x00004340


	//   ....[17]....
        /*00bc*/ 	.word	0x00004370


	//----- nvinfo : EIATTR_VRC_CTA_INIT_COUNT
	.align		4
.L_2528:
        /*00c0*/ 	.byte	0x02, 0x4a
	.zero		1
	.zero		1


	//----- nvinfo : EIATTR_EXIT_INSTR_OFFSETS
	.align		4
        /*00c4*/ 	.byte	0x04, 0x1c
        /*00c6*/ 	.short	(.L_2530 - .L_2529)


	//   ....[0]....
.L_2529:
        /*00c8*/ 	.word	0x00000580


	//   ....[1]....
        /*00cc*/ 	.word	0x00005280


	//----- nvinfo : EIATTR_MAX_THREADS
	.align		4
.L_2530:
        /*00d0*/ 	.byte	0x04, 0x05
        /*00d2*/ 	.short	(.L_2532 - .L_2531)
.L_2531:
        /*00d4*/ 	.word	0x00000080
        /*00d8*/ 	.word	0x00000001
        /*00dc*/ 	.word	0x00000001


	//----- nvinfo : EIATTR_CRS_STACK_SIZE
	.align		4
.L_2532:
        /*00e0*/ 	.byte	0x04, 0x1e
        /*00e2*/ 	.short	(.L_2534 - .L_2533)
.L_2533:
        /*00e4*/ 	.word	0x00000000


	//----- nvinfo : EIATTR_CBANK_PARAM_SIZE
	.align		4
.L_2534:
        /*00e8*/ 	.byte	0x03, 0x19
        /*00ea*/ 	.short	0x00e8


	//----- nvinfo : EIATTR_PARAM_CBANK
	.align		4
        /*00ec*/ 	.byte	0x04, 0x0a
        /*00ee*/ 	.short	(.L_2536 - .L_2535)
	.align		4
.L_2535:
        /*00f0*/ 	.word	index@(.nv.constant0._ZN10layer_norm13ln_fwd_kernelINS_13Kernel_traitsIf6__halfS2_S2_fjLj7168ELj1ELj1ELj4ELj16ENS_18Kernel_traits_baseILj7168EfS2_S2_S2_fjLj128EEEEELb0ELb0ELb1ELb1EEEvNS_9FwdParamsE)
        /*00f4*/ 	.short	0x0380
        /*00f6*/ 	.short	0x00e8


	//----- nvinfo : EIATTR_SW_WAR
	.align		4
.L_2536:
        /*00f8*/ 	.byte	0x04, 0x36
        /*00fa*/ 	.short	(.L_2538 - .L_2537)
.L_2537:
        /*00fc*/ 	.word	0x00000008
.L_2538:


//--------------------- .nv.info._ZN10layer_norm13ln_fwd_kernelINS_13Kernel_traitsIf6__halfS2_S2_fjLj7168ELj1ELj1ELj4ELj16ENS_18Kernel_traits_baseILj7168EfS2_S2_S2_fjLj128EEEEELb0ELb1ELb0ELb0EEEvNS_9FwdParamsE --------------------------
	.section	.nv.info._ZN10layer_norm13ln_fwd_kernelINS_13Kernel_traitsIf6__halfS2_S2_fjLj7168ELj1ELj1ELj4ELj16ENS_18Kernel_traits_baseILj7168EfS2_S2_S2_fjLj128EEEEELb0ELb1ELb0ELb0EEEvNS_9FwdParamsE,"",@"SHT_CUDA_INFO"
	.sectionflags	@""
	.align	4


	//----- nvinfo : EIATTR_CUDA_API_VERSION
	.align		4
        /*0000*/ 	.byte	0x04, 0x37
        /*0002*/ 	.short	(.L_2540 - .L_2539)
.L_2539:
        /*0004*/ 	.word	0x00000082


	//----- nvinfo : EIATTR_KPARAM_INFO
	.align		4
.L_2540:
        /*0008*/ 	.byte	0x04, 0x17
        /*000a*/ 	.short	(.L_2542 - .L_2541)
.L_2541:
        /*000c*/ 	.word	0x00000000
        /*0010*/ 	.short	0x0000
        /*0012*/ 	.short	0x0000
        /*0014*/ 	.byte	0x00, 0xf0, 0xa1, 0x03


	//----- nvinfo : EIATTR_SPARSE_MMA_MASK
	.align		4
.L_2542:
        /*0018*/ 	.byte	0x03, 0x50
        /*001a*/ 	.short	0x0000


	//----- nvinfo : EIATTR_MAXREG_COUNT
	.align		4
        /*001c*/ 	.byte	0x03, 0x1b
        /*001e*/ 	.short	0x00ff


	//----- nvinfo : EIATTR_NUM_BARRIERS
	.align		4
        /*0020*/ 	.byte	0x02, 0x4c
        /*0022*/ 	.byte	0x01
	.zero		1


	//----- nvinfo : EIATTR_MERCURY_ISA_VERSION
	.align		4
        /*0024*/ 	.byte	0x03, 0x5f
        /*0026*/ 	.short	0x0101


	//----- nvinfo : EIATTR_COOP_GROUP_MASK_REGIDS
	.align		4
        /*0028*/ 	.byte	0x04, 0x29
        /*002a*/ 	.short	(.L_2544 - .L_2543)


	//   ....[0]....
.L_2543:
        /*002c*/ 	.word	0xffffffff


	//   ....[1]....
        /*0030*/ 	.word	0xffffffff


	//   ....[2]....
        /*0034*/ 	.word	0xffffffff


	//   ....[3]....
        /*0038*/ 	.word	0xffffffff


	//   ....[4]....
        /*003c*/ 	.word	0xffffffff


	//   ....[5]....
        /*0040*/ 	.word	0xffffffff


	//   ....[6]....
        /*0044*/ 	.word	0xffffffff


	//   ....[7]....
        /*0048*/ 	.word	0xffffffff


	//   ....[8]....
        /*004c*/ 	.word	0xffffffff


	//   ....[9]....
        /*0050*/ 	.word	0xffffffff


	//   ....[10]....
        /*0054*/ 	.word	0xffffffff


	//   ....[11]....
        /*0058*/ 	.word	0xffffffff


	//   ....[12]....
        /*005c*/ 	.word	0xffffffff


	//   ....[13]....
        /*0060*/ 	.word	0xffffffff


	//   ....[14]....
        /*0064*/ 	.word	0xffffffff


	//   ....[15]....
        /*0068*/ 	.word	0xffffffff


	//   ....[16]....
        /*006c*/ 	.word	0xffffffff


	//   ....[17]....
        /*0070*/ 	.word	0xffffffff


	//----- nvinfo : EIATTR_COOP_GROUP_INSTR_OFFSETS
	.align		4
.L_2544:
        /*0074*/ 	.byte	0x04, 0x28
        /*0076*/ 	.short	(.L_2546 - .L_2545)


	//   ....[0]....
.L_2545:
        /*0078*/ 	.word	0x00003890


	//   ....[1]....
        /*007c*/ 	.word	0x000038b0


	//   ....[2]....
        /*0080*/ 	.word	0x000038d0


	//   ....[3]....
        /*0084*/ 	.word	0x000038f0


	//   ....[4]....
        /*0088*/ 	.word	0x00003910


	//   ....[5]....
        /*008c*/ 	.word	0x000040b0


	//   ....[6]....
        /*0090*/ 	.word	0x000040d0


	//   ....[7]....
        /*0094*/ 	.word	0x000040f0


	//   ....[8]....
        /*0098*/ 	.word	0x00004110


	//   ....[9]....
        /*009c*/ 	.word	0x00004130


	//   ....[10]....
        /*00a0*/ 	.word	0x000042e0


	//   ....[11]....
        /*00a4*/ 	.word	0x00004320


	//   ....[12]....
        /*00a8*/ 	.word	0x00004360


	//   ....[13]....
        /*00ac*/ 	.word	0x000043a0


	//   ....[14]....
        /*00b0*/ 	.word	0x00004410


	//   ....[15]....
        /*00b4*/ 	.word	0x00004450


	//   ....[16]....
        /*00b8*/ 	.word	0x00004530


	//   ....[17]....
        /*00bc*/ 	.word	0x00004540


	//----- nvinfo : EIATTR_VRC_CTA_INIT_COUNT
	.align		4
.L_2546:
        /*00c0*/ 	.byte	0x02, 0x4a
	.zero		1
	.zero		1


	//----- nvinfo : EIATTR_EXIT_INSTR_OFFSETS
	.align		4
        /*00c4*/ 	.byte	0x04, 0x1c
        /*00c6*/ 	.short	(.L_2548 - .L_2547)


	//   ....[0]....
.L_2547:
        /*00c8*/ 	.word	0x00000dc0


	//   ....[1]....
        /*00cc*/ 	.word	0x000055e0


	//----- nvinfo : EIATTR_MAX_THREADS
	.align		4
.L_2548:
        /*00d0*/ 	.byte	0x04, 0x05
        /*00d2*/ 	.short	(.L_2550 - .L_2549)
.L_2549:
        /*00d4*/ 	.word	0x00000080
        /*00d8*/ 	.word	0x00000001
        /*00dc*/ 	.word	0x00000001


	//----- nvinfo : EIATTR_CRS_STACK_SIZE
	.align		4
.L_2550:
        /*00e0*/ 	.byte	0x04, 0x1e
        /*00e2*/ 	.short	(.L_2552 - .L_2551)
.L_2551:
        /*00e4*/ 	.word	0x00000000


	//----- nvinfo : EIATTR_CBANK_PARAM_SIZE
	.align		4
.L_2552:
        /*00e8*/ 	.byte	0x03, 0x19
        /*00ea*/ 	.short	0x00e8


	//----- nvinfo : EIATTR_PARAM_CBANK
	.align		4
        /*00ec*/ 	.byte	0x04, 0x0a
        /*00ee*/ 	.short	(.L_2554 - .L_2553)
	.align		4
.L_2553:
        /*00f0*/ 	.word	index@(.nv.constant0._ZN10layer_norm13ln_fwd_kernelINS_13Kernel_traitsIf6__halfS2_S2_fjLj7168ELj1ELj1ELj4ELj16ENS_18Kernel_traits_baseILj7168EfS2_S2_S2_fjLj128EEEEELb0ELb1ELb0ELb0EEEvNS_9FwdParamsE)
        /*00f4*/ 	.short	0x0380
        /*00f6*/ 	.short	0x00e8


	//----- nvinfo : EIATTR_SW_WAR
	.align		4
.L_2554:
        /*00f8*/ 	.byte	0x04, 0x36
        /*00fa*/ 	.short	(.L_2556 - .L_2555)
.L_2555:
        /*00fc*/ 	.word	0x00000008
.L_2556:


//--------------------- .nv.info._ZN10layer_norm13ln_fwd_kernelINS_13Kernel_traitsIf6__halfS2_S2_fjLj7168ELj1ELj1ELj4ELj16ENS_18Kernel_traits_baseILj7168EfS2_S2_S2_fjLj128EEEEELb0ELb1ELb0ELb1EEEvNS_9FwdParamsE --------------------------
	.section	.nv.info._ZN10layer_norm13ln_fwd_kernelINS_13Kernel_traitsIf6__halfS2_S2_fjLj7168ELj1ELj1ELj4ELj16ENS_18Kernel_traits_baseILj7168EfS2_S2_S2_fjLj128EEEEELb0ELb1ELb0ELb1EEEvNS_9FwdParamsE,"",@"SHT_CUDA_INFO"
	.sectionflags	@""
	.align	4


	//----- nvinfo : EIATTR_CUDA_API_VERSION
	.align		4
        /*0000*/ 	.byte	0x04, 0x37
        /*0002*/ 	.short	(.L_2558 - .L_2557)
.L_2557:
        /*0004*/ 	.word	0x00000082


	//----- nvinfo : EIATTR_KPARAM_INFO
	.align		4
.L_2558:
        /*0008*/ 	.byte	0x04, 0x17
        /*000a*/ 	.short	(.L_2560 - .L_2559)
.L_2559:
        /*000c*/ 	.word	0x00000000
        /*0010*/ 	.short	0x0000
        /*0012*/ 	.short	0x0000
        /*0014*/ 	.byte	0x00, 0xf0, 0xa1, 0x03


	//----- nvinfo : EIATTR_SPARSE_MMA_MASK
	.align		4
.L_2560:
        /*0018*/ 	.byte	0x03, 0x50
        /*001a*/ 	.short	0x0000


	//----- nvinfo : EIATTR_MAXREG_COUNT
	.align		4
        /*001c*/ 	.byte	0x03, 0x1b
        /*001e*/ 	.short	0x00ff


	//----- nvinfo : EIATTR_NUM_BARRIERS
	.align		4
        /*0020*/ 	.byte	0x02, 0x4c
        /*0022*/ 	.byte	0x01
	.zero		1


	//----- nvinfo : EIATTR_MERCURY_ISA_VERSION
	.align		4
        /*0024*/ 	.byte	0x03, 0x5f
        /*0026*/ 	.short	0x0101


	//----- nvinfo : EIATTR_COOP_GROUP_MASK_REGIDS
	.align		4
        /*0028*/ 	.byte	0x04, 0x29
        /*002a*/ 	.short	(.L_2562 - .L_2561)


	//   ....[0]....
.L_2561:
        /*002c*/ 	.word	0xffffffff


	//   ....[1]....
        /*0030*/ 	.word	0xffffffff


	//   ....[2]....
        /*0034*/ 	.word	0xffffffff


	//   ....[3]....
        /*0038*/ 	.word	0xffffffff


	//   ....[4]....
        /*003c*/ 	.word	0xffffffff


	//   ....[5]....
        /*0040*/ 	.word	0xffffffff


	//   ....[6]....
        /*0044*/ 	.word	0xffffffff


	//   ....[7]....
        /*0048*/ 	.word	0xffffffff


	//   ....[8]....
        /*004c*/ 	.word	0xffffffff


	//   ....[9]....
        /*0050*/ 	.word	0xffffffff


	//   ....[10]....
        /*0054*/ 	.word	0xffffffff


	//   ....[11]....
        /*0058*/ 	.word	0xffffffff


	//   ....[12]....
        /*005c*/ 	.word	0xffffffff


	//   ....[13]....
        /*0060*/ 	.word	0xffffffff


	//   ....[14]....
        /*0064*/ 	.word	0xffffffff


	//   ....[15]....
        /*0068*/ 	.word	0xffffffff


	//   ....[16]....
        /*006c*/ 	.word	0xffffffff


	//   ....[17]....
        /*0070*/ 	.word	0xffffffff


	//----- nvinfo : EIATTR_COOP_GROUP_INSTR_OFFSETS
	.align		4
.L_2562:
        /*0074*/ 	.byte	0x04, 0x28
        /*0076*/ 	.short	(.L_2564 - .L_2563)


	//   ....[0]....
.L_2563:
        /*0078*/ 	.word	0x00002d00


	//   ....[1]....
        /*007c*/ 	.word	0x00002d20


	//   ....[2]....
        /*0080*/ 	.word	0x00002d40


	//   ....[3]....
        /*0084*/ 	.word	0x00002d60


	//   ....[4]....
        /*0088*/ 	.word	0x00002d80


	//   ....[5]....
        /*008c*/ 	.word	0x000034b0


	//   ....[6]....
        /*0090*/ 	.word	0x000034d0


	//   ....[7]....
        /*0094*/ 	.word	0x000034f0


	//   ....[8]....
        /*0098*/ 	.word	0x00003510


	//   ....[9]....
        /*009c*/ 	.word	0x00003530


	//   ....[10]....
        /*00a0*/ 	.word	0x00003690


	//   ....[11]....
        /*00a4*/ 	.word	0x00003750


	//   ....[12]....
        /*00a8*/ 	.word	0x00003760


	//   ....[13]....
        /*00ac*/ 	.word	0x000037c0


	//   ....[14]....
        /*00b0*/ 	.word	0x00003800


	//   ....[15]....
        /*00b4*/ 	.word	0x00003820


	//   ....[16]....
        /*00b8*/ 	.word	0x00003910


	//   ....[17]....
        /*00bc*/ 	.word	0x00003920


	//----- nvinfo : EIATTR_VRC_CTA_INIT_COUNT
	.align		4
.L_2564:
        /*00c0*/ 	.byte	0x02, 0x4a
	.zero		1
	.zero		1


	//----- nvinfo : EIATTR_EXIT_INSTR_OFFSETS
	.align		4
        /*00c4*/ 	.byte	0x04, 0x1c
        /*00c6*/ 	.short	(.L_2566 - .L_2565)


	//   ....[0]....
.L_2565:
        /*00c8*/ 	.word	0x00000790


	//   ....[1]....
        /*00cc*/ 	.word	0x00004760


	//----- nvinfo : EIATTR_MAX_THREADS
	.align		4
.L_2566:
        /*00d0*/ 	.byte	0x04, 0x05
        /*00d2*/ 	.short	(.L_2568 - .L_2567)
.L_2567:
        /*00d4*/ 	.word	0x00000080
        /*00d8*/ 	.word	0x00000001
        /*00dc*/ 	.word	0x00000001


	//----- nvinfo : EIATTR_CRS_STACK_SIZE
	.align		4
.L_2568:
        /*00e0*/ 	.byte	0x04, 0x1e
        /*00e2*/ 	.short	(.L_2570 - .L_2569)
.L_2569:
        /*00e4*/ 	.word	0x00000000


	//----- nvinfo : EIATTR_CBANK_PARAM_SIZE
	.align		4
.L_2570:
        /*00e8*/ 	.byte	0x03, 0x19
        /*00ea*/ 	.short	0x00e8


	//----- nvinfo : EIATTR_PARAM_CBANK
	.align		4
        /*00ec*/ 	.byte	0x04, 0x0a
        /*00ee*/ 	.short	(.L_2572 - .L_2571)
	.align		4
.L_2571:
        /*00f0*/ 	.word	index@(.nv.constant0._ZN10layer_norm13ln_fwd_kernelINS_13Kernel_traitsIf6__halfS2_S2_fjLj7168ELj1ELj1ELj4ELj16ENS_18Kernel_traits_baseILj7168EfS2_S2_S2_fjLj128EEEEELb0ELb1ELb0ELb1EEEvNS_9FwdParamsE)
        /*00f4*/ 	.short	0x0380
        /*00f6*/ 	.short	0x00e8


	//----- nvinfo : EIATTR_SW_WAR
	.align		4
.L_2572:
        /*00f8*/ 	.byte	0x04, 0x36
        /*00fa*/ 	.short	(.L_2574 - .L_2573)
.L_2573:
        /*00fc*/ 	.word	0x00000008
.L_2574:


//--------------------- .nv.info._ZN10layer_norm13ln_fwd_kernelINS_13Kernel_traitsIf6__halfS2_S2_fjLj7168ELj1ELj1ELj4ELj16ENS_18Kernel_traits_baseILj7168EfS2_S2_S2_fjLj128EEEEELb0ELb1ELb1ELb0EEEvNS_9FwdParamsE --------------------------
	.section	.nv.info._ZN10layer_norm13ln_fwd_kernelINS_13Kernel_traitsIf6__halfS2_S2_fjLj7168ELj1ELj1ELj4ELj16ENS_18Kernel_traits_baseILj7168EfS2_S2_S2_fjLj128EEEEELb0ELb1ELb1ELb0EEEvNS_9FwdParamsE,"",@"SHT_CUDA_INFO"
	.sectionflags	@""
	.align	4


	//----- nvinfo : EIATTR_CUDA_API_VERSION
	.align		4
        /*0000*/ 	.byte	0x04, 0x37
        /*0002*/ 	.short	(.L_2576 - .L_2575)
.L_2575:
        /*0004*/ 	.word	0x00000082


	//----- nvinfo : EIATTR_KPARAM_INFO
	.align		4
.L_2576:
        /*0008*/ 	.byte	0x04, 0x17
        /*000a*/ 	.short	(.L_2578 - .L_2577)
.L_2577:
        /*000c*/ 	.word	0x00000000
        /*0010*/ 	.short	0x0000
        /*0012*/ 	.short	0x0000
        /*0014*/ 	.byte	0x00, 0xf0, 0xa1, 0x03


	//----- nvinfo : EIATTR_SPARSE_MMA_MASK
	.align		4
.L_2578:
        /*0018*/ 	.byte	0x03, 0x50
        /*001a*/ 	.short	0x0000


	//----- nvinfo : EIATTR_MAXREG_COUNT
	.align		4
        /*001c*/ 	.byte	0x03, 0x1b
        /*001e*/ 	.short	0x00ff


	//----- nvinfo : EIATTR_NUM_BARRIERS
	.align		4
        /*0020*/ 	.byte	0x02, 0x4c
        /*0022*/ 	.byte	0x01
	.zero		1


	//----- nvinfo : EIATTR_MERCURY_ISA_VERSION
	.align		4
        /*0024*/ 	.byte	0x03, 0x5f
        /*0026*/ 	.short	0x0101


	//----- nvinfo : EIATTR_COOP_GROUP_MASK_REGIDS
	.align		4
        /*0028*/ 	.byte	0x04, 0x29
        /*002a*/ 	.short	(.L_2580 - .L_2579)


	//   ....[0]....
.L_2579:
        /*002c*/ 	.word	0xffffffff


	//   ....[1]....
        /*0030*/ 	.word	0xffffffff


	//   ....[2]....
        /*0034*/ 	.word	0xffffffff


	//   ....[3]....
        /*0038*/ 	.word	0xffffffff


	//   ....[4]....
        /*003c*/ 	.word	0xffffffff


	//   ....[5]....
        /*0040*/ 	.word	0xffffffff


	//   ....[6]....
        /*0044*/ 	.word	0xffffffff


	//   ....[7]....
        /*0048*/ 	.word	0xffffffff


	//   ....[8]....
        /*004c*/ 	.word	0xffffffff


	//   ....[9]....
        /*0050*/ 	.word	0xffffffff


	//   ....[10]....
        /*0054*/ 	.word	0xffffffff


	//   ....[11]....
        /*0058*/ 	.word	0xffffffff


	//   ....[12]....
        /*005c*/ 	.word	0xffffffff


	//   ....[13]....
        /*0060*/ 	.word	0xffffffff


	//   ....[14]....
        /*0064*/ 	.word	0xffffffff


	//   ....[15]....
        /*0068*/ 	.word	0xffffffff


	//   ....[16]....
        /*006c*/ 	.word	0xffffffff


	//   ....[17]....
        /*0070*/ 	.word	0xffffffff


	//----- nvinfo : EIATTR_COOP_GROUP_INSTR_OFFSETS
	.align		4
.L_2580:
        /*0074*/ 	.byte	0x04, 0x28
        /*0076*/ 	.short	(.L_2582 - .L_2581)


	//   ....[0]....
.L_2581:
        /*0078*/ 	.word	0x000049c0


	//   ....[1]....
        /*007c*/ 	.word	0x000049e0


	//   ....[2]....
        /*0080*/ 	.word	0x00004a00


	//   ....[3]....
        /*0084*/ 	.word	0x00004a20


	//   ....[4]....
        /*0088*/ 	.word	0x00004a40


	//   ....[5]....
        /*008c*/ 	.word	0x000051d0


	//   ....[6]....
        /*0090*/ 	.word	0x000051f0


	//   ....[7]....
        /*0094*/ 	.word	0x00005210


	//   ....[8]....
        /*0098*/ 	.word	0x00005230


	//   ....[9]....
        /*009c*/ 	.word	0x00005250


	//   ....[10]....
        /*00a0*/ 	.word	0x00005400


	//   ....[11]....
        /*00a4*/ 	.word	0x00005430


	//   ....[12]....
        /*00a8*/ 	.word	0x00005450


	//   ....[13]....
        /*00ac*/ 	.word	0x00005500


	//   ....[14]....
        /*00b0*/ 	.word	0x00005540


	//   ....[15]....
        /*00b4*/ 	.word	0x00005550


	//   ....[16]....
        /*00b8*/ 	.word	0x00005650


	//   ....[17]....
        /*00bc*/ 	.word	0x00005660


	//----- nvinfo : EIATTR_VRC_CTA_INIT_COUNT
	.align		4
.L_2582:
        /*00c0*/ 	.byte	0x02, 0x4a
	.zero		1
	.zero		1


	//----- nvinfo : EIATTR_EXIT_INSTR_OFFSETS
	.align		4
        /*00c4*/ 	.byte	0x04, 0x1c
        /*00c6*/ 	.short	(.L_2584 - .L_2583)


	//   ....[0]....
.L_2583:
        /*00c8*/ 	.word	0x00000d90


	//   ....[1]....
        /*00cc*/ 	.word	0x00006740


	//----- nvinfo : EIATTR_MAX_THREADS
	.align		4
.L_2584:
        /*00d0*/ 	.byte	0x04, 0x05
        /*00d2*/ 	.short	(.L_2586 - .L_2585)
.L_2585:
        /*00d4*/ 	.word	0x00000080
        /*00d8*/ 	.word	0x00000001
        /*00dc*/ 	.word	0x00000001


	//----- nvinfo : EIATTR_CRS_STACK_SIZE
	.align		4
.L_2586:
        /*00e0*/ 	.byte	0x04, 0x1e
        /*00e2*/ 	.short	(.L_2588 - .L_2587)
.L_2587:
        /*00e4*/ 	.word	0x00000000


	//----- nvinfo : EIATTR_CBANK_PARAM_SIZE
	.align		4
.L_2588:
        /*00e8*/ 	.byte	0x03, 0x19
        /*00ea*/ 	.short	0x00e8


	//----- nvinfo : EIATTR_PARAM_CBANK
	.align		4
        /*00ec*/ 	.byte	0x04, 0x0a
        /*00ee*/ 	.short	(.L_2590 - .L_2589)
	.align		4
.L_2589:
        /*00f0*/ 	.word	index@(.nv.constant0._ZN10layer_norm13ln_fwd_kernelINS_13Kernel_traitsIf6__halfS2_S2_fjLj7168ELj1ELj1ELj4ELj16ENS_18Kernel_traits_baseILj7168EfS2_S2_S2_fjLj128EEEEELb0ELb1ELb1ELb0EEEvNS_9FwdParamsE)
        /*00f4*/ 	.short	0x0380
        /*00f6*/ 	.short	0x00e8


	//----- nvinfo : EIATTR_SW_WAR
	.align		4
.L_2590:
        /*00f8*/ 	.byte	0x04, 0x36
        /*00fa*/ 	.short	(.L_2592 - .L_2591)
.L_2591:
        /*00fc*/ 	.word	0x00000008
.L_2592:


//--------------------- .nv.info._ZN10layer_norm13ln_fwd_kernelINS_13Kernel_traitsIf6__halfS2_S2_fjLj7168ELj1ELj1ELj4ELj16ENS_18Kernel_traits_baseILj7168EfS2_S2_S2_fjLj128EEEEELb0ELb1ELb1ELb1EEEvNS_9FwdParamsE --------------------------
	.section	.nv.info._ZN10layer_norm13ln_fwd_kernelINS_13Kernel_traitsIf6__halfS2_S2_fjLj7168ELj1ELj1ELj4ELj16ENS_18Kernel_traits_baseILj7168EfS2_S2_S2_fjLj128EEEEELb0ELb1ELb1ELb1EEEvNS_9FwdParamsE,"",@"SHT_CUDA_INFO"
	.sectionflags	@""
	.align	4


	//----- nvinfo : EIATTR_CUDA_API_VERSION
	.align		4
        /*0000*/ 	.byte	0x04, 0x37
        /*0002*/ 	.short	(.L_2594 - .L_2593)
.L_2593:
        /*0004*/ 	.word	0x00000082


	//----- nvinfo : EIATTR_KPARAM_INFO
	.align		4
.L_2594:
        /*0008*/ 	.byte	0x04, 0x17
        /*000a*/ 	.short	(.L_2596 - .L_2595)
.L_2595:
        /*000c*/ 	.word	0x00000000
        /*0010*/ 	.short	0x0000
        /*0012*/ 	.short	0x0000
        /*0014*/ 	.byte	0x00, 0xf0, 0xa1, 0x03


	//----- nvinfo : EIATTR_SPARSE_MMA_MASK
	.align		4
.L_2596:
        /*0018*/ 	.byte	0x03, 0x50
        /*001a*/ 	.short	0x0000


	//----- nvinfo : EIATTR_MAXREG_COUNT
	.align		4
        /*001c*/ 	.byte	0x03, 0x1b
        /*001e*/ 	.short	0x00ff


	//----- nvinfo : EIATTR_NUM_BARRIERS
	.align		4
        /*0020*/ 	.byte	0x02, 0x4c
        /*0022*/ 	.byte	0x01
	.zero		1


	//----- nvinfo : EIATTR_MERCURY_ISA_VERSION
	.align		4
        /*0024*/ 	.byte	0x03, 0x5f
        /*0026*/ 	.short	0x0101


	//----- nvinfo : EIATTR_COOP_GROUP_MASK_REGIDS
	.align		4
        /*0028*/ 	.byte	0x04, 0x29
        /*002a*/ 	.short	(.L_2598 - .L_2597)


	//   ....[0]....
.L_2597:
        /*002c*/ 	.word	0xffffffff


	//   ....[1]....
        /*0030*/ 	.word	0xffffffff


	//   ....[2]....
        /*0034*/ 	.word	0xffffffff


	//   ....[3]....
        /*0038*/ 	.word	0xffffffff


	//   ....[4]....
        /*003c*/ 	.word	0xffffffff


	//   ....[5]....
        /*0040*/ 	.word	0xffffffff


	//   ....[6]....
        /*0044*/ 	.word	0xffffffff


	//   ....[7]....
        /*0048*/ 	.word	0xffffffff


	//   ....[8]....
        /*004c*/ 	.word	0xffffffff


	//   ....[9]....
        /*0050*/ 	.word	0xffffffff


	//   ....[10]....
        /*0054*/ 	.word	0xffffffff


	//   ....[11]....
        /*0058*/ 	.word	0xffffffff


	//   ....[12]....
        /*005c*/ 	.word	0xffffffff


	//   ....[13]....
        /*0060*/ 	.word	0xffffffff


	//   ....[14]....
        /*0064*/ 	.word	0xffffffff


	//   ....[15]....
        /*0068*/ 	.word	0xffffffff


	//   ....[16]....
        /*006c*/ 	.word	0xffffffff


	//   ....[17]....
        /*0070*/ 	.word	0xffffffff


	//----- nvinfo : EIATTR_COOP_GROUP_INSTR_OFFSETS
	.align		4
.L_2598:
        /*0074*/ 	.byte	0x04, 0x28
        /*0076*/ 	.short	(.L_2600 - .L_2599)


	//   ....[0]....
.L_2599:
        /*0078*/ 	.word	0x00004000


	//   ....[1]....
        /*007c*/ 	.word	0x00004020


	//   ....[2]....
        /*0080*/ 	.word	0x00004040


	//   ....[3]....
        /*0084*/ 	.word	0x00004060


	//   ....[4]....
        /*0088*/ 	.word	0x00004080


	//   ....[5]....
        /*008c*/ 	.word	0x000047b0


	//   ....[6]....
        /*0090*/ 	.word	0x000047e0


	//   ....[7]....
        /*0094*/ 	.word	0x00004810


	//   ....[8]....
        /*0098*/ 	.word	0x00004830


	//   ....[9]....
        /*009c*/ 	.word	0x00004850


	//   ....[10]....
        /*00a0*/ 	.word	0x000049e0


	//   ....[11]....
        /*00a4*/ 	.word	0x00004a20


	//   ....[12]....
        /*00a8*/ 	.word	0x00004a40


	//   ....[13]....
        /*00ac*/ 	.word	0x00004ad0


	//   ....[14]....
        /*00b0*/ 	.word	0x00004b30


	//   ....[15]....
        /*00b4*/ 	.word	0x00004b40


	//   ....[16]....
        /*00b8*/ 	.word	0x00004c40


	//   ....[17]....
        /*00bc*/ 	.word	0x00004c50


	//----- nvinfo : EIATTR_VRC_CTA_INIT_COUNT
	.align		4
.L_2600:
        /*00c0*/ 	.byte	0x02, 0x4a
	.zero		1
	.zero		1


	//----- nvinfo : EIATTR_EXIT_INSTR_OFFSETS
	.align		4
        /*00c4*/ 	.byte	0x04, 0x1c
        /*00c6*/ 	.short	(.L_2602 - .L_2601)


	//   ....[0]....
.L_2601:
        /*00c8*/ 	.word	0x00000780


	//   ....[1]....
        /*00cc*/ 	.word	0x00005b90


	//----- nvinfo : EIATTR_MAX_THREADS
	.align		4
.L_2602:
        /*00d0*/ 	.byte	0x04, 0x05
        /*00d2*/ 	.short	(.L_2604 - .L_2603)
.L_2603:
        /*00d4*/ 	.word	0x00000080
        /*00d8*/ 	.word	0x00000001
        /*00dc*/ 	.word	0x00000001


	//----- nvinfo : EIATTR_CRS_STACK_SIZE
	.align		4
.L_2604:
        /*00e0*/ 	.byte	0x04, 0x1e
        /*00e2*/ 	.short	(.L_2606 - .L_2605)
.L_2605:
        /*00e4*/ 	.word	0x00000000


	//----- nvinfo : EIATTR_CBANK_PARAM_SIZE
	.align		4
.L_2606:
        /*00e8*/ 	.byte	0x03, 0x19
        /*00ea*/ 	.short	0x00e8


	//----- nvinfo : EIATTR_PARAM_CBANK
	.align		4
        /*00ec*/ 	.byte	0x04, 0x0a
        /*00ee*/ 	.short	(.L_2608 - .L_2607)
	.align		4
.L_2607:
        /*00f0*/ 	.word	index@(.nv.constant0._ZN10layer_norm13ln_fwd_kernelINS_13Kernel_traitsIf6__halfS2_S2_fjLj7168ELj1ELj1ELj4ELj16ENS_18Kernel_traits_baseILj7168EfS2_S2_S2_fjLj128EEEEELb0ELb1ELb1ELb1EEEvNS_9FwdParamsE)
        /*00f4*/ 	.short	0x0380
        /*00f6*/ 	.short	0x00e8


	//----- nvinfo : EIATTR_SW_WAR
	.align		4
.L_2608:
        /*00f8*/ 	.byte	0x04, 0x36
        /*00fa*/ 	.short	(.L_2610 - .L_2609)
.L_2609:
        /*00fc*/ 	.word	0x00000008
.L_2610:


//--------------------- .nv.info._ZN10layer_norm13ln_fwd_kernelINS_13Kernel_traitsIf6__halfS2_S2_fjLj7168ELj1ELj1ELj4ELj16ENS_18Kernel_traits_baseILj7168EfS2_S2_S2_fjLj128EEEEELb1ELb0ELb0ELb0EEEvNS_9FwdParamsE --------------------------
	.section	.nv.info._ZN10layer_norm13ln_fwd_kernelINS_13Kernel_traitsIf6__halfS2_S2_fjLj7168ELj1ELj1ELj4ELj16ENS_18Kernel_traits_baseILj7168EfS2_S2_S2_fjLj128EEEEELb1ELb0ELb0ELb0EEEvNS_9FwdParamsE,"",@"SHT_CUDA_INFO"
	.sectionflags	@""
	.align	4


	//----- nvinfo : EIATTR_CUDA_API_VERSION
	.align		4
        /*0000*/ 	.byte	0x04, 0x37
        /*0002*/ 	.short	(.L_2612 - .L_2611)
.L_2611:
        /*0004*/ 	.word	0x00000082


	//----- nvinfo : EIATTR_KPARAM_INFO
	.align		4
.L_2612:
        /*0008*/ 	.byte	0x04, 0x17
        /*000a*/ 	.short	(.L_2614 - .L_2613)
.L_2613:
        /*000c*/ 	.word	0x00000000
        /*0010*/ 	.short	0x0000
        /*0012*/ 	.short	0x0000
        /*0014*/ 	.byte	0x00, 0xf0, 0xa1, 0x03


	//----- nvinfo : EIATTR_SPARSE_MMA_MASK
	.align		4
.L_2614:
        /*0018*/ 	.byte	0x03, 0x50
        /*001a*/ 	.short	0x0000


	//----- nvinfo : EIATTR_MAXREG_COUNT
	.align		4
        /*001c*/ 	.byte	0x03, 0x1b
        /*001e*/ 	.short	0x00ff


	//----- nvinfo : EIATTR_NUM_BARRIERS
	.align		4
        /*0020*/ 	.byte	0x02, 0x4c
        /*0022*/ 	.byte	0x01
	.zero		1


	//----- nvinfo : EIATTR_MERCURY_ISA_VERSION
	.align		4
        /*0024*/ 	.byte	0x03, 0x5f
        /*0026*/ 	.short	0x0101


	//----- nvinfo : EIATTR_COOP_GROUP_MASK_REGIDS
	.align		4
        /*0028*/ 	.byte	0x04, 0x29
        /*002a*/ 	.short	(.L_2616 - .L_2615)


	//   ....[0]....
.L_2615:
        /*002c*/ 	.word	0xffffffff


	//   ....[1]....
        /*0030*/ 	.word	0xffffffff


	//   ....[2]....
        /*0034*/ 	.word	0xffffffff


	//   ....[3]....
        /*0038*/ 	.word	0xffffffff


	//   ....[4]....
        /*003c*/ 	.word	0xffffffff


	//   ....[5]....
        /*0040*/ 	.word	0xffffffff


	//   ....[6]....
        /*0044*/ 	.word	0xffffffff


	//   ....[7]....
        /*0048*/ 	.word	0xffffffff


	//   ....[8]....
        /*004c*/ 	.word	0xffffffff


	//   ....[9]....
        /*0050*/ 	.word	0xffffffff


	//   ....[10]....
        /*0054*/ 	.word	0xffffffff


	//   ....[11]....
        /*0058*/ 	.word	0xffffffff


	//   ....[12]....
        /*005c*/ 	.word	0xffffffff


	//   ....[13]....
        /*0060*/ 	.word	0xffffffff


	//   ....[14]....
        /*0064*/ 	.word	0xffffffff


	//   ....[15]....
        /*0068*/ 	.word	0xffffffff


	//   ....[16]....
        /*006c*/ 	.word	0xffffffff


	//   ....[17]....
        /*0070*/ 	.word	0xffffffff


	//----- nvinfo : EIATTR_COOP_GROUP_INSTR_OFFSETS
	.align		4
.L_2616:
        /*0074*/ 	.byte	0x04, 0x28
        /*0076*/ 	.short	(.L_2618 - .L_2617)


	//   ....[0]....
.L_2617:
        /*0078*/ 	.word	0x0002e180


	//   ....[1]....
        /*007c*/ 	.word	0x0002e1a0


	//   ....[2]....
        /*0080*/ 	.word	0x0002e1c0


	//   ....[3]....
        /*0084*/ 	.word	0x0002e1e0


	//   ....[4]....
        /*0088*/ 	.word	0x0002e200


	//   ....[5]....
        /*008c*/ 	.word	0x0002e960


	//   ....[6]....
        /*0090*/ 	.word	0x0002e980


	//   ....[7]....
        /*0094*/ 	.word	0x0002e9a0


	//   ....[8]....
        /*0098*/ 	.word	0x0002e9c0


	//   ....[9]....
        /*009c*/ 	.word	0x0002e9e0


	//   ....[10]....
        /*00a0*/ 	.word	0x0002eb70


	//   ....[11]....
        /*00a4*/ 	.word	0x0002ebb0


	//   ....[12]....
        /*00a8*/ 	.word	0x0002ebf0


	//   ....[13]....
        /*00ac*/ 	.word	0x0002eca0


	//   ....[14]....
        /*00b0*/ 	.word	0x0002ed50


	//   ....[15]....
        /*00b4*/ 	.word	0x0002ed90


	//   ....[16]....
        /*00b8*/ 	.word	0x0002ede0


	//   ....[17]....
        /*00bc*/ 	.word	0x0002ee20


	//----- nvinfo : EIATTR_VRC_CTA_INIT_COUNT
	.align		4
.L_2618:
        /*00c0*/ 	.byte	0x02, 0x4a
	.zero		1
	.zero		1


	//----- nvinfo : EIATTR_EXIT_INSTR_OFFSETS
	.align		4
        /*00c4*/ 	.byte	0x04, 0x1c
        /*00c6*/ 	.short	(.L_2620 - .L_2619)


	//   ....[0]....
.L_2619:
        /*00c8*/ 	.word	0x00000b50


	//   ....[1]....
        /*00cc*/ 	.word	0x0002fe80


	//----- nvinfo : EIATTR_INDIRECT_BRANCH_TARGETS
	.align		4
.L_2620:
        /*00d0*/ 	.byte	0x04, 0x34
        /*00d2*/ 	.short	(.L_2622 - .L_2621)


	//   ....[0]....
.L_2621:
        /*00d4*/ 	.word	.L_x_42211@srel
        /*00d8*/ 	.short	0x0
        /*00da*/ 	.short	0x0
        /*00dc*/ 	.word	0x3
        /*00e0*/ 	.word	.L_x_42212@srel
        /*00e4*/ 	.word	.L_x_42213@srel
        /*00e8*/ 	.word	.L_x_42214@srel


	//----- nvinfo : EIATTR_MAX_THREADS
	.align		4
.L_2622:
        /*00ec*/ 	.byte	0x04, 0x05
        /*00ee*/ 	.short	(.L_2624 - .L_2623)
.L_2623:
        /*00f0*/ 	.word	0x00000080
        /*00f4*/ 	.word	0x00000001
        /*00f8*/ 	.word	0x00000001


	//----- nvinfo : EIATTR_CRS_STACK_SIZE
	.align		4
.L_2624:
        /*00fc*/ 	.byte	0x04, 0x1e
        /*00fe*/ 	.short	(.L_2626 - .L_2625)
.L_2625:
        /*0100*/ 	.word	0x00000000


	//----- nvinfo : EIATTR_CBANK_PARAM_SIZE
	.align		4
.L_2626:
        /*0104*/ 	.byte	0x03, 0x19
        /*0106*/ 	.short	0x00e8


	//----- nvinfo : EIATTR_PARAM_CBANK
	.align		4
        /*0108*/ 	.byte	0x04, 0x0a
        /*010a*/ 	.short	(.L_2628 - .L_2627)
	.align		4
.L_2627:
        /*010c*/ 	.word	index@(.nv.constant0._ZN10layer_norm13ln_fwd_kernelINS_13Kernel_traitsIf6__halfS2_S2_fjLj7168ELj1ELj1ELj4ELj16ENS_18Kernel_traits_baseILj7168EfS2_S2_S2_fjLj128EEEEELb1ELb0ELb0ELb0EEEvNS_9FwdParamsE)
        /*0110*/ 	.short	0x0380
        /*0112*/ 	.short	0x00e8


	//----- nvinfo : EIATTR_SW_WAR
	.align		4
.L_2628:
        /*0114*/ 	.byte	0x04, 0x36
        /*0116*/ 	.short	(.L_2630 - .L_2629)
.L_2629:
        /*0118*/ 	.word	0x00000008
.L_2630:


//--------------------- .nv.info._ZN10layer_norm13ln_fwd_kernelINS_13Kernel_traitsIf6__halfS2_S2_fjLj7168ELj1ELj1ELj4ELj16ENS_18Kernel_traits_baseILj7168EfS2_S2_S2_fjLj128EEEEELb1ELb0ELb0ELb1EEEvNS_9FwdParamsE --------------------------
	.section	.nv.info._ZN10layer_norm13ln_fwd_kernelINS_13Kernel_traitsIf6__halfS2_S2_fjLj7168ELj1ELj1ELj4ELj16ENS_18Kernel_traits_baseILj7168EfS2_S2_S2_fjLj128EEEEELb1ELb0ELb0ELb1EEEvNS_9FwdParamsE,"",@"SHT_CUDA_INFO"
	.sectionflags	@""
	.align	4


	//----- nvinfo : EIATTR_CUDA_API_VERSION
	.align		4
        /*0000*/ 	.byte	0x04, 0x37
        /*0002*/ 	.short	(.L_2632 - .L_2631)
.L_2631:
        /*0004*/ 	.word	0x00000082


	//----- nvinfo : EIATTR_KPARAM_INFO
	.align		4
.L_2632:
        /*0008*/ 	.byte	0x04, 0x17
        /*000a*/ 	.short	(.L_2634 - .L_2633)
.L_2633:
        /*000c*/ 	.word	0x00000000
        /*0010*/ 	.short	0x0000
        /*0012*/ 	.short	0x0000
        /*0014*/ 	.byte	0x00, 0xf0, 0xa1, 0x03


	//----- nvinfo : EIATTR_SPARSE_MMA_MASK
	.align		4
.L_2634:
        /*0018*/ 	.byte	0x03, 0x50
        /*001a*/ 	.short	0x0000


	//----- nvinfo : EIATTR_MAXREG_COUNT
	.align		4
        /*001c*/ 	.byte	0x03, 0x1b
        /*001e*/ 	.short	0x00ff


	//----- nvinfo : EIATTR_NUM_BARRIERS
	.align		4
        /*0020*/ 	.byte	0x02, 0x4c
        /*0022*/ 	.byte	0x01
	.zero		1


	//----- nvinfo : EIATTR_MERCURY_ISA_VERSION
	.align		4
        /*0024*/ 	.byte	0x03, 0x5f
        /*0026*/ 	.short	0x0101


	//----- nvinfo : EIATTR_COOP_GROUP_MASK_REGIDS
	.align		4
        /*0028*/ 	.byte	0x04, 0x29
        /*002a*/ 	.short	(.L_2636 - .L_2635)


	//   ....[0]....
.L_2635:
        /*002c*/ 	.word	0xffffffff


	//   ....[1]....
        /*0030*/ 	.word	0xffffffff


	//   ....[2]....
        /*0034*/ 	.word	0xffffffff


	//   ....[3]....
        /*0038*/ 	.word	0xffffffff


	//   ....[4]....
        /*003c*/ 	.word	0xffffffff


	//   ....[5]....
        /*0040*/ 	.word	0xffffffff


	//   ....[6]....
        /*0044*/ 	.word	0xffffffff


	//   ....[7]....
        /*0048*/ 	.word	0xffffffff


	//   ....[8]....
        /*004c*/ 	.word	0xffffffff


	//   ....[9]....
        /*0050*/ 	.word	0xffffffff


	//   ....[10]....
        /*0054*/ 	.word	0xffffffff


	//   ....[11]....
        /*0058*/ 	.word	0xffffffff


	//   ....[12]....
        /*005c*/ 	.word	0xffffffff


	//   ....[13]....
        /*0060*/ 	.word	0xffffffff


	//   ....[14]....
        /*0064*/ 	.word	0xffffffff


	//   ....[15]....
        /*0068*/ 	.word	0xffffffff


	//   ....[16]....
        /*006c*/ 	.word	0xffffffff


	//   ....[17]....
        /*0070*/ 	.word	0xffffffff


	//----- nvinfo : EIATTR_COOP_GROUP_INSTR_OFFSETS
	.align		4
.L_2636:
        /*0074*/ 	.byte	0x04, 0x28
        /*0076*/ 	.short	(.L_2638 - .L_2637)


	//   ....[0]....
.L_2637:
        /*0078*/ 	.word	0x000263b0


	//   ....[1]....
        /*007c*/ 	.word	0x000263d0


	//   ....[2]....
        /*0080*/ 	.word	0x000263f0


	//   ....[3]....
        /*0084*/ 	.word	0x00026410


	//   ....[4]....
        /*0088*/ 	.word	0x00026430


	//   ....[5]....
        /*008c*/ 	.word	0x00026b90


	//   ....[6]....
        /*0090*/ 	.word	0x00026bc0


	//   ....[7]....
        /*0094*/ 	.word	0x00026bf0


	//   ....[8]....
        /*0098*/ 	.word	0x00026c20


	//   ....[9]....
        /*009c*/ 	.word	0x00026c50


	//   ....[10]....
        /*00a0*/ 	.word	0x00026e00


	//   ....[11]....
        /*00a4*/ 	.word	0x00026e40


	//   ....[12]....
        /*00a8*/ 	.word	0x00026e50


	//   ....[13]....
        /*00ac*/ 	.word	0x00026e90


	//   ....[14]....
        /*00b0*/ 	.word	0x00026f70


	//   ....[15]....
        /*00b4*/ 	.word	0x00026fa0


	//   ....[16]....
        /*00b8*/ 	.word	0x00027040


	//   ....[17]....
        /*00bc*/ 	.word	0x00027070


	//----- nvinfo : EIATTR_VRC_CTA_INIT_COUNT
	.align		4
.L_2638:
        /*00c0*/ 	.byte	0x02, 0x4a
	.zero		1
	.zero		1


	//----- nvinfo : EIATTR_EXIT_INSTR_OFFSETS
	.align		4
        /*00c4*/ 	.byte	0x04, 0x1c
        /*00c6*/ 	.short	(.L_2640 - .L_2639)


	//   ....[0]....
.L_2639:
        /*00c8*/ 	.word	0x000006f0


	//   ....[1]....
        /*00cc*/ 	.word	0x00027ea0


	//----- nvinfo : EIATTR_INDIRECT_BRANCH_TARGETS
	.align		4
.L_2640:
        /*00d0*/ 	.byte	0x04, 0x34
        /*00d2*/ 	.short	(.L_2642 - .L_2641)


	//   ....[0]....
.L_2641:
        /*00d4*/ 	.word	.L_x_42215@srel
        /*00d8*/ 	.short	0x0
        /*00da*/ 	.short	0x0
        /*00dc*/ 	.word	0x3
        /*00e0*/ 	.word	.L_x_42216@srel
        /*00e4*/ 	.word	.L_x_42217@srel
        /*00e8*/ 	.word	.L_x_42218@srel


	//----- nvinfo : EIATTR_MAX_THREADS
	.align		4
.L_2642:
        /*00ec*/ 	.byte	0x04, 0x05
        /*00ee*/ 	.short	(.L_2644 - .L_2643)
.L_2643:
        /*00f0*/ 	.word	0x00000080
        /*00f4*/ 	.word	0x00000001
        /*00f8*/ 	.word	0x00000001


	//----- nvinfo : EIATTR_CRS_STACK_SIZE
	.align		4
.L_2644:
        /*00fc*/ 	.byte	0x04, 0x1e
        /*00fe*/ 	.short	(.L_2646 - .L_2645)
.L_2645:
        /*0100*/ 	.word	0x00000000


	//----- nvinfo : EIATTR_CBANK_PARAM_SIZE
	.align		4
.L_2646:
        /*0104*/ 	.byte	0x03, 0x19
        /*0106*/ 	.short	0x00e8


	//----- nvinfo : EIATTR_PARAM_CBANK
	.align		4
        /*0108*/ 	.byte	0x04, 0x0a
        /*010a*/ 	.short	(.L_2648 - .L_2647)
	.align		4
.L_2647:
        /*010c*/ 	.word	index@(.nv.constant0._ZN10layer_norm13ln_fwd_kernelINS_13Kernel_traitsIf6__halfS2_S2_fjLj7168ELj1ELj1ELj4ELj16ENS_18Kernel_traits_baseILj7168EfS2_S2_S2_fjLj128EEEEELb1ELb0ELb0ELb1EEEvNS_9FwdParamsE)
        /*0110*/ 	.short	0x0380
        /*0112*/ 	.short	0x00e8


	//----- nvinfo : EIATTR_SW_WAR
	.align		4
.L_2648:
        /*0114*/ 	.byte	0x04, 0x36
        /*0116*/ 	.short	(.L_2650 - .L_2649)
.L_2649:
        /*0118*/ 	.word	0x00000008
.L_2650:


//--------------------- .nv.info._ZN10layer_norm13ln_fwd_kernelINS_13Kernel_traitsIf6__halfS2_S2_fjLj7168ELj1ELj1ELj4ELj16ENS_18Kernel_traits_baseILj7168EfS2_S2_S2_fjLj128EEEEELb1ELb0ELb1ELb0EEEvNS_9FwdParamsE --------------------------
	.section	.nv.info._ZN10layer_norm13ln_fwd_kernelINS_13Kernel_traitsIf6__halfS2_S2_fjLj7168ELj1ELj1ELj4ELj16ENS_18Kernel_traits_baseILj7168EfS2_S2_S2_fjLj128EEEEELb1ELb0ELb1ELb0EEEvNS_9FwdParamsE,"",@"SHT_CUDA_INFO"
	.sectionflags	@""
	.align	4


	//----- nvinfo : EIATTR_CUDA_API_VERSION
	.align		4
        /*0000*/ 	.byte	0x04, 0x37
        /*0002*/ 	.short	(.L_2652 - .L_2651)
.L_2651:
        /*0004*/ 	.word	0x00000082


	//----- nvinfo : EIATTR_KPARAM_INFO
	.align		4
.L_2652:
        /*0008*/ 	.byte	0x04, 0x17
        /*000a*/ 	.short	(.L_2654 - .L_2653)
.L_2653:
        /*000c*/ 	.word	0x00000000
        /*0010*/ 	.short	0x0000
        /*0012*/ 	.short	0x0000
        /*0014*/ 	.byte	0x00, 0xf0, 0xa1, 0x03


	//----- nvinfo : EIATTR_SPARSE_MMA_MASK
	.align		4
.L_2654:
        /*0018*/ 	.byte	0x03, 0x50
        /*001a*/ 	.short	0x0000


	//----- nvinfo : EIATTR_MAXREG_COUNT
	.align		4
        /*001c*/ 	.byte	0x03, 0x1b
        /*001e*/ 	.short	0x00ff


	//----- nvinfo : EIATTR_NUM_BARRIERS
	.align		4
        /*0020*/ 	.byte	0x02, 0x4c
        /*0022*/ 	.byte	0x01
	.zero		1


	//----- nvinfo : EIATTR_MERCURY_ISA_VERSION
	.align		4
        /*0024*/ 	.byte	0x03, 0x5f
        /*0026*/ 	.short	0x0101


	//----- nvinfo : EIATTR_COOP_GROUP_MASK_REGIDS
	.align		4
        /*0028*/ 	.byte	0x04, 0x29
        /*002a*/ 	.short	(.L_2656 - .L_2655)


	//   ....[0]....
.L_2655:
        /*002c*/ 	.word	0xffffffff


	//   ....[1]....
        /*0030*/ 	.word	0xffffffff


	//   ....[2]....
        /*0034*/ 	.word	0xffffffff


	//   ....[3]....
        /*0038*/ 	.word	0xffffffff


	//   ....[4]....
        /*003c*/ 	.word	0xffffffff


	//   ....[5]....
        /*0040*/ 	.word	0xffffffff


	//   ....[6]....
        /*0044*/ 	.word	0xffffffff


	//   ....[7]....
        /*0048*/ 	.word	0xffffffff


	//   ....[8]....
        /*004c*/ 	.word	0xffffffff


	//   ....[9]....
        /*0050*/ 	.word	0xffffffff


	//   ....[10]....
        /*0054*/ 	.word	0xffffffff


	//   ....[11]....
        /*0058*/ 	.word	0xffffffff


	//   ....[12]....
        /*005c*/ 	.word	0xffffffff


	//   ....[13]....
        /*0060*/ 	.word	0xffffffff


	//   ....[14]....
        /*0064*/ 	.word	0xffffffff


	//   ....[15]....
        /*0068*/ 	.word	0xffffffff


	//   ....[16]....
        /*006c*/ 	.word	0xffffffff


	//   ....[17]....
        /*0070*/ 	.word	0xffffffff


	//----- nvinfo : EIATTR_COOP_GROUP_INSTR_OFFSETS
	.align		4
.L_2656:
        /*0074*/ 	.byte	0x04, 0x28
        /*0076*/ 	.short	(.L_2658 - .L_2657)


	//   ....[0]....
.L_2657:
        /*0078*/ 	.word	0x00029020


	//   ....[1]....
        /*007c*/ 	.word	0x00029040


	//   ....[2]....
        /*0080*/ 	.word	0x00029060


	//   ....[3]....
        /*0084*/ 	.word	0x00029080


	//   ....[4]....
        /*0088*/ 	.word	0x000290a0


	//   ....[5]....
        /*008c*/ 	.word	0x00029820


	//   ....[6]....
        /*0090*/ 	.word	0x00029850


	//   ....[7]....
        /*0094*/ 	.word	0x00029880


	//   ....[8]....
        /*0098*/ 	.word	0x000298b0


	//   ....[9]....
        /*009c*/ 	.word	0x000298d0


	//   ....[10]....
        /*00a0*/ 	.word	0x00029950


	//   ....[11]....
        /*00a4*/ 	.word	0x000299c0


	//   ....[12]....
        /*00a8*/ 	.word	0x000299e0


	//   ....[13]....
        /*00ac*/ 	.word	0x00029a90


	//   ....[14]....
        /*00b0*/ 	.word	0x00029b30


	//   ....[15]....
        /*00b4*/ 	.word	0x00029b80


	//   ....[16]....
        /*00b8*/ 	.word	0x00029bc0


	//   ....[17]....
        /*00bc*/ 	.word	0x00029c00


	//----- nvinfo : EIATTR_VRC_CTA_INIT_COUNT
	.align		4
.L_2658:
        /*00c0*/ 	.byte	0x02, 0x4a
	.zero		1
	.zero		1


	//----- nvinfo : EIATTR_EXIT_INSTR_OFFSETS
	.align		4
        /*00c4*/ 	.byte	0x04, 0x1c
        /*00c6*/ 	.short	(.L_2660 - .L_2659)


	//   ....[0]....
.L_2659:
        /*00c8*/ 	.word	0x00000ca0


	//   ....[1]....
        /*00cc*/ 	.word	0x0002acd0


	//----- nvinfo : EIATTR_MAX_THREADS
	.align		4
.L_2660:
        /*00d0*/ 	.byte	0x04, 0x05
        /*00d2*/ 	.short	(.L_2662 - .L_2661)
.L_2661:
        /*00d4*/ 	.word	0x00000080
        /*00d8*/ 	.word	0x00000001
        /*00dc*/ 	.word	0x00000001


	//----- nvinfo : EIATTR_CRS_STACK_SIZE
	.align		4
.L_2662:
        /*00e0*/ 	.byte	0x04, 0x1e
        /*00e2*/ 	.short	(.L_2664 - .L_2663)
.L_2663:
        /*00e4*/ 	.word	0x00000000


	//----- nvinfo : EIATTR_CBANK_PARAM_SIZE
	.align		4
.L_2664:
        /*00e8*/ 	.byte	0x03, 0x19
        /*00ea*/ 	.short	0x00e8


	//----- nvinfo : EIATTR_PARAM_CBANK
	.align		4
        /*00ec*/ 	.byte	0x04, 0x0a
        /*00ee*/ 	.short	(.L_2666 - .L_2665)
	.align		4
.L_2665:
        /*00f0*/ 	.word	index@(.nv.constant0._ZN10layer_norm13ln_fwd_kernelINS_13Kernel_traitsIf6__halfS2_S2_fjLj7168ELj1ELj1ELj4ELj16ENS_18Kernel_traits_baseILj7168EfS2_S2_S2_fjLj128EEEEELb1ELb0ELb1ELb0EEEvNS_9FwdParamsE)
        /*00f4*/ 	.short	0x0380
        /*00f6*/ 	.short	0x00e8


	//----- nvinfo : EIATTR_SW_WAR
	.align		4
.L_2666:
        /*00f8*/ 	.byte	0x04, 0x36
        /*00fa*/ 	.short	(.L_2668 - .L_2667)
.L_2667:
        /*00fc*/ 	.word	0x00000008
.L_2668:


//--------------------- .nv.info._ZN10layer_norm13ln_fwd_kernelINS_13Kernel_traitsIf6__halfS2_S2_fjLj7168ELj1ELj1ELj4ELj16ENS_18Kernel_traits_baseILj7168EfS2_S2_S2_fjLj128EEEEELb1ELb0ELb1ELb1EEEvNS_9FwdParamsE --------------------------
	.section	.nv.info._ZN10layer_norm13ln_fwd_kernelINS_13Kernel_traitsIf6__halfS2_S2_fjLj7168ELj1ELj1ELj4ELj16ENS_18Kernel_traits_baseILj7168EfS2_S2_S2_fjLj128EEEEELb1ELb0ELb1ELb1EEEvNS_9FwdParamsE,"",@"SHT_CUDA_INFO"
	.sectionflags	@""
	.align	4


	//----- nvinfo : EIATTR_CUDA_API_VERSION
	.align		4
        /*0000*/ 	.byte	0x04, 0x37
        /*0002*/ 	.short	(.L_2670 - .L_2669)
.L_2669:
        /*0004*/ 	.word	0x00000082


	//----- nvinfo : EIATTR_KPARAM_INFO
	.align		4
.L_2670:
        /*0008*/ 	.byte	0x04, 0x17
        /*000a*/ 	.short	(.L_2672 - .L_2671)
.L_2671:
        /*000c*/ 	.word	0x00000000
        /*0010*/ 	.short	0x0000
        /*0012*/ 	.short	0x0000
        /*0014*/ 	.byte	0x00, 0xf0, 0xa1, 0x03


	//----- nvinfo : EIATTR_SPARSE_MMA_MASK
	.align		4
.L_2672:
        /*0018*/ 	.byte	0x03, 0x50
        /*001a*/ 	.short	0x0000


	//----- nvinfo : EIATTR_MAXREG_COUNT
	.align		4
        /*001c*/ 	.byte	0x03, 0x1b
        /*001e*/ 	.short	0x00ff


	//----- nvinfo : EIATTR_NUM_BARRIERS
	.align		4
        /*0020*/ 	.byte	0x02, 0x4c
        /*0022*/ 	.byte	0x01
	.zero		1


	//----- nvinfo : EIATTR_MERCURY_ISA_VERSION
	.align		4
        /*0024*/ 	.byte	0x03, 0x5f
        /*0026*/ 	.short	0x0101


	//----- nvinfo : EIATTR_COOP_GROUP_MASK_REGIDS
	.align		4
        /*0028*/ 	.byte	0x04, 0x29
        /*002a*/ 	.short	(.L_2674 - .L_2673)


	//   ....[0]....
.L_2673:
        /*002c*/ 	.word	0xffffffff


	//   ....[1]....
        /*0030*/ 	.word	0xffffffff


	//   ....[2]....
        /*0034*/ 	.word	0xffffffff


	//   ....[3]....
        /*0038*/ 	.word	0xffffffff


	//   ....[4]....
        /*003c*/ 	.word	0xffffffff


	//   ....[5]....
        /*0040*/ 	.word	0xffffffff


	//   ....[6]....
        /*0044*/ 	.word	0xffffffff


	//   ....[7]....
        /*0048*/ 	.word	0xffffffff


	//   ....[8]....
        /*004c*/ 	.word	0xffffffff


	//   ....[9]....
        /*0050*/ 	.word	0xffffffff


	//   ....[10]....
        /*0054*/ 	.word	0xffffffff


	//   ....[11]....
        /*0058*/ 	.word	0xffffffff


	//   ....[12]....
        /*005c*/ 	.word	0xffffffff


	//   ....[13]....
        /*0060*/ 	.word	0xffffffff


	//   ....[14]....
        /*0064*/ 	.word	0xffffffff


	//   ....[15]....
        /*0068*/ 	.word	0xffffffff


	//   ....[16]....
        /*006c*/ 	.word	0xffffffff


	//   ....[17]....
        /*0070*/ 	.word	0xffffffff


	//----- nvinfo : EIATTR_COOP_GROUP_INSTR_OFFSETS
	.align		4
.L_2674:
        /*0074*/ 	.byte	0x04, 0x28
        /*0076*/ 	.short	(.L_2676 - .L_2675)


	//   ....[0]....
.L_2675:
        /*0078*/ 	.word	0x0002d8a0


	//   ....[1]....
        /*007c*/ 	.word	0x0002d910


	//   ....[2]....
        /*0080*/ 	.word	0x0002d930


	//   ....[3]....
        /*0084*/ 	.word	0x0002d950


	//   ....[4]....
        /*0088*/ 	.word	0x0002d970


	//   ....[5]....
        /*008c*/ 	.word	0x0002e0a0


	//   ....[6]....
        /*0090*/ 	.word	0x0002e0c0


	//   ....[7]....
        /*0094*/ 	.word	0x0002e0e0


	//   ....[8]....
        /*0098*/ 	.word	0x0002e100


	//   ....[9]....
        /*009c*/ 	.word	0x0002e120


	//   ....[10]....
        /*00a0*/ 	.word	0x0002e2a0


	//   ....[11]....
        /*00a4*/ 	.word	0x0002e2d0


	//   ....[12]....
        /*00a8*/ 	.word	0x0002e2f0


	//   ....[13]....
        /*00ac*/ 	.word	0x0002e330


	//   ....[14]....
        /*00b0*/ 	.word	0x0002e3f0


	//   ....[15]....
        /*00b4*/ 	.word	0x0002e420


	//   ....[16]....
        /*00b8*/ 	.word	0x0002e4d0


	//   ....[17]....
        /*00bc*/ 	.word	0x0002e500


	//----- nvinfo : EIATTR_VRC_CTA_INIT_COUNT
	.align		4
.L_2676:
        /*00c0*/ 	.byte	0x02, 0x4a
	.zero		1
	.zero		1


	//----- nvinfo : EIATTR_EXIT_INSTR_OFFSETS
	.align		4
        /*00c4*/ 	.byte	0x04, 0x1c
        /*00c6*/ 	.short	(.L_2678 - .L_2677)


	//   ....[0]....
.L_2677:
        /*00c8*/ 	.word	0x00000700


	//   ....[1]....
        /*00cc*/ 	.word	0x0002f410


	//----- nvinfo : EIATTR_MAX_THREADS
	.align		4
.L_2678:
        /*00d0*/ 	.byte	0x04, 0x05
        /*00d2*/ 	.short	(.L_2680 - .L_2679)
.L_2679:
        /*00d4*/ 	.word	0x00000080
        /*00d8*/ 	.word	0x00000001
        /*00dc*/ 	.word	0x00000001


	//----- nvinfo : EIATTR_CRS_STACK_SIZE
	.align		4
.L_2680:
        /*00e0*/ 	.byte	0x04, 0x1e
        /*00e2*/ 	.short	(.L_2682 - .L_2681)
.L_2681:
        /*00e4*/ 	.word	0x00000000


	//----- nvinfo : EIATTR_CBANK_PARAM_SIZE
	.align		4
.L_2682:
        /*00e8*/ 	.byte	0x03, 0x19
        /*00ea*/ 	.short	0x00e8


	//----- nvinfo : EIATTR_PARAM_CBANK
	.align		4
        /*00ec*/ 	.byte	0x04, 0x0a
        /*00ee*/ 	.short	(.L_2684 - .L_2683)
	.align		4
.L_2683:
        /*00f0*/ 	.word	index@(.nv.constant0._ZN10layer_norm13ln_fwd_kernelINS_13Kernel_traitsIf6__halfS2_S2_fjLj7168ELj1ELj1ELj4ELj16ENS_18Kernel_traits_baseILj7168EfS2_S2_S2_fjLj128EEEEELb1ELb0ELb1ELb1EEEvNS_9FwdParamsE)
        /*00f4*/ 	.short	0x0380
        /*00f6*/ 	.short	0x00e8


	//----- nvinfo : EIATTR_SW_WAR
	.align		4
.L_2684:
        /*00f8*/ 	.byte	0x04, 0x36
        /*00fa*/ 	.short	(.L_2686 - .L_2685)
.L_2685:
        /*00fc*/ 	.word	0x00000008
.L_2686:


//--------------------- .nv.info._ZN10layer_norm13ln_fwd_kernelINS_13Kernel_traitsIf6__halfS2_S2_fjLj7168ELj1ELj1ELj4ELj16ENS_18Kernel_traits_baseILj7168EfS2_S2_S2_fjLj128EEEEELb1ELb1ELb0ELb0EEEvNS_9FwdParamsE --------------------------
	.section	.nv.info._ZN10layer_norm13ln_fwd_kernelINS_13Kernel_traitsIf6__halfS2_S2_fjLj7168ELj1ELj1ELj4ELj16ENS_18Kernel_traits_baseILj7168EfS2_S2_S2_fjLj128EEEEELb1ELb1ELb0ELb0EEEvNS_9FwdParamsE,"",@"SHT_CUDA_INFO"
	.sectionflags	@""
	.align	4


	//----- nvinfo : EIATTR_CUDA_API_VERSION
	.align		4
        /*0000*/ 	.byte	0x04, 0x37
        /*0002*/ 	.short	(.L_2688 - .L_2687)
.L_2687:
        /*0004*/ 	.word	0x00000082


	//----- nvinfo : EIATTR_KPARAM_INFO
	.align		4
.L_2688:
        /*0008*/ 	.byte	0x04, 0x17
        /*000a*/ 	.short	(.L_2690 - .L_2689)
.L_2689:
        /*000c*/ 	.word	0x00000000
        /*0010*/ 	.short	0x0000
        /*0012*/ 	.short	0x0000
        /*0014*/ 	.byte	0x00, 0xf0, 0xa1, 0x03


	//----- nvinfo : EIATTR_SPARSE_MMA_MASK
	.align		4
.L_2690:
        /*0018*/ 	.byte	0x03, 0x50
        /*001a*/ 	.short	0x0000


	//----- nvinfo : EIATTR_MAXREG_COUNT
	.align		4
        /*001c*/ 	.byte	0x03, 0x1b
        /*001e*/ 	.short	0x00ff


	//----- nvinfo : EIATTR_NUM_BARRIERS
	.align		4
        /*0020*/ 	.byte	0x02, 0x4c
        /*0022*/ 	.byte	0x01
	.zero		1


	//----- nvinfo : EIATTR_ANNOTATIONS
	.align		4
        /*0024*/ 	.byte	0x04, 0x55
        /*0026*/ 	.short	(.L_2692 - .L_2691)


	//   ....[0]....
.L_2691:
        /*0028*/ 	.word	0x00000001
        /*002c*/ 	.byte	0x90, 0x14, 0x00, 0x00, 0x01, 0x00, 0x00, 0x00, 0x40, 0x15, 0x00, 0x00, 0x01, 0x00, 0x00, 0x00
        /*003c*/ 	.byte	0xf0, 0xe7, 0x02, 0x00, 0x01, 0x00, 0x00, 0x00, 0x90, 0xf5, 0x02, 0x00


	//----- nvinfo : EIATTR_MERCURY_ISA_VERSION
	.align		4
.L_2692:
        /*0048*/ 	.byte	0x03, 0x5f
        /*004a*/ 	.short	0x0101


	//----- nvinfo : EIATTR_COOP_GROUP_MASK_REGIDS
	.align		4
        /*004c*/ 	.byte	0x04, 0x29
        /*004e*/ 	.short	(.L_2694 - .L_2693)


	//   ....[0]....
.L_2693:
        /*0050*/ 	.word	0xffffffff


	//   ....[1]....
        /*0054*/ 	.word	0xffffffff


	//   ....[2]....
        /*0058*/ 	.word	0xffffffff


	//   ....[3]....
        /*005c*/ 	.word	0xffffffff


	//   ....[4]....
        /*0060*/ 	.word	0xffffffff


	//   ....[5]....
        /*0064*/ 	.word	0xffffffff


	//   ....[6]....
        /*0068*/ 	.word	0xffffffff


	//   ....[7]....
        /*006c*/ 	.word	0xffffffff


	//   ....[8]....
        /*0070*/ 	.word	0xffffffff


	//   ....[9]....
        /*0074*/ 	.word	0xffffffff


	//   ....[10]....
        /*0078*/ 	.word	0xffffffff


	//   ....[11]....
        /*007c*/ 	.word	0xffffffff


	//   ....[12]....
        /*0080*/ 	.word	0xffffffff


	//   ....[13]....
        /*0084*/ 	.word	0xffffffff


	//   ....[14]....
        /*0088*/ 	.word	0xffffffff


	//   ....[15]....
        /*008c*/ 	.word	0xffffffff


	//   ....[16]....
        /*0090*/ 	.word	0xffffffff


	//   ....[17]....
        /*0094*/ 	.word	0xffffffff


	//----- nvinfo : EIATTR_COOP_GROUP_INSTR_OFFSETS
	.align		4
.L_2694:
        /*0098*/ 	.byte	0x04, 0x28
        /*009a*/ 	.short	(.L_2696 - .L_2695)


	//   ....[0]....
.L_2695:
        /*009c*/ 	.word	0x0002ec20


	//   ....[1]....
        /*00a0*/ 	.word	0x0002ec40


	//   ....[2]....
        /*00a4*/ 	.word	0x0002ec60


	//   ....[3]....
        /*00a8*/ 	.word	0x0002ec80


	//   ....[4]....
        /*00ac*/ 	.word	0x0002eca0


	//   ....[5]....
        /*00b0*/ 	.word	0x0002f400


	//   ....[6]....
        /*00b4*/ 	.word	0x0002f420


	//   ....[7]....
        /*00b8*/ 	.word	0x0002f440


	//   ....[8]....
        /*00bc*/ 	.word	0x0002f460


	//   ....[9]....
        /*00c0*/ 	.word	0x0002f480


	//   ....[10]....
        /*00c4*/ 	.word	0x0002f620


	//   ....[11]....
        /*00c8*/ 	.word	0x0002f660


	//   ....[12]....
        /*00cc*/ 	.word	0x0002f720


	//   ....[13]....
        /*00d0*/ 	.word	0x0002f760


	//   ....[14]....
        /*00d4*/ 	.word	0x0002f790


	//   ....[15]....
        /*00d8*/ 	.word	0x0002f820


	//   ....[16]....
        /*00dc*/ 	.word	0x0002f8a0


	//   ....[17]....
        /*00e0*/ 	.word	0x0002f8c0


	//----- nvinfo : EIATTR_VRC_CTA_INIT_COUNT
	.align		4
.L_2696:
        /*00e4*/ 	.byte	0x02, 0x4a
	.zero		1
	.zero		1


	//----- nvinfo : EIATTR_EXIT_INSTR_OFFSETS
	.align		4
        /*00e8*/ 	.byte	0x04, 0x1c
        /*00ea*/ 	.short	(.L_2698 - .L_2697)


	//   ....[0]....
.L_2697:
        /*00ec*/ 	.word	0x00000ff0


	//   ....[1]....
        /*00f0*/ 	.word	0x00030940


	//----- nvinfo : EIATTR_INDIRECT_BRANCH_TARGETS
	.align		4
.L_2698:
        /*00f4*/ 	.byte	0x04, 0x34
        /*00f6*/ 	.short	(.L_2700 - .L_2699)


	//   ....[0]....
.L_2699:
        /*00f8*/ 	.word	.L_x_42219@srel
        /*00fc*/ 	.short	0x0
        /*00fe*/ 	.short	0x0
        /*0100*/ 	.word	0x3
        /*0104*/ 	.word	.L_x_42220@srel
        /*0108*/ 	.word	.L_x_42221@srel
        /*010c*/ 	.word	.L_x_42222@srel


	//----- nvinfo : EIATTR_MAX_THREADS
	.align		4
.L_2700:
        /*0110*/ 	.byte	0x04, 0x05
        /*0112*/ 	.short	(.L_2702 - .L_2701)
.L_2701:
        /*0114*/ 	.word	0x00000080
        /*0118*/ 	.word	0x00000001
        /*011c*/ 	.word	0x00000001


	//----- nvinfo : EIATTR_CRS_STACK_SIZE
	.align		4
.L_2702:
        /*0120*/ 	.byte	0x04, 0x1e
        /*0122*/ 	.short	(.L_2704 - .L_2703)
.L_2703:
        /*0124*/ 	.word	0x00000000


	//----- nvinfo : EIATTR_CBANK_PARAM_SIZE
	.align		4
.L_2704:
        /*0128*/ 	.byte	0x03, 0x19
        /*012a*/ 	.short	0x00e8


	//----- nvinfo : EIATTR_PARAM_CBANK
	.align		4
        /*012c*/ 	.byte	0x04, 0x0a
        /*012e*/ 	.short	(.L_2706 - .L_2705)
	.align		4
.L_2705:
        /*0130*/ 	.word	index@(.nv.constant0._ZN10layer_norm13ln_fwd_kernelINS_13Kernel_traitsIf6__halfS2_S2_fjLj7168ELj1ELj1ELj4ELj16ENS_18Kernel_traits_baseILj7168EfS2_S2_S2_fjLj128EEEEELb1ELb1ELb0ELb0EEEvNS_9FwdParamsE)
        /*0134*/ 	.short	0x0380
        /*0136*/ 	.short	0x00e8


	//----- nvinfo : EIATTR_SW_WAR
	.align		4
.L_2706:
        /*0138*/ 	.byte	0x04, 0x36
        /*013a*/ 	.short	(.L_2708 - .L_2707)
.L_2707:
        /*013c*/ 	.word	0x00000008
.L_2708:


//--------------------- .nv.info._ZN10layer_norm13ln_fwd_kernelINS_13Kernel_traitsIf6__halfS2_S2_fjLj7168ELj1ELj1ELj4ELj16ENS_18Kernel_traits_baseILj7168EfS2_S2_S2_fjLj128EEEEELb1ELb1ELb0ELb1EEEvNS_9FwdParamsE --------------------------
	.section	.nv.info._ZN10layer_norm13ln_fwd_kernelINS_13Kernel_traitsIf6__halfS2_S2_fjLj7168ELj1ELj1ELj4ELj16ENS_18Kernel_traits_baseILj7168EfS2_S2_S2_fjLj128EEEEELb1ELb1ELb0ELb1EEEvNS_9FwdParamsE,"",@"SHT_CUDA_INFO"
	.sectionflags	@""
	.align	4


	//----- nvinfo : EIATTR_CUDA_API_VERSION
	.align		4
        /*0000*/ 	.byte	0x04, 0x37
        /*0002*/ 	.short	(.L_2710 - .L_2709)
.L_2709:
        /*0004*/ 	.word	0x00000082


	//----- nvinfo : EIATTR_KPARAM_INFO
	.align		4
.L_2710:
        /*0008*/ 	.byte	0x04, 0x17
        /*000a*/ 	.short	(.L_2712 - .L_2711)
.L_2711:
        /*000c*/ 	.word	0x00000000
        /*0010*/ 	.short	0x0000
        /*0012*/ 	.short	0x0000
        /*0014*/ 	.byte	0x00, 0xf0, 0xa1, 0x03


	//----- nvinfo : EIATTR_SPARSE_MMA_MASK
	.align		4
.L_2712:
        /*0018*/ 	.byte	0x03, 0x50
        /*001a*/ 	.short	0x0000


	//----- nvinfo : EIATTR_MAXREG_COUNT
	.align		4
        /*001c*/ 	.byte	0x03, 0x1b
        /*001e*/ 	.short	0x00ff


	//----- nvinfo : EIATTR_NUM_BARRIERS
	.align		4
        /*0020*/ 	.byte	0x02, 0x4c
        /*0022*/ 	.byte	0x01
	.zero		1


	//----- nvinfo : EIATTR_ANNOTATIONS
	.align		4
        /*0024*/ 	.byte	0x04, 0x55
        /*0026*/ 	.short	(.L_2714 - .L_2713)


	//   ....[0]....
.L_2713:
        /*0028*/ 	.word	0x00000001
        /*002c*/ 	.byte	0x50, 0x06, 0x00, 0x00, 0x01, 0x00, 0x00, 0x00, 0x60, 0x06, 0x00, 0x00, 0x01, 0x00, 0x00, 0x00
        /*003c*/ 	.byte	0x40, 0x0a, 0x00, 0x00, 0x01, 0x00, 0x00, 0x00, 0x50, 0x0a, 0x00, 0x00, 0x01, 0x00, 0x00, 0x00
        /*004c*/ 	.byte	0x40, 0x55, 0x02, 0x00, 0x01, 0x00, 0x00, 0x00, 0x70, 0x55, 0x02, 0x00, 0x01, 0x00, 0x00, 0x00
        /*005c*/ 	.byte	0xd0, 0x57, 0x02, 0x00, 0x01, 0x00, 0x00, 0x00, 0x80, 0x58, 0x02, 0x00


	//----- nvinfo : EIATTR_MERCURY_ISA_VERSION
	.align		4
.L_2714:
        /*0068*/ 	.byte	0x03, 0x5f
        /*006a*/ 	.short	0x0101


	//----- nvinfo : EIATTR_COOP_GROUP_MASK_REGIDS
	.align		4
        /*006c*/ 	.byte	0x04, 0x29
        /*006e*/ 	.short	(.L_2716 - .L_2715)


	//   ....[0]....
.L_2715:
        /*0070*/ 	.word	0xffffffff


	//   ....[1]....
        /*0074*/ 	.word	0xffffffff


	//   ....[2]....
        /*0078*/ 	.word	0xffffffff


	//   ....[3]....
        /*007c*/ 	.word	0xffffffff


	//   ....[4]....
        /*0080*/ 	.word	0xffffffff


	//   ....[5]....
        /*0084*/ 	.word	0xffffffff


	//   ....[6]....
        /*0088*/ 	.word	0xffffffff


	//   ....[7]....
        /*008c*/ 	.word	0xffffffff


	//   ....[8]....
        /*0090*/ 	.word	0xffffffff


	//   ....[9]....
        /*0094*/ 	.word	0xffffffff


	//   ....[10]....
        /*0098*/ 	.word	0xffffffff


	//   ....[11]....
        /*009c*/ 	.word	0xffffffff


	//   ....[12]....
        /*00a0*/ 	.word	0xffffffff


	//   ....[13]....
        /*00a4*/ 	.word	0xffffffff


	//   ....[14]....
        /*00a8*/ 	.word	0xffffffff


	//   ....[15]....
        /*00ac*/ 	.word	0xffffffff


	//   ....[16]....
        /*00b0*/ 	.word	0xffffffff


	//   ....[17]....
        /*00b4*/ 	.word	0xffffffff


	//----- nvinfo : EIATTR_COOP_GROUP_INSTR_OFFSETS
	.align		4
.L_2716:
        /*00b8*/ 	.byte	0x04, 0x28
        /*00ba*/ 	.short	(.L_2718 - .L_2717)


	//   ....[0]....
.L_2717:
        /*00bc*/ 	.word	0x00024b30


	//   ....[1]....
        /*00c0*/ 	.word	0x00024b50


	//   ....[2]....
        /*00c4*/ 	.word	0x00024b70


	//   ....[3]....
        /*00c8*/ 	.word	0x00024b90


	//   ....[4]....
        /*00cc*/ 	.word	0x00024bb0


	//   ....[5]....
        /*00d0*/ 	.word	0x000252e0


	//   ....[6]....
        /*00d4*/ 	.word	0x00025300


	//   ....[7]....
        /*00d8*/ 	.word	0x00025320


	//   ....[8]....
        /*00dc*/ 	.word	0x00025350


	//   ....[9]....
        /*00e0*/ 	.word	0x00025370


	//   ....[10]....
        /*00e4*/ 	.word	0x00025510


	//   ....[11]....
        /*00e8*/ 	.word	0x00025520


	//   ....[12]....
        /*00ec*/ 	.word	0x00025620


	//   ....[13]....
        /*00f0*/ 	.word	0x00025650


	//   ....[14]....
        /*00f4*/ 	.word	0x00025670


	//   ....[15]....
        /*00f8*/ 	.word	0x00025700


	//   ....[16]....
        /*00fc*/ 	.word	0x00025770


	//   ....[17]....
        /*0100*/ 	.word	0x00025790


	//----- nvinfo : EIATTR_VRC_CTA_INIT_COUNT
	.align		4
.L_2718:
        /*0104*/ 	.byte	0x02, 0x4a
	.zero		1
	.zero		1


	//----- nvinfo : EIATTR_EXIT_INSTR_OFFSETS
	.align		4
        /*0108*/ 	.byte	0x04, 0x1c
        /*010a*/ 	.short	(.L_2720 - .L_2719)


	//   ....[0]....
.L_2719:
        /*010c*/ 	.word	0x00000a90


	//   ....[1]....
        /*0110*/ 	.word	0x00026600


	//----- nvinfo : EIATTR_INDIRECT_BRANCH_TARGETS
	.align		4
.L_2720:
        /*0114*/ 	.byte	0x04, 0x34
        /*0116*/ 	.short	(.L_2722 - .L_2721)


	//   ....[0]....
.L_2721:
        /*0118*/ 	.word	.L_x_42223@srel
        /*011c*/ 	.short	0x0
        /*011e*/ 	.short	0x0
        /*0120*/ 	.word	0x3
        /*0124*/ 	.word	.L_x_42224@srel
        /*0128*/ 	.word	.L_x_42225@srel
        /*012c*/ 	.word	.L_x_42226@srel


	//----- nvinfo : EIATTR_MAX_THREADS
	.align		4
.L_2722:
        /*0130*/ 	.byte	0x04, 0x05
        /*0132*/ 	.short	(.L_2724 - .L_2723)
.L_2723:
        /*0134*/ 	.word	0x00000080
        /*0138*/ 	.word	0x00000001
        /*013c*/ 	.word	0x00000001


	//----- nvinfo : EIATTR_CRS_STACK_SIZE
	.align		4
.L_2724:
        /*0140*/ 	.byte	0x04, 0x1e
        /*0142*/ 	.short	(.L_2726 - .L_2725)
.L_2725:
        /*0144*/ 	.word	0x00000000


	//----- nvinfo : EIATTR_CBANK_PARAM_SIZE
	.align		4
.L_2726:
        /*0148*/ 	.byte	0x03, 0x19
        /*014a*/ 	.short	0x00e8


	//----- nvinfo : EIATTR_PARAM_CBANK
	.align		4
        /*014c*/ 	.byte	0x04, 0x0a
        /*014e*/ 	.short	(.L_2728 - .L_2727)
	.align		4
.L_2727:
        /*0150*/ 	.word	index@(.nv.constant0._ZN10layer_norm13ln_fwd_kernelINS_13Kernel_traitsIf6__halfS2_S2_fjLj7168ELj1ELj1ELj4ELj16ENS_18Kernel_traits_baseILj7168EfS2_S2_S2_fjLj128EEEEELb1ELb1ELb0ELb1EEEvNS_9FwdParamsE)
        /*0154*/ 	.short	0x0380
        /*0156*/ 	.short	0x00e8


	//----- nvinfo : EIATTR_SW_WAR
	.align		4
.L_2728:
        /*0158*/ 	.byte	0x04, 0x36
        /*015a*/ 	.short	(.L_2730 - .L_2729)
.L_2729:
        /*015c*/ 	.word	0x00000008
.L_2730:


//--------------------- .nv.info._ZN10layer_norm13ln_fwd_kernelINS_13Kernel_traitsIf6__halfS2_S2_fjLj7168ELj1ELj1ELj4ELj16ENS_18Kernel_traits_baseILj7168EfS2_S2_S2_fjLj128EEEEELb1ELb1ELb1ELb0EEEvNS_9FwdParamsE --------------------------
	.section	.nv.info._ZN10layer_norm13ln_fwd_kernelINS_13Kernel_traitsIf6__halfS2_S2_fjLj7168ELj1ELj1ELj4ELj16ENS_18Kernel_traits_baseILj7168EfS2_S2_S2_fjLj128EEEEELb1ELb1ELb1ELb0EEEvNS_9FwdParamsE,"",@"SHT_CUDA_INFO"
	.sectionflags	@""
	.align	4


	//----- nvinfo : EIATTR_CUDA_API_VERSION
	.align		4
        /*0000*/ 	.byte	0x04, 0x37
        /*0002*/ 	.short	(.L_2732 - .L_2731)
.L_2731:
        /*0004*/ 	.word	0x00000082


	//----- nvinfo : EIATTR_KPARAM_INFO
	.align		4
.L_2732:
        /*0008*/ 	.byte	0x04, 0x17
        /*000a*/ 	.short	(.L_2734 - .L_2733)
.L_2733:
        /*000c*/ 	.word	0x00000000
        /*0010*/ 	.short	0x0000
        /*0012*/ 	.short	0x0000
        /*0014*/ 	.byte	0x00, 0xf0, 0xa1, 0x03


	//----- nvinfo : EIATTR_SPARSE_MMA_MASK
	.align		4
.L_2734:
        /*0018*/ 	.byte	0x03, 0x50
        /*001a*/ 	.short	0x0000


	//----- nvinfo : EIATTR_MAXREG_COUNT
	.align		4
        /*001c*/ 	.byte	0x03, 0x1b
        /*001e*/ 	.short	0x00ff


	//----- nvinfo : EIATTR_NUM_BARRIERS
	.align		4
        /*0020*/ 	.byte	0x02, 0x4c
        /*0022*/ 	.byte	0x01
	.zero		1


	//----- nvinfo : EIATTR_ANNOTATIONS
	.align		4
        /*0024*/ 	.byte	0x04, 0x55
        /*0026*/ 	.short	(.L_2736 - .L_2735)


	//   ....[0]....
.L_2735:
        /* <DEDUP_REMOVED lines=29> */


	//----- nvinfo : EIATTR_MERCURY_ISA_VERSION
	.align		4
.L_2736:
        /*01e8*/ 	.byte	0x03, 0x5f
        /*01ea*/ 	.short	0x0101


	//----- nvinfo : EIATTR_COOP_GROUP_MASK_REGIDS
	.align		4
        /*01ec*/ 	.byte	0x04, 0x29
        /*01ee*/ 	.short	(.L_2738 - .L_2737)


	//   ....[0]....
.L_2737:
        /*01f0*/ 	.word	0xffffffff


	//   ....[1]....
        /*01f4*/ 	.word	0xffffffff


	//   ....[2]....
        /*01f8*/ 	.word	0xffffffff


	//   ....[3]....
        /*01fc*/ 	.word	0xffffffff


	//   ....[4]....
        /*0200*/ 	.word	0xffffffff


	//   ....[5]....
        /*0204*/ 	.word	0xffffffff


	//   ....[6]....
        /*0208*/ 	.word	0xffffffff


	//   ....[7]....
        /*020c*/ 	.word	0xffffffff


	//   ....[8]....
        /*0210*/ 	.word	0xffffffff


	//   ....[9]....
        /*0214*/ 	.word	0xffffffff


	//   ....[10]....
        /*0218*/ 	.word	0xffffffff


	//   ....[11]....
        /*021c*/ 	.word	0xffffffff


	//   ....[12]....
        /*0220*/ 	.word	0xffffffff


	//   ....[13]....
        /*0224*/ 	.word	0xffffffff


	//   ....[14]....
        /*0228*/ 	.word	0xffffffff


	//   ....[15]....
        /*022c*/ 	.word	0xffffffff


	//   ....[16]....
        /*0230*/ 	.word	0xffffffff


	//   ....[17]....
        /*0234*/ 	.word	0xffffffff


	//----- nvinfo : EIATTR_COOP_GROUP_INSTR_OFFSETS
	.align		4
.L_2738:
        /*0238*/ 	.byte	0x04, 0x28
        /*023a*/ 	.short	(.L_2740 - .L_2739)


	//   ....[0]....
.L_2739:
        /*023c*/ 	.word	0x00031a50


	//   ....[1]....
        /*0240*/ 	.word	0x00031a70


	//   ....[2]....
        /*0244*/ 	.word	0x00031a90


	//   ....[3]....
        /*0248*/ 	.word	0x00031ab0


	//   ....[4]....
        /*024c*/ 	.word	0x00031ad0


	//   ....[5]....
        /*0250*/ 	.word	0x00032250


	//   ....[6]....
        /*0254*/ 	.word	0x00032270


	//   ....[7]....
        /*0258*/ 	.word	0x00032290


	//   ....[8]....
        /*025c*/ 	.word	0x000322b0


	//   ....[9]....
        /*0260*/ 	.word	0x000322d0


	//   ....[10]....
        /*0264*/ 	.word	0x00032480


	//   ....[11]....
        /*0268*/ 	.word	0x000324c0


	//   ....[12]....
        /*026c*/ 	.word	0x00032550


	//   ....[13]....
        /*0270*/ 	.word	0x000325c0


	//   ....[14]....
        /*0274*/ 	.word	0x000325d0


	//   ....[15]....
        /*0278*/ 	.word	0x00032670


	//   ....[16]....
        /*027c*/ 	.word	0x000326c0


	//   ....[17]....
        /*0280*/ 	.word	0x000326d0


	//----- nvinfo : EIATTR_VRC_CTA_INIT_COUNT
	.align		4
.L_2740:
        /*0284*/ 	.byte	0x02, 0x4a
	.zero		1
	.zero		1


	//----- nvinfo : EIATTR_EXIT_INSTR_OFFSETS
	.align		4
        /*0288*/ 	.byte	0x04, 0x1c
        /*028a*/ 	.short	(.L_2742 - .L_2741)


	//   ....[0]....
.L_2741:
        /*028c*/ 	.word	0x00001270


	//   ....[1]....
        /*0290*/ 	.word	0x00033900


	//----- nvinfo : EIATTR_MAX_THREADS
	.align		4
.L_2742:
        /*0294*/ 	.byte	0x04, 0x05
        /*0296*/ 	.short	(.L_2744 - .L_2743)
.L_2743:
        /*0298*/ 	.word	0x00000080
        /*029c*/ 	.word	0x00000001
        /*02a0*/ 	.word	0x00000001


	//----- nvinfo : EIATTR_CRS_STACK_SIZE
	.align		4
.L_2744:
        /*02a4*/ 	.byte	0x04, 0x1e
        /*02a6*/ 	.short	(.L_2746 - .L_2745)
.L_2745:
        /*02a8*/ 	.word	0x00000000


	//----- nvinfo : EIATTR_CBANK_PARAM_SIZE
	.align		4
.L_2746:
        /*02ac*/ 	.byte	0x03, 0x19
        /*02ae*/ 	.short	0x00e8


	//----- nvinfo : EIATTR_PARAM_CBANK
	.align		4
        /*02b0*/ 	.byte	0x04, 0x0a
        /*02b2*/ 	.short	(.L_2748 - .L_2747)
	.align		4
.L_2747:
        /*02b4*/ 	.word	index@(.nv.constant0._ZN10layer_norm13ln_fwd_kernelINS_13Kernel_traitsIf6__halfS2_S2_fjLj7168ELj1ELj1ELj4ELj16ENS_18Kernel_traits_baseILj7168EfS2_S2_S2_fjLj128EEEEELb1ELb1ELb1ELb0EEEvNS_9FwdParamsE)
        /*02b8*/ 	.short	0x0380
        /*02ba*/ 	.short	0x00e8


	//----- nvinfo : EIATTR_SW_WAR
	.align		4
.L_2748:
        /*02bc*/ 	.byte	0x04, 0x36
        /*02be*/ 	.short	(.L_2750 - .L_2749)
.L_2749:
        /*02c0*/ 	.word	0x00000008
.L_2750:


//--------------------- .nv.info._ZN10layer_norm13ln_fwd_kernelINS_13Kernel_traitsIf6__halfS2_S2_fjLj7168ELj1ELj1ELj4ELj16ENS_18Kernel_traits_baseILj7168EfS2_S2_S2_fjLj128EEEEELb1ELb1ELb1ELb1EEEvNS_9FwdParamsE --------------------------
	.section	.nv.info._ZN10layer_norm13ln_fwd_kernelINS_13Kernel_traitsIf6__halfS2_S2_fjLj7168ELj1ELj1ELj4ELj16ENS_18Kernel_traits_baseILj7168EfS2_S2_S2_fjLj128EEEEELb1ELb1ELb1ELb1EEEvNS_9FwdParamsE,"",@"SHT_CUDA_INFO"
	.sectionflags	@""
	.align	4


	//----- nvinfo : EIATTR_CUDA_API_VERSION
	.align		4
        /*0000*/ 	.byte	0x04, 0x37
        /*0002*/ 	.short	(.L_2752 - .L_2751)
.L_2751:
        /*0004*/ 	.word	0x00000082


	//----- nvinfo : EIATTR_KPARAM_INFO
	.align		4
.L_2752:
        /*0008*/ 	.byte	0x04, 0x17
        /*000a*/ 	.short	(.L_2754 - .L_2753)
.L_2753:
        /*000c*/ 	.word	0x00000000
        /*0010*/ 	.short	0x0000
        /*0012*/ 	.short	0x0000
        /*0014*/ 	.byte	0x00, 0xf0, 0xa1, 0x03


	//----- nvinfo : EIATTR_SPARSE_MMA_MASK
	.align		4
.L_2754:
        /*0018*/ 	.byte	0x03, 0x50
        /*001a*/ 	.short	0x0000


	//----- nvinfo : EIATTR_MAXREG_COUNT
	.align		4
        /*001c*/ 	.byte	0x03, 0x1b
        /*001e*/ 	.short	0x00ff


	//----- nvinfo : EIATTR_NUM_BARRIERS
	.align		4
        /*0020*/ 	.byte	0x02, 0x4c
        /*0022*/ 	.byte	0x01
	.zero		1


	//----- nvinfo : EIATTR_ANNOTATIONS
	.align		4
        /*0024*/ 	.byte	0x04, 0x55
        /*0026*/ 	.short	(.L_2756 - .L_2755)


	//   ....[0]....
.L_2755:
        /* <DEDUP_REMOVED lines=13> */


	//----- nvinfo : EIATTR_MERCURY_ISA_VERSION
	.align		4
.L_2756:
        /*00e8*/ 	.byte	0x03, 0x5f
        /*00ea*/ 	.short	0x0101


	//----- nvinfo : EIATTR_COOP_GROUP_MASK_REGIDS
	.align		4
        /*00ec*/ 	.byte	0x04, 0x29
        /*00ee*/ 	.short	(.L_2758 - .L_2757)


	//   ....[0]....
.L_2757:
        /*00f0*/ 	.word	0xffffffff


	//   ....[1]....
        /*00f4*/ 	.word	0xffffffff


	//   ....[2]....
        /*00f8*/ 	.word	0xffffffff


	//   ....[3]....
        /*00fc*/ 	.word	0xffffffff


	//   ....[4]....
        /*0100*/ 	.word	0xffffffff


	//   ....[5]....
        /*0104*/ 	.word	0xffffffff


	//   ....[6]....
        /*0108*/ 	.word	0xffffffff


	//   ....[7]....
        /*010c*/ 	.word	0xffffffff


	//   ....[8]....
        /*0110*/ 	.word	0xffffffff


	//   ....[9]....
        /*0114*/ 	.word	0xffffffff


	//   ....[10]....
        /*0118*/ 	.word	0xffffffff


	//   ....[11]....
        /*011c*/ 	.word	0xffffffff


	//   ....[12]....
        /*0120*/ 	.word	0xffffffff


	//   ....[13]....
        /*0124*/ 	.word	0xffffffff


	//   ....[14]....
        /*0128*/ 	.word	0xffffffff


	//   ....[15]....
        /*012c*/ 	.word	0xffffffff


	//   ....[16]....
        /*0130*/ 	.word	0xffffffff


	//   ....[17]....
        /*0134*/ 	.word	0xffffffff


	//----- nvinfo : EIATTR_COOP_GROUP_INSTR_OFFSETS
	.align		4
.L_2758:
        /*0138*/ 	.byte	0x04, 0x28
        /*013a*/ 	.short	(.L_2760 - .L_2759)


	//   ....[0]....
.L_2759:
        /*013c*/ 	.word	0x000293b0


	//   ....[1]....
        /*0140*/ 	.word	0x000293d0


	//   ....[2]....
        /*0144*/ 	.word	0x000293f0


	//   ....[3]....
        /*0148*/ 	.word	0x00029410


	//   ....[4]....
        /*014c*/ 	.word	0x00029430


	//   ....[5]....
        /*0150*/ 	.word	0x00029b60


	//   ....[6]....
        /*0154*/ 	.word	0x00029b80


	//   ....[7]....
        /*0158*/ 	.word	0x00029ba0


	//   ....[8]....
        /*015c*/ 	.word	0x00029bd0


	//   ....[9]....
        /*0160*/ 	.word	0x00029c00


	//   ....[10]....
        /*0164*/ 	.word	0x00029db0


	//   ....[11]....
        /*0168*/ 	.word	0x00029df0


	//   ....[12]....
        /*016c*/ 	.word	0x00029e80


	//   ....[13]....
        /*0170*/ 	.word	0x00029ef0


	//   ....[14]....
        /*0174*/ 	.word	0x00029f00


	//   ....[15]....
        /*0178*/ 	.word	0x00029f90


	//   ....[16]....
        /*017c*/ 	.word	0x00029ff0


	//   ....[17]....
        /*0180*/ 	.word	0x0002a020


	//----- nvinfo : EIATTR_VRC_CTA_INIT_COUNT
	.align		4
.L_2760:
        /*0184*/ 	.byte	0x02, 0x4a
	.zero		1
	.zero		1


	//----- nvinfo : EIATTR_EXIT_INSTR_OFFSETS
	.align		4
        /*0188*/ 	.byte	0x04, 0x1c
        /*018a*/ 	.short	(.L_2762 - .L_2761)


	//   ....[0]....
.L_2761:
        /*018c*/ 	.word	0x00000af0


	//   ....[1]....
        /*0190*/ 	.word	0x0002b010


	//----- nvinfo : EIATTR_MAX_THREADS
	.align		4
.L_2762:
        /*0194*/ 	.byte	0x04, 0x05
        /*0196*/ 	.short	(.L_2764 - .L_2763)
.L_2763:
        /*0198*/ 	.word	0x00000080
        /*019c*/ 	.word	0x00000001
        /*01a0*/ 	.word	0x00000001


	//----- nvinfo : EIATTR_CRS_STACK_SIZE
	.align		4
.L_2764:
        /*01a4*/ 	.byte	0x04, 0x1e
        /*01a6*/ 	.short	(.L_2766 - .L_2765)
.L_2765:
        /*01a8*/ 	.word	0x00000000


	//----- nvinfo : EIATTR_CBANK_PARAM_SIZE
	.align		4
.L_2766:
        /*01ac*/ 	.byte	0x03, 0x19
        /*01ae*/ 	.short	0x00e8


	//----- nvinfo : EIATTR_PARAM_CBANK
	.align		4
        /*01b0*/ 	.byte	0x04, 0x0a
        /*01b2*/ 	.short	(.L_2768 - .L_2767)
	.align		4
.L_2767:
        /*01b4*/ 	.word	index@(.nv.constant0._ZN10layer_norm13ln_fwd_kernelINS_13Kernel_traitsIf6__halfS2_S2_fjLj7168ELj1ELj1ELj4ELj16ENS_18Kernel_traits_baseILj7168EfS2_S2_S2_fjLj128EEEEELb1ELb1ELb1ELb1EEEvNS_9FwdParamsE)
        /*01b8*/ 	.short	0x0380
        /*01ba*/ 	.short	0x00e8


	//----- nvinfo : EIATTR_SW_WAR
	.align		4
.L_2768:
        /*01bc*/ 	.byte	0x04, 0x36
        /*01be*/ 	.short	(.L_2770 - .L_2769)
.L_2769:
        /*01c0*/ 	.word	0x00000008
.L_2770:


//--------------------- .nv.info._ZN10layer_norm13ln_fwd_kernelINS_13Kernel_traitsI6__halfS2_fS2_fjLj7168ELj1ELj1ELj4ELj16ENS_18Kernel_traits_baseILj7168ES2_S2_fS2_fjLj128EEEEELb0ELb0ELb0ELb0EEEvNS_9FwdParamsE --------------------------
	.section	.nv.info._ZN10layer_norm13ln_fwd_kernelINS_13Kernel_traitsI6__halfS2_fS2_fjLj7168ELj1ELj1ELj4ELj16ENS_18Kernel_traits_baseILj7168ES2_S2_fS2_fjLj128EEEEELb0ELb0ELb0ELb0EEEvNS_9FwdParamsE,"",@"SHT_CUDA_INFO"
	.sectionflags	@""
	.align	4


	//----- nvinfo : EIATTR_CUDA_API_VERSION
	.align		4
        /*0000*/ 	.byte	0x04, 0x37
        /*0002*/ 	.short	(.L_2772 - .L_2771)
.L_2771:
        /*0004*/ 	.word	0x00000082


	//----- nvinfo : EIATTR_KPARAM_INFO
	.align		4
.L_2772:
        /*0008*/ 	.byte	0x04, 0x17
        /*000a*/ 	.short	(.L_2774 - .L_2773)
.L_2773:
        /*000c*/ 	.word	0x00000000
        /*0010*/ 	.short	0x0000
        /*0012*/ 	.short	0x0000
        /*0014*/ 	.byte	0x00, 0xf0, 0xa1, 0x03


	//----- nvinfo : EIATTR_SPARSE_MMA_MASK
	.align		4
.L_2774:
        /*0018*/ 	.byte	0x03, 0x50
        /*001a*/ 	.short	0x0000


	//----- nvinfo : EIATTR_MAXREG_COUNT
	.align		4
        /*001c*/ 	.byte	0x03, 0x1b
        /*001e*/ 	.short	0x00ff


	//----- nvinfo : EIATTR_NUM_BARRIERS
	.align		4
        /*0020*/ 	.byte	0x02, 0x4c
        /*0022*/ 	.byte	0x01
	.zero		1


	//----- nvinfo : EIATTR_MERCURY_ISA_VERSION
	.align		4
        /*0024*/ 	.byte	0x03, 0x5f
        /*0026*/ 	.short	0x0101


	//----- nvinfo : EIATTR_COOP_GROUP_MASK_REGIDS
	.align		4
        /*0028*/ 	.byte	0x04, 0x29
        /*002a*/ 	.short	(.L_2776 - .L_2775)


	//   ....[0]....
.L_2775:
        /*002c*/ 	.word	0xffffffff


	//   ....[1]....
        /*0030*/ 	.word	0xffffffff


	//   ....[2]....
        /*0034*/ 	.word	0xffffffff


	//   ....[3]....
        /*0038*/ 	.word	0xffffffff


	//   ....[4]....
        /*003c*/ 	.word	0xffffffff


	//   ....[5]....
        /*0040*/ 	.word	0xffffffff


	//   ....[6]....
        /*0044*/ 	.word	0xffffffff


	//   ....[7]....
        /*0048*/ 	.word	0xffffffff


	//   ....[8]....
        /*004c*/ 	.word	0xffffffff


	//   ....[9]....
        /*0050*/ 	.word	0xffffffff


	//   ....[10]....
        /*0054*/ 	.word	0xffffffff


	//   ....[11]....
        /*0058*/ 	.word	0xffffffff


	//   ....[12]....
        /*005c*/ 	.word	0xffffffff


	//   ....[13]....
        /*0060*/ 	.word	0xffffffff


	//   ....[14]....
        /*0064*/ 	.word	0xffffffff


	//   ....[15]....
        /*0068*/ 	.word	0xffffffff


	//   ....[16]....
        /*006c*/ 	.word	0xffffffff


	//   ....[17]....
        /*0070*/ 	.word	0xffffffff


	//----- nvinfo : EIATTR_COOP_GROUP_INSTR_OFFSETS
	.align		4
.L_2776:
        /*0074*/ 	.byte	0x04, 0x28
        /*0076*/ 	.short	(.L_2778 - .L_2777)


	//   ....[0]....
.L_2777:
        /*0078*/ 	.word	0x00002690


	//   ....[1]....
        /*007c*/ 	.word	0x000026b0


	//   ....[2]....
        /*0080*/ 	.word	0x000026d0


	//   ....[3]....
        /*0084*/ 	.word	0x000026f0


	//   ....[4]....
        /*0088*/ 	.word	0x00002710


	//   ....[5]....
        /*008c*/ 	.word	0x00002ec0


	//   ....[6]....
        /*0090*/ 	.word	0x00002ee0


	//   ....[7]....
        /*0094*/ 	.word	0x00002f00


	//   ....[8]....
        /*0098*/ 	.word	0x00002f20


	//   ....[9]....
        /*009c*/ 	.word	0x00002f40


	//   ....[10]....
        /*00a0*/ 	.word	0x000030d0


	//   ....[11]....
        /*00a4*/ 	.word	0x00003110


	//   ....[12]....
        /*00a8*/ 	.word	0x00003150


	//   ....[13]....
        /*00ac*/ 	.word	0x000031f0


	//   ....[14]....
        /*00b0*/ 	.word	0x00003270


	//   ....[15]....
        /*00b4*/ 	.word	0x000032b0


	//   ....[16]....
        /*00b8*/ 	.word	0x00003320


	//   ....[17]....
        /*00bc*/ 	.word	0x000033a0


	//----- nvinfo : EIATTR_VRC_CTA_INIT_COUNT
	.align		4
.L_2778:
        /*00c0*/ 	.byte	0x02, 0x4a
	.zero		1
	.zero		1


	//----- nvinfo : EIATTR_EXIT_INSTR_OFFSETS
	.align		4
        /*00c4*/ 	.byte	0x04, 0x1c
        /*00c6*/ 	.short	(.L_2780 - .L_2779)


	//   ....[0]....
.L_2779:
        /*00c8*/ 	.word	0x00000910


	//   ....[1]....
        /*00cc*/ 	.word	0x00004ad0


	//----- nvinfo : EIATTR_MAX_THREADS
	.align		4
.L_2780:
        /*00d0*/ 	.byte	0x04, 0x05
        /*00d2*/ 	.short	(.L_2782 - .L_2781)
.L_2781:
        /*00d4*/ 	.word	0x00000080
        /*00d8*/ 	.word	0x00000001
        /*00dc*/ 	.word	0x00000001


	//----- nvinfo : EIATTR_CRS_STACK_SIZE
	.align		4
.L_2782:
        /*00e0*/ 	.byte	0x04, 0x1e
        /*00e2*/ 	.short	(.L_2784 - .L_2783)
.L_2783:
        /*00e4*/ 	.word	0x00000000


	//----- nvinfo : EIATTR_CBANK_PARAM_SIZE
	.align		4
.L_2784:
        /*00e8*/ 	.byte	0x03, 0x19
        /*00ea*/ 	.short	0x00e8


	//----- nvinfo : EIATTR_PARAM_CBANK
	.align		4
        /*00ec*/ 	.byte	0x04, 0x0a
        /*00ee*/ 	.short	(.L_2786 - .L_2785)
	.align		4
.L_2785:
        /*00f0*/ 	.word	index@(.nv.constant0._ZN10layer_norm13ln_fwd_kernelINS_13Kernel_traitsI6__halfS2_fS2_fjLj7168ELj1ELj1ELj4ELj16ENS_18Kernel_traits_baseILj7168ES2_S2_fS2_fjLj128EEEEELb0ELb0ELb0ELb0EEEvNS_9FwdParamsE)
        /*00f4*/ 	.short	0x0380
        /*00f6*/ 	.short	0x00e8


	//----- nvinfo : EIATTR_SW_WAR
	.align		4
.L_2786:
        /*00f8*/ 	.byte	0x04, 0x36
        /*00fa*/ 	.short	(.L_2788 - .L_2787)
.L_2787:
        /*00fc*/ 	.word	0x00000008
.L_2788:


//--------------------- .nv.info._ZN10layer_norm13ln_fwd_kernelINS_13Kernel_traitsI6__halfS2_fS2_fjLj7168ELj1ELj1ELj4ELj16ENS_18Kernel_traits_baseILj7168ES2_S2_fS2_fjLj128EEEEELb0ELb0ELb0ELb1EEEvNS_9FwdParamsE --------------------------
	.section	.nv.info._ZN10layer_norm13ln_fwd_kernelINS_13Kernel_traitsI6__halfS2_fS2_fjLj7168ELj1ELj1ELj4ELj16ENS_18Kernel_traits_baseILj7168ES2_S2_fS2_fjLj128EEEEELb0ELb0ELb0ELb1EEEvNS_9FwdParamsE,"",@"SHT_CUDA_INFO"
	.sectionflags	@""
	.align	4


	//----- nvinfo : EIATTR_CUDA_API_VERSION
	.align		4
        /*0000*/ 	.byte	0x04, 0x37
        /*0002*/ 	.short	(.L_2790 - .L_2789)
.L_2789:
        /*0004*/ 	.word	0x00000082


	//----- nvinfo : EIATTR_KPARAM_INFO
	.align		4
.L_2790:
        /*0008*/ 	.byte	0x04, 0x17
        /*000a*/ 	.short	(.L_2792 - .L_2791)
.L_2791:
        /*000c*/ 	.word	0x00000000
        /*0010*/ 	.short	0x0000
        /*0012*/ 	.short	0x0000
        /*0014*/ 	.byte	0x00, 0xf0, 0xa1, 0x03


	//----- nvinfo : EIATTR_SPARSE_MMA_MASK
	.align		4
.L_2792:
        /*0018*/ 	.byte	0x03, 0x50
        /*001a*/ 	.short	0x0000


	//----- nvinfo : EIATTR_MAXREG_COUNT
	.align		4
        /*001c*/ 	.byte	0x03, 0x1b
        /*001e*/ 	.short	0x00ff


	//----- nvinfo : EIATTR_NUM_BARRIERS
	.align		4
        /*0020*/ 	.byte	0x02, 0x4c
        /*0022*/ 	.byte	0x01
	.zero		1


	//----- nvinfo : EIATTR_MERCURY_ISA_VERSION
	.align		4
        /*0024*/ 	.byte	0x03, 0x5f
        /*0026*/ 	.short	0x0101


	//----- nvinfo : EIATTR_COOP_GROUP_MASK_REGIDS
	.align		4
        /*0028*/ 	.byte	0x04, 0x29
        /*002a*/ 	.short	(.L_2794 - .L_2793)


	//   ....[0]....
.L_2793:
        /*002c*/ 	.word	0xffffffff


	//   ....[1]....
        /*0030*/ 	.word	0xffffffff


	//   ....[2]....
        /*0034*/ 	.word	0xffffffff


	//   ....[3]....
        /*0038*/ 	.word	0xffffffff


	//   ....[4]....
        /*003c*/ 	.word	0xffffffff


	//   ....[5]....
        /*0040*/ 	.word	0xffffffff


	//   ....[6]....
        /*0044*/ 	.word	0xffffffff


	//   ....[7]....
        /*0048*/ 	.word	0xffffffff


	//   ....[8]....
        /*004c*/ 	.word	0xffffffff


	//   ....[9]....
        /*0050*/ 	.word	0xffffffff


	//   ....[10]....
        /*0054*/ 	.word	0xffffffff


	//   ....[11]....
        /*0058*/ 	.word	0xffffffff


	//   ....[12]....
        /*005c*/ 	.word	0xffffffff


	//   ....[13]....
        /*0060*/ 	.word	0xffffffff


	//   ....[14]....
        /*0064*/ 	.word	0xffffffff


	//   ....[15]....
        /*0068*/ 	.word	0xffffffff


	//   ....[16]....
        /*006c*/ 	.word	0xffffffff


	//   ....[17]....
        /*0070*/ 	.word	0xffffffff


	//----- nvinfo : EIATTR_COOP_GROUP_INSTR_OFFSETS
	.align		4
.L_2794:
        /*0074*/ 	.byte	0x04, 0x28
        /*0076*/ 	.short	(.L_2796 - .L_2795)


	//   ....[0]....
.L_2795:
        /*0078*/ 	.word	0x00001b70


	//   ....[1]....
        /*007c*/ 	.word	0x00001b90


	//   ....[2]....
        /*0080*/ 	.word	0x00001bb0


	//   ....[3]....
        /*0084*/ 	.word	0x00001bd0


	//   ....[4]....
        /*0088*/ 	.word	0x00001bf0


	//   ....[5]....
        /*008c*/ 	.word	0x00002320


	//   ....[6]....
        /*0090*/ 	.word	0x00002340


	//   ....[7]....
        /*0094*/ 	.word	0x00002370


	//   ....[8]....
        /*0098*/ 	.word	0x000023a0


	//   ....[9]....
        /*009c*/ 	.word	0x000023c0


	//   ....[10]....
        /*00a0*/ 	.word	0x00002570


	//   ....[11]....
        /*00a4*/ 	.word	0x000025b0


	//   ....[12]....
        /*00a8*/ 	.word	0x00002690


	//   ....[13]....
        /*00ac*/ 	.word	0x000026d0


	//   ....[14]....
        /*00b0*/ 	.word	0x00002760


	//   ....[15]....
        /*00b4*/ 	.word	0x000027d0


	//   ....[16]....
        /*00b8*/ 	.word	0x00002860


	//   ....[17]....
        /*00bc*/ 	.word	0x000028b0


	//----- nvinfo : EIATTR_VRC_CTA_INIT_COUNT
	.align		4
.L_2796:
        /*00c0*/ 	.byte	0x02, 0x4a
	.zero		1
	.zero		1


	//----- nvinfo : EIATTR_EXIT_INSTR_OFFSETS
	.align		4
        /*00c4*/ 	.byte	0x04, 0x1c
        /*00c6*/ 	.short	(.L_2798 - .L_2797)


	//   ....[0]....
.L_2797:
        /*00c8*/ 	.word	0x00000350


	//   ....[1]....
        /*00cc*/ 	.word	0x00003d10


	//----- nvinfo : EIATTR_MAX_THREADS
	.align		4
.L_2798:
        /*00d0*/ 	.byte	0x04, 0x05
        /*00d2*/ 	.short	(.L_2800 - .L_2799)
.L_2799:
        /*00d4*/ 	.word	0x00000080
        /*00d8*/ 	.word	0x00000001
        /*00dc*/ 	.word	0x00000001


	//----- nvinfo : EIATTR_CRS_STACK_SIZE
	.align		4
.L_2800:
        /*00e0*/ 	.byte	0x04, 0x1e
        /*00e2*/ 	.short	(.L_2802 - .L_2801)
.L_2801:
        /*00e4*/ 	.word	0x00000000


	//----- nvinfo : EIATTR_CBANK_PARAM_SIZE
	.align		4
.L_2802:
        /*00e8*/ 	.byte	0x03, 0x19
        /*00ea*/ 	.short	0x00e8


	//----- nvinfo : EIATTR_PARAM_CBANK
	.align		4
        /*00ec*/ 	.byte	0x04, 0x0a
        /*00ee*/ 	.short	(.L_2804 - .L_2803)
	.align		4
.L_2803:
        /*00f0*/ 	.word	index@(.nv.constant0._ZN10layer_norm13ln_fwd_kernelINS_13Kernel_traitsI6__halfS2_fS2_fjLj7168ELj1ELj1ELj4ELj16ENS_18Kernel_traits_baseILj7168ES2_S2_fS2_fjLj128EEEEELb0ELb0ELb0ELb1EEEvNS_9FwdParamsE)
        /*00f4*/ 	.short	0x0380
        /*00f6*/ 	.short	0x00e8


	//----- nvinfo : EIATTR_SW_WAR
	.align		4
.L_2804:
        /*00f8*/ 	.byte	0x04, 0x36
        /*00fa*/ 	.short	(.L_2806 - .L_2805)
.L_2805:
        /*00fc*/ 	.word	0x00000008
.L_2806:


//--------------------- .nv.info._ZN10layer_norm13ln_fwd_kernelINS_13Kernel_traitsI6__halfS2_fS2_fjLj7168ELj1ELj1ELj4ELj16ENS_18Kernel_traits_baseILj7168ES2_S2_fS2_fjLj128EEEEELb0ELb0ELb1ELb0EEEvNS_9FwdParamsE --------------------------
	.section	.nv.info._ZN10layer_norm13ln_fwd_kernelINS_13Kernel_traitsI6__halfS2_fS2_fjLj7168ELj1ELj1ELj4ELj16ENS_18Kernel_traits_baseILj7168ES2_S2_fS2_fjLj128EEEEELb0ELb0ELb1ELb0EEEvNS_9FwdParamsE,"",@"SHT_CUDA_INFO"
	.sectionflags	@""
	.align	4


	//----- nvinfo : EIATTR_CUDA_API_VERSION
	.align		4
        /*0000*/ 	.byte	0x04, 0x37
        /*0002*/ 	.short	(.L_2808 - .L_2807)
.L_2807:
        /*0004*/ 	.word	0x00000082


	//----- nvinfo : EIATTR_KPARAM_INFO
	.align		4
.L_2808:
        /*0008*/ 	.byte	0x04, 0x17
        /*000a*/ 	.short	(.L_2810 - .L_2809)
.L_2809:
        /*000c*/ 	.word	0x00000000
        /*0010*/ 	.short	0x0000
        /*0012*/ 	.short	0x0000
        /*0014*/ 	.byte	0x00, 0xf0, 0xa1, 0x03


	//----- nvinfo : EIATTR_SPARSE_MMA_MASK
	.align		4
.L_2810:
        /*0018*/ 	.byte	0x03, 0x50
        /*001a*/ 	.short	0x0000


	//----- nvinfo : EIATTR_MAXREG_COUNT
	.align		4
        /*001c*/ 	.byte	0x03, 0x1b
        /*001e*/ 	.short	0x00ff


	//----- nvinfo : EIATTR_NUM_BARRIERS
	.align		4
        /*0020*/ 	.byte	0x02, 0x4c
        /*0022*/ 	.byte	0x01
	.zero		1


	//----- nvinfo : EIATTR_MERCURY_ISA_VERSION
	.align		4
        /*0024*/ 	.byte	0x03, 0x5f
        /*0026*/ 	.short	0x0101


	//----- nvinfo : EIATTR_COOP_GROUP_MASK_REGIDS
	.align		4
        /*0028*/ 	.byte	0x04, 0x29
        /*002a*/ 	.short	(.L_2812 - .L_2811)


	//   ....[0]....
.L_2811:
        /*002c*/ 	.word	0xffffffff


	//   ....[1]....
        /*0030*/ 	.word	0xffffffff


	//   ....[2]....
        /*0034*/ 	.word	0xffffffff


	//   ....[3]....
        /*0038*/ 	.word	0xffffffff


	//   ....[4]....
        /*003c*/ 	.word	0xffffffff


	//   ....[5]....
        /*0040*/ 	.word	0xffffffff


	//   ....[6]....
        /*0044*/ 	.word	0xffffffff


	//   ....[7]....
        /*0048*/ 	.word	0xffffffff


	//   ....[8]....
        /*004c*/ 	.word	0xffffffff


	//   ....[9]....
        /*0050*/ 	.word	0xffffffff


	//   ....[10]....
        /*0054*/ 	.word	0xffffffff


	//   ....[11]....
        /*0058*/ 	.word	0xffffffff


	//   ....[12]....
        /*005c*/ 	.word	0xffffffff


	//   ....[13]....
        /*0060*/ 	.word	0xffffffff


	//   ....[14]....
        /*0064*/ 	.word	0xffffffff


	//   ....[15]....
        /*0068*/ 	.word	0xffffffff


	//   ....[16]....
        /*006c*/ 	.word	0xffffffff


	//   ....[17]....
        /*0070*/ 	.word	0xffffffff


	//----- nvinfo : EIATTR_COOP_GROUP_INSTR_OFFSETS
	.align		4
.L_2812:
        /*0074*/ 	.byte	0x04, 0x28
        /*0076*/ 	.short	(.L_2814 - .L_2813)


	//   ....[0]....
.L_2813:
        /*0078*/ 	.word	0x000030e0


	//   ....[1]....
        /*007c*/ 	.word	0x00003100


	//   ....[2]....
        /*0080*/ 	.word	0x00003120


	//   ....[3]....
        /*0084*/ 	.word	0x00003140


	//   ....[4]....
        /*0088*/ 	.word	0x00003160


	//   ....[5]....
        /*008c*/ 	.word	0x000038f0


	//   ....[6]....
        /*0090*/ 	.word	0x00003910


	//   ....[7]....
        /*0094*/ 	.word	0x00003930


	//   ....[8]....
        /*0098*/ 	.word	0x00003950


	//   ....[9]....
        /*009c*/ 	.word	0x00003970


	//   ....[10]....
        /*00a0*/ 	.word	0x00003b00


	//   ....[11]....
        /*00a4*/ 	.word	0x00003b30


	//   ....[12]....
        /*00a8*/ 	.word	0x00003b40


	//   ....[13]....
        /*00ac*/ 	.word	0x00003b80


	//   ....[14]....
        /*00b0*/ 	.word	0x00003c50


	//   ....[15]....
        /*00b4*/ 	.word	0x00003c80


	//   ....[16]....
        /*00b8*/ 	.word	0x00003d30


	//   ....[17]....
        /*00bc*/ 	.word	0x00003d60


	//----- nvinfo : EIATTR_VRC_CTA_INIT_COUNT
	.align		4
.L_2814:
        /*00c0*/ 	.byte	0x02, 0x4a
	.zero		1
	.zero		1


	//----- nvinfo : EIATTR_EXIT_INSTR_OFFSETS
	.align		4
        /*00c4*/ 	.byte	0x04, 0x1c
        /*00c6*/ 	.short	(.L_2816 - .L_2815)


	//   ....[0]....
.L_2815:
        /*00c8*/ 	.word	0x00000910


	//   ....[1]....
        /*00cc*/ 	.word	0x00005540


	//----- nvinfo : EIATTR_MAX_THREADS
	.align		4
.L_2816:
        /*00d0*/ 	.byte	0x04, 0x05
        /*00d2*/ 	.short	(.L_2818 - .L_2817)
.L_2817:
        /*00d4*/ 	.word	0x00000080
        /*00d8*/ 	.word	0x00000001
        /*00dc*/ 	.word	0x00000001


	//----- nvinfo : EIATTR_CRS_STACK_SIZE
	.align		4
.L_2818:
        /*00e0*/ 	.byte	0x04, 0x1e
        /*00e2*/ 	.short	(.L_2820 - .L_2819)
.L_2819:
        /*00e4*/ 	.word	0x00000000


	//----- nvinfo : EIATTR_CBANK_PARAM_SIZE
	.align		4
.L_2820:
        /*00e8*/ 	.byte	0x03, 0x19
        /*00ea*/ 	.short	0x00e8


	//----- nvinfo : EIATTR_PARAM_CBANK
	.align		4
        /*00ec*/ 	.byte	0x04, 0x0a
        /*00ee*/ 	.short	(.L_2822 - .L_2821)
	.align		4
.L_2821:
        /*00f0*/ 	.word	index@(.nv.constant0._ZN10layer_norm13ln_fwd_kernelINS_13Kernel_traitsI6__halfS2_fS2_fjLj7168ELj1ELj1ELj4ELj16ENS_18Kernel_traits_baseILj7168ES2_S2_fS2_fjLj128EEEEELb0ELb0ELb1ELb0EEEvNS_9FwdParamsE)
        /*00f4*/ 	.short	0x0380
        /*00f6*/ 	.short	0x00e8


	//----- nvinfo : EIATTR_SW_WAR
	.align		4
.L_2822:
        /*00f8*/ 	.byte	0x04, 0x36
        /*00fa*/ 	.short	(.L_2824 - .L_2823)
.L_2823:
        /*00fc*/ 	.word	0x00000008
.L_2824:


//--------------------- .nv.info._ZN10layer_norm13ln_fwd_kernelINS_13Kernel_traitsI6__halfS2_fS2_fjLj7168ELj1ELj1ELj4ELj16ENS_18Kernel_traits_baseILj7168ES2_S2_fS2_fjLj128EEEEELb0ELb0ELb1ELb1EEEvNS_9FwdParamsE --------------------------
	.section	.nv.info._ZN10layer_norm13ln_fwd_kernelINS_13Kernel_traitsI6__halfS2_fS2_fjLj7168ELj1ELj1ELj4ELj16ENS_18Kernel_traits_baseILj7168ES2_S2_fS2_fjLj128EEEEELb0ELb0ELb1ELb1EEEvNS_9FwdParamsE,"",@"SHT_CUDA_INFO"
	.sectionflags	@""
	.align	4


	//----- nvinfo : EIATTR_CUDA_API_VERSION
	.align		4
        /*0000*/ 	.byte	0x04, 0x37
        /*0002*/ 	.short	(.L_2826 - .L_2825)
.L_2825:
        /*0004*/ 	.word	0x00000082


	//----- nvinfo : EIATTR_KPARAM_INFO
	.align		4
.L_2826:
        /*0008*/ 	.byte	0x04, 0x17
        /*000a*/ 	.short	(.L_2828 - .L_2827)
.L_2827:
        /*000c*/ 	.word	0x00000000
        /*0010*/ 	.short	0x0000
        /*0012*/ 	.short	0x0000
        /*0014*/ 	.byte	0x00, 0xf0, 0xa1, 0x03


	//----- nvinfo : EIATTR_SPARSE_MMA_MASK
	.align		4
.L_2828:
        /*0018*/ 	.byte	0x03, 0x50
        /*001a*/ 	.short	0x0000


	//----- nvinfo : EIATTR_MAXREG_COUNT
	.align		4
        /*001c*/ 	.byte	0x03, 0x1b
        /*001e*/ 	.short	0x00ff


	//----- nvinfo : EIATTR_NUM_BARRIERS
	.align		4
        /*0020*/ 	.byte	0x02, 0x4c
        /*0022*/ 	.byte	0x01
	.zero		1


	//----- nvinfo : EIATTR_MERCURY_ISA_VERSION
	.align		4
        /*0024*/ 	.byte	0x03, 0x5f
        /*0026*/ 	.short	0x0101


	//----- nvinfo : EIATTR_COOP_GROUP_MASK_REGIDS
	.align		4
        /*0028*/ 	.byte	0x04, 0x29
        /*002a*/ 	.short	(.L_2830 - .L_2829)


	//   ....[0]....
.L_2829:
        /*002c*/ 	.word	0xffffffff


	//   ....[1]....
        /*0030*/ 	.word	0xffffffff


	//   ....[2]....
        /*0034*/ 	.word	0xffffffff


	//   ....[3]....
        /*0038*/ 	.word	0xffffffff


	//   ....[4]....
        /*003c*/ 	.word	0xffffffff


	//   ....[5]....
        /*0040*/ 	.word	0xffffffff


	//   ....[6]....
        /*0044*/ 	.word	0xffffffff


	//   ....[7]....
        /*0048*/ 	.word	0xffffffff


	//   ....[8]....
        /*004c*/ 	.word	0xffffffff


	//   ....[9]....
        /*0050*/ 	.word	0xffffffff


	//   ....[10]....
        /*0054*/ 	.word	0xffffffff


	//   ....[11]....
        /*0058*/ 	.word	0xffffffff


	//   ....[12]....
        /*005c*/ 	.word	0xffffffff


	//   ....[13]....
        /*0060*/ 	.word	0xffffffff


	//   ....[14]....
        /*0064*/ 	.word	0xffffffff


	//   ....[15]....
        /*0068*/ 	.word	0xffffffff


	//   ....[16]....
        /*006c*/ 	.word	0xffffffff


	//   ....[17]....
        /*0070*/ 	.word	0xffffffff


	//----- nvinfo : EIATTR_COOP_GROUP_INSTR_OFFSETS
	.align		4
.L_2830:
        /*0074*/ 	.byte	0x04, 0x28
        /*0076*/ 	.short	(.L_2832 - .L_2831)


	//   ....[0]....
.L_2831:
        /*0078*/ 	.word	0x000026a0


	//   ....[1]....
        /*007c*/ 	.word	0x000026c0


	//   ....[2]....
        /*0080*/ 	.word	0x000026e0


	//   ....[3]....
        /*0084*/ 	.word	0x00002700


	//   ....[4]....
        /*0088*/ 	.word	0x00002720


	//   ....[5]....
        /*008c*/ 	.word	0x00002e50


	//   ....[6]....
        /*0090*/ 	.word	0x00002e70


	//   ....[7]....
        /*0094*/ 	.word	0x00002ea0


	//   ....[8]....
        /*0098*/ 	.word	0x00002ed0


	//   ....[9]....
        /*009c*/ 	.word	0x00002f10


	//   ....[10]....
        /*00a0*/ 	.word	0x000030a0


	//   ....[11]....
        /*00a4*/ 	.word	0x000030d0


	//   ....[12]....
        /*00a8*/ 	.word	0x000030e0


	//   ....[13]....
        /*00ac*/ 	.word	0x00003120


	//   ....[14]....
        /*00b0*/ 	.word	0x00003200


	//   ....[15]....
        /*00b4*/ 	.word	0x00003230


	//   ....[16]....
        /*00b8*/ 	.word	0x000032d0


	//   ....[17]....
        /*00bc*/ 	.word	0x00003300


	//----- nvinfo : EIATTR_VRC_CTA_INIT_COUNT
	.align		4
.L_2832:
        /*00c0*/ 	.byte	0x02, 0x4a
	.zero		1
	.zero		1


	//----- nvinfo : EIATTR_EXIT_INSTR_OFFSETS
	.align		4
        /*00c4*/ 	.byte	0x04, 0x1c
        /*00c6*/ 	.short	(.L_2834 - .L_2833)


	//   ....[0]....
.L_2833:
        /*00c8*/ 	.word	0x00000350


	//   ....[1]....
        /*00cc*/ 	.word	0x00004910


	//----- nvinfo : EIATTR_MAX_THREADS
	.align		4
.L_2834:
        /*00d0*/ 	.byte	0x04, 0x05
        /*00d2*/ 	.short	(.L_2836 - .L_2835)
.L_2835:
        /*00d4*/ 	.word	0x00000080
        /*00d8*/ 	.word	0x00000001
        /*00dc*/ 	.word	0x00000001


	//----- nvinfo : EIATTR_CRS_STACK_SIZE
	.align		4
.L_2836:
        /*00e0*/ 	.byte	0x04, 0x1e
        /*00e2*/ 	.short	(.L_2838 - .L_2837)
.L_2837:
        /*00e4*/ 	.word	0x00000000


	//----- nvinfo : EIATTR_CBANK_PARAM_SIZE
	.align		4
.L_2838:
        /*00e8*/ 	.byte	0x03, 0x19
        /*00ea*/ 	.short	0x00e8


	//----- nvinfo : EIATTR_PARAM_CBANK
	.align		4
        /*00ec*/ 	.byte	0x04, 0x0a
        /*00ee*/ 	.short	(.L_2840 - .L_2839)
	.align		4
.L_2839:
        /*00f0*/ 	.word	index@(.nv.constant0._ZN10layer_norm13ln_fwd_kernelINS_13Kernel_traitsI6__halfS2_fS2_fjLj7168ELj1ELj1ELj4ELj16ENS_18Kernel_traits_baseILj7168ES2_S2_fS2_fjLj128EEEEELb0ELb0ELb1ELb1EEEvNS_9FwdParamsE)
        /*00f4*/ 	.short	0x0380
        /*00f6*/ 	.short	0x00e8


	//----- nvinfo : EIATTR_SW_WAR
	.align		4
.L_2840:
        /*00f8*/ 	.byte	0x04, 0x36
        /*00fa*/ 	.short	(.L_2842 - .L_2841)
.L_2841:
        /*00fc*/ 	.word	0x00000008
.L_2842:


//--------------------- .nv.info._ZN10layer_norm13ln_fwd_kernelINS_13Kernel_traitsI6__halfS2_fS2_fjLj7168ELj1ELj1ELj4ELj16ENS_18Kernel_traits_baseILj7168ES2_S2_fS2_fjLj128EEEEELb0ELb1ELb0ELb0EEEvNS_9FwdParamsE --------------------------
	.section	.nv.info._ZN10layer_norm13ln_fwd_kernelINS_13Kernel_traitsI6__halfS2_fS2_fjLj7168ELj1ELj1ELj4ELj16ENS_18Kernel_traits_baseILj7168ES2_S2_fS2_fjLj128EEEEELb0ELb1ELb0ELb0EEEvNS_9FwdParamsE,"",@"SHT_CUDA_INFO"
	.sectionflags	@""
	.align	4


	//----- nvinfo : EIATTR_CUDA_API_VERSION
	.align		4
        /*0000*/ 	.byte	0x04, 0x37
        /*0002*/ 	.short	(.L_2844 - .L_2843)
.L_2843:
        /*0004*/ 	.word	0x00000082


	//----- nvinfo : EIATTR_KPARAM_INFO
	.align		4
.L_2844:
        /*0008*/ 	.byte	0x04, 0x17
        /*000a*/ 	.short	(.L_2846 - .L_2845)
.L_2845:
        /*000c*/ 	.word	0x00000000
        /*0010*/ 	.short	0x0000
        /*0012*/ 	.short	0x0000
        /*0014*/ 	.byte	0x00, 0xf0, 0xa1, 0x03


	//----- nvinfo : EIATTR_SPARSE_MMA_MASK
	.align		4
.L_2846:
        /*0018*/ 	.byte	0x03, 0x50
        /*001a*/ 	.short	0x0000


	//----- nvinfo : EIATTR_MAXREG_COUNT
	.align		4
        /*001c*/ 	.byte	0x03, 0x1b
        /*001e*/ 	.short	0x00ff


	//----- nvinfo : EIATTR_NUM_BARRIERS
	.align		4
        /*0020*/ 	.byte	0x02, 0x4c
        /*0022*/ 	.byte	0x01
	.zero		1


	//----- nvinfo : EIATTR_MERCURY_ISA_VERSION
	.align		4
        /*0024*/ 	.byte	0x03, 0x5f
        /*0026*/ 	.short	0x0101


	//----- nvinfo : EIATTR_COOP_GROUP_MASK_REGIDS
	.align		4
        /*0028*/ 	.byte	0x04, 0x29
        /*002a*/ 	.short	(.L_2848 - .L_2847)


	//   ....[0]....
.L_2847:
        /*002c*/ 	.word	0xffffffff


	//   ....[1]....
        /*0030*/ 	.word	0xffffffff


	//   ....[2]....
        /*0034*/ 	.word	0xffffffff


	//   ....[3]....
        /*0038*/ 	.word	0xffffffff


	//   ....[4]....
        /*003c*/ 	.word	0xffffffff


	//   ....[5]....
        /*0040*/ 	.word	0xffffffff


	//   ....[6]....
        /*0044*/ 	.word	0xffffffff


	//   ....[7]....
        /*0048*/ 	.word	0xffffffff


	//   ....[8]....
        /*004c*/ 	.word	0xffffffff


	//   ....[9]....
        /*0050*/ 	.word	0xffffffff


	//   ....[10]....
        /*0054*/ 	.word	0xffffffff


	//   ....[11]....
        /*0058*/ 	.word	0xffffffff


	//   ....[12]....
        /*005c*/ 	.word	0xffffffff


	//   ....[13]....
        /*0060*/ 	.word	0xffffffff


	//   ....[14]....
        /*0064*/ 	.word	0xffffffff


	//   ....[15]....
        /*0068*/ 	.word	0xffffffff


	//   ....[16]....
        /*006c*/ 	.word	0xffffffff


	//   ....[17]....
        /*0070*/ 	.word	0xffffffff


	//----- nvinfo : EIATTR_COOP_GROUP_INSTR_OFFSETS
	.align		4
.L_2848:
        /*0074*/ 	.byte	0x04, 0x28
        /*0076*/ 	.short	(.L_2850 - .L_2849)


	//   ....[0]....
.L_2849:
        /*0078*/ 	.word	0x00003720


	//   ....[1]....
        /*007c*/ 	.word	0x00003740


	//   ....[2]....
        /*0080*/ 	.word	0x00003760


	//   ....[3]....
        /*0084*/ 	.word	0x00003780


	//   ....[4]....
        /*0088*/ 	.word	0x000037a0


	//   ....[5]....
        /*008c*/ 	.word	0x00003f30


	//   ....[6]....
        /*0090*/ 	.word	0x00003f50


	//   ....[7]....
        /*0094*/ 	.word	0x00003f70


	//   ....[8]....
        /*0098*/ 	.word	0x00003f90


	//   ....[9]....
        /*009c*/ 	.word	0x00003fc0


	//   ....[10]....
        /*00a0*/ 	.word	0x00004160


	//   ....[11]....
        /*00a4*/ 	.word	0x000041a0


	//   ....[12]....
        /*00a8*/ 	.word	0x00004230


	//   ....[13]....
        /*00ac*/ 	.word	0x00004280


	//   ....[14]....
        /*00b0*/ 	.word	0x000042a0


	//   ....[15]....
        /*00b4*/ 	.word	0x000042b0


	//   ....[16]....
        /*00b8*/ 	.word	0x000043a0


	//   ....[17]....
        /*00bc*/ 	.word	0x000043b0


	//----- nvinfo : EIATTR_VRC_CTA_INIT_COUNT
	.align		4
.L_2850:
        /*00c0*/ 	.byte	0x02, 0x4a
	.zero		1
	.zero		1


	//----- nvinfo : EIATTR_EXIT_INSTR_OFFSETS
	.align		4
        /*00c4*/ 	.byte	0x04, 0x1c
        /*00c6*/ 	.short	(.L_2852 - .L_2851)


	//   ....[0]....
.L_2851:
        /*00c8*/ 	.word	0x00000bb0


	//   ....[1]....
        /*00cc*/ 	.word	0x00005b60


	//----- nvinfo : EIATTR_MAX_THREADS
	.align		4
.L_2852:
        /*00d0*/ 	.byte	0x04, 0x05
        /*00d2*/ 	.short	(.L_2854 - .L_2853)
.L_2853:
        /*00d4*/ 	.word	0x00000080
        /*00d8*/ 	.word	0x00000001
        /*00dc*/ 	.word	0x00000001


	//----- nvinfo : EIATTR_CRS_STACK_SIZE
	.align		4
.L_2854:
        /*00e0*/ 	.byte	0x04, 0x1e
        /*00e2*/ 	.short	(.L_2856 - .L_2855)
.L_2855:
        /*00e4*/ 	.word	0x00000000


	//----- nvinfo : EIATTR_CBANK_PARAM_SIZE
	.align		4
.L_2856:
        /*00e8*/ 	.byte	0x03, 0x19
        /*00ea*/ 	.short	0x00e8


	//----- nvinfo : EIATTR_PARAM_CBANK
	.align		4
        /*00ec*/ 	.byte	0x04, 0x0a
        /*00ee*/ 	.short	(.L_2858 - .L_2857)
	.align		4
.L_2857:
        /*00f0*/ 	.word	index@(.nv.constant0._ZN10layer_norm13ln_fwd_kernelINS_13Kernel_traitsI6__halfS2_fS2_fjLj7168ELj1ELj1ELj4ELj16ENS_18Kernel_traits_baseILj7168ES2_S2_fS2_fjLj128EEEEELb0ELb1ELb0ELb0EEEvNS_9FwdParamsE)
        /*00f4*/ 	.short	0x0380
        /*00f6*/ 	.short	0x00e8


	//----- nvinfo : EIATTR_SW_WAR
	.align		4
.L_2858:
        /*00f8*/ 	.byte	0x04, 0x36
        /*00fa*/ 	.short	(.L_2860 - .L_2859)
.L_2859:
        /*00fc*/ 	.word	0x00000008
.L_2860:


//--------------------- .nv.info._ZN10layer_norm13ln_fwd_kernelINS_13Kernel_traitsI6__halfS2_fS2_fjLj7168ELj1ELj1ELj4ELj16ENS_18Kernel_traits_baseILj7168ES2_S2_fS2_fjLj128EEEEELb0ELb1ELb0ELb1EEEvNS_9FwdParamsE --------------------------
	.section	.nv.info._ZN10layer_norm13ln_fwd_kernelINS_13Kernel_traitsI6__halfS2_fS2_fjLj7168ELj1ELj1ELj4ELj16ENS_18Kernel_traits_baseILj7168ES2_S2_fS2_fjLj128EEEEELb0ELb1ELb0ELb1EEEvNS_9FwdParamsE,"",@"SHT_CUDA_INFO"
	.sectionflags	@""
	.align	4


	//----- nvinfo : EIATTR_CUDA_API_VERSION
	.align		4
        /*0000*/ 	.byte	0x04, 0x37
        /*0002*/ 	.short	(.L_2862 - .L_2861)
.L_2861:
        /*0004*/ 	.word	0x00000082


	//----- nvinfo : EIATTR_KPARAM_INFO
	.align		4
.L_2862:
        /*0008*/ 	.byte	0x04, 0x17
        /*000a*/ 	.short	(.L_2864 - .L_2863)
.L_2863:
        /*000c*/ 	.word	0x00000000
        /*0010*/ 	.short	0x0000
        /*0012*/ 	.short	0x0000
        /*0014*/ 	.byte	0x00, 0xf0, 0xa1, 0x03


	//----- nvinfo : EIATTR_SPARSE_MMA_MASK
	.align		4
.L_2864:
        /*0018*/ 	.byte	0x03, 0x50
        /*001a*/ 	.short	0x0000


	//----- nvinfo : EIATTR_MAXREG_COUNT
	.align		4
        /*001c*/ 	.byte	0x03, 0x1b
        /*001e*/ 	.short	0x00ff


	//----- nvinfo : EIATTR_NUM_BARRIERS
	.align		4
        /*0020*/ 	.byte	0x02, 0x4c
        /*0022*/ 	.byte	0x01
	.zero		1


	//----- nvinfo : EIATTR_MERCURY_ISA_VERSION
	.align		4
        /*0024*/ 	.byte	0x03, 0x5f
        /*0026*/ 	.short	0x0101


	//----- nvinfo : EIATTR_COOP_GROUP_MASK_REGIDS
	.align		4
        /*0028*/ 	.byte	0x04, 0x29
        /*002a*/ 	.short	(.L_2866 - .L_2865)


	//   ....[0]....
.L_2865:
        /*002c*/ 	.word	0xffffffff


	//   ....[1]....
        /*0030*/ 	.word	0xffffffff


	//   ....[2]....
        /*0034*/ 	.word	0xffffffff


	//   ....[3]....
        /*0038*/ 	.word	0xffffffff


	//   ....[4]....
        /*003c*/ 	.word	0xffffffff


	//   ....[5]....
        /*0040*/ 	.word	0xffffffff


	//   ....[6]....
        /*0044*/ 	.word	0xffffffff


	//   ....[7]....
        /*0048*/ 	.word	0xffffffff


	//   ....[8]....
        /*004c*/ 	.word	0xffffffff


	//   ....[9]....
        /*0050*/ 	.word	0xffffffff


	//   ....[10]....
        /*0054*/ 	.word	0xffffffff


	//   ....[11]....
        /*0058*/ 	.word	0xffffffff


	//   ....[12]....
        /*005c*/ 	.word	0xffffffff


	//   ....[13]....
        /*0060*/ 	.word	0xffffffff


	//   ....[14]....
        /*0064*/ 	.word	0xffffffff


	//   ....[15]....
        /*0068*/ 	.word	0xffffffff


	//   ....[16]....
        /*006c*/ 	.word	0xffffffff


	//   ....[17]....
        /*0070*/ 	.word	0xffffffff


	//----- nvinfo : EIATTR_COOP_GROUP_INSTR_OFFSETS
	.align		4
.L_2866:
        /*0074*/ 	.byte	0x04, 0x28
        /*0076*/ 	.short	(.L_2868 - .L_2867)


	//   ....[0]....
.L_2867:
        /*0078*/ 	.word	0x00002aa0


	//   ....[1]....
        /*007c*/ 	.word	0x00002ac0


	//   ....[2]....
        /*0080*/ 	.word	0x00002ae0


	//   ....[3]....
        /*0084*/ 	.word	0x00002b00


	//   ....[4]....
        /*0088*/ 	.word	0x00002b20


	//   ....[5]....
        /*008c*/ 	.word	0x00003250


	//   ....[6]....
        /*0090*/ 	.word	0x00003270


	//   ....[7]....
        /*0094*/ 	.word	0x00003290


	//   ....[8]....
        /*0098*/ 	.word	0x000032b0


	//   ....[9]....
        /*009c*/ 	.word	0x000032d0


	//   ....[10]....
        /*00a0*/ 	.word	0x00003480


	//   ....[11]....
        /*00a4*/ 	.word	0x000034c0


	//   ....[12]....
        /*00a8*/ 	.word	0x00003570


	//   ....[13]....
        /*00ac*/ 	.word	0x000035c0


	//   ....[14]....
        /*00b0*/ 	.word	0x000035d0


	//   ....[15]....
        /*00b4*/ 	.word	0x00003670


	//   ....[16]....
        /*00b8*/ 	.word	0x000036b0


	//   ....[17]....
        /*00bc*/ 	.word	0x000036f0


	//----- nvinfo : EIATTR_VRC_CTA_INIT_COUNT
	.align		4
.L_2868:
        /*00c0*/ 	.byte	0x02, 0x4a
	.zero		1
	.zero		1


	//----- nvinfo : EIATTR_EXIT_INSTR_OFFSETS
	.align		4
        /*00c4*/ 	.byte	0x04, 0x1c
        /*00c6*/ 	.short	(.L_2870 - .L_2869)


	//   ....[0]....
.L_2869:
        /*00c8*/ 	.word	0x00000470


	//   ....[1]....
        /*00cc*/ 	.word	0x00004c20


	//----- nvinfo : EIATTR_MAX_THREADS
	.align		4
.L_2870:
        /*00d0*/ 	.byte	0x04, 0x05
        /*00d2*/ 	.short	(.L_2872 - .L_2871)
.L_2871:
        /*00d4*/ 	.word	0x00000080
        /*00d8*/ 	.word	0x00000001
        /*00dc*/ 	.word	0x00000001


	//----- nvinfo : EIATTR_CRS_STACK_SIZE
	.align		4
.L_2872:
        /*00e0*/ 	.byte	0x04, 0x1e
        /*00e2*/ 	.short	(.L_2874 - .L_2873)
.L_2873:
        /*00e4*/ 	.word	0x00000000


	//----- nvinfo : EIATTR_CBANK_PARAM_SIZE
	.align		4
.L_2874:
        /*00e8*/ 	.byte	0x03, 0x19
        /*00ea*/ 	.short	0x00e8


	//----- nvinfo : EIATTR_PARAM_CBANK
	.align		4
        /*00ec*/ 	.byte	0x04, 0x0a
        /*00ee*/ 	.short	(.L_2876 - .L_2875)
	.align		4
.L_2875:
        /*00f0*/ 	.word	index@(.nv.constant0._ZN10layer_norm13ln_fwd_kernelINS_13Kernel_traitsI6__halfS2_fS2_fjLj7168ELj1ELj1ELj4ELj16ENS_18Kernel_traits_baseILj7168ES2_S2_fS2_fjLj128EEEEELb0ELb1ELb0ELb1EEEvNS_9FwdParamsE)
        /*00f4*/ 	.short	0x0380
        /*00f6*/ 	.short	0x00e8


	//----- nvinfo : EIATTR_SW_WAR
	.align		4
.L_2876:
        /*00f8*/ 	.byte	0x04, 0x36
        /*00fa*/ 	.short	(.L_2878 - .L_2877)
.L_2877:
        /*00fc*/ 	.word	0x00000008
.L_2878:


//--------------------- .nv.info._ZN10layer_norm13ln_fwd_kernelINS_13Kernel_traitsI6__halfS2_fS2_fjLj7168ELj1ELj1ELj4ELj16ENS_18Kernel_traits_baseILj7168ES2_S2_fS2_fjLj128EEEEELb0ELb1ELb1ELb0EEEvNS_9FwdParamsE --------------------------
	.section	.nv.info._ZN10layer_norm13ln_fwd_kernelINS_13Kernel_traitsI6__halfS2_fS2_fjLj7168ELj1ELj1ELj4ELj16ENS_18Kernel_traits_baseILj7168ES2_S2_fS2_fjLj128EEEEELb0ELb1ELb1ELb0EEEvNS_9FwdParamsE,"",@"SHT_CUDA_INFO"
	.sectionflags	@""
	.align	4


	//----- nvinfo : EIATTR_CUDA_API_VERSION
	.align		4
        /*0000*/ 	.byte	0x04, 0x37
        /*0002*/ 	.short	(.L_2880 - .L_2879)
.L_2879:
        /*0004*/ 	.word	0x00000082


	//----- nvinfo : EIATTR_KPARAM_INFO
	.align		4
.L_2880:
        /*0008*/ 	.byte	0x04, 0x17
        /*000a*/ 	.short	(.L_2882 - .L_2881)
.L_2881:
        /*000c*/ 	.word	0x00000000
        /*0010*/ 	.short	0x0000
        /*0012*/ 	.short	0x0000
        /*0014*/ 	.byte	0x00, 0xf0, 0xa1, 0x03


	//----- nvinfo : EIATTR_SPARSE_MMA_MASK
	.align		4
.L_2882:
        /*0018*/ 	.byte	0x03, 0x50
        /*001a*/ 	.short	0x0000


	//----- nvinfo : EIATTR_MAXREG_COUNT
	.align		4
        /*001c*/ 	.byte	0x03, 0x1b
        /*001e*/ 	.short	0x00ff


	//----- nvinfo : EIATTR_NUM_BARRIERS
	.align		4
        /*0020*/ 	.byte	0x02, 0x4c
        /*0022*/ 	.byte	0x01
	.zero		1


	//----- nvinfo : EIATTR_MERCURY_ISA_VERSION
	.align		4
        /*0024*/ 	.byte	0x03, 0x5f
        /*0026*/ 	.short	0x0101


	//----- nvinfo : EIATTR_COOP_GROUP_MASK_REGIDS
	.align		4
        /*0028*/ 	.byte	0x04, 0x29
        /*002a*/ 	.short	(.L_2884 - .L_2883)


	//   ....[0]....
.L_2883:
        /*002c*/ 	.word	0xffffffff


	//   ....[1]....
        /*0030*/ 	.word	0xffffffff


	//   ....[2]....
        /*0034*/ 	.word	0xffffffff


	//   ....[3]....
        /*0038*/ 	.word	0xffffffff


	//   ....[4]....
        /*003c*/ 	.word	0xffffffff


	//   ....[5]....
        /*0040*/ 	.word	0xffffffff


	//   ....[6]....
        /*0044*/ 	.word	0xffffffff


	//   ....[7]....
        /*0048*/ 	.word	0xffffffff


	//   ....[8]....
        /*004c*/ 	.word	0xffffffff


	//   ....[9]....
        /*0050*/ 	.word	0xffffffff


	//   ....[10]....
        /*0054*/ 	.word	0xffffffff


	//   ....[11]....
        /*0058*/ 	.word	0xffffffff


	//   ....[12]....
        /*005c*/ 	.word	0xffffffff


	//   ....[13]....
        /*0060*/ 	.word	0xffffffff


	//   ....[14]....
        /*0064*/ 	.word	0xffffffff


	//   ....[15]....
        /*0068*/ 	.word	0xffffffff


	//   ....[16]....
        /*006c*/ 	.word	0xffffffff


	//   ....[17]....
        /*0070*/ 	.word	0xffffffff


	//----- nvinfo : EIATTR_COOP_GROUP_INSTR_OFFSETS
	.align		4
.L_2884:
        /*0074*/ 	.byte	0x04, 0x28
        /*0076*/ 	.short	(.L_2886 - .L_2885)


	//   ....[0]....
.L_2885:
        /*0078*/ 	.word	0x00004500


	//   ....[1]....
        /*007c*/ 	.word	0x00004520


	//   ....[2]....
        /*0080*/ 	.word	0x00004540


	//   ....[3]....
        /*0084*/ 	.word	0x00004560


	//   ....[4]....
        /*0088*/ 	.word	0x00004580


	//   ....[5]....
        /*008c*/ 	.word	0x00004d20


	//   ....[6]....
        /*0090*/ 	.word	0x00004d40


	//   ....[7]....
        /*0094*/ 	.word	0x00004d60


	//   ....[8]....
        /*0098*/ 	.word	0x00004d80


	//   ....[9]....
        /*009c*/ 	.word	0x00004da0


	//   ....[10]....
        /*00a0*/ 	.word	0x00004f30


	//   ....[11]....
        /*00a4*/ 	.word	0x00004f70


	//   ....[12]....
        /*00a8*/ 	.word	0x00004f80


	//   ....[13]....
        /*00ac*/ 	.word	0x00004fc0


	//   ....[14]....
        /*00b0*/ 	.word	0x00005090


	//   ....[15]....
        /*00b4*/ 	.word	0x000050c0


	//   ....[16]....
        /*00b8*/ 	.word	0x00005180


	//   ....[17]....
        /*00bc*/ 	.word	0x000051a0


	//----- nvinfo : EIATTR_VRC_CTA_INIT_COUNT
	.align		4
.L_2886:
        /*00c0*/ 	.byte	0x02, 0x4a
	.zero		1
	.zero		1


	//----- nvinfo : EIATTR_EXIT_INSTR_OFFSETS
	.align		4
        /*00c4*/ 	.byte	0x04, 0x1c
        /*00c6*/ 	.short	(.L_2888 - .L_2887)


	//   ....[0]....
.L_2887:
        /*00c8*/ 	.word	0x00000bb0


	//   ....[1]....
        /*00cc*/ 	.word	0x000069c0


	//----- nvinfo : EIATTR_MAX_THREADS
	.align		4
.L_2888:
        /*00d0*/ 	.byte	0x04, 0x05
        /*00d2*/ 	.short	(.L_2890 - .L_2889)
.L_2889:
        /*00d4*/ 	.word	0x00000080
        /*00d8*/ 	.word	0x00000001
        /*00dc*/ 	.word	0x00000001


	//----- nvinfo : EIATTR_CRS_STACK_SIZE
	.align		4
.L_2890:
        /*00e0*/ 	.byte	0x04, 0x1e
        /*00e2*/ 	.short	(.L_2892 - .L_2891)
.L_2891:
        /*00e4*/ 	.word	0x00000000


	//----- nvinfo : EIATTR_CBANK_PARAM_SIZE
	.align		4
.L_2892:
        /*00e8*/ 	.byte	0x03, 0x19
        /*00ea*/ 	.short	0x00e8


	//----- nvinfo : EIATTR_PARAM_CBANK
	.align		4
        /*00ec*/ 	.byte	0x04, 0x0a
        /*00ee*/ 	.short	(.L_2894 - .L_2893)
	.align		4
.L_2893:
        /*00f0*/ 	.word	index@(.nv.constant0._ZN10layer_norm13ln_fwd_kernelINS_13Kernel_traitsI6__halfS2_fS2_fjLj7168ELj1ELj1ELj4ELj16ENS_18Kernel_traits_baseILj7168ES2_S2_fS2_fjLj128EEEEELb0ELb1ELb1ELb0EEEvNS_9FwdParamsE)
        /*00f4*/ 	.short	0x0380
        /*00f6*/ 	.short	0x00e8


	//----- nvinfo : EIATTR_SW_WAR
	.align		4
.L_2894:
        /*00f8*/ 	.byte	0x04, 0x36
        /*00fa*/ 	.short	(.L_2896 - .L_2895)
.L_2895:
        /*00fc*/ 	.word	0x00000008
.L_2896:


//--------------------- .nv.info._ZN10layer_norm13ln_fwd_kernelINS_13Kernel_traitsI6__halfS2_fS2_fjLj7168ELj1ELj1ELj4ELj16ENS_18Kernel_traits_baseILj7168ES2_S2_fS2_fjLj128EEEEELb0ELb1ELb1ELb1EEEvNS_9FwdParamsE --------------------------
	.section	.nv.info._ZN10layer_norm13ln_fwd_kernelINS_13Kernel_traitsI6__halfS2_fS2_fjLj7168ELj1ELj1ELj4ELj16ENS_18Kernel_traits_baseILj7168ES2_S2_fS2_fjLj128EEEEELb0ELb1ELb1ELb1EEEvNS_9FwdParamsE,"",@"SHT_CUDA_INFO"
	.sectionflags	@""
	.align	4


	//----- nvinfo : EIATTR_CUDA_API_VERSION
	.align		4
        /*0000*/ 	.byte	0x04, 0x37
        /*0002*/ 	.short	(.L_2898 - .L_2897)
.L_2897:
        /*0004*/ 	.word	0x00000082


	//----- nvinfo : EIATTR_KPARAM_INFO
	.align		4
.L_2898:
        /*0008*/ 	.byte	0x04, 0x17
        /*000a*/ 	.short	(.L_2900 - .L_2899)
.L_2899:
        /*000c*/ 	.word	0x00000000
        /*0010*/ 	.short	0x0000
        /*0012*/ 	.short	0x0000
        /*0014*/ 	.byte	0x00, 0xf0, 0xa1, 0x03


	//----- nvinfo : EIATTR_SPARSE_MMA_MASK
	.align		4
.L_2900:
        /*0018*/ 	.byte	0x03, 0x50
        /*001a*/ 	.short	0x0000


	//----- nvinfo : EIATTR_MAXREG_COUNT
	.align		4
        /*001c*/ 	.byte	0x03, 0x1b
        /*001e*/ 	.short	0x00ff


	//----- nvinfo : EIATTR_NUM_BARRIERS
	.align		4
        /*0020*/ 	.byte	0x02, 0x4c
        /*0022*/ 	.byte	0x01
	.zero		1


	//----- nvinfo : EIATTR_MERCURY_ISA_VERSION
	.align		4
        /*0024*/ 	.byte	0x03, 0x5f
        /*0026*/ 	.short	0x0101


	//----- nvinfo : EIATTR_COOP_GROUP_MASK_REGIDS
	.align		4
        /*0028*/ 	.byte	0x04, 0x29
        /*002a*/ 	.short	(.L_2902 - .L_2901)


	//   ....[0]....
.L_2901:
        /*002c*/ 	.word	0xffffffff


	//   ....[1]....
        /*0030*/ 	.word	0xffffffff


	//   ....[2]....
        /*0034*/ 	.word	0xffffffff


	//   ....[3]....
        /*0038*/ 	.word	0xffffffff


	//   ....[4]....
        /*003c*/ 	.word	0xffffffff


	//   ....[5]....
        /*0040*/ 	.word	0xffffffff


	//   ....[6]....
        /*0044*/ 	.word	0xffffffff


	//   ....[7]....
        /*0048*/ 	.word	0xffffffff


	//   ....[8]....
        /*004c*/ 	.word	0xffffffff


	//   ....[9]....
        /*0050*/ 	.word	0xffffffff


	//   ....[10]....
        /*0054*/ 	.word	0xffffffff


	//   ....[11]....
        /*0058*/ 	.word	0xffffffff


	//   ....[12]....
        /*005c*/ 	.word	0xffffffff


	//   ....[13]....
        /*0060*/ 	.word	0xffffffff


	//   ....[14]....
        /*0064*/ 	.word	0xffffffff


	//   ....[15]....
        /*0068*/ 	.word	0xffffffff


	//   ....[16]....
        /*006c*/ 	.word	0xffffffff


	//   ....[17]....
        /*0070*/ 	.word	0xffffffff


	//----- nvinfo : EIATTR_COOP_GROUP_INSTR_OFFSETS
	.align		4
.L_2902:
        /*0074*/ 	.byte	0x04, 0x28
        /*0076*/ 	.short	(.L_2904 - .L_2903)


	//   ....[0]....
.L_2903:
        /*0078*/ 	.word	0x00003960


	//   ....[1]....
        /*007c*/ 	.word	0x00003980


	//   ....[2]....
        /*0080*/ 	.word	0x000039a0


	//   ....[3]....
        /*0084*/ 	.word	0x000039c0


	//   ....[4]....
        /*0088*/ 	.word	0x000039e0


	//   ....[5]....
        /*008c*/ 	.word	0x00004110


	//   ....[6]....
        /*0090*/ 	.word	0x00004130


	//   ....[7]....
        /*0094*/ 	.word	0x00004150


	//   ....[8]....
        /*0098*/ 	.word	0x00004180


	//   ....[9]....
        /*009c*/ 	.word	0x000041b0


	//   ....[10]....
        /*00a0*/ 	.word	0x00004350


	//   ....[11]....
        /*00a4*/ 	.word	0x00004390


	//   ....[12]....
        /*00a8*/ 	.word	0x00004400


	//   ....[13]....
        /*00ac*/ 	.word	0x00004450


	//   ....[14]....
        /*00b0*/ 	.word	0x000044c0


	//   ....[15]....
        /*00b4*/ 	.word	0x00004520


	//   ....[16]....
        /*00b8*/ 	.word	0x00004590


	//   ....[17]....
        /*00bc*/ 	.word	0x000045c0


	//----- nvinfo : EIATTR_VRC_CTA_INIT_COUNT
	.align		4
.L_2904:
        /*00c0*/ 	.byte	0x02, 0x4a
	.zero		1
	.zero		1


	//----- nvinfo : EIATTR_EXIT_INSTR_OFFSETS
	.align		4
        /*00c4*/ 	.byte	0x04, 0x1c
        /*00c6*/ 	.short	(.L_2906 - .L_2905)


	//   ....[0]....
.L_2905:
        /*00c8*/ 	.word	0x00000470


	//   ....[1]....
        /*00cc*/ 	.word	0x00005c00


	//----- nvinfo : EIATTR_MAX_THREADS
	.align		4
.L_2906:
        /*00d0*/ 	.byte	0x04, 0x05
        /*00d2*/ 	.short	(.L_2908 - .L_2907)
.L_2907:
        /*00d4*/ 	.word	0x00000080
        /*00d8*/ 	.word	0x00000001
        /*00dc*/ 	.word	0x00000001


	//----- nvinfo : EIATTR_CRS_STACK_SIZE
	.align		4
.L_2908:
        /*00e0*/ 	.byte	0x04, 0x1e
        /*00e2*/ 	.short	(.L_2910 - .L_2909)
.L_2909:
        /*00e4*/ 	.word	0x00000000


	//----- nvinfo : EIATTR_CBANK_PARAM_SIZE
	.align		4
.L_2910:
        /*00e8*/ 	.byte	0x03, 0x19
        /*00ea*/ 	.short	0x00e8


	//----- nvinfo : EIATTR_PARAM_CBANK
	.align		4
        /*00ec*/ 	.byte	0x04, 0x0a
        /*00ee*/ 	.short	(.L_2912 - .L_2911)
	.align		4
.L_2911:
        /*00f0*/ 	.word	index@(.nv.constant0._ZN10layer_norm13ln_fwd_kernelINS_13Kernel_traitsI6__halfS2_fS2_fjLj7168ELj1ELj1ELj4ELj16ENS_18Kernel_traits_baseILj7168ES2_S2_fS2_fjLj128EEEEELb0ELb1ELb1ELb1EEEvNS_9FwdParamsE)
        /*00f4*/ 	.short	0x0380
        /*00f6*/ 	.short	0x00e8


	//----- nvinfo : EIATTR_SW_WAR
	.align		4
.L_2912:
        /*00f8*/ 	.byte	0x04, 0x36
        /*00fa*/ 	.short	(.L_2914 - .L_2913)
.L_2913:
        /*00fc*/ 	.word	0x00000008
.L_2914:


//--------------------- .nv.info._ZN10layer_norm13ln_fwd_kernelINS_13Kernel_traitsI6__halfS2_fS2_fjLj7168ELj1ELj1ELj4ELj16ENS_18Kernel_traits_baseILj7168ES2_S2_fS2_fjLj128EEEEELb1ELb0ELb0ELb0EEEvNS_9FwdParamsE --------------------------
	.section	.nv.info._ZN10layer_norm13ln_fwd_kernelINS_13Kernel_traitsI6__halfS2_fS2_fjLj7168ELj1ELj1ELj4ELj16ENS_18Kernel_traits_baseILj7168ES2_S2_fS2_fjLj128EEEEELb1ELb0ELb0ELb0EEEvNS_9FwdParamsE,"",@"SHT_CUDA_INFO"
	.sectionflags	@""
	.align	4


	//----- nvinfo : EIATTR_CUDA_API_VERSION
	.align		4
        /*0000*/ 	.byte	0x04, 0x37
        /*0002*/ 	.short	(.L_2916 - .L_2915)
.L_2915:
        /*0004*/ 	.word	0x00000082


	//----- nvinfo : EIATTR_KPARAM_INFO
	.align		4
.L_2916:
        /*0008*/ 	.byte	0x04, 0x17
        /*000a*/ 	.short	(.L_2918 - .L_2917)
.L_2917:
        /*000c*/ 	.word	0x00000000
        /*0010*/ 	.short	0x0000
        /*0012*/ 	.short	0x0000
        /*0014*/ 	.byte	0x00, 0xf0, 0xa1, 0x03


	//----- nvinfo : EIATTR_SPARSE_MMA_MASK
	.align		4
.L_2918:
        /*0018*/ 	.byte	0x03, 0x50
        /*001a*/ 	.short	0x0000


	//----- nvinfo : EIATTR_MAXREG_COUNT
	.align		4
        /*001c*/ 	.byte	0x03, 0x1b
        /*001e*/ 	.short	0x00ff


	//----- nvinfo : EIATTR_NUM_BARRIERS
	.align		4
        /*0020*/ 	.byte	0x02, 0x4c
        /*0022*/ 	.byte	0x01
	.zero		1


	//----- nvinfo : EIATTR_MERCURY_ISA_VERSION
	.align		4
        /*0024*/ 	.byte	0x03, 0x5f
        /*0026*/ 	.short	0x0101


	//----- nvinfo : EIATTR_COOP_GROUP_MASK_REGIDS
	.align		4
        /*0028*/ 	.byte	0x04, 0x29
        /*002a*/ 	.short	(.L_2920 - .L_2919)


	//   ....[0]....
.L_2919:
        /*002c*/ 	.word	0xffffffff


	//   ....[1]....
        /*0030*/ 	.word	0xffffffff


	//   ....[2]....
        /*0034*/ 	.word	0xffffffff


	//   ....[3]....
        /*0038*/ 	.word	0xffffffff


	//   ....[4]....
        /*003c*/ 	.word	0xffffffff


	//   ....[5]....
        /*0040*/ 	.word	0xffffffff


	//   ....[6]....
        /*0044*/ 	.word	0xffffffff


	//   ....[7]....
        /*0048*/ 	.word	0xffffffff


	//   ....[8]....
        /*004c*/ 	.word	0xffffffff


	//   ....[9]....
        /*0050*/ 	.word	0xffffffff


	//   ....[10]....
        /*0054*/ 	.word	0xffffffff


	//   ....[11]....
        /*0058*/ 	.word	0xffffffff


	//   ....[12]....
        /*005c*/ 	.word	0xffffffff


	//   ....[13]....
        /*0060*/ 	.word	0xffffffff


	//   ....[14]....
        /*0064*/ 	.word	0xffffffff


	//   ....[15]....
        /*0068*/ 	.word	0xffffffff


	//   ....[16]....
        /*006c*/ 	.word	0xffffffff


	//   ....[17]....
        /*0070*/ 	.word	0xffffffff


	//----- nvinfo : EIATTR_COOP_GROUP_INSTR_OFFSETS
	.align		4
.L_2920:
        /*0074*/ 	.byte	0x04, 0x28
        /*0076*/ 	.short	(.L_2922 - .L_2921)


	//   ....[0]....
.L_2921:
        /*0078*/ 	.word	0x0002d6d0


	//   ....[1]....
        /*007c*/ 	.word	0x0002d6f0


	//   ....[2]....
        /*0080*/ 	.word	0x0002d710


	//   ....[3]....
        /*0084*/ 	.word	0x0002d730


	//   ....[4]....
        /*0088*/ 	.word	0x0002d750


	//   ....[5]....
        /*008c*/ 	.word	0x0002dec0


	//   ....[6]....
        /*0090*/ 	.word	0x0002dee0


	//   ....[7]....
        /*0094*/ 	.word	0x0002df00


	//   ....[8]....
        /*0098*/ 	.word	0x0002df20


	//   ....[9]....
        /*009c*/ 	.word	0x0002df40


	//   ....[10]....
        /*00a0*/ 	.word	0x0002e0d0


	//   ....[11]....
        /*00a4*/ 	.word	0x0002e110


	//   ....[12]....
        /*00a8*/ 	.word	0x0002e150


	//   ....[13]....
        /*00ac*/ 	.word	0x0002e1f0


	//   ....[14]....
        /*00b0*/ 	.word	0x0002e270


	//   ....[15]....
        /*00b4*/ 	.word	0x0002e2b0


	//   ....[16]....
        /*00b8*/ 	.word	0x0002e320


	//   ....[17]....
        /*00bc*/ 	.word	0x0002e370


	//----- nvinfo : EIATTR_VRC_CTA_INIT_COUNT
	.align		4
.L_2922:
        /*00c0*/ 	.byte	0x02, 0x4a
	.zero		1
	.zero		1


	//----- nvinfo : EIATTR_EXIT_INSTR_OFFSETS
	.align		4
        /*00c4*/ 	.byte	0x04, 0x1c
        /*00c6*/ 	.short	(.L_2924 - .L_2923)


	//   ....[0]....
.L_2923:
        /*00c8*/ 	.word	0x00000a50


	//   ....[1]....
        /*00cc*/ 	.word	0x0002fae0


	//----- nvinfo : EIATTR_INDIRECT_BRANCH_TARGETS
	.align		4
.L_2924:
        /*00d0*/ 	.byte	0x04, 0x34
        /*00d2*/ 	.short	(.L_2926 - .L_2925)


	//   ....[0]....
.L_2925:
        /*00d4*/ 	.word	.L_x_42227@srel
        /*00d8*/ 	.short	0x0
        /*00da*/ 	.short	0x0
        /*00dc*/ 	.word	0x3
        /*00e0*/ 	.word	.L_x_42228@srel
        /*00e4*/ 	.word	.L_x_42229@srel
        /*00e8*/ 	.word	.L_x_42230@srel


	//----- nvinfo : EIATTR_MAX_THREADS
	.align		4
.L_2926:
        /*00ec*/ 	.byte	0x04, 0x05
        /*00ee*/ 	.short	(.L_2928 - .L_2927)
.L_2927:
        /*00f0*/ 	.word	0x00000080
        /*00f4*/ 	.word	0x00000001
        /*00f8*/ 	.word	0x00000001


	//----- nvinfo : EIATTR_CRS_STACK_SIZE
	.align		4
.L_2928:
        /*00fc*/ 	.byte	0x04, 0x1e
        /*00fe*/ 	.short	(.L_2930 - .L_2929)
.L_2929:
        /*0100*/ 	.word	0x00000000


	//----- nvinfo : EIATTR_CBANK_PARAM_SIZE
	.align		4
.L_2930:
        /*0104*/ 	.byte	0x03, 0x19
        /*0106*/ 	.short	0x00e8


	//----- nvinfo : EIATTR_PARAM_CBANK
	.align		4
        /*0108*/ 	.byte	0x04, 0x0a
        /*010a*/ 	.short	(.L_2932 - .L_2931)
	.align		4
.L_2931:
        /*010c*/ 	.word	index@(.nv.constant0._ZN10layer_norm13ln_fwd_kernelINS_13Kernel_traitsI6__halfS2_fS2_fjLj7168ELj1ELj1ELj4ELj16ENS_18Kernel_traits_baseILj7168ES2_S2_fS2_fjLj128EEEEELb1ELb0ELb0ELb0EEEvNS_9FwdParamsE)
        /*0110*/ 	.short	0x0380
        /*0112*/ 	.short	0x00e8


	//----- nvinfo : EIATTR_SW_WAR
	.align		4
.L_2932:
        /*0114*/ 	.byte	0x04, 0x36
        /*0116*/ 	.short	(.L_2934 - .L_2933)
.L_2933:
        /*0118*/ 	.word	0x00000008
.L_2934:


//--------------------- .nv.info._ZN10layer_norm13ln_fwd_kernelINS_13Kernel_traitsI6__halfS2_fS2_fjLj7168ELj1ELj1ELj4ELj16ENS_18Kernel_traits_baseILj7168ES2_S2_fS2_fjLj128EEEEELb1ELb0ELb0ELb1EEEvNS_9FwdParamsE --------------------------
	.section	.nv.info._ZN10layer_norm13ln_fwd_kernelINS_13Kernel_traitsI6__halfS2_fS2_fjLj7168ELj1ELj1ELj4ELj16ENS_18Kernel_traits_baseILj7168ES2_S2_fS2_fjLj128EEEEELb1ELb0ELb0ELb1EEEvNS_9FwdParamsE,"",@"SHT_CUDA_INFO"
	.sectionflags	@""
	.align	4


	//----- nvinfo : EIATTR_CUDA_API_VERSION
	.align		4
        /*0000*/ 	.byte	0x04, 0x37
        /*0002*/ 	.short	(.L_2936 - .L_2935)
.L_2935:
        /*0004*/ 	.word	0x00000082


	//----- nvinfo : EIATTR_KPARAM_INFO
	.align		4
.L_2936:
        /*0008*/ 	.byte	0x04, 0x17
        /*000a*/ 	.short	(.L_2938 - .L_2937)
.L_2937:
        /*000c*/ 	.word	0x00000000
        /*0010*/ 	.short	0x0000
        /*0012*/ 	.short	0x0000
        /*0014*/ 	.byte	0x00, 0xf0, 0xa1, 0x03


	//----- nvinfo : EIATTR_SPARSE_MMA_MASK
	.align		4
.L_2938:
        /*0018*/ 	.byte	0x03, 0x50
        /*001a*/ 	.short	0x0000


	//----- nvinfo : EIATTR_MAXREG_COUNT
	.align		4
        /*001c*/ 	.byte	0x03, 0x1b
        /*001e*/ 	.short	0x00ff


	//----- nvinfo : EIATTR_NUM_BARRIERS
	.align		4
        /*0020*/ 	.byte	0x02, 0x4c
        /*0022*/ 	.byte	0x01
	.zero		1


	//----- nvinfo : EIATTR_MERCURY_ISA_VERSION
	.align		4
        /*0024*/ 	.byte	0x03, 0x5f
        /*0026*/ 	.short	0x0101


	//----- nvinfo : EIATTR_COOP_GROUP_MASK_REGIDS
	.align		4
        /*0028*/ 	.byte	0x04, 0x29
        /*002a*/ 	.short	(.L_2940 - .L_2939)


	//   ....[0]....
.L_2939:
        /*002c*/ 	.word	0xffffffff


	//   ....[1]....
        /*0030*/ 	.word	0xffffffff


	//   ....[2]....
        /*0034*/ 	.word	0xffffffff


	//   ....[3]....
        /*0038*/ 	.word	0xffffffff


	//   ....[4]....
        /*003c*/ 	.word	0xffffffff


	//   ....[5]....
        /*0040*/ 	.word	0xffffffff


	//   ....[6]....
        /*0044*/ 	.word	0xffffffff


	//   ....[7]....
        /*0048*/ 	.word	0xffffffff


	//   ....[8]....
        /*004c*/ 	.word	0xffffffff


	//   ....[9]....
        /*0050*/ 	.word	0xffffffff


	//   ....[10]....
        /*0054*/ 	.word	0xffffffff


	//   ....[11]....
        /*0058*/ 	.word	0xffffffff


	//   ....[12]....
        /*005c*/ 	.word	0xffffffff


	//   ....[13]....
        /*0060*/ 	.word	0xffffffff


	//   ....[14]....
        /*0064*/ 	.word	0xffffffff


	//   ....[15]....
        /*0068*/ 	.word	0xffffffff


	//   ....[16]....
        /*006c*/ 	.word	0xffffffff


	//   ....[17]....
        /*0070*/ 	.word	0xffffffff


	//----- nvinfo : EIATTR_COOP_GROUP_INSTR_OFFSETS
	.align		4
.L_2940:
        /*0074*/ 	.byte	0x04, 0x28
        /*0076*/ 	.short	(.L_2942 - .L_2941)


	//   ....[0]....
.L_2941:
        /*0078*/ 	.word	0x00025d30


	//   ....[1]....
        /*007c*/ 	.word	0x00025d50


	//   ....[2]....
        /*0080*/ 	.word	0x00025d70


	//   ....[3]....
        /*0084*/ 	.word	0x00025d90


	//   ....[4]....
        /*0088*/ 	.word	0x00025db0


	//   ....[5]....
        /*008c*/ 	.word	0x00026500


	//   ....[6]....
        /*0090*/ 	.word	0x00026540


	//   ....[7]....
        /*0094*/ 	.word	0x00026580


	//   ....[8]....
        /*0098*/ 	.word	0x000265b0


	//   ....[9]....
        /*009c*/ 	.word	0x000265f0


	//   ....[10]....
        /*00a0*/ 	.word	0x000267b0


	//   ....[11]....
        /*00a4*/ 	.word	0x000267f0


	//   ....[12]....
        /*00a8*/ 	.word	0x00026880


	//   ....[13]....
        /*00ac*/ 	.word	0x000268d0


	//   ....[14]....
        /*00b0*/ 	.word	0x00026930


	//   ....[15]....
        /*00b4*/ 	.word	0x00026a00


	//   ....[16]....
        /*00b8*/ 	.word	0x00026a30


	//   ....[17]....
        /*00bc*/ 	.word	0x00026ac0


	//----- nvinfo : EIATTR_VRC_CTA_INIT_COUNT
	.align		4
.L_2942:
        /*00c0*/ 	.byte	0x02, 0x4a
	.zero		1
	.zero		1


	//----- nvinfo : EIATTR_EXIT_INSTR_OFFSETS
	.align		4
        /*00c4*/ 	.byte	0x04, 0x1c
        /*00c6*/ 	.short	(.L_2944 - .L_2943)


	//   ....[0]....
.L_2943:
        /*00c8*/ 	.word	0x00000400


	//   ....[1]....
        /*00cc*/ 	.word	0x00027f60


	//----- nvinfo : EIATTR_INDIRECT_BRANCH_TARGETS
	.align		4
.L_2944:
        /*00d0*/ 	.byte	0x04, 0x34
        /*00d2*/ 	.short	(.L_2946 - .L_2945)


	//   ....[0]....
.L_2945:
        /*00d4*/ 	.word	.L_x_42231@srel
        /*00d8*/ 	.short	0x0
        /*00da*/ 	.short	0x0
        /*00dc*/ 	.word	0x3
        /*00e0*/ 	.word	.L_x_42232@srel
        /*00e4*/ 	.word	.L_x_42233@srel
        /*00e8*/ 	.word	.L_x_42234@srel


	//----- nvinfo : EIATTR_MAX_THREADS
	.align		4
.L_2946:
        /*00ec*/ 	.byte	0x04, 0x05
        /*00ee*/ 	.short	(.L_2948 - .L_2947)
.L_2947:
        /*00f0*/ 	.word	0x00000080
        /*00f4*/ 	.word	0x00000001
        /*00f8*/ 	.word	0x00000001


	//----- nvinfo : EIATTR_CRS_STACK_SIZE
	.align		4
.L_2948:
        /*00fc*/ 	.byte	0x04, 0x1e
        /*00fe*/ 	.short	(.L_2950 - .L_2949)
.L_2949:
        /*0100*/ 	.word	0x00000000


	//----- nvinfo : EIATTR_CBANK_PARAM_SIZE
	.align		4
.L_2950:
        /*0104*/ 	.byte	0x03, 0x19
        /*0106*/ 	.short	0x00e8


	//----- nvinfo : EIATTR_PARAM_CBANK
	.align		4
        /*0108*/ 	.byte	0x04, 0x0a
        /*010a*/ 	.short	(.L_2952 - .L_2951)
	.align		4
.L_2951:
        /*010c*/ 	.word	index@(.nv.constant0._ZN10layer_norm13ln_fwd_kernelINS_13Kernel_traitsI6__halfS2_fS2_fjLj7168ELj1ELj1ELj4ELj16ENS_18Kernel_traits_baseILj7168ES2_S2_fS2_fjLj128EEEEELb1ELb0ELb0ELb1EEEvNS_9FwdParamsE)
        /*0110*/ 	.short	0x0380
        /*0112*/ 	.short	0x00e8


	//----- nvinfo : EIATTR_SW_WAR
	.align		4
.L_2952:
        /*0114*/ 	.byte	0x04, 0x36
        /*0116*/ 	.short	(.L_2954 - .L_2953)
.L_2953:
        /*0118*/ 	.word	0x00000008
.L_2954:


//--------------------- .nv.info._ZN10layer_norm13ln_fwd_kernelINS_13Kernel_traitsI6__halfS2_fS2_fjLj7168ELj1ELj1ELj4ELj16ENS_18Kernel_traits_baseILj7168ES2_S2_fS2_fjLj128EEEEELb1ELb0ELb1ELb0EEEvNS_9FwdParamsE --------------------------
	.section	.nv.info._ZN10layer_norm13ln_fwd_kernelINS_13Kernel_traitsI6__halfS2_fS2_fjLj7168ELj1ELj1ELj4ELj16ENS_18Kernel_traits_baseILj7168ES2_S2_fS2_fjLj128EEEEELb1ELb0ELb1ELb0EEEvNS_9FwdParamsE,"",@"SHT_CUDA_INFO"
	.sectionflags	@""
	.align	4


	//----- nvinfo : EIATTR_CUDA_API_VERSION
	.align		4
        /*0000*/ 	.byte	0x04, 0x37
        /*0002*/ 	.short	(.L_2956 - .L_2955)
.L_2955:
        /*0004*/ 	.word	0x00000082


	//----- nvinfo : EIATTR_KPARAM_INFO
	.align		4
.L_2956:
        /*0008*/ 	.byte	0x04, 0x17
        /*000a*/ 	.short	(.L_2958 - .L_2957)
.L_2957:
        /*000c*/ 	.word	0x00000000
        /*0010*/ 	.short	0x0000
        /*0012*/ 	.short	0x0000
        /*0014*/ 	.byte	0x00, 0xf0, 0xa1, 0x03


	//----- nvinfo : EIATTR_SPARSE_MMA_MASK
	.align		4
.L_2958:
        /*0018*/ 	.byte	0x03, 0x50
        /*001a*/ 	.short	0x0000


	//----- nvinfo : EIATTR_MAXREG_COUNT
	.align		4
        /*001c*/ 	.byte	0x03, 0x1b
        /*001e*/ 	.short	0x00ff


	//----- nvinfo : EIATTR_NUM_BARRIERS
	.align		4
        /*0020*/ 	.byte	0x02, 0x4c
        /*0022*/ 	.byte	0x01
	.zero		1


	//----- nvinfo : EIATTR_MERCURY_ISA_VERSION
	.align		4
        /*0024*/ 	.byte	0x03, 0x5f
        /*0026*/ 	.short	0x0101


	//----- nvinfo : EIATTR_COOP_GROUP_MASK_REGIDS
	.align		4
        /*0028*/ 	.byte	0x04, 0x29
        /*002a*/ 	.short	(.L_2960 - .L_2959)


	//   ....[0]....
.L_2959:
        /*002c*/ 	.word	0xffffffff


	//   ....[1]....
        /*0030*/ 	.word	0xffffffff


	//   ....[2]....
        /*0034*/ 	.word	0xffffffff


	//   ....[3]....
        /*0038*/ 	.word	0xffffffff


	//   ....[4]....
        /*003c*/ 	.word	0xffffffff


	//   ....[5]....
        /*0040*/ 	.word	0xffffffff


	//   ....[6]....
        /*0044*/ 	.word	0xffffffff


	//   ....[7]....
        /*0048*/ 	.word	0xffffffff


	//   ....[8]....
        /*004c*/ 	.word	0xffffffff


	//   ....[9]....
        /*0050*/ 	.word	0xffffffff


	//   ....[10]....
        /*0054*/ 	.word	0xffffffff


	//   ....[11]....
        /*0058*/ 	.word	0xffffffff


	//   ....[12]....
        /*005c*/ 	.word	0xffffffff


	//   ....[13]....
        /*0060*/ 	.word	0xffffffff


	//   ....[14]....
        /*0064*/ 	.word	0xffffffff


	//   ....[15]....
        /*0068*/ 	.word	0xffffffff


	//   ....[16]....
        /*006c*/ 	.word	0xffffffff


	//   ....[17]....
        /*0070*/ 	.word	0xffffffff


	//----- nvinfo : EIATTR_COOP_GROUP_INSTR_OFFSETS
	.align		4
.L_2960:
        /*0074*/ 	.byte	0x04, 0x28
        /*0076*/ 	.short	(.L_2962 - .L_2961)


	//   ....[0]....
.L_2961:
        /*0078*/ 	.word	0x00027d10


	//   ....[1]....
        /*007c*/ 	.word	0x00027d30


	//   ....[2]....
        /*0080*/ 	.word	0x00027d50


	//   ....[3]....
        /*0084*/ 	.word	0x00027d70


	//   ....[4]....
        /*0088*/ 	.word	0x00027d90


	//   ....[5]....
        /*008c*/ 	.word	0x00028510


	//   ....[6]....
        /*0090*/ 	.word	0x00028540


	//   ....[7]....
        /*0094*/ 	.word	0x00028570


	//   ....[8]....
        /*0098*/ 	.word	0x000285a0


	//   ....[9]....
        /*009c*/ 	.word	0x000285d0


	//   ....[10]....
        /*00a0*/ 	.word	0x00028640


	//   ....[11]....
        /*00a4*/ 	.word	0x000286b0


	//   ....[12]....
        /*00a8*/ 	.word	0x000286d0


	//   ....[13]....
        /*00ac*/ 	.word	0x00028780


	//   ....[14]....
        /*00b0*/ 	.word	0x000287a0


	//   ....[15]....
        /*00b4*/ 	.word	0x00028800


	//   ....[16]....
        /*00b8*/ 	.word	0x00028860


	//   ....[17]....
        /*00bc*/ 	.word	0x000288b0


	//----- nvinfo : EIATTR_VRC_CTA_INIT_COUNT
	.align		4
.L_2962:
        /*00c0*/ 	.byte	0x02, 0x4a
	.zero		1
	.zero		1


	//----- nvinfo : EIATTR_EXIT_INSTR_OFFSETS
	.align		4
        /*00c4*/ 	.byte	0x04, 0x1c
        /*00c6*/ 	.short	(.L_2964 - .L_2963)


	//   ....[0]....
.L_2963:
        /*00c8*/ 	.word	0x00000b70


	//   ....[1]....
        /*00cc*/ 	.word	0x0002a0c0


	//----- nvinfo : EIATTR_MAX_THREADS
	.align		4
.L_2964:
        /*00d0*/ 	.byte	0x04, 0x05
        /*00d2*/ 	.short	(.L_2966 - .L_2965)
.L_2965:
        /*00d4*/ 	.word	0x00000080
        /*00d8*/ 	.word	0x00000001
        /*00dc*/ 	.word	0x00000001


	//----- nvinfo : EIATTR_CRS_STACK_SIZE
	.align		4
.L_2966:
        /*00e0*/ 	.byte	0x04, 0x1e
        /*00e2*/ 	.short	(.L_2968 - .L_2967)
.L_2967:
        /*00e4*/ 	.word	0x00000000


	//----- nvinfo : EIATTR_CBANK_PARAM_SIZE
	.align		4
.L_2968:
        /*00e8*/ 	.byte	0x03, 0x19
        /*00ea*/ 	.short	0x00e8


	//----- nvinfo : EIATTR_PARAM_CBANK
	.align		4
        /*00ec*/ 	.byte	0x04, 0x0a
        /*00ee*/ 	.short	(.L_2970 - .L_2969)
	.align		4
.L_2969:
        /*00f0*/ 	.word	index@(.nv.constant0._ZN10layer_norm13ln_fwd_kernelINS_13Kernel_traitsI6__halfS2_fS2_fjLj7168ELj1ELj1ELj4ELj16ENS_18Kernel_traits_baseILj7168ES2_S2_fS2_fjLj128EEEEELb1ELb0ELb1ELb0EEEvNS_9FwdParamsE)
        /*00f4*/ 	.short	0x0380
        /*00f6*/ 	.short	0x00e8


	//----- nvinfo : EIATTR_SW_WAR
	.align		4
.L_2970:
        /*00f8*/ 	.byte	0x04, 0x36
        /*00fa*/ 	.short	(.L_2972 - .L_2971)
.L_2971:
        /*00fc*/ 	.word	0x00000008
.L_2972:


//--------------------- .nv.info._ZN10layer_norm13ln_fwd_kernelINS_13Kernel_traitsI6__halfS2_fS2_fjLj7168ELj1ELj1ELj4ELj16ENS_18Kernel_traits_baseILj7168ES2_S2_fS2_fjLj128EEEEELb1ELb0ELb1ELb1EEEvNS_9FwdParamsE --------------------------
	.section	.nv.info._ZN10layer_norm13ln_fwd_kernelINS_13Kernel_traitsI6__halfS2_fS2_fjLj7168ELj1ELj1ELj4ELj16ENS_18Kernel_traits_baseILj7168ES2_S2_fS2_fjLj128EEEEELb1ELb0ELb1ELb1EEEvNS_9FwdParamsE,"",@"SHT_CUDA_INFO"
	.sectionflags	@""
	.align	4


	//----- nvinfo : EIATTR_CUDA_API_VERSION
	.align		4
        /*0000*/ 	.byte	0x04, 0x37
        /*0002*/ 	.short	(.L_2974 - .L_2973)
.L_2973:
        /*0004*/ 	.word	0x00000082


	//----- nvinfo : EIATTR_KPARAM_INFO
	.align		4
.L_2974:
        /*0008*/ 	.byte	0x04, 0x17
        /*000a*/ 	.short	(.L_2976 - .L_2975)
.L_2975:
        /*000c*/ 	.word	0x00000000
        /*0010*/ 	.short	0x0000
        /*0012*/ 	.short	0x0000
        /*0014*/ 	.byte	0x00, 0xf0, 0xa1, 0x03


	//----- nvinfo : EIATTR_SPARSE_MMA_MASK
	.align		4
.L_2976:
        /*0018*/ 	.byte	0x03, 0x50
        /*001a*/ 	.short	0x0000


	//----- nvinfo : EIATTR_MAXREG_COUNT
	.align		4
        /*001c*/ 	.byte	0x03, 0x1b
        /*001e*/ 	.short	0x00ff


	//----- nvinfo : EIATTR_NUM_BARRIERS
	.align		4
        /*0020*/ 	.byte	0x02, 0x4c
        /*0022*/ 	.byte	0x01
	.zero		1


	//----- nvinfo : EIATTR_MERCURY_ISA_VERSION
	.align		4
        /*0024*/ 	.byte	0x03, 0x5f
        /*0026*/ 	.short	0x0101


	//----- nvinfo : EIATTR_COOP_GROUP_MASK_REGIDS
	.align		4
        /*0028*/ 	.byte	0x04, 0x29
        /*002a*/ 	.short	(.L_2978 - .L_2977)


	//   ....[0]....
.L_2977:
        /*002c*/ 	.word	0xffffffff


	//   ....[1]....
        /*0030*/ 	.word	0xffffffff


	//   ....[2]....
        /*0034*/ 	.word	0xffffffff


	//   ....[3]....
        /*0038*/ 	.word	0xffffffff


	//   ....[4]....
        /*003c*/ 	.word	0xffffffff


	//   ....[5]....
        /*0040*/ 	.word	0xffffffff


	//   ....[6]....
        /*0044*/ 	.word	0xffffffff


	//   ....[7]....
        /*0048*/ 	.word	0xffffffff


	//   ....[8]....
        /*004c*/ 	.word	0xffffffff


	//   ....[9]....
        /*0050*/ 	.word	0xffffffff


	//   ....[10]....
        /*0054*/ 	.word	0xffffffff


	//   ....[11]....
        /*0058*/ 	.word	0xffffffff


	//   ....[12]....
        /*005c*/ 	.word	0xffffffff


	//   ....[13]....
        /*0060*/ 	.word	0xffffffff


	//   ....[14]....
        /*0064*/ 	.word	0xffffffff


	//   ....[15]....
        /*0068*/ 	.word	0xffffffff


	//   ....[16]....
        /*006c*/ 	.word	0xffffffff


	//   ....[17]....
        /*0070*/ 	.word	0xffffffff


	//----- nvinfo : EIATTR_COOP_GROUP_INSTR_OFFSETS
	.align		4
.L_2978:
        /*0074*/ 	.byte	0x04, 0x28
        /*0076*/ 	.short	(.L_2980 - .L_2979)


	//   ....[0]....
.L_2979:
        /*0078*/ 	.word	0x0002d3d0


	//   ....[1]....
        /*007c*/ 	.word	0x0002d420


	//   ....[2]....
        /*0080*/ 	.word	0x0002d440


	//   ....[3]....
        /*0084*/ 	.word	0x0002d460


	//   ....[4]....
        /*0088*/ 	.word	0x0002d480


	//   ....[5]....
        /*008c*/ 	.word	0x0002dbb0


	//   ....[6]....
        /*0090*/ 	.word	0x0002dbd0


	//   ....[7]....
        /*0094*/ 	.word	0x0002dbf0


	//   ....[8]....
        /*0098*/ 	.word	0x0002dc10


	//   ....[9]....
        /*009c*/ 	.word	0x0002dc40


	//   ....[10]....
        /*00a0*/ 	.word	0x0002ddd0


	//   ....[11]....
        /*00a4*/ 	.word	0x0002de10


	//   ....[12]....
        /*00a8*/ 	.word	0x0002de20


	//   ....[13]....
        /*00ac*/ 	.word	0x0002de60


	//   ....[14]....
        /*00b0*/ 	.word	0x0002df40


	//   ....[15]....
        /*00b4*/ 	.word	0x0002df60


	//   ....[16]....
        /*00b8*/ 	.word	0x0002e020


	//   ....[17]....
        /*00bc*/ 	.word	0x0002e050


	//----- nvinfo : EIATTR_VRC_CTA_INIT_COUNT
	.align		4
.L_2980:
        /*00c0*/ 	.byte	0x02, 0x4a
	.zero		1
	.zero		1


	//----- nvinfo : EIATTR_EXIT_INSTR_OFFSETS
	.align		4
        /*00c4*/ 	.byte	0x04, 0x1c
        /*00c6*/ 	.short	(.L_2982 - .L_2981)


	//   ....[0]....
.L_2981:
        /*00c8*/ 	.word	0x00000400


	//   ....[1]....
        /*00cc*/ 	.word	0x0002f660


	//----- nvinfo : EIATTR_MAX_THREADS
	.align		4
.L_2982:
        /*00d0*/ 	.byte	0x04, 0x05
        /*00d2*/ 	.short	(.L_2984 - .L_2983)
.L_2983:
        /*00d4*/ 	.word	0x00000080
        /*00d8*/ 	.word	0x00000001
        /*00dc*/ 	.word	0x00000001


	//----- nvinfo : EIATTR_CRS_STACK_SIZE
	.align		4
.L_2984:
        /*00e0*/ 	.byte	0x04, 0x1e
        /*00e2*/ 	.short	(.L_2986 - .L_2985)
.L_2985:
        /*00e4*/ 	.word	0x00000000


	//----- nvinfo : EIATTR_CBANK_PARAM_SIZE
	.align		4
.L_2986:
        /*00e8*/ 	.byte	0x03, 0x19
        /*00ea*/ 	.short	0x00e8


	//----- nvinfo : EIATTR_PARAM_CBANK
	.align		4
        /*00ec*/ 	.byte	0x04, 0x0a
        /*00ee*/ 	.short	(.L_2988 - .L_2987)
	.align		4
.L_2987:
        /*00f0*/ 	.word	index@(.nv.constant0._ZN10layer_norm13ln_fwd_kernelINS_13Kernel_traitsI6__halfS2_fS2_fjLj7168ELj1ELj1ELj4ELj16ENS_18Kernel_traits_baseILj7168ES2_S2_fS2_fjLj128EEEEELb1ELb0ELb1ELb1EEEvNS_9FwdParamsE)
        /*00f4*/ 	.short	0x0380
        /*00f6*/ 	.short	0x00e8


	//----- nvinfo : EIATTR_SW_WAR
	.align		4
.L_2988:
        /*00f8*/ 	.byte	0x04, 0x36
        /*00fa*/ 	.short	(.L_2990 - .L_2989)
.L_2989:
        /*00fc*/ 	.word	0x00000008
.L_2990:


//--------------------- .nv.info._ZN10layer_norm13ln_fwd_kernelINS_13Kernel_traitsI6__halfS2_fS2_fjLj7168ELj1ELj1ELj4ELj16ENS_18Kernel_traits_baseILj7168ES2_S2_fS2_fjLj128EEEEELb1ELb1ELb0ELb0EEEvNS_9FwdParamsE --------------------------
	.section	.nv.info._ZN10layer_norm13ln_fwd_kernelINS_13Kernel_traitsI6__halfS2_fS2_fjLj7168ELj1ELj1ELj4ELj16ENS_18Kernel_traits_baseILj7168ES2_S2_fS2_fjLj128EEEEELb1ELb1ELb0ELb0EEEvNS_9FwdParamsE,"",@"SHT_CUDA_INFO"
	.sectionflags	@""
	.align	4


	//----- nvinfo : EIATTR_CUDA_API_VERSION
	.align		4
        /*0000*/ 	.byte	0x04, 0x37
        /*0002*/ 	.short	(.L_2992 - .L_2991)
.L_2991:
        /*0004*/ 	.word	0x00000082


	//----- nvinfo : EIATTR_KPARAM_INFO
	.align		4
.L_2992:
        /*0008*/ 	.byte	0x04, 0x17
        /*000a*/ 	.short	(.L_2994 - .L_2993)
.L_2993:
        /*000c*/ 	.word	0x00000000
        /*0010*/ 	.short	0x0000
        /*0012*/ 	.short	0x0000
        /*0014*/ 	.byte	0x00, 0xf0, 0xa1, 0x03


	//----- nvinfo : EIATTR_SPARSE_MMA_MASK
	.align		4
.L_2994:
        /*0018*/ 	.byte	0x03, 0x50
        /*001a*/ 	.short	0x0000


	//----- nvinfo : EIATTR_MAXREG_COUNT
	.align		4
        /*001c*/ 	.byte	0x03, 0x1b
        /*001e*/ 	.short	0x00ff


	//----- nvinfo : EIATTR_NUM_BARRIERS
	.align		4
        /*0020*/ 	.byte	0x02, 0x4c
        /*0022*/ 	.byte	0x01
	.zero		1


	//----- nvinfo : EIATTR_MERCURY_ISA_VERSION
	.align		4
        /*0024*/ 	.byte	0x03, 0x5f
        /*0026*/ 	.short	0x0101


	//----- nvinfo : EIATTR_COOP_GROUP_MASK_REGIDS
	.align		4
        /*0028*/ 	.byte	0x04, 0x29
        /*002a*/ 	.short	(.L_2996 - .L_2995)


	//   ....[0]....
.L_2995:
        /*002c*/ 	.word	0xffffffff


	//   ....[1]....
        /*0030*/ 	.word	0xffffffff


	//   ....[2]....
        /*0034*/ 	.word	0xffffffff


	//   ....[3]....
        /*0038*/ 	.word	0xffffffff


	//   ....[4]....
        /*003c*/ 	.word	0xffffffff


	//   ....[5]....
        /*0040*/ 	.word	0xffffffff


	//   ....[6]....
        /*0044*/ 	.word	0xffffffff


	//   ....[7]....
        /*0048*/ 	.word	0xffffffff


	//   ....[8]....
        /*004c*/ 	.word	0xffffffff


	//   ....[9]....
        /*0050*/ 	.word	0xffffffff


	//   ....[10]....
        /*0054*/ 	.word	0xffffffff


	//   ....[11]....
        /*0058*/ 	.word	0xffffffff


	//   ....[12]....
        /*005c*/ 	.word	0xffffffff


	//   ....[13]....
        /*0060*/ 	.word	0xffffffff


	//   ....[14]....
        /*0064*/ 	.word	0xffffffff


	//   ....[15]....
        /*0068*/ 	.word	0xffffffff


	//   ....[16]....
        /*006c*/ 	.word	0xffffffff


	//   ....[17]....
        /*0070*/ 	.word	0xffffffff


	//----- nvinfo : EIATTR_COOP_GROUP_INSTR_OFFSETS
	.align		4
.L_2996:
        /*0074*/ 	.byte	0x04, 0x28
        /*0076*/ 	.short	(.L_2998 - .L_2997)


	//   ....[0]....
.L_2997:
        /*0078*/ 	.word	0x0002e690


	//   ....[1]....
        /*007c*/ 	.word	0x0002e6b0


	//   ....[2]....
        /*0080*/ 	.word	0x0002e6d0


	//   ....[3]....
        /*0084*/ 	.word	0x0002e6f0


	//   ....[4]....
        /*0088*/ 	.word	0x0002e710


	//   ....[5]....
        /*008c*/ 	.word	0x0002ee80


	//   ....[6]....
        /*0090*/ 	.word	0x0002eea0


	//   ....[7]....
        /*0094*/ 	.word	0x0002eec0


	//   ....[8]....
        /*0098*/ 	.word	0x0002eee0


	//   ....[9]....
        /*009c*/ 	.word	0x0002ef00


	//   ....[10]....
        /*00a0*/ 	.word	0x0002f090


	//   ....[11]....
        /*00a4*/ 	.word	0x0002f0d0


	//   ....[12]....
        /*00a8*/ 	.word	0x0002f120


	//   ....[13]....
        /*00ac*/ 	.word	0x0002f1c0


	//   ....[14]....
        /*00b0*/ 	.word	0x0002f240


	//   ....[15]....
        /*00b4*/ 	.word	0x0002f280


	//   ....[16]....
        /*00b8*/ 	.word	0x0002f2d0


	//   ....[17]....
        /*00bc*/ 	.word	0x0002f340


	//----- nvinfo : EIATTR_VRC_CTA_INIT_COUNT
	.align		4
.L_2998:
        /*00c0*/ 	.byte	0x02, 0x4a
	.zero		1
	.zero		1


	//----- nvinfo : EIATTR_EXIT_INSTR_OFFSETS
	.align		4
        /*00c4*/ 	.byte	0x04, 0x1c
        /*00c6*/ 	.short	(.L_3000 - .L_2999)


	//   ....[0]....
.L_2999:
        /*00c8*/ 	.word	0x00000e00


	//   ....[1]....
        /*00cc*/ 	.word	0x00030aa0


	//----- nvinfo : EIATTR_INDIRECT_BRANCH_TARGETS
	.align		4
.L_3000:
        /*00d0*/ 	.byte	0x04, 0x34
        /*00d2*/ 	.short	(.L_3002 - .L_3001)


	//   ....[0]....
.L_3001:
        /*00d4*/ 	.word	.L_x_42235@srel
        /*00d8*/ 	.short	0x0
        /*00da*/ 	.short	0x0
        /*00dc*/ 	.word	0x3
        /*00e0*/ 	.word	.L_x_42236@srel
        /*00e4*/ 	.word	.L_x_42237@srel
        /*00e8*/ 	.word	.L_x_42238@srel


	//----- nvinfo : EIATTR_MAX_THREADS
	.align		4
.L_3002:
        /*00ec*/ 	.byte	0x04, 0x05
        /*00ee*/ 	.short	(.L_3004 - .L_3003)
.L_3003:
        /*00f0*/ 	.word	0x00000080
        /*00f4*/ 	.word	0x00000001
        /*00f8*/ 	.word	0x00000001


	//----- nvinfo : EIATTR_CRS_STACK_SIZE
	.align		4
.L_3004:
        /*00fc*/ 	.byte	0x04, 0x1e
        /*00fe*/ 	.short	(.L_3006 - .L_3005)
.L_3005:
        /*0100*/ 	.word	0x00000000


	//----- nvinfo : EIATTR_CBANK_PARAM_SIZE
	.align		4
.L_3006:
        /*0104*/ 	.byte	0x03, 0x19
        /*0106*/ 	.short	0x00e8


	//----- nvinfo : EIATTR_PARAM_CBANK
	.align		4
        /*0108*/ 	.byte	0x04, 0x0a
        /*010a*/ 	.short	(.L_3008 - .L_3007)
	.align		4
.L_3007:
        /*010c*/ 	.word	index@(.nv.constant0._ZN10layer_norm13ln_fwd_kernelINS_13Kernel_traitsI6__halfS2_fS2_fjLj7168ELj1ELj1ELj4ELj16ENS_18Kernel_traits_baseILj7168ES2_S2_fS2_fjLj128EEEEELb1ELb1ELb0ELb0EEEvNS_9FwdParamsE)
        /*0110*/ 	.short	0x0380
        /*0112*/ 	.short	0x00e8


	//----- nvinfo : EIATTR_SW_WAR
	.align		4
.L_3008:
        /*0114*/ 	.byte	0x04, 0x36
        /*0116*/ 	.short	(.L_3010 - .L_3009)
.L_3009:
        /*0118*/ 	.word	0x00000008
.L_3010:


//--------------------- .nv.info._ZN10layer_norm13ln_fwd_kernelINS_13Kernel_traitsI6__halfS2_fS2_fjLj7168ELj1ELj1ELj4ELj16ENS_18Kernel_traits_baseILj7168ES2_S2_fS2_fjLj128EEEEELb1ELb1ELb0ELb1EEEvNS_9FwdParamsE --------------------------
	.section	.nv.info._ZN10layer_norm13ln_fwd_kernelINS_13Kernel_traitsI6__halfS2_fS2_fjLj7168ELj1ELj1ELj4ELj16ENS_18Kernel_traits_baseILj7168ES2_S2_fS2_fjLj128EEEEELb1ELb1ELb0ELb1EEEvNS_9FwdParamsE,"",@"SHT_CUDA_INFO"
	.sectionflags	@""
	.align	4


	//----- nvinfo : EIATTR_CUDA_API_VERSION
	.align		4
        /*0000*/ 	.byte	0x04, 0x37
        /*0002*/ 	.short	(.L_3012 - .L_3011)
.L_3011:
        /*0004*/ 	.word	0x00000082


	//----- nvinfo : EIATTR_KPARAM_INFO
	.align		4
.L_3012:
        /*0008*/ 	.byte	0x04, 0x17
        /*000a*/ 	.short	(.L_3014 - .L_3013)
.L_3013:
        /*000c*/ 	.word	0x00000000
        /*0010*/ 	.short	0x0000
        /*0012*/ 	.short	0x0000
        /*0014*/ 	.byte	0x00, 0xf0, 0xa1, 0x03


	//----- nvinfo : EIATTR_SPARSE_MMA_MASK
	.align		4
.L_3014:
        /*0018*/ 	.byte	0x03, 0x50
        /*001a*/ 	.short	0x0000


	//----- nvinfo : EIATTR_MAXREG_COUNT
	.align		4
        /*001c*/ 	.byte	0x03, 0x1b
        /*001e*/ 	.short	0x00ff


	//----- nvinfo : EIATTR_NUM_BARRIERS
	.align		4
        /*0020*/ 	.byte	0x02, 0x4c
        /*0022*/ 	.byte	0x01
	.zero		1


	//----- nvinfo : EIATTR_MERCURY_ISA_VERSION
	.align		4
        /*0024*/ 	.byte	0x03, 0x5f
        /*0026*/ 	.short	0x0101


	//----- nvinfo : EIATTR_COOP_GROUP_MASK_REGIDS
	.align		4
        /*0028*/ 	.byte	0x04, 0x29
        /*002a*/ 	.short	(.L_3016 - .L_3015)


	//   ....[0]....
.L_3015:
        /*002c*/ 	.word	0xffffffff


	//   ....[1]....
        /*0030*/ 	.word	0xffffffff


	//   ....[2]....
        /*0034*/ 	.word	0xffffffff


	//   ....[3]....
        /*0038*/ 	.word	0xffffffff


	//   ....[4]....
        /*003c*/ 	.word	0xffffffff


	//   ....[5]....
        /*0040*/ 	.word	0xffffffff


	//   ....[6]....
        /*0044*/ 	.word	0xffffffff


	//   ....[7]....
        /*0048*/ 	.word	0xffffffff


	//   ....[8]....
        /*004c*/ 	.word	0xffffffff


	//   ....[9]....
        /*0050*/ 	.word	0xffffffff


	//   ....[10]....
        /*0054*/ 	.word	0xffffffff


	//   ....[11]....
        /*0058*/ 	.word	0xffffffff


	//   ....[12]....
        /*005c*/ 	.word	0xffffffff


	//   ....[13]....
        /*0060*/ 	.word	0xffffffff


	//   ....[14]....
        /*0064*/ 	.word	0xffffffff


	//   ....[15]....
        /*0068*/ 	.word	0xffffffff


	//   ....[16]....
        /*006c*/ 	.word	0xffffffff


	//   ....[17]....
        /*0070*/ 	.word	0xffffffff


	//----- nvinfo : EIATTR_COOP_GROUP_INSTR_OFFSETS
	.align		4
.L_3016:
        /*0074*/ 	.byte	0x04, 0x28
        /*0076*/ 	.short	(.L_3018 - .L_3017)


	//   ....[0]....
.L_3017:
        /*0078*/ 	.word	0x00023f80


	//   ....[1]....
        /*007c*/ 	.word	0x00023fa0


	//   ....[2]....
        /*0080*/ 	.word	0x00023fc0


	//   ....[3]....
        /*0084*/ 	.word	0x00023fe0


	//   ....[4]....
        /*0088*/ 	.word	0x00024000


	//   ....[5]....
        /*008c*/ 	.word	0x00024740


	//   ....[6]....
        /*0090*/ 	.word	0x00024780


	//   ....[7]....
        /*0094*/ 	.word	0x000247c0


	//   ....[8]....
        /*0098*/ 	.word	0x00024800


	//   ....[9]....
        /*009c*/ 	.word	0x00024820


	//   ....[10]....
        /*00a0*/ 	.word	0x000249c0


	//   ....[11]....
        /*00a4*/ 	.word	0x00024a00


	//   ....[12]....
        /*00a8*/ 	.word	0x00024ab0


	//   ....[13]....
        /*00ac*/ 	.word	0x00024af0


	//   ....[14]....
        /*00b0*/ 	.word	0x00024b70


	//   ....[15]....
        /*00b4*/ 	.word	0x00024bd0


	//   ....[16]....
        /*00b8*/ 	.word	0x00024c70


	//   ....[17]....
        /*00bc*/ 	.word	0x00024ce0


	//----- nvinfo : EIATTR_VRC_CTA_INIT_COUNT
	.align		4
.L_3018:
        /*00c0*/ 	.byte	0x02, 0x4a
	.zero		1
	.zero		1


	//----- nvinfo : EIATTR_EXIT_INSTR_OFFSETS
	.align		4
        /*00c4*/ 	.byte	0x04, 0x1c
        /*00c6*/ 	.short	(.L_3020 - .L_3019)


	//   ....[0]....
.L_3019:
        /*00c8*/ 	.word	0x000006b0


	//   ....[1]....
        /*00cc*/ 	.word	0x00026160


	//----- nvinfo : EIATTR_INDIRECT_BRANCH_TARGETS
	.align		4
.L_3020:
        /*00d0*/ 	.byte	0x04, 0x34
        /*00d2*/ 	.short	(.L_3022 - .L_3021)


	//   ....[0]....
.L_3021:
        /*00d4*/ 	.word	.L_x_42239@srel
        /*00d8*/ 	.short	0x0
        /*00da*/ 	.short	0x0
        /*00dc*/ 	.word	0x3
        /*00e0*/ 	.word	.L_x_42240@srel
        /*00e4*/ 	.word	.L_x_42241@srel
        /*00e8*/ 	.word	.L_x_42242@srel


	//----- nvinfo : EIATTR_MAX_THREADS
	.align		4
.L_3022:
        /*00ec*/ 	.byte	0x04, 0x05
        /*00ee*/ 	.short	(.L_3024 - .L_3023)
.L_3023:
        /*00f0*/ 	.word	0x00000080
        /*00f4*/ 	.word	0x00000001
        /*00f8*/ 	.word	0x00000001


	//----- nvinfo : EIATTR_CRS_STACK_SIZE
	.align		4
.L_3024:
        /*00fc*/ 	.byte	0x04, 0x1e
        /*00fe*/ 	.short	(.L_3026 - .L_3025)
.L_3025:
        /*0100*/ 	.word	0x00000000


	//----- nvinfo : EIATTR_CBANK_PARAM_SIZE
	.align		4
.L_3026:
        /*0104*/ 	.byte	0x03, 0x19
        /*0106*/ 	.short	0x00e8


	//----- nvinfo : EIATTR_PARAM_CBANK
	.align		4
        /*0108*/ 	.byte	0x04, 0x0a
        /*010a*/ 	.short	(.L_3028 - .L_3027)
	.align		4
.L_3027:
        /*010c*/ 	.word	index@(.nv.constant0._ZN10layer_norm13ln_fwd_kernelINS_13Kernel_traitsI6__halfS2_fS2_fjLj7168ELj1ELj1ELj4ELj16ENS_18Kernel_traits_baseILj7168ES2_S2_fS2_fjLj128EEEEELb1ELb1ELb0ELb1EEEvNS_9FwdParamsE)
        /*0110*/ 	.short	0x0380
        /*0112*/ 	.short	0x00e8


	//----- nvinfo : EIATTR_SW_WAR
	.align		4
.L_3028:
        /*0114*/ 	.byte	0x04, 0x36
        /*0116*/ 	.short	(.L_3030 - .L_3029)
.L_3029:
        /*0118*/ 	.word	0x00000008
.L_3030:


//--------------------- .nv.info._ZN10layer_norm13ln_fwd_kernelINS_13Kernel_traitsI6__halfS2_fS2_fjLj7168ELj1ELj1ELj4ELj16ENS_18Kernel_traits_baseILj7168ES2_S2_fS2_fjLj128EEEEELb1ELb1ELb1ELb0EEEvNS_9FwdParamsE --------------------------
	.section	.nv.info._ZN10layer_norm13ln_fwd_kernelINS_13Kernel_traitsI6__halfS2_fS2_fjLj7168ELj1ELj1ELj4ELj16ENS_18Kernel_traits_baseILj7168ES2_S2_fS2_fjLj128EEEEELb1ELb1ELb1ELb0EEEvNS_9FwdParamsE,"",@"SHT_CUDA_INFO"
	.sectionflags	@""
	.align	4


	//----- nvinfo : EIATTR_CUDA_API_VERSION
	.align		4
        /*0000*/ 	.byte	0x04, 0x37
        /*0002*/ 	.short	(.L_3032 - .L_3031)
.L_3031:
        /*0004*/ 	.word	0x00000082


	//----- nvinfo : EIATTR_KPARAM_INFO
	.align		4
.L_3032:
        /*0008*/ 	.byte	0x04, 0x17
        /*000a*/ 	.short	(.L_3034 - .L_3033)
.L_3033:
        /*000c*/ 	.word	0x00000000
        /*0010*/ 	.short	0x0000
        /*0012*/ 	.short	0x0000
        /*0014*/ 	.byte	0x00, 0xf0, 0xa1, 0x03


	//----- nvinfo : EIATTR_SPARSE_MMA_MASK
	.align		4
.L_3034:
        /*0018*/ 	.byte	0x03, 0x50
        /*001a*/ 	.short	0x0000


	//----- nvinfo : EIATTR_MAXREG_COUNT
	.align		4
        /*001c*/ 	.byte	0x03, 0x1b
        /*001e*/ 	.short	0x00ff


	//----- nvinfo : EIATTR_NUM_BARRIERS
	.align		4
        /*0020*/ 	.byte	0x02, 0x4c
        /*0022*/ 	.byte	0x01
	.zero		1


	//----- nvinfo : EIATTR_MERCURY_ISA_VERSION
	.align		4
        /*0024*/ 	.byte	0x03, 0x5f
        /*0026*/ 	.short	0x0101


	//----- nvinfo : EIATTR_COOP_GROUP_MASK_REGIDS
	.align		4
        /*0028*/ 	.byte	0x04, 0x29
        /*002a*/ 	.short	(.L_3036 - .L_3035)


	//   ....[0]....
.L_3035:
        /*002c*/ 	.word	0xffffffff


	//   ....[1]....
        /*0030*/ 	.word	0xffffffff


	//   ....[2]....
        /*0034*/ 	.word	0xffffffff


	//   ....[3]....
        /*0038*/ 	.word	0xffffffff


	//   ....[4]....
        /*003c*/ 	.word	0xffffffff


	//   ....[5]....
        /*0040*/ 	.word	0xffffffff


	//   ....[6]....
        /*0044*/ 	.word	0xffffffff


	//   ....[7]....
        /*0048*/ 	.word	0xffffffff


	//   ....[8]....
        /*004c*/ 	.word	0xffffffff


	//   ....[9]....
        /*0050*/ 	.word	0xffffffff


	//   ....[10]....
        /*0054*/ 	.word	0xffffffff


	//   ....[11]....
        /*0058*/ 	.word	0xffffffff


	//   ....[12]....
        /*005c*/ 	.word	0xffffffff


	//   ....[13]....
        /*0060*/ 	.word	0xffffffff


	//   ....[14]....
        /*0064*/ 	.word	0xffffffff


	//   ....[15]....
        /*0068*/ 	.word	0xffffffff


	//   ....[16]....
        /*006c*/ 	.word	0xffffffff


	//   ....[17]....
        /*0070*/ 	.word	0xffffffff


	//----- nvinfo : EIATTR_COOP_GROUP_INSTR_OFFSETS
	.align		4
.L_3036:
        /*0074*/ 	.byte	0x04, 0x28
        /*0076*/ 	.short	(.L_3038 - .L_3037)


	//   ....[0]....
.L_3037:
        /*0078*/ 	.word	0x0002ff10


	//   ....[1]....
        /*007c*/ 	.word	0x0002ff30


	//   ....[2]....
        /*0080*/ 	.word	0x0002ff50


	//   ....[3]....
        /*0084*/ 	.word	0x0002ff80


	//   ....[4]....
        /*0088*/ 	.word	0x0002ffa0


	//   ....[5]....
        /*008c*/ 	.word	0x00030720


	//   ....[6]....
        /*0090*/ 	.word	0x00030740


	//   ....[7]....
        /*0094*/ 	.word	0x00030760


	//   ....[8]....
        /*0098*/ 	.word	0x00030780


	//   ....[9]....
        /*009c*/ 	.word	0x000307a0


	//   ....[10]....
        /*00a0*/ 	.word	0x00030930


	//   ....[11]....
        /*00a4*/ 	.word	0x00030960


	//   ....[12]....
        /*00a8*/ 	.word	0x00030970


	//   ....[13]....
        /*00ac*/ 	.word	0x000309c0


	//   ....[14]....
        /*00b0*/ 	.word	0x00030a90


	//   ....[15]....
        /*00b4*/ 	.word	0x00030ac0


	//   ....[16]....
        /*00b8*/ 	.word	0x00030b70


	//   ....[17]....
        /*00bc*/ 	.word	0x00030ba0


	//----- nvinfo : EIATTR_VRC_CTA_INIT_COUNT
	.align		4
.L_3038:
        /*00c0*/ 	.byte	0x02, 0x4a
	.zero		1
	.zero		1


	//----- nvinfo : EIATTR_EXIT_INSTR_OFFSETS
	.align		4
        /*00c4*/ 	.byte	0x04, 0x1c
        /*00c6*/ 	.short	(.L_3040 - .L_3039)


	//   ....[0]....
.L_3039:
        /*00c8*/ 	.word	0x00000e00


	//   ....[1]....
        /*00cc*/ 	.word	0x00032390


	//----- nvinfo : EIATTR_MAX_THREADS
	.align		4
.L_3040:
        /*00d0*/ 	.byte	0x04, 0x05
        /*00d2*/ 	.short	(.L_3042 - .L_3041)
.L_3041:
        /*00d4*/ 	.word	0x00000080
        /*00d8*/ 	.word	0x00000001
        /*00dc*/ 	.word	0x00000001


	//----- nvinfo : EIATTR_CRS_STACK_SIZE
	.align		4
.L_3042:
        /*00e0*/ 	.byte	0x04, 0x1e
        /*00e2*/ 	.short	(.L_3044 - .L_3043)
.L_3043:
        /*00e4*/ 	.word	0x00000000


	//----- nvinfo : EIATTR_CBANK_PARAM_SIZE
	.align		4
.L_3044:
        /*00e8*/ 	.byte	0x03, 0x19
        /*00ea*/ 	.short	0x00e8


	//----- nvinfo : EIATTR_PARAM_CBANK
	.align		4
        /*00ec*/ 	.byte	0x04, 0x0a
        /*00ee*/ 	.short	(.L_3046 - .L_3045)
	.align		4
.L_3045:
        /*00f0*/ 	.word	index@(.nv.constant0._ZN10layer_norm13ln_fwd_kernelINS_13Kernel_traitsI6__halfS2_fS2_fjLj7168ELj1ELj1ELj4ELj16ENS_18Kernel_traits_baseILj7168ES2_S2_fS2_fjLj128EEEEELb1ELb1ELb1ELb0EEEvNS_9FwdParamsE)
        /*00f4*/ 	.short	0x0380
        /*00f6*/ 	.short	0x00e8


	//----- nvinfo : EIATTR_SW_WAR
	.align		4
.L_3046:
        /*00f8*/ 	.byte	0x04, 0x36
        /*00fa*/ 	.short	(.L_3048 - .L_3047)
.L_3047:
        /*00fc*/ 	.word	0x00000008
.L_3048:


//--------------------- .nv.info._ZN10layer_norm13ln_fwd_kernelINS_13Kernel_traitsI6__halfS2_fS2_fjLj7168ELj1ELj1ELj4ELj16ENS_18Kernel_traits_baseILj7168ES2_S2_fS2_fjLj128EEEEELb1ELb1ELb1ELb1EEEvNS_9FwdParamsE --------------------------
	.section	.nv.info._ZN10layer_norm13ln_fwd_kernelINS_13Kernel_traitsI6__halfS2_fS2_fjLj7168ELj1ELj1ELj4ELj16ENS_18Kernel_traits_baseILj7168ES2_S2_fS2_fjLj128EEEEELb1ELb1ELb1ELb1EEEvNS_9FwdParamsE,"",@"SHT_CUDA_INFO"
	.sectionflags	@""
	.align	4


	//----- nvinfo : EIATTR_CUDA_API_VERSION
	.align		4
        /*0000*/ 	.byte	0x04, 0x37
        /*0002*/ 	.short	(.L_3050 - .L_3049)
.L_3049:
        /*0004*/ 	.word	0x00000082


	//----- nvinfo : EIATTR_KPARAM_INFO
	.align		4
.L_3050:
        /*0008*/ 	.byte	0x04, 0x17
        /*000a*/ 	.short	(.L_3052 - .L_3051)
.L_3051:
        /*000c*/ 	.word	0x00000000
        /*0010*/ 	.short	0x0000
        /*0012*/ 	.short	0x0000
        /*0014*/ 	.byte	0x00, 0xf0, 0xa1, 0x03


	//----- nvinfo : EIATTR_SPARSE_MMA_MASK
	.align		4
.L_3052:
        /*0018*/ 	.byte	0x03, 0x50
        /*001a*/ 	.short	0x0000


	//----- nvinfo : EIATTR_MAXREG_COUNT
	.align		4
        /*001c*/ 	.byte	0x03, 0x1b
        /*001e*/ 	.short	0x00ff


	//----- nvinfo : EIATTR_NUM_BARRIERS
	.align		4
        /*0020*/ 	.byte	0x02, 0x4c
        /*0022*/ 	.byte	0x01
	.zero		1


	//----- nvinfo : EIATTR_MERCURY_ISA_VERSION
	.align		4
        /*0024*/ 	.byte	0x03, 0x5f
        /*0026*/ 	.short	0x0101


	//----- nvinfo : EIATTR_COOP_GROUP_MASK_REGIDS
	.align		4
        /*0028*/ 	.byte	0x04, 0x29
        /*002a*/ 	.short	(.L_3054 - .L_3053)


	//   ....[0]....
.L_3053:
        /*002c*/ 	.word	0xffffffff


	//   ....[1]....
        /*0030*/ 	.word	0xffffffff


	//   ....[2]....
        /*0034*/ 	.word	0xffffffff


	//   ....[3]....
        /*0038*/ 	.word	0xffffffff


	//   ....[4]....
        /*003c*/ 	.word	0xffffffff


	//   ....[5]....
        /*0040*/ 	.word	0xffffffff


	//   ....[6]....
        /*0044*/ 	.word	0xffffffff


	//   ....[7]....
        /*0048*/ 	.word	0xffffffff


	//   ....[8]....
        /*004c*/ 	.word	0xffffffff


	//   ....[9]....
        /*0050*/ 	.word	0xffffffff


	//   ....[10]....
        /*0054*/ 	.word	0xffffffff


	//   ....[11]....
        /*0058*/ 	.word	0xffffffff


	//   ....[12]....
        /*005c*/ 	.word	0xffffffff


	//   ....[13]....
        /*0060*/ 	.word	0xffffffff


	//   ....[14]....
        /*0064*/ 	.word	0xffffffff


	//   ....[15]....
        /*0068*/ 	.word	0xffffffff


	//   ....[16]....
        /*006c*/ 	.word	0xffffffff


	//   ....[17]....
        /*0070*/ 	.word	0xffffffff


	//----- nvinfo : EIATTR_COOP_GROUP_INSTR_OFFSETS
	.align		4
.L_3054:
        /*0074*/ 	.byte	0x04, 0x28
        /*0076*/ 	.short	(.L_3056 - .L_3055)


	//   ....[0]....
.L_3055:
        /*0078*/ 	.word	0x00025b00


	//   ....[1]....
        /*007c*/ 	.word	0x00025b40


	//   ....[2]....
        /*0080*/ 	.word	0x00025b60


	//   ....[3]....
        /*0084*/ 	.word	0x00025b80


	//   ....[4]....
        /*0088*/ 	.word	0x00025ba0


	//   ....[5]....
        /*008c*/ 	.word	0x00026300


	//   ....[6]....
        /*0090*/ 	.word	0x00026320


	//   ....[7]....
        /*0094*/ 	.word	0x00026340


	//   ....[8]....
        /*0098*/ 	.word	0x00026360


	//   ....[9]....
        /*009c*/ 	.word	0x00026380


	//   ....[10]....
        /*00a0*/ 	.word	0x00026500


	//   ....[11]....
        /*00a4*/ 	.word	0x00026530


	//   ....[12]....
        /*00a8*/ 	.word	0x00026540


	//   ....[13]....
        /*00ac*/ 	.word	0x00026590


	//   ....[14]....
        /*00b0*/ 	.word	0x00026660


	//   ....[15]....
        /*00b4*/ 	.word	0x00026690


	//   ....[16]....
        /*00b8*/ 	.word	0x00026740


	//   ....[17]....
        /*00bc*/ 	.word	0x00026770


	//----- nvinfo : EIATTR_VRC_CTA_INIT_COUNT
	.align		4
.L_3056:
        /*00c0*/ 	.byte	0x02, 0x4a
	.zero		1
	.zero		1


	//----- nvinfo : EIATTR_EXIT_INSTR_OFFSETS
	.align		4
        /*00c4*/ 	.byte	0x04, 0x1c
        /*00c6*/ 	.short	(.L_3058 - .L_3057)


	//   ....[0]....
.L_3057:
        /*00c8*/ 	.word	0x000006b0


	//   ....[1]....
        /*00cc*/ 	.word	0x00027d70


	//----- nvinfo : EIATTR_MAX_THREADS
	.align		4
.L_3058:
        /*00d0*/ 	.byte	0x04, 0x05
        /*00d2*/ 	.short	(.L_3060 - .L_3059)
.L_3059:
        /*00d4*/ 	.word	0x00000080
        /*00d8*/ 	.word	0x00000001
        /*00dc*/ 	.word	0x00000001


	//----- nvinfo : EIATTR_CRS_STACK_SIZE
	.align		4
.L_3060:
        /*00e0*/ 	.byte	0x04, 0x1e
        /*00e2*/ 	.short	(.L_3062 - .L_3061)
.L_3061:
        /*00e4*/ 	.word	0x00000000


	//----- nvinfo : EIATTR_CBANK_PARAM_SIZE
	.align		4
.L_3062:
        /*00e8*/ 	.byte	0x03, 0x19
        /*00ea*/ 	.short	0x00e8


	//----- nvinfo : EIATTR_PARAM_CBANK
	.align		4
        /*00ec*/ 	.byte	0x04, 0x0a
        /*00ee*/ 	.short	(.L_3064 - .L_3063)
	.align		4
.L_3063:
        /*00f0*/ 	.word	index@(.nv.constant0._ZN10layer_norm13ln_fwd_kernelINS_13Kernel_traitsI6__halfS2_fS2_fjLj7168ELj1ELj1ELj4ELj16ENS_18Kernel_traits_baseILj7168ES2_S2_fS2_fjLj128EEEEELb1ELb1ELb1ELb1EEEvNS_9FwdParamsE)
        /*00f4*/ 	.short	0x0380
        /*00f6*/ 	.short	0x00e8


	//----- nvinfo : EIATTR_SW_WAR
	.align		4
.L_3064:
        /*00f8*/ 	.byte	0x04, 0x36
        /*00fa*/ 	.short	(.L_3066 - .L_3065)
.L_3065:
        /*00fc*/ 	.word	0x00000008
.L_3066:


//--------------------- .nv.info._ZN10layer_norm13ln_fwd_kernelINS_13Kernel_traitsIf6__halffS2_fjLj7168ELj1ELj1ELj4ELj16ENS_18Kernel_traits_baseILj7168EfS2_fS2_fjLj128EEEEELb0ELb0ELb0ELb0EEEvNS_9FwdParamsE --------------------------
	.section	.nv.info._ZN10layer_norm13ln_fwd_kernelINS_13Kernel_traitsIf6__halffS2_fjLj7168ELj1ELj1ELj4ELj16ENS_18Kernel_traits_baseILj7168EfS2_fS2_fjLj128EEEEELb0ELb0ELb0ELb0EEEvNS_9FwdParamsE,"",@"SHT_CUDA_INFO"
	.sectionflags	@""
	.align	4


	//----- nvinfo : EIATTR_CUDA_API_VERSION
	.align		4
        /*0000*/ 	.byte	0x04, 0x37
        /*0002*/ 	.short	(.L_3068 - .L_3067)
.L_3067:
        /*0004*/ 	.word	0x00000082


	//----- nvinfo : EIATTR_KPARAM_INFO
	.align		4
.L_3068:
        /*0008*/ 	.byte	0x04, 0x17
        /*000a*/ 	.short	(.L_3070 - .L_3069)
.L_3069:
        /*000c*/ 	.word	0x00000000
        /*0010*/ 	.short	0x0000
        /*0012*/ 	.short	0x0000
        /*0014*/ 	.byte	0x00, 0xf0, 0xa1, 0x03


	//----- nvinfo : EIATTR_SPARSE_MMA_MASK
	.align		4
.L_3070:
        /*0018*/ 	.byte	0x03, 0x50
        /*001a*/ 	.short	0x0000


	//----- nvinfo : EIATTR_MAXREG_COUNT
	.align		4
        /*001c*/ 	.byte	0x03, 0x1b
        /*001e*/ 	.short	0x00ff


	//----- nvinfo : EIATTR_NUM_BARRIERS
	.align		4
        /*0020*/ 	.byte	0x02, 0x4c
        /*0022*/ 	.byte	0x01
	.zero		1


	//----- nvinfo : EIATTR_MERCURY_ISA_VERSION
	.align		4
        /*0024*/ 	.byte	0x03, 0x5f
        /*0026*/ 	.short	0x0101


	//----- nvinfo : EIATTR_COOP_GROUP_MASK_REGIDS
	.align		4
        /*0028*/ 	.byte	0x04, 0x29
        /*002a*/ 	.short	(.L_3072 - .L_3071)


	//   ....[0]....
.L_3071:
        /*002c*/ 	.word	0xffffffff


	//   ....[1]....
        /*0030*/ 	.word	0xffffffff


	//   ....[2]....
        /*0034*/ 	.word	0xffffffff


	//   ....[3]....
        /*0038*/ 	.word	0xffffffff


	//   ....[4]....
        /*003c*/ 	.word	0xffffffff


	//   ....[5]....
        /*0040*/ 	.word	0xffffffff


	//   ....[6]....
        /*0044*/ 	.word	0xffffffff


	//   ....[7]....
        /*0048*/ 	.word	0xffffffff


	//   ....[8]....
        /*004c*/ 	.word	0xffffffff


	//   ....[9]....
        /*0050*/ 	.word	0xffffffff


	//   ....[10]....
        /*0054*/ 	.word	0xffffffff


	//   ....[11]....
        /*0058*/ 	.word	0xffffffff


	//   ....[12]....
        /*005c*/ 	.word	0xffffffff


	//   ....[13]....
        /*0060*/ 	.word	0xffffffff


	//   ....[14]....
        /*0064*/ 	.word	0xffffffff


	//   ....[15]....
        /*0068*/ 	.word	0xffffffff


	//   ....[16]....
        /*006c*/ 	.word	0xffffffff


	//   ....[17]....
        /*0070*/ 	.word	0xffffffff


	//----- nvinfo : EIATTR_COOP_GROUP_INSTR_OFFSETS
	.align		4
.L_3072:
        /*0074*/ 	.byte	0x04, 0x28
        /*0076*/ 	.short	(.L_3074 - .L_3073)


	//   ....[0]....
.L_3073:
        /*0078*/ 	.word	0x00002720


	//   ....[1]....
        /*007c*/ 	.word	0x00002740


	//   ....[2]....
        /*0080*/ 	.word	0x00002760


	//   ....[3]....
        /*0084*/ 	.word	0x00002780


	//   ....[4]....
        /*0088*/ 	.word	0x000027a0


	//   ....[5]....
        /*008c*/ 	.word	0x00002f50


	//   ....[6]....
        /*0090*/ 	.word	0x00002f70


	//   ....[7]....
        /*0094*/ 	.word	0x00002f90


	//   ....[8]....
        /*0098*/ 	.word	0x00002fb0


	//   ....[9]....
        /*009c*/ 	.word	0x00002fd0


	//   ....[10]....
        /*00a0*/ 	.word	0x00003160


	//   ....[11]....
        /*00a4*/ 	.word	0x000031a0


	//   ....[12]....
        /*00a8*/ 	.word	0x000031e0


	//   ....[13]....
        /*00ac*/ 	.word	0x00003280


	//   ....[14]....
        /*00b0*/ 	.word	0x00003300


	//   ....[15]....
        /*00b4*/ 	.word	0x00003340


	//   ....[16]....
        /*00b8*/ 	.word	0x00003390


	//   ....[17]....
        /*00bc*/ 	.word	0x00003400


	//----- nvinfo : EIATTR_VRC_CTA_INIT_COUNT
	.align		4
.L_3074:
        /*00c0*/ 	.byte	0x02, 0x4a
	.zero		1
	.zero		1


	//----- nvinfo : EIATTR_EXIT_INSTR_OFFSETS
	.align		4
        /*00c4*/ 	.byte	0x04, 0x1c
        /*00c6*/ 	.short	(.L_3076 - .L_3075)


	//   ....[0]....
.L_3075:
        /*00c8*/ 	.word	0x00000a10


	//   ....[1]....
        /*00cc*/ 	.word	0x00004430


	//----- nvinfo : EIATTR_MAX_THREADS
	.align		4
.L_3076:
        /*00d0*/ 	.byte	0x04, 0x05
        /*00d2*/ 	.short	(.L_3078 - .L_3077)
.L_3077:
        /*00d4*/ 	.word	0x00000080
        /*00d8*/ 	.word	0x00000001
        /*00dc*/ 	.word	0x00000001


	//----- nvinfo : EIATTR_CRS_STACK_SIZE
	.align		4
.L_3078:
        /*00e0*/ 	.byte	0x04, 0x1e
        /*00e2*/ 	.short	(.L_3080 - .L_3079)
.L_3079:
        /*00e4*/ 	.word	0x00000000


	//----- nvinfo : EIATTR_CBANK_PARAM_SIZE
	.align		4
.L_3080:
        /*00e8*/ 	.byte	0x03, 0x19
        /*00ea*/ 	.short	0x00e8


	//----- nvinfo : EIATTR_PARAM_CBANK
	.align		4
        /*00ec*/ 	.byte	0x04, 0x0a
        /*00ee*/ 	.short	(.L_3082 - .L_3081)
	.align		4
.L_3081:
        /*00f0*/ 	.word	index@(.nv.constant0._ZN10layer_norm13ln_fwd_kernelINS_13Kernel_traitsIf6__halffS2_fjLj7168ELj1ELj1ELj4ELj16ENS_18Kernel_traits_baseILj7168EfS2_fS2_fjLj128EEEEELb0ELb0ELb0ELb0EEEvNS_9FwdParamsE)
        /*00f4*/ 	.short	0x0380
        /*00f6*/ 	.short	0x00e8


	//----- nvinfo : EIATTR_SW_WAR
	.align		4
.L_3082:
        /*00f8*/ 	.byte	0x04, 0x36
        /*00fa*/ 	.short	(.L_3084 - .L_3083)
.L_3083:
        /*00fc*/ 	.word	0x00000008
.L_3084:


//--------------------- .nv.info._ZN10layer_norm13ln_fwd_kernelINS_13Kernel_traitsIf6__halffS2_fjLj7168ELj1ELj1ELj4ELj16ENS_18Kernel_traits_baseILj7168EfS2_fS2_fjLj128EEEEELb0ELb0ELb0ELb1EEEvNS_9FwdParamsE --------------------------
	.section	.nv.info._ZN10layer_norm13ln_fwd_kernelINS_13Kernel_traitsIf6__halffS2_fjLj7168ELj1ELj1ELj4ELj16ENS_18Kernel_traits_baseILj7168EfS2_fS2_fjLj128EEEEELb0ELb0ELb0ELb1EEEvNS_9FwdParamsE,"",@"SHT_CUDA_INFO"
	.sectionflags	@""
	.align	4


	//----- nvinfo : EIATTR_CUDA_API_VERSION
	.align		4
        /*0000*/ 	.byte	0x04, 0x37
        /*0002*/ 	.short	(.L_3086 - .L_3085)
.L_3085:
        /*0004*/ 	.word	0x00000082


	//----- nvinfo : EIATTR_KPARAM_INFO
	.align		4
.L_3086:
        /*0008*/ 	.byte	0x04, 0x17
        /*000a*/ 	.short	(.L_3088 - .L_3087)
.L_3087:
        /*000c*/ 	.word	0x00000000
        /*0010*/ 	.short	0x0000
        /*0012*/ 	.short	0x0000
        /*0014*/ 	.byte	0x00, 0xf0, 0xa1, 0x03


	//----- nvinfo : EIATTR_SPARSE_MMA_MASK
	.align		4
.L_3088:
        /*0018*/ 	.byte	0x03, 0x50
        /*001a*/ 	.short	0x0000


	//----- nvinfo : EIATTR_MAXREG_COUNT
	.align		4
        /*001c*/ 	.byte	0x03, 0x1b
        /*001e*/ 	.short	0x00ff


	//----- nvinfo : EIATTR_NUM_BARRIERS
	.align		4
        /*0020*/ 	.byte	0x02, 0x4c
        /*0022*/ 	.byte	0x01
	.zero		1


	//----- nvinfo : EIATTR_MERCURY_ISA_VERSION
	.align		4
        /*0024*/ 	.byte	0x03, 0x5f
        /*0026*/ 	.short	0x0101


	//----- nvinfo : EIATTR_COOP_GROUP_MASK_REGIDS
	.align		4
        /*0028*/ 	.byte	0x04, 0x29
        /*002a*/ 	.short	(.L_3090 - .L_3089)


	//   ....[0]....
.L_3089:
        /*002c*/ 	.word	0xffffffff


	//   ....[1]....
        /*0030*/ 	.word	0xffffffff


	//   ....[2]....
        /*0034*/ 	.word	0xffffffff


	//   ....[3]....
        /*0038*/ 	.word	0xffffffff


	//   ....[4]....
        /*003c*/ 	.word	0xffffffff


	//   ....[5]....
        /*0040*/ 	.word	0xffffffff


	//   ....[6]....
        /*0044*/ 	.word	0xffffffff


	//   ....[7]....
        /*0048*/ 	.word	0xffffffff


	//   ....[8]....
        /*004c*/ 	.word	0xffffffff


	//   ....[9]....
        /*0050*/ 	.word	0xffffffff


	//   ....[10]....
        /*0054*/ 	.word	0xffffffff


	//   ....[11]....
        /*0058*/ 	.word	0xffffffff


	//   ....[12]....
        /*005c*/ 	.word	0xffffffff


	//   ....[13]....
        /*0060*/ 	.word	0xffffffff


	//   ....[14]....
        /*0064*/ 	.word	0xffffffff


	//   ....[15]....
        /*0068*/ 	.word	0xffffffff


	//   ....[16]....
        /*006c*/ 	.word	0xffffffff


	//   ....[17]....
        /*0070*/ 	.word	0xffffffff


	//----- nvinfo : EIATTR_COOP_GROUP_INSTR_OFFSETS
	.align		4
.L_3090:
        /*0074*/ 	.byte	0x04, 0x28
        /*0076*/ 	.short	(.L_3092 - .L_3091)


	//   ....[0]....
.L_3091:
        /*0078*/ 	.word	0x00001da0


	//   ....[1]....
        /*007c*/ 	.word	0x00001dc0


	//   ....[2]....
        /*0080*/ 	.word	0x00001de0


	//   ....[3]....
        /*0084*/ 	.word	0x00001e00


	//   ....[4]....
        /*0088*/ 	.word	0x00001e20


	//   ....[5]....
        /*008c*/ 	.word	0x00002550


	//   ....[6]....
        /*0090*/ 	.word	0x00002570


	//   ....[7]....
        /*0094*/ 	.word	0x000025a0


	//   ....[8]....
        /*0098*/ 	.word	0x000025d0


	//   ....[9]....
        /*009c*/ 	.word	0x000025f0


	//   ....[10]....
        /*00a0*/ 	.word	0x000027a0


	//   ....[11]....
        /*00a4*/ 	.word	0x000027e0


	//   ....[12]....
        /*00a8*/ 	.word	0x00002820


	//   ....[13]....
        /*00ac*/ 	.word	0x00002860


	//   ....[14]....
        /*00b0*/ 	.word	0x000028e0


	//   ....[15]....
        /*00b4*/ 	.word	0x00002990


	//   ....[16]....
        /*00b8*/ 	.word	0x000029b0


	//   ....[17]....
        /*00bc*/ 	.word	0x00002a30


	//----- nvinfo : EIATTR_VRC_CTA_INIT_COUNT
	.align		4
.L_3092:
        /*00c0*/ 	.byte	0x02, 0x4a
	.zero		1
	.zero		1


	//----- nvinfo : EIATTR_EXIT_INSTR_OFFSETS
	.align		4
        /*00c4*/ 	.byte	0x04, 0x1c
        /*00c6*/ 	.short	(.L_3094 - .L_3093)


	//   ....[0]....
.L_3093:
        /*00c8*/ 	.word	0x00000580


	//   ....[1]....
        /*00cc*/ 	.word	0x00003840


	//----- nvinfo : EIATTR_MAX_THREADS
	.align		4
.L_3094:
        /*00d0*/ 	.byte	0x04, 0x05
        /*00d2*/ 	.short	(.L_3096 - .L_3095)
.L_3095:
        /*00d4*/ 	.word	0x00000080
        /*00d8*/ 	.word	0x00000001
        /*00dc*/ 	.word	0x00000001


	//----- nvinfo : EIATTR_CRS_STACK_SIZE
	.align		4
.L_3096:
        /*00e0*/ 	.byte	0x04, 0x1e
        /*00e2*/ 	.short	(.L_3098 - .L_3097)
.L_3097:
        /*00e4*/ 	.word	0x00000000


	//----- nvinfo : EIATTR_CBANK_PARAM_SIZE
	.align		4
.L_3098:
        /*00e8*/ 	.byte	0x03, 0x19
        /*00ea*/ 	.short	0x00e8


	//----- nvinfo : EIATTR_PARAM_CBANK
	.align		4
        /*00ec*/ 	.byte	0x04, 0x0a
        /*00ee*/ 	.short	(.L_3100 - .L_3099)
	.align		4
.L_3099:
        /*00f0*/ 	.word	index@(.nv.constant0._ZN10layer_norm13ln_fwd_kernelINS_13Kernel_traitsIf6__halffS2_fjLj7168ELj1ELj1ELj4ELj16ENS_18Kernel_traits_baseILj7168EfS2_fS2_fjLj128EEEEELb0ELb0ELb0ELb1EEEvNS_9FwdParamsE)
        /*00f4*/ 	.short	0x0380
        /*00f6*/ 	.short	0x00e8


	//----- nvinfo : EIATTR_SW_WAR
	.align		4
.L_3100:
        /*00f8*/ 	.byte	0x04, 0x36
        /*00fa*/ 	.short	(.L_3102 - .L_3101)
.L_3101:
        /*00fc*/ 	.word	0x00000008
.L_3102:


//--------------------- .nv.info._ZN10layer_norm13ln_fwd_kernelINS_13Kernel_traitsIf6__halffS2_fjLj7168ELj1ELj1ELj4ELj16ENS_18Kernel_traits_baseILj7168EfS2_fS2_fjLj128EEEEELb0ELb0ELb1ELb0EEEvNS_9FwdParamsE --------------------------
	.section	.nv.info._ZN10layer_norm13ln_fwd_kernelINS_13Kernel_traitsIf6__halffS2_fjLj7168ELj1ELj1ELj4ELj16ENS_18Kernel_traits_baseILj7168EfS2_fS2_fjLj128EEEEELb0ELb0ELb1ELb0EEEvNS_9FwdParamsE,"",@"SHT_CUDA_INFO"
	.sectionflags	@""
	.align	4


	//----- nvinfo : EIATTR_CUDA_API_VERSION
	.align		4
        /*0000*/ 	.byte	0x04, 0x37
        /*0002*/ 	.short	(.L_3104 - .L_3103)
.L_3103:
        /*0004*/ 	.word	0x00000082


	//----- nvinfo : EIATTR_KPARAM_INFO
	.align		4
.L_3104:
        /*0008*/ 	.byte	0x04, 0x17
        /*000a*/ 	.short	(.L_3106 - .L_3105)
.L_3105:
        /*000c*/ 	.word	0x00000000
        /*0010*/ 	.short	0x0000
        /*0012*/ 	.short	0x0000
        /*0014*/ 	.byte	0x00, 0xf0, 0xa1, 0x03


	//----- nvinfo : EIATTR_SPARSE_MMA_MASK
	.align		4
.L_3106:
        /*0018*/ 	.byte	0x03, 0x50
        /*001a*/ 	.short	0x0000


	//----- nvinfo : EIATTR_MAXREG_COUNT
	.align		4
        /*001c*/ 	.byte	0x03, 0x1b
        /*001e*/ 	.short	0x00ff


	//----- nvinfo : EIATTR_NUM_BARRIERS
	.align		4
        /*0020*/ 	.byte	0x02, 0x4c
        /*0022*/ 	.byte	0x01
	.zero		1


	//----- nvinfo : EIATTR_MERCURY_ISA_VERSION
	.align		4
        /*0024*/ 	.byte	0x03, 0x5f
        /*0026*/ 	.short	0x0101


	//----- nvinfo : EIATTR_COOP_GROUP_MASK_REGIDS
	.align		4
        /*0028*/ 	.byte	0x04, 0x29
        /*002a*/ 	.short	(.L_3108 - .L_3107)


	//   ....[0]....
.L_3107:
        /*002c*/ 	.word	0xffffffff


	//   ....[1]....
        /*0030*/ 	.word	0xffffffff


	//   ....[2]....
        /*0034*/ 	.word	0xffffffff


	//   ....[3]....
        /*0038*/ 	.word	0xffffffff


	//   ....[4]....
        /*003c*/ 	.word	0xffffffff


	//   ....[5]....
        /*0040*/ 	.word	0xffffffff


	//   ....[6]....
        /*0044*/ 	.word	0xffffffff


	//   ....[7]....
        /*0048*/ 	.word	0xffffffff


	//   ....[8]....
        /*004c*/ 	.word	0xffffffff


	//   ....[9]....
        /*0050*/ 	.word	0xffffffff


	//   ....[10]....
        /*0054*/ 	.word	0xffffffff


	//   ....[11]....
        /*0058*/ 	.word	0xffffffff


	//   ....[12]....
        /*005c*/ 	.word	0xffffffff


	//   ....[13]....
        /*0060*/ 	.word	0xffffffff


	//   ....[14]....
        /*0064*/ 	.word	0xffffffff


	//   ....[15]....
        /*0068*/ 	.word	0xffffffff


	//   ....[16]....
        /*006c*/ 	.word	0xffffffff


	//   ....[17]....
        /*0070*/ 	.word	0xffffffff


	//----- nvinfo : EIATTR_COOP_GROUP_INSTR_OFFSETS
	.align		4
.L_3108:
        /*0074*/ 	.byte	0x04, 0x28
        /*0076*/ 	.short	(.L_3110 - .L_3109)


	//   ....[0]....
.L_3109:
        /*0078*/ 	.word	0x000031d0


	//   ....[1]....
        /*007c*/ 	.word	0x000031f0


	//   ....[2]....
        /*0080*/ 	.word	0x00003210


	//   ....[3]....
        /*0084*/ 	.word	0x00003230


	//   ....[4]....
        /*0088*/ 	.word	0x00003250


	//   ....[5]....
        /*008c*/ 	.word	0x000039f0


	//   ....[6]....
        /*0090*/ 	.word	0x00003a10


	//   ....[7]....
        /*0094*/ 	.word	0x00003a30


	//   ....[8]....
        /*0098*/ 	.word	0x00003a50


	//   ....[9]....
        /*009c*/ 	.word	0x00003a70


	//   ....[10]....
        /*00a0*/ 	.word	0x00003c00


	//   ....[11]....
        /*00a4*/ 	.word	0x00003c30


	//   ....[12]....
        /*00a8*/ 	.word	0x00003c40


	//   ....[13]....
        /*00ac*/ 	.word	0x00003c80


	//   ....[14]....
        /*00b0*/ 	.word	0x00003d60


	//   ....[15]....
        /*00b4*/ 	.word	0x00003d90


	//   ....[16]....
        /*00b8*/ 	.word	0x00003e30


	//   ....[17]....
        /*00bc*/ 	.word	0x00003e60


	//----- nvinfo : EIATTR_VRC_CTA_INIT_COUNT
	.align		4
.L_3110:
        /*00c0*/ 	.byte	0x02, 0x4a
	.zero		1
	.zero		1


	//----- nvinfo : EIATTR_EXIT_INSTR_OFFSETS
	.align		4
        /*00c4*/ 	.byte	0x04, 0x1c
        /*00c6*/ 	.short	(.L_3112 - .L_3111)


	//   ....[0]....
.L_3111:
        /*00c8*/ 	.word	0x00000a10


	//   ....[1]....
        /*00cc*/ 	.word	0x00004f40


	//----- nvinfo : EIATTR_MAX_THREADS
	.align		4
.L_3112:
        /*00d0*/ 	.byte	0x04, 0x05
        /*00d2*/ 	.short	(.L_3114 - .L_3113)
.L_3113:
        /*00d4*/ 	.word	0x00000080
        /*00d8*/ 	.word	0x00000001
        /*00dc*/ 	.word	0x00000001


	//----- nvinfo : EIATTR_CRS_STACK_SIZE
	.align		4
.L_3114:
        /*00e0*/ 	.byte	0x04, 0x1e
        /*00e2*/ 	.short	(.L_3116 - .L_3115)
.L_3115:
        /*00e4*/ 	.word	0x00000000


	//----- nvinfo : EIATTR_CBANK_PARAM_SIZE
	.align		4
.L_3116:
        /*00e8*/ 	.byte	0x03, 0x19
        /*00ea*/ 	.short	0x00e8


	//----- nvinfo : EIATTR_PARAM_CBANK
	.align		4
        /*00ec*/ 	.byte	0x04, 0x0a
        /*00ee*/ 	.short	(.L_3118 - .L_3117)
	.align		4
.L_3117:
        /*00f0*/ 	.word	index@(.nv.constant0._ZN10layer_norm13ln_fwd_kernelINS_13Kernel_traitsIf6__halffS2_fjLj7168ELj1ELj1ELj4ELj16ENS_18Kernel_traits_baseILj7168EfS2_fS2_fjLj128EEEEELb0ELb0ELb1ELb0EEEvNS_9FwdParamsE)
        /*00f4*/ 	.short	0x0380
        /*00f6*/ 	.short	0x00e8


	//----- nvinfo : EIATTR_SW_WAR
	.align		4
.L_3118:
        /*00f8*/ 	.byte	0x04, 0x36
        /*00fa*/ 	.short	(.L_3120 - .L_3119)
.L_3119:
        /*00fc*/ 	.word	0x00000008
.L_3120:


//--------------------- .nv.info._ZN10layer_norm13ln_fwd_kernelINS_13Kernel_traitsIf6__halffS2_fjLj7168ELj1ELj1ELj4ELj16ENS_18Kernel_traits_baseILj7168EfS2_fS2_fjLj128EEEEELb0ELb0ELb1ELb1EEEvNS_9FwdParamsE --------------------------
	.section	.nv.info._ZN10layer_norm13ln_fwd_kernelINS_13Kernel_traitsIf6__halffS2_fjLj7168ELj1ELj1ELj4ELj16ENS_18Kernel_traits_baseILj7168EfS2_fS2_fjLj128EEEEELb0ELb0ELb1ELb1EEEvNS_9FwdParamsE,"",@"SHT_CUDA_INFO"
	.sectionflags	@""
	.align	4


	//----- nvinfo : EIATTR_CUDA_API_VERSION
	.align		4
        /*0000*/ 	.byte	0x04, 0x37
        /*0002*/ 	.short	(.L_3122 - .L_3121)
.L_3121:
        /*0004*/ 	.word	0x00000082


	//----- nvinfo : EIATTR_KPARAM_INFO
	.align		4
.L_3122:
        /*0008*/ 	.byte	0x04, 0x17
        /*000a*/ 	.short	(.L_3124 - .L_3123)
.L_3123:
        /*000c*/ 	.word	0x00000000
        /*0010*/ 	.short	0x0000
        /*0012*/ 	.short	0x0000
        /*0014*/ 	.byte	0x00, 0xf0, 0xa1, 0x03


	//----- nvinfo : EIATTR_SPARSE_MMA_MASK
	.align		4
.L_3124:
        /*0018*/ 	.byte	0x03, 0x50
        /*001a*/ 	.short	0x0000


	//----- nvinfo : EIATTR_MAXREG_COUNT
	.align		4
        /*001c*/ 	.byte	0x03, 0x1b
        /*001e*/ 	.short	0x00ff


	//----- nvinfo : EIATTR_NUM_BARRIERS
	.align		4
        /*0020*/ 	.byte	0x02, 0x4c
        /*0022*/ 	.byte	0x01
	.zero		1


	//----- nvinfo : EIATTR_MERCURY_ISA_VERSION
	.align		4
        /*0024*/ 	.byte	0x03, 0x5f
        /*0026*/ 	.short	0x0101


	//----- nvinfo : EIATTR_COOP_GROUP_MASK_REGIDS
	.align		4
        /*0028*/ 	.byte	0x04, 0x29
        /*002a*/ 	.short	(.L_3126 - .L_3125)


	//   ....[0]....
.L_3125:
        /*002c*/ 	.word	0xffffffff


	//   ....[1]....
        /*0030*/ 	.word	0xffffffff


	//   ....[2]....
        /*0034*/ 	.word	0xffffffff


	//   ....[3]....
        /*0038*/ 	.word	0xffffffff


	//   ....[4]....
        /*003c*/ 	.word	0xffffffff


	//   ....[5]....
        /*0040*/ 	.word	0xffffffff


	//   ....[6]....
        /*0044*/ 	.word	0xffffffff


	//   ....[7]....
        /*0048*/ 	.word	0xffffffff


	//   ....[8]....
        /*004c*/ 	.word	0xffffffff


	//   ....[9]....
        /*0050*/ 	.word	0xffffffff


	//   ....[10]....
        /*0054*/ 	.word	0xffffffff


	//   ....[11]....
        /*0058*/ 	.word	0xffffffff


	//   ....[12]....
        /*005c*/ 	.word	0xffffffff


	//   ....[13]....
        /*0060*/ 	.word	0xffffffff


	//   ....[14]....
        /*0064*/ 	.word	0xffffffff


	//   ....[15]....
        /*0068*/ 	.word	0xffffffff


	//   ....[16]....
        /*006c*/ 	.word	0xffffffff


	//   ....[17]....
        /*0070*/ 	.word	0xffffffff


	//----- nvinfo : EIATTR_COOP_GROUP_INSTR_OFFSETS
	.align		4
.L_3126:
        /*0074*/ 	.byte	0x04, 0x28
        /*0076*/ 	.short	(.L_3128 - .L_3127)


	//   ....[0]....
.L_3127:
        /*0078*/ 	.word	0x00002a30


	//   ....[1]....
        /*007c*/ 	.word	0x00002a50


	//   ....[2]....
        /*0080*/ 	.word	0x00002a70


	//   ....[3]....
        /*0084*/ 	.word	0x00002a90


	//   ....[4]....
        /*0088*/ 	.word	0x00002ab0


	//   ....[5]....
        /*008c*/ 	.word	0x000031e0


	//   ....[6]....
        /*0090*/ 	.word	0x00003200


	//   ....[7]....
        /*0094*/ 	.word	0x00003230


	//   ....[8]....
        /*0098*/ 	.word	0x00003260


	//   ....[9]....
        /*009c*/ 	.word	0x000032a0


	//   ....[10]....
        /*00a0*/ 	.word	0x00003430


	//   ....[11]....
        /*00a4*/ 	.word	0x00003460


	//   ....[12]....
        /*00a8*/ 	.word	0x00003470


	//   ....[13]....
        /*00ac*/ 	.word	0x000034b0


	//   ....[14]....
        /*00b0*/ 	.word	0x00003590


	//   ....[15]....
        /*00b4*/ 	.word	0x000035c0


	//   ....[16]....
        /*00b8*/ 	.word	0x00003660


	//   ....[17]....
        /*00bc*/ 	.word	0x00003690


	//----- nvinfo : EIATTR_VRC_CTA_INIT_COUNT
	.align		4
.L_3128:
        /*00c0*/ 	.byte	0x02, 0x4a
	.zero		1
	.zero		1


	//----- nvinfo : EIATTR_EXIT_INSTR_OFFSETS
	.align		4
        /*00c4*/ 	.byte	0x04, 0x1c
        /*00c6*/ 	.short	(.L_3130 - .L_3129)


	//   ....[0]....
.L_3129:
        /*00c8*/ 	.word	0x00000580


	//   ....[1]....
        /*00cc*/ 	.word	0x000045a0


	//----- nvinfo : EIATTR_MAX_THREADS
	.align		4
.L_3130:
        /*00d0*/ 	.byte	0x04, 0x05
        /*00d2*/ 	.short	(.L_3132 - .L_3131)
.L_3131:
        /*00d4*/ 	.word	0x00000080
        /*00d8*/ 	.word	0x00000001
        /*00dc*/ 	.word	0x00000001


	//----- nvinfo : EIATTR_CRS_STACK_SIZE
	.align		4
.L_3132:
        /*00e0*/ 	.byte	0x04, 0x1e
        /*00e2*/ 	.short	(.L_3134 - .L_3133)
.L_3133:
        /*00e4*/ 	.word	0x00000000


	//----- nvinfo : EIATTR_CBANK_PARAM_SIZE
	.align		4
.L_3134:
        /*00e8*/ 	.byte	0x03, 0x19
        /*00ea*/ 	.short	0x00e8


	//----- nvinfo : EIATTR_PARAM_CBANK
	.align		4
        /*00ec*/ 	.byte	0x04, 0x0a
        /*00ee*/ 	.short	(.L_3136 - .L_3135)
	.align		4
.L_3135:
        /*00f0*/ 	.word	index@(.nv.constant0._ZN10layer_norm13ln_fwd_kernelINS_13Kernel_traitsIf6__halffS2_fjLj7168ELj1ELj1ELj4ELj16ENS_18Kernel_traits_baseILj7168EfS2_fS2_fjLj128EEEEELb0ELb0ELb1ELb1EEEvNS_9FwdParamsE)
        /*00f4*/ 	.short	0x0380
        /*00f6*/ 	.short	0x00e8


	//----- nvinfo : EIATTR_SW_WAR
	.align		4
.L_3136:
        /*00f8*/ 	.byte	0x04, 0x36
        /*00fa*/ 	.short	(.L_3138 - .L_3137)
.L_3137:
        /*00fc*/ 	.word	0x00000008
.L_3138:


//--------------------- .nv.info._ZN10layer_norm13ln_fwd_kernelINS_13Kernel_traitsIf6__halffS2_fjLj7168ELj1ELj1ELj4ELj16ENS_18Kernel_traits_baseILj7168EfS2_fS2_fjLj128EEEEELb0ELb1ELb0ELb0EEEvNS_9FwdParamsE --------------------------
	.section	.nv.info._ZN10layer_norm13ln_fwd_kernelINS_13Kernel_traitsIf6__halffS2_fjLj7168ELj1ELj1ELj4ELj16ENS_18Kernel_traits_baseILj7168EfS2_fS2_fjLj128EEEEELb0ELb1ELb0ELb0EEEvNS_9FwdParamsE,"",@"SHT_CUDA_INFO"
	.sectionflags	@""
	.align	4


	//----- nvinfo : EIATTR_CUDA_API_VERSION
	.align		4
        /*0000*/ 	.byte	0x04, 0x37
        /*0002*/ 	.short	(.L_3140 - .L_3139)
.L_3139:
        /*0004*/ 	.word	0x00000082


	//----- nvinfo : EIATTR_KPARAM_INFO
	.align		4
.L_3140:
        /*0008*/ 	.byte	0x04, 0x17
        /*000a*/ 	.short	(.L_3142 - .L_3141)
.L_3141:
        /*000c*/ 	.word	0x00000000
        /*0010*/ 	.short	0x0000
        /*0012*/ 	.short	0x0000
        /*0014*/ 	.byte	0x00, 0xf0, 0xa1, 0x03


	//----- nvinfo : EIATTR_SPARSE_MMA_MASK
	.align		4
.L_3142:
        /*0018*/ 	.byte	0x03, 0x50
        /*001a*/ 	.short	0x0000


	//----- nvinfo : EIATTR_MAXREG_COUNT
	.align		4
        /*001c*/ 	.byte	0x03, 0x1b
        /*001e*/ 	.short	0x00ff


	//----- nvinfo : EIATTR_NUM_BARRIERS
	.align		4
        /*0020*/ 	.byte	0x02, 0x4c
        /*0022*/ 	.byte	0x01
	.zero		1


	//----- nvinfo : EIATTR_MERCURY_ISA_VERSION
	.align		4
        /*0024*/ 	.byte	0x03, 0x5f
        /*0026*/ 	.short	0x0101


	//----- nvinfo : EIATTR_COOP_GROUP_MASK_REGIDS
	.align		4
        /*0028*/ 	.byte	0x04, 0x29
        /*002a*/ 	.short	(.L_3144 - .L_3143)


	//   ....[0]....
.L_3143:
        /*002c*/ 	.word	0xffffffff


	//   ....[1]....
        /*0030*/ 	.word	0xffffffff


	//   ....[2]....
        /*0034*/ 	.word	0xffffffff


	//   ....[3]....
        /*0038*/ 	.word	0xffffffff


	//   ....[4]....
        /*003c*/ 	.word	0xffffffff


	//   ....[5]....
        /*0040*/ 	.word	0xffffffff


	//   ....[6]....
        /*0044*/ 	.word	0xffffffff


	//   ....[7]....
        /*0048*/ 	.word	0xffffffff


	//   ....[8]....
        /*004c*/ 	.word	0xffffffff


	//   ....[9]....
        /*0050*/ 	.word	0xffffffff


	//   ....[10]....
        /*0054*/ 	.word	0xffffffff


	//   ....[11]....
        /*0058*/ 	.word	0xffffffff


	//   ....[12]....
        /*005c*/ 	.word	0xffffffff


	//   ....[13]....
        /*0060*/ 	.word	0xffffffff


	//   ....[14]....
        /*0064*/ 	.word	0xffffffff


	//   ....[15]....
        /*0068*/ 	.word	0xffffffff


	//   ....[16]....
        /*006c*/ 	.word	0xffffffff


	//   ....[17]....
        /*0070*/ 	.word	0xffffffff


	//----- nvinfo : EIATTR_COOP_GROUP_INSTR_OFFSETS
	.align		4
.L_3144:
        /*0074*/ 	.byte	0x04, 0x28
        /*0076*/ 	.short	(.L_3146 - .L_3145)


	//   ....[0]....
.L_3145:
        /*0078*/ 	.word	0x00003240


	//   ....[1]....
        /*007c*/ 	.word	0x00003260


	//   ....[2]....
        /*0080*/ 	.word	0x00003280


	//   ....[3]....
        /*0084*/ 	.word	0x000032a0


	//   ....[4]....
        /*0088*/ 	.word	0x000032c0


	//   ....[5]....
        /*008c*/ 	.word	0x00003a60


	//   ....[6]....
        /*0090*/ 	.word	0x00003a80


	//   ....[7]....
        /*0094*/ 	.word	0x00003aa0


	//   ....[8]....
        /*0098*/ 	.word	0x00003ac0


	//   ....[9]....
        /*009c*/ 	.word	0x00003ae0


	//   ....[10]....
        /*00a0*/ 	.word	0x00003c90


	//   ....[11]....
        /*00a4*/ 	.word	0x00003cd0


	//   ....[12]....
        /*00a8*/ 	.word	0x00003ce0


	//   ....[13]....
        /*00ac*/ 	.word	0x00003d50


	//   ....[14]....
        /*00b0*/ 	.word	0x00003dd0


	//   ....[15]....
        /*00b4*/ 	.word	0x00003df0


	//   ....[16]....
        /*00b8*/ 	.word	0x00003ed0


	//   ....[17]....
        /*00bc*/ 	.word	0x00003ef0


	//----- nvinfo : EIATTR_VRC_CTA_INIT_COUNT
	.align		4
.L_3146:
        /*00c0*/ 	.byte	0x02, 0x4a
	.zero		1
	.zero		1


	//----- nvinfo : EIATTR_EXIT_INSTR_OFFSETS
	.align		4
        /*00c4*/ 	.byte	0x04, 0x1c
        /*00c6*/ 	.short	(.L_3148 - .L_3147)


	//   ....[0]....
.L_3147:
        /*00c8*/ 	.word	0x00000da0


	//   ....[1]....
        /*00cc*/ 	.word	0x00004f90


	//----- nvinfo : EIATTR_MAX_THREADS
	.align		4
.L_3148:
        /*00d0*/ 	.byte	0x04, 0x05
        /*00d2*/ 	.short	(.L_3150 - .L_3149)
.L_3149:
        /*00d4*/ 	.word	0x00000080
        /*00d8*/ 	.word	0x00000001
        /*00dc*/ 	.word	0x00000001


	//----- nvinfo : EIATTR_CRS_STACK_SIZE
	.align		4
.L_3150:
        /*00e0*/ 	.byte	0x04, 0x1e
        /*00e2*/ 	.short	(.L_3152 - .L_3151)
.L_3151:
        /*00e4*/ 	.word	0x00000000


	//----- nvinfo : EIATTR_CBANK_PARAM_SIZE
	.align		4
.L_3152:
        /*00e8*/ 	.byte	0x03, 0x19
        /*00ea*/ 	.short	0x00e8


	//----- nvinfo : EIATTR_PARAM_CBANK
	.align		4
        /*00ec*/ 	.byte	0x04, 0x0a
        /*00ee*/ 	.short	(.L_3154 - .L_3153)
	.align		4
.L_3153:
        /*00f0*/ 	.word	index@(.nv.constant0._ZN10layer_norm13ln_fwd_kernelINS_13Kernel_traitsIf6__halffS2_fjLj7168ELj1ELj1ELj4ELj16ENS_18Kernel_traits_baseILj7168EfS2_fS2_fjLj128EEEEELb0ELb1ELb0ELb0EEEvNS_9FwdParamsE)
        /*00f4*/ 	.short	0x0380
        /*00f6*/ 	.short	0x00e8


	//----- nvinfo : EIATTR_SW_WAR
	.align		4
.L_3154:
        /*00f8*/ 	.byte	0x04, 0x36
        /*00fa*/ 	.short	(.L_3156 - .L_3155)
.L_3155:
        /*00fc*/ 	.word	0x00000008
.L_3156:


//--------------------- .nv.info._ZN10layer_norm13ln_fwd_kernelINS_13Kernel_traitsIf6__halffS2_fjLj7168ELj1ELj1ELj4ELj16ENS_18Kernel_traits_baseILj7168EfS2_fS2_fjLj128EEEEELb0ELb1ELb0ELb1EEEvNS_9FwdParamsE --------------------------
	.section	.nv.info._ZN10layer_norm13ln_fwd_kernelINS_13Kernel_traitsIf6__halffS2_fjLj7168ELj1ELj1ELj4ELj16ENS_18Kernel_traits_baseILj7168EfS2_fS2_fjLj128EEEEELb0ELb1ELb0ELb1EEEvNS_9FwdParamsE,"",@"SHT_CUDA_INFO"
	.sectionflags	@""
	.align	4


	//----- nvinfo : EIATTR_CUDA_API_VERSION
	.align		4
        /*0000*/ 	.byte	0x04, 0x37
        /*0002*/ 	.short	(.L_3158 - .L_3157)
.L_3157:
        /*0004*/ 	.word	0x00000082


	//----- nvinfo : EIATTR_KPARAM_INFO
	.align		4
.L_3158:
        /*0008*/ 	.byte	0x04, 0x17
        /*000a*/ 	.short	(.L_3160 - .L_3159)
.L_3159:
        /*000c*/ 	.word	0x00000000
        /*0010*/ 	.short	0x0000
        /*0012*/ 	.short	0x0000
        /*0014*/ 	.byte	0x00, 0xf0, 0xa1, 0x03


	//----- nvinfo : EIATTR_SPARSE_MMA_MASK
	.align		4
.L_3160:
        /*0018*/ 	.byte	0x03, 0x50
        /*001a*/ 	.short	0x0000


	//----- nvinfo : EIATTR_MAXREG_COUNT
	.align		4
        /*001c*/ 	.byte	0x03, 0x1b
        /*001e*/ 	.short	0x00ff


	//----- nvinfo : EIATTR_NUM_BARRIERS
	.align		4
        /*0020*/ 	.byte	0x02, 0x4c
        /*0022*/ 	.byte	0x01
	.zero		1


	//----- nvinfo : EIATTR_MERCURY_ISA_VERSION
	.align		4
        /*0024*/ 	.byte	0x03, 0x5f
        /*0026*/ 	.short	0x0101


	//----- nvinfo : EIATTR_COOP_GROUP_MASK_REGIDS
	.align		4
        /*0028*/ 	.byte	0x04, 0x29
        /*002a*/ 	.short	(.L_3162 - .L_3161)


	//   ....[0]....
.L_3161:
        /*002c*/ 	.word	0xffffffff


	//   ....[1]....
        /*0030*/ 	.word	0xffffffff


	//   ....[2]....
        /*0034*/ 	.word	0xffffffff


	//   ....[3]....
        /*0038*/ 	.word	0xffffffff


	//   ....[4]....
        /*003c*/ 	.word	0xffffffff


	//   ....[5]....
        /*0040*/ 	.word	0xffffffff


	//   ....[6]....
        /*0044*/ 	.word	0xffffffff


	//   ....[7]....
        /*0048*/ 	.word	0xffffffff


	//   ....[8]....
        /*004c*/ 	.word	0xffffffff


	//   ....[9]....
        /*0050*/ 	.word	0xffffffff


	//   ....[10]....
        /*0054*/ 	.word	0xffffffff


	//   ....[11]....
        /*0058*/ 	.word	0xffffffff


	//   ....[12]....
        /*005c*/ 	.word	0xffffffff


	//   ....[13]....
        /*0060*/ 	.word	0xffffffff


	//   ....[14]....
        /*0064*/ 	.word	0xffffffff


	//   ....[15]....
        /*0068*/ 	.word	0xffffffff


	//   ....[16]....
        /*006c*/ 	.word	0xffffffff


	//   ....[17]....
        /*0070*/ 	.word	0xffffffff


	//----- nvinfo : EIATTR_COOP_GROUP_INSTR_OFFSETS
	.align		4
.L_3162:
        /*0074*/ 	.byte	0x04, 0x28
        /*0076*/ 	.short	(.L_3164 - .L_3163)


	//   ....[0]....
.L_3163:
        /*0078*/ 	.word	0x000026e0


	//   ....[1]....
        /*007c*/ 	.word	0x00002700


	//   ....[2]....
        /*0080*/ 	.word	0x00002720


	//   ....[3]....
        /*0084*/ 	.word	0x00002740


	//   ....[4]....
        /*0088*/ 	.word	0x00002760


	//   ....[5]....
        /*008c*/ 	.word	0x00002e90


	//   ....[6]....
        /*0090*/ 	.word	0x00002eb0


	//   ....[7]....
        /*0094*/ 	.word	0x00002ed0


	//   ....[8]....
        /*0098*/ 	.word	0x00002ef0


	//   ....[9]....
        /*009c*/ 	.word	0x00002f10


	//   ....[10]....
        /*00a0*/ 	.word	0x00003060


	//   ....[11]....
        /*00a4*/ 	.word	0x000030e0


	//   ....[12]....
        /*00a8*/ 	.word	0x00003130


	//   ....[13]....
        /*00ac*/ 	.word	0x00003180


	//   ....[14]....
        /*00b0*/ 	.word	0x000031e0


	//   ....[15]....
        /*00b4*/ 	.word	0x00003220


	//   ....[16]....
        /*00b8*/ 	.word	0x00003300


	//   ....[17]....
        /*00bc*/ 	.word	0x00003310


	//----- nvinfo : EIATTR_VRC_CTA_INIT_COUNT
	.align		4
.L_3164:
        /*00c0*/ 	.byte	0x02, 0x4a
	.zero		1
	.zero		1


	//----- nvinfo : EIATTR_EXIT_INSTR_OFFSETS
	.align		4
        /*00c4*/ 	.byte	0x04, 0x1c
        /*00c6*/ 	.short	(.L_3166 - .L_3165)


	//   ....[0]....
.L_3165:
        /*00c8*/ 	.word	0x00000780


	//   ....[1]....
        /*00cc*/ 	.word	0x00004140


	//----- nvinfo : EIATTR_MAX_THREADS
	.align		4
.L_3166:
        /*00d0*/ 	.byte	0x04, 0x05
        /*00d2*/ 	.short	(.L_3168 - .L_3167)
.L_3167:
        /*00d4*/ 	.word	0x00000080
        /*00d8*/ 	.word	0x00000001
        /*00dc*/ 	.word	0x00000001


	//----- nvinfo : EIATTR_CRS_STACK_SIZE
	.align		4
.L_3168:
        /*00e0*/ 	.byte	0x04, 0x1e
        /*00e2*/ 	.short	(.L_3170 - .L_3169)
.L_3169:
        /*00e4*/ 	.word	0x00000000


	//----- nvinfo : EIATTR_CBANK_PARAM_SIZE
	.align		4
.L_3170:
        /*00e8*/ 	.byte	0x03, 0x19
        /*00ea*/ 	.short	0x00e8


	//----- nvinfo : EIATTR_PARAM_CBANK
	.align		4
        /*00ec*/ 	.byte	0x04, 0x0a
        /*00ee*/ 	.short	(.L_3172 - .L_3171)
	.align		4
.L_3171:
        /*00f0*/ 	.word	index@(.nv.constant0._ZN10layer_norm13ln_fwd_kernelINS_13Kernel_traitsIf6__halffS2_fjLj7168ELj1ELj1ELj4ELj16ENS_18Kernel_traits_baseILj7168EfS2_fS2_fjLj128EEEEELb0ELb1ELb0ELb1EEEvNS_9FwdParamsE)
        /*00f4*/ 	.short	0x0380
        /*00f6*/ 	.short	0x00e8


	//----- nvinfo : EIATTR_SW_WAR
	.align		4
.L_3172:
        /*00f8*/ 	.byte	0x04, 0x36
        /*00fa*/ 	.short	(.L_3174 - .L_3173)
.L_3173:
        /*00fc*/ 	.word	0x00000008
.L_3174:


//--------------------- .nv.info._ZN10layer_norm13ln_fwd_kernelINS_13Kernel_traitsIf6__halffS2_fjLj7168ELj1ELj1ELj4ELj16ENS_18Kernel_traits_baseILj7168EfS2_fS2_fjLj128EEEEELb0ELb1ELb1ELb0EEEvNS_9FwdParamsE --------------------------
	.section	.nv.info._ZN10layer_norm13ln_fwd_kernelINS_13Kernel_traitsIf6__halffS2_fjLj7168ELj1ELj1ELj4ELj16ENS_18Kernel_traits_baseILj7168EfS2_fS2_fjLj128EEEEELb0ELb1ELb1ELb0EEEvNS_9FwdParamsE,"",@"SHT_CUDA_INFO"
	.sectionflags	@""
	.align	4


	//----- nvinfo : EIATTR_CUDA_API_VERSION
	.align		4
        /*0000*/ 	.byte	0x04, 0x37
        /*0002*/ 	.short	(.L_3176 - .L_3175)
.L_3175:
        /*0004*/ 	.word	0x00000082


	//----- nvinfo : EIATTR_KPARAM_INFO
	.align		4
.L_3176:
        /*0008*/ 	.byte	0x04, 0x17
        /*000a*/ 	.short	(.L_3178 - .L_3177)
.L_3177:
        /*000c*/ 	.word	0x00000000
        /*0010*/ 	.short	0x0000
        /*0012*/ 	.short	0x0000
        /*0014*/ 	.byte	0x00, 0xf0, 0xa1, 0x03


	//----- nvinfo : EIATTR_SPARSE_MMA_MASK
	.align		4
.L_3178:
        /*0018*/ 	.byte	0x03, 0x50
        /*001a*/ 	.short	0x0000


	//----- nvinfo : EIATTR_MAXREG_COUNT
	.align		4
        /*001c*/ 	.byte	0x03, 0x1b
        /*001e*/ 	.short	0x00ff


	//----- nvinfo : EIATTR_NUM_BARRIERS
	.align		4
        /*0020*/ 	.byte	0x02, 0x4c
        /*0022*/ 	.byte	0x01
	.zero		1


	//----- nvinfo : EIATTR_MERCURY_ISA_VERSION
	.align		4
        /*0024*/ 	.byte	0x03, 0x5f
        /*0026*/ 	.short	0x0101


	//----- nvinfo : EIATTR_COOP_GROUP_MASK_REGIDS
	.align		4
        /*0028*/ 	.byte	0x04, 0x29
        /*002a*/ 	.short	(.L_3180 - .L_3179)


	//   ....[0]....
.L_3179:
        /*002c*/ 	.word	0xffffffff


	//   ....[1]....
        /*0030*/ 	.word	0xffffffff


	//   ....[2]....
        /*0034*/ 	.word	0xffffffff


	//   ....[3]....
        /*0038*/ 	.word	0xffffffff


	//   ....[4]....
        /*003c*/ 	.word	0xffffffff


	//   ....[5]....
        /*0040*/ 	.word	0xffffffff


	//   ....[6]....
        /*0044*/ 	.word	0xffffffff


	//   ....[7]....
        /*0048*/ 	.word	0xffffffff


	//   ....[8]....
        /*004c*/ 	.word	0xffffffff


	//   ....[9]....
        /*0050*/ 	.word	0xffffffff


	//   ....[10]....
        /*0054*/ 	.word	0xffffffff


	//   ....[11]....
        /*0058*/ 	.word	0xffffffff


	//   ....[12]....
        /*005c*/ 	.word	0xffffffff


	//   ....[13]....
        /*0060*/ 	.word	0xffffffff


	//   ....[14]....
        /*0064*/ 	.word	0xffffffff


	//   ....[15]....
        /*0068*/ 	.word	0xffffffff


	//   ....[16]....
        /*006c*/ 	.word	0xffffffff


	//   ....[17]....
        /*0070*/ 	.word	0xffffffff


	//----- nvinfo : EIATTR_COOP_GROUP_INSTR_OFFSETS
	.align		4
.L_3180:
        /*0074*/ 	.byte	0x04, 0x28
        /*0076*/ 	.short	(.L_3182 - .L_3181)


	//   ....[0]....
.L_3181:
        /*0078*/ 	.word	0x000040e0


	//   ....[1]....
        /*007c*/ 	.word	0x00004100


	//   ....[2]....
        /*0080*/ 	.word	0x00004120


	//   ....[3]....
        /*0084*/ 	.word	0x00004140


	//   ....[4]....
        /*0088*/ 	.word	0x00004160


	//   ....[5]....
        /*008c*/ 	.word	0x000048f0


	//   ....[6]....
        /*0090*/ 	.word	0x00004910


	//   ....[7]....
        /*0094*/ 	.word	0x00004930


	//   ....[8]....
        /*0098*/ 	.word	0x00004950


	//   ....[9]....
        /*009c*/ 	.word	0x00004970


	//   ....[10]....
        /*00a0*/ 	.word	0x00004b20


	//   ....[11]....
        /*00a4*/ 	.word	0x00004b50


	//   ....[12]....
        /*00a8*/ 	.word	0x00004bf0


	//   ....[13]....
        /*00ac*/ 	.word	0x00004c20


	//   ....[14]....
        /*00b0*/ 	.word	0x00004c70


	//   ....[15]....
        /*00b4*/ 	.word	0x00004d00


	//   ....[16]....
        /*00b8*/ 	.word	0x00004d40


	//   ....[17]....
        /*00bc*/ 	.word	0x00004d90


	//----- nvinfo : EIATTR_VRC_CTA_INIT_COUNT
	.align		4
.L_3182:
        /*00c0*/ 	.byte	0x02, 0x4a
	.zero		1
	.zero		1


	//----- nvinfo : EIATTR_EXIT_INSTR_OFFSETS
	.align		4
        /*00c4*/ 	.byte	0x04, 0x1c
        /*00c6*/ 	.short	(.L_3184 - .L_3183)


	//   ....[0]....
.L_3183:
        /*00c8*/ 	.word	0x00000d90


	//   ....[1]....
        /*00cc*/ 	.word	0x00005e60


	//----- nvinfo : EIATTR_MAX_THREADS
	.align		4
.L_3184:
        /*00d0*/ 	.byte	0x04, 0x05
        /*00d2*/ 	.short	(.L_3186 - .L_3185)
.L_3185:
        /*00d4*/ 	.word	0x00000080
        /*00d8*/ 	.word	0x00000001
        /*00dc*/ 	.word	0x00000001


	//----- nvinfo : EIATTR_CRS_STACK_SIZE
	.align		4
.L_3186:
        /*00e0*/ 	.byte	0x04, 0x1e
        /*00e2*/ 	.short	(.L_3188 - .L_3187)
.L_3187:
        /*00e4*/ 	.word	0x00000000


	//----- nvinfo : EIATTR_CBANK_PARAM_SIZE
	.align		4
.L_3188:
        /*00e8*/ 	.byte	0x03, 0x19
        /*00ea*/ 	.short	0x00e8


	//----- nvinfo : EIATTR_PARAM_CBANK
	.align		4
        /*00ec*/ 	.byte	0x04, 0x0a
        /*00ee*/ 	.short	(.L_3190 - .L_3189)
	.align		4
.L_3189:
        /*00f0*/ 	.word	index@(.nv.constant0._ZN10layer_norm13ln_fwd_kernelINS_13Kernel_traitsIf6__halffS2_fjLj7168ELj1ELj1ELj4ELj16ENS_18Kernel_traits_baseILj7168EfS2_fS2_fjLj128EEEEELb0ELb1ELb1ELb0EEEvNS_9FwdParamsE)
        /*00f4*/ 	.short	0x0380
        /*00f6*/ 	.short	0x00e8


	//----- nvinfo : EIATTR_SW_WAR
	.align		4
.L_3190:
        /*00f8*/ 	.byte	0x04, 0x36
        /*00fa*/ 	.short	(.L_3192 - .L_3191)
.L_3191:
        /*00fc*/ 	.word	0x00000008
.L_3192:


//--------------------- .nv.info._ZN10layer_norm13ln_fwd_kernelINS_13Kernel_traitsIf6__halffS2_fjLj7168ELj1ELj1ELj4ELj16ENS_18Kernel_traits_baseILj7168EfS2_fS2_fjLj128EEEEELb0ELb1ELb1ELb1EEEvNS_9FwdParamsE --------------------------
	.section	.nv.info._ZN10layer_norm13ln_fwd_kernelINS_13Kernel_traitsIf6__halffS2_fjLj7168ELj1ELj1ELj4ELj16ENS_18Kernel_traits_baseILj7168EfS2_fS2_fjLj128EEEEELb0ELb1ELb1ELb1EEEvNS_9FwdParamsE,"",@"SHT_CUDA_INFO"
	.sectionflags	@""
	.align	4


	//----- nvinfo : EIATTR_CUDA_API_VERSION
	.align		4
        /*0000*/ 	.byte	0x04, 0x37
        /*0002*/ 	.short	(.L_3194 - .L_3193)
.L_3193:
        /*0004*/ 	.word	0x00000082


	//----- nvinfo : EIATTR_KPARAM_INFO
	.align		4
.L_3194:
        /*0008*/ 	.byte	0x04, 0x17
        /*000a*/ 	.short	(.L_3196 - .L_3195)
.L_3195:
        /*000c*/ 	.word	0x00000000
        /*0010*/ 	.short	0x0000
        /*0012*/ 	.short	0x0000
        /*0014*/ 	.byte	0x00, 0xf0, 0xa1, 0x03


	//----- nvinfo : EIATTR_SPARSE_MMA_MASK
	.align		4
.L_3196:
        /*0018*/ 	.byte	0x03, 0x50
        /*001a*/ 	.short	0x0000


	//----- nvinfo : EIATTR_MAXREG_COUNT
	.align		4
        /*001c*/ 	.byte	0x03, 0x1b
        /*001e*/ 	.short	0x00ff


	//----- nvinfo : EIATTR_NUM_BARRIERS
	.align		4
        /*0020*/ 	.byte	0x02, 0x4c
        /*0022*/ 	.byte	0x01
	.zero		1


	//----- nvinfo : EIATTR_MERCURY_ISA_VERSION
	.align		4
        /*0024*/ 	.byte	0x03, 0x5f
        /*0026*/ 	.short	0x0101


	//----- nvinfo : EIATTR_COOP_GROUP_MASK_REGIDS
	.align		4
        /*0028*/ 	.byte	0x04, 0x29
        /*002a*/ 	.short	(.L_3198 - .L_3197)


	//   ....[0]....
.L_3197:
        /*002c*/ 	.word	0xffffffff


	//   ....[1]....
        /*0030*/ 	.word	0xffffffff


	//   ....[2]....
        /*0034*/ 	.word	0xffffffff


	//   ....[3]....
        /*0038*/ 	.word	0xffffffff


	//   ....[4]....
        /*003c*/ 	.word	0xffffffff


	//   ....[5]....
        /*0040*/ 	.word	0xffffffff


	//   ....[6]....
        /*0044*/ 	.word	0xffffffff


	//   ....[7]....
        /*0048*/ 	.word	0xffffffff


	//   ....[8]....
        /*004c*/ 	.word	0xffffffff


	//   ....[9]....
        /*0050*/ 	.word	0xffffffff


	//   ....[10]....
        /*0054*/ 	.word	0xffffffff


	//   ....[11]....
        /*0058*/ 	.word	0xffffffff


	//   ....[12]....
        /*005c*/ 	.word	0xffffffff


	//   ....[13]....
        /*0060*/ 	.word	0xffffffff


	//   ....[14]....
        /*0064*/ 	.word	0xffffffff


	//   ....[15]....
        /*0068*/ 	.word	0xffffffff


	//   ....[16]....
        /*006c*/ 	.word	0xffffffff


	//   ....[17]....
        /*0070*/ 	.word	0xffffffff


	//----- nvinfo : EIATTR_COOP_GROUP_INSTR_OFFSETS
	.align		4
.L_3198:
        /*0074*/ 	.byte	0x04, 0x28
        /*0076*/ 	.short	(.L_3200 - .L_3199)


	//   ....[0]....
.L_3199:
        /*0078*/ 	.word	0x00003590


	//   ....[1]....
        /*007c*/ 	.word	0x000035b0


	//   ....[2]....
        /*0080*/ 	.word	0x000035d0


	//   ....[3]....
        /*0084*/ 	.word	0x000035f0


	//   ....[4]....
        /*0088*/ 	.word	0x00003610


	//   ....[5]....
        /*008c*/ 	.word	0x00003d40


	//   ....[6]....
        /*0090*/ 	.word	0x00003d60


	//   ....[7]....
        /*0094*/ 	.word	0x00003d80


	//   ....[8]....
        /*0098*/ 	.word	0x00003db0


	//   ....[9]....
        /*009c*/ 	.word	0x00003de0


	//   ....[10]....
        /*00a0*/ 	.word	0x00003f80


	//   ....[11]....
        /*00a4*/ 	.word	0x00003fc0


	//   ....[12]....
        /*00a8*/ 	.word	0x00003fe0


	//   ....[13]....
        /*00ac*/ 	.word	0x00004020


	//   ....[14]....
        /*00b0*/ 	.word	0x000040e0


	//   ....[15]....
        /*00b4*/ 	.word	0x00004110


	//   ....[16]....
        /*00b8*/ 	.word	0x000041e0


	//   ....[17]....
        /*00bc*/ 	.word	0x000041f0


	//----- nvinfo : EIATTR_VRC_CTA_INIT_COUNT
	.align		4
.L_3200:
        /*00c0*/ 	.byte	0x02, 0x4a
	.zero		1
	.zero		1


	//----- nvinfo : EIATTR_EXIT_INSTR_OFFSETS
	.align		4
        /*00c4*/ 	.byte	0x04, 0x1c
        /*00c6*/ 	.short	(.L_3202 - .L_3201)


	//   ....[0]....
.L_3201:
        /*00c8*/ 	.word	0x00000780


	//   ....[1]....
        /*00cc*/ 	.word	0x00005130


	//----- nvinfo : EIATTR_MAX_THREADS
	.align		4
.L_3202:
        /*00d0*/ 	.byte	0x04, 0x05
        /*00d2*/ 	.short	(.L_3204 - .L_3203)
.L_3203:
        /*00d4*/ 	.word	0x00000080
        /*00d8*/ 	.word	0x00000001
        /*00dc*/ 	.word	0x00000001


	//----- nvinfo : EIATTR_CRS_STACK_SIZE
	.align		4
.L_3204:
        /*00e0*/ 	.byte	0x04, 0x1e
        /*00e2*/ 	.short	(.L_3206 - .L_3205)
.L_3205:
        /*00e4*/ 	.word	0x00000000


	//----- nvinfo : EIATTR_CBANK_PARAM_SIZE
	.align		4
.L_3206:
        /*00e8*/ 	.byte	0x03, 0x19
        /*00ea*/ 	.short	0x00e8


	//----- nvinfo : EIATTR_PARAM_CBANK
	.align		4
        /*00ec*/ 	.byte	0x04, 0x0a
        /*00ee*/ 	.short	(.L_3208 - .L_3207)
	.align		4
.L_3207:
        /*00f0*/ 	.word	index@(.nv.constant0._ZN10layer_norm13ln_fwd_kernelINS_13Kernel_traitsIf6__halffS2_fjLj7168ELj1ELj1ELj4ELj16ENS_18Kernel_traits_baseILj7168EfS2_fS2_fjLj128EEEEELb0ELb1ELb1ELb1EEEvNS_9FwdParamsE)
        /*00f4*/ 	.short	0x0380
        /*00f6*/ 	.short	0x00e8


	//----- nvinfo : EIATTR_SW_WAR
	.align		4
.L_3208:
        /*00f8*/ 	.byte	0x04, 0x36
        /*00fa*/ 	.short	(.L_3210 - .L_3209)
.L_3209:
        /*00fc*/ 	.word	0x00000008
.L_3210:


//--------------------- .nv.info._ZN10layer_norm13ln_fwd_kernelINS_13Kernel_traitsIf6__halffS2_fjLj7168ELj1ELj1ELj4ELj16ENS_18Kernel_traits_baseILj7168EfS2_fS2_fjLj128EEEEELb1ELb0ELb0ELb0EEEvNS_9FwdParamsE --------------------------
	.section	.nv.info._ZN10layer_norm13ln_fwd_kernelINS_13Kernel_traitsIf6__halffS2_fjLj7168ELj1ELj1ELj4ELj16ENS_18Kernel_traits_baseILj7168EfS2_fS2_fjLj128EEEEELb1ELb0ELb0ELb0EEEvNS_9FwdParamsE,"",@"SHT_CUDA_INFO"
	.sectionflags	@""
	.align	4


	//----- nvinfo : EIATTR_CUDA_API_VERSION
	.align		4
        /*0000*/ 	.byte	0x04, 0x37
        /*0002*/ 	.short	(.L_3212 - .L_3211)
.L_3211:
        /*0004*/ 	.word	0x00000082


	//----- nvinfo : EIATTR_KPARAM_INFO
	.align		4
.L_3212:
        /*0008*/ 	.byte	0x04, 0x17
        /*000a*/ 	.short	(.L_3214 - .L_3213)
.L_3213:
        /*000c*/ 	.word	0x00000000
        /*0010*/ 	.short	0x0000
        /*0012*/ 	.short	0x0000
        /*0014*/ 	.byte	0x00, 0xf0, 0xa1, 0x03


	//----- nvinfo : EIATTR_SPARSE_MMA_MASK
	.align		4
.L_3214:
        /*0018*/ 	.byte	0x03, 0x50
        /*001a*/ 	.short	0x0000


	//----- nvinfo : EIATTR_MAXREG_COUNT
	.align		4
        /*001c*/ 	.byte	0x03, 0x1b
        /*001e*/ 	.short	0x00ff


	//----- nvinfo : EIATTR_NUM_BARRIERS
	.align		4
        /*0020*/ 	.byte	0x02, 0x4c
        /*0022*/ 	.byte	0x01
	.zero		1


	//----- nvinfo : EIATTR_MERCURY_ISA_VERSION
	.align		4
        /*0024*/ 	.byte	0x03, 0x5f
        /*0026*/ 	.short	0x0101


	//----- nvinfo : EIATTR_COOP_GROUP_MASK_REGIDS
	.align		4
        /*0028*/ 	.byte	0x04, 0x29
        /*002a*/ 	.short	(.L_3216 - .L_3215)


	//   ....[0]....
.L_3215:
        /*002c*/ 	.word	0xffffffff


	//   ....[1]....
        /*0030*/ 	.word	0xffffffff


	//   ....[2]....
        /*0034*/ 	.word	0xffffffff


	//   ....[3]....
        /*0038*/ 	.word	0xffffffff


	//   ....[4]....
        /*003c*/ 	.word	0xffffffff


	//   ....[5]....
        /*0040*/ 	.word	0xffffffff


	//   ....[6]....
        /*0044*/ 	.word	0xffffffff


	//   ....[7]....
        /*0048*/ 	.word	0xffffffff


	//   ....[8]....
        /*004c*/ 	.word	0xffffffff


	//   ....[9]....
        /*0050*/ 	.word	0xffffffff


	//   ....[10]....
        /*0054*/ 	.word	0xffffffff


	//   ....[11]....
        /*0058*/ 	.word	0xffffffff


	//   ....[12]....
        /*005c*/ 	.word	0xffffffff


	//   ....[13]....
        /*0060*/ 	.word	0xffffffff


	//   ....[14]....
        /*0064*/ 	.word	0xffffffff


	//   ....[15]....
        /*0068*/ 	.word	0xffffffff


	//   ....[16]....
        /*006c*/ 	.word	0xffffffff


	//   ....[17]....
        /*0070*/ 	.word	0xffffffff


	//----- nvinfo : EIATTR_COOP_GROUP_INSTR_OFFSETS
	.align		4
.L_3216:
        /*0074*/ 	.byte	0x04, 0x28
        /*0076*/ 	.short	(.L_3218 - .L_3217)


	//   ....[0]....
.L_3217:
        /*0078*/ 	.word	0x0002d820


	//   ....[1]....
        /*007c*/ 	.word	0x0002d840


	//   ....[2]....
        /*0080*/ 	.word	0x0002d860


	//   ....[3]....
        /*0084*/ 	.word	0x0002d880


	//   ....[4]....
        /*0088*/ 	.word	0x0002d8a0


	//   ....[5]....
        /*008c*/ 	.word	0x0002e000


	//   ....[6]....
        /*0090*/ 	.word	0x0002e020


	//   ....[7]....
        /*0094*/ 	.word	0x0002e040


	//   ....[8]....
        /*0098*/ 	.word	0x0002e060


	//   ....[9]....
        /*009c*/ 	.word	0x0002e080


	//   ....[10]....
        /*00a0*/ 	.word	0x0002e210


	//   ....[11]....
        /*00a4*/ 	.word	0x0002e250


	//   ....[12]....
        /*00a8*/ 	.word	0x0002e290


	//   ....[13]....
        /*00ac*/ 	.word	0x0002e330


	//   ....[14]....
        /*00b0*/ 	.word	0x0002e3b0


	//   ....[15]....
        /*00b4*/ 	.word	0x0002e3f0


	//   ....[16]....
        /*00b8*/ 	.word	0x0002e450


	//   ....[17]....
        /*00bc*/ 	.word	0x0002e4b0


	//----- nvinfo : EIATTR_VRC_CTA_INIT_COUNT
	.align		4
.L_3218:
        /*00c0*/ 	.byte	0x02, 0x4a
	.zero		1
	.zero		1


	//----- nvinfo : EIATTR_EXIT_INSTR_OFFSETS
	.align		4
        /*00c4*/ 	.byte	0x04, 0x1c
        /*00c6*/ 	.short	(.L_3220 - .L_3219)


	//   ....[0]....
.L_3219:
        /*00c8*/ 	.word	0x00000b50


	//   ....[1]....
        /*00cc*/ 	.word	0x0002f520


	//----- nvinfo : EIATTR_INDIRECT_BRANCH_TARGETS
	.align		4
.L_3220:
        /*00d0*/ 	.byte	0x04, 0x34
        /*00d2*/ 	.short	(.L_3222 - .L_3221)


	//   ....[0]....
.L_3221:
        /*00d4*/ 	.word	.L_x_42243@srel
        /*00d8*/ 	.short	0x0
        /*00da*/ 	.short	0x0
        /*00dc*/ 	.word	0x3
        /*00e0*/ 	.word	.L_x_42244@srel
        /*00e4*/ 	.word	.L_x_42245@srel
        /*00e8*/ 	.word	.L_x_42246@srel


	//----- nvinfo : EIATTR_MAX_THREADS
	.align		4
.L_3222:
        /*00ec*/ 	.byte	0x04, 0x05
        /*00ee*/ 	.short	(.L_3224 - .L_3223)
.L_3223:
        /*00f0*/ 	.word	0x00000080
        /*00f4*/ 	.word	0x00000001
        /*00f8*/ 	.word	0x00000001


	//----- nvinfo : EIATTR_CRS_STACK_SIZE
	.align		4
.L_3224:
        /*00fc*/ 	.byte	0x04, 0x1e
        /*00fe*/ 	.short	(.L_3226 - .L_3225)
.L_3225:
        /*0100*/ 	.word	0x00000000


	//----- nvinfo : EIATTR_CBANK_PARAM_SIZE
	.align		4
.L_3226:
        /*0104*/ 	.byte	0x03, 0x19
        /*0106*/ 	.short	0x00e8


	//----- nvinfo : EIATTR_PARAM_CBANK
	.align		4
        /*0108*/ 	.byte	0x04, 0x0a
        /*010a*/ 	.short	(.L_3228 - .L_3227)
	.align		4
.L_3227:
        /*010c*/ 	.word	index@(.nv.constant0._ZN10layer_norm13ln_fwd_kernelINS_13Kernel_traitsIf6__halffS2_fjLj7168ELj1ELj1ELj4ELj16ENS_18Kernel_traits_baseILj7168EfS2_fS2_fjLj128EEEEELb1ELb0ELb0ELb0EEEvNS_9FwdParamsE)
        /*0110*/ 	.short	0x0380
        /*0112*/ 	.short	0x00e8


	//----- nvinfo : EIATTR_SW_WAR
	.align		4
.L_3228:
        /*0114*/ 	.byte	0x04, 0x36
        /*0116*/ 	.short	(.L_3230 - .L_3229)
.L_3229:
        /*0118*/ 	.word	0x00000008
.L_3230:


//--------------------- .nv.info._ZN10layer_norm13ln_fwd_kernelINS_13Kernel_traitsIf6__halffS2_fjLj7168ELj1ELj1ELj4ELj16ENS_18Kernel_traits_baseILj7168EfS2_fS2_fjLj128EEEEELb1ELb0ELb0ELb1EEEvNS_9FwdParamsE --------------------------
	.section	.nv.info._ZN10layer_norm13ln_fwd_kernelINS_13Kernel_traitsIf6__halffS2_fjLj7168ELj1ELj1ELj4ELj16ENS_18Kernel_traits_baseILj7168EfS2_fS2_fjLj128EEEEELb1ELb0ELb0ELb1EEEvNS_9FwdParamsE,"",@"SHT_CUDA_INFO"
	.sectionflags	@""
	.align	4


	//----- nvinfo : EIATTR_CUDA_API_VERSION
	.align		4
        /*0000*/ 	.byte	0x04, 0x37
        /*0002*/ 	.short	(.L_3232 - .L_3231)
.L_3231:
        /*0004*/ 	.word	0x00000082


	//----- nvinfo : EIATTR_KPARAM_INFO
	.align		4
.L_3232:
        /*0008*/ 	.byte	0x04, 0x17
        /*000a*/ 	.short	(.L_3234 - .L_3233)
.L_3233:
        /*000c*/ 	.word	0x00000000
        /*0010*/ 	.short	0x0000
        /*0012*/ 	.short	0x0000
        /*0014*/ 	.byte	0x00, 0xf0, 0xa1, 0x03


	//----- nvinfo : EIATTR_SPARSE_MMA_MASK
	.align		4
.L_3234:
        /*0018*/ 	.byte	0x03, 0x50
        /*001a*/ 	.short	0x0000


	//----- nvinfo : EIATTR_MAXREG_COUNT
	.align		4
        /*001c*/ 	.byte	0x03, 0x1b
        /*001e*/ 	.short	0x00ff


	//----- nvinfo : EIATTR_NUM_BARRIERS
	.align		4
        /*0020*/ 	.byte	0x02, 0x4c
        /*0022*/ 	.byte	0x01
	.zero		1


	//----- nvinfo : EIATTR_MERCURY_ISA_VERSION
	.align		4
        /*0024*/ 	.byte	0x03, 0x5f
        /*0026*/ 	.short	0x0101


	//----- nvinfo : EIATTR_COOP_GROUP_MASK_REGIDS
	.align		4
        /*0028*/ 	.byte	0x04, 0x29
        /*002a*/ 	.short	(.L_3236 - .L_3235)


	//   ....[0]....
.L_3235:
        /*002c*/ 	.word	0xffffffff


	//   ....[1]....
        /*0030*/ 	.word	0xffffffff


	//   ....[2]....
        /*0034*/ 	.word	0xffffffff


	//   ....[3]....
        /*0038*/ 	.word	0xffffffff


	//   ....[4]....
        /*003c*/ 	.word	0xffffffff


	//   ....[5]....
        /*0040*/ 	.word	0xffffffff


	//   ....[6]....
        /*0044*/ 	.word	0xffffffff


	//   ....[7]....
        /*0048*/ 	.word	0xffffffff


	//   ....[8]....
        /*004c*/ 	.word	0xffffffff


	//   ....[9]....
        /*0050*/ 	.word	0xffffffff


	//   ....[10]....
        /*0054*/ 	.word	0xffffffff


	//   ....[11]....
        /*0058*/ 	.word	0xffffffff


	//   ....[12]....
        /*005c*/ 	.word	0xffffffff


	//   ....[13]....
        /*0060*/ 	.word	0xffffffff


	//   ....[14]....
        /*0064*/ 	.word	0xffffffff


	//   ....[15]....
        /*0068*/ 	.word	0xffffffff


	//   ....[16]....
        /*006c*/ 	.word	0xffffffff


	//   ....[17]....
        /*0070*/ 	.word	0xffffffff


	//----- nvinfo : EIATTR_COOP_GROUP_INSTR_OFFSETS
	.align		4
.L_3236:
        /*0074*/ 	.byte	0x04, 0x28
        /*0076*/ 	.short	(.L_3238 - .L_3237)


	//   ....[0]....
.L_3237:
        /*0078*/ 	.word	0x00026180


	//   ....[1]....
        /*007c*/ 	.word	0x000261a0


	//   ....[2]....
        /*0080*/ 	.word	0x000261c0


	//   ....[3]....
        /*0084*/ 	.word	0x000261e0


	//   ....[4]....
        /*0088*/ 	.word	0x00026200


	//   ....[5]....
        /*008c*/ 	.word	0x00026960


	//   ....[6]....
        /*0090*/ 	.word	0x00026990


	//   ....[7]....
        /*0094*/ 	.word	0x000269c0


	//   ....[8]....
        /*0098*/ 	.word	0x00026a00


	//   ....[9]....
        /*009c*/ 	.word	0x00026a20


	//   ....[10]....
        /*00a0*/ 	.word	0x00026bd0


	//   ....[11]....
        /*00a4*/ 	.word	0x00026c10


	//   ....[12]....
        /*00a8*/ 	.word	0x00026c50


	//   ....[13]....
        /*00ac*/ 	.word	0x00026c90


	//   ....[14]....
        /*00b0*/ 	.word	0x00026d10


	//   ....[15]....
        /*00b4*/ 	.word	0x00026d80


	//   ....[16]....
        /*00b8*/ 	.word	0x00026e00


	//   ....[17]....
        /*00bc*/ 	.word	0x00026e30


	//----- nvinfo : EIATTR_VRC_CTA_INIT_COUNT
	.align		4
.L_3238:
        /*00c0*/ 	.byte	0x02, 0x4a
	.zero		1
	.zero		1


	//----- nvinfo : EIATTR_EXIT_INSTR_OFFSETS
	.align		4
        /*00c4*/ 	.byte	0x04, 0x1c
        /*00c6*/ 	.short	(.L_3240 - .L_3239)


	//   ....[0]....
.L_3239:
        /*00c8*/ 	.word	0x000006f0


	//   ....[1]....
        /*00cc*/ 	.word	0x00027c70


	//----- nvinfo : EIATTR_INDIRECT_BRANCH_TARGETS
	.align		4
.L_3240:
        /*00d0*/ 	.byte	0x04, 0x34
        /*00d2*/ 	.short	(.L_3242 - .L_3241)


	//   ....[0]....
.L_3241:
        /*00d4*/ 	.word	.L_x_42247@srel
        /*00d8*/ 	.short	0x0
        /*00da*/ 	.short	0x0
        /*00dc*/ 	.word	0x3
        /*00e0*/ 	.word	.L_x_42248@srel
        /*00e4*/ 	.word	.L_x_42249@srel
        /*00e8*/ 	.word	.L_x_42250@srel


	//----- nvinfo : EIATTR_MAX_THREADS
	.align		4
.L_3242:
        /*00ec*/ 	.byte	0x04, 0x05
        /*00ee*/ 	.short	(.L_3244 - .L_3243)
.L_3243:
        /*00f0*/ 	.word	0x00000080
        /*00f4*/ 	.word	0x00000001
        /*00f8*/ 	.word	0x00000001


	//----- nvinfo : EIATTR_CRS_STACK_SIZE
	.align		4
.L_3244:
        /*00fc*/ 	.byte	0x04, 0x1e
        /*00fe*/ 	.short	(.L_3246 - .L_3245)
.L_3245:
        /*0100*/ 	.word	0x00000000


	//----- nvinfo : EIATTR_CBANK_PARAM_SIZE
	.align		4
.L_3246:
        /*0104*/ 	.byte	0x03, 0x19
        /*0106*/ 	.short	0x00e8


	//----- nvinfo : EIATTR_PARAM_CBANK
	.align		4
        /*0108*/ 	.byte	0x04, 0x0a
        /*010a*/ 	.short	(.L_3248 - .L_3247)
	.align		4
.L_3247:
        /*010c*/ 	.word	index@(.nv.constant0._ZN10layer_norm13ln_fwd_kernelINS_13Kernel_traitsIf6__halffS2_fjLj7168ELj1ELj1ELj4ELj16ENS_18Kernel_traits_baseILj7168EfS2_fS2_fjLj128EEEEELb1ELb0ELb0ELb1EEEvNS_9FwdParamsE)
        /*0110*/ 	.short	0x0380
        /*0112*/ 	.short	0x00e8


	//----- nvinfo : EIATTR_SW_WAR
	.align		4
.L_3248:
        /*0114*/ 	.byte	0x04, 0x36
        /*0116*/ 	.short	(.L_3250 - .L_3249)
.L_3249:
        /*0118*/ 	.word	0x00000008
.L_3250:


//--------------------- .nv.info._ZN10layer_norm13ln_fwd_kernelINS_13Kernel_traitsIf6__halffS2_fjLj7168ELj1ELj1ELj4ELj16ENS_18Kernel_traits_baseILj7168EfS2_fS2_fjLj128EEEEELb1ELb0ELb1ELb0EEEvNS_9FwdParamsE --------------------------
	.section	.nv.info._ZN10layer_norm13ln_fwd_kernelINS_13Kernel_traitsIf6__halffS2_fjLj7168ELj1ELj1ELj4ELj16ENS_18Kernel_traits_baseILj7168EfS2_fS2_fjLj128EEEEELb1ELb0ELb1ELb0EEEvNS_9FwdParamsE,"",@"SHT_CUDA_INFO"
	.sectionflags	@""
	.align	4


	//----- nvinfo : EIATTR_CUDA_API_VERSION
	.align		4
        /*0000*/ 	.byte	0x04, 0x37
        /*0002*/ 	.short	(.L_3252 - .L_3251)
.L_3251:
        /*0004*/ 	.word	0x00000082


	//----- nvinfo : EIATTR_KPARAM_INFO
	.align		4
.L_3252:
        /*0008*/ 	.byte	0x04, 0x17
        /*000a*/ 	.short	(.L_3254 - .L_3253)
.L_3253:
        /*000c*/ 	.word	0x00000000
        /*0010*/ 	.short	0x0000
        /*0012*/ 	.short	0x0000
        /*0014*/ 	.byte	0x00, 0xf0, 0xa1, 0x03


	//----- nvinfo : EIATTR_SPARSE_MMA_MASK
	.align		4
.L_3254:
        /*0018*/ 	.byte	0x03, 0x50
        /*001a*/ 	.short	0x0000


	//----- nvinfo : EIATTR_MAXREG_COUNT
	.align		4
        /*001c*/ 	.byte	0x03, 0x1b
        /*001e*/ 	.short	0x00ff


	//----- nvinfo : EIATTR_NUM_BARRIERS
	.align		4
        /*0020*/ 	.byte	0x02, 0x4c
        /*0022*/ 	.byte	0x01
	.zero		1


	//----- nvinfo : EIATTR_MERCURY_ISA_VERSION
	.align		4
        /*0024*/ 	.byte	0x03, 0x5f
        /*0026*/ 	.short	0x0101


	//----- nvinfo : EIATTR_COOP_GROUP_MASK_REGIDS
	.align		4
        /*0028*/ 	.byte	0x04, 0x29
        /*002a*/ 	.short	(.L_3256 - .L_3255)


	//   ....[0]....
.L_3255:
        /*002c*/ 	.word	0xffffffff


	//   ....[1]....
        /*0030*/ 	.word	0xffffffff


	//   ....[2]....
        /*0034*/ 	.word	0xffffffff


	//   ....[3]....
        /*0038*/ 	.word	0xffffffff


	//   ....[4]....
        /*003c*/ 	.word	0xffffffff


	//   ....[5]....
        /*0040*/ 	.word	0xffffffff


	//   ....[6]....
        /*0044*/ 	.word	0xffffffff


	//   ....[7]....
        /*0048*/ 	.word	0xffffffff


	//   ....[8]....
        /*004c*/ 	.word	0xffffffff


	//   ....[9]....
        /*0050*/ 	.word	0xffffffff


	//   ....[10]....
        /*0054*/ 	.word	0xffffffff


	//   ....[11]....
        /*0058*/ 	.word	0xffffffff


	//   ....[12]....
        /*005c*/ 	.word	0xffffffff


	//   ....[13]....
        /*0060*/ 	.word	0xffffffff


	//   ....[14]....
        /*0064*/ 	.word	0xffffffff


	//   ....[15]....
        /*0068*/ 	.word	0xffffffff


	//   ....[16]....
        /*006c*/ 	.word	0xffffffff


	//   ....[17]....
        /*0070*/ 	.word	0xffffffff


	//----- nvinfo : EIATTR_COOP_GROUP_INSTR_OFFSETS
	.align		4
.L_3256:
        /*0074*/ 	.byte	0x04, 0x28
        /*0076*/ 	.short	(.L_3258 - .L_3257)


	//   ....[0]....
.L_3257:
        /*0078*/ 	.word	0x00028010


	//   ....[1]....
        /*007c*/ 	.word	0x00028030


	//   ....[2]....
        /*0080*/ 	.word	0x00028050


	//   ....[3]....
        /*0084*/ 	.word	0x00028070


	//   ....[4]....
        /*0088*/ 	.word	0x00028090


	//   ....[5]....
        /*008c*/ 	.word	0x00028810


	//   ....[6]....
        /*0090*/ 	.word	0x00028840


	//   ....[7]....
        /*0094*/ 	.word	0x00028860


	//   ....[8]....
        /*0098*/ 	.word	0x000288a0


	//   ....[9]....
        /*009c*/ 	.word	0x000288d0


	//   ....[10]....
        /*00a0*/ 	.word	0x00028940


	//   ....[11]....
        /*00a4*/ 	.word	0x000289b0


	//   ....[12]....
        /*00a8*/ 	.word	0x000289d0


	//   ....[13]....
        /*00ac*/ 	.word	0x00028a70


	//   ....[14]....
        /*00b0*/ 	.word	0x00028b00


	//   ....[15]....
        /*00b4*/ 	.word	0x00028b40


	//   ....[16]....
        /*00b8*/ 	.word	0x00028b90


	//   ....[17]....
        /*00bc*/ 	.word	0x00028bf0


	//----- nvinfo : EIATTR_VRC_CTA_INIT_COUNT
	.align		4
.L_3258:
        /*00c0*/ 	.byte	0x02, 0x4a
	.zero		1
	.zero		1


	//----- nvinfo : EIATTR_EXIT_INSTR_OFFSETS
	.align		4
        /*00c4*/ 	.byte	0x04, 0x1c
        /*00c6*/ 	.short	(.L_3260 - .L_3259)


	//   ....[0]....
.L_3259:
        /*00c8*/ 	.word	0x00000c90


	//   ....[1]....
        /*00cc*/ 	.word	0x00029cc0


	//----- nvinfo : EIATTR_MAX_THREADS
	.align		4
.L_3260:
        /*00d0*/ 	.byte	0x04, 0x05
        /*00d2*/ 	.short	(.L_3262 - .L_3261)
.L_3261:
        /*00d4*/ 	.word	0x00000080
        /*00d8*/ 	.word	0x00000001
        /*00dc*/ 	.word	0x00000001


	//----- nvinfo : EIATTR_CRS_STACK_SIZE
	.align		4
.L_3262:
        /*00e0*/ 	.byte	0x04, 0x1e
        /*00e2*/ 	.short	(.L_3264 - .L_3263)
.L_3263:
        /*00e4*/ 	.word	0x00000000


	//----- nvinfo : EIATTR_CBANK_PARAM_SIZE
	.align		4
.L_3264:
        /*00e8*/ 	.byte	0x03, 0x19
        /*00ea*/ 	.short	0x00e8


	//----- nvinfo : EIATTR_PARAM_CBANK
	.align		4
        /*00ec*/ 	.byte	0x04, 0x0a
        /*00ee*/ 	.short	(.L_3266 - .L_3265)
	.align		4
.L_3265:
        /*00f0*/ 	.word	index@(.nv.constant0._ZN10layer_norm13ln_fwd_kernelINS_13Kernel_traitsIf6__halffS2_fjLj7168ELj1ELj1ELj4ELj16ENS_18Kernel_traits_baseILj7168EfS2_fS2_fjLj128EEEEELb1ELb0ELb1ELb0EEEvNS_9FwdParamsE)
        /*00f4*/ 	.short	0x0380
        /*00f6*/ 	.short	0x00e8


	//----- nvinfo : EIATTR_SW_WAR
	.align		4
.L_3266:
        /*00f8*/ 	.byte	0x04, 0x36
        /*00fa*/ 	.short	(.L_3268 - .L_3267)
.L_3267:
        /*00fc*/ 	.word	0x00000008
.L_3268:


//--------------------- .nv.info._ZN10layer_norm13ln_fwd_kernelINS_13Kernel_traitsIf6__halffS2_fjLj7168ELj1ELj1ELj4ELj16ENS_18Kernel_traits_baseILj7168EfS2_fS2_fjLj128EEEEELb1ELb0ELb1ELb1EEEvNS_9FwdParamsE --------------------------
	.section	.nv.info._ZN10layer_norm13ln_fwd_kernelINS_13Kernel_traitsIf6__halffS2_fjLj7168ELj1ELj1ELj4ELj16ENS_18Kernel_traits_baseILj7168EfS2_fS2_fjLj128EEEEELb1ELb0ELb1ELb1EEEvNS_9FwdParamsE,"",@"SHT_CUDA_INFO"
	.sectionflags	@""
	.align	4


	//----- nvinfo : EIATTR_CUDA_API_VERSION
	.align		4
        /*0000*/ 	.byte	0x04, 0x37
        /*0002*/ 	.short	(.L_3270 - .L_3269)
.L_3269:
        /*0004*/ 	.word	0x00000082


	//----- nvinfo : EIATTR_KPARAM_INFO
	.align		4
.L_3270:
        /*0008*/ 	.byte	0x04, 0x17
        /*000a*/ 	.short	(.L_3272 - .L_3271)
.L_3271:
        /*000c*/ 	.word	0x00000000
        /*0010*/ 	.short	0x0000
        /*0012*/ 	.short	0x0000
        /*0014*/ 	.byte	0x00, 0xf0, 0xa1, 0x03


	//----- nvinfo : EIATTR_SPARSE_MMA_MASK
	.align		4
.L_3272:
        /*0018*/ 	.byte	0x03, 0x50
        /*001a*/ 	.short	0x0000


	//----- nvinfo : EIATTR_MAXREG_COUNT
	.align		4
        /*001c*/ 	.byte	0x03, 0x1b
        /*001e*/ 	.short	0x00ff


	//----- nvinfo : EIATTR_NUM_BARRIERS
	.align		4
        /*0020*/ 	.byte	0x02, 0x4c
        /*0022*/ 	.byte	0x01
	.zero		1


	//----- nvinfo : EIATTR_MERCURY_ISA_VERSION
	.align		4
        /*0024*/ 	.byte	0x03, 0x5f
        /*0026*/ 	.short	0x0101


	//----- nvinfo : EIATTR_COOP_GROUP_MASK_REGIDS
	.align		4
        /*0028*/ 	.byte	0x04, 0x29
        /*002a*/ 	.short	(.L_3274 - .L_3273)


	//   ....[0]....
.L_3273:
        /*002c*/ 	.word	0xffffffff


	//   ....[1]....
        /*0030*/ 	.word	0xffffffff


	//   ....[2]....
        /*0034*/ 	.word	0xffffffff


	//   ....[3]....
        /*0038*/ 	.word	0xffffffff


	//   ....[4]....
        /*003c*/ 	.word	0xffffffff


	//   ....[5]....
        /*0040*/ 	.word	0xffffffff


	//   ....[6]....
        /*0044*/ 	.word	0xffffffff


	//   ....[7]....
        /*0048*/ 	.word	0xffffffff


	//   ....[8]....
        /*004c*/ 	.word	0xffffffff


	//   ....[9]....
        /*0050*/ 	.word	0xffffffff


	//   ....[10]....
        /*0054*/ 	.word	0xffffffff


	//   ....[11]....
        /*0058*/ 	.word	0xffffffff


	//   ....[12]....
        /*005c*/ 	.word	0xffffffff


	//   ....[13]....
        /*0060*/ 	.word	0xffffffff


	//   ....[14]....
        /*0064*/ 	.word	0xffffffff


	//   ....[15]....
        /*0068*/ 	.word	0xffffffff


	//   ....[16]....
        /*006c*/ 	.word	0xffffffff


	//   ....[17]....
        /*0070*/ 	.word	0xffffffff


	//----- nvinfo : EIATTR_COOP_GROUP_INSTR_OFFSETS
	.align		4
.L_3274:
        /*0074*/ 	.byte	0x04, 0x28
        /*0076*/ 	.short	(.L_3276 - .L_3275)


	//   ....[0]....
.L_3275:
        /*0078*/ 	.word	0x0002d550


	//   ....[1]....
        /*007c*/ 	.word	0x0002d590


	//   ....[2]....
        /*0080*/ 	.word	0x0002d5b0


	//   ....[3]....
        /*0084*/ 	.word	0x0002d5d0


	//   ....[4]....
        /*0088*/ 	.word	0x0002d5f0


	//   ....[5]....
        /*008c*/ 	.word	0x0002dd50


	//   ....[6]....
        /*0090*/ 	.word	0x0002dd70


	//   ....[7]....
        /*0094*/ 	.word	0x0002dd90


	//   ....[8]....
        /*0098*/ 	.word	0x0002ddb0


	//   ....[9]....
        /*009c*/ 	.word	0x0002ddd0


	//   ....[10]....
        /*00a0*/ 	.word	0x0002df50


	//   ....[11]....
        /*00a4*/ 	.word	0x0002df80


	//   ....[12]....
        /*00a8*/ 	.word	0x0002df90


	//   ....[13]....
        /*00ac*/ 	.word	0x0002dfe0


	//   ....[14]....
        /*00b0*/ 	.word	0x0002e0b0


	//   ....[15]....
        /*00b4*/ 	.word	0x0002e0e0


	//   ....[16]....
        /*00b8*/ 	.word	0x0002e180


	//   ....[17]....
        /*00bc*/ 	.word	0x0002e1b0


	//----- nvinfo : EIATTR_VRC_CTA_INIT_COUNT
	.align		4
.L_3276:
        /*00c0*/ 	.byte	0x02, 0x4a
	.zero		1
	.zero		1


	//----- nvinfo : EIATTR_EXIT_INSTR_OFFSETS
	.align		4
        /*00c4*/ 	.byte	0x04, 0x1c
        /*00c6*/ 	.short	(.L_3278 - .L_3277)


	//   ....[0]....
.L_3277:
        /*00c8*/ 	.word	0x00000700


	//   ....[1]....
        /*00cc*/ 	.word	0x0002f0c0


	//----- nvinfo : EIATTR_MAX_THREADS
	.align		4
.L_3278:
        /*00d0*/ 	.byte	0x04, 0x05
        /*00d2*/ 	.short	(.L_3280 - .L_3279)
.L_3279:
        /*00d4*/ 	.word	0x00000080
        /*00d8*/ 	.word	0x00000001
        /*00dc*/ 	.word	0x00000001


	//----- nvinfo : EIATTR_CRS_STACK_SIZE
	.align		4
.L_3280:
        /*00e0*/ 	.byte	0x04, 0x1e
        /*00e2*/ 	.short	(.L_3282 - .L_3281)
.L_3281:
        /*00e4*/ 	.word	0x00000000


	//----- nvinfo : EIATTR_CBANK_PARAM_SIZE
	.align		4
.L_3282:
        /*00e8*/ 	.byte	0x03, 0x19
        /*00ea*/ 	.short	0x00e8


	//----- nvinfo : EIATTR_PARAM_CBANK
	.align		4
        /*00ec*/ 	.byte	0x04, 0x0a
        /*00ee*/ 	.short	(.L_3284 - .L_3283)
	.align		4
.L_3283:
        /*00f0*/ 	.word	index@(.nv.constant0._ZN10layer_norm13ln_fwd_kernelINS_13Kernel_traitsIf6__halffS2_fjLj7168ELj1ELj1ELj4ELj16ENS_18Kernel_traits_baseILj7168EfS2_fS2_fjLj128EEEEELb1ELb0ELb1ELb1EEEvNS_9FwdParamsE)
        /*00f4*/ 	.short	0x0380
        /*00f6*/ 	.short	0x00e8


	//----- nvinfo : EIATTR_SW_WAR
	.align		4
.L_3284:
        /*00f8*/ 	.byte	0x04, 0x36
        /*00fa*/ 	.short	(.L_3286 - .L_3285)
.L_3285:
        /*00fc*/ 	.word	0x00000008
.L_3286:


//--------------------- .nv.info._ZN10layer_norm13ln_fwd_kernelINS_13Kernel_traitsIf6__halffS2_fjLj7168ELj1ELj1ELj4ELj16ENS_18Kernel_traits_baseILj7168EfS2_fS2_fjLj128EEEEELb1ELb1ELb0ELb0EEEvNS_9FwdParamsE --------------------------
	.section	.nv.info._ZN10layer_norm13ln_fwd_kernelINS_13Kernel_traitsIf6__halffS2_fjLj7168ELj1ELj1ELj4ELj16ENS_18Kernel_traits_baseILj7168EfS2_fS2_fjLj128EEEEELb1ELb1ELb0ELb0EEEvNS_9FwdParamsE,"",@"SHT_CUDA_INFO"
	.sectionflags	@""
	.align	4


	//----- nvinfo : EIATTR_CUDA_API_VERSION
	.align		4
        /*0000*/ 	.byte	0x04, 0x37
        /*0002*/ 	.short	(.L_3288 - .L_3287)
.L_3287:
        /*0004*/ 	.word	0x00000082


	//----- nvinfo : EIATTR_KPARAM_INFO
	.align		4
.L_3288:
        /*0008*/ 	.byte	0x04, 0x17
        /*000a*/ 	.short	(.L_3290 - .L_3289)
.L_3289:
        /*000c*/ 	.word	0x00000000
        /*0010*/ 	.short	0x0000
        /*0012*/ 	.short	0x0000
        /*0014*/ 	.byte	0x00, 0xf0, 0xa1, 0x03


	//----- nvinfo : EIATTR_SPARSE_MMA_MASK
	.align		4
.L_3290:
        /*0018*/ 	.byte	0x03, 0x50
        /*001a*/ 	.short	0x0000


	//----- nvinfo : EIATTR_MAXREG_COUNT
	.align		4
        /*001c*/ 	.byte	0x03, 0x1b
        /*001e*/ 	.short	0x00ff


	//----- nvinfo : EIATTR_NUM_BARRIERS
	.align		4
        /*0020*/ 	.byte	0x02, 0x4c
        /*0022*/ 	.byte	0x01
	.zero		1


	//----- nvinfo : EIATTR_ANNOTATIONS
	.align		4
        /*0024*/ 	.byte	0x04, 0x55
        /*0026*/ 	.short	(.L_3292 - .L_3291)


	//   ....[0]....
.L_3291:
        /*0028*/ 	.word	0x00000001
        /*002c*/ 	.byte	0xb0, 0x14, 0x00, 0x00, 0x01, 0x00, 0x00, 0x00, 0x40, 0x15, 0x00, 0x00, 0x01, 0x00, 0x00, 0x00
        /*003c*/ 	.byte	0x50, 0xe1, 0x02, 0x00, 0x01, 0x00, 0x00, 0x00, 0x10, 0xef, 0x02, 0x00


	//----- nvinfo : EIATTR_MERCURY_ISA_VERSION
	.align		4
.L_3292:
        /*0048*/ 	.byte	0x03, 0x5f
        /*004a*/ 	.short	0x0101


	//----- nvinfo : EIATTR_COOP_GROUP_MASK_REGIDS
	.align		4
        /*004c*/ 	.byte	0x04, 0x29
        /*004e*/ 	.short	(.L_3294 - .L_3293)


	//   ....[0]....
.L_3293:
        /*0050*/ 	.word	0xffffffff


	//   ....[1]....
        /*0054*/ 	.word	0xffffffff


	//   ....[2]....
        /*0058*/ 	.word	0xffffffff


	//   ....[3]....
        /*005c*/ 	.word	0xffffffff


	//   ....[4]....
        /*0060*/ 	.word	0xffffffff


	//   ....[5]....
        /*0064*/ 	.word	0xffffffff


	//   ....[6]....
        /*0068*/ 	.word	0xffffffff


	//   ....[7]....
        /*006c*/ 	.word	0xffffffff


	//   ....[8]....
        /*0070*/ 	.word	0xffffffff


	//   ....[9]....
        /*0074*/ 	.word	0xffffffff


	//   ....[10]....
        /*0078*/ 	.word	0xffffffff


	//   ....[11]....
        /*007c*/ 	.word	0xffffffff


	//   ....[12]....
        /*0080*/ 	.word	0xffffffff


	//   ....[13]....
        /*0084*/ 	.word	0xffffffff


	//   ....[14]....
        /*0088*/ 	.word	0xffffffff


	//   ....[15]....
        /*008c*/ 	.word	0xffffffff


	//   ....[16]....
        /*0090*/ 	.word	0xffffffff


	//   ....[17]....
        /*0094*/ 	.word	0xffffffff


	//----- nvinfo : EIATTR_COOP_GROUP_INSTR_OFFSETS
	.align		4
.L_3294:
        /*0098*/ 	.byte	0x04, 0x28
        /*009a*/ 	.short	(.L_3296 - .L_3295)


	//   ....[0]....
.L_3295:
        /*009c*/ 	.word	0x0002e580


	//   ....[1]....
        /*00a0*/ 	.word	0x0002e5a0


	//   ....[2]....
        /*00a4*/ 	.word	0x0002e5c0


	//   ....[3]....
        /*00a8*/ 	.word	0x0002e5e0


	//   ....[4]....
        /*00ac*/ 	.word	0x0002e600


	//   ....[5]....
        /*00b0*/ 	.word	0x0002ed50


	//   ....[6]....
        /*00b4*/ 	.word	0x0002ed70


	//   ....[7]....
        /*00b8*/ 	.word	0x0002ed90


	//   ....[8]....
        /*00bc*/ 	.word	0x0002edb0


	//   ....[9]....
        /*00c0*/ 	.word	0x0002edd0


	//   ....[10]....
        /*00c4*/ 	.word	0x0002efa0


	//   ....[11]....
        /*00c8*/ 	.word	0x0002efe0


	//   ....[12]....
        /*00cc*/ 	.word	0x0002f080


	//   ....[13]....
        /*00d0*/ 	.word	0x0002f0f0


	//   ....[14]....
        /*00d4*/ 	.word	0x0002f100


	//   ....[15]....
        /*00d8*/ 	.word	0x0002f1a0


	//   ....[16]....
        /*00dc*/ 	.word	0x0002f1e0


	//   ....[17]....
        /*00e0*/ 	.word	0x0002f220


	//----- nvinfo : EIATTR_VRC_CTA_INIT_COUNT
	.align		4
.L_3296:
        /*00e4*/ 	.byte	0x02, 0x4a
	.zero		1
	.zero		1


	//----- nvinfo : EIATTR_EXIT_INSTR_OFFSETS
	.align		4
        /*00e8*/ 	.byte	0x04, 0x1c
        /*00ea*/ 	.short	(.L_3298 - .L_3297)


	//   ....[0]....
.L_3297:
        /*00ec*/ 	.word	0x00000ff0


	//   ....[1]....
        /*00f0*/ 	.word	0x000302e0


	//----- nvinfo : EIATTR_INDIRECT_BRANCH_TARGETS
	.align		4
.L_3298:
        /*00f4*/ 	.byte	0x04, 0x34
        /*00f6*/ 	.short	(.L_3300 - .L_3299)


	//   ....[0]....
.L_3299:
        /*00f8*/ 	.word	.L_x_42251@srel
        /*00fc*/ 	.short	0x0
        /*00fe*/ 	.short	0x0
        /*0100*/ 	.word	0x3
        /*0104*/ 	.word	.L_x_42252@srel
        /*0108*/ 	.word	.L_x_42253@srel
        /*010c*/ 	.word	.L_x_42254@srel


	//----- nvinfo : EIATTR_MAX_THREADS
	.align		4
.L_3300:
        /*0110*/ 	.byte	0x04, 0x05
        /*0112*/ 	.short	(.L_3302 - .L_3301)
.L_3301:
        /*0114*/ 	.word	0x00000080
        /*0118*/ 	.word	0x00000001
        /*011c*/ 	.word	0x00000001


	//----- nvinfo : EIATTR_CRS_STACK_SIZE
	.align		4
.L_3302:
        /*0120*/ 	.byte	0x04, 0x1e
        /*0122*/ 	.short	(.L_3304 - .L_3303)
.L_3303:
        /*0124*/ 	.word	0x00000000


	//----- nvinfo : EIATTR_CBANK_PARAM_SIZE
	.align		4
.L_3304:
        /*0128*/ 	.byte	0x03, 0x19
        /*012a*/ 	.short	0x00e8


	//----- nvinfo : EIATTR_PARAM_CBANK
	.align		4
        /*012c*/ 	.byte	0x04, 0x0a
        /*012e*/ 	.short	(.L_3306 - .L_3305)
	.align		4
.L_3305:
        /*0130*/ 	.word	index@(.nv.constant0._ZN10layer_norm13ln_fwd_kernelINS_13Kernel_traitsIf6__halffS2_fjLj7168ELj1ELj1ELj4ELj16ENS_18Kernel_traits_baseILj7168EfS2_fS2_fjLj128EEEEELb1ELb1ELb0ELb0EEEvNS_9FwdParamsE)
        /*0134*/ 	.short	0x0380
        /*0136*/ 	.short	0x00e8


	//----- nvinfo : EIATTR_SW_WAR
	.align		4
.L_3306:
        /*0138*/ 	.byte	0x04, 0x36
        /*013a*/ 	.short	(.L_3308 - .L_3307)
.L_3307:
        /*013c*/ 	.word	0x00000008
.L_3308:


//--------------------- .nv.info._ZN10layer_norm13ln_fwd_kernelINS_13Kernel_traitsIf6__halffS2_fjLj7168ELj1ELj1ELj4ELj16ENS_18Kernel_traits_baseILj7168EfS2_fS2_fjLj128EEEEELb1ELb1ELb0ELb1EEEvNS_9FwdParamsE --------------------------
	.section	.nv.info._ZN10layer_norm13ln_fwd_kernelINS_13Kernel_traitsIf6__halffS2_fjLj7168ELj1ELj1ELj4ELj16ENS_18Kernel_traits_baseILj7168EfS2_fS2_fjLj128EEEEELb1ELb1ELb0ELb1EEEvNS_9FwdParamsE,"",@"SHT_CUDA_INFO"
	.sectionflags	@""
	.align	4


	//----- nvinfo : EIATTR_CUDA_API_VERSION
	.align		4
        /*0000*/ 	.byte	0x04, 0x37
        /*0002*/ 	.short	(.L_3310 - .L_3309)
.L_3309:
        /*0004*/ 	.word	0x00000082


	//----- nvinfo : EIATTR_KPARAM_INFO
	.align		4
.L_3310:
        /*0008*/ 	.byte	0x04, 0x17
        /*000a*/ 	.short	(.L_3312 - .L_3311)
.L_3311:
        /*000c*/ 	.word	0x00000000
        /*0010*/ 	.short	0x0000
        /*0012*/ 	.short	0x0000
        /*0014*/ 	.byte	0x00, 0xf0, 0xa1, 0x03


	//----- nvinfo : EIATTR_SPARSE_MMA_MASK
	.align		4
.L_3312:
        /*0018*/ 	.byte	0x03, 0x50
        /*001a*/ 	.short	0x0000


	//----- nvinfo : EIATTR_MAXREG_COUNT
	.align		4
        /*001c*/ 	.byte	0x03, 0x1b
        /*001e*/ 	.short	0x00ff


	//----- nvinfo : EIATTR_NUM_BARRIERS
	.align		4
        /*0020*/ 	.byte	0x02, 0x4c
        /*0022*/ 	.byte	0x01
	.zero		1


	//----- nvinfo : EIATTR_ANNOTATIONS
	.align		4
        /*0024*/ 	.byte	0x04, 0x55
        /*0026*/ 	.short	(.L_3314 - .L_3313)


	//   ....[0]....
.L_3313:
        /*0028*/ 	.word	0x00000001
        /*002c*/ 	.byte	0x50, 0x06, 0x00, 0x00, 0x01, 0x00, 0x00, 0x00, 0x60, 0x06, 0x00, 0x00, 0x01, 0x00, 0x00, 0x00
        /*003c*/ 	.byte	0x40, 0x0a, 0x00, 0x00, 0x01, 0x00, 0x00, 0x00, 0x50, 0x0a, 0x00, 0x00, 0x01, 0x00, 0x00, 0x00
        /*004c*/ 	.byte	0xb0, 0x50, 0x02, 0x00, 0x01, 0x00, 0x00, 0x00, 0xb0, 0x53, 0x02, 0x00, 0x01, 0x00, 0x00, 0x00
        /*005c*/ 	.byte	0xe0, 0x53, 0x02, 0x00, 0x01, 0x00, 0x00, 0x00, 0x40, 0x54, 0x02, 0x00


	//----- nvinfo : EIATTR_MERCURY_ISA_VERSION
	.align		4
.L_3314:
        /*0068*/ 	.byte	0x03, 0x5f
        /*006a*/ 	.short	0x0101


	//----- nvinfo : EIATTR_COOP_GROUP_MASK_REGIDS
	.align		4
        /*006c*/ 	.byte	0x04, 0x29
        /*006e*/ 	.short	(.L_3316 - .L_3315)


	//   ....[0]....
.L_3315:
        /*0070*/ 	.word	0xffffffff


	//   ....[1]....
        /*0074*/ 	.word	0xffffffff


	//   ....[2]....
        /*0078*/ 	.word	0xffffffff


	//   ....[3]....
        /*007c*/ 	.word	0xffffffff


	//   ....[4]....
        /*0080*/ 	.word	0xffffffff


	//   ....[5]....
        /*0084*/ 	.word	0xffffffff


	//   ....[6]....
        /*0088*/ 	.word	0xffffffff


	//   ....[7]....
        /*008c*/ 	.word	0xffffffff


	//   ....[8]....
        /*0090*/ 	.word	0xffffffff


	//   ....[9]....
        /*0094*/ 	.word	0xffffffff


	//   ....[10]....
        /*0098*/ 	.word	0xffffffff


	//   ....[11]....
        /*009c*/ 	.word	0xffffffff


	//   ....[12]....
        /*00a0*/ 	.word	0xffffffff


	//   ....[13]....
        /*00a4*/ 	.word	0xffffffff


	//   ....[14]....
        /*00a8*/ 	.word	0xffffffff


	//   ....[15]....
        /*00ac*/ 	.word	0xffffffff


	//   ....[16]....
        /*00b0*/ 	.word	0xffffffff


	//   ....[17]....
        /*00b4*/ 	.word	0xffffffff


	//----- nvinfo : EIATTR_COOP_GROUP_INSTR_OFFSETS
	.align		4
.L_3316:
        /*00b8*/ 	.byte	0x04, 0x28
        /*00ba*/ 	.short	(.L_3318 - .L_3317)


	//   ....[0]....
.L_3317:
        /*00bc*/ 	.word	0x00024680


	//   ....[1]....
        /*00c0*/ 	.word	0x000246a0


	//   ....[2]....
        /*00c4*/ 	.word	0x000246c0


	//   ....[3]....
        /*00c8*/ 	.word	0x000246e0


	//   ....[4]....
        /*00cc*/ 	.word	0x00024700


	//   ....[5]....
        /*00d0*/ 	.word	0x00024e30


	//   ....[6]....
        /*00d4*/ 	.word	0x00024e50


	//   ....[7]....
        /*00d8*/ 	.word	0x00024e80


	//   ....[8]....
        /*00dc*/ 	.word	0x00024eb0


	//   ....[9]....
        /*00e0*/ 	.word	0x00024ed0


	//   ....[10]....
        /*00e4*/ 	.word	0x00025080


	//   ....[11]....
        /*00e8*/ 	.word	0x00025090


	//   ....[12]....
        /*00ec*/ 	.word	0x00025140


	//   ....[13]....
        /*00f0*/ 	.word	0x00025160


	//   ....[14]....
        /*00f4*/ 	.word	0x000251f0


	//   ....[15]....
        /*00f8*/ 	.word	0x00025260


	//   ....[16]....
        /*00fc*/ 	.word	0x00025290


	//   ....[17]....
        /*0100*/ 	.word	0x000252e0


	//----- nvinfo : EIATTR_VRC_CTA_INIT_COUNT
	.align		4
.L_3318:
        /*0104*/ 	.byte	0x02, 0x4a
	.zero		1
	.zero		1


	//----- nvinfo : EIATTR_EXIT_INSTR_OFFSETS
	.align		4
        /*0108*/ 	.byte	0x04, 0x1c
        /*010a*/ 	.short	(.L_3320 - .L_3319)


	//   ....[0]....
.L_3319:
        /*010c*/ 	.word	0x00000a90


	//   ....[1]....
        /*0110*/ 	.word	0x00026160


	//----- nvinfo : EIATTR_INDIRECT_BRANCH_TARGETS
	.align		4
.L_3320:
        /*0114*/ 	.byte	0x04, 0x34
        /*0116*/ 	.short	(.L_3322 - .L_3321)


	//   ....[0]....
.L_3321:
        /*0118*/ 	.word	.L_x_42255@srel
        /*011c*/ 	.short	0x0
        /*011e*/ 	.short	0x0
        /*0120*/ 	.word	0x3
        /*0124*/ 	.word	.L_x_42256@srel
        /*0128*/ 	.word	.L_x_42257@srel
        /*012c*/ 	.word	.L_x_42258@srel


	//----- nvinfo : EIATTR_MAX_THREADS
	.align		4
.L_3322:
        /*0130*/ 	.byte	0x04, 0x05
        /*0132*/ 	.short	(.L_3324 - .L_3323)
.L_3323:
        /*0134*/ 	.word	0x00000080
        /*0138*/ 	.word	0x00000001
        /*013c*/ 	.word	0x00000001


	//----- nvinfo : EIATTR_CRS_STACK_SIZE
	.align		4
.L_3324:
        /*0140*/ 	.byte	0x04, 0x1e
        /*0142*/ 	.short	(.L_3326 - .L_3325)
.L_3325:
        /*0144*/ 	.word	0x00000000


	//----- nvinfo : EIATTR_CBANK_PARAM_SIZE
	.align		4
.L_3326:
        /*0148*/ 	.byte	0x03, 0x19
        /*014a*/ 	.short	0x00e8


	//----- nvinfo : EIATTR_PARAM_CBANK
	.align		4
        /*014c*/ 	.byte	0x04, 0x0a
        /*014e*/ 	.short	(.L_3328 - .L_3327)
	.align		4
.L_3327:
        /*0150*/ 	.word	index@(.nv.constant0._ZN10layer_norm13ln_fwd_kernelINS_13Kernel_traitsIf6__halffS2_fjLj7168ELj1ELj1ELj4ELj16ENS_18Kernel_traits_baseILj7168EfS2_fS2_fjLj128EEEEELb1ELb1ELb0ELb1EEEvNS_9FwdParamsE)
        /*0154*/ 	.short	0x0380
        /*0156*/ 	.short	0x00e8


	//----- nvinfo : EIATTR_SW_WAR
	.align		4
.L_3328:
        /*0158*/ 	.byte	0x04, 0x36
        /*015a*/ 	.short	(.L_3330 - .L_3329)
.L_3329:
        /*015c*/ 	.word	0x00000008
.L_3330:


//--------------------- .nv.info._ZN10layer_norm13ln_fwd_kernelINS_13Kernel_traitsIf6__halffS2_fjLj7168ELj1ELj1ELj4ELj16ENS_18Kernel_traits_baseILj7168EfS2_fS2_fjLj128EEEEELb1ELb1ELb1ELb0EEEvNS_9FwdParamsE --------------------------
	.section	.nv.info._ZN10layer_norm13ln_fwd_kernelINS_13Kernel_traitsIf6__halffS2_fjLj7168ELj1ELj1ELj4ELj16ENS_18Kernel_traits_baseILj7168EfS2_fS2_fjLj128EEEEELb1ELb1ELb1ELb0EEEvNS_9FwdParamsE,"",@"SHT_CUDA_INFO"
	.sectionflags	@""
	.align	4


	//----- nvinfo : EIATTR_CUDA_API_VERSION
	.align		4
        /*0000*/ 	.byte	0x04, 0x37
        /*0002*/ 	.short	(.L_3332 - .L_3331)
.L_3331:
        /*0004*/ 	.word	0x00000082


	//----- nvinfo : EIATTR_KPARAM_INFO
	.align		4
.L_3332:
        /*0008*/ 	.byte	0x04, 0x17
        /*000a*/ 	.short	(.L_3334 - .L_3333)
.L_3333:
        /*000c*/ 	.word	0x00000000
        /*0010*/ 	.short	0x0000
        /*0012*/ 	.short	0x0000
        /*0014*/ 	.byte	0x00, 0xf0, 0xa1, 0x03


	//----- nvinfo : EIATTR_SPARSE_MMA_MASK
	.align		4
.L_3334:
        /*0018*/ 	.byte	0x03, 0x50
        /*001a*/ 	.short	0x0000


	//----- nvinfo : EIATTR_MAXREG_COUNT
	.align		4
        /*001c*/ 	.byte	0x03, 0x1b
        /*001e*/ 	.short	0x00ff


	//----- nvinfo : EIATTR_NUM_BARRIERS
	.align		4
        /*0020*/ 	.byte	0x02, 0x4c
        /*0022*/ 	.byte	0x01
	.zero		1


	//----- nvinfo : EIATTR_ANNOTATIONS
	.align		4
        /*0024*/ 	.byte	0x04, 0x55
        /*0026*/ 	.short	(.L_3336 - .L_3335)


	//   ....[0]....
.L_3335:
        /* <DEDUP_REMOVED lines=26> */


	//----- nvinfo : EIATTR_MERCURY_ISA_VERSION
	.align		4
.L_3336:
        /*01b8*/ 	.byte	0x03, 0x5f
        /*01ba*/ 	.short	0x0101


	//----- nvinfo : EIATTR_COOP_GROUP_MASK_REGIDS
	.align		4
        /*01bc*/ 	.byte	0x04, 0x29
        /*01be*/ 	.short	(.L_3338 - .L_3337)


	//   ....[0]....
.L_3337:
        /*01c0*/ 	.word	0xffffffff


	//   ....[1]....
        /*01c4*/ 	.word	0xffffffff


	//   ....[2]....
        /*01c8*/ 	.word	0xffffffff


	//   ....[3]....
        /*01cc*/ 	.word	0xffffffff


	//   ....[4]....
        /*01d0*/ 	.word	0xffffffff


	//   ....[5]....
        /*01d4*/ 	.word	0xffffffff


	//   ....[6]....
        /*01d8*/ 	.word	0xffffffff


	//   ....[7]....
        /*01dc*/ 	.word	0xffffffff


	//   ....[8]....
        /*01e0*/ 	.word	0xffffffff


	//   ....[9]....
        /*01e4*/ 	.word	0xffffffff


	//   ....[10]....
        /*01e8*/ 	.word	0xffffffff


	//   ....[11]....
        /*01ec*/ 	.word	0xffffffff


	//   ....[12]....
        /*01f0*/ 	.word	0xffffffff


	//   ....[13]....
        /*01f4*/ 	.word	0xffffffff


	//   ....[14]....
        /*01f8*/ 	.word	0xffffffff


	//   ....[15]....
        /*01fc*/ 	.word	0xffffffff


	//   ....[16]....
        /*0200*/ 	.word	0xffffffff


	//   ....[17]....
        /*0204*/ 	.word	0xffffffff


	//----- nvinfo : EIATTR_COOP_GROUP_INSTR_OFFSETS
	.align		4
.L_3338:
        /*0208*/ 	.byte	0x04, 0x28
        /*020a*/ 	.short	(.L_3340 - .L_3339)


	//   ....[0]....
.L_3339:
        /*020c*/ 	.word	0x00030340


	//   ....[1]....
        /*0210*/ 	.word	0x00030360


	//   ....[2]....
        /*0214*/ 	.word	0x00030380


	//   ....[3]....
        /*0218*/ 	.word	0x000303a0


	//   ....[4]....
        /*021c*/ 	.word	0x000303c0


	//   ....[5]....
        /*0220*/ 	.word	0x00030b40


	//   ....[6]....
        /*0224*/ 	.word	0x00030b60


	//   ....[7]....
        /*0228*/ 	.word	0x00030b80


	//   ....[8]....
        /*022c*/ 	.word	0x00030ba0


	//   ....[9]....
        /*0230*/ 	.word	0x00030bc0


	//   ....[10]....
        /*0234*/ 	.word	0x00030d70


	//   ....[11]....
        /*0238*/ 	.word	0x00030db0


	//   ....[12]....
        /*023c*/ 	.word	0x00030e40


	//   ....[13]....
        /*0240*/ 	.word	0x00030eb0


	//   ....[14]....
        /*0244*/ 	.word	0x00030ec0


	//   ....[15]....
        /*0248*/ 	.word	0x00030f60


	//   ....[16]....
        /*024c*/ 	.word	0x00030fb0


	//   ....[17]....
        /*0250*/ 	.word	0x00030fc0


	//----- nvinfo : EIATTR_VRC_CTA_INIT_COUNT
	.align		4
.L_3340:
        /*0254*/ 	.byte	0x02, 0x4a
	.zero		1
	.zero		1


	//----- nvinfo : EIATTR_EXIT_INSTR_OFFSETS
	.align		4
        /*0258*/ 	.byte	0x04, 0x1c
        /*025a*/ 	.short	(.L_3342 - .L_3341)


	//   ....[0]....
.L_3341:
        /*025c*/ 	.word	0x000011e0


	//   ....[1]....
        /*0260*/ 	.word	0x00032200


	//----- nvinfo : EIATTR_MAX_THREADS
	.align		4
.L_3342:
        /*0264*/ 	.byte	0x04, 0x05
        /*0266*/ 	.short	(.L_3344 - .L_3343)
.L_3343:
        /*0268*/ 	.word	0x00000080
        /*026c*/ 	.word	0x00000001
        /*0270*/ 	.word	0x00000001


	//----- nvinfo : EIATTR_CRS_STACK_SIZE
	.align		4
.L_3344:
        /*0274*/ 	.byte	0x04, 0x1e
        /*0276*/ 	.short	(.L_3346 - .L_3345)
.L_3345:
        /*0278*/ 	.word	0x00000000


	//----- nvinfo : EIATTR_CBANK_PARAM_SIZE
	.align		4
.L_3346:
        /*027c*/ 	.byte	0x03, 0x19
        /*027e*/ 	.short	0x00e8


	//----- nvinfo : EIATTR_PARAM_CBANK
	.align		4
        /*0280*/ 	.byte	0x04, 0x0a
        /*0282*/ 	.short	(.L_3348 - .L_3347)
	.align		4
.L_3347:
        /*0284*/ 	.word	index@(.nv.constant0._ZN10layer_norm13ln_fwd_kernelINS_13Kernel_traitsIf6__halffS2_fjLj7168ELj1ELj1ELj4ELj16ENS_18Kernel_traits_baseILj7168EfS2_fS2_fjLj128EEEEELb1ELb1ELb1ELb0EEEvNS_9FwdParamsE)
        /*0288*/ 	.short	0x0380
        /*028a*/ 	.short	0x00e8


	//----- nvinfo : EIATTR_SW_WAR
	.align		4
.L_3348:
        /*028c*/ 	.byte	0x04, 0x36
        /*028e*/ 	.short	(.L_3350 - .L_3349)
.L_3349:
        /*0290*/ 	.word	0x00000008
.L_3350:


//--------------------- .nv.info._ZN10layer_norm13ln_fwd_kernelINS_13Kernel_traitsIf6__halffS2_fjLj7168ELj1ELj1ELj4ELj16ENS_18Kernel_traits_baseILj7168EfS2_fS2_fjLj128EEEEELb1ELb1ELb1ELb1EEEvNS_9FwdParamsE --------------------------
	.section	.nv.info._ZN10layer_norm13ln_fwd_kernelINS_13Kernel_traitsIf6__halffS2_fjLj7168ELj1ELj1ELj4ELj16ENS_18Kernel_traits_baseILj7168EfS2_fS2_fjLj128EEEEELb1ELb1ELb1ELb1EEEvNS_9FwdParamsE,"",@"SHT_CUDA_INFO"
	.sectionflags	@""
	.align	4


	//----- nvinfo : EIATTR_CUDA_API_VERSION
	.align		4
        /*0000*/ 	.byte	0x04, 0x37
        /*0002*/ 	.short	(.L_3352 - .L_3351)
.L_3351:
        /*0004*/ 	.word	0x00000082


	//----- nvinfo : EIATTR_KPARAM_INFO
	.align		4
.L_3352:
        /*0008*/ 	.byte	0x04, 0x17
        /*000a*/ 	.short	(.L_3354 - .L_3353)
.L_3353:
        /*000c*/ 	.word	0x00000000
        /*0010*/ 	.short	0x0000
        /*0012*/ 	.short	0x0000
        /*0014*/ 	.byte	0x00, 0xf0, 0xa1, 0x03


	//----- nvinfo : EIATTR_SPARSE_MMA_MASK
	.align		4
.L_3354:
        /*0018*/ 	.byte	0x03, 0x50
        /*001a*/ 	.short	0x0000


	//----- nvinfo : EIATTR_MAXREG_COUNT
	.align		4
        /*001c*/ 	.byte	0x03, 0x1b
        /*001e*/ 	.short	0x00ff


	//----- nvinfo : EIATTR_NUM_BARRIERS
	.align		4
        /*0020*/ 	.byte	0x02, 0x4c
        /*0022*/ 	.byte	0x01
	.zero		1


	//----- nvinfo : EIATTR_ANNOTATIONS
	.align		4
        /*0024*/ 	.byte	0x04, 0x55
        /*0026*/ 	.short	(.L_3356 - .L_3355)


	//   ....[0]....
.L_3355:
        /* <DEDUP_REMOVED lines=9> */


	//----- nvinfo : EIATTR_MERCURY_ISA_VERSION
	.align		4
.L_3356:
        /*00a8*/ 	.byte	0x03, 0x5f
        /*00aa*/ 	.short	0x0101


	//----- nvinfo : EIATTR_COOP_GROUP_MASK_REGIDS
	.align		4
        /*00ac*/ 	.byte	0x04, 0x29
        /*00ae*/ 	.short	(.L_3358 - .L_3357)


	//   ....[0]....
.L_3357:
        /*00b0*/ 	.word	0xffffffff


	//   ....[1]....
        /*00b4*/ 	.word	0xffffffff


	//   ....[2]....
        /*00b8*/ 	.word	0xffffffff


	//   ....[3]....
        /*00bc*/ 	.word	0xffffffff


	//   ....[4]....
        /*00c0*/ 	.word	0xffffffff


	//   ....[5]....
        /*00c4*/ 	.word	0xffffffff


	//   ....[6]....
        /*00c8*/ 	.word	0xffffffff


	//   ....[7]....
        /*00cc*/ 	.word	0xffffffff


	//   ....[8]....
        /*00d0*/ 	.word	0xffffffff


	//   ....[9]....
        /*00d4*/ 	.word	0xffffffff


	//   ....[10]....
        /*00d8*/ 	.word	0xffffffff


	//   ....[11]....
        /*00dc*/ 	.word	0xffffffff


	//   ....[12]....
        /*00e0*/ 	.word	0xffffffff


	//   ....[13]....
        /*00e4*/ 	.word	0xffffffff


	//   ....[14]....
        /*00e8*/ 	.word	0xffffffff


	//   ....[15]....
        /*00ec*/ 	.word	0xffffffff


	//   ....[16]....
        /*00f0*/ 	.word	0xffffffff


	//   ....[17]....
        /*00f4*/ 	.word	0xffffffff


	//----- nvinfo : EIATTR_COOP_GROUP_INSTR_OFFSETS
	.align		4
.L_3358:
        /*00f8*/ 	.byte	0x04, 0x28
        /*00fa*/ 	.short	(.L_3360 - .L_3359)


	//   ....[0]....
.L_3359:
        /*00fc*/ 	.word	0x00027c90


	//   ....[1]....
        /*0100*/ 	.word	0x00027cb0


	//   ....[2]....
        /*0104*/ 	.word	0x00027cd0


	//   ....[3]....
        /*0108*/ 	.word	0x00027cf0


	//   ....[4]....
        /*010c*/ 	.word	0x00027d10


	//   ....[5]....
        /*0110*/ 	.word	0x00028440


	//   ....[6]....
        /*0114*/ 	.word	0x00028460


	//   ....[7]....
        /*0118*/ 	.word	0x00028480


	//   ....[8]....
        /*011c*/ 	.word	0x000284a0


	//   ....[9]....
        /*0120*/ 	.word	0x000284c0


	//   ....[10]....
        /*0124*/ 	.word	0x00028650


	//   ....[11]....
        /*0128*/ 	.word	0x00028690


	//   ....[12]....
        /*012c*/ 	.word	0x00028720


	//   ....[13]....
        /*0130*/ 	.word	0x00028790


	//   ....[14]....
        /*0134*/ 	.word	0x000287a0


	//   ....[15]....
        /*0138*/ 	.word	0x00028840


	//   ....[16]....
        /*013c*/ 	.word	0x000288a0


	//   ....[17]....
        /*0140*/ 	.word	0x000288b0


	//----- nvinfo : EIATTR_VRC_CTA_INIT_COUNT
	.align		4
.L_3360:
        /*0144*/ 	.byte	0x02, 0x4a
	.zero		1
	.zero		1


	//----- nvinfo : EIATTR_EXIT_INSTR_OFFSETS
	.align		4
        /*0148*/ 	.byte	0x04, 0x1c
        /*014a*/ 	.short	(.L_3362 - .L_3361)


	//   ....[0]....
.L_3361:
        /*014c*/ 	.word	0x00000ab0


	//   ....[1]....
        /*0150*/ 	.word	0x00029880


	//----- nvinfo : EIATTR_MAX_THREADS
	.align		4
.L_3362:
        /*0154*/ 	.byte	0x04, 0x05
        /*0156*/ 	.short	(.L_3364 - .L_3363)
.L_3363:
        /*0158*/ 	.word	0x00000080
        /*015c*/ 	.word	0x00000001
        /*0160*/ 	.word	0x00000001


	//----- nvinfo : EIATTR_CRS_STACK_SIZE
	.align		4
.L_3364:
        /*0164*/ 	.byte	0x04, 0x1e
        /*0166*/ 	.short	(.L_3366 - .L_3365)
.L_3365:
        /*0168*/ 	.word	0x00000000


	//----- nvinfo : EIATTR_CBANK_PARAM_SIZE
	.align		4
.L_3366:
        /*016c*/ 	.byte	0x03, 0x19
        /*016e*/ 	.short	0x00e8


	//----- nvinfo : EIATTR_PARAM_CBANK
	.align		4
        /*0170*/ 	.byte	0x04, 0x0a
        /*0172*/ 	.short	(.L_3368 - .L_3367)
	.align		4
.L_3367:
        /*0174*/ 	.word	index@(.nv.constant0._ZN10layer_norm13ln_fwd_kernelINS_13Kernel_traitsIf6__halffS2_fjLj7168ELj1ELj1ELj4ELj16ENS_18Kernel_traits_baseILj7168EfS2_fS2_fjLj128EEEEELb1ELb1ELb1ELb1EEEvNS_9FwdParamsE)
        /*0178*/ 	.short	0x0380
        /*017a*/ 	.short	0x00e8


	//----- nvinfo : EIATTR_SW_WAR
	.align		4
.L_3368:
        /*017c*/ 	.byte	0x04, 0x36
        /*017e*/ 	.short	(.L_3370 - .L_3369)
.L_3369:
        /*0180*/ 	.word	0x00000008
.L_3370:


//--------------------- .nv.info._ZN10layer_norm13ln_fwd_kernelINS_13Kernel_traitsI6__halfffffjLj7168ELj1ELj1ELj8ELj16ENS_18Kernel_traits_baseILj7168ES2_ffffjLj256EEEEELb0ELb0ELb0ELb0EEEvNS_9FwdParamsE --------------------------
	.section	.nv.info._ZN10layer_norm13ln_fwd_kernelINS_13Kernel_traitsI6__halfffffjLj7168ELj1ELj1ELj8ELj16ENS_18Kernel_traits_baseILj7168ES2_ffffjLj256EEEEELb0ELb0ELb0ELb0EEEvNS_9FwdParamsE,"",@"SHT_CUDA_INFO"
	.sectionflags	@""
	.align	4


	//----- nvinfo : EIATTR_CUDA_API_VERSION
	.align		4
        /*0000*/ 	.byte	0x04, 0x37
        /*0002*/ 	.short	(.L_3372 - .L_3371)
.L_3371:
        /*0004*/ 	.word	0x00000082


	//----- nvinfo : EIATTR_KPARAM_INFO
	.align		4
.L_3372:
        /*0008*/ 	.byte	0x04, 0x17
        /*000a*/ 	.short	(.L_3374 - .L_3373)
.L_3373:
        /*000c*/ 	.word	0x00000000
        /*0010*/ 	.short	0x0000
        /*0012*/ 	.short	0x0000
        /*0014*/ 	.byte	0x00, 0xf0, 0xa1, 0x03


	//----- nvinfo : EIATTR_SPARSE_MMA_MASK
	.align		4
.L_3374:
        /*0018*/ 	.byte	0x03, 0x50
        /*001a*/ 	.short	0x0000


	//----- nvinfo : EIATTR_MAXREG_COUNT
	.align		4
        /*001c*/ 	.byte	0x03, 0x1b
        /*001e*/ 	.short	0x00ff


	//----- nvinfo : EIATTR_NUM_BARRIERS
	.align		4
        /*0020*/ 	.byte	0x02, 0x4c
        /*0022*/ 	.byte	0x01
	.zero		1


	//----- nvinfo : EIATTR_MERCURY_ISA_VERSION
	.align		4
        /*0024*/ 	.byte	0x03, 0x5f
        /*0026*/ 	.short	0x0101


	//----- nvinfo : EIATTR_COOP_GROUP_MASK_REGIDS
	.align		4
        /*0028*/ 	.byte	0x04, 0x29
        /*002a*/ 	.short	(.L_3376 - .L_3375)


	//   ....[0]....
.L_3375:
        /*002c*/ 	.word	0xffffffff


	//   ....[1]....
        /*0030*/ 	.word	0xffffffff


	//   ....[2]....
        /*0034*/ 	.word	0xffffffff


	//   ....[3]....
        /*0038*/ 	.word	0xffffffff


	//   ....[4]....
        /*003c*/ 	.word	0xffffffff


	//   ....[5]....
        /*0040*/ 	.word	0xffffffff


	//   ....[6]....
        /*0044*/ 	.word	0xffffffff


	//   ....[7]....
        /*0048*/ 	.word	0xffffffff


	//   ....[8]....
        /*004c*/ 	.word	0xffffffff


	//   ....[9]....
        /*0050*/ 	.word	0xffffffff


	//   ....[10]....
        /*0054*/ 	.word	0xffffffff


	//   ....[11]....
        /*0058*/ 	.word	0xffffffff


	//   ....[12]....
        /*005c*/ 	.word	0xffffffff


	//   ....[13]....
        /*0060*/ 	.word	0xffffffff


	//   ....[14]....
        /*0064*/ 	.word	0xffffffff


	//   ....[15]....
        /*0068*/ 	.word	0xffffffff


	//   ....[16]....
        /*006c*/ 	.word	0xffffffff


	//   ....[17]....
        /*0070*/ 	.word	0xffffffff


	//   ....[18]....
        /*0074*/ 	.word	0xffffffff


	//   ....[19]....
        /*0078*/ 	.word	0xffffffff


	//   ....[20]....
        /*007c*/ 	.word	0xffffffff


	//----- nvinfo : EIATTR_COOP_GROUP_INSTR_OFFSETS
	.align		4
.L_3376:
        /*0080*/ 	.byte	0x04, 0x28
        /*0082*/ 	.short	(.L_3378 - .L_3377)


	//   ....[0]....
.L_3377:
        /*0084*/ 	.word	0x00002070


	//   ....[1]....
        /*0088*/ 	.word	0x00002090


	//   ....[2]....
        /*008c*/ 	.word	0x000020b0


	//   ....[3]....
        /*0090*/ 	.word	0x000020d0


	//   ....[4]....
        /*0094*/ 	.word	0x000020f0


	//   ....[5]....
        /*0098*/ 	.word	0x00002510


	//   ....[6]....
        /*009c*/ 	.word	0x00002540


	//   ....[7]....
        /*00a0*/ 	.word	0x00002570


	//   ....[8]....
        /*00a4*/ 	.word	0x000025a0


	//   ....[9]....
        /*00a8*/ 	.word	0x000025d0


	//   ....[10]....
        /*00ac*/ 	.word	0x00002650


	//   ....[11]....
        /*00b0*/ 	.word	0x000026b0


	//   ....[12]....
        /*00b4*/ 	.word	0x000026d0


	//   ....[13]....
        /*00b8*/ 	.word	0x000026e0


	//   ....[14]....
        /*00bc*/ 	.word	0x00002780


	//   ....[15]....
        /*00c0*/ 	.word	0x000027d0


	//   ....[16]....
        /*00c4*/ 	.word	0x00002820


	//   ....[17]....
        /*00c8*/ 	.word	0x00002860


	//   ....[18]....
        /*00cc*/ 	.word	0x00002890


	//   ....[19]....
        /*00d0*/ 	.word	0x00002990


	//   ....[20]....
        /*00d4*/ 	.word	0x000029a0


	//----- nvinfo : EIATTR_VRC_CTA_INIT_COUNT
	.align		4
.L_3378:
        /*00d8*/ 	.byte	0x02, 0x4a
	.zero		1
	.zero		1


	//----- nvinfo : EIATTR_EXIT_INSTR_OFFSETS
	.align		4
        /*00dc*/ 	.byte	0x04, 0x1c
        /*00de*/ 	.short	(.L_3380 - .L_3379)


	//   ....[0]....
.L_3379:
        /*00e0*/ 	.word	0x00000790


	//   ....[1]....
        /*00e4*/ 	.word	0x00003610


	//----- nvinfo : EIATTR_MAX_THREADS
	.align		4
.L_3380:
        /*00e8*/ 	.byte	0x04, 0x05
        /*00ea*/ 	.short	(.L_3382 - .L_3381)
.L_3381:
        /*00ec*/ 	.word	0x00000100
        /*00f0*/ 	.word	0x00000001
        /*00f4*/ 	.word	0x00000001


	//----- nvinfo : EIATTR_CRS_STACK_SIZE
	.align		4
.L_3382:
        /*00f8*/ 	.byte	0x04, 0x1e
        /*00fa*/ 	.short	(.L_3384 - .L_3383)
.L_3383:
        /*00fc*/ 	.word	0x00000000


	//----- nvinfo : EIATTR_CBANK_PARAM_SIZE
	.align		4
.L_3384:
        /*0100*/ 	.byte	0x03, 0x19
        /*0102*/ 	.short	0x00e8


	//----- nvinfo : EIATTR_PARAM_CBANK
	.align		4
        /*0104*/ 	.byte	0x04, 0x0a
        /*0106*/ 	.short	(.L_3386 - .L_3385)
	.align		4
.L_3385:
        /*0108*/ 	.word	index@(.nv.constant0._ZN10layer_norm13ln_fwd_kernelINS_13Kernel_traitsI6__halfffffjLj7168ELj1ELj1ELj8ELj16ENS_18Kernel_traits_baseILj7168ES2_ffffjLj256EEEEELb0ELb0ELb0ELb0EEEvNS_9FwdParamsE)
        /*010c*/ 	.short	0x0380
        /*010e*/ 	.short	0x00e8


	//----- nvinfo : EIATTR_SW_WAR
	.align		4
.L_3386:
        /*0110*/ 	.byte	0x04, 0x36
        /*0112*/ 	.short	(.L_3388 - .L_3387)
.L_3387:
        /*0114*/ 	.word	0x00000008
.L_3388:


//--------------------- .nv.info._ZN10layer_norm13ln_fwd_kernelINS_13Kernel_traitsI6__halfffffjLj7168ELj1ELj1ELj8ELj16ENS_18Kernel_traits_baseILj7168ES2_ffffjLj256EEEEELb0ELb0ELb0ELb1EEEvNS_9FwdParamsE --------------------------
	.section	.nv.info._ZN10layer_norm13ln_fwd_kernelINS_13Kernel_traitsI6__halfffffjLj7168ELj1ELj1ELj8ELj16ENS_18Kernel_traits_baseILj7168ES2_ffffjLj256EEEEELb0ELb0ELb0ELb1EEEvNS_9FwdParamsE,"",@"SHT_CUDA_INFO"
	.sectionflags	@""
	.align	4


	//----- nvinfo : EIATTR_CUDA_API_VERSION
	.align		4
        /*0000*/ 	.byte	0x04, 0x37
        /*0002*/ 	.short	(.L_3390 - .L_3389)
.L_3389:
        /*0004*/ 	.word	0x00000082


	//----- nvinfo : EIATTR_KPARAM_INFO
	.align		4
.L_3390:
        /*0008*/ 	.byte	0x04, 0x17
        /*000a*/ 	.short	(.L_3392 - .L_3391)
.L_3391:
        /*000c*/ 	.word	0x00000000
        /*0010*/ 	.short	0x0000
        /*0012*/ 	.short	0x0000
        /*0014*/ 	.byte	0x00, 0xf0, 0xa1, 0x03


	//----- nvinfo : EIATTR_SPARSE_MMA_MASK
	.align		4
.L_3392:
        /*0018*/ 	.byte	0x03, 0x50
        /*001a*/ 	.short	0x0000


	//----- nvinfo : EIATTR_MAXREG_COUNT
	.align		4
        /*001c*/ 	.byte	0x03, 0x1b
        /*001e*/ 	.short	0x00ff


	//----- nvinfo : EIATTR_NUM_BARRIERS
	.align		4
        /*0020*/ 	.byte	0x02, 0x4c
        /*0022*/ 	.byte	0x01
	.zero		1


	//----- nvinfo : EIATTR_MERCURY_ISA_VERSION
	.align		4
        /*0024*/ 	.byte	0x03, 0x5f
        /*0026*/ 	.short	0x0101


	//----- nvinfo : EIATTR_COOP_GROUP_MASK_REGIDS
	.align		4
        /*0028*/ 	.byte	0x04, 0x29
        /*002a*/ 	.short	(.L_3394 - .L_3393)


	//   ....[0]....
.L_3393:
        /*002c*/ 	.word	0xffffffff


	//   ....[1]....
        /*0030*/ 	.word	0xffffffff


	//   ....[2]....
        /*0034*/ 	.word	0xffffffff


	//   ....[3]....
        /*0038*/ 	.word	0xffffffff


	//   ....[4]....
        /*003c*/ 	.word	0xffffffff


	//   ....[5]....
        /*0040*/ 	.word	0xffffffff


	//   ....[6]....
        /*0044*/ 	.word	0xffffffff


	//   ....[7]....
        /*0048*/ 	.word	0xffffffff


	//   ....[8]....
        /*004c*/ 	.word	0xffffffff


	//   ....[9]....
        /*0050*/ 	.word	0xffffffff


	//   ....[10]....
        /*0054*/ 	.word	0xffffffff


	//   ....[11]....
        /*0058*/ 	.word	0xffffffff


	//   ....[12]....
        /*005c*/ 	.word	0xffffffff


	//   ....[13]....
        /*0060*/ 	.word	0xffffffff


	//   ....[14]....
        /*0064*/ 	.word	0xffffffff


	//   ....[15]....
        /*0068*/ 	.word	0xffffffff


	//   ....[16]....
        /*006c*/ 	.word	0xffffffff


	//   ....[17]....
        /*0070*/ 	.word	0xffffffff


	//   ....[18]....
        /*0074*/ 	.word	0xffffffff


	//   ....[19]....
        /*0078*/ 	.word	0xffffffff


	//   ....[20]....
        /*007c*/ 	.word	0xffffffff


	//----- nvinfo : EIATTR_COOP_GROUP_INSTR_OFFSETS
	.align		4
.L_3394:
        /*0080*/ 	.byte	0x04, 0x28
        /*0082*/ 	.short	(.L_3396 - .L_3395)


	//   ....[0]....
.L_3395:
        /*0084*/ 	.word	0x000019a0


	//   ....[1]....
        /*0088*/ 	.word	0x000019c0


	//   ....[2]....
        /*008c*/ 	.word	0x000019e0


	//   ....[3]....
        /*0090*/ 	.word	0x00001a00


	//   ....[4]....
        /*0094*/ 	.word	0x00001a20


	//   ....[5]....
        /*0098*/ 	.word	0x00001dd0


	//   ....[6]....
        /*009c*/ 	.word	0x00001df0


	//   ....[7]....
        /*00a0*/ 	.word	0x00001e10


	//   ....[8]....
        /*00a4*/ 	.word	0x00001e40


	//   ....[9]....
        /*00a8*/ 	.word	0x00001e80


	//   ....[10]....
        /*00ac*/ 	.word	0x00001fd0


	//   ....[11]....
        /*00b0*/ 	.word	0x00002030


	//   ....[12]....
        /*00b4*/ 	.word	0x000020c0


	//   ....[13]....
        /*00b8*/ 	.word	0x000020d0


	//   ....[14]....
        /*00bc*/ 	.word	0x00002160


	//   ....[15]....
        /*00c0*/ 	.word	0x00002190


	//   ....[16]....
        /*00c4*/ 	.word	0x000021b0


	//   ....[17]....
        /*00c8*/ 	.word	0x00002270


	//   ....[18]....
        /*00cc*/ 	.word	0x000022a0


	//   ....[19]....
        /*00d0*/ 	.word	0x00002340


	//   ....[20]....
        /*00d4*/ 	.word	0x00002370


	//----- nvinfo : EIATTR_VRC_CTA_INIT_COUNT
	.align		4
.L_3396:
        /*00d8*/ 	.byte	0x02, 0x4a
	.zero		1
	.zero		1


	//----- nvinfo : EIATTR_EXIT_INSTR_OFFSETS
	.align		4
        /*00dc*/ 	.byte	0x04, 0x1c
        /*00de*/ 	.short	(.L_3398 - .L_3397)


	//   ....[0]....
.L_3397:
        /*00e0*/ 	.word	0x00000200


	//   ....[1]....
        /*00e4*/ 	.word	0x00002aa0


	//----- nvinfo : EIATTR_MAX_THREADS
	.align		4
.L_3398:
        /*00e8*/ 	.byte	0x04, 0x05
        /*00ea*/ 	.short	(.L_3400 - .L_3399)
.L_3399:
        /*00ec*/ 	.word	0x00000100
        /*00f0*/ 	.word	0x00000001
        /*00f4*/ 	.word	0x00000001


	//----- nvinfo : EIATTR_CRS_STACK_SIZE
	.align		4
.L_3400:
        /*00f8*/ 	.byte	0x04, 0x1e
        /*00fa*/ 	.short	(.L_3402 - .L_3401)
.L_3401:
        /*00fc*/ 	.word	0x00000000


	//----- nvinfo : EIATTR_CBANK_PARAM_SIZE
	.align		4
.L_3402:
        /*0100*/ 	.byte	0x03, 0x19
        /*0102*/ 	.short	0x00e8


	//----- nvinfo : EIATTR_PARAM_CBANK
	.align		4
        /*0104*/ 	.byte	0x04, 0x0a
        /*0106*/ 	.short	(.L_3404 - .L_3403)
	.align		4
.L_3403:
        /*0108*/ 	.word	index@(.nv.constant0._ZN10layer_norm13ln_fwd_kernelINS_13Kernel_traitsI6__halfffffjLj7168ELj1ELj1ELj8ELj16ENS_18Kernel_traits_baseILj7168ES2_ffffjLj256EEEEELb0ELb0ELb0ELb1EEEvNS_9FwdParamsE)
        /*010c*/ 	.short	0x0380
        /*010e*/ 	.short	0x00e8


	//----- nvinfo : EIATTR_SW_WAR
	.align		4
.L_3404:
        /*0110*/ 	.byte	0x04, 0x36
        /*0112*/ 	.short	(.L_3406 - .L_3405)
.L_3405:
        /*0114*/ 	.word	0x00000008
.L_3406:


//--------------------- .nv.info._ZN10layer_norm13ln_fwd_kernelINS_13Kernel_traitsI6__halfffffjLj7168ELj1ELj1ELj8ELj16ENS_18Kernel_traits_baseILj7168ES2_ffffjLj256EEEEELb0ELb0ELb1ELb0EEEvNS_9FwdParamsE --------------------------
	.section	.nv.info._ZN10layer_norm13ln_fwd_kernelINS_13Kernel_traitsI6__halfffffjLj7168ELj1ELj1ELj8ELj16ENS_18Kernel_traits_baseILj7168ES2_ffffjLj256EEEEELb0ELb0ELb1ELb0EEEvNS_9FwdParamsE,"",@"SHT_CUDA_INFO"
	.sectionflags	@""
	.align	4


	//----- nvinfo : EIATTR_CUDA_API_VERSION
	.align		4
        /*0000*/ 	.byte	0x04, 0x37
        /*0002*/ 	.short	(.L_3408 - .L_3407)
.L_3407:
        /*0004*/ 	.word	0x00000082


	//----- nvinfo : EIATTR_KPARAM_INFO
	.align		4
.L_3408:
        /*0008*/ 	.byte	0x04, 0x17
        /*000a*/ 	.short	(.L_3410 - .L_3409)
.L_3409:
        /*000c*/ 	.word	0x00000000
        /*0010*/ 	.short	0x0000
        /*0012*/ 	.short	0x0000
        /*0014*/ 	.byte	0x00, 0xf0, 0xa1, 0x03


	//----- nvinfo : EIATTR_SPARSE_MMA_MASK
	.align		4
.L_3410:
        /*0018*/ 	.byte	0x03, 0x50
        /*001a*/ 	.short	0x0000


	//----- nvinfo : EIATTR_MAXREG_COUNT
	.align		4
        /*001c*/ 	.byte	0x03, 0x1b
        /*001e*/ 	.short	0x00ff


	//----- nvinfo : EIATTR_NUM_BARRIERS
	.align		4
        /*0020*/ 	.byte	0x02, 0x4c
        /*0022*/ 	.byte	0x01
	.zero		1


	//----- nvinfo : EIATTR_MERCURY_ISA_VERSION
	.align		4
        /*0024*/ 	.byte	0x03, 0x5f
        /*0026*/ 	.short	0x0101


	//----- nvinfo : EIATTR_COOP_GROUP_MASK_REGIDS
	.align		4
        /*0028*/ 	.byte	0x04, 0x29
        /*002a*/ 	.short	(.L_3412 - .L_3411)


	//   ....[0]....
.L_3411:
        /*002c*/ 	.word	0xffffffff


	//   ....[1]....
        /*0030*/ 	.word	0xffffffff


	//   ....[2]....
        /*0034*/ 	.word	0xffffffff


	//   ....[3]....
        /*0038*/ 	.word	0xffffffff


	//   ....[4]....
        /*003c*/ 	.word	0xffffffff


	//   ....[5]....
        /*0040*/ 	.word	0xffffffff


	//   ....[6]....
        /*0044*/ 	.word	0xffffffff


	//   ....[7]....
        /*0048*/ 	.word	0xffffffff


	//   ....[8]....
        /*004c*/ 	.word	0xffffffff


	//   ....[9]....
        /*0050*/ 	.word	0xffffffff


	//   ....[10]....
        /*0054*/ 	.word	0xffffffff


	//   ....[11]....
        /*0058*/ 	.word	0xffffffff


	//   ....[12]....
        /*005c*/ 	.word	0xffffffff


	//   ....[13]....
        /*0060*/ 	.word	0xffffffff


	//   ....[14]....
        /*0064*/ 	.word	0xffffffff


	//   ....[15]....
        /*0068*/ 	.word	0xffffffff


	//   ....[16]....
        /*006c*/ 	.word	0xffffffff


	//   ....[17]....
        /*0070*/ 	.word	0xffffffff


	//   ....[18]....
        /*0074*/ 	.word	0xffffffff


	//   ....[19]....
        /*0078*/ 	.word	0xffffffff


	//   ....[20]....
        /*007c*/ 	.word	0xffffffff


	//----- nvinfo : EIATTR_COOP_GROUP_INSTR_OFFSETS
	.align		4
.L_3412:
        /*0080*/ 	.byte	0x04, 0x28
        /*0082*/ 	.short	(.L_3414 - .L_3413)


	//   ....[0]....
.L_3413:
        /*0084*/ 	.word	0x00001e60


	//   ....[1]....
        /*0088*/ 	.word	0x00001e80


	//   ....[2]....
        /*008c*/ 	.word	0x00001ea0


	//   ....[3]....
        /*0090*/ 	.word	0x00001ec0


	//   ....[4]....
        /*0094*/ 	.word	0x00001ee0


	//   ....[5]....
        /*0098*/ 	.word	0x00002300


	//   ....[6]....
        /*009c*/ 	.word	0x00002330


	//   ....[7]....
        /*00a0*/ 	.word	0x00002360


	//   ....[8]....
        /*00a4*/ 	.word	0x00002390


	//   ....[9]....
        /*00a8*/ 	.word	0x000023c0


	//   ....[10]....
        /*00ac*/ 	.word	0x00002440


	//   ....[11]....
        /*00b0*/ 	.word	0x000024a0


	//   ....[12]....
        /*00b4*/ 	.word	0x000024c0


	//   ....[13]....
        /*00b8*/ 	.word	0x00002510


	//   ....[14]....
        /*00bc*/ 	.word	0x00002550


	//   ....[15]....
        /*00c0*/ 	.word	0x000025a0


	//   ....[16]....
        /*00c4*/ 	.word	0x00002600


	//   ....[17]....
        /*00c8*/ 	.word	0x00002660


	//   ....[18]....
        /*00cc*/ 	.word	0x000026a0


	//   ....[19]....
        /*00d0*/ 	.word	0x00002760


	//   ....[20]....
        /*00d4*/ 	.word	0x00002790


	//----- nvinfo : EIATTR_VRC_CTA_INIT_COUNT
	.align		4
.L_3414:
        /*00d8*/ 	.byte	0x02, 0x4a
	.zero		1
	.zero		1


	//----- nvinfo : EIATTR_EXIT_INSTR_OFFSETS
	.align		4
        /*00dc*/ 	.byte	0x04, 0x1c
        /*00de*/ 	.short	(.L_3416 - .L_3415)


	//   ....[0]....
.L_3415:
        /*00e0*/ 	.word	0x00000790


	//   ....[1]....
        /*00e4*/ 	.word	0x00003470


	//----- nvinfo : EIATTR_MAX_THREADS
	.align		4
.L_3416:
        /*00e8*/ 	.byte	0x04, 0x05
        /*00ea*/ 	.short	(.L_3418 - .L_3417)
.L_3417:
        /*00ec*/ 	.word	0x00000100
        /*00f0*/ 	.word	0x00000001
        /*00f4*/ 	.word	0x00000001


	//----- nvinfo : EIATTR_CRS_STACK_SIZE
	.align		4
.L_3418:
        /*00f8*/ 	.byte	0x04, 0x1e
        /*00fa*/ 	.short	(.L_3420 - .L_3419)
.L_3419:
        /*00fc*/ 	.word	0x00000000


	//----- nvinfo : EIATTR_CBANK_PARAM_SIZE
	.align		4
.L_3420:
        /*0100*/ 	.byte	0x03, 0x19
        /*0102*/ 	.short	0x00e8


	//----- nvinfo : EIATTR_PARAM_CBANK
	.align		4
        /*0104*/ 	.byte	0x04, 0x0a
        /*0106*/ 	.short	(.L_3422 - .L_3421)
	.align		4
.L_3421:
        /*0108*/ 	.word	index@(.nv.constant0._ZN10layer_norm13ln_fwd_kernelINS_13Kernel_traitsI6__halfffffjLj7168ELj1ELj1ELj8ELj16ENS_18Kernel_traits_baseILj7168ES2_ffffjLj256EEEEELb0ELb0ELb1ELb0EEEvNS_9FwdParamsE)
        /*010c*/ 	.short	0x0380
        /*010e*/ 	.short	0x00e8


	//----- nvinfo : EIATTR_SW_WAR
	.align		4
.L_3422:
        /*0110*/ 	.byte	0x04, 0x36
        /*0112*/ 	.short	(.L_3424 - .L_3423)
.L_3423:
        /*0114*/ 	.word	0x00000008
.L_3424:


//--------------------- .nv.info._ZN10layer_norm13ln_fwd_kernelINS_13Kernel_traitsI6__halfffffjLj7168ELj1ELj1ELj8ELj16ENS_18Kernel_traits_baseILj7168ES2_ffffjLj256EEEEELb0ELb0ELb1ELb1EEEvNS_9FwdParamsE --------------------------
	.section	.nv.info._ZN10layer_norm13ln_fwd_kernelINS_13Kernel_traitsI6__halfffffjLj7168ELj1ELj1ELj8ELj16ENS_18Kernel_traits_baseILj7168ES2_ffffjLj256EEEEELb0ELb0ELb1ELb1EEEvNS_9FwdParamsE,"",@"SHT_CUDA_INFO"
	.sectionflags	@""
	.align	4


	//----- nvinfo : EIATTR_CUDA_API_VERSION
	.align		4
        /*0000*/ 	.byte	0x04, 0x37
        /*0002*/ 	.short	(.L_3426 - .L_3425)
.L_3425:
        /*0004*/ 	.word	0x00000082


	//----- nvinfo : EIATTR_KPARAM_INFO
	.align		4
.L_3426:
        /*0008*/ 	.byte	0x04, 0x17
        /*000a*/ 	.short	(.L_3428 - .L_3427)
.L_3427:
        /*000c*/ 	.word	0x00000000
        /*0010*/ 	.short	0x0000
        /*0012*/ 	.short	0x0000
        /*0014*/ 	.byte	0x00, 0xf0, 0xa1, 0x03


	//----- nvinfo : EIATTR_SPARSE_MMA_MASK
	.align		4
.L_3428:
        /*0018*/ 	.byte	0x03, 0x50
        /*001a*/ 	.short	0x0000


	//----- nvinfo : EIATTR_MAXREG_COUNT
	.align		4
        /*001c*/ 	.byte	0x03, 0x1b
        /*001e*/ 	.short	0x00ff


	//----- nvinfo : EIATTR_NUM_BARRIERS
	.align		4
        /*0020*/ 	.byte	0x02, 0x4c
        /*0022*/ 	.byte	0x01
	.zero		1


	//----- nvinfo : EIATTR_MERCURY_ISA_VERSION
	.align		4
        /*0024*/ 	.byte	0x03, 0x5f
        /*0026*/ 	.short	0x0101


	//----- nvinfo : EIATTR_COOP_GROUP_MASK_REGIDS
	.align		4
        /*0028*/ 	.byte	0x04, 0x29
        /*002a*/ 	.short	(.L_3430 - .L_3429)


	//   ....[0]....
.L_3429:
        /*002c*/ 	.word	0xffffffff


	//   ....[1]....
        /*0030*/ 	.word	0xffffffff


	//   ....[2]....
        /*0034*/ 	.word	0xffffffff


	//   ....[3]....
        /*0038*/ 	.word	0xffffffff


	//   ....[4]....
        /*003c*/ 	.word	0xffffffff


	//   ....[5]....
        /*0040*/ 	.word	0xffffffff


	//   ....[6]....
        /*0044*/ 	.word	0xffffffff


	//   ....[7]....
        /*0048*/ 	.word	0xffffffff


	//   ....[8]....
        /*004c*/ 	.word	0xffffffff


	//   ....[9]....
        /*0050*/ 	.word	0xffffffff


	//   ....[10]....
        /*0054*/ 	.word	0xffffffff


	//   ....[11]....
        /*0058*/ 	.word	0xffffffff


	//   ....[12]....
        /*005c*/ 	.word	0xffffffff


	//   ....[13]....
        /*0060*/ 	.word	0xffffffff


	//   ....[14]....
        /*0064*/ 	.word	0xffffffff


	//   ....[15]....
        /*0068*/ 	.word	0xffffffff


	//   ....[16]....
        /*006c*/ 	.word	0xffffffff


	//   ....[17]....
        /*0070*/ 	.word	0xffffffff


	//   ....[18]....
        /*0074*/ 	.word	0xffffffff


	//   ....[19]....
        /*0078*/ 	.word	0xffffffff


	//   ....[20]....
        /*007c*/ 	.word	0xffffffff


	//----- nvinfo : EIATTR_COOP_GROUP_INSTR_OFFSETS
	.align		4
.L_3430:
        /*0080*/ 	.byte	0x04, 0x28
        /*0082*/ 	.short	(.L_3432 - .L_3431)


	//   ....[0]....
.L_3431:
        /*0084*/ 	.word	0x00001840


	//   ....[1]....
        /*0088*/ 	.word	0x00001860


	//   ....[2]....
        /*008c*/ 	.word	0x00001880


	//   ....[3]....
        /*0090*/ 	.word	0x000018a0


	//   ....[4]....
        /*0094*/ 	.word	0x000018c0


	//   ....[5]....
        /*0098*/ 	.word	0x00001c70


	//   ....[6]....
        /*009c*/ 	.word	0x00001c90


	//   ....[7]....
        /*00a0*/ 	.word	0x00001cb0


	//   ....[8]....
        /*00a4*/ 	.word	0x00001cd0


	//   ....[9]....
        /*00a8*/ 	.word	0x00001d20


	//   ....[10]....
        /*00ac*/ 	.word	0x00001e30


	//   ....[11]....
        /*00b0*/ 	.word	0x00001e50


	//   ....[12]....
        /*00b4*/ 	.word	0x00001ea0


	//   ....[13]....
        /*00b8*/ 	.word	0x00001eb0


	//   ....[14]....
        /*00bc*/ 	.word	0x00001f10


	//   ....[15]....
        /*00c0*/ 	.word	0x00001f90


	//   ....[16]....
        /*00c4*/ 	.word	0x00001fb0


	//   ....[17]....
        /*00c8*/ 	.word	0x00002020


	//   ....[18]....
        /*00cc*/ 	.word	0x00002080


	//   ....[19]....
        /*00d0*/ 	.word	0x00002140


	//   ....[20]....
        /*00d4*/ 	.word	0x00002170


	//----- nvinfo : EIATTR_VRC_CTA_INIT_COUNT
	.align		4
.L_3432:
        /*00d8*/ 	.byte	0x02, 0x4a
	.zero		1
	.zero		1


	//----- nvinfo : EIATTR_EXIT_INSTR_OFFSETS
	.align		4
        /*00dc*/ 	.byte	0x04, 0x1c
        /*00de*/ 	.short	(.L_3434 - .L_3433)


	//   ....[0]....
.L_3433:
        /*00e0*/ 	.word	0x00000220


	//   ....[1]....
        /*00e4*/ 	.word	0x00002d10


	//----- nvinfo : EIATTR_MAX_THREADS
	.align		4
.L_3434:
        /*00e8*/ 	.byte	0x04, 0x05
        /*00ea*/ 	.short	(.L_3436 - .L_3435)
.L_3435:
        /*00ec*/ 	.word	0x00000100
        /*00f0*/ 	.word	0x00000001
        /*00f4*/ 	.word	0x00000001


	//----- nvinfo : EIATTR_CBANK_PARAM_SIZE
	.align		4
.L_3436:
        /*00f8*/ 	.byte	0x03, 0x19
        /*00fa*/ 	.short	0x00e8


	//----- nvinfo : EIATTR_PARAM_CBANK
	.align		4
        /*00fc*/ 	.byte	0x04, 0x0a
        /*00fe*/ 	.short	(.L_3438 - .L_3437)
	.align		4
.L_3437:
        /*0100*/ 	.word	index@(.nv.constant0._ZN10layer_norm13ln_fwd_kernelINS_13Kernel_traitsI6__halfffffjLj7168ELj1ELj1ELj8ELj16ENS_18Kernel_traits_baseILj7168ES2_ffffjLj256EEEEELb0ELb0ELb1ELb1EEEvNS_9FwdParamsE)
        /*0104*/ 	.short	0x0380
        /*0106*/ 	.short	0x00e8


	//----- nvinfo : EIATTR_SW_WAR
	.align		4
.L_3438:
        /*0108*/ 	.byte	0x04, 0x36
        /*010a*/ 	.short	(.L_3440 - .L_3439)
.L_3439:
        /*010c*/ 	.word	0x00000008
.L_3440:


//--------------------- .nv.info._ZN10layer_norm13ln_fwd_kernelINS_13Kernel_traitsI6__halfffffjLj7168ELj1ELj1ELj8ELj16ENS_18Kernel_traits_baseILj7168ES2_ffffjLj256EEEEELb0ELb1ELb0ELb0EEEvNS_9FwdParamsE --------------------------
	.section	.nv.info._ZN10layer_norm13ln_fwd_kernelINS_13Kernel_traitsI6__halfffffjLj7168ELj1ELj1ELj8ELj16ENS_18Kernel_traits_baseILj7168ES2_ffffjLj256EEEEELb0ELb1ELb0ELb0EEEvNS_9FwdParamsE,"",@"SHT_CUDA_INFO"
	.sectionflags	@""
	.align	4


	//----- nvinfo : EIATTR_CUDA_API_VERSION
	.align		4
        /*0000*/ 	.byte	0x04, 0x37
        /*0002*/ 	.short	(.L_3442 - .L_3441)
.L_3441:
        /*0004*/ 	.word	0x00000082


	//----- nvinfo : EIATTR_KPARAM_INFO
	.align		4
.L_3442:
        /*0008*/ 	.byte	0x04, 0x17
        /*000a*/ 	.short	(.L_3444 - .L_3443)
.L_3443:
        /*000c*/ 	.word	0x00000000
        /*0010*/ 	.short	0x0000
        /*0012*/ 	.short	0x0000
        /*0014*/ 	.byte	0x00, 0xf0, 0xa1, 0x03


	//----- nvinfo : EIATTR_SPARSE_MMA_MASK
	.align		4
.L_3444:
        /*0018*/ 	.byte	0x03, 0x50
        /*001a*/ 	.short	0x0000


	//----- nvinfo : EIATTR_MAXREG_COUNT
	.align		4
        /*001c*/ 	.byte	0x03, 0x1b
        /*001e*/ 	.short	0x00ff


	//----- nvinfo : EIATTR_NUM_BARRIERS
	.align		4
        /*0020*/ 	.byte	0x02, 0x4c
        /*0022*/ 	.byte	0x01
	.zero		1


	//----- nvinfo : EIATTR_MERCURY_ISA_VERSION
	.align		4
        /*0024*/ 	.byte	0x03, 0x5f
        /*0026*/ 	.short	0x0101


	//----- nvinfo : EIATTR_COOP_GROUP_MASK_REGIDS
	.align		4
        /*0028*/ 	.byte	0x04, 0x29
        /*002a*/ 	.short	(.L_3446 - .L_3445)


	//   ....[0]....
.L_3445:
        /*002c*/ 	.word	0xffffffff


	//   ....[1]....
        /*0030*/ 	.word	0xffffffff


	//   ....[2]....
        /*0034*/ 	.word	0xffffffff


	//   ....[3]....
        /*0038*/ 	.word	0xffffffff


	//   ....[4]....
        /*003c*/ 	.word	0xffffffff


	//   ....[5]....
        /*0040*/ 	.word	0xffffffff


	//   ....[6]....
        /*0044*/ 	.word	0xffffffff


	//   ....[7]....
        /*0048*/ 	.word	0xffffffff


	//   ....[8]....
        /*004c*/ 	.word	0xffffffff


	//   ....[9]....
        /*0050*/ 	.word	0xffffffff


	//   ....[10]....
        /*0054*/ 	.word	0xffffffff


	//   ....[11]....
        /*0058*/ 	.word	0xffffffff


	//   ....[12]....
        /*005c*/ 	.word	0xffffffff


	//   ....[13]....
        /*0060*/ 	.word	0xffffffff


	//   ....[14]....
        /*0064*/ 	.word	0xffffffff


	//   ....[15]....
        /*0068*/ 	.word	0xffffffff


	//   ....[16]....
        /*006c*/ 	.word	0xffffffff


	//   ....[17]....
        /*0070*/ 	.word	0xffffffff


	//   ....[18]....
        /*0074*/ 	.word	0xffffffff


	//   ....[19]....
        /*0078*/ 	.word	0xffffffff


	//   ....[20]....
        /*007c*/ 	.word	0xffffffff


	//----- nvinfo : EIATTR_COOP_GROUP_INSTR_OFFSETS
	.align		4
.L_3446:
        /*0080*/ 	.byte	0x04, 0x28
        /*0082*/ 	.short	(.L_3448 - .L_3447)


	//   ....[0]....
.L_3447:
        /*0084*/ 	.word	0x000027b0


	//   ....[1]....
        /*0088*/ 	.word	0x000027d0


	//   ....[2]....
        /*008c*/ 	.word	0x000027f0


	//   ....[3]....
        /*0090*/ 	.word	0x00002810


	//   ....[4]....
        /*0094*/ 	.word	0x00002830


	//   ....[5]....
        /*0098*/ 	.word	0x00002c60


	//   ....[6]....
        /*009c*/ 	.word	0x00002c90


	//   ....[7]....
        /*00a0*/ 	.word	0x00002cb0


	//   ....[8]....
        /*00a4*/ 	.word	0x00002cd0


	//   ....[9]....
        /*00a8*/ 	.word	0x00002cf0


	//   ....[10]....
        /*00ac*/ 	.word	0x00002e80


	//   ....[11]....
        /*00b0*/ 	.word	0x00002ec0


	//   ....[12]....
        /*00b4*/ 	.word	0x00002ed0


	//   ....[13]....
        /*00b8*/ 	.word	0x00002f10


	//   ....[14]....
        /*00bc*/ 	.word	0x00002fd0


	//   ....[15]....
        /*00c0*/ 	.word	0x00003000


	//   ....[16]....
        /*00c4*/ 	.word	0x00003020


	//   ....[17]....
        /*00c8*/ 	.word	0x000030d0


	//   ....[18]....
        /*00cc*/ 	.word	0x00003120


	//   ....[19]....
        /*00d0*/ 	.word	0x000031b0


	//   ....[20]....
        /*00d4*/ 	.word	0x000031d0


	//----- nvinfo : EIATTR_VRC_CTA_INIT_COUNT
	.align		4
.L_3448:
        /*00d8*/ 	.byte	0x02, 0x4a
	.zero		1
	.zero		1


	//----- nvinfo : EIATTR_EXIT_INSTR_OFFSETS
	.align		4
        /*00dc*/ 	.byte	0x04, 0x1c
        /*00de*/ 	.short	(.L_3450 - .L_3449)


	//   ....[0]....
.L_3449:
        /*00e0*/ 	.word	0x00000a10


	//   ....[1]....
        /*00e4*/ 	.word	0x00003e50


	//----- nvinfo : EIATTR_MAX_THREADS
	.align		4
.L_3450:
        /*00e8*/ 	.byte	0x04, 0x05
        /*00ea*/ 	.short	(.L_3452 - .L_3451)
.L_3451:
        /*00ec*/ 	.word	0x00000100
        /*00f0*/ 	.word	0x00000001
        /*00f4*/ 	.word	0x00000001


	//----- nvinfo : EIATTR_CRS_STACK_SIZE
	.align		4
.L_3452:
        /*00f8*/ 	.byte	0x04, 0x1e
        /*00fa*/ 	.short	(.L_3454 - .L_3453)
.L_3453:
        /*00fc*/ 	.word	0x00000000


	//----- nvinfo : EIATTR_CBANK_PARAM_SIZE
	.align		4
.L_3454:
        /*0100*/ 	.byte	0x03, 0x19
        /*0102*/ 	.short	0x00e8


	//----- nvinfo : EIATTR_PARAM_CBANK
	.align		4
        /*0104*/ 	.byte	0x04, 0x0a
        /*0106*/ 	.short	(.L_3456 - .L_3455)
	.align		4
.L_3455:
        /*0108*/ 	.word	index@(.nv.constant0._ZN10layer_norm13ln_fwd_kernelINS_13Kernel_traitsI6__halfffffjLj7168ELj1ELj1ELj8ELj16ENS_18Kernel_traits_baseILj7168ES2_ffffjLj256EEEEELb0ELb1ELb0ELb0EEEvNS_9FwdParamsE)
        /*010c*/ 	.short	0x0380
        /*010e*/ 	.short	0x00e8


	//----- nvinfo : EIATTR_SW_WAR
	.align		4
.L_3456:
        /*0110*/ 	.byte	0x04, 0x36
        /*0112*/ 	.short	(.L_3458 - .L_3457)
.L_3457:
        /*0114*/ 	.word	0x00000008
.L_3458:


//--------------------- .nv.info._ZN10layer_norm13ln_fwd_kernelINS_13Kernel_traitsI6__halfffffjLj7168ELj1ELj1ELj8ELj16ENS_18Kernel_traits_baseILj7168ES2_ffffjLj256EEEEELb0ELb1ELb0ELb1EEEvNS_9FwdParamsE --------------------------
	.section	.nv.info._ZN10layer_norm13ln_fwd_kernelINS_13Kernel_traitsI6__halfffffjLj7168ELj1ELj1ELj8ELj16ENS_18Kernel_traits_baseILj7168ES2_ffffjLj256EEEEELb0ELb1ELb0ELb1EEEvNS_9FwdParamsE,"",@"SHT_CUDA_INFO"
	.sectionflags	@""
	.align	4


	//----- nvinfo : EIATTR_CUDA_API_VERSION
	.align		4
        /*0000*/ 	.byte	0x04, 0x37
        /*0002*/ 	.short	(.L_3460 - .L_3459)
.L_3459:
        /*0004*/ 	.word	0x00000082


	//----- nvinfo : EIATTR_KPARAM_INFO
	.align		4
.L_3460:
        /*0008*/ 	.byte	0x04, 0x17
        /*000a*/ 	.short	(.L_3462 - .L_3461)
.L_3461:
        /*000c*/ 	.word	0x00000000
        /*0010*/ 	.short	0x0000
        /*0012*/ 	.short	0x0000
        /*0014*/ 	.byte	0x00, 0xf0, 0xa1, 0x03


	//----- nvinfo : EIATTR_SPARSE_MMA_MASK
	.align		4
.L_3462:
        /*0018*/ 	.byte	0x03, 0x50
        /*001a*/ 	.short	0x0000


	//----- nvinfo : EIATTR_MAXREG_COUNT
	.align		4
        /*001c*/ 	.byte	0x03, 0x1b
        /*001e*/ 	.short	0x00ff


	//----- nvinfo : EIATTR_NUM_BARRIERS
	.align		4
        /*0020*/ 	.byte	0x02, 0x4c
        /*0022*/ 	.byte	0x01
	.zero		1


	//----- nvinfo : EIATTR_MERCURY_ISA_VERSION
	.align		4
        /*0024*/ 	.byte	0x03, 0x5f
        /*0026*/ 	.short	0x0101


	//----- nvinfo : EIATTR_COOP_GROUP_MASK_REGIDS
	.align		4
        /*0028*/ 	.byte	0x04, 0x29
        /*002a*/ 	.short	(.L_3464 - .L_3463)


	//   ....[0]....
.L_3463:
        /*002c*/ 	.word	0xffffffff


	//   ....[1]....
        /*0030*/ 	.word	0xffffffff


	//   ....[2]....
        /*0034*/ 	.word	0xffffffff


	//   ....[3]....
        /*0038*/ 	.word	0xffffffff


	//   ....[4]....
        /*003c*/ 	.word	0xffffffff


	//   ....[5]....
        /*0040*/ 	.word	0xffffffff


	//   ....[6]....
        /*0044*/ 	.word	0xffffffff


	//   ....[7]....
        /*0048*/ 	.word	0xffffffff


	//   ....[8]....
        /*004c*/ 	.word	0xffffffff


	//   ....[9]....
        /*0050*/ 	.word	0xffffffff


	//   ....[10]....
        /*0054*/ 	.word	0xffffffff


	//   ....[11]....
        /*0058*/ 	.word	0xffffffff


	//   ....[12]....
        /*005c*/ 	.word	0xffffffff


	//   ....[13]....
        /*0060*/ 	.word	0xffffffff


	//   ....[14]....
        /*0064*/ 	.word	0xffffffff


	//   ....[15]....
        /*0068*/ 	.word	0xffffffff


	//   ....[16]....
        /*006c*/ 	.word	0xffffffff


	//   ....[17]....
        /*0070*/ 	.word	0xffffffff


	//   ....[18]....
        /*0074*/ 	.word	0xffffffff


	//   ....[19]....
        /*0078*/ 	.word	0xffffffff


	//   ....[20]....
        /*007c*/ 	.word	0xffffffff


	//----- nvinfo : EIATTR_COOP_GROUP_INSTR_OFFSETS
	.align		4
.L_3464:
        /*0080*/ 	.byte	0x04, 0x28
        /*0082*/ 	.short	(.L_3466 - .L_3465)


	//   ....[0]....
.L_3465:
        /*0084*/ 	.word	0x00001eb0


	//   ....[1]....
        /*0088*/ 	.word	0x00001ed0


	//   ....[2]....
        /*008c*/ 	.word	0x00001ef0


	//   ....[3]....
        /*0090*/ 	.word	0x00001f10


	//   ....[4]....
        /*0094*/ 	.word	0x00001f30


	//   ....[5]....
        /*0098*/ 	.word	0x000022e0


	//   ....[6]....
        /*009c*/ 	.word	0x00002300


	//   ....[7]....
        /*00a0*/ 	.word	0x00002330


	//   ....[8]....
        /*00a4*/ 	.word	0x00002360


	//   ....[9]....
        /*00a8*/ 	.word	0x00002380


	//   ....[10]....
        /*00ac*/ 	.word	0x00002520


	//   ....[11]....
        /*00b0*/ 	.word	0x00002560


	//   ....[12]....
        /*00b4*/ 	.word	0x00002610


	//   ....[13]....
        /*00b8*/ 	.word	0x00002630


	//   ....[14]....
        /*00bc*/ 	.word	0x00002660


	//   ....[15]....
        /*00c0*/ 	.word	0x000026e0


	//   ....[16]....
        /*00c4*/ 	.word	0x00002730


	//   ....[17]....
        /*00c8*/ 	.word	0x00002760


	//   ....[18]....
        /*00cc*/ 	.word	0x000027a0


	//   ....[19]....
        /*00d0*/ 	.word	0x00002860


	//   ....[20]....
        /*00d4*/ 	.word	0x00002890


	//----- nvinfo : EIATTR_VRC_CTA_INIT_COUNT
	.align		4
.L_3466:
        /*00d8*/ 	.byte	0x02, 0x4a
	.zero		1
	.zero		1


	//----- nvinfo : EIATTR_EXIT_INSTR_OFFSETS
	.align		4
        /*00dc*/ 	.byte	0x04, 0x1c
        /*00de*/ 	.short	(.L_3468 - .L_3467)


	//   ....[0]....
.L_3467:
        /*00e0*/ 	.word	0x00000400


	//   ....[1]....
        /*00e4*/ 	.word	0x00002ff0


	//----- nvinfo : EIATTR_MAX_THREADS
	.align		4
.L_3468:
        /*00e8*/ 	.byte	0x04, 0x05
        /*00ea*/ 	.short	(.L_3470 - .L_3469)
.L_3469:
        /*00ec*/ 	.word	0x00000100
        /*00f0*/ 	.word	0x00000001
        /*00f4*/ 	.word	0x00000001


	//----- nvinfo : EIATTR_CRS_STACK_SIZE
	.align		4
.L_3470:
        /*00f8*/ 	.byte	0x04, 0x1e
        /*00fa*/ 	.short	(.L_3472 - .L_3471)
.L_3471:
        /*00fc*/ 	.word	0x00000000


	//----- nvinfo : EIATTR_CBANK_PARAM_SIZE
	.align		4
.L_3472:
        /*0100*/ 	.byte	0x03, 0x19
        /*0102*/ 	.short	0x00e8


	//----- nvinfo : EIATTR_PARAM_CBANK
	.align		4
        /*0104*/ 	.byte	0x04, 0x0a
        /*0106*/ 	.short	(.L_3474 - .L_3473)
	.align		4
.L_3473:
        /*0108*/ 	.word	index@(.nv.constant0._ZN10layer_norm13ln_fwd_kernelINS_13Kernel_traitsI6__halfffffjLj7168ELj1ELj1ELj8ELj16ENS_18Kernel_traits_baseILj7168ES2_ffffjLj256EEEEELb0ELb1ELb0ELb1EEEvNS_9FwdParamsE)
        /*010c*/ 	.short	0x0380
        /*010e*/ 	.short	0x00e8


	//----- nvinfo : EIATTR_SW_WAR
	.align		4
.L_3474:
        /*0110*/ 	.byte	0x04, 0x36
        /*0112*/ 	.short	(.L_3476 - .L_3475)
.L_3475:
        /*0114*/ 	.word	0x00000008
.L_3476:


//--------------------- .nv.info._ZN10layer_norm13ln_fwd_kernelINS_13Kernel_traitsI6__halfffffjLj7168ELj1ELj1ELj8ELj16ENS_18Kernel_traits_baseILj7168ES2_ffffjLj256EEEEELb0ELb1ELb1ELb0EEEvNS_9FwdParamsE --------------------------
	.section	.nv.info._ZN10layer_norm13ln_fwd_kernelINS_13Kernel_traitsI6__halfffffjLj7168ELj1ELj1ELj8ELj16ENS_18Kernel_traits_baseILj7168ES2_ffffjLj256EEEEELb0ELb1ELb1ELb0EEEvNS_9FwdParamsE,"",@"SHT_CUDA_INFO"
	.sectionflags	@""
	.align	4


	//----- nvinfo : EIATTR_CUDA_API_VERSION
	.align		4
        /*0000*/ 	.byte	0x04, 0x37
        /*0002*/ 	.short	(.L_3478 - .L_3477)
.L_3477:
        /*0004*/ 	.word	0x00000082


	//----- nvinfo : EIATTR_KPARAM_INFO
	.align		4
.L_3478:
        /*0008*/ 	.byte	0x04, 0x17
        /*000a*/ 	.short	(.L_3480 - .L_3479)
.L_3479:
        /*000c*/ 	.word	0x00000000
        /*0010*/ 	.short	0x0000
        /*0012*/ 	.short	0x0000
        /*0014*/ 	.byte	0x00, 0xf0, 0xa1, 0x03


	//----- nvinfo : EIATTR_SPARSE_MMA_MASK
	.align		4
.L_3480:
        /*0018*/ 	.byte	0x03, 0x50
        /*001a*/ 	.short	0x0000


	//----- nvinfo : EIATTR_MAXREG_COUNT
	.align		4
        /*001c*/ 	.byte	0x03, 0x1b
        /*001e*/ 	.short	0x00ff


	//----- nvinfo : EIATTR_NUM_BARRIERS
	.align		4
        /*0020*/ 	.byte	0x02, 0x4c
        /*0022*/ 	.byte	0x01
	.zero		1


	//----- nvinfo : EIATTR_MERCURY_ISA_VERSION
	.align		4
        /*0024*/ 	.byte	0x03, 0x5f
        /*0026*/ 	.short	0x0101


	//----- nvinfo : EIATTR_COOP_GROUP_MASK_REGIDS
	.align		4
        /*0028*/ 	.byte	0x04, 0x29
        /*002a*/ 	.short	(.L_3482 - .L_3481)


	//   ....[0]....
.L_3481:
        /*002c*/ 	.word	0xffffffff


	//   ....[1]....
        /*0030*/ 	.word	0xffffffff


	//   ....[2]....
        /*0034*/ 	.word	0xffffffff


	//   ....[3]....
        /*0038*/ 	.word	0xffffffff


	//   ....[4]....
        /*003c*/ 	.word	0xffffffff


	//   ....[5]....
        /*0040*/ 	.word	0xffffffff


	//   ....[6]....
        /*0044*/ 	.word	0xffffffff


	//   ....[7]....
        /*0048*/ 	.word	0xffffffff


	//   ....[8]....
        /*004c*/ 	.word	0xffffffff


	//   ....[9]....
        /*0050*/ 	.word	0xffffffff


	//   ....[10]....
        /*0054*/ 	.word	0xffffffff


	//   ....[11]....
        /*0058*/ 	.word	0xffffffff


	//   ....[12]....
        /*005c*/ 	.word	0xffffffff


	//   ....[13]....
        /*0060*/ 	.word	0xffffffff


	//   ....[14]....
        /*0064*/ 	.word	0xffffffff


	//   ....[15]....
        /*0068*/ 	.word	0xffffffff


	//   ....[16]....
        /*006c*/ 	.word	0xffffffff


	//   ....[17]....
        /*0070*/ 	.word	0xffffffff


	//   ....[18]....
        /*0074*/ 	.word	0xffffffff


	//   ....[19]....
        /*0078*/ 	.word	0xffffffff


	//   ....[20]....
        /*007c*/ 	.word	0xffffffff


	//----- nvinfo : EIATTR_COOP_GROUP_INSTR_OFFSETS
	.align		4
.L_3482:
        /*0080*/ 	.byte	0x04, 0x28
        /*0082*/ 	.short	(.L_3484 - .L_3483)


	//   ....[0]....
.L_3483:
        /*0084*/ 	.word	0x00002f20


	//   ....[1]....
        /*0088*/ 	.word	0x00002f40


	//   ....[2]....
        /*008c*/ 	.word	0x00002f60


	//   ....[3]....
        /*0090*/ 	.word	0x00002f80


	//   ....[4]....
        /*0094*/ 	.word	0x00002fa0


	//   ....[5]....
        /*0098*/ 	.word	0x000033c0


	//   ....[6]....
        /*009c*/ 	.word	0x000033f0


	//   ....[7]....
        /*00a0*/ 	.word	0x00003410


	//   ....[8]....
        /*00a4*/ 	.word	0x00003430


	//   ....[9]....
        /*00a8*/ 	.word	0x00003450


	//   ....[10]....
        /*00ac*/ 	.word	0x000035e0


	//   ....[11]....
        /*00b0*/ 	.word	0x00003610


	//   ....[12]....
        /*00b4*/ 	.word	0x00003630


	//   ....[13]....
        /*00b8*/ 	.word	0x00003670


	//   ....[14]....
        /*00bc*/ 	.word	0x00003730


	//   ....[15]....
        /*00c0*/ 	.word	0x00003760


	//   ....[16]....
        /*00c4*/ 	.word	0x00003780


	//   ....[17]....
        /*00c8*/ 	.word	0x00003800


	//   ....[18]....
        /*00cc*/ 	.word	0x00003860


	//   ....[19]....
        /*00d0*/ 	.word	0x00003910


	//   ....[20]....
        /*00d4*/ 	.word	0x00003940


	//----- nvinfo : EIATTR_VRC_CTA_INIT_COUNT
	.align		4
.L_3484:
        /*00d8*/ 	.byte	0x02, 0x4a
	.zero		1
	.zero		1


	//----- nvinfo : EIATTR_EXIT_INSTR_OFFSETS
	.align		4
        /*00dc*/ 	.byte	0x04, 0x1c
        /*00de*/ 	.short	(.L_3486 - .L_3485)


	//   ....[0]....
.L_3485:
        /*00e0*/ 	.word	0x00000a10


	//   ....[1]....
        /*00e4*/ 	.word	0x00004620


	//----- nvinfo : EIATTR_MAX_THREADS
	.align		4
.L_3486:
        /*00e8*/ 	.byte	0x04, 0x05
        /*00ea*/ 	.short	(.L_3488 - .L_3487)
.L_3487:
        /*00ec*/ 	.word	0x00000100
        /*00f0*/ 	.word	0x00000001
        /*00f4*/ 	.word	0x00000001


	//----- nvinfo : EIATTR_CRS_STACK_SIZE
	.align		4
.L_3488:
        /*00f8*/ 	.byte	0x04, 0x1e
        /*00fa*/ 	.short	(.L_3490 - .L_3489)
.L_3489:
        /*00fc*/ 	.word	0x00000000


	//----- nvinfo : EIATTR_CBANK_PARAM_SIZE
	.align		4
.L_3490:
        /*0100*/ 	.byte	0x03, 0x19
        /*0102*/ 	.short	0x00e8


	//----- nvinfo : EIATTR_PARAM_CBANK
	.align		4
        /*0104*/ 	.byte	0x04, 0x0a
        /*0106*/ 	.short	(.L_3492 - .L_3491)
	.align		4
.L_3491:
        /*0108*/ 	.word	index@(.nv.constant0._ZN10layer_norm13ln_fwd_kernelINS_13Kernel_traitsI6__halfffffjLj7168ELj1ELj1ELj8ELj16ENS_18Kernel_traits_baseILj7168ES2_ffffjLj256EEEEELb0ELb1ELb1ELb0EEEvNS_9FwdParamsE)
        /*010c*/ 	.short	0x0380
        /*010e*/ 	.short	0x00e8


	//----- nvinfo : EIATTR_SW_WAR
	.align		4
.L_3492:
        /*0110*/ 	.byte	0x04, 0x36
        /*0112*/ 	.short	(.L_3494 - .L_3493)
.L_3493:
        /*0114*/ 	.word	0x00000008
.L_3494:


//--------------------- .nv.info._ZN10layer_norm13ln_fwd_kernelINS_13Kernel_traitsI6__halfffffjLj7168ELj1ELj1ELj8ELj16ENS_18Kernel_traits_baseILj7168ES2_ffffjLj256EEEEELb0ELb1ELb1ELb1EEEvNS_9FwdParamsE --------------------------
	.section	.nv.info._ZN10layer_norm13ln_fwd_kernelINS_13Kernel_traitsI6__halfffffjLj7168ELj1ELj1ELj8ELj16ENS_18Kernel_traits_baseILj7168ES2_ffffjLj256EEEEELb0ELb1ELb1ELb1EEEvNS_9FwdParamsE,"",@"SHT_CUDA_INFO"
	.sectionflags	@""
	.align	4


	//----- nvinfo : EIATTR_CUDA_API_VERSION
	.align		4
        /*0000*/ 	.byte	0x04, 0x37
        /*0002*/ 	.short	(.L_3496 - .L_3495)
.L_3495:
        /*0004*/ 	.word	0x00000082


	//----- nvinfo : EIATTR_KPARAM_INFO
	.align		4
.L_3496:
        /*0008*/ 	.byte	0x04, 0x17
        /*000a*/ 	.short	(.L_3498 - .L_3497)
.L_3497:
        /*000c*/ 	.word	0x00000000
        /*0010*/ 	.short	0x0000
        /*0012*/ 	.short	0x0000
        /*0014*/ 	.byte	0x00, 0xf0, 0xa1, 0x03


	//----- nvinfo : EIATTR_SPARSE_MMA_MASK
	.align		4
.L_3498:
        /*0018*/ 	.byte	0x03, 0x50
        /*001a*/ 	.short	0x0000


	//----- nvinfo : EIATTR_MAXREG_COUNT
	.align		4
        /*001c*/ 	.byte	0x03, 0x1b
        /*001e*/ 	.short	0x00ff


	//----- nvinfo : EIATTR_NUM_BARRIERS
	.align		4
        /*0020*/ 	.byte	0x02, 0x4c
        /*0022*/ 	.byte	0x01
	.zero		1


	//----- nvinfo : EIATTR_MERCURY_ISA_VERSION
	.align		4
        /*0024*/ 	.byte	0x03, 0x5f
        /*0026*/ 	.short	0x0101


	//----- nvinfo : EIATTR_COOP_GROUP_MASK_REGIDS
	.align		4
        /*0028*/ 	.byte	0x04, 0x29
        /*002a*/ 	.short	(.L_3500 - .L_3499)


	//   ....[0]....
.L_3499:
        /*002c*/ 	.word	0xffffffff


	//   ....[1]....
        /*0030*/ 	.word	0xffffffff


	//   ....[2]....
        /*0034*/ 	.word	0xffffffff


	//   ....[3]....
        /*0038*/ 	.word	0xffffffff


	//   ....[4]....
        /*003c*/ 	.word	0xffffffff


	//   ....[5]....
        /*0040*/ 	.word	0xffffffff


	//   ....[6]....
        /*0044*/ 	.word	0xffffffff


	//   ....[7]....
        /*0048*/ 	.word	0xffffffff


	//   ....[8]....
        /*004c*/ 	.word	0xffffffff


	//   ....[9]....
        /*0050*/ 	.word	0xffffffff


	//   ....[10]....
        /*0054*/ 	.word	0xffffffff


	//   ....[11]....
        /*0058*/ 	.word	0xffffffff


	//   ....[12]....
        /*005c*/ 	.word	0xffffffff


	//   ....[13]....
        /*0060*/ 	.word	0xffffffff


	//   ....[14]....
        /*0064*/ 	.word	0xffffffff


	//   ....[15]....
        /*0068*/ 	.word	0xffffffff


	//   ....[16]....
        /*006c*/ 	.word	0xffffffff


	//   ....[17]....
        /*0070*/ 	.word	0xffffffff


	//   ....[18]....
        /*0074*/ 	.word	0xffffffff


	//   ....[19]....
        /*0078*/ 	.word	0xffffffff


	//   ....[20]....
        /*007c*/ 	.word	0xffffffff


	//----- nvinfo : EIATTR_COOP_GROUP_INSTR_OFFSETS
	.align		4
.L_3500:
        /*0080*/ 	.byte	0x04, 0x28
        /*0082*/ 	.short	(.L_3502 - .L_3501)


	//   ....[0]....
.L_3501:
        /*0084*/ 	.word	0x000024b0


	//   ....[1]....
        /*0088*/ 	.word	0x000024d0


	//   ....[2]....
        /*008c*/ 	.word	0x000024f0


	//   ....[3]....
        /*0090*/ 	.word	0x00002510


	//   ....[4]....
        /*0094*/ 	.word	0x00002530


	//   ....[5]....
        /*0098*/ 	.word	0x000028e0


	//   ....[6]....
        /*009c*/ 	.word	0x00002900


	//   ....[7]....
        /*00a0*/ 	.word	0x00002920


	//   ....[8]....
        /*00a4*/ 	.word	0x00002950


	//   ....[9]....
        /*00a8*/ 	.word	0x00002980


	//   ....[10]....
        /*00ac*/ 	.word	0x00002b30


	//   ....[11]....
        /*00b0*/ 	.word	0x00002b60


	//   ....[12]....
        /*00b4*/ 	.word	0x00002b70


	//   ....[13]....
        /*00b8*/ 	.word	0x00002bb0


	//   ....[14]....
        /*00bc*/ 	.word	0x00002c50


	//   ....[15]....
        /*00c0*/ 	.word	0x00002ca0


	//   ....[16]....
        /*00c4*/ 	.word	0x00002cd0


	//   ....[17]....
        /*00c8*/ 	.word	0x00002d40


	//   ....[18]....
        /*00cc*/ 	.word	0x00002db0


	//   ....[19]....
        /*00d0*/ 	.word	0x00002e60


	//   ....[20]....
        /*00d4*/ 	.word	0x00002ea0


	//----- nvinfo : EIATTR_VRC_CTA_INIT_COUNT
	.align		4
.L_3502:
        /*00d8*/ 	.byte	0x02, 0x4a
	.zero		1
	.zero		1


	//----- nvinfo : EIATTR_EXIT_INSTR_OFFSETS
	.align		4
        /*00dc*/ 	.byte	0x04, 0x1c
        /*00de*/ 	.short	(.L_3504 - .L_3503)


	//   ....[0]....
.L_3503:
        /*00e0*/ 	.word	0x00000400


	//   ....[1]....
        /*00e4*/ 	.word	0x00003a30


	//----- nvinfo : EIATTR_MAX_THREADS
	.align		4
.L_3504:
        /*00e8*/ 	.byte	0x04, 0x05
        /*00ea*/ 	.short	(.L_3506 - .L_3505)
.L_3505:
        /*00ec*/ 	.word	0x00000100
        /*00f0*/ 	.word	0x00000001
        /*00f4*/ 	.word	0x00000001


	//----- nvinfo : EIATTR_CRS_STACK_SIZE
	.align		4
.L_3506:
        /*00f8*/ 	.byte	0x04, 0x1e
        /*00fa*/ 	.short	(.L_3508 - .L_3507)
.L_3507:
        /*00fc*/ 	.word	0x00000000


	//----- nvinfo : EIATTR_CBANK_PARAM_SIZE
	.align		4
.L_3508:
        /*0100*/ 	.byte	0x03, 0x19
        /*0102*/ 	.short	0x00e8


	//----- nvinfo : EIATTR_PARAM_CBANK
	.align		4
        /*0104*/ 	.byte	0x04, 0x0a
        /*0106*/ 	.short	(.L_3510 - .L_3509)
	.align		4
.L_3509:
        /*0108*/ 	.word	index@(.nv.constant0._ZN10layer_norm13ln_fwd_kernelINS_13Kernel_traitsI6__halfffffjLj7168ELj1ELj1ELj8ELj16ENS_18Kernel_traits_baseILj7168ES2_ffffjLj256EEEEELb0ELb1ELb1ELb1EEEvNS_9FwdParamsE)
        /*010c*/ 	.short	0x0380
        /*010e*/ 	.short	0x00e8


	//----- nvinfo : EIATTR_SW_WAR
	.align		4
.L_3510:
        /*0110*/ 	.byte	0x04, 0x36
        /*0112*/ 	.short	(.L_3512 - .L_3511)
.L_3511:
        /*0114*/ 	.word	0x00000008
.L_3512:


//--------------------- .nv.info._ZN10layer_norm13ln_fwd_kernelINS_13Kernel_traitsI6__halfffffjLj7168ELj1ELj1ELj8ELj16ENS_18Kernel_traits_baseILj7168ES2_ffffjLj256EEEEELb1ELb0ELb0ELb0EEEvNS_9FwdParamsE --------------------------
	.section	.nv.info._ZN10layer_norm13ln_fwd_kernelINS_13Kernel_traitsI6__halfffffjLj7168ELj1ELj1ELj8ELj16ENS_18Kernel_traits_baseILj7168ES2_ffffjLj256EEEEELb1ELb0ELb0ELb0EEEvNS_9FwdParamsE,"",@"SHT_CUDA_INFO"
	.sectionflags	@""
	.align	4


	//----- nvinfo : EIATTR_CUDA_API_VERSION
	.align		4
        /*0000*/ 	.byte	0x04, 0x37
        /*0002*/ 	.short	(.L_3514 - .L_3513)
.L_3513:
        /*0004*/ 	.word	0x00000082


	//----- nvinfo : EIATTR_KPARAM_INFO
	.align		4
.L_3514:
        /*0008*/ 	.byte	0x04, 0x17
        /*000a*/ 	.short	(.L_3516 - .L_3515)
.L_3515:
        /*000c*/ 	.word	0x00000000
        /*0010*/ 	.short	0x0000
        /*0012*/ 	.short	0x0000
        /*0014*/ 	.byte	0x00, 0xf0, 0xa1, 0x03


	//----- nvinfo : EIATTR_SPARSE_MMA_MASK
	.align		4
.L_3516:
        /*0018*/ 	.byte	0x03, 0x50
        /*001a*/ 	.short	0x0000


	//----- nvinfo : EIATTR_MAXREG_COUNT
	.align		4
        /*001c*/ 	.byte	0x03, 0x1b
        /*001e*/ 	.short	0x00ff


	//----- nvinfo : EIATTR_NUM_BARRIERS
	.align		4
        /*0020*/ 	.byte	0x02, 0x4c
        /*0022*/ 	.byte	0x01
	.zero		1


	//----- nvinfo : EIATTR_MERCURY_ISA_VERSION
	.align		4
        /*0024*/ 	.byte	0x03, 0x5f
        /*0026*/ 	.short	0x0101


	//----- nvinfo : EIATTR_COOP_GROUP_MASK_REGIDS
	.align		4
        /*0028*/ 	.byte	0x04, 0x29
        /*002a*/ 	.short	(.L_3518 - .L_3517)


	//   ....[0]....
.L_3517:
        /*002c*/ 	.word	0xffffffff


	//   ....[1]....
        /*0030*/ 	.word	0xffffffff


	//   ....[2]....
        /*0034*/ 	.word	0xffffffff


	//   ....[3]....
        /*0038*/ 	.word	0xffffffff


	//   ....[4]....
        /*003c*/ 	.word	0xffffffff


	//   ....[5]....
        /*0040*/ 	.word	0xffffffff


	//   ....[6]....
        /*0044*/ 	.word	0xffffffff


	//   ....[7]....
        /*0048*/ 	.word	0xffffffff


	//   ....[8]....
        /*004c*/ 	.word	0xffffffff


	//   ....[9]....
        /*0050*/ 	.word	0xffffffff


	//   ....[10]....
        /*0054*/ 	.word	0xffffffff


	//   ....[11]....
        /*0058*/ 	.word	0xffffffff


	//   ....[12]....
        /*005c*/ 	.word	0xffffffff


	//   ....[13]....
        /*0060*/ 	.word	0xffffffff


	//   ....[14]....
        /*0064*/ 	.word	0xffffffff


	//   ....[15]....
        /*0068*/ 	.word	0xffffffff


	//   ....[16]....
        /*006c*/ 	.word	0xffffffff


	//   ....[17]....
        /*0070*/ 	.word	0xffffffff


	//   ....[18]....
        /*0074*/ 	.word	0xffffffff


	//   ....[19]....
        /*0078*/ 	.word	0xffffffff


	//   ....[20]....
        /*007c*/ 	.word	0xffffffff


	//----- nvinfo : EIATTR_COOP_GROUP_INSTR_OFFSETS
	.align		4
.L_3518:
        /*0080*/ 	.byte	0x04, 0x28
        /*0082*/ 	.short	(.L_3520 - .L_3519)


	//   ....[0]....
.L_3519:
        /*0084*/ 	.word	0x000142f0


	//   ....[1]....
        /*0088*/ 	.word	0x00014310


	//   ....[2]....
        /*008c*/ 	.word	0x00014330


	//   ....[3]....
        /*0090*/ 	.word	0x00014350


	//   ....[4]....
        /*0094*/ 	.word	0x00014370


	//   ....[5]....
        /*0098*/ 	.word	0x00014750


	//   ....[6]....
        /*009c*/ 	.word	0x00014770


	//   ....[7]....
        /*00a0*/ 	.word	0x00014790


	//   ....[8]....
        /*00a4*/ 	.word	0x000147b0


	//   ....[9]....
        /*00a8*/ 	.word	0x000147d0


	//   ....[10]....
        /*00ac*/ 	.word	0x00014970


	//   ....[11]....
        /*00b0*/ 	.word	0x000149b0


	//   ....[12]....
        /*00b4*/ 	.word	0x00014a50


	//   ....[13]....
        /*00b8*/ 	.word	0x00014aa0


	//   ....[14]....
        /*00bc*/ 	.word	0x00014ac0


	//   ....[15]....
        /*00c0*/ 	.word	0x00014b50


	//   ....[16]....
        /*00c4*/ 	.word	0x00014bb0


	//   ....[17]....
        /*00c8*/ 	.word	0x00014bc0


	//   ....[18]....
        /*00cc*/ 	.word	0x00014c30


	//   ....[19]....
        /*00d0*/ 	.word	0x00014c90


	//   ....[20]....
        /*00d4*/ 	.word	0x00014cd0


	//----- nvinfo : EIATTR_VRC_CTA_INIT_COUNT
	.align		4
.L_3520:
        /*00d8*/ 	.byte	0x02, 0x4a
	.zero		1
	.zero		1


	//----- nvinfo : EIATTR_EXIT_INSTR_OFFSETS
	.align		4
        /*00dc*/ 	.byte	0x04, 0x1c
        /*00de*/ 	.short	(.L_3522 - .L_3521)


	//   ....[0]....
.L_3521:
        /*00e0*/ 	.word	0x000009d0


	//   ....[1]....
        /*00e4*/ 	.word	0x00015a50


	//----- nvinfo : EIATTR_INDIRECT_BRANCH_TARGETS
	.align		4
.L_3522:
        /*00e8*/ 	.byte	0x04, 0x34
        /*00ea*/ 	.short	(.L_3524 - .L_3523)


	//   ....[0]....
.L_3523:
        /*00ec*/ 	.word	.L_x_42259@srel
        /*00f0*/ 	.short	0x0
        /*00f2*/ 	.short	0x0
        /*00f4*/ 	.word	0x3
        /*00f8*/ 	.word	.L_x_42260@srel
        /*00fc*/ 	.word	.L_x_42261@srel
        /*0100*/ 	.word	.L_x_42262@srel


	//----- nvinfo : EIATTR_MAX_THREADS
	.align		4
.L_3524:
        /*0104*/ 	.byte	0x04, 0x05
        /*0106*/ 	.short	(.L_3526 - .L_3525)
.L_3525:
        /*0108*/ 	.word	0x00000100
        /*010c*/ 	.word	0x00000001
        /*0110*/ 	.word	0x00000001


	//----- nvinfo : EIATTR_CRS_STACK_SIZE
	.align		4
.L_3526:
        /*0114*/ 	.byte	0x04, 0x1e
        /*0116*/ 	.short	(.L_3528 - .L_3527)
.L_3527:
        /*0118*/ 	.word	0x00000000


	//----- nvinfo : EIATTR_CBANK_PARAM_SIZE
	.align		4
.L_3528:
        /*011c*/ 	.byte	0x03, 0x19
        /*011e*/ 	.short	0x00e8


	//----- nvinfo : EIATTR_PARAM_CBANK
	.align		4
        /*0120*/ 	.byte	0x04, 0x0a
        /*0122*/ 	.short	(.L_3530 - .L_3529)
	.align		4
.L_3529:
        /*0124*/ 	.word	index@(.nv.constant0._ZN10layer_norm13ln_fwd_kernelINS_13Kernel_traitsI6__halfffffjLj7168ELj1ELj1ELj8ELj16ENS_18Kernel_traits_baseILj7168ES2_ffffjLj256EEEEELb1ELb0ELb0ELb0EEEvNS_9FwdParamsE)
        /*0128*/ 	.short	0x0380
        /*012a*/ 	.short	0x00e8


	//----- nvinfo : EIATTR_SW_WAR
	.align		4
.L_3530:
        /*012c*/ 	.byte	0x04, 0x36
        /*012e*/ 	.short	(.L_3532 - .L_3531)
.L_3531:
        /*0130*/ 	.word	0x00000008
.L_3532:


//--------------------- .nv.info._ZN10layer_norm13ln_fwd_kernelINS_13Kernel_traitsI6__halfffffjLj7168ELj1ELj1ELj8ELj16ENS_18Kernel_traits_baseILj7168ES2_ffffjLj256EEEEELb1ELb0ELb0ELb1EEEvNS_9FwdParamsE --------------------------
	.section	.nv.info._ZN10layer_norm13ln_fwd_kernelINS_13Kernel_traitsI6__halfffffjLj7168ELj1ELj1ELj8ELj16ENS_18Kernel_traits_baseILj7168ES2_ffffjLj256EEEEELb1ELb0ELb0ELb1EEEvNS_9FwdParamsE,"",@"SHT_CUDA_INFO"
	.sectionflags	@""
	.align	4


	//----- nvinfo : EIATTR_CUDA_API_VERSION
	.align		4
        /*0000*/ 	.byte	0x04, 0x37
        /*0002*/ 	.short	(.L_3534 - .L_3533)
.L_3533:
        /*0004*/ 	.word	0x00000082


	//----- nvinfo : EIATTR_KPARAM_INFO
	.align		4
.L_3534:
        /*0008*/ 	.byte	0x04, 0x17
        /*000a*/ 	.short	(.L_3536 - .L_3535)
.L_3535:
        /*000c*/ 	.word	0x00000000
        /*0010*/ 	.short	0x0000
        /*0012*/ 	.short	0x0000
        /*0014*/ 	.byte	0x00, 0xf0, 0xa1, 0x03


	//----- nvinfo : EIATTR_SPARSE_MMA_MASK
	.align		4
.L_3536:
        /*0018*/ 	.byte	0x03, 0x50
        /*001a*/ 	.short	0x0000


	//----- nvinfo : EIATTR_MAXREG_COUNT
	.align		4
        /*001c*/ 	.byte	0x03, 0x1b
        /*001e*/ 	.short	0x00ff


	//----- nvinfo : EIATTR_NUM_BARRIERS
	.align		4
        /*0020*/ 	.byte	0x02, 0x4c
        /*0022*/ 	.byte	0x01
	.zero		1


	//----- nvinfo : EIATTR_MERCURY_ISA_VERSION
	.align		4
        /*0024*/ 	.byte	0x03, 0x5f
        /*0026*/ 	.short	0x0101


	//----- nvinfo : EIATTR_COOP_GROUP_MASK_REGIDS
	.align		4
        /*0028*/ 	.byte	0x04, 0x29
        /*002a*/ 	.short	(.L_3538 - .L_3537)


	//   ....[0]....
.L_3537:
        /*002c*/ 	.word	0xffffffff


	//   ....[1]....
        /*0030*/ 	.word	0xffffffff


	//   ....[2]....
        /*0034*/ 	.word	0xffffffff


	//   ....[3]....
        /*0038*/ 	.word	0xffffffff


	//   ....[4]....
        /*003c*/ 	.word	0xffffffff


	//   ....[5]....
        /*0040*/ 	.word	0xffffffff


	//   ....[6]....
        /*0044*/ 	.word	0xffffffff


	//   ....[7]....
        /*0048*/ 	.word	0xffffffff


	//   ....[8]....
        /*004c*/ 	.word	0xffffffff


	//   ....[9]....
        /*0050*/ 	.word	0xffffffff


	//   ....[10]....
        /*0054*/ 	.word	0xffffffff


	//   ....[11]....
        /*0058*/ 	.word	0xffffffff


	//   ....[12]....
        /*005c*/ 	.word	0xffffffff


	//   ....[13]....
        /*0060*/ 	.word	0xffffffff


	//   ....[14]....
        /*0064*/ 	.word	0xffffffff


	//   ....[15]....
        /*0068*/ 	.word	0xffffffff


	//   ....[16]....
        /*006c*/ 	.word	0xffffffff


	//   ....[17]....
        /*0070*/ 	.word	0xffffffff


	//   ....[18]....
        /*0074*/ 	.word	0xffffffff


	//   ....[19]....
        /*0078*/ 	.word	0xffffffff


	//   ....[20]....
        /*007c*/ 	.word	0xffffffff


	//----- nvinfo : EIATTR_COOP_GROUP_INSTR_OFFSETS
	.align		4
.L_3538:
        /*0080*/ 	.byte	0x04, 0x28
        /*0082*/ 	.short	(.L_3540 - .L_3539)


	//   ....[0]....
.L_3539:
        /*0084*/ 	.word	0x00011c20


	//   ....[1]....
        /*0088*/ 	.word	0x00011c40


	//   ....[2]....
        /*008c*/ 	.word	0x00011c70


	//   ....[3]....
        /*0090*/ 	.word	0x00011c90


	//   ....[4]....
        /*0094*/ 	.word	0x00011cb0


	//   ....[5]....
        /*0098*/ 	.word	0x00012080


	//   ....[6]....
        /*009c*/ 	.word	0x000120a0


	//   ....[7]....
        /*00a0*/ 	.word	0x000120d0


	//   ....[8]....
        /*00a4*/ 	.word	0x00012100


	//   ....[9]....
        /*00a8*/ 	.word	0x00012150


	//   ....[10]....
        /*00ac*/ 	.word	0x00012300


	//   ....[11]....
        /*00b0*/ 	.word	0x00012340


	//   ....[12]....
        /*00b4*/ 	.word	0x00012360


	//   ....[13]....
        /*00b8*/ 	.word	0x000123a0


	//   ....[14]....
        /*00bc*/ 	.word	0x00012460


	//   ....[15]....
        /*00c0*/ 	.word	0x00012490


	//   ....[16]....
        /*00c4*/ 	.word	0x000124b0


	//   ....[17]....
        /*00c8*/ 	.word	0x00012520


	//   ....[18]....
        /*00cc*/ 	.word	0x000125a0


	//   ....[19]....
        /*00d0*/ 	.word	0x00012620


	//   ....[20]....
        /*00d4*/ 	.word	0x00012660


	//----- nvinfo : EIATTR_VRC_CTA_INIT_COUNT
	.align		4
.L_3540:
        /*00d8*/ 	.byte	0x02, 0x4a
	.zero		1
	.zero		1


	//----- nvinfo : EIATTR_EXIT_INSTR_OFFSETS
	.align		4
        /*00dc*/ 	.byte	0x04, 0x1c
        /*00de*/ 	.short	(.L_3542 - .L_3541)


	//   ....[0]....
.L_3541:
        /*00e0*/ 	.word	0x000002c0


	//   ....[1]....
        /*00e4*/ 	.word	0x00012da0


	//----- nvinfo : EIATTR_INDIRECT_BRANCH_TARGETS
	.align		4
.L_3542:
        /*00e8*/ 	.byte	0x04, 0x34
        /*00ea*/ 	.short	(.L_3544 - .L_3543)


	//   ....[0]....
.L_3543:
        /*00ec*/ 	.word	.L_x_42263@srel
        /*00f0*/ 	.short	0x0
        /*00f2*/ 	.short	0x0
        /*00f4*/ 	.word	0x3
        /*00f8*/ 	.word	.L_x_42264@srel
        /*00fc*/ 	.word	.L_x_42265@srel
        /*0100*/ 	.word	.L_x_42266@srel


	//----- nvinfo : EIATTR_MAX_THREADS
	.align		4
.L_3544:
        /*0104*/ 	.byte	0x04, 0x05
        /*0106*/ 	.short	(.L_3546 - .L_3545)
.L_3545:
        /*0108*/ 	.word	0x00000100
        /*010c*/ 	.word	0x00000001
        /*0110*/ 	.word	0x00000001


	//----- nvinfo : EIATTR_CRS_STACK_SIZE
	.align		4
.L_3546:
        /*0114*/ 	.byte	0x04, 0x1e
        /*0116*/ 	.short	(.L_3548 - .L_3547)
.L_3547:
        /*0118*/ 	.word	0x00000000


	//----- nvinfo : EIATTR_CBANK_PARAM_SIZE
	.align		4
.L_3548:
        /*011c*/ 	.byte	0x03, 0x19
        /*011e*/ 	.short	0x00e8


	//----- nvinfo : EIATTR_PARAM_CBANK
	.align		4
        /*0120*/ 	.byte	0x04, 0x0a
        /*0122*/ 	.short	(.L_3550 - .L_3549)
	.align		4
.L_3549:
        /*0124*/ 	.word	index@(.nv.constant0._ZN10layer_norm13ln_fwd_kernelINS_13Kernel_traitsI6__halfffffjLj7168ELj1ELj1ELj8ELj16ENS_18Kernel_traits_baseILj7168ES2_ffffjLj256EEEEELb1ELb0ELb0ELb1EEEvNS_9FwdParamsE)
        /*0128*/ 	.short	0x0380
        /*012a*/ 	.short	0x00e8


	//----- nvinfo : EIATTR_SW_WAR
	.align		4
.L_3550:
        /*012c*/ 	.byte	0x04, 0x36
        /*012e*/ 	.short	(.L_3552 - .L_3551)
.L_3551:
        /*0130*/ 	.word	0x00000008
.L_3552:


//--------------------- .nv.info._ZN10layer_norm13ln_fwd_kernelINS_13Kernel_traitsI6__halfffffjLj7168ELj1ELj1ELj8ELj16ENS_18Kernel_traits_baseILj7168ES2_ffffjLj256EEEEELb1ELb0ELb1ELb0EEEvNS_9FwdParamsE --------------------------
	.section	.nv.info._ZN10layer_norm13ln_fwd_kernelINS_13Kernel_traitsI6__halfffffjLj7168ELj1ELj1ELj8ELj16ENS_18Kernel_traits_baseILj7168ES2_ffffjLj256EEEEELb1ELb0ELb1ELb0EEEvNS_9FwdParamsE,"",@"SHT_CUDA_INFO"
	.sectionflags	@""
	.align	4


	//----- nvinfo : EIATTR_CUDA_API_VERSION
	.align		4
        /*0000*/ 	.byte	0x04, 0x37
        /*0002*/ 	.short	(.L_3554 - .L_3553)
.L_3553:
        /*0004*/ 	.word	0x00000082


	//----- nvinfo : EIATTR_KPARAM_INFO
	.align		4
.L_3554:
        /*0008*/ 	.byte	0x04, 0x17
        /*000a*/ 	.short	(.L_3556 - .L_3555)
.L_3555:
        /*000c*/ 	.word	0x00000000
        /*0010*/ 	.short	0x0000
        /*0012*/ 	.short	0x0000
        /*0014*/ 	.byte	0x00, 0xf0, 0xa1, 0x03


	//----- nvinfo : EIATTR_SPARSE_MMA_MASK
	.align		4
.L_3556:
        /*0018*/ 	.byte	0x03, 0x50
        /*001a*/ 	.short	0x0000


	//----- nvinfo : EIATTR_MAXREG_COUNT
	.align		4
        /*001c*/ 	.byte	0x03, 0x1b
        /*001e*/ 	.short	0x00ff


	//----- nvinfo : EIATTR_NUM_BARRIERS
	.align		4
        /*0020*/ 	.byte	0x02, 0x4c
        /*0022*/ 	.byte	0x01
	.zero		1


	//----- nvinfo : EIATTR_MERCURY_ISA_VERSION
	.align		4
        /*0024*/ 	.byte	0x03, 0x5f
        /*0026*/ 	.short	0x0101


	//----- nvinfo : EIATTR_COOP_GROUP_MASK_REGIDS
	.align		4
        /*0028*/ 	.byte	0x04, 0x29
        /*002a*/ 	.short	(.L_3558 - .L_3557)


	//   ....[0]....
.L_3557:
        /*002c*/ 	.word	0xffffffff


	//   ....[1]....
        /*0030*/ 	.word	0xffffffff


	//   ....[2]....
        /*0034*/ 	.word	0xffffffff


	//   ....[3]....
        /*0038*/ 	.word	0xffffffff


	//   ....[4]....
        /*003c*/ 	.word	0xffffffff


	//   ....[5]....
        /*0040*/ 	.word	0xffffffff


	//   ....[6]....
        /*0044*/ 	.word	0xffffffff


	//   ....[7]....
        /*0048*/ 	.word	0xffffffff


	//   ....[8]....
        /*004c*/ 	.word	0xffffffff


	//   ....[9]....
        /*0050*/ 	.word	0xffffffff


	//   ....[10]....
        /*0054*/ 	.word	0xffffffff


	//   ....[11]....
        /*0058*/ 	.word	0xffffffff


	//   ....[12]....
        /*005c*/ 	.word	0xffffffff


	//   ....[13]....
        /*0060*/ 	.word	0xffffffff


	//   ....[14]....
        /*0064*/ 	.word	0xffffffff


	//   ....[15]....
        /*0068*/ 	.word	0xffffffff


	//   ....[16]....
        /*006c*/ 	.word	0xffffffff


	//   ....[17]....
        /*0070*/ 	.word	0xffffffff


	//   ....[18]....
        /*0074*/ 	.word	0xffffffff


	//   ....[19]....
        /*0078*/ 	.word	0xffffffff


	//   ....[20]....
        /*007c*/ 	.word	0xffffffff


	//----- nvinfo : EIATTR_COOP_GROUP_INSTR_OFFSETS
	.align		4
.L_3558:
        /*0080*/ 	.byte	0x04, 0x28
        /*0082*/ 	.short	(.L_3560 - .L_3559)


	//   ....[0]....
.L_3559:
        /*0084*/ 	.word	0x00017b00


	//   ....[1]....
        /*0088*/ 	.word	0x00017b20


	//   ....[2]....
        /*008c*/ 	.word	0x00017b40


	//   ....[3]....
        /*0090*/ 	.word	0x00017b60


	//   ....[4]....
        /*0094*/ 	.word	0x00017b80


	//   ....[5]....
        /*0098*/ 	.word	0x00017f80


	//   ....[6]....
        /*009c*/ 	.word	0x00017fa0


	//   ....[7]....
        /*00a0*/ 	.word	0x00017fc0


	//   ....[8]....
        /*00a4*/ 	.word	0x00017fe0


	//   ....[9]....
        /*00a8*/ 	.word	0x00018010


	//   ....[10]....
        /*00ac*/ 	.word	0x000181a0


	//   ....[11]....
        /*00b0*/ 	.word	0x000181e0


	//   ....[12]....
        /*00b4*/ 	.word	0x000181f0


	//   ....[13]....
        /*00b8*/ 	.word	0x00018240


	//   ....[14]....
        /*00bc*/ 	.word	0x00018310


	//   ....[15]....
        /*00c0*/ 	.word	0x00018340


	//   ....[16]....
        /*00c4*/ 	.word	0x00018360


	//   ....[17]....
        /*00c8*/ 	.word	0x00018400


	//   ....[18]....
        /*00cc*/ 	.word	0x00018460


	//   ....[19]....
        /*00d0*/ 	.word	0x00018500


	//   ....[20]....
        /*00d4*/ 	.word	0x00018530


	//----- nvinfo : EIATTR_VRC_CTA_INIT_COUNT
	.align		4
.L_3560:
        /*00d8*/ 	.byte	0x02, 0x4a
	.zero		1
	.zero		1


	//----- nvinfo : EIATTR_EXIT_INSTR_OFFSETS
	.align		4
        /*00dc*/ 	.byte	0x04, 0x1c
        /*00de*/ 	.short	(.L_3562 - .L_3561)


	//   ....[0]....
.L_3561:
        /*00e0*/ 	.word	0x000009d0


	//   ....[1]....
        /*00e4*/ 	.word	0x000192c0


	//----- nvinfo : EIATTR_MAX_THREADS
	.align		4
.L_3562:
        /*00e8*/ 	.byte	0x04, 0x05
        /*00ea*/ 	.short	(.L_3564 - .L_3563)
.L_3563:
        /*00ec*/ 	.word	0x00000100
        /*00f0*/ 	.word	0x00000001
        /*00f4*/ 	.word	0x00000001


	//----- nvinfo : EIATTR_CRS_STACK_SIZE
	.align		4
.L_3564:
        /*00f8*/ 	.byte	0x04, 0x1e
        /*00fa*/ 	.short	(.L_3566 - .L_3565)
.L_3565:
        /*00fc*/ 	.word	0x00000000


	//----- nvinfo : EIATTR_CBANK_PARAM_SIZE
	.align		4
.L_3566:
        /*0100*/ 	.byte	0x03, 0x19
        /*0102*/ 	.short	0x00e8


	//----- nvinfo : EIATTR_PARAM_CBANK
	.align		4
        /*0104*/ 	.byte	0x04, 0x0a
        /*0106*/ 	.short	(.L_3568 - .L_3567)
	.align		4
.L_3567:
        /*0108*/ 	.word	index@(.nv.constant0._ZN10layer_norm13ln_fwd_kernelINS_13Kernel_traitsI6__halfffffjLj7168ELj1ELj1ELj8ELj16ENS_18Kernel_traits_baseILj7168ES2_ffffjLj256EEEEELb1ELb0ELb1ELb0EEEvNS_9FwdParamsE)
        /*010c*/ 	.short	0x0380
        /*010e*/ 	.short	0x00e8


	//----- nvinfo : EIATTR_SW_WAR
	.align		4
.L_3568:
        /*0110*/ 	.byte	0x04, 0x36
        /*0112*/ 	.short	(.L_3570 - .L_3569)
.L_3569:
        /*0114*/ 	.word	0x00000008
.L_3570:


//--------------------- .nv.info._ZN10layer_norm13ln_fwd_kernelINS_13Kernel_traitsI6__halfffffjLj7168ELj1ELj1ELj8ELj16ENS_18Kernel_traits_baseILj7168ES2_ffffjLj256EEEEELb1ELb0ELb1ELb1EEEvNS_9FwdParamsE --------------------------
	.section	.nv.info._ZN10layer_norm13ln_fwd_kernelINS_13Kernel_traitsI6__halfffffjLj7168ELj1ELj1ELj8ELj16ENS_18Kernel_traits_baseILj7168ES2_ffffjLj256EEEEELb1ELb0ELb1ELb1EEEvNS_9FwdParamsE,"",@"SHT_CUDA_INFO"
	.sectionflags	@""
	.align	4


	//----- nvinfo : EIATTR_CUDA_API_VERSION
	.align		4
        /*0000*/ 	.byte	0x04, 0x37
        /*0002*/ 	.short	(.L_3572 - .L_3571)
.L_3571:
        /*0004*/ 	.word	0x00000082


	//----- nvinfo : EIATTR_KPARAM_INFO
	.align		4
.L_3572:
        /*0008*/ 	.byte	0x04, 0x17
        /*000a*/ 	.short	(.L_3574 - .L_3573)
.L_3573:
        /*000c*/ 	.word	0x00000000
        /*0010*/ 	.short	0x0000
        /*0012*/ 	.short	0x0000
        /*0014*/ 	.byte	0x00, 0xf0, 0xa1, 0x03


	//----- nvinfo : EIATTR_SPARSE_MMA_MASK
	.align		4
.L_3574:
        /*0018*/ 	.byte	0x03, 0x50
        /*001a*/ 	.short	0x0000


	//----- nvinfo : EIATTR_MAXREG_COUNT
	.align		4
        /*001c*/ 	.byte	0x03, 0x1b
        /*001e*/ 	.short	0x00ff


	//----- nvinfo : EIATTR_NUM_BARRIERS
	.align		4
        /*0020*/ 	.byte	0x02, 0x4c
        /*0022*/ 	.byte	0x01
	.zero		1


	//----- nvinfo : EIATTR_MERCURY_ISA_VERSION
	.align		4
        /*0024*/ 	.byte	0x03, 0x5f
        /*0026*/ 	.short	0x0101


	//----- nvinfo : EIATTR_COOP_GROUP_MASK_REGIDS
	.align		4
        /*0028*/ 	.byte	0x04, 0x29
        /*002a*/ 	.short	(.L_3576 - .L_3575)


	//   ....[0]....
.L_3575:
        /*002c*/ 	.word	0xffffffff


	//   ....[1]....
        /*0030*/ 	.word	0xffffffff


	//   ....[2]....
        /*0034*/ 	.word	0xffffffff


	//   ....[3]....
        /*0038*/ 	.word	0xffffffff


	//   ....[4]....
        /*003c*/ 	.word	0xffffffff


	//   ....[5]....
        /*0040*/ 	.word	0xffffffff


	//   ....[6]....
        /*0044*/ 	.word	0xffffffff


	//   ....[7]....
        /*0048*/ 	.word	0xffffffff


	//   ....[8]....
        /*004c*/ 	.word	0xffffffff


	//   ....[9]....
        /*0050*/ 	.word	0xffffffff


	//   ....[10]....
        /*0054*/ 	.word	0xffffffff


	//   ....[11]....
        /*0058*/ 	.word	0xffffffff


	//   ....[12]....
        /*005c*/ 	.word	0xffffffff


	//   ....[13]....
        /*0060*/ 	.word	0xffffffff


	//   ....[14]....
        /*0064*/ 	.word	0xffffffff


	//   ....[15]....
        /*0068*/ 	.word	0xffffffff


	//   ....[16]....
        /*006c*/ 	.word	0xffffffff


	//   ....[17]....
        /*0070*/ 	.word	0xffffffff


	//   ....[18]....
        /*0074*/ 	.word	0xffffffff


	//   ....[19]....
        /*0078*/ 	.word	0xffffffff


	//   ....[20]....
        /*007c*/ 	.word	0xffffffff


	//----- nvinfo : EIATTR_COOP_GROUP_INSTR_OFFSETS
	.align		4
.L_3576:
        /*0080*/ 	.byte	0x04, 0x28
        /*0082*/ 	.short	(.L_3578 - .L_3577)


	//   ....[0]....
.L_3577:
        /*0084*/ 	.word	0x000138d0


	//   ....[1]....
        /*0088*/ 	.word	0x00013900


	//   ....[2]....
        /*008c*/ 	.word	0x00013930


	//   ....[3]....
        /*0090*/ 	.word	0x00013950


	//   ....[4]....
        /*0094*/ 	.word	0x00013970


	//   ....[5]....
        /*0098*/ 	.word	0x00013d20


	//   ....[6]....
        /*009c*/ 	.word	0x00013d40


	//   ....[7]....
        /*00a0*/ 	.word	0x00013d60


	//   ....[8]....
        /*00a4*/ 	.word	0x00013d90


	//   ....[9]....
        /*00a8*/ 	.word	0x00013dc0


	//   ....[10]....
        /*00ac*/ 	.word	0x00013f50


	//   ....[11]....
        /*00b0*/ 	.word	0x00013f90


	//   ....[12]....
        /*00b4*/ 	.word	0x00014040


	//   ....[13]....
        /*00b8*/ 	.word	0x00014070


	//   ....[14]....
        /*00bc*/ 	.word	0x00014090


	//   ....[15]....
        /*00c0*/ 	.word	0x000140d0


	//   ....[16]....
        /*00c4*/ 	.word	0x00014130


	//   ....[17]....
        /*00c8*/ 	.word	0x000141d0


	//   ....[18]....
        /*00cc*/ 	.word	0x000141f0


	//   ....[19]....
        /*00d0*/ 	.word	0x000142a0


	//   ....[20]....
        /*00d4*/ 	.word	0x000142d0


	//----- nvinfo : EIATTR_VRC_CTA_INIT_COUNT
	.align		4
.L_3578:
        /*00d8*/ 	.byte	0x02, 0x4a
	.zero		1
	.zero		1


	//----- nvinfo : EIATTR_EXIT_INSTR_OFFSETS
	.align		4
        /*00dc*/ 	.byte	0x04, 0x1c
        /*00de*/ 	.short	(.L_3580 - .L_3579)


	//   ....[0]....
.L_3579:
        /*00e0*/ 	.word	0x000002f0


	//   ....[1]....
        /*00e4*/ 	.word	0x00014ee0


	//----- nvinfo : EIATTR_MAX_THREADS
	.align		4
.L_3580:
        /*00e8*/ 	.byte	0x04, 0x05
        /*00ea*/ 	.short	(.L_3582 - .L_3581)
.L_3581:
        /*00ec*/ 	.word	0x00000100
        /*00f0*/ 	.word	0x00000001
        /*00f4*/ 	.word	0x00000001


	//----- nvinfo : EIATTR_CRS_STACK_SIZE
	.align		4
.L_3582:
        /*00f8*/ 	.byte	0x04, 0x1e
        /*00fa*/ 	.short	(.L_3584 - .L_3583)
.L_3583:
        /*00fc*/ 	.word	0x00000000


	//----- nvinfo : EIATTR_CBANK_PARAM_SIZE
	.align		4
.L_3584:
        /*0100*/ 	.byte	0x03, 0x19
        /*0102*/ 	.short	0x00e8


	//----- nvinfo : EIATTR_PARAM_CBANK
	.align		4
        /*0104*/ 	.byte	0x04, 0x0a
        /*0106*/ 	.short	(.L_3586 - .L_3585)
	.align		4
.L_3585:
        /*0108*/ 	.word	index@(.nv.constant0._ZN10layer_norm13ln_fwd_kernelINS_13Kernel_traitsI6__halfffffjLj7168ELj1ELj1ELj8ELj16ENS_18Kernel_traits_baseILj7168ES2_ffffjLj256EEEEELb1ELb0ELb1ELb1EEEvNS_9FwdParamsE)
        /*010c*/ 	.short	0x0380
        /*010e*/ 	.short	0x00e8


	//----- nvinfo : EIATTR_SW_WAR
	.align		4
.L_3586:
        /*0110*/ 	.byte	0x04, 0x36
        /*0112*/ 	.short	(.L_3588 - .L_3587)
.L_3587:
        /*0114*/ 	.word	0x00000008
.L_3588:


//--------------------- .nv.info._ZN10layer_norm13ln_fwd_kernelINS_13Kernel_traitsI6__halfffffjLj7168ELj1ELj1ELj8ELj16ENS_18Kernel_traits_baseILj7168ES2_ffffjLj256EEEEELb1ELb1ELb0ELb0EEEvNS_9FwdParamsE --------------------------
	.section	.nv.info._ZN10layer_norm13ln_fwd_kernelINS_13Kernel_traitsI6__halfffffjLj7168ELj1ELj1ELj8ELj16ENS_18Kernel_traits_baseILj7168ES2_ffffjLj256EEEEELb1ELb1ELb0ELb0EEEvNS_9FwdParamsE,"",@"SHT_CUDA_INFO"
	.sectionflags	@""
	.align	4


	//----- nvinfo : EIATTR_CUDA_API_VERSION
	.align		4
        /*0000*/ 	.byte	0x04, 0x37
        /*0002*/ 	.short	(.L_3590 - .L_3589)
.L_3589:
        /*0004*/ 	.word	0x00000082


	//----- nvinfo : EIATTR_KPARAM_INFO
	.align		4
.L_3590:
        /*0008*/ 	.byte	0x04, 0x17
        /*000a*/ 	.short	(.L_3592 - .L_3591)
.L_3591:
        /*000c*/ 	.word	0x00000000
        /*0010*/ 	.short	0x0000
        /*0012*/ 	.short	0x0000
        /*0014*/ 	.byte	0x00, 0xf0, 0xa1, 0x03


	//----- nvinfo : EIATTR_SPARSE_MMA_MASK
	.align		4
.L_3592:
        /*0018*/ 	.byte	0x03, 0x50
        /*001a*/ 	.short	0x0000


	//----- nvinfo : EIATTR_MAXREG_COUNT
	.align		4
        /*001c*/ 	.byte	0x03, 0x1b
        /*001e*/ 	.short	0x00ff


	//----- nvinfo : EIATTR_NUM_BARRIERS
	.align		4
        /*0020*/ 	.byte	0x02, 0x4c
        /*0022*/ 	.byte	0x01
	.zero		1


	//----- nvinfo : EIATTR_ANNOTATIONS
	.align		4
        /*0024*/ 	.byte	0x04, 0x55
        /*0026*/ 	.short	(.L_3594 - .L_3593)


	//   ....[0]....
.L_3593:
        /*0028*/ 	.word	0x00000001
        /*002c*/ 	.byte	0x10, 0x16, 0x00, 0x00, 0x01, 0x00, 0x00, 0x00, 0xa0, 0x88, 0x01, 0x00


	//----- nvinfo : EIATTR_MERCURY_ISA_VERSION
	.align		4
.L_3594:
        /*0038*/ 	.byte	0x03, 0x5f
        /*003a*/ 	.short	0x0101


	//----- nvinfo : EIATTR_COOP_GROUP_MASK_REGIDS
	.align		4
        /*003c*/ 	.byte	0x04, 0x29
        /*003e*/ 	.short	(.L_3596 - .L_3595)


	//   ....[0]....
.L_3595:
        /*0040*/ 	.word	0xffffffff


	//   ....[1]....
        /*0044*/ 	.word	0xffffffff


	//   ....[2]....
        /*0048*/ 	.word	0xffffffff


	//   ....[3]....
        /*004c*/ 	.word	0xffffffff


	//   ....[4]....
        /*0050*/ 	.word	0xffffffff


	//   ....[5]....
        /*0054*/ 	.word	0xffffffff


	//   ....[6]....
        /*0058*/ 	.word	0xffffffff


	//   ....[7]....
        /*005c*/ 	.word	0xffffffff


	//   ....[8]....
        /*0060*/ 	.word	0xffffffff


	//   ....[9]....
        /*0064*/ 	.word	0xffffffff


	//   ....[10]....
        /*0068*/ 	.word	0xffffffff


	//   ....[11]....
        /*006c*/ 	.word	0xffffffff


	//   ....[12]....
        /*0070*/ 	.word	0xffffffff


	//   ....[13]....
        /*0074*/ 	.word	0xffffffff


	//   ....[14]....
        /*0078*/ 	.word	0xffffffff


	//   ....[15]....
        /*007c*/ 	.word	0xffffffff


	//   ....[16]....
        /*0080*/ 	.word	0xffffffff


	//   ....[17]....
        /*0084*/ 	.word	0xffffffff


	//   ....[18]....
        /*0088*/ 	.word	0xffffffff


	//   ....[19]....
        /*008c*/ 	.word	0xffffffff


	//   ....[20]....
        /*0090*/ 	.word	0xffffffff


	//----- nvinfo : EIATTR_COOP_GROUP_INSTR_OFFSETS
	.align		4
.L_3596:
        /*0094*/ 	.byte	0x04, 0x28
        /*0096*/ 	.short	(.L_3598 - .L_3597)


	//   ....[0]....
.L_3597:
        /*0098*/ 	.word	0x000182b0


	//   ....[1]....
        /*009c*/ 	.word	0x000182d0


	//   ....[2]....
        /*00a0*/ 	.word	0x000182f0


	//   ....[3]....
        /*00a4*/ 	.word	0x00018310


	//   ....[4]....
        /*00a8*/ 	.word	0x00018330


	//   ....[5]....
        /*00ac*/ 	.word	0x00018710


	//   ....[6]....
        /*00b0*/ 	.word	0x00018730


	//   ....[7]....
        /*00b4*/ 	.word	0x00018750


	//   ....[8]....
        /*00b8*/ 	.word	0x00018770


	//   ....[9]....
        /*00bc*/ 	.word	0x000187a0


	//   ....[10]....
        /*00c0*/ 	.word	0x00018930


	//   ....[11]....
        /*00c4*/ 	.word	0x00018970


	//   ....[12]....
        /*00c8*/ 	.word	0x00018980


	//   ....[13]....
        /*00cc*/ 	.word	0x000189c0


	//   ....[14]....
        /*00d0*/ 	.word	0x00018aa0


	//   ....[15]....
        /*00d4*/ 	.word	0x00018ad0


	//   ....[16]....
        /*00d8*/ 	.word	0x00018af0


	//   ....[17]....
        /*00dc*/ 	.word	0x00018b90


	//   ....[18]....
        /*00e0*/ 	.word	0x00018be0


	//   ....[19]....
        /*00e4*/ 	.word	0x00018c40


	//   ....[20]....
        /*00e8*/ 	.word	0x00018c90


	//----- nvinfo : EIATTR_VRC_CTA_INIT_COUNT
	.align		4
.L_3598:
        /*00ec*/ 	.byte	0x02, 0x4a
	.zero		1
	.zero		1


	//----- nvinfo : EIATTR_EXIT_INSTR_OFFSETS
	.align		4
        /*00f0*/ 	.byte	0x04, 0x1c
        /*00f2*/ 	.short	(.L_3600 - .L_3599)


	//   ....[0]....
.L_3599:
        /*00f4*/ 	.word	0x00000b00


	//   ....[1]....
        /*00f8*/ 	.word	0x00019950


	//----- nvinfo : EIATTR_INDIRECT_BRANCH_TARGETS
	.align		4
.L_3600:
        /*00fc*/ 	.byte	0x04, 0x34
        /*00fe*/ 	.short	(.L_3602 - .L_3601)


	//   ....[0]....
.L_3601:
        /*0100*/ 	.word	.L_x_42267@srel
        /*0104*/ 	.short	0x0
        /*0106*/ 	.short	0x0
        /*0108*/ 	.word	0x3
        /*010c*/ 	.word	.L_x_42268@srel
        /*0110*/ 	.word	.L_x_42269@srel
        /*0114*/ 	.word	.L_x_42270@srel


	//----- nvinfo : EIATTR_MAX_THREADS
	.align		4
.L_3602:
        /*0118*/ 	.byte	0x04, 0x05
        /*011a*/ 	.short	(.L_3604 - .L_3603)
.L_3603:
        /*011c*/ 	.word	0x00000100
        /*0120*/ 	.word	0x00000001
        /*0124*/ 	.word	0x00000001


	//----- nvinfo : EIATTR_CRS_STACK_SIZE
	.align		4
.L_3604:
        /*0128*/ 	.byte	0x04, 0x1e
        /*012a*/ 	.short	(.L_3606 - .L_3605)
.L_3605:
        /*012c*/ 	.word	0x00000000


	//----- nvinfo : EIATTR_CBANK_PARAM_SIZE
	.align		4
.L_3606:
        /*0130*/ 	.byte	0x03, 0x19
        /*0132*/ 	.short	0x00e8


	//----- nvinfo : EIATTR_PARAM_CBANK
	.align		4
        /*0134*/ 	.byte	0x04, 0x0a
        /*0136*/ 	.short	(.L_3608 - .L_3607)
	.align		4
.L_3607:
        /*0138*/ 	.word	index@(.nv.constant0._ZN10layer_norm13ln_fwd_kernelINS_13Kernel_traitsI6__halfffffjLj7168ELj1ELj1ELj8ELj16ENS_18Kernel_traits_baseILj7168ES2_ffffjLj256EEEEELb1ELb1ELb0ELb0EEEvNS_9FwdParamsE)
        /*013c*/ 	.short	0x0380
        /*013e*/ 	.short	0x00e8


	//----- nvinfo : EIATTR_SW_WAR
	.align		4
.L_3608:
        /*0140*/ 	.byte	0x04, 0x36
        /*0142*/ 	.short	(.L_3610 - .L_3609)
.L_3609:
        /*0144*/ 	.word	0x00000008
.L_3610:


//--------------------- .nv.info._ZN10layer_norm13ln_fwd_kernelINS_13Kernel_traitsI6__halfffffjLj7168ELj1ELj1ELj8ELj16ENS_18Kernel_traits_baseILj7168ES2_ffffjLj256EEEEELb1ELb1ELb0ELb1EEEvNS_9FwdParamsE --------------------------
	.section	.nv.info._ZN10layer_norm13ln_fwd_kernelINS_13Kernel_traitsI6__halfffffjLj7168ELj1ELj1ELj8ELj16ENS_18Kernel_traits_baseILj7168ES2_ffffjLj256EEEEELb1ELb1ELb0ELb1EEEvNS_9FwdParamsE,"",@"SHT_CUDA_INFO"
	.sectionflags	@""
	.align	4


	//----- nvinfo : EIATTR_CUDA_API_VERSION
	.align		4
        /*0000*/ 	.byte	0x04, 0x37
        /*0002*/ 	.short	(.L_3612 - .L_3611)
.L_3611:
        /*0004*/ 	.word	0x00000082


	//----- nvinfo : EIATTR_KPARAM_INFO
	.align		4
.L_3612:
        /*0008*/ 	.byte	0x04, 0x17
        /*000a*/ 	.short	(.L_3614 - .L_3613)
.L_3613:
        /*000c*/ 	.word	0x00000000
        /*0010*/ 	.short	0x0000
        /*0012*/ 	.short	0x0000
        /*0014*/ 	.byte	0x00, 0xf0, 0xa1, 0x03


	//----- nvinfo : EIATTR_SPARSE_MMA_MASK
	.align		4
.L_3614:
        /*0018*/ 	.byte	0x03, 0x50
        /*001a*/ 	.short	0x0000


	//----- nvinfo : EIATTR_MAXREG_COUNT
	.align		4
        /*001c*/ 	.byte	0x03, 0x1b
        /*001e*/ 	.short	0x00ff


	//----- nvinfo : EIATTR_NUM_BARRIERS
	.align		4
        /*0020*/ 	.byte	0x02, 0x4c
        /*0022*/ 	.byte	0x01
	.zero		1


	//----- nvinfo : EIATTR_MERCURY_ISA_VERSION
	.align		4
        /*0024*/ 	.byte	0x03, 0x5f
        /*0026*/ 	.short	0x0101


	//----- nvinfo : EIATTR_COOP_GROUP_MASK_REGIDS
	.align		4
        /*0028*/ 	.byte	0x04, 0x29
        /*002a*/ 	.short	(.L_3616 - .L_3615)


	//   ....[0]....
.L_3615:
        /*002c*/ 	.word	0xffffffff


	//   ....[1]....
        /*0030*/ 	.word	0xffffffff


	//   ....[2]....
        /*0034*/ 	.word	0xffffffff


	//   ....[3]....
        /*0038*/ 	.word	0xffffffff


	//   ....[4]....
        /*003c*/ 	.word	0xffffffff


	//   ....[5]....
        /*0040*/ 	.word	0xffffffff


	//   ....[6]....
        /*0044*/ 	.word	0xffffffff


	//   ....[7]....
        /*0048*/ 	.word	0xffffffff


	//   ....[8]....
        /*004c*/ 	.word	0xffffffff


	//   ....[9]....
        /*0050*/ 	.word	0xffffffff


	//   ....[10]....
        /*0054*/ 	.word	0xffffffff


	//   ....[11]....
        /*0058*/ 	.word	0xffffffff


	//   ....[12]....
        /*005c*/ 	.word	0xffffffff


	//   ....[13]....
        /*0060*/ 	.word	0xffffffff


	//   ....[14]....
        /*0064*/ 	.word	0xffffffff


	//   ....[15]....
        /*0068*/ 	.word	0xffffffff


	//   ....[16]....
        /*006c*/ 	.word	0xffffffff


	//   ....[17]....
        /*0070*/ 	.word	0xffffffff


	//   ....[18]....
        /*0074*/ 	.word	0xffffffff


	//   ....[19]....
        /*0078*/ 	.word	0xffffffff


	//   ....[20]....
        /*007c*/ 	.word	0xffffffff


	//----- nvinfo : EIATTR_COOP_GROUP_INSTR_OFFSETS
	.align		4
.L_3616:
        /*0080*/ 	.byte	0x04, 0x28
        /*0082*/ 	.short	(.L_3618 - .L_3617)


	//   ....[0]....
.L_3617:
        /*0084*/ 	.word	0x00015b10


	//   ....[1]....
        /*0088*/ 	.word	0x00015b30


	//   ....[2]....
        /*008c*/ 	.word	0x00015b50


	//   ....[3]....
        /*0090*/ 	.word	0x00015b70


	//   ....[4]....
        /*0094*/ 	.word	0x00015b90


	//   ....[5]....
        /*0098*/ 	.word	0x00015f70


	//   ....[6]....
        /*009c*/ 	.word	0x00015f90


	//   ....[7]....
        /*00a0*/ 	.word	0x00015fc0


	//   ....[8]....
        /*00a4*/ 	.word	0x00015ff0


	//   ....[9]....
        /*00a8*/ 	.word	0x00016040


	//   ....[10]....
        /*00ac*/ 	.word	0x000161f0


	//   ....[11]....
        /*00b0*/ 	.word	0x00016230


	//   ....[12]....
        /*00b4*/ 	.word	0x00016240


	//   ....[13]....
        /*00b8*/ 	.word	0x00016290


	//   ....[14]....
        /*00bc*/ 	.word	0x00016350


	//   ....[15]....
        /*00c0*/ 	.word	0x00016380


	//   ....[16]....
        /*00c4*/ 	.word	0x000163a0


	//   ....[17]....
        /*00c8*/ 	.word	0x00016440


	//   ....[18]....
        /*00cc*/ 	.word	0x00016490


	//   ....[19]....
        /*00d0*/ 	.word	0x00016500


	//   ....[20]....
        /*00d4*/ 	.word	0x00016550


	//----- nvinfo : EIATTR_VRC_CTA_INIT_COUNT
	.align		4
.L_3618:
        /*00d8*/ 	.byte	0x02, 0x4a
	.zero		1
	.zero		1


	//----- nvinfo : EIATTR_EXIT_INSTR_OFFSETS
	.align		4
        /*00dc*/ 	.byte	0x04, 0x1c
        /*00de*/ 	.short	(.L_3620 - .L_3619)


	//   ....[0]....
.L_3619:
        /*00e0*/ 	.word	0x00000500


	//   ....[1]....
        /*00e4*/ 	.word	0x00016c90


	//----- nvinfo : EIATTR_INDIRECT_BRANCH_TARGETS
	.align		4
.L_3620:
        /*00e8*/ 	.byte	0x04, 0x34
        /*00ea*/ 	.short	(.L_3622 - .L_3621)


	//   ....[0]....
.L_3621:
        /*00ec*/ 	.word	.L_x_42271@srel
        /*00f0*/ 	.short	0x0
        /*00f2*/ 	.short	0x0
        /*00f4*/ 	.word	0x3
        /*00f8*/ 	.word	.L_x_42272@srel
        /*00fc*/ 	.word	.L_x_42273@srel
        /*0100*/ 	.word	.L_x_42274@srel


	//----- nvinfo : EIATTR_MAX_THREADS
	.align		4
.L_3622:
        /*0104*/ 	.byte	0x04, 0x05
        /*0106*/ 	.short	(.L_3624 - .L_3623)
.L_3623:
        /*0108*/ 	.word	0x00000100
        /*010c*/ 	.word	0x00000001
        /*0110*/ 	.word	0x00000001


	//----- nvinfo : EIATTR_CRS_STACK_SIZE
	.align		4
.L_3624:
        /*0114*/ 	.byte	0x04, 0x1e
        /*0116*/ 	.short	(.L_3626 - .L_3625)
.L_3625:
        /*0118*/ 	.word	0x00000000


	//----- nvinfo : EIATTR_CBANK_PARAM_SIZE
	.align		4
.L_3626:
        /*011c*/ 	.byte	0x03, 0x19
        /*011e*/ 	.short	0x00e8


	//----- nvinfo : EIATTR_PARAM_CBANK
	.align		4
        /*0120*/ 	.byte	0x04, 0x0a
        /*0122*/ 	.short	(.L_3628 - .L_3627)
	.align		4
.L_3627:
        /*0124*/ 	.word	index@(.nv.constant0._ZN10layer_norm13ln_fwd_kernelINS_13Kernel_traitsI6__halfffffjLj7168ELj1ELj1ELj8ELj16ENS_18Kernel_traits_baseILj7168ES2_ffffjLj256EEEEELb1ELb1ELb0ELb1EEEvNS_9FwdParamsE)
        /*0128*/ 	.short	0x0380
        /*012a*/ 	.short	0x00e8


	//----- nvinfo : EIATTR_SW_WAR
	.align		4
.L_3628:
        /*012c*/ 	.byte	0x04, 0x36
        /*012e*/ 	.short	(.L_3630 - .L_3629)
.L_3629:
        /*0130*/ 	.word	0x00000008
.L_3630:


//--------------------- .nv.info._ZN10layer_norm13ln_fwd_kernelINS_13Kernel_traitsI6__halfffffjLj7168ELj1ELj1ELj8ELj16ENS_18Kernel_traits_baseILj7168ES2_ffffjLj256EEEEELb1ELb1ELb1ELb0EEEvNS_9FwdParamsE --------------------------
	.section	.nv.info._ZN10layer_norm13ln_fwd_kernelINS_13Kernel_traitsI6__halfffffjLj7168ELj1ELj1ELj8ELj16ENS_18Kernel_traits_baseILj7168ES2_ffffjLj256EEEEELb1ELb1ELb1ELb0EEEvNS_9FwdParamsE,"",@"SHT_CUDA_INFO"
	.sectionflags	@""
	.align	4


	//----- nvinfo : EIATTR_CUDA_API_VERSION
	.align		4
        /*0000*/ 	.byte	0x04, 0x37
        /*0002*/ 	.short	(.L_3632 - .L_3631)
.L_3631:
        /*0004*/ 	.word	0x00000082


	//----- nvinfo : EIATTR_KPARAM_INFO
	.align		4
.L_3632:
        /*0008*/ 	.byte	0x04, 0x17
        /*000a*/ 	.short	(.L_3634 - .L_3633)
.L_3633:
        /*000c*/ 	.word	0x00000000
        /*0010*/ 	.short	0x0000
        /*0012*/ 	.short	0x0000
        /*0014*/ 	.byte	0x00, 0xf0, 0xa1, 0x03


	//----- nvinfo : EIATTR_SPARSE_MMA_MASK
	.align		4
.L_3634:
        /*0018*/ 	.byte	0x03, 0x50
        /*001a*/ 	.short	0x0000


	//----- nvinfo : EIATTR_MAXREG_COUNT
	.align		4
        /*001c*/ 	.byte	0x03, 0x1b
        /*001e*/ 	.short	0x00ff


	//----- nvinfo : EIATTR_NUM_BARRIERS
	.align		4
        /*0020*/ 	.byte	0x02, 0x4c
        /*0022*/ 	.byte	0x01
	.zero		1


	//----- nvinfo : EIATTR_MERCURY_ISA_VERSION
	.align		4
        /*0024*/ 	.byte	0x03, 0x5f
        /*0026*/ 	.short	0x0101


	//----- nvinfo : EIATTR_COOP_GROUP_MASK_REGIDS
	.align		4
        /*0028*/ 	.byte	0x04, 0x29
        /*002a*/ 	.short	(.L_3636 - .L_3635)


	//   ....[0]....
.L_3635:
        /*002c*/ 	.word	0xffffffff


	//   ....[1]....
        /*0030*/ 	.word	0xffffffff


	//   ....[2]....
        /*0034*/ 	.word	0xffffffff


	//   ....[3]....
        /*0038*/ 	.word	0xffffffff


	//   ....[4]....
        /*003c*/ 	.word	0xffffffff


	//   ....[5]....
        /*0040*/ 	.word	0xffffffff


	//   ....[6]....
        /*0044*/ 	.word	0xffffffff


	//   ....[7]....
        /*0048*/ 	.word	0xffffffff


	//   ....[8]....
        /*004c*/ 	.word	0xffffffff


	//   ....[9]....
        /*0050*/ 	.word	0xffffffff


	//   ....[10]....
        /*0054*/ 	.word	0xffffffff


	//   ....[11]....
        /*0058*/ 	.word	0xffffffff


	//   ....[12]....
        /*005c*/ 	.word	0xffffffff


	//   ....[13]....
        /*0060*/ 	.word	0xffffffff


	//   ....[14]....
        /*0064*/ 	.word	0xffffffff


	//   ....[15]....
        /*0068*/ 	.word	0xffffffff


	//   ....[16]....
        /*006c*/ 	.word	0xffffffff


	//   ....[17]....
        /*0070*/ 	.word	0xffffffff


	//   ....[18]....
        /*0074*/ 	.word	0xffffffff


	//   ....[19]....
        /*0078*/ 	.word	0xffffffff


	//   ....[20]....
        /*007c*/ 	.word	0xffffffff


	//----- nvinfo : EIATTR_COOP_GROUP_INSTR_OFFSETS
	.align		4
.L_3636:
        /*0080*/ 	.byte	0x04, 0x28
        /*0082*/ 	.short	(.L_3638 - .L_3637)


	//   ....[0]....
.L_3637:
        /*0084*/ 	.word	0x00019530


	//   ....[1]....
        /*0088*/ 	.word	0x00019550


	//   ....[2]....
        /*008c*/ 	.word	0x00019570


	//   ....[3]....
        /*0090*/ 	.word	0x00019590


	//   ....[4]....
        /*0094*/ 	.word	0x000195b0


	//   ....[5]....
        /*0098*/ 	.word	0x000199a0


	//   ....[6]....
        /*009c*/ 	.word	0x000199c0


	//   ....[7]....
        /*00a0*/ 	.word	0x000199e0


	//   ....[8]....
        /*00a4*/ 	.word	0x00019a00


	//   ....[9]....
        /*00a8*/ 	.word	0x00019a20


	//   ....[10]....
        /*00ac*/ 	.word	0x00019bd0


	//   ....[11]....
        /*00b0*/ 	.word	0x00019c00


	//   ....[12]....
        /*00b4*/ 	.word	0x00019c10


	//   ....[13]....
        /*00b8*/ 	.word	0x00019c70


	//   ....[14]....
        /*00bc*/ 	.word	0x00019d30


	//   ....[15]....
        /*00c0*/ 	.word	0x00019d50


	//   ....[16]....
        /*00c4*/ 	.word	0x00019de0


	//   ....[17]....
        /*00c8*/ 	.word	0x00019e00


	//   ....[18]....
        /*00cc*/ 	.word	0x00019e20


	//   ....[19]....
        /*00d0*/ 	.word	0x00019f30


	//   ....[20]....
        /*00d4*/ 	.word	0x00019f40


	//----- nvinfo : EIATTR_VRC_CTA_INIT_COUNT
	.align		4
.L_3638:
        /*00d8*/ 	.byte	0x02, 0x4a
	.zero		1
	.zero		1


	//----- nvinfo : EIATTR_EXIT_INSTR_OFFSETS
	.align		4
        /*00dc*/ 	.byte	0x04, 0x1c
        /*00de*/ 	.short	(.L_3640 - .L_3639)


	//   ....[0]....
.L_3639:
        /*00e0*/ 	.word	0x00000af0


	//   ....[1]....
        /*00e4*/ 	.word	0x0001ac30


	//----- nvinfo : EIATTR_MAX_THREADS
	.align		4
.L_3640:
        /*00e8*/ 	.byte	0x04, 0x05
        /*00ea*/ 	.short	(.L_3642 - .L_3641)
.L_3641:
        /*00ec*/ 	.word	0x00000100
        /*00f0*/ 	.word	0x00000001
        /*00f4*/ 	.word	0x00000001


	//----- nvinfo : EIATTR_CRS_STACK_SIZE
	.align		4
.L_3642:
        /*00f8*/ 	.byte	0x04, 0x1e
        /*00fa*/ 	.short	(.L_3644 - .L_3643)
.L_3643:
        /*00fc*/ 	.word	0x00000000


	//----- nvinfo : EIATTR_CBANK_PARAM_SIZE
	.align		4
.L_3644:
        /*0100*/ 	.byte	0x03, 0x19
        /*0102*/ 	.short	0x00e8


	//----- nvinfo : EIATTR_PARAM_CBANK
	.align		4
        /*0104*/ 	.byte	0x04, 0x0a
        /*0106*/ 	.short	(.L_3646 - .L_3645)
	.align		4
.L_3645:
        /*0108*/ 	.word	index@(.nv.constant0._ZN10layer_norm13ln_fwd_kernelINS_13Kernel_traitsI6__halfffffjLj7168ELj1ELj1ELj8ELj16ENS_18Kernel_traits_baseILj7168ES2_ffffjLj256EEEEELb1ELb1ELb1ELb0EEEvNS_9FwdParamsE)
        /*010c*/ 	.short	0x0380
        /*010e*/ 	.short	0x00e8


	//----- nvinfo : EIATTR_SW_WAR
	.align		4
.L_3646:
        /*0110*/ 	.byte	0x04, 0x36
        /*0112*/ 	.short	(.L_3648 - .L_3647)
.L_3647:
        /*0114*/ 	.word	0x00000008
.L_3648:


//--------------------- .nv.info._ZN10layer_norm13ln_fwd_kernelINS_13Kernel_traitsI6__halfffffjLj7168ELj1ELj1ELj8ELj16ENS_18Kernel_traits_baseILj7168ES2_ffffjLj256EEEEELb1ELb1ELb1ELb1EEEvNS_9FwdParamsE --------------------------
	.section	.nv.info._ZN10layer_norm13ln_fwd_kernelINS_13Kernel_traitsI6__halfffffjLj7168ELj1ELj1ELj8ELj16ENS_18Kernel_traits_baseILj7168ES2_ffffjLj256EEEEELb1ELb1ELb1ELb1EEEvNS_9FwdParamsE,"",@"SHT_CUDA_INFO"
	.sectionflags	@""
	.align	4


	//----- nvinfo : EIATTR_CUDA_API_VERSION
	.align		4
        /*0000*/ 	.byte	0x04, 0x37
        /*0002*/ 	.short	(.L_3650 - .L_3649)
.L_3649:
        /*0004*/ 	.word	0x00000082


	//----- nvinfo : EIATTR_KPARAM_INFO
	.align		4
.L_3650:
        /*0008*/ 	.byte	0x04, 0x17
        /*000a*/ 	.short	(.L_3652 - .L_3651)
.L_3651:
        /*000c*/ 	.word	0x00000000
        /*0010*/ 	.short	0x0000
        /*0012*/ 	.short	0x0000
        /*0014*/ 	.byte	0x00, 0xf0, 0xa1, 0x03


	//----- nvinfo : EIATTR_SPARSE_MMA_MASK
	.align		4
.L_3652:
        /*0018*/ 	.byte	0x03, 0x50
        /*001a*/ 	.short	0x0000


	//----- nvinfo : EIATTR_MAXREG_COUNT
	.align		4
        /*001c*/ 	.byte	0x03, 0x1b
        /*001e*/ 	.short	0x00ff


	//----- nvinfo : EIATTR_NUM_BARRIERS
	.align		4
        /*0020*/ 	.byte	0x02, 0x4c
        /*0022*/ 	.byte	0x01
	.zero		1


	//----- nvinfo : EIATTR_MERCURY_ISA_VERSION
	.align		4
        /*0024*/ 	.byte	0x03, 0x5f
        /*0026*/ 	.short	0x0101


	//----- nvinfo : EIATTR_COOP_GROUP_MASK_REGIDS
	.align		4
        /*0028*/ 	.byte	0x04, 0x29
        /*002a*/ 	.short	(.L_3654 - .L_3653)


	//   ....[0]....
.L_3653:
        /*002c*/ 	.word	0xffffffff


	//   ....[1]....
        /*0030*/ 	.word	0xffffffff


	//   ....[2]....
        /*0034*/ 	.word	0xffffffff


	//   ....[3]....
        /*0038*/ 	.word	0xffffffff


	//   ....[4]....
        /*003c*/ 	.word	0xffffffff


	//   ....[5]....
        /*0040*/ 	.word	0xffffffff


	//   ....[6]....
        /*0044*/ 	.word	0xffffffff


	//   ....[7]....
        /*0048*/ 	.word	0xffffffff


	//   ....[8]....
        /*004c*/ 	.word	0xffffffff


	//   ....[9]....
        /*0050*/ 	.word	0xffffffff


	//   ....[10]....
        /*0054*/ 	.word	0xffffffff


	//   ....[11]....
        /*0058*/ 	.word	0xffffffff


	//   ....[12]....
        /*005c*/ 	.word	0xffffffff


	//   ....[13]....
        /*0060*/ 	.word	0xffffffff


	//   ....[14]....
        /*0064*/ 	.word	0xffffffff


	//   ....[15]....
        /*0068*/ 	.word	0xffffffff


	//   ....[16]....
        /*006c*/ 	.word	0xffffffff


	//   ....[17]....
        /*0070*/ 	.word	0xffffffff


	//   ....[18]....
        /*0074*/ 	.word	0xffffffff


	//   ....[19]....
        /*0078*/ 	.word	0xffffffff


	//   ....[20]....
        /*007c*/ 	.word	0xffffffff


	//----- nvinfo : EIATTR_COOP_GROUP_INSTR_OFFSETS
	.align		4
.L_3654:
        /*0080*/ 	.byte	0x04, 0x28
        /*0082*/ 	.short	(.L_3656 - .L_3655)


	//   ....[0]....
.L_3655:
        /*0084*/ 	.word	0x00017d90


	//   ....[1]....
        /*0088*/ 	.word	0x00017dd0


	//   ....[2]....
        /*008c*/ 	.word	0x00017df0


	//   ....[3]....
        /*0090*/ 	.word	0x00017e10


	//   ....[4]....
        /*0094*/ 	.word	0x00017e30


	//   ....[5]....
        /*0098*/ 	.word	0x00018210


	//   ....[6]....
        /*009c*/ 	.word	0x00018230


	//   ....[7]....
        /*00a0*/ 	.word	0x00018250


	//   ....[8]....
        /*00a4*/ 	.word	0x00018270


	//   ....[9]....
        /*00a8*/ 	.word	0x00018290


	//   ....[10]....
        /*00ac*/ 	.word	0x00018410


	//   ....[11]....
        /*00b0*/ 	.word	0x00018440


	//   ....[12]....
        /*00b4*/ 	.word	0x00018450


	//   ....[13]....
        /*00b8*/ 	.word	0x00018490


	//   ....[14]....
        /*00bc*/ 	.word	0x00018560


	//   ....[15]....
        /*00c0*/ 	.word	0x00018590


	//   ....[16]....
        /*00c4*/ 	.word	0x000185b0


	//   ....[17]....
        /*00c8*/ 	.word	0x00018650


	//   ....[18]....
        /*00cc*/ 	.word	0x000186a0


	//   ....[19]....
        /*00d0*/ 	.word	0x00018740


	//   ....[20]....
        /*00d4*/ 	.word	0x00018770


	//----- nvinfo : EIATTR_VRC_CTA_INIT_COUNT
	.align		4
.L_3656:
        /*00d8*/ 	.byte	0x02, 0x4a
	.zero		1
	.zero		1


	//----- nvinfo : EIATTR_EXIT_INSTR_OFFSETS
	.align		4
        /*00dc*/ 	.byte	0x04, 0x1c
        /*00de*/ 	.short	(.L_3658 - .L_3657)


	//   ....[0]....
.L_3657:
        /*00e0*/ 	.word	0x00000500


	//   ....[1]....
        /*00e4*/ 	.word	0x00019300


	//----- nvinfo : EIATTR_MAX_THREADS
	.align		4
.L_3658:
        /*00e8*/ 	.byte	0x04, 0x05
        /*00ea*/ 	.short	(.L_3660 - .L_3659)
.L_3659:
        /*00ec*/ 	.word	0x00000100
        /*00f0*/ 	.word	0x00000001
        /*00f4*/ 	.word	0x00000001


	//----- nvinfo : EIATTR_CRS_STACK_SIZE
	.align		4
.L_3660:
        /*00f8*/ 	.byte	0x04, 0x1e
        /*00fa*/ 	.short	(.L_3662 - .L_3661)
.L_3661:
        /*00fc*/ 	.word	0x00000000


	//----- nvinfo : EIATTR_CBANK_PARAM_SIZE
	.align		4
.L_3662:
        /*0100*/ 	.byte	0x03, 0x19
        /*0102*/ 	.short	0x00e8


	//----- nvinfo : EIATTR_PARAM_CBANK
	.align		4
        /*0104*/ 	.byte	0x04, 0x0a
        /*0106*/ 	.short	(.L_3664 - .L_3663)
	.align		4
.L_3663:
        /*0108*/ 	.word	index@(.nv.constant0._ZN10layer_norm13ln_fwd_kernelINS_13Kernel_traitsI6__halfffffjLj7168ELj1ELj1ELj8ELj16ENS_18Kernel_traits_baseILj7168ES2_ffffjLj256EEEEELb1ELb1ELb1ELb1EEEvNS_9FwdParamsE)
        /*010c*/ 	.short	0x0380
        /*010e*/ 	.short	0x00e8


	//----- nvinfo : EIATTR_SW_WAR
	.align		4
.L_3664:
        /*0110*/ 	.byte	0x04, 0x36
        /*0112*/ 	.short	(.L_3666 - .L_3665)
.L_3665:
        /*0114*/ 	.word	0x00000008
.L_3666:


//--------------------- .nv.info._ZN10layer_norm13ln_fwd_kernelINS_13Kernel_traitsIfffffjLj7168ELj1ELj1ELj8ELj16ENS_18Kernel_traits_baseILj7168EfffffjLj256EEEEELb0ELb0ELb0ELb0EEEvNS_9FwdParamsE --------------------------
	.section	.nv.info._ZN10layer_norm13ln_fwd_kernelINS_13Kernel_traitsIfffffjLj7168ELj1ELj1ELj8ELj16ENS_18Kernel_traits_baseILj7168EfffffjLj256EEEEELb0ELb0ELb0ELb0EEEvNS_9FwdParamsE,"",@"SHT_CUDA_INFO"
	.sectionflags	@""
	.align	4


	//----- nvinfo : EIATTR_CUDA_API_VERSION
	.align		4
        /*0000*/ 	.byte	0x04, 0x37
        /*0002*/ 	.short	(.L_3668 - .L_3667)
.L_3667:
        /*0004*/ 	.word	0x00000082


	//----- nvinfo : EIATTR_KPARAM_INFO
	.align		4
.L_3668:
        /*0008*/ 	.byte	0x04, 0x17
        /*000a*/ 	.short	(.L_3670 - .L_3669)
.L_3669:
        /*000c*/ 	.word	0x00000000
        /*0010*/ 	.short	0x0000
        /*0012*/ 	.short	0x0000
        /*0014*/ 	.byte	0x00, 0xf0, 0xa1, 0x03


	//----- nvinfo : EIATTR_SPARSE_MMA_MASK
	.align		4
.L_3670:
        /*0018*/ 	.byte	0x03, 0x50
        /*001a*/ 	.short	0x0000


	//----- nvinfo : EIATTR_MAXREG_COUNT
	.align		4
        /*001c*/ 	.byte	0x03, 0x1b
        /*001e*/ 	.short	0x00ff


	//----- nvinfo : EIATTR_NUM_BARRIERS
	.align		4
        /*0020*/ 	.byte	0x02, 0x4c
        /*0022*/ 	.byte	0x01
	.zero		1


	//----- nvinfo : EIATTR_MERCURY_ISA_VERSION
	.align		4
        /*0024*/ 	.byte	0x03, 0x5f
        /*0026*/ 	.short	0x0101


	//----- nvinfo : EIATTR_COOP_GROUP_MASK_REGIDS
	.align		4
        /*0028*/ 	.byte	0x04, 0x29
        /*002a*/ 	.short	(.L_3672 - .L_3671)


	//   ....[0]....
.L_3671:
        /*002c*/ 	.word	0xffffffff


	//   ....[1]....
        /*0030*/ 	.word	0xffffffff


	//   ....[2]....
        /*0034*/ 	.word	0xffffffff


	//   ....[3]....
        /*0038*/ 	.word	0xffffffff


	//   ....[4]....
        /*003c*/ 	.word	0xffffffff


	//   ....[5]....
        /*0040*/ 	.word	0xffffffff


	//   ....[6]....
        /*0044*/ 	.word	0xffffffff


	//   ....[7]....
        /*0048*/ 	.word	0xffffffff


	//   ....[8]....
        /*004c*/ 	.word	0xffffffff


	//   ....[9]....
        /*0050*/ 	.word	0xffffffff


	//   ....[10]....
        /*0054*/ 	.word	0xffffffff


	//   ....[11]....
        /*0058*/ 	.word	0xffffffff


	//   ....[12]....
        /*005c*/ 	.word	0xffffffff


	//   ....[13]....
        /*0060*/ 	.word	0xffffffff


	//   ....[14]....
        /*0064*/ 	.word	0xffffffff


	//   ....[15]....
        /*0068*/ 	.word	0xffffffff


	//   ....[16]....
        /*006c*/ 	.word	0xffffffff


	//   ....[17]....
        /*0070*/ 	.word	0xffffffff


	//   ....[18]....
        /*0074*/ 	.word	0xffffffff


	//   ....[19]....
        /*0078*/ 	.word	0xffffffff


	//   ....[20]....
        /*007c*/ 	.word	0xffffffff


	//----- nvinfo : EIATTR_COOP_GROUP_INSTR_OFFSETS
	.align		4
.L_3672:
        /*0080*/ 	.byte	0x04, 0x28
        /*0082*/ 	.short	(.L_3674 - .L_3673)


	//   ....[0]....
.L_3673:
        /*0084*/ 	.word	0x00001ca0


	//   ....[1]....
        /*0088*/ 	.word	0x00001cc0


	//   ....[2]....
        /*008c*/ 	.word	0x00001ce0


	//   ....[3]....
        /*0090*/ 	.word	0x00001d00


	//   ....[4]....
        /*0094*/ 	.word	0x00001d20


	//   ....[5]....
        /*0098*/ 	.word	0x00002140


	//   ....[6]....
        /*009c*/ 	.word	0x00002170


	//   ....[7]....
        /*00a0*/ 	.word	0x000021a0


	//   ....[8]....
        /*00a4*/ 	.word	0x000021d0


	//   ....[9]....
        /*00a8*/ 	.word	0x000021f0


	//   ....[10]....
        /*00ac*/ 	.word	0x00002280


	//   ....[11]....
        /*00b0*/ 	.word	0x000022e0


	//   ....[12]....
        /*00b4*/ 	.word	0x00002300


	//   ....[13]....
        /*00b8*/ 	.word	0x00002310


	//   ....[14]....
        /*00bc*/ 	.word	0x000023a0


	//   ....[15]....
        /*00c0*/ 	.word	0x00002400


	//   ....[16]....
        /*00c4*/ 	.word	0x00002410


	//   ....[17]....
        /*00c8*/ 	.word	0x00002490


	//   ....[18]....
        /*00cc*/ 	.word	0x00002500


	//   ....[19]....
        /*00d0*/ 	.word	0x00002590


	//   ....[20]....
        /*00d4*/ 	.word	0x000025d0


	//----- nvinfo : EIATTR_VRC_CTA_INIT_COUNT
	.align		4
.L_3674:
        /*00d8*/ 	.byte	0x02, 0x4a
	.zero		1
	.zero		1


	//----- nvinfo : EIATTR_EXIT_INSTR_OFFSETS
	.align		4
        /*00dc*/ 	.byte	0x04, 0x1c
        /*00de*/ 	.short	(.L_3676 - .L_3675)


	//   ....[0]....
.L_3675:
        /*00e0*/ 	.word	0x00000800


	//   ....[1]....
        /*00e4*/ 	.word	0x00002f40


	//----- nvinfo : EIATTR_MAX_THREADS
	.align		4
.L_3676:
        /*00e8*/ 	.byte	0x04, 0x05
        /*00ea*/ 	.short	(.L_3678 - .L_3677)
.L_3677:
        /*00ec*/ 	.word	0x00000100
        /*00f0*/ 	.word	0x00000001
        /*00f4*/ 	.word	0x00000001


	//----- nvinfo : EIATTR_CRS_STACK_SIZE
	.align		4
.L_3678:
        /*00f8*/ 	.byte	0x04, 0x1e
        /*00fa*/ 	.short	(.L_3680 - .L_3679)
.L_3679:
        /*00fc*/ 	.word	0x00000000


	//----- nvinfo : EIATTR_CBANK_PARAM_SIZE
	.align		4
.L_3680:
        /*0100*/ 	.byte	0x03, 0x19
        /*0102*/ 	.short	0x00e8


	//----- nvinfo : EIATTR_PARAM_CBANK
	.align		4
        /*0104*/ 	.byte	0x04, 0x0a
        /*0106*/ 	.short	(.L_3682 - .L_3681)
	.align		4
.L_3681:
        /*0108*/ 	.word	index@(.nv.constant0._ZN10layer_norm13ln_fwd_kernelINS_13Kernel_traitsIfffffjLj7168ELj1ELj1ELj8ELj16ENS_18Kernel_traits_baseILj7168EfffffjLj256EEEEELb0ELb0ELb0ELb0EEEvNS_9FwdParamsE)
        /*010c*/ 	.short	0x0380
        /*010e*/ 	.short	0x00e8


	//----- nvinfo : EIATTR_SW_WAR
	.align		4
.L_3682:
        /*0110*/ 	.byte	0x04, 0x36
        /*0112*/ 	.short	(.L_3684 - .L_3683)
.L_3683:
        /*0114*/ 	.word	0x00000008
.L_3684:


//--------------------- .nv.info._ZN10layer_norm13ln_fwd_kernelINS_13Kernel_traitsIfffffjLj7168ELj1ELj1ELj8ELj16ENS_18Kernel_traits_baseILj7168EfffffjLj256EEEEELb0ELb0ELb0ELb1EEEvNS_9FwdParamsE --------------------------
	.section	.nv.info._ZN10layer_norm13ln_fwd_kernelINS_13Kernel_traitsIfffffjLj7168ELj1ELj1ELj8ELj16ENS_18Kernel_traits_baseILj7168EfffffjLj256EEEEELb0ELb0ELb0ELb1EEEvNS_9FwdParamsE,"",@"SHT_CUDA_INFO"
	.sectionflags	@""
	.align	4


	//----- nvinfo : EIATTR_CUDA_API_VERSION
	.align		4
        /*0000*/ 	.byte	0x04, 0x37
        /*0002*/ 	.short	(.L_3686 - .L_3685)
.L_3685:
        /*0004*/ 	.word	0x00000082


	//----- nvinfo : EIATTR_KPARAM_INFO
	.align		4
.L_3686:
        /*0008*/ 	.byte	0x04, 0x17
        /*000a*/ 	.short	(.L_3688 - .L_3687)
.L_3687:
        /*000c*/ 	.word	0x00000000
        /*0010*/ 	.short	0x0000
        /*0012*/ 	.short	0x0000
        /*0014*/ 	.byte	0x00, 0xf0, 0xa1, 0x03


	//----- nvinfo : EIATTR_SPARSE_MMA_MASK
	.align		4
.L_3688:
        /*0018*/ 	.byte	0x03, 0x50
        /*001a*/ 	.short	0x0000


	//----- nvinfo : EIATTR_MAXREG_COUNT
	.align		4
        /*001c*/ 	.byte	0x03, 0x1b
        /*001e*/ 	.short	0x00ff


	//----- nvinfo : EIATTR_NUM_BARRIERS
	.align		4
        /*0020*/ 	.byte	0x02, 0x4c
        /*0022*/ 	.byte	0x01
	.zero		1


	//----- nvinfo : EIATTR_MERCURY_ISA_VERSION
	.align		4
        /*0024*/ 	.byte	0x03, 0x5f
        /*0026*/ 	.short	0x0101


	//----- nvinfo : EIATTR_COOP_GROUP_MASK_REGIDS
	.align		4
        /*0028*/ 	.byte	0x04, 0x29
        /*002a*/ 	.short	(.L_3690 - .L_3689)


	//   ....[0]....
.L_3689:
        /*002c*/ 	.word	0xffffffff


	//   ....[1]....
        /*0030*/ 	.word	0xffffffff


	//   ....[2]....
        /*0034*/ 	.word	0xffffffff


	//   ....[3]....
        /*0038*/ 	.word	0xffffffff


	//   ....[4]....
        /*003c*/ 	.word	0xffffffff


	//   ....[5]....
        /*0040*/ 	.word	0xffffffff


	//   ....[6]....
        /*0044*/ 	.word	0xffffffff


	//   ....[7]....
        /*0048*/ 	.word	0xffffffff


	//   ....[8]....
        /*004c*/ 	.word	0xffffffff


	//   ....[9]....
        /*0050*/ 	.word	0xffffffff


	//   ....[10]....
        /*0054*/ 	.word	0xffffffff


	//   ....[11]....
        /*0058*/ 	.word	0xffffffff


	//   ....[12]....
        /*005c*/ 	.word	0xffffffff


	//   ....[13]....
        /*0060*/ 	.word	0xffffffff


	//   ....[14]....
        /*0064*/ 	.word	0xffffffff


	//   ....[15]....
        /*0068*/ 	.word	0xffffffff


	//   ....[16]....
        /*006c*/ 	.word	0xffffffff


	//   ....[17]....
        /*0070*/ 	.word	0xffffffff


	//   ....[18]....
        /*0074*/ 	.word	0xffffffff


	//   ....[19]....
        /*0078*/ 	.word	0xffffffff


	//   ....[20]....
        /*007c*/ 	.word	0xffffffff


	//----- nvinfo : EIATTR_COOP_GROUP_INSTR_OFFSETS
	.align		4
.L_3690:
        /*0080*/ 	.byte	0x04, 0x28
        /*0082*/ 	.short	(.L_3692 - .L_3691)


	//   ....[0]....
.L_3691:
        /*0084*/ 	.word	0x00001330


	//   ....[1]....
        /*0088*/ 	.word	0x00001350


	//   ....[2]....
        /*008c*/ 	.word	0x00001370


	//   ....[3]....
        /*0090*/ 	.word	0x00001390


	//   ....[4]....
        /*0094*/ 	.word	0x000013b0


	//   ....[5]....
        /*0098*/ 	.word	0x00001760


	//   ....[6]....
        /*009c*/ 	.word	0x00001780


	//   ....[7]....
        /*00a0*/ 	.word	0x000017a0


	//   ....[8]....
        /*00a4*/ 	.word	0x000017d0


	//   ....[9]....
        /*00a8*/ 	.word	0x00001810


	//   ....[10]....
        /*00ac*/ 	.word	0x000019c0


	//   ....[11]....
        /*00b0*/ 	.word	0x00001a10


	//   ....[12]....
        /*00b4*/ 	.word	0x00001a30


	//   ....[13]....
        /*00b8*/ 	.word	0x00001a40


	//   ....[14]....
        /*00bc*/ 	.word	0x00001b00


	//   ....[15]....
        /*00c0*/ 	.word	0x00001b30


	//   ....[16]....
        /*00c4*/ 	.word	0x00001b40


	//   ....[17]....
        /*00c8*/ 	.word	0x00001bf0


	//   ....[18]....
        /*00cc*/ 	.word	0x00001c40


	//   ....[19]....
        /*00d0*/ 	.word	0x00001ce0


	//   ....[20]....
        /*00d4*/ 	.word	0x00001d00


	//----- nvinfo : EIATTR_VRC_CTA_INIT_COUNT
	.align		4
.L_3692:
        /*00d8*/ 	.byte	0x02, 0x4a
	.zero		1
	.zero		1


	//----- nvinfo : EIATTR_EXIT_INSTR_OFFSETS
	.align		4
        /*00dc*/ 	.byte	0x04, 0x1c
        /*00de*/ 	.short	(.L_3694 - .L_3693)


	//   ....[0]....
.L_3693:
        /*00e0*/ 	.word	0x00000360


	//   ....[1]....
        /*00e4*/ 	.word	0x00002430


	//----- nvinfo : EIATTR_MAX_THREADS
	.align		4
.L_3694:
        /*00e8*/ 	.byte	0x04, 0x05
        /*00ea*/ 	.short	(.L_3696 - .L_3695)
.L_3695:
        /*00ec*/ 	.word	0x00000100
        /*00f0*/ 	.word	0x00000001
        /*00f4*/ 	.word	0x00000001


	//----- nvinfo : EIATTR_CRS_STACK_SIZE
	.align		4
.L_3696:
        /*00f8*/ 	.byte	0x04, 0x1e
        /*00fa*/ 	.short	(.L_3698 - .L_3697)
.L_3697:
        /*00fc*/ 	.word	0x00000000


	//----- nvinfo : EIATTR_CBANK_PARAM_SIZE
	.align		4
.L_3698:
        /*0100*/ 	.byte	0x03, 0x19
        /*0102*/ 	.short	0x00e8


	//----- nvinfo : EIATTR_PARAM_CBANK
	.align		4
        /*0104*/ 	.byte	0x04, 0x0a
        /*0106*/ 	.short	(.L_3700 - .L_3699)
	.align		4
.L_3699:
        /*0108*/ 	.word	index@(.nv.constant0._ZN10layer_norm13ln_fwd_kernelINS_13Kernel_traitsIfffffjLj7168ELj1ELj1ELj8ELj16ENS_18Kernel_traits_baseILj7168EfffffjLj256EEEEELb0ELb0ELb0ELb1EEEvNS_9FwdParamsE)
        /*010c*/ 	.short	0x0380
        /*010e*/ 	.short	0x00e8


	//----- nvinfo : EIATTR_SW_WAR
	.align		4
.L_3700:
        /*0110*/ 	.byte	0x04, 0x36
        /*0112*/ 	.short	(.L_3702 - .L_3701)
.L_3701:
        /*0114*/ 	.word	0x00000008
.L_3702:


//--------------------- .nv.info._ZN10layer_norm13ln_fwd_kernelINS_13Kernel_traitsIfffffjLj7168ELj1ELj1ELj8ELj16ENS_18Kernel_traits_baseILj7168EfffffjLj256EEEEELb0ELb0ELb1ELb0EEEvNS_9FwdParamsE --------------------------
	.section	.nv.info._ZN10layer_norm13ln_fwd_kernelINS_13Kernel_traitsIfffffjLj7168ELj1ELj1ELj8ELj16ENS_18Kernel_traits_baseILj7168EfffffjLj256EEEEELb0ELb0ELb1ELb0EEEvNS_9FwdParamsE,"",@"SHT_CUDA_INFO"
	.sectionflags	@""
	.align	4


	//----- nvinfo : EIATTR_CUDA_API_VERSION
	.align		4
        /*0000*/ 	.byte	0x04, 0x37
        /*0002*/ 	.short	(.L_3704 - .L_3703)
.L_3703:
        /*0004*/ 	.word	0x00000082


	//----- nvinfo : EIATTR_KPARAM_INFO
	.align		4
.L_3704:
        /*0008*/ 	.byte	0x04, 0x17
        /*000a*/ 	.short	(.L_3706 - .L_3705)
.L_3705:
        /*000c*/ 	.word	0x00000000
        /*0010*/ 	.short	0x0000
        /*0012*/ 	.short	0x0000
        /*0014*/ 	.byte	0x00, 0xf0, 0xa1, 0x03


	//----- nvinfo : EIATTR_SPARSE_MMA_MASK
	.align		4
.L_3706:
        /*0018*/ 	.byte	0x03, 0x50
        /*001a*/ 	.short	0x0000


	//----- nvinfo : EIATTR_MAXREG_COUNT
	.align		4
        /*001c*/ 	.byte	0x03, 0x1b
        /*001e*/ 	.short	0x00ff


	//----- nvinfo : EIATTR_NUM_BARRIERS
	.align		4
        /*0020*/ 	.byte	0x02, 0x4c
        /*0022*/ 	.byte	0x01
	.zero		1


	//----- nvinfo : EIATTR_MERCURY_ISA_VERSION
	.align		4
        /*0024*/ 	.byte	0x03, 0x5f
        /*0026*/ 	.short	0x0101


	//----- nvinfo : EIATTR_COOP_GROUP_MASK_REGIDS
	.align		4
        /*0028*/ 	.byte	0x04, 0x29
        /*002a*/ 	.short	(.L_3708 - .L_3707)


	//   ....[0]....
.L_3707:
        /*002c*/ 	.word	0xffffffff


	//   ....[1]....
        /*0030*/ 	.word	0xffffffff


	//   ....[2]....
        /*0034*/ 	.word	0xffffffff


	//   ....[3]....
        /*0038*/ 	.word	0xffffffff


	//   ....[4]....
        /*003c*/ 	.word	0xffffffff


	//   ....[5]....
        /*0040*/ 	.word	0xffffffff


	//   ....[6]....
        /*0044*/ 	.word	0xffffffff


	//   ....[7]....
        /*0048*/ 	.word	0xffffffff


	//   ....[8]....
        /*004c*/ 	.word	0xffffffff


	//   ....[9]....
        /*0050*/ 	.word	0xffffffff


	//   ....[10]....
        /*0054*/ 	.word	0xffffffff


	//   ....[11]....
        /*0058*/ 	.word	0xffffffff


	//   ....[12]....
        /*005c*/ 	.word	0xffffffff


	//   ....[13]....
        /*0060*/ 	.word	0xffffffff


	//   ....[14]....
        /*0064*/ 	.word	0xffffffff


	//   ....[15]....
        /*0068*/ 	.word	0xffffffff


	//   ....[16]....
        /*006c*/ 	.word	0xffffffff


	//   ....[17]....
        /*0070*/ 	.word	0xffffffff


	//   ....[18]....
        /*0074*/ 	.word	0xffffffff


	//   ....[19]....
        /*0078*/ 	.word	0xffffffff


	//   ....[20]....
        /*007c*/ 	.word	0xffffffff


	//----- nvinfo : EIATTR_COOP_GROUP_INSTR_OFFSETS
	.align		4
.L_3708:
        /*0080*/ 	.byte	0x04, 0x28
        /*0082*/ 	.short	(.L_3710 - .L_3709)


	//   ....[0]....
.L_3709:
        /*0084*/ 	.word	0x00001a90


	//   ....[1]....
        /*0088*/ 	.word	0x00001ab0


	//   ....[2]....
        /*008c*/ 	.word	0x00001ad0


	//   ....[3]....
        /*0090*/ 	.word	0x00001af0


	//   ....[4]....
        /*0094*/ 	.word	0x00001b10


	//   ....[5]....
        /*0098*/ 	.word	0x00001f40


	//   ....[6]....
        /*009c*/ 	.word	0x00001f70


	//   ....[7]....
        /*00a0*/ 	.word	0x00001f90


	//   ....[8]....
        /*00a4*/ 	.word	0x00001fd0


	//   ....[9]....
        /*00a8*/ 	.word	0x00001ff0


	//   ....[10]....
        /*00ac*/ 	.word	0x00002070


	//   ....[11]....
        /*00b0*/ 	.word	0x000020d0


	//   ....[12]....
        /*00b4*/ 	.word	0x000020f0


	//   ....[13]....
        /*00b8*/ 	.word	0x00002100


	//   ....[14]....
        /*00bc*/ 	.word	0x00002130


	//   ....[15]....
        /*00c0*/ 	.word	0x000021a0


	//   ....[16]....
        /*00c4*/ 	.word	0x00002200


	//   ....[17]....
        /*00c8*/ 	.word	0x00002290


	//   ....[18]....
        /*00cc*/ 	.word	0x000022f0


	//   ....[19]....
        /*00d0*/ 	.word	0x00002370


	//   ....[20]....
        /*00d4*/ 	.word	0x000023c0


	//----- nvinfo : EIATTR_VRC_CTA_INIT_COUNT
	.align		4
.L_3710:
        /*00d8*/ 	.byte	0x02, 0x4a
	.zero		1
	.zero		1


	//----- nvinfo : EIATTR_EXIT_INSTR_OFFSETS
	.align		4
        /*00dc*/ 	.byte	0x04, 0x1c
        /*00de*/ 	.short	(.L_3712 - .L_3711)


	//   ....[0]....
.L_3711:
        /*00e0*/ 	.word	0x00000800


	//   ....[1]....
        /*00e4*/ 	.word	0x00002da0


	//----- nvinfo : EIATTR_MAX_THREADS
	.align		4
.L_3712:
        /*00e8*/ 	.byte	0x04, 0x05
        /*00ea*/ 	.short	(.L_3714 - .L_3713)
.L_3713:
        /*00ec*/ 	.word	0x00000100
        /*00f0*/ 	.word	0x00000001
        /*00f4*/ 	.word	0x00000001


	//----- nvinfo : EIATTR_CRS_STACK_SIZE
	.align		4
.L_3714:
        /*00f8*/ 	.byte	0x04, 0x1e
        /*00fa*/ 	.short	(.L_3716 - .L_3715)
.L_3715:
        /*00fc*/ 	.word	0x00000000


	//----- nvinfo : EIATTR_CBANK_PARAM_SIZE
	.align		4
.L_3716:
        /*0100*/ 	.byte	0x03, 0x19
        /*0102*/ 	.short	0x00e8


	//----- nvinfo : EIATTR_PARAM_CBANK
	.align		4
        /*0104*/ 	.byte	0x04, 0x0a
        /*0106*/ 	.short	(.L_3718 - .L_3717)
	.align		4
.L_3717:
        /*0108*/ 	.word	index@(.nv.constant0._ZN10layer_norm13ln_fwd_kernelINS_13Kernel_traitsIfffffjLj7168ELj1ELj1ELj8ELj16ENS_18Kernel_traits_baseILj7168EfffffjLj256EEEEELb0ELb0ELb1ELb0EEEvNS_9FwdParamsE)
        /*010c*/ 	.short	0x0380
        /*010e*/ 	.short	0x00e8


	//----- nvinfo : EIATTR_SW_WAR
	.align		4
.L_3718:
        /*0110*/ 	.byte	0x04, 0x36
        /*0112*/ 	.short	(.L_3720 - .L_3719)
.L_3719:
        /*0114*/ 	.word	0x00000008
.L_3720:


//--------------------- .nv.info._ZN10layer_norm13ln_fwd_kernelINS_13Kernel_traitsIfffffjLj7168ELj1ELj1ELj8ELj16ENS_18Kernel_traits_baseILj7168EfffffjLj256EEEEELb0ELb0ELb1ELb1EEEvNS_9FwdParamsE --------------------------
	.section	.nv.info._ZN10layer_norm13ln_fwd_kernelINS_13Kernel_traitsIfffffjLj7168ELj1ELj1ELj8ELj16ENS_18Kernel_traits_baseILj7168EfffffjLj256EEEEELb0ELb0ELb1ELb1EEEvNS_9FwdParamsE,"",@"SHT_CUDA_INFO"
	.sectionflags	@""
	.align	4


	//----- nvinfo : EIATTR_CUDA_API_VERSION
	.align		4
        /*0000*/ 	.byte	0x04, 0x37
        /*0002*/ 	.short	(.L_3722 - .L_3721)
.L_3721:
        /*0004*/ 	.word	0x00000082


	//----- nvinfo : EIATTR_KPARAM_INFO
	.align		4
.L_3722:
        /*0008*/ 	.byte	0x04, 0x17
        /*000a*/ 	.short	(.L_3724 - .L_3723)
.L_3723:
        /*000c*/ 	.word	0x00000000
        /*0010*/ 	.short	0x0000
        /*0012*/ 	.short	0x0000
        /*0014*/ 	.byte	0x00, 0xf0, 0xa1, 0x03


	//----- nvinfo : EIATTR_SPARSE_MMA_MASK
	.align		4
.L_3724:
        /*0018*/ 	.byte	0x03, 0x50
        /*001a*/ 	.short	0x0000


	//----- nvinfo : EIATTR_MAXREG_COUNT
	.align		4
        /*001c*/ 	.byte	0x03, 0x1b
        /*001e*/ 	.short	0x00ff


	//----- nvinfo : EIATTR_NUM_BARRIERS
	.align		4
        /*0020*/ 	.byte	0x02, 0x4c
        /*0022*/ 	.byte	0x01
	.zero		1


	//----- nvinfo : EIATTR_MERCURY_ISA_VERSION
	.align		4
        /*0024*/ 	.byte	0x03, 0x5f
        /*0026*/ 	.short	0x0101


	//----- nvinfo : EIATTR_COOP_GROUP_MASK_REGIDS
	.align		4
        /*0028*/ 	.byte	0x04, 0x29
        /*002a*/ 	.short	(.L_3726 - .L_3725)


	//   ....[0]....
.L_3725:
        /*002c*/ 	.word	0xffffffff


	//   ....[1]....
        /*0030*/ 	.word	0xffffffff


	//   ....[2]....
        /*0034*/ 	.word	0xffffffff


	//   ....[3]....
        /*0038*/ 	.word	0xffffffff


	//   ....[4]....
        /*003c*/ 	.word	0xffffffff


	//   ....[5]....
        /*0040*/ 	.word	0xffffffff


	//   ....[6]....
        /*0044*/ 	.word	0xffffffff


	//   ....[7]....
        /*0048*/ 	.word	0xffffffff


	//   ....[8]....
        /*004c*/ 	.word	0xffffffff


	//   ....[9]....
        /*0050*/ 	.word	0xffffffff


	//   ....[10]....
        /*0054*/ 	.word	0xffffffff


	//   ....[11]....
        /*0058*/ 	.word	0xffffffff


	//   ....[12]....
        /*005c*/ 	.word	0xffffffff


	//   ....[13]....
        /*0060*/ 	.word	0xffffffff


	//   ....[14]....
        /*0064*/ 	.word	0xffffffff


	//   ....[15]....
        /*0068*/ 	.word	0xffffffff


	//   ....[16]....
        /*006c*/ 	.word	0xffffffff


	//   ....[17]....
        /*0070*/ 	.word	0xffffffff


	//   ....[18]....
        /*0074*/ 	.word	0xffffffff


	//   ....[19]....
        /*0078*/ 	.word	0xffffffff


	//   ....[20]....
        /*007c*/ 	.word	0xffffffff


	//----- nvinfo : EIATTR_COOP_GROUP_INSTR_OFFSETS
	.align		4
.L_3726:
        /*0080*/ 	.byte	0x04, 0x28
        /*0082*/ 	.short	(.L_3728 - .L_3727)


	//   ....[0]....
.L_3727:
        /*0084*/ 	.word	0x000013f0


	//   ....[1]....
        /*0088*/ 	.word	0x00001410


	//   ....[2]....
        /*008c*/ 	.word	0x00001430


	//   ....[3]....
        /*0090*/ 	.word	0x00001450


	//   ....[4]....
        /*0094*/ 	.word	0x00001470


	//   ....[5]....
        /*0098*/ 	.word	0x00001820


	//   ....[6]....
        /*009c*/ 	.word	0x00001840


	//   ....[7]....
        /*00a0*/ 	.word	0x00001860


	//   ....[8]....
        /*00a4*/ 	.word	0x00001880


	//   ....[9]....
        /*00a8*/ 	.word	0x000018d0


	//   ....[10]....
        /*00ac*/ 	.word	0x000019d0


	//   ....[11]....
        /*00b0*/ 	.word	0x00001a00


	//   ....[12]....
        /*00b4*/ 	.word	0x00001a50


	//   ....[13]....
        /*00b8*/ 	.word	0x00001a60


	//   ....[14]....
        /*00bc*/ 	.word	0x00001ac0


	//   ....[15]....
        /*00c0*/ 	.word	0x00001b40


	//   ....[16]....
        /*00c4*/ 	.word	0x00001b60


	//   ....[17]....
        /*00c8*/ 	.word	0x00001bd0


	//   ....[18]....
        /*00cc*/ 	.word	0x00001c30


	//   ....[19]....
        /*00d0*/ 	.word	0x00001ce0


	//   ....[20]....
        /*00d4*/ 	.word	0x00001d20


	//----- nvinfo : EIATTR_VRC_CTA_INIT_COUNT
	.align		4
.L_3728:
        /*00d8*/ 	.byte	0x02, 0x4a
	.zero		1
	.zero		1


	//----- nvinfo : EIATTR_EXIT_INSTR_OFFSETS
	.align		4
        /*00dc*/ 	.byte	0x04, 0x1c
        /*00de*/ 	.short	(.L_3730 - .L_3729)


	//   ....[0]....
.L_3729:
        /*00e0*/ 	.word	0x00000360


	//   ....[1]....
        /*00e4*/ 	.word	0x00002530


	//----- nvinfo : EIATTR_MAX_THREADS
	.align		4
.L_3730:
        /*00e8*/ 	.byte	0x04, 0x05
        /*00ea*/ 	.short	(.L_3732 - .L_3731)
.L_3731:
        /*00ec*/ 	.word	0x00000100
        /*00f0*/ 	.word	0x00000001
        /*00f4*/ 	.word	0x00000001


	//----- nvinfo : EIATTR_CBANK_PARAM_SIZE
	.align		4
.L_3732:
        /*00f8*/ 	.byte	0x03, 0x19
        /*00fa*/ 	.short	0x00e8


	//----- nvinfo : EIATTR_PARAM_CBANK
	.align		4
        /*00fc*/ 	.byte	0x04, 0x0a
        /*00fe*/ 	.short	(.L_3734 - .L_3733)
	.align		4
.L_3733:
        /*0100*/ 	.word	index@(.nv.constant0._ZN10layer_norm13ln_fwd_kernelINS_13Kernel_traitsIfffffjLj7168ELj1ELj1ELj8ELj16ENS_18Kernel_traits_baseILj7168EfffffjLj256EEEEELb0ELb0ELb1ELb1EEEvNS_9FwdParamsE)
        /*0104*/ 	.short	0x0380
        /*0106*/ 	.short	0x00e8


	//----- nvinfo : EIATTR_SW_WAR
	.align		4
.L_3734:
        /*0108*/ 	.byte	0x04, 0x36
        /*010a*/ 	.short	(.L_3736 - .L_3735)
.L_3735:
        /*010c*/ 	.word	0x00000008
.L_3736:


//--------------------- .nv.info._ZN10layer_norm13ln_fwd_kernelINS_13Kernel_traitsIfffffjLj7168ELj1ELj1ELj8ELj16ENS_18Kernel_traits_baseILj7168EfffffjLj256EEEEELb0ELb1ELb0ELb0EEEvNS_9FwdParamsE --------------------------
	.section	.nv.info._ZN10layer_norm13ln_fwd_kernelINS_13Kernel_traitsIfffffjLj7168ELj1ELj1ELj8ELj16ENS_18Kernel_traits_baseILj7168EfffffjLj256EEEEELb0ELb1ELb0ELb0EEEvNS_9FwdParamsE,"",@"SHT_CUDA_INFO"
	.sectionflags	@""
	.align	4


	//----- nvinfo : EIATTR_CUDA_API_VERSION
	.align		4
        /*0000*/ 	.byte	0x04, 0x37
        /*0002*/ 	.short	(.L_3738 - .L_3737)
.L_3737:
        /*0004*/ 	.word	0x00000082


	//----- nvinfo : EIATTR_KPARAM_INFO
	.align		4
.L_3738:
        /*0008*/ 	.byte	0x04, 0x17
        /*000a*/ 	.short	(.L_3740 - .L_3739)
.L_3739:
        /*000c*/ 	.word	0x00000000
        /*0010*/ 	.short	0x0000
        /*0012*/ 	.short	0x0000
        /*0014*/ 	.byte	0x00, 0xf0, 0xa1, 0x03


	//----- nvinfo : EIATTR_SPARSE_MMA_MASK
	.align		4
.L_3740:
        /*0018*/ 	.byte	0x03, 0x50
        /*001a*/ 	.short	0x0000


	//----- nvinfo : EIATTR_MAXREG_COUNT
	.align		4
        /*001c*/ 	.byte	0x03, 0x1b
        /*001e*/ 	.short	0x00ff


	//----- nvinfo : EIATTR_NUM_BARRIERS
	.align		4
        /*0020*/ 	.byte	0x02, 0x4c
        /*0022*/ 	.byte	0x01
	.zero		1


	//----- nvinfo : EIATTR_MERCURY_ISA_VERSION
	.align		4
        /*0024*/ 	.byte	0x03, 0x5f
        /*0026*/ 	.short	0x0101


	//----- nvinfo : EIATTR_COOP_GROUP_MASK_REGIDS
	.align		4
        /*0028*/ 	.byte	0x04, 0x29
        /*002a*/ 	.short	(.L_3742 - .L_3741)


	//   ....[0]....
.L_3741:
        /*002c*/ 	.word	0xffffffff


	//   ....[1]....
        /*0030*/ 	.word	0xffffffff


	//   ....[2]....
        /*0034*/ 	.word	0xffffffff


	//   ....[3]....
        /*0038*/ 	.word	0xffffffff


	//   ....[4]....
        /*003c*/ 	.word	0xffffffff


	//   ....[5]....
        /*0040*/ 	.word	0xffffffff


	//   ....[6]....
        /*0044*/ 	.word	0xffffffff


	//   ....[7]....
        /*0048*/ 	.word	0xffffffff


	//   ....[8]....
        /*004c*/ 	.word	0xffffffff


	//   ....[9]....
        /*0050*/ 	.word	0xffffffff


	//   ....[10]....
        /*0054*/ 	.word	0xffffffff


	//   ....[11]....
        /*0058*/ 	.word	0xffffffff


	//   ....[12]....
        /*005c*/ 	.word	0xffffffff


	//   ....[13]....
        /*0060*/ 	.word	0xffffffff


	//   ....[14]....
        /*0064*/ 	.word	0xffffffff


	//   ....[15]....
        /*0068*/ 	.word	0xffffffff


	//   ....[16]....
        /*006c*/ 	.word	0xffffffff


	//   ....[17]....
        /*0070*/ 	.word	0xffffffff


	//   ....[18]....
        /*0074*/ 	.word	0xffffffff


	//   ....[19]....
        /*0078*/ 	.word	0xffffffff


	//   ....[20]....
        /*007c*/ 	.word	0xffffffff


	//----- nvinfo : EIATTR_COOP_GROUP_INSTR_OFFSETS
	.align		4
.L_3742:
        /*0080*/ 	.byte	0x04, 0x28
        /*0082*/ 	.short	(.L_3744 - .L_3743)


	//   ....[0]....
.L_3743:
        /*0084*/ 	.word	0x00001b40


	//   ....[1]....
        /*0088*/ 	.word	0x00001b60


	//   ....[2]....
        /*008c*/ 	.word	0x00001b80


	//   ....[3]....
        /*0090*/ 	.word	0x00001ba0


	//   ....[4]....
        /*0094*/ 	.word	0x00001bc0


	//   ....[5]....
        /*0098*/ 	.word	0x00001ff0


	//   ....[6]....
        /*009c*/ 	.word	0x00002010


	//   ....[7]....
        /*00a0*/ 	.word	0x00002030


	//   ....[8]....
        /*00a4*/ 	.word	0x00002050


	//   ....[9]....
        /*00a8*/ 	.word	0x00002070


	//   ....[10]....
        /*00ac*/ 	.word	0x00002200


	//   ....[11]....
        /*00b0*/ 	.word	0x00002240


	//   ....[12]....
        /*00b4*/ 	.word	0x00002280


	//   ....[13]....
        /*00b8*/ 	.word	0x00002320


	//   ....[14]....
        /*00bc*/ 	.word	0x00002350


	//   ....[15]....
        /*00c0*/ 	.word	0x000023e0


	//   ....[16]....
        /*00c4*/ 	.word	0x00002440


	//   ....[17]....
        /*00c8*/ 	.word	0x00002480


	//   ....[18]....
        /*00cc*/ 	.word	0x000024d0


	//   ....[19]....
        /*00d0*/ 	.word	0x00002560


	//   ....[20]....
        /*00d4*/ 	.word	0x000025a0


	//----- nvinfo : EIATTR_VRC_CTA_INIT_COUNT
	.align		4
.L_3744:
        /*00d8*/ 	.byte	0x02, 0x4a
	.zero		1
	.zero		1


	//----- nvinfo : EIATTR_EXIT_INSTR_OFFSETS
	.align		4
        /*00dc*/ 	.byte	0x04, 0x1c
        /*00de*/ 	.short	(.L_3746 - .L_3745)


	//   ....[0]....
.L_3745:
        /*00e0*/ 	.word	0x00000a80


	//   ....[1]....
        /*00e4*/ 	.word	0x00002ed0


	//----- nvinfo : EIATTR_MAX_THREADS
	.align		4
.L_3746:
        /*00e8*/ 	.byte	0x04, 0x05
        /*00ea*/ 	.short	(.L_3748 - .L_3747)
.L_3747:
        /*00ec*/ 	.word	0x00000100
        /*00f0*/ 	.word	0x00000001
        /*00f4*/ 	.word	0x00000001


	//----- nvinfo : EIATTR_CRS_STACK_SIZE
	.align		4
.L_3748:
        /*00f8*/ 	.byte	0x04, 0x1e
        /*00fa*/ 	.short	(.L_3750 - .L_3749)
.L_3749:
        /*00fc*/ 	.word	0x00000000


	//----- nvinfo : EIATTR_CBANK_PARAM_SIZE
	.align		4
.L_3750:
        /*0100*/ 	.byte	0x03, 0x19
        /*0102*/ 	.short	0x00e8


	//----- nvinfo : EIATTR_PARAM_CBANK
	.align		4
        /*0104*/ 	.byte	0x04, 0x0a
        /*0106*/ 	.short	(.L_3752 - .L_3751)
	.align		4
.L_3751:
        /*0108*/ 	.word	index@(.nv.constant0._ZN10layer_norm13ln_fwd_kernelINS_13Kernel_traitsIfffffjLj7168ELj1ELj1ELj8ELj16ENS_18Kernel_traits_baseILj7168EfffffjLj256EEEEELb0ELb1ELb0ELb0EEEvNS_9FwdParamsE)
        /*010c*/ 	.short	0x0380
        /*010e*/ 	.short	0x00e8


	//----- nvinfo : EIATTR_SW_WAR
	.align		4
.L_3752:
        /*0110*/ 	.byte	0x04, 0x36
        /*0112*/ 	.short	(.L_3754 - .L_3753)
.L_3753:
        /*0114*/ 	.word	0x00000008
.L_3754:


//--------------------- .nv.info._ZN10layer_norm13ln_fwd_kernelINS_13Kernel_traitsIfffffjLj7168ELj1ELj1ELj8ELj16ENS_18Kernel_traits_baseILj7168EfffffjLj256EEEEELb0ELb1ELb0ELb1EEEvNS_9FwdParamsE --------------------------
	.section	.nv.info._ZN10layer_norm13ln_fwd_kernelINS_13Kernel_traitsIfffffjLj7168ELj1ELj1ELj8ELj16ENS_18Kernel_traits_baseILj7168EfffffjLj256EEEEELb0ELb1ELb0ELb1EEEvNS_9FwdParamsE,"",@"SHT_CUDA_INFO"
	.sectionflags	@""
	.align	4


	//----- nvinfo : EIATTR_CUDA_API_VERSION
	.align		4
        /*0000*/ 	.byte	0x04, 0x37
        /*0002*/ 	.short	(.L_3756 - .L_3755)
.L_3755:
        /*0004*/ 	.word	0x00000082


	//----- nvinfo : EIATTR_KPARAM_INFO
	.align		4
.L_3756:
        /*0008*/ 	.byte	0x04, 0x17
        /*000a*/ 	.short	(.L_3758 - .L_3757)
.L_3757:
        /*000c*/ 	.word	0x00000000
        /*0010*/ 	.short	0x0000
        /*0012*/ 	.short	0x0000
        /*0014*/ 	.byte	0x00, 0xf0, 0xa1, 0x03


	//----- nvinfo : EIATTR_SPARSE_MMA_MASK
	.align		4
.L_3758:
        /*0018*/ 	.byte	0x03, 0x50
        /*001a*/ 	.short	0x0000


	//----- nvinfo : EIATTR_MAXREG_COUNT
	.align		4
        /*001c*/ 	.byte	0x03, 0x1b
        /*001e*/ 	.short	0x00ff


	//----- nvinfo : EIATTR_NUM_BARRIERS
	.align		4
        /*0020*/ 	.byte	0x02, 0x4c
        /*0022*/ 	.byte	0x01
	.zero		1


	//----- nvinfo : EIATTR_MERCURY_ISA_VERSION
	.align		4
        /*0024*/ 	.byte	0x03, 0x5f
        /*0026*/ 	.short	0x0101


	//----- nvinfo : EIATTR_COOP_GROUP_MASK_REGIDS
	.align		4
        /*0028*/ 	.byte	0x04, 0x29
        /*002a*/ 	.short	(.L_3760 - .L_3759)


	//   ....[0]....
.L_3759:
        /*002c*/ 	.word	0xffffffff


	//   ....[1]....
        /*0030*/ 	.word	0xffffffff


	//   ....[2]....
        /*0034*/ 	.word	0xffffffff


	//   ....[3]....
        /*0038*/ 	.word	0xffffffff


	//   ....[4]....
        /*003c*/ 	.word	0xffffffff


	//   ....[5]....
        /*0040*/ 	.word	0xffffffff


	//   ....[6]....
        /*0044*/ 	.word	0xffffffff


	//   ....[7]....
        /*0048*/ 	.word	0xffffffff


	//   ....[8]....
        /*004c*/ 	.word	0xffffffff


	//   ....[9]....
        /*0050*/ 	.word	0xffffffff


	//   ....[10]....
        /*0054*/ 	.word	0xffffffff


	//   ....[11]....
        /*0058*/ 	.word	0xffffffff


	//   ....[12]....
        /*005c*/ 	.word	0xffffffff


	//   ....[13]....
        /*0060*/ 	.word	0xffffffff


	//   ....[14]....
        /*0064*/ 	.word	0xffffffff


	//   ....[15]....
        /*0068*/ 	.word	0xffffffff


	//   ....[16]....
        /*006c*/ 	.word	0xffffffff


	//   ....[17]....
        /*0070*/ 	.word	0xffffffff


	//   ....[18]....
        /*0074*/ 	.word	0xffffffff


	//   ....[19]....
        /*0078*/ 	.word	0xffffffff


	//   ....[20]....
        /*007c*/ 	.word	0xffffffff


	//----- nvinfo : EIATTR_COOP_GROUP_INSTR_OFFSETS
	.align		4
.L_3760:
        /*0080*/ 	.byte	0x04, 0x28
        /*0082*/ 	.short	(.L_3762 - .L_3761)


	//   ....[0]....
.L_3761:
        /*0084*/ 	.word	0x00001010


	//   ....[1]....
        /*0088*/ 	.word	0x00001030


	//   ....[2]....
        /*008c*/ 	.word	0x00001050


	//   ....[3]....
        /*0090*/ 	.word	0x00001070


	//   ....[4]....
        /*0094*/ 	.word	0x00001090


	//   ....[5]....
        /*0098*/ 	.word	0x00001440


	//   ....[6]....
        /*009c*/ 	.word	0x00001460


	//   ....[7]....
        /*00a0*/ 	.word	0x00001480


	//   ....[8]....
        /*00a4*/ 	.word	0x000014b0


	//   ....[9]....
        /*00a8*/ 	.word	0x00001500


	//   ....[10]....
        /*00ac*/ 	.word	0x000016b0


	//   ....[11]....
        /*00b0*/ 	.word	0x000016f0


	//   ....[12]....
        /*00b4*/ 	.word	0x00001700


	//   ....[13]....
        /*00b8*/ 	.word	0x00001740


	//   ....[14]....
        /*00bc*/ 	.word	0x00001810


	//   ....[15]....
        /*00c0*/ 	.word	0x00001840


	//   ....[16]....
        /*00c4*/ 	.word	0x00001860


	//   ....[17]....
        /*00c8*/ 	.word	0x000018e0


	//   ....[18]....
        /*00cc*/ 	.word	0x00001960


	//   ....[19]....
        /*00d0*/ 	.word	0x000019d0


	//   ....[20]....
        /*00d4*/ 	.word	0x00001a10


	//----- nvinfo : EIATTR_VRC_CTA_INIT_COUNT
	.align		4
.L_3762:
        /*00d8*/ 	.byte	0x02, 0x4a
	.zero		1
	.zero		1


	//----- nvinfo : EIATTR_EXIT_INSTR_OFFSETS
	.align		4
        /*00dc*/ 	.byte	0x04, 0x1c
        /*00de*/ 	.short	(.L_3764 - .L_3763)


	//   ....[0]....
.L_3763:
        /*00e0*/ 	.word	0x00000470


	//   ....[1]....
        /*00e4*/ 	.word	0x00002150


	//----- nvinfo : EIATTR_MAX_THREADS
	.align		4
.L_3764:
        /*00e8*/ 	.byte	0x04, 0x05
        /*00ea*/ 	.short	(.L_3766 - .L_3765)
.L_3765:
        /*00ec*/ 	.word	0x00000100
        /*00f0*/ 	.word	0x00000001
        /*00f4*/ 	.word	0x00000001


	//----- nvinfo : EIATTR_CRS_STACK_SIZE
	.align		4
.L_3766:
        /*00f8*/ 	.byte	0x04, 0x1e
        /*00fa*/ 	.short	(.L_3768 - .L_3767)
.L_3767:
        /*00fc*/ 	.word	0x00000000


	//----- nvinfo : EIATTR_CBANK_PARAM_SIZE
	.align		4
.L_3768:
        /*0100*/ 	.byte	0x03, 0x19
        /*0102*/ 	.short	0x00e8


	//----- nvinfo : EIATTR_PARAM_CBANK
	.align		4
        /*0104*/ 	.byte	0x04, 0x0a
        /*0106*/ 	.short	(.L_3770 - .L_3769)
	.align		4
.L_3769:
        /*0108*/ 	.word	index@(.nv.constant0._ZN10layer_norm13ln_fwd_kernelINS_13Kernel_traitsIfffffjLj7168ELj1ELj1ELj8ELj16ENS_18Kernel_traits_baseILj7168EfffffjLj256EEEEELb0ELb1ELb0ELb1EEEvNS_9FwdParamsE)
        /*010c*/ 	.short	0x0380
        /*010e*/ 	.short	0x00e8


	//----- nvinfo : EIATTR_SW_WAR
	.align		4
.L_3770:
        /*0110*/ 	.byte	0x04, 0x36
        /*0112*/ 	.short	(.L_3772 - .L_3771)
.L_3771:
        /*0114*/ 	.word	0x00000008
.L_3772:


//--------------------- .nv.info._ZN10layer_norm13ln_fwd_kernelINS_13Kernel_traitsIfffffjLj7168ELj1ELj1ELj8ELj16ENS_18Kernel_traits_baseILj7168EfffffjLj256EEEEELb0ELb1ELb1ELb0EEEvNS_9FwdParamsE --------------------------
	.section	.nv.info._ZN10layer_norm13ln_fwd_kernelINS_13Kernel_traitsIfffffjLj7168ELj1ELj1ELj8ELj16ENS_18Kernel_traits_baseILj7168EfffffjLj256EEEEELb0ELb1ELb1ELb0EEEvNS_9FwdParamsE,"",@"SHT_CUDA_INFO"
	.sectionflags	@""
	.align	4


	//----- nvinfo : EIATTR_CUDA_API_VERSION
	.align		4
        /*0000*/ 	.byte	0x04, 0x37
        /*0002*/ 	.short	(.L_3774 - .L_3773)
.L_3773:
        /*0004*/ 	.word	0x00000082


	//----- nvinfo : EIATTR_KPARAM_INFO
	.align		4
.L_3774:
        /*0008*/ 	.byte	0x04, 0x17
        /*000a*/ 	.short	(.L_3776 - .L_3775)
.L_3775:
        /*000c*/ 	.word	0x00000000
        /*0010*/ 	.short	0x0000
        /*0012*/ 	.short	0x0000
        /*0014*/ 	.byte	0x00, 0xf0, 0xa1, 0x03


	//----- nvinfo : EIATTR_SPARSE_MMA_MASK
	.align		4
.L_3776:
        /*0018*/ 	.byte	0x03, 0x50
        /*001a*/ 	.short	0x0000


	//----- nvinfo : EIATTR_MAXREG_COUNT
	.align		4
        /*001c*/ 	.byte	0x03, 0x1b
        /*001e*/ 	.short	0x00ff


	//----- nvinfo : EIATTR_NUM_BARRIERS
	.align		4
        /*0020*/ 	.byte	0x02, 0x4c
        /*0022*/ 	.byte	0x01
	.zero		1


	//----- nvinfo : EIATTR_MERCURY_ISA_VERSION
	.align		4
        /*0024*/ 	.byte	0x03, 0x5f
        /*0026*/ 	.short	0x0101


	//----- nvinfo : EIATTR_COOP_GROUP_MASK_REGIDS
	.align		4
        /*0028*/ 	.byte	0x04, 0x29
        /*002a*/ 	.short	(.L_3778 - .L_3777)


	//   ....[0]....
.L_3777:
        /*002c*/ 	.word	0xffffffff


	//   ....[1]....
        /*0030*/ 	.word	0xffffffff


	//   ....[2]....
        /*0034*/ 	.word	0xffffffff


	//   ....[3]....
        /*0038*/ 	.word	0xffffffff


	//   ....[4]....
        /*003c*/ 	.word	0xffffffff


	//   ....[5]....
        /*0040*/ 	.word	0xffffffff


	//   ....[6]....
        /*0044*/ 	.word	0xffffffff


	//   ....[7]....
        /*0048*/ 	.word	0xffffffff


	//   ....[8]....
        /*004c*/ 	.word	0xffffffff


	//   ....[9]....
        /*0050*/ 	.word	0xffffffff


	//   ....[10]....
        /*0054*/ 	.word	0xffffffff


	//   ....[11]....
        /*0058*/ 	.word	0xffffffff


	//   ....[12]....
        /*005c*/ 	.word	0xffffffff


	//   ....[13]....
        /*0060*/ 	.word	0xffffffff


	//   ....[14]....
        /*0064*/ 	.word	0xffffffff


	//   ....[15]....
        /*0068*/ 	.word	0xffffffff


	//   ....[16]....
        /*006c*/ 	.word	0xffffffff


	//   ....[17]....
        /*0070*/ 	.word	0xffffffff


	//   ....[18]....
        /*0074*/ 	.word	0xffffffff


	//   ....[19]....
        /*0078*/ 	.word	0xffffffff


	//   ....[20]....
        /*007c*/ 	.word	0xffffffff


	//----- nvinfo : EIATTR_COOP_GROUP_INSTR_OFFSETS
	.align		4
.L_3778:
        /*0080*/ 	.byte	0x04, 0x28
        /*0082*/ 	.short	(.L_3780 - .L_3779)


	//   ....[0]....
.L_3779:
        /*0084*/ 	.word	0x00002640


	//   ....[1]....
        /*0088*/ 	.word	0x00002660


	//   ....[2]....
        /*008c*/ 	.word	0x00002680


	//   ....[3]....
        /*0090*/ 	.word	0x000026a0


	//   ....[4]....
        /*0094*/ 	.word	0x000026c0


	//   ....[5]....
        /*0098*/ 	.word	0x00002ad0


	//   ....[6]....
        /*009c*/ 	.word	0x00002af0


	//   ....[7]....
        /*00a0*/ 	.word	0x00002b10


	//   ....[8]....
        /*00a4*/ 	.word	0x00002b40


	//   ....[9]....
        /*00a8*/ 	.word	0x00002b70


	//   ....[10]....
        /*00ac*/ 	.word	0x00002d10


	//   ....[11]....
        /*00b0*/ 	.word	0x00002d40


	//   ....[12]....
        /*00b4*/ 	.word	0x00002d50


	//   ....[13]....
        /*00b8*/ 	.word	0x00002d90


	//   ....[14]....
        /*00bc*/ 	.word	0x00002e60


	//   ....[15]....
        /*00c0*/ 	.word	0x00002e90


	//   ....[16]....
        /*00c4*/ 	.word	0x00002eb0


	//   ....[17]....
        /*00c8*/ 	.word	0x00002f50


	//   ....[18]....
        /*00cc*/ 	.word	0x00002fb0


	//   ....[19]....
        /*00d0*/ 	.word	0x00003050


	//   ....[20]....
        /*00d4*/ 	.word	0x00003080


	//----- nvinfo : EIATTR_VRC_CTA_INIT_COUNT
	.align		4
.L_3780:
        /*00d8*/ 	.byte	0x02, 0x4a
	.zero		1
	.zero		1


	//----- nvinfo : EIATTR_EXIT_INSTR_OFFSETS
	.align		4
        /*00dc*/ 	.byte	0x04, 0x1c
        /*00de*/ 	.short	(.L_3782 - .L_3781)


	//   ....[0]....
.L_3781:
        /*00e0*/ 	.word	0x00000a80


	//   ....[1]....
        /*00e4*/ 	.word	0x00003a50


	//----- nvinfo : EIATTR_MAX_THREADS
	.align		4
.L_3782:
        /*00e8*/ 	.byte	0x04, 0x05
        /*00ea*/ 	.short	(.L_3784 - .L_3783)
.L_3783:
        /*00ec*/ 	.word	0x00000100
        /*00f0*/ 	.word	0x00000001
        /*00f4*/ 	.word	0x00000001


	//----- nvinfo : EIATTR_CRS_STACK_SIZE
	.align		4
.L_3784:
        /*00f8*/ 	.byte	0x04, 0x1e
        /*00fa*/ 	.short	(.L_3786 - .L_3785)
.L_3785:
        /*00fc*/ 	.word	0x00000000


	//----- nvinfo : EIATTR_CBANK_PARAM_SIZE
	.align		4
.L_3786:
        /*0100*/ 	.byte	0x03, 0x19
        /*0102*/ 	.short	0x00e8


	//----- nvinfo : EIATTR_PARAM_CBANK
	.align		4
        /*0104*/ 	.byte	0x04, 0x0a
        /*0106*/ 	.short	(.L_3788 - .L_3787)
	.align		4
.L_3787:
        /*0108*/ 	.word	index@(.nv.constant0._ZN10layer_norm13ln_fwd_kernelINS_13Kernel_traitsIfffffjLj7168ELj1ELj1ELj8ELj16ENS_18Kernel_traits_baseILj7168EfffffjLj256EEEEELb0ELb1ELb1ELb0EEEvNS_9FwdParamsE)
        /*010c*/ 	.short	0x0380
        /*010e*/ 	.short	0x00e8


	//----- nvinfo : EIATTR_SW_WAR
	.align		4
.L_3788:
        /*0110*/ 	.byte	0x04, 0x36
        /*0112*/ 	.short	(.L_3790 - .L_3789)
.L_3789:
        /*0114*/ 	.word	0x00000008
.L_3790:


//--------------------- .nv.info._ZN10layer_norm13ln_fwd_kernelINS_13Kernel_traitsIfffffjLj7168ELj1ELj1ELj8ELj16ENS_18Kernel_traits_baseILj7168EfffffjLj256EEEEELb0ELb1ELb1ELb1EEEvNS_9FwdParamsE --------------------------
	.section	.nv.info._ZN10layer_norm13ln_fwd_kernelINS_13Kernel_traitsIfffffjLj7168ELj1ELj1ELj8ELj16ENS_18Kernel_traits_baseILj7168EfffffjLj256EEEEELb0ELb1ELb1ELb1EEEvNS_9FwdParamsE,"",@"SHT_CUDA_INFO"
	.sectionflags	@""
	.align	4


	//----- nvinfo : EIATTR_CUDA_API_VERSION
	.align		4
        /*0000*/ 	.byte	0x04, 0x37
        /*0002*/ 	.short	(.L_3792 - .L_3791)
.L_3791:
        /*0004*/ 	.word	0x00000082


	//----- nvinfo : EIATTR_KPARAM_INFO
	.align		4
.L_3792:
        /*0008*/ 	.byte	0x04, 0x17
        /*000a*/ 	.short	(.L_3794 - .L_3793)
.L_3793:
        /*000c*/ 	.word	0x00000000
        /*0010*/ 	.short	0x0000
        /*0012*/ 	.short	0x0000
        /*0014*/ 	.byte	0x00, 0xf0, 0xa1, 0x03


	//----- nvinfo : EIATTR_SPARSE_MMA_MASK
	.align		4
.L_3794:
        /*0018*/ 	.byte	0x03, 0x50
        /*001a*/ 	.short	0x0000


	//----- nvinfo : EIATTR_MAXREG_COUNT
	.align		4
        /*001c*/ 	.byte	0x03, 0x1b
        /*001e*/ 	.short	0x00ff


	//----- nvinfo : EIATTR_NUM_BARRIERS
	.align		4
        /*0020*/ 	.byte	0x02, 0x4c
        /*0022*/ 	.byte	0x01
	.zero		1


	//----- nvinfo : EIATTR_MERCURY_ISA_VERSION
	.align		4
        /*0024*/ 	.byte	0x03, 0x5f
        /*0026*/ 	.short	0x0101


	//----- nvinfo : EIATTR_COOP_GROUP_MASK_REGIDS
	.align		4
        /*0028*/ 	.byte	0x04, 0x29
        /*002a*/ 	.short	(.L_3796 - .L_3795)


	//   ....[0]....
.L_3795:
        /*002c*/ 	.word	0xffffffff


	//   ....[1]....
        /*0030*/ 	.word	0xffffffff


	//   ....[2]....
        /*0034*/ 	.word	0xffffffff


	//   ....[3]....
        /*0038*/ 	.word	0xffffffff


	//   ....[4]....
        /*003c*/ 	.word	0xffffffff


	//   ....[5]....
        /*0040*/ 	.word	0xffffffff


	//   ....[6]....
        /*0044*/ 	.word	0xffffffff


	//   ....[7]....
        /*0048*/ 	.word	0xffffffff


	//   ....[8]....
        /*004c*/ 	.word	0xffffffff


	//   ....[9]....
        /*0050*/ 	.word	0xffffffff


	//   ....[10]....
        /*0054*/ 	.word	0xffffffff


	//   ....[11]....
        /*0058*/ 	.word	0xffffffff


	//   ....[12]....
        /*005c*/ 	.word	0xffffffff


	//   ....[13]....
        /*0060*/ 	.word	0xffffffff


	//   ....[14]....
        /*0064*/ 	.word	0xffffffff


	//   ....[15]....
        /*0068*/ 	.word	0xffffffff


	//   ....[16]....
        /*006c*/ 	.word	0xffffffff


	//   ....[17]....
        /*0070*/ 	.word	0xffffffff


	//   ....[18]....
        /*0074*/ 	.word	0xffffffff


	//   ....[19]....
        /*0078*/ 	.word	0xffffffff


	//   ....[20]....
        /*007c*/ 	.word	0xffffffff


	//----- nvinfo : EIATTR_COOP_GROUP_INSTR_OFFSETS
	.align		4
.L_3796:
        /*0080*/ 	.byte	0x04, 0x28
        /*0082*/ 	.short	(.L_3798 - .L_3797)


	//   ....[0]....
.L_3797:
        /*0084*/ 	.word	0x00001b40


	//   ....[1]....
        /*0088*/ 	.word	0x00001b60


	//   ....[2]....
        /*008c*/ 	.word	0x00001b80


	//   ....[3]....
        /*0090*/ 	.word	0x00001ba0


	//   ....[4]....
        /*0094*/ 	.word	0x00001bc0


	//   ....[5]....
        /*0098*/ 	.word	0x00001f70


	//   ....[6]....
        /*009c*/ 	.word	0x00001f90


	//   ....[7]....
        /*00a0*/ 	.word	0x00001fb0


	//   ....[8]....
        /*00a4*/ 	.word	0x00001fe0


	//   ....[9]....
        /*00a8*/ 	.word	0x00002010


	//   ....[10]....
        /*00ac*/ 	.word	0x000021c0


	//   ....[11]....
        /*00b0*/ 	.word	0x000021f0


	//   ....[12]....
        /*00b4*/ 	.word	0x00002200


	//   ....[13]....
        /*00b8*/ 	.word	0x00002240


	//   ....[14]....
        /*00bc*/ 	.word	0x00002310


	//   ....[15]....
        /*00c0*/ 	.word	0x00002340


	//   ....[16]....
        /*00c4*/ 	.word	0x00002360


	//   ....[17]....
        /*00c8*/ 	.word	0x00002400


	//   ....[18]....
        /*00cc*/ 	.word	0x00002450


	//   ....[19]....
        /*00d0*/ 	.word	0x000024f0


	//   ....[20]....
        /*00d4*/ 	.word	0x00002520


	//----- nvinfo : EIATTR_VRC_CTA_INIT_COUNT
	.align		4
.L_3798:
        /*00d8*/ 	.byte	0x02, 0x4a
	.zero		1
	.zero		1


	//----- nvinfo : EIATTR_EXIT_INSTR_OFFSETS
	.align		4
        /*00dc*/ 	.byte	0x04, 0x1c
        /*00de*/ 	.short	(.L_3800 - .L_3799)


	//   ....[0]....
.L_3799:
        /*00e0*/ 	.word	0x00000470


	//   ....[1]....
        /*00e4*/ 	.word	0x00002d30


	//----- nvinfo : EIATTR_MAX_THREADS
	.align		4
.L_3800:
        /*00e8*/ 	.byte	0x04, 0x05
        /*00ea*/ 	.short	(.L_3802 - .L_3801)
.L_3801:
        /*00ec*/ 	.word	0x00000100
        /*00f0*/ 	.word	0x00000001
        /*00f4*/ 	.word	0x00000001


	//----- nvinfo : EIATTR_CRS_STACK_SIZE
	.align		4
.L_3802:
        /*00f8*/ 	.byte	0x04, 0x1e
        /*00fa*/ 	.short	(.L_3804 - .L_3803)
.L_3803:
        /*00fc*/ 	.word	0x00000000


	//----- nvinfo : EIATTR_CBANK_PARAM_SIZE
	.align		4
.L_3804:
        /*0100*/ 	.byte	0x03, 0x19
        /*0102*/ 	.short	0x00e8


	//----- nvinfo : EIATTR_PARAM_CBANK
	.align		4
        /*0104*/ 	.byte	0x04, 0x0a
        /*0106*/ 	.short	(.L_3806 - .L_3805)
	.align		4
.L_3805:
        /*0108*/ 	.word	index@(.nv.constant0._ZN10layer_norm13ln_fwd_kernelINS_13Kernel_traitsIfffffjLj7168ELj1ELj1ELj8ELj16ENS_18Kernel_traits_baseILj7168EfffffjLj256EEEEELb0ELb1ELb1ELb1EEEvNS_9FwdParamsE)
        /*010c*/ 	.short	0x0380
        /*010e*/ 	.short	0x00e8


	//----- nvinfo : EIATTR_SW_WAR
	.align		4
.L_3806:
        /*0110*/ 	.byte	0x04, 0x36
        /*0112*/ 	.short	(.L_3808 - .L_3807)
.L_3807:
        /*0114*/ 	.word	0x00000008
.L_3808:


//--------------------- .nv.info._ZN10layer_norm13ln_fwd_kernelINS_13Kernel_traitsIfffffjLj7168ELj1ELj1ELj8ELj16ENS_18Kernel_traits_baseILj7168EfffffjLj256EEEEELb1ELb0ELb0ELb0EEEvNS_9FwdParamsE --------------------------
	.section	.nv.info._ZN10layer_norm13ln_fwd_kernelINS_13Kernel_traitsIfffffjLj7168ELj1ELj1ELj8ELj16ENS_18Kernel_traits_baseILj7168EfffffjLj256EEEEELb1ELb0ELb0ELb0EEEvNS_9FwdParamsE,"",@"SHT_CUDA_INFO"
	.sectionflags	@""
	.align	4


	//----- nvinfo : EIATTR_CUDA_API_VERSION
	.align		4
        /*0000*/ 	.byte	0x04, 0x37
        /*0002*/ 	.short	(.L_3810 - .L_3809)
.L_3809:
        /*0004*/ 	.word	0x00000082


	//----- nvinfo : EIATTR_KPARAM_INFO
	.align		4
.L_3810:
        /*0008*/ 	.byte	0x04, 0x17
        /*000a*/ 	.short	(.L_3812 - .L_3811)
.L_3811:
        /*000c*/ 	.word	0x00000000
        /*0010*/ 	.short	0x0000
        /*0012*/ 	.short	0x0000
        /*0014*/ 	.byte	0x00, 0xf0, 0xa1, 0x03


	//----- nvinfo : EIATTR_SPARSE_MMA_MASK
	.align		4
.L_3812:
        /*0018*/ 	.byte	0x03, 0x50
        /*001a*/ 	.short	0x0000


	//----- nvinfo : EIATTR_MAXREG_COUNT
	.align		4
        /*001c*/ 	.byte	0x03, 0x1b
        /*001e*/ 	.short	0x00ff


	//----- nvinfo : EIATTR_NUM_BARRIERS
	.align		4
        /*0020*/ 	.byte	0x02, 0x4c
        /*0022*/ 	.byte	0x01
	.zero		1


	//----- nvinfo : EIATTR_MERCURY_ISA_VERSION
	.align		4
        /*0024*/ 	.byte	0x03, 0x5f
        /*0026*/ 	.short	0x0101


	//----- nvinfo : EIATTR_COOP_GROUP_MASK_REGIDS
	.align		4
        /*0028*/ 	.byte	0x04, 0x29
        /*002a*/ 	.short	(.L_3814 - .L_3813)


	//   ....[0]....
.L_3813:
        /*002c*/ 	.word	0xffffffff


	//   ....[1]....
        /*0030*/ 	.word	0xffffffff


	//   ....[2]....
        /*0034*/ 	.word	0xffffffff


	//   ....[3]....
        /*0038*/ 	.word	0xffffffff


	//   ....[4]....
        /*003c*/ 	.word	0xffffffff


	//   ....[5]....
        /*0040*/ 	.word	0xffffffff


	//   ....[6]....
        /*0044*/ 	.word	0xffffffff


	//   ....[7]....
        /*0048*/ 	.word	0xffffffff


	//   ....[8]....
        /*004c*/ 	.word	0xffffffff


	//   ....[9]....
        /*0050*/ 	.word	0xffffffff


	//   ....[10]....
        /*0054*/ 	.word	0xffffffff


	//   ....[11]....
        /*0058*/ 	.word	0xffffffff


	//   ....[12]....
        /*005c*/ 	.word	0xffffffff


	//   ....[13]....
        /*0060*/ 	.word	0xffffffff


	//   ....[14]....
        /*0064*/ 	.word	0xffffffff


	//   ....[15]....
        /*0068*/ 	.word	0xffffffff


	//   ....[16]....
        /*006c*/ 	.word	0xffffffff


	//   ....[17]....
        /*0070*/ 	.word	0xffffffff


	//   ....[18]....
        /*0074*/ 	.word	0xffffffff


	//   ....[19]....
        /*0078*/ 	.word	0xffffffff


	//   ....[20]....
        /*007c*/ 	.word	0xffffffff


	//----- nvinfo : EIATTR_COOP_GROUP_INSTR_OFFSETS
	.align		4
.L_3814:
        /*0080*/ 	.byte	0x04, 0x28
        /*0082*/ 	.short	(.L_3816 - .L_3815)


	//   ....[0]....
.L_3815:
        /*0084*/ 	.word	0x00014000


	//   ....[1]....
        /*0088*/ 	.word	0x00014020


	//   ....[2]....
        /*008c*/ 	.word	0x00014040


	//   ....[3]....
        /*0090*/ 	.word	0x00014060


	//   ....[4]....
        /*0094*/ 	.word	0x00014080


	//   ....[5]....
        /*0098*/ 	.word	0x00014450


	//   ....[6]....
        /*009c*/ 	.word	0x00014470


	//   ....[7]....
        /*00a0*/ 	.word	0x00014490


	//   ....[8]....
        /*00a4*/ 	.word	0x000144c0


	//   ....[9]....
        /*00a8*/ 	.word	0x000144f0


	//   ....[10]....
        /*00ac*/ 	.word	0x00014680


	//   ....[11]....
        /*00b0*/ 	.word	0x000146c0


	//   ....[12]....
        /*00b4*/ 	.word	0x000146d0


	//   ....[13]....
        /*00b8*/ 	.word	0x00014710


	//   ....[14]....
        /*00bc*/ 	.word	0x000147d0


	//   ....[15]....
        /*00c0*/ 	.word	0x00014810


	//   ....[16]....
        /*00c4*/ 	.word	0x00014830


	//   ....[17]....
        /*00c8*/ 	.word	0x000148e0


	//   ....[18]....
        /*00cc*/ 	.word	0x00014930


	//   ....[19]....
        /*00d0*/ 	.word	0x000149c0


	//   ....[20]....
        /*00d4*/ 	.word	0x000149e0


	//----- nvinfo : EIATTR_VRC_CTA_INIT_COUNT
	.align		4
.L_3816:
        /*00d8*/ 	.byte	0x02, 0x4a
	.zero		1
	.zero		1


	//----- nvinfo : EIATTR_EXIT_INSTR_OFFSETS
	.align		4
        /*00dc*/ 	.byte	0x04, 0x1c
        /*00de*/ 	.short	(.L_3818 - .L_3817)


	//   ....[0]....
.L_3817:
        /*00e0*/ 	.word	0x00000a40


	//   ....[1]....
        /*00e4*/ 	.word	0x00015390


	//----- nvinfo : EIATTR_INDIRECT_BRANCH_TARGETS
	.align		4
.L_3818:
        /*00e8*/ 	.byte	0x04, 0x34
        /*00ea*/ 	.short	(.L_3820 - .L_3819)


	//   ....[0]....
.L_3819:
        /*00ec*/ 	.word	.L_x_42275@srel
        /*00f0*/ 	.short	0x0
        /*00f2*/ 	.short	0x0
        /*00f4*/ 	.word	0x3
        /*00f8*/ 	.word	.L_x_42276@srel
        /*00fc*/ 	.word	.L_x_42277@srel
        /*0100*/ 	.word	.L_x_42278@srel


	//----- nvinfo : EIATTR_MAX_THREADS
	.align		4
.L_3820:
        /*0104*/ 	.byte	0x04, 0x05
        /*0106*/ 	.short	(.L_3822 - .L_3821)
.L_3821:
        /*0108*/ 	.word	0x00000100
        /*010c*/ 	.word	0x00000001
        /*0110*/ 	.word	0x00000001


	//----- nvinfo : EIATTR_CRS_STACK_SIZE
	.align		4
.L_3822:
        /*0114*/ 	.byte	0x04, 0x1e
        /*0116*/ 	.short	(.L_3824 - .L_3823)
.L_3823:
        /*0118*/ 	.word	0x00000000


	//----- nvinfo : EIATTR_CBANK_PARAM_SIZE
	.align		4
.L_3824:
        /*011c*/ 	.byte	0x03, 0x19
        /*011e*/ 	.short	0x00e8


	//----- nvinfo : EIATTR_PARAM_CBANK
	.align		4
        /*0120*/ 	.byte	0x04, 0x0a
        /*0122*/ 	.short	(.L_3826 - .L_3825)
	.align		4
.L_3825:
        /*0124*/ 	.word	index@(.nv.constant0._ZN10layer_norm13ln_fwd_kernelINS_13Kernel_traitsIfffffjLj7168ELj1ELj1ELj8ELj16ENS_18Kernel_traits_baseILj7168EfffffjLj256EEEEELb1ELb0ELb0ELb0EEEvNS_9FwdParamsE)
        /*0128*/ 	.short	0x0380
        /*012a*/ 	.short	0x00e8


	//----- nvinfo : EIATTR_SW_WAR
	.align		4
.L_3826:
        /*012c*/ 	.byte	0x04, 0x36
        /*012e*/ 	.short	(.L_3828 - .L_3827)
.L_3827:
        /*0130*/ 	.word	0x00000008
.L_3828:


//--------------------- .nv.info._ZN10layer_norm13ln_fwd_kernelINS_13Kernel_traitsIfffffjLj7168ELj1ELj1ELj8ELj16ENS_18Kernel_traits_baseILj7168EfffffjLj256EEEEELb1ELb0ELb0ELb1EEEvNS_9FwdParamsE --------------------------
	.section	.nv.info._ZN10layer_norm13ln_fwd_kernelINS_13Kernel_traitsIfffffjLj7168ELj1ELj1ELj8ELj16ENS_18Kernel_traits_baseILj7168EfffffjLj256EEEEELb1ELb0ELb0ELb1EEEvNS_9FwdParamsE,"",@"SHT_CUDA_INFO"
	.sectionflags	@""
	.align	4


	//----- nvinfo : EIATTR_CUDA_API_VERSION
	.align		4
        /*0000*/ 	.byte	0x04, 0x37
        /*0002*/ 	.short	(.L_3830 - .L_3829)
.L_3829:
        /*0004*/ 	.word	0x00000082


	//----- nvinfo : EIATTR_KPARAM_INFO
	.align		4
.L_3830:
        /*0008*/ 	.byte	0x04, 0x17
        /*000a*/ 	.short	(.L_3832 - .L_3831)
.L_3831:
        /*000c*/ 	.word	0x00000000
        /*0010*/ 	.short	0x0000
        /*0012*/ 	.short	0x0000
        /*0014*/ 	.byte	0x00, 0xf0, 0xa1, 0x03


	//----- nvinfo : EIATTR_SPARSE_MMA_MASK
	.align		4
.L_3832:
        /*0018*/ 	.byte	0x03, 0x50
        /*001a*/ 	.short	0x0000


	//----- nvinfo : EIATTR_MAXREG_COUNT
	.align		4
        /*001c*/ 	.byte	0x03, 0x1b
        /*001e*/ 	.short	0x00ff


	//----- nvinfo : EIATTR_NUM_BARRIERS
	.align		4
        /*0020*/ 	.byte	0x02, 0x4c
        /*0022*/ 	.byte	0x01
	.zero		1


	//----- nvinfo : EIATTR_MERCURY_ISA_VERSION
	.align		4
        /*0024*/ 	.byte	0x03, 0x5f
        /*0026*/ 	.short	0x0101


	//----- nvinfo : EIATTR_COOP_GROUP_MASK_REGIDS
	.align		4
        /*0028*/ 	.byte	0x04, 0x29
        /*002a*/ 	.short	(.L_3834 - .L_3833)


	//   ....[0]....
.L_3833:
        /*002c*/ 	.word	0xffffffff


	//   ....[1]....
        /*0030*/ 	.word	0xffffffff


	//   ....[2]....
        /*0034*/ 	.word	0xffffffff


	//   ....[3]....
        /*0038*/ 	.word	0xffffffff


	//   ....[4]....
        /*003c*/ 	.word	0xffffffff


	//   ....[5]....
        /*0040*/ 	.word	0xffffffff


	//   ....[6]....
        /*0044*/ 	.word	0xffffffff


	//   ....[7]....
        /*0048*/ 	.word	0xffffffff


	//   ....[8]....
        /*004c*/ 	.word	0xffffffff


	//   ....[9]....
        /*0050*/ 	.word	0xffffffff


	//   ....[10]....
        /*0054*/ 	.word	0xffffffff


	//   ....[11]....
        /*0058*/ 	.word	0xffffffff


	//   ....[12]....
        /*005c*/ 	.word	0xffffffff


	//   ....[13]....
        /*0060*/ 	.word	0xffffffff


	//   ....[14]....
        /*0064*/ 	.word	0xffffffff


	//   ....[15]....
        /*0068*/ 	.word	0xffffffff


	//   ....[16]....
        /*006c*/ 	.word	0xffffffff


	//   ....[17]....
        /*0070*/ 	.word	0xffffffff


	//   ....[18]....
        /*0074*/ 	.word	0xffffffff


	//   ....[19]....
        /*0078*/ 	.word	0xffffffff


	//   ....[20]....
        /*007c*/ 	.word	0xffffffff


	//----- nvinfo : EIATTR_COOP_GROUP_INSTR_OFFSETS
	.align		4
.L_3834:
        /*0080*/ 	.byte	0x04, 0x28
        /*0082*/ 	.short	(.L_3836 - .L_3835)


	//   ....[0]....
.L_3835:
        /*0084*/ 	.word	0x00011a80


	//   ....[1]....
        /*0088*/ 	.word	0x00011aa0


	//   ....[2]....
        /*008c*/ 	.word	0x00011ad0


	//   ....[3]....
        /*0090*/ 	.word	0x00011af0


	//   ....[4]....
        /*0094*/ 	.word	0x00011b10


	//   ....[5]....
        /*0098*/ 	.word	0x00011ee0


	//   ....[6]....
        /*009c*/ 	.word	0x00011f00


	//   ....[7]....
        /*00a0*/ 	.word	0x00011f20


	//   ....[8]....
        /*00a4*/ 	.word	0x00011f50


	//   ....[9]....
        /*00a8*/ 	.word	0x00011fb0


	//   ....[10]....
        /*00ac*/ 	.word	0x00012150


	//   ....[11]....
        /*00b0*/ 	.word	0x00012190


	//   ....[12]....
        /*00b4*/ 	.word	0x000121c0


	//   ....[13]....
        /*00b8*/ 	.word	0x00012210


	//   ....[14]....
        /*00bc*/ 	.word	0x000122d0


	//   ....[15]....
        /*00c0*/ 	.word	0x00012330


	//   ....[16]....
        /*00c4*/ 	.word	0x00012360


	//   ....[17]....
        /*00c8*/ 	.word	0x000123d0


	//   ....[18]....
        /*00cc*/ 	.word	0x00012460


	//   ....[19]....
        /*00d0*/ 	.word	0x00012500


	//   ....[20]....
        /*00d4*/ 	.word	0x00012540


	//----- nvinfo : EIATTR_VRC_CTA_INIT_COUNT
	.align		4
.L_3836:
        /*00d8*/ 	.byte	0x02, 0x4a
	.zero		1
	.zero		1


	//----- nvinfo : EIATTR_EXIT_INSTR_OFFSETS
	.align		4
        /*00dc*/ 	.byte	0x04, 0x1c
        /*00de*/ 	.short	(.L_3838 - .L_3837)


	//   ....[0]....
.L_3837:
        /*00e0*/ 	.word	0x00000460


	//   ....[1]....
        /*00e4*/ 	.word	0x00012c00


	//----- nvinfo : EIATTR_INDIRECT_BRANCH_TARGETS
	.align		4
.L_3838:
        /*00e8*/ 	.byte	0x04, 0x34
        /*00ea*/ 	.short	(.L_3840 - .L_3839)


	//   ....[0]....
.L_3839:
        /*00ec*/ 	.word	.L_x_42279@srel
        /*00f0*/ 	.short	0x0
        /*00f2*/ 	.short	0x0
        /*00f4*/ 	.word	0x3
        /*00f8*/ 	.word	.L_x_42280@srel
        /*00fc*/ 	.word	.L_x_42281@srel
        /*0100*/ 	.word	.L_x_42282@srel


	//----- nvinfo : EIATTR_MAX_THREADS
	.align		4
.L_3840:
        /*0104*/ 	.byte	0x04, 0x05
        /*0106*/ 	.short	(.L_3842 - .L_3841)
.L_3841:
        /*0108*/ 	.word	0x00000100
        /*010c*/ 	.word	0x00000001
        /*0110*/ 	.word	0x00000001


	//----- nvinfo : EIATTR_CRS_STACK_SIZE
	.align		4
.L_3842:
        /*0114*/ 	.byte	0x04, 0x1e
        /*0116*/ 	.short	(.L_3844 - .L_3843)
.L_3843:
        /*0118*/ 	.word	0x00000000


	//----- nvinfo : EIATTR_CBANK_PARAM_SIZE
	.align		4
.L_3844:
        /*011c*/ 	.byte	0x03, 0x19
        /*011e*/ 	.short	0x00e8


	//----- nvinfo : EIATTR_PARAM_CBANK
	.align		4
        /*0120*/ 	.byte	0x04, 0x0a
        /*0122*/ 	.short	(.L_3846 - .L_3845)
	.align		4
.L_3845:
        /*0124*/ 	.word	index@(.nv.constant0._ZN10layer_norm13ln_fwd_kernelINS_13Kernel_traitsIfffffjLj7168ELj1ELj1ELj8ELj16ENS_18Kernel_traits_baseILj7168EfffffjLj256EEEEELb1ELb0ELb0ELb1EEEvNS_9FwdParamsE)
        /*0128*/ 	.short	0x0380
        /*012a*/ 	.short	0x00e8


	//----- nvinfo : EIATTR_SW_WAR
	.align		4
.L_3846:
        /*012c*/ 	.byte	0x04, 0x36
        /*012e*/ 	.short	(.L_3848 - .L_3847)
.L_3847:
        /*0130*/ 	.word	0x00000008
.L_3848:


//--------------------- .nv.info._ZN10layer_norm13ln_fwd_kernelINS_13Kernel_traitsIfffffjLj7168ELj1ELj1ELj8ELj16ENS_18Kernel_traits_baseILj7168EfffffjLj256EEEEELb1ELb0ELb1ELb0EEEvNS_9FwdParamsE --------------------------
	.section	.nv.info._ZN10layer_norm13ln_fwd_kernelINS_13Kernel_traitsIfffffjLj7168ELj1ELj1ELj8ELj16ENS_18Kernel_traits_baseILj7168EfffffjLj256EEEEELb1ELb0ELb1ELb0EEEvNS_9FwdParamsE,"",@"SHT_CUDA_INFO"
	.sectionflags	@""
	.align	4


	//----- nvinfo : EIATTR_CUDA_API_VERSION
	.align		4
        /*0000*/ 	.byte	0x04, 0x37
        /*0002*/ 	.short	(.L_3850 - .L_3849)
.L_3849:
        /*0004*/ 	.word	0x00000082


	//----- nvinfo : EIATTR_KPARAM_INFO
	.align		4
.L_3850:
        /*0008*/ 	.byte	0x04, 0x17
        /*000a*/ 	.short	(.L_3852 - .L_3851)
.L_3851:
        /*000c*/ 	.word	0x00000000
        /*0010*/ 	.short	0x0000
        /*0012*/ 	.short	0x0000
        /*0014*/ 	.byte	0x00, 0xf0, 0xa1, 0x03


	//----- nvinfo : EIATTR_SPARSE_MMA_MASK
	.align		4
.L_3852:
        /*0018*/ 	.byte	0x03, 0x50
        /*001a*/ 	.short	0x0000


	//----- nvinfo : EIATTR_MAXREG_COUNT
	.align		4
        /*001c*/ 	.byte	0x03, 0x1b
        /*001e*/ 	.short	0x00ff


	//----- nvinfo : EIATTR_NUM_BARRIERS
	.align		4
        /*0020*/ 	.byte	0x02, 0x4c
        /*0022*/ 	.byte	0x01
	.zero		1


	//----- nvinfo : EIATTR_MERCURY_ISA_VERSION
	.align		4
        /*0024*/ 	.byte	0x03, 0x5f
        /*0026*/ 	.short	0x0101


	//----- nvinfo : EIATTR_COOP_GROUP_MASK_REGIDS
	.align		4
        /*0028*/ 	.byte	0x04, 0x29
        /*002a*/ 	.short	(.L_3854 - .L_3853)


	//   ....[0]....
.L_3853:
        /*002c*/ 	.word	0xffffffff


	//   ....[1]....
        /*0030*/ 	.word	0xffffffff


	//   ....[2]....
        /*0034*/ 	.word	0xffffffff


	//   ....[3]....
        /*0038*/ 	.word	0xffffffff


	//   ....[4]....
        /*003c*/ 	.word	0xffffffff


	//   ....[5]....
        /*0040*/ 	.word	0xffffffff


	//   ....[6]....
        /*0044*/ 	.word	0xffffffff


	//   ....[7]....
        /*0048*/ 	.word	0xffffffff


	//   ....[8]....
        /*004c*/ 	.word	0xffffffff


	//   ....[9]....
        /*0050*/ 	.word	0xffffffff


	//   ....[10]....
        /*0054*/ 	.word	0xffffffff


	//   ....[11]....
        /*0058*/ 	.word	0xffffffff


	//   ....[12]....
        /*005c*/ 	.word	0xffffffff


	//   ....[13]....
        /*0060*/ 	.word	0xffffffff


	//   ....[14]....
        /*0064*/ 	.word	0xffffffff


	//   ....[15]....
        /*0068*/ 	.word	0xffffffff


	//   ....[16]....
        /*006c*/ 	.word	0xffffffff


	//   ....[17]....
        /*0070*/ 	.word	0xffffffff


	//   ....[18]....
        /*0074*/ 	.word	0xffffffff


	//   ....[19]....
        /*0078*/ 	.word	0xffffffff


	//   ....[20]....
        /*007c*/ 	.word	0xffffffff


	//----- nvinfo : EIATTR_COOP_GROUP_INSTR_OFFSETS
	.align		4
.L_3854:
        /*0080*/ 	.byte	0x04, 0x28
        /*0082*/ 	.short	(.L_3856 - .L_3855)


	//   ....[0]....
.L_3855:
        /*0084*/ 	.word	0x00017030


	//   ....[1]....
        /*0088*/ 	.word	0x00017050


	//   ....[2]....
        /*008c*/ 	.word	0x00017070


	//   ....[3]....
        /*0090*/ 	.word	0x00017090


	//   ....[4]....
        /*0094*/ 	.word	0x000170b0


	//   ....[5]....
        /*0098*/ 	.word	0x000174a0


	//   ....[6]....
        /*009c*/ 	.word	0x000174c0


	//   ....[7]....
        /*00a0*/ 	.word	0x000174e0


	//   ....[8]....
        /*00a4*/ 	.word	0x00017510


	//   ....[9]....
        /*00a8*/ 	.word	0x00017530


	//   ....[10]....
        /*00ac*/ 	.word	0x000176d0


	//   ....[11]....
        /*00b0*/ 	.word	0x00017710


	//   ....[12]....
        /*00b4*/ 	.word	0x00017730


	//   ....[13]....
        /*00b8*/ 	.word	0x00017780


	//   ....[14]....
        /*00bc*/ 	.word	0x00017820


	//   ....[15]....
        /*00c0*/ 	.word	0x00017860


	//   ....[16]....
        /*00c4*/ 	.word	0x000178c0


	//   ....[17]....
        /*00c8*/ 	.word	0x00017910


	//   ....[18]....
        /*00cc*/ 	.word	0x00017930


	//   ....[19]....
        /*00d0*/ 	.word	0x00017a10


	//   ....[20]....
        /*00d4*/ 	.word	0x00017a40


	//----- nvinfo : EIATTR_VRC_CTA_INIT_COUNT
	.align		4
.L_3856:
        /*00d8*/ 	.byte	0x02, 0x4a
	.zero		1
	.zero		1


	//----- nvinfo : EIATTR_EXIT_INSTR_OFFSETS
	.align		4
        /*00dc*/ 	.byte	0x04, 0x1c
        /*00de*/ 	.short	(.L_3858 - .L_3857)


	//   ....[0]....
.L_3857:
        /*00e0*/ 	.word	0x00000a50


	//   ....[1]....
        /*00e4*/ 	.word	0x00018440


	//----- nvinfo : EIATTR_MAX_THREADS
	.align		4
.L_3858:
        /*00e8*/ 	.byte	0x04, 0x05
        /*00ea*/ 	.short	(.L_3860 - .L_3859)
.L_3859:
        /*00ec*/ 	.word	0x00000100
        /*00f0*/ 	.word	0x00000001
        /*00f4*/ 	.word	0x00000001


	//----- nvinfo : EIATTR_CRS_STACK_SIZE
	.align		4
.L_3860:
        /*00f8*/ 	.byte	0x04, 0x1e
        /*00fa*/ 	.short	(.L_3862 - .L_3861)
.L_3861:
        /*00fc*/ 	.word	0x00000000


	//----- nvinfo : EIATTR_CBANK_PARAM_SIZE
	.align		4
.L_3862:
        /*0100*/ 	.byte	0x03, 0x19
        /*0102*/ 	.short	0x00e8


	//----- nvinfo : EIATTR_PARAM_CBANK
	.align		4
        /*0104*/ 	.byte	0x04, 0x0a
        /*0106*/ 	.short	(.L_3864 - .L_3863)
	.align		4
.L_3863:
        /*0108*/ 	.word	index@(.nv.constant0._ZN10layer_norm13ln_fwd_kernelINS_13Kernel_traitsIfffffjLj7168ELj1ELj1ELj8ELj16ENS_18Kernel_traits_baseILj7168EfffffjLj256EEEEELb1ELb0ELb1ELb0EEEvNS_9FwdParamsE)
        /*010c*/ 	.short	0x0380
        /*010e*/ 	.short	0x00e8


	//----- nvinfo : EIATTR_SW_WAR
	.align		4
.L_3864:
        /*0110*/ 	.byte	0x04, 0x36
        /*0112*/ 	.short	(.L_3866 - .L_3865)
.L_3865:
        /*0114*/ 	.word	0x00000008
.L_3866:


//--------------------- .nv.info._ZN10layer_norm13ln_fwd_kernelINS_13Kernel_traitsIfffffjLj7168ELj1ELj1ELj8ELj16ENS_18Kernel_traits_baseILj7168EfffffjLj256EEEEELb1ELb0ELb1ELb1EEEvNS_9FwdParamsE --------------------------
	.section	.nv.info._ZN10layer_norm13ln_fwd_kernelINS_13Kernel_traitsIfffffjLj7168ELj1ELj1ELj8ELj16ENS_18Kernel_traits_baseILj7168EfffffjLj256EEEEELb1ELb0ELb1ELb1EEEvNS_9FwdParamsE,"",@"SHT_CUDA_INFO"
	.sectionflags	@""
	.align	4


	//----- nvinfo : EIATTR_CUDA_API_VERSION
	.align		4
        /*0000*/ 	.byte	0x04, 0x37
        /*0002*/ 	.short	(.L_3868 - .L_3867)
.L_3867:
        /*0004*/ 	.word	0x00000082


	//----- nvinfo : EIATTR_KPARAM_INFO
	.align		4
.L_3868:
        /*0008*/ 	.byte	0x04, 0x17
        /*000a*/ 	.short	(.L_3870 - .L_3869)
.L_3869:
        /*000c*/ 	.word	0x00000000
        /*0010*/ 	.short	0x0000
        /*0012*/ 	.short	0x0000
        /*0014*/ 	.byte	0x00, 0xf0, 0xa1, 0x03


	//----- nvinfo : EIATTR_SPARSE_MMA_MASK
	.align		4
.L_3870:
        /*0018*/ 	.byte	0x03, 0x50
        /*001a*/ 	.short	0x0000


	//----- nvinfo : EIATTR_MAXREG_COUNT
	.align		4
        /*001c*/ 	.byte	0x03, 0x1b
        /*001e*/ 	.short	0x00ff


	//----- nvinfo : EIATTR_NUM_BARRIERS
	.align		4
        /*0020*/ 	.byte	0x02, 0x4c
        /*0022*/ 	.byte	0x01
	.zero		1


	//----- nvinfo : EIATTR_MERCURY_ISA_VERSION
	.align		4
        /*0024*/ 	.byte	0x03, 0x5f
        /*0026*/ 	.short	0x0101


	//----- nvinfo : EIATTR_COOP_GROUP_MASK_REGIDS
	.align		4
        /*0028*/ 	.byte	0x04, 0x29
        /*002a*/ 	.short	(.L_3872 - .L_3871)


	//   ....[0]....
.L_3871:
        /*002c*/ 	.word	0xffffffff


	//   ....[1]....
        /*0030*/ 	.word	0xffffffff


	//   ....[2]....
        /*0034*/ 	.word	0xffffffff


	//   ....[3]....
        /*0038*/ 	.word	0xffffffff


	//   ....[4]....
        /*003c*/ 	.word	0xffffffff


	//   ....[5]....
        /*0040*/ 	.word	0xffffffff


	//   ....[6]....
        /*0044*/ 	.word	0xffffffff


	//   ....[7]....
        /*0048*/ 	.word	0xffffffff


	//   ....[8]....
        /*004c*/ 	.word	0xffffffff


	//   ....[9]....
        /*0050*/ 	.word	0xffffffff


	//   ....[10]....
        /*0054*/ 	.word	0xffffffff


	//   ....[11]....
        /*0058*/ 	.word	0xffffffff


	//   ....[12]....
        /*005c*/ 	.word	0xffffffff


	//   ....[13]....
        /*0060*/ 	.word	0xffffffff


	//   ....[14]....
        /*0064*/ 	.word	0xffffffff


	//   ....[15]....
        /*0068*/ 	.word	0xffffffff


	//   ....[16]....
        /*006c*/ 	.word	0xffffffff


	//   ....[17]....
        /*0070*/ 	.word	0xffffffff


	//   ....[18]....
        /*0074*/ 	.word	0xffffffff


	//   ....[19]....
        /*0078*/ 	.word	0xffffffff


	//   ....[20]....
        /*007c*/ 	.word	0xffffffff


	//----- nvinfo : EIATTR_COOP_GROUP_INSTR_OFFSETS
	.align		4
.L_3872:
        /*0080*/ 	.byte	0x04, 0x28
        /*0082*/ 	.short	(.L_3874 - .L_3873)


	//   ....[0]....
.L_3873:
        /*0084*/ 	.word	0x000132c0


	//   ....[1]....
        /*0088*/ 	.word	0x00013300


	//   ....[2]....
        /*008c*/ 	.word	0x00013320


	//   ....[3]....
        /*0090*/ 	.word	0x00013340


	//   ....[4]....
        /*0094*/ 	.word	0x00013360


	//   ....[5]....
        /*0098*/ 	.word	0x00013710


	//   ....[6]....
        /*009c*/ 	.word	0x00013730


	//   ....[7]....
        /*00a0*/ 	.word	0x00013750


	//   ....[8]....
        /*00a4*/ 	.word	0x00013780


	//   ....[9]....
        /*00a8*/ 	.word	0x000137b0


	//   ....[10]....
        /*00ac*/ 	.word	0x00013940


	//   ....[11]....
        /*00b0*/ 	.word	0x00013980


	//   ....[12]....
        /*00b4*/ 	.word	0x000139a0


	//   ....[13]....
        /*00b8*/ 	.word	0x000139e0


	//   ....[14]....
        /*00bc*/ 	.word	0x00013aa0


	//   ....[15]....
        /*00c0*/ 	.word	0x00013ad0


	//   ....[16]....
        /*00c4*/ 	.word	0x00013af0


	//   ....[17]....
        /*00c8*/ 	.word	0x00013b80


	//   ....[18]....
        /*00cc*/ 	.word	0x00013bd0


	//   ....[19]....
        /*00d0*/ 	.word	0x00013c80


	//   ....[20]....
        /*00d4*/ 	.word	0x00013cb0


	//----- nvinfo : EIATTR_VRC_CTA_INIT_COUNT
	.align		4
.L_3874:
        /*00d8*/ 	.byte	0x02, 0x4a
	.zero		1
	.zero		1


	//----- nvinfo : EIATTR_EXIT_INSTR_OFFSETS
	.align		4
        /*00dc*/ 	.byte	0x04, 0x1c
        /*00de*/ 	.short	(.L_3876 - .L_3875)


	//   ....[0]....
.L_3875:
        /*00e0*/ 	.word	0x00000470


	//   ....[1]....
        /*00e4*/ 	.word	0x000144d0


	//----- nvinfo : EIATTR_MAX_THREADS
	.align		4
.L_3876:
        /*00e8*/ 	.byte	0x04, 0x05
        /*00ea*/ 	.short	(.L_3878 - .L_3877)
.L_3877:
        /*00ec*/ 	.word	0x00000100
        /*00f0*/ 	.word	0x00000001
        /*00f4*/ 	.word	0x00000001


	//----- nvinfo : EIATTR_CRS_STACK_SIZE
	.align		4
.L_3878:
        /*00f8*/ 	.byte	0x04, 0x1e
        /*00fa*/ 	.short	(.L_3880 - .L_3879)
.L_3879:
        /*00fc*/ 	.word	0x00000000


	//----- nvinfo : EIATTR_CBANK_PARAM_SIZE
	.align		4
.L_3880:
        /*0100*/ 	.byte	0x03, 0x19
        /*0102*/ 	.short	0x00e8


	//----- nvinfo : EIATTR_PARAM_CBANK
	.align		4
        /*0104*/ 	.byte	0x04, 0x0a
        /*0106*/ 	.short	(.L_3882 - .L_3881)
	.align		4
.L_3881:
        /*0108*/ 	.word	index@(.nv.constant0._ZN10layer_norm13ln_fwd_kernelINS_13Kernel_traitsIfffffjLj7168ELj1ELj1ELj8ELj16ENS_18Kernel_traits_baseILj7168EfffffjLj256EEEEELb1ELb0ELb1ELb1EEEvNS_9FwdParamsE)
        /*010c*/ 	.short	0x0380
        /*010e*/ 	.short	0x00e8


	//----- nvinfo : EIATTR_SW_WAR
	.align		4
.L_3882:
        /*0110*/ 	.byte	0x04, 0x36
        /*0112*/ 	.short	(.L_3884 - .L_3883)
.L_3883:
        /*0114*/ 	.word	0x00000008
.L_3884:


//--------------------- .nv.info._ZN10layer_norm13ln_fwd_kernelINS_13Kernel_traitsIfffffjLj7168ELj1ELj1ELj8ELj16ENS_18Kernel_traits_baseILj7168EfffffjLj256EEEEELb1ELb1ELb0ELb0EEEvNS_9FwdParamsE --------------------------
	.section	.nv.info._ZN10layer_norm13ln_fwd_kernelINS_13Kernel_traitsIfffffjLj7168ELj1ELj1ELj8ELj16ENS_18Kernel_traits_baseILj7168EfffffjLj256EEEEELb1ELb1ELb0ELb0EEEvNS_9FwdParamsE,"",@"SHT_CUDA_INFO"
	.sectionflags	@""
	.align	4


	//----- nvinfo : EIATTR_CUDA_API_VERSION
	.align		4
        /*0000*/ 	.byte	0x04, 0x37
        /*0002*/ 	.short	(.L_3886 - .L_3885)
.L_3885:
        /*0004*/ 	.word	0x00000082


	//----- nvinfo : EIATTR_KPARAM_INFO
	.align		4
.L_3886:
        /*0008*/ 	.byte	0x04, 0x17
        /*000a*/ 	.short	(.L_3888 - .L_3887)
.L_3887:
        /*000c*/ 	.word	0x00000000
        /*0010*/ 	.short	0x0000
        /*0012*/ 	.short	0x0000
        /*0014*/ 	.byte	0x00, 0xf0, 0xa1, 0x03


	//----- nvinfo : EIATTR_SPARSE_MMA_MASK
	.align		4
.L_3888:
        /*0018*/ 	.byte	0x03, 0x50
        /*001a*/ 	.short	0x0000


	//----- nvinfo : EIATTR_MAXREG_COUNT
	.align		4
        /*001c*/ 	.byte	0x03, 0x1b
        /*001e*/ 	.short	0x00ff


	//----- nvinfo : EIATTR_NUM_BARRIERS
	.align		4
        /*0020*/ 	.byte	0x02, 0x4c
        /*0022*/ 	.byte	0x01
	.zero		1


	//----- nvinfo : EIATTR_MERCURY_ISA_VERSION
	.align		4
        /*0024*/ 	.byte	0x03, 0x5f
        /*0026*/ 	.short	0x0101


	//----- nvinfo : EIATTR_COOP_GROUP_MASK_REGIDS
	.align		4
        /*0028*/ 	.byte	0x04, 0x29
        /*002a*/ 	.short	(.L_3890 - .L_3889)


	//   ....[0]....
.L_3889:
        /*002c*/ 	.word	0xffffffff


	//   ....[1]....
        /*0030*/ 	.word	0xffffffff


	//   ....[2]....
        /*0034*/ 	.word	0xffffffff


	//   ....[3]....
        /*0038*/ 	.word	0xffffffff


	//   ....[4]....
        /*003c*/ 	.word	0xffffffff


	//   ....[5]....
        /*0040*/ 	.word	0xffffffff


	//   ....[6]....
        /*0044*/ 	.word	0xffffffff


	//   ....[7]....
        /*0048*/ 	.word	0xffffffff


	//   ....[8]....
        /*004c*/ 	.word	0xffffffff


	//   ....[9]....
        /*0050*/ 	.word	0xffffffff


	//   ....[10]....
        /*0054*/ 	.word	0xffffffff


	//   ....[11]....
        /*0058*/ 	.word	0xffffffff


	//   ....[12]....
        /*005c*/ 	.word	0xffffffff


	//   ....[13]....
        /*0060*/ 	.word	0xffffffff


	//   ....[14]....
        /*0064*/ 	.word	0xffffffff


	//   ....[15]....
        /*0068*/ 	.word	0xffffffff


	//   ....[16]....
        /*006c*/ 	.word	0xffffffff


	//   ....[17]....
        /*0070*/ 	.word	0xffffffff


	//   ....[18]....
        /*0074*/ 	.word	0xffffffff


	//   ....[19]....
        /*0078*/ 	.word	0xffffffff


	//   ....[20]....
        /*007c*/ 	.word	0xffffffff


	//----- nvinfo : EIATTR_COOP_GROUP_INSTR_OFFSETS
	.align		4
.L_3890:
        /*0080*/ 	.byte	0x04, 0x28
        /*0082*/ 	.short	(.L_3892 - .L_3891)


	//   ....[0]....
.L_3891:
        /*0084*/ 	.word	0x00017aa0


	//   ....[1]....
        /*0088*/ 	.word	0x00017ac0


	//   ....[2]....
        /*008c*/ 	.word	0x00017ae0


	//   ....[3]....
        /*0090*/ 	.word	0x00017b00


	//   ....[4]....
        /*0094*/ 	.word	0x00017b20


	//   ....[5]....
        /*0098*/ 	.word	0x00017f10


	//   ....[6]....
        /*009c*/ 	.word	0x00017f30


	//   ....[7]....
        /*00a0*/ 	.word	0x00017f50


	//   ....[8]....
        /*00a4*/ 	.word	0x00017f70


	//   ....[9]....
        /*00a8*/ 	.word	0x00017f90


	//   ....[10]....
        /*00ac*/ 	.word	0x00018120


	//   ....[11]....
        /*00b0*/ 	.word	0x00018160


	//   ....[12]....
        /*00b4*/ 	.word	0x000181a0


	//   ....[13]....
        /*00b8*/ 	.word	0x00018240


	//   ....[14]....
        /*00bc*/ 	.word	0x00018270


	//   ....[15]....
        /*00c0*/ 	.word	0x00018320


	//   ....[16]....
        /*00c4*/ 	.word	0x00018380


	//   ....[17]....
        /*00c8*/ 	.word	0x000183c0


	//   ....[18]....
        /*00cc*/ 	.word	0x00018410


	//   ....[19]....
        /*00d0*/ 	.word	0x00018470


	//   ....[20]....
        /*00d4*/ 	.word	0x000184b0


	//----- nvinfo : EIATTR_VRC_CTA_INIT_COUNT
	.align		4
.L_3892:
        /*00d8*/ 	.byte	0x02, 0x4a
	.zero		1
	.zero		1


	//----- nvinfo : EIATTR_EXIT_INSTR_OFFSETS
	.align		4
        /*00dc*/ 	.byte	0x04, 0x1c
        /*00de*/ 	.short	(.L_3894 - .L_3893)


	//   ....[0]....
.L_3893:
        /*00e0*/ 	.word	0x00000b50


	//   ....[1]....
        /*00e4*/ 	.word	0x00018e30


	//----- nvinfo : EIATTR_INDIRECT_BRANCH_TARGETS
	.align		4
.L_3894:
        /*00e8*/ 	.byte	0x04, 0x34
        /*00ea*/ 	.short	(.L_3896 - .L_3895)


	//   ....[0]....
.L_3895:
        /*00ec*/ 	.word	.L_x_42283@srel
        /*00f0*/ 	.short	0x0
        /*00f2*/ 	.short	0x0
        /*00f4*/ 	.word	0x3
        /*00f8*/ 	.word	.L_x_42284@srel
        /*00fc*/ 	.word	.L_x_42285@srel
        /*0100*/ 	.word	.L_x_42286@srel


	//----- nvinfo : EIATTR_MAX_THREADS
	.align		4
.L_3896:
        /*0104*/ 	.byte	0x04, 0x05
        /*0106*/ 	.short	(.L_3898 - .L_3897)
.L_3897:
        /*0108*/ 	.word	0x00000100
        /*010c*/ 	.word	0x00000001
        /*0110*/ 	.word	0x00000001


	//----- nvinfo : EIATTR_CRS_STACK_SIZE
	.align		4
.L_3898:
        /*0114*/ 	.byte	0x04, 0x1e
        /*0116*/ 	.short	(.L_3900 - .L_3899)
.L_3899:
        /*0118*/ 	.word	0x00000000


	//----- nvinfo : EIATTR_CBANK_PARAM_SIZE
	.align		4
.L_3900:
        /*011c*/ 	.byte	0x03, 0x19
        /*011e*/ 	.short	0x00e8


	//----- nvinfo : EIATTR_PARAM_CBANK
	.align		4
        /*0120*/ 	.byte	0x04, 0x0a
        /*0122*/ 	.short	(.L_3902 - .L_3901)
	.align		4
.L_3901:
        /*0124*/ 	.word	index@(.nv.constant0._ZN10layer_norm13ln_fwd_kernelINS_13Kernel_traitsIfffffjLj7168ELj1ELj1ELj8ELj16ENS_18Kernel_traits_baseILj7168EfffffjLj256EEEEELb1ELb1ELb0ELb0EEEvNS_9FwdParamsE)
        /*0128*/ 	.short	0x0380
        /*012a*/ 	.short	0x00e8


	//----- nvinfo : EIATTR_SW_WAR
	.align		4
.L_3902:
        /*012c*/ 	.byte	0x04, 0x36
        /*012e*/ 	.short	(.L_3904 - .L_3903)
.L_3903:
        /*0130*/ 	.word	0x00000008
.L_3904:


//--------------------- .nv.info._ZN10layer_norm13ln_fwd_kernelINS_13Kernel_traitsIfffffjLj7168ELj1ELj1ELj8ELj16ENS_18Kernel_traits_baseILj7168EfffffjLj256EEEEELb1ELb1ELb0ELb1EEEvNS_9FwdParamsE --------------------------
	.section	.nv.info._ZN10layer_norm13ln_fwd_kernelINS_13Kernel_traitsIfffffjLj7168ELj1ELj1ELj8ELj16ENS_18Kernel_traits_baseILj7168EfffffjLj256EEEEELb1ELb1ELb0ELb1EEEvNS_9FwdParamsE,"",@"SHT_CUDA_INFO"
	.sectionflags	@""
	.align	4


	//----- nvinfo : EIATTR_CUDA_API_VERSION
	.align		4
        /*0000*/ 	.byte	0x04, 0x37
        /*0002*/ 	.short	(.L_3906 - .L_3905)
.L_3905:
        /*0004*/ 	.word	0x00000082


	//----- nvinfo : EIATTR_KPARAM_INFO
	.align		4
.L_3906:
        /*0008*/ 	.byte	0x04, 0x17
        /*000a*/ 	.short	(.L_3908 - .L_3907)
.L_3907:
        /*000c*/ 	.word	0x00000000
        /*0010*/ 	.short	0x0000
        /*0012*/ 	.short	0x0000
        /*0014*/ 	.byte	0x00, 0xf0, 0xa1, 0x03


	//----- nvinfo : EIATTR_SPARSE_MMA_MASK
	.align		4
.L_3908:
        /*0018*/ 	.byte	0x03, 0x50
        /*001a*/ 	.short	0x0000


	//----- nvinfo : EIATTR_MAXREG_COUNT
	.align		4
        /*001c*/ 	.byte	0x03, 0x1b
        /*001e*/ 	.short	0x00ff


	//----- nvinfo : EIATTR_NUM_BARRIERS
	.align		4
        /*0020*/ 	.byte	0x02, 0x4c
        /*0022*/ 	.byte	0x01
	.zero		1


	//----- nvinfo : EIATTR_MERCURY_ISA_VERSION
	.align		4
        /*0024*/ 	.byte	0x03, 0x5f
        /*0026*/ 	.short	0x0101


	//----- nvinfo : EIATTR_COOP_GROUP_MASK_REGIDS
	.align		4
        /*0028*/ 	.byte	0x04, 0x29
        /*002a*/ 	.short	(.L_3910 - .L_3909)


	//   ....[0]....
.L_3909:
        /*002c*/ 	.word	0xffffffff


	//   ....[1]....
        /*0030*/ 	.word	0xffffffff


	//   ....[2]....
        /*0034*/ 	.word	0xffffffff


	//   ....[3]....
        /*0038*/ 	.word	0xffffffff


	//   ....[4]....
        /*003c*/ 	.word	0xffffffff


	//   ....[5]....
        /*0040*/ 	.word	0xffffffff


	//   ....[6]....
        /*0044*/ 	.word	0xffffffff


	//   ....[7]....
        /*0048*/ 	.word	0xffffffff


	//   ....[8]....
        /*004c*/ 	.word	0xffffffff


	//   ....[9]....
        /*0050*/ 	.word	0xffffffff


	//   ....[10]....
        /*0054*/ 	.word	0xffffffff


	//   ....[11]....
        /*0058*/ 	.word	0xffffffff


	//   ....[12]....
        /*005c*/ 	.word	0xffffffff


	//   ....[13]....
        /*0060*/ 	.word	0xffffffff


	//   ....[14]....
        /*0064*/ 	.word	0xffffffff


	//   ....[15]....
        /*0068*/ 	.word	0xffffffff


	//   ....[16]....
        /*006c*/ 	.word	0xffffffff


	//   ....[17]....
        /*0070*/ 	.word	0xffffffff


	//   ....[18]....
        /*0074*/ 	.word	0xffffffff


	//   ....[19]....
        /*0078*/ 	.word	0xffffffff


	//   ....[20]....
        /*007c*/ 	.word	0xffffffff


	//----- nvinfo : EIATTR_COOP_GROUP_INSTR_OFFSETS
	.align		4
.L_3910:
        /*0080*/ 	.byte	0x04, 0x28
        /*0082*/ 	.short	(.L_3912 - .L_3911)


	//   ....[0]....
.L_3911:
        /*0084*/ 	.word	0x00015020


	//   ....[1]....
        /*0088*/ 	.word	0x00015040


	//   ....[2]....
        /*008c*/ 	.word	0x00015060


	//   ....[3]....
        /*0090*/ 	.word	0x00015090


	//   ....[4]....
        /*0094*/ 	.word	0x000150b0


	//   ....[5]....
        /*0098*/ 	.word	0x00015480


	//   ....[6]....
        /*009c*/ 	.word	0x000154a0


	//   ....[7]....
        /*00a0*/ 	.word	0x000154d0


	//   ....[8]....
        /*00a4*/ 	.word	0x00015500


	//   ....[9]....
        /*00a8*/ 	.word	0x00015550


	//   ....[10]....
        /*00ac*/ 	.word	0x00015700


	//   ....[11]....
        /*00b0*/ 	.word	0x00015740


	//   ....[12]....
        /*00b4*/ 	.word	0x00015750


	//   ....[13]....
        /*00b8*/ 	.word	0x000157a0


	//   ....[14]....
        /*00bc*/ 	.word	0x00015860


	//   ....[15]....
        /*00c0*/ 	.word	0x00015890


	//   ....[16]....
        /*00c4*/ 	.word	0x000158b0


	//   ....[17]....
        /*00c8*/ 	.word	0x00015940


	//   ....[18]....
        /*00cc*/ 	.word	0x000159a0


	//   ....[19]....
        /*00d0*/ 	.word	0x00015a10


	//   ....[20]....
        /*00d4*/ 	.word	0x00015a60


	//----- nvinfo : EIATTR_VRC_CTA_INIT_COUNT
	.align		4
.L_3912:
        /*00d8*/ 	.byte	0x02, 0x4a
	.zero		1
	.zero		1


	//----- nvinfo : EIATTR_EXIT_INSTR_OFFSETS
	.align		4
        /*00dc*/ 	.byte	0x04, 0x1c
        /*00de*/ 	.short	(.L_3914 - .L_3913)


	//   ....[0]....
.L_3913:
        /*00e0*/ 	.word	0x00000590


	//   ....[1]....
        /*00e4*/ 	.word	0x000161a0


	//----- nvinfo : EIATTR_INDIRECT_BRANCH_TARGETS
	.align		4
.L_3914:
        /*00e8*/ 	.byte	0x04, 0x34
        /*00ea*/ 	.short	(.L_3916 - .L_3915)


	//   ....[0]....
.L_3915:
        /*00ec*/ 	.word	.L_x_42287@srel
        /*00f0*/ 	.short	0x0
        /*00f2*/ 	.short	0x0
        /*00f4*/ 	.word	0x3
        /*00f8*/ 	.word	.L_x_42288@srel
        /*00fc*/ 	.word	.L_x_42289@srel
        /*0100*/ 	.word	.L_x_42290@srel


	//----- nvinfo : EIATTR_MAX_THREADS
	.align		4
.L_3916:
        /*0104*/ 	.byte	0x04, 0x05
        /*0106*/ 	.short	(.L_3918 - .L_3917)
.L_3917:
        /*0108*/ 	.word	0x00000100
        /*010c*/ 	.word	0x00000001
        /*0110*/ 	.word	0x00000001


	//----- nvinfo : EIATTR_CRS_STACK_SIZE
	.align		4
.L_3918:
        /*0114*/ 	.byte	0x04, 0x1e
        /*0116*/ 	.short	(.L_3920 - .L_3919)
.L_3919:
        /*0118*/ 	.word	0x00000000


	//----- nvinfo : EIATTR_CBANK_PARAM_SIZE
	.align		4
.L_3920:
        /*011c*/ 	.byte	0x03, 0x19
        /*011e*/ 	.short	0x00e8


	//----- nvinfo : EIATTR_PARAM_CBANK
	.align		4
        /*0120*/ 	.byte	0x04, 0x0a
        /*0122*/ 	.short	(.L_3922 - .L_3921)
	.align		4
.L_3921:
        /*0124*/ 	.word	index@(.nv.constant0._ZN10layer_norm13ln_fwd_kernelINS_13Kernel_traitsIfffffjLj7168ELj1ELj1ELj8ELj16ENS_18Kernel_traits_baseILj7168EfffffjLj256EEEEELb1ELb1ELb0ELb1EEEvNS_9FwdParamsE)
        /*0128*/ 	.short	0x0380
        /*012a*/ 	.short	0x00e8


	//----- nvinfo : EIATTR_SW_WAR
	.align		4
.L_3922:
        /*012c*/ 	.byte	0x04, 0x36
        /*012e*/ 	.short	(.L_3924 - .L_3923)
.L_3923:
        /*0130*/ 	.word	0x00000008
.L_3924:


//--------------------- .nv.info._ZN10layer_norm13ln_fwd_kernelINS_13Kernel_traitsIfffffjLj7168ELj1ELj1ELj8ELj16ENS_18Kernel_traits_baseILj7168EfffffjLj256EEEEELb1ELb1ELb1ELb0EEEvNS_9FwdParamsE --------------------------
	.section	.nv.info._ZN10layer_norm13ln_fwd_kernelINS_13Kernel_traitsIfffffjLj7168ELj1ELj1ELj8ELj16ENS_18Kernel_traits_baseILj7168EfffffjLj256EEEEELb1ELb1ELb1ELb0EEEvNS_9FwdParamsE,"",@"SHT_CUDA_INFO"
	.sectionflags	@""
	.align	4


	//----- nvinfo : EIATTR_CUDA_API_VERSION
	.align		4
        /*0000*/ 	.byte	0x04, 0x37
        /*0002*/ 	.short	(.L_3926 - .L_3925)
.L_3925:
        /*0004*/ 	.word	0x00000082


	//----- nvinfo : EIATTR_KPARAM_INFO
	.align		4
.L_3926:
        /*0008*/ 	.byte	0x04, 0x17
        /*000a*/ 	.short	(.L_3928 - .L_3927)
.L_3927:
        /*000c*/ 	.word	0x00000000
        /*0010*/ 	.short	0x0000
        /*0012*/ 	.short	0x0000
        /*0014*/ 	.byte	0x00, 0xf0, 0xa1, 0x03


	//----- nvinfo : EIATTR_SPARSE_MMA_MASK
	.align		4
.L_3928:
        /*0018*/ 	.byte	0x03, 0x50
        /*001a*/ 	.short	0x0000


	//----- nvinfo : EIATTR_MAXREG_COUNT
	.align		4
        /*001c*/ 	.byte	0x03, 0x1b
        /*001e*/ 	.short	0x00ff


	//----- nvinfo : EIATTR_NUM_BARRIERS
	.align		4
        /*0020*/ 	.byte	0x02, 0x4c
        /*0022*/ 	.byte	0x01
	.zero		1


	//----- nvinfo : EIATTR_MERCURY_ISA_VERSION
	.align		4
        /*0024*/ 	.byte	0x03, 0x5f
        /*0026*/ 	.short	0x0101


	//----- nvinfo : EIATTR_COOP_GROUP_MASK_REGIDS
	.align		4
        /*0028*/ 	.byte	0x04, 0x29
        /*002a*/ 	.short	(.L_3930 - .L_3929)


	//   ....[0]....
.L_3929:
        /*002c*/ 	.word	0xffffffff


	//   ....[1]....
        /*0030*/ 	.word	0xffffffff


	//   ....[2]....
        /*0034*/ 	.word	0xffffffff


	//   ....[3]....
        /*0038*/ 	.word	0xffffffff


	//   ....[4]....
        /*003c*/ 	.word	0xffffffff


	//   ....[5]....
        /*0040*/ 	.word	0xffffffff


	//   ....[6]....
        /*0044*/ 	.word	0xffffffff


	//   ....[7]....
        /*0048*/ 	.word	0xffffffff


	//   ....[8]....
        /*004c*/ 	.word	0xffffffff


	//   ....[9]....
        /*0050*/ 	.word	0xffffffff


	//   ....[10]....
        /*0054*/ 	.word	0xffffffff


	//   ....[11]....
        /*0058*/ 	.word	0xffffffff


	//   ....[12]....
        /*005c*/ 	.word	0xffffffff


	//   ....[13]....
        /*0060*/ 	.word	0xffffffff


	//   ....[14]....
        /*0064*/ 	.word	0xffffffff


	//   ....[15]....
        /*0068*/ 	.word	0xffffffff


	//   ....[16]....
        /*006c*/ 	.word	0xffffffff


	//   ....[17]....
        /*0070*/ 	.word	0xffffffff


	//   ....[18]....
        /*0074*/ 	.word	0xffffffff


	//   ....[19]....
        /*0078*/ 	.word	0xffffffff


	//   ....[20]....
        /*007c*/ 	.word	0xffffffff


	//----- nvinfo : EIATTR_COOP_GROUP_INSTR_OFFSETS
	.align		4
.L_3930:
        /*0080*/ 	.byte	0x04, 0x28
        /*0082*/ 	.short	(.L_3932 - .L_3931)


	//   ....[0]....
.L_3931:
        /*0084*/ 	.word	0x00018610


	//   ....[1]....
        /*0088*/ 	.word	0x00018630


	//   ....[2]....
        /*008c*/ 	.word	0x00018650


	//   ....[3]....
        /*0090*/ 	.word	0x00018670


	//   ....[4]....
        /*0094*/ 	.word	0x00018690


	//   ....[5]....
        /*0098*/ 	.word	0x00018a90


	//   ....[6]....
        /*009c*/ 	.word	0x00018ab0


	//   ....[7]....
        /*00a0*/ 	.word	0x00018ad0


	//   ....[8]....
        /*00a4*/ 	.word	0x00018af0


	//   ....[9]....
        /*00a8*/ 	.word	0x00018b10


	//   ....[10]....
        /*00ac*/ 	.word	0x00018ca0


	//   ....[11]....
        /*00b0*/ 	.word	0x00018cd0


	//   ....[12]....
        /*00b4*/ 	.word	0x00018d20


	//   ....[13]....
        /*00b8*/ 	.word	0x00018d70


	//   ....[14]....
        /*00bc*/ 	.word	0x00018dd0


	//   ....[15]....
        /*00c0*/ 	.word	0x00018e00


	//   ....[16]....
        /*00c4*/ 	.word	0x00018e30


	//   ....[17]....
        /*00c8*/ 	.word	0x00018ed0


	//   ....[18]....
        /*00cc*/ 	.word	0x00018f10


	//   ....[19]....
        /*00d0*/ 	.word	0x00018fc0


	//   ....[20]....
        /*00d4*/ 	.word	0x00018ff0


	//----- nvinfo : EIATTR_VRC_CTA_INIT_COUNT
	.align		4
.L_3932:
        /*00d8*/ 	.byte	0x02, 0x4a
	.zero		1
	.zero		1


	//----- nvinfo : EIATTR_EXIT_INSTR_OFFSETS
	.align		4
        /*00dc*/ 	.byte	0x04, 0x1c
        /*00de*/ 	.short	(.L_3934 - .L_3933)


	//   ....[0]....
.L_3933:
        /*00e0*/ 	.word	0x00000b60


	//   ....[1]....
        /*00e4*/ 	.word	0x00019a00


	//----- nvinfo : EIATTR_MAX_THREADS
	.align		4
.L_3934:
        /*00e8*/ 	.byte	0x04, 0x05
        /*00ea*/ 	.short	(.L_3936 - .L_3935)
.L_3935:
        /*00ec*/ 	.word	0x00000100
        /*00f0*/ 	.word	0x00000001
        /*00f4*/ 	.word	0x00000001


	//----- nvinfo : EIATTR_CRS_STACK_SIZE
	.align		4
.L_3936:
        /*00f8*/ 	.byte	0x04, 0x1e
        /*00fa*/ 	.short	(.L_3938 - .L_3937)
.L_3937:
        /*00fc*/ 	.word	0x00000000


	//----- nvinfo : EIATTR_CBANK_PARAM_SIZE
	.align		4
.L_3938:
        /*0100*/ 	.byte	0x03, 0x19
        /*0102*/ 	.short	0x00e8


	//----- nvinfo : EIATTR_PARAM_CBANK
	.align		4
        /*0104*/ 	.byte	0x04, 0x0a
        /*0106*/ 	.short	(.L_3940 - .L_3939)
	.align		4
.L_3939:
        /*0108*/ 	.word	index@(.nv.constant0._ZN10layer_norm13ln_fwd_kernelINS_13Kernel_traitsIfffffjLj7168ELj1ELj1ELj8ELj16ENS_18Kernel_traits_baseILj7168EfffffjLj256EEEEELb1ELb1ELb1ELb0EEEvNS_9FwdParamsE)
        /*010c*/ 	.short	0x0380
        /*010e*/ 	.short	0x00e8


	//----- nvinfo : EIATTR_SW_WAR
	.align		4
.L_3940:
        /*0110*/ 	.byte	0x04, 0x36
        /*0112*/ 	.short	(.L_3942 - .L_3941)
.L_3941:
        /*0114*/ 	.word	0x00000008
.L_3942:


//--------------------- .nv.info._ZN10layer_norm13ln_fwd_kernelINS_13Kernel_traitsIfffffjLj7168ELj1ELj1ELj8ELj16ENS_18Kernel_traits_baseILj7168EfffffjLj256EEEEELb1ELb1ELb1ELb1EEEvNS_9FwdParamsE --------------------------
	.section	.nv.info._ZN10layer_norm13ln_fwd_kernelINS_13Kernel_traitsIfffffjLj7168ELj1ELj1ELj8ELj16ENS_18Kernel_traits_baseILj7168EfffffjLj256EEEEELb1ELb1ELb1ELb1EEEvNS_9FwdParamsE,"",@"SHT_CUDA_INFO"
	.sectionflags	@""
	.align	4


	//----- nvinfo : EIATTR_CUDA_API_VERSION
	.align		4
        /*0000*/ 	.byte	0x04, 0x37
        /*0002*/ 	.short	(.L_3944 - .L_3943)
.L_3943:
        /*0004*/ 	.word	0x00000082


	//----- nvinfo : EIATTR_KPARAM_INFO
	.align		4
.L_3944:
        /*0008*/ 	.byte	0x04, 0x17
        /*000a*/ 	.short	(.L_3946 - .L_3945)
.L_3945:
        /*000c*/ 	.word	0x00000000
        /*0010*/ 	.short	0x0000
        /*0012*/ 	.short	0x0000
        /*0014*/ 	.byte	0x00, 0xf0, 0xa1, 0x03


	//----- nvinfo : EIATTR_SPARSE_MMA_MASK
	.align		4
.L_3946:
        /*0018*/ 	.byte	0x03, 0x50
        /*001a*/ 	.short	0x0000


	//----- nvinfo : EIATTR_MAXREG_COUNT
	.align		4
        /*001c*/ 	.byte	0x03, 0x1b
        /*001e*/ 	.short	0x00ff


	//----- nvinfo : EIATTR_NUM_BARRIERS
	.align		4
        /*0020*/ 	.byte	0x02, 0x4c
        /*0022*/ 	.byte	0x01
	.zero		1


	//----- nvinfo : EIATTR_MERCURY_ISA_VERSION
	.align		4
        /*0024*/ 	.byte	0x03, 0x5f
        /*0026*/ 	.short	0x0101


	//----- nvinfo : EIATTR_COOP_GROUP_MASK_REGIDS
	.align		4
        /*0028*/ 	.byte	0x04, 0x29
        /*002a*/ 	.short	(.L_3948 - .L_3947)


	//   ....[0]....
.L_3947:
        /*002c*/ 	.word	0xffffffff


	//   ....[1]....
        /*0030*/ 	.word	0xffffffff


	//   ....[2]....
        /*0034*/ 	.word	0xffffffff


	//   ....[3]....
        /*0038*/ 	.word	0xffffffff


	//   ....[4]....
        /*003c*/ 	.word	0xffffffff


	//   ....[5]....
        /*0040*/ 	.word	0xffffffff


	//   ....[6]....
        /*0044*/ 	.word	0xffffffff


	//   ....[7]....
        /*0048*/ 	.word	0xffffffff


	//   ....[8]....
        /*004c*/ 	.word	0xffffffff


	//   ....[9]....
        /*0050*/ 	.word	0xffffffff


	//   ....[10]....
        /*0054*/ 	.word	0xffffffff


	//   ....[11]....
        /*0058*/ 	.word	0xffffffff


	//   ....[12]....
        /*005c*/ 	.word	0xffffffff


	//   ....[13]....
        /*0060*/ 	.word	0xffffffff


	//   ....[14]....
        /*0064*/ 	.word	0xffffffff


	//   ....[15]....
        /*0068*/ 	.word	0xffffffff


	//   ....[16]....
        /*006c*/ 	.word	0xffffffff


	//   ....[17]....
        /*0070*/ 	.word	0xffffffff


	//   ....[18]....
        /*0074*/ 	.word	0xffffffff


	//   ....[19]....
        /*0078*/ 	.word	0xffffffff


	//   ....[20]....
        /*007c*/ 	.word	0xffffffff


	//----- nvinfo : EIATTR_COOP_GROUP_INSTR_OFFSETS
	.align		4
.L_3948:
        /*0080*/ 	.byte	0x04, 0x28
        /*0082*/ 	.short	(.L_3950 - .L_3949)


	//   ....[0]....
.L_3949:
        /*0084*/ 	.word	0x00016d70


	//   ....[1]....
        /*0088*/ 	.word	0x00016db0


	//   ....[2]....
        /*008c*/ 	.word	0x00016dd0


	//   ....[3]....
        /*0090*/ 	.word	0x00016df0


	//   ....[4]....
        /*0094*/ 	.word	0x00016e10


	//   ....[5]....
        /*0098*/ 	.word	0x000171f0


	//   ....[6]....
        /*009c*/ 	.word	0x00017210


	//   ....[7]....
        /*00a0*/ 	.word	0x00017230


	//   ....[8]....
        /*00a4*/ 	.word	0x00017250


	//   ....[9]....
        /*00a8*/ 	.word	0x00017270


	//   ....[10]....
        /*00ac*/ 	.word	0x000173f0


	//   ....[11]....
        /*00b0*/ 	.word	0x00017420


	//   ....[12]....
        /*00b4*/ 	.word	0x00017430


	//   ....[13]....
        /*00b8*/ 	.word	0x00017470


	//   ....[14]....
        /*00bc*/ 	.word	0x00017540


	//   ....[15]....
        /*00c0*/ 	.word	0x00017570


	//   ....[16]....
        /*00c4*/ 	.word	0x00017590


	//   ....[17]....
        /*00c8*/ 	.word	0x00017630


	//   ....[18]....
        /*00cc*/ 	.word	0x00017680


	//   ....[19]....
        /*00d0*/ 	.word	0x00017720


	//   ....[20]....
        /*00d4*/ 	.word	0x00017750


	//----- nvinfo : EIATTR_VRC_CTA_INIT_COUNT
	.align		4
.L_3950:
        /*00d8*/ 	.byte	0x02, 0x4a
	.zero		1
	.zero		1


	//----- nvinfo : EIATTR_EXIT_INSTR_OFFSETS
	.align		4
        /*00dc*/ 	.byte	0x04, 0x1c
        /*00de*/ 	.short	(.L_3952 - .L_3951)


	//   ....[0]....
.L_3951:
        /*00e0*/ 	.word	0x00000570


	//   ....[1]....
        /*00e4*/ 	.word	0x00017f60


	//----- nvinfo : EIATTR_MAX_THREADS
	.align		4
.L_3952:
        /*00e8*/ 	.byte	0x04, 0x05
        /*00ea*/ 	.short	(.L_3954 - .L_3953)
.L_3953:
        /*00ec*/ 	.word	0x00000100
        /*00f0*/ 	.word	0x00000001
        /*00f4*/ 	.word	0x00000001


	//----- nvinfo : EIATTR_CRS_STACK_SIZE
	.align		4
.L_3954:
        /*00f8*/ 	.byte	0x04, 0x1e
        /*00fa*/ 	.short	(.L_3956 - .L_3955)
.L_3955:
        /*00fc*/ 	.word	0x00000000


	//----- nvinfo : EIATTR_CBANK_PARAM_SIZE
	.align		4
.L_3956:
        /*0100*/ 	.byte	0x03, 0x19
        /*0102*/ 	.short	0x00e8


	//----- nvinfo : EIATTR_PARAM_CBANK
	.align		4
        /*0104*/ 	.byte	0x04, 0x0a
        /*0106*/ 	.short	(.L_3958 - .L_3957)
	.align		4
.L_3957:
        /*0108*/ 	.word	index@(.nv.constant0._ZN10layer_norm13ln_fwd_kernelINS_13Kernel_traitsIfffffjLj7168ELj1ELj1ELj8ELj16ENS_18Kernel_traits_baseILj7168EfffffjLj256EEEEELb1ELb1ELb1ELb1EEEvNS_9FwdParamsE)
        /*010c*/ 	.short	0x0380
        /*010e*/ 	.short	0x00e8


	//----- nvinfo : EIATTR_SW_WAR
	.align		4
.L_3958:
        /*0110*/ 	.byte	0x04, 0x36
        /*0112*/ 	.short	(.L_3960 - .L_3959)
.L_3959:
        /*0114*/ 	.word	0x00000008
.L_3960:


//--------------------- .nv.callgraph             --------------------------
	.section	.nv.callgraph,"",@"SHT_CUDA_CALLGRAPH"
	.align	4
	.sectionentsize	8
	.align		4
        /*0000*/ 	.word	0x00000000
	.align		4
        /*0004*/ 	.word	0xffffffff
	.align		4
        /*0008*/ 	.word	0x00000000
	.align		4
        /*000c*/ 	.word	0xfffffffe
	.align		4
        /*0010*/ 	.word	0x00000000
	.align		4
        /*0014*/ 	.word	0xfffffffd
	.align		4
        /*0018*/ 	.word	0x00000000
	.align		4
        /*001c*/ 	.word	0xfffffffc


//--------------------- .nv.constant4             --------------------------
	.section	.nv.constant4,"a",@progbits
	.align	8
	.align		8
.nv.constant4:
        /*0000*/ 	.dword	precalc_xorwow_matrix
	.align		8
        /*0008*/ 	.dword	precalc_xorwow_offset_matrix
	.align		8
        /*0010*/ 	.dword	mrg32k3aM1
	.align		8
        /*0018*/ 	.dword	mrg32k3aM2
	.align		8
        /*0020*/ 	.dword	mrg32k3aM1SubSeq
	.align		8
        /*0028*/ 	.dword	mrg32k3aM2SubSeq
	.align		8
        /*0030*/ 	.dword	mrg32k3aM1Seq
	.align		8
        /*0038*/ 	.dword	mrg32k3aM2Seq


//--------------------- .nv.constant3             --------------------------
	.section	.nv.constant3,"a",@progbits
	.align	8
.nv.constant3:
	.type		__cr_lgamma_table,@object
	.size		__cr_lgamma_table,(.L_8 - __cr_lgamma_table)
__cr_lgamma_table:
        /*0000*/ 	.byte	0x00, 0x00, 0x00, 0x00, 0x00, 0x00, 0x00, 0x00, 0x00, 0x00, 0x00, 0x00, 0x00, 0x00, 0x00, 0x00
        /*0010*/ 	.byte	0xef, 0x39, 0xfa, 0xfe, 0x42, 0x2e, 0xe6, 0x3f, 0x02, 0x20, 0x2a, 0xfa, 0x0b, 0xab, 0xfc, 0x3f
        /*0020*/ 	.byte	0xf9, 0x2c, 0x92, 0x7c, 0xa7, 0x6c, 0x09, 0x40, 0xc9, 0x79, 0x44, 0x3c, 0x64, 0x26, 0x13, 0x40
        /*0030*/ 	.byte	0xca, 0x01, 0xcf, 0x3a, 0x27, 0x51, 0x1a, 0x40, 0x30, 0xcc, 0x2d, 0xf3, 0xe1, 0x0c, 0x21, 0x40
        /*0040*/ 	.byte	0x0d, 0xb7, 0xfc, 0x82, 0x8e, 0x35, 0x25, 0x40
.L_8:


//--------------------- .nv.constant2._ZN10layer_norm13ln_fwd_kernelINS_13Kernel_traitsI13__nv_bfloat16S2_S2_S2_fjLj7168ELj1ELj1ELj4ELj16ENS_18Kernel_traits_baseILj7168ES2_S2_S2_S2_fjLj128EEEEELb1ELb0ELb0ELb0EEEvNS_9FwdParamsE --------------------------
	.section	.nv.constant2._ZN10layer_norm13ln_fwd_kernelINS_13Kernel_traitsI13__nv_bfloat16S2_S2_S2_fjLj7168ELj1ELj1ELj4ELj16ENS_18Kernel_traits_baseILj7168ES2_S2_S2_S2_fjLj128EEEEELb1ELb0ELb0ELb0EEEvNS_9FwdParamsE,"a",@progbits
	.sectionflags	@""
	.align	4
.nv.constant2._ZN10layer_norm13ln_fwd_kernelINS_13Kernel_traitsI13__nv_bfloat16S2_S2_S2_fjLj7168ELj1ELj1ELj4ELj16ENS_18Kernel_traits_baseILj7168ES2_S2_S2_S2_fjLj128EEEEELb1ELb0ELb0ELb0EEEvNS_9FwdParamsE:
        /*0000*/ 	.byte	0xf0, 0x16, 0x00, 0x00, 0x30, 0x17, 0x00, 0x00, 0xb0, 0x16, 0x00, 0x00


//--------------------- .nv.constant2._ZN10layer_norm13ln_fwd_kernelINS_13Kernel_traitsI13__nv_bfloat16S2_S2_S2_fjLj7168ELj1ELj1ELj4ELj16ENS_18Kernel_traits_baseILj7168ES2_S2_S2_S2_fjLj128EEEEELb1ELb0ELb0ELb1EEEvNS_9FwdParamsE --------------------------
	.section	.nv.constant2._ZN10layer_norm13ln_fwd_kernelINS_13Kernel_traitsI13__nv_bfloat16S2_S2_S2_fjLj7168ELj1ELj1ELj4ELj16ENS_18Kernel_traits_baseILj7168ES2_S2_S2_S2_fjLj128EEEEELb1ELb0ELb0ELb1EEEvNS_9FwdParamsE,"a",@progbits
	.sectionflags	@""
	.align	4
.nv.constant2._ZN10layer_norm13ln_fwd_kernelINS_13Kernel_traitsI13__nv_bfloat16S2_S2_S2_fjLj7168ELj1ELj1ELj4ELj16ENS_18Kernel_traits_baseILj7168ES2_S2_S2_S2_fjLj128EEEEELb1ELb0ELb0ELb1EEEvNS_9FwdParamsE:
        /*0000*/ 	.byte	0xb0, 0x10, 0x00, 0x00, 0xf0, 0x10, 0x00, 0x00, 0x70, 0x10, 0x00, 0x00


//--------------------- .nv.constant2._ZN10layer_norm13ln_fwd_kernelINS_13Kernel_traitsI13__nv_bfloat16S2_S2_S2_fjLj7168ELj1ELj1ELj4ELj16ENS_18Kernel_traits_baseILj7168ES2_S2_S2_S2_fjLj128EEEEELb1ELb1ELb0ELb0EEEvNS_9FwdParamsE --------------------------
	.section	.nv.constant2._ZN10layer_norm13ln_fwd_kernelINS_13Kernel_traitsI13__nv_bfloat16S2_S2_S2_fjLj7168ELj1ELj1ELj4ELj16ENS_18Kernel_traits_baseILj7168ES2_S2_S2_S2_fjLj128EEEEELb1ELb1ELb0ELb0EEEvNS_9FwdParamsE,"a",@progbits
	.sectionflags	@""
	.align	4
.nv.constant2._ZN10layer_norm13ln_fwd_kernelINS_13Kernel_traitsI13__nv_bfloat16S2_S2_S2_fjLj7168ELj1ELj1ELj4ELj16ENS_18Kernel_traits_baseILj7168ES2_S2_S2_S2_fjLj128EEEEELb1ELb1ELb0ELb0EEEvNS_9FwdParamsE:
        /*0000*/ 	.byte	0x00, 0x1a, 0x00, 0x00, 0x40, 0x1a, 0x00, 0x00, 0xc0, 0x19, 0x00, 0x00


//--------------------- .nv.constant2._ZN10layer_norm13ln_fwd_kernelINS_13Kernel_traitsI13__nv_bfloat16S2_S2_S2_fjLj7168ELj1ELj1ELj4ELj16ENS_18Kernel_traits_baseILj7168ES2_S2_S2_S2_fjLj128EEEEELb1ELb1ELb0ELb1EEEvNS_9FwdParamsE --------------------------
	.section	.nv.constant2._ZN10layer_norm13ln_fwd_kernelINS_13Kernel_traitsI13__nv_bfloat16S2_S2_S2_fjLj7168ELj1ELj1ELj4ELj16ENS_18Kernel_traits_baseILj7168ES2_S2_S2_S2_fjLj128EEEEELb1ELb1ELb0ELb1EEEvNS_9FwdParamsE,"a",@progbits
	.sectionflags	@""
	.align	4
.nv.constant2._ZN10layer_norm13ln_fwd_kernelINS_13Kernel_traitsI13__nv_bfloat16S2_S2_S2_fjLj7168ELj1ELj1ELj4ELj16ENS_18Kernel_traits_baseILj7168ES2_S2_S2_S2_fjLj128EEEEELb1ELb1ELb0ELb1EEEvNS_9FwdParamsE:
        /*0000*/ 	.byte	0xf0, 0x12, 0x00, 0x00, 0x30, 0x13, 0x00, 0x00, 0xb0, 0x12, 0x00, 0x00


//--------------------- .nv.constant2._ZN10layer_norm13ln_fwd_kernelINS_13Kernel_traitsI6__halfS2_S2_S2_fjLj7168ELj1ELj1ELj4ELj16ENS_18Kernel_traits_baseILj7168ES2_S2_S2_S2_fjLj128EEEEELb1ELb0ELb0ELb0EEEvNS_9FwdParamsE --------------------------
	.section	.nv.constant2._ZN10layer_norm13ln_fwd_kernelINS_13Kernel_traitsI6__halfS2_S2_S2_fjLj7168ELj1ELj1ELj4ELj16ENS_18Kernel_traits_baseILj7168ES2_S2_S2_S2_fjLj128EEEEELb1ELb0ELb0ELb0EEEvNS_9FwdParamsE,"a",@progbits
	.sectionflags	@""
	.align	4
.nv.constant2._ZN10layer_norm13ln_fwd_kernelINS_13Kernel_traitsI6__halfS2_S2_S2_fjLj7168ELj1ELj1ELj4ELj16ENS_18Kernel_traits_baseILj7168ES2_S2_S2_S2_fjLj128EEEEELb1ELb0ELb0ELb0EEEvNS_9FwdParamsE:
        /*0000*/ 	.byte	0x80, 0x13, 0x00, 0x00, 0xc0, 0x13, 0x00, 0x00, 0x40, 0x13, 0x00, 0x00


//--------------------- .nv.constant2._ZN10layer_norm13ln_fwd_kernelINS_13Kernel_traitsI6__halfS2_S2_S2_fjLj7168ELj1ELj1ELj4ELj16ENS_18Kernel_traits_baseILj7168ES2_S2_S2_S2_fjLj128EEEEELb1ELb0ELb0ELb1EEEvNS_9FwdParamsE --------------------------
	.section	.nv.constant2._ZN10layer_norm13ln_fwd_kernelINS_13Kernel_traitsI6__halfS2_S2_S2_fjLj7168ELj1ELj1ELj4ELj16ENS_18Kernel_traits_baseILj7168ES2_S2_S2_S2_fjLj128EEEEELb1ELb0ELb0ELb1EEEvNS_9FwdParamsE,"a",@progbits
	.sectionflags	@""
	.align	4
.nv.constant2._ZN10layer_norm13ln_fwd_kernelINS_13Kernel_traitsI6__halfS2_S2_S2_fjLj7168ELj1ELj1ELj4ELj16ENS_18Kernel_traits_baseILj7168ES2_S2_S2_S2_fjLj128EEEEELb1ELb0ELb0ELb1EEEvNS_9FwdParamsE:
        /*0000*/ 	.byte	0xa0, 0x0d, 0x00, 0x00, 0xe0, 0x0d, 0x00, 0x00, 0x60, 0x0d, 0x00, 0x00


//--------------------- .nv.constant2._ZN10layer_norm13ln_fwd_kernelINS_13Kernel_traitsI6__halfS2_S2_S2_fjLj7168ELj1ELj1ELj4ELj16ENS_18Kernel_traits_baseILj7168ES2_S2_S2_S2_fjLj128EEEEELb1ELb1ELb0ELb0EEEvNS_9FwdParamsE --------------------------
	.section	.nv.constant2._ZN10layer_norm13ln_fwd_kernelINS_13Kernel_traitsI6__halfS2_S2_S2_fjLj7168ELj1ELj1ELj4ELj16ENS_18Kernel_traits_baseILj7168ES2_S2_S2_S2_fjLj128EEEEELb1ELb1ELb0ELb0EEEvNS_9FwdParamsE,"a",@progbits
	.sectionflags	@""
	.align	4
.nv.constant2._ZN10layer_norm13ln_fwd_kernelINS_13Kernel_traitsI6__halfS2_S2_S2_fjLj7168ELj1ELj1ELj4ELj16ENS_18Kernel_traits_baseILj7168ES2_S2_S2_S2_fjLj128EEEEELb1ELb1ELb0ELb0EEEvNS_9FwdParamsE:
        /*0000*/ 	.byte	0xf0, 0x15, 0x00, 0x00, 0x30, 0x16, 0x00, 0x00, 0xb0, 0x15, 0x00, 0x00


//--------------------- .nv.constant2._ZN10layer_norm13ln_fwd_kernelINS_13Kernel_traitsI6__halfS2_S2_S2_fjLj7168ELj1ELj1ELj4ELj16ENS_18Kernel_traits_baseILj7168ES2_S2_S2_S2_fjLj128EEEEELb1ELb1ELb0ELb1EEEvNS_9FwdParamsE --------------------------
	.section	.nv.constant2._ZN10layer_norm13ln_fwd_kernelINS_13Kernel_traitsI6__halfS2_S2_S2_fjLj7168ELj1ELj1ELj4ELj16ENS_18Kernel_traits_baseILj7168ES2_S2_S2_S2_fjLj128EEEEELb1ELb1ELb0ELb1EEEvNS_9FwdParamsE,"a",@progbits
	.sectionflags	@""
	.align	4
.nv.constant2._ZN10layer_norm13ln_fwd_kernelINS_13Kernel_traitsI6__halfS2_S2_S2_fjLj7168ELj1ELj1ELj4ELj16ENS_18Kernel_traits_baseILj7168ES2_S2_S2_S2_fjLj128EEEEELb1ELb1ELb0ELb1EEEvNS_9FwdParamsE:
        /*0000*/ 	.byte	0xb0, 0x0e, 0x00, 0x00, 0xf0, 0x0e, 0x00, 0x00, 0x70, 0x0e, 0x00, 0x00


//--------------------- .nv.constant2._ZN10layer_norm13ln_fwd_kernelINS_13Kernel_traitsIf13__nv_bfloat16S2_S2_fjLj7168ELj1ELj1ELj4ELj16ENS_18Kernel_traits_baseILj7168EfS2_S2_S2_fjLj128EEEEELb1ELb0ELb0ELb0EEEvNS_9FwdParamsE --------------------------
	.section	.nv.constant2._ZN10layer_norm13ln_fwd_kernelINS_13Kernel_traitsIf13__nv_bfloat16S2_S2_fjLj7168ELj1ELj1ELj4ELj16ENS_18Kernel_traits_baseILj7168EfS2_S2_S2_fjLj128EEEEELb1ELb0ELb0ELb0EEEvNS_9FwdParamsE,"a",@progbits
	.sectionflags	@""
	.align	4
.nv.constant2._ZN10layer_norm13ln_fwd_kernelINS_13Kernel_traitsIf13__nv_bfloat16S2_S2_fjLj7168ELj1ELj1ELj4ELj16ENS_18Kernel_traits_baseILj7168EfS2_S2_S2_fjLj128EEEEELb1ELb0ELb0ELb0EEEvNS_9FwdParamsE:
        /*0000*/ 	.byte	0x70, 0x14, 0x00, 0x00, 0xb0, 0x14, 0x00, 0x00, 0x30, 0x14, 0x00, 0x00


//--------------------- .nv.constant2._ZN10layer_norm13ln_fwd_kernelINS_13Kernel_traitsIf13__nv_bfloat16S2_S2_fjLj7168ELj1ELj1ELj4ELj16ENS_18Kernel_traits_baseILj7168EfS2_S2_S2_fjLj128EEEEELb1ELb0ELb0ELb1EEEvNS_9FwdParamsE --------------------------
	.section	.nv.constant2._ZN10layer_norm13ln_fwd_kernelINS_13Kernel_traitsIf13__nv_bfloat16S2_S2_fjLj7168ELj1ELj1ELj4ELj16ENS_18Kernel_traits_baseILj7168EfS2_S2_S2_fjLj128EEEEELb1ELb0ELb0ELb1EEEvNS_9FwdParamsE,"a",@progbits
	.sectionflags	@""
	.align	4
.nv.constant2._ZN10layer_norm13ln_fwd_kernelINS_13Kernel_traitsIf13__nv_bfloat16S2_S2_fjLj7168ELj1ELj1ELj4ELj16ENS_18Kernel_traits_baseILj7168EfS2_S2_S2_fjLj128EEEEELb1ELb0ELb0ELb1EEEvNS_9FwdParamsE:
        /*0000*/ 	.byte	0x70, 0x0f, 0x00, 0x00, 0xb0, 0x0f, 0x00, 0x00, 0x30, 0x0f, 0x00, 0x00


//--------------------- .nv.constant2._ZN10layer_norm13ln_fwd_kernelINS_13Kernel_traitsIf13__nv_bfloat16S2_S2_fjLj7168ELj1ELj1ELj4ELj16ENS_18Kernel_traits_baseILj7168EfS2_S2_S2_fjLj128EEEEELb1ELb1ELb0ELb0EEEvNS_9FwdParamsE --------------------------
	.section	.nv.constant2._ZN10layer_norm13ln_fwd_kernelINS_13Kernel_traitsIf13__nv_bfloat16S2_S2_fjLj7168ELj1ELj1ELj4ELj16ENS_18Kernel_traits_baseILj7168EfS2_S2_S2_fjLj128EEEEELb1ELb1ELb0ELb0EEEvNS_9FwdParamsE,"a",@progbits
	.sectionflags	@""
	.align	4
.nv.constant2._ZN10layer_norm13ln_fwd_kernelINS_13Kernel_traitsIf13__nv_bfloat16S2_S2_fjLj7168ELj1ELj1ELj4ELj16ENS_18Kernel_traits_baseILj7168EfS2_S2_S2_fjLj128EEEEELb1ELb1ELb0ELb0EEEvNS_9FwdParamsE:
        /*0000*/ 	.byte	0x30, 0x18, 0x00, 0x00, 0x70, 0x18, 0x00, 0x00, 0xf0, 0x17, 0x00, 0x00


//--------------------- .nv.constant2._ZN10layer_norm13ln_fwd_kernelINS_13Kernel_traitsIf13__nv_bfloat16S2_S2_fjLj7168ELj1ELj1ELj4ELj16ENS_18Kernel_traits_baseILj7168EfS2_S2_S2_fjLj128EEEEELb1ELb1ELb0ELb1EEEvNS_9FwdParamsE --------------------------
	.section	.nv.constant2._ZN10layer_norm13ln_fwd_kernelINS_13Kernel_traitsIf13__nv_bfloat16S2_S2_fjLj7168ELj1ELj1ELj4ELj16ENS_18Kernel_traits_baseILj7168EfS2_S2_S2_fjLj128EEEEELb1ELb1ELb0ELb1EEEvNS_9FwdParamsE,"a",@progbits
	.sectionflags	@""
	.align	4
.nv.constant2._ZN10layer_norm13ln_fwd_kernelINS_13Kernel_traitsIf13__nv_bfloat16S2_S2_fjLj7168ELj1ELj1ELj4ELj16ENS_18Kernel_traits_baseILj7168EfS2_S2_S2_fjLj128EEEEELb1ELb1ELb0ELb1EEEvNS_9FwdParamsE:
        /*0000*/ 	.byte	0xa0, 0x12, 0x00, 0x00, 0xe0, 0x12, 0x00, 0x00, 0x60, 0x12, 0x00, 0x00


//--------------------- .nv.constant2._ZN10layer_norm13ln_fwd_kernelINS_13Kernel_traitsI13__nv_bfloat16S2_fS2_fjLj7168ELj1ELj1ELj4ELj16ENS_18Kernel_traits_baseILj7168ES2_S2_fS2_fjLj128EEEEELb1ELb0ELb0ELb0EEEvNS_9FwdParamsE --------------------------
	.section	.nv.constant2._ZN10layer_norm13ln_fwd_kernelINS_13Kernel_traitsI13__nv_bfloat16S2_fS2_fjLj7168ELj1ELj1ELj4ELj16ENS_18Kernel_traits_baseILj7168ES2_S2_fS2_fjLj128EEEEELb1ELb0ELb0ELb0EEEvNS_9FwdParamsE,"a",@progbits
	.sectionflags	@""
	.align	4
.nv.constant2._ZN10layer_norm13ln_fwd_kernelINS_13Kernel_traitsI13__nv_bfloat16S2_fS2_fjLj7168ELj1ELj1ELj4ELj16ENS_18Kernel_traits_baseILj7168ES2_S2_fS2_fjLj128EEEEELb1ELb0ELb0ELb0EEEvNS_9FwdParamsE:
        /*0000*/ 	.byte	0x00, 0x17, 0x00, 0x00, 0x40, 0x17, 0x00, 0x00, 0xc0, 0x16, 0x00, 0x00


//--------------------- .nv.constant2._ZN10layer_norm13ln_fwd_kernelINS_13Kernel_traitsI13__nv_bfloat16S2_fS2_fjLj7168ELj1ELj1ELj4ELj16ENS_18Kernel_traits_baseILj7168ES2_S2_fS2_fjLj128EEEEELb1ELb0ELb0ELb1EEEvNS_9FwdParamsE --------------------------
	.section	.nv.constant2._ZN10layer_norm13ln_fwd_kernelINS_13Kernel_traitsI13__nv_bfloat16S2_fS2_fjLj7168ELj1ELj1ELj4ELj16ENS_18Kernel_traits_baseILj7168ES2_S2_fS2_fjLj128EEEEELb1ELb0ELb0ELb1EEEvNS_9FwdParamsE,"a",@progbits
	.sectionflags	@""
	.align	4
.nv.constant2._ZN10layer_norm13ln_fwd_kernelINS_13Kernel_traitsI13__nv_bfloat16S2_fS2_fjLj7168ELj1ELj1ELj4ELj16ENS_18Kernel_traits_baseILj7168ES2_S2_fS2_fjLj128EEEEELb1ELb0ELb0ELb1EEEvNS_9FwdParamsE:
        /*0000*/ 	.byte	0x80, 0x10, 0x00, 0x00, 0xc0, 0x10, 0x00, 0x00, 0x40, 0x10, 0x00, 0x00


//--------------------- .nv.constant2._ZN10layer_norm13ln_fwd_kernelINS_13Kernel_traitsI13__nv_bfloat16S2_fS2_fjLj7168ELj1ELj1ELj4ELj16ENS_18Kernel_traits_baseILj7168ES2_S2_fS2_fjLj128EEEEELb1ELb1ELb0ELb0EEEvNS_9FwdParamsE --------------------------
	.section	.nv.constant2._ZN10layer_norm13ln_fwd_kernelINS_13Kernel_traitsI13__nv_bfloat16S2_fS2_fjLj7168ELj1ELj1ELj4ELj16ENS_18Kernel_traits_baseILj7168ES2_S2_fS2_fjLj128EEEEELb1ELb1ELb0ELb0EEEvNS_9FwdParamsE,"a",@progbits
	.sectionflags	@""
	.align	4
.nv.constant2._ZN10layer_norm13ln_fwd_kernelINS_13Kernel_traitsI13__nv_bfloat16S2_fS2_fjLj7168ELj1ELj1ELj4ELj16ENS_18Kernel_traits_baseILj7168ES2_S2_fS2_fjLj128EEEEELb1ELb1ELb0ELb0EEEvNS_9FwdParamsE:
        /*0000*/ 	.byte	0x70, 0x1b, 0x00, 0x00, 0xb0, 0x1b, 0x00, 0x00, 0x30, 0x1b, 0x00, 0x00


//--------------------- .nv.constant2._ZN10layer_norm13ln_fwd_kernelINS_13Kernel_traitsI13__nv_bfloat16S2_fS2_fjLj7168ELj1ELj1ELj4ELj16ENS_18Kernel_traits_baseILj7168ES2_S2_fS2_fjLj128EEEEELb1ELb1ELb0ELb1EEEvNS_9FwdParamsE --------------------------
	.section	.nv.constant2._ZN10layer_norm13ln_fwd_kernelINS_13Kernel_traitsI13__nv_bfloat16S2_fS2_fjLj7168ELj1ELj1ELj4ELj16ENS_18Kernel_traits_baseILj7168ES2_S2_fS2_fjLj128EEEEELb1ELb1ELb0ELb1EEEvNS_9FwdParamsE,"a",@progbits
	.sectionflags	@""
	.align	4
.nv.constant2._ZN10layer_norm13ln_fwd_kernelINS_13Kernel_traitsI13__nv_bfloat16S2_fS2_fjLj7168ELj1ELj1ELj4ELj16ENS_18Kernel_traits_baseILj7168ES2_S2_fS2_fjLj128EEEEELb1ELb1ELb0ELb1EEEvNS_9FwdParamsE:
        /*0000*/ 	.byte	0xd0, 0x12, 0x00, 0x00, 0x10, 0x13, 0x00, 0x00, 0x90, 0x12, 0x00, 0x00


//--------------------- .nv.constant2._ZN10layer_norm13ln_fwd_kernelINS_13Kernel_traitsIf13__nv_bfloat16fS2_fjLj7168ELj1ELj1ELj4ELj16ENS_18Kernel_traits_baseILj7168EfS2_fS2_fjLj128EEEEELb1ELb0ELb0ELb0EEEvNS_9FwdParamsE --------------------------
	.section	.nv.constant2._ZN10layer_norm13ln_fwd_kernelINS_13Kernel_traitsIf13__nv_bfloat16fS2_fjLj7168ELj1ELj1ELj4ELj16ENS_18Kernel_traits_baseILj7168EfS2_fS2_fjLj128EEEEELb1ELb0ELb0ELb0EEEvNS_9FwdParamsE,"a",@progbits
	.sectionflags	@""
	.align	4
.nv.constant2._ZN10layer_norm13ln_fwd_kernelINS_13Kernel_traitsIf13__nv_bfloat16fS2_fjLj7168ELj1ELj1ELj4ELj16ENS_18Kernel_traits_baseILj7168EfS2_fS2_fjLj128EEEEELb1ELb0ELb0ELb0EEEvNS_9FwdParamsE:
        /*0000*/ 	.byte	0x80, 0x14, 0x00, 0x00, 0xc0, 0x14, 0x00, 0x00, 0x40, 0x14, 0x00, 0x00


//--------------------- .nv.constant2._ZN10layer_norm13ln_fwd_kernelINS_13Kernel_traitsIf13__nv_bfloat16fS2_fjLj7168ELj1ELj1ELj4ELj16ENS_18Kernel_traits_baseILj7168EfS2_fS2_fjLj128EEEEELb1ELb0ELb0ELb1EEEvNS_9FwdParamsE --------------------------
	.section	.nv.constant2._ZN10layer_norm13ln_fwd_kernelINS_13Kernel_traitsIf13__nv_bfloat16fS2_fjLj7168ELj1ELj1ELj4ELj16ENS_18Kernel_traits_baseILj7168EfS2_fS2_fjLj128EEEEELb1ELb0ELb0ELb1EEEvNS_9FwdParamsE,"a",@progbits
	.sectionflags	@""
	.align	4
.nv.constant2._ZN10layer_norm13ln_fwd_kernelINS_13Kernel_traitsIf13__nv_bfloat16fS2_fjLj7168ELj1ELj1ELj4ELj16ENS_18Kernel_traits_baseILj7168EfS2_fS2_fjLj128EEEEELb1ELb0ELb0ELb1EEEvNS_9FwdParamsE:
        /*0000*/ 	.byte	0x40, 0x0f, 0x00, 0x00, 0x80, 0x0f, 0x00, 0x00, 0x00, 0x0f, 0x00, 0x00


//--------------------- .nv.constant2._ZN10layer_norm13ln_fwd_kernelINS_13Kernel_traitsIf13__nv_bfloat16fS2_fjLj7168ELj1ELj1ELj4ELj16ENS_18Kernel_traits_baseILj7168EfS2_fS2_fjLj128EEEEELb1ELb1ELb0ELb0EEEvNS_9FwdParamsE --------------------------
	.section	.nv.constant2._ZN10layer_norm13ln_fwd_kernelINS_13Kernel_traitsIf13__nv_bfloat16fS2_fjLj7168ELj1ELj1ELj4ELj16ENS_18Kernel_traits_baseILj7168EfS2_fS2_fjLj128EEEEELb1ELb1ELb0ELb0EEEvNS_9FwdParamsE,"a",@progbits
	.sectionflags	@""
	.align	4
.nv.constant2._ZN10layer_norm13ln_fwd_kernelINS_13Kernel_traitsIf13__nv_bfloat16fS2_fjLj7168ELj1ELj1ELj4ELj16ENS_18Kernel_traits_baseILj7168EfS2_fS2_fjLj128EEEEELb1ELb1ELb0ELb0EEEvNS_9FwdParamsE:
        /*0000*/ 	.byte	0x50, 0x18, 0x00, 0x00, 0x90, 0x18, 0x00, 0x00, 0x10, 0x18, 0x00, 0x00


//--------------------- .nv.constant2._ZN10layer_norm13ln_fwd_kernelINS_13Kernel_traitsIf13__nv_bfloat16fS2_fjLj7168ELj1ELj1ELj4ELj16ENS_18Kernel_traits_baseILj7168EfS2_fS2_fjLj128EEEEELb1ELb1ELb0ELb1EEEvNS_9FwdParamsE --------------------------
	.section	.nv.constant2._ZN10layer_norm13ln_fwd_kernelINS_13Kernel_traitsIf13__nv_bfloat16fS2_fjLj7168ELj1ELj1ELj4ELj16ENS_18Kernel_traits_baseILj7168EfS2_fS2_fjLj128EEEEELb1ELb1ELb0ELb1EEEvNS_9FwdParamsE,"a",@progbits
	.sectionflags	@""
	.align	4
.nv.constant2._ZN10layer_norm13ln_fwd_kernelINS_13Kernel_traitsIf13__nv_bfloat16fS2_fjLj7168ELj1ELj1ELj4ELj16ENS_18Kernel_traits_baseILj7168EfS2_fS2_fjLj128EEEEELb1ELb1ELb0ELb1EEEvNS_9FwdParamsE:
        /*0000*/ 	.byte	0x20, 0x13, 0x00, 0x00, 0x60, 0x13, 0x00, 0x00, 0xe0, 0x12, 0x00, 0x00


//--------------------- .nv.constant2._ZN10layer_norm13ln_fwd_kernelINS_13Kernel_traitsIf6__halfS2_S2_fjLj7168ELj1ELj1ELj4ELj16ENS_18Kernel_traits_baseILj7168EfS2_S2_S2_fjLj128EEEEELb1ELb0ELb0ELb0EEEvNS_9FwdParamsE --------------------------
	.section	.nv.constant2._ZN10layer_norm13ln_fwd_kernelINS_13Kernel_traitsIf6__halfS2_S2_fjLj7168ELj1ELj1ELj4ELj16ENS_18Kernel_traits_baseILj7168EfS2_S2_S2_fjLj128EEEEELb1ELb0ELb0ELb0EEEvNS_9FwdParamsE,"a",@progbits
	.sectionflags	@""
	.align	4
.nv.constant2._ZN10layer_norm13ln_fwd_kernelINS_13Kernel_traitsIf6__halfS2_S2_fjLj7168ELj1ELj1ELj4ELj16ENS_18Kernel_traits_baseILj7168EfS2_S2_S2_fjLj128EEEEELb1ELb0ELb0ELb0EEEvNS_9FwdParamsE:
        /*0000*/ 	.byte	0x70, 0x14, 0x00, 0x00, 0xb0, 0x14, 0x00, 0x00, 0x30, 0x14, 0x00, 0x00


//--------------------- .nv.constant2._ZN10layer_norm13ln_fwd_kernelINS_13Kernel_traitsIf6__halfS2_S2_fjLj7168ELj1ELj1ELj4ELj16ENS_18Kernel_traits_baseILj7168EfS2_S2_S2_fjLj128EEEEELb1ELb0ELb0ELb1EEEvNS_9FwdParamsE --------------------------
	.section	.nv.constant2._ZN10layer_norm13ln_fwd_kernelINS_13Kernel_traitsIf6__halfS2_S2_fjLj7168ELj1ELj1ELj4ELj16ENS_18Kernel_traits_baseILj7168EfS2_S2_S2_fjLj128EEEEELb1ELb0ELb0ELb1EEEvNS_9FwdParamsE,"a",@progbits
	.sectionflags	@""
	.align	4
.nv.constant2._ZN10layer_norm13ln_fwd_kernelINS_13Kernel_traitsIf6__halfS2_S2_fjLj7168ELj1ELj1ELj4ELj16ENS_18Kernel_traits_baseILj7168EfS2_S2_S2_fjLj128EEEEELb1ELb0ELb0ELb1EEEvNS_9FwdParamsE:
        /*0000*/ 	.byte	0x70, 0x0f, 0x00, 0x00, 0xb0, 0x0f, 0x00, 0x00, 0x30, 0x0f, 0x00, 0x00


//--------------------- .nv.constant2._ZN10layer_norm13ln_fwd_kernelINS_13Kernel_traitsIf6__halfS2_S2_fjLj7168ELj1ELj1ELj4ELj16ENS_18Kernel_traits_baseILj7168EfS2_S2_S2_fjLj128EEEEELb1ELb1ELb0ELb0EEEvNS_9FwdParamsE --------------------------
	.section	.nv.constant2._ZN10layer_norm13ln_fwd_kernelINS_13Kernel_traitsIf6__halfS2_S2_fjLj7168ELj1ELj1ELj4ELj16ENS_18Kernel_traits_baseILj7168EfS2_S2_S2_fjLj128EEEEELb1ELb1ELb0ELb0EEEvNS_9FwdParamsE,"a",@progbits
	.sectionflags	@""
	.align	4
.nv.constant2._ZN10layer_norm13ln_fwd_kernelINS_13Kernel_traitsIf6__halfS2_S2_fjLj7168ELj1ELj1ELj4ELj16ENS_18Kernel_traits_baseILj7168EfS2_S2_S2_fjLj128EEEEELb1ELb1ELb0ELb0EEEvNS_9FwdParamsE:
        /*0000*/ 	.byte	0x50, 0x18, 0x00, 0x00, 0x90, 0x18, 0x00, 0x00, 0x10, 0x18, 0x00, 0x00


//--------------------- .nv.constant2._ZN10layer_norm13ln_fwd_kernelINS_13Kernel_traitsIf6__halfS2_S2_fjLj7168ELj1ELj1ELj4ELj16ENS_18Kernel_traits_baseILj7168EfS2_S2_S2_fjLj128EEEEELb1ELb1ELb0ELb1EEEvNS_9FwdParamsE --------------------------
	.section	.nv.constant2._ZN10layer_norm13ln_fwd_kernelINS_13Kernel_traitsIf6__halfS2_S2_fjLj7168ELj1ELj1ELj4ELj16ENS_18Kernel_traits_baseILj7168EfS2_S2_S2_fjLj128EEEEELb1ELb1ELb0ELb1EEEvNS_9FwdParamsE,"a",@progbits
	.sectionflags	@""
	.align	4
.nv.constant2._ZN10layer_norm13ln_fwd_kernelINS_13Kernel_traitsIf6__halfS2_S2_fjLj7168ELj1ELj1ELj4ELj16ENS_18Kernel_traits_baseILj7168EfS2_S2_S2_fjLj128EEEEELb1ELb1ELb0ELb1EEEvNS_9FwdParamsE:
        /*0000*/ 	.byte	0x00, 0x13, 0x00, 0x00, 0x40, 0x13, 0x00, 0x00, 0xc0, 0x12, 0x00, 0x00


//--------------------- .nv.constant2._ZN10layer_norm13ln_fwd_kernelINS_13Kernel_traitsI6__halfS2_fS2_fjLj7168ELj1ELj1ELj4ELj16ENS_18Kernel_traits_baseILj7168ES2_S2_fS2_fjLj128EEEEELb1ELb0ELb0ELb0EEEvNS_9FwdParamsE --------------------------
	.section	.nv.constant2._ZN10layer_norm13ln_fwd_kernelINS_13Kernel_traitsI6__halfS2_fS2_fjLj7168ELj1ELj1ELj4ELj16ENS_18Kernel_traits_baseILj7168ES2_S2_fS2_fjLj128EEEEELb1ELb0ELb0ELb0EEEvNS_9FwdParamsE,"a",@progbits
	.sectionflags	@""
	.align	4
.nv.constant2._ZN10layer_norm13ln_fwd_kernelINS_13Kernel_traitsI6__halfS2_fS2_fjLj7168ELj1ELj1ELj4ELj16ENS_18Kernel_traits_baseILj7168ES2_S2_fS2_fjLj128EEEEELb1ELb0ELb0ELb0EEEvNS_9FwdParamsE:
        /*0000*/ 	.byte	0xa0, 0x13, 0x00, 0x00, 0xe0, 0x13, 0x00, 0x00, 0x60, 0x13, 0x00, 0x00


//--------------------- .nv.constant2._ZN10layer_norm13ln_fwd_kernelINS_13Kernel_traitsI6__halfS2_fS2_fjLj7168ELj1ELj1ELj4ELj16ENS_18Kernel_traits_baseILj7168ES2_S2_fS2_fjLj128EEEEELb1ELb0ELb0ELb1EEEvNS_9FwdParamsE --------------------------
	.section	.nv.constant2._ZN10layer_norm13ln_fwd_kernelINS_13Kernel_traitsI6__halfS2_fS2_fjLj7168ELj1ELj1ELj4ELj16ENS_18Kernel_traits_baseILj7168ES2_S2_fS2_fjLj128EEEEELb1ELb0ELb0ELb1EEEvNS_9FwdParamsE,"a",@progbits
	.sectionflags	@""
	.align	4
.nv.constant2._ZN10layer_norm13ln_fwd_kernelINS_13Kernel_traitsI6__halfS2_fS2_fjLj7168ELj1ELj1ELj4ELj16ENS_18Kernel_traits_baseILj7168ES2_S2_fS2_fjLj128EEEEELb1ELb0ELb0ELb1EEEvNS_9FwdParamsE:
        /*0000*/ 	.byte	0x70, 0x0d, 0x00, 0x00, 0xb0, 0x0d, 0x00, 0x00, 0x30, 0x0d, 0x00, 0x00


//--------------------- .nv.constant2._ZN10layer_norm13ln_fwd_kernelINS_13Kernel_traitsI6__halfS2_fS2_fjLj7168ELj1ELj1ELj4ELj16ENS_18Kernel_traits_baseILj7168ES2_S2_fS2_fjLj128EEEEELb1ELb1ELb0ELb0EEEvNS_9FwdParamsE --------------------------
	.section	.nv.constant2._ZN10layer_norm13ln_fwd_kernelINS_13Kernel_traitsI6__halfS2_fS2_fjLj7168ELj1ELj1ELj4ELj16ENS_18Kernel_traits_baseILj7168ES2_S2_fS2_fjLj128EEEEELb1ELb1ELb0ELb0EEEvNS_9FwdParamsE,"a",@progbits
	.sectionflags	@""
	.align	4
.nv.constant2._ZN10layer_norm13ln_fwd_kernelINS_13Kernel_traitsI6__halfS2_fS2_fjLj7168ELj1ELj1ELj4ELj16ENS_18Kernel_traits_baseILj7168ES2_S2_fS2_fjLj128EEEEELb1ELb1ELb0ELb0EEEvNS_9FwdParamsE:
        /*0000*/ 	.byte	0x00, 0x16, 0x00, 0x00, 0x40, 0x16, 0x00, 0x00, 0xc0, 0x15, 0x00, 0x00


//--------------------- .nv.constant2._ZN10layer_norm13ln_fwd_kernelINS_13Kernel_traitsI6__halfS2_fS2_fjLj7168ELj1ELj1ELj4ELj16ENS_18Kernel_traits_baseILj7168ES2_S2_fS2_fjLj128EEEEELb1ELb1ELb0ELb1EEEvNS_9FwdParamsE --------------------------
	.section	.nv.constant2._ZN10layer_norm13ln_fwd_kernelINS_13Kernel_traitsI6__halfS2_fS2_fjLj7168ELj1ELj1ELj4ELj16ENS_18Kernel_traits_baseILj7168ES2_S2_fS2_fjLj128EEEEELb1ELb1ELb0ELb1EEEvNS_9FwdParamsE,"a",@progbits
	.sectionflags	@""
	.align	4
.nv.constant2._ZN10layer_norm13ln_fwd_kernelINS_13Kernel_traitsI6__halfS2_fS2_fjLj7168ELj1ELj1ELj4ELj16ENS_18Kernel_traits_baseILj7168ES2_S2_fS2_fjLj128EEEEELb1ELb1ELb0ELb1EEEvNS_9FwdParamsE:
        /*0000*/ 	.byte	0xd0, 0x0e, 0x00, 0x00, 0x10, 0x0f, 0x00, 0x00, 0x90, 0x0e, 0x00, 0x00


//--------------------- .nv.constant2._ZN10layer_norm13ln_fwd_kernelINS_13Kernel_traitsIf6__halffS2_fjLj7168ELj1ELj1ELj4ELj16ENS_18Kernel_traits_baseILj7168EfS2_fS2_fjLj128EEEEELb1ELb0ELb0ELb0EEEvNS_9FwdParamsE --------------------------
	.section	.nv.constant2._ZN10layer_norm13ln_fwd_kernelINS_13Kernel_traitsIf6__halffS2_fjLj7168ELj1ELj1ELj4ELj16ENS_18Kernel_traits_baseILj7168EfS2_fS2_fjLj128EEEEELb1ELb0ELb0ELb0EEEvNS_9FwdParamsE,"a",@progbits
	.sectionflags	@""
	.align	4
.nv.constant2._ZN10layer_norm13ln_fwd_kernelINS_13Kernel_traitsIf6__halffS2_fjLj7168ELj1ELj1ELj4ELj16ENS_18Kernel_traits_baseILj7168EfS2_fS2_fjLj128EEEEELb1ELb0ELb0ELb0EEEvNS_9FwdParamsE:
        /*0000*/ 	.byte	0x80, 0x14, 0x00, 0x00, 0xc0, 0x14, 0x00, 0x00, 0x40, 0x14, 0x00, 0x00


//--------------------- .nv.constant2._ZN10layer_norm13ln_fwd_kernelINS_13Kernel_traitsIf6__halffS2_fjLj7168ELj1ELj1ELj4ELj16ENS_18Kernel_traits_baseILj7168EfS2_fS2_fjLj128EEEEELb1ELb0ELb0ELb1EEEvNS_9FwdParamsE --------------------------
	.section	.nv.constant2._ZN10layer_norm13ln_fwd_kernelINS_13Kernel_traitsIf6__halffS2_fjLj7168ELj1ELj1ELj4ELj16ENS_18Kernel_traits_baseILj7168EfS2_fS2_fjLj128EEEEELb1ELb0ELb0ELb1EEEvNS_9FwdParamsE,"a",@progbits
	.sectionflags	@""
	.align	4
.nv.constant2._ZN10layer_norm13ln_fwd_kernelINS_13Kernel_traitsIf6__halffS2_fjLj7168ELj1ELj1ELj4ELj16ENS_18Kernel_traits_baseILj7168EfS2_fS2_fjLj128EEEEELb1ELb0ELb0ELb1EEEvNS_9FwdParamsE:
        /*0000*/ 	.byte	0x40, 0x0f, 0x00, 0x00, 0x80, 0x0f, 0x00, 0x00, 0x00, 0x0f, 0x00, 0x00


//--------------------- .nv.constant2._ZN10layer_norm13ln_fwd_kernelINS_13Kernel_traitsIf6__halffS2_fjLj7168ELj1ELj1ELj4ELj16ENS_18Kernel_traits_baseILj7168EfS2_fS2_fjLj128EEEEELb1ELb1ELb0ELb0EEEvNS_9FwdParamsE --------------------------
	.section	.nv.constant2._ZN10layer_norm13ln_fwd_kernelINS_13Kernel_traitsIf6__halffS2_fjLj7168ELj1ELj1ELj4ELj16ENS_18Kernel_traits_baseILj7168EfS2_fS2_fjLj128EEEEELb1ELb1ELb0ELb0EEEvNS_9FwdParamsE,"a",@progbits
	.sectionflags	@""
	.align	4
.nv.constant2._ZN10layer_norm13ln_fwd_kernelINS_13Kernel_traitsIf6__halffS2_fjLj7168ELj1ELj1ELj4ELj16ENS_18Kernel_traits_baseILj7168EfS2_fS2_fjLj128EEEEELb1ELb1ELb0ELb0EEEvNS_9FwdParamsE:
        /*0000*/ 	.byte	0x60, 0x18, 0x00, 0x00, 0xa0, 0x18, 0x00, 0x00, 0x20, 0x18, 0x00, 0x00


//--------------------- .nv.constant2._ZN10layer_norm13ln_fwd_kernelINS_13Kernel_traitsIf6__halffS2_fjLj7168ELj1ELj1ELj4ELj16ENS_18Kernel_traits_baseILj7168EfS2_fS2_fjLj128EEEEELb1ELb1ELb0ELb1EEEvNS_9FwdParamsE --------------------------
	.section	.nv.constant2._ZN10layer_norm13ln_fwd_kernelINS_13Kernel_traitsIf6__halffS2_fjLj7168ELj1ELj1ELj4ELj16ENS_18Kernel_traits_baseILj7168EfS2_fS2_fjLj128EEEEELb1ELb1ELb0ELb1EEEvNS_9FwdParamsE,"a",@progbits
	.sectionflags	@""
	.align	4
.nv.constant2._ZN10layer_norm13ln_fwd_kernelINS_13Kernel_traitsIf6__halffS2_fjLj7168ELj1ELj1ELj4ELj16ENS_18Kernel_traits_baseILj7168EfS2_fS2_fjLj128EEEEELb1ELb1ELb0ELb1EEEvNS_9FwdParamsE:
        /*0000*/ 	.byte	0x30, 0x13, 0x00, 0x00, 0x70, 0x13, 0x00, 0x00, 0xf0, 0x12, 0x00, 0x00


//--------------------- .nv.constant2._ZN10layer_norm13ln_fwd_kernelINS_13Kernel_traitsI6__halfffffjLj7168ELj1ELj1ELj8ELj16ENS_18Kernel_traits_baseILj7168ES2_ffffjLj256EEEEELb1ELb0ELb0ELb0EEEvNS_9FwdParamsE --------------------------
	.section	.nv.constant2._ZN10layer_norm13ln_fwd_kernelINS_13Kernel_traitsI6__halfffffjLj7168ELj1ELj1ELj8ELj16ENS_18Kernel_traits_baseILj7168ES2_ffffjLj256EEEEELb1ELb0ELb0ELb0EEEvNS_9FwdParamsE,"a",@progbits
	.sectionflags	@""
	.align	4
.nv.constant2._ZN10layer_norm13ln_fwd_kernelINS_13Kernel_traitsI6__halfffffjLj7168ELj1ELj1ELj8ELj16ENS_18Kernel_traits_baseILj7168ES2_ffffjLj256EEEEELb1ELb0ELb0ELb0EEEvNS_9FwdParamsE:
        /*0000*/ 	.byte	0x20, 0x15, 0x00, 0x00, 0x60, 0x15, 0x00, 0x00, 0xe0, 0x14, 0x00, 0x00


//--------------------- .nv.constant2._ZN10layer_norm13ln_fwd_kernelINS_13Kernel_traitsI6__halfffffjLj7168ELj1ELj1ELj8ELj16ENS_18Kernel_traits_baseILj7168ES2_ffffjLj256EEEEELb1ELb0ELb0ELb1EEEvNS_9FwdParamsE --------------------------
	.section	.nv.constant2._ZN10layer_norm13ln_fwd_kernelINS_13Kernel_traitsI6__halfffffjLj7168ELj1ELj1ELj8ELj16ENS_18Kernel_traits_baseILj7168ES2_ffffjLj256EEEEELb1ELb0ELb0ELb1EEEvNS_9FwdParamsE,"a",@progbits
	.sectionflags	@""
	.align	4
.nv.constant2._ZN10layer_norm13ln_fwd_kernelINS_13Kernel_traitsI6__halfffffjLj7168ELj1ELj1ELj8ELj16ENS_18Kernel_traits_baseILj7168ES2_ffffjLj256EEEEELb1ELb0ELb0ELb1EEEvNS_9FwdParamsE:
        /*0000*/ 	.byte	0xb0, 0x11, 0x00, 0x00, 0xf0, 0x11, 0x00, 0x00, 0x70, 0x11, 0x00, 0x00


//--------------------- .nv.constant2._ZN10layer_norm13ln_fwd_kernelINS_13Kernel_traitsI6__halfffffjLj7168ELj1ELj1ELj8ELj16ENS_18Kernel_traits_baseILj7168ES2_ffffjLj256EEEEELb1ELb1ELb0ELb0EEEvNS_9FwdParamsE --------------------------
	.section	.nv.constant2._ZN10layer_norm13ln_fwd_kernelINS_13Kernel_traitsI6__halfffffjLj7168ELj1ELj1ELj8ELj16ENS_18Kernel_traits_baseILj7168ES2_ffffjLj256EEEEELb1ELb1ELb0ELb0EEEvNS_9FwdParamsE,"a",@progbits
	.sectionflags	@""
	.align	4
.nv.constant2._ZN10layer_norm13ln_fwd_kernelINS_13Kernel_traitsI6__halfffffjLj7168ELj1ELj1ELj8ELj16ENS_18Kernel_traits_baseILj7168ES2_ffffjLj256EEEEELb1ELb1ELb0ELb0EEEvNS_9FwdParamsE:
        /*0000*/ 	.byte	0xb0, 0x1b, 0x00, 0x00, 0xf0, 0x1b, 0x00, 0x00, 0x70, 0x1b, 0x00, 0x00


//--------------------- .nv.constant2._ZN10layer_norm13ln_fwd_kernelINS_13Kernel_traitsI6__halfffffjLj7168ELj1ELj1ELj8ELj16ENS_18Kernel_traits_baseILj7168ES2_ffffjLj256EEEEELb1ELb1ELb0ELb1EEEvNS_9FwdParamsE --------------------------
	.section	.nv.constant2._ZN10layer_norm13ln_fwd_kernelINS_13Kernel_traitsI6__halfffffjLj7168ELj1ELj1ELj8ELj16ENS_18Kernel_traits_baseILj7168ES2_ffffjLj256EEEEELb1ELb1ELb0ELb1EEEvNS_9FwdParamsE,"a",@progbits
	.sectionflags	@""
	.align	4
.nv.constant2._ZN10layer_norm13ln_fwd_kernelINS_13Kernel_traitsI6__halfffffjLj7168ELj1ELj1ELj8ELj16ENS_18Kernel_traits_baseILj7168ES2_ffffjLj256EEEEELb1ELb1ELb0ELb1EEEvNS_9FwdParamsE:
        /*0000*/ 	.byte	0xf0, 0x15, 0x00, 0x00, 0x30, 0x16, 0x00, 0x00, 0xb0, 0x15, 0x00, 0x00


//--------------------- .nv.constant2._ZN10layer_norm13ln_fwd_kernelINS_13Kernel_traitsIfffffjLj7168ELj1ELj1ELj8ELj16ENS_18Kernel_traits_baseILj7168EfffffjLj256EEEEELb1ELb0ELb0ELb0EEEvNS_9FwdParamsE --------------------------
	.section	.nv.constant2._ZN10layer_norm13ln_fwd_kernelINS_13Kernel_traitsIfffffjLj7168ELj1ELj1ELj8ELj16ENS_18Kernel_traits_baseILj7168EfffffjLj256EEEEELb1ELb0ELb0ELb0EEEvNS_9FwdParamsE,"a",@progbits
	.sectionflags	@""
	.align	4
.nv.constant2._ZN10layer_norm13ln_fwd_kernelINS_13Kernel_traitsIfffffjLj7168ELj1ELj1ELj8ELj16ENS_18Kernel_traits_baseILj7168EfffffjLj256EEEEELb1ELb0ELb0ELb0EEEvNS_9FwdParamsE:
        /*0000*/ 	.byte	0x40, 0x12, 0x00, 0x00, 0x80, 0x12, 0x00, 0x00, 0x00, 0x12, 0x00, 0x00


//--------------------- .nv.constant2._ZN10layer_norm13ln_fwd_kernelINS_13Kernel_traitsIfffffjLj7168ELj1ELj1ELj8ELj16ENS_18Kernel_traits_baseILj7168EfffffjLj256EEEEELb1ELb0ELb0ELb1EEEvNS_9FwdParamsE --------------------------
	.section	.nv.constant2._ZN10layer_norm13ln_fwd_kernelINS_13Kernel_traitsIfffffjLj7168ELj1ELj1ELj8ELj16ENS_18Kernel_traits_baseILj7168EfffffjLj256EEEEELb1ELb0ELb0ELb1EEEvNS_9FwdParamsE,"a",@progbits
	.sectionflags	@""
	.align	4
.nv.constant2._ZN10layer_norm13ln_fwd_kernelINS_13Kernel_traitsIfffffjLj7168ELj1ELj1ELj8ELj16ENS_18Kernel_traits_baseILj7168EfffffjLj256EEEEELb1ELb0ELb0ELb1EEEvNS_9FwdParamsE:
        /*0000*/ 	.byte	0x90, 0x0c, 0x00, 0x00, 0xd0, 0x0c, 0x00, 0x00, 0x50, 0x0c, 0x00, 0x00


//--------------------- .nv.constant2._ZN10layer_norm13ln_fwd_kernelINS_13Kernel_traitsIfffffjLj7168ELj1ELj1ELj8ELj16ENS_18Kernel_traits_baseILj7168EfffffjLj256EEEEELb1ELb1ELb0ELb0EEEvNS_9FwdParamsE --------------------------
	.section	.nv.constant2._ZN10layer_norm13ln_fwd_kernelINS_13Kernel_traitsIfffffjLj7168ELj1ELj1ELj8ELj16ENS_18Kernel_traits_baseILj7168EfffffjLj256EEEEELb1ELb1ELb0ELb0EEEvNS_9FwdParamsE,"a",@progbits
	.sectionflags	@""
	.align	4
.nv.constant2._ZN10layer_norm13ln_fwd_kernelINS_13Kernel_traitsIfffffjLj7168ELj1ELj1ELj8ELj16ENS_18Kernel_traits_baseILj7168EfffffjLj256EEEEELb1ELb1ELb0ELb0EEEvNS_9FwdParamsE:
        /*0000*/ 	.byte	0x60, 0x14, 0x00, 0x00, 0xa0, 0x14, 0x00, 0x00, 0x20, 0x14, 0x00, 0x00


//--------------------- .nv.constant2._ZN10layer_norm13ln_fwd_kernelINS_13Kernel_traitsIfffffjLj7168ELj1ELj1ELj8ELj16ENS_18Kernel_traits_baseILj7168EfffffjLj256EEEEELb1ELb1ELb0ELb1EEEvNS_9FwdParamsE --------------------------
	.section	.nv.constant2._ZN10layer_norm13ln_fwd_kernelINS_13Kernel_traitsIfffffjLj7168ELj1ELj1ELj8ELj16ENS_18Kernel_traits_baseILj7168EfffffjLj256EEEEELb1ELb1ELb0ELb1EEEvNS_9FwdParamsE,"a",@progbits
	.sectionflags	@""
	.align	4
.nv.constant2._ZN10layer_norm13ln_fwd_kernelINS_13Kernel_traitsIfffffjLj7168ELj1ELj1ELj8ELj16ENS_18Kernel_traits_baseILj7168EfffffjLj256EEEEELb1ELb1ELb0ELb1EEEvNS_9FwdParamsE:
        /*0000*/ 	.byte	0xc0, 0x0d, 0x00, 0x00, 0x00, 0x0e, 0x00, 0x00, 0x80, 0x0d, 0x00, 0x00


//--------------------- .text._ZN10layer_norm13ln_fwd_kernelINS_13Kernel_traitsI13__nv_bfloat16S2_S2_S2_fjLj7168ELj1ELj1ELj4ELj16ENS_18Kernel_traits_baseILj7168ES2_S2_S2_S2_fjLj128EEEEELb0ELb0ELb0ELb0EEEvNS_9FwdParamsE --------------------------
	.section	.text._ZN10layer_norm13ln_fwd_kernelINS_13Kernel_traitsI13__nv_bfloat16S2_S2_S2_fjLj7168ELj1ELj1ELj4ELj16ENS_18Kernel_traits_baseILj7168ES2_S2_S2_S2_fjLj128EEEEELb0ELb0ELb0ELb0EEEvNS_9FwdParamsE,"ax",@progbits
	.align	128
        .global         _ZN10layer_norm13ln_fwd_kernelINS_13Kernel_traitsI13__nv_bfloat16S2_S2_S2_fjLj7168ELj1ELj1ELj4ELj16ENS_18Kernel_traits_baseILj7168ES2_S2_S2_S2_fjLj128EEEEELb0ELb0ELb0ELb0EEEvNS_9FwdParamsE
        .type           _ZN10layer_norm13ln_fwd_kernelINS_13Kernel_traitsI13__nv_bfloat16S2_S2_S2_fjLj7168ELj1ELj1ELj4ELj16ENS_18Kernel_traits_baseILj7168ES2_S2_S2_S2_fjLj128EEEEELb0ELb0ELb0ELb0EEEvNS_9FwdParamsE,@function
        .size           _ZN10layer_norm13ln_fwd_kernelINS_13Kernel_traitsI13__nv_bfloat16S2_S2_S2_fjLj7168ELj1ELj1ELj4ELj16ENS_18Kernel_traits_baseILj7168ES2_S2_S2_S2_fjLj128EEEEELb0ELb0ELb0ELb0EEEvNS_9FwdParamsE,(.L_x_42291 - _ZN10layer_norm13ln_fwd_kernelINS_13Kernel_traitsI13__nv_bfloat16S2_S2_S2_fjLj7168ELj1ELj1ELj4ELj16ENS_18Kernel_traits_baseILj7168ES2_S2_S2_S2_fjLj128EEEEELb0ELb0ELb0ELb0EEEvNS_9FwdParamsE)
        .other          _ZN10layer_norm13ln_fwd_kernelINS_13Kernel_traitsI13__nv_bfloat16S2_S2_S2_fjLj7168ELj1ELj1ELj4ELj16ENS_18Kernel_traits_baseILj7168ES2_S2_S2_S2_fjLj128EEEEELb0ELb0ELb0ELb0EEEvNS_9FwdParamsE,@"STO_CUDA_ENTRY STV_DEFAULT"
_ZN10layer_norm13ln_fwd_kernelINS_13Kernel_traitsI13__nv_bfloat16S2_S2_S2_fjLj7168ELj1ELj1ELj4ELj16ENS_18Kernel_traits_baseILj7168ES2_S2_S2_S2_fjLj128EEEEELb0ELb0ELb0ELb0EEEvNS_9FwdParamsE:
.text._ZN10layer_norm13ln_fwd_kernelINS_13Kernel_traitsI13__nv_bfloat16S2_S2_S2_fjLj7168ELj1ELj1ELj4ELj16ENS_18Kernel_traits_baseILj7168ES2_S2_S2_S2_fjLj128EEEEELb0ELb0ELb0ELb0EEEvNS_9FwdParamsE:
[----:B------:R-:W-:Y:S01]  /*0000*/  LDC R1, c[0x0][0x37c] ;  /* 0x0000df00ff017b82 */ /* 0x000fe20000000800 */
[----:B------:R-:W0:Y:S01]  /*0010*/  S2R R3, SR_TID.X ;  /* 0x0000000000037919 */ /* 0x000e220000002100 */
[----:B------:R-:W1:Y:S06]  /*0020*/  LDCU.64 UR8, c[0x0][0x438] ;  /* 0x00008700ff0877ac */ /* 0x000e6c0008000a00 */
[----:B------:R-:W2:Y:S01]  /*0030*/  LDC R27, c[0x0][0x388] ;  /* 0x0000e200ff1b7b82 */ /* 0x000ea20000000800 */
[----:B------:R-:W-:Y:S01]  /*0040*/  BSSY.RECONVERGENT B0, `(.L_x_0) ;  /* 0x000008a000007945 */ /* 0x000fe20003800200 */
[----:B------:R-:W3:Y:S06]  /*0050*/  LDCU.64 UR6, c[0x0][0x358] ;  /* 0x00006b00ff0677ac */ /* 0x000eec0008000a00 */
[----:B------:R-:W4:Y:S01]  /*0060*/  S2UR UR4, SR_CTAID.X ;  /* 0x00000000000479c3 */ /* 0x000f220000002500 */
[----:B-1----:R-:W-:-:S04]  /*0070*/  UISETP.NE.U32.AND UP0, UPT, UR8, URZ, UPT ;  /* 0x000000ff0800728c */ /* 0x002fc8000bf05070 */
[----:B------:R-:W-:Y:S01]  /*0080*/  UISETP.NE.AND.EX UP0, UPT, UR9, URZ, UPT, UP0 ;  /* 0x000000ff0900728c */ /* 0x000fe2000bf05300 */
[----:B--2---:R-:W-:-:S04]  /*0090*/  SHF.R.S32.HI R0, RZ, 0x1f, R27 ;  /* 0x0000001fff007819 */ /* 0x004fc8000001141b */
[----:B------:R-:W-:Y:S02]  /*00a0*/  LEA.HI R27, R0, R27, RZ, 0x3 ;  /* 0x0000001b001b7211 */ /* 0x000fe400078f18ff */
[C---:B0-----:R-:W-:Y:S02]  /*00b0*/  LOP3.LUT R26, R3.reuse, 0x60, RZ, 0xc0, !PT ;  /* 0x00000060031a7812 */ /* 0x041fe400078ec0ff */
[----:B------:R-:W-:Y:S02]  /*00c0*/  LOP3.LUT R0, R3, 0x1f, RZ, 0xc0, !PT ;  /* 0x0000001f03007812 */ /* 0x000fe400078ec0ff */
[----:B------:R-:W-:Y:S02]  /*00d0*/  LOP3.LUT R29, R26, 0x1f, R3, 0xf8, !PT ;  /* 0x0000001f1a1d7812 */ /* 0x000fe400078ef803 */
[----:B----4-:R-:W-:Y:S02]  /*00e0*/  MOV R124, UR4 ;  /* 0x00000004007c7c02 */ /* 0x010fe40008000f00 */
[----:B------:R-:W-:-:S04]  /*00f0*/  LOP3.LUT R2, R29, 0x7f, RZ, 0x3c, !PT ;  /* 0x0000007f1d027812 */ /* 0x000fc800078e3cff */
[----:B------:R-:W-:Y:S01]  /*0100*/  LEA.HI.SX32 R123, R27, R2, 0x1d ;  /* 0x000000021b7b7211 */ /* 0x000fe200078feaff */
[----:B---3--:R-:W-:Y:S06]  /*0110*/  BRA.U !UP0, `(.L_x_1) ;  /* 0x0000000108e47547 */ /* 0x008fec000b800000 */
[C---:B------:R-:W-:Y:S02]  /*0120*/  ISETP.GE.U32.AND P0, PT, R123.reuse, 0x80, PT ;  /* 0x000000807b00780c */ /* 0x040fe40003f06070 */
[C---:B------:R-:W-:Y:S02]  /*0130*/  ISETP.GE.U32.AND P1, PT, R123.reuse, 0x100, PT ;  /* 0x000001007b00780c */ /* 0x040fe40003f26070 */
[C---:B------:R-:W-:Y:S02]  /*0140*/  ISETP.GE.U32.AND P2, PT, R123.reuse, 0x180, PT ;  /* 0x000001807b00780c */ /* 0x040fe40003f46070 */
[C---:B------:R-:W-:Y:S02]  /*0150*/  ISETP.GE.U32.AND P3, PT, R123.reuse, 0x200, PT ;  /* 0x000002007b00780c */ /* 0x040fe40003f66070 */
[C---:B------:R-:W-:Y:S02]  /*0160*/  ISETP.GE.U32.AND P4, PT, R123.reuse, 0x280, PT ;  /* 0x000002807b00780c */ /* 0x040fe40003f86070 */
[----:B------:R-:W-:-:S03]  /*0170*/  ISETP.GE.U32.AND P5, PT, R123, 0x300, PT ;  /* 0x000003007b00780c */ /* 0x000fc60003fa6070 */
[----:B------:R-:W0:Y:S08]  /*0180*/  @P0 LDC.64 R2, c[0x0][0x3d0] ;  /* 0x0000f400ff020b82 */ /* 0x000e300000000a00 */
[----:B------:R-:W1:Y:S08]  /*0190*/  @P0 LDC.64 R4, c[0x0][0x438] ;  /* 0x00010e00ff040b82 */ /* 0x000e700000000a00 */
[----:B------:R-:W2:Y:S08]  /*01a0*/  @P1 LDC.64 R6, c[0x0][0x3d0] ;  /* 0x0000f400ff061b82 */ /* 0x000eb00000000a00 */
[----:B------:R-:W3:Y:S01]  /*01b0*/  @P1 LDC.64 R8, c[0x0][0x438] ;  /* 0x00010e00ff081b82 */ /* 0x000ee20000000a00 */
[----:B0-----:R-:W-:-:S05]  /*01c0*/  @P0 IMAD.WIDE.U32 R2, R29, 0x10, R2 ;  /* 0x000000101d020825 */ /* 0x001fca00078e0002 */
[----:B------:R0:W5:Y:S02]  /*01d0*/  @P0 LDG.E.128 R104, desc[UR6][R2.64] ;  /* 0x0000000602680981 */ /* 0x000164000c1e1d00 */
[----:B------:R-:W4:Y:S01]  /*01e0*/  @P2 LDC.64 R10, c[0x0][0x3d0] ;  /* 0x0000f400ff0a2b82 */ /* 0x000f220000000a00 */
[C---:B-1----:R-:W-:Y:S01]  /*01f0*/  @P0 IMAD.WIDE.U32 R4, R29.reuse, 0x10, R4 ;  /* 0x000000101d040825 */ /* 0x042fe200078e0004 */
[----:B------:R-:W-:-:S04]  /*0200*/  @P0 LOP3.LUT R29, R29, 0x80, RZ, 0xfc, !PT ;  /* 0x000000801d1d0812 */ /* 0x000fc800078efcff */
[----:B------:R0:W5:Y:S02]  /*0210*/  @P0 LD.E.128 R100, desc[UR6][R4.64] ;  /* 0x0000000604640980 */ /* 0x000164000c101d00 */
[----:B------:R-:W1:Y:S01]  /*0220*/  @P2 LDC.64 R12, c[0x0][0x438] ;  /* 0x00010e00ff0c2b82 */ /* 0x000e620000000a00 */
[----:B--2---:R-:W-:-:S05]  /*0230*/  @P1 IMAD.WIDE.U32 R6, R29, 0x10, R6 ;  /* 0x000000101d061825 */ /* 0x004fca00078e0006 */
[----:B------:R0:W5:Y:S02]  /*0240*/  @P1 LDG.E.128 R96, desc[UR6][R6.64] ;  /* 0x0000000606601981 */ /* 0x000164000c1e1d00 */
[----:B------:R-:W2:Y:S01]  /*0250*/  @P3 LDC.64 R14, c[0x0][0x3d0] ;  /* 0x0000f400ff0e3b82 */ /* 0x000ea20000000a00 */
[C---:B---3--:R-:W-:Y:S01]  /*0260*/  @P1 IMAD.WIDE.U32 R8, R29.reuse, 0x10, R8 ;  /* 0x000000101d081825 */ /* 0x048fe200078e0008 */
[----:B------:R-:W-:-:S04]  /*0270*/  @P1 IADD3 R29, PT, PT, R29, 0x80, RZ ;  /* 0x000000801d1d1810 */ /* 0x000fc80007ffe0ff */
[----:B------:R0:W5:Y:S02]  /*0280*/  @P1 LD.E.128 R92, desc[UR6][R8.64] ;  /* 0x00000006085c1980 */ /* 0x000164000c101d00 */
[----:B------:R-:W3:Y:S01]  /*0290*/  @P3 LDC.64 R16, c[0x0][0x438] ;  /* 0x00010e00ff103b82 */ /* 0x000ee20000000a00 */
[----:B----4-:R-:W-:-:S05]  /*02a0*/  @P2 IMAD.WIDE.U32 R10, R29, 0x10, R10 ;  /* 0x000000101d0a2825 */ /* 0x010fca00078e000a */
[----:B------:R0:W5:Y:S02]  /*02b0*/  @P2 LDG.E.128 R88, desc[UR6][R10.64] ;  /* 0x000000060a582981 */ /* 0x000164000c1e1d00 */
[----:B------:R-:W4:Y:S01]  /*02c0*/  @P4 LDC.64 R18, c[0x0][0x3d0] ;  /* 0x0000f400ff124b82 */ /* 0x000f220000000a00 */
[C---:B-1----:R-:W-:Y:S01]  /*02d0*/  @P2 IMAD.WIDE.U32 R12, R29.reuse, 0x10, R12 ;  /* 0x000000101d0c2825 */ /* 0x042fe200078e000c */
[----:B------:R-:W-:-:S04]  /*02e0*/  @P2 IADD3 R29, PT, PT, R29, 0x80, RZ ;  /* 0x000000801d1d2810 */ /* 0x000fc80007ffe0ff */
[----:B------:R0:W5:Y:S02]  /*02f0*/  @P2 LD.E.128 R84, desc[UR6][R12.64] ;  /* 0x000000060c542980 */ /* 0x000164000c101d00 */
[----:B------:R-:W1:Y:S01]  /*0300*/  @P4 LDC.64 R20, c[0x0][0x438] ;  /* 0x00010e00ff144b82 */ /* 0x000e620000000a00 */
[----:B--2---:R-:W-:-:S05]  /*0310*/  @P3 IMAD.WIDE.U32 R14, R29, 0x10, R14 ;  /* 0x000000101d0e3825 */ /* 0x004fca00078e000e */
[----:B------:R0:W5:Y:S02]  /*0320*/  @P3 LDG.E.128 R80, desc[UR6][R14.64] ;  /* 0x000000060e503981 */ /* 0x000164000c1e1d00 */
[----:B------:R-:W2:Y:S01]  /*0330*/  @P5 LDC.64 R22, c[0x0][0x3d0] ;  /* 0x0000f400ff165b82 */ /* 0x000ea20000000a00 */
[----:B---3--:R-:W-:-:S04]  /*0340*/  @P3 IMAD.WIDE.U32 R16, R29, 0x10, R16 ;  /* 0x000000101d103825 */ /* 0x008fc800078e0010 */
[----:B------:R-:W-:Y:S01]  /*0350*/  @P3 VIADD R29, R29, 0x80 ;  /* 0x000000801d1d3836 */ /* 0x000fe20000000000 */
[----:B------:R0:W5:Y:S02]  /*0360*/  @P3 LD.E.128 R76, desc[UR6][R16.64] ;  /* 0x00000006104c3980 */ /* 0x000164000c101d00 */
[----:B------:R-:W3:Y:S01]  /*0370*/  @P5 LDC.64 R24, c[0x0][0x438] ;  /* 0x00010e00ff185b82 */ /* 0x000ee20000000a00 */
[----:B----4-:R-:W-:-:S05]  /*0380*/  @P4 IMAD.WIDE.U32 R18, R29, 0x10, R18 ;  /* 0x000000101d124825 */ /* 0x010fca00078e0012 */
[----:B------:R0:W5:Y:S01]  /*0390*/  @P4 LDG.E.128 R72, desc[UR6][R18.64] ;  /* 0x0000000612484981 */ /* 0x000162000c1e1d00 */
[C---:B-1----:R-:W-:Y:S01]  /*03a0*/  @P4 IMAD.WIDE.U32 R20, R29.reuse, 0x10, R20 ;  /* 0x000000101d144825 */ /* 0x042fe200078e0014 */
[----:B------:R-:W-:-:S04]  /*03b0*/  @P4 IADD3 R29, PT, PT, R29, 0x80, RZ ;  /* 0x000000801d1d4810 */ /* 0x000fc80007ffe0ff */
[----:B------:R0:W5:Y:S01]  /*03c0*/  @P4 LD.E.128 R68, desc[UR6][R20.64] ;  /* 0x0000000614444980 */ /* 0x000162000c101d00 */
[----:B--2---:R-:W-:-:S05]  /*03d0*/  @P5 IMAD.WIDE.U32 R22, R29, 0x10, R22 ;  /* 0x000000101d165825 */ /* 0x004fca00078e0016 */
[----:B------:R0:W5:Y:S01]  /*03e0*/  @P5 LDG.E.128 R64, desc[UR6][R22.64] ;  /* 0x0000000616405981 */ /* 0x000162000c1e1d00 */
[----:B---3--:R-:W-:-:S05]  /*03f0*/  @P5 IMAD.WIDE.U32 R24, R29, 0x10, R24 ;  /* 0x000000101d185825 */ /* 0x008fca00078e0018 */
[----:B------:R0:W5:Y:S01]  /*0400*/  @P5 LD.E.128 R60, desc[UR6][R24.64] ;  /* 0x00000006183c5980 */ /* 0x000162000c101d00 */
[----:B------:R-:W-:Y:S02]  /*0410*/  ISETP.GE.U32.AND P0, PT, R123, 0x380, PT ;  /* 0x000003807b00780c */ /* 0x000fe40003f06070 */
[----:B------:R-:W-:-:S11]  /*0420*/  @P5 IADD3 R29, PT, PT, R29, 0x80, RZ ;  /* 0x000000801d1d5810 */ /* 0x000fd60007ffe0ff */
[----:B0-----:R-:W-:Y:S05]  /*0430*/  @!P0 BRA `(.L_x_2) ;  /* 0x0000000400288947 */ /* 0x001fea0003800000 */
[----:B------:R-:W0:Y:S08]  /*0440*/  LDC.64 R56, c[0x0][0x3d0] ;  /* 0x0000f400ff387b82 */ /* 0x000e300000000a00 */
[----:B------:R-:W1:Y:S01]  /*0450*/  LDC.64 R52, c[0x0][0x438] ;  /* 0x00010e00ff347b82 */ /* 0x000e620000000a00 */
[----:B0-----:R-:W-:-:S06]  /*0460*/  IMAD.WIDE.U32 R56, R29, 0x10, R56 ;  /* 0x000000101d387825 */ /* 0x001fcc00078e0038 */
[----:B------:R-:W5:Y:S01]  /*0470*/  LDG.E.128 R56, desc[UR6][R56.64] ;  /* 0x0000000638387981 */ /* 0x000f62000c1e1d00 */
[----:B-1----:R-:W-:-:S06]  /*0480*/  IMAD.WIDE.U32 R52, R29, 0x10, R52 ;  /* 0x000000101d347825 */ /* 0x002fcc00078e0034 */
[----:B------:R-:W5:Y:S01]  /*0490*/  LD.E.128 R52, desc[UR6][R52.64] ;  /* 0x0000000634347980 */ /* 0x000f62000c101d00 */
[----:B------:R-:W-:Y:S05]  /*04a0*/  BRA `(.L_x_2) ;  /* 0x00000004000c7947 */ /* 0x000fea0003800000 */
.L_x_1:
        /* <DEDUP_REMOVED lines=10> */
[C---:B0-----:R-:W-:Y:S01]  /*0550*/  @P0 IMAD.WIDE.U32 R2, R29.reuse, 0x10, R2 ;  /* 0x000000101d020825 */ /* 0x041fe200078e0002 */
[----:B------:R-:W-:-:S04]  /*0560*/  @P0 LOP3.LUT R29, R29, 0x80, RZ, 0xfc, !PT ;  /* 0x000000801d1d0812 */ /* 0x000fc800078efcff */
[----:B------:R0:W5:Y:S02]  /*0570*/  @P0 LDG.E.128 R104, desc[UR6][R2.64] ;  /* 0x0000000602680981 */ /* 0x000164000c1e1d00 */
[----:B------:R-:W4:Y:S01]  /*0580*/  @P4 LDC.64 R10, c[0x0][0x3d0] ;  /* 0x0000f400ff0a4b82 */ /* 0x000f220000000a00 */
[C---:B-1----:R-:W-:Y:S01]  /*0590*/  @P1 IMAD.WIDE.U32 R4, R29.reuse, 0x10, R4 ;  /* 0x000000101d041825 */ /* 0x042fe200078e0004 */
[----:B------:R-:W-:-:S04]  /*05a0*/  @P1 IADD3 R29, PT, PT, R29, 0x80, RZ ;  /* 0x000000801d1d1810 */ /* 0x000fc80007ffe0ff */
[----:B------:R0:W5:Y:S02]  /*05b0*/  @P1 LDG.E.128 R96, desc[UR6][R4.64] ;  /* 0x0000000604601981 */ /* 0x000164000c1e1d00 */
[----:B------:R-:W1:Y:S01]  /*05c0*/  @P5 LDC.64 R12, c[0x0][0x3d0] ;  /* 0x0000f400ff0c5b82 */ /* 0x000e620000000a00 */
[----:B--2---:R-:W-:-:S04]  /*05d0*/  @P2 IMAD.WIDE.U32 R6, R29, 0x10, R6 ;  /* 0x000000101d062825 */ /* 0x004fc800078e0006 */
[----:B------:R-:W-:Y:S01]  /*05e0*/  @P2 VIADD R29, R29, 0x80 ;  /* 0x000000801d1d2836 */ /* 0x000fe20000000000 */
[----:B------:R0:W5:Y:S03]  /*05f0*/  @P2 LDG.E.128 R88, desc[UR6][R6.64] ;  /* 0x0000000606582981 */ /* 0x000166000c1e1d00 */
[C---:B---3--:R-:W-:Y:S01]  /*0600*/  @P3 IMAD.WIDE.U32 R8, R29.reuse, 0x10, R8 ;  /* 0x000000101d083825 */ /* 0x048fe200078e0008 */
[----:B------:R-:W-:-:S04]  /*0610*/  @P3 IADD3 R29, PT, PT, R29, 0x80, RZ ;  /* 0x000000801d1d3810 */ /* 0x000fc80007ffe0ff */
[----:B------:R0:W5:Y:S01]  /*0620*/  @P3 LDG.E.128 R80, desc[UR6][R8.64] ;  /* 0x0000000608503981 */ /* 0x000162000c1e1d00 */
[C---:B----4-:R-:W-:Y:S01]  /*0630*/  @P4 IMAD.WIDE.U32 R10, R29.reuse, 0x10, R10 ;  /* 0x000000101d0a4825 */ /* 0x050fe200078e000a */
[----:B------:R-:W-:-:S04]  /*0640*/  @P4 IADD3 R29, PT, PT, R29, 0x80, RZ ;  /* 0x000000801d1d4810 */ /* 0x000fc80007ffe0ff */
[----:B------:R0:W5:Y:S01]  /*0650*/  @P4 LDG.E.128 R72, desc[UR6][R10.64] ;  /* 0x000000060a484981 */ /* 0x000162000c1e1d00 */
[----:B-1----:R-:W-:-:S05]  /*0660*/  @P5 IMAD.WIDE.U32 R12, R29, 0x10, R12 ;  /* 0x000000101d0c5825 */ /* 0x002fca00078e000c */
[----:B------:R0:W5:Y:S01]  /*0670*/  @P5 LDG.E.128 R64, desc[UR6][R12.64] ;  /* 0x000000060c405981 */ /* 0x000162000c1e1d00 */
[----:B------:R-:W-:Y:S01]  /*0680*/  ISETP.GE.U32.AND P6, PT, R123, 0x380, PT ;  /* 0x000003807b00780c */ /* 0x000fe20003fc6070 */
[----:B------:R-:W-:Y:S02]  /*0690*/  HFMA2 R62, -RZ, RZ, 0, 0 ;  /* 0x00000000ff3e7431 */ /* 0x000fe400000001ff */
[----:B------:R-:W-:Y:S01]  /*06a0*/  HFMA2 R86, -RZ, RZ, 0, 0 ;  /* 0x00000000ff567431 */ /* 0x000fe200000001ff */
[----:B------:R-:W-:Y:S01]  /*06b0*/  CS2R R60, SRZ ;  /* 0x00000000003c7805 */ /* 0x000fe2000001ff00 */
[----:B------:R-:W-:Y:S01]  /*06c0*/  IMAD.MOV.U32 R70, RZ, RZ, RZ ;  /* 0x000000ffff467224 */ /* 0x000fe200078e00ff */
[----:B------:R-:W-:Y:S02]  /*06d0*/  CS2R R68, SRZ ;  /* 0x0000000000447805 */ /* 0x000fe4000001ff00 */
[----:B------:R-:W-:Y:S02]  /*06e0*/  MOV R78, RZ ;  /* 0x000000ff004e7202 */ /* 0x000fe40000000f00 */
[----:B------:R-:W-:-:S02]  /*06f0*/  CS2R R76, SRZ ;  /* 0x00000000004c7805 */ /* 0x000fc4000001ff00 */
[----:B------:R-:W-:Y:S02]  /*0700*/  CS2R R84, SRZ ;  /* 0x0000000000547805 */ /* 0x000fe4000001ff00 */
[----:B------:R-:W-:Y:S02]  /*0710*/  MOV R94, RZ ;  /* 0x000000ff005e7202 */ /* 0x000fe40000000f00 */
[----:B------:R-:W-:Y:S01]  /*0720*/  CS2R R92, SRZ ;  /* 0x00000000005c7805 */ /* 0x000fe2000001ff00 */
[----:B------:R-:W-:Y:S01]  /*0730*/  IMAD.MOV.U32 R102, RZ, RZ, RZ ;  /* 0x000000ffff667224 */ /* 0x000fe200078e00ff */
[----:B------:R-:W-:Y:S02]  /*0740*/  CS2R R100, SRZ ;  /* 0x0000000000647805 */ /* 0x000fe4000001ff00 */
[----:B------:R-:W-:Y:S01]  /*0750*/  @P0 MOV R103, RZ ;  /* 0x000000ff00670202 */ /* 0x000fe20000000f00 */
[----:B------:R-:W-:Y:S01]  /*0760*/  @P3 IMAD.MOV.U32 R79, RZ, RZ, RZ ;  /* 0x000000ffff4f3224 */ /* 0x000fe200078e00ff */
[----:B------:R-:W-:-:S02]  /*0770*/  @P1 MOV R95, RZ ;  /* 0x000000ff005f1202 */ /* 0x000fc40000000f00 */
[----:B------:R-:W-:Y:S02]  /*0780*/  @P2 MOV R87, RZ ;  /* 0x000000ff00572202 */ /* 0x000fe40000000f00 */
[----:B------:R-:W-:Y:S02]  /*0790*/  @P4 MOV R71, RZ ;  /* 0x000000ff00474202 */ /* 0x000fe40000000f00 */
[----:B------:R-:W-:Y:S02]  /*07a0*/  @P5 MOV R63, RZ ;  /* 0x000000ff003f5202 */ /* 0x000fe40000000f00 */
[----:B------:R-:W-:Y:S01]  /*07b0*/  @P5 IADD3 R29, PT, PT, R29, 0x80, RZ ;  /* 0x000000801d1d5810 */ /* 0x000fe20007ffe0ff */
[----:B0-----:R-:W-:Y:S06]  /*07c0*/  @!P6 BRA `(.L_x_2) ;  /* 0x000000000044e947 */ /* 0x001fec0003800000 */
[----:B------:R-:W0:Y:S02]  /*07d0*/  LDC.64 R56, c[0x0][0x3d0] ;  /* 0x0000f400ff387b82 */ /* 0x000e240000000a00 */
[----:B0-----:R-:W-:-:S06]  /*07e0*/  IMAD.WIDE.U32 R56, R29, 0x10, R56 ;  /* 0x000000101d387825 */ /* 0x001fcc00078e0038 */
[----:B------:R-:W5:Y:S01]  /*07f0*/  LDG.E.128 R56, desc[UR6][R56.64] ;  /* 0x0000000638387981 */ /* 0x000f62000c1e1d00 */
[----:B------:R-:W-:Y:S02]  /*0800*/  CS2R R54, SRZ ;  /* 0x0000000000367805 */ /* 0x000fe4000001ff00 */
[----:B------:R-:W-:Y:S01]  /*0810*/  CS2R R52, SRZ ;  /* 0x0000000000347805 */ /* 0x000fe2000001ff00 */
[----:B------:R-:W-:Y:S01]  /*0820*/  IMAD.MOV.U32 R62, RZ, RZ, RZ ;  /* 0x000000ffff3e7224 */ /* 0x000fe200078e00ff */
[----:B------:R-:W-:Y:S02]  /*0830*/  CS2R R60, SRZ ;  /* 0x00000000003c7805 */ /* 0x000fe4000001ff00 */
[----:B------:R-:W-:Y:S02]  /*0840*/  MOV R70, RZ ;  /* 0x000000ff00467202 */ /* 0x000fe40000000f00 */
[----:B------:R-:W-:Y:S02]  /*0850*/  CS2R R68, SRZ ;  /* 0x0000000000447805 */ /* 0x000fe4000001ff00 */
[----:B------:R-:W-:-:S02]  /*0860*/  MOV R78, RZ ;  /* 0x000000ff004e7202 */ /* 0x000fc40000000f00 */
[----:B------:R-:W-:Y:S02]  /*0870*/  CS2R R76, SRZ ;  /* 0x00000000004c7805 */ /* 0x000fe4000001ff00 */
[----:B------:R-:W-:Y:S02]  /*0880*/  MOV R86, RZ ;  /* 0x000000ff00567202 */ /* 0x000fe40000000f00 */
[----:B------:R-:W-:Y:S01]  /*0890*/  CS2R R84, SRZ ;  /* 0x0000000000547805 */ /* 0x000fe2000001ff00 */
[----:B------:R-:W-:Y:S01]  /*08a0*/  IMAD.MOV.U32 R94, RZ, RZ, RZ ;  /* 0x000000ffff5e7224 */ /* 0x000fe200078e00ff */
[----:B------:R-:W-:Y:S02]  /*08b0*/  CS2R R92, SRZ ;  /* 0x00000000005c7805 */ /* 0x000fe4000001ff00 */
[----:B------:R-:W-:Y:S02]  /*08c0*/  MOV R102, RZ ;  /* 0x000000ff00667202 */ /* 0x000fe40000000f00 */
[----:B------:R-:W-:-:S07]  /*08d0*/  CS2R R100, SRZ ;  /* 0x0000000000647805 */ /* 0x000fce000001ff00 */
.L_x_2:
[----:B------:R-:W-:Y:S05]  /*08e0*/  BSYNC.RECONVERGENT B0 ;  /* 0x0000000000007941 */ /* 0x000fea0003800200 */
.L_x_0:
[----:B------:R-:W0:Y:S02]  /*08f0*/  LDCU UR4, c[0x0][0x384] ;  /* 0x00007080ff0477ac */ /* 0x000e240008000800 */
[----:B0-----:R-:W-:-:S13]  /*0900*/  ISETP.GE.AND P0, PT, R124, UR4, PT ;  /* 0x000000047c007c0c */ /* 0x001fda000bf06270 */
[----:B------:R-:W-:Y:S05]  /*0910*/  @P0 EXIT ;  /* 0x000000000000094d */ /* 0x000fea0003800000 */
[----:B------:R-:W-:Y:S01]  /*0920*/  SHF.R.S32.HI R27, RZ, 0x3, R27 ;  /* 0x00000003ff1b7819 */ /* 0x000fe2000001141b */
[----:B------:R-:W0:Y:S01]  /*0930*/  LDCU.64 UR4, c[0x0][0x3e0] ;  /* 0x00007c00ff0477ac */ /* 0x000e220008000a00 */
[----:B-----5:R-:W-:Y:S02]  /*0940*/  PRMT R121, R55, 0x7632, R121 ;  /* 0x0000763237797816 */ /* 0x020fe40000000079 */
[C---:B------:R-:W-:Y:S01]  /*0950*/  LOP3.LUT R3, R27.reuse, 0x7f, RZ, 0xc0, !PT ;  /* 0x0000007f1b037812 */ /* 0x040fe200078ec0ff */
[----:B------:R-:W-:Y:S01]  /*0960*/  UPLOP3.LUT UP1, UPT, UPT, UPT, UPT, 0x40, 0x4 ;  /* 0x000000000004789c */ /* 0x000fe20003f2e870 */
[----:B------:R-:W-:Y:S01]  /*0970*/  SHF.L.U32 R27, R27, 0x1, RZ ;  /* 0x000000011b1b7819 */ /* 0x000fe200000006ff */
[----:B------:R-:W1:Y:S01]  /*0980*/  LDCU UR12, c[0x0][0x388] ;  /* 0x00007100ff0c77ac */ /* 0x000e620008000800 */
[----:B------:R-:W-:Y:S01]  /*0990*/  PRMT R120, R59, 0x7632, R120 ;  /* 0x000076323b787816 */ /* 0x000fe20000000078 */
[----:B------:R-:W-:Y:S01]  /*09a0*/  IMAD R0, R0, -0x20, R3 ;  /* 0xffffffe000007824 */ /* 0x000fe200078e0203 */
[----:B------:R-:W-:Y:S01]  /*09b0*/  VIADDMNMX R3, R3, -R26, RZ, !PT ;  /* 0x8000001a03037246 */ /* 0x000fe200078001ff */
[----:B------:R-:W2:Y:S01]  /*09c0*/  LDCU.U8 UR10, c[0x0][0x410] ;  /* 0x00008200ff0a77ac */ /* 0x000ea20008000000 */
[----:B------:R-:W-:-:S02]  /*09d0*/  LOP3.LUT R122, R27, 0xffffff00, RZ, 0xc0, !PT ;  /* 0xffffff001b7a7812 */ /* 0x000fc400078ec0ff */
[----:B------:R-:W-:Y:S01]  /*09e0*/  VIMNMX R3, PT, PT, R3, 0x20, PT ;  /* 0x0000002003037848 */ /* 0x000fe20003fe0100 */
[----:B------:R-:W3:Y:S01]  /*09f0*/  LDCU UR11, c[0x0][0x400] ;  /* 0x00008000ff0b77ac */ /* 0x000ee20008000800 */
[----:B------:R-:W-:Y:S02]  /*0a00*/  VIMNMX R0, PT, PT, RZ, R0, !PT ;  /* 0x00000000ff007248 */ /* 0x000fe40007fe0100 */
[----:B------:R-:W-:Y:S01]  /*0a10*/  LEA R3, R3, R122, 0x3 ;  /* 0x0000007a03037211 */ /* 0x000fe200078e18ff */
[----:B0-----:R-:W-:Y:S01]  /*0a20*/  UISETP.NE.U32.AND UP0, UPT, UR4, URZ, UPT ;  /* 0x000000ff0400728c */ /* 0x001fe2000bf05070 */
[----:B------:R-:W-:Y:S01]  /*0a30*/  VIMNMX R5, PT, PT, R0, 0x20, PT ;  /* 0x0000002000057848 */ /* 0x000fe20003fe0100 */
[----:B------:R-:W0:Y:S01]  /*0a40*/  LDCU.64 UR8, c[0x0][0x3a0] ;  /* 0x00007400ff0877ac */ /* 0x000e220008000a00 */
[----:B------:R-:W-:Y:S02]  /*0a50*/  I2FP.F32.U32 R10, R3 ;  /* 0x00000003000a7245 */ /* 0x000fe40000201000 */
[----:B------:R-:W-:Y:S01]  /*0a60*/  PRMT R119, R54, 0x7632, R119 ;  /* 0x0000763236777816 */ /* 0x000fe20000000077 */
[----:B------:R-:W-:Y:S01]  /*0a70*/  UISETP.NE.AND.EX UP0, UPT, UR5, URZ, UPT, UP0 ;  /* 0x000000ff0500728c */ /* 0x000fe2000bf05300 */
[----:B------:R-:W-:Y:S01]  /*0a80*/  IMAD R122, R5, 0x8, R122 ;  /* 0x00000008057a7824 */ /* 0x000fe200078e027a */
[----:B------:R-:W-:Y:S01]  /*0a90*/  PRMT R118, R58, 0x7632, R118 ;  /* 0x000076323a767816 */ /* 0x000fe20000000076 */
[----:B------:R-:W4:Y:S01]  /*0aa0*/  MUFU.RCP R10, R10 ;  /* 0x0000000a000a7308 */ /* 0x000f220000001000 */
[----:B------:R-:W-:-:S02]  /*0ab0*/  PRMT R117, R53, 0x7632, R117 ;  /* 0x0000763235757816 */ /* 0x000fc40000000075 */
[----:B------:R-:W-:Y:S02]  /*0ac0*/  PRMT R116, R57, 0x7632, R116 ;  /* 0x0000763239747816 */ /* 0x000fe40000000074 */
[----:B------:R-:W-:Y:S02]  /*0ad0*/  PRMT R115, R52, 0x7632, R115 ;  /* 0x0000763234737816 */ /* 0x000fe40000000073 */
[----:B------:R-:W-:Y:S02]  /*0ae0*/  PRMT R114, R56, 0x7632, R114 ;  /* 0x0000763238727816 */ /* 0x000fe40000000072 */
[----:B------:R-:W-:Y:S02]  /*0af0*/  PRMT R113, R63, 0x7632, R113 ;  /* 0x000076323f717816 */ /* 0x000fe40000000071 */
[----:B------:R-:W-:Y:S02]  /*0b00*/  PRMT R112, R67, 0x7632, R112 ;  /* 0x0000763243707816 */ /* 0x000fe40000000070 */
        /* <DEDUP_REMOVED lines=40> */
[----:B------:R-:W-:Y:S02]  /*0d90*/  PLOP3.LUT P0, PT, PT, PT, UP0, 0x80, 0x8 ;  /* 0x000000000008781c */ /* 0x000fe40003f0f008 */
[----:B------:R-:W-:Y:S02]  /*0da0*/  PRMT R6, R102, 0x7632, R6 ;  /* 0x0000763266067816 */ /* 0x000fe40000000006 */
[----:B------:R-:W-:-:S02]  /*0db0*/  PRMT R5, R106, 0x7632, R5 ;  /* 0x000076326a057816 */ /* 0x000fc40000000005 */
[----:B------:R-:W-:Y:S02]  /*0dc0*/  PRMT R4, R101, 0x7632, R4 ;  /* 0x0000763265047816 */ /* 0x000fe40000000004 */
[----:B------:R-:W-:Y:S02]  /*0dd0*/  PRMT R3, R105, 0x7632, R3 ;  /* 0x0000763269037816 */ /* 0x000fe40000000003 */
[----:B------:R-:W-:Y:S02]  /*0de0*/  PRMT R2, R100, 0x7632, R2 ;  /* 0x0000763264027816 */ /* 0x000fe40000000002 */
[----:B01234-:R-:W-:-:S07]  /*0df0*/  PRMT R0, R104, 0x7632, R0 ;  /* 0x0000763268007816 */ /* 0x01ffce0000000000 */
.L_x_56:
[----:B------:R-:W0:Y:S01]  /*0e00*/  @P0 LDC.64 R108, c[0x0][0x3e0] ;  /* 0x0000f800ff6c0b82 */ /* 0x000e220000000a00 */
[----:B------:R-:W1:Y:S07]  /*0e10*/  S2R R184, SR_TID.X ;  /* 0x0000000000b87919 */ /* 0x000e6e0000002100 */
[----:B------:R-:W2:Y:S01]  /*0e20*/  LDC.64 R140, c[0x0][0x3e0] ;  /* 0x0000f800ff8c7b82 */ /* 0x000ea20000000a00 */
[----:B0-----:R-:W-:-:S06]  /*0e30*/  @P0 IMAD.WIDE R108, R124, 0x2, R108 ;  /* 0x000000027c6c0825 */ /* 0x001fcc00078e026c */
[----:B------:R-:W3:Y:S01]  /*0e40*/  @P0 LDG.E.U16 R108, desc[UR6][R108.64] ;  /* 0x000000066c6c0981 */ /* 0x000ee2000c1e1500 */
[----:B------:R-:W-:Y:S01]  /*0e50*/  IMAD R110, R124, UR12, RZ ;  /* 0x0000000c7c6e7c24 */ /* 0x000fe2000f8e02ff */
[----:B------:R-:W-:Y:S01]  /*0e60*/  ISETP.GE.U32.AND P1, PT, R123, 0x80, PT ;  /* 0x000000807b00780c */ /* 0x000fe20003f26070 */
[----:B------:R-:W-:Y:S01]  /*0e70*/  HFMA2 R185, -RZ, RZ, 1.875, 0 ;  /* 0x3f800000ffb97431 */ /* 0x000fe200000001ff */
[----:B--2---:R-:W-:Y:S01]  /*0e80*/  LOP3.LUT P5, RZ, R140, UR8, RZ, 0xfc, !PT ;  /* 0x000000088cff7c12 */ /* 0x004fe2000f8afcff */
[----:B------:R-:W-:Y:S01]  /*0e90*/  BSSY.RECONVERGENT B0, `(.L_x_3) ;  /* 0x000006a000007945 */ /* 0x000fe20003800200 */
[----:B------:R-:W-:Y:S02]  /*0ea0*/  SHF.R.S32.HI R111, RZ, 0x1f, R110 ;  /* 0x0000001fff6f7819 */ /* 0x000fe4000001146e */
[----:B------:R-:W-:Y:S02]  /*0eb0*/  LOP3.LUT P5, RZ, R141, UR9, RZ, 0xfc, P5 ;  /* 0x000000098dff7c12 */ /* 0x000fe4000a8afcff */
[----:B------:R-:W-:-:S04]  /*0ec0*/  LEA.HI R111, R111, R110, RZ, 0x3 ;  /* 0x0000006e6f6f7211 */ /* 0x000fc800078f18ff */
[----:B-1----:R-:W-:-:S04]  /*0ed0*/  LEA.HI.SX32 R125, R111, R184, 0x1d ;  /* 0x000000b86f7d7211 */ /* 0x002fc800078feaff */
[----:B------:R-:W-:Y:S02]  /*0ee0*/  MOV R189, R125 ;  /* 0x0000007d00bd7202 */ /* 0x000fe40000000f00 */
[----:B---3--:R-:W-:Y:S01]  /*0ef0*/  @P0 SHF.L.U32 R185, R108, 0x10, RZ ;  /* 0x000000106cb90819 */ /* 0x008fe200000006ff */
[----:B------:R-:W-:Y:S06]  /*0f00*/  @!P1 BRA `(.L_x_4) ;  /* 0x0000000400889947 */ /* 0x000fec0003800000 */
[----:B------:R-:W0:Y:S02]  /*0f10*/  LDC.64 R108, c[0x0][0x390] ;  /* 0x0000e400ff6c7b82 */ /* 0x000e240000000a00 */
[----:B0-----:R-:W-:-:S06]  /*0f20*/  IMAD.WIDE.U32 R108, R125, 0x10, R108 ;  /* 0x000000107d6c7825 */ /* 0x001fcc00078e006c */
[----:B------:R-:W5:Y:S01]  /*0f30*/  LDG.E.128 R108, desc[UR6][R108.64] ;  /* 0x000000066c6c7981 */ /* 0x000f62000c1e1d00 */
[----:B------:R-:W-:-:S04]  /*0f40*/  UISETP.NE.U32.AND UP0, UPT, UR8, URZ, UPT ;  /* 0x000000ff0800728c */ /* 0x000fc8000bf05070 */
[----:B------:R-:W-:-:S09]  /*0f50*/  UISETP.NE.AND.EX UP0, UPT, UR9, URZ, UPT, UP0 ;  /* 0x000000ff0900728c */ /* 0x000fd2000bf05300 */
[----:B------:R-:W-:Y:S05]  /*0f60*/  BRA.U !UP0, `(.L_x_5) ;  /* 0x0000000108a07547 */ /* 0x000fea000b800000 */
[----:B------:R-:W0:Y:S02]  /*0f70*/  LDC.64 R48, c[0x0][0x3a0] ;  /* 0x0000e800ff307b82 */ /* 0x000e240000000a00 */
[----:B0-----:R-:W-:-:S06]  /*0f80*/  IMAD.WIDE.U32 R48, R125, 0x10, R48 ;  /* 0x000000107d307825 */ /* 0x001fcc00078e0030 */
[----:B------:R-:W2:Y:S01]  /*0f90*/  LDG.E.128 R48, desc[UR6][R48.64] ;  /* 0x0000000630307981 */ /* 0x000ea2000c1e1d00 */
[C---:B-----5:R-:W-:Y:S01]  /*0fa0*/  PRMT R160, R108.reuse, 0x7632, R160 ;  /* 0x000076326ca07816 */ /* 0x060fe200000000a0 */
[----:B------:R-:W-:Y:S01]  /*0fb0*/  IMAD.U32 R108, R108, 0x10000, RZ ;  /* 0x000100006c6c7824 */ /* 0x000fe200078e00ff */
[C---:B------:R-:W-:Y:S02]  /*0fc0*/  PRMT R186, R111.reuse, 0x7632, R186 ;  /* 0x000076326fba7816 */ /* 0x040fe400000000ba */
[----:B------:R-:W-:Y:S02]  /*0fd0*/  SHF.L.U32 R188, R111, 0x10, RZ ;  /* 0x000000106fbc7819 */ /* 0x000fe400000006ff */
[C---:B------:R-:W-:Y:S02]  /*0fe0*/  PRMT R169, R109.reuse, 0x7632, R169 ;  /* 0x000076326da97816 */ /* 0x040fe400000000a9 */
[----:B------:R-:W-:Y:S02]  /*0ff0*/  SHF.L.U32 R164, R109, 0x10, RZ ;  /* 0x000000106da47819 */ /* 0x000fe400000006ff */
[----:B------:R-:W-:-:S02]  /*1000*/  PRMT R171, R110, 0x7632, R171 ;  /* 0x000076326eab7816 */ /* 0x000fc400000000ab */
[----:B------:R-:W-:Y:S02]  /*1010*/  SHF.L.U32 R162, R110, 0x10, RZ ;  /* 0x000000106ea27819 */ /* 0x000fe400000006ff */
[----:B------:R-:W-:Y:S01]  /*1020*/  SHF.L.U32 R186, R186, 0x10, RZ ;  /* 0x00000010baba7819 */ /* 0x000fe200000006ff */
[C---:B--2---:R-:W-:Y:S01]  /*1030*/  IMAD.U32 R111, R48.reuse, 0x10000, RZ ;  /* 0x00010000306f7824 */ /* 0x044fe200078e00ff */
[----:B------:R-:W-:Y:S01]  /*1040*/  PRMT R109, R48, 0x7632, R109 ;  /* 0x00007632306d7816 */ /* 0x000fe2000000006d */
[----:B------:R-:W-:Y:S01]  /*1050*/  IMAD.U32 R48, R160, 0x10000, RZ ;  /* 0x00010000a0307824 */ /* 0x000fe200078e00ff */
[----:B------:R-:W-:Y:S01]  /*1060*/  PRMT R110, R49, 0x7632, R110 ;  /* 0x00007632316e7816 */ /* 0x000fe2000000006e */
[----:B------:R-:W-:Y:S01]  /*1070*/  FFMA.FTZ R166, R108, R185, R111 ;  /* 0x000000b96ca67223 */ /* 0x000fe2000001006f */
[----:B------:R-:W-:Y:S02]  /*1080*/  PRMT R173, R50, 0x7632, R173 ;  /* 0x0000763232ad7816 */ /* 0x000fe400000000ad */
[----:B------:R-:W-:-:S02]  /*1090*/  PRMT R187, R51, 0x7632, R187 ;  /* 0x0000763233bb7816 */ /* 0x000fc400000000bb */
[----:B------:R-:W-:Y:S02]  /*10a0*/  SHF.L.U32 R175, R50, 0x10, RZ ;  /* 0x0000001032af7819 */ /* 0x000fe400000006ff */
[----:B------:R-:W-:Y:S01]  /*10b0*/  SHF.L.U32 R108, R171, 0x10, RZ ;  /* 0x00000010ab6c7819 */ /* 0x000fe200000006ff */
[----:B------:R-:W-:Y:S01]  /*10c0*/  IMAD.U32 R187, R187, 0x10000, RZ ;  /* 0x00010000bbbb7824 */ /* 0x000fe200078e00ff */
[----:B------:R-:W-:Y:S01]  /*10d0*/  SHF.L.U32 R49, R49, 0x10, RZ ;  /* 0x0000001031317819 */ /* 0x000fe200000006ff */
[-C--:B------:R-:W-:Y:S01]  /*10e0*/  FFMA.FTZ R162, R162, R185.reuse, R175 ;  /* 0x000000b9a2a27223 */ /* 0x080fe200000100af */
[----:B------:R-:W-:Y:S01]  /*10f0*/  SHF.L.U32 R51, R51, 0x10, RZ ;  /* 0x0000001033337819 */ /* 0x000fe200000006ff */
[-C--:B------:R-:W-:Y:S01]  /*1100*/  FFMA.FTZ R175, R186, R185.reuse, R187 ;  /* 0x000000b9baaf7223 */ /* 0x080fe200000100bb */
[----:B------:R-:W-:Y:S01]  /*1110*/  SHF.L.U32 R50, R169, 0x10, RZ ;  /* 0x00000010a9327819 */ /* 0x000fe200000006ff */
[-C--:B------:R-:W-:Y:S01]  /*1120*/  FFMA.FTZ R164, R164, R185.reuse, R49 ;  /* 0x000000b9a4a47223 */ /* 0x080fe20000010031 */
[----:B------:R-:W-:Y:S01]  /*1130*/  SHF.L.U32 R173, R173, 0x10, RZ ;  /* 0x00000010adad7819 */ /* 0x000fe200000006ff */
[----:B------:R-:W-:Y:S01]  /*1140*/  FFMA.FTZ R160, R188, R185, R51 ;  /* 0x000000b9bca07223 */ /* 0x000fe20000010033 */
[----:B------:R-:W-:-:S02]  /*1150*/  SHF.L.U32 R171, R110, 0x10, RZ ;  /* 0x000000106eab7819 */ /* 0x000fc400000006ff */
[----:B------:R-:W-:Y:S01]  /*1160*/  SHF.L.U32 R109, R109, 0x10, RZ ;  /* 0x000000106d6d7819 */ /* 0x000fe200000006ff */
[-C--:B------:R-:W-:Y:S01]  /*1170*/  FFMA.FTZ R173, R108, R185.reuse, R173 ;  /* 0x000000b96cad7223 */ /* 0x080fe200000100ad */
[----:B------:R-:W-:Y:S01]  /*1180*/  F2FP.BF16.F32.PACK_AB R51, R175, R160 ;  /* 0x000000a0af33723e */ /* 0x000fe200000010ff */
[-C--:B------:R-:W-:Y:S02]  /*1190*/  FFMA.FTZ R171, R50, R185.reuse, R171 ;  /* 0x000000b932ab7223 */ /* 0x080fe400000100ab */
[----:B------:R-:W-:Y:S01]  /*11a0*/  FFMA.FTZ R169, R48, R185, R109 ;  /* 0x000000b930a97223 */ /* 0x000fe2000001006d */
[----:B------:R-:W-:Y:S02]  /*11b0*/  F2FP.BF16.F32.PACK_AB R50, R173, R162 ;  /* 0x000000a2ad32723e */ /* 0x000fe400000010ff */
[----:B------:R-:W-:Y:S02]  /*11c0*/  F2FP.BF16.F32.PACK_AB R49, R171, R164 ;  /* 0x000000a4ab31723e */ /* 0x000fe400000010ff */
[----:B------:R-:W-:Y:S01]  /*11d0*/  F2FP.BF16.F32.PACK_AB R48, R169, R166 ;  /* 0x000000a6a930723e */ /* 0x000fe200000010ff */
[----:B------:R-:W-:Y:S06]  /*11e0*/  BRA `(.L_x_6) ;  /* 0x0000000000c07947 */ /* 0x000fec0003800000 */
.L_x_5:
[----:B------:R-:W-:-:S04]  /*11f0*/  ISETP.NE.U32.AND P0, PT, R140, RZ, PT ;  /* 0x000000ff8c00720c */ /* 0x000fc80003f05070 */
[----:B------:R-:W-:-:S13]  /*1200*/  ISETP.NE.AND.EX P0, PT, R141, RZ, PT, P0 ;  /* 0x000000ff8d00720c */ /* 0x000fda0003f05300 */
[----:B------:R-:W-:Y:S05]  /*1210*/  @!P0 BRA `(.L_x_7) ;  /* 0x0000000000648947 */ /* 0x000fea0003800000 */
[C---:B-----5:R-:W-:Y:S01]  /*1220*/  PRMT R48, R108.reuse, 0x7632, R48 ;  /* 0x000076326c307816 */ /* 0x060fe20000000030 */
[----:B------:R-:W-:Y:S01]  /*1230*/  IMAD.U32 R108, R108, 0x10000, RZ ;  /* 0x000100006c6c7824 */ /* 0x000fe200078e00ff */
[----:B------:R-:W-:Y:S02]  /*1240*/  PRMT R50, R110, 0x7632, R50 ;  /* 0x000076326e327816 */ /* 0x000fe40000000032 */
[----:B------:R-:W-:Y:S01]  /*1250*/  PRMT R49, R109, 0x7632, R49 ;  /* 0x000076326d317816 */ /* 0x000fe20000000031 */
[-C--:B------:R-:W-:Y:S01]  /*1260*/  FMUL.FTZ R166, R108, R185.reuse ;  /* 0x000000b96ca67220 */ /* 0x080fe20000410000 */
[----:B------:R-:W-:Y:S01]  /*1270*/  PRMT R51, R111, 0x7632, R51 ;  /* 0x000076326f337816 */ /* 0x000fe20000000033 */
[----:B------:R-:W-:Y:S01]  /*1280*/  IMAD.U32 R48, R48, 0x10000, RZ ;  /* 0x0001000030307824 */ /* 0x000fe200078e00ff */
[----:B------:R-:W-:Y:S02]  /*1290*/  SHF.L.U32 R108, R50, 0x10, RZ ;  /* 0x00000010326c7819 */ /* 0x000fe400000006ff */
[----:B------:R-:W-:Y:S01]  /*12a0*/  SHF.L.U32 R164, R109, 0x10, RZ ;  /* 0x000000106da47819 */ /* 0x000fe200000006ff */
[-C--:B------:R-:W-:Y:S01]  /*12b0*/  FMUL.FTZ R169, R48, R185.reuse ;  /* 0x000000b930a97220 */ /* 0x080fe20000410000 */
        /* <DEDUP_REMOVED lines=8> */
[----:B------:R-:W-:Y:S01]  /*1340*/  F2FP.BF16.F32.PACK_AB R48, R169, R166 ;  /* 0x000000a6a930723e */ /* 0x000fe200000010ff */
[----:B------:R-:W-:-:S02]  /*1350*/  FMUL.FTZ R175, R186, R185 ;  /* 0x000000b9baaf7220 */ /* 0x000fc40000410000 */
[----:B------:R-:W-:Y:S01]  /*1360*/  FMUL.FTZ R171, R50, R185 ;  /* 0x000000b932ab7220 */ /* 0x000fe20000410000 */
[----:B------:R-:W-:Y:S02]  /*1370*/  F2FP.BF16.F32.PACK_AB R50, R173, R162 ;  /* 0x000000a2ad32723e */ /* 0x000fe400000010ff */
[----:B------:R-:W-:Y:S02]  /*1380*/  F2FP.BF16.F32.PACK_AB R51, R175, R160 ;  /* 0x000000a0af33723e */ /* 0x000fe400000010ff */
[----:B------:R-:W-:Y:S01]  /*1390*/  F2FP.BF16.F32.PACK_AB R49, R171, R164 ;  /* 0x000000a4ab31723e */ /* 0x000fe200000010ff */
[----:B------:R-:W-:Y:S06]  /*13a0*/  BRA `(.L_x_6) ;  /* 0x0000000000507947 */ /* 0x000fec0003800000 */
.L_x_7:
[C---:B-----5:R-:W-:Y:S02]  /*13b0*/  PRMT R162, R109.reuse, 0x7632, R162 ;  /* 0x000076326da27816 */ /* 0x060fe400000000a2 */
[C---:B------:R-:W-:Y:S01]  /*13c0*/  PRMT R160, R108.reuse, 0x7632, R160 ;  /* 0x000076326ca07816 */ /* 0x040fe200000000a0 */
[----:B------:R-:W-:Y:S01]  /*13d0*/  IMAD.U32 R108, R108, 0x10000, RZ ;  /* 0x000100006c6c7824 */ /* 0x000fe200078e00ff */
[----:B------:R-:W-:Y:S02]  /*13e0*/  SHF.L.U32 R186, R110, 0x10, RZ ;  /* 0x000000106eba7819 */ /* 0x000fe400000006ff */
[----:B------:R-:W-:Y:S01]  /*13f0*/  SHF.L.U32 R164, R109, 0x10, RZ ;  /* 0x000000106da47819 */ /* 0x000fe200000006ff */
[-C--:B------:R-:W-:Y:S01]  /*1400*/  FMUL.FTZ R166, R108, R185.reuse ;  /* 0x000000b96ca67220 */ /* 0x080fe20000410000 */
[----:B------:R-:W-:Y:S01]  /*1410*/  PRMT R109, R110, 0x7632, R109 ;  /* 0x000076326e6d7816 */ /* 0x000fe2000000006d */
[----:B------:R-:W-:Y:S01]  /*1420*/  IMAD.U32 R110, R162, 0x10000, RZ ;  /* 0x00010000a26e7824 */ /* 0x000fe200078e00ff */
[C---:B------:R-:W-:Y:S01]  /*1430*/  PRMT R169, R111.reuse, 0x7632, R169 ;  /* 0x000076326fa97816 */ /* 0x040fe200000000a9 */
        /* <DEDUP_REMOVED lines=8> */
[----:B------:R-:W-:-:S02]  /*14c0*/  FMUL.FTZ R169, R108, R185 ;  /* 0x000000b96ca97220 */ /* 0x000fc40000410000 */
[-C--:B------:R-:W-:Y:S02]  /*14d0*/  FMUL.FTZ R173, R186, R185.reuse ;  /* 0x000000b9baad7220 */ /* 0x080fe40000410000 */
[----:B------:R-:W-:-:S07]  /*14e0*/  FMUL.FTZ R175, R190, R185 ;  /* 0x000000b9beaf7220 */ /* 0x000fce0000410000 */
.L_x_6:
[----:B------:R-:W0:Y:S01]  /*14f0*/  @P5 LDC.64 R108, c[0x0][0x3a8] ;  /* 0x0000ea00ff6c5b82 */ /* 0x000e220000000a00 */
[C---:B------:R-:W-:Y:S01]  /*1500*/  IADD3 R189, PT, PT, R125.reuse, 0x80, RZ ;  /* 0x000000807dbd7810 */ /* 0x040fe20007ffe0ff */
[----:B0-----:R-:W-:-:S05]  /*1510*/  @P5 IMAD.WIDE.U32 R108, R125, 0x10, R108 ;  /* 0x000000107d6c5825 */ /* 0x001fca00078e006c */
[----:B------:R0:W-:Y:S02]  /*1520*/  @P5 STG.E.128 desc[UR6][R108.64], R48 ;  /* 0x000000306c005986 */ /* 0x0001e4000c101d06 */
.L_x_4:
[----:B------:R-:W-:Y:S05]  /*1530*/  BSYNC.RECONVERGENT B0 ;  /* 0x0000000000007941 */ /* 0x000fea0003800200 */
.L_x_3:
[----:B------:R-:W-:Y:S01]  /*1540*/  ISETP.GE.U32.AND P2, PT, R123, 0x100, PT ;  /* 0x000001007b00780c */ /* 0x000fe20003f46070 */
[----:B------:R-:W-:Y:S03]  /*1550*/  BSSY.RECONVERGENT B0, `(.L_x_8) ;  /* 0x0000065000007945 */ /* 0x000fe60003800200 */
[----:B------:R-:W-:-:S09]  /*1560*/  P2R R186, PR, RZ, 0x4 ;  /* 0x00000004ffba7803 */ /* 0x000fd20000000000 */
[----:B------:R-:W-:Y:S05]  /*1570*/  @!P2 BRA `(.L_x_9) ;  /* 0x000000040088a947 */ /* 0x000fea0003800000 */
[----:B0-----:R-:W0:Y:S02]  /*1580*/  LDC.64 R108, c[0x0][0x390] ;  /* 0x0000e400ff6c7b82 */ /* 0x001e240000000a00 */
        /* <DEDUP_REMOVED lines=12> */
[----:B------:R-:W-:Y:S01]  /*1650*/  SHF.L.U32 R108, R108, 0x10, RZ ;  /* 0x000000106c6c7819 */ /* 0x000fe200000006ff */
[----:B------:R-:W-:Y:S01]  /*1660*/  IMAD.U32 R192, R187, 0x10000, RZ ;  /* 0x00010000bbc07824 */ /* 0x000fe200078e00ff */
[----:B------:R-:W-:Y:S02]  /*1670*/  SHF.L.U32 R154, R110, 0x10, RZ ;  /* 0x000000106e9a7819 */ /* 0x000fe400000006ff */
[----:B------:R-:W-:-:S02]  /*1680*/  PRMT R161, R109, 0x7632, R161 ;  /* 0x000076326da17816 */ /* 0x000fc400000000a1 */
[----:B------:R-:W-:Y:S02]  /*1690*/  PRMT R163, R110, 0x7632, R163 ;  /* 0x000076326ea37816 */ /* 0x000fe400000000a3 */
[----:B--2---:R-:W-:Y:S01]  /*16a0*/  SHF.L.U32 R111, R48, 0x10, RZ ;  /* 0x00000010306f7819 */ /* 0x004fe200000006ff */
[----:B------:R-:W-:Y:S01]  /*16b0*/  IMAD.U32 R167, R50, 0x10000, RZ ;  /* 0x0001000032a77824 */ /* 0x000fe200078e00ff */
[----:B------:R-:W-:Y:S02]  /*16c0*/  PRMT R109, R48, 0x7632, R109 ;  /* 0x00007632306d7816 */ /* 0x000fe4000000006d */
[----:B------:R-:W-:Y:S01]  /*16d0*/  PRMT R110, R49, 0x7632, R110 ;  /* 0x00007632316e7816 */ /* 0x000fe2000000006e */
[-C--:B------:R-:W-:Y:S01]  /*16e0*/  FFMA.FTZ R158, R108, R185.reuse, R111 ;  /* 0x000000b96c9e7223 */ /* 0x080fe2000001006f */
[----:B------:R-:W-:Y:S01]  /*16f0*/  PRMT R165, R50, 0x7632, R165 ;  /* 0x0000763232a57816 */ /* 0x000fe200000000a5 */
[----:B------:R-:W-:Y:S01]  /*1700*/  FFMA.FTZ R154, R154, R185, R167 ;  /* 0x000000b99a9a7223 */ /* 0x000fe200000100a7 */
[----:B------:R-:W-:-:S02]  /*1710*/  PRMT R190, R51, 0x7632, R190 ;  /* 0x0000763233be7816 */ /* 0x000fc400000000be */
[----:B------:R-:W-:Y:S02]  /*1720*/  SHF.L.U32 R108, R163, 0x10, RZ ;  /* 0x00000010a36c7819 */ /* 0x000fe400000006ff */
[----:B------:R-:W-:Y:S02]  /*1730*/  SHF.L.U32 R49, R49, 0x10, RZ ;  /* 0x0000001031317819 */ /* 0x000fe400000006ff */
[----:B------:R-:W-:Y:S02]  /*1740*/  SHF.L.U32 R51, R51, 0x10, RZ ;  /* 0x0000001033337819 */ /* 0x000fe400000006ff */
[----:B------:R-:W-:Y:S01]  /*1750*/  SHF.L.U32 R48, R152, 0x10, RZ ;  /* 0x0000001098307819 */ /* 0x000fe200000006ff */
[-C--:B------:R-:W-:Y:S01]  /*1760*/  FFMA.FTZ R156, R156, R185.reuse, R49 ;  /* 0x000000b99c9c7223 */ /* 0x080fe20000010031 */
[----:B------:R-:W-:Y:S01]  /*1770*/  SHF.L.U32 R50, R161, 0x10, RZ ;  /* 0x00000010a1327819 */ /* 0x000fe200000006ff */
[----:B------:R-:W-:Y:S01]  /*1780*/  FFMA.FTZ R152, R188, R185, R51 ;  /* 0x000000b9bc987223 */ /* 0x000fe20000010033 */
[----:B------:R-:W-:-:S02]  /*1790*/  SHF.L.U32 R167, R190, 0x10, RZ ;  /* 0x00000010bea77819 */ /* 0x000fc400000006ff */
[----:B------:R-:W-:Y:S02]  /*17a0*/  SHF.L.U32 R165, R165, 0x10, RZ ;  /* 0x00000010a5a57819 */ /* 0x000fe400000006ff */
[----:B------:R-:W-:Y:S01]  /*17b0*/  SHF.L.U32 R163, R110, 0x10, RZ ;  /* 0x000000106ea37819 */ /* 0x000fe200000006ff */
[-C--:B------:R-:W-:Y:S01]  /*17c0*/  FFMA.FTZ R167, R192, R185.reuse, R167 ;  /* 0x000000b9c0a77223 */ /* 0x080fe200000100a7 */
[----:B------:R-:W-:Y:S01]  /*17d0*/  SHF.L.U32 R109, R109, 0x10, RZ ;  /* 0x000000106d6d7819 */ /* 0x000fe200000006ff */
[-C--:B------:R-:W-:Y:S02]  /*17e0*/  FFMA.FTZ R165, R108, R185.reuse, R165 ;  /* 0x000000b96ca57223 */ /* 0x080fe400000100a5 */
[-C--:B------:R-:W-:Y:S01]  /*17f0*/  FFMA.FTZ R163, R50, R185.reuse, R163 ;  /* 0x000000b932a37223 */ /* 0x080fe200000100a3 */
[----:B------:R-:W-:Y:S01]  /*1800*/  F2FP.BF16.F32.PACK_AB R51, R167, R152 ;  /* 0x00000098a733723e */ /* 0x000fe200000010ff */
[----:B------:R-:W-:Y:S01]  /*1810*/  FFMA.FTZ R161, R48, R185, R109 ;  /* 0x000000b930a17223 */ /* 0x000fe2000001006d */
[----:B------:R-:W-:-:S02]  /*1820*/  F2FP.BF16.F32.PACK_AB R50, R165, R154 ;  /* 0x0000009aa532723e */ /* 0x000fc400000010ff */
[----:B------:R-:W-:Y:S02]  /*1830*/  F2FP.BF16.F32.PACK_AB R49, R163, R156 ;  /* 0x0000009ca331723e */ /* 0x000fe400000010ff */
[----:B------:R-:W-:Y:S01]  /*1840*/  F2FP.BF16.F32.PACK_AB R48, R161, R158 ;  /* 0x0000009ea130723e */ /* 0x000fe200000010ff */
[----:B------:R-:W-:Y:S06]  /*1850*/  BRA `(.L_x_11) ;  /* 0x0000000000c07947 */ /* 0x000fec0003800000 */
.L_x_10:
[----:B------:R-:W-:-:S04]  /*1860*/  ISETP.NE.U32.AND P2, PT, R140, RZ, PT ;  /* 0x000000ff8c00720c */ /* 0x000fc80003f45070 */
[----:B------:R-:W-:-:S13]  /*1870*/  ISETP.NE.AND.EX P2, PT, R141, RZ, PT, P2 ;  /* 0x000000ff8d00720c */ /* 0x000fda0003f45320 */
[----:B------:R-:W-:Y:S05]  /*1880*/  @P2 BRA `(.L_x_12) ;  /* 0x0000000000542947 */ /* 0x000fea0003800000 */
        /* <DEDUP_REMOVED lines=19> */
[----:B------:R-:W-:Y:S01]  /*19c0*/  FMUL.FTZ R167, R192, R185 ;  /* 0x000000b9c0a77220 */ /* 0x000fe20000410000 */
[----:B------:R-:W-:Y:S06]  /*19d0*/  BRA `(.L_x_11) ;  /* 0x0000000000607947 */ /* 0x000fec0003800000 */
.L_x_12:
[C---:B-----5:R-:W-:Y:S02]  /*19e0*/  PRMT R48, R108.reuse, 0x7632, R48 ;  /* 0x000076326c307816 */ /* 0x060fe40000000030 */
[----:B------:R-:W-:Y:S02]  /*19f0*/  SHF.L.U32 R108, R108, 0x10, RZ ;  /* 0x000000106c6c7819 */ /* 0x000fe400000006ff */
[----:B------:R-:W-:Y:S02]  /*1a00*/  PRMT R49, R109, 0x7632, R49 ;  /* 0x000076326d317816 */ /* 0x000fe40000000031 */
[----:B------:R-:W-:Y:S01]  /*1a10*/  PRMT R50, R110, 0x7632, R50 ;  /* 0x000076326e327816 */ /* 0x000fe20000000032 */
[----:B------:R-:W-:Y:S01]  /*1a20*/  FMUL.FTZ R158, R108, R185 ;  /* 0x000000b96c9e7220 */ /* 0x000fe20000410000 */
[----:B------:R-:W-:Y:S01]  /*1a30*/  PRMT R51, R111, 0x7632, R51 ;  /* 0x000076326f337816 */ /* 0x000fe20000000033 */
[----:B------:R-:W-:Y:S01]  /*1a40*/  IMAD.U32 R110, R110, 0x10000, RZ ;  /* 0x000100006e6e7824 */ /* 0x000fe200078e00ff */
[----:B------:R-:W-:-:S02]  /*1a50*/  SHF.L.U32 R156, R109, 0x10, RZ ;  /* 0x000000106d9c7819 */ /* 0x000fc400000006ff */
[----:B------:R-:W-:Y:S01]  /*1a60*/  SHF.L.U32 R152, R111, 0x10, RZ ;  /* 0x000000106f987819 */ /* 0x000fe200000006ff */
[-C--:B------:R-:W-:Y:S01]  /*1a70*/  FMUL.FTZ R154, R110, R185.reuse ;  /* 0x000000b96e9a7220 */ /* 0x080fe20000410000 */
[----:B------:R-:W-:Y:S01]  /*1a80*/  SHF.L.U32 R48, R48, 0x10, RZ ;  /* 0x0000001030307819 */ /* 0x000fe200000006ff */
[-C--:B------:R-:W-:Y:S01]  /*1a90*/  FMUL.FTZ R156, R156, R185.reuse ;  /* 0x000000b99c9c7220 */ /* 0x080fe20000410000 */
[----:B------:R-:W-:Y:S01]  /*1aa0*/  SHF.L.U32 R188, R51, 0x10, RZ ;  /* 0x0000001033bc7819 */ /* 0x000fe200000006ff */
[-C--:B------:R-:W-:Y:S01]  /*1ab0*/  FMUL.FTZ R152, R152, R185.reuse ;  /* 0x000000b998987220 */ /* 0x080fe20000410000 */
[----:B------:R-:W-:Y:S01]  /*1ac0*/  SHF.L.U32 R108, R50, 0x10, RZ ;  /* 0x00000010326c7819 */ /* 0x000fe200000006ff */
[----:B------:R-:W-:Y:S02]  /*1ad0*/  IMAD.U32 R50, R49, 0x10000, RZ ;  /* 0x0001000031327824 */ /* 0x000fe400078e00ff */
[-C--:B------:R-:W-:Y:S01]  /*1ae0*/  FMUL.FTZ R161, R48, R185.reuse ;  /* 0x000000b930a17220 */ /* 0x080fe20000410000 */
[-C--:B------:R-:W-:Y:S01]  /*1af0*/  FMUL.FTZ R167, R188, R185.reuse ;  /* 0x000000b9bca77220 */ /* 0x080fe20000410000 */
[-C--:B------:R-:W-:Y:S01]  /*1b00*/  FMUL.FTZ R165, R108, R185.reuse ;  /* 0x000000b96ca57220 */ /* 0x080fe20000410000 */
[----:B------:R-:W-:-:S02]  /*1b10*/  FMUL.FTZ R163, R50, R185 ;  /* 0x000000b932a37220 */ /* 0x000fc40000410000 */
[----:B------:R-:W-:Y:S02]  /*1b20*/  F2FP.BF16.F32.PACK_AB R48, R161, R158 ;  /* 0x0000009ea130723e */ /* 0x000fe400000010ff */
[----:B------:R-:W-:Y:S02]  /*1b30*/  F2FP.BF16.F32.PACK_AB R51, R167, R152 ;  /* 0x00000098a733723e */ /* 0x000fe400000010ff */
[----:B------:R-:W-:Y:S02]  /*1b40*/  F2FP.BF16.F32.PACK_AB R50, R165, R154 ;  /* 0x0000009aa532723e */ /* 0x000fe400000010ff */
[----:B------:R-:W-:-:S07]  /*1b50*/  F2FP.BF16.F32.PACK_AB R49, R163, R156 ;  /* 0x0000009ca331723e */ /* 0x000fce00000010ff */
.L_x_11:
[----:B------:R-:W0:Y:S02]  /*1b60*/  @P5 LDC.64 R108, c[0x0][0x3a8] ;  /* 0x0000ea00ff6c5b82 */ /* 0x000e240000000a00 */
[C---:B0-----:R-:W-:Y:S01]  /*1b70*/  @P5 IMAD.WIDE.U32 R108, R189.reuse, 0x10, R108 ;  /* 0x00000010bd6c5825 */ /* 0x041fe200078e006c */
[----:B------:R-:W-:-:S04]  /*1b80*/  IADD3 R189, PT, PT, R189, 0x80, RZ ;  /* 0x00000080bdbd7810 */ /* 0x000fc80007ffe0ff */
[----:B------:R1:W-:Y:S03]  /*1b90*/  @P5 STG.E.128 desc[UR6][R108.64], R48 ;  /* 0x000000306c005986 */ /* 0x0003e6000c101d06 */
.L_x_9:
[----:B------:R-:W-:Y:S05]  /*1ba0*/  BSYNC.RECONVERGENT B0 ;  /* 0x0000000000007941 */ /* 0x000fea0003800200 */
.L_x_8:
[----:B------:R-:W-:Y:S01]  /*1bb0*/  ISETP.GE.U32.AND P2, PT, R123, 0x180, PT ;  /* 0x000001807b00780c */ /* 0x000fe20003f46070 */
[----:B------:R-:W-:Y:S03]  /*1bc0*/  BSSY.RECONVERGENT B0, `(.L_x_13) ;  /* 0x0000065000007945 */ /* 0x000fe60003800200 */
[----:B------:R-:W-:-:S09]  /*1bd0*/  P2R R187, PR, RZ, 0x4 ;  /* 0x00000004ffbb7803 */ /* 0x000fd20000000000 */
[----:B------:R-:W-:Y:S05]  /*1be0*/  @!P2 BRA `(.L_x_14) ;  /* 0x000000040088a947 */ /* 0x000fea0003800000 */
[----:B01----:R-:W0:Y:S02]  /*1bf0*/  LDC.64 R108, c[0x0][0x390] ;  /* 0x0000e400ff6c7b82 */ /* 0x003e240000000a00 */
        /* <DEDUP_REMOVED lines=9> */
[C---:B------:R-:W-:Y:S01]  /*1c90*/  IMAD.U32 R190, R111.reuse, 0x10000, RZ ;  /* 0x000100006fbe7824 */ /* 0x040fe200078e00ff */
[----:B------:R-:W-:Y:S02]  /*1ca0*/  PRMT R188, R111, 0x7632, R188 ;  /* 0x000076326fbc7816 */ /* 0x000fe400000000bc */
[----:B------:R-:W-:Y:S02]  /*1cb0*/  SHF.L.U32 R108, R108, 0x10, RZ ;  /* 0x000000106c6c7819 */ /* 0x000fe400000006ff */
[C---:B------:R-:W-:Y:S02]  /*1cc0*/  PRMT R153, R109.reuse, 0x7632, R153 ;  /* 0x000076326d997816 */ /* 0x040fe40000000099 */
[----:B------:R-:W-:Y:S02]  /*1cd0*/  SHF.L.U32 R148, R109, 0x10, RZ ;  /* 0x000000106d947819 */ /* 0x000fe400000006ff */
[----:B------:R-:W-:-:S02]  /*1ce0*/  PRMT R155, R110, 0x7632, R155 ;  /* 0x000076326e9b7816 */ /* 0x000fc4000000009b */
[----:B------:R-:W-:Y:S02]  /*1cf0*/  SHF.L.U32 R146, R110, 0x10, RZ ;  /* 0x000000106e927819 */ /* 0x000fe400000006ff */
[----:B------:R-:W-:Y:S02]  /*1d00*/  SHF.L.U32 R188, R188, 0x10, RZ ;  /* 0x00000010bcbc7819 */ /* 0x000fe400000006ff */
[C---:B--2---:R-:W-:Y:S02]  /*1d10*/  SHF.L.U32 R111, R48.reuse, 0x10, RZ ;  /* 0x00000010306f7819 */ /* 0x044fe400000006ff */
[----:B------:R-:W-:Y:S01]  /*1d20*/  PRMT R109, R48, 0x7632, R109 ;  /* 0x00007632306d7816 */ /* 0x000fe2000000006d */
[----:B------:R-:W-:Y:S01]  /*1d30*/  IMAD.U32 R48, R144, 0x10000, RZ ;  /* 0x0001000090307824 */ /* 0x000fe200078e00ff */
[----:B------:R-:W-:Y:S01]  /*1d40*/  PRMT R110, R49, 0x7632, R110 ;  /* 0x00007632316e7816 */ /* 0x000fe2000000006e */
[----:B------:R-:W-:Y:S01]  /*1d50*/  FFMA.FTZ R150, R108, R185, R111 ;  /* 0x000000b96c967223 */ /* 0x000fe2000001006f */
[----:B------:R-:W-:-:S02]  /*1d60*/  PRMT R157, R50, 0x7632, R157 ;  /* 0x00007632329d7816 */ /* 0x000fc4000000009d */
[----:B------:R-:W-:Y:S02]  /*1d70*/  PRMT R191, R51, 0x7632, R191 ;  /* 0x0000763233bf7816 */ /* 0x000fe400000000bf */
[----:B------:R-:W-:Y:S01]  /*1d80*/  SHF.L.U32 R159, R50, 0x10, RZ ;  /* 0x00000010329f7819 */ /* 0x000fe200000006ff */
[----:B------:R-:W-:Y:S01]  /*1d90*/  IMAD.U32 R157, R157, 0x10000, RZ ;  /* 0x000100009d9d7824 */ /* 0x000fe200078e00ff */
[----:B------:R-:W-:Y:S02]  /*1da0*/  SHF.L.U32 R108, R155, 0x10, RZ ;  /* 0x000000109b6c7819 */ /* 0x000fe400000006ff */
        /* <DEDUP_REMOVED lines=10> */
[-C--:B------:R-:W-:Y:S02]  /*1e50*/  FFMA.FTZ R159, R188, R185.reuse, R191 ;  /* 0x000000b9bc9f7223 */ /* 0x080fe400000100bf */
[-C--:B------:R-:W-:Y:S01]  /*1e60*/  FFMA.FTZ R155, R50, R185.reuse, R155 ;  /* 0x000000b9329b7223 */ /* 0x080fe2000001009b */
[----:B------:R-:W-:Y:S01]  /*1e70*/  F2FP.BF16.F32.PACK_AB R50, R157, R146 ;  /* 0x000000929d32723e */ /* 0x000fe200000010ff */
[----:B------:R-:W-:Y:S01]  /*1e80*/  FFMA.FTZ R153, R48, R185, R109 ;  /* 0x000000b930997223 */ /* 0x000fe2000001006d */
[----:B------:R-:W-:Y:S02]  /*1e90*/  F2FP.BF16.F32.PACK_AB R51, R159, R144 ;  /* 0x000000909f33723e */ /* 0x000fe400000010ff */
[----:B------:R-:W-:Y:S02]  /*1ea0*/  F2FP.BF16.F32.PACK_AB R49, R155, R148 ;  /* 0x000000949b31723e */ /* 0x000fe400000010ff */
[----:B------:R-:W-:Y:S01]  /*1eb0*/  F2FP.BF16.F32.PACK_AB R48, R153, R150 ;  /* 0x000000969930723e */ /* 0x000fe200000010ff */
[----:B------:R-:W-:Y:S06]  /*1ec0*/  BRA `(.L_x_16) ;  /* 0x0000000000c07947 */ /* 0x000fec0003800000 */
.L_x_15:
[----:B------:R-:W-:-:S04]  /*1ed0*/  ISETP.NE.U32.AND P2, PT, R140, RZ, PT ;  /* 0x000000ff8c00720c */ /* 0x000fc80003f45070 */
[----:B------:R-:W-:-:S13]  /*1ee0*/  ISETP.NE.AND.EX P2, PT, R141, RZ, PT, P2 ;  /* 0x000000ff8d00720c */ /* 0x000fda0003f45320 */
[----:B------:R-:W-:Y:S05]  /*1ef0*/  @P2 BRA `(.L_x_17) ;  /* 0x0000000000542947 */ /* 0x000fea0003800000 */
[----:B-----5:R-:W-:Y:S01]  /*1f00*/  PRMT R144, R108, 0x7632, R144 ;  /* 0x000076326c907816 */ /* 0x020fe20000000090 */
[----:B------:R-:W-:Y:S01]  /*1f10*/  IMAD.U32 R188, R110, 0x10000, RZ ;  /* 0x000100006ebc7824 */ /* 0x000fe200078e00ff */
[----:B------:R-:W-:Y:S02]  /*1f20*/  SHF.L.U32 R108, R108, 0x10, RZ ;  /* 0x000000106c6c7819 */ /* 0x000fe400000006ff */
[C---:B------:R-:W-:Y:S02]  /*1f30*/  PRMT R146, R109.reuse, 0x7632, R146 ;  /* 0x000076326d927816 */ /* 0x040fe40000000092 */
[----:B------:R-:W-:Y:S01]  /*1f40*/  SHF.L.U32 R148, R109, 0x10, RZ ;  /* 0x000000106d947819 */ /* 0x000fe200000006ff */
[-C--:B------:R-:W-:Y:S01]  /*1f50*/  FMUL.FTZ R150, R108, R185.reuse ;  /* 0x000000b96c967220 */ /* 0x080fe20000410000 */
[----:B------:R-:W-:Y:S02]  /*1f60*/  PRMT R109, R110, 0x7632, R109 ;  /* 0x000076326e6d7816 */ /* 0x000fe4000000006d */
[C---:B------:R-:W-:Y:S01]  /*1f70*/  PRMT R153, R111.reuse, 0x7632, R153 ;  /* 0x000076326f997816 */ /* 0x040fe20000000099 */
[-C--:B------:R-:W-:Y:S01]  /*1f80*/  FMUL.FTZ R148, R148, R185.reuse ;  /* 0x000000b994947220 */ /* 0x080fe20000410000 */
[----:B------:R-:W-:Y:S01]  /*1f90*/  SHF.L.U32 R110, R146, 0x10, RZ ;  /* 0x00000010926e7819 */ /* 0x000fe200000006ff */
[-C--:B------:R-:W-:Y:S01]  /*1fa0*/  FMUL.FTZ R146, R188, R185.reuse ;  /* 0x000000b9bc927220 */ /* 0x080fe20000410000 */
[----:B------:R-:W-:Y:S01]  /*1fb0*/  SHF.L.U32 R190, R111, 0x10, RZ ;  /* 0x000000106fbe7819 */ /* 0x000fe200000006ff */
[----:B------:R-:W-:Y:S01]  /*1fc0*/  IMAD.U32 R192, R153, 0x10000, RZ ;  /* 0x0001000099c07824 */ /* 0x000fe200078e00ff */
[----:B------:R-:W-:Y:S01]  /*1fd0*/  SHF.L.U32 R108, R144, 0x10, RZ ;  /* 0x00000010906c7819 */ /* 0x000fe200000006ff */
[-C--:B------:R-:W-:Y:S01]  /*1fe0*/  FMUL.FTZ R155, R110, R185.reuse ;  /* 0x000000b96e9b7220 */ /* 0x080fe20000410000 */
[----:B------:R-:W-:Y:S01]  /*1ff0*/  SHF.L.U32 R188, R109, 0x10, RZ ;  /* 0x000000106dbc7819 */ /* 0x000fe200000006ff */
[-C--:B------:R-:W-:Y:S01]  /*2000*/  FMUL.FTZ R144, R190, R185.reuse ;  /* 0x000000b9be907220 */ /* 0x080fe20000410000 */
[-C--:B------:R-:W-:Y:S01]  /*2010*/  FMUL.FTZ R159, R192, R185.reuse ;  /* 0x000000b9c09f7220 */ /* 0x080fe20000410000 */
[----:B------:R-:W-:-:S02]  /*2020*/  FMUL.FTZ R153, R108, R185 ;  /* 0x000000b96c997220 */ /* 0x000fc40000410000 */
[----:B------:R-:W-:Y:S01]  /*2030*/  FMUL.FTZ R157, R188, R185 ;  /* 0x000000b9bc9d7220 */ /* 0x000fe20000410000 */
[----:B------:R-:W-:Y:S06]  /*2040*/  BRA `(.L_x_16) ;  /* 0x0000000000607947 */ /* 0x000fec0003800000 */
.L_x_17:
[C---:B-----5:R-:W-:Y:S02]  /*2050*/  PRMT R48, R108.reuse, 0x7632, R48 ;  /* 0x000076326c307816 */ /* 0x060fe40000000030 */
[----:B------:R-:W-:Y:S02]  /*2060*/  SHF.L.U32 R108, R108, 0x10, RZ ;  /* 0x000000106c6c7819 */ /* 0x000fe400000006ff */
[----:B------:R-:W-:Y:S01]  /*2070*/  PRMT R50, R110, 0x7632, R50 ;  /* 0x000076326e327816 */ /* 0x000fe20000000032 */
[----:B------:R-:W-:Y:S01]  /*2080*/  IMAD.U32 R48, R48, 0x10000, RZ ;  /* 0x0001000030307824 */ /* 0x000fe200078e00ff */
[----:B------:R-:W-:Y:S01]  /*2090*/  PRMT R49, R109, 0x7632, R49 ;  /* 0x000076326d317816 */ /* 0x000fe20000000031 */
[-C--:B------:R-:W-:Y:S01]  /*20a0*/  FMUL.FTZ R150, R108, R185.reuse ;  /* 0x000000b96c967220 */ /* 0x080fe20000410000 */
[----:B------:R-:W-:Y:S01]  /*20b0*/  PRMT R51, R111, 0x7632, R51 ;  /* 0x000076326f337816 */ /* 0x000fe20000000033 */
[----:B------:R-:W-:Y:S01]  /*20c0*/  FMUL.FTZ R153, R48, R185 ;  /* 0x000000b930997220 */ /* 0x000fe20000410000 */
[----:B------:R-:W-:-:S02]  /*20d0*/  SHF.L.U32 R108, R50, 0x10, RZ ;  /* 0x00000010326c7819 */ /* 0x000fc400000006ff */
        /* <DEDUP_REMOVED lines=14> */
[----:B------:R-:W-:-:S07]  /*21c0*/  F2FP.BF16.F32.PACK_AB R49, R155, R148 ;  /* 0x000000949b31723e */ /* 0x000fce00000010ff */
.L_x_16:
[----:B------:R-:W0:Y:S02]  /*21d0*/  @P5 LDC.64 R108, c[0x0][0x3a8] ;  /* 0x0000ea00ff6c5b82 */ /* 0x000e240000000a00 */
[C---:B0-----:R-:W-:Y:S01]  /*21e0*/  @P5 IMAD.WIDE.U32 R108, R189.reuse, 0x10, R108 ;  /* 0x00000010bd6c5825 */ /* 0x041fe200078e006c */
[----:B------:R-:W-:-:S04]  /*21f0*/  IADD3 R189, PT, PT, R189, 0x80, RZ ;  /* 0x00000080bdbd7810 */ /* 0x000fc80007ffe0ff */
[----:B------:R2:W-:Y:S03]  /*2200*/  @P5 STG.E.128 desc[UR6][R108.64], R48 ;  /* 0x000000306c005986 */ /* 0x0005e6000c101d06 */
.L_x_14:
[----:B------:R-:W-:Y:S05]  /*2210*/  BSYNC.RECONVERGENT B0 ;  /* 0x0000000000007941 */ /* 0x000fea0003800200 */
.L_x_13:
[----:B------:R-:W-:Y:S01]  /*2220*/  ISETP.GE.U32.AND P2, PT, R123, 0x200, PT ;  /* 0x000002007b00780c */ /* 0x000fe20003f46070 */
[----:B------:R-:W-:Y:S03]  /*2230*/  BSSY.RECONVERGENT B0, `(.L_x_18) ;  /* 0x0000065000007945 */ /* 0x000fe60003800200 */
[----:B------:R-:W-:-:S09]  /*2240*/  P2R R188, PR, RZ, 0x4 ;  /* 0x00000004ffbc7803 */ /* 0x000fd20000000000 */
[----:B------:R-:W-:Y:S05]  /*2250*/  @!P2 BRA `(.L_x_19) ;  /* 0x000000040088a947 */ /* 0x000fea0003800000 */
[----:B012---:R-:W0:Y:S02]  /*2260*/  LDC.64 R108, c[0x0][0x390] ;  /* 0x0000e400ff6c7b82 */ /* 0x007e240000000a00 */
        /* <DEDUP_REMOVED lines=8> */
[C---:B-----5:R-:W-:Y:S02]  /*22f0*/  PRMT R190, R111.reuse, 0x7632, R190 ;  /* 0x000076326fbe7816 */ /* 0x060fe400000000be */
[----:B------:R-:W-:Y:S02]  /*2300*/  SHF.L.U32 R192, R111, 0x10, RZ ;  /* 0x000000106fc07819 */ /* 0x000fe400000006ff */
[C---:B------:R-:W-:Y:S01]  /*2310*/  PRMT R134, R108.reuse, 0x7632, R134 ;  /* 0x000076326c867816 */ /* 0x040fe20000000086 */
[----:B------:R-:W-:Y:S01]  /*2320*/  IMAD.U32 R108, R108, 0x10000, RZ ;  /* 0x000100006c6c7824 */ /* 0x000fe200078e00ff */
[----:B------:R-:W-:Y:S02]  /*2330*/  PRMT R147, R110, 0x7632, R147 ;  /* 0x000076326e937816 */ /* 0x000fe40000000093 */
[C---:B------:R-:W-:Y:S02]  /*2340*/  PRMT R145, R109.reuse, 0x7632, R145 ;  /* 0x000076326d917816 */ /* 0x040fe40000000091 */
[----:B------:R-:W-:-:S02]  /*2350*/  SHF.L.U32 R138, R109, 0x10, RZ ;  /* 0x000000106d8a7819 */ /* 0x000fc400000006ff */
[----:B------:R-:W-:Y:S02]  /*2360*/  SHF.L.U32 R136, R110, 0x10, RZ ;  /* 0x000000106e887819 */ /* 0x000fe400000006ff */
[----:B------:R-:W-:Y:S02]  /*2370*/  SHF.L.U32 R190, R190, 0x10, RZ ;  /* 0x00000010bebe7819 */ /* 0x000fe400000006ff */
[C---:B--2---:R-:W-:Y:S02]  /*2380*/  SHF.L.U32 R111, R48.reuse, 0x10, RZ ;  /* 0x00000010306f7819 */ /* 0x044fe400000006ff */
[----:B------:R-:W-:Y:S02]  /*2390*/  PRMT R109, R48, 0x7632, R109 ;  /* 0x00007632306d7816 */ /* 0x000fe4000000006d */
[----:B------:R-:W-:Y:S01]  /*23a0*/  PRMT R110, R49, 0x7632, R110 ;  /* 0x00007632316e7816 */ /* 0x000fe2000000006e */
[-C--:B------:R-:W-:Y:S01]  /*23b0*/  FFMA.FTZ R142, R108, R185.reuse, R111 ;  /* 0x000000b96c8e7223 */ /* 0x080fe2000001006f */
[C---:B------:R-:W-:Y:S01]  /*23c0*/  PRMT R149, R50.reuse, 0x7632, R149 ;  /* 0x0000763232957816 */ /* 0x040fe20000000095 */
[----:B------:R-:W-:Y:S01]  /*23d0*/  IMAD.U32 R108, R147, 0x10000, RZ ;  /* 0x00010000936c7824 */ /* 0x000fe200078e00ff */
[----:B------:R-:W-:Y:S01]  /*23e0*/  PRMT R191, R51, 0x7632, R191 ;  /* 0x0000763233bf7816 */ /* 0x000fe200000000bf */
[----:B------:R-:W-:Y:S01]  /*23f0*/  IMAD.U32 R49, R49, 0x10000, RZ ;  /* 0x0001000031317824 */ /* 0x000fe200078e00ff */
        /* <DEDUP_REMOVED lines=20> */
.L_x_20:
[----:B------:R-:W-:-:S04]  /*2540*/  ISETP.NE.U32.AND P2, PT, R140, RZ, PT ;  /* 0x000000ff8c00720c */ /* 0x000fc80003f45070 */
[----:B------:R-:W-:-:S13]  /*2550*/  ISETP.NE.AND.EX P2, PT, R141, RZ, PT, P2 ;  /* 0x000000ff8d00720c */ /* 0x000fda0003f45320 */
[----:B------:R-:W-:Y:S05]  /*2560*/  @P2 BRA `(.L_x_22) ;  /* 0x0000000000542947 */ /* 0x000fea0003800000 */
[----:B-----5:R-:W-:Y:S02]  /*2570*/  PRMT R134, R108, 0x7632, R134 ;  /* 0x000076326c867816 */ /* 0x020fe40000000086 */
[C---:B------:R-:W-:Y:S02]  /*2580*/  PRMT R136, R109.reuse, 0x7632, R136 ;  /* 0x000076326d887816 */ /* 0x040fe40000000088 */
[----:B------:R-:W-:Y:S02]  /*2590*/  SHF.L.U32 R190, R110, 0x10, RZ ;  /* 0x000000106ebe7819 */ /* 0x000fe400000006ff */
[----:B------:R-:W-:Y:S02]  /*25a0*/  SHF.L.U32 R108, R108, 0x10, RZ ;  /* 0x000000106c6c7819 */ /* 0x000fe400000006ff */
[----:B------:R-:W-:Y:S02]  /*25b0*/  SHF.L.U32 R138, R109, 0x10, RZ ;  /* 0x000000106d8a7819 */ /* 0x000fe400000006ff */
[----:B------:R-:W-:Y:S01]  /*25c0*/  PRMT R109, R110, 0x7632, R109 ;  /* 0x000076326e6d7816 */ /* 0x000fe2000000006d */
[-C--:B------:R-:W-:Y:S01]  /*25d0*/  FMUL.FTZ R142, R108, R185.reuse ;  /* 0x000000b96c8e7220 */ /* 0x080fe20000410000 */
[C---:B------:R-:W-:Y:S01]  /*25e0*/  PRMT R145, R111.reuse, 0x7632, R145 ;  /* 0x000076326f917816 */ /* 0x040fe20000000091 */
[----:B------:R-:W-:Y:S01]  /*25f0*/  IMAD.U32 R108, R134, 0x10000, RZ ;  /* 0x00010000866c7824 */ /* 0x000fe200078e00ff */
        /* <DEDUP_REMOVED lines=12> */
.L_x_22:
[C---:B-----5:R-:W-:Y:S01]  /*26c0*/  PRMT R48, R108.reuse, 0x7632, R48 ;  /* 0x000076326c307816 */ /* 0x060fe20000000030 */
[C---:B------:R-:W-:Y:S01]  /*26d0*/  IMAD.U32 R138, R109.reuse, 0x10000, RZ ;  /* 0x000100006d8a7824 */ /* 0x040fe200078e00ff */
[----:B------:R-:W-:Y:S02]  /*26e0*/  SHF.L.U32 R108, R108, 0x10, RZ ;  /* 0x000000106c6c7819 */ /* 0x000fe400000006ff */
[----:B------:R-:W-:Y:S01]  /*26f0*/  PRMT R50, R110, 0x7632, R50 ;  /* 0x000076326e327816 */ /* 0x000fe20000000032 */
[-C--:B------:R-:W-:Y:S01]  /*2700*/  FMUL.FTZ R138, R138, R185.reuse ;  /* 0x000000b98a8a7220 */ /* 0x080fe20000410000 */
        /* <DEDUP_REMOVED lines=12> */
[-C--:B------:R-:W-:Y:S02]  /*27d0*/  FMUL.FTZ R145, R48, R185.reuse ;  /* 0x000000b930917220 */ /* 0x080fe40000410000 */
[-C--:B------:R-:W-:Y:S02]  /*27e0*/  FMUL.FTZ R151, R190, R185.reuse ;  /* 0x000000b9be977220 */ /* 0x080fe40000410000 */
[----:B------:R-:W-:Y:S01]  /*27f0*/  FMUL.FTZ R147, R50, R185 ;  /* 0x000000b932937220 */ /* 0x000fe20000410000 */
[----:B------:R-:W-:-:S02]  /*2800*/  F2FP.BF16.F32.PACK_AB R50, R149, R136 ;  /* 0x000000889532723e */ /* 0x000fc400000010ff */
[----:B------:R-:W-:Y:S02]  /*2810*/  F2FP.BF16.F32.PACK_AB R51, R151, R134 ;  /* 0x000000869733723e */ /* 0x000fe400000010ff */
[----:B------:R-:W-:Y:S02]  /*2820*/  F2FP.BF16.F32.PACK_AB R49, R147, R138 ;  /* 0x0000008a9331723e */ /* 0x000fe400000010ff */
[----:B------:R-:W-:-:S07]  /*2830*/  F2FP.BF16.F32.PACK_AB R48, R145, R142 ;  /* 0x0000008e9130723e */ /* 0x000fce00000010ff */
.L_x_21:
[----:B------:R-:W0:Y:S02]  /*2840*/  @P5 LDC.64 R108, c[0x0][0x3a8] ;  /* 0x0000ea00ff6c5b82 */ /* 0x000e240000000a00 */
[C---:B0-----:R-:W-:Y:S01]  /*2850*/  @P5 IMAD.WIDE.U32 R108, R189.reuse, 0x10, R108 ;  /* 0x00000010bd6c5825 */ /* 0x041fe200078e006c */
[----:B------:R-:W-:-:S04]  /*2860*/  IADD3 R189, PT, PT, R189, 0x80, RZ ;  /* 0x00000080bdbd7810 */ /* 0x000fc80007ffe0ff */
[----:B------:R3:W-:Y:S03]  /*2870*/  @P5 STG.E.128 desc[UR6][R108.64], R48 ;  /* 0x000000306c005986 */ /* 0x0007e6000c101d06 */
.L_x_19:
[----:B------:R-:W-:Y:S05]  /*2880*/  BSYNC.RECONVERGENT B0 ;  /* 0x0000000000007941 */ /* 0x000fea0003800200 */
.L_x_18:
[----:B------:R-:W-:Y:S01]  /*2890*/  ISETP.GE.U32.AND P2, PT, R123, 0x280, PT ;  /* 0x000002807b00780c */ /* 0x000fe20003f46070 */
[----:B------:R-:W-:-:S12]  /*28a0*/  BSSY.RECONVERGENT B0, `(.L_x_23) ;  /* 0x0000064000007945 */ /* 0x000fd80003800200 */
[----:B------:R-:W-:Y:S05]  /*28b0*/  @!P2 BRA `(.L_x_24) ;  /* 0x000000040088a947 */ /* 0x000fea0003800000 */
[----:B0123--:R-:W0:Y:S02]  /*28c0*/  LDC.64 R108, c[0x0][0x390] ;  /* 0x0000e400ff6c7b82 */ /* 0x00fe240000000a00 */
        /* <DEDUP_REMOVED lines=8> */
[----:B-----5:R-:W-:Y:S01]  /*2950*/  PRMT R126, R108, 0x7632, R126 ;  /* 0x000076326c7e7816 */ /* 0x020fe2000000007e */
[----:B------:R-:W-:Y:S01]  /*2960*/  IMAD.U32 R128, R110, 0x10000, RZ ;  /* 0x000100006e807824 */ /* 0x000fe200078e00ff */
[C---:B------:R-:W-:Y:S02]  /*2970*/  PRMT R190, R111.reuse, 0x7632, R190 ;  /* 0x000076326fbe7816 */ /* 0x040fe400000000be */
[----:B------:R-:W-:Y:S02]  /*2980*/  SHF.L.U32 R192, R111, 0x10, RZ ;  /* 0x000000106fc07819 */ /* 0x000fe400000006ff */
[----:B------:R-:W-:Y:S02]  /*2990*/  SHF.L.U32 R108, R108, 0x10, RZ ;  /* 0x000000106c6c7819 */ /* 0x000fe400000006ff */
[C---:B------:R-:W-:Y:S02]  /*29a0*/  PRMT R135, R109.reuse, 0x7632, R135 ;  /* 0x000076326d877816 */ /* 0x040fe40000000087 */
[----:B------:R-:W-:-:S02]  /*29b0*/  SHF.L.U32 R130, R109, 0x10, RZ ;  /* 0x000000106d827819 */ /* 0x000fc400000006ff */
[----:B------:R-:W-:Y:S02]  /*29c0*/  PRMT R137, R110, 0x7632, R137 ;  /* 0x000076326e897816 */ /* 0x000fe40000000089 */
[----:B------:R-:W-:Y:S02]  /*29d0*/  SHF.L.U32 R190, R190, 0x10, RZ ;  /* 0x00000010bebe7819 */ /* 0x000fe400000006ff */
[C---:B--2---:R-:W-:Y:S02]  /*29e0*/  SHF.L.U32 R111, R48.reuse, 0x10, RZ ;  /* 0x00000010306f7819 */ /* 0x044fe400000006ff */
[----:B------:R-:W-:Y:S02]  /*29f0*/  PRMT R109, R48, 0x7632, R109 ;  /* 0x00007632306d7816 */ /* 0x000fe4000000006d */
[----:B------:R-:W-:Y:S01]  /*2a00*/  PRMT R110, R49, 0x7632, R110 ;  /* 0x00007632316e7816 */ /* 0x000fe2000000006e */
[----:B------:R-:W-:Y:S01]  /*2a10*/  FFMA.FTZ R132, R108, R185, R111 ;  /* 0x000000b96c847223 */ /* 0x000fe2000001006f */
[----:B------:R-:W-:-:S02]  /*2a20*/  PRMT R139, R50, 0x7632, R139 ;  /* 0x00007632328b7816 */ /* 0x000fc4000000008b */
[C---:B------:R-:W-:Y:S01]  /*2a30*/  PRMT R191, R51.reuse, 0x7632, R191 ;  /* 0x0000763233bf7816 */ /* 0x040fe200000000bf */
[----:B------:R-:W-:Y:S01]  /*2a40*/  IMAD.U32 R51, R51, 0x10000, RZ ;  /* 0x0001000033337824 */ /* 0x000fe200078e00ff */
        /* <DEDUP_REMOVED lines=21> */
.L_x_25:
[----:B------:R-:W-:-:S04]  /*2ba0*/  ISETP.NE.U32.AND P3, PT, R140, RZ, PT ;  /* 0x000000ff8c00720c */ /* 0x000fc80003f65070 */
[----:B------:R-:W-:-:S13]  /*2bb0*/  ISETP.NE.AND.EX P3, PT, R141, RZ, PT, P3 ;  /* 0x000000ff8d00720c */ /* 0x000fda0003f65330 */
[----:B------:R-:W-:Y:S05]  /*2bc0*/  @P3 BRA `(.L_x_27) ;  /* 0x0000000000543947 */ /* 0x000fea0003800000 */
[C---:B-----5:R-:W-:Y:S01]  /*2bd0*/  PRMT R126, R108.reuse, 0x7632, R126 ;  /* 0x000076326c7e7816 */ /* 0x060fe2000000007e */
[C---:B------:R-:W-:Y:S01]  /*2be0*/  IMAD.U32 R130, R109.reuse, 0x10000, RZ ;  /* 0x000100006d827824 */ /* 0x040fe200078e00ff */
[----:B------:R-:W-:Y:S02]  /*2bf0*/  SHF.L.U32 R108, R108, 0x10, RZ ;  /* 0x000000106c6c7819 */ /* 0x000fe400000006ff */
[----:B------:R-:W-:Y:S01]  /*2c00*/  PRMT R128, R109, 0x7632, R128 ;  /* 0x000076326d807816 */ /* 0x000fe20000000080 */
[-C--:B------:R-:W-:Y:S01]  /*2c10*/  FMUL.FTZ R130, R130, R185.reuse ;  /* 0x000000b982827220 */ /* 0x080fe20000410000 */
[----:B------:R-:W-:Y:S01]  /*2c20*/  SHF.L.U32 R190, R110, 0x10, RZ ;  /* 0x000000106ebe7819 */ /* 0x000fe200000006ff */
[----:B------:R-:W-:Y:S01]  /*2c30*/  FMUL.FTZ R132, R108, R185 ;  /* 0x000000b96c847220 */ /* 0x000fe20000410000 */
[----:B------:R-:W-:Y:S02]  /*2c40*/  PRMT R109, R110, 0x7632, R109 ;  /* 0x000076326e6d7816 */ /* 0x000fe4000000006d */
[----:B------:R-:W-:-:S02]  /*2c50*/  PRMT R135, R111, 0x7632, R135 ;  /* 0x000076326f877816 */ /* 0x000fc40000000087 */
        /* <DEDUP_REMOVED lines=9> */
[-C--:B------:R-:W-:Y:S02]  /*2cf0*/  FMUL.FTZ R135, R108, R185.reuse ;  /* 0x000000b96c877220 */ /* 0x080fe40000410000 */
[----:B------:R-:W-:Y:S01]  /*2d00*/  FMUL.FTZ R143, R194, R185 ;  /* 0x000000b9c28f7220 */ /* 0x000fe20000410000 */
[----:B------:R-:W-:Y:S06]  /*2d10*/  BRA `(.L_x_26) ;  /* 0x0000000000607947 */ /* 0x000fec0003800000 */
.L_x_27:
[C---:B-----5:R-:W-:Y:S01]  /*2d20*/  PRMT R48, R108.reuse, 0x7632, R48 ;  /* 0x000076326c307816 */ /* 0x060fe20000000030 */
[----:B------:R-:W-:Y:S01]  /*2d30*/  IMAD.U32 R126, R111, 0x10000, RZ ;  /* 0x000100006f7e7824 */ /* 0x000fe200078e00ff */
[----:B------:R-:W-:Y:S02]  /*2d40*/  SHF.L.U32 R108, R108, 0x10, RZ ;  /* 0x000000106c6c7819 */ /* 0x000fe400000006ff */
[----:B------:R-:W-:Y:S01]  /*2d50*/  PRMT R50, R110, 0x7632, R50 ;  /* 0x000076326e327816 */ /* 0x000fe20000000032 */
[-C--:B------:R-:W-:Y:S01]  /*2d60*/  FMUL.FTZ R126, R126, R185.reuse ;  /* 0x000000b97e7e7220 */ /* 0x080fe20000410000 */
[----:B------:R-:W-:Y:S01]  /*2d70*/  PRMT R49, R109, 0x7632, R49 ;  /* 0x000076326d317816 */ /* 0x000fe20000000031 */
[----:B------:R-:W-:Y:S01]  /*2d80*/  FMUL.FTZ R132, R108, R185 ;  /* 0x000000b96c847220 */ /* 0x000fe20000410000 */
[----:B------:R-:W-:Y:S02]  /*2d90*/  PRMT R51, R111, 0x7632, R51 ;  /* 0x000076326f337816 */ /* 0x000fe40000000033 */
        /* <DEDUP_REMOVED lines=10> */
[----:B------:R-:W-:-:S02]  /*2e40*/  FMUL.FTZ R143, R190, R185 ;  /* 0x000000b9be8f7220 */ /* 0x000fc40000410000 */
[----:B------:R-:W-:Y:S01]  /*2e50*/  FMUL.FTZ R137, R50, R185 ;  /* 0x000000b932897220 */ /* 0x000fe20000410000 */
[----:B------:R-:W-:Y:S02]  /*2e60*/  F2FP.BF16.F32.PACK_AB R50, R139, R128 ;  /* 0x000000808b32723e */ /* 0x000fe400000010ff */
[----:B------:R-:W-:Y:S02]  /*2e70*/  F2FP.BF16.F32.PACK_AB R51, R143, R126 ;  /* 0x0000007e8f33723e */ /* 0x000fe400000010ff */
[----:B------:R-:W-:Y:S02]  /*2e80*/  F2FP.BF16.F32.PACK_AB R49, R137, R130 ;  /* 0x000000828931723e */ /* 0x000fe400000010ff */
[----:B------:R-:W-:-:S07]  /*2e90*/  F2FP.BF16.F32.PACK_AB R48, R135, R132 ;  /* 0x000000848730723e */ /* 0x000fce00000010ff */
.L_x_26:
[----:B------:R-:W0:Y:S02]  /*2ea0*/  @P5 LDC.64 R108, c[0x0][0x3a8] ;  /* 0x0000ea00ff6c5b82 */ /* 0x000e240000000a00 */
[----:B0-----:R-:W-:-:S04]  /*2eb0*/  @P5 IMAD.WIDE.U32 R108, R189, 0x10, R108 ;  /* 0x00000010bd6c5825 */ /* 0x001fc800078e006c */
[----:B------:R-:W-:Y:S01]  /*2ec0*/  VIADD R189, R189, 0x80 ;  /* 0x00000080bdbd7836 */ /* 0x000fe20000000000 */
[----:B------:R4:W-:Y:S06]  /*2ed0*/  @P5 STG.E.128 desc[UR6][R108.64], R48 ;  /* 0x000000306c005986 */ /* 0x0009ec000c101d06 */
.L_x_24:
[----:B------:R-:W-:Y:S05]  /*2ee0*/  BSYNC.RECONVERGENT B0 ;  /* 0x0000000000007941 */ /* 0x000fea0003800200 */
.L_x_23:
[----:B------:R-:W-:Y:S01]  /*2ef0*/  ISETP.GE.U32.AND P3, PT, R123, 0x300, PT ;  /* 0x000003007b00780c */ /* 0x000fe20003f66070 */
[----:B------:R-:W-:-:S12]  /*2f00*/  BSSY.RECONVERGENT B0, `(.L_x_28) ;  /* 0x0000064000007945 */ /* 0x000fd80003800200 */
[----:B------:R-:W-:Y:S05]  /*2f10*/  @!P3 BRA `(.L_x_29) ;  /* 0x000000040088b947 */ /* 0x000fea0003800000 */
[----:B01234-:R-:W0:Y:S02]  /*2f20*/  LDC.64 R108, c[0x0][0x390] ;  /* 0x0000e400ff6c7b82 */ /* 0x01fe240000000a00 */
        /* <DEDUP_REMOVED lines=10> */
[C---:B------:R-:W-:Y:S02]  /*2fd0*/  PRMT R190, R111.reuse, 0x7632, R190 ;  /* 0x000076326fbe7816 */ /* 0x040fe400000000be */
[----:B------:R-:W-:Y:S02]  /*2fe0*/  SHF.L.U32 R192, R111, 0x10, RZ ;  /* 0x000000106fc07819 */ /* 0x000fe400000006ff */
[----:B------:R-:W-:Y:S02]  /*2ff0*/  PRMT R127, R108, 0x7632, R127 ;  /* 0x000076326c7f7816 */ /* 0x000fe4000000007f */
[----:B------:R-:W-:-:S02]  /*3000*/  PRMT R174, R110, 0x7632, R174 ;  /* 0x000076326eae7816 */ /* 0x000fc400000000ae */
[----:B------:R-:W-:Y:S02]  /*3010*/  SHF.L.U32 R108, R108, 0x10, RZ ;  /* 0x000000106c6c7819 */ /* 0x000fe400000006ff */
[----:B------:R-:W-:Y:S02]  /*3020*/  SHF.L.U32 R110, R110, 0x10, RZ ;  /* 0x000000106e6e7819 */ /* 0x000fe400000006ff */
[----:B------:R-:W-:Y:S02]  /*3030*/  SHF.L.U32 R172, R127, 0x10, RZ ;  /* 0x000000107fac7819 */ /* 0x000fe400000006ff */
[----:B------:R-:W-:Y:S02]  /*3040*/  SHF.L.U32 R190, R190, 0x10, RZ ;  /* 0x00000010bebe7819 */ /* 0x000fe400000006ff */
[C---:B--2---:R-:W-:Y:S01]  /*3050*/  PRMT R109, R48.reuse, 0x7632, R109 ;  /* 0x00007632306d7816 */ /* 0x044fe2000000006d */
[----:B------:R-:W-:Y:S01]  /*3060*/  IMAD.U32 R133, R48, 0x10000, RZ ;  /* 0x0001000030857824 */ /* 0x000fe200078e00ff */
[----:B------:R-:W-:-:S02]  /*3070*/  PRMT R48, R49, 0x7632, R48 ;  /* 0x0000763231307816 */ /* 0x000fc40000000030 */
[----:B------:R-:W-:Y:S01]  /*3080*/  SHF.L.U32 R49, R49, 0x10, RZ ;  /* 0x0000001031317819 */ /* 0x000fe200000006ff */
[-C--:B------:R-:W-:Y:S01]  /*3090*/  FFMA.FTZ R133, R108, R185.reuse, R133 ;  /* 0x000000b96c857223 */ /* 0x080fe20000010085 */
[C---:B------:R-:W-:Y:S02]  /*30a0*/  PRMT R111, R50.reuse, 0x7632, R111 ;  /* 0x00007632326f7816 */ /* 0x040fe4000000006f */
[----:B------:R-:W-:Y:S01]  /*30b0*/  SHF.L.U32 R129, R50, 0x10, RZ ;  /* 0x0000001032817819 */ /* 0x000fe200000006ff */
[-C--:B------:R-:W-:Y:S01]  /*30c0*/  FFMA.FTZ R131, R170, R185.reuse, R49 ;  /* 0x000000b9aa837223 */ /* 0x080fe20000010031 */
[C---:B------:R-:W-:Y:S01]  /*30d0*/  PRMT R50, R51.reuse, 0x7632, R50 ;  /* 0x0000763233327816 */ /* 0x040fe20000000032 */
        /* <DEDUP_REMOVED lines=10> */
[----:B------:R-:W-:-:S02]  /*3180*/  FFMA.FTZ R174, R190, R185, R191 ;  /* 0x000000b9beae7223 */ /* 0x000fc400000100bf */
[----:B------:R-:W-:Y:S01]  /*3190*/  FFMA.FTZ R168, R168, R185, R111 ;  /* 0x000000b9a8a87223 */ /* 0x000fe2000001006f */
[----:B------:R-:W-:Y:S01]  /*31a0*/  F2FP.BF16.F32.PACK_AB R49, R170, R131 ;  /* 0x00000083aa31723e */ /* 0x000fe200000010ff */
[----:B------:R-:W-:Y:S01]  /*31b0*/  FFMA.FTZ R172, R172, R185, R109 ;  /* 0x000000b9acac7223 */ /* 0x000fe2000001006d */
[----:B------:R-:W-:Y:S02]  /*31c0*/  F2FP.BF16.F32.PACK_AB R51, R174, R127 ;  /* 0x0000007fae33723e */ /* 0x000fe400000010ff */
[----:B------:R-:W-:Y:S02]  /*31d0*/  F2FP.BF16.F32.PACK_AB R50, R168, R129 ;  /* 0x00000081a832723e */ /* 0x000fe400000010ff */
[----:B------:R-:W-:Y:S01]  /*31e0*/  F2FP.BF16.F32.PACK_AB R48, R172, R133 ;  /* 0x00000085ac30723e */ /* 0x000fe200000010ff */
[----:B------:R-:W-:Y:S06]  /*31f0*/  BRA `(.L_x_31) ;  /* 0x0000000000c07947 */ /* 0x000fec0003800000 */
.L_x_30:
[----:B------:R-:W-:-:S04]  /*3200*/  ISETP.NE.U32.AND P4, PT, R140, RZ, PT ;  /* 0x000000ff8c00720c */ /* 0x000fc80003f85070 */
[----:B------:R-:W-:-:S13]  /*3210*/  ISETP.NE.AND.EX P4, PT, R141, RZ, PT, P4 ;  /* 0x000000ff8d00720c */ /* 0x000fda0003f85340 */
[----:B------:R-:W-:Y:S05]  /*3220*/  @P4 BRA `(.L_x_32) ;  /* 0x0000000000544947 */ /* 0x000fea0003800000 */
[----:B-----5:R-:W-:Y:S01]  /*3230*/  SHF.L.U32 R168, R109, 0x10, RZ ;  /* 0x000000106da87819 */ /* 0x020fe200000006ff */
[----:B------:R-:W-:Y:S01]  /*3240*/  IMAD.U32 R190, R111, 0x10000, RZ ;  /* 0x000100006fbe7824 */ /* 0x000fe200078e00ff */
[----:B------:R-:W-:Y:S02]  /*3250*/  PRMT R129, R109, 0x7632, R129 ;  /* 0x000076326d817816 */ /* 0x000fe40000000081 */
[----:B------:R-:W-:Y:S01]  /*3260*/  PRMT R127, R108, 0x7632, R127 ;  /* 0x000076326c7f7816 */ /* 0x000fe2000000007f */
[----:B------:R-:W-:Y:S01]  /*3270*/  FMUL.FTZ R131, R168, R185 ;  /* 0x000000b9a8837220 */ /* 0x000fe20000410000 */
[----:B------:R-:W-:Y:S02]  /*3280*/  PRMT R109, R110, 0x7632, R109 ;  /* 0x000076326e6d7816 */ /* 0x000fe4000000006d */
        /* <DEDUP_REMOVED lines=15> */
.L_x_32:
[C---:B-----5:R-:W-:Y:S02]  /*3380*/  PRMT R49, R109.reuse, 0x7632, R49 ;  /* 0x000076326d317816 */ /* 0x060fe40000000031 */
[----:B------:R-:W-:Y:S02]  /*3390*/  SHF.L.U32 R50, R109, 0x10, RZ ;  /* 0x000000106d327819 */ /* 0x000fe400000006ff */
[C---:B------:R-:W-:Y:S01]  /*33a0*/  PRMT R48, R108.reuse, 0x7632, R48 ;  /* 0x000076326c307816 */ /* 0x040fe20000000030 */
[----:B------:R-:W-:Y:S01]  /*33b0*/  IMAD.U32 R108, R108, 0x10000, RZ ;  /* 0x000100006c6c7824 */ /* 0x000fe200078e00ff */
[----:B------:R-:W-:Y:S01]  /*33c0*/  PRMT R51, R110, 0x7632, R51 ;  /* 0x000076326e337816 */ /* 0x000fe20000000033 */
[-C--:B------:R-:W-:Y:S01]  /*33d0*/  FMUL.FTZ R131, R50, R185.reuse ;  /* 0x000000b932837220 */ /* 0x080fe20000410000 */
[C---:B------:R-:W-:Y:S01]  /*33e0*/  PRMT R109, R111.reuse, 0x7632, R109 ;  /* 0x000076326f6d7816 */ /* 0x040fe2000000006d */
[----:B------:R-:W-:Y:S01]  /*33f0*/  FMUL.FTZ R133, R108, R185 ;  /* 0x000000b96c857220 */ /* 0x000fe20000410000 */
[----:B------:R-:W-:-:S02]  /*3400*/  SHF.L.U32 R172, R111, 0x10, RZ ;  /* 0x000000106fac7819 */ /* 0x000fc400000006ff */
[----:B------:R-:W-:Y:S01]  /*3410*/  SHF.L.U32 R110, R110, 0x10, RZ ;  /* 0x000000106e6e7819 */ /* 0x000fe200000006ff */
[----:B------:R-:W-:Y:S01]  /*3420*/  IMAD.U32 R174, R109, 0x10000, RZ ;  /* 0x000100006dae7824 */ /* 0x000fe200078e00ff */
[----:B------:R-:W-:Y:S01]  /*3430*/  SHF.L.U32 R48, R48, 0x10, RZ ;  /* 0x0000001030307819 */ /* 0x000fe200000006ff */
[-C--:B------:R-:W-:Y:S01]  /*3440*/  FMUL.FTZ R127, R172, R185.reuse ;  /* 0x000000b9ac7f7220 */ /* 0x080fe20000410000 */
[----:B------:R-:W-:Y:S01]  /*3450*/  SHF.L.U32 R168, R51, 0x10, RZ ;  /* 0x0000001033a87819 */ /* 0x000fe200000006ff */
[-C--:B------:R-:W-:Y:S01]  /*3460*/  FMUL.FTZ R129, R110, R185.reuse ;  /* 0x000000b96e817220 */ /* 0x080fe20000410000 */
[----:B------:R-:W-:Y:S01]  /*3470*/  SHF.L.U32 R170, R49, 0x10, RZ ;  /* 0x0000001031aa7819 */ /* 0x000fe200000006ff */
[-C--:B------:R-:W-:Y:S01]  /*3480*/  FMUL.FTZ R174, R174, R185.reuse ;  /* 0x000000b9aeae7220 */ /* 0x080fe20000410000 */
[-C--:B------:R-:W-:Y:S01]  /*3490*/  FMUL.FTZ R172, R48, R185.reuse ;  /* 0x000000b930ac7220 */ /* 0x080fe20000410000 */
[-C--:B------:R-:W-:Y:S02]  /*34a0*/  FMUL.FTZ R168, R168, R185.reuse ;  /* 0x000000b9a8a87220 */ /* 0x080fe40000410000 */
[----:B------:R-:W-:Y:S01]  /*34b0*/  FMUL.FTZ R170, R170, R185 ;  /* 0x000000b9aaaa7220 */ /* 0x000fe20000410000 */
[----:B------:R-:W-:-:S02]  /*34c0*/  F2FP.BF16.F32.PACK_AB R51, R174, R127 ;  /* 0x0000007fae33723e */ /* 0x000fc400000010ff */
[----:B------:R-:W-:Y:S02]  /*34d0*/  F2FP.BF16.F32.PACK_AB R50, R168, R129 ;  /* 0x00000081a832723e */ /* 0x000fe400000010ff */
[----:B------:R-:W-:Y:S02]  /*34e0*/  F2FP.BF16.F32.PACK_AB R49, R170, R131 ;  /* 0x00000083aa31723e */ /* 0x000fe400000010ff */
[----:B------:R-:W-:-:S07]  /*34f0*/  F2FP.BF16.F32.PACK_AB R48, R172, R133 ;  /* 0x00000085ac30723e */ /* 0x000fce00000010ff */
.L_x_31:
[----:B------:R-:W0:Y:S02]  /*3500*/  @P5 LDC.64 R108, c[0x0][0x3a8] ;  /* 0x0000ea00ff6c5b82 */ /* 0x000e240000000a00 */
[C---:B0-----:R-:W-:Y:S01]  /*3510*/  @P5 IMAD.WIDE.U32 R108, R189.reuse, 0x10, R108 ;  /* 0x00000010bd6c5825 */ /* 0x041fe200078e006c */
[----:B------:R-:W-:-:S04]  /*3520*/  IADD3 R189, PT, PT, R189, 0x80, RZ ;  /* 0x00000080bdbd7810 */ /* 0x000fc80007ffe0ff */
[----:B------:R0:W-:Y:S03]  /*3530*/  @P5 STG.E.128 desc[UR6][R108.64], R48 ;  /* 0x000000306c005986 */ /* 0x0001e6000c101d06 */
.L_x_29:
[----:B------:R-:W-:Y:S05]  /*3540*/  BSYNC.RECONVERGENT B0 ;  /* 0x0000000000007941 */ /* 0x000fea0003800200 */
.L_x_28:
        /* <DEDUP_REMOVED lines=12> */
[----:B-----5:R-:W-:Y:S02]  /*3610*/  SHF.L.U32 R180, R111, 0x10, RZ ;  /* 0x000000106fb47819 */ /* 0x020fe400000006ff */
[C---:B------:R-:W-:Y:S02]  /*3620*/  PRMT R140, R109.reuse, 0x7632, R140 ;  /* 0x000076326d8c7816 */ /* 0x040fe4000000008c */
[----:B------:R-:W-:Y:S02]  /*3630*/  SHF.L.U32 R176, R109, 0x10, RZ ;  /* 0x000000106db07819 */ /* 0x000fe400000006ff */
[----:B------:R-:W-:Y:S02]  /*3640*/  PRMT R109, R110, 0x7632, R109 ;  /* 0x000076326e6d7816 */ /* 0x000fe4000000006d */
[----:B------:R-:W-:Y:S02]  /*3650*/  PRMT R178, R111, 0x7632, R178 ;  /* 0x000076326fb27816 */ /* 0x000fe400000000b2 */
[C---:B------:R-:W-:Y:S01]  /*3660*/  PRMT R111, R108.reuse, 0x7632, R111 ;  /* 0x000076326c6f7816 */ /* 0x040fe2000000006f */
[----:B------:R-:W-:Y:S01]  /*3670*/  IMAD.U32 R108, R108, 0x10000, RZ ;  /* 0x000100006c6c7824 */ /* 0x000fe200078e00ff */
[----:B------:R-:W-:-:S02]  /*3680*/  SHF.L.U32 R178, R178, 0x10, RZ ;  /* 0x00000010b2b27819 */ /* 0x000fc400000006ff */
[----:B------:R-:W-:Y:S02]  /*3690*/  SHF.L.U32 R110, R110, 0x10, RZ ;  /* 0x000000106e6e7819 */ /* 0x000fe400000006ff */
[----:B------:R-:W-:Y:S02]  /*36a0*/  SHF.L.U32 R140, R140, 0x10, RZ ;  /* 0x000000108c8c7819 */ /* 0x000fe400000006ff */
[C---:B--2---:R-:W-:Y:S02]  /*36b0*/  PRMT R182, R51.reuse, 0x7632, R182 ;  /* 0x0000763233b67816 */ /* 0x044fe400000000b6 */
[----:B------:R-:W-:Y:S02]  /*36c0*/  SHF.L.U32 R183, R51, 0x10, RZ ;  /* 0x0000001033b77819 */ /* 0x000fe400000006ff */
[C---:B------:R-:W-:Y:S02]  /*36d0*/  PRMT R51, R48.reuse, 0x7632, R51 ;  /* 0x0000763230337816 */ /* 0x040fe40000000033 */
[----:B------:R-:W-:Y:S01]  /*36e0*/  SHF.L.U32 R177, R48, 0x10, RZ ;  /* 0x0000001030b17819 */ /* 0x000fe200000006ff */
[-C--:B------:R-:W-:Y:S01]  /*36f0*/  FFMA.FTZ R183, R180, R185.reuse, R183 ;  /* 0x000000b9b4b77223 */ /* 0x080fe200000100b7 */
[C---:B------:R-:W-:Y:S01]  /*3700*/  PRMT R48, R49.reuse, 0x7632, R48 ;  /* 0x0000763231307816 */ /* 0x040fe20000000030 */
[----:B------:R-:W-:Y:S01]  /*3710*/  IMAD.U32 R49, R49, 0x10000, RZ ;  /* 0x0001000031317824 */ /* 0x000fe200078e00ff */
[----:B------:R-:W-:Y:S01]  /*3720*/  PRMT R141, R50, 0x7632, R141 ;  /* 0x00007632328d7816 */ /* 0x000fe2000000008d */
        /* <DEDUP_REMOVED lines=12> */
[-C--:B------:R-:W-:Y:S02]  /*37f0*/  FFMA.FTZ R178, R140, R185.reuse, R49 ;  /* 0x000000b98cb27223 */ /* 0x080fe40000010031 */
[----:B------:R-:W-:Y:S01]  /*3800*/  FFMA.FTZ R176, R176, R185, R51 ;  /* 0x000000b9b0b07223 */ /* 0x000fe20000010033 */
[----:B------:R-:W-:Y:S02]  /*3810*/  F2FP.BF16.F32.PACK_AB R51, R182, R183 ;  /* 0x000000b7b633723e */ /* 0x000fe400000010ff */
[----:B------:R-:W-:Y:S02]  /*3820*/  F2FP.BF16.F32.PACK_AB R50, R180, R181 ;  /* 0x000000b5b432723e */ /* 0x000fe400000010ff */
[----:B------:R-:W-:-:S02]  /*3830*/  F2FP.BF16.F32.PACK_AB R49, R178, R179 ;  /* 0x000000b3b231723e */ /* 0x000fc400000010ff */
[----:B------:R-:W-:Y:S01]  /*3840*/  F2FP.BF16.F32.PACK_AB R48, R176, R177 ;  /* 0x000000b1b030723e */ /* 0x000fe200000010ff */
[----:B------:R-:W-:Y:S06]  /*3850*/  BRA `(.L_x_36) ;  /* 0x0000000000c07947 */ /* 0x000fec0003800000 */
.L_x_35:
[----:B------:R-:W-:-:S04]  /*3860*/  ISETP.NE.U32.AND P6, PT, R140, RZ, PT ;  /* 0x000000ff8c00720c */ /* 0x000fc80003fc5070 */
[----:B------:R-:W-:-:S13]  /*3870*/  ISETP.NE.AND.EX P6, PT, R141, RZ, PT, P6 ;  /* 0x000000ff8d00720c */ /* 0x000fda0003fc5360 */
[----:B------:R-:W-:Y:S05]  /*3880*/  @P6 BRA `(.L_x_37) ;  /* 0x0000000000546947 */ /* 0x000fea0003800000 */
[C---:B-----5:R-:W-:Y:S01]  /*3890*/  PRMT R141, R111.reuse, 0x7632, R141 ;  /* 0x000076326f8d7816 */ /* 0x060fe2000000008d */
[----:B------:R-:W-:Y:S01]  /*38a0*/  IMAD.U32 R176, R111, 0x10000, RZ ;  /* 0x000100006fb07824 */ /* 0x000fe200078e00ff */
[C---:B------:R-:W-:Y:S02]  /*38b0*/  PRMT R140, R109.reuse, 0x7632, R140 ;  /* 0x000076326d8c7816 */ /* 0x040fe4000000008c */
[----:B------:R-:W-:Y:S01]  /*38c0*/  SHF.L.U32 R178, R109, 0x10, RZ ;  /* 0x000000106db27819 */ /* 0x000fe200000006ff */
[-C--:B------:R-:W-:Y:S01]  /*38d0*/  FMUL.FTZ R183, R176, R185.reuse ;  /* 0x000000b9b0b77220 */ /* 0x080fe20000410000 */
[----:B------:R-:W-:Y:S02]  /*38e0*/  PRMT R111, R108, 0x7632, R111 ;  /* 0x000076326c6f7816 */ /* 0x000fe4000000006f */
[----:B------:R-:W-:Y:S01]  /*38f0*/  PRMT R109, R110, 0x7632, R109 ;  /* 0x000076326e6d7816 */ /* 0x000fe2000000006d */
[----:B------:R-:W-:Y:S01]  /*3900*/  FMUL.FTZ R179, R178, R185 ;  /* 0x000000b9b2b37220 */ /* 0x000fe20000410000 */
[----:B------:R-:W-:Y:S01]  /*3910*/  SHF.L.U32 R108, R108, 0x10, RZ ;  /* 0x000000106c6c7819 */ /* 0x000fe200000006ff */
        /* <DEDUP_REMOVED lines=12> */
.L_x_37:
[----:B-----5:R-:W-:Y:S01]  /*39e0*/  PRMT R140, R111, 0x7632, R140 ;  /* 0x000076326f8c7816 */ /* 0x020fe2000000008c */
[C---:B------:R-:W-:Y:S01]  /*39f0*/  IMAD.U32 R50, R109.reuse, 0x10000, RZ ;  /* 0x000100006d327824 */ /* 0x040fe200078e00ff */
[----:B------:R-:W-:Y:S02]  /*3a00*/  PRMT R48, R108, 0x7632, R48 ;  /* 0x000076326c307816 */ /* 0x000fe40000000030 */
[----:B------:R-:W-:Y:S01]  /*3a10*/  PRMT R49, R109, 0x7632, R49 ;  /* 0x000076326d317816 */ /* 0x000fe20000000031 */
[----:B------:R-:W-:Y:S01]  /*3a20*/  FMUL.FTZ R179, R50, R185 ;  /* 0x000000b932b37220 */ /* 0x000fe20000410000 */
[----:B------:R-:W-:Y:S02]  /*3a30*/  PRMT R51, R110, 0x7632, R51 ;  /* 0x000076326e337816 */ /* 0x000fe40000000033 */
        /* <DEDUP_REMOVED lines=18> */
.L_x_36:
[----:B------:R-:W0:Y:S02]  /*3b60*/  @P5 LDC.64 R108, c[0x0][0x3a8] ;  /* 0x0000ea00ff6c5b82 */ /* 0x000e240000000a00 */
[----:B0-----:R-:W-:-:S05]  /*3b70*/  @P5 IMAD.WIDE.U32 R108, R189, 0x10, R108 ;  /* 0x00000010bd6c5825 */ /* 0x001fca00078e006c */
[----:B------:R0:W-:Y:S02]  /*3b80*/  @P5 STG.E.128 desc[UR6][R108.64], R48 ;  /* 0x000000306c005986 */ /* 0x0001e4000c101d06 */
.L_x_34:
[----:B------:R-:W-:Y:S05]  /*3b90*/  BSYNC.RECONVERGENT B0 ;  /* 0x0000000000007941 */ /* 0x000fea0003800200 */
.L_x_33:
[----:B01234-:R-:W-:Y:S01]  /*3ba0*/  FADD.FTZ R108, RZ, R166 ;  /* 0x000000a6ff6c7221 */ /* 0x01ffe20000010000 */
[C---:B------:R-:W-:Y:S01]  /*3bb0*/  ISETP.GT.U32.AND P5, PT, R123.reuse, 0xff, PT ;  /* 0x000000ff7b00780c */ /* 0x040fe20003fa4070 */
[----:B------:R-:W-:Y:S01]  /*3bc0*/  BSSY.RECONVERGENT B0, `(.L_x_38) ;  /* 0x00000d5000007945 */ /* 0x000fe20003800200 */
[----:B------:R-:W-:Y:S01]  /*3bd0*/  ISETP.GT.U32.AND P6, PT, R123, 0x17f, PT ;  /* 0x0000017f7b00780c */ /* 0x000fe20003fc4070 */
[----:B------:R-:W-:Y:S01]  /*3be0*/  FADD.FTZ R109, R169, R108 ;  /* 0x0000006ca96d7221 */ /* 0x000fe20000010000 */
[----:B------:R-:W-:Y:S02]  /*3bf0*/  P2R R110, PR, RZ, 0x1 ;  /* 0x00000001ff6e7803 */ /* 0x000fe40000000000 */
[----:B------:R-:W-:Y:S01]  /*3c00*/  ISETP.GT.U32.AND P0, PT, R123, 0x1ff, PT ;  /* 0x000001ff7b00780c */ /* 0x000fe20003f04070 */
[----:B------:R-:W-:Y:S01]  /*3c10*/  FADD.FTZ R108, R164, R109 ;  /* 0x0000006da46c7221 */ /* 0x000fe20000010000 */
[----:B------:R-:W-:-:S03]  /*3c20*/  LOP3.LUT R189, R184, 0x1f, RZ, 0xc0, !PT ;  /* 0x0000001fb8bd7812 */ /* 0x000fc600078ec0ff */
[----:B------:R-:W-:-:S04]  /*3c30*/  FADD.FTZ R109, R171, R108 ;  /* 0x0000006cab6d7221 */ /* 0x000fc80000010000 */
[----:B------:R-:W-:-:S04]  /*3c40*/  FADD.FTZ R108, R162, R109 ;  /* 0x0000006da26c7221 */ /* 0x000fc80000010000 */
[----:B------:R-:W-:-:S04]  /*3c50*/  FADD.FTZ R109, R173, R108 ;  /* 0x0000006cad6d7221 */ /* 0x000fc80000010000 */
[----:B------:R-:W-:-:S04]  /*3c60*/  FADD.FTZ R108, R160, R109 ;  /* 0x0000006da06c7221 */ /* 0x000fc80000010000 */
[----:B------:R-:W-:-:S05]  /*3c70*/  FADD.FTZ R108, R175, R108 ;  /* 0x0000006caf6c7221 */ /* 0x000fca0000010000 */
[----:B------:R-:W-:-:S05]  /*3c80*/  FSEL R109, R108, RZ, P1 ;  /* 0x000000ff6c6d7208 */ /* 0x000fca0000800000 */
[----:B------:R-:W-:-:S04]  /*3c90*/  FADD.FTZ R108, R158, R109 ;  /* 0x0000006d9e6c7221 */ /* 0x000fc80000010000 */
[----:B------:R-:W-:-:S04]  /*3ca0*/  FADD.FTZ R111, R161, R108 ;  /* 0x0000006ca16f7221 */ /* 0x000fc80000010000 */
[----:B------:R-:W-:-:S04]  /*3cb0*/  FADD.FTZ R108, R156, R111 ;  /* 0x0000006f9c6c7221 */ /* 0x000fc80000010000 */
[----:B------:R-:W-:-:S04]  /*3cc0*/  FADD.FTZ R111, R163, R108 ;  /* 0x0000006ca36f7221 */ /* 0x000fc80000010000 */
[----:B------:R-:W-:-:S04]  /*3cd0*/  FADD.FTZ R108, R154, R111 ;  /* 0x0000006f9a6c7221 */ /* 0x000fc80000010000 */
[----:B------:R-:W-:-:S04]  /*3ce0*/  FADD.FTZ R111, R165, R108 ;  /* 0x0000006ca56f7221 */ /* 0x000fc80000010000 */
[----:B------:R-:W-:-:S04]  /*3cf0*/  FADD.FTZ R108, R152, R111 ;  /* 0x0000006f986c7221 */ /* 0x000fc80000010000 */
[----:B------:R-:W-:-:S04]  /*3d00*/  @P5 FADD.FTZ R109, R167, R108 ;  /* 0x0000006ca76d5221 */ /* 0x000fc80000010000 */
        /* <DEDUP_REMOVED lines=15> */
[----:B------:R-:W-:Y:S01]  /*3e00*/  @P0 FADD.FTZ R109, R151, R108 ;  /* 0x0000006c976d0221 */ /* 0x000fe20000010000 */
[----:B------:R-:W-:-:S03]  /*3e10*/  ISETP.GT.U32.AND P0, PT, R123, 0x27f, PT ;  /* 0x0000027f7b00780c */ /* 0x000fc60003f04070 */
        /* <DEDUP_REMOVED lines=26> */
[----:B------:R-:W-:-:S04]  /*3fc0*/  ISETP.NE.AND P0, PT, R110, RZ, PT ;  /* 0x000000ff6e00720c */ /* 0x000fc80003f05270 */
[----:B------:R-:W0:Y:S02]  /*3fd0*/  SHFL.BFLY PT, R108, R109, 0x1, 0x1f ;  /* 0x0c201f006d6c7f89 */ /* 0x000e2400000e0000 */
[----:B0-----:R-:W-:-:S05]  /*3fe0*/  FADD.FTZ R110, R109, R108 ;  /* 0x0000006c6d6e7221 */ /* 0x001fca0000010000 */
[----:B------:R-:W0:Y:S02]  /*3ff0*/  SHFL.BFLY PT, R111, R110, 0x2, 0x1f ;  /* 0x0c401f006e6f7f89 */ /* 0x000e2400000e0000 */
[----:B0-----:R-:W-:-:S05]  /*4000*/  FADD.FTZ R111, R110, R111 ;  /* 0x0000006f6e6f7221 */ /* 0x001fca0000010000 */
[----:B------:R-:W0:Y:S02]  /*4010*/  SHFL.BFLY PT, R108, R111, 0x4, 0x1f ;  /* 0x0c801f006f6c7f89 */ /* 0x000e2400000e0000 */
[----:B0-----:R-:W-:-:S05]  /*4020*/  FADD.FTZ R140, R111, R108 ;  /* 0x0000006c6f8c7221 */ /* 0x001fca0000010000 */
[----:B------:R-:W0:Y:S02]  /*4030*/  SHFL.BFLY PT, R141, R140, 0x8, 0x1f ;  /* 0x0d001f008c8d7f89 */ /* 0x000e2400000e0000 */
[----:B0-----:R-:W-:-:S05]  /*4040*/  FADD.FTZ R141, R140, R141 ;  /* 0x0000008d8c8d7221 */ /* 0x001fca0000010000 */
[----:B------:R-:W0:Y:S02]  /*4050*/  SHFL.BFLY PT, R108, R141, 0x10, 0x1f ;  /* 0x0e001f008d6c7f89 */ /* 0x000e2400000e0000 */
[----:B0-----:R-:W-:-:S04]  /*4060*/  FADD.FTZ R185, R141, R108 ;  /* 0x0000006c8db97221 */ /* 0x001fc80000010000 */
[----:B------:R-:W-:Y:S01]  /*4070*/  FMUL.FTZ R108, R10, R185 ;  /* 0x000000b90a6c7220 */ /* 0x000fe20000410000 */
[----:B------:R-:W-:-:S03]  /*4080*/  HFMA2 R185, -RZ, RZ, 0, 0 ;  /* 0x00000000ffb97431 */ /* 0x000fc600000001ff */
[--C-:B------:R-:W-:Y:S01]  /*4090*/  FADD.FTZ R109, R166, -R108.reuse ;  /* 0x8000006ca66d7221 */ /* 0x100fe20000010000 */
[--C-:B------:R-:W-:Y:S01]  /*40a0*/  FADD.FTZ R190, R169, -R108.reuse ;  /* 0x8000006ca9be7221 */ /* 0x100fe20000010000 */
[--C-:B------:R-:W-:Y:S01]  /*40b0*/  FADD.FTZ R110, R164, -R108.reuse ;  /* 0x8000006ca46e7221 */ /* 0x100fe20000010000 */
[--C-:B------:R-:W-:Y:S01]  /*40c0*/  FADD.FTZ R140, R173, -R108.reuse ;  /* 0x8000006cad8c7221 */ /* 0x100fe20000010000 */
[----:B------:R-:W-:Y:S01]  /*40d0*/  FFMA.FTZ R109, R109, R109, RZ ;  /* 0x0000006d6d6d7223 */ /* 0x000fe200000100ff */
[--C-:B------:R-:W-:Y:S01]  /*40e0*/  FADD.FTZ R111, R161, -R108.reuse ;  /* 0x8000006ca16f7221 */ /* 0x100fe20000010000 */
[--C-:B------:R-:W-:Y:S02]  /*40f0*/  FADD.FTZ R141, R156, -R108.reuse ;  /* 0x8000006c9c8d7221 */ /* 0x100fe40000010000 */
[----:B------:R-:W-:Y:S01]  /*4100*/  FFMA.FTZ R109, R190, R190, R109 ;  /* 0x000000bebe6d7223 */ /* 0x000fe2000001006d */
[----:B------:R-:W-:-:S03]  /*4110*/  FADD.FTZ R190, R171, -R108 ;  /* 0x8000006cabbe7221 */ /* 0x000fc60000010000 */
[----:B------:R-:W-:Y:S01]  /*4120*/  FFMA.FTZ R109, R110, R110, R109 ;  /* 0x0000006e6e6d7223 */ /* 0x000fe2000001006d */
[----:B------:R-:W-:-:S03]  /*4130*/  FADD.FTZ R110, R162, -R108 ;  /* 0x8000006ca26e7221 */ /* 0x000fc60000010000 */
[----:B------:R-:W-:-:S04]  /*4140*/  FFMA.FTZ R109, R190, R190, R109 ;  /* 0x000000bebe6d7223 */ /* 0x000fc8000001006d */
[----:B------:R-:W-:Y:S01]  /*4150*/  FFMA.FTZ R109, R110, R110, R109 ;  /* 0x0000006e6e6d7223 */ /* 0x000fe2000001006d */
[----:B------:R-:W-:-:S03]  /*4160*/  FADD.FTZ R110, R160, -R108 ;  /* 0x8000006ca06e7221 */ /* 0x000fc60000010000 */
[----:B------:R-:W-:Y:S01]  /*4170*/  FFMA.FTZ R109, R140, R140, R109 ;  /* 0x0000008c8c6d7223 */ /* 0x000fe2000001006d */
[----:B------:R-:W-:-:S03]  /*4180*/  FADD.FTZ R140, R175, -R108 ;  /* 0x8000006caf8c7221 */ /* 0x000fc60000010000 */
[----:B------:R-:W-:Y:S01]  /*4190*/  FFMA.FTZ R109, R110, R110, R109 ;  /* 0x0000006e6e6d7223 */ /* 0x000fe2000001006d */
[----:B------:R-:W-:-:S03]  /*41a0*/  FADD.FTZ R110, R158, -R108 ;  /* 0x8000006c9e6e7221 */ /* 0x000fc60000010000 */
[----:B------:R-:W-:-:S05]  /*41b0*/  FFMA.FTZ R109, R140, R140, R109 ;  /* 0x0000008c8c6d7223 */ /* 0x000fca000001006d */
[----:B------:R-:W-:-:S05]  /*41c0*/  FSEL R109, R109, RZ, P1 ;  /* 0x000000ff6d6d7208 */ /* 0x000fca0000800000 */
[----:B------:R-:W-:-:S04]  /*41d0*/  FFMA.FTZ R110, R110, R110, R109 ;  /* 0x0000006e6e6e7223 */ /* 0x000fc8000001006d */
[----:B------:R-:W-:Y:S01]  /*41e0*/  FFMA.FTZ R110, R111, R111, R110 ;  /* 0x0000006f6f6e7223 */ /* 0x000fe2000001006e */
[----:B------:R-:W-:-:S03]  /*41f0*/  FADD.FTZ R111, R163, -R108 ;  /* 0x8000006ca36f7221 */ /* 0x000fc60000010000 */
        /* <DEDUP_REMOVED lines=10> */
[----:B------:R-:W-:Y:S01]  /*42a0*/  @P5 FFMA.FTZ R109, R111, R111, R110 ;  /* 0x0000006f6f6d5223 */ /* 0x000fe2000001006e */
[--C-:B------:R-:W-:Y:S01]  /*42b0*/  FADD.FTZ R110, R150, -R108.reuse ;  /* 0x8000006c966e7221 */ /* 0x100fe20000010000 */
[----:B------:R-:W-:Y:S01]  /*42c0*/  FADD.FTZ R111, R153, -R108 ;  /* 0x8000006c996f7221 */ /* 0x000fe20000010000 */
[----:B------:R-:W-:Y:S02]  /*42d0*/  ISETP.GT.U32.AND P5, PT, R123, 0x1ff, PT ;  /* 0x000001ff7b00780c */ /* 0x000fe40003fa4070 */
        /* <DEDUP_REMOVED lines=78> */
[----:B------:R-:W-:-:S04]  /*47c0*/  FFMA.FTZ R110, R141, R141, R110 ;  /* 0x0000008d8d6e7223 */ /* 0x000fc8000001006e */
[----:B------:R-:W-:Y:S01]  /*47d0*/  @P5 FFMA.FTZ R109, R111, R111, R110 ;  /* 0x0000006f6f6d5223 */ /* 0x000fe2000001006e */
[----:B------:R-:W-:-:S04]  /*47e0*/  LOP3.LUT P5, RZ, R184, 0x1f, RZ, 0xc0, !PT ;  /* 0x0000001fb8ff7812 */ /* 0x000fc800078ac0ff */
        /* <DEDUP_REMOVED lines=9> */
[----:B0-----:R-:W-:Y:S01]  /*4880*/  FADD.FTZ R109, R141, R190 ;  /* 0x000000be8d6d7221 */ /* 0x001fe20000010000 */
[----:B------:R-:W-:Y:S06]  /*4890*/  @P5 BRA `(.L_x_39) ;  /* 0x00000000001c5947 */ /* 0x000fec0003800000 */
[----:B------:R-:W0:Y:S01]  /*48a0*/  S2UR UR5, SR_CgaCtaId ;  /* 0x00000000000579c3 */ /* 0x000e220000008800 */
[----:B------:R-:W-:Y:S01]  /*48b0*/  UMOV UR4, 0x400 ;  /* 0x0000040000047882 */ /* 0x000fe20000000000 */
[----:B------:R-:W-:-:S04]  /*48c0*/  SHF.R.U32.HI R110, RZ, 0x2, R184 ;  /* 0x00000002ff6e7819 */ /* 0x000fc800000116b8 */
[----:B------:R-:W-:Y:S01]  /*48d0*/  LOP3.LUT R110, R110, 0x18, RZ, 0xc0, !PT ;  /* 0x000000186e6e7812 */ /* 0x000fe200078ec0ff */
[----:B0-----:R-:W-:-:S04]  /*48e0*/  ULEA UR4, UR5, UR4, 0x18 ;  /* 0x0000000405047291 */ /* 0x001fc8000f8ec0ff */
[----:B------:R-:W-:-:S09]  /*48f0*/  @UP1 UIADD3 UR4, UPT, UPT, UR4, 0x20, URZ ;  /* 0x0000002004041890 */ /* 0x000fd2000fffe0ff */
[----:B------:R0:W-:Y:S03]  /*4900*/  STS.64 [R110+UR4], R108 ;  /* 0x0000006c6e007988 */ /* 0x0001e60008000a04 */
.L_x_39:
[----:B------:R-:W-:Y:S05]  /*4910*/  BSYNC.RECONVERGENT B0 ;  /* 0x0000000000007941 */ /* 0x000fea0003800200 */
.L_x_38:
[----:B------:R-:W-:Y:S01]  /*4920*/  BAR.SYNC.DEFER_BLOCKING 0x0 ;  /* 0x0000000000007b1d */ /* 0x000fe20000010000 */
[----:B------:R-:W-:Y:S02]  /*4930*/  ISETP.GT.U32.AND P5, PT, R189, 0x3, PT ;  /* 0x00000003bd00780c */ /* 0x000fe40003fa4070 */
[----:B0-----:R-:W-:-:S03]  /*4940*/  CS2R R108, SRZ ;  /* 0x00000000006c7805 */ /* 0x001fc6000001ff00 */
[----:B------:R-:W-:Y:S08]  /*4950*/  BSSY.RECONVERGENT B0, `(.L_x_40) ;  /* 0x000000a000007945 */ /* 0x000ff00003800200 */
[----:B------:R-:W-:Y:S05]  /*4960*/  @P5 BRA `(.L_x_41) ;  /* 0x0000000000205947 */ /* 0x000fea0003800000 */
[----:B------:R-:W0:Y:S01]  /*4970*/  S2UR UR5, SR_CgaCtaId ;  /* 0x00000000000579c3 */ /* 0x000e220000008800 */
[----:B------:R-:W-:Y:S01]  /*4980*/  UMOV UR4, 0x400 ;  /* 0x0000040000047882 */ /* 0x000fe20000000000 */
[----:B------:R-:W-:Y:S02]  /*4990*/  SHF.L.U32 R108, R184, 0x3, RZ ;  /* 0x00000003b86c7819 */ /* 0x000fe400000006ff */
[----:B------:R-:W-:Y:S02]  /*49a0*/  MOV R185, R122 ;  /* 0x0000007a00b97202 */ /* 0x000fe40000000f00 */
[----:B------:R-:W-:Y:S01]  /*49b0*/  LOP3.LUT R108, R108, 0xf8, RZ, 0xc0, !PT ;  /* 0x000000f86c6c7812 */ /* 0x000fe200078ec0ff */
[----:B0-----:R-:W-:-:S04]  /*49c0*/  ULEA UR4, UR5, UR4, 0x18 ;  /* 0x0000000405047291 */ /* 0x001fc8000f8ec0ff */
[----:B------:R-:W-:-:S09]  /*49d0*/  @UP1 UIADD3 UR4, UPT, UPT, UR4, 0x20, URZ ;  /* 0x0000002004041890 */ /* 0x000fd2000fffe0ff */
[----:B------:R-:W0:Y:S03]  /*49e0*/  LDS.64 R108, [R108+UR4] ;  /* 0x000000046c6c7984 */ /* 0x000e260008000a00 */
.L_x_41:
[----:B------:R-:W-:Y:S05]  /*49f0*/  BSYNC.RECONVERGENT B0 ;  /* 0x0000000000007941 */ /* 0x000fea0003800200 */
.L_x_40:
[----:B------:R-:W1:Y:S01]  /*4a00*/  SHFL.DOWN PT, R110, R185, 0x2, 0x1f ;  /* 0x08401f00b96e7f89 */ /* 0x000e6200000e0000 */
[-C--:B------:R-:W-:Y:S01]  /*4a10*/  I2FP.F32.S32 R191, R185.reuse ;  /* 0x000000b900bf7245 */ /* 0x080fe20000201400 */
[----:B------:R-:W-:Y:S01]  /*4a20*/  BSSY.RECONVERGENT B0, `(.L_x_42) ;  /* 0x0000062000007945 */ /* 0x000fe20003800200 */
[----:B------:R-:W-:Y:S01]  /*4a30*/  ISETP.NE.AND P5, PT, RZ, UR10, PT ;  /* 0x0000000aff007c0c */ /* 0x000fe2000bfa5270 */
[----:B0-----:R-:W0:Y:S01]  /*4a40*/  SHFL.DOWN PT, R111, R108, 0x2, 0x1f ;  /* 0x08401f006c6f7f89 */ /* 0x001e2200000e0000 */
[----:B-1----:R-:W-:Y:S02]  /*4a50*/  IADD3 R140, PT, PT, R110, R185, RZ ;  /* 0x000000b96e8c7210 */ /* 0x002fe40007ffe0ff */
[----:B------:R-:W-:Y:S02]  /*4a60*/  I2FP.F32.S32 R190, R110 ;  /* 0x0000006e00be7245 */ /* 0x000fe40000201400 */
[----:B------:R-:W-:Y:S01]  /*4a70*/  I2FP.F32.S32 R141, R140 ;  /* 0x0000008c008d7245 */ /* 0x000fe20000201400 */
[----:B------:R-:W1:Y:S02]  /*4a80*/  SHFL.DOWN PT, R193, R140, 0x1, 0x1f ;  /* 0x08201f008cc17f89 */ /* 0x000e6400000e0000 */
[----:B0-----:R-:W-:Y:S01]  /*4a90*/  FMUL.FTZ R110, R111, R190 ;  /* 0x000000be6f6e7220 */ /* 0x001fe20000410000 */
[----:B------:R-:W0:Y:S03]  /*4aa0*/  MUFU.RCP R189, R141 ;  /* 0x0000008d00bd7308 */ /* 0x000e260000001000 */
[----:B------:R-:W-:Y:S01]  /*4ab0*/  FFMA.FTZ R110, R191, R108, R110 ;  /* 0x0000006cbf6e7223 */ /* 0x000fe2000001006e */
[----:B------:R-:W-:-:S04]  /*4ac0*/  FADD.FTZ R108, -R111, R108 ;  /* 0x0000006c6f6c7221 */ /* 0x000fc80000010100 */
[----:B------:R-:W-:-:S04]  /*4ad0*/  FMUL.FTZ R108, R108, R108 ;  /* 0x0000006c6c6c7220 */ /* 0x000fc80000410000 */
[----:B------:R-:W-:-:S04]  /*4ae0*/  FMUL.FTZ R108, R108, R191 ;  /* 0x000000bf6c6c7220 */ /* 0x000fc80000410000 */
[----:B------:R-:W-:Y:S01]  /*4af0*/  FMUL.FTZ R108, R108, R190 ;  /* 0x000000be6c6c7220 */ /* 0x000fe20000410000 */
[----:B0-----:R-:W-:Y:S01]  /*4b00*/  FMUL.FTZ R192, R189, R110 ;  /* 0x0000006ebdc07220 */ /* 0x001fe20000410000 */
[----:B-1----:R-:W-:-:S04]  /*4b10*/  IMAD.IADD R110, R140, 0x1, R193 ;  /* 0x000000018c6e7824 */ /* 0x002fc800078e02c1 */
[----:B------:R-:W0:Y:S01]  /*4b20*/  SHFL.DOWN PT, R195, R192, 0x1, 0x1f ;  /* 0x08201f00c0c37f89 */ /* 0x000e2200000e0000 */
[----:B------:R-:W-:Y:S02]  /*4b30*/  I2FP.F32.S32 R193, R193 ;  /* 0x000000c100c17245 */ /* 0x000fe40000201400 */
[----:B------:R-:W-:-:S06]  /*4b40*/  I2FP.F32.S32 R194, R110 ;  /* 0x0000006e00c27245 */ /* 0x000fcc0000201400 */
[----:B------:R-:W1:Y:S01]  /*4b50*/  MUFU.RCP R194, R194 ;  /* 0x000000c200c27308 */ /* 0x000e620000001000 */
[----:B0-----:R-:W-:-:S04]  /*4b60*/  FMUL.FTZ R110, R195, R193 ;  /* 0x000000c1c36e7220 */ /* 0x001fc80000410000 */
[----:B------:R-:W-:Y:S01]  /*4b70*/  FFMA.FTZ R185, R141, R192, R110 ;  /* 0x000000c08db97223 */ /* 0x000fe2000001006e */
[----:B------:R-:W-:-:S03]  /*4b80*/  FADD.FTZ R192, R192, -R195 ;  /* 0x800000c3c0c07221 */ /* 0x000fc60000010000 */
[----:B-1----:R-:W-:Y:S01]  /*4b90*/  FMUL.FTZ R140, R194, R185 ;  /* 0x000000b9c28c7220 */ /* 0x002fe20000410000 */
[----:B------:R-:W-:-:S04]  /*4ba0*/  FMUL.FTZ R192, R192, R192 ;  /* 0x000000c0c0c07220 */ /* 0x000fc80000410000 */
[----:B------:R0:W1:Y:S01]  /*4bb0*/  SHFL.IDX PT, R199, R140, RZ, 0x1f ;  /* 0x00001fff8cc77589 */ /* 0x00006200000e0000 */
[----:B------:R-:W-:-:S04]  /*4bc0*/  FMUL.FTZ R192, R141, R192 ;  /* 0x000000c08dc07220 */ /* 0x000fc80000410000 */
[----:B------:R-:W-:Y:S01]  /*4bd0*/  FMUL.FTZ R192, R192, R193 ;  /* 0x000000c1c0c07220 */ /* 0x000fe20000410000 */
[----:B0-----:R-:W0:Y:S01]  /*4be0*/  LDC R140, c[0x0][0x448] ;  /* 0x00011200ff8c7b82 */ /* 0x001e220000000800 */
[C---:B-1----:R-:W-:Y:S01]  /*4bf0*/  FMUL.FTZ R110, R199.reuse, R199 ;  /* 0x000000c7c76e7220 */ /* 0x042fe20000410000 */
[----:B------:R-:W-:-:S04]  /*4c00*/  FSEL R185, R199, RZ, !P5 ;  /* 0x000000ffc7b97208 */ /* 0x000fc80006800000 */
[----:B------:R-:W-:Y:S02]  /*4c10*/  FSEL R197, R110, RZ, P5 ;  /* 0x000000ff6ec57208 */ /* 0x000fe40002800000 */
[----:B------:R-:W1:Y:S01]  /*4c20*/  SHFL.DOWN PT, R110, R109, 0x2, 0x1f ;  /* 0x08401f006d6e7f89 */ /* 0x000e6200000e0000 */
[----:B------:R-:W-:Y:S01]  /*4c30*/  ISETP.NE.AND P5, PT, R184, RZ, PT ;  /* 0x000000ffb800720c */ /* 0x000fe20003fa5270 */
[----:B-1----:R-:W-:-:S04]  /*4c40*/  FADD.FTZ R110, R110, R109 ;  /* 0x0000006d6e6e7221 */ /* 0x002fc80000010000 */
[----:B------:R-:W-:-:S05]  /*4c50*/  FFMA.FTZ R108, R189, R108, R110 ;  /* 0x0000006cbd6c7223 */ /* 0x000fca000001006e */
[----:B------:R-:W1:Y:S02]  /*4c60*/  SHFL.DOWN PT, R111, R108, 0x1, 0x1f ;  /* 0x08201f006c6f7f89 */ /* 0x000e6400000e0000 */
[----:B-1----:R-:W-:Y:S02]  /*4c70*/  FADD.FTZ R111, R108, R111 ;  /* 0x0000006f6c6f7221 */ /* 0x002fe40000010000 */
[----:B------:R-:W1:Y:S02]  /*4c80*/  @!P5 LDC.64 R108, c[0x0][0x3c8] ;  /* 0x0000f200ff6cdb82 */ /* 0x000e640000000a00 */
[----:B------:R-:W-:-:S05]  /*4c90*/  FFMA.FTZ R192, R194, R192, R111 ;  /* 0x000000c0c2c07223 */ /* 0x000fca000001006f */
[----:B------:R-:W0:Y:S01]  /*4ca0*/  SHFL.IDX PT, R141, R192, RZ, 0x1f ;  /* 0x00001fffc08d7589 */ /* 0x000e2200000e0000 */
[----:B------:R-:W2:Y:S01]  /*4cb0*/  @!P5 LDC.64 R110, c[0x0][0x3c0] ;  /* 0x0000f000ff6edb82 */ /* 0x000ea20000000a00 */
[----:B-1----:R-:W-:-:S04]  /*4cc0*/  @!P5 IMAD.WIDE R108, R124, 0x4, R108 ;  /* 0x000000047c6cd825 */ /* 0x002fc800078e026c */
[----:B0-----:R-:W-:Y:S01]  /*4cd0*/  FFMA.FTZ R140, R141, UR11, R140 ;  /* 0x0000000b8d8c7c23 */ /* 0x001fe2000801008c */
[----:B--2---:R-:W-:-:S04]  /*4ce0*/  @!P5 IMAD.WIDE R110, R124, 0x4, R110 ;  /* 0x000000047c6ed825 */ /* 0x004fc800078e026e */
[----:B------:R-:W-:Y:S01]  /*4cf0*/  FADD.FTZ R140, R140, R197 ;  /* 0x000000c58c8c7221 */ /* 0x000fe20000010000 */
[----:B------:R0:W-:Y:S03]  /*4d00*/  @!P5 STG.E desc[UR6][R110.64], R199 ;  /* 0x000000c76e00d986 */ /* 0x0001e6000c101906 */
[----:B------:R-:W1:Y:S02]  /*4d10*/  MUFU.RSQ R189, R140 ;  /* 0x0000008c00bd7308 */ /* 0x000e640000001400 */
[----:B-1----:R0:W-:Y:S01]  /*4d20*/  @!P5 STG.E desc[UR6][R108.64], R189 ;  /* 0x000000bd6c00d986 */ /* 0x0021e2000c101906 */
[----:B------:R-:W-:Y:S05]  /*4d30*/  @!P1 BRA `(.L_x_43) ;  /* 0x0000000000c09947 */ /* 0x000fea0003800000 */
[--C-:B------:R-:W-:Y:S01]  /*4d40*/  FADD.FTZ R140, R162, -R185.reuse ;  /* 0x800000b9a28c7221 */ /* 0x100fe20000010000 */
[--C-:B0-----:R-:W-:Y:S01]  /*4d50*/  FADD.FTZ R110, R164, -R185.reuse ;  /* 0x800000b9a46e7221 */ /* 0x101fe20000010000 */
[----:B------:R-:W-:Y:S01]  /*4d60*/  SHF.L.U32 R141, R105, 0x10, RZ ;  /* 0x00000010698d7819 */ /* 0x000fe200000006ff */
[----:B------:R-:W-:Y:S01]  /*4d70*/  FADD.FTZ R184, R160, -R185 ;  /* 0x800000b9a0b87221 */ /* 0x000fe20000010000 */
[----:B------:R-:W-:Y:S01]  /*4d80*/  SHF.L.U32 R191, R101, 0x10, RZ ;  /* 0x0000001065bf7819 */ /* 0x000fe200000006ff */
[C---:B------:R-:W-:Y:S01]  /*4d90*/  FMUL.FTZ R140, R189.reuse, R140 ;  /* 0x0000008cbd8c7220 */ /* 0x040fe20000410000 */
[----:B------:R-:W-:Y:S01]  /*4da0*/  SHF.L.U32 R195, R102, 0x10, RZ ;  /* 0x0000001066c37819 */ /* 0x000fe200000006ff */
[----:B------:R-:W-:Y:S02]  /*4db0*/  IMAD.U32 R193, R106, 0x10000, RZ ;  /* 0x000100006ac17824 */ /* 0x000fe400078e00ff */
[C---:B------:R-:W-:Y:S01]  /*4dc0*/  FMUL.FTZ R110, R189.reuse, R110 ;  /* 0x0000006ebd6e7220 */ /* 0x040fe20000410000 */
[----:B------:R-:W-:Y:S01]  /*4dd0*/  FMUL.FTZ R190, R189, R184 ;  /* 0x000000b8bdbe7220 */ /* 0x000fe20000410000 */
[----:B------:R-:W-:Y:S01]  /*4de0*/  SHF.L.U32 R197, R107, 0x10, RZ ;  /* 0x000000106bc57819 */ /* 0x000fe200000006ff */
[----:B------:R-:W-:Y:S01]  /*4df0*/  FFMA.FTZ R195, R140, R193, R195 ;  /* 0x000000c18cc37223 */ /* 0x000fe200000100c3 */
[----:B------:R-:W-:Y:S01]  /*4e00*/  FFMA.FTZ R184, R110, R141, R191 ;  /* 0x0000008d6eb87223 */ /* 0x000fe200000100bf */
[----:B------:R-:W-:Y:S01]  /*4e10*/  SHF.L.U32 R199, R103, 0x10, RZ ;  /* 0x0000001067c77819 */ /* 0x000fe200000006ff */
[----:B------:R-:W0:Y:S01]  /*4e20*/  LDC.64 R140, c[0x0][0x428] ;  /* 0x00010a00ff8c7b82 */ /* 0x000e220000000a00 */
[--C-:B------:R-:W-:Y:S01]  /*4e30*/  FADD.FTZ R108, R166, -R185.reuse ;  /* 0x800000b9a66c7221 */ /* 0x100fe20000010000 */
[----:B------:R-:W-:Y:S01]  /*4e40*/  SHF.L.U32 R109, R104, 0x10, RZ ;  /* 0x00000010686d7819 */ /* 0x000fe200000006ff */
[----:B------:R-:W-:Y:S01]  /*4e50*/  FADD.FTZ R110, R169, -R185 ;  /* 0x800000b9a96e7221 */ /* 0x000fe20000010000 */
[----:B------:R-:W-:Y:S01]  /*4e60*/  SHF.L.U32 R111, R100, 0x10, RZ ;  /* 0x00000010646f7819 */ /* 0x000fe200000006ff */
[----:B------:R-:W-:Y:S01]  /*4e70*/  FMUL.FTZ R108, R189, R108 ;  /* 0x0000006cbd6c7220 */ /* 0x000fe20000410000 */
[----:B------:R-:W-:Y:S01]  /*4e80*/  FFMA.FTZ R194, R190, R197, R199 ;  /* 0x000000c5bec27223 */ /* 0x000fe200000100c7 */
[--C-:B------:R-:W-:Y:S01]  /*4e90*/  FADD.FTZ R190, R171, -R185.reuse ;  /* 0x800000b9abbe7221 */ /* 0x100fe20000010000 */
[--C-:B------:R-:W-:Y:S01]  /*4ea0*/  FADD.FTZ R192, R173, -R185.reuse ;  /* 0x800000b9adc07221 */ /* 0x100fe20000010000 */
[----:B------:R-:W-:Y:S01]  /*4eb0*/  FADD.FTZ R196, R175, -R185 ;  /* 0x800000b9afc47221 */ /* 0x000fe20000010000 */
[----:B------:R-:W-:Y:S01]  /*4ec0*/  FFMA.FTZ R108, R108, R109, R111 ;  /* 0x0000006d6c6c7223 */ /* 0x000fe2000001006f */
[----:B------:R-:W-:Y:S01]  /*4ed0*/  SHF.L.U32 R191, R3, 0x10, RZ ;  /* 0x0000001003bf7819 */ /* 0x000fe200000006ff */
[----:B------:R-:W-:Y:S01]  /*4ee0*/  FMUL.FTZ R190, R189, R190 ;  /* 0x000000bebdbe7220 */ /* 0x000fe20000410000 */
[----:B------:R-:W-:Y:S01]  /*4ef0*/  SHF.L.U32 R193, R4, 0x10, RZ ;  /* 0x0000001004c17819 */ /* 0x000fe200000006ff */
[----:B------:R-:W-:Y:S01]  /*4f00*/  IMAD.U32 R111, R2, 0x10000, RZ ;  /* 0x00010000026f7824 */ /* 0x000fe200078e00ff */
[----:B------:R-:W-:Y:S01]  /*4f10*/  SHF.L.U32 R109, R0, 0x10, RZ ;  /* 0x00000010006d7819 */ /* 0x000fe200000006ff */
[----:B------:R-:W-:Y:S01]  /*4f20*/  IMAD.U32 R201, R7, 0x10000, RZ ;  /* 0x0001000007c97824 */ /* 0x000fe200078e00ff */
[----:B------:R-:W-:Y:S01]  /*4f30*/  SHF.L.U32 R197, R5, 0x10, RZ ;  /* 0x0000001005c57819 */ /* 0x000fe200000006ff */
[C---:B------:R-:W-:Y:S01]  /*4f40*/  FMUL.FTZ R196, R189.reuse, R196 ;  /* 0x000000c4bdc47220 */ /* 0x040fe20000410000 */
[----:B------:R-:W-:Y:S01]  /*4f50*/  SHF.L.U32 R199, R6, 0x10, RZ ;  /* 0x0000001006c77819 */ /* 0x000fe200000006ff */
[C---:B------:R-:W-:Y:S01]  /*4f60*/  FMUL.FTZ R192, R189.reuse, R192 ;  /* 0x000000c0bdc07220 */ /* 0x040fe20000410000 */
[----:B------:R-:W-:Y:S01]  /*4f70*/  SHF.L.U32 R203, R8, 0x10, RZ ;  /* 0x0000001008cb7819 */ /* 0x000fe200000006ff */
[----:B------:R-:W-:Y:S01]  /*4f80*/  FMUL.FTZ R110, R189, R110 ;  /* 0x0000006ebd6e7220 */ /* 0x000fe20000410000 */
[----:B------:R-:W-:Y:S01]  /*4f90*/  FFMA.FTZ R193, R190, R191, R193 ;  /* 0x000000bfbec17223 */ /* 0x000fe200000100c1 */
[----:B------:R-:W-:Y:S01]  /*4fa0*/  FFMA.FTZ R192, R192, R197, R199 ;  /* 0x000000c5c0c07223 */ /* 0x000fe200000100c7 */
[----:B0-----:R-:W-:-:S04]  /*4fb0*/  IMAD.WIDE.U32 R140, R125, 0x10, R140 ;  /* 0x000000107d8c7825 */ /* 0x001fc800078e008c */
[----:B------:R-:W-:Y:S01]  /*4fc0*/  FFMA.FTZ R201, R196, R201, R203 ;  /* 0x000000c9c4c97223 */ /* 0x000fe200000100cb */
[----:B------:R-:W-:Y:S01]  /*4fd0*/  FFMA.FTZ R191, R110, R109, R111 ;  /* 0x0000006d6ebf7223 */ /* 0x000fe2000001006f */
[----:B------:R-:W-:Y:S02]  /*4fe0*/  F2FP.BF16.F32.PACK_AB R109, R193, R184 ;  /* 0x000000b8c16d723e */ /* 0x000fe400000010ff */
[----:B------:R-:W-:Y:S02]  /*4ff0*/  F2FP.BF16.F32.PACK_AB R110, R192, R195 ;  /* 0x000000c3c06e723e */ /* 0x000fe400000010ff */
[----:B------:R-:W-:Y:S02]  /*5000*/  F2FP.BF16.F32.PACK_AB R111, R201, R194 ;  /* 0x000000c2c96f723e */ /* 0x000fe400000010ff */
[----:B------:R-:W-:Y:S02]  /*5010*/  F2FP.BF16.F32.PACK_AB R108, R191, R108 ;  /* 0x0000006cbf6c723e */ /* 0x000fe400000010ff */
[----:B------:R-:W-:-:S03]  /*5020*/  IADD3 R125, PT, PT, R125, 0x80, RZ ;  /* 0x000000807d7d7810 */ /* 0x000fc60007ffe0ff */
[----:B------:R1:W-:Y:S04]  /*5030*/  STG.E.128 desc[UR6][R140.64], R108 ;  /* 0x0000006c8c007986 */ /* 0x0003e8000c101d06 */
.L_x_43:
[----:B------:R-:W-:Y:S05]  /*5040*/  BSYNC.RECONVERGENT B0 ;  /* 0x0000000000007941 */ /* 0x000fea0003800200 */
.L_x_42:
[----:B------:R-:W-:Y:S01]  /*5050*/  ISETP.NE.AND P1, PT, R186, RZ, PT ;  /* 0x000000ffba00720c */ /* 0x000fe20003f25270 */
[----:B------:R-:W-:-:S12]  /*5060*/  BSSY.RECONVERGENT B0, `(.L_x_44) ;  /* 0x0000032000007945 */ /* 0x000fd80003800200 */
[----:B------:R-:W-:Y:S05]  /*5070*/  @!P1 BRA `(.L_x_45) ;  /* 0x0000000000c09947 */ /* 0x000fea0003800000 */
[--C-:B-1----:R-:W-:Y:S01]  /*5080*/  FADD.FTZ R140, R154, -R185.reuse ;  /* 0x800000b99a8c7221 */ /* 0x102fe20000010000 */
[--C-:B0-----:R-:W-:Y:S01]  /*5090*/  FADD.FTZ R110, R156, -R185.reuse ;  /* 0x800000b99c6e7221 */ /* 0x101fe20000010000 */
[----:B------:R-:W-:Y:S01]  /*50a0*/  IMAD.U32 R141, R97, 0x10000, RZ ;  /* 0x00010000618d7824 */ /* 0x000fe200078e00ff */
[----:B------:R-:W-:Y:S01]  /*50b0*/  SHF.L.U32 R191, R93, 0x10, RZ ;  /* 0x000000105dbf7819 */ /* 0x000fe200000006ff */
[--C-:B------:R-:W-:Y:S01]  /*50c0*/  FADD.FTZ R184, R152, -R185.reuse ;  /* 0x800000b998b87221 */ /* 0x100fe20000010000 */
[----:B------:R-:W-:Y:S01]  /*50d0*/  SHF.L.U32 R193, R98, 0x10, RZ ;  /* 0x0000001062c17819 */ /* 0x000fe200000006ff */
[C---:B------:R-:W-:Y:S01]  /*50e0*/  FMUL.FTZ R140, R189.reuse, R140 ;  /* 0x0000008cbd8c7220 */ /* 0x040fe20000410000 */
[----:B------:R-:W-:Y:S01]  /*50f0*/  SHF.L.U32 R195, R94, 0x10, RZ ;  /* 0x000000105ec37819 */ /* 0x000fe200000006ff */
[C---:B------:R-:W-:Y:S01]  /*5100*/  FMUL.FTZ R110, R189.reuse, R110 ;  /* 0x0000006ebd6e7220 */ /* 0x040fe20000410000 */
[----:B------:R-:W-:Y:S01]  /*5110*/  FMUL.FTZ R186, R189, R184 ;  /* 0x000000b8bdba7220 */ /* 0x000fe20000410000 */
[----:B------:R-:W-:Y:S01]  /*5120*/  SHF.L.U32 R197, R99, 0x10, RZ ;  /* 0x0000001063c57819 */ /* 0x000fe200000006ff */
[----:B------:R-:W-:Y:S01]  /*5130*/  FADD.FTZ R108, R158, -R185 ;  /* 0x800000b99e6c7221 */ /* 0x000fe20000010000 */
[----:B------:R-:W-:Y:S01]  /*5140*/  FFMA.FTZ R184, R110, R141, R191 ;  /* 0x0000008d6eb87223 */ /* 0x000fe200000100bf */
[----:B------:R-:W-:Y:S01]  /*5150*/  FFMA.FTZ R195, R140, R193, R195 ;  /* 0x000000c18cc37223 */ /* 0x000fe200000100c3 */
[----:B------:R-:W-:Y:S01]  /*5160*/  IMAD.U32 R199, R95, 0x10000, RZ ;  /* 0x000100005fc77824 */ /* 0x000fe200078e00ff */
[----:B------:R-:W0:Y:S01]  /*5170*/  LDC.64 R140, c[0x0][0x428] ;  /* 0x00010a00ff8c7b82 */ /* 0x000e220000000a00 */
[----:B------:R-:W-:Y:S01]  /*5180*/  SHF.L.U32 R109, R96, 0x10, RZ ;  /* 0x00000010606d7819 */ /* 0x000fe200000006ff */
[----:B------:R-:W-:Y:S01]  /*5190*/  FMUL.FTZ R108, R189, R108 ;  /* 0x0000006cbd6c7220 */ /* 0x000fe20000410000 */
[----:B------:R-:W-:Y:S01]  /*51a0*/  SHF.L.U32 R111, R92, 0x10, RZ ;  /* 0x000000105c6f7819 */ /* 0x000fe200000006ff */
[----:B------:R-:W-:Y:S01]  /*51b0*/  FFMA.FTZ R192, R186, R197, R199 ;  /* 0x000000c5bac07223 */ /* 0x000fe200000100c7 */
[--C-:B------:R-:W-:Y:S01]  /*51c0*/  FADD.FTZ R186, R163, -R185.reuse ;  /* 0x800000b9a3ba7221 */ /* 0x100fe20000010000 */
        /* <DEDUP_REMOVED lines=9> */
[----:B------:R-:W-:Y:S01]  /*5260*/  FMUL.FTZ R194, R189, R194 ;  /* 0x000000c2bdc27220 */ /* 0x000fe20000410000 */
[----:B------:R-:W-:Y:S01]  /*5270*/  SHF.L.U32 R111, R11, 0x10, RZ ;  /* 0x000000100b6f7819 */ /* 0x000fe200000006ff */
[----:B------:R-:W-:Y:S01]  /*5280*/  FMUL.FTZ R190, R189, R190 ;  /* 0x000000bebdbe7220 */ /* 0x000fe20000410000 */
[----:B------:R-:W-:Y:S01]  /*5290*/  SHF.L.U32 R199, R15, 0x10, RZ ;  /* 0x000000100fc77819 */ /* 0x000fe200000006ff */
[----:B------:R-:W-:Y:S01]  /*52a0*/  FMUL.FTZ R110, R189, R110 ;  /* 0x0000006ebd6e7220 */ /* 0x000fe20000410000 */
[----:B------:R-:W-:Y:S01]  /*52b0*/  SHF.L.U32 R201, R16, 0x10, RZ ;  /* 0x0000001010c97819 */ /* 0x000fe200000006ff */
[----:B------:R-:W-:Y:S01]  /*52c0*/  FFMA.FTZ R193, R186, R191, R193 ;  /* 0x000000bfbac17223 */ /* 0x000fe200000100c1 */
[----:B------:R-:W-:Y:S01]  /*52d0*/  SHF.L.U32 R203, R17, 0x10, RZ ;  /* 0x0000001011cb7819 */ /* 0x000fe200000006ff */
[----:B------:R-:W-:Y:S01]  /*52e0*/  FFMA.FTZ R190, R190, R197, R199 ;  /* 0x000000c5bebe7223 */ /* 0x000fe200000100c7 */
[----:B------:R-:W-:Y:S01]  /*52f0*/  FFMA.FTZ R191, R110, R109, R111 ;  /* 0x0000006d6ebf7223 */ /* 0x000fe2000001006f */
[----:B0-----:R-:W-:Y:S01]  /*5300*/  IMAD.WIDE.U32 R140, R125, 0x10, R140 ;  /* 0x000000107d8c7825 */ /* 0x001fe200078e008c */
[----:B------:R-:W-:-:S03]  /*5310*/  F2FP.BF16.F32.PACK_AB R109, R193, R184 ;  /* 0x000000b8c16d723e */ /* 0x000fc600000010ff */
[----:B------:R-:W-:Y:S01]  /*5320*/  FFMA.FTZ R201, R194, R201, R203 ;  /* 0x000000c9c2c97223 */ /* 0x000fe200000100cb */
[----:B------:R-:W-:Y:S02]  /*5330*/  F2FP.BF16.F32.PACK_AB R110, R190, R195 ;  /* 0x000000c3be6e723e */ /* 0x000fe400000010ff */
[----:B------:R-:W-:Y:S02]  /*5340*/  F2FP.BF16.F32.PACK_AB R108, R191, R108 ;  /* 0x0000006cbf6c723e */ /* 0x000fe400000010ff */
[----:B------:R-:W-:Y:S02]  /*5350*/  F2FP.BF16.F32.PACK_AB R111, R201, R192 ;  /* 0x000000c0c96f723e */ /* 0x000fe400000010ff */
[----:B------:R-:W-:-:S03]  /*5360*/  IADD3 R125, PT, PT, R125, 0x80, RZ ;  /* 0x000000807d7d7810 */ /* 0x000fc60007ffe0ff */
[----:B------:R2:W-:Y:S04]  /*5370*/  STG.E.128 desc[UR6][R140.64], R108 ;  /* 0x0000006c8c007986 */ /* 0x0005e8000c101d06 */
.L_x_45:
[----:B------:R-:W-:Y:S05]  /*5380*/  BSYNC.RECONVERGENT B0 ;  /* 0x0000000000007941 */ /* 0x000fea0003800200 */
.L_x_44:
[----:B------:R-:W-:Y:S01]  /*5390*/  ISETP.NE.AND P1, PT, R187, RZ, PT ;  /* 0x000000ffbb00720c */ /* 0x000fe20003f25270 */
[----:B------:R-:W-:-:S12]  /*53a0*/  BSSY.RECONVERGENT B0, `(.L_x_46) ;  /* 0x0000032000007945 */ /* 0x000fd80003800200 */
[----:B------:R-:W-:Y:S05]  /*53b0*/  @!P1 BRA `(.L_x_47) ;  /* 0x0000000000c09947 */ /* 0x000fea0003800000 */
[--C-:B-12---:R-:W-:Y:S01]  /*53c0*/  FADD.FTZ R140, R146, -R185.reuse ;  /* 0x800000b9928c7221 */ /* 0x106fe20000010000 */
        /* <DEDUP_REMOVED lines=14> */
[----:B------:R-:W-:Y:S01]  /*54b0*/  FADD.FTZ R108, R150, -R185 ;  /* 0x800000b9966c7221 */ /* 0x000fe20000010000 */
[----:B------:R-:W-:Y:S01]  /*54c0*/  SHF.L.U32 R111, R84, 0x10, RZ ;  /* 0x00000010546f7819 */ /* 0x000fe200000006ff */
[----:B------:R-:W-:-:S02]  /*54d0*/  IMAD.U32 R109, R88, 0x10000, RZ ;  /* 0x00010000586d7824 */ /* 0x000fc400078e00ff */
[----:B------:R-:W-:Y:S01]  /*54e0*/  FFMA.FTZ R192, R186, R195, R197 ;  /* 0x000000c3bac07223 */ /* 0x000fe200000100c5 */
[----:B------:R-:W-:Y:S01]  /*54f0*/  FMUL.FTZ R108, R189, R108 ;  /* 0x0000006cbd6c7220 */ /* 0x000fe20000410000 */
[--C-:B------:R-:W-:Y:S01]  /*5500*/  FADD.FTZ R186, R155, -R185.reuse ;  /* 0x800000b99bba7221 */ /* 0x100fe20000010000 */
[--C-:B------:R-:W-:Y:S01]  /*5510*/  FADD.FTZ R110, R153, -R185.reuse ;  /* 0x800000b9996e7221 */ /* 0x100fe20000010000 */
[--C-:B------:R-:W-:Y:S01]  /*5520*/  FADD.FTZ R190, R157, -R185.reuse ;  /* 0x800000b99dbe7221 */ /* 0x100fe20000010000 */
[----:B------:R-:W-:Y:S01]  /*5530*/  FADD.FTZ R194, R159, -R185 ;  /* 0x800000b99fc27221 */ /* 0x000fe20000010000 */
[----:B------:R-:W-:Y:S01]  /*5540*/  FFMA.FTZ R108, R108, R109, R111 ;  /* 0x0000006d6c6c7223 */ /* 0x000fe2000001006f */
[----:B------:R-:W-:Y:S01]  /*5550*/  SHF.L.U32 R191, R21, 0x10, RZ ;  /* 0x0000001015bf7819 */ /* 0x000fe200000006ff */
[----:B------:R-:W-:Y:S01]  /*5560*/  IMAD.U32 R187, R20, 0x10000, RZ ;  /* 0x0001000014bb7824 */ /* 0x000fe200078e00ff */
[----:B------:R-:W-:Y:S01]  /*5570*/  SHF.L.U32 R109, R18, 0x10, RZ ;  /* 0x00000010126d7819 */ /* 0x000fe200000006ff */
[----:B------:R-:W-:Y:S01]  /*5580*/  FMUL.FTZ R186, R189, R186 ;  /* 0x000000babdba7220 */ /* 0x000fe20000410000 */
[----:B------:R-:W-:Y:S01]  /*5590*/  SHF.L.U32 R111, R19, 0x10, RZ ;  /* 0x00000010136f7819 */ /* 0x000fe200000006ff */
[----:B------:R-:W-:Y:S01]  /*55a0*/  IMAD.U32 R201, R25, 0x10000, RZ ;  /* 0x0001000019c97824 */ /* 0x000fe200078e00ff */
[----:B------:R-:W-:Y:S01]  /*55b0*/  SHF.L.U32 R195, R22, 0x10, RZ ;  /* 0x0000001016c37819 */ /* 0x000fe200000006ff */
[----:B------:R-:W-:Y:S01]  /*55c0*/  FMUL.FTZ R194, R189, R194 ;  /* 0x000000c2bdc27220 */ /* 0x000fe20000410000 */
        /* <DEDUP_REMOVED lines=15> */
.L_x_47:
[----:B------:R-:W-:Y:S05]  /*56c0*/  BSYNC.RECONVERGENT B0 ;  /* 0x0000000000007941 */ /* 0x000fea0003800200 */
.L_x_46:
[----:B------:R-:W-:Y:S01]  /*56d0*/  ISETP.NE.AND P1, PT, R188, RZ, PT ;  /* 0x000000ffbc00720c */ /* 0x000fe20003f25270 */
[----:B------:R-:W-:-:S12]  /*56e0*/  BSSY.RECONVERGENT B0, `(.L_x_48) ;  /* 0x0000032000007945 */ /* 0x000fd80003800200 */
[----:B------:R-:W-:Y:S05]  /*56f0*/  @!P1 BRA `(.L_x_49) ;  /* 0x0000000000c09947 */ /* 0x000fea0003800000 */
[--C-:B-123--:R-:W-:Y:S01]  /*5700*/  FADD.FTZ R140, R136, -R185.reuse ;  /* 0x800000b9888c7221 */ /* 0x10efe20000010000 */
[--C-:B0-----:R-:W-:Y:S01]  /*5710*/  FADD.FTZ R110, R138, -R185.reuse ;  /* 0x800000b98a6e7221 */ /* 0x101fe20000010000 */
[----:B------:R-:W-:Y:S01]  /*5720*/  SHF.L.U32 R141, R81, 0x10, RZ ;  /* 0x00000010518d7819 */ /* 0x000fe200000006ff */
[----:B------:R-:W-:Y:S01]  /*5730*/  FADD.FTZ R184, R134, -R185 ;  /* 0x800000b986b87221 */ /* 0x000fe20000010000 */
[----:B------:R-:W-:Y:S01]  /*5740*/  SHF.L.U32 R191, R82, 0x10, RZ ;  /* 0x0000001052bf7819 */ /* 0x000fe200000006ff */
[----:B------:R-:W-:Y:S01]  /*5750*/  FMUL.FTZ R140, R189, R140 ;  /* 0x0000008cbd8c7220 */ /* 0x000fe20000410000 */
        /* <DEDUP_REMOVED lines=28> */
[----:B------:R-:W-:Y:S01]  /*5920*/  FMUL.FTZ R188, R189, R188 ;  /* 0x000000bcbdbc7220 */ /* 0x000fe20000410000 */
        /* <DEDUP_REMOVED lines=13> */
.L_x_49:
[----:B------:R-:W-:Y:S05]  /*5a00*/  BSYNC.RECONVERGENT B0 ;  /* 0x0000000000007941 */ /* 0x000fea0003800200 */
.L_x_48:
[----:B------:R-:W-:Y:S04]  /*5a10*/  BSSY.RECONVERGENT B0, `(.L_x_50) ;  /* 0x0000032000007945 */ /* 0x000fe80003800200 */
[----:B------:R-:W-:Y:S05]  /*5a20*/  @!P2 BRA `(.L_x_51) ;  /* 0x0000000000c0a947 */ /* 0x000fea0003800000 */
[--C-:B-1234-:R-:W-:Y:S01]  /*5a30*/  FADD.FTZ R140, R128, -R185.reuse ;  /* 0x800000b9808c7221 */ /* 0x11efe20000010000 */
[--C-:B0-----:R-:W-:Y:S01]  /*5a40*/  FADD.FTZ R110, R130, -R185.reuse ;  /* 0x800000b9826e7221 */ /* 0x101fe20000010000 */
[----:B------:R-:W-:Y:S01]  /*5a50*/  SHF.L.U32 R141, R73, 0x10, RZ ;  /* 0x00000010498d7819 */ /* 0x000fe200000006ff */
[----:B------:R-:W-:Y:S01]  /*5a60*/  FADD.FTZ R184, R126, -R185 ;  /* 0x800000b97eb87221 */ /* 0x000fe20000010000 */
[----:B------:R-:W-:Y:S01]  /*5a70*/  SHF.L.U32 R187, R69, 0x10, RZ ;  /* 0x0000001045bb7819 */ /* 0x000fe200000006ff */
[C---:B------:R-:W-:Y:S01]  /*5a80*/  FMUL.FTZ R140, R189.reuse, R140 ;  /* 0x0000008cbd8c7220 */ /* 0x040fe20000410000 */
[----:B------:R-:W-:Y:S01]  /*5a90*/  SHF.L.U32 R191, R74, 0x10, RZ ;  /* 0x000000104abf7819 */ /* 0x000fe200000006ff */
[C---:B------:R-:W-:Y:S01]  /*5aa0*/  FMUL.FTZ R110, R189.reuse, R110 ;  /* 0x0000006ebd6e7220 */ /* 0x040fe20000410000 */
[----:B------:R-:W-:Y:S01]  /*5ab0*/  SHF.L.U32 R193, R70, 0x10, RZ ;  /* 0x0000001046c17819 */ /* 0x000fe200000006ff */
[----:B------:R-:W-:Y:S01]  /*5ac0*/  FMUL.FTZ R186, R189, R184 ;  /* 0x000000b8bdba7220 */ /* 0x000fe20000410000 */
[----:B------:R-:W-:Y:S01]  /*5ad0*/  SHF.L.U32 R197, R71, 0x10, RZ ;  /* 0x0000001047c57819 */ /* 0x000fe200000006ff */
[----:B------:R-:W-:Y:S01]  /*5ae0*/  FFMA.FTZ R184, R110, R141, R187 ;  /* 0x0000008d6eb87223 */ /* 0x000fe200000100bb */
[----:B------:R-:W-:Y:S01]  /*5af0*/  FADD.FTZ R108, R132, -R185 ;  /* 0x800000b9846c7221 */ /* 0x000fe20000010000 */
[----:B------:R-:W-:Y:S01]  /*5b00*/  FFMA.FTZ R193, R140, R191, R193 ;  /* 0x000000bf8cc17223 */ /* 0x000fe200000100c1 */
[----:B------:R-:W-:Y:S01]  /*5b10*/  IMAD.U32 R195, R75, 0x10000, RZ ;  /* 0x000100004bc37824 */ /* 0x000fe200078e00ff */
[----:B------:R-:W0:Y:S01]  /*5b20*/  LDC.64 R140, c[0x0][0x428] ;  /* 0x00010a00ff8c7b82 */ /* 0x000e220000000a00 */
[----:B------:R-:W-:Y:S01]  /*5b30*/  SHF.L.U32 R109, R72, 0x10, RZ ;  /* 0x00000010486d7819 */ /* 0x000fe200000006ff */
[----:B------:R-:W-:-:S02]  /*5b40*/  IMAD.U32 R111, R68, 0x10000, RZ ;  /* 0x00010000446f7824 */ /* 0x000fc400078e00ff */
[----:B------:R-:W-:Y:S01]  /*5b50*/  FMUL.FTZ R108, R189, R108 ;  /* 0x0000006cbd6c7220 */ /* 0x000fe20000410000 */
[----:B------:R-:W-:Y:S01]  /*5b60*/  FFMA.FTZ R190, R186, R195, R197 ;  /* 0x000000c3babe7223 */ /* 0x000fe200000100c5 */
        /* <DEDUP_REMOVED lines=23> */
[----:B------:R-:W-:Y:S01]  /*5ce0*/  F2FP.BF16.F32.PACK_AB R110, R188, R193 ;  /* 0x000000c1bc6e723e */ /* 0x000fe200000010ff */
[----:B------:R-:W-:Y:S01]  /*5cf0*/  VIADD R125, R125, 0x80 ;  /* 0x000000807d7d7836 */ /* 0x000fe20000000000 */
[----:B------:R-:W-:Y:S02]  /*5d00*/  F2FP.BF16.F32.PACK_AB R108, R187, R108 ;  /* 0x0000006cbb6c723e */ /* 0x000fe400000010ff */
[----:B------:R-:W-:-:S05]  /*5d10*/  F2FP.BF16.F32.PACK_AB R111, R199, R190 ;  /* 0x000000bec76f723e */ /* 0x000fca00000010ff */
[----:B------:R0:W-:Y:S02]  /*5d20*/  STG.E.128 desc[UR6][R140.64], R108 ;  /* 0x0000006c8c007986 */ /* 0x0001e4000c101d06 */
.L_x_51:
[----:B------:R-:W-:Y:S05]  /*5d30*/  BSYNC.RECONVERGENT B0 ;  /* 0x0000000000007941 */ /* 0x000fea0003800200 */
.L_x_50:
[----:B------:R-:W-:Y:S04]  /*5d40*/  BSSY.RECONVERGENT B0, `(.L_x_52) ;  /* 0x0000032000007945 */ /* 0x000fe80003800200 */
[----:B------:R-:W-:Y:S05]  /*5d50*/  @!P3 BRA `(.L_x_53) ;  /* 0x0000000000c0b947 */ /* 0x000fea0003800000 */
[--C-:B01234-:R-:W-:Y:S01]  /*5d60*/  FADD.FTZ R140, R129, -R185.reuse ;  /* 0x800000b9818c7221 */ /* 0x11ffe20000010000 */
[--C-:B------:R-:W-:Y:S01]  /*5d70*/  FADD.FTZ R110, R131, -R185.reuse ;  /* 0x800000b9836e7221 */ /* 0x100fe20000010000 */
        /* <DEDUP_REMOVED lines=17> */
[C---:B------:R-:W-:Y:S01]  /*5e90*/  FMUL.FTZ R108, R189.reuse, R108 ;  /* 0x0000006cbd6c7220 */ /* 0x040fe20000410000 */
        /* <DEDUP_REMOVED lines=28> */
.L_x_53:
[----:B------:R-:W-:Y:S05]  /*6060*/  BSYNC.RECONVERGENT B0 ;  /* 0x0000000000007941 */ /* 0x000fea0003800200 */
.L_x_52:
[----:B------:R-:W-:Y:S04]  /*6070*/  BSSY.RECONVERGENT B0, `(.L_x_54) ;  /* 0x0000031000007945 */ /* 0x000fe80003800200 */
[----:B------:R-:W-:Y:S05]  /*6080*/  @!P4 BRA `(.L_x_55) ;  /* 0x0000000000bcc947 */ /* 0x000fea0003800000 */
[----:B01234-:R-:W0:Y:S01]  /*6090*/  LDC.64 R140, c[0x0][0x428] ;  /* 0x00010a00ff8c7b82 */ /* 0x01fe220000000a00 */
[--C-:B------:R-:W-:Y:S01]  /*60a0*/  FADD.FTZ R184, R179, -R185.reuse ;  /* 0x800000b9b3b87221 */ /* 0x100fe20000010000 */
[--C-:B------:R-:W-:Y:S01]  /*60b0*/  FADD.FTZ R108, R177, -R185.reuse ;  /* 0x800000b9b16c7221 */ /* 0x100fe20000010000 */
[--C-:B------:R-:W-:Y:S01]  /*60c0*/  FADD.FTZ R188, R181, -R185.reuse ;  /* 0x800000b9b5bc7221 */ /* 0x100fe20000010000 */
[--C-:B------:R-:W-:Y:S01]  /*60d0*/  FADD.FTZ R110, R176, -R185.reuse ;  /* 0x800000b9b06e7221 */ /* 0x100fe20000010000 */
[--C-:B------:R-:W-:Y:S01]  /*60e0*/  FADD.FTZ R186, R178, -R185.reuse ;  /* 0x800000b9b2ba7221 */ /* 0x100fe20000010000 */
[--C-:B------:R-:W-:Y:S01]  /*60f0*/  FADD.FTZ R190, R180, -R185.reuse ;  /* 0x800000b9b4be7221 */ /* 0x100fe20000010000 */
[--C-:B------:R-:W-:Y:S01]  /*6100*/  FADD.FTZ R192, R183, -R185.reuse ;  /* 0x800000b9b7c07221 */ /* 0x100fe20000010000 */
[----:B------:R-:W-:Y:S01]  /*6110*/  FADD.FTZ R194, R182, -R185 ;  /* 0x800000b9b6c27221 */ /* 0x000fe20000010000 */
[----:B------:R-:W-:Y:S01]  /*6120*/  SHF.L.U32 R187, R53, 0x10, RZ ;  /* 0x0000001035bb7819 */ /* 0x000fe200000006ff */
[----:B------:R-:W-:Y:S01]  /*6130*/  IMAD.U32 R185, R57, 0x10000, RZ ;  /* 0x0001000039b97824 */ /* 0x000fe200078e00ff */
[----:B------:R-:W-:Y:S01]  /*6140*/  SHF.L.U32 R109, R56, 0x10, RZ ;  /* 0x00000010386d7819 */ /* 0x000fe200000006ff */
[C---:B------:R-:W-:Y:S01]  /*6150*/  FMUL.FTZ R184, R189.reuse, R184 ;  /* 0x000000b8bdb87220 */ /* 0x040fe20000410000 */
[----:B------:R-:W-:Y:S01]  /*6160*/  SHF.L.U32 R111, R52, 0x10, RZ ;  /* 0x00000010346f7819 */ /* 0x000fe200000006ff */
[C---:B------:R-:W-:Y:S01]  /*6170*/  FMUL.FTZ R108, R189.reuse, R108 ;  /* 0x0000006cbd6c7220 */ /* 0x040fe20000410000 */
[----:B------:R-:W-:Y:S01]  /*6180*/  SHF.L.U32 R191, R58, 0x10, RZ ;  /* 0x000000103abf7819 */ /* 0x000fe200000006ff */
[C---:B------:R-:W-:Y:S01]  /*6190*/  FMUL.FTZ R188, R189.reuse, R188 ;  /* 0x000000bcbdbc7220 */ /* 0x040fe20000410000 */
[----:B------:R-:W-:Y:S01]  /*61a0*/  SHF.L.U32 R193, R54, 0x10, RZ ;  /* 0x0000001036c17819 */ /* 0x000fe200000006ff */
[----:B------:R-:W-:Y:S01]  /*61b0*/  FFMA.FTZ R184, R184, R185, R187 ;  /* 0x000000b9b8b87223 */ /* 0x000fe200000100bb */
[C---:B------:R-:W-:Y:S01]  /*61c0*/  FMUL.FTZ R110, R189.reuse, R110 ;  /* 0x0000006ebd6e7220 */ /* 0x040fe20000410000 */
[C---:B------:R-:W-:Y:S01]  /*61d0*/  FMUL.FTZ R186, R189.reuse, R186 ;  /* 0x000000babdba7220 */ /* 0x040fe20000410000 */
[C---:B------:R-:W-:Y:S01]  /*61e0*/  FMUL.FTZ R190, R189.reuse, R190 ;  /* 0x000000bebdbe7220 */ /* 0x040fe20000410000 */
[C---:B------:R-:W-:Y:S01]  /*61f0*/  FMUL.FTZ R192, R189.reuse, R192 ;  /* 0x000000c0bdc07220 */ /* 0x040fe20000410000 */
[----:B------:R-:W-:Y:S01]  /*6200*/  FMUL.FTZ R194, R189, R194 ;  /* 0x000000c2bdc27220 */ /* 0x000fe20000410000 */
[----:B------:R-:W-:Y:S01]  /*6210*/  FFMA.FTZ R108, R108, R109, R111 ;  /* 0x0000006d6c6c7223 */ /* 0x000fe2000001006f */
[----:B------:R-:W-:Y:S01]  /*6220*/  FFMA.FTZ R188, R188, R191, R193 ;  /* 0x000000bfbcbc7223 */ /* 0x000fe200000100c1 */
[----:B------:R-:W-:Y:S01]  /*6230*/  SHF.L.U32 R187, R117, 0x10, RZ ;  /* 0x0000001075bb7819 */ /* 0x000fe200000006ff */
[----:B------:R-:W-:Y:S01]  /*6240*/  IMAD.U32 R185, R116, 0x10000, RZ ;  /* 0x0001000074b97824 */ /* 0x000fe200078e00ff */
[----:B------:R-:W-:Y:S01]  /*6250*/  SHF.L.U32 R109, R114, 0x10, RZ ;  /* 0x00000010726d7819 */ /* 0x000fe200000006ff */
[----:B------:R-:W-:Y:S01]  /*6260*/  IMAD.U32 R199, R121, 0x10000, RZ ;  /* 0x0001000079c77824 */ /* 0x000fe200078e00ff */
[----:B------:R-:W-:Y:S01]  /*6270*/  SHF.L.U32 R189, R118, 0x10, RZ ;  /* 0x0000001076bd7819 */ /* 0x000fe200000006ff */
[----:B------:R-:W-:Y:S01]  /*6280*/  FFMA.FTZ R187, R186, R185, R187 ;  /* 0x000000b9babb7223 */ /* 0x000fe200000100bb */
[----:B------:R-:W-:Y:S01]  /*6290*/  SHF.L.U32 R193, R59, 0x10, RZ ;  /* 0x000000103bc17819 */ /* 0x000fe200000006ff */
[----:B0-----:R-:W-:Y:S01]  /*62a0*/  IMAD.WIDE.U32 R140, R125, 0x10, R140 ;  /* 0x000000107d8c7825 */ /* 0x001fe200078e008c */
[----:B------:R-:W-:-:S02]  /*62b0*/  SHF.L.U32 R195, R55, 0x10, RZ ;  /* 0x0000001037c37819 */ /* 0x000fc400000006ff */
[----:B------:R-:W-:Y:S02]  /*62c0*/  SHF.L.U32 R197, R120, 0x10, RZ ;  /* 0x0000001078c57819 */ /* 0x000fe400000006ff */
[----:B------:R-:W-:Y:S01]  /*62d0*/  SHF.L.U32 R191, R119, 0x10, RZ ;  /* 0x0000001077bf7819 */ /* 0x000fe200000006ff */
[----:B------:R-:W-:Y:S01]  /*62e0*/  FFMA.FTZ R192, R192, R193, R195 ;  /* 0x000000c1c0c07223 */ /* 0x000fe200000100c3 */
[----:B------:R-:W-:Y:S01]  /*62f0*/  SHF.L.U32 R111, R115, 0x10, RZ ;  /* 0x00000010736f7819 */ /* 0x000fe200000006ff */
[----:B------:R-:W-:Y:S02]  /*6300*/  FFMA.FTZ R197, R194, R197, R199 ;  /* 0x000000c5c2c57223 */ /* 0x000fe400000100c7 */
[----:B------:R-:W-:Y:S02]  /*6310*/  FFMA.FTZ R189, R190, R189, R191 ;  /* 0x000000bdbebd7223 */ /* 0x000fe400000100bf */
[----:B------:R-:W-:Y:S01]  /*6320*/  FFMA.FTZ R185, R110, R109, R111 ;  /* 0x0000006d6eb97223 */ /* 0x000fe2000001006f */
[----:B------:R-:W-:-:S02]  /*6330*/  F2FP.BF16.F32.PACK_AB R111, R197, R192 ;  /* 0x000000c0c56f723e */ /* 0x000fc400000010ff */
[----:B------:R-:W-:Y:S02]  /*6340*/  F2FP.BF16.F32.PACK_AB R110, R189, R188 ;  /* 0x000000bcbd6e723e */ /* 0x000fe400000010ff */
[----:B------:R-:W-:Y:S02]  /*6350*/  F2FP.BF16.F32.PACK_AB R109, R187, R184 ;  /* 0x000000b8bb6d723e */ /* 0x000fe400000010ff */
[----:B------:R-:W-:-:S05]  /*6360*/  F2FP.BF16.F32.PACK_AB R108, R185, R108 ;  /* 0x0000006cb96c723e */ /* 0x000fca00000010ff */
[----:B------:R0:W-:Y:S02]  /*6370*/  STG.E.128 desc[UR6][R140.64], R108 ;  /* 0x0000006c8c007986 */ /* 0x0001e4000c101d06 */
.L_x_55:
[----:B------:R-:W-:Y:S05]  /*6380*/  BSYNC.RECONVERGENT B0 ;  /* 0x0000000000007941 */ /* 0x000fea0003800200 */
.L_x_54:
[----:B01234-:R-:W0:Y:S01]  /*6390*/  LDC.64 R108, c[0x0][0x380] ;  /* 0x0000e000ff6c7b82 */ /* 0x01fe220000000a00 */
[----:B------:R-:W-:Y:S01]  /*63a0*/  UPLOP3.LUT UP1, UPT, UPT, UPT, UP1, 0x40, 0x4 ;  /* 0x000000000004789c */ /* 0x000fe20003f2e810 */
[----:B0-----:R-:W-:-:S04]  /*63b0*/  IADD3 R124, PT, PT, R124, R108, RZ ;  /* 0x0000006c7c7c7210 */ /* 0x001fc80007ffe0ff */
[----:B------:R-:W-:-:S13]  /*63c0*/  ISETP.GE.AND P1, PT, R124, R109, PT ;  /* 0x0000006d7c00720c */ /* 0x000fda0003f26270 */
[----:B------:R-:W-:Y:S05]  /*63d0*/  @!P1 BRA `(.L_x_56) ;  /* 0xffffffa800889947 */ /* 0x000fea000383ffff */
[----:B------:R-:W-:Y:S05]  /*63e0*/  EXIT ;  /* 0x000000000000794d */ /* 0x000fea0003800000 */
.L_x_57:
[----:B------:R-:W-:-:S00]  /*63f0*/  BRA `(.L_x_57) ;  /* 0xfffffffc00fc7947 */ /* 0x000fc0000383ffff */
[----:B------:R-:W-:-:S00]  /*6400*/  NOP ;  /* 0x0000000000007918 */ /* 0x000fc00000000000 */
[----:B------:R-:W-:-:S00]  /*6410*/  NOP ;  /* 0x0000000000007918 */ /* 0x000fc00000000000 */
[----:B------:R-:W-:-:S00]  /*6420*/  NOP ;  /* 0x0000000000007918 */ /* 0x000fc00000000000 */
[----:B------:R-:W-:-:S00]  /*6430*/  NOP ;  /* 0x0000000000007918 */ /* 0x000fc00000000000 */
[----:B------:R-:W-:-:S00]  /*6440*/  NOP ;  /* 0x0000000000007918 */ /* 0x000fc00000000000 */
[----:B------:R-:W-:-:S00]  /*6450*/  NOP ;  /* 0x0000000000007918 */ /* 0x000fc00000000000 */
[----:B------:R-:W-:-:S00]  /*6460*/  NOP ;  /* 0x0000000000007918 */ /* 0x000fc00000000000 */
[----:B------:R-:W-:-:S00]  /*6470*/  NOP ;  /* 0x0000000000007918 */ /* 0x000fc00000000000 */
.L_x_42291:


//--------------------- .text._ZN10layer_norm13ln_fwd_kernelINS_13Kernel_traitsI13__nv_bfloat16S2_S2_S2_fjLj7168ELj1ELj1ELj4ELj16ENS_18Kernel_traits_baseILj7168ES2_S2_S2_S2_fjLj128EEEEELb0ELb0ELb0ELb1EEEvNS_9FwdParamsE --------------------------
	.section	.text._ZN10layer_norm13ln_fwd_kernelINS_13Kernel_traitsI13__nv_bfloat16S2_S2_S2_fjLj7168ELj1ELj1ELj4ELj16ENS_18Kernel_traits_baseILj7168ES2_S2_S2_S2_fjLj128EEEEELb0ELb0ELb0ELb1EEEvNS_9FwdParamsE,"ax",@progbits
	.align	128
        .global         _ZN10layer_norm13ln_fwd_kernelINS_13Kernel_traitsI13__nv_bfloat16S2_S2_S2_fjLj7168ELj1ELj1ELj4ELj16ENS_18Kernel_traits_baseILj7168ES2_S2_S2_S2_fjLj128EEEEELb0ELb0ELb0ELb1EEEvNS_9FwdParamsE
        .type           _ZN10layer_norm13ln_fwd_kernelINS_13Kernel_traitsI13__nv_bfloat16S2_S2_S2_fjLj7168ELj1ELj1ELj4ELj16ENS_18Kernel_traits_baseILj7168ES2_S2_S2_S2_fjLj128EEEEELb0ELb0ELb0ELb1EEEvNS_9FwdParamsE,@function
        .size           _ZN10layer_norm13ln_fwd_kernelINS_13Kernel_traitsI13__nv_bfloat16S2_S2_S2_fjLj7168ELj1ELj1ELj4ELj16ENS_18Kernel_traits_baseILj7168ES2_S2_S2_S2_fjLj128EEEEELb0ELb0ELb0ELb1EEEvNS_9FwdParamsE,(.L_x_42292 - _ZN10layer_norm13ln_fwd_kernelINS_13Kernel_traitsI13__nv_bfloat16S2_S2_S2_fjLj7168ELj1ELj1ELj4ELj16ENS_18Kernel_traits_baseILj7168ES2_S2_S2_S2_fjLj128EEEEELb0ELb0ELb0ELb1EEEvNS_9FwdParamsE)
        .other          _ZN10layer_norm13ln_fwd_kernelINS_13Kernel_traitsI13__nv_bfloat16S2_S2_S2_fjLj7168ELj1ELj1ELj4ELj16ENS_18Kernel_traits_baseILj7168ES2_S2_S2_S2_fjLj128EEEEELb0ELb0ELb0ELb1EEEvNS_9FwdParamsE,@"STO_CUDA_ENTRY STV_DEFAULT"
_ZN10layer_norm13ln_fwd_kernelINS_13Kernel_traitsI13__nv_bfloat16S2_S2_S2_fjLj7168ELj1ELj1ELj4ELj16ENS_18Kernel_traits_baseILj7168ES2_S2_S2_S2_fjLj128EEEEELb0ELb0ELb0ELb1EEEvNS_9FwdParamsE:
.text._ZN10layer_norm13ln_fwd_kernelINS_13Kernel_traitsI13__nv_bfloat16S2_S2_S2_fjLj7168ELj1ELj1ELj4ELj16ENS_18Kernel_traits_baseILj7168ES2_S2_S2_S2_fjLj128EEEEELb0ELb0ELb0ELb1EEEvNS_9FwdParamsE:
[----:B------:R-:W-:Y:S01]  /*0000*/  LDC R1, c[0x0][0x37c] ;  /* 0x0000df00ff017b82 */ /* 0x000fe20000000800 */
[----:B------:R-:W0:Y:S01]  /*0010*/  LDCU.64 UR4, c[0x0][0x438] ;  /* 0x00008700ff0477ac */ /* 0x000e220008000a00 */
[----:B------:R-:W1:Y:S01]  /*0020*/  S2R R59, SR_TID.X ;  /* 0x00000000003b7919 */ /* 0x000e620000002100 */
[----:B------:R-:W2:Y:S05]  /*0030*/  LDCU.64 UR8, c[0x0][0x358] ;  /* 0x00006b00ff0877ac */ /* 0x000eaa0008000a00 */
[----:B------:R-:W3:Y:S08]  /*0040*/  S2UR UR6, SR_CTAID.X ;  /* 0x00000000000679c3 */ /* 0x000ef00000002500 */
[----:B------:R-:W4:Y:S01]  /*0050*/  LDC.64 R60, c[0x0][0x3e0] ;  /* 0x0000f800ff3c7b82 */ /* 0x000f220000000a00 */
[----:B0-----:R-:W-:Y:S01]  /*0060*/  ISETP.NE.U32.AND P0, PT, RZ, UR4, PT ;  /* 0x00000004ff007c0c */ /* 0x001fe2000bf05070 */
[----:B------:R-:W3:Y:S03]  /*0070*/  LDCU UR4, c[0x0][0x384] ;  /* 0x00007080ff0477ac */ /* 0x000ee60008000800 */
[----:B------:R-:W-:-:S13]  /*0080*/  ISETP.NE.AND.EX P0, PT, RZ, UR5, PT, P0 ;  /* 0x00000005ff007c0c */ /* 0x000fda000bf05300 */
[----:B------:R-:W1:Y:S08]  /*0090*/  @P0 LDC.64 R2, c[0x0][0x3d0] ;  /* 0x0000f400ff020b82 */ /* 0x000e700000000a00 */
[----:B------:R-:W0:Y:S01]  /*00a0*/  @P0 LDC.64 R56, c[0x0][0x438] ;  /* 0x00010e00ff380b82 */ /* 0x000e220000000a00 */
[----:B-1----:R-:W-:-:S05]  /*00b0*/  @P0 IMAD.WIDE.U32 R2, R59, 0x10, R2 ;  /* 0x000000103b020825 */ /* 0x002fca00078e0002 */
[----:B--2---:R1:W5:Y:S01]  /*00c0*/  @P0 LDG.E.128 R92, desc[UR8][R2.64] ;  /* 0x00000008025c0981 */ /* 0x004362000c1e1d00 */
[----:B0-----:R-:W-:-:S03]  /*00d0*/  @P0 IMAD.WIDE.U32 R56, R59, 0x10, R56 ;  /* 0x000000103b380825 */ /* 0x001fc600078e0038 */
[----:B------:R1:W5:Y:S04]  /*00e0*/  @P0 LDG.E.128 R52, desc[UR8][R2.64+0x800] ;  /* 0x0008000802340981 */ /* 0x000368000c1e1d00 */
        /* <DEDUP_REMOVED lines=11> */
[----:B------:R1:W5:Y:S01]  /*01a0*/  @P0 LDG.E.128 R4, desc[UR8][R56.64+0x3000] ;  /* 0x0030000838040981 */ /* 0x000362000c1e1d00 */
[----:B---3--:R-:W-:Y:S01]  /*01b0*/  UISETP.GE.AND UP0, UPT, UR6, UR4, UPT ;  /* 0x000000040600728c */ /* 0x008fe2000bf06270 */
[----:B------:R-:W0:Y:S05]  /*01c0*/  LDCU.64 UR4, c[0x0][0x3a0] ;  /* 0x00007400ff0477ac */ /* 0x000e2a0008000a00 */
[----:B------:R-:W-:Y:S01]  /*01d0*/  PLOP3.LUT P1, PT, PT, PT, UP0, 0x80, 0x8 ;  /* 0x000000000008781c */ /* 0x000fe20003f2f008 */
[----:B----4-:R-:W-:-:S12]  /*01e0*/  @P0 BRA `(.L_x_58) ;  /* 0x00000000005c0947 */ /* 0x010fd80003800000 */
[----:B-1----:R-:W1:Y:S02]  /*01f0*/  LDC.64 R2, c[0x0][0x3d0] ;  /* 0x0000f400ff027b82 */ /* 0x002e640000000a00 */
[----:B-1----:R-:W-:-:S05]  /*0200*/  IMAD.WIDE.U32 R2, R59, 0x10, R2 ;  /* 0x000000103b027825 */ /* 0x002fca00078e0002 */
[----:B-----5:R2:W5:Y:S04]  /*0210*/  LDG.E.128 R92, desc[UR8][R2.64] ;  /* 0x00000008025c7981 */ /* 0x020568000c1e1d00 */
[----:B------:R2:W5:Y:S04]  /*0220*/  LDG.E.128 R52, desc[UR8][R2.64+0x800] ;  /* 0x0008000802347981 */ /* 0x000568000c1e1d00 */
[----:B------:R2:W5:Y:S04]  /*0230*/  LDG.E.128 R48, desc[UR8][R2.64+0x1000] ;  /* 0x0010000802307981 */ /* 0x000568000c1e1d00 */
[----:B------:R2:W5:Y:S04]  /*0240*/  LDG.E.128 R44, desc[UR8][R2.64+0x1800] ;  /* 0x00180008022c7981 */ /* 0x000568000c1e1d00 */
[----:B------:R2:W5:Y:S04]  /*0250*/  LDG.E.128 R40, desc[UR8][R2.64+0x2000] ;  /* 0x0020000802287981 */ /* 0x000568000c1e1d00 */
[----:B------:R2:W5:Y:S04]  /*0260*/  LDG.E.128 R36, desc[UR8][R2.64+0x2800] ;  /* 0x0028000802247981 */ /* 0x000568000c1e1d00 */
[----:B------:R2:W5:Y:S01]  /*0270*/  LDG.E.128 R32, desc[UR8][R2.64+0x3000] ;  /* 0x0030000802207981 */ /* 0x000562000c1e1d00 */
[----:B------:R-:W-:-:S02]  /*0280*/  CS2R R6, SRZ ;  /* 0x0000000000067805 */ /* 0x000fc4000001ff00 */
[----:B------:R-:W-:Y:S02]  /*0290*/  CS2R R4, SRZ ;  /* 0x0000000000047805 */ /* 0x000fe4000001ff00 */
[----:B------:R-:W-:Y:S02]  /*02a0*/  CS2R R10, SRZ ;  /* 0x00000000000a7805 */ /* 0x000fe4000001ff00 */
[----:B------:R-:W-:Y:S02]  /*02b0*/  CS2R R8, SRZ ;  /* 0x0000000000087805 */ /* 0x000fe4000001ff00 */
[----:B------:R-:W-:Y:S02]  /*02c0*/  CS2R R14, SRZ ;  /* 0x00000000000e7805 */ /* 0x000fe4000001ff00 */
[----:B------:R-:W-:Y:S02]  /*02d0*/  CS2R R12, SRZ ;  /* 0x00000000000c7805 */ /* 0x000fe4000001ff00 */
[----:B------:R-:W-:-:S02]  /*02e0*/  CS2R R18, SRZ ;  /* 0x0000000000127805 */ /* 0x000fc4000001ff00 */
[----:B------:R-:W-:Y:S02]  /*02f0*/  CS2R R16, SRZ ;  /* 0x0000000000107805 */ /* 0x000fe4000001ff00 */
[----:B------:R-:W-:Y:S02]  /*0300*/  CS2R R22, SRZ ;  /* 0x0000000000167805 */ /* 0x000fe4000001ff00 */
[----:B------:R-:W-:Y:S02]  /*0310*/  CS2R R20, SRZ ;  /* 0x0000000000147805 */ /* 0x000fe4000001ff00 */
[----:B------:R-:W-:Y:S02]  /*0320*/  CS2R R26, SRZ ;  /* 0x00000000001a7805 */ /* 0x000fe4000001ff00 */
[----:B------:R-:W-:Y:S02]  /*0330*/  CS2R R24, SRZ ;  /* 0x0000000000187805 */ /* 0x000fe4000001ff00 */
[----:B------:R-:W-:-:S02]  /*0340*/  CS2R R30, SRZ ;  /* 0x00000000001e7805 */ /* 0x000fc4000001ff00 */
[----:B--2---:R-:W-:-:S07]  /*0350*/  CS2R R28, SRZ ;  /* 0x00000000001c7805 */ /* 0x004fce000001ff00 */
.L_x_58:
[----:B0-----:R-:W-:Y:S05]  /*0360*/  @P1 EXIT ;  /* 0x000000000000194d */ /* 0x001fea0003800000 */
[C---:B------:R-:W-:Y:S01]  /*0370*/  ISETP.NE.U32.AND P1, PT, R60.reuse, RZ, PT ;  /* 0x000000ff3c00720c */ /* 0x040fe20003f25070 */
[----:B------:R-:W-:Y:S01]  /*0380*/  UPLOP3.LUT UP2, UPT, UPT, UPT, UPT, 0x40, 0x4 ;  /* 0x000000000004789c */ /* 0x000fe20003f4e870 */
[----:B------:R-:W-:Y:S01]  /*0390*/  LOP3.LUT P0, RZ, R60, UR4, RZ, 0xfc, !PT ;  /* 0x000000043cff7c12 */ /* 0x000fe2000f80fcff */
[----:B------:R-:W0:Y:S01]  /*03a0*/  LDCU UR10, c[0x0][0x388] ;  /* 0x00007100ff0a77ac */ /* 0x000e220008000800 */
[C---:B------:R-:W-:Y:S02]  /*03b0*/  ISETP.NE.AND.EX P1, PT, R61.reuse, RZ, PT, P1 ;  /* 0x000000ff3d00720c */ /* 0x040fe40003f25310 */
[----:B------:R-:W-:Y:S01]  /*03c0*/  LOP3.LUT P0, RZ, R61, UR5, RZ, 0xfc, P0 ;  /* 0x000000053dff7c12 */ /* 0x000fe2000800fcff */
[----:B------:R-:W2:Y:S01]  /*03d0*/  LDCU.U8 UR11, c[0x0][0x410] ;  /* 0x00008200ff0b77ac */ /* 0x000ea20008000000 */
[----:B-----5:R-:W-:Y:S02]  /*03e0*/  PRMT R157, R13, 0x7632, R157 ;  /* 0x000076320d9d7816 */ /* 0x020fe4000000009d */
[----:B------:R-:W-:Y:S01]  /*03f0*/  PRMT R156, R41, 0x7632, R156 ;  /* 0x00007632299c7816 */ /* 0x000fe2000000009c */
[----:B------:R-:W3:Y:S01]  /*0400*/  LDCU UR12, c[0x0][0x400] ;  /* 0x00008000ff0c77ac */ /* 0x000ee20008000800 */
[----:B------:R-:W-:-:S02]  /*0410*/  PRMT R155, R12, 0x7632, R155 ;  /* 0x000076320c9b7816 */ /* 0x000fc4000000009b */
[----:B------:R-:W-:Y:S01]  /*0420*/  PRMT R154, R40, 0x7632, R154 ;  /* 0x00007632289a7816 */ /* 0x000fe2000000009a */
[----:B------:R-:W4:Y:S01]  /*0430*/  LDCU.64 UR16, c[0x0][0x3e0] ;  /* 0x00007c00ff1077ac */ /* 0x000f220008000a00 */
[----:B------:R-:W-:Y:S02]  /*0440*/  PRMT R153, R19, 0x7632, R153 ;  /* 0x0000763213997816 */ /* 0x000fe40000000099 */
[----:B------:R-:W-:Y:S01]  /*0450*/  PRMT R152, R47, 0x7632, R152 ;  /* 0x000076322f987816 */ /* 0x000fe20000000098 */
[----:B------:R-:W0:Y:S01]  /*0460*/  LDCU.64 UR14, c[0x0][0x3a0] ;  /* 0x00007400ff0e77ac */ /* 0x000e220008000a00 */
[----:B------:R-:W-:Y:S02]  /*0470*/  PRMT R151, R18, 0x7632, R151 ;  /* 0x0000763212977816 */ /* 0x000fe40000000097 */
[----:B------:R-:W-:Y:S01]  /*0480*/  PRMT R150, R46, 0x7632, R150 ;  /* 0x000076322e967816 */ /* 0x000fe20000000096 */
[----:B------:R-:W-:Y:S01]  /*0490*/  VOTEU.ANY UP3, P1 ;  /* 0x0000000000ff7886 */ /* 0x000fe20000860100 */
        /* <DEDUP_REMOVED lines=27> */
[----:B0-234-:R-:W-:-:S07]  /*0650*/  PRMT R112, R92, 0x7632, R112 ;  /* 0x000076325c707816 */ /* 0x01dfce0000000070 */
.L_x_84:
[----:B--2---:R-:W0:Y:S01]  /*0660*/  S2R R64, SR_TID.X ;  /* 0x0000000000407919 */ /* 0x004e220000002100 */
[----:B------:R-:W2:Y:S01]  /*0670*/  @UP3 LDCU.64 UR4, c[0x0][0x3e0] ;  /* 0x00007c00ff0437ac */ /* 0x000ea20008000a00 */
[----:B-1----:R-:W1:Y:S01]  /*0680*/  LDC.64 R2, c[0x0][0x390] ;  /* 0x0000e400ff027b82 */ /* 0x002e620000000a00 */
[----:B------:R-:W-:Y:S01]  /*0690*/  PLOP3.LUT P1, PT, PT, PT, UP3, 0x80, 0x8 ;  /* 0x000000000008781c */ /* 0x000fe20003f2f038 */
[----:B------:R-:W-:-:S06]  /*06a0*/  UIMAD UR7, UR6, UR10, URZ ;  /* 0x0000000a060772a4 */ /* 0x000fcc000f8e02ff */
[----:B------:R-:W-:-:S04]  /*06b0*/  MOV R0, UR7 ;  /* 0x0000000700007c02 */ /* 0x000fc80008000f00 */
[----:B------:R-:W-:Y:S01]  /*06c0*/  SHF.R.S32.HI R0, RZ, 0x1f, R0 ;  /* 0x0000001fff007819 */ /* 0x000fe20000011400 */
[----:B--2---:R-:W-:-:S03]  /*06d0*/  @UP3 UIMAD.WIDE UR4, UR6, 0x2, UR4 ;  /* 0x00000002060438a5 */ /* 0x004fc6000f8e0204 */
[----:B------:R-:W-:-:S03]  /*06e0*/  LEA.HI R65, R0, UR7, RZ, 0x3 ;  /* 0x0000000700417c11 */ /* 0x000fc6000f8f18ff */
[----:B------:R-:W-:Y:S02]  /*06f0*/  MOV R66, UR4 ;  /* 0x0000000400427c02 */ /* 0x000fe40008000f00 */
[----:B------:R-:W-:Y:S02]  /*0700*/  MOV R67, UR5 ;  /* 0x0000000500437c02 */ /* 0x000fe40008000f00 */
[----:B0-----:R-:W-:-:S03]  /*0710*/  LEA.HI.SX32 R65, R65, R64, 0x1d ;  /* 0x0000004041417211 */ /* 0x001fc600078feaff */
[----:B------:R-:W2:Y:S02]  /*0720*/  @P1 LDG.E.U16 R66, desc[UR8][R66.64] ;  /* 0x0000000842421981 */ /* 0x000ea4000c1e1500 */
[----:B-1----:R-:W-:-:S06]  /*0730*/  IMAD.WIDE.U32 R60, R65, 0x10, R2 ;  /* 0x00000010413c7825 */ /* 0x002fcc00078e0002 */
[----:B------:R-:W5:Y:S01]  /*0740*/  LDG.E.128 R60, desc[UR8][R60.64] ;  /* 0x000000083c3c7981 */ /* 0x000f62000c1e1d00 */
[----:B------:R-:W-:Y:S01]  /*0750*/  UISETP.NE.U32.AND UP0, UPT, UR14, URZ, UPT ;  /* 0x000000ff0e00728c */ /* 0x000fe2000bf05070 */
[----:B------:R-:W-:-:S03]  /*0760*/  HFMA2 R0, -RZ, RZ, 1.875, 0 ;  /* 0x3f800000ff007431 */ /* 0x000fc600000001ff */
[----:B------:R-:W-:Y:S01]  /*0770*/  UISETP.NE.AND.EX UP0, UPT, UR15, URZ, UPT, UP0 ;  /* 0x000000ff0f00728c */ /* 0x000fe2000bf05300 */
[----:B--2---:R-:W-:-:S08]  /*0780*/  @P1 SHF.L.U32 R0, R66, 0x10, RZ ;  /* 0x0000001042001819 */ /* 0x004fd000000006ff */
[----:B------:R-:W-:Y:S05]  /*0790*/  BRA.U !UP0, `(.L_x_59) ;  /* 0x0000000108a07547 */ /* 0x000fea000b800000 */
[----:B------:R-:W0:Y:S02]  /*07a0*/  LDC.64 R56, c[0x0][0x3a0] ;  /* 0x0000e800ff387b82 */ /* 0x000e240000000a00 */
[----:B0-----:R-:W-:-:S06]  /*07b0*/  IMAD.WIDE.U32 R56, R65, 0x10, R56 ;  /* 0x0000001041387825 */ /* 0x001fcc00078e0038 */
[----:B------:R-:W2:Y:S01]  /*07c0*/  LDG.E.128 R56, desc[UR8][R56.64] ;  /* 0x0000000838387981 */ /* 0x000ea2000c1e1d00 */
[C---:B-----5:R-:W-:Y:S01]  /*07d0*/  PRMT R67, R61.reuse, 0x7632, R67 ;  /* 0x000076323d437816 */ /* 0x060fe20000000043 */
[----:B------:R-:W-:Y:S01]  /*07e0*/  IMAD.U32 R69, R62, 0x10000, RZ ;  /* 0x000100003e457824 */ /* 0x000fe200078e00ff */
[----:B------:R-:W-:Y:S02]  /*07f0*/  SHF.L.U32 R61, R61, 0x10, RZ ;  /* 0x000000103d3d7819 */ /* 0x000fe400000006ff */
[C---:B------:R-:W-:Y:S02]  /*0800*/  PRMT R66, R60.reuse, 0x7632, R66 ;  /* 0x000076323c427816 */ /* 0x040fe40000000042 */
[----:B------:R-:W-:Y:S02]  /*0810*/  SHF.L.U32 R77, R60, 0x10, RZ ;  /* 0x000000103c4d7819 */ /* 0x000fe400000006ff */
[----:B------:R-:W-:Y:S02]  /*0820*/  PRMT R70, R62, 0x7632, R70 ;  /* 0x000076323e467816 */ /* 0x000fe40000000046 */
[----:B------:R-:W-:-:S02]  /*0830*/  PRMT R71, R63, 0x7632, R71 ;  /* 0x000076323f477816 */ /* 0x000fc40000000047 */
[----:B------:R-:W-:Y:S02]  /*0840*/  SHF.L.U32 R73, R63, 0x10, RZ ;  /* 0x000000103f497819 */ /* 0x000fe400000006ff */
[----:B------:R-:W-:Y:S02]  /*0850*/  SHF.L.U32 R67, R67, 0x10, RZ ;  /* 0x0000001043437819 */ /* 0x000fe400000006ff */
[----:B--2---:R-:W-:Y:S02]  /*0860*/  SHF.L.U32 R68, R57, 0x10, RZ ;  /* 0x0000001039447819 */ /* 0x004fe400000006ff */
[C---:B------:R-:W-:Y:S02]  /*0870*/  PRMT R60, R56.reuse, 0x7632, R60 ;  /* 0x00007632383c7816 */ /* 0x040fe4000000003c */
[----:B------:R-:W-:Y:S01]  /*0880*/  SHF.L.U32 R62, R56, 0x10, RZ ;  /* 0x00000010383e7819 */ /* 0x000fe200000006ff */
[----:B------:R-:W-:Y:S01]  /*0890*/  FFMA.FTZ R79, R61, R0, R68 ;  /* 0x000000003d4f7223 */ /* 0x000fe20000010044 */
[----:B------:R-:W-:-:S02]  /*08a0*/  PRMT R72, R59, 0x7632, R72 ;  /* 0x000076323b487816 */ /* 0x000fc40000000048 */
[----:B------:R-:W-:Y:S01]  /*08b0*/  PRMT R56, R57, 0x7632, R56 ;  /* 0x0000763239387816 */ /* 0x000fe20000000038 */
[-C--:B------:R-:W-:Y:S01]  /*08c0*/  FFMA.FTZ R77, R77, R0.reuse, R62 ;  /* 0x000000004d4d7223 */ /* 0x080fe2000001003e */
[----:B------:R-:W-:Y:S02]  /*08d0*/  PRMT R63, R58, 0x7632, R63 ;  /* 0x000076323a3f7816 */ /* 0x000fe4000000003f */
[----:B------:R-:W-:Y:S02]  /*08e0*/  SHF.L.U32 R61, R71, 0x10, RZ ;  /* 0x00000010473d7819 */ /* 0x000fe400000006ff */
[----:B------:R-:W-:Y:S02]  /*08f0*/  SHF.L.U32 R72, R72, 0x10, RZ ;  /* 0x0000001048487819 */ /* 0x000fe400000006ff */
        /* <DEDUP_REMOVED lines=11> */
[-C--:B------:R-:W-:Y:S01]  /*09b0*/  FFMA.FTZ R70, R67, R0.reuse, R56 ;  /* 0x0000000043467223 */ /* 0x080fe20000010038 */
[----:B------:R-:W-:Y:S01]  /*09c0*/  F2FP.BF16.F32.PACK_AB R59, R66, R71 ;  /* 0x00000047423b723e */ /* 0x000fe200000010ff */
[----:B------:R-:W-:Y:S01]  /*09d0*/  FFMA.FTZ R72, R57, R0, R60 ;  /* 0x0000000039487223 */ /* 0x000fe2000001003c */
[----:B------:R-:W-:Y:S02]  /*09e0*/  F2FP.BF16.F32.PACK_AB R58, R68, R69 ;  /* 0x00000045443a723e */ /* 0x000fe400000010ff */
[----:B------:R-:W-:Y:S02]  /*09f0*/  F2FP.BF16.F32.PACK_AB R57, R70, R79 ;  /* 0x0000004f4639723e */ /* 0x000fe400000010ff */
[----:B------:R-:W-:Y:S01]  /*0a00*/  F2FP.BF16.F32.PACK_AB R56, R72, R77 ;  /* 0x0000004d4838723e */ /* 0x000fe200000010ff */
[----:B------:R-:W-:Y:S06]  /*0a10*/  BRA `(.L_x_60) ;  /* 0x0000000000c87947 */ /* 0x000fec0003800000 */
.L_x_59:
[----:B------:R-:W0:Y:S02]  /*0a20*/  LDC.64 R66, c[0x0][0x3e0] ;  /* 0x0000f800ff427b82 */ /* 0x000e240000000a00 */
[----:B0-----:R-:W-:-:S04]  /*0a30*/  ISETP.NE.U32.AND P1, PT, R66, RZ, PT ;  /* 0x000000ff4200720c */ /* 0x001fc80003f25070 */
[----:B------:R-:W-:-:S13]  /*0a40*/  ISETP.NE.AND.EX P1, PT, R67, RZ, PT, P1 ;  /* 0x000000ff4300720c */ /* 0x000fda0003f25310 */
[----:B------:R-:W-:Y:S02]  /*0a50*/  VOTEU.ANY UP3, P1 ;  /* 0x0000000000ff7886 */ /* 0x000fe40000860100 */
[----:B------:R-:W-:Y:S05]  /*0a60*/  BRA.U !UP3, `(.L_x_61) ;  /* 0x000000010b647547 */ /* 0x000fea000b800000 */
[C---:B-----5:R-:W-:Y:S01]  /*0a70*/  PRMT R58, R61.reuse, 0x7632, R58 ;  /* 0x000076323d3a7816 */ /* 0x060fe2000000003a */
[----:B------:R-:W-:Y:S01]  /*0a80*/  IMAD.U32 R69, R62, 0x10000, RZ ;  /* 0x000100003e457824 */ /* 0x000fe200078e00ff */
[----:B------:R-:W-:Y:S02]  /*0a90*/  SHF.L.U32 R61, R61, 0x10, RZ ;  /* 0x000000103d3d7819 */ /* 0x000fe400000006ff */
[C---:B------:R-:W-:Y:S01]  /*0aa0*/  PRMT R56, R60.reuse, 0x7632, R56 ;  /* 0x000076323c387816 */ /* 0x040fe20000000038 */
[-C--:B------:R-:W-:Y:S01]  /*0ab0*/  FMUL.FTZ R69, R69, R0.reuse ;  /* 0x0000000045457220 */ /* 0x080fe20000410000 */
[----:B------:R-:W-:Y:S01]  /*0ac0*/  SHF.L.U32 R77, R60, 0x10, RZ ;  /* 0x000000103c4d7819 */ /* 0x000fe200000006ff */
[-C--:B------:R-:W-:Y:S01]  /*0ad0*/  FMUL.FTZ R79, R61, R0.reuse ;  /* 0x000000003d4f7220 */ /* 0x080fe20000410000 */
[----:B------:R-:W-:Y:S02]  /*0ae0*/  PRMT R59, R62, 0x7632, R59 ;  /* 0x000076323e3b7816 */ /* 0x000fe4000000003b */
        /* <DEDUP_REMOVED lines=10> */
[----:B------:R-:W-:Y:S01]  /*0b90*/  F2FP.BF16.F32.PACK_AB R58, R68, R69 ;  /* 0x00000045443a723e */ /* 0x000fe200000010ff */
[-C--:B------:R-:W-:Y:S02]  /*0ba0*/  FMUL.FTZ R66, R67, R0.reuse ;  /* 0x0000000043427220 */ /* 0x080fe40000410000 */
[----:B------:R-:W-:Y:S01]  /*0bb0*/  FMUL.FTZ R70, R59, R0 ;  /* 0x000000003b467220 */ /* 0x000fe20000410000 */
[----:B------:R-:W-:-:S02]  /*0bc0*/  F2FP.BF16.F32.PACK_AB R56, R72, R77 ;  /* 0x0000004d4838723e */ /* 0x000fc400000010ff */
[----:B------:R-:W-:Y:S02]  /*0bd0*/  F2FP.BF16.F32.PACK_AB R59, R66, R71 ;  /* 0x00000047423b723e */ /* 0x000fe400000010ff */
[----:B------:R-:W-:Y:S01]  /*0be0*/  F2FP.BF16.F32.PACK_AB R57, R70, R79 ;  /* 0x0000004f4639723e */ /* 0x000fe200000010ff */
[----:B------:R-:W-:Y:S06]  /*0bf0*/  BRA `(.L_x_60) ;  /* 0x0000000000507947 */ /* 0x000fec0003800000 */
.L_x_61:
[----:B-----5:R-:W-:Y:S01]  /*0c00*/  PRMT R66, R60, 0x7632, R66 ;  /* 0x000076323c427816 */ /* 0x020fe20000000042 */
        /* <DEDUP_REMOVED lines=18> */
[----:B------:R-:W-:-:S07]  /*0d30*/  FMUL.FTZ R66, R73, R0 ;  /* 0x0000000049427220 */ /* 0x000fce0000410000 */
.L_x_60:
[----:B------:R-:W0:Y:S01]  /*0d40*/  @P0 LDC.64 R74, c[0x0][0x3a8] ;  /* 0x0000ea00ff4a0b82 */ /* 0x000e220000000a00 */
[----:B------:R-:W-:-:S05]  /*0d50*/  IADD3 R67, PT, PT, R65, 0x80, RZ ;  /* 0x0000008041437810 */ /* 0x000fca0007ffe0ff */
[----:B------:R-:W-:-:S04]  /*0d60*/  IMAD.WIDE.U32 R60, R67, 0x10, R2 ;  /* 0x00000010433c7825 */ /* 0x000fc800078e0002 */
[----:B0-----:R-:W-:-:S05]  /*0d70*/  @P0 IMAD.WIDE.U32 R74, R65, 0x10, R74 ;  /* 0x00000010414a0825 */ /* 0x001fca00078e004a */
[----:B------:R0:W-:Y:S04]  /*0d80*/  @P0 STG.E.128 desc[UR8][R74.64], R56 ;  /* 0x000000384a000986 */ /* 0x0001e8000c101d08 */
[----:B------:R-:W5:Y:S01]  /*0d90*/  LDG.E.128 R60, desc[UR8][R60.64] ;  /* 0x000000083c3c7981 */ /* 0x000f62000c1e1d00 */
[----:B------:R-:W-:Y:S05]  /*0da0*/  BRA.U !UP0, `(.L_x_62) ;  /* 0x0000000108a07547 */ /* 0x000fea000b800000 */
[----:B0-----:R-:W0:Y:S02]  /*0db0*/  LDC.64 R56, c[0x0][0x3a0] ;  /* 0x0000e800ff387b82 */ /* 0x001e240000000a00 */
[----:B0-----:R-:W-:-:S06]  /*0dc0*/  IMAD.WIDE.U32 R56, R67, 0x10, R56 ;  /* 0x0000001043387825 */ /* 0x001fcc00078e0038 */
[----:B------:R-:W2:Y:S01]  /*0dd0*/  LDG.E.128 R56, desc[UR8][R56.64] ;  /* 0x0000000838387981 */ /* 0x000ea2000c1e1d00 */
[C---:B-----5:R-:W-:Y:S02]  /*0de0*/  PRMT R73, R60.reuse, 0x7632, R73 ;  /* 0x000076323c497816 */ /* 0x060fe40000000049 */
[----:B------:R-:W-:Y:S02]  /*0df0*/  SHF.L.U32 R97, R60, 0x10, RZ ;  /* 0x000000103c617819 */ /* 0x000fe400000006ff */
[C---:B------:R-:W-:Y:S01]  /*0e00*/  PRMT R74, R61.reuse, 0x7632, R74 ;  /* 0x000076323d4a7816 */ /* 0x040fe2000000004a */
[----:B------:R-:W-:Y:S01]  /*0e10*/  IMAD.U32 R61, R61, 0x10000, RZ ;  /* 0x000100003d3d7824 */ /* 0x000fe200078e00ff */
[C---:B------:R-:W-:Y:S02]  /*0e20*/  PRMT R75, R62.reuse, 0x7632, R75 ;  /* 0x000076323e4b7816 */ /* 0x040fe4000000004b */
[----:B------:R-:W-:Y:S02]  /*0e30*/  SHF.L.U32 R87, R62, 0x10, RZ ;  /* 0x000000103e577819 */ /* 0x000fe400000006ff */
[----:B------:R-:W-:-:S02]  /*0e40*/  PRMT R78, R63, 0x7632, R78 ;  /* 0x000076323f4e7816 */ /* 0x000fc4000000004e */
[----:B------:R-:W-:Y:S02]  /*0e50*/  SHF.L.U32 R89, R63, 0x10, RZ ;  /* 0x000000103f597819 */ /* 0x000fe400000006ff */
        /* <DEDUP_REMOVED lines=8> */
[----:B------:R-:W-:Y:S01]  /*0ee0*/  IMAD.U32 R57, R74, 0x10000, RZ ;  /* 0x000100004a397824 */ /* 0x000fe200078e00ff */
[----:B------:R-:W-:Y:S01]  /*0ef0*/  PRMT R63, R58, 0x7632, R63 ;  /* 0x000076323a3f7816 */ /* 0x000fe2000000003f */
[-C--:B------:R-:W-:Y:S01]  /*0f00*/  FFMA.FTZ R97, R97, R0.reuse, R62 ;  /* 0x0000000061617223 */ /* 0x080fe2000001003e */
[----:B------:R-:W-:Y:S02]  /*0f10*/  SHF.L.U32 R82, R59, 0x10, RZ ;  /* 0x000000103b527819 */ /* 0x000fe400000006ff */
[----:B------:R-:W-:Y:S02]  /*0f20*/  SHF.L.U32 R59, R78, 0x10, RZ ;  /* 0x000000104e3b7819 */ /* 0x000fe400000006ff */
[----:B------:R-:W-:Y:S01]  /*0f30*/  SHF.L.U32 R80, R80, 0x10, RZ ;  /* 0x0000001050507819 */ /* 0x000fe200000006ff */
[----:B------:R-:W-:Y:S01]  /*0f40*/  FFMA.FTZ R89, R89, R0, R82 ;  /* 0x0000000059597223 */ /* 0x000fe20000010052 */
[----:B------:R-:W-:-:S02]  /*0f50*/  SHF.L.U32 R58, R58, 0x10, RZ ;  /* 0x000000103a3a7819 */ /* 0x000fc400000006ff */
[----:B------:R-:W-:Y:S01]  /*0f60*/  SHF.L.U32 R76, R63, 0x10, RZ ;  /* 0x000000103f4c7819 */ /* 0x000fe200000006ff */
[-C--:B------:R-:W-:Y:S01]  /*0f70*/  FFMA.FTZ R74, R59, R0.reuse, R80 ;  /* 0x000000003b4a7223 */ /* 0x080fe20000010050 */
[----:B------:R-:W-:Y:S01]  /*0f80*/  SHF.L.U32 R56, R56, 0x10, RZ ;  /* 0x0000001038387819 */ /* 0x000fe200000006ff */
[-C--:B------:R-:W-:Y:S01]  /*0f90*/  FFMA.FTZ R87, R87, R0.reuse, R58 ;  /* 0x0000000057577223 */ /* 0x080fe2000001003a */
[----:B------:R-:W-:Y:S01]  /*0fa0*/  SHF.L.U32 R60, R60, 0x10, RZ ;  /* 0x000000103c3c7819 */ /* 0x000fe200000006ff */
[-C--:B------:R-:W-:Y:S01]  /*0fb0*/  FFMA.FTZ R76, R75, R0.reuse, R76 ;  /* 0x000000004b4c7223 */ /* 0x080fe2000001004c */
[----:B------:R-:W-:Y:S01]  /*0fc0*/  F2FP.BF16.F32.PACK_AB R59, R74, R89 ;  /* 0x000000594a3b723e */ /* 0x000fe200000010ff */
[-C--:B------:R-:W-:Y:S02]  /*0fd0*/  FFMA.FTZ R78, R57, R0.reuse, R56 ;  /* 0x00000000394e7223 */ /* 0x080fe40000010038 */
[----:B------:R-:W-:Y:S01]  /*0fe0*/  FFMA.FTZ R80, R73, R0, R60 ;  /* 0x0000000049507223 */ /* 0x000fe2000001003c */
[----:B------:R-:W-:-:S02]  /*0ff0*/  F2FP.BF16.F32.PACK_AB R58, R76, R87 ;  /* 0x000000574c3a723e */ /* 0x000fc400000010ff */
[----:B------:R-:W-:Y:S02]  /*1000*/  F2FP.BF16.F32.PACK_AB R57, R78, R99 ;  /* 0x000000634e39723e */ /* 0x000fe400000010ff */
[----:B------:R-:W-:Y:S01]  /*1010*/  F2FP.BF16.F32.PACK_AB R56, R80, R97 ;  /* 0x000000615038723e */ /* 0x000fe200000010ff */
[----:B------:R-:W-:Y:S06]  /*1020*/  BRA `(.L_x_63) ;  /* 0x0000000000c07947 */ /* 0x000fec0003800000 */
.L_x_62:
[----:B------:R-:W-:-:S04]  /*1030*/  UISETP.NE.U32.AND UP1, UPT, UR16, URZ, UPT ;  /* 0x000000ff1000728c */ /* 0x000fc8000bf25070 */
[----:B------:R-:W-:-:S09]  /*1040*/  UISETP.NE.AND.EX UP1, UPT, UR17, URZ, UPT, UP1 ;  /* 0x000000ff1100728c */ /* 0x000fd2000bf25310 */
[----:B------:R-:W-:Y:S05]  /*1050*/  BRA.U UP1, `(.L_x_64) ;  /* 0x0000000101547547 */ /* 0x000fea000b800000 */
[C---:B-----5:R-:W-:Y:S02]  /*1060*/  PRMT R73, R60.reuse, 0x7632, R73 ;  /* 0x000076323c497816 */ /* 0x060fe40000000049 */
[----:B------:R-:W-:Y:S02]  /*1070*/  SHF.L.U32 R97, R60, 0x10, RZ ;  /* 0x000000103c617819 */ /* 0x000fe400000006ff */
[C---:B------:R-:W-:Y:S01]  /*1080*/  PRMT R60, R61.reuse, 0x7632, R60 ;  /* 0x000076323d3c7816 */ /* 0x040fe2000000003c */
[----:B------:R-:W-:Y:S01]  /*1090*/  IMAD.U32 R61, R61, 0x10000, RZ ;  /* 0x000100003d3d7824 */ /* 0x000fe200078e00ff */
[C---:B0-----:R-:W-:Y:S01]  /*10a0*/  PRMT R74, R62.reuse, 0x7632, R74 ;  /* 0x000076323e4a7816 */ /* 0x041fe2000000004a */
[-C--:B------:R-:W-:Y:S01]  /*10b0*/  FMUL.FTZ R97, R97, R0.reuse ;  /* 0x0000000061617220 */ /* 0x080fe20000410000 */
[----:B------:R-:W-:Y:S01]  /*10c0*/  SHF.L.U32 R87, R62, 0x10, RZ ;  /* 0x000000103e577819 */ /* 0x000fe200000006ff */
[----:B------:R-:W-:Y:S01]  /*10d0*/  FMUL.FTZ R99, R61, R0 ;  /* 0x000000003d637220 */ /* 0x000fe20000410000 */
[----:B------:R-:W-:-:S02]  /*10e0*/  PRMT R62, R63, 0x7632, R62 ;  /* 0x000076323f3e7816 */ /* 0x000fc4000000003e */
[----:B------:R-:W-:Y:S01]  /*10f0*/  SHF.L.U32 R89, R63, 0x10, RZ ;  /* 0x000000103f597819 */ /* 0x000fe200000006ff */
[-C--:B------:R-:W-:Y:S01]  /*1100*/  FMUL.FTZ R87, R87, R0.reuse ;  /* 0x0000000057577220 */ /* 0x080fe20000410000 */
[----:B------:R-:W-:Y:S02]  /*1110*/  SHF.L.U32 R73, R73, 0x10, RZ ;  /* 0x0000001049497819 */ /* 0x000fe400000006ff */
        /* <DEDUP_REMOVED lines=8> */
[----:B------:R-:W-:Y:S06]  /*11a0*/  BRA `(.L_x_63) ;  /* 0x0000000000607947 */ /* 0x000fec0003800000 */
.L_x_64:
[C---:B0----5:R-:W-:Y:S01]  /*11b0*/  PRMT R58, R61.reuse, 0x7632, R58 ;  /* 0x000076323d3a7816 */ /* 0x061fe2000000003a */
[----:B------:R-:W-:Y:S01]  /*11c0*/  IMAD.U32 R61, R61, 0x10000, RZ ;  /* 0x000100003d3d7824 */ /* 0x000fe200078e00ff */
[C---:B------:R-:W-:Y:S02]  /*11d0*/  PRMT R56, R60.reuse, 0x7632, R56 ;  /* 0x000076323c387816 */ /* 0x040fe40000000038 */
        /* <DEDUP_REMOVED lines=21> */
.L_x_63:
        /* <DEDUP_REMOVED lines=10> */
[C---:B-----5:R-:W-:Y:S01]  /*13d0*/  PRMT R75, R60.reuse, 0x7632, R75 ;  /* 0x000076323c4b7816 */ /* 0x060fe2000000004b */
[----:B------:R-:W-:Y:S01]  /*13e0*/  IMAD.U32 R105, R60, 0x10000, RZ ;  /* 0x000100003c697824 */ /* 0x000fe200078e00ff */
[----:B------:R-:W-:Y:S02]  /*13f0*/  PRMT R81, R61, 0x7632, R81 ;  /* 0x000076323d517816 */ /* 0x000fe40000000051 */
[C---:B------:R-:W-:Y:S01]  /*1400*/  PRMT R83, R62.reuse, 0x7632, R83 ;  /* 0x000076323e537816 */ /* 0x040fe20000000053 */
[----:B------:R-:W-:Y:S01]  /*1410*/  IMAD.U32 R75, R75, 0x10000, RZ ;  /* 0x000100004b4b7824 */ /* 0x000fe200078e00ff */
[----:B------:R-:W-:Y:S02]  /*1420*/  SHF.L.U32 R101, R62, 0x10, RZ ;  /* 0x000000103e657819 */ /* 0x000fe400000006ff */
[----:B------:R-:W-:Y:S02]  /*1430*/  SHF.L.U32 R61, R61, 0x10, RZ ;  /* 0x000000103d3d7819 */ /* 0x000fe400000006ff */
[----:B------:R-:W-:-:S02]  /*1440*/  PRMT R84, R63, 0x7632, R84 ;  /* 0x000076323f547816 */ /* 0x000fc40000000054 */
[----:B------:R-:W-:Y:S02]  /*1450*/  SHF.L.U32 R63, R63, 0x10, RZ ;  /* 0x000000103f3f7819 */ /* 0x000fe400000006ff */
[----:B------:R-:W-:Y:S02]  /*1460*/  SHF.L.U32 R81, R81, 0x10, RZ ;  /* 0x0000001051517819 */ /* 0x000fe400000006ff */
[----:B------:R-:W-:Y:S02]  /*1470*/  SHF.L.U32 R83, R83, 0x10, RZ ;  /* 0x0000001053537819 */ /* 0x000fe400000006ff */
[C---:B--2---:R-:W-:Y:S02]  /*1480*/  PRMT R60, R56.reuse, 0x7632, R60 ;  /* 0x00007632383c7816 */ /* 0x044fe4000000003c */
[----:B------:R-:W-:Y:S02]  /*1490*/  SHF.L.U32 R62, R56, 0x10, RZ ;  /* 0x00000010383e7819 */ /* 0x000fe400000006ff */
[----:B------:R-:W-:-:S02]  /*14a0*/  SHF.L.U32 R82, R57, 0x10, RZ ;  /* 0x0000001039527819 */ /* 0x000fc400000006ff */
[----:B------:R-:W-:Y:S01]  /*14b0*/  PRMT R56, R57, 0x7632, R56 ;  /* 0x0000763239387816 */ /* 0x000fe20000000038 */
[-C--:B------:R-:W-:Y:S01]  /*14c0*/  FFMA.FTZ R105, R105, R0.reuse, R62 ;  /* 0x0000000069697223 */ /* 0x080fe2000001003e */
[----:B------:R-:W-:Y:S01]  /*14d0*/  PRMT R57, R58, 0x7632, R57 ;  /* 0x000076323a397816 */ /* 0x000fe20000000039 */
[-C--:B------:R-:W-:Y:S01]  /*14e0*/  FFMA.FTZ R107, R61, R0.reuse, R82 ;  /* 0x000000003d6b7223 */ /* 0x080fe20000010052 */
[C---:B------:R-:W-:Y:S02]  /*14f0*/  PRMT R85, R59.reuse, 0x7632, R85 ;  /* 0x000076323b557816 */ /* 0x040fe40000000055 */
        /* <DEDUP_REMOVED lines=18> */
.L_x_65:
[----:B------:R-:W-:-:S04]  /*1620*/  UISETP.NE.U32.AND UP1, UPT, UR16, URZ, UPT ;  /* 0x000000ff1000728c */ /* 0x000fc8000bf25070 */
[----:B------:R-:W-:-:S09]  /*1630*/  UISETP.NE.AND.EX UP1, UPT, UR17, URZ, UPT, UP1 ;  /* 0x000000ff1100728c */ /* 0x000fd2000bf25310 */
[----:B------:R-:W-:Y:S05]  /*1640*/  BRA.U UP1, `(.L_x_67) ;  /* 0x0000000101547547 */ /* 0x000fea000b800000 */
[C---:B-----5:R-:W-:Y:S01]  /*1650*/  PRMT R75, R60.reuse, 0x7632, R75 ;  /* 0x000076323c4b7816 */ /* 0x060fe2000000004b */
[----:B------:R-:W-:Y:S01]  /*1660*/  IMAD.U32 R105, R60, 0x10000, RZ ;  /* 0x000100003c697824 */ /* 0x000fe200078e00ff */
[C---:B------:R-:W-:Y:S02]  /*1670*/  PRMT R60, R61.reuse, 0x7632, R60 ;  /* 0x000076323d3c7816 */ /* 0x040fe4000000003c */
[----:B------:R-:W-:Y:S01]  /*1680*/  SHF.L.U32 R61, R61, 0x10, RZ ;  /* 0x000000103d3d7819 */ /* 0x000fe200000006ff */
[-C--:B------:R-:W-:Y:S01]  /*1690*/  FMUL.FTZ R105, R105, R0.reuse ;  /* 0x0000000069697220 */ /* 0x080fe20000410000 */
[C---:B------:R-:W-:Y:S02]  /*16a0*/  PRMT R81, R62.reuse, 0x7632, R81 ;  /* 0x000076323e517816 */ /* 0x040fe40000000051 */
        /* <DEDUP_REMOVED lines=10> */
[----:B0-----:R-:W-:Y:S01]  /*1750*/  SHF.L.U32 R83, R62, 0x10, RZ ;  /* 0x000000103e537819 */ /* 0x001fe200000006ff */
[-C--:B------:R-:W-:Y:S02]  /*1760*/  FMUL.FTZ R86, R61, R0.reuse ;  /* 0x000000003d567220 */ /* 0x080fe40000410000 */
[----:B------:R-:W-:-:S02]  /*1770*/  FMUL.FTZ R84, R81, R0 ;  /* 0x0000000051547220 */ /* 0x000fc40000410000 */
[----:B------:R-:W-:Y:S01]  /*1780*/  FMUL.FTZ R82, R83, R0 ;  /* 0x0000000053527220 */ /* 0x000fe20000410000 */
[----:B------:R-:W-:Y:S06]  /*1790*/  BRA `(.L_x_66) ;  /* 0x0000000000607947 */ /* 0x000fec0003800000 */
.L_x_67:
[C---:B0----5:R-:W-:Y:S01]  /*17a0*/  PRMT R58, R61.reuse, 0x7632, R58 ;  /* 0x000076323d3a7816 */ /* 0x061fe2000000003a */
[C---:B------:R-:W-:Y:S01]  /*17b0*/  IMAD.U32 R105, R60.reuse, 0x10000, RZ ;  /* 0x000100003c697824 */ /* 0x040fe200078e00ff */
        /* <DEDUP_REMOVED lines=22> */
.L_x_66:
[----:B------:R-:W0:Y:S01]  /*1920*/  @P0 LDC.64 R90, c[0x0][0x3a8] ;  /* 0x0000ea00ff5a0b82 */ /* 0x000e220000000a00 */
[----:B------:R-:W-:-:S04]  /*1930*/  VIADD R75, R65, 0x180 ;  /* 0x00000180414b7836 */ /* 0x000fc80000000000 */
        /* <DEDUP_REMOVED lines=18> */
[----:B------:R-:W-:Y:S02]  /*1a60*/  SHF.L.U32 R85, R85, 0x10, RZ ;  /* 0x0000001055557819 */ /* 0x000fe400000006ff */
[----:B------:R-:W-:-:S02]  /*1a70*/  SHF.L.U32 R91, R91, 0x10, RZ ;  /* 0x000000105b5b7819 */ /* 0x000fc400000006ff */
[C---:B--2---:R-:W-:Y:S01]  /*1a80*/  PRMT R60, R56.reuse, 0x7632, R60 ;  /* 0x00007632383c7816 */ /* 0x044fe2000000003c */
[----:B------:R-:W-:Y:S01]  /*1a90*/  IMAD.U32 R100, R59, 0x10000, RZ ;  /* 0x000100003b647824 */ /* 0x000fe200078e00ff */
[----:B------:R-:W-:Y:S02]  /*1aa0*/  SHF.L.U32 R62, R56, 0x10, RZ ;  /* 0x00000010383e7819 */ /* 0x000fe400000006ff */
[C---:B------:R-:W-:Y:S01]  /*1ab0*/  PRMT R56, R57.reuse, 0x7632, R56 ;  /* 0x0000763239387816 */ /* 0x040fe20000000038 */
[----:B------:R-:W-:Y:S01]  /*1ac0*/  IMAD.U32 R60, R60, 0x10000, RZ ;  /* 0x000100003c3c7824 */ /* 0x000fe200078e00ff */
[----:B------:R-:W-:Y:S01]  /*1ad0*/  SHF.L.U32 R90, R57, 0x10, RZ ;  /* 0x00000010395a7819 */ /* 0x000fe200000006ff */
[-C--:B------:R-:W-:Y:S01]  /*1ae0*/  FFMA.FTZ R111, R63, R0.reuse, R100 ;  /* 0x000000003f6f7223 */ /* 0x080fe20000010064 */
[C---:B------:R-:W-:Y:S01]  /*1af0*/  PRMT R57, R58.reuse, 0x7632, R57 ;  /* 0x000076323a397816 */ /* 0x040fe20000000039 */
[-C--:B------:R-:W-:Y:S01]  /*1b00*/  FFMA.FTZ R113, R113, R0.reuse, R62 ;  /* 0x0000000071717223 */ /* 0x080fe2000001003e */
[----:B------:R-:W-:Y:S01]  /*1b10*/  PRMT R96, R59, 0x7632, R96 ;  /* 0x000076323b607816 */ /* 0x000fe20000000060 */
[-C--:B------:R-:W-:Y:S01]  /*1b20*/  FFMA.FTZ R115, R61, R0.reuse, R90 ;  /* 0x000000003d737223 */ /* 0x080fe2000001005a */
[----:B------:R-:W-:Y:S01]  /*1b30*/  SHF.L.U32 R58, R58, 0x10, RZ ;  /* 0x000000103a3a7819 */ /* 0x000fe200000006ff */
[----:B------:R-:W-:Y:S01]  /*1b40*/  FFMA.FTZ R102, R81, R0, R60 ;  /* 0x0000000051667223 */ /* 0x000fe2000001003c */
[----:B------:R-:W-:-:S02]  /*1b50*/  SHF.L.U32 R96, R96, 0x10, RZ ;  /* 0x0000001060607819 */ /* 0x000fc400000006ff */
[----:B------:R-:W-:Y:S01]  /*1b60*/  SHF.L.U32 R98, R57, 0x10, RZ ;  /* 0x0000001039627819 */ /* 0x000fe200000006ff */
[-C--:B------:R-:W-:Y:S01]  /*1b70*/  FFMA.FTZ R109, R109, R0.reuse, R58 ;  /* 0x000000006d6d7223 */ /* 0x080fe2000001003a */
[----:B------:R-:W-:Y:S01]  /*1b80*/  SHF.L.U32 R56, R56, 0x10, RZ ;  /* 0x0000001038387819 */ /* 0x000fe200000006ff */
[-C--:B------:R-:W-:Y:S02]  /*1b90*/  FFMA.FTZ R96, R91, R0.reuse, R96 ;  /* 0x000000005b607223 */ /* 0x080fe40000010060 */
[-C--:B------:R-:W-:Y:S02]  /*1ba0*/  FFMA.FTZ R98, R85, R0.reuse, R98 ;  /* 0x0000000055627223 */ /* 0x080fe40000010062 */
[----:B------:R-:W-:Y:S01]  /*1bb0*/  FFMA.FTZ R100, R83, R0, R56 ;  /* 0x0000000053647223 */ /* 0x000fe20000010038 */
[----:B------:R-:W-:Y:S02]  /*1bc0*/  F2FP.BF16.F32.PACK_AB R59, R96, R111 ;  /* 0x0000006f603b723e */ /* 0x000fe400000010ff */
[----:B------:R-:W-:-:S02]  /*1bd0*/  F2FP.BF16.F32.PACK_AB R58, R98, R109 ;  /* 0x0000006d623a723e */ /* 0x000fc400000010ff */
[----:B------:R-:W-:Y:S02]  /*1be0*/  F2FP.BF16.F32.PACK_AB R57, R100, R115 ;  /* 0x000000736439723e */ /* 0x000fe400000010ff */
[----:B------:R-:W-:Y:S01]  /*1bf0*/  F2FP.BF16.F32.PACK_AB R56, R102, R113 ;  /* 0x000000716638723e */ /* 0x000fe200000010ff */
[----:B------:R-:W-:Y:S06]  /*1c00*/  BRA `(.L_x_69) ;  /* 0x0000000000c07947 */ /* 0x000fec0003800000 */
.L_x_68:
[----:B------:R-:W-:-:S04]  /*1c10*/  UISETP.NE.U32.AND UP1, UPT, UR16, URZ, UPT ;  /* 0x000000ff1000728c */ /* 0x000fc8000bf25070 */
[----:B------:R-:W-:-:S09]  /*1c20*/  UISETP.NE.AND.EX UP1, UPT, UR17, URZ, UPT, UP1 ;  /* 0x000000ff1100728c */ /* 0x000fd2000bf25310 */
[----:B------:R-:W-:Y:S05]  /*1c30*/  BRA.U UP1, `(.L_x_70) ;  /* 0x0000000101547547 */ /* 0x000fea000b800000 */
[C---:B-----5:R-:W-:Y:S02]  /*1c40*/  PRMT R81, R60.reuse, 0x7632, R81 ;  /* 0x000076323c517816 */ /* 0x060fe40000000051 */
[----:B------:R-:W-:Y:S02]  /*1c50*/  SHF.L.U32 R113, R60, 0x10, RZ ;  /* 0x000000103c717819 */ /* 0x000fe400000006ff */
        /* <DEDUP_REMOVED lines=19> */
.L_x_70:
[C---:B0----5:R-:W-:Y:S02]  /*1d90*/  PRMT R58, R61.reuse, 0x7632, R58 ;  /* 0x000076323d3a7816 */ /* 0x061fe4000000003a */
[----:B------:R-:W-:Y:S02]  /*1da0*/  SHF.L.U32 R61, R61, 0x10, RZ ;  /* 0x000000103d3d7819 */ /* 0x000fe400000006ff */
[C---:B------:R-:W-:Y:S02]  /*1db0*/  PRMT R56, R60.reuse, 0x7632, R56 ;  /* 0x000076323c387816 */ /* 0x040fe40000000038 */
[----:B------:R-:W-:Y:S01]  /*1dc0*/  SHF.L.U32 R113, R60, 0x10, RZ ;  /* 0x000000103c717819 */ /* 0x000fe200000006ff */
[-C--:B------:R-:W-:Y:S01]  /*1dd0*/  FMUL.FTZ R115, R61, R0.reuse ;  /* 0x000000003d737220 */ /* 0x080fe20000410000 */
[C---:B------:R-:W-:Y:S02]  /*1de0*/  PRMT R59, R62.reuse, 0x7632, R59 ;  /* 0x000076323e3b7816 */ /* 0x040fe4000000003b */
        /* <DEDUP_REMOVED lines=18> */
.L_x_69:
[----:B0-----:R-:W0:Y:S01]  /*1f10*/  @P0 LDC.64 R90, c[0x0][0x3a8] ;  /* 0x0000ea00ff5a0b82 */ /* 0x001e220000000a00 */
        /* <DEDUP_REMOVED lines=21> */
[C---:B--2---:R-:W-:Y:S02]  /*2070*/  PRMT R60, R56.reuse, 0x7632, R60 ;  /* 0x00007632383c7816 */ /* 0x044fe4000000003c */
[----:B------:R-:W-:Y:S02]  /*2080*/  SHF.L.U32 R62, R56, 0x10, RZ ;  /* 0x00000010383e7819 */ /* 0x000fe400000006ff */
[C---:B------:R-:W-:Y:S02]  /*2090*/  PRMT R56, R57.reuse, 0x7632, R56 ;  /* 0x0000763239387816 */ /* 0x040fe40000000038 */
[----:B------:R-:W-:Y:S01]  /*20a0*/  SHF.L.U32 R90, R57, 0x10, RZ ;  /* 0x00000010395a7819 */ /* 0x000fe200000006ff */
[-C--:B------:R-:W-:Y:S01]  /*20b0*/  FFMA.FTZ R119, R119, R0.reuse, R62 ;  /* 0x0000000077777223 */ /* 0x080fe2000001003e */
[C---:B------:R-:W-:Y:S01]  /*20c0*/  PRMT R57, R58.reuse, 0x7632, R57 ;  /* 0x000076323a397816 */ /* 0x040fe20000000039 */
[----:B------:R-:W-:Y:S01]  /*20d0*/  IMAD.U32 R58, R58, 0x10000, RZ ;  /* 0x000100003a3a7824 */ /* 0x000fe200078e00ff */
[C---:B------:R-:W-:Y:S01]  /*20e0*/  PRMT R106, R59.reuse, 0x7632, R106 ;  /* 0x000076323b6a7816 */ /* 0x040fe2000000006a */
        /* <DEDUP_REMOVED lines=8> */
[-C--:B------:R-:W-:Y:S01]  /*2170*/  FFMA.FTZ R123, R123, R0.reuse, R58 ;  /* 0x000000007b7b7223 */ /* 0x080fe2000001003a */
[-C--:B------:R-:W-:Y:S01]  /*2180*/  FFMA.FTZ R108, R85, R0.reuse, R56 ;  /* 0x00000000556c7223 */ /* 0x080fe20000010038 */
[----:B------:R-:W-:-:S02]  /*2190*/  FFMA.FTZ R106, R91, R0, R106 ;  /* 0x000000005b6a7223 */ /* 0x000fc4000001006a */
[----:B------:R-:W-:Y:S01]  /*21a0*/  FFMA.FTZ R110, R83, R0, R60 ;  /* 0x00000000536e7223 */ /* 0x000fe2000001003c */
[----:B------:R-:W-:Y:S02]  /*21b0*/  F2FP.BF16.F32.PACK_AB R59, R123, R104 ;  /* 0x000000687b3b723e */ /* 0x000fe400000010ff */
[----:B------:R-:W-:Y:S02]  /*21c0*/  F2FP.BF16.F32.PACK_AB R58, R106, R117 ;  /* 0x000000756a3a723e */ /* 0x000fe400000010ff */
[----:B------:R-:W-:Y:S02]  /*21d0*/  F2FP.BF16.F32.PACK_AB R57, R108, R121 ;  /* 0x000000796c39723e */ /* 0x000fe400000010ff */
[----:B------:R-:W-:Y:S01]  /*21e0*/  F2FP.BF16.F32.PACK_AB R56, R110, R119 ;  /* 0x000000776e38723e */ /* 0x000fe200000010ff */
[----:B------:R-:W-:Y:S06]  /*21f0*/  BRA `(.L_x_72) ;  /* 0x0000000000c07947 */ /* 0x000fec0003800000 */
.L_x_71:
        /* <DEDUP_REMOVED lines=10> */
[-C--:B------:R-:W-:Y:S01]  /*22a0*/  FMUL.FTZ R121, R61, R0.reuse ;  /* 0x000000003d797220 */ /* 0x080fe20000410000 */
[----:B------:R-:W-:Y:S01]  /*22b0*/  PRMT R62, R63, 0x7632, R62 ;  /* 0x000076323f3e7816 */ /* 0x000fe2000000003e */
        /* <DEDUP_REMOVED lines=12> */
.L_x_73:
[C---:B0----5:R-:W-:Y:S02]  /*2380*/  PRMT R58, R61.reuse, 0x7632, R58 ;  /* 0x000076323d3a7816 */ /* 0x061fe4000000003a */
[----:B------:R-:W-:Y:S02]  /*2390*/  SHF.L.U32 R61, R61, 0x10, RZ ;  /* 0x000000103d3d7819 */ /* 0x000fe400000006ff */
[----:B------:R-:W-:Y:S02]  /*23a0*/  PRMT R59, R62, 0x7632, R59 ;  /* 0x000076323e3b7816 */ /* 0x000fe4000000003b */
[C---:B------:R-:W-:Y:S01]  /*23b0*/  PRMT R56, R60.reuse, 0x7632, R56 ;  /* 0x000076323c387816 */ /* 0x040fe20000000038 */
[----:B------:R-:W-:Y:S01]  /*23c0*/  FMUL.FTZ R121, R61, R0 ;  /* 0x000000003d797220 */ /* 0x000fe20000410000 */
[----:B------:R-:W-:Y:S01]  /*23d0*/  SHF.L.U32 R119, R60, 0x10, RZ ;  /* 0x000000103c777819 */ /* 0x000fe200000006ff */
[----:B------:R-:W-:Y:S01]  /*23e0*/  IMAD.U32 R61, R59, 0x10000, RZ ;  /* 0x000100003b3d7824 */ /* 0x000fe200078e00ff */
[----:B------:R-:W-:-:S02]  /*23f0*/  PRMT R60, R63, 0x7632, R60 ;  /* 0x000076323f3c7816 */ /* 0x000fc4000000003c */
        /* <DEDUP_REMOVED lines=16> */
.L_x_72:
        /* <DEDUP_REMOVED lines=11> */
[C---:B------:R-:W-:Y:S02]  /*25b0*/  PRMT R85, R60.reuse, 0x7632, R85 ;  /* 0x000076323c557816 */ /* 0x040fe40000000055 */
[----:B------:R-:W-:Y:S02]  /*25c0*/  SHF.L.U32 R127, R60, 0x10, RZ ;  /* 0x000000103c7f7819 */ /* 0x000fe400000006ff */
[----:B------:R-:W-:Y:S02]  /*25d0*/  SHF.L.U32 R61, R61, 0x10, RZ ;  /* 0x000000103d3d7819 */ /* 0x000fe400000006ff */
[C---:B------:R-:W-:Y:S02]  /*25e0*/  PRMT R91, R62.reuse, 0x7632, R91 ;  /* 0x000076323e5b7816 */ /* 0x040fe4000000005b */
[----:B------:R-:W-:-:S02]  /*25f0*/  SHF.L.U32 R125, R62, 0x10, RZ ;  /* 0x000000103e7d7819 */ /* 0x000fc400000006ff */
[C---:B------:R-:W-:Y:S02]  /*2600*/  PRMT R131, R63.reuse, 0x7632, R131 ;  /* 0x000076323f837816 */ /* 0x040fe40000000083 */
[----:B------:R-:W-:Y:S02]  /*2610*/  SHF.L.U32 R159, R63, 0x10, RZ ;  /* 0x000000103f9f7819 */ /* 0x000fe400000006ff */
[----:B------:R-:W-:Y:S02]  /*2620*/  SHF.L.U32 R85, R85, 0x10, RZ ;  /* 0x0000001055557819 */ /* 0x000fe400000006ff */
[----:B------:R-:W-:Y:S02]  /*2630*/  SHF.L.U32 R91, R91, 0x10, RZ ;  /* 0x000000105b5b7819 */ /* 0x000fe400000006ff */
[C---:B--2---:R-:W-:Y:S01]  /*2640*/  PRMT R60, R56.reuse, 0x7632, R60 ;  /* 0x00007632383c7816 */ /* 0x044fe2000000003c */
[----:B------:R-:W-:Y:S01]  /*2650*/  IMAD.U32 R158, R57, 0x10000, RZ ;  /* 0x00010000399e7824 */ /* 0x000fe200078e00ff */
[----:B------:R-:W-:-:S02]  /*2660*/  SHF.L.U32 R62, R56, 0x10, RZ ;  /* 0x00000010383e7819 */ /* 0x000fc400000006ff */
[----:B------:R-:W-:Y:S01]  /*2670*/  PRMT R56, R57, 0x7632, R56 ;  /* 0x0000763239387816 */ /* 0x000fe20000000038 */
[-C--:B------:R-:W-:Y:S01]  /*2680*/  FFMA.FTZ R129, R61, R0.reuse, R158 ;  /* 0x000000003d817223 */ /* 0x080fe2000001009e */
[C---:B------:R-:W-:Y:S01]  /*2690*/  PRMT R63, R58.reuse, 0x7632, R63 ;  /* 0x000076323a3f7816 */ /* 0x040fe2000000003f */
[----:B------:R-:W-:Y:S01]  /*26a0*/  FFMA.FTZ R127, R127, R0, R62 ;  /* 0x000000007f7f7223 */ /* 0x000fe2000001003e */
[C---:B------:R-:W-:Y:S02]  /*26b0*/  PRMT R160, R59.reuse, 0x7632, R160 ;  /* 0x000076323ba07816 */ /* 0x040fe400000000a0 */
[----:B------:R-:W-:Y:S02]  /*26c0*/  SHF.L.U32 R162, R59, 0x10, RZ ;  /* 0x000000103ba27819 */ /* 0x000fe400000006ff */
[----:B------:R-:W-:Y:S02]  /*26d0*/  SHF.L.U32 R58, R58, 0x10, RZ ;  /* 0x000000103a3a7819 */ /* 0x000fe400000006ff */
[----:B------:R-:W-:-:S02]  /*26e0*/  SHF.L.U32 R57, R90, 0x10, RZ ;  /* 0x000000105a397819 */ /* 0x000fc400000006ff */
[----:B------:R-:W-:Y:S01]  /*26f0*/  SHF.L.U32 R59, R131, 0x10, RZ ;  /* 0x00000010833b7819 */ /* 0x000fe200000006ff */
[-C--:B------:R-:W-:Y:S01]  /*2700*/  FFMA.FTZ R131, R159, R0.reuse, R162 ;  /* 0x000000009f837223 */ /* 0x080fe200000100a2 */
[----:B------:R-:W-:Y:S01]  /*2710*/  SHF.L.U32 R158, R160, 0x10, RZ ;  /* 0x00000010a09e7819 */ /* 0x000fe200000006ff */
[----:B------:R-:W-:Y:S01]  /*2720*/  IMAD.U32 R160, R63, 0x10000, RZ ;  /* 0x000100003fa07824 */ /* 0x000fe200078e00ff */
[----:B------:R-:W-:Y:S01]  /*2730*/  SHF.L.U32 R56, R56, 0x10, RZ ;  /* 0x0000001038387819 */ /* 0x000fe200000006ff */
[-C--:B------:R-:W-:Y:S01]  /*2740*/  FFMA.FTZ R125, R125, R0.reuse, R58 ;  /* 0x000000007d7d7223 */ /* 0x080fe2000001003a */
[----:B------:R-:W-:Y:S01]  /*2750*/  SHF.L.U32 R60, R60, 0x10, RZ ;  /* 0x000000103c3c7819 */ /* 0x000fe200000006ff */
[-C--:B------:R-:W-:Y:S01]  /*2760*/  FFMA.FTZ R158, R59, R0.reuse, R158 ;  /* 0x000000003b9e7223 */ /* 0x080fe2000001009e */
[-C--:B------:R-:W-:Y:S01]  /*2770*/  FFMA.FTZ R160, R91, R0.reuse, R160 ;  /* 0x000000005ba07223 */ /* 0x080fe200000100a0 */
[-C--:B------:R-:W-:Y:S02]  /*2780*/  FFMA.FTZ R162, R57, R0.reuse, R56 ;  /* 0x0000000039a27223 */ /* 0x080fe40000010038 */
[----:B------:R-:W-:Y:S01]  /*2790*/  FFMA.FTZ R164, R85, R0, R60 ;  /* 0x0000000055a47223 */ /* 0x000fe2000001003c */
[----:B------:R-:W-:-:S02]  /*27a0*/  F2FP.BF16.F32.PACK_AB R59, R158, R131 ;  /* 0x000000839e3b723e */ /* 0x000fc400000010ff */
[----:B------:R-:W-:Y:S02]  /*27b0*/  F2FP.BF16.F32.PACK_AB R58, R160, R125 ;  /* 0x0000007da03a723e */ /* 0x000fe400000010ff */
[----:B------:R-:W-:Y:S02]  /*27c0*/  F2FP.BF16.F32.PACK_AB R57, R162, R129 ;  /* 0x00000081a239723e */ /* 0x000fe400000010ff */
[----:B------:R-:W-:Y:S01]  /*27d0*/  F2FP.BF16.F32.PACK_AB R56, R164, R127 ;  /* 0x0000007fa438723e */ /* 0x000fe200000010ff */
[----:B------:R-:W-:Y:S06]  /*27e0*/  BRA `(.L_x_75) ;  /* 0x0000000000c07947 */ /* 0x000fec0003800000 */
.L_x_74:
        /* <DEDUP_REMOVED lines=8> */
[C---:B0-----:R-:W-:Y:S02]  /*2870*/  PRMT R90, R62.reuse, 0x7632, R90 ;  /* 0x000076323e5a7816 */ /* 0x041fe4000000005a */
[----:B------:R-:W-:Y:S01]  /*2880*/  SHF.L.U32 R125, R62, 0x10, RZ ;  /* 0x000000103e7d7819 */ /* 0x000fe200000006ff */
        /* <DEDUP_REMOVED lines=14> */
.L_x_76:
[C---:B0----5:R-:W-:Y:S02]  /*2970*/  PRMT R58, R61.reuse, 0x7632, R58 ;  /* 0x000076323d3a7816 */ /* 0x061fe4000000003a */
[----:B------:R-:W-:Y:S02]  /*2980*/  SHF.L.U32 R61, R61, 0x10, RZ ;  /* 0x000000103d3d7819 */ /* 0x000fe400000006ff */
[C---:B------:R-:W-:Y:S02]  /*2990*/  PRMT R56, R60.reuse, 0x7632, R56 ;  /* 0x000076323c387816 */ /* 0x040fe40000000038 */
[----:B------:R-:W-:Y:S01]  /*29a0*/  SHF.L.U32 R127, R60, 0x10, RZ ;  /* 0x000000103c7f7819 */ /* 0x000fe200000006ff */
[-C--:B------:R-:W-:Y:S01]  /*29b0*/  FMUL.FTZ R129, R61, R0.reuse ;  /* 0x000000003d817220 */ /* 0x080fe20000410000 */
[----:B------:R-:W-:Y:S02]  /*29c0*/  PRMT R59, R62, 0x7632, R59 ;  /* 0x000076323e3b7816 */ /* 0x000fe4000000003b */
[----:B------:R-:W-:Y:S01]  /*29d0*/  PRMT R60, R63, 0x7632, R60 ;  /* 0x000076323f3c7816 */ /* 0x000fe2000000003c */
        /* <DEDUP_REMOVED lines=11> */
[-C--:B------:R-:W-:Y:S01]  /*2a90*/  FMUL.FTZ R164, R57, R0.reuse ;  /* 0x0000000039a47220 */ /* 0x080fe20000410000 */
[----:B------:R-:W-:Y:S01]  /*2aa0*/  F2FP.BF16.F32.PACK_AB R58, R160, R125 ;  /* 0x0000007da03a723e */ /* 0x000fe200000010ff */
[----:B------:R-:W-:-:S02]  /*2ab0*/  FMUL.FTZ R162, R59, R0 ;  /* 0x000000003ba27220 */ /* 0x000fc40000410000 */
[----:B------:R-:W-:Y:S02]  /*2ac0*/  F2FP.BF16.F32.PACK_AB R59, R158, R131 ;  /* 0x000000839e3b723e */ /* 0x000fe400000010ff */
[----:B------:R-:W-:Y:S02]  /*2ad0*/  F2FP.BF16.F32.PACK_AB R56, R164, R127 ;  /* 0x0000007fa438723e */ /* 0x000fe400000010ff */
[----:B------:R-:W-:-:S07]  /*2ae0*/  F2FP.BF16.F32.PACK_AB R57, R162, R129 ;  /* 0x00000081a239723e */ /* 0x000fce00000010ff */
.L_x_75:
        /* <DEDUP_REMOVED lines=12> */
[----:B------:R-:W-:Y:S02]  /*2bb0*/  PRMT R60, R61, 0x7632, R60 ;  /* 0x000076323d3c7816 */ /* 0x000fe4000000003c */
[C---:B------:R-:W-:Y:S02]  /*2bc0*/  PRMT R90, R62.reuse, 0x7632, R90 ;  /* 0x000076323e5a7816 */ /* 0x040fe4000000005a */
[----:B------:R-:W-:Y:S02]  /*2bd0*/  SHF.L.U32 R161, R62, 0x10, RZ ;  /* 0x000000103ea17819 */ /* 0x000fe400000006ff */
[----:B------:R-:W-:-:S02]  /*2be0*/  PRMT R165, R63, 0x7632, R165 ;  /* 0x000076323fa57816 */ /* 0x000fc400000000a5 */
[----:B------:R-:W-:Y:S02]  /*2bf0*/  SHF.L.U32 R61, R61, 0x10, RZ ;  /* 0x000000103d3d7819 */ /* 0x000fe400000006ff */
[----:B------:R-:W-:Y:S02]  /*2c00*/  SHF.L.U32 R63, R63, 0x10, RZ ;  /* 0x000000103f3f7819 */ /* 0x000fe400000006ff */
[----:B------:R-:W-:Y:S02]  /*2c10*/  SHF.L.U32 R167, R165, 0x10, RZ ;  /* 0x00000010a5a77819 */ /* 0x000fe400000006ff */
[----:B------:R-:W-:Y:S02]  /*2c20*/  SHF.L.U32 R165, R90, 0x10, RZ ;  /* 0x000000105aa57819 */ /* 0x000fe400000006ff */
[----:B--2---:R-:W-:Y:S01]  /*2c30*/  SHF.L.U32 R62, R57, 0x10, RZ ;  /* 0x00000010393e7819 */ /* 0x004fe200000006ff */
[C---:B------:R-:W-:Y:S01]  /*2c40*/  IMAD.U32 R168, R59.reuse, 0x10000, RZ ;  /* 0x000100003ba87824 */ /* 0x040fe200078e00ff */
[----:B------:R-:W-:-:S02]  /*2c50*/  PRMT R166, R59, 0x7632, R166 ;  /* 0x000076323ba67816 */ /* 0x000fc400000000a6 */
[----:B------:R-:W-:Y:S01]  /*2c60*/  PRMT R3, R56, 0x7632, R3 ;  /* 0x0000763238037816 */ /* 0x000fe20000000003 */
[-C--:B------:R-:W-:Y:S01]  /*2c70*/  FFMA.FTZ R159, R61, R0.reuse, R62 ;  /* 0x000000003d9f7223 */ /* 0x080fe2000001003e */
[----:B------:R-:W-:Y:S01]  /*2c80*/  PRMT R59, R57, 0x7632, R59 ;  /* 0x00007632393b7816 */ /* 0x000fe2000000003b */
[-C--:B------:R-:W-:Y:S01]  /*2c90*/  FFMA.FTZ R63, R63, R0.reuse, R168 ;  /* 0x000000003f3f7223 */ /* 0x080fe200000100a8 */
[----:B------:R-:W-:Y:S01]  /*2ca0*/  PRMT R163, R58, 0x7632, R163 ;  /* 0x000076323aa37816 */ /* 0x000fe200000000a3 */
[----:B------:R-:W-:Y:S01]  /*2cb0*/  IMAD.U32 R62, R166, 0x10000, RZ ;  /* 0x00010000a63e7824 */ /* 0x000fe200078e00ff */
[----:B------:R-:W-:Y:S02]  /*2cc0*/  SHF.L.U32 R56, R56, 0x10, RZ ;  /* 0x0000001038387819 */ /* 0x000fe400000006ff */
[----:B------:R-:W-:Y:S01]  /*2cd0*/  SHF.L.U32 R58, R58, 0x10, RZ ;  /* 0x000000103a3a7819 */ /* 0x000fe200000006ff */
[-C--:B------:R-:W-:Y:S01]  /*2ce0*/  FFMA.FTZ R62, R167, R0.reuse, R62 ;  /* 0x00000000a73e7223 */ /* 0x080fe2000001003e */
        /* <DEDUP_REMOVED lines=8> */
[----:B------:R-:W-:Y:S01]  /*2d70*/  F2FP.BF16.F32.PACK_AB R59, R62, R63 ;  /* 0x0000003f3e3b723e */ /* 0x000fe200000010ff */
[-C--:B------:R-:W-:Y:S02]  /*2d80*/  FFMA.FTZ R166, R61, R0.reuse, R166 ;  /* 0x000000003da67223 */ /* 0x080fe400000100a6 */
[----:B------:R-:W-:Y:S01]  /*2d90*/  FFMA.FTZ R168, R57, R0, R168 ;  /* 0x0000000039a87223 */ /* 0x000fe200000100a8 */
[----:B------:R-:W-:Y:S02]  /*2da0*/  F2FP.BF16.F32.PACK_AB R58, R90, R161 ;  /* 0x000000a15a3a723e */ /* 0x000fe400000010ff */
[----:B------:R-:W-:-:S02]  /*2db0*/  F2FP.BF16.F32.PACK_AB R57, R166, R159 ;  /* 0x0000009fa639723e */ /* 0x000fc400000010ff */
[----:B------:R-:W-:Y:S01]  /*2dc0*/  F2FP.BF16.F32.PACK_AB R56, R168, R91 ;  /* 0x0000005ba838723e */ /* 0x000fe200000010ff */
[----:B------:R-:W-:Y:S06]  /*2dd0*/  BRA `(.L_x_78) ;  /* 0x0000000000c07947 */ /* 0x000fec0003800000 */
.L_x_77:
[----:B------:R-:W-:-:S04]  /*2de0*/  UISETP.NE.U32.AND UP0, UPT, UR16, URZ, UPT ;  /* 0x000000ff1000728c */ /* 0x000fc8000bf05070 */
[----:B------:R-:W-:-:S09]  /*2df0*/  UISETP.NE.AND.EX UP0, UPT, UR17, URZ, UPT, UP0 ;  /* 0x000000ff1100728c */ /* 0x000fd2000bf05300 */
[----:B------:R-:W-:Y:S05]  /*2e00*/  BRA.U UP0, `(.L_x_79) ;  /* 0x0000000100547547 */ /* 0x000fea000b800000 */
[C---:B-----5:R-:W-:Y:S02]  /*2e10*/  PRMT R2, R60.reuse, 0x7632, R2 ;  /* 0x000076323c027816 */ /* 0x060fe40000000002 */
[----:B0-----:R-:W-:Y:S02]  /*2e20*/  SHF.L.U32 R91, R60, 0x10, RZ ;  /* 0x000000103c5b7819 */ /* 0x001fe400000006ff */
[----:B------:R-:W-:Y:S02]  /*2e30*/  PRMT R60, R61, 0x7632, R60 ;  /* 0x000076323d3c7816 */ /* 0x000fe4000000003c */
[----:B------:R-:W-:Y:S01]  /*2e40*/  PRMT R3, R63, 0x7632, R3 ;  /* 0x000076323f037816 */ /* 0x000fe20000000003 */
[-C--:B------:R-:W-:Y:S01]  /*2e50*/  FMUL.FTZ R91, R91, R0.reuse ;  /* 0x000000005b5b7220 */ /* 0x080fe20000410000 */
[----:B------:R-:W-:Y:S02]  /*2e60*/  SHF.L.U32 R61, R61, 0x10, RZ ;  /* 0x000000103d3d7819 */ /* 0x000fe400000006ff */
        /* <DEDUP_REMOVED lines=15> */
.L_x_79:
[----:B-----5:R-:W-:Y:S02]  /*2f60*/  PRMT R3, R63, 0x7632, R3 ;  /* 0x000076323f037816 */ /* 0x020fe40000000003 */
[----:B0-----:R-:W-:Y:S02]  /*2f70*/  PRMT R57, R62, 0x7632, R57 ;  /* 0x000076323e397816 */ /* 0x001fe40000000039 */
[----:B------:R-:W-:Y:S01]  /*2f80*/  PRMT R2, R60, 0x7632, R2 ;  /* 0x000076323c027816 */ /* 0x000fe20000000002 */
[----:B------:R-:W-:Y:S01]  /*2f90*/  IMAD.U32 R163, R3, 0x10000, RZ ;  /* 0x0001000003a37824 */ /* 0x000fe200078e00ff */
[----:B------:R-:W-:Y:S02]  /*2fa0*/  PRMT R56, R61, 0x7632, R56 ;  /* 0x000076323d387816 */ /* 0x000fe40000000038 */
[----:B------:R-:W-:Y:S02]  /*2fb0*/  SHF.L.U32 R59, R57, 0x10, RZ ;  /* 0x00000010393b7819 */ /* 0x000fe400000006ff */
        /* <DEDUP_REMOVED lines=14> */
[----:B------:R-:W-:Y:S02]  /*30a0*/  F2FP.BF16.F32.PACK_AB R58, R90, R161 ;  /* 0x000000a15a3a723e */ /* 0x000fe400000010ff */
[----:B------:R-:W-:Y:S02]  /*30b0*/  F2FP.BF16.F32.PACK_AB R59, R62, R63 ;  /* 0x0000003f3e3b723e */ /* 0x000fe400000010ff */
[----:B------:R-:W-:Y:S02]  /*30c0*/  F2FP.BF16.F32.PACK_AB R57, R166, R159 ;  /* 0x0000009fa639723e */ /* 0x000fe400000010ff */
[----:B------:R-:W-:-:S07]  /*30d0*/  F2FP.BF16.F32.PACK_AB R56, R168, R91 ;  /* 0x0000005ba838723e */ /* 0x000fce00000010ff */
.L_x_78:
[----:B------:R-:W-:Y:S01]  /*30e0*/  FADD.FTZ R3, RZ, R77 ;  /* 0x0000004dff037221 */ /* 0x000fe20000010000 */
[----:B------:R-:W-:Y:S01]  /*30f0*/  LOP3.LUT P1, RZ, R64, 0x1f, RZ, 0xc0, !PT ;  /* 0x0000001f40ff7812 */ /* 0x000fe2000782c0ff */
[----:B------:R-:W-:Y:S02]  /*3100*/  BSSY.RECONVERGENT B0, `(.L_x_80) ;  /* 0x00000c8000007945 */ /* 0x000fe40003800200 */
[----:B------:R-:W-:-:S04]  /*3110*/  FADD.FTZ R0, R3, R72 ;  /* 0x0000004803007221 */ /* 0x000fc80000010000 */
        /* <DEDUP_REMOVED lines=53> */
[----:B------:R-:W-:-:S05]  /*3470*/  FADD.FTZ R3, R3, R62 ;  /* 0x0000003e03037221 */ /* 0x000fca0000010000 */
        /* <DEDUP_REMOVED lines=10> */
[----:B------:R-:W-:-:S04]  /*3520*/  FMUL.FTZ R2, R0, 0.0005580357392318546772 ;  /* 0x3a12492500027820 */ /* 0x000fc80000410000 */
[C---:B------:R-:W-:Y:S01]  /*3530*/  FADD.FTZ R0, -R2.reuse, R77 ;  /* 0x0000004d02007221 */ /* 0x040fe20000010100 */
[C---:B------:R-:W-:Y:S01]  /*3540*/  FADD.FTZ R3, -R2.reuse, R72 ;  /* 0x0000004802037221 */ /* 0x040fe20000010100 */
[C---:B------:R-:W-:Y:S01]  /*3550*/  FADD.FTZ R167, -R2.reuse, R79 ;  /* 0x0000004f02a77221 */ /* 0x040fe20000010100 */
[----:B------:R-:W-:Y:S01]  /*3560*/  FADD.FTZ R61, -R2, R69 ;  /* 0x00000045023d7221 */ /* 0x000fe20000010100 */
[----:B------:R-:W-:-:S04]  /*3570*/  FFMA.FTZ R0, R0, R0, RZ ;  /* 0x0000000000007223 */ /* 0x000fc800000100ff */
[----:B------:R-:W-:Y:S01]  /*3580*/  FFMA.FTZ R0, R3, R3, R0 ;  /* 0x0000000303007223 */ /* 0x000fe20000010000 */
[----:B------:R-:W-:-:S03]  /*3590*/  FADD.FTZ R3, -R2, R70 ;  /* 0x0000004602037221 */ /* 0x000fc60000010100 */
[----:B------:R-:W-:-:S04]  /*35a0*/  FFMA.FTZ R0, R167, R167, R0 ;  /* 0x000000a7a7007223 */ /* 0x000fc80000010000 */
[----:B------:R-:W-:Y:S01]  /*35b0*/  FFMA.FTZ R0, R3, R3, R0 ;  /* 0x0000000303007223 */ /* 0x000fe20000010000 */
[----:B------:R-:W-:-:S03]  /*35c0*/  FADD.FTZ R3, -R2, R68 ;  /* 0x0000004402037221 */ /* 0x000fc60000010100 */
        /* <DEDUP_REMOVED lines=100> */
[----:B------:R-:W-:-:S04]  /*3c10*/  FFMA.FTZ R0, R61, R61, R0 ;  /* 0x0000003d3d007223 */ /* 0x000fc80000010000 */
[----:B------:R-:W-:-:S05]  /*3c20*/  FFMA.FTZ R0, R3, R3, R0 ;  /* 0x0000000303007223 */ /* 0x000fca0000010000 */
[----:B------:R-:W0:Y:S02]  /*3c30*/  SHFL.BFLY PT, R3, R0, 0x1, 0x1f ;  /* 0x0c201f0000037f89 */ /* 0x000e2400000e0000 */
[----:B0-----:R-:W-:-:S05]  /*3c40*/  FADD.FTZ R3, R0, R3 ;  /* 0x0000000300037221 */ /* 0x001fca0000010000 */
[----:B------:R-:W0:Y:S02]  /*3c50*/  SHFL.BFLY PT, R60, R3, 0x2, 0x1f ;  /* 0x0c401f00033c7f89 */ /* 0x000e2400000e0000 */
[----:B0-----:R-:W-:-:S05]  /*3c60*/  FADD.FTZ R163, R3, R60 ;  /* 0x0000003c03a37221 */ /* 0x001fca0000010000 */
[----:B------:R-:W0:Y:S02]  /*3c70*/  SHFL.BFLY PT, R60, R163, 0x4, 0x1f ;  /* 0x0c801f00a33c7f89 */ /* 0x000e2400000e0000 */
[----:B0-----:R-:W-:Y:S02]  /*3c80*/  FADD.FTZ R165, R163, R60 ;  /* 0x0000003ca3a57221 */ /* 0x001fe40000010000 */
[----:B------:R-:W0:Y:S03]  /*3c90*/  @P0 LDC.64 R60, c[0x0][0x3a8] ;  /* 0x0000ea00ff3c0b82 */ /* 0x000e260000000a00 */
[----:B------:R-:W1:Y:S01]  /*3ca0*/  SHFL.BFLY PT, R170, R165, 0x8, 0x1f ;  /* 0x0d001f00a5aa7f89 */ /* 0x000e6200000e0000 */
[----:B0-----:R-:W-:-:S04]  /*3cb0*/  @P0 IMAD.WIDE.U32 R60, R85, 0x10, R60 ;  /* 0x00000010553c0825 */ /* 0x001fc800078e003c */
[----:B-1----:R-:W-:Y:S01]  /*3cc0*/  FADD.FTZ R170, R165, R170 ;  /* 0x000000aaa5aa7221 */ /* 0x002fe20000010000 */
[----:B------:R-:W-:Y:S04]  /*3cd0*/  @P0 STG.E.128 desc[UR8][R60.64], R56 ;  /* 0x000000383c000986 */ /* 0x000fe8000c101d08 */
        /* <DEDUP_REMOVED lines=10> */
.L_x_81:
[----:B------:R-:W-:Y:S05]  /*3d80*/  BSYNC.RECONVERGENT B0 ;  /* 0x0000000000007941 */ /* 0x000fea0003800200 */
.L_x_80:
[----:B0-----:R-:W-:Y:S01]  /*3d90*/  LOP3.LUT R0, R64, 0x1f, RZ, 0xc0, !PT ;  /* 0x0000001f40007812 */ /* 0x001fe200078ec0ff */
[----:B------:R-:W-:Y:S01]  /*3da0*/  BAR.SYNC.DEFER_BLOCKING 0x0 ;  /* 0x0000000000007b1d */ /* 0x000fe20000010000 */
[----:B------:R-:W-:Y:S02]  /*3db0*/  CS2R R2, SRZ ;  /* 0x0000000000027805 */ /* 0x000fe4000001ff00 */
[----:B------:R-:W-:Y:S02]  /*3dc0*/  ISETP.GT.U32.AND P1, PT, R0, 0x3, PT ;  /* 0x000000030000780c */ /* 0x000fe40003f24070 */
[----:B------:R-:W-:Y:S01]  /*3dd0*/  MOV R0, RZ ;  /* 0x000000ff00007202 */ /* 0x000fe20000000f00 */
[----:B------:R-:W-:Y:S10]  /*3de0*/  BSSY.RECONVERGENT B0, `(.L_x_82) ;  /* 0x000000a000007945 */ /* 0x000ff40003800200 */
[----:B------:R-:W-:Y:S05]  /*3df0*/  @P1 BRA `(.L_x_83) ;  /* 0x0000000000201947 */ /* 0x000fea0003800000 */
[----:B------:R-:W0:Y:S01]  /*3e00*/  S2UR UR5, SR_CgaCtaId ;  /* 0x00000000000579c3 */ /* 0x000e220000008800 */
[----:B------:R-:W-:Y:S01]  /*3e10*/  UMOV UR4, 0x400 ;  /* 0x0000040000047882 */ /* 0x000fe20000000000 */
[----:B------:R-:W-:-:S04]  /*3e20*/  SHF.L.U32 R0, R64, 0x3, RZ ;  /* 0x0000000340007819 */ /* 0x000fc800000006ff */
[----:B------:R-:W-:Y:S01]  /*3e30*/  LOP3.LUT R2, R0, 0xf8, RZ, 0xc0, !PT ;  /* 0x000000f800027812 */ /* 0x000fe200078ec0ff */
[----:B------:R-:W-:Y:S01]  /*3e40*/  HFMA2 R0, -RZ, RZ, 0, 0.0001068115234375 ;  /* 0x00000700ff007431 */ /* 0x000fe200000001ff */
[----:B0-----:R-:W-:-:S04]  /*3e50*/  ULEA UR4, UR5, UR4, 0x18 ;  /* 0x0000000405047291 */ /* 0x001fc8000f8ec0ff */
[----:B------:R-:W-:-:S09]  /*3e60*/  @UP2 UIADD3 UR4, UPT, UPT, UR4, 0x20, URZ ;  /* 0x0000002004042890 */ /* 0x000fd2000fffe0ff */
[----:B------:R-:W0:Y:S03]  /*3e70*/  LDS.64 R2, [R2+UR4] ;  /* 0x0000000402027984 */ /* 0x000e260008000a00 */
.L_x_83:
[----:B------:R-:W-:Y:S05]  /*3e80*/  BSYNC.RECONVERGENT B0 ;  /* 0x0000000000007941 */ /* 0x000fea0003800200 */
.L_x_82:
[----:B------:R-:W1:Y:S01]  /*3e90*/  SHFL.DOWN PT, R61, R0, 0x2, 0x1f ;  /* 0x08401f00003d7f89 */ /* 0x000e6200000e0000 */
[----:B------:R-:W-:Y:S01]  /*3ea0*/  ISETP.NE.AND P2, PT, RZ, UR11, PT ;  /* 0x0000000bff007c0c */ /* 0x000fe2000bf45270 */
[----:B------:R-:W-:Y:S01]  /*3eb0*/  IMAD.U32 R173, R116, 0x10000, RZ ;  /* 0x0001000074ad7824 */ /* 0x000fe200078e00ff */
[----:B------:R-:W-:Y:S01]  /*3ec0*/  ISETP.NE.AND P1, PT, R64, RZ, PT ;  /* 0x000000ff4000720c */ /* 0x000fe20003f25270 */
[----:B0-----:R-:W0:Y:S01]  /*3ed0*/  SHFL.DOWN PT, R163, R2, 0x2, 0x1f ;  /* 0x08401f0002a37f89 */ /* 0x001e2200000e0000 */
[----:B------:R-:W-:Y:S01]  /*3ee0*/  SHF.L.U32 R171, R29, 0x10, RZ ;  /* 0x000000101dab7819 */ /* 0x000fe200000006ff */
[----:B------:R-:W-:Y:S01]  /*3ef0*/  UPLOP3.LUT UP2, UPT, UPT, UPT, UP2, 0x40, 0x4 ;  /* 0x000000000004789c */ /* 0x000fe20003f4e820 */
[----:B------:R-:W-:Y:S01]  /*3f00*/  SHF.L.U32 R175, R118, 0x10, RZ ;  /* 0x0000001076af7819 */ /* 0x000fe200000006ff */
[----:B------:R-:W2:Y:S01]  /*3f10*/  SHFL.DOWN PT, R60, R3, 0x2, 0x1f ;  /* 0x08401f00033c7f89 */ /* 0x000ea200000e0000 */
[----:B-1----:R-:W-:Y:S02]  /*3f20*/  IADD3 R165, PT, PT, R61, R0, RZ ;  /* 0x000000003da57210 */ /* 0x002fe40007ffe0ff */
[----:B------:R-:W-:-:S02]  /*3f30*/  I2FP.F32.S32 R170, R61 ;  /* 0x0000003d00aa7245 */ /* 0x000fc40000201400 */
[----:B------:R-:W-:Y:S01]  /*3f40*/  I2FP.F32.S32 R167, R165 ;  /* 0x000000a500a77245 */ /* 0x000fe20000201400 */
[----:B------:R-:W1:Y:S01]  /*3f50*/  SHFL.DOWN PT, R174, R165, 0x1, 0x1f ;  /* 0x08201f00a5ae7f89 */ /* 0x000e6200000e0000 */
[----:B------:R-:W-:Y:S01]  /*3f60*/  I2FP.F32.U32 R61, R0 ;  /* 0x00000000003d7245 */ /* 0x000fe20000201000 */
[C---:B0-----:R-:W-:Y:S01]  /*3f70*/  FMUL.FTZ R172, R163.reuse, R170 ;  /* 0x000000aaa3ac7220 */ /* 0x041fe20000410000 */
[----:B------:R-:W0:Y:S01]  /*3f80*/  MUFU.RCP R169, R167 ;  /* 0x000000a700a97308 */ /* 0x000e220000001000 */
[----:B------:R-:W-:Y:S01]  /*3f90*/  FADD.FTZ R163, -R163, R2 ;  /* 0x00000002a3a37221 */ /* 0x000fe20000010100 */
[----:B--2---:R-:W-:Y:S01]  /*3fa0*/  FADD.FTZ R60, R60, R3 ;  /* 0x000000033c3c7221 */ /* 0x004fe20000010000 */
[----:B------:R-:W-:Y:S02]  /*3fb0*/  FFMA.FTZ R172, R61, R2, R172 ;  /* 0x000000023dac7223 */ /* 0x000fe400000100ac */
[----:B------:R-:W-:-:S04]  /*3fc0*/  FMUL.FTZ R163, R163, R163 ;  /* 0x000000a3a3a37220 */ /* 0x000fc80000410000 */
[----:B------:R-:W-:-:S04]  /*3fd0*/  FMUL.FTZ R163, R163, R61 ;  /* 0x0000003da3a37220 */ /* 0x000fc80000410000 */
[----:B------:R-:W-:Y:S01]  /*3fe0*/  FMUL.FTZ R163, R163, R170 ;  /* 0x000000aaa3a37220 */ /* 0x000fe20000410000 */
[----:B------:R-:W-:Y:S01]  /*3ff0*/  PRMT R170, R37, 0x7632, R170 ;  /* 0x0000763225aa7816 */ /* 0x000fe200000000aa */
[C---:B0-----:R-:W-:Y:S02]  /*4000*/  FMUL.FTZ R172, R169.reuse, R172 ;  /* 0x000000aca9ac7220 */ /* 0x041fe40000410000 */
[----:B------:R-:W-:Y:S01]  /*4010*/  FFMA.FTZ R60, R169, R163, R60 ;  /* 0x000000a3a93c7223 */ /* 0x000fe2000001003c */
[----:B------:R-:W-:Y:S01]  /*4020*/  SHF.L.U32 R169, R93, 0x10, RZ ;  /* 0x000000105da97819 */ /* 0x000fe200000006ff */
[----:B-1----:R-:W-:Y:S01]  /*4030*/  IMAD.IADD R165, R165, 0x1, R174 ;  /* 0x00000001a5a57824 */ /* 0x002fe200078e02ae */
[----:B------:R-:W0:Y:S01]  /*4040*/  SHFL.DOWN PT, R61, R172, 0x1, 0x1f ;  /* 0x08201f00ac3d7f89 */ /* 0x000e2200000e0000 */
[----:B------:R-:W-:Y:S02]  /*4050*/  I2FP.F32.S32 R174, R174 ;  /* 0x000000ae00ae7245 */ /* 0x000fe40000201400 */
[----:B------:R-:W-:Y:S01]  /*4060*/  SHF.L.U32 R170, R170, 0x10, RZ ;  /* 0x00000010aaaa7819 */ /* 0x000fe200000006ff */
[----:B------:R-:W1:Y:S01]  /*4070*/  SHFL.DOWN PT, R3, R60, 0x1, 0x1f ;  /* 0x08201f003c037f89 */ /* 0x000e6200000e0000 */
[----:B------:R-:W-:-:S06]  /*4080*/  I2FP.F32.S32 R165, R165 ;  /* 0x000000a500a57245 */ /* 0x000fcc0000201400 */
[----:B------:R-:W2:Y:S01]  /*4090*/  MUFU.RCP R165, R165 ;  /* 0x000000a500a57308 */ /* 0x000ea20000001000 */
[----:B0-----:R-:W-:Y:S01]  /*40a0*/  FADD.FTZ R0, R172, -R61 ;  /* 0x8000003dac007221 */ /* 0x001fe20000010000 */
[----:B------:R-:W-:-:S03]  /*40b0*/  FMUL.FTZ R2, R61, R174 ;  /* 0x000000ae3d027220 */ /* 0x000fc60000410000 */
[----:B------:R-:W-:Y:S01]  /*40c0*/  FMUL.FTZ R0, R0, R0 ;  /* 0x0000000000007220 */ /* 0x000fe20000410000 */
[----:B------:R-:W-:Y:S01]  /*40d0*/  FFMA.FTZ R2, R167, R172, R2 ;  /* 0x000000aca7027223 */ /* 0x000fe20000010002 */
[----:B------:R-:W-:Y:S02]  /*40e0*/  PRMT R172, R9, 0x7632, R172 ;  /* 0x0000763209ac7816 */ /* 0x000fe400000000ac */
[----:B------:R-:W-:Y:S01]  /*40f0*/  FMUL.FTZ R167, R167, R0 ;  /* 0x00000000a7a77220 */ /* 0x000fe20000410000 */
[----:B--2---:R-:W-:Y:S01]  /*4100*/  FMUL.FTZ R61, R165, R2 ;  /* 0x00000002a53d7220 */ /* 0x004fe20000410000 */
[----:B-1----:R-:W-:Y:S01]  /*4110*/  FADD.FTZ R0, R60, R3 ;  /* 0x000000033c007221 */ /* 0x002fe20000010000 */
[----:B------:R-:W-:Y:S01]  /*4120*/  SHF.L.U32 R172, R172, 0x10, RZ ;  /* 0x00000010acac7819 */ /* 0x000fe200000006ff */
[----:B------:R-:W-:Y:S01]  /*4130*/  FMUL.FTZ R167, R167, R174 ;  /* 0x000000aea7a77220 */ /* 0x000fe20000410000 */
[----:B------:R-:W0:Y:S01]  /*4140*/  @!P1 LDC.64 R2, c[0x0][0x3c0] ;  /* 0x0000f000ff029b82 */ /* 0x000e220000000a00 */
[----:B------:R1:W2:Y:S01]  /*4150*/  SHFL.IDX PT, R177, R61, RZ, 0x1f ;  /* 0x00001fff3db17589 */ /* 0x0002a200000e0000 */
[----:B------:R-:W-:Y:S01]  /*4160*/  SHF.L.U32 R174, R7, 0x10, RZ ;  /* 0x0000001007ae7819 */ /* 0x000fe200000006ff */
[----:B------:R-:W-:Y:S01]  /*4170*/  FFMA.FTZ R0, R165, R167, R0 ;  /* 0x000000a7a5007223 */ /* 0x000fe20000010000 */
[----:B------:R-:W-:-:S04]  /*4180*/  SHF.L.U32 R167, R114, 0x10, RZ ;  /* 0x0000001072a77819 */ /* 0x000fc800000006ff */
[----:B------:R-:W3:Y:S01]  /*4190*/  LDC R165, c[0x0][0x448] ;  /* 0x00011200ffa57b82 */ /* 0x000ee20000000800 */
[----:B------:R-:W3:Y:S01]  /*41a0*/  SHFL.IDX PT, R0, R0, RZ, 0x1f ;  /* 0x00001fff00007589 */ /* 0x000ee200000e0000 */
[----:B-1----:R-:W-:-:S05]  /*41b0*/  MOV R61, UR6 ;  /* 0x00000006003d7c02 */ /* 0x002fca0008000f00 */
[----:B0-----:R-:W-:-:S04]  /*41c0*/  @!P1 IMAD.WIDE R2, R61, 0x4, R2 ;  /* 0x000000043d029825 */ /* 0x001fc800078e0202 */
[C---:B--2---:R-:W-:Y:S01]  /*41d0*/  FMUL.FTZ R60, R177.reuse, R177 ;  /* 0x000000b1b13c7220 */ /* 0x044fe20000410000 */
[----:B------:R-:W-:Y:S02]  /*41e0*/  FSEL R64, R177, RZ, !P2 ;  /* 0x000000ffb1407208 */ /* 0x000fe40005000000 */
[----:B------:R-:W-:Y:S01]  /*41f0*/  SHF.L.U32 R61, R92, 0x10, RZ ;  /* 0x000000105c3d7819 */ /* 0x000fe200000006ff */
[----:B------:R0:W-:Y:S01]  /*4200*/  @!P1 STG.E desc[UR8][R2.64], R177 ;  /* 0x000000b102009986 */ /* 0x0001e2000c101908 */
[----:B------:R-:W-:Y:S02]  /*4210*/  FSEL R163, R60, RZ, P2 ;  /* 0x000000ff3ca37208 */ /* 0x000fe40001000000 */
[----:B------:R-:W-:Y:S01]  /*4220*/  R2UR UR4, R64 ;  /* 0x00000000400472ca */ /* 0x000fe200000e0000 */
[----:B---3--:R-:W-:Y:S01]  /*4230*/  FFMA.FTZ R60, R0, UR12, R165 ;  /* 0x0000000c003c7c23 */ /* 0x008fe200080100a5 */
[----:B------:R-:W-:-:S03]  /*4240*/  SHF.L.U32 R165, R112, 0x10, RZ ;  /* 0x0000001070a57819 */ /* 0x000fc600000006ff */
[----:B------:R-:W-:Y:S01]  /*4250*/  FADD.FTZ R60, R60, R163 ;  /* 0x000000a33c3c7221 */ /* 0x000fe20000010000 */
[----:B------:R-:W-:Y:S02]  /*4260*/  SHF.L.U32 R163, R28, 0x10, RZ ;  /* 0x000000101ca37819 */ /* 0x000fe400000006ff */
[----:B0-----:R-:W-:-:S03]  /*4270*/  SHF.L.U32 R3, R94, 0x10, RZ ;  /* 0x000000105e037819 */ /* 0x001fc600000006ff */
[----:B------:R-:W0:Y:S02]  /*4280*/  MUFU.RSQ R60, R60 ;  /* 0x0000003c003c7308 */ /* 0x000e240000001400 */
[----:B------:R-:W-:Y:S01]  /*4290*/  FADD.FTZ R77, R77, -UR4 ;  /* 0x800000044d4d7e21 */ /* 0x000fe20008010000 */
        /* <DEDUP_REMOVED lines=14> */
[----:B0-----:R-:W-:Y:S01]  /*4380*/  R2UR UR5, R60 ;  /* 0x000000003c0572ca */ /* 0x001fe200000e0000 */
        /* <DEDUP_REMOVED lines=12> */
[----:B------:R-:W-:Y:S01]  /*4450*/  FMUL.FTZ R60, R77, UR5 ;  /* 0x000000054d3c7c20 */ /* 0x000fe20008410000 */
[----:B------:R-:W-:Y:S01]  /*4460*/  FMUL.FTZ R0, R79, UR5 ;  /* 0x000000054f007c20 */ /* 0x000fe20008410000 */
[----:B------:R-:W-:Y:S01]  /*4470*/  FMUL.FTZ R70, R70, UR5 ;  /* 0x0000000546467c20 */ /* 0x000fe20008410000 */
[----:B------:R-:W-:Y:S01]  /*4480*/  FMUL.FTZ R72, R72, UR5 ;  /* 0x0000000548487c20 */ /* 0x000fe20008410000 */
[----:B------:R-:W-:Y:S01]  /*4490*/  FFMA.FTZ R60, R60, R61, R163 ;  /* 0x0000003d3c3c7223 */ /* 0x000fe200000100a3 */
[----:B------:R-:W-:Y:S01]  /*44a0*/  FFMA.FTZ R61, R0, R169, R171 ;  /* 0x000000a9003d7223 */ /* 0x000fe200000100ab */
[----:B------:R-:W-:Y:S01]  /*44b0*/  FFMA.FTZ R0, R70, R173, R175 ;  /* 0x000000ad46007223 */ /* 0x000fe200000100af */
[----:B------:R-:W-:Y:S01]  /*44c0*/  FFMA.FTZ R79, R72, R165, R167 ;  /* 0x000000a5484f7223 */ /* 0x000fe200000100a7 */
[----:B------:R-:W-:Y:S01]  /*44d0*/  SHF.L.U32 R173, R126, 0x10, RZ ;  /* 0x000000107ead7819 */ /* 0x000fe200000006ff */
[----:B------:R-:W-:Y:S01]  /*44e0*/  IMAD.U32 R171, R124, 0x10000, RZ ;  /* 0x000100007cab7824 */ /* 0x000fe200078e00ff */
[----:B------:R-:W-:Y:S01]  /*44f0*/  SHF.L.U32 R163, R120, 0x10, RZ ;  /* 0x0000001078a37819 */ /* 0x000fe200000006ff */
[----:B------:R-:W-:Y:S01]  /*4500*/  FMUL.FTZ R2, R2, UR5 ;  /* 0x0000000502027c20 */ /* 0x000fe20008410000 */
[----:B------:R-:W-:Y:S01]  /*4510*/  SHF.L.U32 R165, R122, 0x10, RZ ;  /* 0x000000107aa57819 */ /* 0x000fe200000006ff */
[----:B------:R-:W-:Y:S01]  /*4520*/  FMUL.FTZ R68, R68, UR5 ;  /* 0x0000000544447c20 */ /* 0x000fe20008410000 */
[----:B------:R-:W-:Y:S01]  /*4530*/  SHF.L.U32 R167, R95, 0x10, RZ ;  /* 0x000000105fa77819 */ /* 0x000fe200000006ff */
[----:B------:R-:W-:Y:S01]  /*4540*/  FMUL.FTZ R66, R71, UR5 ;  /* 0x0000000547427c20 */ /* 0x000fe20008410000 */
[----:B------:R-:W-:Y:S01]  /*4550*/  SHF.L.U32 R169, R31, 0x10, RZ ;  /* 0x000000101fa97819 */ /* 0x000fe200000006ff */
[----:B------:R-:W-:Y:S01]  /*4560*/  FMUL.FTZ R64, R69, UR5 ;  /* 0x0000000545407c20 */ /* 0x000fe20008410000 */
[----:B------:R-:W-:Y:S01]  /*4570*/  FFMA.FTZ R71, R2, R171, R173 ;  /* 0x000000ab02477223 */ /* 0x000fe200000100ad */
[----:B------:R-:W-:Y:S01]  /*4580*/  SHF.L.U32 R77, R30, 0x10, RZ ;  /* 0x000000101e4d7819 */ /* 0x000fe200000006ff */
        /* <DEDUP_REMOVED lines=11> */
[----:B------:R-:W-:Y:S01]  /*4640*/  FADD.FTZ R2, R74, -UR4 ;  /* 0x800000044a027e21 */ /* 0x000fe20008010000 */
[----:B------:R-:W-:Y:S01]  /*4650*/  FFMA.FTZ R64, R64, R3, R77 ;  /* 0x0000000340407223 */ /* 0x000fe2000001004d */
[----:B------:R-:W-:Y:S01]  /*4660*/  FMUL.FTZ R68, R97, UR5 ;  /* 0x0000000561447c20 */ /* 0x000fe20008410000 */
[----:B------:R-:W-:Y:S01]  /*4670*/  FFMA.FTZ R99, R78, R171, R173 ;  /* 0x000000ab4e637223 */ /* 0x000fe200000100ad */
[----:B------:R-:W-:Y:S01]  /*4680*/  SHF.L.U32 R3, R52, 0x10, RZ ;  /* 0x0000001034037819 */ /* 0x000fe200000006ff */
[----:B------:R-:W-:Y:S01]  /*4690*/  FFMA.FTZ R97, R80, R163, R165 ;  /* 0x000000a350617223 */ /* 0x000fe200000100a5 */
[----:B------:R-:W-:Y:S01]  /*46a0*/  SHF.L.U32 R77, R24, 0x10, RZ ;  /* 0x00000010184d7819 */ /* 0x000fe200000006ff */
        /* <DEDUP_REMOVED lines=10> */
[----:B------:R-:W-:Y:S01]  /*4750*/  FFMA.FTZ R68, R68, R3, R77 ;  /* 0x0000000344447223 */ /* 0x000fe2000001004d */
[----:B------:R-:W-:Y:S01]  /*4760*/  FMUL.FTZ R70, R87, UR5 ;  /* 0x0000000557467c20 */ /* 0x000fe20008410000 */
[----:B------:R-:W-:Y:S01]  /*4770*/  FFMA.FTZ R89, R2, R171, R173 ;  /* 0x000000ab02597223 */ /* 0x000fe200000100ad */
[----:B------:R-:W-:Y:S01]  /*4780*/  SHF.L.U32 R3, R54, 0x10, RZ ;  /* 0x0000001036037819 */ /* 0x000fe200000006ff */
[----:B------:R-:W-:Y:S01]  /*4790*/  FFMA.FTZ R87, R76, R163, R165 ;  /* 0x000000a34c577223 */ /* 0x000fe200000100a5 */
[----:B------:R-:W-:Y:S01]  /*47a0*/  SHF.L.U32 R77, R26, 0x10, RZ ;  /* 0x000000101a4d7819 */ /* 0x000fe200000006ff */
[----:B------:R-:W-:Y:S01]  /*47b0*/  FFMA.FTZ R74, R74, R167, R169 ;  /* 0x000000a74a4a7223 */ /* 0x000fe200000100a9 */
[----:B------:R-:W-:Y:S01]  /*47c0*/  FADD.FTZ R2, R86, -UR4 ;  /* 0x8000000456027e21 */ /* 0x000fe20008010000 */
[----:B------:R-:W-:Y:S01]  /*47d0*/  SHF.L.U32 R163, R138, 0x10, RZ ;  /* 0x000000108aa37819 */ /* 0x000fe200000006ff */
[----:B------:R-:W-:Y:S01]  /*47e0*/  FMUL.FTZ R88, R88, UR5 ;  /* 0x0000000558587c20 */ /* 0x000fe20008410000 */
[----:B------:R-:W-:Y:S01]  /*47f0*/  SHF.L.U32 R165, R139, 0x10, RZ ;  /* 0x000000108ba57819 */ /* 0x000fe200000006ff */
[----:B------:R-:W-:Y:S01]  /*4800*/  FMUL.FTZ R86, R107, UR5 ;  /* 0x000000056b567c20 */ /* 0x000fe20008410000 */
[----:B------:R-:W-:Y:S01]  /*4810*/  SHF.L.U32 R167, R49, 0x10, RZ ;  /* 0x0000001031a77819 */ /* 0x000fe200000006ff */
[----:B------:R-:W-:Y:S01]  /*4820*/  IMAD.U32 R171, R140, 0x10000, RZ ;  /* 0x000100008cab7824 */ /* 0x000fe200078e00ff */
[----:B------:R-:W-:Y:S01]  /*4830*/  SHF.L.U32 R169, R21, 0x10, RZ ;  /* 0x0000001015a97819 */ /* 0x000fe200000006ff */
[----:B------:R-:W-:Y:S01]  /*4840*/  FMUL.FTZ R2, R2, UR5 ;  /* 0x0000000502027c20 */ /* 0x000fe20008410000 */
[----:B------:R-:W-:Y:S01]  /*4850*/  SHF.L.U32 R173, R141, 0x10, RZ ;  /* 0x000000108dad7819 */ /* 0x000fe200000006ff */
[----:B------:R-:W-:Y:S01]  /*4860*/  FFMA.FTZ R70, R70, R3, R77 ;  /* 0x0000000346467223 */ /* 0x000fe2000001004d */
[----:B------:R-:W-:Y:S01]  /*4870*/  FMUL.FTZ R80, R105, UR5 ;  /* 0x0000000569507c20 */ /* 0x000fe20008410000 */
[----:B------:R-:W-:Y:S01]  /*4880*/  SHF.L.U32 R3, R48, 0x10, RZ ;  /* 0x0000001030037819 */ /* 0x000fe200000006ff */
[----:B------:R-:W-:Y:S01]  /*4890*/  FFMA.FTZ R105, R88, R163, R165 ;  /* 0x000000a358697223 */ /* 0x000fe200000100a5 */
[----:B------:R-:W-:Y:S01]  /*48a0*/  SHF.L.U32 R77, R20, 0x10, RZ ;  /* 0x00000010144d7819 */ /* 0x000fe200000006ff */
[----:B------:R-:W-:Y:S01]  /*48b0*/  FFMA.FTZ R86, R86, R167, R169 ;  /* 0x000000a756567223 */ /* 0x000fe200000100a9 */
[----:B------:R-:W-:Y:S01]  /*48c0*/  SHF.L.U32 R163, R142, 0x10, RZ ;  /* 0x000000108ea37819 */ /* 0x000fe200000006ff */
[----:B------:R-:W-:Y:S01]  /*48d0*/  FFMA.FTZ R107, R2, R171, R173 ;  /* 0x000000ab026b7223 */ /* 0x000fe200000100ad */
        /* <DEDUP_REMOVED lines=8> */
[----:B------:R-:W-:Y:S01]  /*4960*/  FFMA.FTZ R80, R80, R3, R77 ;  /* 0x0000000350507223 */ /* 0x000fe2000001004d */
[----:B------:R-:W-:Y:S01]  /*4970*/  SHF.L.U32 R3, R50, 0x10, RZ ;  /* 0x0000001032037819 */ /* 0x000fe200000006ff */
[----:B------:R-:W-:Y:S01]  /*4980*/  FFMA.FTZ R103, R84, R163, R165 ;  /* 0x000000a354677223 */ /* 0x000fe200000100a5 */
[----:B------:R-:W-:Y:S01]  /*4990*/  SHF.L.U32 R77, R22, 0x10, RZ ;  /* 0x00000010164d7819 */ /* 0x000fe200000006ff */
[----:B------:R-:W-:Y:S01]  /*49a0*/  FFMA.FTZ R88, R88, R167, R169 ;  /* 0x000000a758587223 */ /* 0x000fe200000100a9 */
[----:B------:R-:W-:Y:S01]  /*49b0*/  FMUL.FTZ R78, R101, UR5 ;  /* 0x00000005654e7c20 */ /* 0x000fe20008410000 */
[----:B------:R-:W-:Y:S01]  /*49c0*/  SHF.L.U32 R165, R45, 0x10, RZ ;  /* 0x000000102da57819 */ /* 0x000fe200000006ff */
[----:B------:R-:W-:Y:S01]  /*49d0*/  FFMA.FTZ R163, R82, R171, R173 ;  /* 0x000000ab52a37223 */ /* 0x000fe200000100ad */
[----:B------:R-:W-:Y:S01]  /*49e0*/  SHF.L.U32 R167, R17, 0x10, RZ ;  /* 0x0000001011a77819 */ /* 0x000fe200000006ff */
[----:B------:R-:W-:Y:S01]  /*49f0*/  FMUL.FTZ R84, R115, UR5 ;  /* 0x0000000573547c20 */ /* 0x000fe20008410000 */
[----:B------:R-:W-:Y:S01]  /*4a00*/  SHF.L.U32 R171, R149, 0x10, RZ ;  /* 0x0000001095ab7819 */ /* 0x000fe200000006ff */
[----:B------:R-:W-:-:S02]  /*4a10*/  IMAD.U32 R169, R148, 0x10000, RZ ;  /* 0x0001000094a97824 */ /* 0x000fc400078e00ff */
[----:B------:R-:W-:Y:S01]  /*4a20*/  FMUL.FTZ R100, R100, UR5 ;  /* 0x0000000564647c20 */ /* 0x000fe20008410000 */
[----:B------:R-:W-:Y:S01]  /*4a30*/  FFMA.FTZ R78, R78, R3, R77 ;  /* 0x000000034e4e7223 */ /* 0x000fe2000001004d */
[----:B------:R-:W-:Y:S01]  /*4a40*/  SHF.L.U32 R2, R146, 0x10, RZ ;  /* 0x0000001092027819 */ /* 0x000fe200000006ff */
[----:B------:R-:W-:Y:S01]  /*4a50*/  FMUL.FTZ R101, R102, UR5 ;  /* 0x0000000566657c20 */ /* 0x000fe20008410000 */
[----:B------:R-:W-:Y:S01]  /*4a60*/  SHF.L.U32 R76, R147, 0x10, RZ ;  /* 0x00000010934c7819 */ /* 0x000fe200000006ff */
[----:B------:R-:W-:Y:S01]  /*4a70*/  FFMA.FTZ R84, R84, R165, R167 ;  /* 0x000000a554547223 */ /* 0x000fe200000100a7 */
[----:B------:R-:W-:Y:S01]  /*4a80*/  SHF.L.U32 R3, R44, 0x10, RZ ;  /* 0x000000102c037819 */ /* 0x000fe200000006ff */
[----:B------:R-:W-:Y:S01]  /*4a90*/  FMUL.FTZ R82, R113, UR5 ;  /* 0x0000000571527c20 */ /* 0x000fe20008410000 */
[----:B------:R-:W-:Y:S01]  /*4aa0*/  SHF.L.U32 R77, R16, 0x10, RZ ;  /* 0x00000010104d7819 */ /* 0x000fe200000006ff */
[----:B------:R-:W-:Y:S01]  /*4ab0*/  FADD.FTZ R109, R109, -UR4 ;  /* 0x800000046d6d7e21 */ /* 0x000fe20008010000 */
[----:B------:R-:W-:Y:S01]  /*4ac0*/  SHF.L.U32 R115, R150, 0x10, RZ ;  /* 0x0000001096737819 */ /* 0x000fe200000006ff */
[----:B------:R-:W-:Y:S01]  /*4ad0*/  FFMA.FTZ R113, R100, R169, R171 ;  /* 0x000000a964717223 */ /* 0x000fe200000100ab */
[----:B------:R-:W-:Y:S01]  /*4ae0*/  SHF.L.U32 R165, R151, 0x10, RZ ;  /* 0x0000001097a57819 */ /* 0x000fe200000006ff */
[----:B------:R-:W-:Y:S01]  /*4af0*/  FADD.FTZ R111, R111, -UR4 ;  /* 0x800000046f6f7e21 */ /* 0x000fe20008010000 */
[----:B------:R-:W-:Y:S01]  /*4b00*/  FMUL.FTZ R98, R98, UR5 ;  /* 0x0000000562627c20 */ /* 0x000fe20008410000 */
[----:B------:R-:W-:Y:S01]  /*4b10*/  FADD.FTZ R100, R96, -UR4 ;  /* 0x8000000460647e21 */ /* 0x000fe20008010000 */
[----:B------:R-:W-:Y:S01]  /*4b20*/  FFMA.FTZ R101, R101, R2, R76 ;  /* 0x0000000265657223 */ /* 0x000fe2000001004c */
[----:B------:R-:W-:Y:S01]  /*4b30*/  FADD.FTZ R110, R110, -UR4 ;  /* 0x800000046e6e7e21 */ /* 0x000fe20008010000 */
[----:B------:R-:W-:Y:S01]  /*4b40*/  FFMA.FTZ R82, R82, R3, R77 ;  /* 0x0000000352527223 */ /* 0x000fe2000001004d */
[----:B------:R-:W-:Y:S01]  /*4b50*/  SHF.L.U32 R2, R47, 0x10, RZ ;  /* 0x000000102f027819 */ /* 0x000fe200000006ff */
[----:B------:R-:W-:Y:S01]  /*4b60*/  FMUL.FTZ R96, R109, UR5 ;  /* 0x000000056d607c20 */ /* 0x000fe20008410000 */
[----:B------:R-:W-:Y:S01]  /*4b70*/  SHF.L.U32 R76, R19, 0x10, RZ ;  /* 0x00000010134c7819 */ /* 0x000fe200000006ff */
[----:B------:R-:W-:Y:S01]  /*4b80*/  FADD.FTZ R108, R108, -UR4 ;  /* 0x800000046c6c7e21 */ /* 0x000fe20008010000 */
[----:B------:R-:W-:Y:S01]  /*4b90*/  SHF.L.U32 R3, R46, 0x10, RZ ;  /* 0x000000102e037819 */ /* 0x000fe200000006ff */
[----:B------:R-:W-:Y:S01]  /*4ba0*/  FMUL.FTZ R111, R111, UR5 ;  /* 0x000000056f6f7c20 */ /* 0x000fe20008410000 */
[----:B------:R-:W-:Y:S01]  /*4bb0*/  SHF.L.U32 R77, R18, 0x10, RZ ;  /* 0x00000010124d7819 */ /* 0x000fe200000006ff */
[----:B------:R-:W-:Y:S01]  /*4bc0*/  FFMA.FTZ R109, R98, R115, R165 ;  /* 0x00000073626d7223 */ /* 0x000fe200000100a5 */
[----:B------:R-:W-:Y:S01]  /*4bd0*/  SHF.L.U32 R169, R153, 0x10, RZ ;  /* 0x0000001099a97819 */ /* 0x000fe200000006ff */
[----:B------:R-:W-:-:S02]  /*4be0*/  IMAD.U32 R167, R152, 0x10000, RZ ;  /* 0x0001000098a77824 */ /* 0x000fc400078e00ff */
[----:B------:R-:W-:Y:S01]  /*4bf0*/  FMUL.FTZ R100, R100, UR5 ;  /* 0x0000000564647c20 */ /* 0x000fe20008410000 */
[----:B------:R-:W-:Y:S01]  /*4c00*/  SHF.L.U32 R115, R154, 0x10, RZ ;  /* 0x000000109a737819 */ /* 0x000fe200000006ff */
[----:B------:R-:W-:Y:S01]  /*4c10*/  FADD.FTZ R119, R119, -UR4 ;  /* 0x8000000477777e21 */ /* 0x000fe20008010000 */
[----:B------:R-:W-:Y:S01]  /*4c20*/  SHF.L.U32 R165, R155, 0x10, RZ ;  /* 0x000000109ba57819 */ /* 0x000fe200000006ff */
[----:B------:R-:W-:Y:S01]  /*4c30*/  FADD.FTZ R121, R121, -UR4 ;  /* 0x8000000479797e21 */ /* 0x000fe20008010000 */
[----:B------:R-:W-:Y:S01]  /*4c40*/  SHF.L.U32 R173, R157, 0x10, RZ ;  /* 0x000000109dad7819 */ /* 0x000fe200000006ff */
[----:B------:R-:W-:Y:S01]  /*4c50*/  FMUL.FTZ R110, R110, UR5 ;  /* 0x000000056e6e7c20 */ /* 0x000fe20008410000 */
[----:B------:R-:W-:Y:S02]  /*4c60*/  IMAD.U32 R171, R156, 0x10000, RZ ;  /* 0x000100009cab7824 */ /* 0x000fe400078e00ff */
[----:B------:R-:W-:Y:S01]  /*4c70*/  FMUL.FTZ R108, R108, UR5 ;  /* 0x000000056c6c7c20 */ /* 0x000fe20008410000 */
[--C-:B------:R-:W-:Y:S01]  /*4c80*/  FFMA.FTZ R98, R111, R2, R76.reuse ;  /* 0x000000026f627223 */ /* 0x100fe2000001004c */
[----:B------:R-:W-:Y:S01]  /*4c90*/  FFMA.FTZ R96, R96, R3, R77 ;  /* 0x0000000360607223 */ /* 0x000fe2000001004d */
[----:B------:R-:W-:Y:S01]  /*4ca0*/  FFMA.FTZ R111, R100, R167, R169 ;  /* 0x000000a7646f7223 */ /* 0x000fe200000100a9 */
[----:B------:R-:W-:Y:S01]  /*4cb0*/  SHF.L.U32 R3, R40, 0x10, RZ ;  /* 0x0000001028037819 */ /* 0x000fe200000006ff */
[----:B------:R-:W-:Y:S01]  /*4cc0*/  FMUL.FTZ R100, R119, UR5 ;  /* 0x0000000577647c20 */ /* 0x000fe20008410000 */
[----:B------:R-:W-:Y:S01]  /*4cd0*/  SHF.L.U32 R77, R12, 0x10, RZ ;  /* 0x000000100c4d7819 */ /* 0x000fe200000006ff */
[----:B------:R-:W-:Y:S01]  /*4ce0*/  FMUL.FTZ R102, R121, UR5 ;  /* 0x0000000579667c20 */ /* 0x000fe20008410000 */
[----:B------:R-:W-:Y:S01]  /*4cf0*/  SHF.L.U32 R167, R41, 0x10, RZ ;  /* 0x0000001029a77819 */ /* 0x000fe200000006ff */
[----:B------:R-:W-:Y:S01]  /*4d00*/  FFMA.FTZ R115, R110, R115, R165 ;  /* 0x000000736e737223 */ /* 0x000fe200000100a5 */
[----:B------:R-:W-:Y:S01]  /*4d10*/  SHF.L.U32 R169, R13, 0x10, RZ ;  /* 0x000000100da97819 */ /* 0x000fe200000006ff */
[----:B------:R-:W-:Y:S01]  /*4d20*/  FFMA.FTZ R119, R108, R171, R173 ;  /* 0x000000ab6c777223 */ /* 0x000fe200000100ad */
[----:B------:R-:W-:Y:S01]  /*4d30*/  PRMT R121, R42, 0x7632, R121 ;  /* 0x000076322a797816 */ /* 0x000fe20000000079 */
[----:B------:R-:W-:Y:S01]  /*4d40*/  FADD.FTZ R106, R106, -UR4 ;  /* 0x800000046a6a7e21 */ /* 0x000fe20008010000 */
[----:B------:R-:W-:Y:S01]  /*4d50*/  PRMT R165, R14, 0x7632, R165 ;  /* 0x000076320ea57816 */ /* 0x000fe200000000a5 */
[----:B------:R-:W-:Y:S01]  /*4d60*/  FADD.FTZ R117, R117, -UR4 ;  /* 0x8000000475757e21 */ /* 0x000fe20008010000 */
[----:B------:R-:W-:Y:S01]  /*4d70*/  PRMT R76, R43, 0x7632, R76 ;  /* 0x000076322b4c7816 */ /* 0x000fe2000000004c */
[----:B------:R-:W-:Y:S01]  /*4d80*/  FADD.FTZ R2, R104, -UR4 ;  /* 0x8000000468027e21 */ /* 0x000fe20008010000 */
[----:B------:R-:W-:Y:S01]  /*4d90*/  PRMT R108, R15, 0x7632, R108 ;  /* 0x000076320f6c7816 */ /* 0x000fe2000000006c */
[----:B------:R-:W-:Y:S01]  /*4da0*/  FADD.FTZ R123, R123, -UR4 ;  /* 0x800000047b7b7e21 */ /* 0x000fe20008010000 */
[----:B------:R-:W-:Y:S01]  /*4db0*/  FFMA.FTZ R100, R100, R3, R77 ;  /* 0x0000000364647223 */ /* 0x000fe2000001004d */
[----:B------:R-:W-:Y:S01]  /*4dc0*/  FFMA.FTZ R102, R102, R167, R169 ;  /* 0x000000a766667223 */ /* 0x000fe200000100a9 */
[----:B------:R-:W-:Y:S01]  /*4dd0*/  SHF.L.U32 R121, R121, 0x10, RZ ;  /* 0x0000001079797819 */ /* 0x000fe200000006ff */
[----:B------:R-:W-:Y:S01]  /*4de0*/  FMUL.FTZ R106, R106, UR5 ;  /* 0x000000056a6a7c20 */ /* 0x000fe20008410000 */
        /* <DEDUP_REMOVED lines=10> */
[----:B------:R-:W-:Y:S01]  /*4e90*/  SHF.L.U32 R76, R76, 0x10, RZ ;  /* 0x000000104c4c7819 */ /* 0x000fe200000006ff */
[----:B------:R-:W-:Y:S01]  /*4ea0*/  FFMA.FTZ R117, R106, R121, R165 ;  /* 0x000000796a757223 */ /* 0x000fe200000100a5 */
[----:B------:R-:W-:Y:S01]  /*4eb0*/  FFMA.FTZ R104, R104, R3, R77 ;  /* 0x0000000368687223 */ /* 0x000fe2000001004d */
[----:B------:R-:W-:Y:S01]  /*4ec0*/  FFMA.FTZ R106, R2, R167, R169 ;  /* 0x000000a7026a7223 */ /* 0x000fe200000100a9 */
[----:B------:R-:W-:Y:S01]  /*4ed0*/  SHF.L.U32 R3, R36, 0x10, RZ ;  /* 0x0000001024037819 */ /* 0x000fe200000006ff */
[----:B------:R-:W-:Y:S01]  /*4ee0*/  FFMA.FTZ R121, R123, R76, R108 ;  /* 0x0000004c7b797223 */ /* 0x000fe2000001006c */
[----:B------:R-:W-:Y:S01]  /*4ef0*/  SHF.L.U32 R77, R8, 0x10, RZ ;  /* 0x00000010084d7819 */ /* 0x000fe200000006ff */
[----:B------:R-:W-:Y:S01]  /*4f00*/  FADD.FTZ R164, R164, -UR4 ;  /* 0x80000004a4a47e21 */ /* 0x000fe20008010000 */
[----:B------:R-:W-:Y:S01]  /*4f10*/  PRMT R2, R36, 0x7632, R2 ;  /* 0x0000763224027816 */ /* 0x000fe20000000002 */
[----:B------:R-:W-:Y:S01]  /*4f20*/  FADD.FTZ R129, R129, -UR4 ;  /* 0x8000000481817e21 */ /* 0x000fe20008010000 */
[----:B------:R-:W-:Y:S01]  /*4f30*/  PRMT R76, R8, 0x7632, R76 ;  /* 0x00007632084c7816 */ /* 0x000fe2000000004c */
[----:B------:R-:W-:Y:S01]  /*4f40*/  FMUL.FTZ R108, R127, UR5 ;  /* 0x000000057f6c7c20 */ /* 0x000fe20008410000 */
[----:B------:R-:W-:Y:S01]  /*4f50*/  SHF.L.U32 R165, R37, 0x10, RZ ;  /* 0x0000001025a57819 */ /* 0x000fe200000006ff */
[----:B------:R-:W-:Y:S01]  /*4f60*/  FMUL.FTZ R123, R164, UR5 ;  /* 0x00000005a47b7c20 */ /* 0x000fe20008410000 */
[----:B------:R-:W-:Y:S01]  /*4f70*/  SHF.L.U32 R167, R9, 0x10, RZ ;  /* 0x0000001009a77819 */ /* 0x000fe200000006ff */
[----:B------:R-:W-:Y:S01]  /*4f80*/  FMUL.FTZ R110, R129, UR5 ;  /* 0x00000005816e7c20 */ /* 0x000fe20008410000 */
[----:B------:R-:W-:Y:S01]  /*4f90*/  SHF.L.U32 R2, R2, 0x10, RZ ;  /* 0x0000001002027819 */ /* 0x000fe200000006ff */
[----:B------:R-:W-:Y:S01]  /*4fa0*/  FFMA.FTZ R108, R108, R3, R77 ;  /* 0x000000036c6c7223 */ /* 0x000fe2000001004d */
[----:B------:R-:W-:Y:S01]  /*4fb0*/  SHF.L.U32 R76, R76, 0x10, RZ ;  /* 0x000000104c4c7819 */ /* 0x000fe200000006ff */
[----:B------:R-:W-:Y:S01]  /*4fc0*/  FADD.FTZ R125, R125, -UR4 ;  /* 0x800000047d7d7e21 */ /* 0x000fe20008010000 */
[----:B------:R-:W-:Y:S01]  /*4fd0*/  PRMT R3, R38, 0x7632, R3 ;  /* 0x0000763226037816 */ /* 0x000fe20000000003 */
[----:B------:R-:W-:Y:S01]  /*4fe0*/  FADD.FTZ R160, R160, -UR4 ;  /* 0x80000004a0a07e21 */ /* 0x000fe20008010000 */
[----:B------:R-:W-:Y:S01]  /*4ff0*/  PRMT R77, R10, 0x7632, R77 ;  /* 0x000076320a4d7816 */ /* 0x000fe2000000004d */
[----:B------:R-:W-:Y:S01]  /*5000*/  FFMA.FTZ R123, R123, R2, R76 ;  /* 0x000000027b7b7223 */ /* 0x000fe2000001004c */
[----:B------:R-:W-:Y:S01]  /*5010*/  FFMA.FTZ R110, R110, R165, R167 ;  /* 0x000000a56e6e7223 */ /* 0x000fe200000100a7 */
[----:B------:R-:W-:Y:S01]  /*5020*/  IMAD.U32 R2, R38, 0x10000, RZ ;  /* 0x0001000026027824 */ /* 0x000fe200078e00ff */
[----:B------:R-:W-:Y:S01]  /*5030*/  SHF.L.U32 R76, R10, 0x10, RZ ;  /* 0x000000100a4c7819 */ /* 0x000fe200000006ff */
[----:B------:R-:W-:Y:S01]  /*5040*/  FADD.FTZ R165, R158, -UR4 ;  /* 0x800000049ea57e21 */ /* 0x000fe20008010000 */
[----:B------:R-:W-:Y:S01]  /*5050*/  SHF.L.U32 R3, R3, 0x10, RZ ;  /* 0x0000001003037819 */ /* 0x000fe200000006ff */
[----:B------:R-:W-:Y:S01]  /*5060*/  FADD.FTZ R162, R162, -UR4 ;  /* 0x80000004a2a27e21 */ /* 0x000fe20008010000 */
[----:B------:R-:W-:Y:S01]  /*5070*/  SHF.L.U32 R77, R77, 0x10, RZ ;  /* 0x000000104d4d7819 */ /* 0x000fe200000006ff */
[----:B------:R-:W-:Y:S01]  /*5080*/  FMUL.FTZ R125, R125, UR5 ;  /* 0x000000057d7d7c20 */ /* 0x000fe20008410000 */
[----:B------:R-:W-:Y:S01]  /*5090*/  FMUL.FTZ R158, R160, UR5 ;  /* 0x00000005a09e7c20 */ /* 0x000fe20008410000 */
[----:B------:R-:W-:Y:S01]  /*50a0*/  FMUL.FTZ R127, R162, UR5 ;  /* 0x00000005a27f7c20 */ /* 0x000fe20008410000 */
[----:B------:R-:W-:Y:S01]  /*50b0*/  FMUL.FTZ R165, R165, UR5 ;  /* 0x00000005a5a57c20 */ /* 0x000fe20008410000 */
[----:B------:R-:W-:Y:S01]  /*50c0*/  FFMA.FTZ R125, R125, R2, R76 ;  /* 0x000000027d7d7223 */ /* 0x000fe2000001004c */
[--C-:B------:R-:W-:Y:S01]  /*50d0*/  FFMA.FTZ R158, R158, R3, R77.reuse ;  /* 0x000000039e9e7223 */ /* 0x100fe2000001004d */
[----:B------:R-:W-:Y:S01]  /*50e0*/  FFMA.FTZ R127, R127, R170, R172 ;  /* 0x000000aa7f7f7223 */ /* 0x000fe200000100ac */
[----:B------:R-:W0:Y:S01]  /*50f0*/  @!P1 LDC.64 R2, c[0x0][0x3c8] ;  /* 0x0000f200ff029b82 */ /* 0x000e220000000a00 */
[----:B------:R-:W-:Y:S01]  /*5100*/  PRMT R170, R39, 0x7632, R170 ;  /* 0x0000763227aa7816 */ /* 0x000fe200000000aa */
[----:B------:R-:W-:Y:S01]  /*5110*/  FADD.FTZ R91, R91, -UR4 ;  /* 0x800000045b5b7e21 */ /* 0x000fe20008010000 */
[----:B------:R-:W-:Y:S01]  /*5120*/  PRMT R172, R11, 0x7632, R172 ;  /* 0x000076320bac7816 */ /* 0x000fe200000000ac */
[----:B------:R-:W-:Y:S01]  /*5130*/  FADD.FTZ R168, R168, -UR4 ;  /* 0x80000004a8a87e21 */ /* 0x000fe20008010000 */
[----:B------:R-:W-:Y:S01]  /*5140*/  SHF.L.U32 R170, R170, 0x10, RZ ;  /* 0x00000010aaaa7819 */ /* 0x000fe200000006ff */
[----:B------:R-:W-:Y:S01]  /*5150*/  FADD.FTZ R131, R131, -UR4 ;  /* 0x8000000483837e21 */ /* 0x000fe20008010000 */
[----:B------:R-:W-:Y:S01]  /*5160*/  SHF.L.U32 R172, R172, 0x10, RZ ;  /* 0x00000010acac7819 */ /* 0x000fe200000006ff */
[C---:B------:R-:W-:Y:S01]  /*5170*/  IMAD.U32 R76, R32.reuse, 0x10000, RZ ;  /* 0x00010000204c7824 */ /* 0x040fe200078e00ff */
[----:B------:R-:W-:Y:S01]  /*5180*/  PRMT R77, R32, 0x7632, R77 ;  /* 0x00007632204d7816 */ /* 0x000fe2000000004d */
[----:B------:R-:W-:Y:S01]  /*5190*/  FMUL.FTZ R91, R91, UR5 ;  /* 0x000000055b5b7c20 */ /* 0x000fe20008410000 */
[C---:B------:R-:W-:Y:S01]  /*51a0*/  SHF.L.U32 R160, R4.reuse, 0x10, RZ ;  /* 0x0000001004a07819 */ /* 0x040fe200000006ff */
[----:B------:R-:W-:Y:S01]  /*51b0*/  FFMA.FTZ R170, R165, R170, R172 ;  /* 0x000000aaa5aa7223 */ /* 0x000fe200000100ac */
[----:B------:R-:W-:Y:S01]  /*51c0*/  PRMT R165, R4, 0x7632, R165 ;  /* 0x0000763204a57816 */ /* 0x000fe200000000a5 */
[----:B------:R-:W-:Y:S01]  /*51d0*/  FMUL.FTZ R168, R168, UR5 ;  /* 0x00000005a8a87c20 */ /* 0x000fe20008410000 */
[----:B------:R-:W-:Y:S01]  /*51e0*/  SHF.L.U32 R77, R77, 0x10, RZ ;  /* 0x000000104d4d7819 */ /* 0x000fe200000006ff */
[----:B------:R-:W-:Y:S01]  /*51f0*/  FMUL.FTZ R129, R131, UR5 ;  /* 0x0000000583817c20 */ /* 0x000fe20008410000 */
[----:B------:R-:W-:Y:S01]  /*5200*/  SHF.L.U32 R165, R165, 0x10, RZ ;  /* 0x00000010a5a57819 */ /* 0x000fe200000006ff */
[----:B------:R-:W-:Y:S01]  /*5210*/  FFMA.FTZ R131, R91, R76, R160 ;  /* 0x0000004c5b837223 */ /* 0x000fe200000100a0 */
[----:B------:R-:W-:Y:S01]  /*5220*/  MOV R171, UR6 ;  /* 0x0000000600ab7c02 */ /* 0x000fe20008000f00 */
[----:B------:R-:W-:Y:S01]  /*5230*/  FADD.FTZ R166, R166, -UR4 ;  /* 0x80000004a6a67e21 */ /* 0x000fe20008010000 */
[----:B------:R-:W-:Y:S01]  /*5240*/  MOV R173, UR5 ;  /* 0x0000000500ad7c02 */ /* 0x000fe20008000f00 */
[----:B------:R-:W-:Y:S01]  /*5250*/  FFMA.FTZ R168, R168, R77, R165 ;  /* 0x0000004da8a87223 */ /* 0x000fe200000100a5 */
[----:B------:R-:W-:Y:S01]  /*5260*/  F2FP.BF16.F32.PACK_AB R70, R87, R70 ;  /* 0x000000465746723e */ /* 0x000fe200000010ff */
[----:B0-----:R-:W-:Y:S01]  /*5270*/  @!P1 IMAD.WIDE R76, R171, 0x4, R2 ;  /* 0x00000004ab4c9825 */ /* 0x001fe200078e0202 */
[----:B------:R-:W-:Y:S01]  /*5280*/  SHF.L.U32 R162, R39, 0x10, RZ ;  /* 0x0000001027a27819 */ /* 0x000fe200000006ff */
[----:B------:R-:W0:Y:S01]  /*5290*/  LDC.64 R2, c[0x0][0x428] ;  /* 0x00010a00ff027b82 */ /* 0x000e220000000a00 */
[----:B------:R-:W-:Y:S01]  /*52a0*/  SHF.L.U32 R164, R11, 0x10, RZ ;  /* 0x000000100ba47819 */ /* 0x000fe200000006ff */
[----:B------:R-:W-:Y:S01]  /*52b0*/  FADD.FTZ R159, R159, -UR4 ;  /* 0x800000049f9f7e21 */ /* 0x000fe20008010000 */
[----:B------:R1:W-:Y:S01]  /*52c0*/  @!P1 STG.E desc[UR8][R76.64], R173 ;  /* 0x000000ad4c009986 */ /* 0x0003e2000c101908 */
[----:B------:R-:W-:Y:S01]  /*52d0*/  PRMT R167, R33, 0x7632, R167 ;  /* 0x0000763221a77816 */ /* 0x000fe200000000a7 */
[----:B------:R-:W-:Y:S01]  /*52e0*/  FMUL.FTZ R166, R166, UR5 ;  /* 0x00000005a6a67c20 */ /* 0x000fe20008410000 */
[----:B------:R-:W-:Y:S01]  /*52f0*/  PRMT R169, R5, 0x7632, R169 ;  /* 0x0000763205a97816 */ /* 0x000fe200000000a9 */
[----:B------:R-:W-:Y:S01]  /*5300*/  FFMA.FTZ R129, R129, R162, R164 ;  /* 0x000000a281817223 */ /* 0x000fe200000100a4 */
[----:B------:R-:W-:Y:S01]  /*5310*/  SHF.L.U32 R167, R167, 0x10, RZ ;  /* 0x00000010a7a77819 */ /* 0x000fe200000006ff */
[----:B------:R-:W-:Y:S01]  /*5320*/  FMUL.FTZ R159, R159, UR5 ;  /* 0x000000059f9f7c20 */ /* 0x000fe20008410000 */
[----:B------:R-:W-:Y:S01]  /*5330*/  SHF.L.U32 R169, R169, 0x10, RZ ;  /* 0x00000010a9a97819 */ /* 0x000fe200000006ff */
[----:B------:R-:W-:Y:S01]  /*5340*/  FADD.FTZ R63, R63, -UR4 ;  /* 0x800000043f3f7e21 */ /* 0x000fe20008010000 */
[----:B------:R-:W-:Y:S01]  /*5350*/  SHF.L.U32 R162, R33, 0x10, RZ ;  /* 0x0000001021a27819 */ /* 0x000fe200000006ff */
[----:B------:R-:W-:Y:S01]  /*5360*/  FADD.FTZ R62, R62, -UR4 ;  /* 0x800000043e3e7e21 */ /* 0x000fe20008010000 */
[----:B------:R-:W-:Y:S01]  /*5370*/  SHF.L.U32 R164, R5, 0x10, RZ ;  /* 0x0000001005a47819 */ /* 0x000fe200000006ff */
[--C-:B------:R-:W-:Y:S01]  /*5380*/  FFMA.FTZ R166, R166, R167, R169.reuse ;  /* 0x000000a7a6a67223 */ /* 0x100fe200000100a9 */
[----:B-1----:R-:W-:Y:S01]  /*5390*/  F2FP.BF16.F32.PACK_AB R77, R107, R86 ;  /* 0x000000566b4d723e */ /* 0x002fe200000010ff */
[----:B------:R-:W-:Y:S01]  /*53a0*/  FADD.FTZ R90, R90, -UR4 ;  /* 0x800000045a5a7e21 */ /* 0x000fe20008010000 */
[----:B------:R-:W1:Y:S01]  /*53b0*/  LDC.64 R86, c[0x0][0x380] ;  /* 0x0000e000ff567b82 */ /* 0x000e620000000a00 */
[----:B------:R-:W-:Y:S01]  /*53c0*/  PRMT R169, R35, 0x7632, R169 ;  /* 0x0000763223a97816 */ /* 0x000fe200000000a9 */
[----:B------:R-:W-:Y:S01]  /*53d0*/  FFMA.FTZ R159, R159, R162, R164 ;  /* 0x000000a29f9f7223 */ /* 0x000fe200000100a4 */
[----:B------:R-:W-:Y:S01]  /*53e0*/  PRMT R171, R7, 0x7632, R171 ;  /* 0x0000763207ab7816 */ /* 0x000fe200000000ab */
[----:B------:R-:W-:Y:S01]  /*53f0*/  FMUL.FTZ R63, R63, UR5 ;  /* 0x000000053f3f7c20 */ /* 0x000fe20008410000 */
[----:B------:R-:W-:Y:S01]  /*5400*/  PRMT R91, R34, 0x7632, R91 ;  /* 0x00007632225b7816 */ /* 0x000fe2000000005b */
[----:B------:R-:W-:Y:S01]  /*5410*/  FADD.FTZ R161, R161, -UR4 ;  /* 0x80000004a1a17e21 */ /* 0x000fe20008010000 */
[----:B------:R-:W-:Y:S01]  /*5420*/  PRMT R165, R6, 0x7632, R165 ;  /* 0x0000763206a57816 */ /* 0x000fe200000000a5 */
[----:B------:R-:W-:Y:S01]  /*5430*/  FMUL.FTZ R62, R62, UR5 ;  /* 0x000000053e3e7c20 */ /* 0x000fe20008410000 */
[----:B------:R-:W-:Y:S01]  /*5440*/  SHF.L.U32 R164, R35, 0x10, RZ ;  /* 0x0000001023a47819 */ /* 0x000fe200000006ff */
[----:B------:R-:W-:Y:S01]  /*5450*/  FMUL.FTZ R90, R90, UR5 ;  /* 0x000000055a5a7c20 */ /* 0x000fe20008410000 */
[----:B------:R-:W-:Y:S01]  /*5460*/  SHF.L.U32 R169, R169, 0x10, RZ ;  /* 0x00000010a9a97819 */ /* 0x000fe200000006ff */
[----:B------:R-:W-:Y:S01]  /*5470*/  IMAD.U32 R162, R6, 0x10000, RZ ;  /* 0x0001000006a27824 */ /* 0x000fe200078e00ff */
[----:B------:R-:W-:Y:S01]  /*5480*/  SHF.L.U32 R171, R171, 0x10, RZ ;  /* 0x00000010abab7819 */ /* 0x000fe200000006ff */
[----:B------:R-:W-:Y:S01]  /*5490*/  FFMA.FTZ R174, R63, R164, R174 ;  /* 0x000000a43fae7223 */ /* 0x000fe200000100ae */
[----:B------:R-:W-:Y:S01]  /*54a0*/  SHF.L.U32 R91, R91, 0x10, RZ ;  /* 0x000000105b5b7819 */ /* 0x000fe200000006ff */
[----:B------:R-:W-:Y:S01]  /*54b0*/  FMUL.FTZ R161, R161, UR5 ;  /* 0x00000005a1a17c20 */ /* 0x000fe20008410000 */
[----:B------:R-:W-:Y:S01]  /*54c0*/  SHF.L.U32 R165, R165, 0x10, RZ ;  /* 0x00000010a5a57819 */ /* 0x000fe200000006ff */
[----:B------:R-:W-:Y:S01]  /*54d0*/  FFMA.FTZ R169, R62, R169, R171 ;  /* 0x000000a93ea97223 */ /* 0x000fe200000100ab */
[----:B------:R-:W-:-:S02]  /*54e0*/  SHF.L.U32 R160, R34, 0x10, RZ ;  /* 0x0000001022a07819 */ /* 0x000fc400000006ff */
[----:B------:R-:W-:Y:S01]  /*54f0*/  F2FP.BF16.F32.PACK_AB R63, R71, R66 ;  /* 0x00000042473f723e */ /* 0x000fe200000010ff */
[----:B------:R-:W-:Y:S01]  /*5500*/  FFMA.FTZ R172, R90, R91, R165 ;  /* 0x0000005b5aac7223 */ /* 0x000fe200000100a5 */
[----:B------:R-:W-:Y:S01]  /*5510*/  F2FP.BF16.F32.PACK_AB R60, R79, R60 ;  /* 0x0000003c4f3c723e */ /* 0x000fe200000010ff */
[----:B0-----:R-:W-:Y:S01]  /*5520*/  IMAD.WIDE.U32 R90, R67, 0x10, R2 ;  /* 0x00000010435a7825 */ /* 0x001fe200078e0002 */
[----:B------:R-:W-:-:S03]  /*5530*/  F2FP.BF16.F32.PACK_AB R71, R89, R74 ;  /* 0x0000004a5947723e */ /* 0x000fc600000010ff */
[----:B------:R-:W-:Y:S01]  /*5540*/  FFMA.FTZ R167, R161, R160, R162 ;  /* 0x000000a0a1a77223 */ /* 0x000fe200000100a2 */
[----:B------:R-:W-:Y:S01]  /*5550*/  F2FP.BF16.F32.PACK_AB R79, R163, R88 ;  /* 0x00000058a34f723e */ /* 0x000fe200000010ff */
[--C-:B------:R-:W-:Y:S01]  /*5560*/  IMAD.WIDE.U32 R88, R65, 0x10, R2.reuse ;  /* 0x0000001041587825 */ /* 0x100fe200078e0002 */
[----:B------:R-:W-:Y:S02]  /*5570*/  F2FP.BF16.F32.PACK_AB R62, R69, R64 ;  /* 0x00000040453e723e */ /* 0x000fe400000010ff */
[----:B------:R-:W-:Y:S01]  /*5580*/  F2FP.BF16.F32.PACK_AB R61, R0, R61 ;  /* 0x0000003d003d723e */ /* 0x000fe200000010ff */
[--C-:B------:R-:W-:Y:S01]  /*5590*/  IMAD.WIDE.U32 R160, R73, 0x10, R2.reuse ;  /* 0x0000001049a07825 */ /* 0x100fe200078e0002 */
[----:B-1----:R-:W-:Y:S02]  /*55a0*/  IADD3 R86, PT, PT, R86, UR6, RZ ;  /* 0x0000000656567c10 */ /* 0x002fe4000fffe0ff */
[----:B------:R-:W-:Y:S01]  /*55b0*/  F2FP.BF16.F32.PACK_AB R69, R99, R72 ;  /* 0x000000486345723e */ /* 0x000fe200000010ff */
[--C-:B------:R-:W-:Y:S01]  /*55c0*/  IMAD.WIDE.U32 R162, R75, 0x10, R2.reuse ;  /* 0x000000104ba27825 */ /* 0x100fe200078e0002 */
[----:B------:R-:W-:Y:S01]  /*55d0*/  F2FP.BF16.F32.PACK_AB R68, R97, R68 ;  /* 0x000000446144723e */ /* 0x000fe200000010ff */
[----:B------:R0:W-:Y:S01]  /*55e0*/  STG.E.128 desc[UR8][R88.64], R60 ;  /* 0x0000003c58007986 */ /* 0x0001e2000c101d08 */
        /* <DEDUP_REMOVED lines=9> */
[----:B------:R-:W-:Y:S01]  /*5680*/  IMAD.WIDE.U32 R2, R85, 0x10, R2 ;  /* 0x0000001055027825 */ /* 0x000fe200078e0002 */
[----:B------:R-:W-:-:S02]  /*5690*/  F2FP.BF16.F32.PACK_AB R64, R101, R82 ;  /* 0x000000526540723e */ /* 0x000fc400000010ff */
[----:B------:R-:W-:Y:S02]  /*56a0*/  R2UR UR6, R86 ;  /* 0x00000000560672ca */ /* 0x000fe400000e0000 */
[----:B------:R-:W-:Y:S01]  /*56b0*/  F2FP.BF16.F32.PACK_AB R75, R121, R106 ;  /* 0x0000006a794b723e */ /* 0x000fe200000010ff */
[----:B------:R2:W-:Y:S01]  /*56c0*/  STG.E.128 desc[UR8][R162.64], R64 ;  /* 0x00000040a2007986 */ /* 0x0005e2000c101d08 */
[----:B------:R-:W-:Y:S02]  /*56d0*/  F2FP.BF16.F32.PACK_AB R74, R117, R104 ;  /* 0x00000068754a723e */ /* 0x000fe400000010ff */
[----:B------:R-:W-:Y:S02]  /*56e0*/  F2FP.BF16.F32.PACK_AB R73, R119, R102 ;  /* 0x000000667749723e */ /* 0x000fe400000010ff */
[----:B------:R-:W-:Y:S02]  /*56f0*/  F2FP.BF16.F32.PACK_AB R72, R115, R100 ;  /* 0x000000647348723e */ /* 0x000fe400000010ff */
[----:B0-----:R-:W-:-:S02]  /*5700*/  F2FP.BF16.F32.PACK_AB R63, R170, R129 ;  /* 0x00000081aa3f723e */ /* 0x001fc400000010ff */
[----:B------:R-:W-:Y:S01]  /*5710*/  F2FP.BF16.F32.PACK_AB R62, R158, R125 ;  /* 0x0000007d9e3e723e */ /* 0x000fe200000010ff */
[----:B------:R2:W-:Y:S01]  /*5720*/  STG.E.128 desc[UR8][R80.64], R72 ;  /* 0x0000004850007986 */ /* 0x0005e2000c101d08 */
[----:B------:R-:W-:Y:S02]  /*5730*/  F2FP.BF16.F32.PACK_AB R61, R127, R110 ;  /* 0x0000006e7f3d723e */ /* 0x000fe400000010ff */
[----:B------:R-:W-:Y:S02]  /*5740*/  F2FP.BF16.F32.PACK_AB R60, R123, R108 ;  /* 0x0000006c7b3c723e */ /* 0x000fe400000010ff */
[----:B-1----:R-:W-:Y:S02]  /*5750*/  F2FP.BF16.F32.PACK_AB R71, R169, R174 ;  /* 0x000000aea947723e */ /* 0x002fe400000010ff */
[----:B------:R-:W-:Y:S01]  /*5760*/  F2FP.BF16.F32.PACK_AB R70, R172, R167 ;  /* 0x000000a7ac46723e */ /* 0x000fe200000010ff */
[----:B------:R2:W-:Y:S01]  /*5770*/  STG.E.128 desc[UR8][R164.64], R60 ;  /* 0x0000003ca4007986 */ /* 0x0005e2000c101d08 */
[----:B------:R-:W-:-:S02]  /*5780*/  F2FP.BF16.F32.PACK_AB R69, R166, R159 ;  /* 0x0000009fa645723e */ /* 0x000fc400000010ff */
[----:B------:R-:W-:Y:S02]  /*5790*/  F2FP.BF16.F32.PACK_AB R68, R168, R131 ;  /* 0x00000083a844723e */ /* 0x000fe400000010ff */
[----:B------:R-:W-:-:S03]  /*57a0*/  ISETP.LE.AND P1, PT, R87, UR6, PT ;  /* 0x0000000657007c0c */ /* 0x000fc6000bf23270 */
[----:B------:R2:W-:Y:S10]  /*57b0*/  STG.E.128 desc[UR8][R2.64], R68 ;  /* 0x0000004402007986 */ /* 0x0005f4000c101d08 */
[----:B------:R-:W-:Y:S05]  /*57c0*/  @!P1 BRA `(.L_x_84) ;  /* 0xffffffac00a49947 */ /* 0x000fea000383ffff */
[----:B------:R-:W-:Y:S05]  /*57d0*/  EXIT ;  /* 0x000000000000794d */ /* 0x000fea0003800000 */
.L_x_85:
        /* <DEDUP_REMOVED lines=10> */
.L_x_42292:


//--------------------- .text._ZN10layer_norm13ln_fwd_kernelINS_13Kernel_traitsI13__nv_bfloat16S2_S2_S2_fjLj7168ELj1ELj1ELj4ELj16ENS_18Kernel_traits_baseILj7168ES2_S2_S2_S2_fjLj128EEEEELb0ELb0ELb1ELb0EEEvNS_9FwdParamsE --------------------------
	.section	.text._ZN10layer_norm13ln_fwd_kernelINS_13Kernel_traitsI13__nv_bfloat16S2_S2_S2_fjLj7168ELj1ELj1ELj4ELj16ENS_18Kernel_traits_baseILj7168ES2_S2_S2_S2_fjLj128EEEEELb0ELb0ELb1ELb0EEEvNS_9FwdParamsE,"ax",@progbits
	.align	128
        .global         _ZN10layer_norm13ln_fwd_kernelINS_13Kernel_traitsI13__nv_bfloat16S2_S2_S2_fjLj7168ELj1ELj1ELj4ELj16ENS_18Kernel_traits_baseILj7168ES2_S2_S2_S2_fjLj128EEEEELb0ELb0ELb1ELb0EEEvNS_9FwdParamsE
        .type           _ZN10layer_norm13ln_fwd_kernelINS_13Kernel_traitsI13__nv_bfloat16S2_S2_S2_fjLj7168ELj1ELj1ELj4ELj16ENS_18Kernel_traits_baseILj7168ES2_S2_S2_S2_fjLj128EEEEELb0ELb0ELb1ELb0EEEvNS_9FwdParamsE,@function
        .size           _ZN10layer_norm13ln_fwd_kernelINS_13Kernel_traitsI13__nv_bfloat16S2_S2_S2_fjLj7168ELj1ELj1ELj4ELj16ENS_18Kernel_traits_baseILj7168ES2_S2_S2_S2_fjLj128EEEEELb0ELb0ELb1ELb0EEEvNS_9FwdParamsE,(.L_x_42293 - _ZN10layer_norm13ln_fwd_kernelINS_13Kernel_traitsI13__nv_bfloat16S2_S2_S2_fjLj7168ELj1ELj1ELj4ELj16ENS_18Kernel_traits_baseILj7168ES2_S2_S2_S2_fjLj128EEEEELb0ELb0ELb1ELb0EEEvNS_9FwdParamsE)
        .other          _ZN10layer_norm13ln_fwd_kernelINS_13Kernel_traitsI13__nv_bfloat16S2_S2_S2_fjLj7168ELj1ELj1ELj4ELj16ENS_18Kernel_traits_baseILj7168ES2_S2_S2_S2_fjLj128EEEEELb0ELb0ELb1ELb0EEEvNS_9FwdParamsE,@"STO_CUDA_ENTRY STV_DEFAULT"
_ZN10layer_norm13ln_fwd_kernelINS_13Kernel_traitsI13__nv_bfloat16S2_S2_S2_fjLj7168ELj1ELj1ELj4ELj16ENS_18Kernel_traits_baseILj7168ES2_S2_S2_S2_fjLj128EEEEELb0ELb0ELb1ELb0EEEvNS_9FwdParamsE:
.text._ZN10layer_norm13ln_fwd_kernelINS_13Kernel_traitsI13__nv_bfloat16S2_S2_S2_fjLj7168ELj1ELj1ELj4ELj16ENS_18Kernel_traits_baseILj7168ES2_S2_S2_S2_fjLj128EEEEELb0ELb0ELb1ELb0EEEvNS_9FwdParamsE:
        /* <DEDUP_REMOVED lines=65> */
[----:B------:R-:W-:Y:S01]  /*0410*/  ISETP.GE.U32.AND P0, PT, R123, 0x380, PT ;  /* 0x000003807b00780c */ /* 0x000fe20003f06070 */
[----:B------:R-:W-:-:S12]  /*0420*/  @P5 VIADD R29, R29, 0x80 ;  /* 0x000000801d1d5836 */ /* 0x000fd80000000000 */
        /* <DEDUP_REMOVED lines=8> */
.L_x_87:
        /* <DEDUP_REMOVED lines=24> */
[----:B----4-:R-:W-:-:S04]  /*0630*/  @P4 IMAD.WIDE.U32 R10, R29, 0x10, R10 ;  /* 0x000000101d0a4825 */ /* 0x010fc800078e000a */
[----:B------:R-:W-:Y:S01]  /*0640*/  @P4 VIADD R29, R29, 0x80 ;  /* 0x000000801d1d4836 */ /* 0x000fe20000000000 */
[----:B------:R0:W5:Y:S03]  /*0650*/  @P4 LDG.E.128 R72, desc[UR6][R10.64] ;  /* 0x000000060a484981 */ /* 0x000166000c1e1d00 */
        /* <DEDUP_REMOVED lines=9> */
[----:B------:R-:W-:Y:S01]  /*06f0*/  CS2R R76, SRZ ;  /* 0x00000000004c7805 */ /* 0x000fe2000001ff00 */
[----:B------:R-:W-:Y:S01]  /*0700*/  IMAD.MOV.U32 R86, RZ, RZ, RZ ;  /* 0x000000ffff567224 */ /* 0x000fe200078e00ff */
[----:B------:R-:W-:-:S02]  /*0710*/  CS2R R84, SRZ ;  /* 0x0000000000547805 */ /* 0x000fc4000001ff00 */
[----:B------:R-:W-:Y:S01]  /*0720*/  CS2R R92, SRZ ;  /* 0x00000000005c7805 */ /* 0x000fe2000001ff00 */
[----:B------:R-:W-:Y:S01]  /*0730*/  IMAD.MOV.U32 R102, RZ, RZ, RZ ;  /* 0x000000ffff667224 */ /* 0x000fe200078e00ff */
[----:B------:R-:W-:Y:S02]  /*0740*/  CS2R R100, SRZ ;  /* 0x0000000000647805 */ /* 0x000fe4000001ff00 */
[----:B------:R-:W-:Y:S01]  /*0750*/  @P0 MOV R103, RZ ;  /* 0x000000ff00670202 */ /* 0x000fe20000000f00 */
[----:B------:R-:W-:Y:S01]  /*0760*/  @P1 IMAD.MOV.U32 R95, RZ, RZ, RZ ;  /* 0x000000ffff5f1224 */ /* 0x000fe200078e00ff */
[----:B------:R-:W-:Y:S01]  /*0770*/  @P2 MOV R87, RZ ;  /* 0x000000ff00572202 */ /* 0x000fe20000000f00 */
[----:B------:R-:W-:Y:S01]  /*0780*/  @P3 IMAD.MOV.U32 R79, RZ, RZ, RZ ;  /* 0x000000ffff4f3224 */ /* 0x000fe200078e00ff */
[----:B------:R-:W-:Y:S01]  /*0790*/  @P4 MOV R71, RZ ;  /* 0x000000ff00474202 */ /* 0x000fe20000000f00 */
[----:B------:R-:W-:Y:S01]  /*07a0*/  @P5 IMAD.MOV.U32 R63, RZ, RZ, RZ ;  /* 0x000000ffff3f5224 */ /* 0x000fe200078e00ff */
        /* <DEDUP_REMOVED lines=10> */
[----:B------:R-:W-:Y:S01]  /*0850*/  CS2R R68, SRZ ;  /* 0x0000000000447805 */ /* 0x000fe2000001ff00 */
[----:B------:R-:W-:Y:S01]  /*0860*/  IMAD.MOV.U32 R78, RZ, RZ, RZ ;  /* 0x000000ffff4e7224 */ /* 0x000fe200078e00ff */
[----:B------:R-:W-:-:S02]  /*0870*/  CS2R R76, SRZ ;  /* 0x00000000004c7805 */ /* 0x000fc4000001ff00 */
[----:B------:R-:W-:Y:S02]  /*0880*/  MOV R86, RZ ;  /* 0x000000ff00567202 */ /* 0x000fe40000000f00 */
[----:B------:R-:W-:Y:S01]  /*0890*/  CS2R R84, SRZ ;  /* 0x0000000000547805 */ /* 0x000fe2000001ff00 */
[----:B------:R-:W-:Y:S01]  /*08a0*/  IMAD.MOV.U32 R94, RZ, RZ, RZ ;  /* 0x000000ffff5e7224 */ /* 0x000fe200078e00ff */
[----:B------:R-:W-:Y:S02]  /*08b0*/  CS2R R92, SRZ ;  /* 0x00000000005c7805 */ /* 0x000fe4000001ff00 */
[----:B------:R-:W-:Y:S02]  /*08c0*/  MOV R102, RZ ;  /* 0x000000ff00667202 */ /* 0x000fe40000000f00 */
[----:B------:R-:W-:-:S07]  /*08d0*/  CS2R R100, SRZ ;  /* 0x0000000000647805 */ /* 0x000fce000001ff00 */
.L_x_88:
[----:B------:R-:W-:Y:S05]  /*08e0*/  BSYNC.RECONVERGENT B0 ;  /* 0x0000000000007941 */ /* 0x000fea0003800200 */
.L_x_86:
[----:B------:R-:W0:Y:S02]  /*08f0*/  LDCU UR4, c[0x0][0x384] ;  /* 0x00007080ff0477ac */ /* 0x000e240008000800 */
[----:B0-----:R-:W-:-:S13]  /*0900*/  ISETP.GE.AND P0, PT, R124, UR4, PT ;  /* 0x000000047c007c0c */ /* 0x001fda000bf06270 */
[----:B------:R-:W-:Y:S05]  /*0910*/  @P0 EXIT ;  /* 0x000000000000094d */ /* 0x000fea0003800000 */
[----:B------:R-:W-:Y:S01]  /*0920*/  SHF.R.S32.HI R27, RZ, 0x3, R27 ;  /* 0x00000003ff1b7819 */ /* 0x000fe2000001141b */
[----:B------:R-:W-:Y:S01]  /*0930*/  UPLOP3.LUT UP1, UPT, UPT, UPT, UPT, 0x40, 0x4 ;  /* 0x000000000004789c */ /* 0x000fe20003f2e870 */
[----:B-----5:R-:W-:Y:S01]  /*0940*/  PRMT R121, R55, 0x7632, R121 ;  /* 0x0000763237797816 */ /* 0x020fe20000000079 */
[----:B------:R-:W0:Y:S01]  /*0950*/  LDCU.U8 UR10, c[0x0][0x410] ;  /* 0x00008200ff0a77ac */ /* 0x000e220008000000 */
[C---:B------:R-:W-:Y:S01]  /*0960*/  LOP3.LUT R3, R27.reuse, 0x7f, RZ, 0xc0, !PT ;  /* 0x0000007f1b037812 */ /* 0x040fe200078ec0ff */
[----:B------:R-:W-:Y:S01]  /*0970*/  IMAD.SHL.U32 R27, R27, 0x2, RZ ;  /* 0x000000021b1b7824 */ /* 0x000fe200078e00ff */
[----:B------:R-:W-:Y:S01]  /*0980*/  PRMT R120, R59, 0x7632, R120 ;  /* 0x000076323b787816 */ /* 0x000fe20000000078 */
[----:B------:R-:W1:Y:S01]  /*0990*/  LDCU UR11, c[0x0][0x400] ;  /* 0x00008000ff0b77ac */ /* 0x000e620008000800 */
[----:B------:R-:W-:Y:S01]  /*09a0*/  PRMT R119, R54, 0x7632, R119 ;  /* 0x0000763236777816 */ /* 0x000fe20000000077 */
[----:B------:R-:W-:Y:S01]  /*09b0*/  IMAD R0, R0, -0x20, R3 ;  /* 0xffffffe000007824 */ /* 0x000fe200078e0203 */
[----:B------:R-:W-:Y:S01]  /*09c0*/  VIADDMNMX R3, R3, -R26, RZ, !PT ;  /* 0x8000001a03037246 */ /* 0x000fe200078001ff */
[----:B------:R-:W2:Y:S01]  /*09d0*/  LDCU.64 UR8, c[0x0][0x3a0] ;  /* 0x00007400ff0877ac */ /* 0x000ea20008000a00 */
[----:B------:R-:W-:-:S02]  /*09e0*/  LOP3.LUT R122, R27, 0xffffff00, RZ, 0xc0, !PT ;  /* 0xffffff001b7a7812 */ /* 0x000fc400078ec0ff */
[----:B------:R-:W-:Y:S02]  /*09f0*/  VIMNMX R3, PT, PT, R3, 0x20, PT ;  /* 0x0000002003037848 */ /* 0x000fe40003fe0100 */
[----:B------:R-:W-:Y:S02]  /*0a00*/  VIMNMX R0, PT, PT, RZ, R0, !PT ;  /* 0x00000000ff007248 */ /* 0x000fe40007fe0100 */
[----:B------:R-:W-:Y:S02]  /*0a10*/  LEA R3, R3, R122, 0x3 ;  /* 0x0000007a03037211 */ /* 0x000fe400078e18ff */
[----:B------:R-:W-:Y:S02]  /*0a20*/  VIMNMX R5, PT, PT, R0, 0x20, PT ;  /* 0x0000002000057848 */ /* 0x000fe40003fe0100 */
[----:B------:R-:W-:Y:S02]  /*0a30*/  I2FP.F32.U32 R11, R3 ;  /* 0x00000003000b7245 */ /* 0x000fe40000201000 */
[----:B------:R-:W-:Y:S01]  /*0a40*/  PRMT R118, R58, 0x7632, R118 ;  /* 0x000076323a767816 */ /* 0x000fe20000000076 */
[----:B------:R-:W-:Y:S01]  /*0a50*/  IMAD R122, R5, 0x8, R122 ;  /* 0x00000008057a7824 */ /* 0x000fe200078e027a */
[----:B------:R-:W-:-:S02]  /*0a60*/  PRMT R117, R53, 0x7632, R117 ;  /* 0x0000763235757816 */ /* 0x000fc40000000075 */
[----:B------:R-:W3:Y:S01]  /*0a70*/  MUFU.RCP R11, R11 ;  /* 0x0000000b000b7308 */ /* 0x000ee20000001000 */
        /* <DEDUP_REMOVED lines=50> */
[----:B0123--:R-:W-:-:S07]  /*0da0*/  PRMT R0, R104, 0x7632, R0 ;  /* 0x0000763268007816 */ /* 0x00ffce0000000000 */
.L_x_142:
[----:B------:R-:W0:Y:S08]  /*0db0*/  LDC.64 R108, c[0x0][0x3f0] ;  /* 0x0000fc00ff6c7b82 */ /* 0x000e300000000a00 */
[----:B------:R-:W1:Y:S01]  /*0dc0*/  LDC R239, c[0x0][0x388] ;  /* 0x0000e200ffef7b82 */ /* 0x000e620000000800 */
[----:B0-----:R-:W-:-:S07]  /*0dd0*/  IMAD.WIDE R110, R124, 0x4, R108 ;  /* 0x000000047c6e7825 */ /* 0x001fce00078e026c */
[----:B------:R-:W0:Y:S01]  /*0de0*/  LDC.64 R108, c[0x0][0x3f8] ;  /* 0x0000fe00ff6c7b82 */ /* 0x000e220000000a00 */
[----:B------:R-:W2:Y:S01]  /*0df0*/  LDG.E R134, desc[UR6][R110.64] ;  /* 0x000000066e867981 */ /* 0x000ea2000c1e1900 */
[----:B0-----:R-:W-:-:S05]  /*0e00*/  IMAD.WIDE R108, R124, 0x4, R108 ;  /* 0x000000047c6c7825 */ /* 0x001fca00078e026c */
[----:B------:R0:W5:Y:S01]  /*0e10*/  LDG.E R126, desc[UR6][R108.64] ;  /* 0x000000066c7e7981 */ /* 0x000162000c1e1900 */
[----:B------:R-:W-:Y:S01]  /*0e20*/  ISETP.GE.U32.AND P0, PT, R123, 0x80, PT ;  /* 0x000000807b00780c */ /* 0x000fe20003f06070 */
[----:B------:R-:W-:Y:S01]  /*0e30*/  BSSY.RECONVERGENT B0, `(.L_x_89) ;  /* 0x0000083000007945 */ /* 0x000fe20003800200 */
[----:B------:R-:W-:Y:S01]  /*0e40*/  IMAD.MOV.U32 R136, RZ, RZ, RZ ;  /* 0x000000ffff887224 */ /* 0x000fe200078e00ff */
[----:B------:R-:W3:Y:S01]  /*0e50*/  S2R R128, SR_TID.X ;  /* 0x0000000000807919 */ /* 0x000ee20000002100 */
[----:B--2---:R-:W-:-:S13]  /*0e60*/  ISETP.GE.AND P5, PT, R134, 0x1, PT ;  /* 0x000000018600780c */ /* 0x004fda0003fa6270 */
[----:B------:R-:W-:-:S05]  /*0e70*/  @P5 IADD3 R130, PT, PT, R134, -0x1, RZ ;  /* 0xffffffff86825810 */ /* 0x000fca0007ffe0ff */
[-C--:B-1----:R-:W-:Y:S02]  /*0e80*/  @P5 IMAD R132, R130, R239.reuse, RZ ;  /* 0x000000ef82845224 */ /* 0x082fe400078e02ff */
[----:B------:R-:W-:-:S03]  /*0e90*/  IMAD R130, R124, R239, RZ ;  /* 0x000000ef7c827224 */ /* 0x000fc600078e02ff */
[----:B------:R-:W-:Y:S02]  /*0ea0*/  @P5 SHF.R.S32.HI R237, RZ, 0x1f, R132 ;  /* 0x0000001fffed5819 */ /* 0x000fe40000011484 */
[----:B------:R-:W-:Y:S02]  /*0eb0*/  SHF.R.S32.HI R111, RZ, 0x1f, R130 ;  /* 0x0000001fff6f7819 */ /* 0x000fe40000011482 */
[----:B------:R-:W-:Y:S02]  /*0ec0*/  @P5 LEA.HI R237, R237, R132, RZ, 0x3 ;  /* 0x00000084eded5211 */ /* 0x000fe400078f18ff */
[----:B------:R-:W-:Y:S02]  /*0ed0*/  LEA.HI R111, R111, R130, RZ, 0x3 ;  /* 0x000000826f6f7211 */ /* 0x000fe400078f18ff */
[-C--:B---3--:R-:W-:Y:S02]  /*0ee0*/  @P5 LEA.HI.SX32 R136, R237, R128.reuse, 0x1d ;  /* 0x00000080ed885211 */ /* 0x088fe400078feaff */
[----:B------:R-:W-:Y:S01]  /*0ef0*/  LEA.HI.SX32 R241, R111, R128, 0x1d ;  /* 0x000000806ff17211 */ /* 0x000fe200078feaff */
[----:B0-----:R-:W-:Y:S06]  /*0f00*/  @!P0 BRA `(.L_x_90) ;  /* 0x0000000400d48947 */ /* 0x001fec0003800000 */
[----:B------:R-:W-:-:S04]  /*0f10*/  UISETP.NE.U32.AND UP0, UPT, UR8, URZ, UPT ;  /* 0x000000ff0800728c */ /* 0x000fc8000bf05070 */
[----:B------:R-:W-:Y:S01]  /*0f20*/  UISETP.NE.AND.EX UP0, UPT, UR9, URZ, UPT, UP0 ;  /* 0x000000ff0900728c */ /* 0x000fe2000bf05300 */
[----:B------:R-:W-:Y:S10]  /*0f30*/  @!P5 BRA `(.L_x_91) ;  /* 0x00000000000cd947 */ /* 0x000ff40003800000 */
[----:B------:R-:W0:Y:S02]  /*0f40*/  LDC.64 R48, c[0x0][0x390] ;  /* 0x0000e400ff307b82 */ /* 0x000e240000000a00 */
[----:B0-----:R-:W-:-:S06]  /*0f50*/  IMAD.WIDE.U32 R48, R136, 0x10, R48 ;  /* 0x0000001088307825 */ /* 0x001fcc00078e0030 */
[----:B------:R-:W5:Y:S02]  /*0f60*/  LDG.E.128 R48, desc[UR6][R48.64] ;  /* 0x0000000630307981 */ /* 0x000f64000c1e1d00 */
.L_x_91:
[----:B------:R-:W-:Y:S05]  /*0f70*/  BRA.U !UP0, `(.L_x_92) ;  /* 0x0000000108e47547 */ /* 0x000fea000b800000 */
[----:B------:R-:W0:Y:S02]  /*0f80*/  LDC.64 R108, c[0x0][0x3a0] ;  /* 0x0000e800ff6c7b82 */ /* 0x000e240000000a00 */
[----:B0-----:R-:W-:-:S06]  /*0f90*/  IMAD.WIDE.U32 R108, R241, 0x10, R108 ;  /* 0x00000010f16c7825 */ /* 0x001fcc00078e006c */
[----:B------:R-:W2:Y:S01]  /*0fa0*/  LDG.E.128 R108, desc[UR6][R108.64] ;  /* 0x000000066c6c7981 */ /* 0x000ea2000c1e1d00 */
[----:B------:R-:W-:-:S13]  /*0fb0*/  ISETP.GT.AND P1, PT, R134, RZ, PT ;  /* 0x000000ff8600720c */ /* 0x000fda0003f24270 */
[----:B------:R-:W0:Y:S01]  /*0fc0*/  @P1 LDC R148, c[0x0][0x40c] ;  /* 0x00010300ff941b82 */ /* 0x000e220000000800 */
[----:B-----5:R-:W-:Y:S02]  /*0fd0*/  @P1 PRMT R130, R48, 0x7632, R130 ;  /* 0x0000763230821816 */ /* 0x020fe40000000082 */
[C---:B------:R-:W-:Y:S02]  /*0fe0*/  @P1 SHF.L.U32 R138, R49.reuse, 0x10, RZ ;  /* 0x00000010318a1819 */ /* 0x040fe400000006ff */
[----:B------:R-:W-:Y:S01]  /*0ff0*/  @P1 PRMT R140, R49, 0x7632, R140 ;  /* 0x00007632318c1816 */ /* 0x000fe2000000008c */
[----:B------:R-:W-:Y:S02]  /*1000*/  @P1 IMAD.U32 R132, R130, 0x10000, RZ ;  /* 0x0001000082841824 */ /* 0x000fe400078e00ff */
[----:B------:R-:W1:Y:S01]  /*1010*/  @P1 LDC R146, c[0x0][0x40c] ;  /* 0x00010300ff921b82 */ /* 0x000e620000000800 */
[----:B------:R-:W-:-:S07]  /*1020*/  @P1 SHF.L.U32 R140, R140, 0x10, RZ ;  /* 0x000000108c8c1819 */ /* 0x000fce00000006ff */
[----:B------:R-:W3:Y:S08]  /*1030*/  @P1 LDC R150, c[0x0][0x40c] ;  /* 0x00010300ff961b82 */ /* 0x000ef00000000800 */
[----:B------:R-:W4:Y:S08]  /*1040*/  @P1 LDC R152, c[0x0][0x40c] ;  /* 0x00010300ff981b82 */ /* 0x000f300000000800 */
[----:B------:R-:W4:Y:S08]  /*1050*/  @P1 LDC R154, c[0x0][0x40c] ;  /* 0x00010300ff9a1b82 */ /* 0x000f300000000800 */
[----:B------:R-:W4:Y:S08]  /*1060*/  @P1 LDC R156, c[0x0][0x40c] ;  /* 0x00010300ff9c1b82 */ /* 0x000f300000000800 */
[----:B------:R-:W4:Y:S08]  /*1070*/  @P1 LDC R144, c[0x0][0x40c] ;  /* 0x00010300ff901b82 */ /* 0x000f300000000800 */
[----:B------:R-:W4:Y:S01]  /*1080*/  @P1 LDC R158, c[0x0][0x40c] ;  /* 0x00010300ff9e1b82 */ /* 0x000f220000000800 */
[----:B--2---:R-:W-:Y:S01]  /*1090*/  IMAD.U32 R157, R109, 0x10000, RZ ;  /* 0x000100006d9d7824 */ /* 0x004fe200078e00ff */
[----:B------:R-:W-:-:S02]  /*10a0*/  PRMT R130, R108, 0x7632, R130 ;  /* 0x000076326c827816 */ /* 0x000fc40000000082 */
[----:B------:R-:W-:Y:S01]  /*10b0*/  PRMT R109, R109, 0x7632, R109 ;  /* 0x000076326d6d7816 */ /* 0x000fe2000000006d */
[----:B0-----:R-:W-:Y:S01]  /*10c0*/  @P1 FFMA.FTZ R157, R138, R148, R157 ;  /* 0x000000948a9d1223 */ /* 0x001fe2000001009d */
[C---:B------:R-:W-:Y:S01]  /*10d0*/  SHF.L.U32 R209, R111.reuse, 0x10, RZ ;  /* 0x000000106fd17819 */ /* 0x040fe200000006ff */
[----:B------:R-:W-:Y:S01]  /*10e0*/  IMAD.U32 R159, R130, 0x10000, RZ ;  /* 0x00010000829f7824 */ /* 0x000fe200078e00ff */
[----:B------:R-:W-:Y:S01]  /*10f0*/  PRMT R142, R111, 0x7632, R142 ;  /* 0x000076326f8e7816 */ /* 0x000fe2000000008e */
[----:B------:R-:W-:Y:S01]  /*1100*/  IMAD.U32 R155, R109, 0x10000, RZ ;  /* 0x000100006d9b7824 */ /* 0x000fe200078e00ff */
[----:B------:R-:W-:Y:S01]  /*1110*/  PRMT R109, R110, 0x7632, R109 ;  /* 0x000076326e6d7816 */ /* 0x000fe2000000006d */
[----:B-1----:R-:W-:Y:S01]  /*1120*/  @P1 FFMA.FTZ R159, R132, R146, R159 ;  /* 0x00000092849f1223 */ /* 0x002fe2000001009f */
[----:B------:R-:W-:Y:S01]  /*1130*/  @P1 PRMT R111, R50, 0x7632, R111 ;  /* 0x00007632326f1816 */ /* 0x000fe2000000006f */
[----:B------:R-:W-:Y:S01]  /*1140*/  IMAD.U32 R205, R142, 0x10000, RZ ;  /* 0x000100008ecd7824 */ /* 0x000fe200078e00ff */
[----:B------:R-:W-:Y:S01]  /*1150*/  @P1 PRMT R138, R51, 0x7632, R138 ;  /* 0x00007632338a1816 */ /* 0x000fe2000000008a */
[----:B------:R-:W-:Y:S01]  /*1160*/  IMAD.U32 R211, R109, 0x10000, RZ ;  /* 0x000100006dd37824 */ /* 0x000fe200078e00ff */
[----:B------:R-:W-:Y:S01]  /*1170*/  SHF.L.U32 R207, R108, 0x10, RZ ;  /* 0x000000106ccf7819 */ /* 0x000fe200000006ff */
[----:B------:R-:W-:Y:S01]  /*1180*/  @P1 IMAD.U32 R108, R48, 0x10000, RZ ;  /* 0x00010000306c1824 */ /* 0x000fe200078e00ff */
[----:B------:R-:W-:Y:S01]  /*1190*/  SHF.L.U32 R213, R110, 0x10, RZ ;  /* 0x000000106ed57819 */ /* 0x000fe200000006ff */
[----:B------:R-:W-:Y:S01]  /*11a0*/  @P1 IMAD.U32 R110, R50, 0x10000, RZ ;  /* 0x00010000326e1824 */ /* 0x000fe200078e00ff */
[----:B------:R-:W-:Y:S01]  /*11b0*/  @P1 SHF.L.U32 R132, R51, 0x10, RZ ;  /* 0x0000001033841819 */ /* 0x000fe200000006ff */
[----:B---3--:R-:W-:Y:S01]  /*11c0*/  @P1 FFMA.FTZ R155, R140, R150, R155 ;  /* 0x000000968c9b1223 */ /* 0x008fe2000001009b */
[----:B------:R-:W-:Y:S01]  /*11d0*/  @P1 SHF.L.U32 R130, R111, 0x10, RZ ;  /* 0x000000106f821819 */ /* 0x000fe200000006ff */
[----:B----4-:R-:W-:Y:S01]  /*11e0*/  @P1 FFMA.FTZ R213, R110, R152, R213 ;  /* 0x000000986ed51223 */ /* 0x010fe200000100d5 */
[----:B------:R-:W-:Y:S01]  /*11f0*/  @P1 SHF.L.U32 R138, R138, 0x10, RZ ;  /* 0x000000108a8a1819 */ /* 0x000fe200000006ff */
[----:B------:R-:W-:Y:S01]  /*1200*/  @P1 FFMA.FTZ R209, R132, R156, R209 ;  /* 0x0000009c84d11223 */ /* 0x000fe200000100d1 */
[----:B------:R-:W-:Y:S01]  /*1210*/  @P1 FFMA.FTZ R207, R108, R144, R207 ;  /* 0x000000906ccf1223 */ /* 0x000fe200000100cf */
[----:B------:R-:W-:Y:S01]  /*1220*/  @P1 FFMA.FTZ R211, R130, R154, R211 ;  /* 0x0000009a82d31223 */ /* 0x000fe200000100d3 */
[----:B------:R-:W-:Y:S01]  /*1230*/  F2FP.BF16.F32.PACK_AB R109, RZ, R157 ;  /* 0x0000009dff6d723e */ /* 0x000fe200000010ff */
[----:B------:R-:W-:Y:S01]  /*1240*/  @P1 FFMA.FTZ R205, R138, R158, R205 ;  /* 0x0000009e8acd1223 */ /* 0x000fe200000100cd */
[----:B------:R-:W-:-:S02]  /*1250*/  F2FP.BF16.F32.PACK_AB R110, RZ, R155 ;  /* 0x0000009bff6e723e */ /* 0x000fc400000010ff */
[----:B------:R-:W-:Y:S02]  /*1260*/  F2FP.BF16.F32.PACK_AB R130, RZ, R159 ;  /* 0x0000009fff82723e */ /* 0x000fe400000010ff */
[----:B------:R-:W-:Y:S02]  /*1270*/  F2FP.BF16.F32.PACK_AB R132, RZ, R213 ;  /* 0x000000d5ff84723e */ /* 0x000fe400000010ff */
[----:B------:R-:W-:Y:S02]  /*1280*/  F2FP.BF16.F32.PACK_AB R138, RZ, R211 ;  /* 0x000000d3ff8a723e */ /* 0x000fe400000010ff */
[----:B------:R-:W-:Y:S02]  /*1290*/  F2FP.BF16.F32.PACK_AB R140, RZ, R209 ;  /* 0x000000d1ff8c723e */ /* 0x000fe400000010ff */
[----:B------:R-:W-:Y:S02]  /*12a0*/  F2FP.BF16.F32.PACK_AB R108, RZ, R207 ;  /* 0x000000cfff6c723e */ /* 0x000fe400000010ff */
[----:B------:R-:W-:-:S02]  /*12b0*/  F2FP.BF16.F32.PACK_AB R111, RZ, R205 ;  /* 0x000000cdff6f723e */ /* 0x000fc400000010ff */
[----:B------:R-:W-:Y:S02]  /*12c0*/  PRMT R109, R109, 0x5410, R110 ;  /* 0x000054106d6d7816 */ /* 0x000fe4000000006e */
[----:B------:R-:W-:Y:S02]  /*12d0*/  PRMT R110, R132, 0x5410, R138 ;  /* 0x00005410846e7816 */ /* 0x000fe4000000008a */
[----:B------:R-:W-:Y:S02]  /*12e0*/  PRMT R108, R108, 0x5410, R130 ;  /* 0x000054106c6c7816 */ /* 0x000fe40000000082 */
[----:B------:R-:W-:Y:S01]  /*12f0*/  PRMT R111, R140, 0x5410, R111 ;  /* 0x000054108c6f7816 */ /* 0x000fe2000000006f */
[----:B------:R-:W-:Y:S06]  /*1300*/  BRA `(.L_x_93) ;  /* 0x0000000000c07947 */ /* 0x000fec0003800000 */
.L_x_92:
[----:B------:R-:W0:Y:S01]  /*1310*/  @P5 LDC R111, c[0x0][0x40c] ;  /* 0x00010300ff6f5b82 */ /* 0x000e220000000800 */
[----:B-----5:R-:W-:Y:S01]  /*1320*/  @P5 PRMT R108, R48, 0x7632, R108 ;  /* 0x00007632306c5816 */ /* 0x020fe2000000006c */
[----:B------:R-:W-:Y:S01]  /*1330*/  HFMA2 R159, -RZ, RZ, 0, 0 ;  /* 0x00000000ff9f7431 */ /* 0x000fe200000001ff */
[----:B------:R-:W-:Y:S01]  /*1340*/  @P5 PRMT R109, R49, 0x7632, R109 ;  /* 0x00007632316d5816 */ /* 0x000fe2000000006d */
[----:B------:R-:W-:Y:S01]  /*1350*/  IMAD.MOV.U32 R155, RZ, RZ, RZ ;  /* 0x000000ffff9b7224 */ /* 0x000fe200078e00ff */
[----:B------:R-:W-:Y:S01]  /*1360*/  @P5 PRMT R110, R50, 0x7632, R110 ;  /* 0x00007632326e5816 */ /* 0x000fe2000000006e */
[----:B------:R-:W-:Y:S01]  /*1370*/  @P5 IMAD.U32 R108, R108, 0x10000, RZ ;  /* 0x000100006c6c5824 */ /* 0x000fe200078e00ff */
[----:B------:R-:W-:Y:S01]  /*1380*/  @P5 SHF.L.U32 R109, R109, 0x10, RZ ;  /* 0x000000106d6d5819 */ /* 0x000fe200000006ff */
[----:B------:R-:W1:Y:S01]  /*1390*/  @P5 LDC R132, c[0x0][0x40c] ;  /* 0x00010300ff845b82 */ /* 0x000e620000000800 */
[----:B------:R-:W-:Y:S01]  /*13a0*/  MOV R211, RZ ;  /* 0x000000ff00d37202 */ /* 0x000fe20000000f00 */
[----:B------:R-:W-:-:S02]  /*13b0*/  @P5 IMAD.U32 R110, R110, 0x10000, RZ ;  /* 0x000100006e6e5824 */ /* 0x000fc400078e00ff */
[----:B------:R-:W-:Y:S02]  /*13c0*/  HFMA2 R205, -RZ, RZ, 0, 0 ;  /* 0x00000000ffcd7431 */ /* 0x000fe400000001ff */
[----:B------:R-:W-:Y:S02]  /*13d0*/  IMAD.MOV.U32 R207, RZ, RZ, RZ ;  /* 0x000000ffffcf7224 */ /* 0x000fe400078e00ff */
[----:B------:R-:W-:Y:S01]  /*13e0*/  HFMA2 R209, -RZ, RZ, 0, 0 ;  /* 0x00000000ffd17431 */ /* 0x000fe200000001ff */
[----:B------:R-:W-:Y:S01]  /*13f0*/  MOV R213, RZ ;  /* 0x000000ff00d57202 */ /* 0x000fe20000000f00 */
[----:B------:R-:W2:Y:S08]  /*1400*/  @P5 LDC R157, c[0x0][0x40c] ;  /* 0x00010300ff9d5b82 */ /* 0x000eb00000000800 */
[----:B------:R-:W3:Y:S01]  /*1410*/  @P5 LDC R130, c[0x0][0x40c] ;  /* 0x00010300ff825b82 */ /* 0x000ee20000000800 */
[----:B0-----:R-:W-:Y:S01]  /*1420*/  @P5 FMUL.FTZ R159, R108, R111 ;  /* 0x0000006f6c9f5220 */ /* 0x001fe20000410000 */
[----:B------:R-:W-:Y:S01]  /*1430*/  @P5 PRMT R108, R51, 0x7632, R108 ;  /* 0x00007632336c5816 */ /* 0x000fe2000000006c */
[----:B------:R-:W-:-:S04]  /*1440*/  @P5 IMAD.U32 R111, R50, 0x10000, RZ ;  /* 0x00010000326f5824 */ /* 0x000fc800078e00ff */
[----:B------:R-:W-:Y:S01]  /*1450*/  @P5 IMAD.U32 R108, R108, 0x10000, RZ ;  /* 0x000100006c6c5824 */ /* 0x000fe200078e00ff */
[----:B------:R-:W0:Y:S01]  /*1460*/  @P5 LDC R237, c[0x0][0x40c] ;  /* 0x00010300ffed5b82 */ /* 0x000e220000000800 */
[----:B-1----:R-:W-:Y:S01]  /*1470*/  @P5 FMUL.FTZ R155, R109, R132 ;  /* 0x000000846d9b5220 */ /* 0x002fe20000410000 */
[----:B------:R-:W-:Y:S01]  /*1480*/  @P5 SHF.L.U32 R109, R48, 0x10, RZ ;  /* 0x00000010306d5819 */ /* 0x000fe200000006ff */
[----:B------:R-:W-:-:S05]  /*1490*/  @P5 IMAD.U32 R132, R51, 0x10000, RZ ;  /* 0x0001000033845824 */ /* 0x000fca00078e00ff */
[----:B------:R-:W1:Y:S01]  /*14a0*/  @P5 LDC R245, c[0x0][0x40c] ;  /* 0x00010300fff55b82 */ /* 0x000e620000000800 */
[----:B--2---:R-:W-:Y:S01]  /*14b0*/  @P5 FMUL.FTZ R211, R110, R157 ;  /* 0x0000009d6ed35220 */ /* 0x004fe20000410000 */
[----:B------:R-:W-:Y:S01]  /*14c0*/  @P5 SHF.L.U32 R110, R49, 0x10, RZ ;  /* 0x00000010316e5819 */ /* 0x000fe200000006ff */
[----:B------:R-:W-:-:S05]  /*14d0*/  IMAD.MOV.U32 R157, RZ, RZ, RZ ;  /* 0x000000ffff9d7224 */ /* 0x000fca00078e00ff */
[----:B------:R-:W2:Y:S01]  /*14e0*/  @P5 LDC R138, c[0x0][0x40c] ;  /* 0x00010300ff8a5b82 */ /* 0x000ea20000000800 */
[----:B---3--:R-:W-:Y:S01]  /*14f0*/  @P5 FMUL.FTZ R207, R109, R130 ;  /* 0x000000826dcf5220 */ /* 0x008fe20000410000 */
[----:B------:R-:W-:-:S06]  /*1500*/  F2FP.BF16.F32.PACK_AB R109, RZ, R159 ;  /* 0x0000009fff6d723e */ /* 0x000fcc00000010ff */
[----:B------:R-:W3:Y:S01]  /*1510*/  @P5 LDC R243, c[0x0][0x40c] ;  /* 0x00010300fff35b82 */ /* 0x000ee20000000800 */
[----:B0-----:R-:W-:-:S05]  /*1520*/  @P5 FMUL.FTZ R157, R110, R237 ;  /* 0x000000ed6e9d5220 */ /* 0x001fca0000410000 */
[----:B------:R-:W-:Y:S01]  /*1530*/  F2FP.BF16.F32.PACK_AB R110, RZ, R157 ;  /* 0x0000009dff6e723e */ /* 0x000fe200000010ff */
[----:B-1----:R-:W-:Y:S01]  /*1540*/  @P5 FMUL.FTZ R205, R108, R245 ;  /* 0x000000f56ccd5220 */ /* 0x002fe20000410000 */
[----:B------:R-:W-:-:S04]  /*1550*/  F2FP.BF16.F32.PACK_AB R108, RZ, R207 ;  /* 0x000000cfff6c723e */ /* 0x000fc800000010ff */
[----:B------:R-:W-:Y:S02]  /*1560*/  F2FP.BF16.F32.PACK_AB R140, RZ, R205 ;  /* 0x000000cdff8c723e */ /* 0x000fe400000010ff */
[----:B------:R-:W-:Y:S01]  /*1570*/  PRMT R108, R108, 0x5410, R109 ;  /* 0x000054106c6c7816 */ /* 0x000fe2000000006d */
[----:B--2---:R-:W-:Y:S01]  /*1580*/  @P5 FMUL.FTZ R213, R111, R138 ;  /* 0x0000008a6fd55220 */ /* 0x004fe20000410000 */
[----:B------:R-:W-:-:S04]  /*1590*/  F2FP.BF16.F32.PACK_AB R111, RZ, R155 ;  /* 0x0000009bff6f723e */ /* 0x000fc800000010ff */
[----:B------:R-:W-:Y:S02]  /*15a0*/  F2FP.BF16.F32.PACK_AB R130, RZ, R213 ;  /* 0x000000d5ff82723e */ /* 0x000fe400000010ff */
[----:B------:R-:W-:Y:S01]  /*15b0*/  PRMT R109, R110, 0x5410, R111 ;  /* 0x000054106e6d7816 */ /* 0x000fe2000000006f */
[----:B---3--:R-:W-:Y:S01]  /*15c0*/  @P5 FMUL.FTZ R209, R132, R243 ;  /* 0x000000f384d15220 */ /* 0x008fe20000410000 */
[----:B------:R-:W-:-:S04]  /*15d0*/  F2FP.BF16.F32.PACK_AB R132, RZ, R211 ;  /* 0x000000d3ff84723e */ /* 0x000fc800000010ff */
[----:B------:R-:W-:Y:S02]  /*15e0*/  F2FP.BF16.F32.PACK_AB R138, RZ, R209 ;  /* 0x000000d1ff8a723e */ /* 0x000fe400000010ff */
[----:B------:R-:W-:Y:S02]  /*15f0*/  PRMT R110, R130, 0x5410, R132 ;  /* 0x00005410826e7816 */ /* 0x000fe40000000084 */
[----:B------:R-:W-:-:S07]  /*1600*/  PRMT R111, R138, 0x5410, R140 ;  /* 0x000054108a6f7816 */ /* 0x000fce000000008c */
.L_x_93:
[----:B------:R-:W0:Y:S01]  /*1610*/  LDC.64 R236, c[0x0][0x3a8] ;  /* 0x0000ea00ffec7b82 */ /* 0x000e220000000a00 */
[----:B------:R-:W-:Y:S01]  /*1620*/  IADD3 R136, PT, PT, R136, 0x80, RZ ;  /* 0x0000008088887810 */ /* 0x000fe20007ffe0ff */
[----:B0-----:R-:W-:-:S04]  /*1630*/  IMAD.WIDE.U32 R236, R241, 0x10, R236 ;  /* 0x00000010f1ec7825 */ /* 0x001fc800078e00ec */
[----:B------:R-:W-:Y:S01]  /*1640*/  VIADD R241, R241, 0x80 ;  /* 0x00000080f1f17836 */ /* 0x000fe20000000000 */
[----:B------:R0:W-:Y:S06]  /*1650*/  STG.E.128 desc[UR6][R236.64], R108 ;  /* 0x0000006cec007986 */ /* 0x0001ec000c101d06 */
.L_x_90:
[----:B------:R-:W-:Y:S05]  /*1660*/  BSYNC.RECONVERGENT B0 ;  /* 0x0000000000007941 */ /* 0x000fea0003800200 */
.L_x_89:
[----:B------:R-:W-:Y:S01]  /*1670*/  ISETP.GE.U32.AND P1, PT, R123, 0x100, PT ;  /* 0x000001007b00780c */ /* 0x000fe20003f26070 */
[----:B------:R-:W-:Y:S03]  /*1680*/  BSSY.RECONVERGENT B0, `(.L_x_94) ;  /* 0x0000078000007945 */ /* 0x000fe60003800200 */
[----:B------:R-:W-:-:S09]  /*1690*/  P2R R130, PR, RZ, 0x2 ;  /* 0x00000002ff827803 */ /* 0x000fd20000000000 */
[----:B------:R-:W-:Y:S05]  /*16a0*/  @!P1 BRA `(.L_x_95) ;  /* 0x0000000400d49947 */ /* 0x000fea0003800000 */
[----:B------:R-:W-:-:S04]  /*16b0*/  UISETP.NE.U32.AND UP0, UPT, UR8, URZ, UPT ;  /* 0x000000ff0800728c */ /* 0x000fc8000bf05070 */
[----:B------:R-:W-:Y:S01]  /*16c0*/  UISETP.NE.AND.EX UP0, UPT, UR9, URZ, UPT, UP0 ;  /* 0x000000ff0900728c */ /* 0x000fe2000bf05300 */
[----:B------:R-:W-:Y:S10]  /*16d0*/  @!P5 BRA `(.L_x_96) ;  /* 0x00000000000cd947 */ /* 0x000ff40003800000 */
[----:B------:R-:W1:Y:S02]  /*16e0*/  LDC.64 R48, c[0x0][0x390] ;  /* 0x0000e400ff307b82 */ /* 0x000e640000000a00 */
[----:B-1----:R-:W-:-:S06]  /*16f0*/  IMAD.WIDE.U32 R48, R136, 0x10, R48 ;  /* 0x0000001088307825 */ /* 0x002fcc00078e0030 */
[----:B------:R-:W5:Y:S02]  /*1700*/  LDG.E.128 R48, desc[UR6][R48.64] ;  /* 0x0000000630307981 */ /* 0x000f64000c1e1d00 */
.L_x_96:
[----:B------:R-:W-:Y:S05]  /*1710*/  BRA.U !UP0, `(.L_x_97) ;  /* 0x0000000108e47547 */ /* 0x000fea000b800000 */
[----:B0-----:R-:W0:Y:S02]  /*1720*/  LDC.64 R108, c[0x0][0x3a0] ;  /* 0x0000e800ff6c7b82 */ /* 0x001e240000000a00 */
[----:B0-----:R-:W-:-:S06]  /*1730*/  IMAD.WIDE.U32 R108, R241, 0x10, R108 ;  /* 0x00000010f16c7825 */ /* 0x001fcc00078e006c */
[----:B------:R-:W2:Y:S01]  /*1740*/  LDG.E.128 R108, desc[UR6][R108.64] ;  /* 0x000000066c6c7981 */ /* 0x000ea2000c1e1d00 */
[----:B------:R-:W-:-:S13]  /*1750*/  ISETP.GT.AND P1, PT, R134, RZ, PT ;  /* 0x000000ff8600720c */ /* 0x000fda0003f24270 */
[----:B------:R-:W0:Y:S01]  /*1760*/  @P1 LDC R150, c[0x0][0x40c] ;  /* 0x00010300ff961b82 */ /* 0x000e220000000800 */
[----:B-----5:R-:W-:Y:S02]  /*1770*/  @P1 PRMT R132, R48, 0x7632, R132 ;  /* 0x0000763230841816 */ /* 0x020fe40000000084 */
[C---:B------:R-:W-:Y:S02]  /*1780*/  @P1 PRMT R140, R49.reuse, 0x7632, R140 ;  /* 0x00007632318c1816 */ /* 0x040fe4000000008c */
[----:B------:R-:W-:Y:S01]  /*1790*/  @P1 SHF.L.U32 R146, R49, 0x10, RZ ;  /* 0x0000001031921819 */ /* 0x000fe200000006ff */
[----:B------:R-:W-:Y:S01]  /*17a0*/  @P1 IMAD.U32 R138, R132, 0x10000, RZ ;  /* 0x00010000848a1824 */ /* 0x000fe200078e00ff */
[----:B------:R-:W-:Y:S01]  /*17b0*/  @P1 SHF.L.U32 R140, R140, 0x10, RZ ;  /* 0x000000108c8c1819 */ /* 0x000fe200000006ff */
[----:B------:R-:W1:Y:S08]  /*17c0*/  @P1 LDC R144, c[0x0][0x40c] ;  /* 0x00010300ff901b82 */ /* 0x000e700000000800 */
[----:B------:R-:W3:Y:S08]  /*17d0*/  @P1 LDC R148, c[0x0][0x40c] ;  /* 0x00010300ff941b82 */ /* 0x000ef00000000800 */
[----:B------:R-:W4:Y:S08]  /*17e0*/  @P1 LDC R152, c[0x0][0x40c] ;  /* 0x00010300ff981b82 */ /* 0x000f300000000800 */
[----:B------:R-:W4:Y:S08]  /*17f0*/  @P1 LDC R154, c[0x0][0x40c] ;  /* 0x00010300ff9a1b82 */ /* 0x000f300000000800 */
[----:B------:R-:W4:Y:S08]  /*1800*/  @P1 LDC R156, c[0x0][0x40c] ;  /* 0x00010300ff9c1b82 */ /* 0x000f300000000800 */
[----:B------:R-:W4:Y:S08]  /*1810*/  @P1 LDC R142, c[0x0][0x40c] ;  /* 0x00010300ff8e1b82 */ /* 0x000f300000000800 */
[----:B------:R-:W4:Y:S01]  /*1820*/  @P1 LDC R158, c[0x0][0x40c] ;  /* 0x00010300ff9e1b82 */ /* 0x000f220000000800 */
[C---:B--2---:R-:W-:Y:S01]  /*1830*/  IMAD.U32 R151, R109.reuse, 0x10000, RZ ;  /* 0x000100006d977824 */ /* 0x044fe200078e00ff */
[----:B------:R-:W-:-:S02]  /*1840*/  PRMT R109, R109, 0x7632, R109 ;  /* 0x000076326d6d7816 */ /* 0x000fc4000000006d */
[----:B------:R-:W-:Y:S01]  /*1850*/  PRMT R132, R108, 0x7632, R132 ;  /* 0x000076326c847816 */ /* 0x000fe20000000084 */
[----:B---3--:R-:W-:Y:S01]  /*1860*/  @P1 FFMA.FTZ R151, R146, R148, R151 ;  /* 0x0000009492971223 */ /* 0x008fe20000010097 */
[C---:B------:R-:W-:Y:S01]  /*1870*/  SHF.L.U32 R203, R110.reuse, 0x10, RZ ;  /* 0x000000106ecb7819 */ /* 0x040fe200000006ff */
[----:B------:R-:W-:Y:S01]  /*1880*/  IMAD.U32 R149, R109, 0x10000, RZ ;  /* 0x000100006d957824 */ /* 0x000fe200078e00ff */
[----:B------:R-:W-:Y:S01]  /*1890*/  PRMT R110, R110, 0x7632, R110 ;  /* 0x000076326e6e7816 */ /* 0x000fe2000000006e */
[----:B------:R-:W-:Y:S01]  /*18a0*/  IMAD.U32 R153, R132, 0x10000, RZ ;  /* 0x0001000084997824 */ /* 0x000fe200078e00ff */
[----:B------:R-:W-:Y:S01]  /*18b0*/  SHF.L.U32 R197, R108, 0x10, RZ ;  /* 0x000000106cc57819 */ /* 0x000fe200000006ff */
[----:B0-----:R-:W-:Y:S01]  /*18c0*/  @P1 FFMA.FTZ R149, R140, R150, R149 ;  /* 0x000000968c951223 */ /* 0x001fe20000010095 */
[C---:B------:R-:W-:Y:S01]  /*18d0*/  SHF.L.U32 R199, R111.reuse, 0x10, RZ ;  /* 0x000000106fc77819 */ /* 0x040fe200000006ff */
[----:B------:R-:W-:Y:S01]  /*18e0*/  IMAD.U32 R201, R110, 0x10000, RZ ;  /* 0x000100006ec97824 */ /* 0x000fe200078e00ff */
[----:B------:R-:W-:Y:S01]  /*18f0*/  PRMT R111, R111, 0x7632, R111 ;  /* 0x000076326f6f7816 */ /* 0x000fe2000000006f */
[----:B-1----:R-:W-:Y:S01]  /*1900*/  @P1 FFMA.FTZ R153, R138, R144, R153 ;  /* 0x000000908a991223 */ /* 0x002fe20000010099 */
[C---:B------:R-:W-:Y:S01]  /*1910*/  @P1 PRMT R108, R50.reuse, 0x7632, R108 ;  /* 0x00007632326c1816 */ /* 0x040fe2000000006c */
[----:B------:R-:W-:Y:S01]  /*1920*/  @P1 IMAD.U32 R138, R50, 0x10000, RZ ;  /* 0x00010000328a1824 */ /* 0x000fe200078e00ff */
[C---:B------:R-:W-:Y:S01]  /*1930*/  @P1 PRMT R109, R51.reuse, 0x7632, R109 ;  /* 0x00007632336d1816 */ /* 0x040fe2000000006d */
[----:B------:R-:W-:Y:S01]  /*1940*/  @P1 IMAD.U32 R132, R48, 0x10000, RZ ;  /* 0x0001000030841824 */ /* 0x000fe200078e00ff */
[----:B------:R-:W-:Y:S01]  /*1950*/  @P1 SHF.L.U32 R140, R51, 0x10, RZ ;  /* 0x00000010338c1819 */ /* 0x000fe200000006ff */
[----:B------:R-:W-:Y:S01]  /*1960*/  IMAD.U32 R195, R111, 0x10000, RZ ;  /* 0x000100006fc37824 */ /* 0x000fe200078e00ff */
        /* <DEDUP_REMOVED lines=20> */
.L_x_97:
[----:B0-----:R-:W0:Y:S01]  /*1ab0*/  @P5 LDC R111, c[0x0][0x40c] ;  /* 0x00010300ff6f5b82 */ /* 0x001e220000000800 */
        /* <DEDUP_REMOVED lines=11> */
[----:B------:R-:W-:Y:S01]  /*1b70*/  IMAD.MOV.U32 R197, RZ, RZ, RZ ;  /* 0x000000ffffc57224 */ /* 0x000fe200078e00ff */
[----:B------:R-:W-:Y:S02]  /*1b80*/  MOV R195, RZ ;  /* 0x000000ff00c37202 */ /* 0x000fe40000000f00 */
        /* <DEDUP_REMOVED lines=34> */
.L_x_98:
[----:B------:R-:W0:Y:S01]  /*1db0*/  LDC.64 R236, c[0x0][0x3a8] ;  /* 0x0000ea00ffec7b82 */ /* 0x000e220000000a00 */
[----:B------:R-:W-:Y:S01]  /*1dc0*/  IADD3 R136, PT, PT, R136, 0x80, RZ ;  /* 0x0000008088887810 */ /* 0x000fe20007ffe0ff */
[----:B0-----:R-:W-:-:S04]  /*1dd0*/  IMAD.WIDE.U32 R236, R241, 0x10, R236 ;  /* 0x00000010f1ec7825 */ /* 0x001fc800078e00ec */
[----:B------:R-:W-:Y:S01]  /*1de0*/  VIADD R241, R241, 0x80 ;  /* 0x00000080f1f17836 */ /* 0x000fe20000000000 */
[----:B------:R1:W-:Y:S06]  /*1df0*/  STG.E.128 desc[UR6][R236.64], R108 ;  /* 0x0000006cec007986 */ /* 0x0003ec000c101d06 */
.L_x_95:
[----:B------:R-:W-:Y:S05]  /*1e00*/  BSYNC.RECONVERGENT B0 ;  /* 0x0000000000007941 */ /* 0x000fea0003800200 */
.L_x_94:
[----:B------:R-:W-:Y:S01]  /*1e10*/  ISETP.GE.U32.AND P1, PT, R123, 0x180, PT ;  /* 0x000001807b00780c */ /* 0x000fe20003f26070 */
[----:B------:R-:W-:Y:S03]  /*1e20*/  BSSY.RECONVERGENT B0, `(.L_x_99) ;  /* 0x0000078000007945 */ /* 0x000fe60003800200 */
[----:B------:R-:W-:-:S09]  /*1e30*/  P2R R132, PR, RZ, 0x2 ;  /* 0x00000002ff847803 */ /* 0x000fd20000000000 */
[----:B------:R-:W-:Y:S05]  /*1e40*/  @!P1 BRA `(.L_x_100) ;  /* 0x0000000400d49947 */ /* 0x000fea0003800000 */
[----:B------:R-:W-:-:S04]  /*1e50*/  UISETP.NE.U32.AND UP0, UPT, UR8, URZ, UPT ;  /* 0x000000ff0800728c */ /* 0x000fc8000bf05070 */
[----:B------:R-:W-:Y:S01]  /*1e60*/  UISETP.NE.AND.EX UP0, UPT, UR9, URZ, UPT, UP0 ;  /* 0x000000ff0900728c */ /* 0x000fe2000bf05300 */
[----:B------:R-:W-:Y:S10]  /*1e70*/  @!P5 BRA `(.L_x_101) ;  /* 0x00000000000cd947 */ /* 0x000ff40003800000 */
[----:B------:R-:W2:Y:S02]  /*1e80*/  LDC.64 R48, c[0x0][0x390] ;  /* 0x0000e400ff307b82 */ /* 0x000ea40000000a00 */
[----:B--2---:R-:W-:-:S06]  /*1e90*/  IMAD.WIDE.U32 R48, R136, 0x10, R48 ;  /* 0x0000001088307825 */ /* 0x004fcc00078e0030 */
[----:B------:R-:W5:Y:S02]  /*1ea0*/  LDG.E.128 R48, desc[UR6][R48.64] ;  /* 0x0000000630307981 */ /* 0x000f64000c1e1d00 */
.L_x_101:
[----:B------:R-:W-:Y:S05]  /*1eb0*/  BRA.U !UP0, `(.L_x_102) ;  /* 0x0000000108e47547 */ /* 0x000fea000b800000 */
[----:B01----:R-:W0:Y:S02]  /*1ec0*/  LDC.64 R108, c[0x0][0x3a0] ;  /* 0x0000e800ff6c7b82 */ /* 0x003e240000000a00 */
        /* <DEDUP_REMOVED lines=20> */
[----:B------:R-:W-:Y:S01]  /*2010*/  SHF.L.U32 R187, R108, 0x10, RZ ;  /* 0x000000106cbb7819 */ /* 0x000fe200000006ff */
[----:B------:R-:W-:Y:S01]  /*2020*/  IMAD.U32 R143, R109, 0x10000, RZ ;  /* 0x000100006d8f7824 */ /* 0x000fe200078e00ff */
[----:B------:R-:W-:Y:S01]  /*2030*/  SHF.L.U32 R193, R110, 0x10, RZ ;  /* 0x000000106ec17819 */ /* 0x000fe200000006ff */
[----:B------:R-:W-:Y:S01]  /*2040*/  IMAD.U32 R147, R138, 0x10000, RZ ;  /* 0x000100008a937824 */ /* 0x000fe200078e00ff */
[C---:B------:R-:W-:Y:S01]  /*2050*/  SHF.L.U32 R189, R111.reuse, 0x10, RZ ;  /* 0x000000106fbd7819 */ /* 0x040fe200000006ff */
[----:B0-----:R-:W-:Y:S01]  /*2060*/  @P1 FFMA.FTZ R143, R142, R152, R143 ;  /* 0x000000988e8f1223 */ /* 0x001fe2000001008f */
[----:B------:R-:W-:Y:S01]  /*2070*/  PRMT R110, R110, 0x7632, R110 ;  /* 0x000076326e6e7816 */ /* 0x000fe2000000006e */
[----:B-1----:R-:W-:Y:S01]  /*2080*/  @P1 FFMA.FTZ R147, R140, R146, R147 ;  /* 0x000000928c931223 */ /* 0x002fe20000010093 */
[----:B------:R-:W-:Y:S01]  /*2090*/  PRMT R111, R111, 0x7632, R111 ;  /* 0x000076326f6f7816 */ /* 0x000fe2000000006f */
[C---:B------:R-:W-:Y:S01]  /*20a0*/  @P1 IMAD.U32 R140, R50.reuse, 0x10000, RZ ;  /* 0x00010000328c1824 */ /* 0x040fe200078e00ff */
[----:B------:R-:W-:Y:S01]  /*20b0*/  @P1 PRMT R108, R50, 0x7632, R108 ;  /* 0x00007632326c1816 */ /* 0x000fe2000000006c */
[----:B------:R-:W-:Y:S01]  /*20c0*/  @P1 IMAD.U32 R138, R48, 0x10000, RZ ;  /* 0x00010000308a1824 */ /* 0x000fe200078e00ff */
[C---:B------:R-:W-:Y:S01]  /*20d0*/  @P1 PRMT R109, R51.reuse, 0x7632, R109 ;  /* 0x00007632336d1816 */ /* 0x040fe2000000006d */
[----:B----4-:R-:W-:Y:S01]  /*20e0*/  @P1 FFMA.FTZ R193, R140, R154, R193 ;  /* 0x0000009a8cc11223 */ /* 0x010fe200000100c1 */
[----:B------:R-:W-:Y:S01]  /*20f0*/  @P1 SHF.L.U32 R142, R51, 0x10, RZ ;  /* 0x00000010338e1819 */ /* 0x000fe200000006ff */
[----:B------:R-:W-:Y:S01]  /*2100*/  @P1 FFMA.FTZ R187, R138, R144, R187 ;  /* 0x000000908abb1223 */ /* 0x000fe200000100bb */
[----:B------:R-:W-:-:S02]  /*2110*/  @P1 SHF.L.U32 R108, R108, 0x10, RZ ;  /* 0x000000106c6c1819 */ /* 0x000fc400000006ff */
[----:B------:R-:W-:Y:S01]  /*2120*/  SHF.L.U32 R191, R110, 0x10, RZ ;  /* 0x000000106ebf7819 */ /* 0x000fe200000006ff */
[----:B------:R-:W-:Y:S01]  /*2130*/  @P1 IMAD.U32 R110, R109, 0x10000, RZ ;  /* 0x000100006d6e1824 */ /* 0x000fe200078e00ff */
[----:B------:R-:W-:Y:S01]  /*2140*/  SHF.L.U32 R185, R111, 0x10, RZ ;  /* 0x000000106fb97819 */ /* 0x000fe200000006ff */
[----:B------:R-:W-:Y:S01]  /*2150*/  @P1 FFMA.FTZ R189, R142, R158, R189 ;  /* 0x0000009e8ebd1223 */ /* 0x000fe200000100bd */
[----:B------:R-:W-:Y:S01]  /*2160*/  F2FP.BF16.F32.PACK_AB R109, RZ, R145 ;  /* 0x00000091ff6d723e */ /* 0x000fe200000010ff */
[----:B------:R-:W-:Y:S01]  /*2170*/  @P1 FFMA.FTZ R191, R108, R156, R191 ;  /* 0x0000009c6cbf1223 */ /* 0x000fe200000100bf */
[----:B------:R-:W-:Y:S01]  /*2180*/  F2FP.BF16.F32.PACK_AB R138, RZ, R147 ;  /* 0x00000093ff8a723e */ /* 0x000fe200000010ff */
[----:B------:R-:W-:Y:S01]  /*2190*/  @P1 FFMA.FTZ R185, R110, R160, R185 ;  /* 0x000000a06eb91223 */ /* 0x000fe200000100b9 */
[----:B------:R-:W-:Y:S02]  /*21a0*/  F2FP.BF16.F32.PACK_AB R110, RZ, R143 ;  /* 0x0000008fff6e723e */ /* 0x000fe400000010ff */
[----:B------:R-:W-:-:S02]  /*21b0*/  F2FP.BF16.F32.PACK_AB R140, RZ, R193 ;  /* 0x000000c1ff8c723e */ /* 0x000fc400000010ff */
[----:B------:R-:W-:Y:S02]  /*21c0*/  F2FP.BF16.F32.PACK_AB R142, RZ, R191 ;  /* 0x000000bfff8e723e */ /* 0x000fe400000010ff */
[----:B------:R-:W-:Y:S02]  /*21d0*/  F2FP.BF16.F32.PACK_AB R144, RZ, R189 ;  /* 0x000000bdff90723e */ /* 0x000fe400000010ff */
[----:B------:R-:W-:Y:S02]  /*21e0*/  F2FP.BF16.F32.PACK_AB R108, RZ, R187 ;  /* 0x000000bbff6c723e */ /* 0x000fe400000010ff */
[----:B------:R-:W-:Y:S02]  /*21f0*/  F2FP.BF16.F32.PACK_AB R111, RZ, R185 ;  /* 0x000000b9ff6f723e */ /* 0x000fe400000010ff */
[----:B------:R-:W-:Y:S02]  /*2200*/  PRMT R109, R109, 0x5410, R110 ;  /* 0x000054106d6d7816 */ /* 0x000fe4000000006e */
[----:B------:R-:W-:-:S02]  /*2210*/  PRMT R110, R140, 0x5410, R142 ;  /* 0x000054108c6e7816 */ /* 0x000fc4000000008e */
[----:B------:R-:W-:Y:S02]  /*2220*/  PRMT R108, R108, 0x5410, R138 ;  /* 0x000054106c6c7816 */ /* 0x000fe4000000008a */
[----:B------:R-:W-:Y:S01]  /*2230*/  PRMT R111, R144, 0x5410, R111 ;  /* 0x00005410906f7816 */ /* 0x000fe2000000006f */
[----:B------:R-:W-:Y:S06]  /*2240*/  BRA `(.L_x_103) ;  /* 0x0000000000c07947 */ /* 0x000fec0003800000 */
.L_x_102:
[----:B01----:R-:W0:Y:S01]  /*2250*/  @P5 LDC R111, c[0x0][0x40c] ;  /* 0x00010300ff6f5b82 */ /* 0x003e220000000800 */
[----:B-----5:R-:W-:Y:S01]  /*2260*/  @P5 PRMT R108, R48, 0x7632, R108 ;  /* 0x00007632306c5816 */ /* 0x020fe2000000006c */
[----:B------:R-:W-:Y:S01]  /*2270*/  HFMA2 R147, -RZ, RZ, 0, 0 ;  /* 0x00000000ff937431 */ /* 0x000fe200000001ff */
[----:B------:R-:W-:Y:S01]  /*2280*/  @P5 PRMT R109, R49, 0x7632, R109 ;  /* 0x00007632316d5816 */ /* 0x000fe2000000006d */
[----:B------:R-:W-:Y:S01]  /*2290*/  IMAD.MOV.U32 R143, RZ, RZ, RZ ;  /* 0x000000ffff8f7224 */ /* 0x000fe200078e00ff */
[----:B------:R-:W-:Y:S01]  /*22a0*/  @P5 PRMT R110, R50, 0x7632, R110 ;  /* 0x00007632326e5816 */ /* 0x000fe2000000006e */
[----:B------:R-:W-:Y:S01]  /*22b0*/  HFMA2 R185, -RZ, RZ, 0, 0 ;  /* 0x00000000ffb97431 */ /* 0x000fe200000001ff */
[----:B------:R-:W-:Y:S01]  /*22c0*/  @P5 SHF.L.U32 R108, R108, 0x10, RZ ;  /* 0x000000106c6c5819 */ /* 0x000fe200000006ff */
[----:B------:R-:W1:Y:S01]  /*22d0*/  @P5 LDC R140, c[0x0][0x40c] ;  /* 0x00010300ff8c5b82 */ /* 0x000e620000000800 */
[----:B------:R-:W-:Y:S01]  /*22e0*/  @P5 IMAD.U32 R109, R109, 0x10000, RZ ;  /* 0x000100006d6d5824 */ /* 0x000fe200078e00ff */
[----:B------:R-:W-:Y:S01]  /*22f0*/  @P5 SHF.L.U32 R110, R110, 0x10, RZ ;  /* 0x000000106e6e5819 */ /* 0x000fe200000006ff */
[----:B------:R-:W-:Y:S01]  /*2300*/  HFMA2 R193, -RZ, RZ, 0, 0 ;  /* 0x00000000ffc17431 */ /* 0x000fe200000001ff */
[----:B------:R-:W-:Y:S01]  /*2310*/  MOV R191, RZ ;  /* 0x000000ff00bf7202 */ /* 0x000fe20000000f00 */
[----:B------:R-:W-:Y:S01]  /*2320*/  IMAD.MOV.U32 R187, RZ, RZ, RZ ;  /* 0x000000ffffbb7224 */ /* 0x000fe200078e00ff */
[----:B------:R-:W-:-:S02]  /*2330*/  MOV R189, RZ ;  /* 0x000000ff00bd7202 */ /* 0x000fc40000000f00 */
[----:B------:R-:W2:Y:S08]  /*2340*/  @P5 LDC R145, c[0x0][0x40c] ;  /* 0x00010300ff915b82 */ /* 0x000eb00000000800 */
[----:B------:R-:W3:Y:S01]  /*2350*/  @P5 LDC R138, c[0x0][0x40c] ;  /* 0x00010300ff8a5b82 */ /* 0x000ee20000000800 */
[----:B0-----:R-:W-:Y:S01]  /*2360*/  @P5 FMUL.FTZ R147, R108, R111 ;  /* 0x0000006f6c935220 */ /* 0x001fe20000410000 */
[----:B------:R-:W-:Y:S01]  /*2370*/  @P5 PRMT R108, R51, 0x7632, R108 ;  /* 0x00007632336c5816 */ /* 0x000fe2000000006c */
[----:B------:R-:W-:-:S03]  /*2380*/  @P5 IMAD.U32 R111, R50, 0x10000, RZ ;  /* 0x00010000326f5824 */ /* 0x000fc600078e00ff */
[----:B------:R-:W-:Y:S02]  /*2390*/  @P5 SHF.L.U32 R108, R108, 0x10, RZ ;  /* 0x000000106c6c5819 */ /* 0x000fe400000006ff */
[----:B------:R-:W0:Y:S01]  /*23a0*/  @P5 LDC R237, c[0x0][0x40c] ;  /* 0x00010300ffed5b82 */ /* 0x000e220000000800 */
[----:B-1----:R-:W-:Y:S01]  /*23b0*/  @P5 FMUL.FTZ R143, R109, R140 ;  /* 0x0000008c6d8f5220 */ /* 0x002fe20000410000 */
[----:B------:R-:W-:Y:S02]  /*23c0*/  @P5 SHF.L.U32 R109, R48, 0x10, RZ ;  /* 0x00000010306d5819 */ /* 0x000fe400000006ff */
[----:B------:R-:W-:-:S04]  /*23d0*/  @P5 SHF.L.U32 R140, R51, 0x10, RZ ;  /* 0x00000010338c5819 */ /* 0x000fc800000006ff */
[----:B------:R-:W1:Y:S01]  /*23e0*/  @P5 LDC R245, c[0x0][0x40c] ;  /* 0x00010300fff55b82 */ /* 0x000e620000000800 */
[----:B--2---:R-:W-:Y:S01]  /*23f0*/  @P5 FMUL.FTZ R191, R110, R145 ;  /* 0x000000916ebf5220 */ /* 0x004fe20000410000 */
[----:B------:R-:W-:Y:S01]  /*2400*/  @P5 IMAD.U32 R110, R49, 0x10000, RZ ;  /* 0x00010000316e5824 */ /* 0x000fe200078e00ff */
[----:B------:R-:W-:-:S05]  /*2410*/  MOV R145, RZ ;  /* 0x000000ff00917202 */ /* 0x000fca0000000f00 */
        /* <DEDUP_REMOVED lines=19> */
.L_x_103:
[----:B------:R-:W0:Y:S01]  /*2550*/  LDC.64 R236, c[0x0][0x3a8] ;  /* 0x0000ea00ffec7b82 */ /* 0x000e220000000a00 */
[----:B------:R-:W-:Y:S02]  /*2560*/  VIADD R136, R136, 0x80 ;  /* 0x0000008088887836 */ /* 0x000fe40000000000 */
[C---:B0-----:R-:W-:Y:S01]  /*2570*/  IMAD.WIDE.U32 R236, R241.reuse, 0x10, R236 ;  /* 0x00000010f1ec7825 */ /* 0x041fe200078e00ec */
[----:B------:R-:W-:-:S04]  /*2580*/  IADD3 R241, PT, PT, R241, 0x80, RZ ;  /* 0x00000080f1f17810 */ /* 0x000fc80007ffe0ff */
[----:B------:R2:W-:Y:S03]  /*2590*/  STG.E.128 desc[UR6][R236.64], R108 ;  /* 0x0000006cec007986 */ /* 0x0005e6000c101d06 */
.L_x_100:
[----:B------:R-:W-:Y:S05]  /*25a0*/  BSYNC.RECONVERGENT B0 ;  /* 0x0000000000007941 */ /* 0x000fea0003800200 */
.L_x_99:
[----:B------:R-:W-:Y:S01]  /*25b0*/  ISETP.GE.U32.AND P1, PT, R123, 0x200, PT ;  /* 0x000002007b00780c */ /* 0x000fe20003f26070 */
[----:B------:R-:W-:-:S12]  /*25c0*/  BSSY.RECONVERGENT B0, `(.L_x_104) ;  /* 0x0000077000007945 */ /* 0x000fd80003800200 */
[----:B------:R-:W-:Y:S05]  /*25d0*/  @!P1 BRA `(.L_x_105) ;  /* 0x0000000400d49947 */ /* 0x000fea0003800000 */
[----:B------:R-:W-:-:S04]  /*25e0*/  UISETP.NE.U32.AND UP0, UPT, UR8, URZ, UPT ;  /* 0x000000ff0800728c */ /* 0x000fc8000bf05070 */
[----:B------:R-:W-:Y:S01]  /*25f0*/  UISETP.NE.AND.EX UP0, UPT, UR9, URZ, UPT, UP0 ;  /* 0x000000ff0900728c */ /* 0x000fe2000bf05300 */
[----:B------:R-:W-:Y:S10]  /*2600*/  @!P5 BRA `(.L_x_106) ;  /* 0x00000000000cd947 */ /* 0x000ff40003800000 */
[----:B------:R-:W3:Y:S02]  /*2610*/  LDC.64 R48, c[0x0][0x390] ;  /* 0x0000e400ff307b82 */ /* 0x000ee40000000a00 */
[----:B---3--:R-:W-:-:S06]  /*2620*/  IMAD.WIDE.U32 R48, R136, 0x10, R48 ;  /* 0x0000001088307825 */ /* 0x008fcc00078e0030 */
[----:B------:R-:W5:Y:S02]  /*2630*/  LDG.E.128 R48, desc[UR6][R48.64] ;  /* 0x0000000630307981 */ /* 0x000f64000c1e1d00 */
.L_x_106:
[----:B------:R-:W-:Y:S05]  /*2640*/  BRA.U !UP0, `(.L_x_107) ;  /* 0x0000000108e47547 */ /* 0x000fea000b800000 */
[----:B012---:R-:W0:Y:S02]  /*2650*/  LDC.64 R108, c[0x0][0x3a0] ;  /* 0x0000e800ff6c7b82 */ /* 0x007e240000000a00 */
        /* <DEDUP_REMOVED lines=16> */
[----:B--2---:R-:W-:Y:S01]  /*2760*/  SHF.L.U32 R139, R109, 0x10, RZ ;  /* 0x000000106d8b7819 */ /* 0x004fe200000006ff */
[C---:B------:R-:W-:Y:S01]  /*2770*/  IMAD.U32 R177, R108.reuse, 0x10000, RZ ;  /* 0x000100006cb17824 */ /* 0x040fe200078e00ff */
[----:B------:R-:W-:-:S02]  /*2780*/  PRMT R137, R108, 0x7632, R137 ;  /* 0x000076326c897816 */ /* 0x000fc40000000089 */
[----:B------:R-:W-:Y:S01]  /*2790*/  PRMT R109, R109, 0x7632, R109 ;  /* 0x000076326d6d7816 */ /* 0x000fe2000000006d */
[----:B---3--:R-:W-:Y:S01]  /*27a0*/  @P2 FFMA.FTZ R139, R146, R148, R139 ;  /* 0x00000094928b2223 */ /* 0x008fe2000001008b */
[C---:B------:R-:W-:Y:S02]  /*27b0*/  SHF.L.U32 R183, R110.reuse, 0x10, RZ ;  /* 0x000000106eb77819 */ /* 0x040fe400000006ff */
[----:B------:R-:W-:Y:S01]  /*27c0*/  SHF.L.U32 R141, R137, 0x10, RZ ;  /* 0x00000010898d7819 */ /* 0x000fe200000006ff */
[----:B------:R-:W-:Y:S01]  /*27d0*/  IMAD.U32 R137, R109, 0x10000, RZ ;  /* 0x000100006d897824 */ /* 0x000fe200078e00ff */
[----:B------:R-:W-:Y:S02]  /*27e0*/  PRMT R110, R110, 0x7632, R110 ;  /* 0x000076326e6e7816 */ /* 0x000fe4000000006e */
[C---:B------:R-:W-:Y:S01]  /*27f0*/  SHF.L.U32 R179, R111.reuse, 0x10, RZ ;  /* 0x000000106fb37819 */ /* 0x040fe200000006ff */
[----:B0-----:R-:W-:Y:S01]  /*2800*/  @P2 FFMA.FTZ R141, R138, R144, R141 ;  /* 0x000000908a8d2223 */ /* 0x001fe2000001008d */
[----:B------:R-:W-:Y:S01]  /*2810*/  PRMT R111, R111, 0x7632, R111 ;  /* 0x000076326f6f7816 */ /* 0x000fe2000000006f */
[----:B-1----:R-:W-:Y:S01]  /*2820*/  @P2 FFMA.FTZ R137, R140, R150, R137 ;  /* 0x000000968c892223 */ /* 0x002fe20000010089 */
[----:B------:R-:W-:Y:S01]  /*2830*/  @P2 PRMT R108, R50, 0x7632, R108 ;  /* 0x00007632326c2816 */ /* 0x000fe2000000006c */
[----:B------:R-:W-:Y:S01]  /*2840*/  IMAD.U32 R181, R110, 0x10000, RZ ;  /* 0x000100006eb57824 */ /* 0x000fe200078e00ff */
[C---:B------:R-:W-:Y:S01]  /*2850*/  @P2 PRMT R109, R51.reuse, 0x7632, R109 ;  /* 0x00007632336d2816 */ /* 0x040fe2000000006d */
[----:B------:R-:W-:Y:S01]  /*2860*/  @P2 IMAD.U32 R144, R51, 0x10000, RZ ;  /* 0x0001000033902824 */ /* 0x000fe200078e00ff */
[----:B------:R-:W-:-:S02]  /*2870*/  @P2 SHF.L.U32 R140, R50, 0x10, RZ ;  /* 0x00000010328c2819 */ /* 0x000fc400000006ff */
[----:B------:R-:W-:Y:S01]  /*2880*/  @P2 SHF.L.U32 R138, R48, 0x10, RZ ;  /* 0x00000010308a2819 */ /* 0x000fe200000006ff */
[----:B----4-:R-:W-:Y:S01]  /*2890*/  @P2 FFMA.FTZ R179, R144, R156, R179 ;  /* 0x0000009c90b32223 */ /* 0x010fe200000100b3 */
[----:B------:R-:W-:Y:S01]  /*28a0*/  @P2 SHF.L.U32 R108, R108, 0x10, RZ ;  /* 0x000000106c6c2819 */ /* 0x000fe200000006ff */
[----:B------:R-:W-:Y:S01]  /*28b0*/  @P2 FFMA.FTZ R183, R140, R152, R183 ;  /* 0x000000988cb72223 */ /* 0x000fe200000100b7 */
[----:B------:R-:W-:Y:S01]  /*28c0*/  @P2 SHF.L.U32 R110, R109, 0x10, RZ ;  /* 0x000000106d6e2819 */ /* 0x000fe200000006ff */
[----:B------:R-:W-:Y:S01]  /*28d0*/  @P2 FFMA.FTZ R177, R138, R142, R177 ;  /* 0x0000008e8ab12223 */ /* 0x000fe200000100b1 */
[----:B------:R-:W-:Y:S01]  /*28e0*/  SHF.L.U32 R175, R111, 0x10, RZ ;  /* 0x000000106faf7819 */ /* 0x000fe200000006ff */
[----:B------:R-:W-:Y:S01]  /*28f0*/  @P2 FFMA.FTZ R181, R108, R154, R181 ;  /* 0x0000009a6cb52223 */ /* 0x000fe200000100b5 */
[----:B------:R-:W-:Y:S02]  /*2900*/  F2FP.BF16.F32.PACK_AB R109, RZ, R139 ;  /* 0x0000008bff6d723e */ /* 0x000fe400000010ff */
        /* <DEDUP_REMOVED lines=8> */
[----:B------:R-:W-:-:S02]  /*2990*/  PRMT R109, R109, 0x5410, R110 ;  /* 0x000054106d6d7816 */ /* 0x000fc4000000006e */
[----:B------:R-:W-:Y:S02]  /*29a0*/  PRMT R110, R140, 0x5410, R142 ;  /* 0x000054108c6e7816 */ /* 0x000fe4000000008e */
[----:B------:R-:W-:Y:S02]  /*29b0*/  PRMT R108, R108, 0x5410, R138 ;  /* 0x000054106c6c7816 */ /* 0x000fe4000000008a */
[----:B------:R-:W-:Y:S01]  /*29c0*/  PRMT R111, R144, 0x5410, R111 ;  /* 0x00005410906f7816 */ /* 0x000fe2000000006f */
[----:B------:R-:W-:Y:S06]  /*29d0*/  BRA `(.L_x_108) ;  /* 0x0000000000c07947 */ /* 0x000fec0003800000 */
.L_x_107:
[----:B012---:R-:W0:Y:S01]  /*29e0*/  @P5 LDC R111, c[0x0][0x40c] ;  /* 0x00010300ff6f5b82 */ /* 0x007e220000000800 */
        /* <DEDUP_REMOVED lines=8> */
[----:B------:R-:W-:Y:S01]  /*2a70*/  @P5 SHF.L.U32 R110, R110, 0x10, RZ ;  /* 0x000000106e6e5819 */ /* 0x000fe200000006ff */
[----:B------:R-:W-:Y:S01]  /*2a80*/  HFMA2 R177, -RZ, RZ, 0, 0 ;  /* 0x00000000ffb17431 */ /* 0x000fe200000001ff */
[----:B------:R-:W-:Y:S01]  /*2a90*/  MOV R181, RZ ;  /* 0x000000ff00b57202 */ /* 0x000fe20000000f00 */
[----:B------:R-:W-:Y:S01]  /*2aa0*/  IMAD.MOV.U32 R175, RZ, RZ, RZ ;  /* 0x000000ffffaf7224 */ /* 0x000fe200078e00ff */
[----:B------:R-:W-:Y:S01]  /*2ab0*/  MOV R179, RZ ;  /* 0x000000ff00b37202 */ /* 0x000fe20000000f00 */
[----:B------:R-:W-:-:S02]  /*2ac0*/  IMAD.MOV.U32 R183, RZ, RZ, RZ ;  /* 0x000000ffffb77224 */ /* 0x000fc400078e00ff */
[----:B------:R-:W2:Y:S08]  /*2ad0*/  @P5 LDC R139, c[0x0][0x40c] ;  /* 0x00010300ff8b5b82 */ /* 0x000eb00000000800 */
[----:B------:R-:W3:Y:S01]  /*2ae0*/  @P5 LDC R138, c[0x0][0x40c] ;  /* 0x00010300ff8a5b82 */ /* 0x000ee20000000800 */
[----:B0-----:R-:W-:Y:S01]  /*2af0*/  @P5 FMUL.FTZ R141, R108, R111 ;  /* 0x0000006f6c8d5220 */ /* 0x001fe20000410000 */
[----:B------:R-:W-:-:S02]  /*2b00*/  @P5 PRMT R108, R51, 0x7632, R108 ;  /* 0x00007632336c5816 */ /* 0x000fc4000000006c */
[----:B------:R-:W-:Y:S02]  /*2b10*/  @P5 SHF.L.U32 R111, R50, 0x10, RZ ;  /* 0x00000010326f5819 */ /* 0x000fe400000006ff */
[----:B------:R-:W-:Y:S02]  /*2b20*/  @P5 SHF.L.U32 R108, R108, 0x10, RZ ;  /* 0x000000106c6c5819 */ /* 0x000fe400000006ff */
        /* <DEDUP_REMOVED lines=27> */
.L_x_108:
[----:B------:R-:W0:Y:S01]  /*2ce0*/  LDC.64 R236, c[0x0][0x3a8] ;  /* 0x0000ea00ffec7b82 */ /* 0x000e220000000a00 */
[----:B------:R-:W-:Y:S01]  /*2cf0*/  IADD3 R136, PT, PT, R136, 0x80, RZ ;  /* 0x0000008088887810 */ /* 0x000fe20007ffe0ff */
[C---:B0-----:R-:W-:Y:S01]  /*2d00*/  IMAD.WIDE.U32 R236, R241.reuse, 0x10, R236 ;  /* 0x00000010f1ec7825 */ /* 0x041fe200078e00ec */
[----:B------:R-:W-:-:S04]  /*2d10*/  IADD3 R241, PT, PT, R241, 0x80, RZ ;  /* 0x00000080f1f17810 */ /* 0x000fc80007ffe0ff */
[----:B------:R3:W-:Y:S03]  /*2d20*/  STG.E.128 desc[UR6][R236.64], R108 ;  /* 0x0000006cec007986 */ /* 0x0007e6000c101d06 */
.L_x_105:
[----:B------:R-:W-:Y:S05]  /*2d30*/  BSYNC.RECONVERGENT B0 ;  /* 0x0000000000007941 */ /* 0x000fea0003800200 */
.L_x_104:
[----:B------:R-:W-:Y:S01]  /*2d40*/  ISETP.GE.U32.AND P2, PT, R123, 0x280, PT ;  /* 0x000002807b00780c */ /* 0x000fe20003f46070 */
[----:B------:R-:W-:-:S12]  /*2d50*/  BSSY.RECONVERGENT B0, `(.L_x_109) ;  /* 0x0000077000007945 */ /* 0x000fd80003800200 */
[----:B------:R-:W-:Y:S05]  /*2d60*/  @!P2 BRA `(.L_x_110) ;  /* 0x0000000400d4a947 */ /* 0x000fea0003800000 */
[----:B------:R-:W-:-:S04]  /*2d70*/  UISETP.NE.U32.AND UP0, UPT, UR8, URZ, UPT ;  /* 0x000000ff0800728c */ /* 0x000fc8000bf05070 */
[----:B------:R-:W-:Y:S01]  /*2d80*/  UISETP.NE.AND.EX UP0, UPT, UR9, URZ, UPT, UP0 ;  /* 0x000000ff0900728c */ /* 0x000fe2000bf05300 */
[----:B------:R-:W-:Y:S10]  /*2d90*/  @!P5 BRA `(.L_x_111) ;  /* 0x00000000000cd947 */ /* 0x000ff40003800000 */
[----:B------:R-:W4:Y:S02]  /*2da0*/  LDC.64 R48, c[0x0][0x390] ;  /* 0x0000e400ff307b82 */ /* 0x000f240000000a00 */
[----:B----4-:R-:W-:-:S06]  /*2db0*/  IMAD.WIDE.U32 R48, R136, 0x10, R48 ;  /* 0x0000001088307825 */ /* 0x010fcc00078e0030 */
[----:B------:R-:W5:Y:S02]  /*2dc0*/  LDG.E.128 R48, desc[UR6][R48.64] ;  /* 0x0000000630307981 */ /* 0x000f64000c1e1d00 */
.L_x_111:
[----:B------:R-:W-:Y:S05]  /*2dd0*/  BRA.U !UP0, `(.L_x_112) ;  /* 0x0000000108e47547 */ /* 0x000fea000b800000 */
[----:B0123--:R-:W0:Y:S02]  /*2de0*/  LDC.64 R108, c[0x0][0x3a0] ;  /* 0x0000e800ff6c7b82 */ /* 0x00fe240000000a00 */
[----:B0-----:R-:W-:-:S06]  /*2df0*/  IMAD.WIDE.U32 R108, R241, 0x10, R108 ;  /* 0x00000010f16c7825 */ /* 0x001fcc00078e006c */
[----:B------:R-:W2:Y:S01]  /*2e00*/  LDG.E.128 R108, desc[UR6][R108.64] ;  /* 0x000000066c6c7981 */ /* 0x000ea2000c1e1d00 */
[----:B------:R-:W-:-:S13]  /*2e10*/  ISETP.GT.AND P3, PT, R134, RZ, PT ;  /* 0x000000ff8600720c */ /* 0x000fda0003f64270 */
[----:B------:R-:W0:Y:S01]  /*2e20*/  @P3 LDC R144, c[0x0][0x40c] ;  /* 0x00010300ff903b82 */ /* 0x000e220000000800 */
[----:B-----5:R-:W-:Y:S01]  /*2e30*/  @P3 PRMT R131, R48, 0x7632, R131 ;  /* 0x0000763230833816 */ /* 0x020fe20000000083 */
[C---:B------:R-:W-:Y:S01]  /*2e40*/  @P3 IMAD.U32 R146, R49.reuse, 0x10000, RZ ;  /* 0x0001000031923824 */ /* 0x040fe200078e00ff */
[----:B------:R-:W-:Y:S02]  /*2e50*/  @P3 PRMT R133, R49, 0x7632, R133 ;  /* 0x0000763231853816 */ /* 0x000fe40000000085 */
[----:B------:R-:W-:Y:S02]  /*2e60*/  @P3 SHF.L.U32 R138, R131, 0x10, RZ ;  /* 0x00000010838a3819 */ /* 0x000fe400000006ff */
        /* <DEDUP_REMOVED lines=8> */
[----:B--2---:R-:W-:Y:S01]  /*2ef0*/  PRMT R131, R108, 0x7632, R131 ;  /* 0x000076326c837816 */ /* 0x004fe20000000083 */
[C---:B------:R-:W-:Y:S01]  /*2f00*/  IMAD.U32 R133, R109.reuse, 0x10000, RZ ;  /* 0x000100006d857824 */ /* 0x040fe200078e00ff */
[----:B------:R-:W-:Y:S01]  /*2f10*/  PRMT R109, R109, 0x7632, R109 ;  /* 0x000076326d6d7816 */ /* 0x000fe2000000006d */
[----:B------:R-:W-:Y:S01]  /*2f20*/  IMAD.U32 R173, R110, 0x10000, RZ ;  /* 0x000100006ead7824 */ /* 0x000fe200078e00ff */
[----:B------:R-:W-:Y:S01]  /*2f30*/  SHF.L.U32 R135, R131, 0x10, RZ ;  /* 0x0000001083877819 */ /* 0x000fe200000006ff */
[----:B---3--:R-:W-:Y:S01]  /*2f40*/  @P3 FFMA.FTZ R133, R146, R148, R133 ;  /* 0x0000009492853223 */ /* 0x008fe20000010085 */
[----:B------:R-:W-:-:S02]  /*2f50*/  SHF.L.U32 R167, R108, 0x10, RZ ;  /* 0x000000106ca77819 */ /* 0x000fc400000006ff */
[----:B------:R-:W-:Y:S01]  /*2f60*/  SHF.L.U32 R131, R109, 0x10, RZ ;  /* 0x000000106d837819 */ /* 0x000fe200000006ff */
[----:B0-----:R-:W-:Y:S01]  /*2f70*/  @P3 FFMA.FTZ R135, R138, R144, R135 ;  /* 0x000000908a873223 */ /* 0x001fe20000010087 */
[----:B------:R-:W-:Y:S02]  /*2f80*/  PRMT R110, R110, 0x7632, R110 ;  /* 0x000076326e6e7816 */ /* 0x000fe4000000006e */
[C---:B------:R-:W-:Y:S01]  /*2f90*/  SHF.L.U32 R169, R111.reuse, 0x10, RZ ;  /* 0x000000106fa97819 */ /* 0x040fe200000006ff */
[----:B-1----:R-:W-:Y:S01]  /*2fa0*/  @P3 FFMA.FTZ R131, R140, R150, R131 ;  /* 0x000000968c833223 */ /* 0x002fe20000010083 */
[----:B------:R-:W-:Y:S01]  /*2fb0*/  PRMT R111, R111, 0x7632, R111 ;  /* 0x000076326f6f7816 */ /* 0x000fe2000000006f */
[C---:B------:R-:W-:Y:S01]  /*2fc0*/  @P3 IMAD.U32 R140, R50.reuse, 0x10000, RZ ;  /* 0x00010000328c3824 */ /* 0x040fe200078e00ff */
[----:B------:R-:W-:Y:S02]  /*2fd0*/  @P3 PRMT R108, R50, 0x7632, R108 ;  /* 0x00007632326c3816 */ /* 0x000fe4000000006c */
[----:B------:R-:W-:Y:S01]  /*2fe0*/  @P3 PRMT R109, R51, 0x7632, R109 ;  /* 0x00007632336d3816 */ /* 0x000fe2000000006d */
[----:B------:R-:W-:Y:S01]  /*2ff0*/  IMAD.U32 R165, R111, 0x10000, RZ ;  /* 0x000100006fa57824 */ /* 0x000fe200078e00ff */
[----:B------:R-:W-:Y:S01]  /*3000*/  SHF.L.U32 R171, R110, 0x10, RZ ;  /* 0x000000106eab7819 */ /* 0x000fe200000006ff */
[----:B------:R-:W-:Y:S01]  /*3010*/  @P3 IMAD.U32 R108, R108, 0x10000, RZ ;  /* 0x000100006c6c3824 */ /* 0x000fe200078e00ff */
[----:B------:R-:W-:Y:S01]  /*3020*/  @P3 SHF.L.U32 R144, R51, 0x10, RZ ;  /* 0x0000001033903819 */ /* 0x000fe200000006ff */
[----:B----4-:R-:W-:Y:S01]  /*3030*/  @P3 FFMA.FTZ R173, R140, R152, R173 ;  /* 0x000000988cad3223 */ /* 0x010fe200000100ad */
[----:B------:R-:W-:Y:S01]  /*3040*/  @P3 SHF.L.U32 R138, R48, 0x10, RZ ;  /* 0x00000010308a3819 */ /* 0x000fe200000006ff */
[----:B------:R-:W-:Y:S01]  /*3050*/  @P3 FFMA.FTZ R171, R108, R154, R171 ;  /* 0x0000009a6cab3223 */ /* 0x000fe200000100ab */
[----:B------:R-:W-:Y:S01]  /*3060*/  @P3 SHF.L.U32 R110, R109, 0x10, RZ ;  /* 0x000000106d6e3819 */ /* 0x000fe200000006ff */
[----:B------:R-:W-:Y:S01]  /*3070*/  @P3 FFMA.FTZ R169, R144, R156, R169 ;  /* 0x0000009c90a93223 */ /* 0x000fe200000100a9 */
[----:B------:R-:W-:Y:S01]  /*3080*/  F2FP.BF16.F32.PACK_AB R109, RZ, R133 ;  /* 0x00000085ff6d723e */ /* 0x000fe200000010ff */
        /* <DEDUP_REMOVED lines=14> */
.L_x_112:
[----:B0123--:R-:W0:Y:S01]  /*3170*/  @P5 LDC R111, c[0x0][0x40c] ;  /* 0x00010300ff6f5b82 */ /* 0x00fe220000000800 */
        /* <DEDUP_REMOVED lines=8> */
[----:B------:R-:W-:Y:S01]  /*3200*/  @P5 SHF.L.U32 R109, R109, 0x10, RZ ;  /* 0x000000106d6d5819 */ /* 0x000fe200000006ff */
[----:B------:R-:W-:Y:S01]  /*3210*/  @P5 IMAD.U32 R110, R110, 0x10000, RZ ;  /* 0x000100006e6e5824 */ /* 0x000fe200078e00ff */
[----:B------:R-:W-:Y:S01]  /*3220*/  MOV R131, RZ ;  /* 0x000000ff00837202 */ /* 0x000fe20000000f00 */
[----:B------:R-:W-:Y:S01]  /*3230*/  IMAD.MOV.U32 R169, RZ, RZ, RZ ;  /* 0x000000ffffa97224 */ /* 0x000fe200078e00ff */
[----:B------:R-:W-:-:S02]  /*3240*/  MOV R167, RZ ;  /* 0x000000ff00a77202 */ /* 0x000fc40000000f00 */
[----:B------:R-:W-:Y:S01]  /*3250*/  MOV R173, RZ ;  /* 0x000000ff00ad7202 */ /* 0x000fe20000000f00 */
[----:B------:R-:W2:Y:S08]  /*3260*/  @P5 LDC R140, c[0x0][0x40c] ;  /* 0x00010300ff8c5b82 */ /* 0x000eb00000000800 */
[----:B------:R-:W3:Y:S01]  /*3270*/  @P5 LDC R138, c[0x0][0x40c] ;  /* 0x00010300ff8a5b82 */ /* 0x000ee20000000800 */
[----:B0-----:R-:W-:Y:S01]  /*3280*/  @P5 FMUL.FTZ R135, R108, R111 ;  /* 0x0000006f6c875220 */ /* 0x001fe20000410000 */
[----:B------:R-:W-:-:S02]  /*3290*/  @P5 PRMT R108, R51, 0x7632, R108 ;  /* 0x00007632336c5816 */ /* 0x000fc4000000006c */
[----:B------:R-:W-:-:S03]  /*32a0*/  @P5 SHF.L.U32 R111, R50, 0x10, RZ ;  /* 0x00000010326f5819 */ /* 0x000fc600000006ff */
[----:B------:R-:W-:Y:S01]  /*32b0*/  @P5 IMAD.U32 R108, R108, 0x10000, RZ ;  /* 0x000100006c6c5824 */ /* 0x000fe200078e00ff */
[----:B------:R-:W0:Y:S01]  /*32c0*/  @P5 LDC R237, c[0x0][0x40c] ;  /* 0x00010300ffed5b82 */ /* 0x000e220000000800 */
[----:B-1----:R-:W-:Y:S01]  /*32d0*/  @P5 FMUL.FTZ R171, R110, R133 ;  /* 0x000000856eab5220 */ /* 0x002fe20000410000 */
[----:B------:R-:W-:Y:S01]  /*32e0*/  HFMA2 R133, -RZ, RZ, 0, 0 ;  /* 0x00000000ff857431 */ /* 0x000fe200000001ff */
[----:B------:R-:W-:-:S05]  /*32f0*/  @P5 SHF.L.U32 R110, R49, 0x10, RZ ;  /* 0x00000010316e5819 */ /* 0x000fca00000006ff */
[----:B------:R-:W1:Y:S01]  /*3300*/  @P5 LDC R245, c[0x0][0x40c] ;  /* 0x00010300fff55b82 */ /* 0x000e620000000800 */
[----:B--2---:R-:W-:Y:S01]  /*3310*/  @P5 FMUL.FTZ R131, R109, R140 ;  /* 0x0000008c6d835220 */ /* 0x004fe20000410000 */
[----:B------:R-:W-:Y:S01]  /*3320*/  @P5 IMAD.U32 R109, R48, 0x10000, RZ ;  /* 0x00010000306d5824 */ /* 0x000fe200078e00ff */
[----:B------:R-:W-:-:S05]  /*3330*/  @P5 SHF.L.U32 R140, R51, 0x10, RZ ;  /* 0x00000010338c5819 */ /* 0x000fca00000006ff */
        /* <DEDUP_REMOVED lines=19> */
.L_x_113:
[----:B------:R-:W0:Y:S01]  /*3470*/  LDC.64 R236, c[0x0][0x3a8] ;  /* 0x0000ea00ffec7b82 */ /* 0x000e220000000a00 */
[----:B------:R-:W-:Y:S01]  /*3480*/  IADD3 R136, PT, PT, R136, 0x80, RZ ;  /* 0x0000008088887810 */ /* 0x000fe20007ffe0ff */
[----:B0-----:R-:W-:-:S04]  /*3490*/  IMAD.WIDE.U32 R236, R241, 0x10, R236 ;  /* 0x00000010f1ec7825 */ /* 0x001fc800078e00ec */
[----:B------:R-:W-:Y:S01]  /*34a0*/  VIADD R241, R241, 0x80 ;  /* 0x00000080f1f17836 */ /* 0x000fe20000000000 */
[----:B------:R4:W-:Y:S06]  /*34b0*/  STG.E.128 desc[UR6][R236.64], R108 ;  /* 0x0000006cec007986 */ /* 0x0009ec000c101d06 */
.L_x_110:
[----:B------:R-:W-:Y:S05]  /*34c0*/  BSYNC.RECONVERGENT B0 ;  /* 0x0000000000007941 */ /* 0x000fea0003800200 */
.L_x_109:
[----:B------:R-:W-:Y:S01]  /*34d0*/  ISETP.GE.U32.AND P3, PT, R123, 0x300, PT ;  /* 0x000003007b00780c */ /* 0x000fe20003f66070 */
[----:B------:R-:W-:-:S12]  /*34e0*/  BSSY.RECONVERGENT B0, `(.L_x_114) ;  /* 0x0000077000007945 */ /* 0x000fd80003800200 */
[----:B------:R-:W-:Y:S05]  /*34f0*/  @!P3 BRA `(.L_x_115) ;  /* 0x0000000400d4b947 */ /* 0x000fea0003800000 */
[----:B------:R-:W-:-:S04]  /*3500*/  UISETP.NE.U32.AND UP0, UPT, UR8, URZ, UPT ;  /* 0x000000ff0800728c */ /* 0x000fc8000bf05070 */
[----:B------:R-:W-:Y:S01]  /*3510*/  UISETP.NE.AND.EX UP0, UPT, UR9, URZ, UPT, UP0 ;  /* 0x000000ff0900728c */ /* 0x000fe2000bf05300 */
[----:B------:R-:W-:Y:S10]  /*3520*/  @!P5 BRA `(.L_x_116) ;  /* 0x00000000000cd947 */ /* 0x000ff40003800000 */
[----:B------:R-:W0:Y:S02]  /*3530*/  LDC.64 R48, c[0x0][0x390] ;  /* 0x0000e400ff307b82 */ /* 0x000e240000000a00 */
[----:B0-----:R-:W-:-:S06]  /*3540*/  IMAD.WIDE.U32 R48, R136, 0x10, R48 ;  /* 0x0000001088307825 */ /* 0x001fcc00078e0030 */
[----:B------:R-:W5:Y:S02]  /*3550*/  LDG.E.128 R48, desc[UR6][R48.64] ;  /* 0x0000000630307981 */ /* 0x000f64000c1e1d00 */
.L_x_116:
[----:B------:R-:W-:Y:S05]  /*3560*/  BRA.U !UP0, `(.L_x_117) ;  /* 0x0000000108e47547 */ /* 0x000fea000b800000 */
[----:B01234-:R-:W0:Y:S02]  /*3570*/  LDC.64 R108, c[0x0][0x3a0] ;  /* 0x0000e800ff6c7b82 */ /* 0x01fe240000000a00 */
[----:B0-----:R-:W-:-:S06]  /*3580*/  IMAD.WIDE.U32 R108, R241, 0x10, R108 ;  /* 0x00000010f16c7825 */ /* 0x001fcc00078e006c */
[----:B------:R-:W2:Y:S01]  /*3590*/  LDG.E.128 R108, desc[UR6][R108.64] ;  /* 0x000000066c6c7981 */ /* 0x000ea2000c1e1d00 */
[----:B------:R-:W-:-:S13]  /*35a0*/  ISETP.GT.AND P4, PT, R134, RZ, PT ;  /* 0x000000ff8600720c */ /* 0x000fda0003f84270 */
[----:B------:R-:W0:Y:S01]  /*35b0*/  @P4 LDC R144, c[0x0][0x40c] ;  /* 0x00010300ff904b82 */ /* 0x000e220000000800 */
[----:B-----5:R-:W-:Y:S02]  /*35c0*/  @P4 PRMT R125, R48, 0x7632, R125 ;  /* 0x00007632307d4816 */ /* 0x020fe4000000007d */
[----:B------:R-:W-:Y:S02]  /*35d0*/  @P4 PRMT R127, R49, 0x7632, R127 ;  /* 0x00007632317f4816 */ /* 0x000fe4000000007f */
[----:B------:R-:W-:Y:S02]  /*35e0*/  @P4 SHF.L.U32 R138, R125, 0x10, RZ ;  /* 0x000000107d8a4819 */ /* 0x000fe400000006ff */
[----:B------:R-:W-:Y:S01]  /*35f0*/  @P4 SHF.L.U32 R146, R49, 0x10, RZ ;  /* 0x0000001031924819 */ /* 0x000fe200000006ff */
[----:B------:R-:W1:Y:S01]  /*3600*/  @P4 LDC R150, c[0x0][0x40c] ;  /* 0x00010300ff964b82 */ /* 0x000e620000000800 */
[----:B------:R-:W-:-:S07]  /*3610*/  @P4 IMAD.U32 R140, R127, 0x10000, RZ ;  /* 0x000100007f8c4824 */ /* 0x000fce00078e00ff */
[----:B------:R-:W3:Y:S08]  /*3620*/  @P4 LDC R148, c[0x0][0x40c] ;  /* 0x00010300ff944b82 */ /* 0x000ef00000000800 */
[----:B------:R-:W4:Y:S08]  /*3630*/  @P4 LDC R152, c[0x0][0x40c] ;  /* 0x00010300ff984b82 */ /* 0x000f300000000800 */
[----:B------:R-:W4:Y:S08]  /*3640*/  @P4 LDC R154, c[0x0][0x40c] ;  /* 0x00010300ff9a4b82 */ /* 0x000f300000000800 */
[----:B------:R-:W4:Y:S08]  /*3650*/  @P4 LDC R156, c[0x0][0x40c] ;  /* 0x00010300ff9c4b82 */ /* 0x000f300000000800 */
[----:B------:R-:W4:Y:S08]  /*3660*/  @P4 LDC R142, c[0x0][0x40c] ;  /* 0x00010300ff8e4b82 */ /* 0x000f300000000800 */
[----:B------:R-:W4:Y:S01]  /*3670*/  @P4 LDC R158, c[0x0][0x40c] ;  /* 0x00010300ff9e4b82 */ /* 0x000f220000000800 */
[----:B--2---:R-:W-:Y:S01]  /*3680*/  PRMT R125, R108, 0x7632, R125 ;  /* 0x000076326c7d7816 */ /* 0x004fe2000000007d */
[----:B------:R-:W-:Y:S01]  /*3690*/  IMAD.U32 R217, R111, 0x10000, RZ ;  /* 0x000100006fd97824 */ /* 0x000fe200078e00ff */
[----:B------:R-:W-:-:S02]  /*36a0*/  SHF.L.U32 R127, R109, 0x10, RZ ;  /* 0x000000106d7f7819 */ /* 0x000fc400000006ff */
[----:B------:R-:W-:Y:S01]  /*36b0*/  PRMT R109, R109, 0x7632, R109 ;  /* 0x000076326d6d7816 */ /* 0x000fe2000000006d */
[----:B------:R-:W-:Y:S01]  /*36c0*/  IMAD.U32 R129, R125, 0x10000, RZ ;  /* 0x000100007d817824 */ /* 0x000fe200078e00ff */
[----:B------:R-:W-:Y:S01]  /*36d0*/  SHF.L.U32 R215, R108, 0x10, RZ ;  /* 0x000000106cd77819 */ /* 0x000fe200000006ff */
[----:B---3--:R-:W-:Y:S01]  /*36e0*/  @P4 FFMA.FTZ R127, R146, R148, R127 ;  /* 0x00000094927f4223 */ /* 0x008fe2000001007f */
[----:B------:R-:W-:Y:S01]  /*36f0*/  SHF.L.U32 R125, R109, 0x10, RZ ;  /* 0x000000106d7d7819 */ /* 0x000fe200000006ff */
[----:B0-----:R-:W-:Y:S01]  /*3700*/  @P4 FFMA.FTZ R129, R138, R144, R129 ;  /* 0x000000908a814223 */ /* 0x001fe20000010081 */
[----:B------:R-:W-:Y:S01]  /*3710*/  SHF.L.U32 R163, R110, 0x10, RZ ;  /* 0x000000106ea37819 */ /* 0x000fe200000006ff */
[----:B------:R-:W-:Y:S01]  /*3720*/  @P4 IMAD.U32 R138, R48, 0x10000, RZ ;  /* 0x00010000308a4824 */ /* 0x000fe200078e00ff */
[----:B------:R-:W-:Y:S01]  /*3730*/  PRMT R110, R110, 0x7632, R110 ;  /* 0x000076326e6e7816 */ /* 0x000fe2000000006e */
[----:B-1----:R-:W-:Y:S01]  /*3740*/  @P4 FFMA.FTZ R125, R140, R150, R125 ;  /* 0x000000968c7d4223 */ /* 0x002fe2000001007d */
[----:B------:R-:W-:Y:S01]  /*3750*/  PRMT R111, R111, 0x7632, R111 ;  /* 0x000076326f6f7816 */ /* 0x000fe2000000006f */
[----:B----4-:R-:W-:Y:S01]  /*3760*/  @P4 FFMA.FTZ R215, R138, R142, R215 ;  /* 0x0000008e8ad74223 */ /* 0x010fe200000100d7 */
[----:B------:R-:W-:-:S02]  /*3770*/  @P4 PRMT R108, R50, 0x7632, R108 ;  /* 0x00007632326c4816 */ /* 0x000fc4000000006c */
[C---:B------:R-:W-:Y:S02]  /*3780*/  @P4 PRMT R109, R51.reuse, 0x7632, R109 ;  /* 0x00007632336d4816 */ /* 0x040fe4000000006d */
[----:B------:R-:W-:Y:S02]  /*3790*/  @P4 SHF.L.U32 R140, R50, 0x10, RZ ;  /* 0x00000010328c4819 */ /* 0x000fe400000006ff */
[----:B------:R-:W-:Y:S02]  /*37a0*/  @P4 SHF.L.U32 R144, R51, 0x10, RZ ;  /* 0x0000001033904819 */ /* 0x000fe400000006ff */
[----:B------:R-:W-:Y:S01]  /*37b0*/  @P4 SHF.L.U32 R108, R108, 0x10, RZ ;  /* 0x000000106c6c4819 */ /* 0x000fe200000006ff */
[----:B------:R-:W-:Y:S01]  /*37c0*/  @P4 FFMA.FTZ R163, R140, R152, R163 ;  /* 0x000000988ca34223 */ /* 0x000fe200000100a3 */
        /* <DEDUP_REMOVED lines=19> */
.L_x_117:
[----:B01234-:R-:W0:Y:S01]  /*3900*/  @P5 LDC R111, c[0x0][0x40c] ;  /* 0x00010300ff6f5b82 */ /* 0x01fe220000000800 */
        /* <DEDUP_REMOVED lines=47> */
.L_x_118:
[----:B------:R-:W0:Y:S01]  /*3c00*/  LDC.64 R236, c[0x0][0x3a8] ;  /* 0x0000ea00ffec7b82 */ /* 0x000e220000000a00 */
[----:B------:R-:W-:Y:S02]  /*3c10*/  VIADD R136, R136, 0x80 ;  /* 0x0000008088887836 */ /* 0x000fe40000000000 */
[C---:B0-----:R-:W-:Y:S01]  /*3c20*/  IMAD.WIDE.U32 R236, R241.reuse, 0x10, R236 ;  /* 0x00000010f1ec7825 */ /* 0x041fe200078e00ec */
[----:B------:R-:W-:-:S04]  /*3c30*/  IADD3 R241, PT, PT, R241, 0x80, RZ ;  /* 0x00000080f1f17810 */ /* 0x000fc80007ffe0ff */
[----:B------:R0:W-:Y:S03]  /*3c40*/  STG.E.128 desc[UR6][R236.64], R108 ;  /* 0x0000006cec007986 */ /* 0x0001e6000c101d06 */
.L_x_115:
[----:B------:R-:W-:Y:S05]  /*3c50*/  BSYNC.RECONVERGENT B0 ;  /* 0x0000000000007941 */ /* 0x000fea0003800200 */
.L_x_114:
        /* <DEDUP_REMOVED lines=9> */
.L_x_121:
[----:B------:R-:W-:Y:S05]  /*3cf0*/  BRA.U !UP0, `(.L_x_122) ;  /* 0x0000000108e47547 */ /* 0x000fea000b800000 */
[----:B01234-:R-:W0:Y:S02]  /*3d00*/  LDC.64 R108, c[0x0][0x3a0] ;  /* 0x0000e800ff6c7b82 */ /* 0x01fe240000000a00 */
[----:B0-----:R-:W-:-:S06]  /*3d10*/  IMAD.WIDE.U32 R108, R241, 0x10, R108 ;  /* 0x00000010f16c7825 */ /* 0x001fcc00078e006c */
[----:B------:R-:W2:Y:S01]  /*3d20*/  LDG.E.128 R108, desc[UR6][R108.64] ;  /* 0x000000066c6c7981 */ /* 0x000ea2000c1e1d00 */
[----:B------:R-:W-:-:S13]  /*3d30*/  ISETP.GT.AND P5, PT, R134, RZ, PT ;  /* 0x000000ff8600720c */ /* 0x000fda0003fa4270 */
[----:B------:R-:W0:Y:S01]  /*3d40*/  @P5 LDC R146, c[0x0][0x40c] ;  /* 0x00010300ff925b82 */ /* 0x000e220000000800 */
[----:B-----5:R-:W-:Y:S01]  /*3d50*/  @P5 IMAD.U32 R138, R49, 0x10000, RZ ;  /* 0x00010000318a5824 */ /* 0x020fe200078e00ff */
[----:B------:R-:W-:-:S06]  /*3d60*/  @P5 SHF.L.U32 R148, R50, 0x10, RZ ;  /* 0x0000001032945819 */ /* 0x000fcc00000006ff */
[----:B------:R-:W1:Y:S08]  /*3d70*/  @P5 LDC R140, c[0x0][0x40c] ;  /* 0x00010300ff8c5b82 */ /* 0x000e700000000800 */
[----:B------:R-:W3:Y:S08]  /*3d80*/  @P5 LDC R150, c[0x0][0x40c] ;  /* 0x00010300ff965b82 */ /* 0x000ef00000000800 */
[----:B------:R-:W4:Y:S08]  /*3d90*/  @P5 LDC R152, c[0x0][0x40c] ;  /* 0x00010300ff985b82 */ /* 0x000f300000000800 */
[----:B------:R-:W4:Y:S08]  /*3da0*/  @P5 LDC R154, c[0x0][0x40c] ;  /* 0x00010300ff9a5b82 */ /* 0x000f300000000800 */
[----:B------:R-:W4:Y:S08]  /*3db0*/  @P5 LDC R144, c[0x0][0x40c] ;  /* 0x00010300ff905b82 */ /* 0x000f300000000800 */
[----:B------:R-:W4:Y:S08]  /*3dc0*/  @P5 LDC R142, c[0x0][0x40c] ;  /* 0x00010300ff8e5b82 */ /* 0x000f300000000800 */
[----:B------:R-:W4:Y:S01]  /*3dd0*/  @P5 LDC R156, c[0x0][0x40c] ;  /* 0x00010300ff9c5b82 */ /* 0x000f220000000800 */
[C---:B--2---:R-:W-:Y:S01]  /*3de0*/  SHF.L.U32 R225, R109.reuse, 0x10, RZ ;  /* 0x000000106de17819 */ /* 0x044fe200000006ff */
[----:B------:R-:W-:Y:S01]  /*3df0*/  IMAD.U32 R229, R110, 0x10000, RZ ;  /* 0x000100006ee57824 */ /* 0x000fe200078e00ff */
[----:B------:R-:W-:-:S02]  /*3e00*/  PRMT R134, R109, 0x7632, R134 ;  /* 0x000076326d867816 */ /* 0x000fc40000000086 */
[----:B------:R-:W-:Y:S01]  /*3e10*/  @P5 PRMT R109, R49, 0x7632, R109 ;  /* 0x00007632316d5816 */ /* 0x000fe2000000006d */
[----:B-1----:R-:W-:Y:S01]  /*3e20*/  @P5 FFMA.FTZ R225, R138, R140, R225 ;  /* 0x0000008c8ae15223 */ /* 0x002fe200000100e1 */
[----:B------:R-:W-:Y:S01]  /*3e30*/  PRMT R136, R110, 0x7632, R136 ;  /* 0x000076326e887816 */ /* 0x000fe20000000088 */
[----:B---3--:R-:W-:Y:S01]  /*3e40*/  @P5 FFMA.FTZ R229, R148, R150, R229 ;  /* 0x0000009694e55223 */ /* 0x008fe200000100e5 */
[----:B------:R-:W-:Y:S01]  /*3e50*/  SHF.L.U32 R227, R134, 0x10, RZ ;  /* 0x0000001086e37819 */ /* 0x000fe200000006ff */
[----:B------:R-:W-:Y:S01]  /*3e60*/  @P5 IMAD.U32 R110, R109, 0x10000, RZ ;  /* 0x000100006d6e5824 */ /* 0x000fe200078e00ff */
[----:B------:R-:W-:Y:S02]  /*3e70*/  SHF.L.U32 R233, R111, 0x10, RZ ;  /* 0x000000106fe97819 */ /* 0x000fe400000006ff */
[----:B------:R-:W-:Y:S01]  /*3e80*/  SHF.L.U32 R221, R108, 0x10, RZ ;  /* 0x000000106cdd7819 */ /* 0x000fe200000006ff */
[----:B0-----:R-:W-:Y:S01]  /*3e90*/  @P5 FFMA.FTZ R227, R110, R146, R227 ;  /* 0x000000926ee35223 */ /* 0x001fe200000100e3 */
[----:B------:R-:W-:-:S02]  /*3ea0*/  @P5 PRMT R110, R50, 0x7632, R110 ;  /* 0x00007632326e5816 */ /* 0x000fc4000000006e */
[----:B------:R-:W-:Y:S02]  /*3eb0*/  PRMT R111, R111, 0x7632, R111 ;  /* 0x000076326f6f7816 */ /* 0x000fe4000000006f */
[----:B------:R-:W-:Y:S01]  /*3ec0*/  PRMT R108, R108, 0x7632, R108 ;  /* 0x000076326c6c7816 */ /* 0x000fe2000000006c */
[----:B------:R-:W-:Y:S01]  /*3ed0*/  @P5 IMAD.U32 R134, R110, 0x10000, RZ ;  /* 0x000100006e865824 */ /* 0x000fe200078e00ff */
[C---:B------:R-:W-:Y:S02]  /*3ee0*/  @P5 PRMT R109, R48.reuse, 0x7632, R109 ;  /* 0x00007632306d5816 */ /* 0x040fe4000000006d */
[C---:B------:R-:W-:Y:S02]  /*3ef0*/  @P5 PRMT R138, R51.reuse, 0x7632, R138 ;  /* 0x00007632338a5816 */ /* 0x040fe4000000008a */
[----:B------:R-:W-:Y:S02]  /*3f00*/  @P5 SHF.L.U32 R146, R51, 0x10, RZ ;  /* 0x0000001033925819 */ /* 0x000fe400000006ff */
[----:B------:R-:W-:Y:S01]  /*3f10*/  @P5 SHF.L.U32 R140, R48, 0x10, RZ ;  /* 0x00000010308c5819 */ /* 0x000fe200000006ff */
[----:B------:R-:W-:Y:S01]  /*3f20*/  @P5 IMAD.U32 R138, R138, 0x10000, RZ ;  /* 0x000100008a8a5824 */ /* 0x000fe200078e00ff */
[----:B------:R-:W-:Y:S01]  /*3f30*/  @P5 SHF.L.U32 R110, R109, 0x10, RZ ;  /* 0x000000106d6e5819 */ /* 0x000fe200000006ff */
[----:B----4-:R-:W-:Y:S01]  /*3f40*/  @P5 FFMA.FTZ R233, R146, R154, R233 ;  /* 0x0000009a92e95223 */ /* 0x010fe200000100e9 */
[----:B------:R-:W-:Y:S01]  /*3f50*/  SHF.L.U32 R231, R136, 0x10, RZ ;  /* 0x0000001088e77819 */ /* 0x000fe200000006ff */
[----:B------:R-:W-:Y:S01]  /*3f60*/  @P5 FFMA.FTZ R221, R140, R142, R221 ;  /* 0x0000008e8cdd5223 */ /* 0x000fe200000100dd */
[----:B------:R-:W-:-:S02]  /*3f70*/  SHF.L.U32 R223, R108, 0x10, RZ ;  /* 0x000000106cdf7819 */ /* 0x000fc400000006ff */
[----:B------:R-:W-:Y:S01]  /*3f80*/  SHF.L.U32 R235, R111, 0x10, RZ ;  /* 0x000000106feb7819 */ /* 0x000fe200000006ff */
[----:B------:R-:W-:Y:S01]  /*3f90*/  @P5 FFMA.FTZ R231, R134, R152, R231 ;  /* 0x0000009886e75223 */ /* 0x000fe200000100e7 */
[----:B------:R-:W-:Y:S01]  /*3fa0*/  F2FP.BF16.F32.PACK_AB R109, RZ, R225 ;  /* 0x000000e1ff6d723e */ /* 0x000fe200000010ff */
[----:B------:R-:W-:Y:S01]  /*3fb0*/  @P5 FFMA.FTZ R223, R110, R144, R223 ;  /* 0x000000906edf5223 */ /* 0x000fe200000100df */
[----:B------:R-:W-:Y:S01]  /*3fc0*/  F2FP.BF16.F32.PACK_AB R110, RZ, R227 ;  /* 0x000000e3ff6e723e */ /* 0x000fe200000010ff */
[----:B------:R-:W-:Y:S01]  /*3fd0*/  @P5 FFMA.FTZ R235, R138, R156, R235 ;  /* 0x0000009c8aeb5223 */ /* 0x000fe200000100eb */
[----:B------:R-:W-:Y:S02]  /*3fe0*/  F2FP.BF16.F32.PACK_AB R136, RZ, R229 ;  /* 0x000000e5ff88723e */ /* 0x000fe400000010ff */
[----:B------:R-:W-:Y:S02]  /*3ff0*/  F2FP.BF16.F32.PACK_AB R138, RZ, R231 ;  /* 0x000000e7ff8a723e */ /* 0x000fe400000010ff */
[----:B------:R-:W-:-:S02]  /*4000*/  F2FP.BF16.F32.PACK_AB R140, RZ, R233 ;  /* 0x000000e9ff8c723e */ /* 0x000fc400000010ff */
[----:B------:R-:W-:Y:S02]  /*4010*/  F2FP.BF16.F32.PACK_AB R134, RZ, R223 ;  /* 0x000000dfff86723e */ /* 0x000fe400000010ff */
[----:B------:R-:W-:Y:S02]  /*4020*/  F2FP.BF16.F32.PACK_AB R108, RZ, R221 ;  /* 0x000000ddff6c723e */ /* 0x000fe400000010ff */
[----:B------:R-:W-:Y:S02]  /*4030*/  F2FP.BF16.F32.PACK_AB R111, RZ, R235 ;  /* 0x000000ebff6f723e */ /* 0x000fe400000010ff */
[----:B------:R-:W-:Y:S02]  /*4040*/  PRMT R109, R109, 0x5410, R110 ;  /* 0x000054106d6d7816 */ /* 0x000fe4000000006e */
[----:B------:R-:W-:Y:S02]  /*4050*/  PRMT R110, R136, 0x5410, R138 ;  /* 0x00005410886e7816 */ /* 0x000fe4000000008a */
[----:B------:R-:W-:-:S02]  /*4060*/  PRMT R108, R108, 0x5410, R134 ;  /* 0x000054106c6c7816 */ /* 0x000fc40000000086 */
[----:B------:R-:W-:Y:S01]  /*4070*/  PRMT R111, R140, 0x5410, R111 ;  /* 0x000054108c6f7816 */ /* 0x000fe2000000006f */
[----:B------:R-:W-:Y:S06]  /*4080*/  BRA `(.L_x_123) ;  /* 0x0000000000c07947 */ /* 0x000fec0003800000 */
.L_x_122:
[----:B01234-:R-:W0:Y:S01]  /*4090*/  @P5 LDC R111, c[0x0][0x40c] ;  /* 0x00010300ff6f5b82 */ /* 0x01fe220000000800 */
        /* <DEDUP_REMOVED lines=9> */
[----:B------:R-:W-:Y:S01]  /*4130*/  IMAD.MOV.U32 R225, RZ, RZ, RZ ;  /* 0x000000ffffe17224 */ /* 0x000fe200078e00ff */
        /* <DEDUP_REMOVED lines=12> */
[----:B------:R-:W-:Y:S01]  /*4200*/  HFMA2 R221, -RZ, RZ, 0, 0 ;  /* 0x00000000ffdd7431 */ /* 0x000fe200000001ff */
[----:B------:R-:W-:-:S05]  /*4210*/  @P5 SHF.L.U32 R110, R49, 0x10, RZ ;  /* 0x00000010316e5819 */ /* 0x000fca00000006ff */
[----:B------:R-:W1:Y:S01]  /*4220*/  @P5 LDC R245, c[0x0][0x40c] ;  /* 0x00010300fff55b82 */ /* 0x000e620000000800 */
[----:B--2---:R-:W-:Y:S01]  /*4230*/  @P5 FMUL.FTZ R227, R109, R136 ;  /* 0x000000886de35220 */ /* 0x004fe20000410000 */
[----:B------:R-:W-:Y:S01]  /*4240*/  @P5 SHF.L.U32 R109, R48, 0x10, RZ ;  /* 0x00000010306d5819 */ /* 0x000fe200000006ff */
[----:B------:R-:W-:-:S05]  /*4250*/  @P5 IMAD.U32 R136, R51, 0x10000, RZ ;  /* 0x0001000033885824 */ /* 0x000fca00078e00ff */
        /* <DEDUP_REMOVED lines=19> */
.L_x_123:
[----:B------:R-:W0:Y:S02]  /*4390*/  LDC.64 R236, c[0x0][0x3a8] ;  /* 0x0000ea00ffec7b82 */ /* 0x000e240000000a00 */
[----:B0-----:R-:W-:-:S05]  /*43a0*/  IMAD.WIDE.U32 R236, R241, 0x10, R236 ;  /* 0x00000010f1ec7825 */ /* 0x001fca00078e00ec */
[----:B------:R0:W-:Y:S02]  /*43b0*/  STG.E.128 desc[UR6][R236.64], R108 ;  /* 0x0000006cec007986 */ /* 0x0001e4000c101d06 */
.L_x_120:
[----:B------:R-:W-:Y:S05]  /*43c0*/  BSYNC.RECONVERGENT B0 ;  /* 0x0000000000007941 */ /* 0x000fea0003800200 */
.L_x_119:
[----:B01234-:R-:W-:Y:S01]  /*43d0*/  FADD.FTZ R108, RZ, R207 ;  /* 0x000000cfff6c7221 */ /* 0x01ffe20000010000 */
[C---:B------:R-:W-:Y:S01]  /*43e0*/  ISETP.GT.U32.AND P5, PT, R123.reuse, 0xff, PT ;  /* 0x000000ff7b00780c */ /* 0x040fe20003fa4070 */
[----:B------:R-:W-:Y:S01]  /*43f0*/  BSSY.RECONVERGENT B0, `(.L_x_124) ;  /* 0x00000d5000007945 */ /* 0x000fe20003800200 */
[----:B------:R-:W-:Y:S01]  /*4400*/  ISETP.GT.U32.AND P6, PT, R123, 0x17f, PT ;  /* 0x0000017f7b00780c */ /* 0x000fe20003fc4070 */
[----:B------:R-:W-:Y:S01]  /*4410*/  FADD.FTZ R108, R159, R108 ;  /* 0x0000006c9f6c7221 */ /* 0x000fe20000010000 */
[----:B------:R-:W-:Y:S02]  /*4420*/  P2R R109, PR, RZ, 0x2 ;  /* 0x00000002ff6d7803 */ /* 0x000fe40000000000 */
[----:B------:R-:W-:Y:S01]  /*4430*/  ISETP.GT.U32.AND P1, PT, R123, 0x1ff, PT ;  /* 0x000001ff7b00780c */ /* 0x000fe20003f24070 */
[----:B------:R-:W-:-:S04]  /*4440*/  FADD.FTZ R108, R157, R108 ;  /* 0x0000006c9d6c7221 */ /* 0x000fc80000010000 */
        /* <DEDUP_REMOVED lines=68> */
[----:B------:R-:W-:-:S03]  /*4890*/  HFMA2 R138, -RZ, RZ, 0, 0 ;  /* 0x00000000ff8a7431 */ /* 0x000fc600000001ff */
[----:B------:R-:W-:-:S04]  /*48a0*/  FMUL.FTZ R108, R11, R108 ;  /* 0x0000006c0b6c7220 */ /* 0x000fc80000410000 */
        /* <DEDUP_REMOVED lines=10> */
[----:B------:R-:W-:-:S03]  /*4950*/  LOP3.LUT R140, R128, 0x1f, RZ, 0xc0, !PT ;  /* 0x0000001f808c7812 */ /* 0x000fc600078ec0ff */
[----:B------:R-:W-:Y:S01]  /*4960*/  FFMA.FTZ R109, R110, R110, R109 ;  /* 0x0000006e6e6d7223 */ /* 0x000fe2000001006d */
[----:B------:R-:W-:-:S03]  /*4970*/  FADD.FTZ R110, R211, -R108 ;  /* 0x8000006cd36e7221 */ /* 0x000fc60000010000 */
[----:B------:R-:W-:Y:S01]  /*4980*/  FFMA.FTZ R109, R134, R134, R109 ;  /* 0x00000086866d7223 */ /* 0x000fe2000001006d */
[----:B------:R-:W-:-:S03]  /*4990*/  FADD.FTZ R134, R209, -R108 ;  /* 0x8000006cd1867221 */ /* 0x000fc60000010000 */
[----:B------:R-:W-:Y:S01]  /*49a0*/  FFMA.FTZ R109, R110, R110, R109 ;  /* 0x0000006e6e6d7223 */ /* 0x000fe2000001006d */
[----:B------:R-:W-:-:S03]  /*49b0*/  FADD.FTZ R110, R205, -R108 ;  /* 0x8000006ccd6e7221 */ /* 0x000fc60000010000 */
[----:B------:R-:W-:-:S04]  /*49c0*/  FFMA.FTZ R109, R134, R134, R109 ;  /* 0x00000086866d7223 */ /* 0x000fc8000001006d */
[----:B------:R-:W-:Y:S01]  /*49d0*/  FFMA.FTZ R109, R110, R110, R109 ;  /* 0x0000006e6e6d7223 */ /* 0x000fe2000001006d */
[----:B------:R-:W-:-:S04]  /*49e0*/  FADD.FTZ R110, R197, -R108 ;  /* 0x8000006cc56e7221 */ /* 0x000fc80000010000 */
        /* <DEDUP_REMOVED lines=117> */
.L_x_125:
[----:B------:R-:W-:Y:S05]  /*5140*/  BSYNC.RECONVERGENT B0 ;  /* 0x0000000000007941 */ /* 0x000fea0003800200 */
.L_x_124:
[----:B------:R-:W-:Y:S01]  /*5150*/  BAR.SYNC.DEFER_BLOCKING 0x0 ;  /* 0x0000000000007b1d */ /* 0x000fe20000010000 */
[----:B------:R-:W-:Y:S02]  /*5160*/  ISETP.GT.U32.AND P5, PT, R140, 0x3, PT ;  /* 0x000000038c00780c */ /* 0x000fe40003fa4070 */
[----:B0-----:R-:W-:-:S03]  /*5170*/  CS2R R108, SRZ ;  /* 0x00000000006c7805 */ /* 0x001fc6000001ff00 */
[----:B------:R-:W-:Y:S08]  /*5180*/  BSSY.RECONVERGENT B0, `(.L_x_126) ;  /* 0x000000a000007945 */ /* 0x000ff00003800200 */
[----:B------:R-:W-:Y:S05]  /*5190*/  @P5 BRA `(.L_x_127) ;  /* 0x0000000000205947 */ /* 0x000fea0003800000 */
[----:B------:R-:W0:Y:S01]  /*51a0*/  S2UR UR5, SR_CgaCtaId ;  /* 0x00000000000579c3 */ /* 0x000e220000008800 */
[----:B------:R-:W-:Y:S01]  /*51b0*/  UMOV UR4, 0x400 ;  /* 0x0000040000047882 */ /* 0x000fe20000000000 */
[----:B------:R-:W-:Y:S01]  /*51c0*/  SHF.L.U32 R108, R128, 0x3, RZ ;  /* 0x00000003806c7819 */ /* 0x000fe200000006ff */
[----:B------:R-:W-:-:S03]  /*51d0*/  IMAD.MOV.U32 R138, RZ, RZ, R122 ;  /* 0x000000ffff8a7224 */ /* 0x000fc600078e007a */
[----:B------:R-:W-:Y:S01]  /*51e0*/  LOP3.LUT R108, R108, 0xf8, RZ, 0xc0, !PT ;  /* 0x000000f86c6c7812 */ /* 0x000fe200078ec0ff */
[----:B0-----:R-:W-:-:S04]  /*51f0*/  ULEA UR4, UR5, UR4, 0x18 ;  /* 0x0000000405047291 */ /* 0x001fc8000f8ec0ff */
[----:B------:R-:W-:-:S09]  /*5200*/  @UP1 UIADD3 UR4, UPT, UPT, UR4, 0x20, URZ ;  /* 0x0000002004041890 */ /* 0x000fd2000fffe0ff */
[----:B------:R-:W0:Y:S03]  /*5210*/  LDS.64 R108, [R108+UR4] ;  /* 0x000000046c6c7984 */ /* 0x000e260008000a00 */
.L_x_127:
[----:B------:R-:W-:Y:S05]  /*5220*/  BSYNC.RECONVERGENT B0 ;  /* 0x0000000000007941 */ /* 0x000fea0003800200 */
.L_x_126:
[----:B------:R-:W1:Y:S01]  /*5230*/  SHFL.DOWN PT, R111, R138, 0x2, 0x1f ;  /* 0x08401f008a6f7f89 */ /* 0x000e6200000e0000 */
[----:B------:R-:W-:Y:S02]  /*5240*/  ISETP.NE.AND P5, PT, R128, RZ, PT ;  /* 0x000000ff8000720c */ /* 0x000fe40003fa5270 */
[----:B------:R-:W-:Y:S01]  /*5250*/  ISETP.NE.AND P6, PT, RZ, UR10, PT ;  /* 0x0000000aff007c0c */ /* 0x000fe2000bfc5270 */
[----:B0-----:R-:W0:Y:S04]  /*5260*/  SHFL.DOWN PT, R237, R108, 0x2, 0x1f ;  /* 0x08401f006ced7f89 */ /* 0x001e2800000e0000 */
[----:B------:R-:W2:Y:S01]  /*5270*/  SHFL.DOWN PT, R110, R109, 0x2, 0x1f ;  /* 0x08401f006d6e7f89 */ /* 0x000ea200000e0000 */
[----:B-1----:R-:W-:Y:S02]  /*5280*/  IADD3 R134, PT, PT, R111, R138, RZ ;  /* 0x0000008a6f867210 */ /* 0x002fe40007ffe0ff */
[----:B------:R-:W-:-:S02]  /*5290*/  I2FP.F32.S32 R142, R111 ;  /* 0x0000006f008e7245 */ /* 0x000fc40000201400 */
[----:B------:R-:W-:Y:S01]  /*52a0*/  I2FP.F32.S32 R136, R134 ;  /* 0x0000008600887245 */ /* 0x000fe20000201400 */
[----:B------:R-:W1:Y:S01]  /*52b0*/  SHFL.DOWN PT, R243, R134, 0x1, 0x1f ;  /* 0x08201f0086f37f89 */ /* 0x000e6200000e0000 */
[----:B------:R-:W-:Y:S01]  /*52c0*/  I2FP.F32.S32 R111, R138 ;  /* 0x0000008a006f7245 */ /* 0x000fe20000201400 */
[C---:B0-----:R-:W-:Y:S01]  /*52d0*/  FMUL.FTZ R144, R237.reuse, R142 ;  /* 0x0000008eed907220 */ /* 0x041fe20000410000 */
[----:B------:R-:W0:Y:S01]  /*52e0*/  MUFU.RCP R140, R136 ;  /* 0x00000088008c7308 */ /* 0x000e220000001000 */
[----:B------:R-:W-:Y:S01]  /*52f0*/  FADD.FTZ R237, -R237, R108 ;  /* 0x0000006ceded7221 */ /* 0x000fe20000010100 */
[----:B--2---:R-:W-:Y:S01]  /*5300*/  FADD.FTZ R109, R110, R109 ;  /* 0x0000006d6e6d7221 */ /* 0x004fe20000010000 */
[----:B------:R-:W-:Y:S01]  /*5310*/  FFMA.FTZ R241, R111, R108, R144 ;  /* 0x0000006c6ff17223 */ /* 0x000fe20000010090 */
[----:B------:R-:W2:Y:S01]  /*5320*/  LDC R138, c[0x0][0x448] ;  /* 0x00011200ff8a7b82 */ /* 0x000ea20000000800 */
[----:B------:R-:W-:-:S04]  /*5330*/  FMUL.FTZ R237, R237, R237 ;  /* 0x000000ededed7220 */ /* 0x000fc80000410000 */
[----:B------:R-:W-:-:S04]  /*5340*/  FMUL.FTZ R237, R237, R111 ;  /* 0x0000006feded7220 */ /* 0x000fc80000410000 */
[----:B------:R-:W-:Y:S01]  /*5350*/  FMUL.FTZ R237, R237, R142 ;  /* 0x0000008eeded7220 */ /* 0x000fe20000410000 */
[----:B0-----:R-:W-:-:S03]  /*5360*/  FMUL.FTZ R241, R140, R241 ;  /* 0x000000f18cf17220 */ /* 0x001fc60000410000 */
[----:B------:R-:W-:Y:S01]  /*5370*/  FFMA.FTZ R109, R140, R237, R109 ;  /* 0x000000ed8c6d7223 */ /* 0x000fe2000001006d */
[-C--:B-1----:R-:W-:Y:S01]  /*5380*/  IADD3 R134, PT, PT, R134, R243.reuse, RZ ;  /* 0x000000f386867210 */ /* 0x082fe20007ffe0ff */
[----:B------:R-:W0:Y:S01]  /*5390*/  SHFL.DOWN PT, R108, R241, 0x1, 0x1f ;  /* 0x08201f00f16c7f89 */ /* 0x000e2200000e0000 */
[----:B------:R-:W-:Y:S02]  /*53a0*/  I2FP.F32.S32 R243, R243 ;  /* 0x000000f300f37245 */ /* 0x000fe40000201400 */
[----:B------:R-:W-:Y:S01]  /*53b0*/  I2FP.F32.S32 R134, R134 ;  /* 0x0000008600867245 */ /* 0x000fe20000201400 */
[----:B------:R-:W1:Y:S05]  /*53c0*/  SHFL.DOWN PT, R110, R109, 0x1, 0x1f ;  /* 0x08201f006d6e7f89 */ /* 0x000e6a00000e0000 */
[----:B------:R-:W3:Y:S01]  /*53d0*/  MUFU.RCP R134, R134 ;  /* 0x0000008600867308 */ /* 0x000ee20000001000 */
[----:B0-----:R-:W-:Y:S01]  /*53e0*/  FADD.FTZ R111, R241, -R108 ;  /* 0x8000006cf16f7221 */ /* 0x001fe20000010000 */
[----:B------:R-:W-:-:S03]  /*53f0*/  FMUL.FTZ R237, R108, R243 ;  /* 0x000000f36ced7220 */ /* 0x000fc60000410000 */
[----:B------:R-:W-:Y:S01]  /*5400*/  FMUL.FTZ R111, R111, R111 ;  /* 0x0000006f6f6f7220 */ /* 0x000fe20000410000 */
[----:B------:R-:W-:-:S03]  /*5410*/  FFMA.FTZ R237, R136, R241, R237 ;  /* 0x000000f188ed7223 */ /* 0x000fc600000100ed */
[----:B------:R-:W-:Y:S01]  /*5420*/  FMUL.FTZ R136, R136, R111 ;  /* 0x0000006f88887220 */ /* 0x000fe20000410000 */
[----:B---3--:R-:W-:Y:S01]  /*5430*/  FMUL.FTZ R237, R134, R237 ;  /* 0x000000ed86ed7220 */ /* 0x008fe20000410000 */
[----:B-1----:R-:W-:Y:S02]  /*5440*/  FADD.FTZ R111, R109, R110 ;  /* 0x0000006e6d6f7221 */ /* 0x002fe40000010000 */
[----:B------:R-:W-:Y:S01]  /*5450*/  FMUL.FTZ R136, R136, R243 ;  /* 0x000000f388887220 */ /* 0x000fe20000410000 */
[----:B------:R-:W0:Y:S02]  /*5460*/  @!P5 LDC.64 R108, c[0x0][0x3c8] ;  /* 0x0000f200ff6cdb82 */ /* 0x000e240000000a00 */
[----:B------:R-:W1:Y:S01]  /*5470*/  SHFL.IDX PT, R237, R237, RZ, 0x1f ;  /* 0x00001fffeded7589 */ /* 0x000e6200000e0000 */
[----:B------:R-:W-:-:S05]  /*5480*/  FFMA.FTZ R136, R134, R136, R111 ;  /* 0x0000008886887223 */ /* 0x000fca000001006f */
[----:B------:R-:W2:Y:S01]  /*5490*/  SHFL.IDX PT, R243, R136, RZ, 0x1f ;  /* 0x00001fff88f37589 */ /* 0x000ea200000e0000 */
[----:B------:R-:W3:Y:S01]  /*54a0*/  @!P5 LDC.64 R110, c[0x0][0x3c0] ;  /* 0x0000f000ff6edb82 */ /* 0x000ee20000000a00 */
[----:B0-----:R-:W-:-:S04]  /*54b0*/  @!P5 IMAD.WIDE R108, R124, 0x4, R108 ;  /* 0x000000047c6cd825 */ /* 0x001fc800078e026c */
[----:B-1----:R-:W-:-:S05]  /*54c0*/  FMUL.FTZ R134, R237, R237 ;  /* 0x000000eded867220 */ /* 0x002fca0000410000 */
[----:B------:R-:W-:Y:S01]  /*54d0*/  FSEL R241, R134, RZ, P6 ;  /* 0x000000ff86f17208 */ /* 0x000fe20003000000 */
[----:B--2---:R-:W-:Y:S01]  /*54e0*/  FFMA.FTZ R134, R243, UR11, R138 ;  /* 0x0000000bf3867c23 */ /* 0x004fe2000801008a */
[----:B---3--:R-:W-:-:S04]  /*54f0*/  @!P5 IMAD.WIDE R110, R124, 0x4, R110 ;  /* 0x000000047c6ed825 */ /* 0x008fc800078e026e */
[----:B------:R-:W-:Y:S01]  /*5500*/  FADD.FTZ R241, R134, R241 ;  /* 0x000000f186f17221 */ /* 0x000fe20000010000 */
[----:B------:R0:W-:Y:S05]  /*5510*/  @!P5 STG.E desc[UR6][R110.64], R237 ;  /* 0x000000ed6e00d986 */ /* 0x0001ea000c101906 */
[----:B------:R-:W1:Y:S02]  /*5520*/  MUFU.RSQ R241, R241 ;  /* 0x000000f100f17308 */ /* 0x000e640000001400 */
[----:B-1----:R0:W-:Y:S01]  /*5530*/  @!P5 STG.E desc[UR6][R108.64], R241 ;  /* 0x000000f16c00d986 */ /* 0x0021e2000c101906 */
[----:B-----5:R-:W-:-:S13]  /*5540*/  ISETP.GE.AND P5, PT, R126, 0x1, PT ;  /* 0x000000017e00780c */ /* 0x020fda0003fa6270 */
[----:B0-----:R-:W-:Y:S05]  /*5550*/  @!P5 BRA `(.L_x_128) ;  /* 0x0000001400b0d947 */ /* 0x001fea0003800000 */
[----:B------:R-:W-:Y:S01]  /*5560*/  VIADD R126, R126, 0xffffffff ;  /* 0xffffffff7e7e7836 */ /* 0x000fe20000000000 */
[----:B------:R-:W-:Y:S01]  /*5570*/  BSSY.RECONVERGENT B0, `(.L_x_129) ;  /* 0x0000037000007945 */ /* 0x000fe20003800200 */
[----:B------:R-:W-:Y:S02]  /*5580*/  FSEL R134, R237, RZ, !P6 ;  /* 0x000000ffed867208 */ /* 0x000fe40007000000 */
[----:B------:R-:W-:-:S05]  /*5590*/  IMAD R126, R126, R239, RZ ;  /* 0x000000ef7e7e7224 */ /* 0x000fca00078e02ff */
[----:B------:R-:W-:-:S04]  /*55a0*/  SHF.R.S32.HI R109, RZ, 0x1f, R126 ;  /* 0x0000001fff6d7819 */ /* 0x000fc8000001147e */
[----:B------:R-:W-:-:S04]  /*55b0*/  LEA.HI R109, R109, R126, RZ, 0x3 ;  /* 0x0000007e6d6d7211 */ /* 0x000fc800078f18ff */
[----:B------:R-:W-:Y:S01]  /*55c0*/  LEA.HI.SX32 R239, R109, R128, 0x1d ;  /* 0x000000806def7211 */ /* 0x000fe200078feaff */
[----:B------:R-:W-:Y:S06]  /*55d0*/  @!P0 BRA `(.L_x_130) ;  /* 0x0000000000c08947 */ /* 0x000fec0003800000 */
[--C-:B------:R-:W-:Y:S01]  /*55e0*/  FADD.FTZ R110, R157, -R134.reuse ;  /* 0x800000869d6e7221 */ /* 0x100fe20000010000 */
[----:B------:R-:W-:Y:S01]  /*55f0*/  IMAD.U32 R237, R105, 0x10000, RZ ;  /* 0x0001000069ed7824 */ /* 0x000fe200078e00ff */
[----:B------:R-:W-:Y:S01]  /*5600*/  SHF.L.U32 R243, R101, 0x10, RZ ;  /* 0x0000001065f37819 */ /* 0x000fe200000006ff */
[--C-:B------:R-:W-:Y:S01]  /*5610*/  FADD.FTZ R126, R213, -R134.reuse ;  /* 0x80000086d57e7221 */ /* 0x100fe20000010000 */
[----:B------:R-:W-:Y:S01]  /*5620*/  FMUL.FTZ R110, R241, R110 ;  /* 0x0000006ef16e7220 */ /* 0x000fe20000410000 */
[--C-:B------:R-:W-:Y:S01]  /*5630*/  FADD.FTZ R136, R209, -R134.reuse ;  /* 0x80000086d1887221 */ /* 0x100fe20000010000 */
[----:B------:R-:W-:Y:S01]  /*5640*/  SHF.L.U32 R245, R106, 0x10, RZ ;  /* 0x000000106af57819 */ /* 0x000fe200000006ff */
[----:B------:R-:W-:Y:S01]  /*5650*/  FMUL.FTZ R128, R241, R126 ;  /* 0x0000007ef1807220 */ /* 0x000fe20000410000 */
[----:B------:R-:W-:Y:S01]  /*5660*/  FFMA.FTZ R126, R110, R237, R243 ;  /* 0x000000ed6e7e7223 */ /* 0x000fe200000100f3 */
[--C-:B------:R-:W-:Y:S01]  /*5670*/  FADD.FTZ R108, R207, -R134.reuse ;  /* 0x80000086cf6c7221 */ /* 0x100fe20000010000 */
[----:B------:R-:W0:Y:S01]  /*5680*/  LDC.64 R236, c[0x0][0x428] ;  /* 0x00010a00ffec7b82 */ /* 0x000e220000000a00 */
[----:B------:R-:W-:Y:S01]  /*5690*/  IMAD.U32 R247, R102, 0x10000, RZ ;  /* 0x0001000066f77824 */ /* 0x000fe200078e00ff */
        /* <DEDUP_REMOVED lines=23> */
[C---:B------:R-:W-:Y:S01]  /*5810*/  FMUL.FTZ R136, R241.reuse, R136 ;  /* 0x00000088f1887220 */ /* 0x040fe20000410000 */
[----:B------:R-:W-:Y:S01]  /*5820*/  FMUL.FTZ R110, R241, R110 ;  /* 0x0000006ef16e7220 */ /* 0x000fe20000410000 */
[----:B------:R-:W-:Y:S01]  /*5830*/  FFMA.FTZ R245, R128, R243, R245 ;  /* 0x000000f380f57223 */ /* 0x000fe200000100f5 */
[----:B------:R-:W-:Y:S01]  /*5840*/  FFMA.FTZ R140, R140, R142, R144 ;  /* 0x0000008e8c8c7223 */ /* 0x000fe20000010090 */
[----:B------:R-:W-:Y:S01]  /*5850*/  FFMA.FTZ R136, R136, R249, R251 ;  /* 0x000000f988887223 */ /* 0x000fe200000100fb */
[----:B------:R-:W-:Y:S01]  /*5860*/  FFMA.FTZ R243, R110, R109, R111 ;  /* 0x0000006d6ef37223 */ /* 0x000fe2000001006f */
[----:B0-----:R-:W-:Y:S01]  /*5870*/  IMAD.WIDE.U32 R236, R239, 0x10, R236 ;  /* 0x00000010efec7825 */ /* 0x001fe200078e00ec */
[----:B------:R-:W-:-:S02]  /*5880*/  F2FP.BF16.F32.PACK_AB R109, R245, R126 ;  /* 0x0000007ef56d723e */ /* 0x000fc400000010ff */
[----:B------:R-:W-:Y:S02]  /*5890*/  F2FP.BF16.F32.PACK_AB R111, R140, R138 ;  /* 0x0000008a8c6f723e */ /* 0x000fe400000010ff */
[----:B------:R-:W-:Y:S02]  /*58a0*/  F2FP.BF16.F32.PACK_AB R110, R136, R247 ;  /* 0x000000f7886e723e */ /* 0x000fe400000010ff */
[----:B------:R-:W-:Y:S02]  /*58b0*/  F2FP.BF16.F32.PACK_AB R108, R243, R108 ;  /* 0x0000006cf36c723e */ /* 0x000fe400000010ff */
[----:B------:R-:W-:-:S03]  /*58c0*/  IADD3 R239, PT, PT, R239, 0x80, RZ ;  /* 0x00000080efef7810 */ /* 0x000fc60007ffe0ff */
[----:B------:R0:W-:Y:S04]  /*58d0*/  STG.E.128 desc[UR6][R236.64], R108 ;  /* 0x0000006cec007986 */ /* 0x0001e8000c101d06 */
.L_x_130:
[----:B------:R-:W-:Y:S05]  /*58e0*/  BSYNC.RECONVERGENT B0 ;  /* 0x0000000000007941 */ /* 0x000fea0003800200 */
.L_x_129:
[----:B------:R-:W-:Y:S01]  /*58f0*/  ISETP.NE.AND P0, PT, R130, RZ, PT ;  /* 0x000000ff8200720c */ /* 0x000fe20003f05270 */
[----:B------:R-:W-:-:S12]  /*5900*/  BSSY.RECONVERGENT B0, `(.L_x_131) ;  /* 0x0000032000007945 */ /* 0x000fd80003800200 */
[----:B------:R-:W-:Y:S05]  /*5910*/  @!P0 BRA `(.L_x_132) ;  /* 0x0000000000c08947 */ /* 0x000fea0003800000 */
[--C-:B0-----:R-:W-:Y:S01]  /*5920*/  FADD.FTZ R110, R151, -R134.reuse ;  /* 0x80000086976e7221 */ /* 0x101fe20000010000 */
[----:B------:R-:W-:Y:S01]  /*5930*/  SHF.L.U32 R237, R97, 0x10, RZ ;  /* 0x0000001061ed7819 */ /* 0x000fe200000006ff */
[--C-:B------:R-:W-:Y:S01]  /*5940*/  FADD.FTZ R126, R203, -R134.reuse ;  /* 0x80000086cb7e7221 */ /* 0x100fe20000010000 */
[----:B------:R-:W-:Y:S02]  /*5950*/  IMAD.U32 R243, R93, 0x10000, RZ ;  /* 0x000100005df37824 */ /* 0x000fe400078e00ff */
[----:B------:R-:W-:Y:S01]  /*5960*/  FMUL.FTZ R110, R241, R110 ;  /* 0x0000006ef16e7220 */ /* 0x000fe20000410000 */
[--C-:B------:R-:W-:Y:S01]  /*5970*/  FADD.FTZ R130, R199, -R134.reuse ;  /* 0x80000086c7827221 */ /* 0x100fe20000010000 */
[----:B------:R-:W-:Y:S01]  /*5980*/  FMUL.FTZ R128, R241, R126 ;  /* 0x0000007ef1807220 */ /* 0x000fe20000410000 */
[----:B------:R-:W-:Y:S01]  /*5990*/  SHF.L.U32 R245, R98, 0x10, RZ ;  /* 0x0000001062f57819 */ /* 0x000fe200000006ff */
[----:B------:R-:W-:Y:S01]  /*59a0*/  FFMA.FTZ R126, R110, R237, R243 ;  /* 0x000000ed6e7e7223 */ /* 0x000fe200000100f3 */
[----:B------:R-:W-:Y:S01]  /*59b0*/  SHF.L.U32 R247, R94, 0x10, RZ ;  /* 0x000000105ef77819 */ /* 0x000fe200000006ff */
[----:B------:R-:W0:Y:S01]  /*59c0*/  LDC.64 R236, c[0x0][0x428] ;  /* 0x00010a00ffec7b82 */ /* 0x000e220000000a00 */
[----:B------:R-:W-:Y:S01]  /*59d0*/  FADD.FTZ R108, R197, -R134 ;  /* 0x80000086c56c7221 */ /* 0x000fe20000010000 */
[----:B------:R-:W-:Y:S01]  /*59e0*/  SHF.L.U32 R251, R95, 0x10, RZ ;  /* 0x000000105ffb7819 */ /* 0x000fe200000006ff */
[----:B------:R-:W-:-:S02]  /*59f0*/  IMAD.U32 R249, R99, 0x10000, RZ ;  /* 0x0001000063f97824 */ /* 0x000fc400078e00ff */
[C---:B------:R-:W-:Y:S01]  /*5a00*/  FMUL.FTZ R130, R241.reuse, R130 ;  /* 0x00000082f1827220 */ /* 0x040fe20000410000 */
[----:B------:R-:W-:Y:S01]  /*5a10*/  SHF.L.U32 R111, R92, 0x10, RZ ;  /* 0x000000105c6f7819 */ /* 0x000fe200000006ff */
[----:B------:R-:W-:Y:S02]  /*5a20*/  IMAD.U32 R109, R96, 0x10000, RZ ;  /* 0x00010000606d7824 */ /* 0x000fe400078e00ff */
[----:B------:R-:W-:Y:S01]  /*5a30*/  FMUL.FTZ R108, R241, R108 ;  /* 0x0000006cf16c7220 */ /* 0x000fe20000410000 */
[----:B------:R-:W-:Y:S01]  /*5a40*/  FFMA.FTZ R247, R128, R245, R247 ;  /* 0x000000f580f77223 */ /* 0x000fe200000100f7 */
        /* <DEDUP_REMOVED lines=29> */
.L_x_132:
[----:B------:R-:W-:Y:S05]  /*5c20*/  BSYNC.RECONVERGENT B0 ;  /* 0x0000000000007941 */ /* 0x000fea0003800200 */
.L_x_131:
[----:B------:R-:W-:Y:S01]  /*5c30*/  ISETP.NE.AND P0, PT, R132, RZ, PT ;  /* 0x000000ff8400720c */ /* 0x000fe20003f05270 */
[----:B------:R-:W-:-:S12]  /*5c40*/  BSSY.RECONVERGENT B0, `(.L_x_133) ;  /* 0x0000032000007945 */ /* 0x000fd80003800200 */
[----:B------:R-:W-:Y:S05]  /*5c50*/  @!P0 BRA `(.L_x_134) ;  /* 0x0000000000c08947 */ /* 0x000fea0003800000 */
[--C-:B01----:R-:W-:Y:S01]  /*5c60*/  FADD.FTZ R110, R145, -R134.reuse ;  /* 0x80000086916e7221 */ /* 0x103fe20000010000 */
[----:B------:R-:W-:Y:S01]  /*5c70*/  SHF.L.U32 R237, R89, 0x10, RZ ;  /* 0x0000001059ed7819 */ /* 0x000fe200000006ff */
[--C-:B------:R-:W-:Y:S01]  /*5c80*/  FADD.FTZ R126, R193, -R134.reuse ;  /* 0x80000086c17e7221 */ /* 0x100fe20000010000 */
[----:B------:R-:W-:Y:S01]  /*5c90*/  SHF.L.U32 R243, R85, 0x10, RZ ;  /* 0x0000001055f37819 */ /* 0x000fe200000006ff */
[----:B------:R-:W-:Y:S01]  /*5ca0*/  FMUL.FTZ R110, R241, R110 ;  /* 0x0000006ef16e7220 */ /* 0x000fe20000410000 */
[--C-:B------:R-:W-:Y:S01]  /*5cb0*/  FADD.FTZ R130, R189, -R134.reuse ;  /* 0x80000086bd827221 */ /* 0x100fe20000010000 */
[----:B------:R-:W-:Y:S01]  /*5cc0*/  FMUL.FTZ R128, R241, R126 ;  /* 0x0000007ef1807220 */ /* 0x000fe20000410000 */
[----:B------:R-:W-:Y:S01]  /*5cd0*/  SHF.L.U32 R247, R86, 0x10, RZ ;  /* 0x0000001056f77819 */ /* 0x000fe200000006ff */
[----:B------:R-:W-:Y:S01]  /*5ce0*/  FFMA.FTZ R126, R110, R237, R243 ;  /* 0x000000ed6e7e7223 */ /* 0x000fe200000100f3 */
[----:B------:R-:W-:Y:S01]  /*5cf0*/  FADD.FTZ R108, R187, -R134 ;  /* 0x80000086bb6c7221 */ /* 0x000fe20000010000 */
[----:B------:R-:W0:Y:S01]  /*5d00*/  LDC.64 R236, c[0x0][0x428] ;  /* 0x00010a00ffec7b82 */ /* 0x000e220000000a00 */
[----:B------:R-:W-:Y:S01]  /*5d10*/  IMAD.U32 R245, R90, 0x10000, RZ ;  /* 0x000100005af57824 */ /* 0x000fe200078e00ff */
        /* <DEDUP_REMOVED lines=30> */
[----:B------:R-:W-:Y:S01]  /*5f00*/  F2FP.BF16.F32.PACK_AB R109, R245, R126 ;  /* 0x0000007ef56d723e */ /* 0x000fe200000010ff */
[----:B------:R-:W-:Y:S01]  /*5f10*/  VIADD R239, R239, 0x80 ;  /* 0x00000080efef7836 */ /* 0x000fe20000000000 */
[----:B------:R-:W-:Y:S02]  /*5f20*/  F2FP.BF16.F32.PACK_AB R110, R130, R247 ;  /* 0x000000f7826e723e */ /* 0x000fe400000010ff */
[----:B------:R-:W-:Y:S02]  /*5f30*/  F2FP.BF16.F32.PACK_AB R111, R136, R132 ;  /* 0x00000084886f723e */ /* 0x000fe400000010ff */
[----:B------:R-:W-:-:S05]  /*5f40*/  F2FP.BF16.F32.PACK_AB R108, R243, R108 ;  /* 0x0000006cf36c723e */ /* 0x000fca00000010ff */
[----:B------:R2:W-:Y:S02]  /*5f50*/  STG.E.128 desc[UR6][R236.64], R108 ;  /* 0x0000006cec007986 */ /* 0x0005e4000c101d06 */
.L_x_134:
[----:B------:R-:W-:Y:S05]  /*5f60*/  BSYNC.RECONVERGENT B0 ;  /* 0x0000000000007941 */ /* 0x000fea0003800200 */
.L_x_133:
[----:B------:R-:W-:Y:S04]  /*5f70*/  BSSY.RECONVERGENT B0, `(.L_x_135) ;  /* 0x0000032000007945 */ /* 0x000fe80003800200 */
[----:B------:R-:W-:Y:S05]  /*5f80*/  @!P1 BRA `(.L_x_136) ;  /* 0x0000000000c09947 */ /* 0x000fea0003800000 */
[--C-:B012---:R-:W-:Y:S01]  /*5f90*/  FADD.FTZ R110, R139, -R134.reuse ;  /* 0x800000868b6e7221 */ /* 0x107fe20000010000 */
        /* <DEDUP_REMOVED lines=47> */
.L_x_136:
[----:B------:R-:W-:Y:S05]  /*6290*/  BSYNC.RECONVERGENT B0 ;  /* 0x0000000000007941 */ /* 0x000fea0003800200 */
.L_x_135:
[----:B------:R-:W-:Y:S04]  /*62a0*/  BSSY.RECONVERGENT B0, `(.L_x_137) ;  /* 0x0000032000007945 */ /* 0x000fe80003800200 */
[----:B------:R-:W-:Y:S05]  /*62b0*/  @!P2 BRA `(.L_x_138) ;  /* 0x0000000000c0a947 */ /* 0x000fea0003800000 */
[--C-:B0123--:R-:W-:Y:S01]  /*62c0*/  FADD.FTZ R110, R133, -R134.reuse ;  /* 0x80000086856e7221 */ /* 0x10ffe20000010000 */
        /* <DEDUP_REMOVED lines=47> */
.L_x_138:
[----:B------:R-:W-:Y:S05]  /*65c0*/  BSYNC.RECONVERGENT B0 ;  /* 0x0000000000007941 */ /* 0x000fea0003800200 */
.L_x_137:
[----:B------:R-:W-:Y:S04]  /*65d0*/  BSSY.RECONVERGENT B0, `(.L_x_139) ;  /* 0x0000032000007945 */ /* 0x000fe80003800200 */
[----:B------:R-:W-:Y:S05]  /*65e0*/  @!P3 BRA `(.L_x_140) ;  /* 0x0000000000c0b947 */ /* 0x000fea0003800000 */
[--C-:B01234-:R-:W-:Y:S01]  /*65f0*/  FADD.FTZ R110, R127, -R134.reuse ;  /* 0x800000867f6e7221 */ /* 0x11ffe20000010000 */
        /* <DEDUP_REMOVED lines=47> */
.L_x_140:
[----:B------:R-:W-:Y:S05]  /*68f0*/  BSYNC.RECONVERGENT B0 ;  /* 0x0000000000007941 */ /* 0x000fea0003800200 */
.L_x_139:
        /* <DEDUP_REMOVED lines=10> */
[----:B------:R-:W-:Y:S01]  /*69a0*/  SHF.L.U32 R247, R58, 0x10, RZ ;  /* 0x000000103af77819 */ /* 0x000fe200000006ff */
[----:B------:R-:W-:Y:S01]  /*69b0*/  FADD.FTZ R134, R235, -R134 ;  /* 0x80000086eb867221 */ /* 0x000fe20000010000 */
[----:B------:R-:W-:Y:S01]  /*69c0*/  SHF.L.U32 R109, R56, 0x10, RZ ;  /* 0x00000010386d7819 */ /* 0x000fe200000006ff */
[----:B------:R-:W-:Y:S01]  /*69d0*/  IMAD.U32 R249, R54, 0x10000, RZ ;  /* 0x0001000036f97824 */ /* 0x000fe200078e00ff */
[----:B------:R-:W-:Y:S01]  /*69e0*/  SHF.L.U32 R111, R52, 0x10, RZ ;  /* 0x00000010346f7819 */ /* 0x000fe200000006ff */
[----:B------:R-:W-:Y:S01]  /*69f0*/  FMUL.FTZ R130, R241, R130 ;  /* 0x00000082f1827220 */ /* 0x000fe20000410000 */
[----:B------:R-:W-:Y:S01]  /*6a00*/  SHF.L.U32 R245, R53, 0x10, RZ ;  /* 0x0000001035f57819 */ /* 0x000fe200000006ff */
[----:B------:R-:W-:-:S02]  /*6a10*/  IMAD.U32 R243, R57, 0x10000, RZ ;  /* 0x0001000039f37824 */ /* 0x000fc400078e00ff */
[C---:B------:R-:W-:Y:S01]  /*6a20*/  FMUL.FTZ R108, R241.reuse, R108 ;  /* 0x0000006cf16c7220 */ /* 0x040fe20000410000 */
[C---:B------:R-:W-:Y:S01]  /*6a30*/  FMUL.FTZ R126, R241.reuse, R126 ;  /* 0x0000007ef17e7220 */ /* 0x040fe20000410000 */
[C---:B------:R-:W-:Y:S01]  /*6a40*/  FMUL.FTZ R110, R241.reuse, R110 ;  /* 0x0000006ef16e7220 */ /* 0x040fe20000410000 */
[C---:B------:R-:W-:Y:S01]  /*6a50*/  FMUL.FTZ R128, R241.reuse, R128 ;  /* 0x00000080f1807220 */ /* 0x040fe20000410000 */
[C---:B------:R-:W-:Y:S01]  /*6a60*/  FMUL.FTZ R132, R241.reuse, R132 ;  /* 0x00000084f1847220 */ /* 0x040fe20000410000 */
[C---:B------:R-:W-:Y:S01]  /*6a70*/  FMUL.FTZ R136, R241.reuse, R136 ;  /* 0x00000088f1887220 */ /* 0x040fe20000410000 */
[----:B------:R-:W-:Y:S01]  /*6a80*/  FMUL.FTZ R134, R241, R134 ;  /* 0x00000086f1867220 */ /* 0x000fe20000410000 */
[----:B------:R-:W-:Y:S01]  /*6a90*/  FFMA.FTZ R130, R130, R247, R249 ;  /* 0x000000f782827223 */ /* 0x000fe200000100f9 */
[----:B------:R-:W-:Y:S01]  /*6aa0*/  FFMA.FTZ R108, R108, R109, R111 ;  /* 0x0000006d6c6c7223 */ /* 0x000fe2000001006f */
[----:B------:R-:W-:Y:S01]  /*6ab0*/  FFMA.FTZ R126, R126, R243, R245 ;  /* 0x000000f37e7e7223 */ /* 0x000fe200000100f5 */
[----:B------:R-:W-:Y:S01]  /*6ac0*/  SHF.L.U32 R241, R116, 0x10, RZ ;  /* 0x0000001074f17819 */ /* 0x000fe200000006ff */
[----:B------:R-:W-:Y:S01]  /*6ad0*/  IMAD.U32 R243, R117, 0x10000, RZ ;  /* 0x0001000075f37824 */ /* 0x000fe200078e00ff */
[----:B------:R-:W-:Y:S01]  /*6ae0*/  SHF.L.U32 R249, R59, 0x10, RZ ;  /* 0x000000103bf97819 */ /* 0x000fe200000006ff */
[----:B------:R-:W-:Y:S01]  /*6af0*/  IMAD.U32 R245, R118, 0x10000, RZ ;  /* 0x0001000076f57824 */ /* 0x000fe200078e00ff */
[----:B------:R-:W-:Y:S01]  /*6b00*/  SHF.L.U32 R251, R55, 0x10, RZ ;  /* 0x0000001037fb7819 */ /* 0x000fe200000006ff */
[----:B------:R-:W-:Y:S01]  /*6b10*/  IMAD.U32 R138, R120, 0x10000, RZ ;  /* 0x00010000788a7824 */ /* 0x000fe200078e00ff */
[----:B------:R-:W-:Y:S01]  /*6b20*/  SHF.L.U32 R109, R114, 0x10, RZ ;  /* 0x00000010726d7819 */ /* 0x000fe200000006ff */
[----:B------:R-:W-:Y:S01]  /*6b30*/  FFMA.FTZ R243, R128, R241, R243 ;  /* 0x000000f180f37223 */ /* 0x000fe200000100f3 */
[----:B------:R-:W-:Y:S01]  /*6b40*/  SHF.L.U32 R140, R121, 0x10, RZ ;  /* 0x00000010798c7819 */ /* 0x000fe200000006ff */
[----:B------:R-:W-:Y:S01]  /*6b50*/  FFMA.FTZ R136, R136, R249, R251 ;  /* 0x000000f988887223 */ /* 0x000fe200000100fb */
[----:B------:R-:W-:Y:S01]  /*6b60*/  SHF.L.U32 R247, R119, 0x10, RZ ;  /* 0x0000001077f77819 */ /* 0x000fe200000006ff */
[----:B0-----:R-:W-:Y:S01]  /*6b70*/  IMAD.WIDE.U32 R236, R239, 0x10, R236 ;  /* 0x00000010efec7825 */ /* 0x001fe200078e00ec */
[----:B------:R-:W-:-:S03]  /*6b80*/  SHF.L.U32 R111, R115, 0x10, RZ ;  /* 0x00000010736f7819 */ /* 0x000fc600000006ff */
[----:B------:R-:W-:Y:S01]  /*6b90*/  FFMA.FTZ R249, R134, R138, R140 ;  /* 0x0000008a86f97223 */ /* 0x000fe2000001008c */
[----:B------:R-:W-:Y:S01]  /*6ba0*/  FFMA.FTZ R245, R132, R245, R247 ;  /* 0x000000f584f57223 */ /* 0x000fe200000100f7 */
[----:B------:R-:W-:-:S03]  /*6bb0*/  FFMA.FTZ R241, R110, R109, R111 ;  /* 0x0000006d6ef17223 */ /* 0x000fc6000001006f */
[----:B------:R-:W-:Y:S02]  /*6bc0*/  F2FP.BF16.F32.PACK_AB R111, R249, R136 ;  /* 0x00000088f96f723e */ /* 0x000fe400000010ff */
[----:B------:R-:W-:Y:S02]  /*6bd0*/  F2FP.BF16.F32.PACK_AB R110, R245, R130 ;  /* 0x00000082f56e723e */ /* 0x000fe400000010ff */
[----:B------:R-:W-:Y:S02]  /*6be0*/  F2FP.BF16.F32.PACK_AB R109, R243, R126 ;  /* 0x0000007ef36d723e */ /* 0x000fe400000010ff */
[----:B------:R-:W-:-:S05]  /*6bf0*/  F2FP.BF16.F32.PACK_AB R108, R241, R108 ;  /* 0x0000006cf16c723e */ /* 0x000fca00000010ff */
[----:B------:R0:W-:Y:S02]  /*6c00*/  STG.E.128 desc[UR6][R236.64], R108 ;  /* 0x0000006cec007986 */ /* 0x0001e4000c101d06 */
.L_x_141:
[----:B------:R-:W-:Y:S05]  /*6c10*/  BSYNC.RECONVERGENT B0 ;  /* 0x0000000000007941 */ /* 0x000fea0003800200 */
.L_x_128:
[----:B01234-:R-:W0:Y:S01]  /*6c20*/  LDC.64 R108, c[0x0][0x380] ;  /* 0x0000e000ff6c7b82 */ /* 0x01fe220000000a00 */
[----:B------:R-:W-:Y:S01]  /*6c30*/  UPLOP3.LUT UP1, UPT, UPT, UPT, UP1, 0x40, 0x4 ;  /* 0x000000000004789c */ /* 0x000fe20003f2e810 */
[----:B0-----:R-:W-:-:S04]  /*6c40*/  IADD3 R124, PT, PT, R124, R108, RZ ;  /* 0x0000006c7c7c7210 */ /* 0x001fc80007ffe0ff */
[----:B------:R-:W-:-:S13]  /*6c50*/  ISETP.GE.AND P0, PT, R124, R109, PT ;  /* 0x0000006d7c00720c */ /* 0x000fda0003f06270 */
[----:B------:R-:W-:Y:S05]  /*6c60*/  @!P0 BRA `(.L_x_142) ;  /* 0xffffffa000508947 */ /* 0x000fea000383ffff */
[----:B------:R-:W-:Y:S05]  /*6c70*/  EXIT ;  /* 0x000000000000794d */ /* 0x000fea0003800000 */
.L_x_143:
        /* <DEDUP_REMOVED lines=16> */
.L_x_42293:


//--------------------- .text._ZN10layer_norm13ln_fwd_kernelINS_13Kernel_traitsI13__nv_bfloat16S2_S2_S2_fjLj7168ELj1ELj1ELj4ELj16ENS_18Kernel_traits_baseILj7168ES2_S2_S2_S2_fjLj128EEEEELb0ELb0ELb1ELb1EEEvNS_9FwdParamsE --------------------------
	.section	.text._ZN10layer_norm13ln_fwd_kernelINS_13Kernel_traitsI13__nv_bfloat16S2_S2_S2_fjLj7168ELj1ELj1ELj4ELj16ENS_18Kernel_traits_baseILj7168ES2_S2_S2_S2_fjLj128EEEEELb0ELb0ELb1ELb1EEEvNS_9FwdParamsE,"ax",@progbits
	.align	128
        .global         _ZN10layer_norm13ln_fwd_kernelINS_13Kernel_traitsI13__nv_bfloat16S2_S2_S2_fjLj7168ELj1ELj1ELj4ELj16ENS_18Kernel_traits_baseILj7168ES2_S2_S2_S2_fjLj128EEEEELb0ELb0ELb1ELb1EEEvNS_9FwdParamsE
        .type           _ZN10layer_norm13ln_fwd_kernelINS_13Kernel_traitsI13__nv_bfloat16S2_S2_S2_fjLj7168ELj1ELj1ELj4ELj16ENS_18Kernel_traits_baseILj7168ES2_S2_S2_S2_fjLj128EEEEELb0ELb0ELb1ELb1EEEvNS_9FwdParamsE,@function
        .size           _ZN10layer_norm13ln_fwd_kernelINS_13Kernel_traitsI13__nv_bfloat16S2_S2_S2_fjLj7168ELj1ELj1ELj4ELj16ENS_18Kernel_traits_baseILj7168ES2_S2_S2_S2_fjLj128EEEEELb0ELb0ELb1ELb1EEEvNS_9FwdParamsE,(.L_x_42294 - _ZN10layer_norm13ln_fwd_kernelINS_13Kernel_traitsI13__nv_bfloat16S2_S2_S2_fjLj7168ELj1ELj1ELj4ELj16ENS_18Kernel_traits_baseILj7168ES2_S2_S2_S2_fjLj128EEEEELb0ELb0ELb1ELb1EEEvNS_9FwdParamsE)
        .other          _ZN10layer_norm13ln_fwd_kernelINS_13Kernel_traitsI13__nv_bfloat16S2_S2_S2_fjLj7168ELj1ELj1ELj4ELj16ENS_18Kernel_traits_baseILj7168ES2_S2_S2_S2_fjLj128EEEEELb0ELb0ELb1ELb1EEEvNS_9FwdParamsE,@"STO_CUDA_ENTRY STV_DEFAULT"
_ZN10layer_norm13ln_fwd_kernelINS_13Kernel_traitsI13__nv_bfloat16S2_S2_S2_fjLj7168ELj1ELj1ELj4ELj16ENS_18Kernel_traits_baseILj7168ES2_S2_S2_S2_fjLj128EEEEELb0ELb0ELb1ELb1EEEvNS_9FwdParamsE:
.text._ZN10layer_norm13ln_fwd_kernelINS_13Kernel_traitsI13__nv_bfloat16S2_S2_S2_fjLj7168ELj1ELj1ELj4ELj16ENS_18Kernel_traits_baseILj7168ES2_S2_S2_S2_fjLj128EEEEELb0ELb0ELb1ELb1EEEvNS_9FwdParamsE:
[----:B------:R-:W-:Y:S01]  /*0000*/  LDC R1, c[0x0][0x37c] ;  /* 0x0000df00ff017b82 */ /* 0x000fe20000000800 */
[----:B------:R-:W0:Y:S01]  /*0010*/  LDCU.64 UR4, c[0x0][0x438] ;  /* 0x00008700ff0477ac */ /* 0x000e220008000a00 */
[----:B------:R-:W1:Y:S06]  /*0020*/  S2R R115, SR_TID.X ;  /* 0x0000000000737919 */ /* 0x000e6c0000002100 */
[----:B------:R-:W2:Y:S01]  /*0030*/  S2UR UR7, SR_CTAID.X ;  /* 0x00000000000779c3 */ /* 0x000ea20000002500 */
[----:B------:R-:W3:Y:S01]  /*0040*/  LDCU.64 UR12, c[0x0][0x358] ;  /* 0x00006b00ff0c77ac */ /* 0x000ee20008000a00 */
[----:B0-----:R-:W-:-:S04]  /*0050*/  UISETP.NE.U32.AND UP0, UPT, UR4, URZ, UPT ;  /* 0x000000ff0400728c */ /* 0x001fc8000bf05070 */
[----:B------:R-:W-:-:S09]  /*0060*/  UISETP.NE.AND.EX UP0, UPT, UR5, URZ, UPT, UP0 ;  /* 0x000000ff0500728c */ /* 0x000fd2000bf05300 */
[----:B--23--:R-:W-:Y:S05]  /*0070*/  BRA.U !UP0, `(.L_x_144) ;  /* 0x00000001084c7547 */ /* 0x00cfea000b800000 */
[----:B------:R-:W1:Y:S08]  /*0080*/  LDC.64 R2, c[0x0][0x3d0] ;  /* 0x0000f400ff027b82 */ /* 0x000e700000000a00 */
[----:B------:R-:W0:Y:S01]  /*0090*/  LDC.64 R4, c[0x0][0x438] ;  /* 0x00010e00ff047b82 */ /* 0x000e220000000a00 */
[----:B-1----:R-:W-:-:S05]  /*00a0*/  IMAD.WIDE.U32 R2, R115, 0x10, R2 ;  /* 0x0000001073027825 */ /* 0x002fca00078e0002 */
[----:B------:R1:W5:Y:S01]  /*00b0*/  LDG.E.128 R24, desc[UR12][R2.64] ;  /* 0x0000000c02187981 */ /* 0x000362000c1e1d00 */
[----:B0-----:R-:W-:-:S03]  /*00c0*/  IMAD.WIDE.U32 R4, R115, 0x10, R4 ;  /* 0x0000001073047825 */ /* 0x001fc600078e0004 */
[----:B------:R1:W5:Y:S04]  /*00d0*/  LDG.E.128 R28, desc[UR12][R2.64+0x800] ;  /* 0x0008000c021c7981 */ /* 0x000368000c1e1d00 */
        /* <DEDUP_REMOVED lines=11> */
[----:B------:R1:W5:Y:S01]  /*0190*/  LDG.E.128 R76, desc[UR12][R4.64+0x3000] ;  /* 0x0030000c044c7981 */ /* 0x000362000c1e1d00 */
[----:B------:R-:W-:Y:S05]  /*01a0*/  BRA `(.L_x_145) ;  /* 0x00000000005c7947 */ /* 0x000fea0003800000 */
.L_x_144:
[----:B------:R-:W1:Y:S02]  /*01b0*/  LDC.64 R2, c[0x0][0x3d0] ;  /* 0x0000f400ff027b82 */ /* 0x000e640000000a00 */
[----:B-1----:R-:W-:-:S05]  /*01c0*/  IMAD.WIDE.U32 R2, R115, 0x10, R2 ;  /* 0x0000001073027825 */ /* 0x002fca00078e0002 */
[----:B------:R0:W5:Y:S04]  /*01d0*/  LDG.E.128 R24, desc[UR12][R2.64] ;  /* 0x0000000c02187981 */ /* 0x000168000c1e1d00 */
        /* <DEDUP_REMOVED lines=19> */
[----:B0-----:R-:W-:-:S07]  /*0310*/  CS2R R52, SRZ ;  /* 0x0000000000347805 */ /* 0x001fce000001ff00 */
.L_x_145:
[----:B------:R-:W0:Y:S02]  /*0320*/  LDCU UR4, c[0x0][0x384] ;  /* 0x00007080ff0477ac */ /* 0x000e240008000800 */
[----:B0-----:R-:W-:-:S06]  /*0330*/  UISETP.GE.AND UP0, UPT, UR7, UR4, UPT ;  /* 0x000000040700728c */ /* 0x001fcc000bf06270 */
[----:B------:R-:W-:-:S13]  /*0340*/  PLOP3.LUT P0, PT, PT, PT, UP0, 0x80, 0x8 ;  /* 0x000000000008781c */ /* 0x000fda0003f0f008 */
[----:B------:R-:W-:Y:S05]  /*0350*/  @P0 EXIT ;  /* 0x000000000000094d */ /* 0x000fea0003800000 */
[----:B-----5:R-:W-:Y:S01]  /*0360*/  PRMT R112, R67, 0x7632, R112 ;  /* 0x0000763243707816 */ /* 0x020fe20000000070 */
[----:B------:R-:W-:Y:S01]  /*0370*/  UPLOP3.LUT UP1, UPT, UPT, UPT, UPT, 0x40, 0x4 ;  /* 0x000000000004789c */ /* 0x000fe20003f2e870 */
[----:B------:R-:W-:Y:S01]  /*0380*/  PRMT R111, R39, 0x7632, R111 ;  /* 0x00007632276f7816 */ /* 0x000fe2000000006f */
[----:B------:R-:W0:Y:S01]  /*0390*/  LDCU UR15, c[0x0][0x388] ;  /* 0x00007100ff0f77ac */ /* 0x000e220008000800 */
[----:B------:R-:W-:Y:S02]  /*03a0*/  PRMT R110, R66, 0x7632, R110 ;  /* 0x00007632426e7816 */ /* 0x000fe4000000006e */
[----:B------:R-:W-:Y:S01]  /*03b0*/  PRMT R109, R38, 0x7632, R109 ;  /* 0x00007632266d7816 */ /* 0x000fe2000000006d */
[----:B------:R-:W2:Y:S01]  /*03c0*/  LDCU.U8 UR18, c[0x0][0x410] ;  /* 0x00008200ff1277ac */ /* 0x000ea20008000000 */
[----:B------:R-:W-:Y:S02]  /*03d0*/  PRMT R108, R65, 0x7632, R108 ;  /* 0x00007632416c7816 */ /* 0x000fe4000000006c */
[----:B------:R-:W-:Y:S01]  /*03e0*/  PRMT R107, R37, 0x7632, R107 ;  /* 0x00007632256b7816 */ /* 0x000fe2000000006b */
[----:B------:R-:W3:Y:S01]  /*03f0*/  LDCU UR19, c[0x0][0x400] ;  /* 0x00008000ff1377ac */ /* 0x000ee20008000800 */
[----:B------:R-:W-:-:S02]  /*0400*/  PRMT R106, R64, 0x7632, R106 ;  /* 0x00007632406a7816 */ /* 0x000fc4000000006a */
[----:B------:R-:W-:Y:S01]  /*0410*/  PRMT R105, R36, 0x7632, R105 ;  /* 0x0000763224697816 */ /* 0x000fe20000000069 */
[----:B------:R-:W4:Y:S01]  /*0420*/  LDCU.128 UR8, c[0x0][0x3f0] ;  /* 0x00007e00ff0877ac */ /* 0x000f220008000c00 */
[----:B------:R-:W-:Y:S02]  /*0430*/  PRMT R0, R63, 0x7632, R0 ;  /* 0x000076323f007816 */ /* 0x000fe40000000000 */
[----:B-1----:R-:W-:Y:S01]  /*0440*/  PRMT R2, R35, 0x7632, R2 ;  /* 0x0000763223027816 */ /* 0x002fe20000000002 */
[----:B------:R-:W1:Y:S01]  /*0450*/  LDCU.64 UR16, c[0x0][0x3a0] ;  /* 0x00007400ff1077ac */ /* 0x000e620008000a00 */
[----:B------:R-:W-:Y:S02]  /*0460*/  PRMT R3, R62, 0x7632, R3 ;  /* 0x000076323e037816 */ /* 0x000fe40000000003 */
[----:B------:R-:W-:Y:S01]  /*0470*/  PRMT R4, R34, 0x7632, R4 ;  /* 0x0000763222047816 */ /* 0x000fe20000000004 */
[----:B------:R-:W0:Y:S01]  /*0480*/  LDCU.64 UR20, c[0x0][0x380] ;  /* 0x00007000ff1477ac */ /* 0x000e220008000a00 */
        /* <DEDUP_REMOVED lines=19> */
[----:B01234-:R-:W-:-:S07]  /*05c0*/  PRMT R104, R24, 0x7632, R104 ;  /* 0x0000763218687816 */ /* 0x01ffce0000000068 */
.L_x_165:
[----:B------:R-:W-:-:S06]  /*05d0*/  UIMAD.WIDE UR4, UR7, 0x4, UR8 ;  /* 0x00000004070478a5 */ /* 0x000fcc000f8e0208 */
[----:B01----:R-:W-:Y:S02]  /*05e0*/  MOV R86, UR4 ;  /* 0x0000000400567c02 */ /* 0x003fe40008000f00 */
[----:B------:R-:W-:-:S05]  /*05f0*/  MOV R87, UR5 ;  /* 0x0000000500577c02 */ /* 0x000fca0008000f00 */
[----:B------:R-:W2:Y:S01]  /*0600*/  LDG.E R86, desc[UR12][R86.64] ;  /* 0x0000000c56567981 */ /* 0x000ea2000c1e1900 */
[----:B------:R-:W-:Y:S01]  /*0610*/  HFMA2 R116, -RZ, RZ, 0, 0 ;  /* 0x00000000ff747431 */ /* 0x000fe200000001ff */
[----:B--2---:R-:W-:-:S13]  /*0620*/  R2UR UR14, R86 ;  /* 0x00000000560e72ca */ /* 0x004fda00000e0000 */
[----:B------:R-:W-:-:S06]  /*0630*/  UISETP.GE.AND UP0, UPT, UR14, 0x1, UPT ;  /* 0x000000010e00788c */ /* 0x000fcc000bf06270 */
[----:B------:R-:W-:-:S05]  /*0640*/  PLOP3.LUT P0, PT, PT, PT, UP0, 0x80, 0x8 ;  /* 0x000000000008781c */ /* 0x000fca0003f0f008 */
[----:B------:R-:W-:-:S06]  /*0650*/  @UP0 UIADD3 UR4, UPT, UPT, UR14, -0x1, URZ ;  /* 0xffffffff0e040890 */ /* 0x000fcc000fffe0ff */
[----:B------:R-:W-:Y:S01]  /*0660*/  IMAD.U32 R88, RZ, RZ, UR4 ;  /* 0x00000004ff587e24 */ /* 0x000fe2000f8e00ff */
[----:B------:R-:W-:Y:S01]  /*0670*/  UIMAD.WIDE UR4, UR7, 0x4, UR10 ;  /* 0x00000004070478a5 */ /* 0x000fe2000f8e020a */
[----:B------:R-:W0:Y:S02]  /*0680*/  @P0 LDC.64 R84, c[0x0][0x390] ;  /* 0x0000e400ff540b82 */ /* 0x000e240000000a00 */
[----:B------:R-:W-:-:S03]  /*0690*/  @P0 IMAD R88, R88, UR15, RZ ;  /* 0x0000000f58580c24 */ /* 0x000fc6000f8e02ff */
[----:B------:R-:W-:Y:S01]  /*06a0*/  MOV R86, UR4 ;  /* 0x0000000400567c02 */ /* 0x000fe20008000f00 */
[----:B------:R-:W-:Y:S01]  /*06b0*/  IMAD.U32 R87, RZ, RZ, UR5 ;  /* 0x00000005ff577e24 */ /* 0x000fe2000f8e00ff */
[----:B------:R-:W-:-:S04]  /*06c0*/  @P0 SHF.R.S32.HI R89, RZ, 0x1f, R88 ;  /* 0x0000001fff590819 */ /* 0x000fc80000011458 */
[----:B------:R-:W-:Y:S01]  /*06d0*/  @P0 LEA.HI R88, R89, R88, RZ, 0x3 ;  /* 0x0000005859580211 */ /* 0x000fe200078f18ff */
[----:B------:R-:W2:Y:S03]  /*06e0*/  LDG.E R86, desc[UR12][R86.64] ;  /* 0x0000000c56567981 */ /* 0x000ea6000c1e1900 */
[----:B------:R-:W-:-:S05]  /*06f0*/  @P0 LEA.HI.SX32 R116, R88, R115, 0x1d ;  /* 0x0000007358740211 */ /* 0x000fca00078feaff */
[----:B0-----:R-:W-:-:S05]  /*0700*/  @P0 IMAD.WIDE.U32 R84, R116, 0x10, R84 ;  /* 0x0000001074540825 */ /* 0x001fca00078e0054 */
[----:B------:R-:W3:Y:S01]  /*0710*/  @P0 LDG.E.128 R80, desc[UR12][R84.64] ;  /* 0x0000000c54500981 */ /* 0x000ee2000c1e1d00 */
[----:B------:R-:W-:Y:S02]  /*0720*/  UIMAD UR4, UR7, UR15, URZ ;  /* 0x0000000f070472a4 */ /* 0x000fe4000f8e02ff */
[----:B------:R-:W-:Y:S02]  /*0730*/  UISETP.NE.U32.AND UP0, UPT, UR16, URZ, UPT ;  /* 0x000000ff1000728c */ /* 0x000fe4000bf05070 */
[----:B------:R-:W-:Y:S02]  /*0740*/  USHF.R.S32.HI UR5, URZ, 0x1f, UR4 ;  /* 0x0000001fff057899 */ /* 0x000fe40008011404 */
[----:B------:R-:W-:Y:S02]  /*0750*/  UISETP.NE.AND.EX UP0, UPT, UR17, URZ, UPT, UP0 ;  /* 0x000000ff1100728c */ /* 0x000fe4000bf05300 */
[----:B------:R-:W-:-:S06]  /*0760*/  ULEA.HI UR5, UR5, UR4, URZ, 0x3 ;  /* 0x0000000405057291 */ /* 0x000fcc000f8f18ff */
[----:B------:R-:W-:-:S04]  /*0770*/  MOV R88, UR5 ;  /* 0x0000000500587c02 */ /* 0x000fc80008000f00 */
[----:B------:R-:W-:Y:S02]  /*0780*/  LEA.HI.SX32 R115, R88, R115, 0x1d ;  /* 0x0000007358737211 */ /* 0x000fe400078feaff */
[----:B--2---:R-:W-:Y:S02]  /*0790*/  R2UR UR6, R86 ;  /* 0x00000000560672ca */ /* 0x004fe400000e0000 */
[----:B---3--:R-:W-:Y:S02]  /*07a0*/  PRMT R88, R83, 0x7632, R88 ;  /* 0x0000763253587816 */ /* 0x008fe40000000058 */
[----:B------:R-:W-:Y:S02]  /*07b0*/  PRMT R89, R82, 0x7632, R89 ;  /* 0x0000763252597816 */ /* 0x000fe40000000059 */
[----:B------:R-:W-:Y:S02]  /*07c0*/  PRMT R90, R81, 0x7632, R90 ;  /* 0x00007632515a7816 */ /* 0x000fe4000000005a */
[----:B------:R-:W-:Y:S01]  /*07d0*/  PRMT R91, R80, 0x7632, R91 ;  /* 0x00007632505b7816 */ /* 0x000fe2000000005b */
[----:B------:R-:W-:Y:S06]  /*07e0*/  BRA.U !UP0, `(.L_x_146) ;  /* 0x0000000108d87547 */ /* 0x000fec000b800000 */
[----:B------:R-:W0:Y:S02]  /*07f0*/  LDC.64 R84, c[0x0][0x3a0] ;  /* 0x0000e800ff547b82 */ /* 0x000e240000000a00 */
[----:B0-----:R-:W-:-:S06]  /*0800*/  IMAD.WIDE.U32 R84, R115, 0x10, R84 ;  /* 0x0000001073547825 */ /* 0x001fcc00078e0054 */
[----:B------:R-:W2:Y:S01]  /*0810*/  LDG.E.128 R84, desc[UR12][R84.64] ;  /* 0x0000000c54547981 */ /* 0x000ea2000c1e1d00 */
[----:B------:R-:W-:-:S13]  /*0820*/  ISETP.LT.AND P1, PT, RZ, UR14, PT ;  /* 0x0000000eff007c0c */ /* 0x000fda000bf21270 */
[----:B------:R-:W0:Y:S01]  /*0830*/  @P1 LDC R98, c[0x0][0x40c] ;  /* 0x00010300ff621b82 */ /* 0x000e220000000800 */
[----:B------:R-:W-:Y:S01]  /*0840*/  @P1 SHF.L.U32 R93, R91, 0x10, RZ ;  /* 0x000000105b5d1819 */ /* 0x000fe200000006ff */
[----:B------:R-:W-:Y:S01]  /*0850*/  @P1 IMAD.U32 R95, R90, 0x10000, RZ ;  /* 0x000100005a5f1824 */ /* 0x000fe200078e00ff */
[----:B------:R-:W-:Y:S02]  /*0860*/  @P1 SHF.L.U32 R96, R81, 0x10, RZ ;  /* 0x0000001051601819 */ /* 0x000fe400000006ff */
[----:B------:R-:W-:-:S03]  /*0870*/  @P1 SHF.L.U32 R89, R89, 0x10, RZ ;  /* 0x0000001059591819 */ /* 0x000fc600000006ff */
[----:B------:R-:W1:Y:S08]  /*0880*/  @P1 LDC R100, c[0x0][0x40c] ;  /* 0x00010300ff641b82 */ /* 0x000e700000000800 */
[----:B------:R-:W3:Y:S08]  /*0890*/  @P1 LDC R101, c[0x0][0x40c] ;  /* 0x00010300ff651b82 */ /* 0x000ef00000000800 */
[----:B------:R-:W4:Y:S08]  /*08a0*/  @P1 LDC R102, c[0x0][0x40c] ;  /* 0x00010300ff661b82 */ /* 0x000f300000000800 */
[----:B------:R-:W5:Y:S08]  /*08b0*/  @P1 LDC R103, c[0x0][0x40c] ;  /* 0x00010300ff671b82 */ /* 0x000f700000000800 */
[----:B------:R-:W5:Y:S08]  /*08c0*/  @P1 LDC R113, c[0x0][0x40c] ;  /* 0x00010300ff711b82 */ /* 0x000f700000000800 */
[----:B------:R-:W5:Y:S08]  /*08d0*/  @P1 LDC R99, c[0x0][0x40c] ;  /* 0x00010300ff631b82 */ /* 0x000f700000000800 */
[----:B------:R-:W5:Y:S01]  /*08e0*/  @P1 LDC R114, c[0x0][0x40c] ;  /* 0x00010300ff721b82 */ /* 0x000f620000000800 */
[----:B--2---:R-:W-:Y:S01]  /*08f0*/  SHF.L.U32 R91, R85, 0x10, RZ ;  /* 0x00000010555b7819 */ /* 0x004fe200000006ff */
[C---:B------:R-:W-:Y:S01]  /*0900*/  IMAD.U32 R94, R84.reuse, 0x10000, RZ ;  /* 0x00010000545e7824 */ /* 0x040fe200078e00ff */
[----:B------:R-:W-:-:S02]  /*0910*/  PRMT R90, R84, 0x7632, R90 ;  /* 0x00007632545a7816 */ /* 0x000fc4000000005a */
[----:B------:R-:W-:Y:S01]  /*0920*/  PRMT R85, R85, 0x7632, R85 ;  /* 0x0000763255557816 */ /* 0x000fe20000000055 */
[----:B-1----:R-:W-:Y:S01]  /*0930*/  @P1 FFMA.FTZ R91, R96, R100, R91 ;  /* 0x00000064605b1223 */ /* 0x002fe2000001005b */
[----:B------:R-:W-:Y:S02]  /*0940*/  SHF.L.U32 R92, R90, 0x10, RZ ;  /* 0x000000105a5c7819 */ /* 0x000fe400000006ff */
[----:B------:R-:W-:Y:S01]  /*0950*/  PRMT R84, R86, 0x7632, R84 ;  /* 0x0000763256547816 */ /* 0x000fe20000000054 */
[----:B------:R-:W-:Y:S01]  /*0960*/  IMAD.U32 R90, R85, 0x10000, RZ ;  /* 0x00010000555a7824 */ /* 0x000fe200078e00ff */
[----:B------:R-:W-:Y:S01]  /*0970*/  SHF.L.U32 R85, R87, 0x10, RZ ;  /* 0x0000001057557819 */ /* 0x000fe200000006ff */
[----:B0-----:R-:W-:Y:S01]  /*0980*/  @P1 FFMA.FTZ R92, R93, R98, R92 ;  /* 0x000000625d5c1223 */ /* 0x001fe2000001005c */
[----:B------:R-:W-:Y:S01]  /*0990*/  PRMT R87, R87, 0x7632, R87 ;  /* 0x0000763257577816 */ /* 0x000fe20000000057 */
[----:B------:R-:W-:Y:S01]  /*09a0*/  @P1 IMAD.U32 R98, R88, 0x10000, RZ ;  /* 0x0001000058621824 */ /* 0x000fe200078e00ff */
[----:B------:R-:W-:Y:S01]  /*09b0*/  SHF.L.U32 R97, R86, 0x10, RZ ;  /* 0x0000001056617819 */ /* 0x000fe200000006ff */
[----:B------:R-:W-:Y:S01]  /*09c0*/  IMAD.U32 R96, R84, 0x10000, RZ ;  /* 0x0001000054607824 */ /* 0x000fe200078e00ff */
[----:B------:R-:W-:Y:S01]  /*09d0*/  @P1 SHF.L.U32 R86, R82, 0x10, RZ ;  /* 0x0000001052561819 */ /* 0x000fe200000006ff */
[----:B---3--:R-:W-:Y:S01]  /*09e0*/  @P1 FFMA.FTZ R90, R95, R101, R90 ;  /* 0x000000655f5a1223 */ /* 0x008fe2000001005a */
[----:B------:R-:W-:Y:S01]  /*09f0*/  @P1 SHF.L.U32 R88, R83, 0x10, RZ ;  /* 0x0000001053581819 */ /* 0x000fe200000006ff */
[----:B------:R-:W-:Y:S01]  /*0a00*/  @!P1 IMAD.MOV.U32 R95, RZ, RZ, R85 ;  /* 0x000000ffff5f9224 */ /* 0x000fe200078e0055 */
[----:B------:R-:W-:Y:S01]  /*0a10*/  @P1 SHF.L.U32 R84, R80, 0x10, RZ ;  /* 0x0000001050541819 */ /* 0x000fe200000006ff */
[----:B----4-:R-:W-:Y:S01]  /*0a20*/  @P1 FFMA.FTZ R97, R86, R102, R97 ;  /* 0x0000006656611223 */ /* 0x010fe20000010061 */
[----:B------:R-:W-:Y:S01]  /*0a30*/  SHF.L.U32 R93, R87, 0x10, RZ ;  /* 0x00000010575d7819 */ /* 0x000fe200000006ff */
[----:B-----5:R-:W-:Y:S01]  /*0a40*/  @P1 FFMA.FTZ R96, R89, R103, R96 ;  /* 0x0000006759601223 */ /* 0x020fe20000010060 */
        /* <DEDUP_REMOVED lines=16> */
.L_x_146:
[----:B------:R-:W0:Y:S01]  /*0b50*/  @P0 LDC R84, c[0x0][0x40c] ;  /* 0x00010300ff540b82 */ /* 0x000e220000000800 */
[----:B------:R-:W-:Y:S01]  /*0b60*/  @P0 SHF.L.U32 R91, R91, 0x10, RZ ;  /* 0x000000105b5b0819 */ /* 0x000fe200000006ff */
[----:B------:R-:W-:Y:S01]  /*0b70*/  @P0 IMAD.U32 R89, R89, 0x10000, RZ ;  /* 0x0001000059590824 */ /* 0x000fe200078e00ff */
[----:B------:R-:W-:Y:S02]  /*0b80*/  @P0 SHF.L.U32 R86, R90, 0x10, RZ ;  /* 0x000000105a560819 */ /* 0x000fe400000006ff */
[----:B------:R-:W-:Y:S02]  /*0b90*/  CS2R R96, SRZ ;  /* 0x0000000000607805 */ /* 0x000fe4000001ff00 */
[----:B------:R-:W-:Y:S01]  /*0ba0*/  MOV R92, RZ ;  /* 0x000000ff005c7202 */ /* 0x000fe20000000f00 */
[----:B------:R-:W-:Y:S01]  /*0bb0*/  @P0 IMAD.U32 R100, R88, 0x10000, RZ ;  /* 0x0001000058640824 */ /* 0x000fe200078e00ff */
[----:B------:R-:W-:Y:S01]  /*0bc0*/  MOV R90, RZ ;  /* 0x000000ff005a7202 */ /* 0x000fe20000000f00 */
[----:B------:R-:W1:Y:S01]  /*0bd0*/  @P0 LDC R93, c[0x0][0x40c] ;  /* 0x00010300ff5d0b82 */ /* 0x000e620000000800 */
[----:B------:R-:W-:-:S07]  /*0be0*/  @P0 SHF.L.U32 R88, R82, 0x10, RZ ;  /* 0x0000001052580819 */ /* 0x000fce00000006ff */
[----:B------:R-:W2:Y:S08]  /*0bf0*/  @P0 LDC R94, c[0x0][0x40c] ;  /* 0x00010300ff5e0b82 */ /* 0x000eb00000000800 */
[----:B------:R-:W3:Y:S01]  /*0c00*/  @P0 LDC R85, c[0x0][0x40c] ;  /* 0x00010300ff550b82 */ /* 0x000ee20000000800 */
[----:B0-----:R-:W-:Y:S01]  /*0c10*/  @P0 FMUL.FTZ R92, R91, R84 ;  /* 0x000000545b5c0220 */ /* 0x001fe20000410000 */
[----:B------:R-:W-:Y:S01]  /*0c20*/  @P0 SHF.L.U32 R84, R80, 0x10, RZ ;  /* 0x0000001050540819 */ /* 0x000fe200000006ff */
[----:B------:R-:W-:-:S05]  /*0c30*/  IMAD.MOV.U32 R91, RZ, RZ, RZ ;  /* 0x000000ffff5b7224 */ /* 0x000fca00078e00ff */
[----:B------:R-:W0:Y:S01]  /*0c40*/  @P0 LDC R87, c[0x0][0x40c] ;  /* 0x00010300ff570b82 */ /* 0x000e220000000800 */
[----:B-1----:R-:W-:Y:S01]  /*0c50*/  @P0 FMUL.FTZ R90, R86, R93 ;  /* 0x0000005d565a0220 */ /* 0x002fe20000410000 */
[----:B------:R-:W-:Y:S02]  /*0c60*/  @P0 SHF.L.U32 R86, R81, 0x10, RZ ;  /* 0x0000001051560819 */ /* 0x000fe400000006ff */
[----:B------:R-:W-:-:S04]  /*0c70*/  MOV R93, RZ ;  /* 0x000000ff005d7202 */ /* 0x000fc80000000f00 */
[----:B------:R-:W1:Y:S01]  /*0c80*/  @P0 LDC R101, c[0x0][0x40c] ;  /* 0x00010300ff650b82 */ /* 0x000e620000000800 */
[----:B--2---:R-:W-:Y:S01]  /*0c90*/  @P0 FMUL.FTZ R96, R89, R94 ;  /* 0x0000005e59600220 */ /* 0x004fe20000410000 */
[----:B------:R-:W-:Y:S01]  /*0ca0*/  CS2R R94, SRZ ;  /* 0x00000000005e7805 */ /* 0x000fe2000001ff00 */
[----:B------:R-:W-:-:S05]  /*0cb0*/  @P0 IMAD.U32 R89, R83, 0x10000, RZ ;  /* 0x0001000053590824 */ /* 0x000fca00078e00ff */
[----:B------:R-:W2:Y:S01]  /*0cc0*/  @P0 LDC R99, c[0x0][0x40c] ;  /* 0x00010300ff630b82 */ /* 0x000ea20000000800 */
[----:B---3--:R-:W-:Y:S01]  /*0cd0*/  @P0 FMUL.FTZ R94, R84, R85 ;  /* 0x00000055545e0220 */ /* 0x008fe20000410000 */
[----:B------:R-:W-:-:S04]  /*0ce0*/  F2FP.BF16.F32.PACK_AB R85, RZ, R92 ;  /* 0x0000005cff55723e */ /* 0x000fc800000010ff */
[----:B------:R-:W-:Y:S02]  /*0cf0*/  F2FP.BF16.F32.PACK_AB R84, RZ, R94 ;  /* 0x0000005eff54723e */ /* 0x000fe400000010ff */
[----:B------:R-:W3:Y:S01]  /*0d00*/  @P0 LDC R98, c[0x0][0x40c] ;  /* 0x00010300ff620b82 */ /* 0x000ee20000000800 */
[----:B0-----:R-:W-:Y:S01]  /*0d10*/  @P0 FMUL.FTZ R91, R86, R87 ;  /* 0x00000057565b0220 */ /* 0x001fe20000410000 */
[----:B------:R-:W-:Y:S02]  /*0d20*/  F2FP.BF16.F32.PACK_AB R87, RZ, R90 ;  /* 0x0000005aff57723e */ /* 0x000fe400000010ff */
[----:B------:R-:W-:Y:S02]  /*0d30*/  PRMT R84, R84, 0x5410, R85 ;  /* 0x0000541054547816 */ /* 0x000fe40000000055 */
[----:B------:R-:W-:Y:S01]  /*0d40*/  F2FP.BF16.F32.PACK_AB R86, RZ, R91 ;  /* 0x0000005bff56723e */ /* 0x000fe200000010ff */
[----:B-1----:R-:W-:-:S03]  /*0d50*/  @P0 FMUL.FTZ R93, R100, R101 ;  /* 0x00000065645d0220 */ /* 0x002fc60000410000 */
[----:B------:R-:W-:Y:S01]  /*0d60*/  PRMT R85, R86, 0x5410, R87 ;  /* 0x0000541056557816 */ /* 0x000fe20000000057 */
[----:B--2---:R-:W-:Y:S01]  /*0d70*/  @P0 FMUL.FTZ R97, R88, R99 ;  /* 0x0000006358610220 */ /* 0x004fe20000410000 */
[----:B------:R-:W-:-:S04]  /*0d80*/  F2FP.BF16.F32.PACK_AB R99, RZ, R93 ;  /* 0x0000005dff63723e */ /* 0x000fc800000010ff */
[----:B------:R-:W-:Y:S01]  /*0d90*/  F2FP.BF16.F32.PACK_AB R88, RZ, R97 ;  /* 0x00000061ff58723e */ /* 0x000fe200000010ff */
[----:B---3--:R-:W-:Y:S01]  /*0da0*/  @P0 FMUL.FTZ R95, R89, R98 ;  /* 0x00000062595f0220 */ /* 0x008fe20000410000 */
[----:B------:R-:W-:-:S04]  /*0db0*/  F2FP.BF16.F32.PACK_AB R89, RZ, R96 ;  /* 0x00000060ff59723e */ /* 0x000fc800000010ff */
[----:B------:R-:W-:Y:S02]  /*0dc0*/  F2FP.BF16.F32.PACK_AB R98, RZ, R95 ;  /* 0x0000005fff62723e */ /* 0x000fe400000010ff */
[----:B------:R-:W-:Y:S02]  /*0dd0*/  PRMT R86, R88, 0x5410, R89 ;  /* 0x0000541058567816 */ /* 0x000fe40000000059 */
[----:B------:R-:W-:-:S07]  /*0de0*/  PRMT R87, R98, 0x5410, R99 ;  /* 0x0000541062577816 */ /* 0x000fce0000000063 */
.L_x_147:
[----:B------:R-:W0:Y:S01]  /*0df0*/  LDC.64 R88, c[0x0][0x3a8] ;  /* 0x0000ea00ff587b82 */ /* 0x000e220000000a00 */
[----:B------:R-:W-:-:S07]  /*0e00*/  @P0 IADD3 R103, PT, PT, R116, 0x80, RZ ;  /* 0x0000008074670810 */ /* 0x000fce0007ffe0ff */
[----:B------:R-:W1:Y:S01]  /*0e10*/  @P0 LDC.64 R100, c[0x0][0x390] ;  /* 0x0000e400ff640b82 */ /* 0x000e620000000a00 */
[----:B0-----:R-:W-:-:S05]  /*0e20*/  IMAD.WIDE.U32 R98, R115, 0x10, R88 ;  /* 0x0000001073627825 */ /* 0x001fca00078e0058 */
[----:B------:R0:W-:Y:S01]  /*0e30*/  STG.E.128 desc[UR12][R98.64], R84 ;  /* 0x0000005462007986 */ /* 0x0001e2000c101d0c */
[----:B-1----:R-:W-:-:S05]  /*0e40*/  @P0 IMAD.WIDE.U32 R100, R103, 0x10, R100 ;  /* 0x0000001067640825 */ /* 0x002fca00078e0064 */
[----:B------:R0:W5:Y:S01]  /*0e50*/  @P0 LDG.E.128 R80, desc[UR12][R100.64] ;  /* 0x0000000c64500981 */ /* 0x000162000c1e1d00 */
[----:B------:R-:W-:Y:S05]  /*0e60*/  BRA.U !UP0, `(.L_x_148) ;  /* 0x0000000108ec7547 */ /* 0x000fea000b800000 */
[----:B0-----:R-:W0:Y:S01]  /*0e70*/  LDC.64 R84, c[0x0][0x3a0] ;  /* 0x0000e800ff547b82 */ /* 0x001e220000000a00 */
[----:B------:R-:W-:-:S05]  /*0e80*/  IADD3 R87, PT, PT, R115, 0x80, RZ ;  /* 0x0000008073577810 */ /* 0x000fca0007ffe0ff */
[----:B0-----:R-:W-:-:S06]  /*0e90*/  IMAD.WIDE.U32 R84, R87, 0x10, R84 ;  /* 0x0000001057547825 */ /* 0x001fcc00078e0054 */
[----:B------:R-:W2:Y:S01]  /*0ea0*/  LDG.E.128 R84, desc[UR12][R84.64] ;  /* 0x0000000c54547981 */ /* 0x000ea2000c1e1d00 */
[----:B------:R-:W-:-:S13]  /*0eb0*/  ISETP.LT.AND P1, PT, RZ, UR14, PT ;  /* 0x0000000eff007c0c */ /* 0x000fda000bf21270 */
        /* <DEDUP_REMOVED lines=18> */
[----:B-1----:R-:W-:Y:S01]  /*0fe0*/  @P1 FFMA.FTZ R99, R120, R117, R99 ;  /* 0x0000007578631223 */ /* 0x002fe20000010063 */
[----:B------:R-:W-:-:S02]  /*0ff0*/  SHF.L.U32 R98, R85, 0x10, RZ ;  /* 0x0000001055627819 */ /* 0x000fc400000006ff */
[----:B------:R-:W-:Y:S01]  /*1000*/  SHF.L.U32 R102, R84, 0x10, RZ ;  /* 0x0000001054667819 */ /* 0x000fe200000006ff */
[----:B0-----:R-:W-:Y:S01]  /*1010*/  @P1 FFMA.FTZ R100, R101, R113, R100 ;  /* 0x0000007165641223 */ /* 0x001fe20000010064 */
[----:B------:R-:W-:Y:S01]  /*1020*/  PRMT R86, R86, 0x7632, R86 ;  /* 0x0000763256567816 */ /* 0x000fe20000000056 */
[----:B---3--:R-:W-:Y:S01]  /*1030*/  @P1 FFMA.FTZ R98, R103, R119, R98 ;  /* 0x0000007767621223 */ /* 0x008fe20000010062 */
[C---:B------:R-:W-:Y:S01]  /*1040*/  SHF.L.U32 R85, R87.reuse, 0x10, RZ ;  /* 0x0000001057557819 */ /* 0x040fe200000006ff */
[C---:B------:R-:W-:Y:S01]  /*1050*/  @P1 IMAD.U32 R119, R82.reuse, 0x10000, RZ ;  /* 0x0001000052771824 */ /* 0x040fe200078e00ff */
[----:B------:R-:W-:Y:S02]  /*1060*/  PRMT R87, R87, 0x7632, R87 ;  /* 0x0000763257577816 */ /* 0x000fe40000000057 */
[----:B------:R-:W-:Y:S01]  /*1070*/  @P1 PRMT R84, R82, 0x7632, R84 ;  /* 0x0000763252541816 */ /* 0x000fe20000000054 */
[----:B----4-:R-:W-:Y:S01]  /*1080*/  @P1 FFMA.FTZ R114, R119, R121, R114 ;  /* 0x0000007977721223 */ /* 0x010fe20000010072 */
[----:B------:R-:W-:-:S02]  /*1090*/  @P1 PRMT R101, R83, 0x7632, R101 ;  /* 0x0000763253651816 */ /* 0x000fc40000000065 */
[----:B------:R-:W-:Y:S01]  /*10a0*/  SHF.L.U32 R113, R86, 0x10, RZ ;  /* 0x0000001056717819 */ /* 0x000fe200000006ff */
[----:B------:R-:W-:Y:S01]  /*10b0*/  @P1 IMAD.U32 R84, R84, 0x10000, RZ ;  /* 0x0001000054541824 */ /* 0x000fe200078e00ff */
[----:B------:R-:W-:Y:S02]  /*10c0*/  @P1 SHF.L.U32 R120, R83, 0x10, RZ ;  /* 0x0000001053781819 */ /* 0x000fe400000006ff */
[----:B------:R-:W-:Y:S01]  /*10d0*/  @P1 SHF.L.U32 R117, R80, 0x10, RZ ;  /* 0x0000001050751819 */ /* 0x000fe200000006ff */
[----:B------:R-:W-:Y:S01]  /*10e0*/  @P1 FFMA.FTZ R113, R84, R122, R113 ;  /* 0x0000007a54711223 */ /* 0x000fe20000010071 */
[----:B------:R-:W-:Y:S01]  /*10f0*/  @P1 SHF.L.U32 R86, R101, 0x10, RZ ;  /* 0x0000001065561819 */ /* 0x000fe200000006ff */
[----:B------:R-:W-:Y:S01]  /*1100*/  IMAD.U32 R101, R87, 0x10000, RZ ;  /* 0x0001000057657824 */ /* 0x000fe200078e00ff */
[----:B------:R-:W-:Y:S01]  /*1110*/  @!P1 MOV R103, R85 ;  /* 0x0000005500679202 */ /* 0x000fe20000000f00 */
[----:B------:R-:W-:Y:S01]  /*1120*/  @P1 FFMA.FTZ R103, R120, R123, R85 ;  /* 0x0000007b78671223 */ /* 0x000fe20000010055 */
[----:B------:R-:W-:Y:S01]  /*1130*/  @P1 FFMA.FTZ R102, R117, R118, R102 ;  /* 0x0000007675661223 */ /* 0x000fe20000010066 */
        /* <DEDUP_REMOVED lines=8> */
[----:B------:R-:W-:Y:S02]  /*11c0*/  F2FP.BF16.F32.PACK_AB R87, RZ, R101 ;  /* 0x00000065ff57723e */ /* 0x000fe400000010ff */
[----:B------:R-:W-:Y:S02]  /*11d0*/  PRMT R85, R85, 0x5410, R86 ;  /* 0x0000541055557816 */ /* 0x000fe40000000056 */
[----:B------:R-:W-:Y:S02]  /*11e0*/  PRMT R86, R118, 0x5410, R119 ;  /* 0x0000541076567816 */ /* 0x000fe40000000077 */
[----:B------:R-:W-:Y:S02]  /*11f0*/  PRMT R84, R84, 0x5410, R117 ;  /* 0x0000541054547816 */ /* 0x000fe40000000075 */
[----:B------:R-:W-:Y:S01]  /*1200*/  PRMT R87, R120, 0x5410, R87 ;  /* 0x0000541078577816 */ /* 0x000fe20000000057 */
[----:B------:R-:W-:Y:S06]  /*1210*/  BRA `(.L_x_149) ;  /* 0x0000000000b87947 */ /* 0x000fec0003800000 */
.L_x_148:
[----:B0-----:R-:W0:Y:S01]  /*1220*/  @P0 LDC R87, c[0x0][0x40c] ;  /* 0x00010300ff570b82 */ /* 0x001e220000000800 */
[----:B-----5:R-:W-:Y:S01]  /*1230*/  @P0 PRMT R84, R80, 0x7632, R84 ;  /* 0x0000763250540816 */ /* 0x020fe20000000054 */
[----:B------:R-:W-:Y:S01]  /*1240*/  HFMA2 R98, -RZ, RZ, 0, 0 ;  /* 0x00000000ff627431 */ /* 0x000fe200000001ff */
[----:B------:R-:W-:Y:S02]  /*1250*/  @P0 PRMT R85, R81, 0x7632, R85 ;  /* 0x0000763251550816 */ /* 0x000fe40000000055 */
[----:B------:R-:W-:Y:S02]  /*1260*/  CS2R R100, SRZ ;  /* 0x0000000000647805 */ /* 0x000fe4000001ff00 */
[----:B------:R-:W-:Y:S01]  /*1270*/  @P0 PRMT R86, R82, 0x7632, R86 ;  /* 0x0000763252560816 */ /* 0x000fe20000000056 */
[----:B------:R-:W-:Y:S01]  /*1280*/  IMAD.MOV.U32 R113, RZ, RZ, RZ ;  /* 0x000000ffff717224 */ /* 0x000fe200078e00ff */
[----:B------:R-:W-:Y:S01]  /*1290*/  @P0 SHF.L.U32 R84, R84, 0x10, RZ ;  /* 0x0000001054540819 */ /* 0x000fe200000006ff */
[----:B------:R-:W1:Y:S01]  /*12a0*/  @P0 LDC R102, c[0x0][0x40c] ;  /* 0x00010300ff660b82 */ /* 0x000e620000000800 */
[----:B------:R-:W-:Y:S01]  /*12b0*/  @P0 SHF.L.U32 R85, R85, 0x10, RZ ;  /* 0x0000001055550819 */ /* 0x000fe200000006ff */
[----:B------:R-:W-:-:S02]  /*12c0*/  @P0 IMAD.U32 R86, R86, 0x10000, RZ ;  /* 0x0001000056560824 */ /* 0x000fc400078e00ff */
[----:B------:R-:W-:Y:S01]  /*12d0*/  HFMA2 R114, -RZ, RZ, 0, 0 ;  /* 0x00000000ff727431 */ /* 0x000fe200000001ff */
[----:B------:R-:W-:-:S03]  /*12e0*/  @P0 SHF.L.U32 R119, R83, 0x10, RZ ;  /* 0x0000001053770819 */ /* 0x000fc600000006ff */
        /* <DEDUP_REMOVED lines=9> */
[----:B------:R-:W-:-:S04]  /*1380*/  CS2R R102, SRZ ;  /* 0x0000000000667805 */ /* 0x000fc8000001ff00 */
[----:B------:R-:W1:Y:S01]  /*1390*/  @P0 LDC R121, c[0x0][0x40c] ;  /* 0x00010300ff790b82 */ /* 0x000e620000000800 */
[----:B--2---:R-:W-:Y:S01]  /*13a0*/  @P0 FMUL.FTZ R113, R86, R99 ;  /* 0x0000006356710220 */ /* 0x004fe20000410000 */
[----:B------:R-:W-:Y:S01]  /*13b0*/  @P0 IMAD.U32 R86, R81, 0x10000, RZ ;  /* 0x0001000051560824 */ /* 0x000fe200078e00ff */
[----:B------:R-:W-:-:S05]  /*13c0*/  MOV R99, RZ ;  /* 0x000000ff00637202 */ /* 0x000fca0000000f00 */
[----:B------:R-:W2:Y:S01]  /*13d0*/  @P0 LDC R120, c[0x0][0x40c] ;  /* 0x00010300ff780b82 */ /* 0x000ea20000000800 */
[----:B---3--:R-:W-:Y:S01]  /*13e0*/  @P0 FMUL.FTZ R102, R85, R118 ;  /* 0x0000007655660220 */ /* 0x008fe20000410000 */
[----:B------:R-:W-:Y:S02]  /*13f0*/  F2FP.BF16.F32.PACK_AB R85, RZ, R100 ;  /* 0x00000064ff55723e */ /* 0x000fe400000010ff */
[----:B------:R-:W-:-:S04]  /*1400*/  F2FP.BF16.F32.PACK_AB R118, RZ, R113 ;  /* 0x00000071ff76723e */ /* 0x000fc800000010ff */
[----:B------:R-:W3:Y:S01]  /*1410*/  @P0 LDC R122, c[0x0][0x40c] ;  /* 0x00010300ff7a0b82 */ /* 0x000ee20000000800 */
[----:B0-----:R-:W-:-:S05]  /*1420*/  @P0 FMUL.FTZ R99, R86, R117 ;  /* 0x0000007556630220 */ /* 0x001fca0000410000 */
[----:B------:R-:W-:Y:S01]  /*1430*/  F2FP.BF16.F32.PACK_AB R86, RZ, R99 ;  /* 0x00000063ff56723e */ /* 0x000fe200000010ff */
[----:B-1----:R-:W-:Y:S01]  /*1440*/  @P0 FMUL.FTZ R101, R84, R121 ;  /* 0x0000007954650220 */ /* 0x002fe20000410000 */
[----:B------:R-:W-:-:S04]  /*1450*/  F2FP.BF16.F32.PACK_AB R84, RZ, R102 ;  /* 0x00000066ff54723e */ /* 0x000fc800000010ff */
[----:B------:R-:W-:Y:S01]  /*1460*/  PRMT R84, R84, 0x5410, R85 ;  /* 0x0000541054547816 */ /* 0x000fe20000000055 */
[----:B--2---:R-:W-:Y:S01]  /*1470*/  @P0 FMUL.FTZ R114, R87, R120 ;  /* 0x0000007857720220 */ /* 0x004fe20000410000 */
[----:B------:R-:W-:Y:S02]  /*1480*/  F2FP.BF16.F32.PACK_AB R87, RZ, R98 ;  /* 0x00000062ff57723e */ /* 0x000fe400000010ff */
[----:B------:R-:W-:Y:S02]  /*1490*/  F2FP.BF16.F32.PACK_AB R120, RZ, R101 ;  /* 0x00000065ff78723e */ /* 0x000fe400000010ff */
[----:B------:R-:W-:Y:S02]  /*14a0*/  F2FP.BF16.F32.PACK_AB R117, RZ, R114 ;  /* 0x00000072ff75723e */ /* 0x000fe400000010ff */
[----:B------:R-:W-:Y:S01]  /*14b0*/  PRMT R85, R86, 0x5410, R87 ;  /* 0x0000541056557816 */ /* 0x000fe20000000057 */
[----:B---3--:R-:W-:Y:S01]  /*14c0*/  @P0 FMUL.FTZ R103, R119, R122 ;  /* 0x0000007a77670220 */ /* 0x008fe20000410000 */
[----:B------:R-:W-:-:S04]  /*14d0*/  PRMT R86, R117, 0x5410, R118 ;  /* 0x0000541075567816 */ /* 0x000fc80000000076 */
[----:B------:R-:W-:-:S04]  /*14e0*/  F2FP.BF16.F32.PACK_AB R119, RZ, R103 ;  /* 0x00000067ff77723e */ /* 0x000fc800000010ff */
[----:B------:R-:W-:-:S07]  /*14f0*/  PRMT R87, R119, 0x5410, R120 ;  /* 0x0000541077577816 */ /* 0x000fce0000000078 */
.L_x_149:
[----:B------:R-:W0:Y:S01]  /*1500*/  @P0 LDC.64 R118, c[0x0][0x390] ;  /* 0x0000e400ff760b82 */ /* 0x000e220000000a00 */
[----:B------:R-:W-:Y:S01]  /*1510*/  IADD3 R121, PT, PT, R115, 0x80, RZ ;  /* 0x0000008073797810 */ /* 0x000fe20007ffe0ff */
[----:B------:R-:W-:-:S04]  /*1520*/  @P0 VIADD R117, R116, 0x100 ;  /* 0x0000010074750836 */ /* 0x000fc80000000000 */
[----:B------:R-:W-:-:S05]  /*1530*/  IMAD.WIDE.U32 R120, R121, 0x10, R88 ;  /* 0x0000001079787825 */ /* 0x000fca00078e0058 */
[----:B------:R1:W-:Y:S01]  /*1540*/  STG.E.128 desc[UR12][R120.64], R84 ;  /* 0x0000005478007986 */ /* 0x0003e2000c101d0c */
[----:B0-----:R-:W-:-:S05]  /*1550*/  @P0 IMAD.WIDE.U32 R118, R117, 0x10, R118 ;  /* 0x0000001075760825 */ /* 0x001fca00078e0076 */
[----:B------:R1:W5:Y:S01]  /*1560*/  @P0 LDG.E.128 R80, desc[UR12][R118.64] ;  /* 0x0000000c76500981 */ /* 0x000362000c1e1d00 */
[----:B------:R-:W-:Y:S05]  /*1570*/  BRA.U !UP0, `(.L_x_150) ;  /* 0x0000000108ec7547 */ /* 0x000fea000b800000 */
[----:B-1----:R-:W0:Y:S01]  /*1580*/  LDC.64 R84, c[0x0][0x3a0] ;  /* 0x0000e800ff547b82 */ /* 0x002e220000000a00 */
[----:B------:R-:W-:-:S05]  /*1590*/  IADD3 R87, PT, PT, R115, 0x100, RZ ;  /* 0x0000010073577810 */ /* 0x000fca0007ffe0ff */
[----:B0-----:R-:W-:-:S06]  /*15a0*/  IMAD.WIDE.U32 R84, R87, 0x10, R84 ;  /* 0x0000001057547825 */ /* 0x001fcc00078e0054 */
[----:B------:R-:W2:Y:S01]  /*15b0*/  LDG.E.128 R84, desc[UR12][R84.64] ;  /* 0x0000000c54547981 */ /* 0x000ea2000c1e1d00 */
[----:B------:R-:W-:-:S13]  /*15c0*/  ISETP.LT.AND P1, PT, RZ, UR14, PT ;  /* 0x0000000eff007c0c */ /* 0x000fda000bf21270 */
[----:B------:R-:W0:Y:S01]  /*15d0*/  @P1 LDC R124, c[0x0][0x40c] ;  /* 0x00010300ff7c1b82 */ /* 0x000e220000000800 */
[----:B-----5:R-:W-:Y:S01]  /*15e0*/  @P1 PRMT R117, R80, 0x7632, R117 ;  /* 0x0000763250751816 */ /* 0x020fe20000000075 */
[----:B------:R-:W-:Y:S01]  /*15f0*/  @P1 IMAD.U32 R132, R83, 0x10000, RZ ;  /* 0x0001000053841824 */ /* 0x000fe200078e00ff */
        /* <DEDUP_REMOVED lines=11> */
[C---:B--2---:R-:W-:Y:S01]  /*16b0*/  PRMT R117, R84.reuse, 0x7632, R117 ;  /* 0x0000763254757816 */ /* 0x044fe20000000075 */
[----:B------:R-:W-:Y:S01]  /*16c0*/  IMAD.U32 R122, R84, 0x10000, RZ ;  /* 0x00010000547a7824 */ /* 0x000fe200078e00ff */
[----:B------:R-:W-:-:S02]  /*16d0*/  SHF.L.U32 R119, R85, 0x10, RZ ;  /* 0x0000001055777819 */ /* 0x000fc400000006ff */
[----:B------:R-:W-:Y:S02]  /*16e0*/  SHF.L.U32 R120, R117, 0x10, RZ ;  /* 0x0000001075787819 */ /* 0x000fe400000006ff */
[----:B------:R-:W-:Y:S01]  /*16f0*/  PRMT R85, R85, 0x7632, R85 ;  /* 0x0000763255557816 */ /* 0x000fe20000000055 */
[----:B-1----:R-:W-:Y:S01]  /*1700*/  @P1 FFMA.FTZ R119, R128, R127, R119 ;  /* 0x0000007f80771223 */ /* 0x002fe20000010077 */
[----:B------:R-:W-:Y:S01]  /*1710*/  @P1 PRMT R84, R82, 0x7632, R84 ;  /* 0x0000763252541816 */ /* 0x000fe20000000054 */
[----:B0-----:R-:W-:Y:S01]  /*1720*/  @P1 FFMA.FTZ R120, R121, R124, R120 ;  /* 0x0000007c79781223 */ /* 0x001fe20000010078 */
[C---:B------:R-:W-:Y:S01]  /*1730*/  SHF.L.U32 R125, R86.reuse, 0x10, RZ ;  /* 0x00000010567d7819 */ /* 0x040fe200000006ff */
[----:B------:R-:W-:Y:S01]  /*1740*/  IMAD.U32 R118, R85, 0x10000, RZ ;  /* 0x0001000055767824 */ /* 0x000fe200078e00ff */
[----:B------:R-:W-:Y:S02]  /*1750*/  SHF.L.U32 R117, R87, 0x10, RZ ;  /* 0x0000001057757819 */ /* 0x000fe400000006ff */
[----:B------:R-:W-:Y:S01]  /*1760*/  @P1 PRMT R121, R83, 0x7632, R121 ;  /* 0x0000763253791816 */ /* 0x000fe20000000079 */
[----:B---3--:R-:W-:Y:S01]  /*1770*/  @P1 FFMA.FTZ R118, R123, R129, R118 ;  /* 0x000000817b761223 */ /* 0x008fe20000010076 */
[----:B------:R-:W-:Y:S01]  /*1780*/  PRMT R86, R86, 0x7632, R86 ;  /* 0x0000763256567816 */ /* 0x000fe20000000056 */
[----:B------:R-:W-:Y:S01]  /*1790*/  @!P1 IMAD.MOV.U32 R123, RZ, RZ, R117 ;  /* 0x000000ffff7b9224 */ /* 0x000fe200078e0075 */
[----:B------:R-:W-:Y:S01]  /*17a0*/  PRMT R87, R87, 0x7632, R87 ;  /* 0x0000763257577816 */ /* 0x000fe20000000057 */
[----:B----4-:R-:W-:Y:S01]  /*17b0*/  @P1 FFMA.FTZ R123, R132, R133, R117 ;  /* 0x00000085847b1223 */ /* 0x010fe20000010075 */
[----:B------:R-:W-:Y:S01]  /*17c0*/  @P1 SHF.L.U32 R85, R84, 0x10, RZ ;  /* 0x0000001054551819 */ /* 0x000fe200000006ff */
[----:B------:R-:W-:Y:S01]  /*17d0*/  IMAD.U32 R124, R86, 0x10000, RZ ;  /* 0x00010000567c7824 */ /* 0x000fe200078e00ff */
[----:B------:R-:W-:-:S02]  /*17e0*/  @P1 SHF.L.U32 R84, R121, 0x10, RZ ;  /* 0x0000001079541819 */ /* 0x000fc400000006ff */
[----:B------:R-:W-:Y:S01]  /*17f0*/  @P1 SHF.L.U32 R128, R82, 0x10, RZ ;  /* 0x0000001052801819 */ /* 0x000fe200000006ff */
[----:B------:R-:W-:Y:S01]  /*1800*/  @P1 FFMA.FTZ R124, R85, R131, R124 ;  /* 0x00000083557c1223 */ /* 0x000fe2000001007c */
[----:B------:R-:W-:Y:S02]  /*1810*/  @P1 SHF.L.U32 R127, R80, 0x10, RZ ;  /* 0x00000010507f1819 */ /* 0x000fe400000006ff */
        /* <DEDUP_REMOVED lines=17> */
.L_x_150:
[----:B-1----:R-:W0:Y:S01]  /*1930*/  @P0 LDC R87, c[0x0][0x40c] ;  /* 0x00010300ff570b82 */ /* 0x002e220000000800 */
[----:B-----5:R-:W-:Y:S02]  /*1940*/  @P0 PRMT R84, R80, 0x7632, R84 ;  /* 0x0000763250540816 */ /* 0x020fe40000000054 */
[----:B------:R-:W-:Y:S02]  /*1950*/  CS2R R120, SRZ ;  /* 0x0000000000787805 */ /* 0x000fe4000001ff00 */
[----:B------:R-:W-:Y:S02]  /*1960*/  @P0 PRMT R85, R81, 0x7632, R85 ;  /* 0x0000763251550816 */ /* 0x000fe40000000055 */
[----:B------:R-:W-:Y:S02]  /*1970*/  CS2R R124, SRZ ;  /* 0x00000000007c7805 */ /* 0x000fe4000001ff00 */
[----:B------:R-:W-:Y:S02]  /*1980*/  @P0 PRMT R86, R82, 0x7632, R86 ;  /* 0x0000763252560816 */ /* 0x000fe40000000056 */
[----:B------:R-:W-:Y:S01]  /*1990*/  @P0 SHF.L.U32 R84, R84, 0x10, RZ ;  /* 0x0000001054540819 */ /* 0x000fe200000006ff */
[----:B------:R-:W1:Y:S01]  /*19a0*/  @P0 LDC R122, c[0x0][0x40c] ;  /* 0x00010300ff7a0b82 */ /* 0x000e620000000800 */
[----:B------:R-:W-:Y:S01]  /*19b0*/  @P0 IMAD.U32 R85, R85, 0x10000, RZ ;  /* 0x0001000055550824 */ /* 0x000fe200078e00ff */
[----:B------:R-:W-:-:S02]  /*19c0*/  @P0 SHF.L.U32 R86, R86, 0x10, RZ ;  /* 0x0000001056560819 */ /* 0x000fc400000006ff */
[----:B------:R-:W-:Y:S02]  /*19d0*/  MOV R118, RZ ;  /* 0x000000ff00767202 */ /* 0x000fe40000000f00 */
[C---:B------:R-:W-:Y:S02]  /*19e0*/  @P0 SHF.L.U32 R127, R83.reuse, 0x10, RZ ;  /* 0x00000010537f0819 */ /* 0x040fe400000006ff */
        /* <DEDUP_REMOVED lines=12> */
[----:B------:R-:W-:Y:S01]  /*1ab0*/  @P0 SHF.L.U32 R86, R81, 0x10, RZ ;  /* 0x0000001051560819 */ /* 0x000fe200000006ff */
[----:B------:R-:W-:-:S05]  /*1ac0*/  IMAD.MOV.U32 R119, RZ, RZ, RZ ;  /* 0x000000ffff777224 */ /* 0x000fca00078e00ff */
        /* <DEDUP_REMOVED lines=19> */
.L_x_151:
        /* <DEDUP_REMOVED lines=67> */
.L_x_152:
[----:B-1----:R-:W0:Y:S01]  /*2030*/  @P0 LDC R87, c[0x0][0x40c] ;  /* 0x00010300ff570b82 */ /* 0x002e220000000800 */
[----:B-----5:R-:W-:Y:S01]  /*2040*/  @P0 PRMT R84, R80, 0x7632, R84 ;  /* 0x0000763250540816 */ /* 0x020fe20000000054 */
[----:B------:R-:W-:Y:S01]  /*2050*/  HFMA2 R126, -RZ, RZ, 0, 0 ;  /* 0x00000000ff7e7431 */ /* 0x000fe200000001ff */
[----:B------:R-:W-:Y:S02]  /*2060*/  @P0 PRMT R85, R81, 0x7632, R85 ;  /* 0x0000763251550816 */ /* 0x000fe40000000055 */
[----:B------:R-:W-:Y:S02]  /*2070*/  CS2R R128, SRZ ;  /* 0x0000000000807805 */ /* 0x000fe4000001ff00 */
[----:B------:R-:W-:Y:S02]  /*2080*/  @P0 PRMT R86, R82, 0x7632, R86 ;  /* 0x0000763252560816 */ /* 0x000fe40000000056 */
[----:B------:R-:W-:Y:S02]  /*2090*/  CS2R R132, SRZ ;  /* 0x0000000000847805 */ /* 0x000fe4000001ff00 */
[----:B------:R-:W-:Y:S01]  /*20a0*/  @P0 SHF.L.U32 R84, R84, 0x10, RZ ;  /* 0x0000001054540819 */ /* 0x000fe200000006ff */
[----:B------:R-:W1:Y:S01]  /*20b0*/  @P0 LDC R130, c[0x0][0x40c] ;  /* 0x00010300ff820b82 */ /* 0x000e620000000800 */
[----:B------:R-:W-:Y:S01]  /*20c0*/  @P0 IMAD.U32 R85, R85, 0x10000, RZ ;  /* 0x0001000055550824 */ /* 0x000fe200078e00ff */
[----:B------:R-:W-:-:S02]  /*20d0*/  @P0 SHF.L.U32 R86, R86, 0x10, RZ ;  /* 0x0000001056560819 */ /* 0x000fc400000006ff */
[----:B------:R-:W-:-:S04]  /*20e0*/  @P0 SHF.L.U32 R135, R83, 0x10, RZ ;  /* 0x0000001053870819 */ /* 0x000fc800000006ff */
        /* <DEDUP_REMOVED lines=33> */
.L_x_153:
        /* <DEDUP_REMOVED lines=14> */
[----:B-----5:R-:W-:Y:S02]  /*23e0*/  @P1 PRMT R135, R80, 0x7632, R135 ;  /* 0x0000763250871816 */ /* 0x020fe40000000087 */
[----:B------:R-:W-:Y:S02]  /*23f0*/  @P1 SHF.L.U32 R138, R81, 0x10, RZ ;  /* 0x00000010518a1819 */ /* 0x000fe400000006ff */
[----:B------:R-:W-:Y:S01]  /*2400*/  @P1 SHF.L.U32 R148, R82, 0x10, RZ ;  /* 0x0000001052941819 */ /* 0x000fe200000006ff */
[----:B------:R-:W-:Y:S02]  /*2410*/  @P1 IMAD.U32 R135, R135, 0x10000, RZ ;  /* 0x0001000087871824 */ /* 0x000fe400078e00ff */
[----:B------:R-:W1:Y:S08]  /*2420*/  @P1 LDC R145, c[0x0][0x40c] ;  /* 0x00010300ff911b82 */ /* 0x000e700000000800 */
[----:B------:R-:W3:Y:S08]  /*2430*/  @P1 LDC R146, c[0x0][0x40c] ;  /* 0x00010300ff921b82 */ /* 0x000ef00000000800 */
[----:B------:R-:W4:Y:S08]  /*2440*/  @P1 LDC R147, c[0x0][0x40c] ;  /* 0x00010300ff931b82 */ /* 0x000f300000000800 */
[----:B------:R-:W3:Y:S08]  /*2450*/  @P1 LDC R142, c[0x0][0x40c] ;  /* 0x00010300ff8e1b82 */ /* 0x000ef00000000800 */
[----:B------:R-:W4:Y:S08]  /*2460*/  @P1 LDC R143, c[0x0][0x40c] ;  /* 0x00010300ff8f1b82 */ /* 0x000f300000000800 */
[----:B------:R-:W4:Y:S01]  /*2470*/  @P1 LDC R144, c[0x0][0x40c] ;  /* 0x00010300ff901b82 */ /* 0x000f220000000800 */
[----:B--2---:R-:W-:-:S02]  /*2480*/  PRMT R117, R84, 0x7632, R117 ;  /* 0x0000763254757816 */ /* 0x004fc40000000075 */
[----:B------:R-:W-:Y:S02]  /*2490*/  SHF.L.U32 R137, R85, 0x10, RZ ;  /* 0x0000001055897819 */ /* 0x000fe400000006ff */
[----:B------:R-:W-:-:S03]  /*24a0*/  SHF.L.U32 R134, R117, 0x10, RZ ;  /* 0x0000001075867819 */ /* 0x000fc600000006ff */
[----:B------:R-:W2:Y:S01]  /*24b0*/  @P1 LDC R117, c[0x0][0x40c] ;  /* 0x00010300ff751b82 */ /* 0x000ea20000000800 */
[----:B------:R-:W-:Y:S01]  /*24c0*/  SHF.L.U32 R139, R84, 0x10, RZ ;  /* 0x00000010548b7819 */ /* 0x000fe200000006ff */
[----:B-1----:R-:W-:Y:S01]  /*24d0*/  @P1 FFMA.FTZ R137, R138, R145, R137 ;  /* 0x000000918a891223 */ /* 0x002fe20000010089 */
[----:B0-----:R-:W-:Y:S01]  /*24e0*/  @P1 FFMA.FTZ R134, R135, R136, R134 ;  /* 0x0000008887861223 */ /* 0x001fe20000010086 */
[----:B------:R-:W-:Y:S01]  /*24f0*/  @P1 PRMT R136, R81, 0x7632, R136 ;  /* 0x0000763251881816 */ /* 0x000fe20000000088 */
[----:B------:R-:W-:Y:S01]  /*2500*/  @P1 IMAD.U32 R145, R83, 0x10000, RZ ;  /* 0x0001000053911824 */ /* 0x000fe200078e00ff */
[----:B------:R-:W-:Y:S02]  /*2510*/  PRMT R135, R85, 0x7632, R135 ;  /* 0x0000763255877816 */ /* 0x000fe40000000087 */
[C---:B------:R-:W-:Y:S01]  /*2520*/  SHF.L.U32 R140, R87.reuse, 0x10, RZ ;  /* 0x00000010578c7819 */ /* 0x040fe200000006ff */
[----:B------:R-:W-:Y:S01]  /*2530*/  @P1 IMAD.U32 R141, R136, 0x10000, RZ ;  /* 0x00010000888d1824 */ /* 0x000fe200078e00ff */
[----:B------:R-:W-:Y:S01]  /*2540*/  PRMT R87, R87, 0x7632, R87 ;  /* 0x0000763257577816 */ /* 0x000fe20000000057 */
[----:B------:R-:W-:Y:S01]  /*2550*/  IMAD.U32 R136, R135, 0x10000, RZ ;  /* 0x0001000087887824 */ /* 0x000fe200078e00ff */
[C---:B------:R-:W-:Y:S01]  /*2560*/  SHF.L.U32 R135, R86.reuse, 0x10, RZ ;  /* 0x0000001056877819 */ /* 0x040fe200000006ff */
[----:B---3--:R-:W-:Y:S01]  /*2570*/  @P1 FFMA.FTZ R140, R145, R142, R140 ;  /* 0x0000008e918c1223 */ /* 0x008fe2000001008c */
[----:B------:R-:W-:Y:S01]  /*2580*/  PRMT R86, R86, 0x7632, R86 ;  /* 0x0000763256567816 */ /* 0x000fe20000000056 */
[----:B------:R-:W-:Y:S01]  /*2590*/  @P1 FFMA.FTZ R136, R141, R146, R136 ;  /* 0x000000928d881223 */ /* 0x000fe20000010088 */
[----:B------:R-:W-:Y:S01]  /*25a0*/  @P1 PRMT R84, R82, 0x7632, R84 ;  /* 0x0000763252541816 */ /* 0x000fe20000000054 */
[----:B----4-:R-:W-:Y:S01]  /*25b0*/  @P1 FFMA.FTZ R135, R148, R147, R135 ;  /* 0x0000009394871223 */ /* 0x010fe20000010087 */
[----:B------:R-:W-:-:S02]  /*25c0*/  @P1 PRMT R85, R83, 0x7632, R85 ;  /* 0x0000763253551816 */ /* 0x000fc40000000055 */
[----:B------:R-:W-:Y:S01]  /*25d0*/  @P1 SHF.L.U32 R146, R80, 0x10, RZ ;  /* 0x0000001050921819 */ /* 0x000fe200000006ff */
[----:B------:R-:W-:Y:S01]  /*25e0*/  @P1 IMAD.U32 R84, R84, 0x10000, RZ ;  /* 0x0001000054541824 */ /* 0x000fe200078e00ff */
[----:B------:R-:W-:Y:S02]  /*25f0*/  SHF.L.U32 R141, R86, 0x10, RZ ;  /* 0x00000010568d7819 */ /* 0x000fe400000006ff */
[----:B------:R-:W-:Y:S01]  /*2600*/  @P1 SHF.L.U32 R85, R85, 0x10, RZ ;  /* 0x0000001055551819 */ /* 0x000fe200000006ff */
[----:B------:R-:W-:Y:S01]  /*2610*/  @P1 FFMA.FTZ R139, R146, R143, R139 ;  /* 0x0000008f928b1223 */ /* 0x000fe2000001008b */
[----:B------:R-:W-:Y:S01]  /*2620*/  SHF.L.U32 R138, R87, 0x10, RZ ;  /* 0x00000010578a7819 */ /* 0x000fe200000006ff */
[----:B--2---:R-:W-:Y:S01]  /*2630*/  @P1 FFMA.FTZ R141, R84, R117, R141 ;  /* 0x00000075548d1223 */ /* 0x004fe2000001008d */
        /* <DEDUP_REMOVED lines=14> */
.L_x_154:
[----:B-1----:R-:W0:Y:S01]  /*2720*/  @P0 LDC R87, c[0x0][0x40c] ;  /* 0x00010300ff570b82 */ /* 0x002e220000000800 */
[----:B-----5:R-:W-:Y:S01]  /*2730*/  @P0 PRMT R84, R80, 0x7632, R84 ;  /* 0x0000763250540816 */ /* 0x020fe20000000054 */
[----:B------:R-:W-:Y:S01]  /*2740*/  IMAD.MOV.U32 R134, RZ, RZ, RZ ;  /* 0x000000ffff867224 */ /* 0x000fe200078e00ff */
[----:B------:R-:W-:Y:S02]  /*2750*/  @P0 PRMT R85, R81, 0x7632, R85 ;  /* 0x0000763251550816 */ /* 0x000fe40000000055 */
[----:B------:R-:W-:Y:S02]  /*2760*/  CS2R R136, SRZ ;  /* 0x0000000000887805 */ /* 0x000fe4000001ff00 */
[----:B------:R-:W-:Y:S02]  /*2770*/  @P0 PRMT R86, R82, 0x7632, R86 ;  /* 0x0000763252560816 */ /* 0x000fe40000000056 */
[----:B------:R-:W-:Y:S02]  /*2780*/  CS2R R140, SRZ ;  /* 0x00000000008c7805 */ /* 0x000fe4000001ff00 */
[----:B------:R-:W-:Y:S01]  /*2790*/  @P0 SHF.L.U32 R84, R84, 0x10, RZ ;  /* 0x0000001054540819 */ /* 0x000fe200000006ff */
[----:B------:R-:W1:Y:S01]  /*27a0*/  @P0 LDC R138, c[0x0][0x40c] ;  /* 0x00010300ff8a0b82 */ /* 0x000e620000000800 */
[----:B------:R-:W-:Y:S01]  /*27b0*/  @P0 SHF.L.U32 R85, R85, 0x10, RZ ;  /* 0x0000001055550819 */ /* 0x000fe200000006ff */
[----:B------:R-:W-:-:S02]  /*27c0*/  @P0 IMAD.U32 R86, R86, 0x10000, RZ ;  /* 0x0001000056560824 */ /* 0x000fc400078e00ff */
[----:B------:R-:W-:-:S04]  /*27d0*/  @P0 IMAD.U32 R143, R83, 0x10000, RZ ;  /* 0x00010000538f0824 */ /* 0x000fc800078e00ff */
        /* <DEDUP_REMOVED lines=8> */
[----:B------:R-:W-:Y:S02]  /*2860*/  @P0 SHF.L.U32 R85, R80, 0x10, RZ ;  /* 0x0000001050550819 */ /* 0x000fe400000006ff */
[----:B------:R-:W-:-:S04]  /*2870*/  CS2R R138, SRZ ;  /* 0x00000000008a7805 */ /* 0x000fc8000001ff00 */
[----:B------:R-:W1:Y:S01]  /*2880*/  @P0 LDC R145, c[0x0][0x40c] ;  /* 0x00010300ff910b82 */ /* 0x000e620000000800 */
[----:B--2---:R-:W-:Y:S01]  /*2890*/  @P0 FMUL.FTZ R141, R86, R135 ;  /* 0x00000087568d0220 */ /* 0x004fe20000410000 */
[----:B------:R-:W-:Y:S02]  /*28a0*/  @P0 SHF.L.U32 R86, R81, 0x10, RZ ;  /* 0x0000001051560819 */ /* 0x000fe400000006ff */
[----:B------:R-:W-:-:S04]  /*28b0*/  MOV R135, RZ ;  /* 0x000000ff00877202 */ /* 0x000fc80000000f00 */
        /* <DEDUP_REMOVED lines=19> */
.L_x_155:
[----:B------:R-:W0:Y:S01]  /*29f0*/  @P0 LDC.64 R142, c[0x0][0x390] ;  /* 0x0000e400ff8e0b82 */ /* 0x000e220000000a00 */
[----:B------:R-:W-:Y:S02]  /*2a00*/  IADD3 R145, PT, PT, R115, 0x200, RZ ;  /* 0x0000020073917810 */ /* 0x000fe40007ffe0ff */
[----:B------:R-:W-:-:S03]  /*2a10*/  @P0 IADD3 R117, PT, PT, R116, 0x280, RZ ;  /* 0x0000028074750810 */ /* 0x000fc60007ffe0ff */
[----:B------:R-:W-:-:S05]  /*2a20*/  IMAD.WIDE.U32 R144, R145, 0x10, R88 ;  /* 0x0000001091907825 */ /* 0x000fca00078e0058 */
[----:B------:R1:W-:Y:S01]  /*2a30*/  STG.E.128 desc[UR12][R144.64], R84 ;  /* 0x0000005490007986 */ /* 0x0003e2000c101d0c */
[----:B0-----:R-:W-:-:S05]  /*2a40*/  @P0 IMAD.WIDE.U32 R142, R117, 0x10, R142 ;  /* 0x00000010758e0825 */ /* 0x001fca00078e008e */
[----:B------:R1:W5:Y:S01]  /*2a50*/  @P0 LDG.E.128 R80, desc[UR12][R142.64] ;  /* 0x0000000c8e500981 */ /* 0x000362000c1e1d00 */
[----:B------:R-:W-:Y:S05]  /*2a60*/  BRA.U !UP0, `(.L_x_156) ;  /* 0x0000000108e87547 */ /* 0x000fea000b800000 */
[----:B-1----:R-:W0:Y:S01]  /*2a70*/  LDC.64 R84, c[0x0][0x3a0] ;  /* 0x0000e800ff547b82 */ /* 0x002e220000000a00 */
[----:B------:R-:W-:-:S04]  /*2a80*/  VIADD R87, R115, 0x280 ;  /* 0x0000028073577836 */ /* 0x000fc80000000000 */
[----:B0-----:R-:W-:-:S06]  /*2a90*/  IMAD.WIDE.U32 R84, R87, 0x10, R84 ;  /* 0x0000001057547825 */ /* 0x001fcc00078e0054 */
[----:B------:R-:W2:Y:S01]  /*2aa0*/  LDG.E.128 R84, desc[UR12][R84.64] ;  /* 0x0000000c54547981 */ /* 0x000ea2000c1e1d00 */
[----:B------:R-:W-:-:S13]  /*2ab0*/  ISETP.LT.AND P1, PT, RZ, UR14, PT ;  /* 0x0000000eff007c0c */ /* 0x000fda000bf21270 */
[----:B------:R-:W0:Y:S01]  /*2ac0*/  @P1 LDC R144, c[0x0][0x40c] ;  /* 0x00010300ff901b82 */ /* 0x000e220000000800 */
[----:B-----5:R-:W-:Y:S01]  /*2ad0*/  @P1 PRMT R143, R80, 0x7632, R143 ;  /* 0x00007632508f1816 */ /* 0x020fe2000000008f */
[----:B------:R-:W-:-:S03]  /*2ae0*/  @P1 IMAD.U32 R146, R81, 0x10000, RZ ;  /* 0x0001000051921824 */ /* 0x000fc600078e00ff */
[----:B------:R-:W-:-:S03]  /*2af0*/  @P1 SHF.L.U32 R143, R143, 0x10, RZ ;  /* 0x000000108f8f1819 */ /* 0x000fc600000006ff */
[----:B------:R-:W1:Y:S08]  /*2b00*/  @P1 LDC R148, c[0x0][0x40c] ;  /* 0x00010300ff941b82 */ /* 0x000e700000000800 */
[----:B------:R-:W3:Y:S08]  /*2b10*/  @P1 LDC R147, c[0x0][0x40c] ;  /* 0x00010300ff931b82 */ /* 0x000ef00000000800 */
[----:B------:R-:W4:Y:S08]  /*2b20*/  @P1 LDC R149, c[0x0][0x40c] ;  /* 0x00010300ff951b82 */ /* 0x000f300000000800 */
[----:B------:R-:W4:Y:S08]  /*2b30*/  @P1 LDC R150, c[0x0][0x40c] ;  /* 0x00010300ff961b82 */ /* 0x000f300000000800 */
[----:B------:R-:W4:Y:S01]  /*2b40*/  @P1 LDC R151, c[0x0][0x40c] ;  /* 0x00010300ff971b82 */ /* 0x000f220000000800 */
[----:B--2---:R-:W-:-:S02]  /*2b50*/  PRMT R117, R84, 0x7632, R117 ;  /* 0x0000763254757816 */ /* 0x004fc40000000075 */
[----:B------:R-:W-:Y:S02]  /*2b60*/  SHF.L.U32 R145, R85, 0x10, RZ ;  /* 0x0000001055917819 */ /* 0x000fe400000006ff */
[----:B------:R-:W-:Y:S02]  /*2b70*/  SHF.L.U32 R142, R117, 0x10, RZ ;  /* 0x00000010758e7819 */ /* 0x000fe400000006ff */
[----:B------:R-:W-:Y:S01]  /*2b80*/  PRMT R117, R85, 0x7632, R117 ;  /* 0x0000763255757816 */ /* 0x000fe20000000075 */
[----:B---3--:R-:W-:Y:S01]  /*2b90*/  @P1 FFMA.FTZ R145, R146, R147, R145 ;  /* 0x0000009392911223 */ /* 0x008fe20000010091 */
[----:B------:R-:W-:Y:S01]  /*2ba0*/  @P1 PRMT R85, R81, 0x7632, R85 ;  /* 0x0000763251551816 */ /* 0x000fe20000000055 */
[----:B0-----:R-:W-:Y:S01]  /*2bb0*/  @P1 FFMA.FTZ R142, R143, R144, R142 ;  /* 0x000000908f8e1223 */ /* 0x001fe2000001008e */
[----:B------:R-:W-:Y:S02]  /*2bc0*/  SHF.L.U32 R144, R117, 0x10, RZ ;  /* 0x0000001075907819 */ /* 0x000fe400000006ff */
[----:B------:R-:W0:Y:S01]  /*2bd0*/  @P1 LDC R117, c[0x0][0x40c] ;  /* 0x00010300ff751b82 */ /* 0x000e220000000800 */
[----:B------:R-:W-:Y:S01]  /*2be0*/  @P1 IMAD.U32 R85, R85, 0x10000, RZ ;  /* 0x0001000055551824 */ /* 0x000fe200078e00ff */
[----:B------:R-:W-:-:S02]  /*2bf0*/  SHF.L.U32 R143, R86, 0x10, RZ ;  /* 0x00000010568f7819 */ /* 0x000fc400000006ff */
[----:B------:R-:W-:Y:S01]  /*2c00*/  @P1 SHF.L.U32 R146, R82, 0x10, RZ ;  /* 0x0000001052921819 */ /* 0x000fe200000006ff */
[----:B-1----:R-:W-:Y:S01]  /*2c10*/  @P1 FFMA.FTZ R144, R85, R148, R144 ;  /* 0x0000009455901223 */ /* 0x002fe20000010090 */
[----:B------:R-:W-:Y:S02]  /*2c20*/  PRMT R86, R86, 0x7632, R86 ;  /* 0x0000763256567816 */ /* 0x000fe40000000056 */
[----:B------:R-:W1:Y:S01]  /*2c30*/  @P1 LDC R148, c[0x0][0x40c] ;  /* 0x00010300ff941b82 */ /* 0x000e620000000800 */
[----:B------:R-:W-:Y:S01]  /*2c40*/  @P1 PRMT R85, R82, 0x7632, R85 ;  /* 0x0000763252551816 */ /* 0x000fe20000000055 */
[----:B----4-:R-:W-:Y:S01]  /*2c50*/  @P1 FFMA.FTZ R143, R146, R149, R143 ;  /* 0x00000095928f1223 */ /* 0x010fe2000001008f */
[----:B------:R-:W-:Y:S01]  /*2c60*/  IMAD.U32 R147, R86, 0x10000, RZ ;  /* 0x0001000056937824 */ /* 0x000fe200078e00ff */
[----:B------:R-:W-:Y:S02]  /*2c70*/  SHF.L.U32 R146, R87, 0x10, RZ ;  /* 0x0000001057927819 */ /* 0x000fe400000006ff */
[----:B------:R-:W-:Y:S01]  /*2c80*/  @P1 SHF.L.U32 R86, R85, 0x10, RZ ;  /* 0x0000001055561819 */ /* 0x000fe200000006ff */
[----:B------:R-:W-:Y:S01]  /*2c90*/  @P1 IMAD.U32 R85, R83, 0x10000, RZ ;  /* 0x0001000053551824 */ /* 0x000fe200078e00ff */
[----:B------:R-:W-:-:S03]  /*2ca0*/  PRMT R87, R87, 0x7632, R87 ;  /* 0x0000763257577816 */ /* 0x000fc60000000057 */
[----:B------:R-:W-:Y:S01]  /*2cb0*/  @P1 FFMA.FTZ R147, R86, R150, R147 ;  /* 0x0000009656931223 */ /* 0x000fe20000010093 */
[----:B------:R-:W-:Y:S01]  /*2cc0*/  SHF.L.U32 R149, R87, 0x10, RZ ;  /* 0x0000001057957819 */ /* 0x000fe200000006ff */
[----:B------:R-:W-:Y:S01]  /*2cd0*/  @P1 IMAD.U32 R87, R80, 0x10000, RZ ;  /* 0x0001000050571824 */ /* 0x000fe200078e00ff */
[----:B------:R-:W-:Y:S02]  /*2ce0*/  F2FP.BF16.F32.PACK_AB R86, RZ, R144 ;  /* 0x00000090ff56723e */ /* 0x000fe400000010ff */
[----:B------:R-:W-:Y:S01]  /*2cf0*/  F2FP.BF16.F32.PACK_AB R150, RZ, R143 ;  /* 0x0000008fff96723e */ /* 0x000fe200000010ff */
[----:B-1----:R-:W-:Y:S01]  /*2d00*/  @P1 FFMA.FTZ R146, R85, R148, R146 ;  /* 0x0000009455921223 */ /* 0x002fe20000010092 */
[----:B------:R-:W-:Y:S02]  /*2d10*/  @P1 PRMT R85, R83, 0x7632, R85 ;  /* 0x0000763253551816 */ /* 0x000fe40000000055 */
[----:B------:R-:W-:Y:S02]  /*2d20*/  SHF.L.U32 R148, R84, 0x10, RZ ;  /* 0x0000001054947819 */ /* 0x000fe400000006ff */
[----:B------:R-:W-:-:S02]  /*2d30*/  @P1 SHF.L.U32 R84, R85, 0x10, RZ ;  /* 0x0000001055541819 */ /* 0x000fc400000006ff */
[----:B------:R-:W-:Y:S01]  /*2d40*/  F2FP.BF16.F32.PACK_AB R85, RZ, R145 ;  /* 0x00000091ff55723e */ /* 0x000fe200000010ff */
[----:B0-----:R-:W-:Y:S01]  /*2d50*/  @P1 FFMA.FTZ R148, R87, R117, R148 ;  /* 0x0000007557941223 */ /* 0x001fe20000010094 */
[----:B------:R-:W-:Y:S01]  /*2d60*/  F2FP.BF16.F32.PACK_AB R117, RZ, R142 ;  /* 0x0000008eff75723e */ /* 0x000fe200000010ff */
[----:B------:R-:W-:Y:S01]  /*2d70*/  @P1 FFMA.FTZ R149, R84, R151, R149 ;  /* 0x0000009754951223 */ /* 0x000fe20000010095 */
        /* <DEDUP_REMOVED lines=9> */
.L_x_156:
[----:B------:R-:W0:Y:S01]  /*2e10*/  @P0 LDC R117, c[0x0][0x40c] ;  /* 0x00010300ff750b82 */ /* 0x000e220000000800 */
[----:B-1---5:R-:W-:Y:S01]  /*2e20*/  @P0 PRMT R84, R80, 0x7632, R84 ;  /* 0x0000763250540816 */ /* 0x022fe20000000054 */
[----:B------:R-:W-:Y:S01]  /*2e30*/  HFMA2 R142, -RZ, RZ, 0, 0 ;  /* 0x00000000ff8e7431 */ /* 0x000fe200000001ff */
[----:B------:R-:W-:Y:S02]  /*2e40*/  @P0 PRMT R85, R81, 0x7632, R85 ;  /* 0x0000763251550816 */ /* 0x000fe40000000055 */
[----:B------:R-:W-:Y:S02]  /*2e50*/  CS2R R144, SRZ ;  /* 0x0000000000907805 */ /* 0x000fe4000001ff00 */
[----:B------:R-:W-:Y:S01]  /*2e60*/  MOV R147, RZ ;  /* 0x000000ff00937202 */ /* 0x000fe20000000f00 */
[----:B------:R-:W-:Y:S01]  /*2e70*/  @P0 IMAD.U32 R84, R84, 0x10000, RZ ;  /* 0x0001000054540824 */ /* 0x000fe200078e00ff */
[----:B------:R-:W-:Y:S01]  /*2e80*/  @P0 SHF.L.U32 R85, R85, 0x10, RZ ;  /* 0x0000001055550819 */ /* 0x000fe200000006ff */
[----:B------:R-:W1:Y:S01]  /*2e90*/  @P0 LDC R86, c[0x0][0x40c] ;  /* 0x00010300ff560b82 */ /* 0x000e620000000800 */
[----:B------:R-:W-:-:S07]  /*2ea0*/  CS2R R148, SRZ ;  /* 0x0000000000947805 */ /* 0x000fce000001ff00 */
[----:B------:R-:W2:Y:S08]  /*2eb0*/  @P0 LDC R143, c[0x0][0x40c] ;  /* 0x00010300ff8f0b82 */ /* 0x000eb00000000800 */
[----:B------:R-:W3:Y:S01]  /*2ec0*/  @P0 LDC R146, c[0x0][0x40c] ;  /* 0x00010300ff920b82 */ /* 0x000ee20000000800 */
[----:B0-----:R-:W-:Y:S01]  /*2ed0*/  @P0 FMUL.FTZ R142, R84, R117 ;  /* 0x00000075548e0220 */ /* 0x001fe20000410000 */
[----:B------:R-:W-:-:S05]  /*2ee0*/  @P0 PRMT R84, R82, 0x7632, R84 ;  /* 0x0000763252540816 */ /* 0x000fca0000000054 */
[----:B------:R-:W-:Y:S01]  /*2ef0*/  @P0 IMAD.U32 R84, R84, 0x10000, RZ ;  /* 0x0001000054540824 */ /* 0x000fe200078e00ff */
[----:B------:R-:W0:Y:S01]  /*2f00*/  @P0 LDC R87, c[0x0][0x40c] ;  /* 0x00010300ff570b82 */ /* 0x000e220000000800 */
[----:B-1----:R-:W-:Y:S01]  /*2f10*/  @P0 FMUL.FTZ R144, R85, R86 ;  /* 0x0000005655900220 */ /* 0x002fe20000410000 */
[----:B------:R-:W-:Y:S02]  /*2f20*/  @P0 PRMT R85, R83, 0x7632, R85 ;  /* 0x0000763253550816 */ /* 0x000fe40000000055 */
[----:B------:R-:W-:Y:S02]  /*2f30*/  @P0 SHF.L.U32 R86, R80, 0x10, RZ ;  /* 0x0000001050560819 */ /* 0x000fe400000006ff */
[----:B------:R-:W-:Y:S02]  /*2f40*/  @P0 SHF.L.U32 R85, R85, 0x10, RZ ;  /* 0x0000001055550819 */ /* 0x000fe400000006ff */
[----:B------:R-:W1:Y:S01]  /*2f50*/  @P0 LDC R117, c[0x0][0x40c] ;  /* 0x00010300ff750b82 */ /* 0x000e620000000800 */
[----:B--2---:R-:W-:Y:S01]  /*2f60*/  @P0 FMUL.FTZ R147, R84, R143 ;  /* 0x0000008f54930220 */ /* 0x004fe20000410000 */
[----:B------:R-:W-:-:S02]  /*2f70*/  HFMA2 R143, -RZ, RZ, 0, 0 ;  /* 0x00000000ff8f7431 */ /* 0x000fc400000001ff */
[----:B------:R-:W-:-:S04]  /*2f80*/  @P0 IMAD.U32 R84, R81, 0x10000, RZ ;  /* 0x0001000051540824 */ /* 0x000fc800078e00ff */
[----:B------:R-:W2:Y:S01]  /*2f90*/  @P0 LDC R150, c[0x0][0x40c] ;  /* 0x00010300ff960b82 */ /* 0x000ea20000000800 */
[----:B---3--:R-:W-:Y:S01]  /*2fa0*/  @P0 FMUL.FTZ R149, R85, R146 ;  /* 0x0000009255950220 */ /* 0x008fe20000410000 */
[----:B------:R-:W-:Y:S01]  /*2fb0*/  @P0 SHF.L.U32 R85, R82, 0x10, RZ ;  /* 0x0000001052550819 */ /* 0x000fe200000006ff */
[----:B------:R-:W-:-:S03]  /*2fc0*/  IMAD.MOV.U32 R146, RZ, RZ, RZ ;  /* 0x000000ffff927224 */ /* 0x000fc600078e00ff */
[----:B------:R-:W-:Y:S02]  /*2fd0*/  F2FP.BF16.F32.PACK_AB R152, RZ, R149 ;  /* 0x00000095ff98723e */ /* 0x000fe400000010ff */
[----:B------:R-:W3:Y:S01]  /*2fe0*/  @P0 LDC R151, c[0x0][0x40c] ;  /* 0x00010300ff970b82 */ /* 0x000ee20000000800 */
[----:B0-----:R-:W-:Y:S01]  /*2ff0*/  @P0 FMUL.FTZ R148, R86, R87 ;  /* 0x0000005756940220 */ /* 0x001fe20000410000 */
[----:B------:R-:W-:Y:S02]  /*3000*/  @P0 SHF.L.U32 R86, R83, 0x10, RZ ;  /* 0x0000001053560819 */ /* 0x000fe400000006ff */
[----:B------:R-:W-:Y:S01]  /*3010*/  F2FP.BF16.F32.PACK_AB R87, RZ, R144 ;  /* 0x00000090ff57723e */ /* 0x000fe200000010ff */
[----:B-1----:R-:W-:Y:S01]  /*3020*/  @P0 FMUL.FTZ R145, R84, R117 ;  /* 0x0000007554910220 */ /* 0x002fe20000410000 */
[----:B------:R-:W-:Y:S01]  /*3030*/  F2FP.BF16.F32.PACK_AB R84, RZ, R148 ;  /* 0x00000094ff54723e */ /* 0x000fe200000010ff */
[----:B--2---:R-:W-:Y:S01]  /*3040*/  @P0 FMUL.FTZ R143, R85, R150 ;  /* 0x00000096558f0220 */ /* 0x004fe20000410000 */
[----:B------:R-:W-:-:S02]  /*3050*/  F2FP.BF16.F32.PACK_AB R85, RZ, R142 ;  /* 0x0000008eff55723e */ /* 0x000fc400000010ff */
[----:B------:R-:W-:Y:S02]  /*3060*/  F2FP.BF16.F32.PACK_AB R150, RZ, R147 ;  /* 0x00000093ff96723e */ /* 0x000fe400000010ff */
[----:B------:R-:W-:Y:S02]  /*3070*/  F2FP.BF16.F32.PACK_AB R117, RZ, R143 ;  /* 0x0000008fff75723e */ /* 0x000fe400000010ff */
[----:B------:R-:W-:Y:S01]  /*3080*/  PRMT R84, R84, 0x5410, R85 ;  /* 0x0000541054547816 */ /* 0x000fe20000000055 */
[----:B---3--:R-:W-:Y:S01]  /*3090*/  @P0 FMUL.FTZ R146, R86, R151 ;  /* 0x0000009756920220 */ /* 0x008fe20000410000 */
[----:B------:R-:W-:-:S04]  /*30a0*/  F2FP.BF16.F32.PACK_AB R86, RZ, R145 ;  /* 0x00000091ff56723e */ /* 0x000fc800000010ff */
[----:B------:R-:W-:Y:S02]  /*30b0*/  F2FP.BF16.F32.PACK_AB R151, RZ, R146 ;  /* 0x00000092ff97723e */ /* 0x000fe400000010ff */
[----:B------:R-:W-:Y:S02]  /*30c0*/  PRMT R85, R86, 0x5410, R87 ;  /* 0x0000541056557816 */ /* 0x000fe40000000057 */
[----:B------:R-:W-:Y:S02]  /*30d0*/  PRMT R86, R117, 0x5410, R150 ;  /* 0x0000541075567816 */ /* 0x000fe40000000096 */
[----:B------:R-:W-:-:S07]  /*30e0*/  PRMT R87, R151, 0x5410, R152 ;  /* 0x0000541097577816 */ /* 0x000fce0000000098 */
.L_x_157:
[----:B------:R-:W0:Y:S01]  /*30f0*/  @P0 LDC.64 R150, c[0x0][0x390] ;  /* 0x0000e400ff960b82 */ /* 0x000e220000000a00 */
[----:B------:R-:W-:Y:S01]  /*3100*/  @P0 IADD3 R117, PT, PT, R116, 0x300, RZ ;  /* 0x0000030074750810 */ /* 0x000fe20007ffe0ff */
[----:B------:R-:W-:-:S04]  /*3110*/  VIADD R153, R115, 0x280 ;  /* 0x0000028073997836 */ /* 0x000fc80000000000 */
[----:B0-----:R-:W-:-:S04]  /*3120*/  @P0 IMAD.WIDE.U32 R150, R117, 0x10, R150 ;  /* 0x0000001075960825 */ /* 0x001fc800078e0096 */
[----:B------:R-:W-:-:S05]  /*3130*/  IMAD.WIDE.U32 R116, R153, 0x10, R88 ;  /* 0x0000001099747825 */ /* 0x000fca00078e0058 */
[----:B------:R0:W-:Y:S04]  /*3140*/  STG.E.128 desc[UR12][R116.64], R84 ;  /* 0x0000005474007986 */ /* 0x0001e8000c101d0c */
[----:B------:R0:W5:Y:S01]  /*3150*/  @P0 LDG.E.128 R80, desc[UR12][R150.64] ;  /* 0x0000000c96500981 */ /* 0x000162000c1e1d00 */
[----:B------:R-:W-:Y:S01]  /*3160*/  IADD3 R159, PT, PT, R115, 0x300, RZ ;  /* 0x00000300739f7810 */ /* 0x000fe20007ffe0ff */
[----:B------:R-:W-:Y:S06]  /*3170*/  BRA.U !UP0, `(.L_x_158) ;  /* 0x0000000108e87547 */ /* 0x000fec000b800000 */
[----:B0-----:R-:W0:Y:S02]  /*3180*/  LDC.64 R84, c[0x0][0x3a0] ;  /* 0x0000e800ff547b82 */ /* 0x001e240000000a00 */
[----:B0-----:R-:W-:-:S06]  /*3190*/  IMAD.WIDE.U32 R84, R159, 0x10, R84 ;  /* 0x000000109f547825 */ /* 0x001fcc00078e0054 */
[----:B------:R-:W2:Y:S01]  /*31a0*/  LDG.E.128 R84, desc[UR12][R84.64] ;  /* 0x0000000c54547981 */ /* 0x000ea2000c1e1d00 */
[----:B------:R-:W-:-:S06]  /*31b0*/  UISETP.GT.AND UP0, UPT, UR14, URZ, UPT ;  /* 0x000000ff0e00728c */ /* 0x000fcc000bf04270 */
[----:B------:R-:W-:-:S05]  /*31c0*/  PLOP3.LUT P0, PT, PT, PT, UP0, 0x80, 0x8 ;  /* 0x000000000008781c */ /* 0x000fca0003f0f008 */
[----:B------:R-:W0:Y:S01]  /*31d0*/  @UP0 LDCU UR4, c[0x0][0x40c] ;  /* 0x00008180ff0407ac */ /* 0x000e220008000800 */
[----:B------:R-:W1:Y:S07]  /*31e0*/  @UP0 LDCU UR5, c[0x0][0x40c] ;  /* 0x00008180ff0507ac */ /* 0x000e6e0008000800 */
[----:B-----5:R-:W-:Y:S01]  /*31f0*/  @P0 IMAD.U32 R116, R81, 0x10000, RZ ;  /* 0x0001000051740824 */ /* 0x020fe200078e00ff */
[----:B------:R-:W-:Y:S01]  /*3200*/  @P0 SHF.L.U32 R115, R82, 0x10, RZ ;  /* 0x0000001052730819 */ /* 0x000fe200000006ff */
[----:B------:R-:W3:Y:S01]  /*3210*/  @UP0 LDCU UR14, c[0x0][0x40c] ;  /* 0x00008180ff0e07ac */ /* 0x000ee20008000800 */
[----:B--2---:R-:W-:Y:S01]  /*3220*/  SHF.L.U32 R153, R85, 0x10, RZ ;  /* 0x0000001055997819 */ /* 0x004fe200000006ff */
[----:B------:R-:W-:Y:S01]  /*3230*/  IMAD.U32 R151, R87, 0x10000, RZ ;  /* 0x0001000057977824 */ /* 0x000fe200078e00ff */
[----:B------:R-:W-:-:S02]  /*3240*/  SHF.L.U32 R152, R86, 0x10, RZ ;  /* 0x0000001056987819 */ /* 0x000fc400000006ff */
[----:B------:R-:W-:Y:S01]  /*3250*/  SHF.L.U32 R150, R84, 0x10, RZ ;  /* 0x0000001054967819 */ /* 0x000fe200000006ff */
[----:B0-----:R-:W-:Y:S01]  /*3260*/  @P0 FFMA.FTZ R153, R116, UR4, R153 ;  /* 0x0000000474990c23 */ /* 0x001fe20008010099 */
[----:B------:R-:W0:Y:S01]  /*3270*/  @UP0 LDCU UR4, c[0x0][0x40c] ;  /* 0x00008180ff0407ac */ /* 0x000e220008000800 */
[----:B-1----:R-:W-:Y:S01]  /*3280*/  @P0 FFMA.FTZ R152, R115, UR5, R152 ;  /* 0x0000000573980c23 */ /* 0x002fe20008010098 */
[----:B------:R-:W-:Y:S01]  /*3290*/  @P0 IMAD.U32 R115, R80, 0x10000, RZ ;  /* 0x0001000050730824 */ /* 0x000fe200078e00ff */
[----:B------:R-:W-:Y:S02]  /*32a0*/  PRMT R84, R84, 0x7632, R84 ;  /* 0x0000763254547816 */ /* 0x000fe40000000054 */
[----:B------:R-:W-:Y:S02]  /*32b0*/  PRMT R85, R85, 0x7632, R85 ;  /* 0x0000763255557816 */ /* 0x000fe40000000055 */
[----:B------:R-:W-:Y:S02]  /*32c0*/  SHF.L.U32 R154, R84, 0x10, RZ ;  /* 0x00000010549a7819 */ /* 0x000fe400000006ff */
[----:B------:R-:W-:Y:S01]  /*32d0*/  @P0 PRMT R84, R80, 0x7632, R84 ;  /* 0x0000763250540816 */ /* 0x000fe20000000054 */
[----:B------:R-:W-:Y:S01]  /*32e0*/  IMAD.U32 R155, R85, 0x10000, RZ ;  /* 0x00010000559b7824 */ /* 0x000fe200078e00ff */
[----:B------:R-:W-:-:S02]  /*32f0*/  PRMT R86, R86, 0x7632, R86 ;  /* 0x0000763256567816 */ /* 0x000fc40000000056 */
[----:B------:R-:W-:Y:S02]  /*3300*/  PRMT R87, R87, 0x7632, R87 ;  /* 0x0000763257577816 */ /* 0x000fe40000000057 */
[----:B------:R-:W-:Y:S02]  /*3310*/  SHF.L.U32 R156, R86, 0x10, RZ ;  /* 0x00000010569c7819 */ /* 0x000fe400000006ff */
[----:B------:R-:W-:Y:S01]  /*3320*/  @P0 SHF.L.U32 R116, R83, 0x10, RZ ;  /* 0x0000001053740819 */ /* 0x000fe200000006ff */
[----:B0-----:R-:W-:Y:S01]  /*3330*/  @P0 FFMA.FTZ R150, R115, UR4, R150 ;  /* 0x0000000473960c23 */ /* 0x001fe20008010096 */
[----:B------:R-:W0:Y:S01]  /*3340*/  @UP0 LDCU UR4, c[0x0][0x40c] ;  /* 0x00008180ff0407ac */ /* 0x000e220008000800 */
[----:B------:R-:W-:Y:S02]  /*3350*/  @P0 SHF.L.U32 R115, R84, 0x10, RZ ;  /* 0x0000001054730819 */ /* 0x000fe400000006ff */
[----:B------:R-:W-:Y:S01]  /*3360*/  @P0 PRMT R84, R81, 0x7632, R84 ;  /* 0x0000763251540816 */ /* 0x000fe20000000054 */
[----:B---3--:R-:W-:Y:S01]  /*3370*/  @P0 FFMA.FTZ R151, R116, UR14, R151 ;  /* 0x0000000e74970c23 */ /* 0x008fe20008010097 */
[----:B------:R-:W-:-:S02]  /*3380*/  SHF.L.U32 R157, R87, 0x10, RZ ;  /* 0x00000010579d7819 */ /* 0x000fc400000006ff */
[----:B------:R-:W-:Y:S02]  /*3390*/  @P0 SHF.L.U32 R84, R84, 0x10, RZ ;  /* 0x0000001054540819 */ /* 0x000fe400000006ff */
[----:B------:R-:W-:Y:S02]  /*33a0*/  F2FP.BF16.F32.PACK_AB R86, RZ, R153 ;  /* 0x00000099ff56723e */ /* 0x000fe400000010ff */
[----:B------:R-:W-:Y:S02]  /*33b0*/  F2FP.BF16.F32.PACK_AB R158, RZ, R151 ;  /* 0x00000097ff9e723e */ /* 0x000fe400000010ff */
[----:B------:R-:W-:Y:S01]  /*33c0*/  F2FP.BF16.F32.PACK_AB R116, RZ, R152 ;  /* 0x00000098ff74723e */ /* 0x000fe200000010ff */
[----:B0-----:R-:W-:Y:S01]  /*33d0*/  @P0 FFMA.FTZ R154, R115, UR4, R154 ;  /* 0x00000004739a0c23 */ /* 0x001fe2000801009a */
[----:B------:R-:W0:Y:S02]  /*33e0*/  @UP0 LDCU UR4, c[0x0][0x40c] ;  /* 0x00008180ff0407ac */ /* 0x000e240008000800 */
[----:B0-----:R-:W-:Y:S01]  /*33f0*/  @P0 FFMA.FTZ R155, R84, UR4, R155 ;  /* 0x00000004549b0c23 */ /* 0x001fe2000801009b */
[----:B------:R-:W0:Y:S01]  /*3400*/  @UP0 LDCU UR4, c[0x0][0x40c] ;  /* 0x00008180ff0407ac */ /* 0x000e220008000800 */
[----:B------:R-:W-:-:S03]  /*3410*/  @P0 PRMT R84, R82, 0x7632, R84 ;  /* 0x0000763252540816 */ /* 0x000fc60000000054 */
[----:B------:R-:W-:Y:S02]  /*3420*/  F2FP.BF16.F32.PACK_AB R115, RZ, R155 ;  /* 0x0000009bff73723e */ /* 0x000fe400000010ff */
[----:B------:R-:W-:Y:S01]  /*3430*/  @P0 IMAD.U32 R85, R84, 0x10000, RZ ;  /* 0x0001000054550824 */ /* 0x000fe200078e00ff */
[----:B------:R-:W-:-:S04]  /*3440*/  @P0 PRMT R84, R83, 0x7632, R84 ;  /* 0x0000763253540816 */ /* 0x000fc80000000054 */
[----:B------:R-:W-:Y:S01]  /*3450*/  @P0 SHF.L.U32 R84, R84, 0x10, RZ ;  /* 0x0000001054540819 */ /* 0x000fe200000006ff */
[----:B0-----:R-:W-:Y:S01]  /*3460*/  @P0 FFMA.FTZ R156, R85, UR4, R156 ;  /* 0x00000004559c0c23 */ /* 0x001fe2000801009c */
[----:B------:R-:W0:Y:S01]  /*3470*/  @UP0 LDCU UR4, c[0x0][0x40c] ;  /* 0x00008180ff0407ac */ /* 0x000e220008000800 */
[----:B------:R-:W-:-:S03]  /*3480*/  F2FP.BF16.F32.PACK_AB R85, RZ, R154 ;  /* 0x0000009aff55723e */ /* 0x000fc600000010ff */
[----:B------:R-:W-:Y:S01]  /*3490*/  F2FP.BF16.F32.PACK_AB R117, RZ, R156 ;  /* 0x0000009cff75723e */ /* 0x000fe200000010ff */
[----:B0-----:R-:W-:Y:S01]  /*34a0*/  @P0 FFMA.FTZ R157, R84, UR4, R157 ;  /* 0x00000004549d0c23 */ /* 0x001fe2000801009d */
[----:B------:R-:W-:-:S04]  /*34b0*/  F2FP.BF16.F32.PACK_AB R84, RZ, R150 ;  /* 0x00000096ff54723e */ /* 0x000fc800000010ff */
[----:B------:R-:W-:Y:S02]  /*34c0*/  F2FP.BF16.F32.PACK_AB R87, RZ, R157 ;  /* 0x0000009dff57723e */ /* 0x000fe400000010ff */
[----:B------:R-:W-:Y:S02]  /*34d0*/  PRMT R84, R84, 0x5410, R85 ;  /* 0x0000541054547816 */ /* 0x000fe40000000055 */
[----:B------:R-:W-:Y:S02]  /*34e0*/  PRMT R85, R86, 0x5410, R115 ;  /* 0x0000541056557816 */ /* 0x000fe40000000073 */
[----:B------:R-:W-:Y:S02]  /*34f0*/  PRMT R87, R158, 0x5410, R87 ;  /* 0x000054109e577816 */ /* 0x000fe40000000057 */
[----:B------:R-:W-:Y:S01]  /*3500*/  PRMT R86, R116, 0x5410, R117 ;  /* 0x0000541074567816 */ /* 0x000fe20000000075 */
[----:B------:R-:W-:Y:S06]  /*3510*/  BRA `(.L_x_159) ;  /* 0x0000000000b07947 */ /* 0x000fec0003800000 */
.L_x_158:
[----:B0-----:R-:W0:Y:S01]  /*3520*/  @P0 LDC R87, c[0x0][0x40c] ;  /* 0x00010300ff570b82 */ /* 0x001e220000000800 */
[----:B-----5:R-:W-:Y:S02]  /*3530*/  @P0 PRMT R84, R80, 0x7632, R84 ;  /* 0x0000763250540816 */ /* 0x020fe40000000054 */
[----:B------:R-:W-:Y:S02]  /*3540*/  CS2R R154, SRZ ;  /* 0x00000000009a7805 */ /* 0x000fe4000001ff00 */
[----:B------:R-:W-:Y:S02]  /*3550*/  @P0 PRMT R85, R81, 0x7632, R85 ;  /* 0x0000763251550816 */ /* 0x000fe40000000055 */
[----:B------:R-:W-:Y:S02]  /*3560*/  CS2R R156, SRZ ;  /* 0x00000000009c7805 */ /* 0x000fe4000001ff00 */
[----:B------:R-:W-:Y:S01]  /*3570*/  CS2R R150, SRZ ;  /* 0x0000000000967805 */ /* 0x000fe2000001ff00 */
[----:B------:R-:W-:Y:S01]  /*3580*/  @P0 IMAD.U32 R84, R84, 0x10000, RZ ;  /* 0x0001000054540824 */ /* 0x000fe200078e00ff */
[----:B------:R-:W-:Y:S01]  /*3590*/  @P0 SHF.L.U32 R85, R85, 0x10, RZ ;  /* 0x0000001055550819 */ /* 0x000fe200000006ff */
[----:B------:R-:W1:Y:S01]  /*35a0*/  @P0 LDC R86, c[0x0][0x40c] ;  /* 0x00010300ff560b82 */ /* 0x000e620000000800 */
[----:B------:R-:W-:-:S07]  /*35b0*/  CS2R R152, SRZ ;  /* 0x0000000000987805 */ /* 0x000fce000001ff00 */
[----:B------:R-:W2:Y:S08]  /*35c0*/  @P0 LDC R115, c[0x0][0x40c] ;  /* 0x00010300ff730b82 */ /* 0x000eb00000000800 */
[----:B------:R-:W3:Y:S01]  /*35d0*/  @P0 LDC R117, c[0x0][0x40c] ;  /* 0x00010300ff750b82 */ /* 0x000ee20000000800 */
[----:B0-----:R-:W-:Y:S01]  /*35e0*/  @P0 FMUL.FTZ R154, R84, R87 ;  /* 0x00000057549a0220 */ /* 0x001fe20000410000 */
[----:B------:R-:W-:-:S04]  /*35f0*/  @P0 PRMT R84, R82, 0x7632, R84 ;  /* 0x0000763252540816 */ /* 0x000fc80000000054 */
[----:B------:R-:W-:Y:S01]  /*3600*/  @P0 SHF.L.U32 R84, R84, 0x10, RZ ;  /* 0x0000001054540819 */ /* 0x000fe200000006ff */
[----:B-1----:R-:W-:Y:S01]  /*3610*/  @P0 FMUL.FTZ R155, R85, R86 ;  /* 0x00000056559b0220 */ /* 0x002fe20000410000 */
[----:B------:R-:W0:Y:S03]  /*3620*/  @P0 LDC R87, c[0x0][0x40c] ;  /* 0x00010300ff570b82 */ /* 0x000e260000000800 */
[----:B--2---:R-:W-:-:S05]  /*3630*/  @P0 FMUL.FTZ R156, R84, R115 ;  /* 0x00000073549c0220 */ /* 0x004fca0000410000 */
[----:B------:R-:W1:Y:S01]  /*3640*/  @P0 LDC R85, c[0x0][0x40c] ;  /* 0x00010300ff550b82 */ /* 0x000e620000000800 */
[----:B------:R-:W-:Y:S02]  /*3650*/  @P0 PRMT R84, R83, 0x7632, R84 ;  /* 0x0000763253540816 */ /* 0x000fe40000000054 */
[----:B------:R-:W-:-:S03]  /*3660*/  F2FP.BF16.F32.PACK_AB R116, RZ, R156 ;  /* 0x0000009cff74723e */ /* 0x000fc600000010ff */
[----:B------:R-:W-:Y:S02]  /*3670*/  @P0 IMAD.U32 R84, R84, 0x10000, RZ ;  /* 0x0001000054540824 */ /* 0x000fe400078e00ff */
[----:B------:R-:W2:Y:S02]  /*3680*/  @P0 LDC R115, c[0x0][0x40c] ;  /* 0x00010300ff730b82 */ /* 0x000ea40000000800 */
[----:B---3--:R-:W-:Y:S01]  /*3690*/  @P0 FMUL.FTZ R157, R84, R117 ;  /* 0x00000075549d0220 */ /* 0x008fe20000410000 */
[----:B------:R-:W-:-:S04]  /*36a0*/  @P0 SHF.L.U32 R84, R80, 0x10, RZ ;  /* 0x0000001050540819 */ /* 0x000fc800000006ff */
[----:B------:R-:W-:Y:S01]  /*36b0*/  F2FP.BF16.F32.PACK_AB R158, RZ, R157 ;  /* 0x0000009dff9e723e */ /* 0x000fe200000010ff */
[----:B-1----:R-:W-:Y:S01]  /*36c0*/  @P0 FMUL.FTZ R150, R84, R85 ;  /* 0x0000005554960220 */ /* 0x002fe20000410000 */
[----:B------:R-:W-:Y:S01]  /*36d0*/  @P0 SHF.L.U32 R84, R81, 0x10, RZ ;  /* 0x0000001051540819 */ /* 0x000fe200000006ff */
[----:B------:R-:W1:Y:S04]  /*36e0*/  @P0 LDC R85, c[0x0][0x40c] ;  /* 0x00010300ff550b82 */ /* 0x000e680000000800 */
[----:B0-----:R-:W-:Y:S01]  /*36f0*/  @P0 FMUL.FTZ R153, R84, R87 ;  /* 0x0000005754990220 */ /* 0x001fe20000410000 */
[----:B------:R-:W-:Y:S01]  /*3700*/  @P0 IMAD.U32 R84, R82, 0x10000, RZ ;  /* 0x0001000052540824 */ /* 0x000fe200078e00ff */
[----:B------:R-:W-:-:S03]  /*3710*/  F2FP.BF16.F32.PACK_AB R87, RZ, R155 ;  /* 0x0000009bff57723e */ /* 0x000fc600000010ff */
[----:B--2---:R-:W-:Y:S01]  /*3720*/  @P0 FMUL.FTZ R152, R84, R115 ;  /* 0x0000007354980220 */ /* 0x004fe20000410000 */
[----:B------:R-:W-:Y:S02]  /*3730*/  @P0 SHF.L.U32 R84, R83, 0x10, RZ ;  /* 0x0000001053540819 */ /* 0x000fe400000006ff */
[----:B------:R-:W-:Y:S02]  /*3740*/  F2FP.BF16.F32.PACK_AB R86, RZ, R153 ;  /* 0x00000099ff56723e */ /* 0x000fe400000010ff */
[----:B------:R-:W-:Y:S01]  /*3750*/  F2FP.BF16.F32.PACK_AB R115, RZ, R152 ;  /* 0x00000098ff73723e */ /* 0x000fe200000010ff */
[----:B-1----:R-:W-:Y:S01]  /*3760*/  @P0 FMUL.FTZ R151, R84, R85 ;  /* 0x0000005554970220 */ /* 0x002fe20000410000 */
[----:B------:R-:W-:Y:S02]  /*3770*/  F2FP.BF16.F32.PACK_AB R85, RZ, R154 ;  /* 0x0000009aff55723e */ /* 0x000fe400000010ff */
[----:B------:R-:W-:Y:S02]  /*3780*/  F2FP.BF16.F32.PACK_AB R84, RZ, R150 ;  /* 0x00000096ff54723e */ /* 0x000fe400000010ff */
[----:B------:R-:W-:-:S02]  /*3790*/  F2FP.BF16.F32.PACK_AB R117, RZ, R151 ;  /* 0x00000097ff75723e */ /* 0x000fc400000010ff */
[----:B------:R-:W-:Y:S02]  /*37a0*/  PRMT R84, R84, 0x5410, R85 ;  /* 0x0000541054547816 */ /* 0x000fe40000000055 */
[----:B------:R-:W-:Y:S02]  /*37b0*/  PRMT R85, R86, 0x5410, R87 ;  /* 0x0000541056557816 */ /* 0x000fe40000000057 */
[----:B------:R-:W-:Y:S02]  /*37c0*/  PRMT R86, R115, 0x5410, R116 ;  /* 0x0000541073567816 */ /* 0x000fe40000000074 */
[----:B------:R-:W-:-:S07]  /*37d0*/  PRMT R87, R117, 0x5410, R158 ;  /* 0x0000541075577816 */ /* 0x000fce000000009e */
.L_x_159:
[----:B------:R-:W-:Y:S01]  /*37e0*/  FADD.FTZ R115, RZ, R94 ;  /* 0x0000005eff737221 */ /* 0x000fe20000010000 */
[----:B------:R-:W-:Y:S01]  /*37f0*/  IMAD.WIDE.U32 R88, R159, 0x10, R88 ;  /* 0x000000109f587825 */ /* 0x000fe200078e0058 */
[----:B------:R-:W-:Y:S03]  /*3800*/  BSSY.RECONVERGENT B0, `(.L_x_160) ;  /* 0x00000ca000007945 */ /* 0x000fe60003800200 */
[----:B------:R-:W-:Y:S01]  /*3810*/  FADD.FTZ R116, R115, R92 ;  /* 0x0000005c73747221 */ /* 0x000fe20000010000 */
[----:B------:R-:W-:Y:S03]  /*3820*/  STG.E.128 desc[UR12][R88.64], R84 ;  /* 0x0000005458007986 */ /* 0x000fe6000c101d0c */
        /* <DEDUP_REMOVED lines=67> */
[----:B------:R-:W-:Y:S02]  /*3c60*/  FADD.FTZ R158, -R116, R91 ;  /* 0x0000005b749e7221 */ /* 0x000fe40000010100 */
[----:B------:R-:W-:-:S04]  /*3c70*/  FFMA.FTZ R115, R115, R115, RZ ;  /* 0x0000007373737223 */ /* 0x000fc800000100ff */
[----:B------:R-:W-:-:S04]  /*3c80*/  FFMA.FTZ R115, R162, R162, R115 ;  /* 0x000000a2a2737223 */ /* 0x000fc80000010073 */
[----:B------:R-:W-:Y:S01]  /*3c90*/  FFMA.FTZ R115, R158, R158, R115 ;  /* 0x0000009e9e737223 */ /* 0x000fe20000010073 */
[----:B------:R-:W-:-:S04]  /*3ca0*/  FADD.FTZ R158, -R116, R90 ;  /* 0x0000005a749e7221 */ /* 0x000fc80000010100 */
        /* <DEDUP_REMOVED lines=104> */
[----:B------:R-:W-:-:S05]  /*4330*/  FFMA.FTZ R158, R158, R158, R115 ;  /* 0x0000009e9e9e7223 */ /* 0x000fca0000010073 */
[----:B------:R-:W0:Y:S02]  /*4340*/  SHFL.BFLY PT, R115, R158, 0x1, 0x1f ;  /* 0x0c201f009e737f89 */ /* 0x000e2400000e0000 */
[----:B0-----:R-:W-:-:S05]  /*4350*/  FADD.FTZ R117, R158, R115 ;  /* 0x000000739e757221 */ /* 0x001fca0000010000 */
[----:B------:R-:W0:Y:S02]  /*4360*/  SHFL.BFLY PT, R160, R117, 0x2, 0x1f ;  /* 0x0c401f0075a07f89 */ /* 0x000e2400000e0000 */
[----:B0-----:R-:W-:-:S05]  /*4370*/  FADD.FTZ R160, R117, R160 ;  /* 0x000000a075a07221 */ /* 0x001fca0000010000 */
[----:B------:R-:W0:Y:S02]  /*4380*/  SHFL.BFLY PT, R115, R160, 0x4, 0x1f ;  /* 0x0c801f00a0737f89 */ /* 0x000e2400000e0000 */
[----:B0-----:R-:W-:Y:S02]  /*4390*/  FADD.FTZ R161, R160, R115 ;  /* 0x00000073a0a17221 */ /* 0x001fe40000010000 */
[----:B------:R-:W0:Y:S03]  /*43a0*/  S2R R115, SR_TID.X ;  /* 0x0000000000737919 */ /* 0x000e260000002100 */
[----:B------:R-:W1:Y:S02]  /*43b0*/  SHFL.BFLY PT, R162, R161, 0x8, 0x1f ;  /* 0x0d001f00a1a27f89 */ /* 0x000e6400000e0000 */
[----:B-1----:R-:W-:Y:S01]  /*43c0*/  FADD.FTZ R162, R161, R162 ;  /* 0x000000a2a1a27221 */ /* 0x002fe20000010000 */
[----:B0-----:R-:W-:-:S04]  /*43d0*/  LOP3.LUT P0, RZ, R115, 0x1f, RZ, 0xc0, !PT ;  /* 0x0000001f73ff7812 */ /* 0x001fc8000780c0ff */
[----:B------:R-:W0:Y:S01]  /*43e0*/  SHFL.BFLY PT, R159, R162, 0x10, 0x1f ;  /* 0x0e001f00a29f7f89 */ /* 0x000e2200000e0000 */
[----:B------:R-:W-:-:S04]  /*43f0*/  LOP3.LUT R158, R115, 0x1f, RZ, 0xc0, !PT ;  /* 0x0000001f739e7812 */ /* 0x000fc800078ec0ff */
[----:B------:R-:W-:Y:S01]  /*4400*/  ISETP.GT.U32.AND P1, PT, R158, 0x3, PT ;  /* 0x000000039e00780c */ /* 0x000fe20003f24070 */
[----:B0-----:R-:W-:-:S03]  /*4410*/  FADD.FTZ R117, R162, R159 ;  /* 0x0000009fa2757221 */ /* 0x001fc60000010000 */
[----:B------:R-:W-:Y:S09]  /*4420*/  @P0 BRA `(.L_x_161) ;  /* 0x00000000001c0947 */ /* 0x000ff20003800000 */
[----:B------:R-:W0:Y:S01]  /*4430*/  S2UR UR5, SR_CgaCtaId ;  /* 0x00000000000579c3 */ /* 0x000e220000008800 */
[----:B------:R-:W-:Y:S01]  /*4440*/  UMOV UR4, 0x400 ;  /* 0x0000040000047882 */ /* 0x000fe20000000000 */
[----:B------:R-:W-:-:S04]  /*4450*/  SHF.R.U32.HI R84, RZ, 0x2, R115 ;  /* 0x00000002ff547819 */ /* 0x000fc80000011673 */
[----:B------:R-:W-:Y:S01]  /*4460*/  LOP3.LUT R84, R84, 0x18, RZ, 0xc0, !PT ;  /* 0x0000001854547812 */ /* 0x000fe200078ec0ff */
[----:B0-----:R-:W-:-:S04]  /*4470*/  ULEA UR4, UR5, UR4, 0x18 ;  /* 0x0000000405047291 */ /* 0x001fc8000f8ec0ff */
[----:B------:R-:W-:-:S09]  /*4480*/  @UP1 UIADD3 UR4, UPT, UPT, UR4, 0x20, URZ ;  /* 0x0000002004041890 */ /* 0x000fd2000fffe0ff */
[----:B------:R0:W-:Y:S03]  /*4490*/  STS.64 [R84+UR4], R116 ;  /* 0x0000007454007988 */ /* 0x0001e60008000a04 */
.L_x_161:
[----:B------:R-:W-:Y:S05]  /*44a0*/  BSYNC.RECONVERGENT B0 ;  /* 0x0000000000007941 */ /* 0x000fea0003800200 */
.L_x_160:
[----:B------:R-:W-:Y:S01]  /*44b0*/  BAR.SYNC.DEFER_BLOCKING 0x0 ;  /* 0x0000000000007b1d */ /* 0x000fe20000010000 */
[----:B0-----:R-:W-:Y:S02]  /*44c0*/  MOV R117, RZ ;  /* 0x000000ff00757202 */ /* 0x001fe40000000f00 */
[----:B------:R-:W-:-:S03]  /*44d0*/  CS2R R84, SRZ ;  /* 0x0000000000547805 */ /* 0x000fc6000001ff00 */
[----:B------:R-:W-:Y:S04]  /*44e0*/  BSSY.RECONVERGENT B0, `(.L_x_162) ;  /* 0x000000a000007945 */ /* 0x000fe80003800200 */
[----:B------:R-:W-:Y:S05]  /*44f0*/  @P1 BRA `(.L_x_163) ;  /* 0x0000000000201947 */ /* 0x000fea0003800000 */
[----:B------:R-:W0:Y:S01]  /*4500*/  S2UR UR5, SR_CgaCtaId ;  /* 0x00000000000579c3 */ /* 0x000e220000008800 */
[----:B------:R-:W-:Y:S01]  /*4510*/  UMOV UR4, 0x400 ;  /* 0x0000040000047882 */ /* 0x000fe20000000000 */
[----:B------:R-:W-:Y:S02]  /*4520*/  IMAD.SHL.U32 R84, R115, 0x8, RZ ;  /* 0x0000000873547824 */ /* 0x000fe400078e00ff */
[----:B------:R-:W-:-:S03]  /*4530*/  HFMA2 R117, -RZ, RZ, 0, 0.0001068115234375 ;  /* 0x00000700ff757431 */ /* 0x000fc600000001ff */
[----:B------:R-:W-:Y:S01]  /*4540*/  LOP3.LUT R84, R84, 0xf8, RZ, 0xc0, !PT ;  /* 0x000000f854547812 */ /* 0x000fe200078ec0ff */
[----:B0-----:R-:W-:-:S04]  /*4550*/  ULEA UR4, UR5, UR4, 0x18 ;  /* 0x0000000405047291 */ /* 0x001fc8000f8ec0ff */
[----:B------:R-:W-:-:S09]  /*4560*/  @UP1 UIADD3 UR4, UPT, UPT, UR4, 0x20, URZ ;  /* 0x0000002004041890 */ /* 0x000fd2000fffe0ff */
[----:B------:R-:W0:Y:S03]  /*4570*/  LDS.64 R84, [R84+UR4] ;  /* 0x0000000454547984 */ /* 0x000e260008000a00 */
.L_x_163:
[----:B------:R-:W-:Y:S05]  /*4580*/  BSYNC.RECONVERGENT B0 ;  /* 0x0000000000007941 */ /* 0x000fea0003800200 */
.L_x_162:
[----:B------:R-:W1:Y:S01]  /*4590*/  SHFL.DOWN PT, R88, R117, 0x2, 0x1f ;  /* 0x08401f0075587f89 */ /* 0x000e6200000e0000 */
[----:B------:R-:W-:Y:S01]  /*45a0*/  I2FP.F32.U32 R160, R117 ;  /* 0x0000007500a07245 */ /* 0x000fe20000201000 */
[----:B------:R-:W-:Y:S01]  /*45b0*/  UISETP.GE.AND UP0, UPT, UR6, 0x1, UPT ;  /* 0x000000010600788c */ /* 0x000fe2000bf06270 */
[----:B------:R-:W-:Y:S01]  /*45c0*/  ISETP.NE.AND P1, PT, RZ, UR18, PT ;  /* 0x00000012ff007c0c */ /* 0x000fe2000bf25270 */
[----:B0-----:R-:W0:Y:S01]  /*45d0*/  SHFL.DOWN PT, R158, R84, 0x2, 0x1f ;  /* 0x08401f00549e7f89 */ /* 0x001e2200000e0000 */
[----:B------:R-:W-:-:S03]  /*45e0*/  ISETP.NE.AND P0, PT, R115, RZ, PT ;  /* 0x000000ff7300720c */ /* 0x000fc60003f05270 */
[----:B------:R-:W2:Y:S01]  /*45f0*/  SHFL.DOWN PT, R116, R85, 0x2, 0x1f ;  /* 0x08401f0055747f89 */ /* 0x000ea200000e0000 */
[----:B-1----:R-:W-:Y:S02]  /*4600*/  IADD3 R87, PT, PT, R88, R117, RZ ;  /* 0x0000007558577210 */ /* 0x002fe40007ffe0ff */
[----:B------:R-:W-:Y:S02]  /*4610*/  I2FP.F32.S32 R89, R88 ;  /* 0x0000005800597245 */ /* 0x000fe40000201400 */
[----:B------:R-:W-:Y:S01]  /*4620*/  I2FP.F32.S32 R86, R87 ;  /* 0x0000005700567245 */ /* 0x000fe20000201400 */
[C---:B0-----:R-:W-:Y:S02]  /*4630*/  FADD.FTZ R159, -R158.reuse, R84 ;  /* 0x000000549e9f7221 */ /* 0x041fe40000010100 */
[----:B------:R-:W-:Y:S01]  /*4640*/  FMUL.FTZ R161, R158, R89 ;  /* 0x000000599ea17220 */ /* 0x000fe20000410000 */
[----:B------:R-:W0:Y:S01]  /*4650*/  MUFU.RCP R88, R86 ;  /* 0x0000005600587308 */ /* 0x000e220000001000 */
[----:B------:R-:W1:Y:S01]  /*4660*/  SHFL.DOWN PT, R158, R87, 0x1, 0x1f ;  /* 0x08201f00579e7f89 */ /* 0x000e6200000e0000 */
[----:B------:R-:W-:Y:S01]  /*4670*/  FMUL.FTZ R159, R159, R159 ;  /* 0x0000009f9f9f7220 */ /* 0x000fe20000410000 */
[----:B------:R-:W-:Y:S01]  /*4680*/  FFMA.FTZ R161, R160, R84, R161 ;  /* 0x00000054a0a17223 */ /* 0x000fe200000100a1 */
[----:B--2---:R-:W-:-:S02]  /*4690*/  FADD.FTZ R85, R116, R85 ;  /* 0x0000005574557221 */ /* 0x004fc40000010000 */
[----:B------:R-:W-:-:S04]  /*46a0*/  FMUL.FTZ R160, R159, R160 ;  /* 0x000000a09fa07220 */ /* 0x000fc80000410000 */
[----:B------:R-:W-:Y:S01]  /*46b0*/  FMUL.FTZ R160, R160, R89 ;  /* 0x00000059a0a07220 */ /* 0x000fe20000410000 */
[----:B0-----:R-:W-:-:S03]  /*46c0*/  FMUL.FTZ R117, R88, R161 ;  /* 0x000000a158757220 */ /* 0x001fc60000410000 */
[----:B------:R-:W-:Y:S02]  /*46d0*/  FFMA.FTZ R88, R88, R160, R85 ;  /* 0x000000a058587223 */ /* 0x000fe40000010055 */
[----:B------:R-:W0:Y:S01]  /*46e0*/  SHFL.DOWN PT, R84, R117, 0x1, 0x1f ;  /* 0x08201f0075547f89 */ /* 0x000e2200000e0000 */
[----:B-1----:R-:W-:-:S03]  /*46f0*/  IMAD.IADD R89, R87, 0x1, R158 ;  /* 0x0000000157597824 */ /* 0x002fc600078e029e */
[----:B------:R-:W1:Y:S01]  /*4700*/  SHFL.DOWN PT, R85, R88, 0x1, 0x1f ;  /* 0x08201f0058557f89 */ /* 0x000e6200000e0000 */
[----:B------:R-:W-:Y:S02]  /*4710*/  I2FP.F32.S32 R158, R158 ;  /* 0x0000009e009e7245 */ /* 0x000fe40000201400 */
[----:B------:R-:W-:-:S06]  /*4720*/  I2FP.F32.S32 R89, R89 ;  /* 0x0000005900597245 */ /* 0x000fcc0000201400 */
[----:B------:R-:W2:Y:S01]  /*4730*/  MUFU.RCP R89, R89 ;  /* 0x0000005900597308 */ /* 0x000ea20000001000 */
[----:B0-----:R-:W-:Y:S01]  /*4740*/  FADD.FTZ R87, R117, -R84 ;  /* 0x8000005475577221 */ /* 0x001fe20000010000 */
[----:B------:R-:W-:-:S03]  /*4750*/  FMUL.FTZ R159, R84, R158 ;  /* 0x0000009e549f7220 */ /* 0x000fc60000410000 */
[----:B------:R-:W-:Y:S01]  /*4760*/  FMUL.FTZ R87, R87, R87 ;  /* 0x0000005757577220 */ /* 0x000fe20000410000 */
[----:B-1----:R-:W-:-:S03]  /*4770*/  FADD.FTZ R84, R88, R85 ;  /* 0x0000005558547221 */ /* 0x002fc60000010000 */
[C---:B------:R-:W-:Y:S01]  /*4780*/  FMUL.FTZ R87, R86.reuse, R87 ;  /* 0x0000005756577220 */ /* 0x040fe20000410000 */
[----:B------:R-:W-:Y:S01]  /*4790*/  FFMA.FTZ R86, R86, R117, R159 ;  /* 0x0000007556567223 */ /* 0x000fe2000001009f */
[----:B------:R-:W-:Y:S02]  /*47a0*/  MOV R117, UR7 ;  /* 0x0000000700757c02 */ /* 0x000fe40008000f00 */
[----:B------:R-:W-:Y:S01]  /*47b0*/  FMUL.FTZ R87, R87, R158 ;  /* 0x0000009e57577220 */ /* 0x000fe20000410000 */
[----:B--2---:R-:W-:-:S03]  /*47c0*/  FMUL.FTZ R85, R89, R86 ;  /* 0x0000005659557220 */ /* 0x004fc60000410000 */
[----:B------:R-:W-:Y:S02]  /*47d0*/  FFMA.FTZ R88, R89, R87, R84 ;  /* 0x0000005759587223 */ /* 0x000fe40000010054 */
[----:B------:R-:W0:Y:S01]  /*47e0*/  SHFL.IDX PT, R89, R85, RZ, 0x1f ;  /* 0x00001fff55597589 */ /* 0x000e2200000e0000 */
[----:B------:R-:W1:Y:S03]  /*47f0*/  LDC R84, c[0x0][0x448] ;  /* 0x00011200ff547b82 */ /* 0x000e660000000800 */
[----:B------:R-:W1:Y:S01]  /*4800*/  SHFL.IDX PT, R87, R88, RZ, 0x1f ;  /* 0x00001fff58577589 */ /* 0x000e6200000e0000 */
[----:B0-----:R-:W-:Y:S01]  /*4810*/  FMUL.FTZ R86, R89, R89 ;  /* 0x0000005959567220 */ /* 0x001fe20000410000 */
[----:B-1----:R-:W-:-:S04]  /*4820*/  FFMA.FTZ R84, R87, UR19, R84 ;  /* 0x0000001357547c23 */ /* 0x002fc80008010054 */
[----:B------:R-:W-:-:S05]  /*4830*/  FSEL R87, R86, RZ, P1 ;  /* 0x000000ff56577208 */ /* 0x000fca0000800000 */
[----:B------:R-:W-:Y:S02]  /*4840*/  FADD.FTZ R116, R84, R87 ;  /* 0x0000005754747221 */ /* 0x000fe40000010000 */
[----:B------:R-:W0:Y:S04]  /*4850*/  @!P0 LDC.64 R86, c[0x0][0x3c0] ;  /* 0x0000f000ff568b82 */ /* 0x000e280000000a00 */
[----:B------:R-:W1:Y:S04]  /*4860*/  MUFU.RSQ R116, R116 ;  /* 0x0000007400747308 */ /* 0x000e680000001400 */
[----:B------:R-:W2:Y:S01]  /*4870*/  @!P0 LDC.64 R84, c[0x0][0x3c8] ;  /* 0x0000f200ff548b82 */ /* 0x000ea20000000a00 */
[----:B-1----:R-:W-:Y:S01]  /*4880*/  R2UR UR22, R116 ;  /* 0x00000000741672ca */ /* 0x002fe200000e0000 */
[----:B0-----:R-:W-:-:S05]  /*4890*/  @!P0 IMAD.WIDE R86, R117, 0x4, R86 ;  /* 0x0000000475568825 */ /* 0x001fca00078e0256 */
[----:B------:R0:W-:Y:S01]  /*48a0*/  @!P0 STG.E desc[UR12][R86.64], R89 ;  /* 0x0000005956008986 */ /* 0x0001e2000c10190c */
[----:B--2---:R-:W-:-:S06]  /*48b0*/  @!P0 IMAD.WIDE R84, R117, 0x4, R84 ;  /* 0x0000000475548825 */ /* 0x004fcc00078e0254 */
[----:B------:R-:W-:-:S05]  /*48c0*/  MOV R117, UR22 ;  /* 0x0000001600757c02 */ /* 0x000fca0008000f00 */
[----:B------:R0:W-:Y:S01]  /*48d0*/  @!P0 STG.E desc[UR12][R84.64], R117 ;  /* 0x0000007554008986 */ /* 0x0001e2000c10190c */
[----:B------:R-:W-:Y:S05]  /*48e0*/  BRA.U !UP0, `(.L_x_164) ;  /* 0x0000001508a47547 */ /* 0x000fea000b800000 */
[----:B0-----:R-:W-:Y:S01]  /*48f0*/  FSEL R89, R89, RZ, !P1 ;  /* 0x000000ff59597208 */ /* 0x001fe20004800000 */
[----:B------:R-:W-:Y:S01]  /*4900*/  IMAD.U32 R85, R24, 0x10000, RZ ;  /* 0x0001000018557824 */ /* 0x000fe200078e00ff */
[----:B------:R-:W-:Y:S01]  /*4910*/  SHF.L.U32 R87, R52, 0x10, RZ ;  /* 0x0000001034577819 */ /* 0x000fe200000006ff */
[----:B------:R-:W-:Y:S01]  /*4920*/  UIADD3 UR4, UPT, UPT, UR6, -0x1, URZ ;  /* 0xffffffff06047890 */ /* 0x000fe2000fffe0ff */
[----:B------:R-:W-:Y:S02]  /*4930*/  R2UR UR14, R89 ;  /* 0x00000000590e72ca */ /* 0x000fe400000e0000 */
[----:B------:R-:W-:Y:S01]  /*4940*/  SHF.L.U32 R89, R21, 0x10, RZ ;  /* 0x0000001015597819 */ /* 0x000fe200000006ff */
[----:B------:R-:W-:Y:S01]  /*4950*/  UIMAD UR4, UR4, UR15, URZ ;  /* 0x0000000f040472a4 */ /* 0x000fe2000f8e02ff */
[----:B------:R-:W-:Y:S02]  /*4960*/  SHF.L.U32 R88, R53, 0x10, RZ ;  /* 0x0000001035587819 */ /* 0x000fe400000006ff */
[----:B------:R-:W-:Y:S01]  /*4970*/  SHF.L.U32 R117, R15, 0x10, RZ ;  /* 0x000000100f757819 */ /* 0x000fe200000006ff */
[----:B------:R-:W-:Y:S01]  /*4980*/  USHF.R.S32.HI UR5, URZ, 0x1f, UR4 ;  /* 0x0000001fff057899 */ /* 0x000fe20008011404 */
[----:B------:R-:W-:-:S02]  /*4990*/  SHF.L.U32 R116, R60, 0x10, RZ ;  /* 0x000000103c747819 */ /* 0x000fc400000006ff */
[----:B------:R-:W-:Y:S01]  /*49a0*/  PRMT R159, R70, 0x7632, R159 ;  /* 0x00007632469f7816 */ /* 0x000fe2000000009f */
[----:B------:R-:W-:Y:S02]  /*49b0*/  ULEA.HI UR5, UR5, UR4, URZ, 0x3 ;  /* 0x0000000405057291 */ /* 0x000fe4000f8f18ff */
[----:B------:R-:W-:Y:S01]  /*49c0*/  FADD.FTZ R94, R94, -UR14 ;  /* 0x8000000e5e5e7e21 */ /* 0x000fe20008010000 */
[----:B------:R-:W-:Y:S01]  /*49d0*/  FADD.FTZ R92, R92, -UR14 ;  /* 0x8000000e5c5c7e21 */ /* 0x000fe20008010000 */
[----:B------:R-:W-:Y:S01]  /*49e0*/  FADD.FTZ R86, R91, -UR14 ;  /* 0x8000000e5b567e21 */ /* 0x000fe20008010000 */
[----:B------:R-:W-:Y:S01]  /*49f0*/  FADD.FTZ R90, R90, -UR14 ;  /* 0x8000000e5a5a7e21 */ /* 0x000fe20008010000 */
[----:B------:R-:W-:Y:S01]  /*4a00*/  FMUL.FTZ R84, R94, UR22 ;  /* 0x000000165e547c20 */ /* 0x000fe20008410000 */
[----:B------:R-:W-:Y:S01]  /*4a10*/  FMUL.FTZ R92, R92, UR22 ;  /* 0x000000165c5c7c20 */ /* 0x000fe20008410000 */
[----:B------:R-:W-:Y:S01]  /*4a20*/  FADD.FTZ R97, R97, -UR14 ;  /* 0x8000000e61617e21 */ /* 0x000fe20008010000 */
[----:B------:R-:W-:Y:S01]  /*4a30*/  FMUL.FTZ R90, R90, UR22 ;  /* 0x000000165a5a7c20 */ /* 0x000fe20008410000 */
[----:B------:R-:W-:Y:S01]  /*4a40*/  FFMA.FTZ R84, R84, R85, R87 ;  /* 0x0000005554547223 */ /* 0x000fe20000010057 */
[----:B------:R-:W-:Y:S01]  /*4a50*/  SHF.L.U32 R85, R104, 0x10, RZ ;  /* 0x0000001068557819 */ /* 0x000fe200000006ff */
[----:B------:R-:W-:-:S02]  /*4a60*/  IMAD.U32 R87, R23, 0x10000, RZ ;  /* 0x0001000017577824 */ /* 0x000fc400078e00ff */
[----:B------:R-:W-:Y:S01]  /*4a70*/  FADD.FTZ R96, R96, -UR14 ;  /* 0x8000000e60607e21 */ /* 0x000fe20008010000 */
[----:B------:R-:W-:Y:S01]  /*4a80*/  FADD.FTZ R93, R93, -UR14 ;  /* 0x8000000e5d5d7e21 */ /* 0x000fe20008010000 */
[----:B------:R-:W-:Y:S01]  /*4a90*/  FADD.FTZ R100, R100, -UR14 ;  /* 0x8000000e64647e21 */ /* 0x000fe20008010000 */
[----:B------:R-:W-:Y:S01]  /*4aa0*/  FFMA.FTZ R91, R92, R85, R87 ;  /* 0x000000555c5b7223 */ /* 0x000fe20000010057 */
[----:B------:R-:W-:Y:S01]  /*4ab0*/  FMUL.FTZ R85, R86, UR22 ;  /* 0x0000001656557c20 */ /* 0x000fe20008410000 */
[----:B------:R-:W-:Y:S01]  /*4ac0*/  SHF.L.U32 R86, R25, 0x10, RZ ;  /* 0x0000001019567819 */ /* 0x000fe200000006ff */
[----:B------:R-:W-:Y:S02]  /*4ad0*/  IMAD.U32 R87, R22, 0x10000, RZ ;  /* 0x0001000016577824 */ /* 0x000fe400078e00ff */
[----:B------:R-:W-:Y:S01]  /*4ae0*/  FMUL.FTZ R96, R96, UR22 ;  /* 0x0000001660607c20 */ /* 0x000fe20008410000 */
[----:B------:R-:W-:Y:S01]  /*4af0*/  FMUL.FTZ R93, R93, UR22 ;  /* 0x000000165d5d7c20 */ /* 0x000fe20008410000 */
[----:B------:R-:W-:Y:S01]  /*4b00*/  F2FP.BF16.F32.PACK_AB R84, R91, R84 ;  /* 0x000000545b54723e */ /* 0x000fe200000010ff */
[----:B------:R-:W-:Y:S01]  /*4b10*/  FFMA.FTZ R92, R90, R87, R89 ;  /* 0x000000575a5c7223 */ /* 0x000fe20000010059 */
[----:B------:R-:W-:Y:S01]  /*4b20*/  FFMA.FTZ R85, R85, R86, R88 ;  /* 0x0000005655557223 */ /* 0x000fe20000010058 */
[----:B------:R-:W-:Y:S01]  /*4b30*/  SHF.L.U32 R87, R26, 0x10, RZ ;  /* 0x000000101a577819 */ /* 0x000fe200000006ff */
[----:B------:R-:W-:Y:S01]  /*4b40*/  FMUL.FTZ R86, R97, UR22 ;  /* 0x0000001661567c20 */ /* 0x000fe20008410000 */
[----:B------:R-:W-:-:S02]  /*4b50*/  IMAD.U32 R89, R54, 0x10000, RZ ;  /* 0x0001000036597824 */ /* 0x000fc400078e00ff */
[----:B------:R-:W-:Y:S01]  /*4b60*/  FADD.FTZ R88, R95, -UR14 ;  /* 0x8000000e5f587e21 */ /* 0x000fe20008010000 */
[----:B------:R-:W-:Y:S01]  /*4b70*/  IMAD.U32 R90, R17, 0x10000, RZ ;  /* 0x00010000115a7824 */ /* 0x000fe200078e00ff */
[----:B------:R-:W-:Y:S01]  /*4b80*/  F2FP.BF16.F32.PACK_AB R85, R92, R85 ;  /* 0x000000555c55723e */ /* 0x000fe200000010ff */
[----:B------:R-:W-:Y:S01]  /*4b90*/  FFMA.FTZ R86, R86, R87, R89 ;  /* 0x0000005756567223 */ /* 0x000fe20000010059 */
[----:B------:R-:W-:Y:S01]  /*4ba0*/  SHF.L.U32 R87, R20, 0x10, RZ ;  /* 0x0000001014577819 */ /* 0x000fe200000006ff */
[----:B------:R-:W-:Y:S01]  /*4bb0*/  FMUL.FTZ R88, R88, UR22 ;  /* 0x0000001658587c20 */ /* 0x000fe20008410000 */
[----:B------:R-:W-:Y:S01]  /*4bc0*/  SHF.L.U32 R89, R19, 0x10, RZ ;  /* 0x0000001013597819 */ /* 0x000fe200000006ff */
[----:B------:R-:W-:Y:S01]  /*4bd0*/  FADD.FTZ R99, R99, -UR14 ;  /* 0x8000000e63637e21 */ /* 0x000fe20008010000 */
[----:B------:R-:W-:Y:S01]  /*4be0*/  FADD.FTZ R102, R102, -UR14 ;  /* 0x8000000e66667e21 */ /* 0x000fe20008010000 */
[----:B------:R-:W-:Y:S01]  /*4bf0*/  SHF.L.U32 R97, R16, 0x10, RZ ;  /* 0x0000001010617819 */ /* 0x000fe200000006ff */
[----:B------:R-:W-:-:S02]  /*4c00*/  IMAD.U32 R94, R29, 0x10000, RZ ;  /* 0x000100001d5e7824 */ /* 0x000fc400078e00ff */
[----:B------:R-:W-:Y:S01]  /*4c10*/  FFMA.FTZ R95, R96, R87, R89 ;  /* 0x00000057605f7223 */ /* 0x000fe20000010059 */
[----:B------:R-:W-:Y:S01]  /*4c20*/  SHF.L.U32 R89, R55, 0x10, RZ ;  /* 0x0000001037597819 */ /* 0x000fe200000006ff */
[----:B------:R-:W-:Y:S02]  /*4c30*/  IMAD.U32 R87, R27, 0x10000, RZ ;  /* 0x000100001b577824 */ /* 0x000fe400078e00ff */
[----:B------:R-:W-:Y:S01]  /*4c40*/  FMUL.FTZ R96, R100, UR22 ;  /* 0x0000001664607c20 */ /* 0x000fe20008410000 */
[----:B------:R-:W-:Y:S01]  /*4c50*/  SHF.L.U32 R91, R28, 0x10, RZ ;  /* 0x000000101c5b7819 */ /* 0x000fe200000006ff */
[----:B------:R-:W-:Y:S01]  /*4c60*/  FMUL.FTZ R99, R99, UR22 ;  /* 0x0000001663637c20 */ /* 0x000fe20008410000 */
[----:B------:R-:W-:Y:S01]  /*4c70*/  FFMA.FTZ R87, R88, R87, R89 ;  /* 0x0000005758577223 */ /* 0x000fe20000010059 */
[----:B------:R-:W-:Y:S01]  /*4c80*/  SHF.L.U32 R88, R18, 0x10, RZ ;  /* 0x0000001012587819 */ /* 0x000fe200000006ff */
[----:B------:R-:W-:Y:S01]  /*4c90*/  FMUL.FTZ R102, R102, UR22 ;  /* 0x0000001666667c20 */ /* 0x000fe20008410000 */
[----:B------:R-:W-:Y:S01]  /*4ca0*/  F2FP.BF16.F32.PACK_AB R86, R95, R86 ;  /* 0x000000565f56723e */ /* 0x000fe200000010ff */
[----:B------:R-:W-:-:S02]  /*4cb0*/  IMAD.U32 R95, R56, 0x10000, RZ ;  /* 0x00010000385f7824 */ /* 0x000fc400078e00ff */
[----:B------:R-:W-:Y:S01]  /*4cc0*/  FADD.FTZ R98, R98, -UR14 ;  /* 0x8000000e62627e21 */ /* 0x000fe20008010000 */
[----:B------:R-:W-:Y:S01]  /*4cd0*/  FFMA.FTZ R90, R93, R88, R90 ;  /* 0x000000585d5a7223 */ /* 0x000fe2000001005a */
[----:B------:R-:W-:Y:S01]  /*4ce0*/  FFMA.FTZ R96, R96, R97, R117 ;  /* 0x0000006160607223 */ /* 0x000fe20000010075 */
[----:B------:R-:W0:Y:S01]  /*4cf0*/  LDC.64 R88, c[0x0][0x428] ;  /* 0x00010a00ff587b82 */ /* 0x000e220000000a00 */
[----:B------:R-:W-:Y:S01]  /*4d00*/  FADD.FTZ R114, R114, -UR14 ;  /* 0x8000000e72727e21 */ /* 0x000fe20008010000 */
[----:B------:R-:W-:Y:S01]  /*4d10*/  FADD.FTZ R113, R113, -UR14 ;  /* 0x8000000e71717e21 */ /* 0x000fe20008010000 */
[----:B------:R-:W-:Y:S01]  /*4d20*/  F2FP.BF16.F32.PACK_AB R87, R90, R87 ;  /* 0x000000575a57723e */ /* 0x000fe200000010ff */
[----:B------:R-:W-:Y:S01]  /*4d30*/  FADD.FTZ R103, R103, -UR14 ;  /* 0x8000000e67677e21 */ /* 0x000fe20008010000 */
[----:B------:R-:W-:Y:S01]  /*4d40*/  MOV R90, UR5 ;  /* 0x00000005005a7c02 */ /* 0x000fe20008000f00 */
[----:B------:R-:W-:Y:S01]  /*4d50*/  FMUL.FTZ R114, R114, UR22 ;  /* 0x0000001672727c20 */ /* 0x000fe20008410000 */
[----:B------:R-:W-:Y:S01]  /*4d60*/  FADD.FTZ R101, R101, -UR14 ;  /* 0x8000000e65657e21 */ /* 0x000fe20008010000 */
[----:B------:R-:W-:Y:S01]  /*4d70*/  FADD.FTZ R120, R120, -UR14 ;  /* 0x8000000e78787e21 */ /* 0x000fe20008010000 */
[----:B------:R-:W-:Y:S01]  /*4d80*/  LEA.HI.SX32 R90, R90, R115, 0x1d ;  /* 0x000000735a5a7211 */ /* 0x000fe200078feaff */
[----:B------:R-:W-:Y:S01]  /*4d90*/  FADD.FTZ R119, R119, -UR14 ;  /* 0x8000000e77777e21 */ /* 0x000fe20008010000 */
[----:B------:R-:W-:Y:S01]  /*4da0*/  FADD.FTZ R118, R118, -UR14 ;  /* 0x8000000e76767e21 */ /* 0x000fe20008010000 */
[----:B------:R-:W-:Y:S01]  /*4db0*/  SHF.L.U32 R100, R10, 0x10, RZ ;  /* 0x000000100a647819 */ /* 0x000fe200000006ff */
[----:B------:R-:W-:Y:S01]  /*4dc0*/  FADD.FTZ R122, R122, -UR14 ;  /* 0x8000000e7a7a7e21 */ /* 0x000fe20008010000 */
[----:B------:R-:W-:Y:S01]  /*4dd0*/  SHF.L.U32 R117, R5, 0x10, RZ ;  /* 0x0000001005757819 */ /* 0x000fe200000006ff */
[----:B------:R-:W-:Y:S01]  /*4de0*/  FMUL.FTZ R118, R118, UR22 ;  /* 0x0000001676767c20 */ /* 0x000fe20008410000 */
[----:B------:R-:W-:Y:S01]  /*4df0*/  FADD.FTZ R125, R125, -UR14 ;  /* 0x8000000e7d7d7e21 */ /* 0x000fe20008010000 */
[----:B------:R-:W-:Y:S01]  /*4e00*/  FADD.FTZ R124, R124, -UR14 ;  /* 0x8000000e7c7c7e21 */ /* 0x000fe20008010000 */
[----:B------:R-:W-:Y:S01]  /*4e10*/  FADD.FTZ R123, R123, -UR14 ;  /* 0x8000000e7b7b7e21 */ /* 0x000fe20008010000 */
[----:B------:R-:W-:Y:S01]  /*4e20*/  FADD.FTZ R121, R121, -UR14 ;  /* 0x8000000e79797e21 */ /* 0x000fe20008010000 */
[----:B------:R-:W-:Y:S01]  /*4e30*/  FADD.FTZ R130, R130, -UR14 ;  /* 0x8000000e82827e21 */ /* 0x000fe20008010000 */
[----:B------:R-:W-:Y:S01]  /*4e40*/  FMUL.FTZ R124, R124, UR22 ;  /* 0x000000167c7c7c20 */ /* 0x000fe20008410000 */
[----:B------:R-:W-:Y:S01]  /*4e50*/  FADD.FTZ R126, R126, -UR14 ;  /* 0x8000000e7e7e7e21 */ /* 0x000fe20008010000 */
[----:B------:R-:W-:Y:S01]  /*4e60*/  FMUL.FTZ R121, R121, UR22 ;  /* 0x0000001679797c20 */ /* 0x000fe20008410000 */
[----:B0-----:R-:W-:-:S04]  /*4e70*/  IMAD.WIDE.U32 R92, R90, 0x10, R88 ;  /* 0x000000105a5c7825 */ /* 0x001fc800078e0058 */
[----:B------:R-:W-:Y:S01]  /*4e80*/  FMUL.FTZ R130, R130, UR22 ;  /* 0x0000001682827c20 */ /* 0x000fe20008410000 */
[----:B------:R-:W-:Y:S01]  /*4e90*/  FADD.FTZ R128, R128, -UR14 ;  /* 0x8000000e80807e21 */ /* 0x000fe20008010000 */
[----:B------:R-:W-:Y:S01]  /*4ea0*/  FMUL.FTZ R126, R126, UR22 ;  /* 0x000000167e7e7c20 */ /* 0x000fe20008410000 */
[----:B------:R-:W-:Y:S01]  /*4eb0*/  FADD.FTZ R127, R127, -UR14 ;  /* 0x8000000e7f7f7e21 */ /* 0x000fe20008010000 */
[----:B------:R0:W-:Y:S01]  /*4ec0*/  STG.E.128 desc[UR12][R92.64], R84 ;  /* 0x000000545c007986 */ /* 0x0001e2000c101d0c */
        /* <DEDUP_REMOVED lines=11> */
[----:B------:R-:W-:Y:S01]  /*4f80*/  FADD.FTZ R137, R137, -UR14 ;  /* 0x8000000e89897e21 */ /* 0x000fe20008010000 */
[----:B------:R-:W-:Y:S01]  /*4f90*/  FADD.FTZ R138, R138, -UR14 ;  /* 0x8000000e8a8a7e21 */ /* 0x000fe20008010000 */
[----:B------:R-:W-:Y:S01]  /*4fa0*/  FADD.FTZ R142, R142, -UR14 ;  /* 0x8000000e8e8e7e21 */ /* 0x000fe20008010000 */
[----:B------:R-:W-:Y:S01]  /*4fb0*/  FADD.FTZ R140, R140, -UR14 ;  /* 0x8000000e8c8c7e21 */ /* 0x000fe20008010000 */
[----:B------:R-:W-:Y:S01]  /*4fc0*/  FADD.FTZ R144, R144, -UR14 ;  /* 0x8000000e90907e21 */ /* 0x000fe20008010000 */
[----:B------:R-:W-:Y:S01]  /*4fd0*/  FADD.FTZ R148, R148, -UR14 ;  /* 0x8000000e94947e21 */ /* 0x000fe20008010000 */
[----:B0-----:R-:W-:Y:S01]  /*4fe0*/  SHF.L.U32 R86, R57, 0x10, RZ ;  /* 0x0000001039567819 */ /* 0x001fe200000006ff */
[----:B------:R-:W-:Y:S01]  /*4ff0*/  FFMA.FTZ R84, R102, R91, R95 ;  /* 0x0000005b66547223 */ /* 0x000fe2000001005f */
[----:B------:R-:W-:Y:S01]  /*5000*/  IMAD.U32 R92, R13, 0x10000, RZ ;  /* 0x000100000d5c7824 */ /* 0x000fe200078e00ff */
[----:B------:R-:W-:Y:S01]  /*5010*/  SHF.L.U32 R87, R30, 0x10, RZ ;  /* 0x000000101e577819 */ /* 0x000fe200000006ff */
[----:B------:R-:W-:Y:S01]  /*5020*/  FMUL.FTZ R85, R98, UR22 ;  /* 0x0000001662557c20 */ /* 0x000fe20008410000 */
[----:B------:R-:W-:Y:S01]  /*5030*/  FFMA.FTZ R97, R99, R94, R86 ;  /* 0x0000005e63617223 */ /* 0x000fe20000010056 */
[----:B------:R-:W-:Y:S01]  /*5040*/  SHF.L.U32 R86, R14, 0x10, RZ ;  /* 0x000000100e567819 */ /* 0x000fe200000006ff */
[----:B------:R-:W-:Y:S01]  /*5050*/  IMAD.U32 R93, R12, 0x10000, RZ ;  /* 0x000100000c5d7824 */ /* 0x000fe200078e00ff */
[----:B------:R-:W-:Y:S01]  /*5060*/  SHF.L.U32 R91, R58, 0x10, RZ ;  /* 0x000000103a5b7819 */ /* 0x000fe200000006ff */
[----:B------:R-:W-:Y:S01]  /*5070*/  FMUL.FTZ R98, R113, UR22 ;  /* 0x0000001671627c20 */ /* 0x000fe20008410000 */
[----:B------:R-:W-:Y:S01]  /*5080*/  SHF.L.U32 R95, R11, 0x10, RZ ;  /* 0x000000100b5f7819 */ /* 0x000fe200000006ff */
[----:B------:R-:W-:Y:S01]  /*5090*/  FFMA.FTZ R85, R85, R86, R92 ;  /* 0x0000005655557223 */ /* 0x000fe2000001005c */
[----:B------:R-:W-:Y:S01]  /*50a0*/  SHF.L.U32 R92, R31, 0x10, RZ ;  /* 0x000000101f5c7819 */ /* 0x000fe200000006ff */
[----:B------:R-:W-:Y:S01]  /*50b0*/  FFMA.FTZ R86, R114, R87, R91 ;  /* 0x0000005772567223 */ /* 0x000fe2000001005b */
[----:B------:R-:W-:-:S02]  /*50c0*/  IMAD.U32 R94, R59, 0x10000, RZ ;  /* 0x000100003b5e7824 */ /* 0x000fc400078e00ff */
[----:B------:R-:W-:Y:S01]  /*50d0*/  FMUL.FTZ R87, R103, UR22 ;  /* 0x0000001667577c20 */ /* 0x000fe20008410000 */
[----:B------:R-:W-:Y:S01]  /*50e0*/  FFMA.FTZ R98, R98, R93, R95 ;  /* 0x0000005d62627223 */ /* 0x000fe2000001005f */
[----:B------:R-:W-:Y:S01]  /*50f0*/  FMUL.FTZ R99, R101, UR22 ;  /* 0x0000001665637c20 */ /* 0x000fe20008410000 */
[----:B------:R-:W-:Y:S01]  /*5100*/  SHF.L.U32 R93, R8, 0x10, RZ ;  /* 0x00000010085d7819 */ /* 0x000fe200000006ff */
[----:B------:R-:W-:Y:S01]  /*5110*/  FFMA.FTZ R87, R87, R92, R94 ;  /* 0x0000005c57577223 */ /* 0x000fe2000001005e */
[----:B------:R-:W-:Y:S01]  /*5120*/  SHF.L.U32 R102, R9, 0x10, RZ ;  /* 0x0000001009667819 */ /* 0x000fe200000006ff */
[----:B------:R-:W-:Y:S01]  /*5130*/  IMAD.U32 R95, R7, 0x10000, RZ ;  /* 0x00010000075f7824 */ /* 0x000fe200078e00ff */
[----:B------:R-:W-:Y:S01]  /*5140*/  SHF.L.U32 R101, R33, 0x10, RZ ;  /* 0x0000001021657819 */ /* 0x000fe200000006ff */
[----:B------:R-:W-:Y:S01]  /*5150*/  FMUL.FTZ R92, R120, UR22 ;  /* 0x00000016785c7c20 */ /* 0x000fe20008410000 */
[----:B------:R-:W-:Y:S01]  /*5160*/  SHF.L.U32 R103, R61, 0x10, RZ ;  /* 0x000000103d677819 */ /* 0x000fe200000006ff */
[----:B------:R-:W-:-:S02]  /*5170*/  IMAD.U32 R113, R6, 0x10000, RZ ;  /* 0x0001000006717824 */ /* 0x000fc400078e00ff */
[----:B------:R-:W-:Y:S01]  /*5180*/  FMUL.FTZ R94, R119, UR22 ;  /* 0x00000016775e7c20 */ /* 0x000fe20008410000 */
[----:B------:R-:W-:Y:S02]  /*5190*/  IMAD.U32 R114, R32, 0x10000, RZ ;  /* 0x0001000020727824 */ /* 0x000fe400078e00ff */
        /* <DEDUP_REMOVED lines=12> */
[----:B------:R-:W-:-:S02]  /*5260*/  IMAD.U32 R117, R35, 0x10000, RZ ;  /* 0x0001000023757824 */ /* 0x000fc400078e00ff */
[----:B------:R-:W-:Y:S01]  /*5270*/  FMUL.FTZ R114, R123, UR22 ;  /* 0x000000167b727c20 */ /* 0x000fe20008410000 */
[----:B------:R-:W-:Y:S01]  /*5280*/  FFMA.FTZ R102, R102, R95, R101 ;  /* 0x0000005f66667223 */ /* 0x000fe20000010065 */
[----:B------:R-:W-:Y:S01]  /*5290*/  FFMA.FTZ R101, R124, R103, R113 ;  /* 0x000000677c657223 */ /* 0x000fe20000010071 */
[----:B------:R-:W-:Y:S01]  /*52a0*/  SHF.L.U32 R100, R2, 0x10, RZ ;  /* 0x0000001002647819 */ /* 0x000fe200000006ff */
[----:B------:R-:W-:Y:S01]  /*52b0*/  IMAD.U32 R116, R0, 0x10000, RZ ;  /* 0x0001000000747824 */ /* 0x000fe200078e00ff */
[----:B------:R-:W-:Y:S01]  /*52c0*/  SHF.L.U32 R95, R36, 0x10, RZ ;  /* 0x00000010245f7819 */ /* 0x000fe200000006ff */
[----:B------:R-:W-:Y:S01]  /*52d0*/  FFMA.FTZ R114, R114, R117, R119 ;  /* 0x0000007572727223 */ /* 0x000fe20000010077 */
[----:B------:R-:W-:Y:S01]  /*52e0*/  SHF.L.U32 R103, R64, 0x10, RZ ;  /* 0x0000001040677819 */ /* 0x000fe200000006ff */
[----:B------:R-:W-:Y:S01]  /*52f0*/  IMAD.U32 R113, R105, 0x10000, RZ ;  /* 0x0001000069717824 */ /* 0x000fe200078e00ff */
[----:B------:R-:W-:Y:S01]  /*5300*/  SHF.L.U32 R117, R106, 0x10, RZ ;  /* 0x000000106a757819 */ /* 0x000fe200000006ff */
[----:B------:R-:W-:Y:S01]  /*5310*/  FFMA.FTZ R121, R121, R100, R116 ;  /* 0x0000006479797223 */ /* 0x000fe20000010074 */
[----:B------:R-:W-:Y:S01]  /*5320*/  SHF.L.U32 R120, R107, 0x10, RZ ;  /* 0x000000106b787819 */ /* 0x000fe200000006ff */
[----:B------:R-:W-:Y:S01]  /*5330*/  FFMA.FTZ R100, R130, R95, R103 ;  /* 0x0000005f82647223 */ /* 0x000fe20000010067 */
[----:B------:R-:W-:Y:S01]  /*5340*/  SHF.L.U32 R122, R108, 0x10, RZ ;  /* 0x000000106c7a7819 */ /* 0x000fe200000006ff */
[----:B------:R-:W-:Y:S01]  /*5350*/  FMUL.FTZ R103, R128, UR22 ;  /* 0x0000001680677c20 */ /* 0x000fe20008410000 */
[----:B------:R-:W-:Y:S01]  /*5360*/  FFMA.FTZ R95, R126, R113, R117 ;  /* 0x000000717e5f7223 */ /* 0x000fe20000010075 */
[----:B------:R-:W-:Y:S01]  /*5370*/  SHF.L.U32 R116, R37, 0x10, RZ ;  /* 0x0000001025747819 */ /* 0x000fe200000006ff */
[----:B------:R-:W-:-:S02]  /*5380*/  IMAD.U32 R118, R65, 0x10000, RZ ;  /* 0x0001000041767824 */ /* 0x000fc400078e00ff */
[----:B------:R-:W-:Y:S01]  /*5390*/  FMUL.FTZ R113, R127, UR22 ;  /* 0x000000167f717c20 */ /* 0x000fe20008410000 */
[----:B------:R-:W-:Y:S01]  /*53a0*/  FFMA.FTZ R103, R103, R120, R122 ;  /* 0x0000007867677223 */ /* 0x000fe2000001007a */
[----:B------:R-:W-:Y:S01]  /*53b0*/  SHF.L.U32 R117, R109, 0x10, RZ ;  /* 0x000000106d757819 */ /* 0x000fe200000006ff */
[----:B------:R-:W-:Y:S02]  /*53c0*/  IMAD.U32 R119, R110, 0x10000, RZ ;  /* 0x000100006e777824 */ /* 0x000fe400078e00ff */
[----:B------:R-:W-:Y:S01]  /*53d0*/  FMUL.FTZ R122, R132, UR22 ;  /* 0x00000016847a7c20 */ /* 0x000fe20008410000 */
[----:B------:R-:W-:Y:S01]  /*53e0*/  FFMA.FTZ R113, R113, R116, R118 ;  /* 0x0000007471717223 */ /* 0x000fe20000010076 */
[----:B------:R-:W-:Y:S01]  /*53f0*/  SHF.L.U32 R116, R39, 0x10, RZ ;  /* 0x0000001027747819 */ /* 0x000fe200000006ff */
[----:B------:R-:W-:Y:S01]  /*5400*/  FMUL.FTZ R125, R131, UR22 ;  /* 0x00000016837d7c20 */ /* 0x000fe20008410000 */
[----:B------:R-:W-:Y:S01]  /*5410*/  SHF.L.U32 R120, R67, 0x10, RZ ;  /* 0x0000001043787819 */ /* 0x000fe200000006ff */
[--C-:B------:R-:W-:Y:S01]  /*5420*/  FFMA.FTZ R122, R122, R117, R119.reuse ;  /* 0x000000757a7a7223 */ /* 0x100fe20000010077 */
[----:B------:R-:W-:Y:S01]  /*5430*/  FMUL.FTZ R123, R129, UR22 ;  /* 0x00000016817b7c20 */ /* 0x000fe20008410000 */
[----:B------:R-:W-:Y:S01]  /*5440*/  PRMT R119, R40, 0x7632, R119 ;  /* 0x0000763228777816 */ /* 0x000fe20000000077 */
[----:B------:R-:W-:Y:S01]  /*5450*/  FMUL.FTZ R117, R139, UR22 ;  /* 0x000000168b757c20 */ /* 0x000fe20008410000 */
[----:B------:R-:W-:Y:S01]  /*5460*/  PRMT R127, R68, 0x7632, R127 ;  /* 0x00007632447f7816 */ /* 0x000fe2000000007f */
[----:B------:R-:W-:Y:S01]  /*5470*/  FFMA.FTZ R125, R125, R116, R120 ;  /* 0x000000747d7d7223 */ /* 0x000fe20000010078 */
[----:B------:R-:W-:Y:S01]  /*5480*/  PRMT R129, R41, 0x7632, R129 ;  /* 0x0000763229817816 */ /* 0x000fe20000000081 */
[----:B------:R-:W-:Y:S01]  /*5490*/  IMAD.U32 R119, R119, 0x10000, RZ ;  /* 0x0001000077777824 */ /* 0x000fe200078e00ff */
[----:B------:R-:W-:Y:S01]  /*54a0*/  PRMT R131, R69, 0x7632, R131 ;  /* 0x0000763245837816 */ /* 0x000fe20000000083 */
[----:B------:R-:W-:Y:S01]  /*54b0*/  IMAD.U32 R124, R38, 0x10000, RZ ;  /* 0x00010000267c7824 */ /* 0x000fe200078e00ff */
[----:B------:R-:W-:Y:S01]  /*54c0*/  SHF.L.U32 R116, R40, 0x10, RZ ;  /* 0x0000001028747819 */ /* 0x000fe200000006ff */
[----:B------:R-:W-:Y:S01]  /*54d0*/  FMUL.FTZ R128, R135, UR22 ;  /* 0x0000001687807c20 */ /* 0x000fe20008410000 */
[----:B------:R-:W-:Y:S01]  /*54e0*/  SHF.L.U32 R120, R68, 0x10, RZ ;  /* 0x0000001044787819 */ /* 0x000fe200000006ff */
[----:B------:R-:W-:Y:S01]  /*54f0*/  IMAD.U32 R131, R131, 0x10000, RZ ;  /* 0x0001000083837824 */ /* 0x000fe200078e00ff */
[----:B------:R-:W-:Y:S01]  /*5500*/  SHF.L.U32 R127, R127, 0x10, RZ ;  /* 0x000000107f7f7819 */ /* 0x000fe200000006ff */
[----:B------:R-:W-:Y:S01]  /*5510*/  FMUL.FTZ R142, R142, UR22 ;  /* 0x000000168e8e7c20 */ /* 0x000fe20008410000 */
[----:B------:R-:W-:Y:S01]  /*5520*/  SHF.L.U32 R126, R66, 0x10, RZ ;  /* 0x00000010427e7819 */ /* 0x000fe200000006ff */
[--C-:B------:R-:W-:Y:S01]  /*5530*/  FFMA.FTZ R117, R117, R116, R120.reuse ;  /* 0x0000007475757223 */ /* 0x100fe20000010078 */
[----:B------:R-:W-:Y:S01]  /*5540*/  SHF.L.U32 R129, R129, 0x10, RZ ;  /* 0x0000001081817819 */ /* 0x000fe200000006ff */
[----:B------:R-:W-:Y:S01]  /*5550*/  FFMA.FTZ R116, R134, R119, R127 ;  /* 0x0000007786747223 */ /* 0x000fe2000001007f */
[----:B------:R-:W-:Y:S01]  /*5560*/  PRMT R120, R43, 0x7632, R120 ;  /* 0x000076322b787816 */ /* 0x000fe20000000078 */
[----:B------:R-:W-:Y:S01]  /*5570*/  FFMA.FTZ R118, R133, R124, R126 ;  /* 0x0000007c85767223 */ /* 0x000fe2000001007e */
[----:B------:R-:W-:Y:S01]  /*5580*/  SHF.L.U32 R133, R70, 0x10, RZ ;  /* 0x0000001046857819 */ /* 0x000fe200000006ff */
[----:B------:R-:W-:Y:S01]  /*5590*/  FFMA.FTZ R119, R136, R129, R131 ;  /* 0x0000008188777223 */ /* 0x000fe20000010083 */
[----:B------:R-:W-:Y:S01]  /*55a0*/  SHF.L.U32 R131, R42, 0x10, RZ ;  /* 0x000000102a837819 */ /* 0x000fe200000006ff */
[----:B------:R-:W-:Y:S01]  /*55b0*/  IMAD.U32 R124, R111, 0x10000, RZ ;  /* 0x000100006f7c7824 */ /* 0x000fe200078e00ff */
[----:B------:R-:W-:Y:S01]  /*55c0*/  SHF.L.U32 R126, R112, 0x10, RZ ;  /* 0x00000010707e7819 */ /* 0x000fe200000006ff */
[----:B------:R-:W-:Y:S01]  /*55d0*/  IMAD.U32 R129, R69, 0x10000, RZ ;  /* 0x0001000045817824 */ /* 0x000fe200078e00ff */
[----:B------:R-:W-:Y:S01]  /*55e0*/  PRMT R130, R71, 0x7632, R130 ;  /* 0x0000763247827816 */ /* 0x000fe20000000082 */
[----:B------:R-:W-:Y:S01]  /*55f0*/  FFMA.FTZ R128, R128, R131, R133 ;  /* 0x0000008380807223 */ /* 0x000fe20000010085 */
[----:B------:R-:W-:Y:S01]  /*5600*/  PRMT R131, R44, 0x7632, R131 ;  /* 0x000076322c837816 */ /* 0x000fe20000000083 */
[----:B------:R-:W-:Y:S01]  /*5610*/  FFMA.FTZ R123, R123, R124, R126 ;  /* 0x0000007c7b7b7223 */ /* 0x000fe2000001007e */
[----:B------:R-:W-:Y:S01]  /*5620*/  PRMT R135, R72, 0x7632, R135 ;  /* 0x0000763248877816 */ /* 0x000fe20000000087 */
[----:B------:R-:W-:Y:S01]  /*5630*/  FMUL.FTZ R124, R137, UR22 ;  /* 0x00000016897c7c20 */ /* 0x000fe20008410000 */
[----:B------:R-:W-:Y:S01]  /*5640*/  SHF.L.U32 R127, R41, 0x10, RZ ;  /* 0x00000010297f7819 */ /* 0x000fe200000006ff */
[----:B------:R-:W-:Y:S01]  /*5650*/  IMAD.U32 R120, R120, 0x10000, RZ ;  /* 0x0001000078787824 */ /* 0x000fe200078e00ff */
[----:B------:R-:W-:Y:S01]  /*5660*/  SHF.L.U32 R130, R130, 0x10, RZ ;  /* 0x0000001082827819 */ /* 0x000fe200000006ff */
[----:B------:R-:W-:Y:S01]  /*5670*/  FMUL.FTZ R133, R138, UR22 ;  /* 0x000000168a857c20 */ /* 0x000fe20008410000 */
[----:B------:R-:W-:Y:S01]  /*5680*/  SHF.L.U32 R131, R131, 0x10, RZ ;  /* 0x0000001083837819 */ /* 0x000fe200000006ff */
[----:B------:R-:W-:-:S02]  /*5690*/  IMAD.U32 R135, R135, 0x10000, RZ ;  /* 0x0001000087877824 */ /* 0x000fc400078e00ff */
[----:B------:R-:W-:Y:S01]  /*56a0*/  FFMA.FTZ R124, R124, R127, R129 ;  /* 0x0000007f7c7c7223 */ /* 0x000fe20000010081 */
[----:B------:R-:W-:Y:S01]  /*56b0*/  FFMA.FTZ R133, R133, R120, R130 ;  /* 0x0000007885857223 */ /* 0x000fe20000010082 */
[----:B------:R-:W-:Y:S01]  /*56c0*/  SHF.L.U32 R127, R43, 0x10, RZ ;  /* 0x000000102b7f7819 */ /* 0x000fe200000006ff */
[----:B------:R-:W-:Y:S01]  /*56d0*/  FMUL.FTZ R134, R140, UR22 ;  /* 0x000000168c867c20 */ /* 0x000fe20008410000 */
[----:B------:R-:W-:Y:S01]  /*56e0*/  SHF.L.U32 R129, R71, 0x10, RZ ;  /* 0x0000001047817819 */ /* 0x000fe200000006ff */
[----:B------:R-:W-:Y:S01]  /*56f0*/  FFMA.FTZ R120, R142, R131, R135 ;  /* 0x000000838e787223 */ /* 0x000fe20000010087 */
[----:B------:R-:W-:Y:S01]  /*5700*/  PRMT R140, R45, 0x7632, R140 ;  /* 0x000076322d8c7816 */ /* 0x000fe2000000008c */
[----:B------:R-:W-:Y:S01]  /*5710*/  FADD.FTZ R145, R145, -UR14 ;  /* 0x8000000e91917e21 */ /* 0x000fe20008010000 */
[----:B------:R-:W-:Y:S01]  /*5720*/  PRMT R142, R73, 0x7632, R142 ;  /* 0x00007632498e7816 */ /* 0x000fe2000000008e */
[----:B------:R-:W-:Y:S01]  /*5730*/  FFMA.FTZ R134, R134, R127, R129 ;  /* 0x0000007f86867223 */ /* 0x000fe20000010081 */
[----:B------:R-:W-:Y:S01]  /*5740*/  SHF.L.U32 R140, R140, 0x10, RZ ;  /* 0x000000108c8c7819 */ /* 0x000fe200000006ff */
[----:B------:R-:W-:Y:S01]  /*5750*/  FMUL.FTZ R129, R144, UR22 ;  /* 0x0000001690817c20 */ /* 0x000fe20008410000 */
[----:B------:R-:W-:Y:S01]  /*5760*/  SHF.L.U32 R130, R44, 0x10, RZ ;  /* 0x000000102c827819 */ /* 0x000fe200000006ff */
[----:B------:R-:W-:Y:S01]  /*5770*/  IMAD.U32 R142, R142, 0x10000, RZ ;  /* 0x000100008e8e7824 */ /* 0x000fe200078e00ff */
[----:B------:R-:W-:Y:S01]  /*5780*/  SHF.L.U32 R136, R45, 0x10, RZ ;  /* 0x000000102d887819 */ /* 0x000fe200000006ff */
[----:B------:R-:W-:-:S02]  /*5790*/  IMAD.U32 R132, R72, 0x10000, RZ ;  /* 0x0001000048847824 */ /* 0x000fc400078e00ff */
[----:B------:R-:W-:Y:S01]  /*57a0*/  FMUL.FTZ R127, R148, UR22 ;  /* 0x00000016947f7c20 */ /* 0x000fe20008410000 */
[----:B------:R-:W-:Y:S01]  /*57b0*/  SHF.L.U32 R138, R73, 0x10, RZ ;  /* 0x00000010498a7819 */ /* 0x000fe200000006ff */
[----:B------:R-:W-:Y:S01]  /*57c0*/  FMUL.FTZ R145, R145, UR22 ;  /* 0x0000001691917c20 */ /* 0x000fe20008410000 */
[----:B------:R-:W-:Y:S01]  /*57d0*/  PRMT R139, R42, 0x7632, R139 ;  /* 0x000076322a8b7816 */ /* 0x000fe2000000008b */
[----:B------:R-:W-:Y:S01]  /*57e0*/  FFMA.FTZ R129, R129, R140, R142 ;  /* 0x0000008c81817223 */ /* 0x000fe2000001008e */
[----:B------:R-:W-:Y:S01]  /*57f0*/  FADD.FTZ R141, R141, -UR14 ;  /* 0x8000000e8d8d7e21 */ /* 0x000fe20008010000 */
[----:B------:R-:W-:Y:S01]  /*5800*/  FFMA.FTZ R127, R127, R130, R132 ;  /* 0x000000827f7f7223 */ /* 0x000fe20000010084 */
[----:B------:R-:W-:Y:S01]  /*5810*/  PRMT R140, R47, 0x7632, R140 ;  /* 0x000076322f8c7816 */ /* 0x000fe2000000008c */
[----:B------:R-:W-:Y:S01]  /*5820*/  FFMA.FTZ R130, R145, R136, R138 ;  /* 0x0000008891827223 */ /* 0x000fe2000001008a */
[----:B------:R-:W-:Y:S01]  /*5830*/  PRMT R142, R75, 0x7632, R142 ;  /* 0x000076324b8e7816 */ /* 0x000fe2000000008e */
[----:B------:R-:W-:Y:S01]  /*5840*/  FADD.FTZ R149, R149, -UR14 ;  /* 0x8000000e95957e21 */ /* 0x000fe20008010000 */
[----:B------:R-:W-:Y:S01]  /*5850*/  PRMT R132, R46, 0x7632, R132 ;  /* 0x000076322e847816 */ /* 0x000fe20000000084 */
[----:B------:R-:W-:Y:S01]  /*5860*/  FADD.FTZ R143, R143, -UR14 ;  /* 0x8000000e8f8f7e21 */ /* 0x000fe20008010000 */
[----:B------:R-:W-:Y:S01]  /*5870*/  PRMT R138, R74, 0x7632, R138 ;  /* 0x000076324a8a7816 */ /* 0x000fe2000000008a */
[----:B------:R-:W-:Y:S01]  /*5880*/  FADD.FTZ R147, R147, -UR14 ;  /* 0x8000000e93937e21 */ /* 0x000fe20008010000 */
[----:B------:R-:W-:Y:S01]  /*5890*/  SHF.L.U32 R139, R139, 0x10, RZ ;  /* 0x000000108b8b7819 */ /* 0x000fe200000006ff */
[----:B------:R-:W-:-:S02]  /*58a0*/  IMAD.U32 R159, R159, 0x10000, RZ ;  /* 0x000100009f9f7824 */ /* 0x000fc400078e00ff */
        /* <DEDUP_REMOVED lines=8> */
[----:B------:R-:W-:Y:S02]  /*5930*/  IMAD.U32 R132, R132, 0x10000, RZ ;  /* 0x0001000084847824 */ /* 0x000fe400078e00ff */
[----:B------:R-:W-:Y:S01]  /*5940*/  FMUL.FTZ R147, R147, UR22 ;  /* 0x0000001693937c20 */ /* 0x000fe20008410000 */
[----:B------:R-:W-:Y:S01]  /*5950*/  FADD.FTZ R150, R150, -UR14 ;  /* 0x8000000e96967e21 */ /* 0x000fe20008010000 */
[----:B------:R-:W-:Y:S01]  /*5960*/  FFMA.FTZ R126, R126, R139, R159 ;  /* 0x0000008b7e7e7223 */ /* 0x000fe2000001009f */
[----:B------:R-:W-:Y:S01]  /*5970*/  FFMA.FTZ R137, R137, R140, R142 ;  /* 0x0000008c89897223 */ /* 0x000fe2000001008e */
[----:B------:R-:W-:Y:S01]  /*5980*/  PRMT R139, R48, 0x7632, R139 ;  /* 0x00007632308b7816 */ /* 0x000fe2000000008b */
[----:B------:R-:W-:Y:S01]  /*5990*/  FADD.FTZ R146, R146, -UR14 ;  /* 0x8000000e92927e21 */ /* 0x000fe20008010000 */
[----:B------:R-:W-:Y:S01]  /*59a0*/  PRMT R143, R76, 0x7632, R143 ;  /* 0x000076324c8f7816 */ /* 0x000fe2000000008f */
[----:B------:R-:W-:Y:S01]  /*59b0*/  FFMA.FTZ R136, R136, R131, R135 ;  /* 0x0000008388887223 */ /* 0x000fe20000010087 */
[----:B------:R-:W-:Y:S01]  /*59c0*/  SHF.L.U32 R140, R48, 0x10, RZ ;  /* 0x00000010308c7819 */ /* 0x000fe200000006ff */
[----:B------:R-:W-:Y:S01]  /*59d0*/  FADD.FTZ R154, R154, -UR14 ;  /* 0x8000000e9a9a7e21 */ /* 0x000fe20008010000 */
[----:B------:R-:W-:Y:S01]  /*59e0*/  SHF.L.U32 R142, R76, 0x10, RZ ;  /* 0x000000104c8e7819 */ /* 0x000fe200000006ff */
[----:B------:R-:W-:Y:S01]  /*59f0*/  FFMA.FTZ R135, R147, R132, R138 ;  /* 0x0000008493877223 */ /* 0x000fe2000001008a */
[----:B------:R-:W-:Y:S01]  /*5a00*/  FMUL.FTZ R131, R150, UR22 ;  /* 0x0000001696837c20 */ /* 0x000fe20008410000 */
[----:B------:R-:W-:Y:S01]  /*5a10*/  SHF.L.U32 R132, R47, 0x10, RZ ;  /* 0x000000102f847819 */ /* 0x000fe200000006ff */
[----:B------:R-:W-:Y:S01]  /*5a20*/  IMAD.U32 R138, R75, 0x10000, RZ ;  /* 0x000100004b8a7824 */ /* 0x000fe200078e00ff */
[----:B------:R-:W-:Y:S01]  /*5a30*/  SHF.L.U32 R139, R139, 0x10, RZ ;  /* 0x000000108b8b7819 */ /* 0x000fe200000006ff */
[----:B------:R-:W-:Y:S01]  /*5a40*/  FMUL.FTZ R141, R146, UR22 ;  /* 0x00000016928d7c20 */ /* 0x000fe20008410000 */
[----:B------:R-:W-:-:S02]  /*5a50*/  IMAD.U32 R143, R143, 0x10000, RZ ;  /* 0x000100008f8f7824 */ /* 0x000fc400078e00ff */
[----:B------:R-:W-:Y:S01]  /*5a60*/  FMUL.FTZ R154, R154, UR22 ;  /* 0x000000169a9a7c20 */ /* 0x000fe20008410000 */
[----:B------:R-:W-:Y:S01]  /*5a70*/  FFMA.FTZ R131, R131, R140, R142 ;  /* 0x0000008c83837223 */ /* 0x000fe2000001008e */
[----:B------:R-:W-:Y:S01]  /*5a80*/  PRMT R140, R49, 0x7632, R140 ;  /* 0x00007632318c7816 */ /* 0x000fe2000000008c */
[----:B------:R-:W-:Y:S01]  /*5a90*/  FADD.FTZ R153, R153, -UR14 ;  /* 0x8000000e99997e21 */ /* 0x000fe20008010000 */
[----:B------:R-:W-:Y:S01]  /*5aa0*/  PRMT R142, R77, 0x7632, R142 ;  /* 0x000076324d8e7816 */ /* 0x000fe2000000008e */
[----:B------:R-:W-:Y:S01]  /*5ab0*/  FFMA.FTZ R141, R141, R132, R138 ;  /* 0x000000848d8d7223 */ /* 0x000fe2000001008a */
[----:B------:R-:W-:Y:S01]  /*5ac0*/  PRMT R145, R50, 0x7632, R145 ;  /* 0x0000763232917816 */ /* 0x000fe20000000091 */
[----:B------:R-:W-:Y:S01]  /*5ad0*/  FADD.FTZ R155, R155, -UR14 ;  /* 0x8000000e9b9b7e21 */ /* 0x000fe20008010000 */
[----:B------:R-:W-:Y:S01]  /*5ae0*/  PRMT R147, R78, 0x7632, R147 ;  /* 0x000076324e937816 */ /* 0x000fe20000000093 */
[----:B------:R-:W-:Y:S01]  /*5af0*/  FFMA.FTZ R132, R154, R139, R143 ;  /* 0x0000008b9a847223 */ /* 0x000fe2000001008f */
[----:B------:R-:W-:Y:S01]  /*5b00*/  FADD.FTZ R156, R156, -UR14 ;  /* 0x8000000e9c9c7e21 */ /* 0x000fe20008010000 */
[----:B------:R-:W-:Y:S01]  /*5b10*/  SHF.L.U32 R139, R49, 0x10, RZ ;  /* 0x00000010318b7819 */ /* 0x000fe200000006ff */
[----:B------:R-:W-:Y:S01]  /*5b20*/  FMUL.FTZ R138, R153, UR22 ;  /* 0x00000016998a7c20 */ /* 0x000fe20008410000 */
[----:B------:R-:W-:Y:S01]  /*5b30*/  SHF.L.U32 R143, R77, 0x10, RZ ;  /* 0x000000104d8f7819 */ /* 0x000fe200000006ff */
[----:B------:R-:W-:Y:S01]  /*5b40*/  IMAD.U32 R140, R140, 0x10000, RZ ;  /* 0x000100008c8c7824 */ /* 0x000fe200078e00ff */
[----:B------:R-:W-:Y:S01]  /*5b50*/  SHF.L.U32 R142, R142, 0x10, RZ ;  /* 0x000000108e8e7819 */ /* 0x000fe200000006ff */
[----:B------:R-:W-:Y:S01]  /*5b60*/  FMUL.FTZ R155, R155, UR22 ;  /* 0x000000169b9b7c20 */ /* 0x000fe20008410000 */
[----:B------:R-:W-:Y:S01]  /*5b70*/  SHF.L.U32 R145, R145, 0x10, RZ ;  /* 0x0000001091917819 */ /* 0x000fe200000006ff */
[----:B------:R-:W-:-:S02]  /*5b80*/  IMAD.U32 R147, R147, 0x10000, RZ ;  /* 0x0001000093937824 */ /* 0x000fc400078e00ff */
[----:B------:R-:W-:Y:S01]  /*5b90*/  FMUL.FTZ R156, R156, UR22 ;  /* 0x000000169c9c7c20 */ /* 0x000fe20008410000 */
[----:B------:R-:W-:Y:S01]  /*5ba0*/  FFMA.FTZ R138, R138, R139, R143 ;  /* 0x0000008b8a8a7223 */ /* 0x000fe2000001008f */
[----:B------:R-:W-:Y:S01]  /*5bb0*/  FADD.FTZ R151, R151, -UR14 ;  /* 0x8000000e97977e21 */ /* 0x000fe20008010000 */
[----:B------:R-:W-:Y:S01]  /*5bc0*/  FFMA.FTZ R139, R155, R140, R142 ;  /* 0x0000008c9b8b7223 */ /* 0x000fe2000001008e */
[----:B------:R-:W-:Y:S01]  /*5bd0*/  FFMA.FTZ R140, R156, R145, R147 ;  /* 0x000000919c8c7223 */ /* 0x000fe20000010093 */
[----:B------:R-:W-:Y:S01]  /*5be0*/  F2FP.BF16.F32.PACK_AB R97, R85, R97 ;  /* 0x000000615561723e */ /* 0x000fe200000010ff */
[----:B------:R-:W-:Y:S01]  /*5bf0*/  FADD.FTZ R152, R152, -UR14 ;  /* 0x8000000e98987e21 */ /* 0x000fe20008010000 */
[----:B------:R-:W-:Y:S01]  /*5c00*/  SHF.L.U32 R147, R51, 0x10, RZ ;  /* 0x0000001033937819 */ /* 0x000fe200000006ff */
[----:B------:R-:W-:Y:S01]  /*5c10*/  FMUL.FTZ R144, R151, UR22 ;  /* 0x0000001697907c20 */ /* 0x000fe20008410000 */
[----:B------:R-:W-:Y:S01]  /*5c20*/  SHF.L.U32 R149, R79, 0x10, RZ ;  /* 0x000000104f957819 */ /* 0x000fe200000006ff */
[----:B------:R-:W-:Y:S01]  /*5c30*/  FADD.FTZ R157, R157, -UR14 ;  /* 0x8000000e9d9d7e21 */ /* 0x000fe20008010000 */
[----:B------:R-:W-:Y:S01]  /*5c40*/  IADD3 R85, PT, PT, R90, 0x80, RZ ;  /* 0x000000805a557810 */ /* 0x000fe20007ffe0ff */
[----:B------:R-:W-:Y:S01]  /*5c50*/  IMAD.U32 R145, R78, 0x10000, RZ ;  /* 0x000100004e917824 */ /* 0x000fe200078e00ff */
[----:B------:R-:W-:Y:S01]  /*5c60*/  PRMT R146, R51, 0x7632, R146 ;  /* 0x0000763233927816 */ /* 0x000fe20000000092 */
[----:B------:R-:W-:Y:S01]  /*5c70*/  FMUL.FTZ R142, R152, UR22 ;  /* 0x00000016988e7c20 */ /* 0x000fe20008410000 */
[----:B------:R-:W-:Y:S01]  /*5c80*/  PRMT R148, R79, 0x7632, R148 ;  /* 0x000076324f947816 */ /* 0x000fe20000000094 */
[----:B------:R-:W-:Y:S01]  /*5c90*/  FFMA.FTZ R144, R144, R147, R149 ;  /* 0x0000009390907223 */ /* 0x000fe20000010095 */
[----:B------:R-:W-:Y:S01]  /*5ca0*/  SHF.L.U32 R143, R50, 0x10, RZ ;  /* 0x00000010328f7819 */ /* 0x000fe200000006ff */
[----:B------:R-:W-:Y:S01]  /*5cb0*/  FMUL.FTZ R157, R157, UR22 ;  /* 0x000000169d9d7c20 */ /* 0x000fe20008410000 */
[----:B------:R-:W-:Y:S01]  /*5cc0*/  F2FP.BF16.F32.PACK_AB R96, R96, R84 ;  /* 0x000000546060723e */ /* 0x000fe200000010ff */
[----:B------:R-:W-:Y:S01]  /*5cd0*/  IMAD.WIDE.U32 R84, R85, 0x10, R88 ;  /* 0x0000001055547825 */ /* 0x000fe200078e0058 */
[----:B------:R-:W-:-:S03]  /*5ce0*/  SHF.L.U32 R146, R146, 0x10, RZ ;  /* 0x0000001092927819 */ /* 0x000fc600000006ff */
[----:B------:R-:W-:Y:S01]  /*5cf0*/  FFMA.FTZ R142, R142, R143, R145 ;  /* 0x0000008f8e8e7223 */ /* 0x000fe20000010091 */
[----:B------:R-:W-:Y:S01]  /*5d00*/  F2FP.BF16.F32.PACK_AB R99, R99, R87 ;  /* 0x000000576363723e */ /* 0x000fe200000010ff */
[----:B------:R-:W-:Y:S01]  /*5d10*/  IMAD.U32 R148, R148, 0x10000, RZ ;  /* 0x0001000094947824 */ /* 0x000fe200078e00ff */
[----:B------:R-:W-:Y:S01]  /*5d20*/  F2FP.BF16.F32.PACK_AB R98, R98, R86 ;  /* 0x000000566262723e */ /* 0x000fe200000010ff */
[C---:B------:R-:W-:Y:S01]  /*5d30*/  VIADD R151, R90.reuse, 0x180 ;  /* 0x000001805a977836 */ /* 0x040fe20000000000 */
[C---:B------:R-:W-:Y:S01]  /*5d40*/  IADD3 R153, PT, PT, R90.reuse, 0x100, RZ ;  /* 0x000001005a997810 */ /* 0x040fe20007ffe0ff */
[----:B------:R-:W-:Y:S01]  /*5d50*/  FFMA.FTZ R143, R157, R146, R148 ;  /* 0x000000929d8f7223 */ /* 0x000fe20000010094 */
[C---:B------:R-:W-:Y:S01]  /*5d60*/  IADD3 R149, PT, PT, R90.reuse, 0x200, RZ ;  /* 0x000002005a957810 */ /* 0x040fe20007ffe0ff */
[----:B------:R0:W-:Y:S01]  /*5d70*/  STG.E.128 desc[UR12][R84.64], R96 ;  /* 0x0000006054007986 */ /* 0x0001e2000c101d0c */
[C---:B------:R-:W-:Y:S01]  /*5d80*/  IADD3 R147, PT, PT, R90.reuse, 0x280, RZ ;  /* 0x000002805a937810 */ /* 0x040fe20007ffe0ff */
[----:B------:R-:W-:Y:S01]  /*5d90*/  IMAD.WIDE.U32 R152, R153, 0x10, R88 ;  /* 0x0000001099987825 */ /* 0x000fe200078e0058 */
[----:B------:R-:W-:-:S02]  /*5da0*/  IADD3 R155, PT, PT, R90, 0x300, RZ ;  /* 0x000003005a9b7810 */ /* 0x000fc40007ffe0ff */
[----:B------:R-:W-:Y:S01]  /*5db0*/  F2FP.BF16.F32.PACK_AB R87, R121, R114 ;  /* 0x000000727957723e */ /* 0x000fe200000010ff */
[--C-:B------:R-:W-:Y:S01]  /*5dc0*/  IMAD.WIDE.U32 R150, R151, 0x10, R88.reuse ;  /* 0x0000001097967825 */ /* 0x100fe200078e0058 */
[----:B------:R-:W-:Y:S02]  /*5dd0*/  F2FP.BF16.F32.PACK_AB R86, R101, R102 ;  /* 0x000000666556723e */ /* 0x000fe400000010ff */
[----:B------:R-:W-:Y:S01]  /*5de0*/  F2FP.BF16.F32.PACK_AB R90, R122, R118 ;  /* 0x000000767a5a723e */ /* 0x000fe200000010ff */
[--C-:B------:R-:W-:Y:S01]  /*5df0*/  IMAD.WIDE.U32 R148, R149, 0x10, R88.reuse ;  /* 0x0000001095947825 */ /* 0x100fe200078e0058 */
[----:B------:R-:W-:Y:S02]  /*5e00*/  F2FP.BF16.F32.PACK_AB R102, R140, R142 ;  /* 0x0000008e8c66723e */ /* 0x000fe400000010ff */
[----:B------:R-:W-:Y:S01]  /*5e10*/  F2FP.BF16.F32.PACK_AB R101, R139, R138 ;  /* 0x0000008a8b65723e */ /* 0x000fe200000010ff */
[----:B------:R-:W-:-:S04]  /*5e20*/  IMAD.WIDE.U32 R146, R147, 0x10, R88 ;  /* 0x0000001093927825 */ /* 0x000fc800078e0058 */
[----:B------:R-:W-:Y:S01]  /*5e30*/  IMAD.WIDE.U32 R154, R155, 0x10, R88 ;  /* 0x000000109b9a7825 */ /* 0x000fe200078e0058 */
[----:B0-----:R-:W-:Y:S02]  /*5e40*/  F2FP.BF16.F32.PACK_AB R85, R93, R94 ;  /* 0x0000005e5d55723e */ /* 0x001fe400000010ff */
[----:B------:R-:W-:Y:S02]  /*5e50*/  F2FP.BF16.F32.PACK_AB R84, R92, R91 ;  /* 0x0000005b5c54723e */ /* 0x000fe400000010ff */
[----:B------:R-:W-:Y:S02]  /*5e60*/  F2FP.BF16.F32.PACK_AB R91, R123, R125 ;  /* 0x0000007d7b5b723e */ /* 0x000fe400000010ff */
[----:B------:R-:W-:Y:S01]  /*5e70*/  F2FP.BF16.F32.PACK_AB R89, R103, R113 ;  /* 0x000000716759723e */ /* 0x000fe200000010ff */
[----:B------:R1:W-:Y:S01]  /*5e80*/  STG.E.128 desc[UR12][R152.64], R84 ;  /* 0x0000005498007986 */ /* 0x0003e2000c101d0c */
[----:B------:R-:W-:Y:S02]  /*5e90*/  F2FP.BF16.F32.PACK_AB R88, R95, R100 ;  /* 0x000000645f58723e */ /* 0x000fe400000010ff */
[----:B------:R-:W-:-:S02]  /*5ea0*/  F2FP.BF16.F32.PACK_AB R95, R133, R134 ;  /* 0x00000086855f723e */ /* 0x000fc400000010ff */
[----:B------:R-:W-:Y:S01]  /*5eb0*/  F2FP.BF16.F32.PACK_AB R94, R126, R128 ;  /* 0x000000807e5e723e */ /* 0x000fe200000010ff */
[----:B------:R1:W-:Y:S01]  /*5ec0*/  STG.E.128 desc[UR12][R150.64], R88 ;  /* 0x0000005896007986 */ /* 0x0003e2000c101d0c */
[----:B------:R-:W-:Y:S02]  /*5ed0*/  F2FP.BF16.F32.PACK_AB R93, R119, R124 ;  /* 0x0000007c775d723e */ /* 0x000fe400000010ff */
[----:B------:R-:W-:Y:S02]  /*5ee0*/  F2FP.BF16.F32.PACK_AB R92, R116, R117 ;  /* 0x00000075745c723e */ /* 0x000fe400000010ff */
[----:B------:R-:W-:Y:S02]  /*5ef0*/  F2FP.BF16.F32.PACK_AB R99, R137, R141 ;  /* 0x0000008d8963723e */ /* 0x000fe400000010ff */
[----:B------:R-:W-:Y:S01]  /*5f00*/  F2FP.BF16.F32.PACK_AB R98, R135, R136 ;  /* 0x000000888762723e */ /* 0x000fe200000010ff */
[----:B------:R1:W-:Y:S01]  /*5f10*/  STG.E.128 desc[UR12][R148.64], R92 ;  /* 0x0000005c94007986 */ /* 0x0003e2000c101d0c */
[----:B------:R-:W-:-:S02]  /*5f20*/  F2FP.BF16.F32.PACK_AB R97, R129, R130 ;  /* 0x000000828161723e */ /* 0x000fc400000010ff */
[----:B------:R-:W-:Y:S02]  /*5f30*/  F2FP.BF16.F32.PACK_AB R96, R120, R127 ;  /* 0x0000007f7860723e */ /* 0x000fe400000010ff */
[----:B------:R-:W-:Y:S02]  /*5f40*/  F2FP.BF16.F32.PACK_AB R103, R143, R144 ;  /* 0x000000908f67723e */ /* 0x000fe400000010ff */
[----:B------:R-:W-:Y:S01]  /*5f50*/  F2FP.BF16.F32.PACK_AB R100, R132, R131 ;  /* 0x000000838464723e */ /* 0x000fe200000010ff */
[----:B------:R1:W-:Y:S04]  /*5f60*/  STG.E.128 desc[UR12][R146.64], R96 ;  /* 0x0000006092007986 */ /* 0x0003e8000c101d0c */
[----:B------:R1:W-:Y:S02]  /*5f70*/  STG.E.128 desc[UR12][R154.64], R100 ;  /* 0x000000649a007986 */ /* 0x0003e4000c101d0c */
.L_x_164:
[----:B------:R-:W-:Y:S02]  /*5f80*/  UIADD3 UR7, UPT, UPT, UR7, UR20, URZ ;  /* 0x0000001407077290 */ /* 0x000fe4000fffe0ff */
[----:B------:R-:W-:Y:S02]  /*5f90*/  UPLOP3.LUT UP1, UPT, UPT, UPT, UP1, 0x40, 0x4 ;  /* 0x000000000004789c */ /* 0x000fe40003f2e810 */
[----:B------:R-:W-:-:S09]  /*5fa0*/  UISETP.GE.AND UP0, UPT, UR7, UR21, UPT ;  /* 0x000000150700728c */ /* 0x000fd2000bf06270 */
[----:B------:R-:W-:Y:S05]  /*5fb0*/  BRA.U !UP0, `(.L_x_165) ;  /* 0xffffffa508847547 */ /* 0x000fea000b83ffff */
[----:B------:R-:W-:Y:S05]  /*5fc0*/  EXIT ;  /* 0x000000000000794d */ /* 0x000fea0003800000 */
.L_x_166:
        /* <DEDUP_REMOVED lines=11> */
.L_x_42294:


//--------------------- .text._ZN10layer_norm13ln_fwd_kernelINS_13Kernel_traitsI13__nv_bfloat16S2_S2_S2_fjLj7168ELj1ELj1ELj4ELj16ENS_18Kernel_traits_baseILj7168ES2_S2_S2_S2_fjLj128EEEEELb0ELb1ELb0ELb0EEEvNS_9FwdParamsE --------------------------
	.section	.text._ZN10layer_norm13ln_fwd_kernelINS_13Kernel_traitsI13__nv_bfloat16S2_S2_S2_fjLj7168ELj1ELj1ELj4ELj16ENS_18Kernel_traits_baseILj7168ES2_S2_S2_S2_fjLj128EEEEELb0ELb1ELb0ELb0EEEvNS_9FwdParamsE,"ax",@progbits
	.align	128
        .global         _ZN10layer_norm13ln_fwd_kernelINS_13Kernel_traitsI13__nv_bfloat16S2_S2_S2_fjLj7168ELj1ELj1ELj4ELj16ENS_18Kernel_traits_baseILj7168ES2_S2_S2_S2_fjLj128EEEEELb0ELb1ELb0ELb0EEEvNS_9FwdParamsE
        .type           _ZN10layer_norm13ln_fwd_kernelINS_13Kernel_traitsI13__nv_bfloat16S2_S2_S2_fjLj7168ELj1ELj1ELj4ELj16ENS_18Kernel_traits_baseILj7168ES2_S2_S2_S2_fjLj128EEEEELb0ELb1ELb0ELb0EEEvNS_9FwdParamsE,@function
        .size           _ZN10layer_norm13ln_fwd_kernelINS_13Kernel_traitsI13__nv_bfloat16S2_S2_S2_fjLj7168ELj1ELj1ELj4ELj16ENS_18Kernel_traits_baseILj7168ES2_S2_S2_S2_fjLj128EEEEELb0ELb1ELb0ELb0EEEvNS_9FwdParamsE,(.L_x_42295 - _ZN10layer_norm13ln_fwd_kernelINS_13Kernel_traitsI13__nv_bfloat16S2_S2_S2_fjLj7168ELj1ELj1ELj4ELj16ENS_18Kernel_traits_baseILj7168ES2_S2_S2_S2_fjLj128EEEEELb0ELb1ELb0ELb0EEEvNS_9FwdParamsE)
        .other          _ZN10layer_norm13ln_fwd_kernelINS_13Kernel_traitsI13__nv_bfloat16S2_S2_S2_fjLj7168ELj1ELj1ELj4ELj16ENS_18Kernel_traits_baseILj7168ES2_S2_S2_S2_fjLj128EEEEELb0ELb1ELb0ELb0EEEvNS_9FwdParamsE,@"STO_CUDA_ENTRY STV_DEFAULT"
_ZN10layer_norm13ln_fwd_kernelINS_13Kernel_traitsI13__nv_bfloat16S2_S2_S2_fjLj7168ELj1ELj1ELj4ELj16ENS_18Kernel_traits_baseILj7168ES2_S2_S2_S2_fjLj128EEEEELb0ELb1ELb0ELb0EEEvNS_9FwdParamsE:
.text._ZN10layer_norm13ln_fwd_kernelINS_13Kernel_traitsI13__nv_bfloat16S2_S2_S2_fjLj7168ELj1ELj1ELj4ELj16ENS_18Kernel_traits_baseILj7168ES2_S2_S2_S2_fjLj128EEEEELb0ELb1ELb0ELb0EEEvNS_9FwdParamsE:
[----:B------:R-:W-:Y:S01]  /*0000*/  LDC R1, c[0x0][0x37c] ;  /* 0x0000df00ff017b82 */ /* 0x000fe20000000800 */
[----:B------:R-:W0:Y:S01]  /*0010*/  S2R R172, SR_TID.X ;  /* 0x0000000000ac7919 */ /* 0x000e220000002100 */
[----:B------:R-:W1:Y:S06]  /*0020*/  LDCU.64 UR10, c[0x0][0x438] ;  /* 0x00008700ff0a77ac */ /* 0x000e6c0008000a00 */
[----:B------:R-:W2:Y:S01]  /*0030*/  S2UR UR6, SR_CTAID.X ;  /* 0x00000000000679c3 */ /* 0x000ea20000002500 */
[----:B------:R-:W-:Y:S01]  /*0040*/  BSSY.RECONVERGENT B0, `(.L_x_167) ;  /* 0x00000b6000007945 */ /* 0x000fe20003800200 */
[----:B------:R-:W3:Y:S01]  /*0050*/  LDCU UR5, c[0x0][0x388] ;  /* 0x00007100ff0577ac */ /* 0x000ee20008000800 */
[----:B------:R-:W4:Y:S01]  /*0060*/  LDCU.64 UR8, c[0x0][0x358] ;  /* 0x00006b00ff0877ac */ /* 0x000f220008000a00 */
[----:B-1----:R-:W-:-:S02]  /*0070*/  UISETP.NE.U32.AND UP0, UPT, UR10, URZ, UPT ;  /* 0x000000ff0a00728c */ /* 0x002fc4000bf05070 */
[----:B---3--:R-:W-:Y:S02]  /*0080*/  USHF.R.S32.HI UR4, URZ, 0x1f, UR5 ;  /* 0x0000001fff047899 */ /* 0x008fe40008011405 */
[----:B------:R-:W-:Y:S02]  /*0090*/  UISETP.NE.AND.EX UP0, UPT, UR11, URZ, UPT, UP0 ;  /* 0x000000ff0b00728c */ /* 0x000fe4000bf05300 */
[----:B------:R-:W-:Y:S01]  /*00a0*/  ULEA.HI UR4, UR4, UR5, URZ, 0x3 ;  /* 0x0000000504047291 */ /* 0x000fe2000f8f18ff */
[----:B0-----:R-:W-:-:S05]  /*00b0*/  LOP3.LUT R39, R172, 0x60, RZ, 0xc0, !PT ;  /* 0x00000060ac277812 */ /* 0x001fca00078ec0ff */
[----:B------:R-:W-:Y:S02]  /*00c0*/  MOV R3, UR4 ;  /* 0x0000000400037c02 */ /* 0x000fe40008000f00 */
[----:B------:R-:W-:Y:S02]  /*00d0*/  LOP3.LUT R203, R39, 0x1f, R172, 0xf8, !PT ;  /* 0x0000001f27cb7812 */ /* 0x000fe400078ef8ac */
[----:B------:R-:W-:Y:S02]  /*00e0*/  LOP3.LUT R0, R172, 0x1f, RZ, 0xc0, !PT ;  /* 0x0000001fac007812 */ /* 0x000fe400078ec0ff */
[----:B------:R-:W-:-:S04]  /*00f0*/  LOP3.LUT R202, R203, 0x7f, RZ, 0x3c, !PT ;  /* 0x0000007fcbca7812 */ /* 0x000fc800078e3cff */
[----:B------:R-:W-:Y:S01]  /*0100*/  LEA.HI.SX32 R202, R3, R202, 0x1d ;  /* 0x000000ca03ca7211 */ /* 0x000fe200078feaff */
[----:B--2-4-:R-:W-:Y:S06]  /*0110*/  BRA.U !UP0, `(.L_x_168) ;  /* 0x00000005083c7547 */ /* 0x014fec000b800000 */
        /* <DEDUP_REMOVED lines=9> */
[----:B------:R-:W3:Y:S08]  /*01b0*/  @P2 LDC.64 R14, c[0x0][0x3d0] ;  /* 0x0000f400ff0e2b82 */ /* 0x000ef00000000a00 */
[----:B------:R-:W4:Y:S08]  /*01c0*/  @P2 LDC.64 R16, c[0x0][0x438] ;  /* 0x00010e00ff102b82 */ /* 0x000f300000000a00 */
[----:B------:R-:W4:Y:S01]  /*01d0*/  @P2 LDC.64 R18, c[0x0][0x3e8] ;  /* 0x0000fa00ff122b82 */ /* 0x000f220000000a00 */
[----:B------:R-:W-:-:S07]  /*01e0*/  MOV R41, R203 ;  /* 0x000000cb00297202 */ /* 0x000fce0000000f00 */
[----:B------:R-:W4:Y:S01]  /*01f0*/  @P3 LDC.64 R20, c[0x0][0x3d0] ;  /* 0x0000f400ff143b82 */ /* 0x000f220000000a00 */
[----:B------:R-:W-:-:S07]  /*0200*/  @P0 LOP3.LUT R41, R203, 0x80, RZ, 0xfc, !PT ;  /* 0x00000080cb290812 */ /* 0x000fce00078efcff */
[----:B------:R-:W4:Y:S08]  /*0210*/  @P3 LDC.64 R22, c[0x0][0x438] ;  /* 0x00010e00ff163b82 */ /* 0x000f300000000a00 */
[----:B------:R-:W4:Y:S01]  /*0220*/  @P3 LDC.64 R24, c[0x0][0x3e8] ;  /* 0x0000fa00ff183b82 */ /* 0x000f220000000a00 */
[----:B0-----:R-:W-:-:S07]  /*0230*/  @P1 IMAD.WIDE.U32 R6, R41, 0x10, R6 ;  /* 0x0000001029061825 */ /* 0x001fce00078e0006 */
[----:B------:R-:W0:Y:S01]  /*0240*/  @P4 LDC.64 R26, c[0x0][0x3d0] ;  /* 0x0000f400ff1a4b82 */ /* 0x000e220000000a00 */
[C---:B-1----:R-:W-:Y:S01]  /*0250*/  @P1 IMAD.WIDE.U32 R8, R41.reuse, 0x10, R8 ;  /* 0x0000001029081825 */ /* 0x042fe200078e0008 */
[----:B------:R-:W5:Y:S06]  /*0260*/  @P1 LDG.E.128 R112, desc[UR8][R6.64] ;  /* 0x0000000806701981 */ /* 0x000f6c000c1e1d00 */
[----:B------:R-:W1:Y:S01]  /*0270*/  @P4 LDC.64 R28, c[0x0][0x438] ;  /* 0x00010e00ff1c4b82 */ /* 0x000e620000000a00 */
[----:B--2---:R-:W-:-:S07]  /*0280*/  @P1 IMAD.WIDE.U32 R10, R41, 0x10, R10 ;  /* 0x00000010290a1825 */ /* 0x004fce00078e000a */
[----:B------:R-:W2:Y:S01]  /*0290*/  @P4 LDC.64 R30, c[0x0][0x3e8] ;  /* 0x0000fa00ff1e4b82 */ /* 0x000ea20000000a00 */
[----:B------:R-:W-:Y:S01]  /*02a0*/  @P1 IADD3 R41, PT, PT, R41, 0x80, RZ ;  /* 0x0000008029291810 */ /* 0x000fe20007ffe0ff */
[----:B------:R-:W5:Y:S06]  /*02b0*/  @P1 LD.E.128 R108, desc[UR8][R8.64] ;  /* 0x00000008086c1980 */ /* 0x000f6c000c101d00 */
[----:B------:R-:W2:Y:S01]  /*02c0*/  @P5 LDC.64 R32, c[0x0][0x3d0] ;  /* 0x0000f400ff205b82 */ /* 0x000ea20000000a00 */
[C---:B---3--:R-:W-:Y:S01]  /*02d0*/  @P2 IMAD.WIDE.U32 R14, R41.reuse, 0x10, R14 ;  /* 0x00000010290e2825 */ /* 0x048fe200078e000e */
[----:B------:R-:W5:Y:S06]  /*02e0*/  @P1 LDG.E.128 R104, desc[UR8][R10.64] ;  /* 0x000000080a681981 */ /* 0x000f6c000c1e1d00 */
[----:B------:R-:W3:Y:S01]  /*02f0*/  @P5 LDC.64 R34, c[0x0][0x438] ;  /* 0x00010e00ff225b82 */ /* 0x000ee20000000a00 */
[C---:B----4-:R-:W-:Y:S01]  /*0300*/  @P2 IMAD.WIDE.U32 R16, R41.reuse, 0x10, R16 ;  /* 0x0000001029102825 */ /* 0x050fe200078e0010 */
[----:B------:R-:W5:Y:S06]  /*0310*/  @P2 LDG.E.128 R100, desc[UR8][R14.64] ;  /* 0x000000080e642981 */ /* 0x000f6c000c1e1d00 */
[----:B------:R-:W4:Y:S01]  /*0320*/  @P5 LDC.64 R36, c[0x0][0x3e8] ;  /* 0x0000fa00ff245b82 */ /* 0x000f220000000a00 */
[C---:B------:R-:W-:Y:S01]  /*0330*/  @P2 IMAD.WIDE.U32 R18, R41.reuse, 0x10, R18 ;  /* 0x0000001029122825 */ /* 0x040fe200078e0012 */
[----:B------:R-:W-:Y:S01]  /*0340*/  @P2 IADD3 R41, PT, PT, R41, 0x80, RZ ;  /* 0x0000008029292810 */ /* 0x000fe20007ffe0ff */
[----:B------:R-:W5:Y:S04]  /*0350*/  @P2 LD.E.128 R96, desc[UR8][R16.64] ;  /* 0x0000000810602980 */ /* 0x000f68000c101d00 */
[C---:B------:R-:W-:Y:S01]  /*0360*/  @P3 IMAD.WIDE.U32 R20, R41.reuse, 0x10, R20 ;  /* 0x0000001029143825 */ /* 0x040fe200078e0014 */
[----:B------:R-:W5:Y:S01]  /*0370*/  @P2 LDG.E.128 R92, desc[UR8][R18.64] ;  /* 0x00000008125c2981 */ /* 0x000f62000c1e1d00 */
[----:B------:R-:W3:Y:S02]  /*0380*/  @P0 LDC.64 R2, c[0x0][0x3d0] ;  /* 0x0000f400ff020b82 */ /* 0x000ee40000000a00 */
[C---:B------:R-:W-:Y:S01]  /*0390*/  @P3 IMAD.WIDE.U32 R22, R41.reuse, 0x10, R22 ;  /* 0x0000001029163825 */ /* 0x040fe200078e0016 */
[----:B------:R-:W5:Y:S03]  /*03a0*/  @P3 LDG.E.128 R88, desc[UR8][R20.64] ;  /* 0x0000000814583981 */ /* 0x000f66000c1e1d00 */
[C---:B------:R-:W-:Y:S01]  /*03b0*/  @P3 IMAD.WIDE.U32 R24, R41.reuse, 0x10, R24 ;  /* 0x0000001029183825 */ /* 0x040fe200078e0018 */
[----:B------:R-:W-:Y:S01]  /*03c0*/  @P3 IADD3 R41, PT, PT, R41, 0x80, RZ ;  /* 0x0000008029293810 */ /* 0x000fe20007ffe0ff */
[----:B------:R-:W5:Y:S01]  /*03d0*/  @P3 LD.E.128 R84, desc[UR8][R22.64] ;  /* 0x0000000816543980 */ /* 0x000f62000c101d00 */
[----:B------:R-:W4:Y:S03]  /*03e0*/  @P0 LDC.64 R4, c[0x0][0x438] ;  /* 0x00010e00ff040b82 */ /* 0x000f260000000a00 */
[C---:B0-----:R-:W-:Y:S01]  /*03f0*/  @P4 IMAD.WIDE.U32 R26, R41.reuse, 0x10, R26 ;  /* 0x00000010291a4825 */ /* 0x041fe200078e001a */
[----:B------:R-:W5:Y:S03]  /*0400*/  @P3 LDG.E.128 R80, desc[UR8][R24.64] ;  /* 0x0000000818503981 */ /* 0x000f66000c1e1d00 */
[C---:B-1----:R-:W-:Y:S01]  /*0410*/  @P4 IMAD.WIDE.U32 R28, R41.reuse, 0x10, R28 ;  /* 0x00000010291c4825 */ /* 0x042fe200078e001c */
[----:B------:R-:W5:Y:S01]  /*0420*/  @P4 LDG.E.128 R76, desc[UR8][R26.64] ;  /* 0x000000081a4c4981 */ /* 0x000f62000c1e1d00 */
[----:B------:R-:W0:Y:S02]  /*0430*/  @P0 LDC.64 R12, c[0x0][0x3e8] ;  /* 0x0000fa00ff0c0b82 */ /* 0x000e240000000a00 */
[C---:B--2---:R-:W-:Y:S01]  /*0440*/  @P4 IMAD.WIDE.U32 R30, R41.reuse, 0x10, R30 ;  /* 0x00000010291e4825 */ /* 0x044fe200078e001e */
[----:B------:R-:W5:Y:S03]  /*0450*/  @P4 LD.E.128 R72, desc[UR8][R28.64] ;  /* 0x000000081c484980 */ /* 0x000f66000c101d00 */
[----:B------:R-:W-:Y:S01]  /*0460*/  @P4 VIADD R41, R41, 0x80 ;  /* 0x0000008029294836 */ /* 0x000fe20000000000 */
[----:B------:R-:W5:Y:S01]  /*0470*/  @P4 LDG.E.128 R68, desc[UR8][R30.64] ;  /* 0x000000081e444981 */ /* 0x000f62000c1e1d00 */
[----:B---3--:R-:W-:-:S04]  /*0480*/  @P0 IMAD.WIDE.U32 R2, R203, 0x10, R2 ;  /* 0x00000010cb020825 */ /* 0x008fc800078e0002 */
[C---:B------:R-:W-:Y:S01]  /*0490*/  @P5 IMAD.WIDE.U32 R32, R41.reuse, 0x10, R32 ;  /* 0x0000001029205825 */ /* 0x040fe200078e0020 */
[----:B------:R1:W5:Y:S03]  /*04a0*/  @P0 LDG.E.128 R124, desc[UR8][R2.64] ;  /* 0x00000008027c0981 */ /* 0x000366000c1e1d00 */
[C---:B------:R-:W-:Y:S01]  /*04b0*/  @P5 IMAD.WIDE.U32 R34, R41.reuse, 0x10, R34 ;  /* 0x0000001029225825 */ /* 0x040fe200078e0022 */
[----:B------:R2:W5:Y:S03]  /*04c0*/  @P5 LDG.E.128 R64, desc[UR8][R32.64] ;  /* 0x0000000820405981 */ /* 0x000566000c1e1d00 */
[----:B----4-:R-:W-:Y:S01]  /*04d0*/  @P5 IMAD.WIDE.U32 R36, R41, 0x10, R36 ;  /* 0x0000001029245825 */ /* 0x010fe200078e0024 */
[----:B------:R2:W5:Y:S03]  /*04e0*/  @P5 LD.E.128 R60, desc[UR8][R34.64] ;  /* 0x00000008223c5980 */ /* 0x000566000c101d00 */
[C---:B-1----:R-:W-:Y:S01]  /*04f0*/  @P0 IMAD.WIDE.U32 R2, R203.reuse, 0x10, R4 ;  /* 0x00000010cb020825 */ /* 0x042fe200078e0004 */
[----:B------:R2:W5:Y:S03]  /*0500*/  @P5 LDG.E.128 R56, desc[UR8][R36.64] ;  /* 0x0000000824385981 */ /* 0x000566000c1e1d00 */
[----:B0-----:R-:W-:Y:S01]  /*0510*/  @P0 IMAD.WIDE.U32 R4, R203, 0x10, R12 ;  /* 0x00000010cb040825 */ /* 0x001fe200078e000c */
[----:B------:R2:W5:Y:S04]  /*0520*/  @P0 LD.E.128 R120, desc[UR8][R2.64] ;  /* 0x0000000802780980 */ /* 0x000568000c101d00 */
[----:B------:R2:W5:Y:S01]  /*0530*/  @P0 LDG.E.128 R116, desc[UR8][R4.64] ;  /* 0x0000000804740981 */ /* 0x000562000c1e1d00 */
[----:B------:R-:W-:-:S02]  /*0540*/  ISETP.GE.U32.AND P0, PT, R202, 0x380, PT ;  /* 0x00000380ca00780c */ /* 0x000fc40003f06070 */
[----:B------:R-:W-:-:S11]  /*0550*/  @P5 IADD3 R41, PT, PT, R41, 0x80, RZ ;  /* 0x0000008029295810 */ /* 0x000fd60007ffe0ff */
[----:B--2---:R-:W-:Y:S05]  /*0560*/  @!P0 BRA `(.L_x_169) ;  /* 0x00000004008c8947 */ /* 0x004fea0003800000 */
[----:B------:R-:W0:Y:S08]  /*0570*/  LDC.64 R52, c[0x0][0x3d0] ;  /* 0x0000f400ff347b82 */ /* 0x000e300000000a00 */
[----:B------:R-:W1:Y:S08]  /*0580*/  LDC.64 R48, c[0x0][0x438] ;  /* 0x00010e00ff307b82 */ /* 0x000e700000000a00 */
[----:B------:R-:W2:Y:S01]  /*0590*/  LDC.64 R44, c[0x0][0x3e8] ;  /* 0x0000fa00ff2c7b82 */ /* 0x000ea20000000a00 */
[----:B0-----:R-:W-:-:S06]  /*05a0*/  IMAD.WIDE.U32 R52, R41, 0x10, R52 ;  /* 0x0000001029347825 */ /* 0x001fcc00078e0034 */
[----:B------:R-:W5:Y:S01]  /*05b0*/  LDG.E.128 R52, desc[UR8][R52.64] ;  /* 0x0000000834347981 */ /* 0x000f62000c1e1d00 */
[----:B-1----:R-:W-:-:S06]  /*05c0*/  IMAD.WIDE.U32 R48, R41, 0x10, R48 ;  /* 0x0000001029307825 */ /* 0x002fcc00078e0030 */
[----:B------:R-:W5:Y:S01]  /*05d0*/  LD.E.128 R48, desc[UR8][R48.64] ;  /* 0x0000000830307980 */ /* 0x000f62000c101d00 */
[----:B--2---:R-:W-:-:S06]  /*05e0*/  IMAD.WIDE.U32 R44, R41, 0x10, R44 ;  /* 0x00000010292c7825 */ /* 0x004fcc00078e002c */
[----:B------:R-:W5:Y:S01]  /*05f0*/  LDG.E.128 R44, desc[UR8][R44.64] ;  /* 0x000000082c2c7981 */ /* 0x000f62000c1e1d00 */
[----:B------:R-:W-:Y:S05]  /*0600*/  BRA `(.L_x_169) ;  /* 0x0000000400647947 */ /* 0x000fea0003800000 */
.L_x_168:
[C---:B------:R-:W-:Y:S02]  /*0610*/  ISETP.GE.U32.AND P1, PT, R202.reuse, 0x100, PT ;  /* 0x00000100ca00780c */ /* 0x040fe40003f26070 */
[C---:B------:R-:W-:Y:S02]  /*0620*/  ISETP.GE.U32.AND P2, PT, R202.reuse, 0x180, PT ;  /* 0x00000180ca00780c */ /* 0x040fe40003f46070 */
[C---:B------:R-:W-:Y:S02]  /*0630*/  ISETP.GE.U32.AND P3, PT, R202.reuse, 0x200, PT ;  /* 0x00000200ca00780c */ /* 0x040fe40003f66070 */
[C---:B------:R-:W-:Y:S02]  /*0640*/  ISETP.GE.U32.AND P4, PT, R202.reuse, 0x280, PT ;  /* 0x00000280ca00780c */ /* 0x040fe40003f86070 */
[C---:B------:R-:W-:Y:S02]  /*0650*/  ISETP.GE.U32.AND P0, PT, R202.reuse, 0x80, PT ;  /* 0x00000080ca00780c */ /* 0x040fe40003f06070 */
[----:B------:R-:W-:-:S02]  /*0660*/  ISETP.GE.U32.AND P5, PT, R202, 0x300, PT ;  /* 0x00000300ca00780c */ /* 0x000fc40003fa6070 */
[----:B------:R-:W-:Y:S01]  /*0670*/  MOV R27, R203 ;  /* 0x000000cb001b7202 */ /* 0x000fe20000000f00 */
[----:B------:R-:W0:Y:S08]  /*0680*/  @P1 LDC.64 R2, c[0x0][0x3d0] ;  /* 0x0000f400ff021b82 */ /* 0x000e300000000a00 */
[----:B------:R-:W1:Y:S01]  /*0690*/  @P1 LDC.64 R4, c[0x0][0x3e8] ;  /* 0x0000fa00ff041b82 */ /* 0x000e620000000a00 */
[----:B------:R-:W-:-:S07]  /*06a0*/  @P0 LOP3.LUT R27, R203, 0x80, RZ, 0xfc, !PT ;  /* 0x00000080cb1b0812 */ /* 0x000fce00078efcff */
[----:B------:R-:W2:Y:S08]  /*06b0*/  @P2 LDC.64 R10, c[0x0][0x3d0] ;  /* 0x0000f400ff0a2b82 */ /* 0x000eb00000000a00 */
[----:B------:R-:W3:Y:S01]  /*06c0*/  @P2 LDC.64 R12, c[0x0][0x3e8] ;  /* 0x0000fa00ff0c2b82 */ /* 0x000ee20000000a00 */
[----:B0-----:R-:W-:-:S05]  /*06d0*/  @P1 IMAD.WIDE.U32 R2, R27, 0x10, R2 ;  /* 0x000000101b021825 */ /* 0x001fca00078e0002 */
[----:B------:R0:W5:Y:S02]  /*06e0*/  @P1 LDG.E.128 R112, desc[UR8][R2.64] ;  /* 0x0000000802701981 */ /* 0x000164000c1e1d00 */
[----:B------:R-:W4:Y:S01]  /*06f0*/  @P3 LDC.64 R14, c[0x0][0x3d0] ;  /* 0x0000f400ff0e3b82 */ /* 0x000f220000000a00 */
[C---:B-1----:R-:W-:Y:S01]  /*0700*/  @P1 IMAD.WIDE.U32 R4, R27.reuse, 0x10, R4 ;  /* 0x000000101b041825 */ /* 0x042fe200078e0004 */
[----:B------:R-:W-:-:S04]  /*0710*/  @P1 IADD3 R27, PT, PT, R27, 0x80, RZ ;  /* 0x000000801b1b1810 */ /* 0x000fc80007ffe0ff */
[----:B------:R0:W5:Y:S02]  /*0720*/  @P1 LDG.E.128 R104, desc[UR8][R4.64] ;  /* 0x0000000804681981 */ /* 0x000164000c1e1d00 */
[----:B------:R-:W1:Y:S01]  /*0730*/  @P3 LDC.64 R16, c[0x0][0x3e8] ;  /* 0x0000fa00ff103b82 */ /* 0x000e620000000a00 */
[----:B--2---:R-:W-:-:S05]  /*0740*/  @P2 IMAD.WIDE.U32 R10, R27, 0x10, R10 ;  /* 0x000000101b0a2825 */ /* 0x004fca00078e000a */
[----:B------:R0:W5:Y:S02]  /*0750*/  @P2 LDG.E.128 R100, desc[UR8][R10.64] ;  /* 0x000000080a642981 */ /* 0x000164000c1e1d00 */
[----:B------:R-:W2:Y:S01]  /*0760*/  @P4 LDC.64 R18, c[0x0][0x3d0] ;  /* 0x0000f400ff124b82 */ /* 0x000ea20000000a00 */
[C---:B---3--:R-:W-:Y:S01]  /*0770*/  @P2 IMAD.WIDE.U32 R12, R27.reuse, 0x10, R12 ;  /* 0x000000101b0c2825 */ /* 0x048fe200078e000c */
[----:B------:R-:W-:-:S04]  /*0780*/  @P2 IADD3 R27, PT, PT, R27, 0x80, RZ ;  /* 0x000000801b1b2810 */ /* 0x000fc80007ffe0ff */
[----:B------:R0:W5:Y:S02]  /*0790*/  @P2 LDG.E.128 R92, desc[UR8][R12.64] ;  /* 0x000000080c5c2981 */ /* 0x000164000c1e1d00 */
[----:B------:R-:W3:Y:S01]  /*07a0*/  @P4 LDC.64 R20, c[0x0][0x3e8] ;  /* 0x0000fa00ff144b82 */ /* 0x000ee20000000a00 */
[----:B----4-:R-:W-:-:S05]  /*07b0*/  @P3 IMAD.WIDE.U32 R14, R27, 0x10, R14 ;  /* 0x000000101b0e3825 */ /* 0x010fca00078e000e */
[----:B------:R0:W5:Y:S02]  /*07c0*/  @P3 LDG.E.128 R88, desc[UR8][R14.64] ;  /* 0x000000080e583981 */ /* 0x000164000c1e1d00 */
[----:B------:R-:W4:Y:S01]  /*07d0*/  @P0 LDC.64 R6, c[0x0][0x3d0] ;  /* 0x0000f400ff060b82 */ /* 0x000f220000000a00 */
[C---:B-1----:R-:W-:Y:S01]  /*07e0*/  @P3 IMAD.WIDE.U32 R16, R27.reuse, 0x10, R16 ;  /* 0x000000101b103825 */ /* 0x042fe200078e0010 */
[----:B------:R-:W-:-:S04]  /*07f0*/  @P3 IADD3 R27, PT, PT, R27, 0x80, RZ ;  /* 0x000000801b1b3810 */ /* 0x000fc80007ffe0ff */
[----:B------:R0:W5:Y:S02]  /*0800*/  @P3 LDG.E.128 R80, desc[UR8][R16.64] ;  /* 0x0000000810503981 */ /* 0x000164000c1e1d00 */
[----:B------:R-:W1:Y:S08]  /*0810*/  @P0 LDC.64 R8, c[0x0][0x3e8] ;  /* 0x0000fa00ff080b82 */ /* 0x000e700000000a00 */
[----:B------:R-:W0:Y:S08]  /*0820*/  @P5 LDC.64 R22, c[0x0][0x3d0] ;  /* 0x0000f400ff165b82 */ /* 0x000e300000000a00 */
[----:B------:R-:W0:Y:S01]  /*0830*/  @P5 LDC.64 R24, c[0x0][0x3e8] ;  /* 0x0000fa00ff185b82 */ /* 0x000e220000000a00 */
[----:B--2---:R-:W-:-:S04]  /*0840*/  @P4 IMAD.WIDE.U32 R18, R27, 0x10, R18 ;  /* 0x000000101b124825 */ /* 0x004fc800078e0012 */
[C---:B---3--:R-:W-:Y:S01]  /*0850*/  @P4 IMAD.WIDE.U32 R20, R27.reuse, 0x10, R20 ;  /* 0x000000101b144825 */ /* 0x048fe200078e0014 */
[----:B------:R2:W5:Y:S03]  /*0860*/  @P4 LDG.E.128 R76, desc[UR8][R18.64] ;  /* 0x00000008124c4981 */ /* 0x000566000c1e1d00 */
[----:B------:R-:W-:Y:S01]  /*0870*/  @P4 VIADD R27, R27, 0x80 ;  /* 0x000000801b1b4836 */ /* 0x000fe20000000000 */
[----:B------:R2:W5:Y:S01]  /*0880*/  @P4 LDG.E.128 R68, desc[UR8][R20.64] ;  /* 0x0000000814444981 */ /* 0x000562000c1e1d00 */
[----:B----4-:R-:W-:-:S04]  /*0890*/  @P0 IMAD.WIDE.U32 R6, R203, 0x10, R6 ;  /* 0x00000010cb060825 */ /* 0x010fc800078e0006 */
[----:B-1----:R-:W-:Y:S01]  /*08a0*/  @P0 IMAD.WIDE.U32 R8, R203, 0x10, R8 ;  /* 0x00000010cb080825 */ /* 0x002fe200078e0008 */
[----:B------:R2:W5:Y:S03]  /*08b0*/  @P0 LDG.E.128 R124, desc[UR8][R6.64] ;  /* 0x00000008067c0981 */ /* 0x000566000c1e1d00 */
[C---:B0-----:R-:W-:Y:S01]  /*08c0*/  @P5 IMAD.WIDE.U32 R22, R27.reuse, 0x10, R22 ;  /* 0x000000101b165825 */ /* 0x041fe200078e0016 */
[----:B------:R2:W5:Y:S03]  /*08d0*/  @P0 LDG.E.128 R116, desc[UR8][R8.64] ;  /* 0x0000000808740981 */ /* 0x000566000c1e1d00 */
[----:B------:R-:W-:Y:S01]  /*08e0*/  @P5 IMAD.WIDE.U32 R24, R27, 0x10, R24 ;  /* 0x000000101b185825 */ /* 0x000fe200078e0018 */
[----:B------:R2:W5:Y:S04]  /*08f0*/  @P5 LDG.E.128 R64, desc[UR8][R22.64] ;  /* 0x0000000816405981 */ /* 0x000568000c1e1d00 */
[----:B------:R2:W5:Y:S01]  /*0900*/  @P5 LDG.E.128 R56, desc[UR8][R24.64] ;  /* 0x0000000818385981 */ /* 0x000562000c1e1d00 */
[----:B------:R-:W-:Y:S01]  /*0910*/  ISETP.GE.U32.AND P6, PT, R202, 0x380, PT ;  /* 0x00000380ca00780c */ /* 0x000fe20003fc6070 */
[----:B------:R-:W-:-:S02]  /*0920*/  HFMA2 R62, -RZ, RZ, 0, 0 ;  /* 0x00000000ff3e7431 */ /* 0x000fc400000001ff */
[----:B------:R-:W-:Y:S02]  /*0930*/  HFMA2 R86, -RZ, RZ, 0, 0 ;  /* 0x00000000ff567431 */ /* 0x000fe400000001ff */
[----:B------:R-:W-:Y:S01]  /*0940*/  HFMA2 R110, -RZ, RZ, 0, 0 ;  /* 0x00000000ff6e7431 */ /* 0x000fe200000001ff */
[----:B------:R-:W-:Y:S02]  /*0950*/  CS2R R60, SRZ ;  /* 0x00000000003c7805 */ /* 0x000fe4000001ff00 */
[----:B------:R-:W-:Y:S02]  /*0960*/  MOV R74, RZ ;  /* 0x000000ff004a7202 */ /* 0x000fe40000000f00 */
[----:B------:R-:W-:Y:S02]  /*0970*/  CS2R R72, SRZ ;  /* 0x0000000000487805 */ /* 0x000fe4000001ff00 */
[----:B------:R-:W-:Y:S02]  /*0980*/  CS2R R84, SRZ ;  /* 0x0000000000547805 */ /* 0x000fe4000001ff00 */
[----:B------:R-:W-:-:S02]  /*0990*/  MOV R98, RZ ;  /* 0x000000ff00627202 */ /* 0x000fc40000000f00 */
[----:B------:R-:W-:Y:S02]  /*09a0*/  CS2R R96, SRZ ;  /* 0x0000000000607805 */ /* 0x000fe4000001ff00 */
[----:B------:R-:W-:Y:S01]  /*09b0*/  CS2R R108, SRZ ;  /* 0x00000000006c7805 */ /* 0x000fe2000001ff00 */
[----:B------:R-:W-:Y:S01]  /*09c0*/  IMAD.MOV.U32 R122, RZ, RZ, RZ ;  /* 0x000000ffff7a7224 */ /* 0x000fe200078e00ff */
[----:B------:R-:W-:Y:S02]  /*09d0*/  CS2R R120, SRZ ;  /* 0x0000000000787805 */ /* 0x000fe4000001ff00 */
[----:B------:R-:W-:Y:S01]  /*09e0*/  @P0 MOV R123, RZ ;  /* 0x000000ff007b0202 */ /* 0x000fe20000000f00 */
[----:B------:R-:W-:Y:S01]  /*09f0*/  @P5 IMAD.MOV.U32 R63, RZ, RZ, RZ ;  /* 0x000000ffff3f5224 */ /* 0x000fe200078e00ff */
[----:B------:R-:W-:Y:S02]  /*0a00*/  @P1 MOV R111, RZ ;  /* 0x000000ff006f1202 */ /* 0x000fe40000000f00 */
[----:B------:R-:W-:-:S02]  /*0a10*/  @P2 MOV R99, RZ ;  /* 0x000000ff00632202 */ /* 0x000fc40000000f00 */
[----:B------:R-:W-:Y:S02]  /*0a20*/  @P3 MOV R87, RZ ;  /* 0x000000ff00573202 */ /* 0x000fe40000000f00 */
[----:B------:R-:W-:Y:S02]  /*0a30*/  @P4 MOV R75, RZ ;  /* 0x000000ff004b4202 */ /* 0x000fe40000000f00 */
[----:B------:R-:W-:Y:S01]  /*0a40*/  @P5 IADD3 R27, PT, PT, R27, 0x80, RZ ;  /* 0x000000801b1b5810 */ /* 0x000fe20007ffe0ff */
[----:B--2---:R-:W-:Y:S06]  /*0a50*/  @!P6 BRA `(.L_x_169) ;  /* 0x000000000050e947 */ /* 0x004fec0003800000 */
[----:B------:R-:W0:Y:S08]  /*0a60*/  LDC.64 R52, c[0x0][0x3d0] ;  /* 0x0000f400ff347b82 */ /* 0x000e300000000a00 */
[----:B------:R-:W1:Y:S01]  /*0a70*/  LDC.64 R44, c[0x0][0x3e8] ;  /* 0x0000fa00ff2c7b82 */ /* 0x000e620000000a00 */
[----:B0-----:R-:W-:-:S06]  /*0a80*/  IMAD.WIDE.U32 R52, R27, 0x10, R52 ;  /* 0x000000101b347825 */ /* 0x001fcc00078e0034 */
[----:B------:R-:W5:Y:S01]  /*0a90*/  LDG.E.128 R52, desc[UR8][R52.64] ;  /* 0x0000000834347981 */ /* 0x000f62000c1e1d00 */
[----:B-1----:R-:W-:-:S06]  /*0aa0*/  IMAD.WIDE.U32 R44, R27, 0x10, R44 ;  /* 0x000000101b2c7825 */ /* 0x002fcc00078e002c */
[----:B------:R-:W5:Y:S01]  /*0ab0*/  LDG.E.128 R44, desc[UR8][R44.64] ;  /* 0x000000082c2c7981 */ /* 0x000f62000c1e1d00 */
[----:B------:R-:W-:Y:S02]  /*0ac0*/  CS2R R50, SRZ ;  /* 0x0000000000327805 */ /* 0x000fe4000001ff00 */
[----:B------:R-:W-:Y:S02]  /*0ad0*/  CS2R R48, SRZ ;  /* 0x0000000000307805 */ /* 0x000fe4000001ff00 */
[----:B------:R-:W-:Y:S02]  /*0ae0*/  MOV R62, RZ ;  /* 0x000000ff003e7202 */ /* 0x000fe40000000f00 */
[----:B------:R-:W-:Y:S02]  /*0af0*/  CS2R R60, SRZ ;  /* 0x00000000003c7805 */ /* 0x000fe4000001ff00 */
[----:B------:R-:W-:Y:S02]  /*0b00*/  MOV R74, RZ ;  /* 0x000000ff004a7202 */ /* 0x000fe40000000f00 */
[----:B------:R-:W-:-:S02]  /*0b10*/  CS2R R72, SRZ ;  /* 0x0000000000487805 */ /* 0x000fc4000001ff00 */
[----:B------:R-:W-:Y:S02]  /*0b20*/  MOV R86, RZ ;  /* 0x000000ff00567202 */ /* 0x000fe40000000f00 */
[----:B------:R-:W-:Y:S02]  /*0b30*/  CS2R R84, SRZ ;  /* 0x0000000000547805 */ /* 0x000fe4000001ff00 */
[----:B------:R-:W-:Y:S02]  /*0b40*/  MOV R98, RZ ;  /* 0x000000ff00627202 */ /* 0x000fe40000000f00 */
[----:B------:R-:W-:Y:S01]  /*0b50*/  CS2R R96, SRZ ;  /* 0x0000000000607805 */ /* 0x000fe2000001ff00 */
[----:B------:R-:W-:Y:S01]  /*0b60*/  IMAD.MOV.U32 R110, RZ, RZ, RZ ;  /* 0x000000ffff6e7224 */ /* 0x000fe200078e00ff */
[----:B------:R-:W-:Y:S02]  /*0b70*/  CS2R R108, SRZ ;  /* 0x00000000006c7805 */ /* 0x000fe4000001ff00 */
[----:B------:R-:W-:-:S02]  /*0b80*/  MOV R122, RZ ;  /* 0x000000ff007a7202 */ /* 0x000fc40000000f00 */
[----:B------:R-:W-:-:S07]  /*0b90*/  CS2R R120, SRZ ;  /* 0x0000000000787805 */ /* 0x000fce000001ff00 */
.L_x_169:
[----:B------:R-:W-:Y:S05]  /*0ba0*/  BSYNC.RECONVERGENT B0 ;  /* 0x0000000000007941 */ /* 0x000fea0003800200 */
.L_x_167:
[----:B------:R-:W0:Y:S02]  /*0bb0*/  LDCU UR5, c[0x0][0x384] ;  /* 0x00007080ff0577ac */ /* 0x000e240008000800 */
[----:B0-----:R-:W-:-:S06]  /*0bc0*/  UISETP.GE.AND UP0, UPT, UR6, UR5, UPT ;  /* 0x000000050600728c */ /* 0x001fcc000bf06270 */
[----:B------:R-:W-:-:S13]  /*0bd0*/  PLOP3.LUT P0, PT, PT, PT, UP0, 0x80, 0x8 ;  /* 0x000000000008781c */ /* 0x000fda0003f0f008 */
[----:B------:R-:W-:Y:S05]  /*0be0*/  @P0 EXIT ;  /* 0x000000000000094d */ /* 0x000fea0003800000 */
[----:B------:R-:W-:Y:S01]  /*0bf0*/  USHF.R.S32.HI UR5, URZ, 0x3, UR4 ;  /* 0x00000003ff057899 */ /* 0x000fe20008011404 */
[----:B------:R-:W-:Y:S01]  /*0c00*/  MOV R3, 0xffffffe0 ;  /* 0xffffffe000037802 */ /* 0x000fe20000000f00 */
[----:B------:R-:W0:Y:S01]  /*0c10*/  LDCU.64 UR10, c[0x0][0x3e0] ;  /* 0x00007c00ff0a77ac */ /* 0x000e220008000a00 */
[----:B-----5:R-:W-:Y:S02]  /*0c20*/  PRMT R201, R49, 0x7632, R201 ;  /* 0x0000763231c97816 */ /* 0x020fe400000000c9 */
[----:B------:R-:W-:Y:S01]  /*0c30*/  PRMT R200, R53, 0x7632, R200 ;  /* 0x0000763235c87816 */ /* 0x000fe200000000c8 */
[----:B------:R-:W-:Y:S01]  /*0c40*/  ULOP3.LUT UR7, UR5, 0x7f, URZ, 0xc0, !UPT ;  /* 0x0000007f05077892 */ /* 0x000fe2000f8ec0ff */
[----:B------:R-:W-:Y:S01]  /*0c50*/  PRMT R199, R48, 0x7632, R199 ;  /* 0x0000763230c77816 */ /* 0x000fe200000000c7 */
[----:B------:R-:W-:Y:S01]  /*0c60*/  USHF.L.U32 UR5, UR5, 0x1, URZ ;  /* 0x0000000105057899 */ /* 0x000fe200080006ff */
[----:B------:R-:W-:Y:S01]  /*0c70*/  PRMT R198, R52, 0x7632, R198 ;  /* 0x0000763234c67816 */ /* 0x000fe200000000c6 */
[----:B------:R-:W-:Y:S01]  /*0c80*/  UPLOP3.LUT UP2, UPT, UPT, UPT, UPT, 0x40, 0x4 ;  /* 0x000000000004789c */ /* 0x000fe20003f4e870 */
[----:B------:R-:W-:Y:S01]  /*0c90*/  PRMT R197, R63, 0x7632, R197 ;  /* 0x000076323fc57816 */ /* 0x000fe200000000c5 */
[----:B------:R-:W-:Y:S01]  /*0ca0*/  IMAD R2, R0, R3, UR7 ;  /* 0x0000000700027e24 */ /* 0x000fe2000f8e0203 */
[----:B------:R-:W-:Y:S01]  /*0cb0*/  IADD3 R0, PT, PT, RZ, -R39, RZ ;  /* 0x80000027ff007210 */ /* 0x000fe20007ffe0ff */
[----:B------:R-:W-:Y:S01]  /*0cc0*/  ULOP3.LUT UR5, UR5, 0xffffff00, URZ, 0xc0, !UPT ;  /* 0xffffff0005057892 */ /* 0x000fe2000f8ec0ff */
[----:B------:R-:W-:Y:S01]  /*0cd0*/  PRMT R196, R67, 0x7632, R196 ;  /* 0x0000763243c47816 */ /* 0x000fe200000000c4 */
[----:B------:R-:W1:Y:S01]  /*0ce0*/  LDCU UR16, c[0x0][0x388] ;  /* 0x00007100ff1077ac */ /* 0x000e620008000800 */
[----:B------:R-:W-:-:S02]  /*0cf0*/  VIADDMNMX R0, R0, UR7, RZ, !PT ;  /* 0x0000000700007c46 */ /* 0x000fc4000f8001ff */
[----:B------:R-:W-:Y:S01]  /*0d00*/  VIMNMX R2, PT, PT, RZ, R2, !PT ;  /* 0x00000002ff027248 */ /* 0x000fe20007fe0100 */
[----:B0-----:R-:W-:Y:S01]  /*0d10*/  UISETP.NE.U32.AND UP0, UPT, UR10, URZ, UPT ;  /* 0x000000ff0a00728c */ /* 0x001fe2000bf05070 */
[----:B------:R-:W-:Y:S01]  /*0d20*/  VIMNMX R0, PT, PT, R0, 0x20, PT ;  /* 0x0000002000007848 */ /* 0x000fe20003fe0100 */
[----:B------:R-:W0:Y:S01]  /*0d30*/  LDCU.U8 UR12, c[0x0][0x410] ;  /* 0x00008200ff0c77ac */ /* 0x000e220008000000 */
[----:B------:R-:W-:Y:S02]  /*0d40*/  VIMNMX R2, PT, PT, R2, 0x20, PT ;  /* 0x0000002002027848 */ /* 0x000fe40003fe0100 */
[----:B------:R-:W-:Y:S01]  /*0d50*/  LEA R0, R0, UR5, 0x3 ;  /* 0x0000000500007c11 */ /* 0x000fe2000f8e18ff */
[----:B------:R-:W-:Y:S01]  /*0d60*/  UISETP.NE.AND.EX UP0, UPT, UR11, URZ, UPT, UP0 ;  /* 0x000000ff0b00728c */ /* 0x000fe2000bf05300 */
[----:B------:R-:W-:Y:S01]  /*0d70*/  PRMT R195, R62, 0x7632, R195 ;  /* 0x000076323ec37816 */ /* 0x000fe200000000c3 */
[----:B------:R-:W2:Y:S01]  /*0d80*/  LDCU UR13, c[0x0][0x400] ;  /* 0x00008000ff0d77ac */ /* 0x000ea20008000800 */
[----:B------:R-:W-:-:S02]  /*0d90*/  I2FP.F32.U32 R0, R0 ;  /* 0x0000000000007245 */ /* 0x000fc40000201000 */
[----:B------:R-:W-:Y:S01]  /*0da0*/  PRMT R194, R66, 0x7632, R194 ;  /* 0x0000763242c27816 */ /* 0x000fe200000000c2 */
[----:B------:R-:W3:Y:S01]  /*0db0*/  LDCU.64 UR10, c[0x0][0x3a0] ;  /* 0x00007400ff0a77ac */ /* 0x000ee20008000a00 */
[----:B------:R4:W0:Y:S01]  /*0dc0*/  MUFU.RCP R30, R0 ;  /* 0x00000000001e7308 */ /* 0x0008220000001000 */
[----:B------:R-:W-:Y:S02]  /*0dd0*/  PRMT R193, R61, 0x7632, R193 ;  /* 0x000076323dc17816 */ /* 0x000fe400000000c1 */
[----:B------:R-:W-:Y:S01]  /*0de0*/  PRMT R192, R65, 0x7632, R192 ;  /* 0x0000763241c07816 */ /* 0x000fe200000000c0 */
[----:B------:R-:W0:Y:S01]  /*0df0*/  LDCU.64 UR14, c[0x0][0x380] ;  /* 0x00007000ff0e77ac */ /* 0x000e220008000a00 */
        /* <DEDUP_REMOVED lines=70> */
[----:B01234-:R-:W-:-:S07]  /*1260*/  LEA R14, R2, UR5, 0x3 ;  /* 0x00000005020e7c11 */ /* 0x01ffce000f8e18ff */
.L_x_216:
[----:B0-----:R-:W0:Y:S01]  /*1270*/  @UP0 LDCU.64 UR4, c[0x0][0x3e0] ;  /* 0x00007c00ff0407ac */ /* 0x001e220008000a00 */
[----:B------:R-:W-:Y:S01]  /*1280*/  PLOP3.LUT P0, PT, PT, PT, UP0, 0x80, 0x8 ;  /* 0x000000000008781c */ /* 0x000fe20003f0f008 */
[----:B0-----:R-:W-:-:S06]  /*1290*/  @UP0 UIMAD.WIDE UR4, UR6, 0x2, UR4 ;  /* 0x00000002060408a5 */ /* 0x001fcc000f8e0204 */
[----:B-1234-:R-:W-:Y:S02]  /*12a0*/  MOV R128, UR4 ;  /* 0x0000000400807c02 */ /* 0x01efe40008000f00 */
[----:B------:R-:W-:-:S05]  /*12b0*/  MOV R129, UR5 ;  /* 0x0000000500817c02 */ /* 0x000fca0008000f00 */
[----:B------:R-:W2:Y:S01]  /*12c0*/  @P0 LDG.E.U16 R128, desc[UR8][R128.64] ;  /* 0x0000000880800981 */ /* 0x000ea2000c1e1500 */
[----:B------:R-:W-:Y:S01]  /*12d0*/  PLOP3.LUT P0, PT, PT, PT, UP0, 0x80, 0x8 ;  /* 0x000000000008781c */ /* 0x000fe20003f0f008 */
[----:B------:R-:W-:Y:S01]  /*12e0*/  UIMAD UR4, UR6, UR16, URZ ;  /* 0x00000010060472a4 */ /* 0x000fe2000f8e02ff */
[----:B------:R-:W-:Y:S03]  /*12f0*/  BSSY.RECONVERGENT B0, `(.L_x_170) ;  /* 0x0000075000007945 */ /* 0x000fe60003800200 */
[----:B------:R-:W-:-:S04]  /*1300*/  USHF.R.S32.HI UR5, URZ, 0x1f, UR4 ;  /* 0x0000001fff057899 */ /* 0x000fc80008011404 */
[----:B------:R-:W-:-:S03]  /*1310*/  ULEA.HI UR5, UR5, UR4, URZ, 0x3 ;  /* 0x0000000405057291 */ /* 0x000fc6000f8f18ff */
[----:B------:R-:W-:-:S03]  /*1320*/  UMOV UR4, 0x3f800000 ;  /* 0x3f80000000047882 */ /* 0x000fc60000000000 */
[----:B------:R-:W-:-:S05]  /*1330*/  IMAD.U32 R12, RZ, RZ, UR5 ;  /* 0x00000005ff0c7e24 */ /* 0x000fca000f8e00ff */
[----:B------:R-:W-:-:S04]  /*1340*/  LEA.HI.SX32 R12, R12, R203, 0x1d ;  /* 0x000000cb0c0c7211 */ /* 0x000fc800078feaff */
[----:B------:R-:W-:Y:S02]  /*1350*/  MOV R223, R12 ;  /* 0x0000000c00df7202 */ /* 0x000fe40000000f00 */
[----:B--2---:R-:W-:Y:S02]  /*1360*/  @P0 R2UR UR7, R128 ;  /* 0x00000000800702ca */ /* 0x004fe400000e0000 */
[----:B------:R-:W-:-:S11]  /*1370*/  ISETP.GE.U32.AND P0, PT, R202, 0x80, PT ;  /* 0x00000080ca00780c */ /* 0x000fd60003f06070 */
[----:B------:R-:W-:Y:S02]  /*1380*/  @UP0 USHF.L.U32 UR4, UR7, 0x10, URZ ;  /* 0x0000001007040899 */ /* 0x000fe400080006ff */
[----:B------:R-:W-:Y:S10]  /*1390*/  @!P0 BRA `(.L_x_171) ;  /* 0x0000000400a88947 */ /* 0x000ff40003800000 */
        /* <DEDUP_REMOVED lines=9> */
[----:B-----5:R-:W-:Y:S01]  /*1430*/  SHF.L.U32 R39, R128, 0x10, RZ ;  /* 0x0000001080277819 */ /* 0x020fe200000006ff */
[----:B------:R-:W-:Y:S01]  /*1440*/  IMAD.U32 R220, R118, 0x10000, RZ ;  /* 0x0001000076dc7824 */ /* 0x000fe200078e00ff */
[----:B------:R-:W-:Y:S02]  /*1450*/  SHF.L.U32 R204, R116, 0x10, RZ ;  /* 0x0000001074cc7819 */ /* 0x000fe400000006ff */
[----:B------:R-:W-:Y:S01]  /*1460*/  SHF.L.U32 R205, R130, 0x10, RZ ;  /* 0x0000001082cd7819 */ /* 0x000fe200000006ff */
[----:B------:R-:W-:Y:S01]  /*1470*/  FMUL.FTZ R39, R39, UR4 ;  /* 0x0000000427277c20 */ /* 0x000fe20008410000 */
[----:B------:R-:W-:Y:S02]  /*1480*/  PRMT R128, R129, 0x7632, R128 ;  /* 0x0000763281807816 */ /* 0x000fe40000000080 */
[----:B------:R-:W-:Y:S01]  /*1490*/  SHF.L.U32 R223, R20, 0x10, RZ ;  /* 0x0000001014df7819 */ /* 0x000fe200000006ff */
[----:B------:R-:W-:Y:S01]  /*14a0*/  FMUL.FTZ R205, R205, UR4 ;  /* 0x00000004cdcd7c20 */ /* 0x000fe20008410000 */
[----:B--2---:R-:W-:-:S02]  /*14b0*/  SHF.L.U32 R218, R40, 0x10, RZ ;  /* 0x0000001028da7819 */ /* 0x004fc400000006ff */
[----:B------:R-:W-:-:S03]  /*14c0*/  SHF.L.U32 R222, R42, 0x10, RZ ;  /* 0x000000102ade7819 */ /* 0x000fc600000006ff */
[----:B------:R-:W-:Y:S01]  /*14d0*/  FFMA.FTZ R39, R39, R204, R218 ;  /* 0x000000cc27277223 */ /* 0x000fe200000100da */
[----:B------:R-:W-:Y:S01]  /*14e0*/  PRMT R204, R130, 0x7632, R204 ;  /* 0x0000763282cc7816 */ /* 0x000fe200000000cc */
[----:B------:R-:W-:Y:S01]  /*14f0*/  FFMA.FTZ R207, R205, R220, R222 ;  /* 0x000000dccdcf7223 */ /* 0x000fe200000100de */
[----:B------:R-:W-:Y:S02]  /*1500*/  SHF.L.U32 R130, R128, 0x10, RZ ;  /* 0x0000001080827819 */ /* 0x000fe400000006ff */
[----:B------:R-:W-:Y:S02]  /*1510*/  SHF.L.U32 R218, R204, 0x10, RZ ;  /* 0x00000010ccda7819 */ /* 0x000fe400000006ff */
[----:B------:R-:W-:Y:S01]  /*1520*/  PRMT R128, R41, 0x7632, R128 ;  /* 0x0000763229807816 */ /* 0x000fe20000000080 */
[----:B------:R-:W-:Y:S01]  /*1530*/  FMUL.FTZ R130, R130, UR4 ;  /* 0x0000000482827c20 */ /* 0x000fe20008410000 */
[----:B------:R-:W-:Y:S01]  /*1540*/  PRMT R204, R42, 0x7632, R204 ;  /* 0x000076322acc7816 */ /* 0x000fe200000000cc */
[----:B------:R-:W-:Y:S01]  /*1550*/  FMUL.FTZ R218, R218, UR4 ;  /* 0x00000004dada7c20 */ /* 0x000fe20008410000 */
[----:B------:R-:W-:Y:S01]  /*1560*/  SHF.L.U32 R205, R18, 0x10, RZ ;  /* 0x0000001012cd7819 */ /* 0x000fe200000006ff */
[----:B------:R-:W-:Y:S01]  /*1570*/  IMAD.U32 R209, R128, 0x10000, RZ ;  /* 0x0001000080d17824 */ /* 0x000fe200078e00ff */
[----:B------:R-:W-:-:S02]  /*1580*/  SHF.L.U32 R225, R204, 0x10, RZ ;  /* 0x00000010cce17819 */ /* 0x000fc400000006ff */
[C---:B------:R-:W-:Y:S01]  /*1590*/  PRMT R128, R131.reuse, 0x7632, R128 ;  /* 0x0000763283807816 */ /* 0x040fe20000000080 */
[----:B------:R-:W-:Y:S01]  /*15a0*/  FFMA.FTZ R205, R130, R205, R209 ;  /* 0x000000cd82cd7223 */ /* 0x000fe200000100d1 */
[----:B------:R-:W-:Y:S01]  /*15b0*/  SHF.L.U32 R131, R131, 0x10, RZ ;  /* 0x0000001083837819 */ /* 0x000fe200000006ff */
[----:B------:R-:W-:Y:S01]  /*15c0*/  FFMA.FTZ R204, R218, R223, R225 ;  /* 0x000000dfdacc7223 */ /* 0x000fe200000100e1 */
[----:B------:R-:W-:Y:S02]  /*15d0*/  PRMT R209, R43, 0x7632, R209 ;  /* 0x000076322bd17816 */ /* 0x000fe400000000d1 */
[----:B------:R-:W-:Y:S01]  /*15e0*/  SHF.L.U32 R130, R119, 0x10, RZ ;  /* 0x0000001077827819 */ /* 0x000fe200000006ff */
[----:B------:R-:W-:Y:S01]  /*15f0*/  FMUL.FTZ R131, R131, UR4 ;  /* 0x0000000483837c20 */ /* 0x000fe20008410000 */
[----:B------:R-:W-:Y:S01]  /*1600*/  SHF.L.U32 R218, R43, 0x10, RZ ;  /* 0x000000102bda7819 */ /* 0x000fe200000006ff */
[----:B------:R-:W-:Y:S01]  /*1610*/  IMAD.U32 R225, R209, 0x10000, RZ ;  /* 0x00010000d1e17824 */ /* 0x000fe200078e00ff */
[----:B------:R-:W-:-:S02]  /*1620*/  SHF.L.U32 R220, R128, 0x10, RZ ;  /* 0x0000001080dc7819 */ /* 0x000fc400000006ff */
[----:B------:R-:W-:Y:S01]  /*1630*/  PRMT R128, R128, 0x7632, R128 ;  /* 0x0000763280807816 */ /* 0x000fe20000000080 */
[----:B------:R-:W-:Y:S01]  /*1640*/  FFMA.FTZ R209, R131, R130, R218 ;  /* 0x0000008283d17223 */ /* 0x000fe200000100da */
[----:B------:R-:W-:Y:S01]  /*1650*/  SHF.L.U32 R130, R129, 0x10, RZ ;  /* 0x0000001081827819 */ /* 0x000fe200000006ff */
[----:B------:R-:W-:Y:S01]  /*1660*/  FMUL.FTZ R220, R220, UR4 ;  /* 0x00000004dcdc7c20 */ /* 0x000fe20008410000 */
[----:B------:R-:W-:Y:S02]  /*1670*/  SHF.L.U32 R223, R22, 0x10, RZ ;  /* 0x0000001016df7819 */ /* 0x000fe400000006ff */
[----:B------:R-:W-:Y:S01]  /*1680*/  PRMT R129, R40, 0x7632, R129 ;  /* 0x0000763228817816 */ /* 0x000fe20000000081 */
[----:B------:R-:W-:Y:S01]  /*1690*/  FMUL.FTZ R130, R130, UR4 ;  /* 0x0000000482827c20 */ /* 0x000fe20008410000 */
[----:B------:R-:W-:Y:S01]  /*16a0*/  SHF.L.U32 R128, R128, 0x10, RZ ;  /* 0x0000001080807819 */ /* 0x000fe200000006ff */
[----:B------:R-:W-:Y:S01]  /*16b0*/  FFMA.FTZ R222, R220, R223, R225 ;  /* 0x000000dfdcde7223 */ /* 0x000fe200000100e1 */
[----:B------:R-:W-:Y:S01]  /*16c0*/  SHF.L.U32 R223, R117, 0x10, RZ ;  /* 0x0000001075df7819 */ /* 0x000fe200000006ff */
[----:B------:R-:W-:Y:S01]  /*16d0*/  IMAD.U32 R131, R129, 0x10000, RZ ;  /* 0x0001000081837824 */ /* 0x000fe200078e00ff */
[----:B------:R-:W-:Y:S01]  /*16e0*/  SHF.L.U32 R225, R41, 0x10, RZ ;  /* 0x0000001029e17819 */ /* 0x000fe200000006ff */
[----:B------:R-:W-:Y:S01]  /*16f0*/  FMUL.FTZ R128, R128, UR4 ;  /* 0x0000000480807c20 */ /* 0x000fe20008410000 */
[----:B------:R-:W-:-:S03]  /*1700*/  SHF.L.U32 R129, R16, 0x10, RZ ;  /* 0x0000001010817819 */ /* 0x000fc600000006ff */
[----:B------:R-:W-:Y:S01]  /*1710*/  FFMA.FTZ R220, R130, R223, R225 ;  /* 0x000000df82dc7223 */ /* 0x000fe200000100e1 */
[----:B------:R-:W-:Y:S01]  /*1720*/  F2FP.BF16.F32.PACK_AB R130, R204, R207 ;  /* 0x000000cfcc82723e */ /* 0x000fe200000010ff */
[----:B------:R-:W-:Y:S01]  /*1730*/  FFMA.FTZ R218, R128, R129, R131 ;  /* 0x0000008180da7223 */ /* 0x000fe20000010083 */
[----:B------:R-:W-:Y:S02]  /*1740*/  F2FP.BF16.F32.PACK_AB R131, R222, R209 ;  /* 0x000000d1de83723e */ /* 0x000fe400000010ff */
[----:B------:R-:W-:Y:S02]  /*1750*/  F2FP.BF16.F32.PACK_AB R129, R205, R220 ;  /* 0x000000dccd81723e */ /* 0x000fe400000010ff */
[----:B------:R-:W-:Y:S01]  /*1760*/  F2FP.BF16.F32.PACK_AB R128, R218, R39 ;  /* 0x00000027da80723e */ /* 0x000fe200000010ff */
[----:B------:R-:W-:Y:S06]  /*1770*/  BRA `(.L_x_173) ;  /* 0x0000000000a07947 */ /* 0x000fec0003800000 */
.L_x_172:
[----:B-----5:R-:W-:Y:S01]  /*1780*/  SHF.L.U32 R39, R128, 0x10, RZ ;  /* 0x0000001080277819 */ /* 0x020fe200000006ff */
[----:B------:R-:W-:Y:S01]  /*1790*/  IMAD.U32 R220, R117, 0x10000, RZ ;  /* 0x0001000075dc7824 */ /* 0x000fe200078e00ff */
[----:B------:R-:W-:Y:S02]  /*17a0*/  SHF.L.U32 R204, R116, 0x10, RZ ;  /* 0x0000001074cc7819 */ /* 0x000fe400000006ff */
[----:B------:R-:W-:Y:S01]  /*17b0*/  PRMT R205, R129, 0x7632, R205 ;  /* 0x0000763281cd7816 */ /* 0x000fe200000000cd */
[----:B------:R-:W-:Y:S01]  /*17c0*/  FMUL.FTZ R39, R39, UR4 ;  /* 0x0000000427277c20 */ /* 0x000fe20008410000 */
[----:B------:R-:W-:Y:S02]  /*17d0*/  SHF.L.U32 R129, R129, 0x10, RZ ;  /* 0x0000001081817819 */ /* 0x000fe400000006ff */
[----:B------:R-:W-:Y:S01]  /*17e0*/  PRMT R218, R131, 0x7632, R218 ;  /* 0x0000763283da7816 */ /* 0x000fe200000000da */
[----:B------:R-:W-:Y:S01]  /*17f0*/  FMUL.FTZ R39, R39, R204 ;  /* 0x000000cc27277220 */ /* 0x000fe20000410000 */
[C---:B------:R-:W-:Y:S01]  /*1800*/  PRMT R204, R130.reuse, 0x7632, R204 ;  /* 0x0000763282cc7816 */ /* 0x040fe200000000cc */
[----:B------:R-:W-:Y:S01]  /*1810*/  FMUL.FTZ R129, R129, UR4 ;  /* 0x0000000481817c20 */ /* 0x000fe20008410000 */
[----:B------:R-:W-:Y:S01]  /*1820*/  SHF.L.U32 R130, R130, 0x10, RZ ;  /* 0x0000001082827819 */ /* 0x000fe200000006ff */
[----:B------:R-:W-:Y:S01]  /*1830*/  IMAD.U32 R205, R205, 0x10000, RZ ;  /* 0x00010000cdcd7824 */ /* 0x000fe200078e00ff */
[----:B------:R-:W-:Y:S01]  /*1840*/  PRMT R128, R128, 0x7632, R128 ;  /* 0x0000763280807816 */ /* 0x000fe20000000080 */
[----:B------:R-:W-:Y:S01]  /*1850*/  FMUL.FTZ R220, R129, R220 ;  /* 0x000000dc81dc7220 */ /* 0x000fe20000410000 */
[----:B------:R-:W-:Y:S01]  /*1860*/  SHF.L.U32 R209, R131, 0x10, RZ ;  /* 0x0000001083d17819 */ /* 0x000fe200000006ff */
[----:B------:R-:W-:Y:S01]  /*1870*/  FMUL.FTZ R130, R130, UR4 ;  /* 0x0000000482827c20 */ /* 0x000fe20008410000 */
[----:B------:R-:W-:Y:S01]  /*1880*/  SHF.L.U32 R207, R118, 0x10, RZ ;  /* 0x0000001076cf7819 */ /* 0x000fe200000006ff */
[----:B------:R-:W-:Y:S01]  /*1890*/  FMUL.FTZ R205, R205, UR4 ;  /* 0x00000004cdcd7c20 */ /* 0x000fe20008410000 */
[----:B------:R-:W-:Y:S01]  /*18a0*/  SHF.L.U32 R218, R218, 0x10, RZ ;  /* 0x00000010dada7819 */ /* 0x000fe200000006ff */
[----:B------:R-:W-:Y:S01]  /*18b0*/  FMUL.FTZ R209, R209, UR4 ;  /* 0x00000004d1d17c20 */ /* 0x000fe20008410000 */
[----:B------:R-:W-:Y:S01]  /*18c0*/  SHF.L.U32 R204, R204, 0x10, RZ ;  /* 0x00000010cccc7819 */ /* 0x000fe200000006ff */
        /* <DEDUP_REMOVED lines=10> */
[----:B------:R-:W-:Y:S01]  /*1970*/  FMUL.FTZ R222, R218, R223 ;  /* 0x000000dfdade7220 */ /* 0x000fe20000410000 */
[----:B------:R-:W-:Y:S01]  /*1980*/  SHF.L.U32 R129, R16, 0x10, RZ ;  /* 0x0000001010817819 */ /* 0x000fe200000006ff */
[----:B------:R-:W-:-:S02]  /*1990*/  FMUL.FTZ R205, R205, R130 ;  /* 0x00000082cdcd7220 */ /* 0x000fc40000410000 */
[----:B------:R-:W-:Y:S01]  /*19a0*/  FMUL.FTZ R204, R204, R131 ;  /* 0x00000083cccc7220 */ /* 0x000fe20000410000 */
[----:B------:R-:W-:Y:S01]  /*19b0*/  F2FP.BF16.F32.PACK_AB R131, R222, R209 ;  /* 0x000000d1de83723e */ /* 0x000fe200000010ff */
[----:B------:R-:W-:Y:S01]  /*19c0*/  FMUL.FTZ R218, R128, R129 ;  /* 0x0000008180da7220 */ /* 0x000fe20000410000 */
[----:B------:R-:W-:Y:S02]  /*19d0*/  F2FP.BF16.F32.PACK_AB R129, R205, R220 ;  /* 0x000000dccd81723e */ /* 0x000fe400000010ff */
[----:B------:R-:W-:Y:S02]  /*19e0*/  F2FP.BF16.F32.PACK_AB R130, R204, R207 ;  /* 0x000000cfcc82723e */ /* 0x000fe400000010ff */
[----:B------:R-:W-:-:S07]  /*19f0*/  F2FP.BF16.F32.PACK_AB R128, R218, R39 ;  /* 0x00000027da80723e */ /* 0x000fce00000010ff */
.L_x_173:
[----:B------:R-:W0:Y:S01]  /*1a00*/  LDC.64 R248, c[0x0][0x3a8] ;  /* 0x0000ea00fff87b82 */ /* 0x000e220000000a00 */
[C---:B------:R-:W-:Y:S02]  /*1a10*/  VIADD R223, R12.reuse, 0x80 ;  /* 0x000000800cdf7836 */ /* 0x040fe40000000000 */
[----:B0-----:R-:W-:-:S05]  /*1a20*/  IMAD.WIDE.U32 R248, R12, 0x10, R248 ;  /* 0x000000100cf87825 */ /* 0x001fca00078e00f8 */
[----:B------:R0:W-:Y:S02]  /*1a30*/  STG.E.128 desc[UR8][R248.64], R128 ;  /* 0x00000080f8007986 */ /* 0x0001e4000c101d08 */
.L_x_171:
[----:B------:R-:W-:Y:S05]  /*1a40*/  BSYNC.RECONVERGENT B0 ;  /* 0x0000000000007941 */ /* 0x000fea0003800200 */
.L_x_170:
[----:B------:R-:W-:Y:S01]  /*1a50*/  ISETP.GE.U32.AND P1, PT, R202, 0x100, PT ;  /* 0x00000100ca00780c */ /* 0x000fe20003f26070 */
[----:B------:R-:W-:Y:S01]  /*1a60*/  BSSY.RECONVERGENT B0, `(.L_x_174) ;  /* 0x000006e000007945 */ /* 0x000fe20003800200 */
[----:B0-----:R-:W-:-:S11]  /*1a70*/  LOP3.LUT R128, R128, 0xffffffdf, RZ, 0xc0, !PT ;  /* 0xffffffdf80807812 */ /* 0x001fd600078ec0ff */
[----:B------:R-:W-:Y:S01]  /*1a80*/  @P1 LOP3.LUT R128, R128, 0x20, RZ, 0xfc, !PT ;  /* 0x0000002080801812 */ /* 0x000fe200078efcff */
[----:B------:R-:W-:Y:S06]  /*1a90*/  @!P1 BRA `(.L_x_175) ;  /* 0x0000000400a89947 */ /* 0x000fec0003800000 */
[----:B------:R-:W-:Y:S01]  /*1aa0*/  ISETP.NE.U32.AND P1, PT, RZ, UR10, PT ;  /* 0x0000000aff007c0c */ /* 0x000fe2000bf25070 */
[----:B------:R-:W0:Y:S03]  /*1ab0*/  LDC.64 R128, c[0x0][0x390] ;  /* 0x0000e400ff807b82 */ /* 0x000e260000000a00 */
[----:B------:R-:W-:-:S13]  /*1ac0*/  ISETP.NE.AND.EX P1, PT, RZ, UR11, PT, P1 ;  /* 0x0000000bff007c0c */ /* 0x000fda000bf25310 */
[----:B------:R-:W1:Y:S01]  /*1ad0*/  @P1 LDC.64 R224, c[0x0][0x3a0] ;  /* 0x0000e800ffe01b82 */ /* 0x000e620000000a00 */
[----:B0-----:R-:W-:-:S06]  /*1ae0*/  IMAD.WIDE.U32 R128, R223, 0x10, R128 ;  /* 0x00000010df807825 */ /* 0x001fcc00078e0080 */
[----:B------:R-:W5:Y:S01]  /*1af0*/  LDG.E.128 R128, desc[UR8][R128.64] ;  /* 0x0000000880807981 */ /* 0x000f62000c1e1d00 */
[----:B-1----:R-:W-:-:S05]  /*1b00*/  @P1 IMAD.WIDE.U32 R224, R223, 0x10, R224 ;  /* 0x00000010dfe01825 */ /* 0x002fca00078e00e0 */
[----:B------:R0:W5:Y:S01]  /*1b10*/  @P1 LDG.E.128 R40, desc[UR8][R224.64] ;  /* 0x00000008e0281981 */ /* 0x000162000c1e1d00 */
[----:B------:R-:W-:Y:S05]  /*1b20*/  @!P1 BRA `(.L_x_176) ;  /* 0x0000000000d49947 */ /* 0x000fea0003800000 */
[----:B-----5:R-:W-:Y:S02]  /*1b30*/  PRMT R10, R129, 0x7632, R10 ;  /* 0x00007632810a7816 */ /* 0x020fe4000000000a */
[----:B------:R-:W-:Y:S02]  /*1b40*/  PRMT R33, R41, 0x7632, R33 ;  /* 0x0000763229217816 */ /* 0x000fe40000000021 */
[----:B------:R-:W-:Y:S02]  /*1b50*/  SHF.L.U32 R10, R10, 0x10, RZ ;  /* 0x000000100a0a7819 */ /* 0x000fe400000006ff */
[----:B------:R-:W-:Y:S02]  /*1b60*/  SHF.L.U32 R35, R26, 0x10, RZ ;  /* 0x000000101a237819 */ /* 0x000fe400000006ff */
[----:B------:R-:W-:Y:S01]  /*1b70*/  SHF.L.U32 R37, R33, 0x10, RZ ;  /* 0x0000001021257819 */ /* 0x000fe200000006ff */
[----:B------:R-:W-:Y:S01]  /*1b80*/  FMUL.FTZ R10, R10, UR4 ;  /* 0x000000040a0a7c20 */ /* 0x000fe20008410000 */
[----:B------:R-:W-:-:S02]  /*1b90*/  SHF.L.U32 R33, R128, 0x10, RZ ;  /* 0x0000001080217819 */ /* 0x000fc400000006ff */
[----:B------:R-:W-:Y:S01]  /*1ba0*/  PRMT R128, R130, 0x7632, R128 ;  /* 0x0000763282807816 */ /* 0x000fe20000000080 */
[----:B------:R-:W-:Y:S01]  /*1bb0*/  FFMA.FTZ R10, R10, R35, R37 ;  /* 0x000000230a0a7223 */ /* 0x000fe20000010025 */
[----:B------:R-:W-:Y:S01]  /*1bc0*/  PRMT R35, R42, 0x7632, R35 ;  /* 0x000076322a237816 */ /* 0x000fe20000000023 */
[----:B------:R-:W-:Y:S01]  /*1bd0*/  FMUL.FTZ R33, R33, UR4 ;  /* 0x0000000421217c20 */ /* 0x000fe20008410000 */
[----:B------:R-:W-:Y:S01]  /*1be0*/  SHF.L.U32 R206, R104, 0x10, RZ ;  /* 0x0000001068ce7819 */ /* 0x000fe200000006ff */
[----:B------:R-:W-:Y:S01]  /*1bf0*/  IMAD.U32 R37, R128, 0x10000, RZ ;  /* 0x0001000080257824 */ /* 0x000fe200078e00ff */
[----:B0-----:R-:W-:Y:S02]  /*1c00*/  SHF.L.U32 R224, R40, 0x10, RZ ;  /* 0x0000001028e07819 */ /* 0x001fe400000006ff */
[----:B------:R-:W-:Y:S01]  /*1c10*/  SHF.L.U32 R248, R35, 0x10, RZ ;  /* 0x0000001023f87819 */ /* 0x000fe200000006ff */
[----:B------:R-:W-:Y:S01]  /*1c20*/  FMUL.FTZ R35, R37, UR4 ;  /* 0x0000000425237c20 */ /* 0x000fe20008410000 */
[----:B------:R-:W-:Y:S01]  /*1c30*/  SHF.L.U32 R226, R28, 0x10, RZ ;  /* 0x000000101ce27819 */ /* 0x000fe200000006ff */
[----:B------:R-:W-:Y:S01]  /*1c40*/  FFMA.FTZ R37, R33, R206, R224 ;  /* 0x000000ce21257223 */ /* 0x000fe200000100e0 */
[----:B------:R-:W-:Y:S01]  /*1c50*/  SHF.L.U32 R130, R130, 0x10, RZ ;  /* 0x0000001082827819 */ /* 0x000fe200000006ff */
[----:B------:R-:W-:Y:S01]  /*1c60*/  IMAD.U32 R33, R42, 0x10000, RZ ;  /* 0x000100002a217824 */ /* 0x000fe200078e00ff */
[----:B------:R-:W-:Y:S01]  /*1c70*/  PRMT R128, R131, 0x7632, R128 ;  /* 0x0000763283807816 */ /* 0x000fe20000000080 */
[----:B------:R-:W-:Y:S01]  /*1c80*/  FFMA.FTZ R206, R35, R226, R248 ;  /* 0x000000e223ce7223 */ /* 0x000fe200000100f8 */
[----:B------:R-:W-:Y:S01]  /*1c90*/  SHF.L.U32 R35, R106, 0x10, RZ ;  /* 0x000000106a237819 */ /* 0x000fe200000006ff */
[----:B------:R-:W-:Y:S01]  /*1ca0*/  FMUL.FTZ R130, R130, UR4 ;  /* 0x0000000482827c20 */ /* 0x000fe20008410000 */
[----:B------:R-:W-:-:S02]  /*1cb0*/  SHF.L.U32 R211, R128, 0x10, RZ ;  /* 0x0000001080d37819 */ /* 0x000fc400000006ff */
[----:B------:R-:W-:Y:S01]  /*1cc0*/  PRMT R128, R43, 0x7632, R128 ;  /* 0x000076322b807816 */ /* 0x000fe20000000080 */
[----:B------:R-:W-:Y:S01]  /*1cd0*/  FFMA.FTZ R35, R130, R35, R33 ;  /* 0x0000002382237223 */ /* 0x000fe20000010021 */
[----:B------:R-:W-:Y:S01]  /*1ce0*/  SHF.L.U32 R130, R32, 0x10, RZ ;  /* 0x0000001020827819 */ /* 0x000fe200000006ff */
[----:B------:R-:W-:Y:S01]  /*1cf0*/  FMUL.FTZ R211, R211, UR4 ;  /* 0x00000004d3d37c20 */ /* 0x000fe20008410000 */
[C---:B------:R-:W-:Y:S02]  /*1d00*/  SHF.L.U32 R224, R128.reuse, 0x10, RZ ;  /* 0x0000001080e07819 */ /* 0x040fe400000006ff */
[----:B------:R-:W-:Y:S02]  /*1d10*/  SHF.L.U32 R131, R131, 0x10, RZ ;  /* 0x0000001083837819 */ /* 0x000fe400000006ff */
[----:B------:R-:W-:Y:S01]  /*1d20*/  PRMT R128, R128, 0x7632, R128 ;  /* 0x0000763280807816 */ /* 0x000fe20000000080 */
[----:B------:R-:W-:Y:S01]  /*1d30*/  FFMA.FTZ R211, R211, R130, R224 ;  /* 0x00000082d3d37223 */ /* 0x000fe200000100e0 */
[----:B------:R-:W-:Y:S01]  /*1d40*/  SHF.L.U32 R226, R107, 0x10, RZ ;  /* 0x000000106be27819 */ /* 0x000fe200000006ff */
[----:B------:R-:W-:-:S02]  /*1d50*/  IMAD.U32 R130, R43, 0x10000, RZ ;  /* 0x000100002b827824 */ /* 0x000fc400078e00ff */
[----:B------:R-:W-:Y:S01]  /*1d60*/  FMUL.FTZ R131, R131, UR4 ;  /* 0x0000000483837c20 */ /* 0x000fe20008410000 */
[----:B------:R-:W-:Y:S02]  /*1d70*/  SHF.L.U32 R129, R129, 0x10, RZ ;  /* 0x0000001081817819 */ /* 0x000fe400000006ff */
[----:B------:R-:W-:Y:S01]  /*1d80*/  PRMT R33, R40, 0x7632, R33 ;  /* 0x0000763228217816 */ /* 0x000fe20000000021 */
[----:B------:R-:W-:Y:S01]  /*1d90*/  FFMA.FTZ R226, R131, R226, R130 ;  /* 0x000000e283e27223 */ /* 0x000fe20000010082 */
[----:B------:R-:W-:Y:S02]  /*1da0*/  SHF.L.U32 R128, R128, 0x10, RZ ;  /* 0x0000001080807819 */ /* 0x000fe400000006ff */
[----:B------:R-:W-:Y:S02]  /*1db0*/  SHF.L.U32 R130, R105, 0x10, RZ ;  /* 0x0000001069827819 */ /* 0x000fe400000006ff */
[----:B------:R-:W-:Y:S01]  /*1dc0*/  SHF.L.U32 R131, R33, 0x10, RZ ;  /* 0x0000001021837819 */ /* 0x000fe200000006ff */
[----:B------:R-:W-:Y:S01]  /*1dd0*/  FMUL.FTZ R33, R129, UR4 ;  /* 0x0000000481217c20 */ /* 0x000fe20008410000 */
[----:B------:R-:W-:Y:S01]  /*1de0*/  SHF.L.U32 R224, R41, 0x10, RZ ;  /* 0x0000001029e07819 */ /* 0x000fe200000006ff */
[----:B------:R-:W-:Y:S01]  /*1df0*/  FMUL.FTZ R128, R128, UR4 ;  /* 0x0000000480807c20 */ /* 0x000fe20008410000 */
[----:B------:R-:W-:-:S03]  /*1e00*/  IMAD.U32 R129, R24, 0x10000, RZ ;  /* 0x0001000018817824 */ /* 0x000fc600078e00ff */
[----:B------:R-:W-:Y:S01]  /*1e10*/  FFMA.FTZ R33, R33, R130, R224 ;  /* 0x0000008221217223 */ /* 0x000fe200000100e0 */
[----:B------:R-:W-:Y:S01]  /*1e20*/  FFMA.FTZ R224, R128, R129, R131 ;  /* 0x0000008180e07223 */ /* 0x000fe20000010083 */
[----:B------:R-:W-:Y:S02]  /*1e30*/  F2FP.BF16.F32.PACK_AB R131, R211, R226 ;  /* 0x000000e2d383723e */ /* 0x000fe400000010ff */
[----:B------:R-:W-:Y:S02]  /*1e40*/  F2FP.BF16.F32.PACK_AB R130, R206, R35 ;  /* 0x00000023ce82723e */ /* 0x000fe400000010ff */
[----:B------:R-:W-:Y:S02]  /*1e50*/  F2FP.BF16.F32.PACK_AB R129, R10, R33 ;  /* 0x000000210a81723e */ /* 0x000fe400000010ff */
[----:B------:R-:W-:Y:S01]  /*1e60*/  F2FP.BF16.F32.PACK_AB R128, R224, R37 ;  /* 0x00000025e080723e */ /* 0x000fe200000010ff */
[----:B------:R-:W-:Y:S06]  /*1e70*/  BRA `(.L_x_177) ;  /* 0x0000000000a07947 */ /* 0x000fec0003800000 */
.L_x_176:
[----:B-----5:R-:W-:Y:S01]  /*1e80*/  SHF.L.U32 R10, R128, 0x10, RZ ;  /* 0x00000010800a7819 */ /* 0x020fe200000006ff */
[----:B0-----:R-:W-:Y:S01]  /*1e90*/  IMAD.U32 R224, R106, 0x10000, RZ ;  /* 0x000100006ae07824 */ /* 0x001fe200078e00ff */
[----:B------:R-:W-:Y:S02]  /*1ea0*/  SHF.L.U32 R37, R104, 0x10, RZ ;  /* 0x0000001068257819 */ /* 0x000fe400000006ff */
[C---:B------:R-:W-:Y:S01]  /*1eb0*/  SHF.L.U32 R33, R129.reuse, 0x10, RZ ;  /* 0x0000001081217819 */ /* 0x040fe200000006ff */
[----:B------:R-:W-:Y:S01]  /*1ec0*/  FMUL.FTZ R10, R10, UR4 ;  /* 0x000000040a0a7c20 */ /* 0x000fe20008410000 */
[----:B------:R-:W-:Y:S02]  /*1ed0*/  PRMT R129, R129, 0x7632, R129 ;  /* 0x0000763281817816 */ /* 0x000fe40000000081 */
[----:B------:R-:W-:Y:S01]  /*1ee0*/  SHF.L.U32 R35, R130, 0x10, RZ ;  /* 0x0000001082237819 */ /* 0x000fe200000006ff */
[----:B------:R-:W-:Y:S01]  /*1ef0*/  FMUL.FTZ R37, R10, R37 ;  /* 0x000000250a257220 */ /* 0x000fe20000410000 */
[----:B------:R-:W-:Y:S01]  /*1f00*/  PRMT R10, R131, 0x7632, R10 ;  /* 0x00007632830a7816 */ /* 0x000fe2000000000a */
[----:B------:R-:W-:Y:S01]  /*1f10*/  FMUL.FTZ R33, R33, UR4 ;  /* 0x0000000421217c20 */ /* 0x000fe20008410000 */
[----:B------:R-:W-:Y:S01]  /*1f20*/  SHF.L.U32 R131, R131, 0x10, RZ ;  /* 0x0000001083837819 */ /* 0x000fe200000006ff */
[----:B------:R-:W-:Y:S01]  /*1f30*/  FMUL.FTZ R35, R35, UR4 ;  /* 0x0000000423237c20 */ /* 0x000fe20008410000 */
[----:B------:R-:W-:-:S02]  /*1f40*/  SHF.L.U32 R10, R10, 0x10, RZ ;  /* 0x000000100a0a7819 */ /* 0x000fc400000006ff */
[----:B------:R-:W-:Y:S01]  /*1f50*/  PRMT R128, R128, 0x7632, R128 ;  /* 0x0000763280807816 */ /* 0x000fe20000000080 */
[----:B------:R-:W-:Y:S01]  /*1f60*/  FMUL.FTZ R131, R131, UR4 ;  /* 0x0000000483837c20 */ /* 0x000fe20008410000 */
[----:B------:R-:W-:Y:S01]  /*1f70*/  PRMT R130, R130, 0x7632, R130 ;  /* 0x0000763282827816 */ /* 0x000fe20000000082 */
[----:B------:R-:W-:Y:S01]  /*1f80*/  FMUL.FTZ R10, R10, UR4 ;  /* 0x000000040a0a7c20 */ /* 0x000fe20008410000 */
        /* <DEDUP_REMOVED lines=16> */
[----:B------:R-:W-:Y:S01]  /*2090*/  FMUL.FTZ R10, R10, R131 ;  /* 0x000000830a0a7220 */ /* 0x000fe20000410000 */
[----:B------:R-:W-:Y:S01]  /*20a0*/  FMUL.FTZ R206, R130, R225 ;  /* 0x000000e182ce7220 */ /* 0x000fe20000410000 */
[----:B------:R-:W-:Y:S01]  /*20b0*/  F2FP.BF16.F32.PACK_AB R131, R211, R226 ;  /* 0x000000e2d383723e */ /* 0x000fe200000010ff */
[----:B------:R-:W-:-:S02]  /*20c0*/  FMUL.FTZ R224, R128, R129 ;  /* 0x0000008180e07220 */ /* 0x000fc40000410000 */
[----:B------:R-:W-:Y:S02]  /*20d0*/  F2FP.BF16.F32.PACK_AB R129, R10, R33 ;  /* 0x000000210a81723e */ /* 0x000fe400000010ff */
[----:B------:R-:W-:Y:S02]  /*20e0*/  F2FP.BF16.F32.PACK_AB R130, R206, R35 ;  /* 0x00000023ce82723e */ /* 0x000fe400000010ff */
[----:B------:R-:W-:-:S07]  /*20f0*/  F2FP.BF16.F32.PACK_AB R128, R224, R37 ;  /* 0x00000025e080723e */ /* 0x000fce00000010ff */
.L_x_177:
[----:B------:R-:W0:Y:S02]  /*2100*/  LDC.64 R248, c[0x0][0x3a8] ;  /* 0x0000ea00fff87b82 */ /* 0x000e240000000a00 */
[C---:B0-----:R-:W-:Y:S01]  /*2110*/  IMAD.WIDE.U32 R248, R223.reuse, 0x10, R248 ;  /* 0x00000010dff87825 */ /* 0x041fe200078e00f8 */
[----:B------:R-:W-:-:S04]  /*2120*/  IADD3 R223, PT, PT, R223, 0x80, RZ ;  /* 0x00000080dfdf7810 */ /* 0x000fc80007ffe0ff */
[----:B------:R0:W-:Y:S03]  /*2130*/  STG.E.128 desc[UR8][R248.64], R128 ;  /* 0x00000080f8007986 */ /* 0x0001e6000c101d08 */
.L_x_175:
[----:B------:R-:W-:Y:S05]  /*2140*/  BSYNC.RECONVERGENT B0 ;  /* 0x0000000000007941 */ /* 0x000fea0003800200 */
.L_x_174:
[----:B------:R-:W-:Y:S01]  /*2150*/  ISETP.GE.U32.AND P1, PT, R202, 0x180, PT ;  /* 0x00000180ca00780c */ /* 0x000fe20003f26070 */
[----:B------:R-:W-:-:S12]  /*2160*/  BSSY.RECONVERGENT B0, `(.L_x_178) ;  /* 0x000006c000007945 */ /* 0x000fd80003800200 */
[----:B------:R-:W-:Y:S05]  /*2170*/  @!P1 BRA `(.L_x_179) ;  /* 0x0000000400a89947 */ /* 0x000fea0003800000 */
[----:B------:R-:W-:Y:S01]  /*2180*/  ISETP.NE.U32.AND P2, PT, RZ, UR10, PT ;  /* 0x0000000aff007c0c */ /* 0x000fe2000bf45070 */
[----:B0-----:R-:W0:Y:S03]  /*2190*/  LDC.64 R128, c[0x0][0x390] ;  /* 0x0000e400ff807b82 */ /* 0x001e260000000a00 */
[----:B------:R-:W-:-:S13]  /*21a0*/  ISETP.NE.AND.EX P2, PT, RZ, UR11, PT, P2 ;  /* 0x0000000bff007c0c */ /* 0x000fda000bf45320 */
[----:B------:R-:W1:Y:S01]  /*21b0*/  @P2 LDC.64 R228, c[0x0][0x3a0] ;  /* 0x0000e800ffe42b82 */ /* 0x000e620000000a00 */
[----:B0-----:R-:W-:-:S06]  /*21c0*/  IMAD.WIDE.U32 R128, R223, 0x10, R128 ;  /* 0x00000010df807825 */ /* 0x001fcc00078e0080 */
[----:B------:R-:W5:Y:S01]  /*21d0*/  LDG.E.128 R128, desc[UR8][R128.64] ;  /* 0x0000000880807981 */ /* 0x000f62000c1e1d00 */
[----:B-1----:R-:W-:-:S05]  /*21e0*/  @P2 IMAD.WIDE.U32 R228, R223, 0x10, R228 ;  /* 0x00000010dfe42825 */ /* 0x002fca00078e00e4 */
[----:B------:R0:W5:Y:S01]  /*21f0*/  @P2 LDG.E.128 R40, desc[UR8][R228.64] ;  /* 0x00000008e4282981 */ /* 0x000162000c1e1d00 */
[----:B------:R-:W-:Y:S05]  /*2200*/  @!P2 BRA `(.L_x_180) ;  /* 0x0000000000d4a947 */ /* 0x000fea0003800000 */
[----:B-----5:R-:W-:Y:S01]  /*2210*/  PRMT R8, R129, 0x7632, R8 ;  /* 0x0000763281087816 */ /* 0x020fe20000000008 */
[----:B------:R-:W-:Y:S01]  /*2220*/  IMAD.U32 R248, R40, 0x10000, RZ ;  /* 0x0001000028f87824 */ /* 0x000fe200078e00ff */
[----:B------:R-:W-:Y:S01]  /*2230*/  PRMT R27, R41, 0x7632, R27 ;  /* 0x00007632291b7816 */ /* 0x000fe2000000001b */
[----:B------:R-:W-:Y:S01]  /*2240*/  IMAD.U32 R129, R129, 0x10000, RZ ;  /* 0x0001000081817824 */ /* 0x000fe200078e00ff */
[----:B------:R-:W-:Y:S01]  /*2250*/  SHF.L.U32 R29, R36, 0x10, RZ ;  /* 0x00000010241d7819 */ /* 0x000fe200000006ff */
[----:B------:R-:W-:Y:S01]  /*2260*/  IMAD.U32 R8, R8, 0x10000, RZ ;  /* 0x0001000008087824 */ /* 0x000fe200078e00ff */
[----:B------:R-:W-:Y:S02]  /*2270*/  SHF.L.U32 R31, R27, 0x10, RZ ;  /* 0x000000101b1f7819 */ /* 0x000fe400000006ff */
[----:B------:R-:W-:Y:S01]  /*2280*/  SHF.L.U32 R27, R128, 0x10, RZ ;  /* 0x00000010801b7819 */ /* 0x000fe200000006ff */
[----:B------:R-:W-:Y:S01]  /*2290*/  FMUL.FTZ R8, R8, UR4 ;  /* 0x0000000408087c20 */ /* 0x000fe20008410000 */
[----:B------:R-:W-:-:S02]  /*22a0*/  PRMT R128, R130, 0x7632, R128 ;  /* 0x0000763282807816 */ /* 0x000fc40000000080 */
[----:B------:R-:W-:Y:S01]  /*22b0*/  SHF.L.U32 R208, R92, 0x10, RZ ;  /* 0x000000105cd07819 */ /* 0x000fe200000006ff */
[----:B------:R-:W-:Y:S01]  /*22c0*/  FFMA.FTZ R8, R8, R29, R31 ;  /* 0x0000001d08087223 */ /* 0x000fe2000001001f */
[----:B------:R-:W-:Y:S01]  /*22d0*/  PRMT R29, R42, 0x7632, R29 ;  /* 0x000076322a1d7816 */ /* 0x000fe2000000001d */
[----:B------:R-:W-:Y:S01]  /*22e0*/  FMUL.FTZ R27, R27, UR4 ;  /* 0x000000041b1b7c20 */ /* 0x000fe20008410000 */
[----:B------:R-:W-:Y:S02]  /*22f0*/  SHF.L.U32 R31, R128, 0x10, RZ ;  /* 0x00000010801f7819 */ /* 0x000fe400000006ff */
[----:B------:R-:W-:Y:S02]  /*2300*/  SHF.L.U32 R230, R29, 0x10, RZ ;  /* 0x000000101de67819 */ /* 0x000fe400000006ff */
[----:B0-----:R-:W-:Y:S01]  /*2310*/  SHF.L.U32 R228, R38, 0x10, RZ ;  /* 0x0000001026e47819 */ /* 0x001fe200000006ff */
[----:B------:R-:W-:Y:S01]  /*2320*/  FMUL.FTZ R29, R31, UR4 ;  /* 0x000000041f1d7c20 */ /* 0x000fe20008410000 */
[----:B------:R-:W-:Y:S01]  /*2330*/  FFMA.FTZ R31, R27, R208, R248 ;  /* 0x000000d01b1f7223 */ /* 0x000fe200000100f8 */
[----:B------:R-:W-:-:S02]  /*2340*/  SHF.L.U32 R130, R130, 0x10, RZ ;  /* 0x0000001082827819 */ /* 0x000fc400000006ff */
[----:B------:R-:W-:Y:S01]  /*2350*/  PRMT R27, R131, 0x7632, R27 ;  /* 0x00007632831b7816 */ /* 0x000fe2000000001b */
[----:B------:R-:W-:Y:S01]  /*2360*/  FFMA.FTZ R208, R29, R228, R230 ;  /* 0x000000e41dd07223 */ /* 0x000fe200000100e6 */
[----:B------:R-:W-:Y:S01]  /*2370*/  SHF.L.U32 R29, R94, 0x10, RZ ;  /* 0x000000105e1d7819 */ /* 0x000fe200000006ff */
[----:B------:R-:W-:Y:S01]  /*2380*/  FMUL.FTZ R130, R130, UR4 ;  /* 0x0000000482827c20 */ /* 0x000fe20008410000 */
[----:B------:R-:W-:Y:S01]  /*2390*/  SHF.L.U32 R225, R42, 0x10, RZ ;  /* 0x000000102ae17819 */ /* 0x000fe200000006ff */
[----:B------:R-:W-:Y:S01]  /*23a0*/  IMAD.U32 R213, R27, 0x10000, RZ ;  /* 0x000100001bd57824 */ /* 0x000fe200078e00ff */
[----:B------:R-:W-:Y:S02]  /*23b0*/  PRMT R27, R43, 0x7632, R27 ;  /* 0x000076322b1b7816 */ /* 0x000fe4000000001b */
[----:B------:R-:W-:Y:S01]  /*23c0*/  SHF.L.U32 R131, R131, 0x10, RZ ;  /* 0x0000001083837819 */ /* 0x000fe200000006ff */
[----:B------:R-:W-:Y:S01]  /*23d0*/  FFMA.FTZ R29, R130, R29, R225 ;  /* 0x0000001d821d7223 */ /* 0x000fe200000100e1 */
[----:B------:R-:W-:Y:S01]  /*23e0*/  SHF.L.U32 R130, R132, 0x10, RZ ;  /* 0x0000001084827819 */ /* 0x000fe200000006ff */
[----:B------:R-:W-:Y:S01]  /*23f0*/  FMUL.FTZ R213, R213, UR4 ;  /* 0x00000004d5d57c20 */ /* 0x000fe20008410000 */
[----:B------:R-:W-:Y:S01]  /*2400*/  SHF.L.U32 R228, R27, 0x10, RZ ;  /* 0x000000101be47819 */ /* 0x000fe200000006ff */
[----:B------:R-:W-:Y:S01]  /*2410*/  FMUL.FTZ R131, R131, UR4 ;  /* 0x0000000483837c20 */ /* 0x000fe20008410000 */
[----:B------:R-:W-:-:S02]  /*2420*/  PRMT R128, R128, 0x7632, R128 ;  /* 0x0000763280807816 */ /* 0x000fc40000000080 */
[----:B------:R-:W-:Y:S01]  /*2430*/  SHF.L.U32 R230, R95, 0x10, RZ ;  /* 0x000000105fe67819 */ /* 0x000fe200000006ff */
[----:B------:R-:W-:Y:S01]  /*2440*/  FFMA.FTZ R213, R213, R130, R228 ;  /* 0x00000082d5d57223 */ /* 0x000fe200000100e4 */
[----:B------:R-:W-:Y:S02]  /*2450*/  SHF.L.U32 R130, R43, 0x10, RZ ;  /* 0x000000102b827819 */ /* 0x000fe400000006ff */
[----:B------:R-:W-:Y:S02]  /*2460*/  PRMT R27, R40, 0x7632, R27 ;  /* 0x00007632281b7816 */ /* 0x000fe4000000001b */
[----:B------:R-:W-:Y:S01]  /*2470*/  SHF.L.U32 R128, R128, 0x10, RZ ;  /* 0x0000001080807819 */ /* 0x000fe200000006ff */
[----:B------:R-:W-:Y:S01]  /*2480*/  FFMA.FTZ R230, R131, R230, R130 ;  /* 0x000000e683e67223 */ /* 0x000fe20000010082 */
[----:B------:R-:W-:Y:S01]  /*2490*/  SHF.L.U32 R131, R27, 0x10, RZ ;  /* 0x000000101b837819 */ /* 0x000fe200000006ff */
[----:B------:R-:W-:Y:S01]  /*24a0*/  FMUL.FTZ R27, R129, UR4 ;  /* 0x00000004811b7c20 */ /* 0x000fe20008410000 */
[----:B------:R-:W-:Y:S01]  /*24b0*/  SHF.L.U32 R130, R93, 0x10, RZ ;  /* 0x000000105d827819 */ /* 0x000fe200000006ff */
[----:B------:R-:W-:Y:S01]  /*24c0*/  FMUL.FTZ R128, R128, UR4 ;  /* 0x0000000480807c20 */ /* 0x000fe20008410000 */
[----:B------:R-:W-:-:S02]  /*24d0*/  SHF.L.U32 R228, R41, 0x10, RZ ;  /* 0x0000001029e47819 */ /* 0x000fc400000006ff */
        /* <DEDUP_REMOVED lines=8> */
.L_x_180:
[----:B-----5:R-:W-:Y:S01]  /*2560*/  IMAD.U32 R8, R128, 0x10000, RZ ;  /* 0x0001000080087824 */ /* 0x020fe200078e00ff */
[----:B------:R-:W-:Y:S02]  /*2570*/  SHF.L.U32 R31, R92, 0x10, RZ ;  /* 0x000000105c1f7819 */ /* 0x000fe400000006ff */
[C---:B------:R-:W-:Y:S01]  /*2580*/  SHF.L.U32 R27, R129.reuse, 0x10, RZ ;  /* 0x00000010811b7819 */ /* 0x040fe200000006ff */
[----:B------:R-:W-:Y:S01]  /*2590*/  FMUL.FTZ R8, R8, UR4 ;  /* 0x0000000408087c20 */ /* 0x000fe20008410000 */
[----:B------:R-:W-:Y:S02]  /*25a0*/  PRMT R129, R129, 0x7632, R129 ;  /* 0x0000763281817816 */ /* 0x000fe40000000081 */
[----:B------:R-:W-:Y:S01]  /*25b0*/  SHF.L.U32 R29, R130, 0x10, RZ ;  /* 0x00000010821d7819 */ /* 0x000fe200000006ff */
[----:B------:R-:W-:Y:S01]  /*25c0*/  FMUL.FTZ R31, R8, R31 ;  /* 0x0000001f081f7220 */ /* 0x000fe20000410000 */
[C---:B------:R-:W-:Y:S01]  /*25d0*/  PRMT R8, R131.reuse, 0x7632, R8 ;  /* 0x0000763283087816 */ /* 0x040fe20000000008 */
[----:B------:R-:W-:Y:S01]  /*25e0*/  IMAD.U32 R131, R131, 0x10000, RZ ;  /* 0x0001000083837824 */ /* 0x000fe200078e00ff */
[----:B------:R-:W-:Y:S01]  /*25f0*/  PRMT R128, R128, 0x7632, R128 ;  /* 0x0000763280807816 */ /* 0x000fe20000000080 */
[----:B------:R-:W-:Y:S01]  /*2600*/  FMUL.FTZ R27, R27, UR4 ;  /* 0x000000041b1b7c20 */ /* 0x000fe20008410000 */
[----:B------:R-:W-:Y:S01]  /*2610*/  SHF.L.U32 R8, R8, 0x10, RZ ;  /* 0x0000001008087819 */ /* 0x000fe200000006ff */
[----:B------:R-:W-:Y:S01]  /*2620*/  FMUL.FTZ R131, R131, UR4 ;  /* 0x0000000483837c20 */ /* 0x000fe20008410000 */
[----:B------:R-:W-:Y:S01]  /*2630*/  PRMT R130, R130, 0x7632, R130 ;  /* 0x0000763282827816 */ /* 0x000fe20000000082 */
[----:B------:R-:W-:Y:S01]  /*2640*/  FMUL.FTZ R29, R29, UR4 ;  /* 0x000000041d1d7c20 */ /* 0x000fe20008410000 */
[----:B------:R-:W-:Y:S01]  /*2650*/  SHF.L.U32 R213, R132, 0x10, RZ ;  /* 0x0000001084d57819 */ /* 0x000fe200000006ff */
[----:B------:R-:W-:Y:S01]  /*2660*/  FMUL.FTZ R8, R8, UR4 ;  /* 0x0000000408087c20 */ /* 0x000fe20008410000 */
[----:B------:R-:W-:-:S02]  /*2670*/  SHF.L.U32 R129, R129, 0x10, RZ ;  /* 0x0000001081817819 */ /* 0x000fc400000006ff */
[----:B------:R-:W-:Y:S01]  /*2680*/  SHF.L.U32 R230, R95, 0x10, RZ ;  /* 0x000000105fe67819 */ /* 0x000fe200000006ff */
[----:B------:R-:W-:Y:S01]  /*2690*/  FMUL.FTZ R213, R8, R213 ;  /* 0x000000d508d57220 */ /* 0x000fe20000410000 */
[----:B------:R-:W-:Y:S01]  /*26a0*/  SHF.L.U32 R130, R130, 0x10, RZ ;  /* 0x0000001082827819 */ /* 0x000fe200000006ff */
[----:B------:R-:W-:Y:S01]  /*26b0*/  FMUL.FTZ R8, R129, UR4 ;  /* 0x0000000481087c20 */ /* 0x000fe20008410000 */
[----:B------:R-:W-:Y:S01]  /*26c0*/  SHF.L.U32 R128, R128, 0x10, RZ ;  /* 0x0000001080807819 */ /* 0x000fe200000006ff */
[----:B------:R-:W-:Y:S01]  /*26d0*/  FMUL.FTZ R230, R131, R230 ;  /* 0x000000e683e67220 */ /* 0x000fe20000410000 */
[----:B------:R-:W-:Y:S01]  /*26e0*/  SHF.L.U32 R208, R93, 0x10, RZ ;  /* 0x000000105dd07819 */ /* 0x000fe200000006ff */
[----:B------:R-:W-:Y:S01]  /*26f0*/  IMAD.U32 R131, R36, 0x10000, RZ ;  /* 0x0001000024837824 */ /* 0x000fe200078e00ff */
[----:B0-----:R-:W-:Y:S01]  /*2700*/  SHF.L.U32 R228, R94, 0x10, RZ ;  /* 0x000000105ee47819 */ /* 0x001fe200000006ff */
[----:B------:R-:W-:Y:S01]  /*2710*/  FMUL.FTZ R130, R130, UR4 ;  /* 0x0000000482827c20 */ /* 0x000fe20008410000 */
[----:B------:R-:W-:Y:S01]  /*2720*/  SHF.L.U32 R225, R38, 0x10, RZ ;  /* 0x0000001026e17819 */ /* 0x000fe200000006ff */
[----:B------:R-:W-:Y:S01]  /*2730*/  FMUL.FTZ R128, R128, UR4 ;  /* 0x0000000480807c20 */ /* 0x000fe20008410000 */
[----:B------:R-:W-:Y:S01]  /*2740*/  SHF.L.U32 R129, R34, 0x10, RZ ;  /* 0x0000001022817819 */ /* 0x000fe200000006ff */
[----:B------:R-:W-:Y:S01]  /*2750*/  FMUL.FTZ R27, R27, R208 ;  /* 0x000000d01b1b7220 */ /* 0x000fe20000410000 */
[----:B------:R-:W-:Y:S01]  /*2760*/  FMUL.FTZ R29, R29, R228 ;  /* 0x000000e41d1d7220 */ /* 0x000fe20000410000 */
[----:B------:R-:W-:Y:S01]  /*2770*/  FMUL.FTZ R208, R130, R225 ;  /* 0x000000e182d07220 */ /* 0x000fe20000410000 */
[----:B------:R-:W-:Y:S01]  /*2780*/  FMUL.FTZ R8, R8, R131 ;  /* 0x0000008308087220 */ /* 0x000fe20000410000 */
[----:B------:R-:W-:Y:S01]  /*2790*/  FMUL.FTZ R228, R128, R129 ;  /* 0x0000008180e47220 */ /* 0x000fe20000410000 */
[----:B------:R-:W-:-:S02]  /*27a0*/  F2FP.BF16.F32.PACK_AB R131, R213, R230 ;  /* 0x000000e6d583723e */ /* 0x000fc400000010ff */
[----:B------:R-:W-:Y:S02]  /*27b0*/  F2FP.BF16.F32.PACK_AB R130, R208, R29 ;  /* 0x0000001dd082723e */ /* 0x000fe400000010ff */
[----:B------:R-:W-:Y:S02]  /*27c0*/  F2FP.BF16.F32.PACK_AB R129, R8, R27 ;  /* 0x0000001b0881723e */ /* 0x000fe400000010ff */
[----:B------:R-:W-:-:S07]  /*27d0*/  F2FP.BF16.F32.PACK_AB R128, R228, R31 ;  /* 0x0000001fe480723e */ /* 0x000fce00000010ff */
.L_x_181:
[----:B------:R-:W0:Y:S02]  /*27e0*/  LDC.64 R248, c[0x0][0x3a8] ;  /* 0x0000ea00fff87b82 */ /* 0x000e240000000a00 */
[C---:B0-----:R-:W-:Y:S01]  /*27f0*/  IMAD.WIDE.U32 R248, R223.reuse, 0x10, R248 ;  /* 0x00000010dff87825 */ /* 0x041fe200078e00f8 */
[----:B------:R-:W-:-:S04]  /*2800*/  IADD3 R223, PT, PT, R223, 0x80, RZ ;  /* 0x00000080dfdf7810 */ /* 0x000fc80007ffe0ff */
[----:B------:R1:W-:Y:S03]  /*2810*/  STG.E.128 desc[UR8][R248.64], R128 ;  /* 0x00000080f8007986 */ /* 0x0003e6000c101d08 */
.L_x_179:
[----:B------:R-:W-:Y:S05]  /*2820*/  BSYNC.RECONVERGENT B0 ;  /* 0x0000000000007941 */ /* 0x000fea0003800200 */
.L_x_178:
[----:B------:R-:W-:Y:S01]  /*2830*/  ISETP.GE.U32.AND P2, PT, R202, 0x200, PT ;  /* 0x00000200ca00780c */ /* 0x000fe20003f46070 */
[----:B------:R-:W-:-:S12]  /*2840*/  BSSY.RECONVERGENT B0, `(.L_x_182) ;  /* 0x000006c000007945 */ /* 0x000fd80003800200 */
[----:B------:R-:W-:Y:S05]  /*2850*/  @!P2 BRA `(.L_x_183) ;  /* 0x0000000400a8a947 */ /* 0x000fea0003800000 */
[----:B------:R-:W-:Y:S01]  /*2860*/  ISETP.NE.U32.AND P3, PT, RZ, UR10, PT ;  /* 0x0000000aff007c0c */ /* 0x000fe2000bf65070 */
[----:B01----:R-:W0:Y:S03]  /*2870*/  LDC.64 R128, c[0x0][0x390] ;  /* 0x0000e400ff807b82 */ /* 0x003e260000000a00 */
        /* <DEDUP_REMOVED lines=9> */
[----:B------:R-:W-:Y:S02]  /*2910*/  PRMT R21, R41, 0x7632, R21 ;  /* 0x0000763229157816 */ /* 0x000fe40000000015 */
[----:B------:R-:W-:Y:S02]  /*2920*/  SHF.L.U32 R6, R6, 0x10, RZ ;  /* 0x0000001006067819 */ /* 0x000fe400000006ff */
        /* <DEDUP_REMOVED lines=9> */
[----:B------:R-:W-:Y:S01]  /*29c0*/  SHF.L.U32 R248, R40, 0x10, RZ ;  /* 0x0000001028f87819 */ /* 0x000fe200000006ff */
[----:B------:R-:W-:Y:S01]  /*29d0*/  IMAD.U32 R234, R23, 0x10000, RZ ;  /* 0x0001000017ea7824 */ /* 0x000fe200078e00ff */
[----:B0-----:R-:W-:Y:S01]  /*29e0*/  SHF.L.U32 R232, R135, 0x10, RZ ;  /* 0x0000001087e87819 */ /* 0x001fe200000006ff */
[----:B------:R-:W-:Y:S01]  /*29f0*/  FMUL.FTZ R23, R25, UR4 ;  /* 0x0000000419177c20 */ /* 0x000fe20008410000 */
[----:B------:R-:W-:Y:S01]  /*2a00*/  SHF.L.U32 R130, R130, 0x10, RZ ;  /* 0x0000001082827819 */ /* 0x000fe200000006ff */
[----:B------:R-:W-:Y:S01]  /*2a10*/  FFMA.FTZ R25, R21, R210, R248 ;  /* 0x000000d215197223 */ /* 0x000fe200000100f8 */
[----:B------:R-:W-:Y:S01]  /*2a20*/  PRMT R21, R131, 0x7632, R21 ;  /* 0x0000763283157816 */ /* 0x000fe20000000015 */
[----:B------:R-:W-:Y:S01]  /*2a30*/  FFMA.FTZ R210, R23, R232, R234 ;  /* 0x000000e817d27223 */ /* 0x000fe200000100ea */
[----:B------:R-:W-:Y:S01]  /*2a40*/  SHF.L.U32 R23, R82, 0x10, RZ ;  /* 0x0000001052177819 */ /* 0x000fe200000006ff */
[----:B------:R-:W-:Y:S01]  /*2a50*/  FMUL.FTZ R130, R130, UR4 ;  /* 0x0000000482827c20 */ /* 0x000fe20008410000 */
[----:B------:R-:W-:-:S02]  /*2a60*/  SHF.L.U32 R225, R42, 0x10, RZ ;  /* 0x000000102ae17819 */ /* 0x000fc400000006ff */
[----:B------:R-:W-:Y:S02]  /*2a70*/  SHF.L.U32 R215, R21, 0x10, RZ ;  /* 0x0000001015d77819 */ /* 0x000fe400000006ff */
[----:B------:R-:W-:Y:S01]  /*2a80*/  PRMT R21, R43, 0x7632, R21 ;  /* 0x000076322b157816 */ /* 0x000fe20000000015 */
[----:B------:R-:W-:Y:S01]  /*2a90*/  FFMA.FTZ R23, R130, R23, R225 ;  /* 0x0000001782177223 */ /* 0x000fe200000100e1 */
[----:B------:R-:W-:Y:S02]  /*2aa0*/  IMAD.U32 R130, R136, 0x10000, RZ ;  /* 0x0001000088827824 */ /* 0x000fe400078e00ff */
[----:B------:R-:W-:Y:S01]  /*2ab0*/  FMUL.FTZ R215, R215, UR4 ;  /* 0x00000004d7d77c20 */ /* 0x000fe20008410000 */
[----:B------:R-:W-:Y:S02]  /*2ac0*/  SHF.L.U32 R232, R21, 0x10, RZ ;  /* 0x0000001015e87819 */ /* 0x000fe400000006ff */
[----:B------:R-:W-:Y:S02]  /*2ad0*/  SHF.L.U32 R131, R131, 0x10, RZ ;  /* 0x0000001083837819 */ /* 0x000fe400000006ff */
[----:B------:R-:W-:Y:S01]  /*2ae0*/  PRMT R128, R128, 0x7632, R128 ;  /* 0x0000763280807816 */ /* 0x000fe20000000080 */
[----:B------:R-:W-:Y:S01]  /*2af0*/  FFMA.FTZ R215, R215, R130, R232 ;  /* 0x00000082d7d77223 */ /* 0x000fe200000100e8 */
        /* <DEDUP_REMOVED lines=9> */
[----:B------:R-:W-:Y:S01]  /*2b90*/  SHF.L.U32 R131, R21, 0x10, RZ ;  /* 0x0000001015837819 */ /* 0x000fe200000006ff */
[----:B------:R-:W-:Y:S01]  /*2ba0*/  FMUL.FTZ R21, R129, UR4 ;  /* 0x0000000481157c20 */ /* 0x000fe20008410000 */
[----:B------:R-:W-:Y:S02]  /*2bb0*/  SHF.L.U32 R232, R41, 0x10, RZ ;  /* 0x0000001029e87819 */ /* 0x000fe400000006ff */
        /* <DEDUP_REMOVED lines=8> */
.L_x_184:
[----:B-----5:R-:W-:Y:S01]  /*2c40*/  SHF.L.U32 R6, R128, 0x10, RZ ;  /* 0x0000001080067819 */ /* 0x020fe200000006ff */
[----:B------:R-:W-:Y:S01]  /*2c50*/  IMAD.U32 R25, R80, 0x10000, RZ ;  /* 0x0001000050197824 */ /* 0x000fe200078e00ff */
[C---:B------:R-:W-:Y:S02]  /*2c60*/  SHF.L.U32 R21, R129.reuse, 0x10, RZ ;  /* 0x0000001081157819 */ /* 0x040fe400000006ff */
[----:B------:R-:W-:Y:S01]  /*2c70*/  PRMT R129, R129, 0x7632, R129 ;  /* 0x0000763281817816 */ /* 0x000fe20000000081 */
[----:B------:R-:W-:Y:S01]  /*2c80*/  FMUL.FTZ R6, R6, UR4 ;  /* 0x0000000406067c20 */ /* 0x000fe20008410000 */
[----:B------:R-:W-:Y:S01]  /*2c90*/  SHF.L.U32 R23, R130, 0x10, RZ ;  /* 0x0000001082177819 */ /* 0x000fe200000006ff */
[----:B------:R-:W-:Y:S01]  /*2ca0*/  FMUL.FTZ R21, R21, UR4 ;  /* 0x0000000415157c20 */ /* 0x000fe20008410000 */
[----:B------:R-:W-:Y:S01]  /*2cb0*/  PRMT R128, R128, 0x7632, R128 ;  /* 0x0000763280807816 */ /* 0x000fe20000000080 */
[----:B------:R-:W-:Y:S01]  /*2cc0*/  FMUL.FTZ R25, R6, R25 ;  /* 0x0000001906197220 */ /* 0x000fe20000410000 */
[----:B------:R-:W-:Y:S01]  /*2cd0*/  PRMT R6, R131, 0x7632, R6 ;  /* 0x0000763283067816 */ /* 0x000fe20000000006 */
[----:B------:R-:W-:Y:S01]  /*2ce0*/  FMUL.FTZ R23, R23, UR4 ;  /* 0x0000000417177c20 */ /* 0x000fe20008410000 */
[----:B------:R-:W-:Y:S01]  /*2cf0*/  SHF.L.U32 R131, R131, 0x10, RZ ;  /* 0x0000001083837819 */ /* 0x000fe200000006ff */
[----:B------:R-:W-:Y:S01]  /*2d00*/  IMAD.U32 R128, R128, 0x10000, RZ ;  /* 0x0001000080807824 */ /* 0x000fe200078e00ff */
[----:B------:R-:W-:Y:S01]  /*2d10*/  PRMT R130, R130, 0x7632, R130 ;  /* 0x0000763282827816 */ /* 0x000fe20000000082 */
        /* <DEDUP_REMOVED lines=11> */
[----:B0-----:R-:W-:Y:S01]  /*2dd0*/  SHF.L.U32 R232, R82, 0x10, RZ ;  /* 0x0000001052e87819 */ /* 0x001fe200000006ff */
[----:B------:R-:W-:Y:S01]  /*2de0*/  FMUL.FTZ R6, R129, UR4 ;  /* 0x0000000481067c20 */ /* 0x000fe20008410000 */
[----:B------:R-:W-:Y:S01]  /*2df0*/  SHF.L.U32 R131, R134, 0x10, RZ ;  /* 0x0000001086837819 */ /* 0x000fe200000006ff */
[----:B------:R-:W-:Y:S01]  /*2e00*/  FMUL.FTZ R130, R130, UR4 ;  /* 0x0000000482827c20 */ /* 0x000fe20008410000 */
[----:B------:R-:W-:Y:S01]  /*2e10*/  SHF.L.U32 R225, R135, 0x10, RZ ;  /* 0x0000001087e17819 */ /* 0x000fe200000006ff */
[----:B------:R-:W-:Y:S01]  /*2e20*/  FMUL.FTZ R21, R21, R210 ;  /* 0x000000d215157220 */ /* 0x000fe20000410000 */
        /* <DEDUP_REMOVED lines=9> */
.L_x_185:
[----:B------:R-:W0:Y:S02]  /*2ec0*/  LDC.64 R248, c[0x0][0x3a8] ;  /* 0x0000ea00fff87b82 */ /* 0x000e240000000a00 */
[C---:B0-----:R-:W-:Y:S01]  /*2ed0*/  IMAD.WIDE.U32 R248, R223.reuse, 0x10, R248 ;  /* 0x00000010dff87825 */ /* 0x041fe200078e00f8 */
[----:B------:R-:W-:-:S04]  /*2ee0*/  IADD3 R223, PT, PT, R223, 0x80, RZ ;  /* 0x00000080dfdf7810 */ /* 0x000fc80007ffe0ff */
[----:B------:R2:W-:Y:S03]  /*2ef0*/  STG.E.128 desc[UR8][R248.64], R128 ;  /* 0x00000080f8007986 */ /* 0x0005e6000c101d08 */
.L_x_183:
[----:B------:R-:W-:Y:S05]  /*2f00*/  BSYNC.RECONVERGENT B0 ;  /* 0x0000000000007941 */ /* 0x000fea0003800200 */
.L_x_182:
[----:B------:R-:W-:Y:S01]  /*2f10*/  ISETP.GE.U32.AND P3, PT, R202, 0x280, PT ;  /* 0x00000280ca00780c */ /* 0x000fe20003f66070 */
[----:B------:R-:W-:-:S12]  /*2f20*/  BSSY.RECONVERGENT B0, `(.L_x_186) ;  /* 0x000006c000007945 */ /* 0x000fd80003800200 */
[----:B------:R-:W-:Y:S05]  /*2f30*/  @!P3 BRA `(.L_x_187) ;  /* 0x0000000400a8b947 */ /* 0x000fea0003800000 */
[----:B------:R-:W-:Y:S01]  /*2f40*/  ISETP.NE.U32.AND P4, PT, RZ, UR10, PT ;  /* 0x0000000aff007c0c */ /* 0x000fe2000bf85070 */
[----:B012---:R-:W0:Y:S03]  /*2f50*/  LDC.64 R128, c[0x0][0x390] ;  /* 0x0000e400ff807b82 */ /* 0x007e260000000a00 */
        /* <DEDUP_REMOVED lines=8> */
[----:B0-----:R-:W-:Y:S01]  /*2fe0*/  IMAD.U32 R236, R139, 0x10000, RZ ;  /* 0x000100008bec7824 */ /* 0x001fe200078e00ff */
[----:B------:R-:W-:Y:S02]  /*2ff0*/  PRMT R15, R41, 0x7632, R15 ;  /* 0x00007632290f7816 */ /* 0x000fe4000000000f */
[----:B------:R-:W-:Y:S02]  /*3000*/  SHF.L.U32 R4, R4, 0x10, RZ ;  /* 0x0000001004047819 */ /* 0x000fe400000006ff */
[----:B------:R-:W-:Y:S01]  /*3010*/  SHF.L.U32 R17, R138, 0x10, RZ ;  /* 0x000000108a117819 */ /* 0x000fe200000006ff */
[----:B------:R-:W-:Y:S01]  /*3020*/  IMAD.U32 R19, R15, 0x10000, RZ ;  /* 0x000100000f137824 */ /* 0x000fe200078e00ff */
        /* <DEDUP_REMOVED lines=9> */
[----:B------:R-:W-:Y:S01]  /*30c0*/  SHF.L.U32 R238, R17, 0x10, RZ ;  /* 0x0000001011ee7819 */ /* 0x000fe200000006ff */
        /* <DEDUP_REMOVED lines=20> */
[----:B------:R-:W-:-:S02]  /*3210*/  SHF.L.U32 R129, R129, 0x10, RZ ;  /* 0x0000001081817819 */ /* 0x000fc400000006ff */
[----:B------:R-:W-:Y:S01]  /*3220*/  PRMT R15, R40, 0x7632, R15 ;  /* 0x00007632280f7816 */ /* 0x000fe2000000000f */
[----:B------:R-:W-:Y:S01]  /*3230*/  FFMA.FTZ R238, R131, R238, R130 ;  /* 0x000000ee83ee7223 */ /* 0x000fe20000010082 */
[----:B------:R-:W-:Y:S01]  /*3240*/  SHF.L.U32 R128, R128, 0x10, RZ ;  /* 0x0000001080807819 */ /* 0x000fe200000006ff */
[----:B------:R-:W-:Y:S01]  /*3250*/  IMAD.U32 R130, R69, 0x10000, RZ ;  /* 0x0001000045827824 */ /* 0x000fe200078e00ff */
[----:B------:R-:W-:Y:S01]  /*3260*/  SHF.L.U32 R131, R15, 0x10, RZ ;  /* 0x000000100f837819 */ /* 0x000fe200000006ff */
[----:B------:R-:W-:Y:S01]  /*3270*/  FMUL.FTZ R15, R129, UR4 ;  /* 0x00000004810f7c20 */ /* 0x000fe20008410000 */
        /* <DEDUP_REMOVED lines=10> */
.L_x_188:
[----:B-----5:R-:W-:Y:S01]  /*3320*/  SHF.L.U32 R4, R128, 0x10, RZ ;  /* 0x0000001080047819 */ /* 0x020fe200000006ff */
[----:B------:R-:W-:Y:S01]  /*3330*/  IMAD.U32 R15, R129, 0x10000, RZ ;  /* 0x00010000810f7824 */ /* 0x000fe200078e00ff */
[----:B------:R-:W-:Y:S01]  /*3340*/  SHF.L.U32 R19, R68, 0x10, RZ ;  /* 0x0000001044137819 */ /* 0x000fe200000006ff */
[----:B------:R-:W-:Y:S01]  /*3350*/  IMAD.U32 R238, R71, 0x10000, RZ ;  /* 0x0001000047ee7824 */ /* 0x000fe200078e00ff */
        /* <DEDUP_REMOVED lines=10> */
[----:B------:R-:W-:-:S02]  /*3400*/  SHF.L.U32 R4, R4, 0x10, RZ ;  /* 0x0000001004047819 */ /* 0x000fc400000006ff */
[----:B------:R-:W-:Y:S01]  /*3410*/  PRMT R130, R130, 0x7632, R130 ;  /* 0x0000763282827816 */ /* 0x000fe20000000082 */
        /* <DEDUP_REMOVED lines=11> */
[----:B0-----:R-:W-:Y:S01]  /*34d0*/  SHF.L.U32 R236, R70, 0x10, RZ ;  /* 0x0000001046ec7819 */ /* 0x001fe200000006ff */
        /* <DEDUP_REMOVED lines=12> */
.L_x_189:
[----:B------:R-:W0:Y:S02]  /*35a0*/  LDC.64 R248, c[0x0][0x3a8] ;  /* 0x0000ea00fff87b82 */ /* 0x000e240000000a00 */
[C---:B0-----:R-:W-:Y:S01]  /*35b0*/  IMAD.WIDE.U32 R248, R223.reuse, 0x10, R248 ;  /* 0x00000010dff87825 */ /* 0x041fe200078e00f8 */
[----:B------:R-:W-:-:S04]  /*35c0*/  IADD3 R223, PT, PT, R223, 0x80, RZ ;  /* 0x00000080dfdf7810 */ /* 0x000fc80007ffe0ff */
[----:B------:R3:W-:Y:S03]  /*35d0*/  STG.E.128 desc[UR8][R248.64], R128 ;  /* 0x00000080f8007986 */ /* 0x0007e6000c101d08 */
.L_x_187:
[----:B------:R-:W-:Y:S05]  /*35e0*/  BSYNC.RECONVERGENT B0 ;  /* 0x0000000000007941 */ /* 0x000fea0003800200 */
.L_x_186:
[----:B------:R-:W-:Y:S01]  /*35f0*/  ISETP.GE.U32.AND P4, PT, R202, 0x300, PT ;  /* 0x00000300ca00780c */ /* 0x000fe20003f86070 */
[----:B------:R-:W-:-:S12]  /*3600*/  BSSY.RECONVERGENT B0, `(.L_x_190) ;  /* 0x000006c000007945 */ /* 0x000fd80003800200 */
[----:B------:R-:W-:Y:S05]  /*3610*/  @!P4 BRA `(.L_x_191) ;  /* 0x0000000400a8c947 */ /* 0x000fea0003800000 */
[----:B------:R-:W-:Y:S01]  /*3620*/  ISETP.NE.U32.AND P5, PT, RZ, UR10, PT ;  /* 0x0000000aff007c0c */ /* 0x000fe2000bfa5070 */
[----:B0123--:R-:W0:Y:S03]  /*3630*/  LDC.64 R128, c[0x0][0x390] ;  /* 0x0000e400ff807b82 */ /* 0x00fe260000000a00 */
        /* <DEDUP_REMOVED lines=13> */
[----:B------:R-:W-:Y:S01]  /*3710*/  IMAD.U32 R9, R128, 0x10000, RZ ;  /* 0x0001000080097824 */ /* 0x000fe200078e00ff */
[C---:B------:R-:W-:Y:S01]  /*3720*/  PRMT R128, R130.reuse, 0x7632, R128 ;  /* 0x0000763282807816 */ /* 0x040fe20000000080 */
[----:B------:R-:W-:-:S02]  /*3730*/  IMAD.U32 R130, R130, 0x10000, RZ ;  /* 0x0001000082827824 */ /* 0x000fc400078e00ff */
[----:B------:R-:W-:Y:S01]  /*3740*/  FFMA.FTZ R2, R2, R11, R13 ;  /* 0x0000000b02027223 */ /* 0x000fe2000001000d */
[----:B------:R-:W-:Y:S01]  /*3750*/  PRMT R11, R42, 0x7632, R11 ;  /* 0x000076322a0b7816 */ /* 0x000fe2000000000b */
[----:B------:R-:W-:Y:S01]  /*3760*/  FMUL.FTZ R9, R9, UR4 ;  /* 0x0000000409097c20 */ /* 0x000fe20008410000 */
[----:B------:R-:W-:Y:S01]  /*3770*/  SHF.L.U32 R13, R128, 0x10, RZ ;  /* 0x00000010800d7819 */ /* 0x000fe200000006ff */
[----:B------:R-:W-:Y:S01]  /*3780*/  FMUL.FTZ R130, R130, UR4 ;  /* 0x0000000482827c20 */ /* 0x000fe20008410000 */
[----:B------:R-:W-:Y:S02]  /*3790*/  SHF.L.U32 R214, R56, 0x10, RZ ;  /* 0x0000001038d67819 */ /* 0x000fe400000006ff */
[----:B------:R-:W-:Y:S02]  /*37a0*/  SHF.L.U32 R248, R40, 0x10, RZ ;  /* 0x0000001028f87819 */ /* 0x000fe400000006ff */
[----:B------:R-:W-:Y:S01]  /*37b0*/  SHF.L.U32 R242, R11, 0x10, RZ ;  /* 0x000000100bf27819 */ /* 0x000fe200000006ff */
[----:B------:R-:W-:Y:S01]  /*37c0*/  FMUL.FTZ R11, R13, UR4 ;  /* 0x000000040d0b7c20 */ /* 0x000fe20008410000 */
[----:B0-----:R-:W-:Y:S01]  /*37d0*/  SHF.L.U32 R240, R143, 0x10, RZ ;  /* 0x000000108ff07819 */ /* 0x001fe200000006ff */
[----:B------:R-:W-:Y:S01]  /*37e0*/  FFMA.FTZ R13, R9, R214, R248 ;  /* 0x000000d6090d7223 */ /* 0x000fe200000100f8 */
[C---:B------:R-:W-:Y:S01]  /*37f0*/  PRMT R9, R131.reuse, 0x7632, R9 ;  /* 0x0000763283097816 */ /* 0x040fe20000000009 */
[----:B------:R-:W-:Y:S01]  /*3800*/  IMAD.U32 R131, R131, 0x10000, RZ ;  /* 0x0001000083837824 */ /* 0x000fe200078e00ff */
        /* <DEDUP_REMOVED lines=9> */
[----:B------:R-:W-:Y:S02]  /*38a0*/  SHF.L.U32 R240, R9, 0x10, RZ ;  /* 0x0000001009f07819 */ /* 0x000fe400000006ff */
[----:B------:R-:W-:Y:S02]  /*38b0*/  PRMT R128, R128, 0x7632, R128 ;  /* 0x0000763280807816 */ /* 0x000fe40000000080 */
[----:B------:R-:W-:Y:S01]  /*38c0*/  SHF.L.U32 R242, R59, 0x10, RZ ;  /* 0x000000103bf27819 */ /* 0x000fe200000006ff */
[----:B------:R-:W-:Y:S01]  /*38d0*/  FFMA.FTZ R219, R219, R130, R240 ;  /* 0x00000082dbdb7223 */ /* 0x000fe200000100f0 */
[----:B------:R-:W-:-:S02]  /*38e0*/  SHF.L.U32 R130, R43, 0x10, RZ ;  /* 0x000000102b827819 */ /* 0x000fc400000006ff */
[----:B------:R-:W-:Y:S02]  /*38f0*/  PRMT R9, R40, 0x7632, R9 ;  /* 0x0000763228097816 */ /* 0x000fe40000000009 */
        /* <DEDUP_REMOVED lines=16> */
.L_x_192:
[----:B-----5:R-:W-:Y:S01]  /*3a00*/  SHF.L.U32 R2, R128, 0x10, RZ ;  /* 0x0000001080027819 */ /* 0x020fe200000006ff */
[----:B------:R-:W-:Y:S01]  /*3a10*/  IMAD.U32 R11, R130, 0x10000, RZ ;  /* 0x00010000820b7824 */ /* 0x000fe200078e00ff */
[----:B------:R-:W-:Y:S01]  /*3a20*/  SHF.L.U32 R13, R56, 0x10, RZ ;  /* 0x00000010380d7819 */ /* 0x000fe200000006ff */
[----:B------:R-:W-:Y:S01]  /*3a30*/  IMAD.U32 R219, R144, 0x10000, RZ ;  /* 0x0001000090db7824 */ /* 0x000fe200078e00ff */
[C---:B------:R-:W-:Y:S01]  /*3a40*/  SHF.L.U32 R9, R129.reuse, 0x10, RZ ;  /* 0x0000001081097819 */ /* 0x040fe200000006ff */
[----:B------:R-:W-:Y:S01]  /*3a50*/  FMUL.FTZ R2, R2, UR4 ;  /* 0x0000000402027c20 */ /* 0x000fe20008410000 */
[----:B------:R-:W-:Y:S01]  /*3a60*/  PRMT R129, R129, 0x7632, R129 ;  /* 0x0000763281817816 */ /* 0x000fe20000000081 */
[----:B------:R-:W-:Y:S01]  /*3a70*/  FMUL.FTZ R11, R11, UR4 ;  /* 0x000000040b0b7c20 */ /* 0x000fe20008410000 */
[----:B------:R-:W-:Y:S01]  /*3a80*/  PRMT R128, R128, 0x7632, R128 ;  /* 0x0000763280807816 */ /* 0x000fe20000000080 */
[----:B------:R-:W-:Y:S01]  /*3a90*/  FMUL.FTZ R13, R2, R13 ;  /* 0x0000000d020d7220 */ /* 0x000fe20000410000 */
[----:B------:R-:W-:Y:S01]  /*3aa0*/  PRMT R2, R131, 0x7632, R2 ;  /* 0x0000763283027816 */ /* 0x000fe20000000002 */
[----:B------:R-:W-:Y:S01]  /*3ab0*/  FMUL.FTZ R9, R9, UR4 ;  /* 0x0000000409097c20 */ /* 0x000fe20008410000 */
[----:B------:R-:W-:-:S02]  /*3ac0*/  SHF.L.U32 R131, R131, 0x10, RZ ;  /* 0x0000001083837819 */ /* 0x000fc400000006ff */
[----:B------:R-:W-:Y:S02]  /*3ad0*/  SHF.L.U32 R2, R2, 0x10, RZ ;  /* 0x0000001002027819 */ /* 0x000fe400000006ff */
[----:B------:R-:W-:Y:S01]  /*3ae0*/  PRMT R130, R130, 0x7632, R130 ;  /* 0x0000763282827816 */ /* 0x000fe20000000082 */
[----:B------:R-:W-:Y:S01]  /*3af0*/  FMUL.FTZ R131, R131, UR4 ;  /* 0x0000000483837c20 */ /* 0x000fe20008410000 */
[----:B------:R-:W-:Y:S01]  /*3b00*/  SHF.L.U32 R242, R59, 0x10, RZ ;  /* 0x000000103bf27819 */ /* 0x000fe200000006ff */
[----:B------:R-:W-:Y:S01]  /*3b10*/  FMUL.FTZ R2, R2, UR4 ;  /* 0x0000000402027c20 */ /* 0x000fe20008410000 */
[----:B------:R-:W-:Y:S02]  /*3b20*/  SHF.L.U32 R129, R129, 0x10, RZ ;  /* 0x0000001081817819 */ /* 0x000fe400000006ff */
[----:B------:R-:W-:Y:S01]  /*3b30*/  SHF.L.U32 R130, R130, 0x10, RZ ;  /* 0x0000001082827819 */ /* 0x000fe200000006ff */
[----:B------:R-:W-:Y:S01]  /*3b40*/  FMUL.FTZ R242, R131, R242 ;  /* 0x000000f283f27220 */ /* 0x000fe20000410000 */
[----:B------:R-:W-:Y:S01]  /*3b50*/  SHF.L.U32 R128, R128, 0x10, RZ ;  /* 0x0000001080807819 */ /* 0x000fe200000006ff */
[----:B------:R-:W-:Y:S01]  /*3b60*/  FMUL.FTZ R219, R2, R219 ;  /* 0x000000db02db7220 */ /* 0x000fe20000410000 */
[----:B------:R-:W-:Y:S01]  /*3b70*/  SHF.L.U32 R214, R57, 0x10, RZ ;  /* 0x0000001039d67819 */ /* 0x000fe200000006ff */
[----:B------:R-:W-:Y:S01]  /*3b80*/  FMUL.FTZ R2, R129, UR4 ;  /* 0x0000000481027c20 */ /* 0x000fe20008410000 */
[----:B0-----:R-:W-:Y:S01]  /*3b90*/  SHF.L.U32 R240, R58, 0x10, RZ ;  /* 0x000000103af07819 */ /* 0x001fe200000006ff */
[----:B------:R-:W-:Y:S01]  /*3ba0*/  FMUL.FTZ R130, R130, UR4 ;  /* 0x0000000482827c20 */ /* 0x000fe20008410000 */
[----:B------:R-:W-:Y:S01]  /*3bb0*/  SHF.L.U32 R131, R142, 0x10, RZ ;  /* 0x000000108e837819 */ /* 0x000fe200000006ff */
[----:B------:R-:W-:Y:S01]  /*3bc0*/  IMAD.U32 R129, R141, 0x10000, RZ ;  /* 0x000100008d817824 */ /* 0x000fe200078e00ff */
[----:B------:R-:W-:Y:S01]  /*3bd0*/  SHF.L.U32 R225, R143, 0x10, RZ ;  /* 0x000000108fe17819 */ /* 0x000fe200000006ff */
[----:B------:R-:W-:Y:S01]  /*3be0*/  FMUL.FTZ R128, R128, UR4 ;  /* 0x0000000480807c20 */ /* 0x000fe20008410000 */
        /* <DEDUP_REMOVED lines=9> */
.L_x_193:
[----:B------:R-:W0:Y:S02]  /*3c80*/  LDC.64 R248, c[0x0][0x3a8] ;  /* 0x0000ea00fff87b82 */ /* 0x000e240000000a00 */
[C---:B0-----:R-:W-:Y:S01]  /*3c90*/  IMAD.WIDE.U32 R248, R223.reuse, 0x10, R248 ;  /* 0x00000010dff87825 */ /* 0x041fe200078e00f8 */
[----:B------:R-:W-:-:S04]  /*3ca0*/  IADD3 R223, PT, PT, R223, 0x80, RZ ;  /* 0x00000080dfdf7810 */ /* 0x000fc80007ffe0ff */
[----:B------:R4:W-:Y:S03]  /*3cb0*/  STG.E.128 desc[UR8][R248.64], R128 ;  /* 0x00000080f8007986 */ /* 0x0009e6000c101d08 */
.L_x_191:
[----:B------:R-:W-:Y:S05]  /*3cc0*/  BSYNC.RECONVERGENT B0 ;  /* 0x0000000000007941 */ /* 0x000fea0003800200 */
.L_x_190:
[----:B------:R-:W-:Y:S01]  /*3cd0*/  ISETP.GE.U32.AND P5, PT, R202, 0x380, PT ;  /* 0x00000380ca00780c */ /* 0x000fe20003fa6070 */
[----:B------:R-:W-:-:S12]  /*3ce0*/  BSSY.RECONVERGENT B0, `(.L_x_194) ;  /* 0x000006b000007945 */ /* 0x000fd80003800200 */
[----:B------:R-:W-:Y:S05]  /*3cf0*/  @!P5 BRA `(.L_x_195) ;  /* 0x0000000400a4d947 */ /* 0x000fea0003800000 */
[----:B------:R-:W-:Y:S01]  /*3d00*/  ISETP.NE.U32.AND P6, PT, RZ, UR10, PT ;  /* 0x0000000aff007c0c */ /* 0x000fe2000bfc5070 */
[----:B01234-:R-:W0:Y:S03]  /*3d10*/  LDC.64 R128, c[0x0][0x390] ;  /* 0x0000e400ff807b82 */ /* 0x01fe260000000a00 */
        /* <DEDUP_REMOVED lines=19> */
[----:B------:R-:W-:Y:S02]  /*3e50*/  SHF.L.U32 R7, R128, 0x10, RZ ;  /* 0x0000001080077819 */ /* 0x000fe400000006ff */
[----:B------:R-:W-:Y:S02]  /*3e60*/  SHF.L.U32 R248, R40, 0x10, RZ ;  /* 0x0000001028f87819 */ /* 0x000fe400000006ff */
[----:B------:R-:W-:Y:S01]  /*3e70*/  SHF.L.U32 R246, R5, 0x10, RZ ;  /* 0x0000001005f67819 */ /* 0x000fe200000006ff */
[----:B------:R-:W-:Y:S01]  /*3e80*/  FMUL.FTZ R5, R7, UR4 ;  /* 0x0000000407057c20 */ /* 0x000fe20008410000 */
[----:B0-----:R-:W-:Y:S01]  /*3e90*/  SHF.L.U32 R244, R147, 0x10, RZ ;  /* 0x0000001093f47819 */ /* 0x001fe200000006ff */
[----:B------:R-:W-:Y:S01]  /*3ea0*/  FFMA.FTZ R7, R3, R216, R248 ;  /* 0x000000d803077223 */ /* 0x000fe200000100f8 */
[----:B------:R-:W-:-:S02]  /*3eb0*/  SHF.L.U32 R130, R130, 0x10, RZ ;  /* 0x0000001082827819 */ /* 0x000fc400000006ff */
[----:B------:R-:W-:Y:S01]  /*3ec0*/  PRMT R3, R131, 0x7632, R3 ;  /* 0x0000763283037816 */ /* 0x000fe20000000003 */
[----:B------:R-:W-:Y:S01]  /*3ed0*/  FFMA.FTZ R216, R5, R244, R246 ;  /* 0x000000f405d87223 */ /* 0x000fe200000100f6 */
[----:B------:R-:W-:Y:S01]  /*3ee0*/  SHF.L.U32 R225, R42, 0x10, RZ ;  /* 0x000000102ae17819 */ /* 0x000fe200000006ff */
[----:B------:R-:W-:Y:S02]  /*3ef0*/  IMAD.U32 R5, R46, 0x10000, RZ ;  /* 0x000100002e057824 */ /* 0x000fe400078e00ff */
[----:B------:R-:W-:Y:S01]  /*3f00*/  FMUL.FTZ R130, R130, UR4 ;  /* 0x0000000482827c20 */ /* 0x000fe20008410000 */
[----:B------:R-:W-:Y:S01]  /*3f10*/  SHF.L.U32 R221, R3, 0x10, RZ ;  /* 0x0000001003dd7819 */ /* 0x000fe200000006ff */
[----:B------:R-:W-:Y:S01]  /*3f20*/  IMAD.U32 R246, R47, 0x10000, RZ ;  /* 0x000100002ff67824 */ /* 0x000fe200078e00ff */
        /* <DEDUP_REMOVED lines=12> */
[----:B------:R-:W-:Y:S01]  /*3ff0*/  PRMT R3, R40, 0x7632, R3 ;  /* 0x0000763228037816 */ /* 0x000fe20000000003 */
[----:B------:R-:W-:Y:S01]  /*4000*/  FFMA.FTZ R246, R131, R246, R130 ;  /* 0x000000f683f67223 */ /* 0x000fe20000010082 */
[----:B------:R-:W-:-:S02]  /*4010*/  SHF.L.U32 R128, R128, 0x10, RZ ;  /* 0x0000001080807819 */ /* 0x000fc400000006ff */
        /* <DEDUP_REMOVED lines=12> */
.L_x_196:
[----:B-----5:R-:W-:Y:S01]  /*40e0*/  SHF.L.U32 R0, R128, 0x10, RZ ;  /* 0x0000001080007819 */ /* 0x020fe200000006ff */
[----:B------:R-:W-:Y:S01]  /*40f0*/  IMAD.U32 R216, R45, 0x10000, RZ ;  /* 0x000100002dd87824 */ /* 0x000fe200078e00ff */
[----:B------:R-:W-:Y:S02]  /*4100*/  SHF.L.U32 R7, R44, 0x10, RZ ;  /* 0x000000102c077819 */ /* 0x000fe400000006ff */
[C---:B------:R-:W-:Y:S01]  /*4110*/  SHF.L.U32 R3, R129.reuse, 0x10, RZ ;  /* 0x0000001081037819 */ /* 0x040fe200000006ff */
[----:B------:R-:W-:Y:S01]  /*4120*/  FMUL.FTZ R0, R0, UR4 ;  /* 0x0000000400007c20 */ /* 0x000fe20008410000 */
[----:B------:R-:W-:Y:S02]  /*4130*/  PRMT R129, R129, 0x7632, R129 ;  /* 0x0000763281817816 */ /* 0x000fe40000000081 */
[----:B------:R-:W-:Y:S01]  /*4140*/  SHF.L.U32 R5, R130, 0x10, RZ ;  /* 0x0000001082057819 */ /* 0x000fe200000006ff */
[----:B------:R-:W-:Y:S01]  /*4150*/  FMUL.FTZ R7, R0, R7 ;  /* 0x0000000700077220 */ /* 0x000fe20000410000 */
[----:B------:R-:W-:Y:S01]  /*4160*/  PRMT R0, R131, 0x7632, R0 ;  /* 0x0000763283007816 */ /* 0x000fe20000000000 */
[----:B------:R-:W-:Y:S01]  /*4170*/  IMAD.U32 R129, R129, 0x10000, RZ ;  /* 0x0001000081817824 */ /* 0x000fe200078e00ff */
[----:B------:R-:W-:Y:S01]  /*4180*/  SHF.L.U32 R131, R131, 0x10, RZ ;  /* 0x0000001083837819 */ /* 0x000fe200000006ff */
[----:B------:R-:W-:Y:S01]  /*4190*/  FMUL.FTZ R3, R3, UR4 ;  /* 0x0000000403037c20 */ /* 0x000fe20008410000 */
[----:B------:R-:W-:Y:S01]  /*41a0*/  SHF.L.U32 R0, R0, 0x10, RZ ;  /* 0x0000001000007819 */ /* 0x000fe200000006ff */
[----:B------:R-:W-:Y:S01]  /*41b0*/  FMUL.FTZ R5, R5, UR4 ;  /* 0x0000000405057c20 */ /* 0x000fe20008410000 */
[----:B------:R-:W-:Y:S01]  /*41c0*/  PRMT R128, R128, 0x7632, R128 ;  /* 0x0000763280807816 */ /* 0x000fe20000000080 */
[----:B------:R-:W-:Y:S01]  /*41d0*/  FMUL.FTZ R131, R131, UR4 ;  /* 0x0000000483837c20 */ /* 0x000fe20008410000 */
[----:B------:R-:W-:Y:S01]  /*41e0*/  PRMT R130, R130, 0x7632, R130 ;  /* 0x0000763282827816 */ /* 0x000fe20000000082 */
[----:B------:R-:W-:Y:S01]  /*41f0*/  FMUL.FTZ R0, R0, UR4 ;  /* 0x0000000400007c20 */ /* 0x000fe20008410000 */
[----:B------:R-:W-:Y:S01]  /*4200*/  SHF.L.U32 R221, R148, 0x10, RZ ;  /* 0x0000001094dd7819 */ /* 0x000fe200000006ff */
[----:B------:R-:W-:Y:S01]  /*4210*/  FMUL.FTZ R3, R3, R216 ;  /* 0x000000d803037220 */ /* 0x000fe20000410000 */
[----:B------:R-:W-:-:S02]  /*4220*/  SHF.L.U32 R246, R47, 0x10, RZ ;  /* 0x000000102ff67819 */ /* 0x000fc400000006ff */
        /* <DEDUP_REMOVED lines=19> */
.L_x_197:
[----:B------:R-:W0:Y:S02]  /*4360*/  LDC.64 R248, c[0x0][0x3a8] ;  /* 0x0000ea00fff87b82 */ /* 0x000e240000000a00 */
[----:B0-----:R-:W-:-:S05]  /*4370*/  IMAD.WIDE.U32 R248, R223, 0x10, R248 ;  /* 0x00000010dff87825 */ /* 0x001fca00078e00f8 */
[----:B------:R0:W-:Y:S02]  /*4380*/  STG.E.128 desc[UR8][R248.64], R128 ;  /* 0x00000080f8007986 */ /* 0x0001e4000c101d08 */
.L_x_195:
[----:B------:R-:W-:Y:S05]  /*4390*/  BSYNC.RECONVERGENT B0 ;  /* 0x0000000000007941 */ /* 0x000fea0003800200 */
.L_x_194:
[----:B01234-:R-:W-:Y:S01]  /*43a0*/  FADD.FTZ R129, RZ, R39 ;  /* 0x00000027ff817221 */ /* 0x01ffe20000010000 */
[----:B------:R-:W-:Y:S01]  /*43b0*/  ISETP.GT.U32.AND P6, PT, R202, 0xff, PT ;  /* 0x000000ffca00780c */ /* 0x000fe20003fc4070 */
[----:B------:R-:W-:Y:S01]  /*43c0*/  BSSY.RECONVERGENT B0, `(.L_x_198) ;  /* 0x00000d4000007945 */ /* 0x000fe20003800200 */
[----:B------:R-:W-:Y:S01]  /*43d0*/  P2R R131, PR, RZ, 0x2 ;  /* 0x00000002ff837803 */ /* 0x000fe20000000000 */
[----:B------:R-:W-:Y:S01]  /*43e0*/  FADD.FTZ R129, R218, R129 ;  /* 0x00000081da817221 */ /* 0x000fe20000010000 */
[----:B------:R-:W-:-:S03]  /*43f0*/  ISETP.GT.U32.AND P1, PT, R202, 0x17f, PT ;  /* 0x0000017fca00780c */ /* 0x000fc60003f24070 */
        /* <DEDUP_REMOVED lines=70> */
[----:B------:R-:W-:-:S04]  /*4860*/  FMUL.FTZ R128, R30, R129 ;  /* 0x000000811e807220 */ /* 0x000fc80000410000 */
[--C-:B------:R-:W-:Y:S01]  /*4870*/  FADD.FTZ R129, R39, -R128.reuse ;  /* 0x8000008027817221 */ /* 0x100fe20000010000 */
[--C-:B------:R-:W-:Y:S01]  /*4880*/  FADD.FTZ R130, R218, -R128.reuse ;  /* 0x80000080da827221 */ /* 0x100fe20000010000 */
[----:B------:R-:W-:Y:S02]  /*4890*/  FADD.FTZ R248, R224, -R128 ;  /* 0x80000080e0f87221 */ /* 0x000fe40000010000 */
[----:B------:R-:W-:-:S04]  /*48a0*/  FFMA.FTZ R129, R129, R129, RZ ;  /* 0x0000008181817223 */ /* 0x000fc800000100ff */
[----:B------:R-:W-:Y:S01]  /*48b0*/  FFMA.FTZ R129, R130, R130, R129 ;  /* 0x0000008282817223 */ /* 0x000fe20000010081 */
[----:B------:R-:W-:-:S04]  /*48c0*/  FADD.FTZ R130, R220, -R128 ;  /* 0x80000080dc827221 */ /* 0x000fc80000010000 */
        /* <DEDUP_REMOVED lines=10> */
[----:B------:R-:W-:-:S05]  /*4970*/  FFMA.FTZ R129, R130, R130, R129 ;  /* 0x0000008282817223 */ /* 0x000fca0000010081 */
[----:B------:R-:W-:Y:S01]  /*4980*/  FSEL R130, R129, RZ, P0 ;  /* 0x000000ff81827208 */ /* 0x000fe20000000000 */
[----:B------:R-:W-:-:S04]  /*4990*/  FADD.FTZ R129, R37, -R128 ;  /* 0x8000008025817221 */ /* 0x000fc80000010000 */
[----:B------:R-:W-:-:S04]  /*49a0*/  FFMA.FTZ R129, R129, R129, R130 ;  /* 0x0000008181817223 */ /* 0x000fc80000010082 */
        /* <DEDUP_REMOVED lines=12> */
[----:B------:R-:W-:Y:S01]  /*4a70*/  @P6 FFMA.FTZ R130, R248, R248, R129 ;  /* 0x000000f8f8826223 */ /* 0x000fe20000010081 */
[--C-:B------:R-:W-:Y:S01]  /*4a80*/  FADD.FTZ R129, R31, -R128.reuse ;  /* 0x800000801f817221 */ /* 0x100fe20000010000 */
[----:B------:R-:W-:Y:S01]  /*4a90*/  FADD.FTZ R248, R228, -R128 ;  /* 0x80000080e4f87221 */ /* 0x000fe20000010000 */
[----:B------:R-:W-:Y:S02]  /*4aa0*/  ISETP.GT.U32.AND P6, PT, R202, 0x17f, PT ;  /* 0x0000017fca00780c */ /* 0x000fe40003fc4070 */
        /* <DEDUP_REMOVED lines=82> */
[----:B------:R-:W-:-:S04]  /*4fd0*/  LOP3.LUT P6, R131, R172, 0x1f, RZ, 0xc0, !PT ;  /* 0x0000001fac837812 */ /* 0x000fc800078cc0ff */
        /* <DEDUP_REMOVED lines=18> */
.L_x_199:
[----:B------:R-:W-:Y:S05]  /*5100*/  BSYNC.RECONVERGENT B0 ;  /* 0x0000000000007941 */ /* 0x000fea0003800200 */
.L_x_198:
[----:B------:R-:W-:Y:S01]  /*5110*/  BAR.SYNC.DEFER_BLOCKING 0x0 ;  /* 0x0000000000007b1d */ /* 0x000fe20000010000 */
[----:B------:R-:W-:Y:S01]  /*5120*/  ISETP.GT.U32.AND P6, PT, R131, 0x3, PT ;  /* 0x000000038300780c */ /* 0x000fe20003fc4070 */
[----:B------:R-:W-:Y:S01]  /*5130*/  IMAD.MOV.U32 R223, RZ, RZ, RZ ;  /* 0x000000ffffdf7224 */ /* 0x000fe200078e00ff */
        /* <DEDUP_REMOVED lines=11> */
.L_x_201:
[----:B------:R-:W-:Y:S05]  /*51f0*/  BSYNC.RECONVERGENT B0 ;  /* 0x0000000000007941 */ /* 0x000fea0003800200 */
.L_x_200:
        /* <DEDUP_REMOVED lines=17> */
[----:B------:R-:W-:Y:S02]  /*5310*/  MOV R227, UR6 ;  /* 0x0000000600e37c02 */ /* 0x000fe40008000f00 */
[-C--:B-1----:R-:W-:Y:S02]  /*5320*/  IADD3 R223, PT, PT, R225, R250.reuse, RZ ;  /* 0x000000fae1df7210 */ /* 0x082fe40007ffe0ff */
        /* <DEDUP_REMOVED lines=8> */
[----:B------:R-:W-:Y:S01]  /*53b0*/  FMUL.FTZ R229, R229, R229 ;  /* 0x000000e5e5e57220 */ /* 0x000fe20000410000 */
[----:B------:R-:W0:Y:S03]  /*53c0*/  SHFL.DOWN PT, R250, R129, 0x2, 0x1f ;  /* 0x08401f0081fa7f89 */ /* 0x000e2600000e0000 */
[----:B------:R-:W-:Y:S01]  /*53d0*/  FMUL.FTZ R130, R130, R229 ;  /* 0x000000e582827220 */ /* 0x000fe20000410000 */
[----:B------:R-:W1:Y:S03]  /*53e0*/  SHFL.IDX PT, R225, R225, RZ, 0x1f ;  /* 0x00001fffe1e17589 */ /* 0x000e6600000e0000 */
[----:B------:R-:W-:Y:S01]  /*53f0*/  FMUL.FTZ R239, R130, R239 ;  /* 0x000000ef82ef7220 */ /* 0x000fe20000410000 */
[----:B0-----:R-:W-:-:S04]  /*5400*/  FADD.FTZ R250, R250, R129 ;  /* 0x00000081fafa7221 */ /* 0x001fc80000010000 */
[----:B------:R-:W-:Y:S01]  /*5410*/  FFMA.FTZ R128, R131, R128, R250 ;  /* 0x0000008083807223 */ /* 0x000fe200000100fa */
[C---:B-1----:R-:W-:Y:S01]  /*5420*/  FMUL.FTZ R237, R225.reuse, R225 ;  /* 0x000000e1e1ed7220 */ /* 0x042fe20000410000 */
[----:B------:R-:W-:-:S03]  /*5430*/  FSEL R223, R225, RZ, !P6 ;  /* 0x000000ffe1df7208 */ /* 0x000fc60007000000 */
[----:B------:R-:W0:Y:S01]  /*5440*/  SHFL.DOWN PT, R131, R128, 0x1, 0x1f ;  /* 0x08201f0080837f89 */ /* 0x000e2200000e0000 */
[----:B------:R-:W-:Y:S02]  /*5450*/  FSEL R237, R237, RZ, P6 ;  /* 0x000000ffeded7208 */ /* 0x000fe40003000000 */
[----:B------:R-:W-:Y:S02]  /*5460*/  ISETP.NE.AND P6, PT, R172, RZ, PT ;  /* 0x000000ffac00720c */ /* 0x000fe40003fc5270 */
[----:B------:R-:W-:Y:S01]  /*5470*/  R2UR UR5, R223 ;  /* 0x00000000df0572ca */ /* 0x000fe200000e0000 */
[----:B0-----:R-:W-:-:S10]  /*5480*/  FADD.FTZ R130, R128, R131 ;  /* 0x0000008380827221 */ /* 0x001fd40000010000 */
[----:B------:R-:W0:Y:S01]  /*5490*/  @!P6 LDC.64 R128, c[0x0][0x3c8] ;  /* 0x0000f200ff80eb82 */ /* 0x000e220000000a00 */
[----:B------:R-:W-:-:S06]  /*54a0*/  FFMA.FTZ R239, R231, R239, R130 ;  /* 0x000000efe7ef7223 */ /* 0x000fcc0000010082 */
[----:B------:R-:W1:Y:S01]  /*54b0*/  SHFL.IDX PT, R239, R239, RZ, 0x1f ;  /* 0x00001fffefef7589 */ /* 0x000e6200000e0000 */
[----:B------:R-:W1:Y:S01]  /*54c0*/  LDC R130, c[0x0][0x448] ;  /* 0x00011200ff827b82 */ /* 0x000e620000000800 */
[----:B0-----:R-:W-:-:S04]  /*54d0*/  @!P6 IMAD.WIDE R128, R227, 0x4, R128 ;  /* 0x00000004e380e825 */ /* 0x001fc800078e0280 */
[----:B-1----:R-:W-:-:S04]  /*54e0*/  FFMA.FTZ R130, R239, UR13, R130 ;  /* 0x0000000def827c23 */ /* 0x002fc80008010082 */
[----:B------:R-:W-:Y:S02]  /*54f0*/  FADD.FTZ R237, R130, R237 ;  /* 0x000000ed82ed7221 */ /* 0x000fe40000010000 */
[----:B------:R-:W0:Y:S04]  /*5500*/  @!P6 LDC.64 R130, c[0x0][0x3c0] ;  /* 0x0000f000ff82eb82 */ /* 0x000e280000000a00 */
[----:B------:R-:W1:Y:S02]  /*5510*/  MUFU.RSQ R237, R237 ;  /* 0x000000ed00ed7308 */ /* 0x000e640000001400 */
[----:B-1----:R-:W-:Y:S01]  /*5520*/  R2UR UR4, R237 ;  /* 0x00000000ed0472ca */ /* 0x002fe200000e0000 */
[----:B0-----:R-:W-:-:S05]  /*5530*/  @!P6 IMAD.WIDE R130, R227, 0x4, R130 ;  /* 0x00000004e382e825 */ /* 0x001fca00078e0282 */
[----:B------:R0:W-:Y:S07]  /*5540*/  @!P6 STG.E desc[UR8][R130.64], R225 ;  /* 0x000000e18200e986 */ /* 0x0001ee000c101908 */
[----:B------:R-:W-:-:S05]  /*5550*/  IMAD.U32 R227, RZ, RZ, UR4 ;  /* 0x00000004ffe37e24 */ /* 0x000fca000f8e00ff */
[----:B------:R0:W-:Y:S01]  /*5560*/  @!P6 STG.E desc[UR8][R128.64], R227 ;  /* 0x000000e38000e986 */ /* 0x0001e2000c101908 */
[----:B------:R-:W-:Y:S05]  /*5570*/  @!P0 BRA `(.L_x_203) ;  /* 0x0000000000c08947 */ /* 0x000fea0003800000 */
[----:B0-----:R-:W-:Y:S01]  /*5580*/  FADD.FTZ R128, R39, -UR5 ;  /* 0x8000000527807e21 */ /* 0x001fe20008010000 */
[----:B------:R-:W-:Y:S01]  /*5590*/  SHF.L.U32 R129, R124, 0x10, RZ ;  /* 0x000000107c817819 */ /* 0x000fe200000006ff */
[----:B------:R-:W-:Y:S01]  /*55a0*/  FADD.FTZ R130, R220, -UR5 ;  /* 0x80000005dc827e21 */ /* 0x000fe20008010000 */
[----:B------:R-:W-:Y:S01]  /*55b0*/  SHF.L.U32 R131, R120, 0x10, RZ ;  /* 0x0000001078837819 */ /* 0x000fe200000006ff */
[----:B------:R-:W-:Y:S01]  /*55c0*/  FMUL.FTZ R128, R128, UR4 ;  /* 0x0000000480807c20 */ /* 0x000fe20008410000 */
[----:B------:R-:W-:Y:S02]  /*55d0*/  SHF.L.U32 R248, R125, 0x10, RZ ;  /* 0x000000107df87819 */ /* 0x000fe400000006ff */
[----:B------:R-:W-:Y:S01]  /*55e0*/  SHF.L.U32 R250, R121, 0x10, RZ ;  /* 0x0000001079fa7819 */ /* 0x000fe200000006ff */
[----:B------:R-:W-:Y:S01]  /*55f0*/  FFMA.FTZ R128, R128, R129, R131 ;  /* 0x0000008180807223 */ /* 0x000fe20000010083 */
[----:B------:R-:W-:Y:S01]  /*5600*/  FMUL.FTZ R129, R130, UR4 ;  /* 0x0000000482817c20 */ /* 0x000fe20008410000 */
[----:B------:R-:W-:Y:S01]  /*5610*/  FADD.FTZ R130, R205, -UR5 ;  /* 0x80000005cd827e21 */ /* 0x000fe20008010000 */
[----:B------:R-:W-:-:S02]  /*5620*/  SHF.L.U32 R131, R151, 0x10, RZ ;  /* 0x0000001097837819 */ /* 0x000fc400000006ff */
[----:B------:R-:W-:Y:S01]  /*5630*/  SHF.L.U32 R223, R152, 0x10, RZ ;  /* 0x0000001098df7819 */ /* 0x000fe200000006ff */
[----:B------:R-:W-:Y:S01]  /*5640*/  FMUL.FTZ R130, R130, UR4 ;  /* 0x0000000482827c20 */ /* 0x000fe20008410000 */
[----:B------:R-:W-:Y:S01]  /*5650*/  FFMA.FTZ R129, R129, R248, R250 ;  /* 0x000000f881817223 */ /* 0x000fe200000100fa */
[----:B------:R-:W-:Y:S02]  /*5660*/  SHF.L.U32 R248, R153, 0x10, RZ ;  /* 0x0000001099f87819 */ /* 0x000fe400000006ff */
[----:B------:R-:W-:Y:S01]  /*5670*/  FFMA.FTZ R250, R130, R131, R223 ;  /* 0x0000008382fa7223 */ /* 0x000fe200000100df */
[----:B------:R-:W-:Y:S01]  /*5680*/  FADD.FTZ R130, R207, -UR5 ;  /* 0x80000005cf827e21 */ /* 0x000fe20008010000 */
[----:B------:R-:W-:Y:S01]  /*5690*/  SHF.L.U32 R223, R122, 0x10, RZ ;  /* 0x000000107adf7819 */ /* 0x000fe200000006ff */
[----:B------:R-:W-:Y:S01]  /*56a0*/  IMAD.U32 R131, R126, 0x10000, RZ ;  /* 0x000100007e837824 */ /* 0x000fe200078e00ff */
[----:B------:R-:W-:Y:S01]  /*56b0*/  SHF.L.U32 R252, R154, 0x10, RZ ;  /* 0x000000109afc7819 */ /* 0x000fe200000006ff */
[----:B------:R-:W-:Y:S01]  /*56c0*/  FMUL.FTZ R130, R130, UR4 ;  /* 0x0000000482827c20 */ /* 0x000fe20008410000 */
[----:B------:R-:W-:-:S02]  /*56d0*/  SHF.L.U32 R225, R150, 0x10, RZ ;  /* 0x0000001096e17819 */ /* 0x000fc400000006ff */
[----:B------:R-:W-:Y:S01]  /*56e0*/  F2FP.BF16.F32.PACK_AB R129, R250, R129 ;  /* 0x00000081fa81723e */ /* 0x000fe200000010ff */
[----:B------:R-:W-:Y:S01]  /*56f0*/  FFMA.FTZ R130, R130, R131, R223 ;  /* 0x0000008382827223 */ /* 0x000fe200000100df */
[----:B------:R-:W-:-:S04]  /*5700*/  FADD.FTZ R131, R204, -UR5 ;  /* 0x80000005cc837e21 */ /* 0x000fc80008010000 */
[----:B------:R-:W-:-:S04]  /*5710*/  FMUL.FTZ R131, R131, UR4 ;  /* 0x0000000483837c20 */ /* 0x000fc80008410000 */
[----:B------:R-:W-:Y:S01]  /*5720*/  FFMA.FTZ R223, R131, R248, R252 ;  /* 0x000000f883df7223 */ /* 0x000fe200000100fc */
[----:B------:R-:W-:Y:S01]  /*5730*/  FADD.FTZ R131, R209, -UR5 ;  /* 0x80000005d1837e21 */ /* 0x000fe20008010000 */
[----:B------:R-:W-:Y:S02]  /*5740*/  SHF.L.U32 R248, R127, 0x10, RZ ;  /* 0x000000107ff87819 */ /* 0x000fe400000006ff */
[----:B------:R-:W-:Y:S01]  /*5750*/  SHF.L.U32 R252, R123, 0x10, RZ ;  /* 0x000000107bfc7819 */ /* 0x000fe200000006ff */
[----:B------:R-:W-:Y:S01]  /*5760*/  FMUL.FTZ R131, R131, UR4 ;  /* 0x0000000483837c20 */ /* 0x000fe20008410000 */
[----:B------:R-:W-:-:S03]  /*5770*/  F2FP.BF16.F32.PACK_AB R130, R223, R130 ;  /* 0x00000082df82723e */ /* 0x000fc600000010ff */
[----:B------:R-:W-:Y:S01]  /*5780*/  FFMA.FTZ R227, R131, R248, R252 ;  /* 0x000000f883e37223 */ /* 0x000fe200000100fc */
[----:B------:R-:W-:Y:S01]  /*5790*/  FADD.FTZ R131, R222, -UR5 ;  /* 0x80000005de837e21 */ /* 0x000fe20008010000 */
[----:B------:R-:W-:Y:S01]  /*57a0*/  SHF.L.U32 R248, R155, 0x10, RZ ;  /* 0x000000109bf87819 */ /* 0x000fe200000006ff */
[----:B------:R-:W-:Y:S02]  /*57b0*/  IMAD.U32 R252, R156, 0x10000, RZ ;  /* 0x000100009cfc7824 */ /* 0x000fe400078e00ff */
[----:B------:R-:W-:-:S04]  /*57c0*/  FMUL.FTZ R131, R131, UR4 ;  /* 0x0000000483837c20 */ /* 0x000fc80008410000 */
[----:B------:R-:W-:Y:S01]  /*57d0*/  FFMA.FTZ R229, R131, R248, R252 ;  /* 0x000000f883e57223 */ /* 0x000fe200000100fc */
[----:B------:R-:W-:Y:S01]  /*57e0*/  FADD.FTZ R131, R218, -UR5 ;  /* 0x80000005da837e21 */ /* 0x000fe20008010000 */
[----:B------:R-:W0:Y:S01]  /*57f0*/  LDC.64 R248, c[0x0][0x428] ;  /* 0x00010a00fff87b82 */ /* 0x000e220000000a00 */
[----:B------:R-:W-:Y:S02]  /*5800*/  SHF.L.U32 R252, R149, 0x10, RZ ;  /* 0x0000001095fc7819 */ /* 0x000fe400000006ff */
[----:B------:R-:W-:-:S04]  /*5810*/  FMUL.FTZ R131, R131, UR4 ;  /* 0x0000000483837c20 */ /* 0x000fc80008410000 */
[----:B------:R-:W-:Y:S01]  /*5820*/  FFMA.FTZ R225, R131, R252, R225 ;  /* 0x000000fc83e17223 */ /* 0x000fe200000100e1 */
[----:B------:R-:W-:-:S04]  /*5830*/  F2FP.BF16.F32.PACK_AB R131, R229, R227 ;  /* 0x000000e3e583723e */ /* 0x000fc800000010ff */
[----:B------:R-:W-:Y:S01]  /*5840*/  F2FP.BF16.F32.PACK_AB R128, R225, R128 ;  /* 0x00000080e180723e */ /* 0x000fe200000010ff */
[C---:B0-----:R-:W-:Y:S01]  /*5850*/  IMAD.WIDE.U32 R248, R12.reuse, 0x10, R248 ;  /* 0x000000100cf87825 */ /* 0x041fe200078e00f8 */
[----:B------:R-:W-:-:S04]  /*5860*/  IADD3 R12, PT, PT, R12, 0x80, RZ ;  /* 0x000000800c0c7810 */ /* 0x000fc80007ffe0ff */
[----:B------:R1:W-:Y:S03]  /*5870*/  STG.E.128 desc[UR8][R248.64], R128 ;  /* 0x00000080f8007986 */ /* 0x0003e6000c101d08 */
.L_x_203:
[----:B------:R-:W-:Y:S05]  /*5880*/  BSYNC.RECONVERGENT B0 ;  /* 0x0000000000007941 */ /* 0x000fea0003800200 */
.L_x_202:
[----:B------:R-:W-:Y:S01]  /*5890*/  ISETP.GE.U32.AND P0, PT, R202, 0x100, PT ;  /* 0x00000100ca00780c */ /* 0x000fe20003f06070 */
[----:B------:R-:W-:-:S12]  /*58a0*/  BSSY.RECONVERGENT B0, `(.L_x_204) ;  /* 0x0000032000007945 */ /* 0x000fd80003800200 */
[----:B------:R-:W-:Y:S05]  /*58b0*/  @!P0 BRA `(.L_x_205) ;  /* 0x0000000000c08947 */ /* 0x000fea0003800000 */
[----:B01----:R-:W-:Y:S01]  /*58c0*/  FADD.FTZ R128, R37, -UR5 ;  /* 0x8000000525807e21 */ /* 0x003fe20008010000 */
[----:B------:R-:W-:Y:S01]  /*58d0*/  SHF.L.U32 R129, R112, 0x10, RZ ;  /* 0x0000001070817819 */ /* 0x000fe200000006ff */
[----:B------:R-:W-:Y:S01]  /*58e0*/  FADD.FTZ R130, R33, -UR5 ;  /* 0x8000000521827e21 */ /* 0x000fe20008010000 */
[----:B------:R-:W-:Y:S01]  /*58f0*/  SHF.L.U32 R131, R108, 0x10, RZ ;  /* 0x000000106c837819 */ /* 0x000fe200000006ff */
[----:B------:R-:W-:Y:S01]  /*5900*/  FMUL.FTZ R128, R128, UR4 ;  /* 0x0000000480807c20 */ /* 0x000fe20008410000 */
[----:B------:R-:W-:Y:S01]  /*5910*/  SHF.L.U32 R248, R113, 0x10, RZ ;  /* 0x0000001071f87819 */ /* 0x000fe200000006ff */
[----:B------:R-:W-:Y:S01]  /*5920*/  IMAD.U32 R250, R109, 0x10000, RZ ;  /* 0x000100006dfa7824 */ /* 0x000fe200078e00ff */
[----:B------:R-:W-:Y:S01]  /*5930*/  SHF.L.U32 R223, R160, 0x10, RZ ;  /* 0x00000010a0df7819 */ /* 0x000fe200000006ff */
[----:B------:R-:W-:Y:S01]  /*5940*/  FFMA.FTZ R128, R128, R129, R131 ;  /* 0x0000008180807223 */ /* 0x000fe20000010083 */
[----:B------:R-:W-:Y:S01]  /*5950*/  FMUL.FTZ R129, R130, UR4 ;  /* 0x0000000482817c20 */ /* 0x000fe20008410000 */
[----:B------:R-:W-:Y:S01]  /*5960*/  FADD.FTZ R130, R10, -UR5 ;  /* 0x800000050a827e21 */ /* 0x000fe20008010000 */
[----:B------:R-:W-:-:S02]  /*5970*/  SHF.L.U32 R131, R159, 0x10, RZ ;  /* 0x000000109f837819 */ /* 0x000fc400000006ff */
[----:B------:R-:W-:Y:S01]  /*5980*/  FFMA.FTZ R129, R129, R248, R250 ;  /* 0x000000f881817223 */ /* 0x000fe200000100fa */
[----:B------:R-:W-:Y:S01]  /*5990*/  FMUL.FTZ R130, R130, UR4 ;  /* 0x0000000482827c20 */ /* 0x000fe20008410000 */
[----:B------:R-:W-:Y:S02]  /*59a0*/  SHF.L.U32 R248, R161, 0x10, RZ ;  /* 0x00000010a1f87819 */ /* 0x000fe400000006ff */
[----:B------:R-:W-:Y:S01]  /*59b0*/  SHF.L.U32 R252, R162, 0x10, RZ ;  /* 0x00000010a2fc7819 */ /* 0x000fe200000006ff */
[----:B------:R-:W-:Y:S01]  /*59c0*/  FFMA.FTZ R250, R130, R131, R223 ;  /* 0x0000008382fa7223 */ /* 0x000fe200000100df */
[----:B------:R-:W-:Y:S01]  /*59d0*/  FADD.FTZ R130, R35, -UR5 ;  /* 0x8000000523827e21 */ /* 0x000fe20008010000 */
[----:B------:R-:W-:Y:S02]  /*59e0*/  SHF.L.U32 R131, R114, 0x10, RZ ;  /* 0x0000001072837819 */ /* 0x000fe400000006ff */
        /* <DEDUP_REMOVED lines=9> */
[----:B------:R-:W-:Y:S01]  /*5a80*/  SHF.L.U32 R252, R111, 0x10, RZ ;  /* 0x000000106ffc7819 */ /* 0x000fe200000006ff */
[----:B------:R-:W-:Y:S02]  /*5a90*/  IMAD.U32 R248, R115, 0x10000, RZ ;  /* 0x0001000073f87824 */ /* 0x000fe400078e00ff */
[----:B------:R-:W-:Y:S01]  /*5aa0*/  FMUL.FTZ R131, R131, UR4 ;  /* 0x0000000483837c20 */ /* 0x000fe20008410000 */
[----:B------:R-:W-:-:S03]  /*5ab0*/  F2FP.BF16.F32.PACK_AB R130, R223, R130 ;  /* 0x00000082df82723e */ /* 0x000fc600000010ff */
[----:B------:R-:W-:Y:S01]  /*5ac0*/  FFMA.FTZ R227, R131, R248, R252 ;  /* 0x000000f883e37223 */ /* 0x000fe200000100fc */
[----:B------:R-:W-:Y:S01]  /*5ad0*/  FADD.FTZ R131, R211, -UR5 ;  /* 0x80000005d3837e21 */ /* 0x000fe20008010000 */
[----:B------:R-:W-:Y:S02]  /*5ae0*/  SHF.L.U32 R248, R163, 0x10, RZ ;  /* 0x00000010a3f87819 */ /* 0x000fe400000006ff */
[----:B------:R-:W-:Y:S01]  /*5af0*/  SHF.L.U32 R252, R164, 0x10, RZ ;  /* 0x00000010a4fc7819 */ /* 0x000fe200000006ff */
        /* <DEDUP_REMOVED lines=12> */
.L_x_205:
[----:B------:R-:W-:Y:S05]  /*5bc0*/  BSYNC.RECONVERGENT B0 ;  /* 0x0000000000007941 */ /* 0x000fea0003800200 */
.L_x_204:
[----:B------:R-:W-:Y:S04]  /*5bd0*/  BSSY.RECONVERGENT B0, `(.L_x_206) ;  /* 0x0000032000007945 */ /* 0x000fe80003800200 */
[----:B------:R-:W-:Y:S05]  /*5be0*/  @!P1 BRA `(.L_x_207) ;  /* 0x0000000000c09947 */ /* 0x000fea0003800000 */
[----:B012---:R-:W-:Y:S01]  /*5bf0*/  FADD.FTZ R128, R31, -UR5 ;  /* 0x800000051f807e21 */ /* 0x007fe20008010000 */
[----:B------:R-:W-:Y:S01]  /*5c00*/  SHF.L.U32 R131, R96, 0x10, RZ ;  /* 0x0000001060837819 */ /* 0x000fe200000006ff */
[----:B------:R-:W-:Y:S02]  /*5c10*/  IMAD.U32 R129, R100, 0x10000, RZ ;  /* 0x0001000064817824 */ /* 0x000fe400078e00ff */
[----:B------:R-:W-:Y:S01]  /*5c20*/  FADD.FTZ R130, R27, -UR5 ;  /* 0x800000051b827e21 */ /* 0x000fe20008010000 */
        /* <DEDUP_REMOVED lines=36> */
[----:B------:R-:W-:Y:S02]  /*5e70*/  IMAD.U32 R252, R165, 0x10000, RZ ;  /* 0x00010000a5fc7824 */ /* 0x000fe400078e00ff */
[----:B------:R-:W-:-:S04]  /*5e80*/  FMUL.FTZ R131, R131, UR4 ;  /* 0x0000000483837c20 */ /* 0x000fc80008410000 */
[----:B------:R-:W-:Y:S01]  /*5e90*/  FFMA.FTZ R225, R131, R252, R225 ;  /* 0x000000fc83e17223 */ /* 0x000fe200000100e1 */
[----:B------:R-:W-:-:S04]  /*5ea0*/  F2FP.BF16.F32.PACK_AB R131, R229, R227 ;  /* 0x000000e3e583723e */ /* 0x000fc800000010ff */
[----:B------:R-:W-:Y:S01]  /*5eb0*/  F2FP.BF16.F32.PACK_AB R128, R225, R128 ;  /* 0x00000080e180723e */ /* 0x000fe200000010ff */
[C---:B0-----:R-:W-:Y:S01]  /*5ec0*/  IMAD.WIDE.U32 R248, R12.reuse, 0x10, R248 ;  /* 0x000000100cf87825 */ /* 0x041fe200078e00f8 */
[----:B------:R-:W-:-:S04]  /*5ed0*/  IADD3 R12, PT, PT, R12, 0x80, RZ ;  /* 0x000000800c0c7810 */ /* 0x000fc80007ffe0ff */
[----:B------:R3:W-:Y:S03]  /*5ee0*/  STG.E.128 desc[UR8][R248.64], R128 ;  /* 0x00000080f8007986 */ /* 0x0007e6000c101d08 */
.L_x_207:
[----:B------:R-:W-:Y:S05]  /*5ef0*/  BSYNC.RECONVERGENT B0 ;  /* 0x0000000000007941 */ /* 0x000fea0003800200 */
.L_x_206:
[----:B------:R-:W-:Y:S04]  /*5f00*/  BSSY.RECONVERGENT B0, `(.L_x_208) ;  /* 0x0000032000007945 */ /* 0x000fe80003800200 */
[----:B------:R-:W-:Y:S05]  /*5f10*/  @!P2 BRA `(.L_x_209) ;  /* 0x0000000000c0a947 */ /* 0x000fea0003800000 */
[----:B0123--:R-:W-:Y:S01]  /*5f20*/  FADD.FTZ R128, R25, -UR5 ;  /* 0x8000000519807e21 */ /* 0x00ffe20008010000 */
        /* <DEDUP_REMOVED lines=9> */
[----:B------:R-:W-:Y:S01]  /*5fc0*/  SHF.L.U32 R223, R177, 0x10, RZ ;  /* 0x00000010b1df7819 */ /* 0x000fe200000006ff */
[----:B------:R-:W-:-:S02]  /*5fd0*/  IMAD.U32 R131, R176, 0x10000, RZ ;  /* 0x00010000b0837824 */ /* 0x000fc400078e00ff */
        /* <DEDUP_REMOVED lines=36> */
.L_x_209:
[----:B------:R-:W-:Y:S05]  /*6220*/  BSYNC.RECONVERGENT B0 ;  /* 0x0000000000007941 */ /* 0x000fea0003800200 */
.L_x_208:
[----:B------:R-:W-:Y:S04]  /*6230*/  BSSY.RECONVERGENT B0, `(.L_x_210) ;  /* 0x0000032000007945 */ /* 0x000fe80003800200 */
[----:B------:R-:W-:Y:S05]  /*6240*/  @!P3 BRA `(.L_x_211) ;  /* 0x0000000000c0b947 */ /* 0x000fea0003800000 */
[----:B01234-:R-:W-:Y:S01]  /*6250*/  FADD.FTZ R128, R19, -UR5 ;  /* 0x8000000513807e21 */ /* 0x01ffe20008010000 */
[----:B------:R-:W-:Y:S01]  /*6260*/  SHF.L.U32 R129, R76, 0x10, RZ ;  /* 0x000000104c817819 */ /* 0x000fe200000006ff */
[----:B------:R-:W-:Y:S02]  /*6270*/  IMAD.U32 R131, R72, 0x10000, RZ ;  /* 0x0001000048837824 */ /* 0x000fe400078e00ff */
[----:B------:R-:W-:Y:S01]  /*6280*/  FADD.FTZ R130, R15, -UR5 ;  /* 0x800000050f827e21 */ /* 0x000fe20008010000 */
        /* <DEDUP_REMOVED lines=11> */
[----:B------:R-:W-:Y:S01]  /*6340*/  SHF.L.U32 R252, R187, 0x10, RZ ;  /* 0x00000010bbfc7819 */ /* 0x000fe200000006ff */
[----:B------:R-:W-:Y:S02]  /*6350*/  IMAD.U32 R248, R186, 0x10000, RZ ;  /* 0x00010000baf87824 */ /* 0x000fe400078e00ff */
[----:B------:R-:W-:Y:S01]  /*6360*/  FFMA.FTZ R250, R130, R131, R223 ;  /* 0x0000008382fa7223 */ /* 0x000fe200000100df */
[----:B------:R-:W-:Y:S01]  /*6370*/  FADD.FTZ R130, R17, -UR5 ;  /* 0x8000000511827e21 */ /* 0x000fe20008010000 */
[----:B------:R-:W-:Y:S02]  /*6380*/  SHF.L.U32 R131, R78, 0x10, RZ ;  /* 0x000000104e837819 */ /* 0x000fe400000006ff */
[----:B------:R-:W-:Y:S01]  /*6390*/  SHF.L.U32 R223, R74, 0x10, RZ ;  /* 0x000000104adf7819 */ /* 0x000fe200000006ff */
[----:B------:R-:W-:Y:S01]  /*63a0*/  FMUL.FTZ R130, R130, UR4 ;  /* 0x0000000482827c20 */ /* 0x000fe20008410000 */
[----:B------:R-:W-:-:S03]  /*63b0*/  F2FP.BF16.F32.PACK_AB R129, R250, R129 ;  /* 0x00000081fa81723e */ /* 0x000fc600000010ff */
        /* <DEDUP_REMOVED lines=25> */
.L_x_211:
[----:B------:R-:W-:Y:S05]  /*6550*/  BSYNC.RECONVERGENT B0 ;  /* 0x0000000000007941 */ /* 0x000fea0003800200 */
.L_x_210:
[----:B------:R-:W-:Y:S04]  /*6560*/  BSSY.RECONVERGENT B0, `(.L_x_212) ;  /* 0x0000032000007945 */ /* 0x000fe80003800200 */
[----:B------:R-:W-:Y:S05]  /*6570*/  @!P4 BRA `(.L_x_213) ;  /* 0x0000000000c0c947 */ /* 0x000fea0003800000 */
[----:B01234-:R-:W-:Y:S01]  /*6580*/  FADD.FTZ R128, R13, -UR5 ;  /* 0x800000050d807e21 */ /* 0x01ffe20008010000 */
        /* <DEDUP_REMOVED lines=33> */
[----:B------:R-:W-:Y:S01]  /*67a0*/  IMAD.U32 R248, R196, 0x10000, RZ ;  /* 0x00010000c4f87824 */ /* 0x000fe200078e00ff */
[----:B------:R-:W-:Y:S02]  /*67b0*/  SHF.L.U32 R252, R197, 0x10, RZ ;  /* 0x00000010c5fc7819 */ /* 0x000fe400000006ff */
        /* <DEDUP_REMOVED lines=12> */
.L_x_213:
[----:B------:R-:W-:Y:S05]  /*6880*/  BSYNC.RECONVERGENT B0 ;  /* 0x0000000000007941 */ /* 0x000fea0003800200 */
.L_x_212:
[----:B------:R-:W-:Y:S04]  /*6890*/  BSSY.RECONVERGENT B0, `(.L_x_214) ;  /* 0x0000035000007945 */ /* 0x000fe80003800200 */
[----:B------:R-:W-:Y:S05]  /*68a0*/  @!P5 BRA `(.L_x_215) ;  /* 0x0000000000ccd947 */ /* 0x000fea0003800000 */
[----:B01234-:R-:W-:Y:S01]  /*68b0*/  PRMT R129, R54, 0x7632, R129 ;  /* 0x0000763236817816 */ /* 0x01ffe20000000081 */
[----:B------:R-:W-:Y:S01]  /*68c0*/  FADD.FTZ R128, R216, -UR5 ;  /* 0x80000005d8807e21 */ /* 0x000fe20008010000 */
[----:B------:R-:W-:Y:S02]  /*68d0*/  PRMT R131, R50, 0x7632, R131 ;  /* 0x0000763232837816 */ /* 0x000fe40000000083 */
[----:B------:R-:W-:Y:S01]  /*68e0*/  SHF.L.U32 R129, R129, 0x10, RZ ;  /* 0x0000001081817819 */ /* 0x000fe200000006ff */
[----:B------:R-:W-:Y:S01]  /*68f0*/  FMUL.FTZ R128, R128, UR4 ;  /* 0x0000000480807c20 */ /* 0x000fe20008410000 */
[----:B------:R-:W-:Y:S02]  /*6900*/  SHF.L.U32 R131, R131, 0x10, RZ ;  /* 0x0000001083837819 */ /* 0x000fe400000006ff */
[----:B------:R-:W-:Y:S02]  /*6910*/  SHF.L.U32 R223, R48, 0x10, RZ ;  /* 0x0000001030df7819 */ /* 0x000fe400000006ff */
[----:B------:R-:W-:Y:S01]  /*6920*/  SHF.L.U32 R248, R53, 0x10, RZ ;  /* 0x0000001035f87819 */ /* 0x000fe200000006ff */
[--C-:B------:R-:W-:Y:S01]  /*6930*/  FFMA.FTZ R130, R128, R129, R131.reuse ;  /* 0x0000008180827223 */ /* 0x100fe20000010083 */
[----:B------:R-:W-:Y:S01]  /*6940*/  PRMT R131, R55, 0x7632, R131 ;  /* 0x0000763237837816 */ /* 0x000fe20000000083 */
[----:B------:R-:W-:Y:S01]  /*6950*/  FADD.FTZ R128, R221, -UR5 ;  /* 0x80000005dd807e21 */ /* 0x000fe20008010000 */
[----:B------:R-:W-:-:S02]  /*6960*/  PRMT R129, R51, 0x7632, R129 ;  /* 0x0000763233817816 */ /* 0x000fc40000000081 */
[----:B------:R-:W-:Y:S01]  /*6970*/  SHF.L.U32 R250, R49, 0x10, RZ ;  /* 0x0000001031fa7819 */ /* 0x000fe200000006ff */
[----:B------:R-:W-:Y:S01]  /*6980*/  IMAD.U32 R131, R131, 0x10000, RZ ;  /* 0x0001000083837824 */ /* 0x000fe200078e00ff */
[----:B------:R-:W-:Y:S01]  /*6990*/  SHF.L.U32 R129, R129, 0x10, RZ ;  /* 0x0000001081817819 */ /* 0x000fe200000006ff */
[----:B------:R-:W-:Y:S01]  /*69a0*/  FMUL.FTZ R128, R128, UR4 ;  /* 0x0000000480807c20 */ /* 0x000fe20008410000 */
[----:B------:R-:W-:Y:S02]  /*69b0*/  SHF.L.U32 R252, R50, 0x10, RZ ;  /* 0x0000001032fc7819 */ /* 0x000fe400000006ff */
[----:B------:R-:W-:Y:S01]  /*69c0*/  SHF.L.U32 R225, R199, 0x10, RZ ;  /* 0x00000010c7e17819 */ /* 0x000fe200000006ff */
[----:B------:R-:W-:Y:S01]  /*69d0*/  FFMA.FTZ R131, R128, R131, R129 ;  /* 0x0000008380837223 */ /* 0x000fe20000010081 */
[----:B------:R-:W-:Y:S01]  /*69e0*/  FADD.FTZ R128, R7, -UR5 ;  /* 0x8000000507807e21 */ /* 0x000fe20008010000 */
[----:B------:R-:W-:-:S03]  /*69f0*/  SHF.L.U32 R129, R52, 0x10, RZ ;  /* 0x0000001034817819 */ /* 0x000fc600000006ff */
[----:B------:R-:W-:-:S04]  /*6a00*/  FMUL.FTZ R128, R128, UR4 ;  /* 0x0000000480807c20 */ /* 0x000fc80008410000 */
[----:B------:R-:W-:Y:S01]  /*6a10*/  FFMA.FTZ R128, R128, R129, R223 ;  /* 0x0000008180807223 */ /* 0x000fe200000100df */
[----:B------:R-:W-:Y:S01]  /*6a20*/  FADD.FTZ R129, R3, -UR5 ;  /* 0x8000000503817e21 */ /* 0x000fe20008010000 */
[----:B------:R-:W-:-:S03]  /*6a30*/  FADD.FTZ R223, R0, -UR5 ;  /* 0x8000000500df7e21 */ /* 0x000fc60008010000 */
[----:B------:R-:W-:Y:S01]  /*6a40*/  FMUL.FTZ R129, R129, UR4 ;  /* 0x0000000481817c20 */ /* 0x000fe20008410000 */
[----:B------:R-:W-:-:S03]  /*6a50*/  FMUL.FTZ R223, R223, UR4 ;  /* 0x00000004dfdf7c20 */ /* 0x000fc60008410000 */
[----:B------:R-:W-:Y:S01]  /*6a60*/  FFMA.FTZ R129, R129, R248, R250 ;  /* 0x000000f881817223 */ /* 0x000fe200000100fa */
[----:B------:R-:W-:Y:S01]  /*6a70*/  SHF.L.U32 R250, R200, 0x10, RZ ;  /* 0x00000010c8fa7819 */ /* 0x000fe200000006ff */
[----:B------:R-:W-:-:S04]  /*6a80*/  IMAD.U32 R248, R201, 0x10000, RZ ;  /* 0x00010000c9f87824 */ /* 0x000fc800078e00ff */
[----:B------:R-:W-:Y:S01]  /*6a90*/  FFMA.FTZ R250, R223, R250, R248 ;  /* 0x000000fadffa7223 */ /* 0x000fe200000100f8 */
[----:B------:R-:W-:Y:S01]  /*6aa0*/  FADD.FTZ R223, R5, -UR5 ;  /* 0x8000000505df7e21 */ /* 0x000fe20008010000 */
[----:B------:R-:W-:-:S03]  /*6ab0*/  SHF.L.U32 R248, R54, 0x10, RZ ;  /* 0x0000001036f87819 */ /* 0x000fc600000006ff */
[----:B------:R-:W-:Y:S01]  /*6ac0*/  FMUL.FTZ R223, R223, UR4 ;  /* 0x00000004dfdf7c20 */ /* 0x000fe20008410000 */
[----:B------:R-:W-:-:S03]  /*6ad0*/  F2FP.BF16.F32.PACK_AB R129, R250, R129 ;  /* 0x00000081fa81723e */ /* 0x000fc600000010ff */
        /* <DEDUP_REMOVED lines=8> */
[----:B------:R-:W0:Y:S01]  /*6b60*/  LDC.64 R248, c[0x0][0x428] ;  /* 0x00010a00fff87b82 */ /* 0x000e220000000a00 */
[----:B------:R-:W-:Y:S02]  /*6b70*/  SHF.L.U32 R252, R198, 0x10, RZ ;  /* 0x00000010c6fc7819 */ /* 0x000fe400000006ff */
[----:B------:R-:W-:Y:S01]  /*6b80*/  FMUL.FTZ R223, R223, UR4 ;  /* 0x00000004dfdf7c20 */ /* 0x000fe20008410000 */
[----:B------:R-:W-:-:S03]  /*6b90*/  F2FP.BF16.F32.PACK_AB R131, R131, R229 ;  /* 0x000000e58383723e */ /* 0x000fc600000010ff */
[----:B------:R-:W-:-:S05]  /*6ba0*/  FFMA.FTZ R223, R223, R252, R225 ;  /* 0x000000fcdfdf7223 */ /* 0x000fca00000100e1 */
[----:B------:R-:W-:Y:S01]  /*6bb0*/  F2FP.BF16.F32.PACK_AB R128, R223, R128 ;  /* 0x00000080df80723e */ /* 0x000fe200000010ff */
[----:B0-----:R-:W-:-:S05]  /*6bc0*/  IMAD.WIDE.U32 R248, R12, 0x10, R248 ;  /* 0x000000100cf87825 */ /* 0x001fca00078e00f8 */
[----:B------:R0:W-:Y:S02]  /*6bd0*/  STG.E.128 desc[UR8][R248.64], R128 ;  /* 0x00000080f8007986 */ /* 0x0001e4000c101d08 */
.L_x_215:
[----:B------:R-:W-:Y:S05]  /*6be0*/  BSYNC.RECONVERGENT B0 ;  /* 0x0000000000007941 */ /* 0x000fea0003800200 */
.L_x_214:
[----:B------:R-:W-:Y:S02]  /*6bf0*/  UIADD3 UR6, UPT, UPT, UR6, UR14, URZ ;  /* 0x0000000e06067290 */ /* 0x000fe4000fffe0ff */
[----:B------:R-:W-:Y:S02]  /*6c00*/  UPLOP3.LUT UP2, UPT, UPT, UPT, UP2, 0x40, 0x4 ;  /* 0x000000000004789c */ /* 0x000fe40003f4e820 */
[----:B------:R-:W-:-:S09]  /*6c10*/  UISETP.GE.AND UP1, UPT, UR6, UR15, UPT ;  /* 0x0000000f0600728c */ /* 0x000fd2000bf26270 */
[----:B------:R-:W-:Y:S05]  /*6c20*/  BRA.U !UP1, `(.L_x_216) ;  /* 0xffffffa509907547 */ /* 0x000fea000b83ffff */
[----:B------:R-:W-:Y:S05]  /*6c30*/  EXIT ;  /* 0x000000000000794d */ /* 0x000fea0003800000 */
.L_x_217:
        /* <DEDUP_REMOVED lines=12> */
.L_x_42295:


//--------------------- .text._ZN10layer_norm13ln_fwd_kernelINS_13Kernel_traitsI13__nv_bfloat16S2_S2_S2_fjLj7168ELj1ELj1ELj4ELj16ENS_18Kernel_traits_baseILj7168ES2_S2_S2_S2_fjLj128EEEEELb0ELb1ELb0ELb1EEEvNS_9FwdParamsE --------------------------
	.section	.text._ZN10layer_norm13ln_fwd_kernelINS_13Kernel_traitsI13__nv_bfloat16S2_S2_S2_fjLj7168ELj1ELj1ELj4ELj16ENS_18Kernel_traits_baseILj7168ES2_S2_S2_S2_fjLj128EEEEELb0ELb1ELb0ELb1EEEvNS_9FwdParamsE,"ax",@progbits
	.align	128
        .global         _ZN10layer_norm13ln_fwd_kernelINS_13Kernel_traitsI13__nv_bfloat16S2_S2_S2_fjLj7168ELj1ELj1ELj4ELj16ENS_18Kernel_traits_baseILj7168ES2_S2_S2_S2_fjLj128EEEEELb0ELb1ELb0ELb1EEEvNS_9FwdParamsE
        .type           _ZN10layer_norm13ln_fwd_kernelINS_13Kernel_traitsI13__nv_bfloat16S2_S2_S2_fjLj7168ELj1ELj1ELj4ELj16ENS_18Kernel_traits_baseILj7168ES2_S2_S2_S2_fjLj128EEEEELb0ELb1ELb0ELb1EEEvNS_9FwdParamsE,@function
        .size           _ZN10layer_norm13ln_fwd_kernelINS_13Kernel_traitsI13__nv_bfloat16S2_S2_S2_fjLj7168ELj1ELj1ELj4ELj16ENS_18Kernel_traits_baseILj7168ES2_S2_S2_S2_fjLj128EEEEELb0ELb1ELb0ELb1EEEvNS_9FwdParamsE,(.L_x_42296 - _ZN10layer_norm13ln_fwd_kernelINS_13Kernel_traitsI13__nv_bfloat16S2_S2_S2_fjLj7168ELj1ELj1ELj4ELj16ENS_18Kernel_traits_baseILj7168ES2_S2_S2_S2_fjLj128EEEEELb0ELb1ELb0ELb1EEEvNS_9FwdParamsE)
        .other          _ZN10layer_norm13ln_fwd_kernelINS_13Kernel_traitsI13__nv_bfloat16S2_S2_S2_fjLj7168ELj1ELj1ELj4ELj16ENS_18Kernel_traits_baseILj7168ES2_S2_S2_S2_fjLj128EEEEELb0ELb1ELb0ELb1EEEvNS_9FwdParamsE,@"STO_CUDA_ENTRY STV_DEFAULT"
_ZN10layer_norm13ln_fwd_kernelINS_13Kernel_traitsI13__nv_bfloat16S2_S2_S2_fjLj7168ELj1ELj1ELj4ELj16ENS_18Kernel_traits_baseILj7168ES2_S2_S2_S2_fjLj128EEEEELb0ELb1ELb0ELb1EEEvNS_9FwdParamsE:
.text._ZN10layer_norm13ln_fwd_kernelINS_13Kernel_traitsI13__nv_bfloat16S2_S2_S2_fjLj7168ELj1ELj1ELj4ELj16ENS_18Kernel_traits_baseILj7168ES2_S2_S2_S2_fjLj128EEEEELb0ELb1ELb0ELb1EEEvNS_9FwdParamsE:
[----:B------:R-:W-:Y:S01]  /*0000*/  LDC R1, c[0x0][0x37c] ;  /* 0x0000df00ff017b82 */ /* 0x000fe20000000800 */
[----:B------:R-:W0:Y:S07]  /*0010*/  LDCU.64 UR8, c[0x0][0x438] ;  /* 0x00008700ff0877ac */ /* 0x000e2e0008000a00 */
[----:B------:R-:W1:Y:S01]  /*0020*/  S2UR UR4, SR_CTAID.X ;  /* 0x00000000000479c3 */ /* 0x000e620000002500 */
[----:B------:R-:W2:Y:S01]  /*0030*/  S2R R188, SR_TID.X ;  /* 0x0000000000bc7919 */ /* 0x000ea20000002100 */
[----:B------:R-:W3:Y:S01]  /*0040*/  LDCU.64 UR6, c[0x0][0x358] ;  /* 0x00006b00ff0677ac */ /* 0x000ee20008000a00 */
[----:B0-----:R-:W-:-:S04]  /*0050*/  UISETP.NE.U32.AND UP0, UPT, UR8, URZ, UPT ;  /* 0x000000ff0800728c */ /* 0x001fc8000bf05070 */
[----:B------:R-:W-:Y:S01]  /*0060*/  UISETP.NE.AND.EX UP0, UPT, UR9, URZ, UPT, UP0 ;  /* 0x000000ff0900728c */ /* 0x000fe2000bf05300 */
[----:B-1----:R-:W-:-:S08]  /*0070*/  MOV R196, UR4 ;  /* 0x0000000400c47c02 */ /* 0x002fd00008000f00 */
[----:B---3--:R-:W-:Y:S05]  /*0080*/  BRA.U !UP0, `(.L_x_218) ;  /* 0x0000000108707547 */ /* 0x008fea000b800000 */
[----:B------:R-:W2:Y:S08]  /*0090*/  LDC.64 R2, c[0x0][0x3d0] ;  /* 0x0000f400ff027b82 */ /* 0x000eb00000000a00 */
[----:B------:R-:W0:Y:S08]  /*00a0*/  LDC.64 R4, c[0x0][0x438] ;  /* 0x00010e00ff047b82 */ /* 0x000e300000000a00 */
[----:B------:R-:W1:Y:S01]  /*00b0*/  LDC.64 R6, c[0x0][0x3e8] ;  /* 0x0000fa00ff067b82 */ /* 0x000e620000000a00 */
[----:B--2---:R-:W-:-:S05]  /*00c0*/  IMAD.WIDE.U32 R2, R188, 0x10, R2 ;  /* 0x00000010bc027825 */ /* 0x004fca00078e0002 */
[----:B------:R2:W5:Y:S01]  /*00d0*/  LDG.E.128 R36, desc[UR6][R2.64] ;  /* 0x0000000602247981 */ /* 0x000562000c1e1d00 */
[----:B0-----:R-:W-:-:S03]  /*00e0*/  IMAD.WIDE.U32 R4, R188, 0x10, R4 ;  /* 0x00000010bc047825 */ /* 0x001fc600078e0004 */
[----:B------:R2:W5:Y:S04]  /*00f0*/  LDG.E.128 R40, desc[UR6][R2.64+0x800] ;  /* 0x0008000602287981 */ /* 0x000568000c1e1d00 */
[----:B------:R2:W5:Y:S01]  /*0100*/  LDG.E.128 R44, desc[UR6][R2.64+0x1000] ;  /* 0x00100006022c7981 */ /* 0x000562000c1e1d00 */
[----:B-1----:R-:W-:-:S03]  /*0110*/  IMAD.WIDE.U32 R6, R188, 0x10, R6 ;  /* 0x00000010bc067825 */ /* 0x002fc600078e0006 */
        /* <DEDUP_REMOVED lines=19> */
.L_x_218:
[----:B------:R-:W2:Y:S08]  /*0250*/  LDC.64 R2, c[0x0][0x3d0] ;  /* 0x0000f400ff027b82 */ /* 0x000eb00000000a00 */
[----:B------:R-:W0:Y:S01]  /*0260*/  LDC.64 R4, c[0x0][0x3e8] ;  /* 0x0000fa00ff047b82 */ /* 0x000e220000000a00 */
[----:B--2---:R-:W-:-:S05]  /*0270*/  IMAD.WIDE.U32 R2, R188, 0x10, R2 ;  /* 0x00000010bc027825 */ /* 0x004fca00078e0002 */
        /* <DEDUP_REMOVED lines=28> */
[----:B-1----:R-:W-:-:S07]  /*0440*/  CS2R R64, SRZ ;  /* 0x0000000000407805 */ /* 0x002fce000001ff00 */
.L_x_219:
[----:B------:R-:W0:Y:S02]  /*0450*/  LDCU UR4, c[0x0][0x384] ;  /* 0x00007080ff0477ac */ /* 0x000e240008000800 */
[----:B0-----:R-:W-:-:S13]  /*0460*/  ISETP.GE.AND P0, PT, R196, UR4, PT ;  /* 0x00000004c4007c0c */ /* 0x001fda000bf06270 */
[----:B------:R-:W-:Y:S05]  /*0470*/  @P0 EXIT ;  /* 0x000000000000094d */ /* 0x000fea0003800000 */
[----:B--2---:R-:W0:Y:S01]  /*0480*/  LDC.64 R2, c[0x0][0x3e0] ;  /* 0x0000f800ff027b82 */ /* 0x004e220000000a00 */
[----:B-----5:R-:W-:Y:S01]  /*0490*/  PRMT R195, R91, 0x7632, R195 ;  /* 0x000076325bc37816 */ /* 0x020fe200000000c3 */
[----:B------:R-:W-:Y:S01]  /*04a0*/  UPLOP3.LUT UP0, UPT, UPT, UPT, UPT, 0x40, 0x4 ;  /* 0x000000000004789c */ /* 0x000fe20003f0e870 */
[----:B------:R-:W-:Y:S01]  /*04b0*/  PRMT R194, R63, 0x7632, R194 ;  /* 0x000076323fc27816 */ /* 0x000fe200000000c2 */
[----:B------:R-:W1:Y:S01]  /*04c0*/  LDCU UR10, c[0x0][0x388] ;  /* 0x00007100ff0a77ac */ /* 0x000e620008000800 */
        /* <DEDUP_REMOVED lines=8> */
[----:B------:R-:W4:Y:S01]  /*0550*/  LDCU.64 UR8, c[0x0][0x3a0] ;  /* 0x00007400ff0877ac */ /* 0x000f220008000a00 */
[----:B------:R-:W-:Y:S02]  /*0560*/  PRMT R186, R87, 0x7632, R186 ;  /* 0x0000763257ba7816 */ /* 0x000fe400000000ba */
[----:B------:R-:W-:Y:S02]  /*0570*/  PRMT R185, R59, 0x7632, R185 ;  /* 0x000076323bb97816 */ /* 0x000fe400000000b9 */
[----:B------:R-:W-:Y:S02]  /*0580*/  PRMT R184, R86, 0x7632, R184 ;  /* 0x0000763256b87816 */ /* 0x000fe400000000b8 */
[----:B------:R-:W-:Y:S02]  /*0590*/  PRMT R183, R58, 0x7632, R183 ;  /* 0x000076323ab77816 */ /* 0x000fe400000000b7 */
[----:B0-----:R-:W-:-:S02]  /*05a0*/  ISETP.NE.U32.AND P0, PT, R2, RZ, PT ;  /* 0x000000ff0200720c */ /* 0x001fc40003f05070 */
[----:B------:R-:W-:Y:S02]  /*05b0*/  PRMT R182, R85, 0x7632, R182 ;  /* 0x0000763255b67816 */ /* 0x000fe400000000b6 */
[----:B------:R-:W-:Y:S02]  /*05c0*/  ISETP.NE.AND.EX P0, PT, R3, RZ, PT, P0 ;  /* 0x000000ff0300720c */ /* 0x000fe40003f05300 */
        /* <DEDUP_REMOVED lines=70> */
[----:B-1234-:R-:W-:-:S07]  /*0a30*/  PRMT R0, R92, 0x7632, R0 ;  /* 0x000076325c007816 */ /* 0x01efce0000000000 */
.L_x_238:
[----:B--2---:R-:W0:Y:S01]  /*0a40*/  @P0 LDC.64 R128, c[0x0][0x3e0] ;  /* 0x0000f800ff800b82 */ /* 0x004e220000000a00 */
[----:B------:R-:W-:-:S05]  /*0a50*/  IMAD R124, R196, UR10, RZ ;  /* 0x0000000ac47c7c24 */ /* 0x000fca000f8e02ff */
[----:B------:R-:W-:Y:S02]  /*0a60*/  SHF.R.S32.HI R125, RZ, 0x1f, R124 ;  /* 0x0000001fff7d7819 */ /* 0x000fe4000001147c */
[----:B------:R-:W1:Y:S02]  /*0a70*/  LDC.64 R240, c[0x0][0x390] ;  /* 0x0000e400fff07b82 */ /* 0x000e640000000a00 */
[----:B------:R-:W-:-:S04]  /*0a80*/  LEA.HI R125, R125, R124, RZ, 0x3 ;  /* 0x0000007c7d7d7211 */ /* 0x000fc800078f18ff */
[----:B------:R-:W-:Y:S01]  /*0a90*/  LEA.HI.SX32 R133, R125, R188, 0x1d ;  /* 0x000000bc7d857211 */ /* 0x000fe200078feaff */
[----:B0-----:R-:W-:-:S06]  /*0aa0*/  @P0 IMAD.WIDE R128, R196, 0x2, R128 ;  /* 0x00000002c4800825 */ /* 0x001fcc00078e0280 */
[----:B------:R-:W2:Y:S01]  /*0ab0*/  @P0 LDG.E.U16 R128, desc[UR6][R128.64] ;  /* 0x0000000680800981 */ /* 0x000ea2000c1e1500 */
[----:B-1----:R-:W-:-:S06]  /*0ac0*/  IMAD.WIDE.U32 R124, R133, 0x10, R240 ;  /* 0x00000010857c7825 */ /* 0x002fcc00078e00f0 */
[----:B------:R-:W5:Y:S01]  /*0ad0*/  LDG.E.128 R124, desc[UR6][R124.64] ;  /* 0x000000067c7c7981 */ /* 0x000f62000c1e1d00 */
[----:B------:R-:W-:Y:S01]  /*0ae0*/  ISETP.NE.U32.AND P1, PT, RZ, UR8, PT ;  /* 0x00000008ff007c0c */ /* 0x000fe2000bf25070 */
[----:B------:R-:W-:-:S03]  /*0af0*/  HFMA2 R201, -RZ, RZ, 1.875, 0 ;  /* 0x3f800000ffc97431 */ /* 0x000fc600000001ff */
[----:B------:R-:W-:Y:S02]  /*0b00*/  ISETP.NE.AND.EX P1, PT, RZ, UR9, PT, P1 ;  /* 0x00000009ff007c0c */ /* 0x000fe4000bf25310 */
[----:B--2---:R-:W-:-:S11]  /*0b10*/  @P0 SHF.L.U32 R201, R128, 0x10, RZ ;  /* 0x0000001080c90819 */ /* 0x004fd600000006ff */
[----:B------:R-:W-:Y:S05]  /*0b20*/  @!P1 BRA `(.L_x_220) ;  /* 0x0000000000e09947 */ /* 0x000fea0003800000 */
[----:B------:R-:W0:Y:S02]  /*0b30*/  LDC.64 R120, c[0x0][0x3a0] ;  /* 0x0000e800ff787b82 */ /* 0x000e240000000a00 */
[----:B0-----:R-:W-:-:S06]  /*0b40*/  IMAD.WIDE.U32 R120, R133, 0x10, R120 ;  /* 0x0000001085787825 */ /* 0x001fcc00078e0078 */
[----:B------:R-:W2:Y:S01]  /*0b50*/  LDG.E.128 R120, desc[UR6][R120.64] ;  /* 0x0000000678787981 */ /* 0x000ea2000c1e1d00 */
[C---:B-----5:R-:W-:Y:S01]  /*0b60*/  PRMT R128, R124.reuse, 0x7632, R128 ;  /* 0x000076327c807816 */ /* 0x060fe20000000080 */
[----:B------:R-:W-:Y:S01]  /*0b70*/  IMAD.U32 R141, R95, 0x10000, RZ ;  /* 0x000100005f8d7824 */ /* 0x000fe200078e00ff */
        /* <DEDUP_REMOVED lines=11> */
[----:B------:R-:W-:Y:S02]  /*0c30*/  SHF.L.U32 R137, R94, 0x10, RZ ;  /* 0x000000105e897819 */ /* 0x000fe400000006ff */
[----:B------:R-:W-:Y:S01]  /*0c40*/  SHF.L.U32 R131, R93, 0x10, RZ ;  /* 0x000000105d837819 */ /* 0x000fe200000006ff */
[----:B------:R-:W-:Y:S01]  /*0c50*/  FMUL.FTZ R126, R126, R201 ;  /* 0x000000c97e7e7220 */ /* 0x000fe20000410000 */
[----:B------:R-:W-:Y:S02]  /*0c60*/  SHF.L.U32 R132, R132, 0x10, RZ ;  /* 0x0000001084847819 */ /* 0x000fe400000006ff */
[----:B------:R-:W-:-:S02]  /*0c70*/  SHF.L.U32 R134, R134, 0x10, RZ ;  /* 0x0000001086867819 */ /* 0x000fc400000006ff */
[----:B------:R-:W-:Y:S01]  /*0c80*/  SHF.L.U32 R128, R128, 0x10, RZ ;  /* 0x0000001080807819 */ /* 0x000fe200000006ff */
[-C--:B------:R-:W-:Y:S02]  /*0c90*/  FMUL.FTZ R132, R132, R201.reuse ;  /* 0x000000c984847220 */ /* 0x080fe40000410000 */
[-C--:B------:R-:W-:Y:S02]  /*0ca0*/  FMUL.FTZ R134, R134, R201.reuse ;  /* 0x000000c986867220 */ /* 0x080fe40000410000 */
[----:B------:R-:W-:Y:S01]  /*0cb0*/  FMUL.FTZ R128, R128, R201 ;  /* 0x000000c980807220 */ /* 0x000fe20000410000 */
[----:B--2---:R-:W-:Y:S02]  /*0cc0*/  SHF.L.U32 R127, R120, 0x10, RZ ;  /* 0x00000010787f7819 */ /* 0x004fe400000006ff */
[----:B------:R-:W-:Y:S02]  /*0cd0*/  SHF.L.U32 R139, R122, 0x10, RZ ;  /* 0x000000107a8b7819 */ /* 0x000fe400000006ff */
[----:B------:R-:W-:Y:S01]  /*0ce0*/  SHF.L.U32 R135, R121, 0x10, RZ ;  /* 0x0000001079877819 */ /* 0x000fe200000006ff */
[----:B------:R-:W-:Y:S01]  /*0cf0*/  FFMA.FTZ R142, R124, R125, R127 ;  /* 0x0000007d7c8e7223 */ /* 0x000fe2000001007f */
[----:B------:R-:W-:Y:S01]  /*0d00*/  SHF.L.U32 R124, R129, 0x10, RZ ;  /* 0x00000010817c7819 */ /* 0x000fe200000006ff */
[----:B------:R-:W-:Y:S01]  /*0d10*/  FFMA.FTZ R138, R126, R137, R139 ;  /* 0x000000897e8a7223 */ /* 0x000fe2000001008b */
[----:B------:R-:W-:Y:S01]  /*0d20*/  SHF.L.U32 R143, R123, 0x10, RZ ;  /* 0x000000107b8f7819 */ /* 0x000fe200000006ff */
[----:B------:R-:W-:Y:S01]  /*0d30*/  FFMA.FTZ R140, R130, R131, R135 ;  /* 0x00000083828c7223 */ /* 0x000fe20000010087 */
[----:B------:R-:W-:Y:S01]  /*0d40*/  PRMT R125, R121, 0x7632, R125 ;  /* 0x00007632797d7816 */ /* 0x000fe2000000007d */
[----:B------:R-:W-:Y:S01]  /*0d50*/  FMUL.FTZ R137, R124, R201 ;  /* 0x000000c97c897220 */ /* 0x000fe20000410000 */
[----:B------:R-:W-:Y:S01]  /*0d60*/  PRMT R129, R123, 0x7632, R129 ;  /* 0x000076327b817816 */ /* 0x000fe20000000081 */
[----:B------:R-:W-:Y:S01]  /*0d70*/  FFMA.FTZ R136, R136, R141, R143 ;  /* 0x0000008d88887223 */ /* 0x000fe2000001008f */
[----:B------:R-:W-:Y:S01]  /*0d80*/  PRMT R127, R122, 0x7632, R127 ;  /* 0x000076327a7f7816 */ /* 0x000fe2000000007f */
[----:B------:R-:W-:Y:S01]  /*0d90*/  IMAD.U32 R141, R4, 0x10000, RZ ;  /* 0x00010000048d7824 */ /* 0x000fe200078e00ff */
[----:B------:R-:W-:-:S02]  /*0da0*/  PRMT R124, R120, 0x7632, R124 ;  /* 0x00007632787c7816 */ /* 0x000fc4000000007c */
[----:B------:R-:W-:Y:S02]  /*0db0*/  SHF.L.U32 R130, R125, 0x10, RZ ;  /* 0x000000107d827819 */ /* 0x000fe400000006ff */
[----:B------:R-:W-:Y:S02]  /*0dc0*/  SHF.L.U32 R135, R0, 0x10, RZ ;  /* 0x0000001000877819 */ /* 0x000fe400000006ff */
[----:B------:R-:W-:Y:S02]  /*0dd0*/  SHF.L.U32 R126, R2, 0x10, RZ ;  /* 0x00000010027e7819 */ /* 0x000fe400000006ff */
[----:B------:R-:W-:Y:S02]  /*0de0*/  SHF.L.U32 R139, R3, 0x10, RZ ;  /* 0x00000010038b7819 */ /* 0x000fe400000006ff */
[----:B------:R-:W-:Y:S01]  /*0df0*/  SHF.L.U32 R129, R129, 0x10, RZ ;  /* 0x0000001081817819 */ /* 0x000fe200000006ff */
[----:B------:R-:W-:Y:S01]  /*0e00*/  FFMA.FTZ R137, R137, R126, R130 ;  /* 0x0000007e89897223 */ /* 0x000fe20000010082 */
[----:B------:R-:W-:-:S02]  /*0e10*/  SHF.L.U32 R127, R127, 0x10, RZ ;  /* 0x000000107f7f7819 */ /* 0x000fc400000006ff */
[----:B------:R-:W-:Y:S01]  /*0e20*/  SHF.L.U32 R125, R124, 0x10, RZ ;  /* 0x000000107c7d7819 */ /* 0x000fe200000006ff */
[----:B------:R-:W-:Y:S02]  /*0e30*/  FFMA.FTZ R141, R134, R141, R129 ;  /* 0x0000008d868d7223 */ /* 0x000fe40000010081 */
[----:B------:R-:W-:Y:S02]  /*0e40*/  FFMA.FTZ R139, R132, R139, R127 ;  /* 0x0000008b848b7223 */ /* 0x000fe4000001007f */
[----:B------:R-:W-:Y:S01]  /*0e50*/  FFMA.FTZ R135, R128, R135, R125 ;  /* 0x0000008780877223 */ /* 0x000fe2000001007d */
[----:B------:R-:W-:Y:S02]  /*0e60*/  F2FP.BF16.F32.PACK_AB R127, R141, R136 ;  /* 0x000000888d7f723e */ /* 0x000fe400000010ff */
[----:B------:R-:W-:Y:S02]  /*0e70*/  F2FP.BF16.F32.PACK_AB R126, R139, R138 ;  /* 0x0000008a8b7e723e */ /* 0x000fe400000010ff */
[----:B------:R-:W-:-:S02]  /*0e80*/  F2FP.BF16.F32.PACK_AB R125, R137, R140 ;  /* 0x0000008c897d723e */ /* 0x000fc400000010ff */
[----:B------:R-:W-:Y:S01]  /*0e90*/  F2FP.BF16.F32.PACK_AB R124, R135, R142 ;  /* 0x0000008e877c723e */ /* 0x000fe200000010ff */
[----:B------:R-:W-:Y:S06]  /*0ea0*/  BRA `(.L_x_221) ;  /* 0x0000000000a07947 */ /* 0x000fec0003800000 */
.L_x_220:
[----:B-----5:R-:W-:Y:S02]  /*0eb0*/  PRMT R128, R124, 0x7632, R128 ;  /* 0x000076327c807816 */ /* 0x020fe40000000080 */
[----:B------:R-:W-:Y:S02]  /*0ec0*/  PRMT R131, R126, 0x7632, R131 ;  /* 0x000076327e837816 */ /* 0x000fe40000000083 */
[----:B------:R-:W-:Y:S02]  /*0ed0*/  SHF.L.U32 R124, R124, 0x10, RZ ;  /* 0x000000107c7c7819 */ /* 0x000fe400000006ff */
[----:B------:R-:W-:Y:S02]  /*0ee0*/  SHF.L.U32 R126, R126, 0x10, RZ ;  /* 0x000000107e7e7819 */ /* 0x000fe400000006ff */
[C---:B------:R-:W-:Y:S01]  /*0ef0*/  PRMT R129, R125.reuse, 0x7632, R129 ;  /* 0x000076327d817816 */ /* 0x040fe20000000081 */
[-C--:B------:R-:W-:Y:S01]  /*0f00*/  FMUL.FTZ R124, R124, R201.reuse ;  /* 0x000000c97c7c7220 */ /* 0x080fe20000410000 */
[----:B------:R-:W-:Y:S01]  /*0f10*/  SHF.L.U32 R130, R125, 0x10, RZ ;  /* 0x000000107d827819 */ /* 0x000fe200000006ff */
[----:B------:R-:W-:Y:S01]  /*0f20*/  FMUL.FTZ R126, R126, R201 ;  /* 0x000000c97e7e7220 */ /* 0x000fe20000410000 */
[----:B------:R-:W-:-:S02]  /*0f30*/  SHF.L.U32 R134, R127, 0x10, RZ ;  /* 0x000000107f867819 */ /* 0x000fc400000006ff */
[----:B------:R-:W-:Y:S01]  /*0f40*/  SHF.L.U32 R125, R92, 0x10, RZ ;  /* 0x000000105c7d7819 */ /* 0x000fe200000006ff */
[-C--:B------:R-:W-:Y:S01]  /*0f50*/  FMUL.FTZ R130, R130, R201.reuse ;  /* 0x000000c982827220 */ /* 0x080fe20000410000 */
[----:B------:R-:W-:Y:S01]  /*0f60*/  SHF.L.U32 R135, R94, 0x10, RZ ;  /* 0x000000105e877819 */ /* 0x000fe200000006ff */
[----:B------:R-:W-:Y:S01]  /*0f70*/  FMUL.FTZ R134, R134, R201 ;  /* 0x000000c986867220 */ /* 0x000fe20000410000 */
[----:B------:R-:W-:Y:S01]  /*0f80*/  PRMT R132, R127, 0x7632, R132 ;  /* 0x000076327f847816 */ /* 0x000fe20000000084 */
[----:B------:R-:W-:Y:S01]  /*0f90*/  FMUL.FTZ R142, R124, R125 ;  /* 0x0000007d7c8e7220 */ /* 0x000fe20000410000 */
[----:B------:R-:W-:Y:S01]  /*0fa0*/  SHF.L.U32 R137, R95, 0x10, RZ ;  /* 0x000000105f897819 */ /* 0x000fe200000006ff */
[----:B------:R-:W-:Y:S01]  /*0fb0*/  FMUL.FTZ R138, R126, R135 ;  /* 0x000000877e8a7220 */ /* 0x000fe20000410000 */
[----:B------:R-:W-:Y:S01]  /*0fc0*/  SHF.L.U32 R132, R132, 0x10, RZ ;  /* 0x0000001084847819 */ /* 0x000fe200000006ff */
[----:B------:R-:W-:Y:S01]  /*0fd0*/  IMAD.U32 R127, R93, 0x10000, RZ ;  /* 0x000100005d7f7824 */ /* 0x000fe200078e00ff */
[----:B------:R-:W-:Y:S01]  /*0fe0*/  SHF.L.U32 R126, R131, 0x10, RZ ;  /* 0x00000010837e7819 */ /* 0x000fe200000006ff */
[----:B------:R-:W-:Y:S01]  /*0ff0*/  FMUL.FTZ R136, R134, R137 ;  /* 0x0000008986887220 */ /* 0x000fe20000410000 */
[----:B------:R-:W-:Y:S01]  /*1000*/  SHF.L.U32 R124, R129, 0x10, RZ ;  /* 0x00000010817c7819 */ /* 0x000fe200000006ff */
[-C--:B------:R-:W-:Y:S01]  /*1010*/  FMUL.FTZ R132, R132, R201.reuse ;  /* 0x000000c984847220 */ /* 0x080fe20000410000 */
[----:B------:R-:W-:Y:S01]  /*1020*/  SHF.L.U32 R128, R128, 0x10, RZ ;  /* 0x0000001080807819 */ /* 0x000fe200000006ff */
[-C--:B------:R-:W-:Y:S01]  /*1030*/  FMUL.FTZ R126, R126, R201.reuse ;  /* 0x000000c97e7e7220 */ /* 0x080fe20000410000 */
[----:B------:R-:W-:Y:S01]  /*1040*/  SHF.L.U32 R135, R0, 0x10, RZ ;  /* 0x0000001000877819 */ /* 0x000fe200000006ff */
[-C--:B------:R-:W-:Y:S01]  /*1050*/  FMUL.FTZ R124, R124, R201.reuse ;  /* 0x000000c97c7c7220 */ /* 0x080fe20000410000 */
[----:B------:R-:W-:Y:S01]  /*1060*/  SHF.L.U32 R137, R2, 0x10, RZ ;  /* 0x0000001002897819 */ /* 0x000fe200000006ff */
[----:B------:R-:W-:Y:S01]  /*1070*/  FMUL.FTZ R128, R128, R201 ;  /* 0x000000c980807220 */ /* 0x000fe20000410000 */
[----:B------:R-:W-:Y:S01]  /*1080*/  SHF.L.U32 R139, R3, 0x10, RZ ;  /* 0x00000010038b7819 */ /* 0x000fe200000006ff */
[----:B------:R-:W-:Y:S01]  /*1090*/  FMUL.FTZ R140, R130, R127 ;  /* 0x0000007f828c7220 */ /* 0x000fe20000410000 */
[----:B------:R-:W-:Y:S01]  /*10a0*/  SHF.L.U32 R141, R4, 0x10, RZ ;  /* 0x00000010048d7819 */ /* 0x000fe200000006ff */
[----:B------:R-:W-:Y:S01]  /*10b0*/  FMUL.FTZ R137, R124, R137 ;  /* 0x000000897c897220 */ /* 0x000fe20000410000 */
[----:B------:R-:W-:Y:S01]  /*10c0*/  FMUL.FTZ R135, R128, R135 ;  /* 0x0000008780877220 */ /* 0x000fe20000410000 */
[----:B------:R-:W-:-:S02]  /*10d0*/  FMUL.FTZ R139, R126, R139 ;  /* 0x0000008b7e8b7220 */ /* 0x000fc40000410000 */
[----:B------:R-:W-:Y:S01]  /*10e0*/  FMUL.FTZ R141, R132, R141 ;  /* 0x0000008d848d7220 */ /* 0x000fe20000410000 */
[----:B------:R-:W-:Y:S02]  /*10f0*/  F2FP.BF16.F32.PACK_AB R125, R137, R140 ;  /* 0x0000008c897d723e */ /* 0x000fe400000010ff */
[----:B------:R-:W-:Y:S02]  /*1100*/  F2FP.BF16.F32.PACK_AB R126, R139, R138 ;  /* 0x0000008a8b7e723e */ /* 0x000fe400000010ff */
[----:B------:R-:W-:Y:S02]  /*1110*/  F2FP.BF16.F32.PACK_AB R127, R141, R136 ;  /* 0x000000888d7f723e */ /* 0x000fe400000010ff */
[----:B------:R-:W-:-:S07]  /*1120*/  F2FP.BF16.F32.PACK_AB R124, R135, R142 ;  /* 0x0000008e877c723e */ /* 0x000fce00000010ff */
.L_x_221:
[----:B------:R-:W0:Y:S01]  /*1130*/  LDC.64 R246, c[0x0][0x3a8] ;  /* 0x0000ea00fff67b82 */ /* 0x000e220000000a00 */
[----:B------:R-:W-:-:S04]  /*1140*/  VIADD R132, R133, 0x80 ;  /* 0x0000008085847836 */ /* 0x000fc80000000000 */
[----:B------:R-:W-:-:S03]  /*1150*/  IMAD.WIDE.U32 R128, R132, 0x10, R240 ;  /* 0x0000001084807825 */ /* 0x000fc600078e00f0 */
[----:B------:R-:W1:Y:S01]  /*1160*/  @P1 LDC.64 R180, c[0x0][0x3a0] ;  /* 0x0000e800ffb41b82 */ /* 0x000e620000000a00 */
[----:B0-----:R-:W-:-:S05]  /*1170*/  IMAD.WIDE.U32 R198, R133, 0x10, R246 ;  /* 0x0000001085c67825 */ /* 0x001fca00078e00f6 */
[----:B------:R0:W-:Y:S01]  /*1180*/  STG.E.128 desc[UR6][R198.64], R124 ;  /* 0x0000007cc6007986 */ /* 0x0001e2000c101d06 */
[----:B-1----:R-:W-:-:S03]  /*1190*/  @P1 IMAD.WIDE.U32 R180, R132, 0x10, R180 ;  /* 0x0000001084b41825 */ /* 0x002fc600078e00b4 */
[----:B------:R-:W5:Y:S04]  /*11a0*/  LDG.E.128 R128, desc[UR6][R128.64] ;  /* 0x0000000680807981 */ /* 0x000f68000c1e1d00 */
[----:B------:R0:W5:Y:S01]  /*11b0*/  @P1 LDG.E.128 R120, desc[UR6][R180.64] ;  /* 0x00000006b4781981 */ /* 0x000162000c1e1d00 */
[----:B------:R-:W-:Y:S05]  /*11c0*/  @!P1 BRA `(.L_x_222) ;  /* 0x0000000000d49947 */ /* 0x000fea0003800000 */
[----:B0----5:R-:W-:Y:S01]  /*11d0*/  PRMT R124, R128, 0x7632, R124 ;  /* 0x00007632807c7816 */ /* 0x021fe2000000007c */
[----:B------:R-:W-:Y:S01]  /*11e0*/  IMAD.U32 R203, R99, 0x10000, RZ ;  /* 0x0001000063cb7824 */ /* 0x000fe200078e00ff */
[----:B------:R-:W-:Y:S02]  /*11f0*/  PRMT R197, R130, 0x7632, R197 ;  /* 0x0000763282c57816 */ /* 0x000fe400000000c5 */
[----:B------:R-:W-:Y:S02]  /*1200*/  SHF.L.U32 R128, R128, 0x10, RZ ;  /* 0x0000001080807819 */ /* 0x000fe400000006ff */
[C---:B------:R-:W-:Y:S02]  /*1210*/  SHF.L.U32 R134, R129.reuse, 0x10, RZ ;  /* 0x0000001081867819 */ /* 0x040fe400000006ff */
[----:B------:R-:W-:Y:S01]  /*1220*/  SHF.L.U32 R130, R130, 0x10, RZ ;  /* 0x0000001082827819 */ /* 0x000fe200000006ff */
[-C--:B------:R-:W-:Y:S01]  /*1230*/  FMUL.FTZ R128, R128, R201.reuse ;  /* 0x000000c980807220 */ /* 0x080fe20000410000 */
[----:B------:R-:W-:Y:S01]  /*1240*/  PRMT R126, R129, 0x7632, R126 ;  /* 0x00007632817e7816 */ /* 0x000fe2000000007e */
[-C--:B------:R-:W-:Y:S01]  /*1250*/  FMUL.FTZ R134, R134, R201.reuse ;  /* 0x000000c986867220 */ /* 0x080fe20000410000 */
[C---:B------:R-:W-:Y:S01]  /*1260*/  PRMT R199, R131.reuse, 0x7632, R199 ;  /* 0x0000763283c77816 */ /* 0x040fe200000000c7 */
[----:B------:R-:W-:Y:S01]  /*1270*/  FMUL.FTZ R130, R130, R201 ;  /* 0x000000c982827220 */ /* 0x000fe20000410000 */
[----:B------:R-:W-:-:S02]  /*1280*/  SHF.L.U32 R180, R131, 0x10, RZ ;  /* 0x0000001083b47819 */ /* 0x000fc400000006ff */
[----:B------:R-:W-:Y:S02]  /*1290*/  SHF.L.U32 R125, R96, 0x10, RZ ;  /* 0x00000010607d7819 */ /* 0x000fe400000006ff */
[----:B------:R-:W-:Y:S01]  /*12a0*/  SHF.L.U32 R127, R120, 0x10, RZ ;  /* 0x00000010787f7819 */ /* 0x000fe200000006ff */
[----:B------:R-:W-:Y:S01]  /*12b0*/  FMUL.FTZ R180, R180, R201 ;  /* 0x000000c9b4b47220 */ /* 0x000fe20000410000 */
[----:B------:R-:W-:Y:S02]  /*12c0*/  SHF.L.U32 R129, R97, 0x10, RZ ;  /* 0x0000001061817819 */ /* 0x000fe400000006ff */
[----:B------:R-:W-:Y:S01]  /*12d0*/  SHF.L.U32 R131, R121, 0x10, RZ ;  /* 0x0000001079837819 */ /* 0x000fe200000006ff */
[----:B------:R-:W-:Y:S01]  /*12e0*/  FFMA.FTZ R202, R128, R125, R127 ;  /* 0x0000007d80ca7223 */ /* 0x000fe2000001007f */
[----:B------:R-:W-:Y:S02]  /*12f0*/  SHF.L.U32 R143, R98, 0x10, RZ ;  /* 0x00000010628f7819 */ /* 0x000fe400000006ff */
[----:B------:R-:W-:Y:S01]  /*1300*/  SHF.L.U32 R181, R122, 0x10, RZ ;  /* 0x000000107ab57819 */ /* 0x000fe200000006ff */
[----:B------:R-:W-:Y:S01]  /*1310*/  FFMA.FTZ R200, R134, R129, R131 ;  /* 0x0000008186c87223 */ /* 0x000fe20000010083 */
[----:B------:R-:W-:-:S02]  /*1320*/  SHF.L.U32 R205, R123, 0x10, RZ ;  /* 0x000000107bcd7819 */ /* 0x000fc400000006ff */
[----:B------:R-:W-:Y:S01]  /*1330*/  PRMT R125, R120, 0x7632, R125 ;  /* 0x00007632787d7816 */ /* 0x000fe2000000007d */
[----:B------:R-:W-:Y:S01]  /*1340*/  FFMA.FTZ R198, R130, R143, R181 ;  /* 0x0000008f82c67223 */ /* 0x000fe200000100b5 */
[----:B------:R-:W-:Y:S01]  /*1350*/  PRMT R127, R121, 0x7632, R127 ;  /* 0x00007632797f7816 */ /* 0x000fe2000000007f */
[----:B------:R-:W-:Y:S01]  /*1360*/  FFMA.FTZ R180, R180, R203, R205 ;  /* 0x000000cbb4b47223 */ /* 0x000fe200000100cd */
[----:B------:R-:W-:Y:S02]  /*1370*/  PRMT R128, R122, 0x7632, R128 ;  /* 0x000076327a807816 */ /* 0x000fe40000000080 */
[----:B------:R-:W-:Y:S01]  /*1380*/  PRMT R131, R123, 0x7632, R131 ;  /* 0x000076327b837816 */ /* 0x000fe20000000083 */
[----:B------:R-:W-:Y:S01]  /*1390*/  IMAD.U32 R127, R127, 0x10000, RZ ;  /* 0x000100007f7f7824 */ /* 0x000fe200078e00ff */
        /* <DEDUP_REMOVED lines=10> */
[----:B------:R-:W-:Y:S02]  /*1440*/  SHF.L.U32 R129, R7, 0x10, RZ ;  /* 0x0000001007817819 */ /* 0x000fe400000006ff */
[----:B------:R-:W-:Y:S01]  /*1450*/  SHF.L.U32 R203, R8, 0x10, RZ ;  /* 0x0000001008cb7819 */ /* 0x000fe200000006ff */
[----:B------:R-:W-:Y:S01]  /*1460*/  FFMA.FTZ R181, R126, R181, R127 ;  /* 0x000000b57eb57223 */ /* 0x000fe2000001007f */
[----:B------:R-:W-:-:S02]  /*1470*/  SHF.L.U32 R125, R125, 0x10, RZ ;  /* 0x000000107d7d7819 */ /* 0x000fc400000006ff */
[----:B------:R-:W-:Y:S02]  /*1480*/  SHF.L.U32 R197, R128, 0x10, RZ ;  /* 0x0000001080c57819 */ /* 0x000fe400000006ff */
[----:B------:R-:W-:Y:S01]  /*1490*/  SHF.L.U32 R131, R131, 0x10, RZ ;  /* 0x0000001083837819 */ /* 0x000fe200000006ff */
[----:B------:R-:W-:Y:S01]  /*14a0*/  FFMA.FTZ R143, R124, R143, R125 ;  /* 0x0000008f7c8f7223 */ /* 0x000fe2000001007d */
[----:B------:R-:W-:Y:S01]  /*14b0*/  F2FP.BF16.F32.PACK_AB R125, R181, R200 ;  /* 0x000000c8b57d723e */ /* 0x000fe200000010ff */
[----:B------:R-:W-:Y:S02]  /*14c0*/  FFMA.FTZ R197, R130, R129, R197 ;  /* 0x0000008182c57223 */ /* 0x000fe400000100c5 */
[----:B------:R-:W-:Y:S01]  /*14d0*/  FFMA.FTZ R199, R134, R203, R131 ;  /* 0x000000cb86c77223 */ /* 0x000fe20000010083 */
[----:B------:R-:W-:Y:S02]  /*14e0*/  F2FP.BF16.F32.PACK_AB R124, R143, R202 ;  /* 0x000000ca8f7c723e */ /* 0x000fe400000010ff */
[----:B------:R-:W-:-:S02]  /*14f0*/  F2FP.BF16.F32.PACK_AB R126, R197, R198 ;  /* 0x000000c6c57e723e */ /* 0x000fc400000010ff */
[----:B------:R-:W-:Y:S01]  /*1500*/  F2FP.BF16.F32.PACK_AB R127, R199, R180 ;  /* 0x000000b4c77f723e */ /* 0x000fe200000010ff */
[----:B------:R-:W-:Y:S06]  /*1510*/  BRA `(.L_x_223) ;  /* 0x0000000000a07947 */ /* 0x000fec0003800000 */
.L_x_222:
[C---:B0----5:R-:W-:Y:S02]  /*1520*/  PRMT R126, R129.reuse, 0x7632, R126 ;  /* 0x00007632817e7816 */ /* 0x061fe4000000007e */
[----:B------:R-:W-:Y:S02]  /*1530*/  SHF.L.U32 R134, R129, 0x10, RZ ;  /* 0x0000001081867819 */ /* 0x000fe400000006ff */
[----:B------:R-:W-:Y:S02]  /*1540*/  PRMT R124, R128, 0x7632, R124 ;  /* 0x00007632807c7816 */ /* 0x000fe4000000007c */
[----:B------:R-:W-:Y:S01]  /*1550*/  PRMT R129, R130, 0x7632, R129 ;  /* 0x0000763282817816 */ /* 0x000fe20000000081 */
[----:B------:R-:W-:Y:S01]  /*1560*/  FMUL.FTZ R134, R134, R201 ;  /* 0x000000c986867220 */ /* 0x000fe20000410000 */
[----:B------:R-:W-:Y:S02]  /*1570*/  SHF.L.U32 R128, R128, 0x10, RZ ;  /* 0x0000001080807819 */ /* 0x000fe400000006ff */
[----:B------:R-:W-:-:S02]  /*1580*/  SHF.L.U32 R130, R130, 0x10, RZ ;  /* 0x0000001082827819 */ /* 0x000fc400000006ff */
[C---:B------:R-:W-:Y:S01]  /*1590*/  PRMT R199, R131.reuse, 0x7632, R199 ;  /* 0x0000763283c77816 */ /* 0x040fe200000000c7 */
[-C--:B------:R-:W-:Y:S01]  /*15a0*/  FMUL.FTZ R128, R128, R201.reuse ;  /* 0x000000c980807220 */ /* 0x080fe20000410000 */
[----:B------:R-:W-:Y:S01]  /*15b0*/  SHF.L.U32 R180, R131, 0x10, RZ ;  /* 0x0000001083b47819 */ /* 0x000fe200000006ff */
[-C--:B------:R-:W-:Y:S01]  /*15c0*/  FMUL.FTZ R130, R130, R201.reuse ;  /* 0x000000c982827220 */ /* 0x080fe20000410000 */
[----:B------:R-:W-:Y:S02]  /*15d0*/  SHF.L.U32 R125, R96, 0x10, RZ ;  /* 0x00000010607d7819 */ /* 0x000fe400000006ff */
[----:B------:R-:W-:Y:S01]  /*15e0*/  SHF.L.U32 R131, R98, 0x10, RZ ;  /* 0x0000001062837819 */ /* 0x000fe200000006ff */
[----:B------:R-:W-:Y:S01]  /*15f0*/  FMUL.FTZ R180, R180, R201 ;  /* 0x000000c9b4b47220 */ /* 0x000fe20000410000 */
[----:B------:R-:W-:Y:S01]  /*1600*/  SHF.L.U32 R143, R99, 0x10, RZ ;  /* 0x00000010638f7819 */ /* 0x000fe200000006ff */
[----:B------:R-:W-:Y:S01]  /*1610*/  FMUL.FTZ R202, R128, R125 ;  /* 0x0000007d80ca7220 */ /* 0x000fe20000410000 */
[----:B------:R-:W-:Y:S01]  /*1620*/  SHF.L.U32 R128, R129, 0x10, RZ ;  /* 0x0000001081807819 */ /* 0x000fe200000006ff */
[----:B------:R-:W-:Y:S01]  /*1630*/  FMUL.FTZ R198, R130, R131 ;  /* 0x0000008382c67220 */ /* 0x000fe20000410000 */
[----:B------:R-:W-:Y:S01]  /*1640*/  SHF.L.U32 R130, R199, 0x10, RZ ;  /* 0x00000010c7827819 */ /* 0x000fe200000006ff */
[----:B------:R-:W-:Y:S01]  /*1650*/  FMUL.FTZ R180, R180, R143 ;  /* 0x0000008fb4b47220 */ /* 0x000fe20000410000 */
        /* <DEDUP_REMOVED lines=12> */
[----:B------:R-:W-:Y:S01]  /*1720*/  FMUL.FTZ R181, R126, R181 ;  /* 0x000000b57eb57220 */ /* 0x000fe20000410000 */
[----:B------:R-:W-:Y:S01]  /*1730*/  FMUL.FTZ R197, R128, R197 ;  /* 0x000000c580c57220 */ /* 0x000fe20000410000 */
[----:B------:R-:W-:Y:S01]  /*1740*/  FMUL.FTZ R143, R124, R143 ;  /* 0x0000008f7c8f7220 */ /* 0x000fe20000410000 */
[----:B------:R-:W-:-:S02]  /*1750*/  FMUL.FTZ R199, R130, R199 ;  /* 0x000000c782c77220 */ /* 0x000fc40000410000 */
[----:B------:R-:W-:Y:S02]  /*1760*/  F2FP.BF16.F32.PACK_AB R125, R181, R200 ;  /* 0x000000c8b57d723e */ /* 0x000fe400000010ff */
[----:B------:R-:W-:Y:S02]  /*1770*/  F2FP.BF16.F32.PACK_AB R126, R197, R198 ;  /* 0x000000c6c57e723e */ /* 0x000fe400000010ff */
[----:B------:R-:W-:Y:S02]  /*1780*/  F2FP.BF16.F32.PACK_AB R127, R199, R180 ;  /* 0x000000b4c77f723e */ /* 0x000fe400000010ff */
[----:B------:R-:W-:-:S07]  /*1790*/  F2FP.BF16.F32.PACK_AB R124, R143, R202 ;  /* 0x000000ca8f7c723e */ /* 0x000fce00000010ff */
.L_x_223:
[----:B------:R-:W0:Y:S01]  /*17a0*/  @P1 LDC.64 R204, c[0x0][0x3a0] ;  /* 0x0000e800ffcc1b82 */ /* 0x000e220000000a00 */
[----:B------:R-:W-:Y:S01]  /*17b0*/  IADD3 R134, PT, PT, R133, 0x100, RZ ;  /* 0x0000010085867810 */ /* 0x000fe20007ffe0ff */
[----:B------:R-:W-:-:S04]  /*17c0*/  IMAD.WIDE.U32 R206, R132, 0x10, R246 ;  /* 0x0000001084ce7825 */ /* 0x000fc800078e00f6 */
[C---:B------:R-:W-:Y:S01]  /*17d0*/  IMAD.WIDE.U32 R128, R134.reuse, 0x10, R240 ;  /* 0x0000001086807825 */ /* 0x040fe200078e00f0 */
[----:B------:R1:W-:Y:S05]  /*17e0*/  STG.E.128 desc[UR6][R206.64], R124 ;  /* 0x0000007cce007986 */ /* 0x0003ea000c101d06 */
[----:B------:R-:W5:Y:S01]  /*17f0*/  LDG.E.128 R128, desc[UR6][R128.64] ;  /* 0x0000000680807981 */ /* 0x000f62000c1e1d00 */
[----:B0-----:R-:W-:-:S05]  /*1800*/  @P1 IMAD.WIDE.U32 R204, R134, 0x10, R204 ;  /* 0x0000001086cc1825 */ /* 0x001fca00078e00cc */
[----:B------:R1:W5:Y:S01]  /*1810*/  @P1 LDG.E.128 R120, desc[UR6][R204.64] ;  /* 0x00000006cc781981 */ /* 0x000362000c1e1d00 */
[----:B------:R-:W-:Y:S05]  /*1820*/  @!P1 BRA `(.L_x_224) ;  /* 0x0000000000d49947 */ /* 0x000fea0003800000 */
[C---:B-1---5:R-:W-:Y:S02]  /*1830*/  PRMT R124, R128.reuse, 0x7632, R124 ;  /* 0x00007632807c7816 */ /* 0x062fe4000000007c */
[C---:B------:R-:W-:Y:S02]  /*1840*/  PRMT R126, R129.reuse, 0x7632, R126 ;  /* 0x00007632817e7816 */ /* 0x040fe4000000007e */
[----:B------:R-:W-:Y:S02]  /*1850*/  SHF.L.U32 R204, R129, 0x10, RZ ;  /* 0x0000001081cc7819 */ /* 0x000fe400000006ff */
[----:B------:R-:W-:Y:S02]  /*1860*/  SHF.L.U32 R128, R128, 0x10, RZ ;  /* 0x0000001080807819 */ /* 0x000fe400000006ff */
[C---:B------:R-:W-:Y:S01]  /*1870*/  PRMT R129, R130.reuse, 0x7632, R129 ;  /* 0x0000763282817816 */ /* 0x040fe20000000081 */
[----:B------:R-:W-:Y:S01]  /*1880*/  IMAD.U32 R130, R130, 0x10000, RZ ;  /* 0x0001000082827824 */ /* 0x000fe200078e00ff */
[C---:B------:R-:W-:Y:S01]  /*1890*/  SHF.L.U32 R206, R131.reuse, 0x10, RZ ;  /* 0x0000001083ce7819 */ /* 0x040fe200000006ff */
[-C--:B------:R-:W-:Y:S01]  /*18a0*/  FMUL.FTZ R204, R204, R201.reuse ;  /* 0x000000c9cccc7220 */ /* 0x080fe20000410000 */
[----:B------:R-:W-:Y:S01]  /*18b0*/  PRMT R203, R131, 0x7632, R203 ;  /* 0x0000763283cb7816 */ /* 0x000fe200000000cb */
[-C--:B------:R-:W-:Y:S01]  /*18c0*/  FMUL.FTZ R128, R128, R201.reuse ;  /* 0x000000c980807220 */ /* 0x080fe20000410000 */
[----:B------:R-:W-:Y:S01]  /*18d0*/  SHF.L.U32 R127, R101, 0x10, RZ ;  /* 0x00000010657f7819 */ /* 0x000fe200000006ff */
[-C--:B------:R-:W-:Y:S01]  /*18e0*/  FMUL.FTZ R130, R130, R201.reuse ;  /* 0x000000c982827220 */ /* 0x080fe20000410000 */
[----:B------:R-:W-:Y:S01]  /*18f0*/  SHF.L.U32 R209, R121, 0x10, RZ ;  /* 0x0000001079d17819 */ /* 0x000fe200000006ff */
[----:B------:R-:W-:Y:S01]  /*1900*/  FMUL.FTZ R205, R206, R201 ;  /* 0x000000c9cecd7220 */ /* 0x000fe20000410000 */
[----:B------:R-:W-:-:S02]  /*1910*/  SHF.L.U32 R125, R100, 0x10, RZ ;  /* 0x00000010647d7819 */ /* 0x000fc400000006ff */
[----:B------:R-:W-:Y:S01]  /*1920*/  SHF.L.U32 R207, R120, 0x10, RZ ;  /* 0x0000001078cf7819 */ /* 0x000fe200000006ff */
[----:B------:R-:W-:Y:S01]  /*1930*/  FFMA.FTZ R208, R204, R127, R209 ;  /* 0x0000007fccd07223 */ /* 0x000fe200000100d1 */
[----:B------:R-:W-:Y:S02]  /*1940*/  SHF.L.U32 R131, R102, 0x10, RZ ;  /* 0x0000001066837819 */ /* 0x000fe400000006ff */
[----:B------:R-:W-:Y:S01]  /*1950*/  SHF.L.U32 R211, R122, 0x10, RZ ;  /* 0x000000107ad37819 */ /* 0x000fe200000006ff */
[----:B------:R-:W-:Y:S01]  /*1960*/  FFMA.FTZ R210, R128, R125, R207 ;  /* 0x0000007d80d27223 */ /* 0x000fe200000100cf */
[----:B------:R-:W-:Y:S01]  /*1970*/  SHF.L.U32 R212, R103, 0x10, RZ ;  /* 0x0000001067d47819 */ /* 0x000fe200000006ff */
[----:B------:R-:W-:Y:S01]  /*1980*/  IMAD.U32 R207, R10, 0x10000, RZ ;  /* 0x000100000acf7824 */ /* 0x000fe200078e00ff */
[----:B------:R-:W-:Y:S01]  /*1990*/  SHF.L.U32 R214, R123, 0x10, RZ ;  /* 0x000000107bd67819 */ /* 0x000fe200000006ff */
[----:B------:R-:W-:Y:S01]  /*19a0*/  FFMA.FTZ R206, R130, R131, R211 ;  /* 0x0000008382ce7223 */ /* 0x000fe200000100d3 */
[----:B------:R-:W-:-:S02]  /*19b0*/  PRMT R125, R120, 0x7632, R125 ;  /* 0x00007632787d7816 */ /* 0x000fc4000000007d */
[----:B------:R-:W-:Y:S01]  /*19c0*/  PRMT R127, R121, 0x7632, R127 ;  /* 0x00007632797f7816 */ /* 0x000fe2000000007f */
[----:B------:R-:W-:Y:S01]  /*19d0*/  FFMA.FTZ R204, R205, R212, R214 ;  /* 0x000000d4cdcc7223 */ /* 0x000fe200000100d6 */
[----:B------:R-:W-:Y:S02]  /*19e0*/  PRMT R128, R122, 0x7632, R128 ;  /* 0x000076327a807816 */ /* 0x000fe40000000080 */
[----:B------:R-:W-:Y:S02]  /*19f0*/  PRMT R131, R123, 0x7632, R131 ;  /* 0x000076327b837816 */ /* 0x000fe40000000083 */
[----:B------:R-:W-:Y:S02]  /*1a00*/  SHF.L.U32 R124, R124, 0x10, RZ ;  /* 0x000000107c7c7819 */ /* 0x000fe400000006ff */
        /* <DEDUP_REMOVED lines=9> */
[----:B------:R-:W-:-:S02]  /*1aa0*/  SHF.L.U32 R211, R12, 0x10, RZ ;  /* 0x000000100cd37819 */ /* 0x000fc400000006ff */
[----:B------:R-:W-:Y:S02]  /*1ab0*/  SHF.L.U32 R125, R125, 0x10, RZ ;  /* 0x000000107d7d7819 */ /* 0x000fe400000006ff */
[----:B------:R-:W-:Y:S02]  /*1ac0*/  SHF.L.U32 R127, R127, 0x10, RZ ;  /* 0x000000107f7f7819 */ /* 0x000fe400000006ff */
[----:B------:R-:W-:Y:S01]  /*1ad0*/  SHF.L.U32 R129, R128, 0x10, RZ ;  /* 0x0000001080817819 */ /* 0x000fe200000006ff */
[----:B------:R-:W-:Y:S01]  /*1ae0*/  FFMA.FTZ R205, R124, R205, R125 ;  /* 0x000000cd7ccd7223 */ /* 0x000fe2000001007d */
[----:B------:R-:W-:Y:S01]  /*1af0*/  SHF.L.U32 R131, R131, 0x10, RZ ;  /* 0x0000001083837819 */ /* 0x000fe200000006ff */
[----:B------:R-:W-:Y:S02]  /*1b00*/  FFMA.FTZ R207, R126, R207, R127 ;  /* 0x000000cf7ecf7223 */ /* 0x000fe4000001007f */
[----:B------:R-:W-:Y:S01]  /*1b10*/  FFMA.FTZ R209, R130, R209, R129 ;  /* 0x000000d182d17223 */ /* 0x000fe20000010081 */
[----:B------:R-:W-:Y:S01]  /*1b20*/  F2FP.BF16.F32.PACK_AB R124, R205, R210 ;  /* 0x000000d2cd7c723e */ /* 0x000fe200000010ff */
[----:B------:R-:W-:Y:S01]  /*1b30*/  FFMA.FTZ R211, R212, R211, R131 ;  /* 0x000000d3d4d37223 */ /* 0x000fe20000010083 */
[----:B------:R-:W-:-:S02]  /*1b40*/  F2FP.BF16.F32.PACK_AB R125, R207, R208 ;  /* 0x000000d0cf7d723e */ /* 0x000fc400000010ff */
[----:B------:R-:W-:Y:S02]  /*1b50*/  F2FP.BF16.F32.PACK_AB R126, R209, R206 ;  /* 0x000000ced17e723e */ /* 0x000fe400000010ff */
[----:B------:R-:W-:Y:S01]  /*1b60*/  F2FP.BF16.F32.PACK_AB R127, R211, R204 ;  /* 0x000000ccd37f723e */ /* 0x000fe200000010ff */
[----:B------:R-:W-:Y:S06]  /*1b70*/  BRA `(.L_x_225) ;  /* 0x0000000000a07947 */ /* 0x000fec0003800000 */
.L_x_224:
[C---:B-1---5:R-:W-:Y:S02]  /*1b80*/  PRMT R126, R129.reuse, 0x7632, R126 ;  /* 0x00007632817e7816 */ /* 0x062fe4000000007e */
[----:B------:R-:W-:Y:S02]  /*1b90*/  SHF.L.U32 R204, R129, 0x10, RZ ;  /* 0x0000001081cc7819 */ /* 0x000fe400000006ff */
[C---:B------:R-:W-:Y:S01]  /*1ba0*/  PRMT R124, R128.reuse, 0x7632, R124 ;  /* 0x00007632807c7816 */ /* 0x040fe2000000007c */
[----:B------:R-:W-:Y:S01]  /*1bb0*/  IMAD.U32 R128, R128, 0x10000, RZ ;  /* 0x0001000080807824 */ /* 0x000fe200078e00ff */
[----:B------:R-:W-:Y:S01]  /*1bc0*/  PRMT R129, R130, 0x7632, R129 ;  /* 0x0000763282817816 */ /* 0x000fe20000000081 */
        /* <DEDUP_REMOVED lines=27> */
[----:B------:R-:W-:Y:S01]  /*1d80*/  FMUL.FTZ R209, R128, R209 ;  /* 0x000000d180d17220 */ /* 0x000fe20000410000 */
[----:B------:R-:W-:Y:S01]  /*1d90*/  FMUL.FTZ R207, R126, R207 ;  /* 0x000000cf7ecf7220 */ /* 0x000fe20000410000 */
[----:B------:R-:W-:Y:S01]  /*1da0*/  FMUL.FTZ R211, R130, R211 ;  /* 0x000000d382d37220 */ /* 0x000fe20000410000 */
[----:B------:R-:W-:Y:S02]  /*1db0*/  FMUL.FTZ R205, R124, R205 ;  /* 0x000000cd7ccd7220 */ /* 0x000fe40000410000 */
[----:B------:R-:W-:Y:S02]  /*1dc0*/  F2FP.BF16.F32.PACK_AB R126, R209, R206 ;  /* 0x000000ced17e723e */ /* 0x000fe400000010ff */
[----:B------:R-:W-:Y:S02]  /*1dd0*/  F2FP.BF16.F32.PACK_AB R127, R211, R204 ;  /* 0x000000ccd37f723e */ /* 0x000fe400000010ff */
[----:B------:R-:W-:Y:S02]  /*1de0*/  F2FP.BF16.F32.PACK_AB R125, R207, R208 ;  /* 0x000000d0cf7d723e */ /* 0x000fe400000010ff */
[----:B------:R-:W-:-:S07]  /*1df0*/  F2FP.BF16.F32.PACK_AB R124, R205, R210 ;  /* 0x000000d2cd7c723e */ /* 0x000fce00000010ff */
.L_x_225:
        /* <DEDUP_REMOVED lines=9> */
[C---:B-1---5:R-:W-:Y:S01]  /*1e90*/  PRMT R126, R129.reuse, 0x7632, R126 ;  /* 0x00007632817e7816 */ /* 0x062fe2000000007e */
[----:B------:R-:W-:Y:S01]  /*1ea0*/  IMAD.U32 R215, R120, 0x10000, RZ ;  /* 0x0001000078d77824 */ /* 0x000fe200078e00ff */
        /* <DEDUP_REMOVED lines=14> */
[----:B------:R-:W-:Y:S01]  /*1f90*/  FFMA.FTZ R220, R128, R125, R215 ;  /* 0x0000007d80dc7223 */ /* 0x000fe200000100d7 */
[----:B------:R-:W-:-:S02]  /*1fa0*/  SHF.L.U32 R131, R106, 0x10, RZ ;  /* 0x000000106a837819 */ /* 0x000fc400000006ff */
[----:B------:R-:W-:Y:S01]  /*1fb0*/  SHF.L.U32 R221, R122, 0x10, RZ ;  /* 0x000000107add7819 */ /* 0x000fe200000006ff */
[----:B------:R-:W-:Y:S01]  /*1fc0*/  FFMA.FTZ R218, R212, R127, R217 ;  /* 0x0000007fd4da7223 */ /* 0x000fe200000100d9 */
[----:B------:R-:W-:Y:S02]  /*1fd0*/  SHF.L.U32 R213, R107, 0x10, RZ ;  /* 0x000000106bd57819 */ /* 0x000fe400000006ff */
[----:B------:R-:W-:Y:S01]  /*1fe0*/  SHF.L.U32 R223, R123, 0x10, RZ ;  /* 0x000000107bdf7819 */ /* 0x000fe200000006ff */
[----:B------:R-:W-:Y:S01]  /*1ff0*/  FFMA.FTZ R216, R130, R131, R221 ;  /* 0x0000008382d87223 */ /* 0x000fe200000100dd */
[----:B------:R-:W-:Y:S02]  /*2000*/  PRMT R125, R120, 0x7632, R125 ;  /* 0x00007632787d7816 */ /* 0x000fe4000000007d */
[----:B------:R-:W-:Y:S01]  /*2010*/  PRMT R127, R121, 0x7632, R127 ;  /* 0x00007632797f7816 */ /* 0x000fe2000000007f */
[----:B------:R-:W-:Y:S01]  /*2020*/  FFMA.FTZ R214, R214, R213, R223 ;  /* 0x000000d5d6d67223 */ /* 0x000fe200000100df */
[----:B------:R-:W-:Y:S01]  /*2030*/  PRMT R128, R122, 0x7632, R128 ;  /* 0x000076327a807816 */ /* 0x000fe20000000080 */
[----:B------:R-:W-:Y:S01]  /*2040*/  IMAD.U32 R125, R125, 0x10000, RZ ;  /* 0x000100007d7d7824 */ /* 0x000fe200078e00ff */
[----:B------:R-:W-:-:S02]  /*2050*/  PRMT R131, R123, 0x7632, R131 ;  /* 0x000076327b837816 */ /* 0x000fc40000000083 */
        /* <DEDUP_REMOVED lines=11> */
[----:B------:R-:W-:Y:S01]  /*2110*/  FFMA.FTZ R213, R124, R213, R125 ;  /* 0x000000d57cd57223 */ /* 0x000fe2000001007d */
[----:B------:R-:W-:-:S02]  /*2120*/  SHF.L.U32 R221, R16, 0x10, RZ ;  /* 0x0000001010dd7819 */ /* 0x000fc400000006ff */
[----:B------:R-:W-:Y:S02]  /*2130*/  SHF.L.U32 R127, R127, 0x10, RZ ;  /* 0x000000107f7f7819 */ /* 0x000fe400000006ff */
[----:B------:R-:W-:Y:S02]  /*2140*/  SHF.L.U32 R129, R128, 0x10, RZ ;  /* 0x0000001080817819 */ /* 0x000fe400000006ff */
[----:B------:R-:W-:Y:S01]  /*2150*/  SHF.L.U32 R131, R131, 0x10, RZ ;  /* 0x0000001083837819 */ /* 0x000fe200000006ff */
[----:B------:R-:W-:Y:S01]  /*2160*/  FFMA.FTZ R215, R126, R215, R127 ;  /* 0x000000d77ed77223 */ /* 0x000fe2000001007f */
[----:B------:R-:W-:Y:S01]  /*2170*/  F2FP.BF16.F32.PACK_AB R124, R213, R220 ;  /* 0x000000dcd57c723e */ /* 0x000fe200000010ff */
[----:B------:R-:W-:Y:S02]  /*2180*/  FFMA.FTZ R217, R130, R217, R129 ;  /* 0x000000d982d97223 */ /* 0x000fe40000010081 */
[----:B------:R-:W-:Y:S01]  /*2190*/  FFMA.FTZ R219, R212, R221, R131 ;  /* 0x000000ddd4db7223 */ /* 0x000fe20000010083 */
[----:B------:R-:W-:-:S02]  /*21a0*/  F2FP.BF16.F32.PACK_AB R125, R215, R218 ;  /* 0x000000dad77d723e */ /* 0x000fc400000010ff */
[----:B------:R-:W-:Y:S02]  /*21b0*/  F2FP.BF16.F32.PACK_AB R126, R217, R216 ;  /* 0x000000d8d97e723e */ /* 0x000fe400000010ff */
[----:B------:R-:W-:Y:S01]  /*21c0*/  F2FP.BF16.F32.PACK_AB R127, R219, R214 ;  /* 0x000000d6db7f723e */ /* 0x000fe200000010ff */
[----:B------:R-:W-:Y:S06]  /*21d0*/  BRA `(.L_x_227) ;  /* 0x0000000000a07947 */ /* 0x000fec0003800000 */
.L_x_226:
[----:B-1---5:R-:W-:Y:S01]  /*21e0*/  PRMT R126, R129, 0x7632, R126 ;  /* 0x00007632817e7816 */ /* 0x022fe2000000007e */
[----:B------:R-:W-:Y:S01]  /*21f0*/  IMAD.U32 R127, R105, 0x10000, RZ ;  /* 0x00010000697f7824 */ /* 0x000fe200078e00ff */
[----:B------:R-:W-:Y:S02]  /*2200*/  SHF.L.U32 R212, R129, 0x10, RZ ;  /* 0x0000001081d47819 */ /* 0x000fe400000006ff */
[----:B------:R-:W-:Y:S02]  /*2210*/  PRMT R124, R128, 0x7632, R124 ;  /* 0x00007632807c7816 */ /* 0x000fe4000000007c */
[----:B------:R-:W-:Y:S01]  /*2220*/  PRMT R129, R130, 0x7632, R129 ;  /* 0x0000763282817816 */ /* 0x000fe20000000081 */
[----:B------:R-:W-:Y:S01]  /*2230*/  FMUL.FTZ R212, R212, R201 ;  /* 0x000000c9d4d47220 */ /* 0x000fe20000410000 */
[----:B------:R-:W-:Y:S02]  /*2240*/  SHF.L.U32 R128, R128, 0x10, RZ ;  /* 0x0000001080807819 */ /* 0x000fe400000006ff */
[----:B------:R-:W-:Y:S01]  /*2250*/  SHF.L.U32 R130, R130, 0x10, RZ ;  /* 0x0000001082827819 */ /* 0x000fe200000006ff */
[----:B------:R-:W-:Y:S01]  /*2260*/  FMUL.FTZ R218, R212, R127 ;  /* 0x0000007fd4da7220 */ /* 0x000fe20000410000 */
[C---:B------:R-:W-:Y:S01]  /*2270*/  PRMT R219, R131.reuse, 0x7632, R219 ;  /* 0x0000763283db7816 */ /* 0x040fe200000000db */
[-C--:B------:R-:W-:Y:S01]  /*2280*/  FMUL.FTZ R128, R128, R201.reuse ;  /* 0x000000c980807220 */ /* 0x080fe20000410000 */
[----:B------:R-:W-:Y:S01]  /*2290*/  SHF.L.U32 R214, R131, 0x10, RZ ;  /* 0x0000001083d67819 */ /* 0x000fe200000006ff */
[----:B------:R-:W-:Y:S01]  /*22a0*/  FMUL.FTZ R130, R130, R201 ;  /* 0x000000c982827220 */ /* 0x000fe20000410000 */
[----:B------:R-:W-:-:S02]  /*22b0*/  SHF.L.U32 R125, R104, 0x10, RZ ;  /* 0x00000010687d7819 */ /* 0x000fc400000006ff */
        /* <DEDUP_REMOVED lines=17> */
[----:B------:R-:W-:Y:S01]  /*23d0*/  SHF.L.U32 R219, R16, 0x10, RZ ;  /* 0x0000001010db7819 */ /* 0x000fe200000006ff */
[----:B------:R-:W-:Y:S01]  /*23e0*/  FMUL.FTZ R215, R126, R215 ;  /* 0x000000d77ed77220 */ /* 0x000fe20000410000 */
[----:B------:R-:W-:Y:S01]  /*23f0*/  FMUL.FTZ R213, R124, R213 ;  /* 0x000000d57cd57220 */ /* 0x000fe20000410000 */
[----:B------:R-:W-:Y:S02]  /*2400*/  FMUL.FTZ R217, R128, R217 ;  /* 0x000000d980d97220 */ /* 0x000fe40000410000 */
[----:B------:R-:W-:Y:S01]  /*2410*/  FMUL.FTZ R219, R130, R219 ;  /* 0x000000db82db7220 */ /* 0x000fe20000410000 */
[----:B------:R-:W-:Y:S02]  /*2420*/  F2FP.BF16.F32.PACK_AB R125, R215, R218 ;  /* 0x000000dad77d723e */ /* 0x000fe400000010ff */
[----:B------:R-:W-:Y:S02]  /*2430*/  F2FP.BF16.F32.PACK_AB R126, R217, R216 ;  /* 0x000000d8d97e723e */ /* 0x000fe400000010ff */
[----:B------:R-:W-:-:S02]  /*2440*/  F2FP.BF16.F32.PACK_AB R127, R219, R214 ;  /* 0x000000d6db7f723e */ /* 0x000fc400000010ff */
[----:B------:R-:W-:-:S07]  /*2450*/  F2FP.BF16.F32.PACK_AB R124, R213, R220 ;  /* 0x000000dcd57c723e */ /* 0x000fce00000010ff */
.L_x_227:
        /* <DEDUP_REMOVED lines=9> */
[----:B-1---5:R-:W-:Y:S02]  /*24f0*/  SHF.L.U32 R222, R129, 0x10, RZ ;  /* 0x0000001081de7819 */ /* 0x022fe400000006ff */
[----:B------:R-:W-:Y:S02]  /*2500*/  PRMT R124, R130, 0x7632, R124 ;  /* 0x00007632827c7816 */ /* 0x000fe4000000007c */
[C---:B------:R-:W-:Y:S01]  /*2510*/  PRMT R126, R128.reuse, 0x7632, R126 ;  /* 0x00007632807e7816 */ /* 0x040fe2000000007e */
[----:B------:R-:W-:Y:S01]  /*2520*/  IMAD.U32 R128, R128, 0x10000, RZ ;  /* 0x0001000080807824 */ /* 0x000fe200078e00ff */
[----:B------:R-:W-:Y:S01]  /*2530*/  SHF.L.U32 R130, R130, 0x10, RZ ;  /* 0x0000001082827819 */ /* 0x000fe200000006ff */
[-C--:B------:R-:W-:Y:S01]  /*2540*/  FMUL.FTZ R222, R222, R201.reuse ;  /* 0x000000c9dede7220 */ /* 0x080fe20000410000 */
[----:B------:R-:W-:Y:S01]  /*2550*/  SHF.L.U32 R224, R131, 0x10, RZ ;  /* 0x0000001083e07819 */ /* 0x000fe200000006ff */
[-C--:B------:R-:W-:Y:S01]  /*2560*/  FMUL.FTZ R128, R128, R201.reuse ;  /* 0x000000c980807220 */ /* 0x080fe20000410000 */
[----:B------:R-:W-:Y:S01]  /*2570*/  PRMT R125, R129, 0x7632, R125 ;  /* 0x00007632817d7816 */ /* 0x000fe2000000007d */
[-C--:B------:R-:W-:Y:S01]  /*2580*/  FMUL.FTZ R130, R130, R201.reuse ;  /* 0x000000c982827220 */ /* 0x080fe20000410000 */
[----:B------:R-:W-:Y:S01]  /*2590*/  PRMT R221, R131, 0x7632, R221 ;  /* 0x0000763283dd7816 */ /* 0x000fe200000000dd */
[----:B------:R-:W-:Y:S01]  /*25a0*/  FMUL.FTZ R223, R224, R201 ;  /* 0x000000c9e0df7220 */ /* 0x000fe20000410000 */
[----:B------:R-:W-:-:S02]  /*25b0*/  SHF.L.U32 R129, R109, 0x10, RZ ;  /* 0x000000106d817819 */ /* 0x000fc400000006ff */
[----:B------:R-:W-:Y:S02]  /*25c0*/  SHF.L.U32 R227, R121, 0x10, RZ ;  /* 0x0000001079e37819 */ /* 0x000fe400000006ff */
[----:B------:R-:W-:Y:S02]  /*25d0*/  SHF.L.U32 R127, R108, 0x10, RZ ;  /* 0x000000106c7f7819 */ /* 0x000fe400000006ff */
[----:B------:R-:W-:Y:S01]  /*25e0*/  SHF.L.U32 R225, R120, 0x10, RZ ;  /* 0x0000001078e17819 */ /* 0x000fe200000006ff */
[----:B------:R-:W-:Y:S01]  /*25f0*/  FFMA.FTZ R226, R222, R129, R227 ;  /* 0x00000081dee27223 */ /* 0x000fe200000100e3 */
[----:B------:R-:W-:Y:S02]  /*2600*/  SHF.L.U32 R131, R110, 0x10, RZ ;  /* 0x000000106e837819 */ /* 0x000fe400000006ff */
[----:B------:R-:W-:Y:S01]  /*2610*/  SHF.L.U32 R229, R122, 0x10, RZ ;  /* 0x000000107ae57819 */ /* 0x000fe200000006ff */
[----:B------:R-:W-:Y:S01]  /*2620*/  FFMA.FTZ R228, R128, R127, R225 ;  /* 0x0000007f80e47223 */ /* 0x000fe200000100e1 */
[----:B------:R-:W-:-:S02]  /*2630*/  SHF.L.U32 R230, R111, 0x10, RZ ;  /* 0x000000106fe67819 */ /* 0x000fc400000006ff */
[----:B------:R-:W-:Y:S01]  /*2640*/  SHF.L.U32 R232, R123, 0x10, RZ ;  /* 0x000000107be87819 */ /* 0x000fe200000006ff */
[----:B------:R-:W-:Y:S01]  /*2650*/  FFMA.FTZ R224, R130, R131, R229 ;  /* 0x0000008382e07223 */ /* 0x000fe200000100e5 */
[----:B------:R-:W-:Y:S02]  /*2660*/  PRMT R127, R120, 0x7632, R127 ;  /* 0x00007632787f7816 */ /* 0x000fe4000000007f */
[----:B------:R-:W-:Y:S01]  /*2670*/  PRMT R128, R121, 0x7632, R128 ;  /* 0x0000763279807816 */ /* 0x000fe20000000080 */
[----:B------:R-:W-:Y:S01]  /*2680*/  FFMA.FTZ R222, R223, R230, R232 ;  /* 0x000000e6dfde7223 */ /* 0x000fe200000100e8 */
[----:B------:R-:W-:Y:S01]  /*2690*/  PRMT R129, R122, 0x7632, R129 ;  /* 0x000076327a817816 */ /* 0x000fe20000000081 */
[----:B------:R-:W-:Y:S01]  /*26a0*/  IMAD.U32 R223, R17, 0x10000, RZ ;  /* 0x0001000011df7824 */ /* 0x000fe200078e00ff */
        /* <DEDUP_REMOVED lines=25> */
.L_x_228:
[C---:B-1---5:R-:W-:Y:S02]  /*2840*/  PRMT R126, R129.reuse, 0x7632, R126 ;  /* 0x00007632817e7816 */ /* 0x062fe4000000007e */
[----:B------:R-:W-:Y:S02]  /*2850*/  SHF.L.U32 R222, R129, 0x10, RZ ;  /* 0x0000001081de7819 */ /* 0x000fe400000006ff */
[C---:B------:R-:W-:Y:S02]  /*2860*/  PRMT R129, R130.reuse, 0x7632, R129 ;  /* 0x0000763282817816 */ /* 0x040fe40000000081 */
[----:B------:R-:W-:Y:S01]  /*2870*/  SHF.L.U32 R130, R130, 0x10, RZ ;  /* 0x0000001082827819 */ /* 0x000fe200000006ff */
[-C--:B------:R-:W-:Y:S01]  /*2880*/  FMUL.FTZ R222, R222, R201.reuse ;  /* 0x000000c9dede7220 */ /* 0x080fe20000410000 */
[C---:B------:R-:W-:Y:S01]  /*2890*/  PRMT R124, R128.reuse, 0x7632, R124 ;  /* 0x00007632807c7816 */ /* 0x040fe2000000007c */
[----:B------:R-:W-:Y:S01]  /*28a0*/  IMAD.U32 R128, R128, 0x10000, RZ ;  /* 0x0001000080807824 */ /* 0x000fe200078e00ff */
        /* <DEDUP_REMOVED lines=33> */
.L_x_229:
[----:B------:R-:W0:Y:S01]  /*2ac0*/  @P1 LDC.64 R128, c[0x0][0x3a0] ;  /* 0x0000e800ff801b82 */ /* 0x000e220000000a00 */
[----:B------:R-:W-:Y:S01]  /*2ad0*/  IADD3 R221, PT, PT, R133, 0x280, RZ ;  /* 0x0000028085dd7810 */ /* 0x000fe20007ffe0ff */
[----:B------:R-:W-:-:S05]  /*2ae0*/  IMAD.WIDE.U32 R230, R212, 0x10, R246 ;  /* 0x00000010d4e67825 */ /* 0x000fca00078e00f6 */
[----:B------:R1:W-:Y:S01]  /*2af0*/  STG.E.128 desc[UR6][R230.64], R124 ;  /* 0x0000007ce6007986 */ /* 0x0003e2000c101d06 */
[----:B0-----:R-:W-:-:S04]  /*2b00*/  @P1 IMAD.WIDE.U32 R232, R221, 0x10, R128 ;  /* 0x00000010dde81825 */ /* 0x001fc800078e0080 */
[----:B------:R-:W-:Y:S01]  /*2b10*/  IMAD.WIDE.U32 R128, R221, 0x10, R240 ;  /* 0x00000010dd807825 */ /* 0x000fe200078e00f0 */
[----:B------:R1:W5:Y:S05]  /*2b20*/  @P1 LDG.E.128 R120, desc[UR6][R232.64] ;  /* 0x00000006e8781981 */ /* 0x00036a000c1e1d00 */
[----:B------:R-:W5:Y:S01]  /*2b30*/  LDG.E.128 R128, desc[UR6][R128.64] ;  /* 0x0000000680807981 */ /* 0x000f62000c1e1d00 */
[----:B------:R-:W-:Y:S05]  /*2b40*/  @!P1 BRA `(.L_x_230) ;  /* 0x0000000000d49947 */ /* 0x000fea0003800000 */
[C---:B-1---5:R-:W-:Y:S01]  /*2b50*/  PRMT R124, R128.reuse, 0x7632, R124 ;  /* 0x00007632807c7816 */ /* 0x062fe2000000007c */
[----:B------:R-:W-:Y:S01]  /*2b60*/  IMAD.U32 R128, R128, 0x10000, RZ ;  /* 0x0001000080807824 */ /* 0x000fe200078e00ff */
[----:B------:R-:W-:Y:S02]  /*2b70*/  PRMT R125, R120, 0x7632, R125 ;  /* 0x00007632787d7816 */ /* 0x000fe4000000007d */
[----:B------:R-:W-:Y:S01]  /*2b80*/  SHF.L.U32 R124, R124, 0x10, RZ ;  /* 0x000000107c7c7819 */ /* 0x000fe200000006ff */
[-C--:B------:R-:W-:Y:S01]  /*2b90*/  FMUL.FTZ R128, R128, R201.reuse ;  /* 0x000000c980807220 */ /* 0x080fe20000410000 */
[----:B------:R-:W-:Y:S02]  /*2ba0*/  PRMT R126, R129, 0x7632, R126 ;  /* 0x00007632817e7816 */ /* 0x000fe4000000007e */
[----:B------:R-:W-:Y:S01]  /*2bb0*/  SHF.L.U32 R237, R21, 0x10, RZ ;  /* 0x0000001015ed7819 */ /* 0x000fe200000006ff */
[----:B------:R-:W-:Y:S01]  /*2bc0*/  FMUL.FTZ R124, R124, R201 ;  /* 0x000000c97c7c7220 */ /* 0x000fe20000410000 */
[----:B------:R-:W-:-:S02]  /*2bd0*/  SHF.L.U32 R125, R125, 0x10, RZ ;  /* 0x000000107d7d7819 */ /* 0x000fc400000006ff */
[----:B------:R-:W-:Y:S02]  /*2be0*/  SHF.L.U32 R230, R126, 0x10, RZ ;  /* 0x000000107ee67819 */ /* 0x000fe400000006ff */
[----:B------:R-:W-:Y:S01]  /*2bf0*/  PRMT R126, R121, 0x7632, R126 ;  /* 0x00007632797e7816 */ /* 0x000fe2000000007e */
[----:B------:R-:W-:Y:S01]  /*2c00*/  FFMA.FTZ R237, R124, R237, R125 ;  /* 0x000000ed7ced7223 */ /* 0x000fe2000001007d */
[----:B------:R-:W-:Y:S01]  /*2c10*/  SHF.L.U32 R125, R22, 0x10, RZ ;  /* 0x00000010167d7819 */ /* 0x000fe200000006ff */
[----:B------:R-:W-:Y:S01]  /*2c20*/  FMUL.FTZ R230, R230, R201 ;  /* 0x000000c9e6e67220 */ /* 0x000fe20000410000 */
[----:B------:R-:W-:Y:S02]  /*2c30*/  SHF.L.U32 R127, R126, 0x10, RZ ;  /* 0x000000107e7f7819 */ /* 0x000fe400000006ff */
[----:B------:R-:W-:Y:S02]  /*2c40*/  PRMT R124, R130, 0x7632, R124 ;  /* 0x00007632827c7816 */ /* 0x000fe4000000007c */
[----:B------:R-:W-:Y:S01]  /*2c50*/  SHF.L.U32 R235, R24, 0x10, RZ ;  /* 0x0000001018eb7819 */ /* 0x000fe200000006ff */
[----:B------:R-:W-:Y:S01]  /*2c60*/  FFMA.FTZ R232, R230, R125, R127 ;  /* 0x0000007de6e87223 */ /* 0x000fe2000001007f */
[----:B------:R-:W-:-:S02]  /*2c70*/  PRMT R125, R122, 0x7632, R125 ;  /* 0x000076327a7d7816 */ /* 0x000fc4000000007d */
[----:B------:R-:W-:Y:S02]  /*2c80*/  SHF.L.U32 R124, R124, 0x10, RZ ;  /* 0x000000107c7c7819 */ /* 0x000fe400000006ff */
[----:B------:R-:W-:Y:S01]  /*2c90*/  SHF.L.U32 R233, R113, 0x10, RZ ;  /* 0x0000001071e97819 */ /* 0x000fe200000006ff */
[----:B------:R-:W-:Y:S01]  /*2ca0*/  IMAD.U32 R127, R125, 0x10000, RZ ;  /* 0x000100007d7f7824 */ /* 0x000fe200078e00ff */
[----:B------:R-:W-:Y:S01]  /*2cb0*/  SHF.L.U32 R125, R23, 0x10, RZ ;  /* 0x00000010177d7819 */ /* 0x000fe200000006ff */
[----:B------:R-:W-:Y:S01]  /*2cc0*/  FMUL.FTZ R124, R124, R201 ;  /* 0x000000c97c7c7220 */ /* 0x000fe20000410000 */
[----:B------:R-:W-:Y:S02]  /*2cd0*/  SHF.L.U32 R130, R130, 0x10, RZ ;  /* 0x0000001082827819 */ /* 0x000fe400000006ff */
[----:B------:R-:W-:Y:S01]  /*2ce0*/  SHF.L.U32 R231, R114, 0x10, RZ ;  /* 0x0000001072e77819 */ /* 0x000fe200000006ff */
[----:B------:R-:W-:Y:S01]  /*2cf0*/  FFMA.FTZ R230, R124, R125, R127 ;  /* 0x0000007d7ce67223 */ /* 0x000fe2000001007f */
[----:B------:R-:W-:Y:S01]  /*2d00*/  PRMT R124, R131, 0x7632, R124 ;  /* 0x00007632837c7816 */ /* 0x000fe2000000007c */
[----:B------:R-:W-:Y:S01]  /*2d10*/  FMUL.FTZ R130, R130, R201 ;  /* 0x000000c982827220 */ /* 0x000fe20000410000 */
[----:B------:R-:W-:-:S02]  /*2d20*/  SHF.L.U32 R127, R123, 0x10, RZ ;  /* 0x000000107b7f7819 */ /* 0x000fc400000006ff */
[----:B------:R-:W-:Y:S02]  /*2d30*/  SHF.L.U32 R126, R124, 0x10, RZ ;  /* 0x000000107c7e7819 */ /* 0x000fe400000006ff */
[----:B------:R-:W-:-:S03]  /*2d40*/  PRMT R124, R123, 0x7632, R124 ;  /* 0x000076327b7c7816 */ /* 0x000fc6000000007c */
[----:B------:R-:W-:Y:S01]  /*2d50*/  FMUL.FTZ R126, R126, R201 ;  /* 0x000000c97e7e7220 */ /* 0x000fe20000410000 */
[----:B------:R-:W-:Y:S02]  /*2d60*/  SHF.L.U32 R125, R124, 0x10, RZ ;  /* 0x000000107c7d7819 */ /* 0x000fe400000006ff */
[----:B------:R-:W-:-:S03]  /*2d70*/  SHF.L.U32 R124, R129, 0x10, RZ ;  /* 0x00000010817c7819 */ /* 0x000fc600000006ff */
[----:B------:R-:W-:Y:S01]  /*2d80*/  FFMA.FTZ R235, R126, R235, R125 ;  /* 0x000000eb7eeb7223 */ /* 0x000fe2000001007d */
[----:B------:R-:W-:Y:S01]  /*2d90*/  SHF.L.U32 R125, R121, 0x10, RZ ;  /* 0x00000010797d7819 */ /* 0x000fe200000006ff */
[----:B------:R-:W-:-:S04]  /*2da0*/  FMUL.FTZ R124, R124, R201 ;  /* 0x000000c97c7c7220 */ /* 0x000fc80000410000 */
[----:B------:R-:W-:Y:S01]  /*2db0*/  FFMA.FTZ R233, R124, R233, R125 ;  /* 0x000000e97ce97223 */ /* 0x000fe2000001007d */
[----:B------:R-:W-:Y:S02]  /*2dc0*/  SHF.L.U32 R125, R122, 0x10, RZ ;  /* 0x000000107a7d7819 */ /* 0x000fe400000006ff */
[----:B------:R-:W-:-:S03]  /*2dd0*/  SHF.L.U32 R124, R131, 0x10, RZ ;  /* 0x00000010837c7819 */ /* 0x000fc600000006ff */
[----:B------:R-:W-:Y:S01]  /*2de0*/  FFMA.FTZ R231, R130, R231, R125 ;  /* 0x000000e782e77223 */ /* 0x000fe2000001007d */
[----:B------:R-:W-:Y:S01]  /*2df0*/  SHF.L.U32 R125, R115, 0x10, RZ ;  /* 0x00000010737d7819 */ /* 0x000fe200000006ff */
[----:B------:R-:W-:-:S03]  /*2e00*/  FMUL.FTZ R124, R124, R201 ;  /* 0x000000c97c7c7220 */ /* 0x000fc60000410000 */
[----:B------:R-:W-:Y:S01]  /*2e10*/  F2FP.BF16.F32.PACK_AB R126, R230, R231 ;  /* 0x000000e7e67e723e */ /* 0x000fe200000010ff */
[----:B------:R-:W-:Y:S01]  /*2e20*/  FFMA.FTZ R236, R124, R125, R127 ;  /* 0x0000007d7cec7223 */ /* 0x000fe2000001007f */
[----:B------:R-:W-:Y:S02]  /*2e30*/  SHF.L.U32 R125, R112, 0x10, RZ ;  /* 0x00000010707d7819 */ /* 0x000fe400000006ff */
[----:B------:R-:W-:-:S05]  /*2e40*/  SHF.L.U32 R127, R120, 0x10, RZ ;  /* 0x00000010787f7819 */ /* 0x000fca00000006ff */
[----:B------:R-:W-:Y:S01]  /*2e50*/  FFMA.FTZ R234, R128, R125, R127 ;  /* 0x0000007d80ea7223 */ /* 0x000fe2000001007f */
[----:B------:R-:W-:Y:S02]  /*2e60*/  F2FP.BF16.F32.PACK_AB R127, R235, R236 ;  /* 0x000000eceb7f723e */ /* 0x000fe400000010ff */
[----:B------:R-:W-:Y:S02]  /*2e70*/  F2FP.BF16.F32.PACK_AB R125, R232, R233 ;  /* 0x000000e9e87d723e */ /* 0x000fe400000010ff */
[----:B------:R-:W-:Y:S01]  /*2e80*/  F2FP.BF16.F32.PACK_AB R124, R237, R234 ;  /* 0x000000eaed7c723e */ /* 0x000fe200000010ff */
[----:B------:R-:W-:Y:S06]  /*2e90*/  BRA `(.L_x_231) ;  /* 0x0000000000a07947 */ /* 0x000fec0003800000 */
.L_x_230:
[----:B-1---5:R-:W-:Y:S02]  /*2ea0*/  SHF.L.U32 R124, R128, 0x10, RZ ;  /* 0x00000010807c7819 */ /* 0x022fe400000006ff */
[----:B------:R-:W-:Y:S02]  /*2eb0*/  SHF.L.U32 R125, R112, 0x10, RZ ;  /* 0x00000010707d7819 */ /* 0x000fe400000006ff */
[----:B------:R-:W-:Y:S01]  /*2ec0*/  SHF.L.U32 R230, R130, 0x10, RZ ;  /* 0x0000001082e67819 */ /* 0x000fe200000006ff */
[----:B------:R-:W-:Y:S01]  /*2ed0*/  FMUL.FTZ R124, R124, R201 ;  /* 0x000000c97c7c7220 */ /* 0x000fe20000410000 */
[----:B------:R-:W-:Y:S02]  /*2ee0*/  SHF.L.U32 R126, R129, 0x10, RZ ;  /* 0x00000010817e7819 */ /* 0x000fe400000006ff */
[----:B------:R-:W-:Y:S01]  /*2ef0*/  PRMT R130, R130, 0x7632, R130 ;  /* 0x0000763282827816 */ /* 0x000fe20000000082 */
[----:B------:R-:W-:Y:S01]  /*2f00*/  FMUL.FTZ R234, R124, R125 ;  /* 0x0000007d7cea7220 */ /* 0x000fe20000410000 */
[----:B------:R-:W-:Y:S01]  /*2f10*/  SHF.L.U32 R124, R131, 0x10, RZ ;  /* 0x00000010837c7819 */ /* 0x000fe200000006ff */
[----:B------:R-:W-:Y:S01]  /*2f20*/  IMAD.U32 R125, R115, 0x10000, RZ ;  /* 0x00010000737d7824 */ /* 0x000fe200078e00ff */
[----:B------:R-:W-:Y:S01]  /*2f30*/  SHF.L.U32 R233, R113, 0x10, RZ ;  /* 0x0000001071e97819 */ /* 0x000fe200000006ff */
[-C--:B------:R-:W-:Y:S01]  /*2f40*/  FMUL.FTZ R126, R126, R201.reuse ;  /* 0x000000c97e7e7220 */ /* 0x080fe20000410000 */
[----:B------:R-:W-:Y:S01]  /*2f50*/  SHF.L.U32 R130, R130, 0x10, RZ ;  /* 0x0000001082827819 */ /* 0x000fe200000006ff */
[-C--:B------:R-:W-:Y:S01]  /*2f60*/  FMUL.FTZ R124, R124, R201.reuse ;  /* 0x000000c97c7c7220 */ /* 0x080fe20000410000 */
[----:B------:R-:W-:Y:S01]  /*2f70*/  PRMT R131, R131, 0x7632, R131 ;  /* 0x0000763283837816 */ /* 0x000fe20000000083 */
[----:B------:R-:W-:Y:S01]  /*2f80*/  FMUL.FTZ R230, R230, R201 ;  /* 0x000000c9e6e67220 */ /* 0x000fe20000410000 */
[----:B------:R-:W-:Y:S01]  /*2f90*/  PRMT R128, R128, 0x7632, R128 ;  /* 0x0000763280807816 */ /* 0x000fe20000000080 */
[----:B------:R-:W-:Y:S01]  /*2fa0*/  FMUL.FTZ R236, R124, R125 ;  /* 0x0000007d7cec7220 */ /* 0x000fe20000410000 */
[----:B------:R-:W-:Y:S01]  /*2fb0*/  PRMT R129, R129, 0x7632, R129 ;  /* 0x0000763281817816 */ /* 0x000fe20000000081 */
[----:B------:R-:W-:Y:S01]  /*2fc0*/  FMUL.FTZ R233, R126, R233 ;  /* 0x000000e97ee97220 */ /* 0x000fe20000410000 */
        /* <DEDUP_REMOVED lines=15> */
[----:B------:R-:W-:Y:S01]  /*30c0*/  F2FP.BF16.F32.PACK_AB R126, R230, R231 ;  /* 0x000000e7e67e723e */ /* 0x000fe200000010ff */
[----:B------:R-:W-:-:S02]  /*30d0*/  FMUL.FTZ R232, R124, R125 ;  /* 0x0000007d7ce87220 */ /* 0x000fc40000410000 */
[----:B------:R-:W-:Y:S01]  /*30e0*/  FMUL.FTZ R237, R128, R237 ;  /* 0x000000ed80ed7220 */ /* 0x000fe20000410000 */
[----:B------:R-:W-:Y:S02]  /*30f0*/  F2FP.BF16.F32.PACK_AB R127, R235, R236 ;  /* 0x000000eceb7f723e */ /* 0x000fe400000010ff */
[----:B------:R-:W-:Y:S02]  /*3100*/  F2FP.BF16.F32.PACK_AB R125, R232, R233 ;  /* 0x000000e9e87d723e */ /* 0x000fe400000010ff */
[----:B------:R-:W-:-:S07]  /*3110*/  F2FP.BF16.F32.PACK_AB R124, R237, R234 ;  /* 0x000000eaed7c723e */ /* 0x000fce00000010ff */
.L_x_231:
        /* <DEDUP_REMOVED lines=9> */
[----:B-1---5:R-:W-:Y:S01]  /*31b0*/  PRMT R124, R128, 0x7632, R124 ;  /* 0x00007632807c7816 */ /* 0x022fe2000000007c */
[----:B------:R-:W-:Y:S01]  /*31c0*/  IMAD.U32 R245, R25, 0x10000, RZ ;  /* 0x0001000019f57824 */ /* 0x000fe200078e00ff */
[----:B------:R-:W-:Y:S02]  /*31d0*/  SHF.L.U32 R243, R26, 0x10, RZ ;  /* 0x000000101af37819 */ /* 0x000fe400000006ff */
[----:B------:R-:W-:Y:S02]  /*31e0*/  SHF.L.U32 R126, R124, 0x10, RZ ;  /* 0x000000107c7e7819 */ /* 0x000fe400000006ff */
[----:B------:R-:W-:Y:S02]  /*31f0*/  PRMT R124, R120, 0x7632, R124 ;  /* 0x00007632787c7816 */ /* 0x000fe4000000007c */
[----:B------:R-:W-:Y:S01]  /*3200*/  SHF.L.U32 R241, R27, 0x10, RZ ;  /* 0x000000101bf17819 */ /* 0x000fe200000006ff */
[----:B------:R-:W-:Y:S01]  /*3210*/  FMUL.FTZ R126, R126, R201 ;  /* 0x000000c97e7e7220 */ /* 0x000fe20000410000 */
[----:B------:R-:W-:-:S02]  /*3220*/  SHF.L.U32 R125, R124, 0x10, RZ ;  /* 0x000000107c7d7819 */ /* 0x000fc400000006ff */
[----:B------:R-:W-:Y:S02]  /*3230*/  PRMT R124, R129, 0x7632, R124 ;  /* 0x00007632817c7816 */ /* 0x000fe4000000007c */
[----:B------:R-:W-:Y:S01]  /*3240*/  SHF.L.U32 R239, R28, 0x10, RZ ;  /* 0x000000101cef7819 */ /* 0x000fe200000006ff */
[----:B------:R-:W-:Y:S01]  /*3250*/  FFMA.FTZ R245, R126, R245, R125 ;  /* 0x000000f57ef57223 */ /* 0x000fe2000001007d */
[----:B------:R-:W-:Y:S02]  /*3260*/  SHF.L.U32 R126, R124, 0x10, RZ ;  /* 0x000000107c7e7819 */ /* 0x000fe400000006ff */
[C---:B------:R-:W-:Y:S02]  /*3270*/  PRMT R124, R121.reuse, 0x7632, R124 ;  /* 0x00007632797c7816 */ /* 0x040fe4000000007c */
[----:B------:R-:W-:Y:S01]  /*3280*/  SHF.L.U32 R127, R121, 0x10, RZ ;  /* 0x00000010797f7819 */ /* 0x000fe200000006ff */
[----:B------:R-:W-:Y:S01]  /*3290*/  FMUL.FTZ R126, R126, R201 ;  /* 0x000000c97e7e7220 */ /* 0x000fe20000410000 */
[----:B------:R-:W-:-:S02]  /*32a0*/  SHF.L.U32 R125, R124, 0x10, RZ ;  /* 0x000000107c7d7819 */ /* 0x000fc400000006ff */
[----:B------:R-:W-:Y:S02]  /*32b0*/  PRMT R124, R130, 0x7632, R124 ;  /* 0x00007632827c7816 */ /* 0x000fe4000000007c */
[----:B------:R-:W-:Y:S01]  /*32c0*/  SHF.L.U32 R128, R128, 0x10, RZ ;  /* 0x0000001080807819 */ /* 0x000fe200000006ff */
[----:B------:R-:W-:Y:S01]  /*32d0*/  FFMA.FTZ R243, R126, R243, R125 ;  /* 0x000000f37ef37223 */ /* 0x000fe2000001007d */
[----:B------:R-:W-:Y:S02]  /*32e0*/  SHF.L.U32 R126, R124, 0x10, RZ ;  /* 0x000000107c7e7819 */ /* 0x000fe400000006ff */
[----:B------:R-:W-:Y:S01]  /*32f0*/  PRMT R124, R122, 0x7632, R124 ;  /* 0x000076327a7c7816 */ /* 0x000fe2000000007c */
[-C--:B------:R-:W-:Y:S02]  /*3300*/  FMUL.FTZ R128, R128, R201.reuse ;  /* 0x000000c980807220 */ /* 0x080fe40000410000 */
[----:B------:R-:W-:Y:S01]  /*3310*/  FMUL.FTZ R126, R126, R201 ;  /* 0x000000c97e7e7220 */ /* 0x000fe20000410000 */
[----:B------:R-:W-:-:S02]  /*3320*/  SHF.L.U32 R125, R124, 0x10, RZ ;  /* 0x000000107c7d7819 */ /* 0x000fc400000006ff */
[----:B------:R-:W-:-:S03]  /*3330*/  PRMT R124, R131, 0x7632, R124 ;  /* 0x00007632837c7816 */ /* 0x000fc6000000007c */
[----:B------:R-:W-:Y:S01]  /*3340*/  FFMA.FTZ R241, R126, R241, R125 ;  /* 0x000000f17ef17223 */ /* 0x000fe2000001007d */
[----:B------:R-:W-:Y:S02]  /*3350*/  SHF.L.U32 R126, R124, 0x10, RZ ;  /* 0x000000107c7e7819 */ /* 0x000fe400000006ff */
[----:B------:R-:W-:-:S03]  /*3360*/  PRMT R124, R123, 0x7632, R124 ;  /* 0x000076327b7c7816 */ /* 0x000fc6000000007c */
[----:B------:R-:W-:Y:S01]  /*3370*/  FMUL.FTZ R126, R126, R201 ;  /* 0x000000c97e7e7220 */ /* 0x000fe20000410000 */
[----:B------:R-:W-:Y:S02]  /*3380*/  SHF.L.U32 R125, R124, 0x10, RZ ;  /* 0x000000107c7d7819 */ /* 0x000fe400000006ff */
[----:B------:R-:W-:-:S03]  /*3390*/  SHF.L.U32 R124, R129, 0x10, RZ ;  /* 0x00000010817c7819 */ /* 0x000fc600000006ff */
[----:B------:R-:W-:Y:S01]  /*33a0*/  FFMA.FTZ R239, R126, R239, R125 ;  /* 0x000000ef7eef7223 */ /* 0x000fe2000001007d */
[----:B------:R-:W-:Y:S02]  /*33b0*/  IMAD.U32 R125, R117, 0x10000, RZ ;  /* 0x00010000757d7824 */ /* 0x000fe400078e00ff */
[----:B------:R-:W-:Y:S01]  /*33c0*/  FMUL.FTZ R124, R124, R201 ;  /* 0x000000c97c7c7220 */ /* 0x000fe20000410000 */
[----:B------:R-:W-:-:S03]  /*33d0*/  SHF.L.U32 R126, R130, 0x10, RZ ;  /* 0x00000010827e7819 */ /* 0x000fc600000006ff */
[----:B------:R-:W-:Y:S01]  /*33e0*/  FFMA.FTZ R130, R124, R125, R127 ;  /* 0x0000007d7c827223 */ /* 0x000fe2000001007f */
[----:B------:R-:W-:Y:S01]  /*33f0*/  SHF.L.U32 R125, R118, 0x10, RZ ;  /* 0x00000010767d7819 */ /* 0x000fe200000006ff */
[----:B------:R-:W-:Y:S01]  /*3400*/  FMUL.FTZ R126, R126, R201 ;  /* 0x000000c97e7e7220 */ /* 0x000fe20000410000 */
[----:B------:R-:W-:Y:S02]  /*3410*/  SHF.L.U32 R127, R122, 0x10, RZ ;  /* 0x000000107a7f7819 */ /* 0x000fe400000006ff */
[----:B------:R-:W-:-:S03]  /*3420*/  SHF.L.U32 R124, R131, 0x10, RZ ;  /* 0x00000010837c7819 */ /* 0x000fc600000006ff */
[----:B------:R-:W-:Y:S01]  /*3430*/  FFMA.FTZ R240, R126, R125, R127 ;  /* 0x0000007d7ef07223 */ /* 0x000fe2000001007f */
[----:B------:R-:W-:Y:S01]  /*3440*/  SHF.L.U32 R125, R119, 0x10, RZ ;  /* 0x00000010777d7819 */ /* 0x000fe200000006ff */
[----:B------:R-:W-:Y:S01]  /*3450*/  FMUL.FTZ R124, R124, R201 ;  /* 0x000000c97c7c7220 */ /* 0x000fe20000410000 */
[----:B------:R-:W-:Y:S02]  /*3460*/  SHF.L.U32 R127, R123, 0x10, RZ ;  /* 0x000000107b7f7819 */ /* 0x000fe400000006ff */
[----:B------:R-:W-:-:S03]  /*3470*/  F2FP.BF16.F32.PACK_AB R126, R241, R240 ;  /* 0x000000f0f17e723e */ /* 0x000fc600000010ff */
        /* <DEDUP_REMOVED lines=8> */
.L_x_232:
[----:B-1---5:R-:W-:Y:S01]  /*3500*/  PRMT R124, R128, 0x7632, R124 ;  /* 0x00007632807c7816 */ /* 0x022fe2000000007c */
[C---:B------:R-:W-:Y:S01]  /*3510*/  IMAD.U32 R240, R130.reuse, 0x10000, RZ ;  /* 0x0001000082f07824 */ /* 0x040fe200078e00ff */
[----:B------:R-:W-:Y:S02]  /*3520*/  PRMT R127, R130, 0x7632, R127 ;  /* 0x00007632827f7816 */ /* 0x000fe4000000007f */
[----:B------:R-:W-:Y:S01]  /*3530*/  SHF.L.U32 R124, R124, 0x10, RZ ;  /* 0x000000107c7c7819 */ /* 0x000fe200000006ff */
[-C--:B------:R-:W-:Y:S01]  /*3540*/  FMUL.FTZ R240, R240, R201.reuse ;  /* 0x000000c9f0f07220 */ /* 0x080fe20000410000 */
[C---:B------:R-:W-:Y:S02]  /*3550*/  PRMT R125, R129.reuse, 0x7632, R125 ;  /* 0x00007632817d7816 */ /* 0x040fe4000000007d */
[----:B------:R-:W-:Y:S01]  /*3560*/  SHF.L.U32 R244, R128, 0x10, RZ ;  /* 0x0000001080f47819 */ /* 0x000fe200000006ff */
[----:B------:R-:W-:Y:S01]  /*3570*/  FMUL.FTZ R245, R124, R201 ;  /* 0x000000c97cf57220 */ /* 0x000fe20000410000 */
[----:B------:R-:W-:-:S02]  /*3580*/  SHF.L.U32 R126, R129, 0x10, RZ ;  /* 0x00000010817e7819 */ /* 0x000fc400000006ff */
[----:B------:R-:W-:Y:S01]  /*3590*/  SHF.L.U32 R130, R127, 0x10, RZ ;  /* 0x000000107f827819 */ /* 0x000fe200000006ff */
[-C--:B------:R-:W-:Y:S01]  /*35a0*/  FMUL.FTZ R244, R244, R201.reuse ;  /* 0x000000c9f4f47220 */ /* 0x080fe20000410000 */
[----:B------:R-:W-:Y:S01]  /*35b0*/  PRMT R129, R131, 0x7632, R129 ;  /* 0x0000763283817816 */ /* 0x000fe20000000081 */
        /* <DEDUP_REMOVED lines=15> */
[----:B------:R-:W-:Y:S01]  /*36b0*/  FMUL.FTZ R248, R248, R201 ;  /* 0x000000c9f8f87220 */ /* 0x000fe20000410000 */
[----:B------:R-:W-:Y:S01]  /*36c0*/  SHF.L.U32 R239, R28, 0x10, RZ ;  /* 0x000000101cef7819 */ /* 0x000fe200000006ff */
[----:B------:R-:W-:Y:S01]  /*36d0*/  IMAD.U32 R126, R26, 0x10000, RZ ;  /* 0x000100001a7e7824 */ /* 0x000fe200078e00ff */
        /* <DEDUP_REMOVED lines=10> */
.L_x_233:
[----:B------:R-:W-:Y:S01]  /*3780*/  FADD.FTZ R128, RZ, R142 ;  /* 0x0000008eff807221 */ /* 0x000fe20000010000 */
[----:B------:R-:W-:Y:S01]  /*3790*/  IMAD.WIDE.U32 R246, R238, 0x10, R246 ;  /* 0x00000010eef67825 */ /* 0x000fe200078e00f6 */
[----:B------:R-:W-:Y:S01]  /*37a0*/  LOP3.LUT P1, RZ, R188, 0x1f, RZ, 0xc0, !PT ;  /* 0x0000001fbcff7812 */ /* 0x000fe2000782c0ff */
[----:B------:R-:W-:Y:S02]  /*37b0*/  BSSY.RECONVERGENT B0, `(.L_x_234) ;  /* 0x00000c6000007945 */ /* 0x000fe40003800200 */
        /* <DEDUP_REMOVED lines=71> */
[----:B------:R-:W-:Y:S01]  /*3c30*/  FFMA.FTZ R129, R250, R250, R129 ;  /* 0x000000fafa817223 */ /* 0x000fe20000010081 */
[----:B------:R-:W-:-:S04]  /*3c40*/  FADD.FTZ R250, -R128, R140 ;  /* 0x0000008c80fa7221 */ /* 0x000fc80000010100 */
        /* <DEDUP_REMOVED lines=124> */
.L_x_235:
[----:B------:R-:W-:Y:S05]  /*4410*/  BSYNC.RECONVERGENT B0 ;  /* 0x0000000000007941 */ /* 0x000fea0003800200 */
.L_x_234:
[----:B0-----:R-:W-:Y:S01]  /*4420*/  LOP3.LUT R124, R188, 0x1f, RZ, 0xc0, !PT ;  /* 0x0000001fbc7c7812 */ /* 0x001fe200078ec0ff */
[----:B------:R-:W-:Y:S01]  /*4430*/  BAR.SYNC.DEFER_BLOCKING 0x0 ;  /* 0x0000000000007b1d */ /* 0x000fe20000010000 */
[----:B------:R-:W-:Y:S02]  /*4440*/  MOV R131, RZ ;  /* 0x000000ff00837202 */ /* 0x000fe40000000f00 */
[----:B------:R-:W-:Y:S02]  /*4450*/  ISETP.GT.U32.AND P1, PT, R124, 0x3, PT ;  /* 0x000000037c00780c */ /* 0x000fe40003f24070 */
[----:B------:R-:W-:Y:S01]  /*4460*/  CS2R R124, SRZ ;  /* 0x00000000007c7805 */ /* 0x000fe2000001ff00 */
[----:B------:R-:W-:Y:S10]  /*4470*/  BSSY.RECONVERGENT B0, `(.L_x_236) ;  /* 0x000000a000007945 */ /* 0x000ff40003800200 */
[----:B------:R-:W-:Y:S05]  /*4480*/  @P1 BRA `(.L_x_237) ;  /* 0x0000000000201947 */ /* 0x000fea0003800000 */
[----:B------:R-:W0:Y:S01]  /*4490*/  S2UR UR5, SR_CgaCtaId ;  /* 0x00000000000579c3 */ /* 0x000e220000008800 */
[----:B------:R-:W-:Y:S01]  /*44a0*/  UMOV UR4, 0x400 ;  /* 0x0000040000047882 */ /* 0x000fe20000000000 */
[----:B------:R-:W-:Y:S01]  /*44b0*/  SHF.L.U32 R124, R188, 0x3, RZ ;  /* 0x00000003bc7c7819 */ /* 0x000fe200000006ff */
[----:B------:R-:W-:-:S03]  /*44c0*/  HFMA2 R131, -RZ, RZ, 0, 0.0001068115234375 ;  /* 0x00000700ff837431 */ /* 0x000fc600000001ff */
[----:B------:R-:W-:Y:S01]  /*44d0*/  LOP3.LUT R124, R124, 0xf8, RZ, 0xc0, !PT ;  /* 0x000000f87c7c7812 */ /* 0x000fe200078ec0ff */
[----:B0-----:R-:W-:-:S04]  /*44e0*/  ULEA UR4, UR5, UR4, 0x18 ;  /* 0x0000000405047291 */ /* 0x001fc8000f8ec0ff */
[----:B------:R-:W-:-:S09]  /*44f0*/  @UP0 UIADD3 UR4, UPT, UPT, UR4, 0x20, URZ ;  /* 0x0000002004040890 */ /* 0x000fd2000fffe0ff */
[----:B------:R-:W0:Y:S03]  /*4500*/  LDS.64 R124, [R124+UR4] ;  /* 0x000000047c7c7984 */ /* 0x000e260008000a00 */
.L_x_237:
[----:B------:R-:W-:Y:S05]  /*4510*/  BSYNC.RECONVERGENT B0 ;  /* 0x0000000000007941 */ /* 0x000fea0003800200 */
.L_x_236:
[----:B------:R-:W1:Y:S01]  /*4520*/  SHFL.DOWN PT, R128, R131, 0x2, 0x1f ;  /* 0x08401f0083807f89 */ /* 0x000e6200000e0000 */
[----:B------:R-:W-:Y:S01]  /*4530*/  I2FP.F32.U32 R247, R131 ;  /* 0x0000008300f77245 */ /* 0x000fe20000201000 */
[----:B------:R-:W-:Y:S01]  /*4540*/  UPLOP3.LUT UP0, UPT, UPT, UPT, UP0, 0x40, 0x4 ;  /* 0x000000000004789c */ /* 0x000fe20003f0e800 */
[----:B------:R-:W-:Y:S01]  /*4550*/  ISETP.NE.AND P2, PT, R188, RZ, PT ;  /* 0x000000ffbc00720c */ /* 0x000fe20003f45270 */
[----:B0-----:R-:W0:Y:S01]  /*4560*/  SHFL.DOWN PT, R201, R124, 0x2, 0x1f ;  /* 0x08401f007cc97f89 */ /* 0x001e2200000e0000 */
[----:B------:R-:W-:-:S03]  /*4570*/  ISETP.NE.AND P1, PT, RZ, UR11, PT ;  /* 0x0000000bff007c0c */ /* 0x000fc6000bf25270 */
[----:B------:R-:W2:Y:S01]  /*4580*/  SHFL.DOWN PT, R248, R125, 0x2, 0x1f ;  /* 0x08401f007df87f89 */ /* 0x000ea200000e0000 */
[----:B-1----:R-:W-:Y:S02]  /*4590*/  IADD3 R127, PT, PT, R128, R131, RZ ;  /* 0x00000083807f7210 */ /* 0x002fe40007ffe0ff */
[----:B------:R-:W-:Y:S02]  /*45a0*/  I2FP.F32.S32 R129, R128 ;  /* 0x0000008000817245 */ /* 0x000fe40000201400 */
[----:B------:R-:W-:-:S03]  /*45b0*/  I2FP.F32.S32 R126, R127 ;  /* 0x0000007f007e7245 */ /* 0x000fc60000201400 */
[C---:B0-----:R-:W-:Y:S01]  /*45c0*/  FMUL.FTZ R246, R201.reuse, R129 ;  /* 0x00000081c9f67220 */ /* 0x041fe20000410000 */
[----:B------:R-:W0:Y:S01]  /*45d0*/  MUFU.RCP R128, R126 ;  /* 0x0000007e00807308 */ /* 0x000e220000001000 */
[----:B------:R-:W-:Y:S01]  /*45e0*/  FADD.FTZ R201, -R201, R124 ;  /* 0x0000007cc9c97221 */ /* 0x000fe20000010100 */
[----:B--2---:R-:W-:Y:S01]  /*45f0*/  FADD.FTZ R125, R248, R125 ;  /* 0x0000007df87d7221 */ /* 0x004fe20000010000 */
[----:B------:R-:W-:Y:S02]  /*4600*/  FFMA.FTZ R249, R247, R124, R246 ;  /* 0x0000007cf7f97223 */ /* 0x000fe400000100f6 */
[----:B------:R-:W1:Y:S01]  /*4610*/  SHFL.DOWN PT, R246, R127, 0x1, 0x1f ;  /* 0x08201f007ff67f89 */ /* 0x000e6200000e0000 */
[----:B------:R-:W-:-:S04]  /*4620*/  FMUL.FTZ R201, R201, R201 ;  /* 0x000000c9c9c97220 */ /* 0x000fc80000410000 */
[----:B------:R-:W-:-:S04]  /*4630*/  FMUL.FTZ R124, R201, R247 ;  /* 0x000000f7c97c7220 */ /* 0x000fc80000410000 */
[----:B------:R-:W-:Y:S01]  /*4640*/  FMUL.FTZ R129, R124, R129 ;  /* 0x000000817c817220 */ /* 0x000fe20000410000 */
[----:B0-----:R-:W-:-:S03]  /*4650*/  FMUL.FTZ R131, R128, R249 ;  /* 0x000000f980837220 */ /* 0x001fc60000410000 */
[----:B------:R-:W-:Y:S02]  /*4660*/  FFMA.FTZ R128, R128, R129, R125 ;  /* 0x0000008180807223 */ /* 0x000fe4000001007d */
[----:B------:R-:W0:Y:S04]  /*4670*/  SHFL.DOWN PT, R124, R131, 0x1, 0x1f ;  /* 0x08201f00837c7f89 */ /* 0x000e2800000e0000 */
[----:B------:R-:W2:Y:S01]  /*4680*/  SHFL.DOWN PT, R125, R128, 0x1, 0x1f ;  /* 0x08201f00807d7f89 */ /* 0x000ea200000e0000 */
[-C--:B-1----:R-:W-:Y:S02]  /*4690*/  IADD3 R129, PT, PT, R127, R246.reuse, RZ ;  /* 0x000000f67f817210 */ /* 0x082fe40007ffe0ff */
[----:B------:R-:W-:Y:S02]  /*46a0*/  I2FP.F32.S32 R246, R246 ;  /* 0x000000f600f67245 */ /* 0x000fe40000201400 */
[----:B------:R-:W-:-:S04]  /*46b0*/  I2FP.F32.S32 R129, R129 ;  /* 0x0000008100817245 */ /* 0x000fc80000201400 */
[----:B------:R-:W1:Y:S01]  /*46c0*/  MUFU.RCP R127, R129 ;  /* 0x00000081007f7308 */ /* 0x000e620000001000 */
[----:B0-----:R-:W-:Y:S01]  /*46d0*/  FADD.FTZ R201, R131, -R124 ;  /* 0x8000007c83c97221 */ /* 0x001fe20000010000 */
[----:B------:R-:W-:-:S03]  /*46e0*/  FMUL.FTZ R247, R124, R246 ;  /* 0x000000f67cf77220 */ /* 0x000fc60000410000 */
[----:B------:R-:W-:Y:S01]  /*46f0*/  FMUL.FTZ R201, R201, R201 ;  /* 0x000000c9c9c97220 */ /* 0x000fe20000410000 */
[----:B--2---:R-:W-:-:S03]  /*4700*/  FADD.FTZ R124, R128, R125 ;  /* 0x0000007d807c7221 */ /* 0x004fc60000010000 */
[C---:B------:R-:W-:Y:S01]  /*4710*/  FMUL.FTZ R201, R126.reuse, R201 ;  /* 0x000000c97ec97220 */ /* 0x040fe20000410000 */
[----:B------:R-:W-:-:S03]  /*4720*/  FFMA.FTZ R126, R126, R131, R247 ;  /* 0x000000837e7e7223 */ /* 0x000fc600000100f7 */
[----:B------:R-:W-:Y:S01]  /*4730*/  FMUL.FTZ R201, R201, R246 ;  /* 0x000000f6c9c97220 */ /* 0x000fe20000410000 */
[----:B-1----:R-:W-:-:S03]  /*4740*/  FMUL.FTZ R126, R127, R126 ;  /* 0x0000007e7f7e7220 */ /* 0x002fc60000410000 */
[----:B------:R-:W-:Y:S02]  /*4750*/  FFMA.FTZ R201, R127, R201, R124 ;  /* 0x000000c97fc97223 */ /* 0x000fe4000001007c */
[----:B------:R0:W1:Y:S01]  /*4760*/  SHFL.IDX PT, R247, R126, RZ, 0x1f ;  /* 0x00001fff7ef77589 */ /* 0x00006200000e0000 */
[----:B------:R-:W2:Y:S03]  /*4770*/  LDC R127, c[0x0][0x448] ;  /* 0x00011200ff7f7b82 */ /* 0x000ea60000000800 */
[----:B------:R3:W2:Y:S01]  /*4780*/  SHFL.IDX PT, R246, R201, RZ, 0x1f ;  /* 0x00001fffc9f67589 */ /* 0x0006a200000e0000 */
[----:B0-----:R-:W-:-:S04]  /*4790*/  SHF.L.U32 R126, R36, 0x10, RZ ;  /* 0x00000010247e7819 */ /* 0x001fc800000006ff */
[----:B------:R-:W0:Y:S01]  /*47a0*/  @!P2 LDC.64 R124, c[0x0][0x3c0] ;  /* 0x0000f000ff7cab82 */ /* 0x000e220000000a00 */
[----:B---3--:R-:W-:Y:S01]  /*47b0*/  SHF.L.U32 R201, R65, 0x10, RZ ;  /* 0x0000001041c97819 */ /* 0x008fe200000006ff */
[----:B-1----:R-:W-:Y:S01]  /*47c0*/  FMUL.FTZ R128, R247, R247 ;  /* 0x000000f7f7807220 */ /* 0x002fe20000410000 */
[----:B--2---:R-:W-:-:S04]  /*47d0*/  FFMA.FTZ R127, R246, UR12, R127 ;  /* 0x0000000cf67f7c23 */ /* 0x004fc8000801007f */
[----:B------:R-:W-:Y:S01]  /*47e0*/  FSEL R128, R128, RZ, P1 ;  /* 0x000000ff80807208 */ /* 0x000fe20000800000 */
[----:B0-----:R-:W-:-:S04]  /*47f0*/  @!P2 IMAD.WIDE R124, R196, 0x4, R124 ;  /* 0x00000004c47ca825 */ /* 0x001fc800078e027c */
[----:B------:R-:W-:Y:S01]  /*4800*/  FADD.FTZ R127, R127, R128 ;  /* 0x000000807f7f7221 */ /* 0x000fe20000010000 */
[----:B------:R-:W-:-:S03]  /*4810*/  FSEL R128, R247, RZ, !P1 ;  /* 0x000000fff7807208 */ /* 0x000fc60004800000 */
[----:B------:R0:W1:Y:S01]  /*4820*/  MUFU.RSQ R129, R127 ;  /* 0x0000007f00817308 */ /* 0x0000620000001400 */
[----:B------:R2:W-:Y:S01]  /*4830*/  @!P2 STG.E desc[UR6][R124.64], R247 ;  /* 0x000000f77c00a986 */ /* 0x0005e2000c101906 */
[C---:B------:R-:W-:Y:S01]  /*4840*/  FADD.FTZ R140, -R128.reuse, R140 ;  /* 0x0000008c808c7221 */ /* 0x040fe20000010100 */
[C---:B------:R-:W-:Y:S01]  /*4850*/  FADD.FTZ R142, -R128.reuse, R142 ;  /* 0x0000008e808e7221 */ /* 0x040fe20000010100 */
[C---:B------:R-:W-:Y:S01]  /*4860*/  FADD.FTZ R138, -R128.reuse, R138 ;  /* 0x0000008a808a7221 */ /* 0x040fe20000010100 */
[C---:B------:R-:W-:Y:S01]  /*4870*/  FADD.FTZ R136, -R128.reuse, R136 ;  /* 0x0000008880887221 */ /* 0x040fe20000010100 */
[C---:B------:R-:W-:Y:S01]  /*4880*/  FADD.FTZ R202, -R128.reuse, R202 ;  /* 0x000000ca80ca7221 */ /* 0x040fe20000010100 */
[C---:B------:R-:W-:Y:S01]  /*4890*/  FADD.FTZ R200, -R128.reuse, R200 ;  /* 0x000000c880c87221 */ /* 0x040fe20000010100 */
[C---:B------:R-:W-:Y:S01]  /*48a0*/  FADD.FTZ R198, -R128.reuse, R198 ;  /* 0x000000c680c67221 */ /* 0x040fe20000010100 */
[----:B0-----:R-:W-:Y:S01]  /*48b0*/  SHF.L.U32 R127, R37, 0x10, RZ ;  /* 0x00000010257f7819 */ /* 0x001fe200000006ff */
[C---:B------:R-:W-:Y:S01]  /*48c0*/  FADD.FTZ R180, -R128.reuse, R180 ;  /* 0x000000b480b47221 */ /* 0x040fe20000010100 */
[C---:B------:R-:W-:Y:S01]  /*48d0*/  FADD.FTZ R210, -R128.reuse, R210 ;  /* 0x000000d280d27221 */ /* 0x040fe20000010100 */
[C---:B------:R-:W-:Y:S01]  /*48e0*/  FADD.FTZ R208, -R128.reuse, R208 ;  /* 0x000000d080d07221 */ /* 0x040fe20000010100 */
[----:B--2---:R-:W-:Y:S01]  /*48f0*/  FADD.FTZ R124, -R128, R137 ;  /* 0x00000089807c7221 */ /* 0x004fe20000010100 */
[----:B------:R-:W-:Y:S01]  /*4900*/  IMAD.U32 R125, R32, 0x10000, RZ ;  /* 0x00010000207d7824 */ /* 0x000fe200078e00ff */
[----:B------:R-:W0:Y:S01]  /*4910*/  LDC.64 R246, c[0x0][0x428] ;  /* 0x00010a00fff67b82 */ /* 0x000e220000000a00 */
[----:B------:R-:W-:Y:S01]  /*4920*/  SHF.L.U32 R137, R35, 0x10, RZ ;  /* 0x0000001023897819 */ /* 0x000fe200000006ff */
[C---:B-1----:R-:W-:Y:S01]  /*4930*/  FMUL.FTZ R140, R129.reuse, R140 ;  /* 0x0000008c818c7220 */ /* 0x042fe20000410000 */
[C---:B------:R-:W-:Y:S01]  /*4940*/  FMUL.FTZ R131, R129.reuse, R142 ;  /* 0x0000008e81837220 */ /* 0x040fe20000410000 */
[----:B------:R-:W-:Y:S01]  /*4950*/  SHF.L.U32 R142, R64, 0x10, RZ ;  /* 0x00000010408e7819 */ /* 0x000fe200000006ff */
[----:B------:R-:W-:Y:S01]  /*4960*/  FMUL.FTZ R124, R129, R124 ;  /* 0x0000007c817c7220 */ /* 0x000fe20000410000 */
[----:B------:R-:W-:Y:S01]  /*4970*/  FFMA.FTZ R140, R140, R127, R201 ;  /* 0x0000007f8c8c7223 */ /* 0x000fe200000100c9 */
[----:B------:R-:W-:Y:S01]  /*4980*/  SHF.L.U32 R201, R31, 0x10, RZ ;  /* 0x000000101fc97819 */ /* 0x000fe200000006ff */
[----:B------:R-:W-:Y:S01]  /*4990*/  FMUL.FTZ R202, R129, R202 ;  /* 0x000000ca81ca7220 */ /* 0x000fe20000410000 */
[----:B------:R-:W-:Y:S01]  /*49a0*/  FFMA.FTZ R131, R131, R126, R142 ;  /* 0x0000007e83837223 */ /* 0x000fe2000001008e */
[----:B------:R-:W-:Y:S01]  /*49b0*/  SHF.L.U32 R127, R66, 0x10, RZ ;  /* 0x00000010427f7819 */ /* 0x000fe200000006ff */
[----:B------:R-:W-:Y:S01]  /*49c0*/  FMUL.FTZ R126, R129, R138 ;  /* 0x0000008a817e7220 */ /* 0x000fe20000410000 */
[----:B------:R-:W-:Y:S01]  /*49d0*/  FFMA.FTZ R201, R124, R201, R125 ;  /* 0x000000c97cc97223 */ /* 0x000fe2000001007d */
[----:B------:R-:W-:Y:S01]  /*49e0*/  SHF.L.U32 R125, R38, 0x10, RZ ;  /* 0x00000010267d7819 */ /* 0x000fe200000006ff */
[C---:B------:R-:W-:Y:S01]  /*49f0*/  FADD.FTZ R124, -R128.reuse, R139 ;  /* 0x0000008b807c7221 */ /* 0x040fe20000010100 */
[----:B------:R-:W-:Y:S01]  /*4a00*/  SHF.L.U32 R139, R33, 0x10, RZ ;  /* 0x00000010218b7819 */ /* 0x000fe200000006ff */
[----:B------:R-:W-:Y:S01]  /*4a10*/  FADD.FTZ R138, -R128, R135 ;  /* 0x00000087808a7221 */ /* 0x000fe20000010100 */
[----:B------:R-:W-:Y:S01]  /*4a20*/  SHF.L.U32 R135, R30, 0x10, RZ ;  /* 0x000000101e877819 */ /* 0x000fe200000006ff */
[----:B------:R-:W-:Y:S01]  /*4a30*/  FFMA.FTZ R126, R126, R125, R127 ;  /* 0x0000007d7e7e7223 */ /* 0x000fe2000001007f */
[----:B------:R-:W-:Y:S01]  /*4a40*/  SHF.L.U32 R125, R34, 0x10, RZ ;  /* 0x00000010227d7819 */ /* 0x000fe200000006ff */
[C---:B------:R-:W-:Y:S01]  /*4a50*/  FMUL.FTZ R124, R129.reuse, R124 ;  /* 0x0000007c817c7220 */ /* 0x040fe20000410000 */
[----:B------:R-:W-:Y:S01]  /*4a60*/  FMUL.FTZ R127, R129, R136 ;  /* 0x00000088817f7220 */ /* 0x000fe20000410000 */
[----:B------:R-:W-:Y:S01]  /*4a70*/  SHF.L.U32 R136, R67, 0x10, RZ ;  /* 0x0000001043887819 */ /* 0x000fe200000006ff */
[----:B------:R-:W-:Y:S01]  /*4a80*/  FMUL.FTZ R138, R129, R138 ;  /* 0x0000008a818a7220 */ /* 0x000fe20000410000 */
[----:B------:R-:W-:Y:S01]  /*4a90*/  FFMA.FTZ R139, R124, R139, R125 ;  /* 0x0000008b7c8b7223 */ /* 0x000fe2000001007d */
[----:B------:R-:W-:Y:S01]  /*4aa0*/  SHF.L.U32 R124, R39, 0x10, RZ ;  /* 0x00000010277c7819 */ /* 0x000fe200000006ff */
[C---:B------:R-:W-:Y:S01]  /*4ab0*/  FADD.FTZ R206, -R128.reuse, R206 ;  /* 0x000000ce80ce7221 */ /* 0x040fe20000010100 */
[C---:B------:R-:W-:Y:S01]  /*4ac0*/  FADD.FTZ R204, -R128.reuse, R204 ;  /* 0x000000cc80cc7221 */ /* 0x040fe20000010100 */
[C---:B------:R-:W-:Y:S01]  /*4ad0*/  FADD.FTZ R220, -R128.reuse, R220 ;  /* 0x000000dc80dc7221 */ /* 0x040fe20000010100 */
[----:B------:R-:W-:Y:S01]  /*4ae0*/  F2FP.BF16.F32.PACK_AB R126, R139, R126 ;  /* 0x0000007e8b7e723e */ /* 0x000fe200000010ff */
[----:B------:R-:W-:Y:S01]  /*4af0*/  FFMA.FTZ R127, R127, R124, R136 ;  /* 0x0000007c7f7f7223 */ /* 0x000fe20000010088 */
[----:B------:R-:W-:Y:S01]  /*4b00*/  FADD.FTZ R136, -R128, R141 ;  /* 0x0000008d80887221 */ /* 0x000fe20000010100 */
[----:B------:R-:W1:Y:S01]  /*4b10*/  @!P2 LDC.64 R124, c[0x0][0x3c8] ;  /* 0x0000f200ff7cab82 */ /* 0x000e620000000a00 */
[----:B------:R-:W-:Y:S01]  /*4b20*/  SHF.L.U32 R141, R144, 0x10, RZ ;  /* 0x00000010908d7819 */ /* 0x000fe200000006ff */
[C---:B------:R-:W-:Y:S01]  /*4b30*/  FADD.FTZ R218, -R128.reuse, R218 ;  /* 0x000000da80da7221 */ /* 0x040fe20000010100 */
[C---:B------:R-:W-:Y:S01]  /*4b40*/  FMUL.FTZ R136, R129.reuse, R136 ;  /* 0x0000008881887220 */ /* 0x040fe20000410000 */
[C---:B------:R-:W-:Y:S01]  /*4b50*/  FADD.FTZ R216, -R128.reuse, R216 ;  /* 0x000000d880d87221 */ /* 0x040fe20000010100 */
[C---:B------:R-:W-:Y:S01]  /*4b60*/  FADD.FTZ R214, -R128.reuse, R214 ;  /* 0x000000d680d67221 */ /* 0x040fe20000010100 */
[----:B------:R-:W-:Y:S01]  /*4b70*/  FADD.FTZ R228, -R128, R228 ;  /* 0x000000e480e47221 */ /* 0x000fe20000010100 */
[----:B------:R-:W-:Y:S01]  /*4b80*/  FFMA.FTZ R142, R136, R137, R141 ;  /* 0x00000089888e7223 */ /* 0x000fe2000001008d */
[----:B------:R-:W-:Y:S01]  /*4b90*/  SHF.L.U32 R141, R156, 0x10, RZ ;  /* 0x000000109c8d7819 */ /* 0x000fe200000006ff */
[C---:B------:R-:W-:Y:S01]  /*4ba0*/  FADD.FTZ R226, -R128.reuse, R226 ;  /* 0x000000e280e27221 */ /* 0x040fe20000010100 */
[C---:B------:R-:W-:Y:S01]  /*4bb0*/  FADD.FTZ R224, -R128.reuse, R224 ;  /* 0x000000e080e07221 */ /* 0x040fe20000010100 */
[----:B------:R-:W-:Y:S01]  /*4bc0*/  FADD.FTZ R222, -R128, R222 ;  /* 0x000000de80de7221 */ /* 0x000fe20000010100 */
[----:B------:R-:W-:Y:S01]  /*4bd0*/  F2FP.BF16.F32.PACK_AB R127, R142, R127 ;  /* 0x0000007f8e7f723e */ /* 0x000fe200000010ff */
[C---:B------:R-:W-:Y:S01]  /*4be0*/  FADD.FTZ R142, -R128.reuse, R199 ;  /* 0x000000c7808e7221 */ /* 0x040fe20000010100 */
[C---:B------:R-:W-:Y:S01]  /*4bf0*/  FMUL.FTZ R199, R129.reuse, R204 ;  /* 0x000000cc81c77220 */ /* 0x040fe20000410000 */
[C---:B------:R-:W-:Y:S01]  /*4c00*/  FADD.FTZ R204, -R128.reuse, R215 ;  /* 0x000000d780cc7221 */ /* 0x040fe20000010100 */
[C---:B------:R-:W-:Y:S01]  /*4c10*/  FMUL.FTZ R215, R129.reuse, R222 ;  /* 0x000000de81d77220 */ /* 0x040fe20000410000 */
[----:B------:R-:W-:Y:S01]  /*4c20*/  FMUL.FTZ R142, R129, R142 ;  /* 0x0000008e818e7220 */ /* 0x000fe20000410000 */
[C---:B------:R-:W-:Y:S01]  /*4c30*/  FADD.FTZ R234, -R128.reuse, R234 ;  /* 0x000000ea80ea7221 */ /* 0x040fe20000010100 */
[C---:B------:R-:W-:Y:S01]  /*4c40*/  FADD.FTZ R232, -R128.reuse, R232 ;  /* 0x000000e880e87221 */ /* 0x040fe20000010100 */
[C---:B------:R-:W-:Y:S01]  /*4c50*/  FADD.FTZ R230, -R128.reuse, R230 ;  /* 0x000000e680e67221 */ /* 0x040fe20000010100 */
[C---:B------:R-:W-:Y:S01]  /*4c60*/  FADD.FTZ R236, -R128.reuse, R236 ;  /* 0x000000ec80ec7221 */ /* 0x040fe20000010100 */
[C---:B------:R-:W-:Y:S01]  /*4c70*/  FADD.FTZ R244, -R128.reuse, R244 ;  /* 0x000000f480f47221 */ /* 0x040fe20000010100 */
[----:B------:R-:W-:Y:S01]  /*4c80*/  FADD.FTZ R130, -R128, R130 ;  /* 0x0000008280827221 */ /* 0x000fe20000010100 */
[----:B-1----:R-:W-:Y:S01]  /*4c90*/  @!P2 IMAD.WIDE R136, R196, 0x4, R124 ;  /* 0x00000004c488a825 */ /* 0x002fe200078e027c */
[----:B------:R-:W-:-:S03]  /*4ca0*/  SHF.L.U32 R125, R29, 0x10, RZ ;  /* 0x000000101d7d7819 */ /* 0x000fc600000006ff */
[C---:B------:R-:W-:Y:S01]  /*4cb0*/  FADD.FTZ R240, -R128.reuse, R240 ;  /* 0x000000f080f07221 */ /* 0x040fe20000010100 */
[----:B------:R-:W-:Y:S01]  /*4cc0*/  FMUL.FTZ R130, R129, R130 ;  /* 0x0000008281827220 */ /* 0x000fe20000410000 */
[----:B------:R-:W-:Y:S01]  /*4cd0*/  FADD.FTZ R242, -R128, R242 ;  /* 0x000000f280f27221 */ /* 0x000fe20000010100 */
[----:B------:R1:W-:Y:S01]  /*4ce0*/  @!P2 STG.E desc[UR6][R136.64], R129 ;  /* 0x000000818800a986 */ /* 0x0003e2000c101906 */
[----:B------:R-:W-:Y:S01]  /*4cf0*/  FFMA.FTZ R124, R138, R125, R135 ;  /* 0x0000007d8a7c7223 */ /* 0x000fe20000010087 */
[----:B0-----:R-:W-:Y:S01]  /*4d00*/  IMAD.WIDE.U32 R138, R133, 0x10, R246 ;  /* 0x00000010858a7825 */ /* 0x001fe200078e00f6 */
[----:B------:R-:W-:-:S03]  /*4d10*/  F2FP.BF16.F32.PACK_AB R125, R201, R140 ;  /* 0x0000008cc97d723e */ /* 0x000fc600000010ff */
[----:B------:R-:W-:Y:S01]  /*4d20*/  FADD.FTZ R140, -R128, R143 ;  /* 0x0000008f808c7221 */ /* 0x000fe20000010100 */
[----:B------:R-:W-:Y:S01]  /*4d30*/  SHF.L.U32 R135, R155, 0x10, RZ ;  /* 0x000000109b877819 */ /* 0x000fe200000006ff */
[----:B------:R-:W-:Y:S01]  /*4d40*/  IMAD.U32 R133, R68, 0x10000, RZ ;  /* 0x0001000044857824 */ /* 0x000fe200078e00ff */
[----:B------:R-:W-:Y:S01]  /*4d50*/  F2FP.BF16.F32.PACK_AB R124, R124, R131 ;  /* 0x000000837c7c723e */ /* 0x000fe200000010ff */
[C---:B------:R-:W-:Y:S01]  /*4d60*/  FMUL.FTZ R140, R129.reuse, R140 ;  /* 0x0000008c818c7220 */ /* 0x040fe20000410000 */
[----:B------:R-:W-:Y:S01]  /*4d70*/  SHF.L.U32 R131, R40, 0x10, RZ ;  /* 0x0000001028837819 */ /* 0x000fe200000006ff */
[C---:B------:R-:W-:Y:S01]  /*4d80*/  FMUL.FTZ R201, R129.reuse, R216 ;  /* 0x000000d881c97220 */ /* 0x040fe20000410000 */
[----:B------:R-:W-:Y:S01]  /*4d90*/  SHF.L.U32 R143, R158, 0x10, RZ ;  /* 0x000000109e8f7819 */ /* 0x000fe200000006ff */
[----:B------:R0:W-:Y:S01]  /*4da0*/  STG.E.128 desc[UR6][R138.64], R124 ;  /* 0x0000007c8a007986 */ /* 0x0001e2000c101d06 */
[----:B-1----:R-:W-:Y:S01]  /*4db0*/  FMUL.FTZ R137, R129, R200 ;  /* 0x000000c881897220 */ /* 0x002fe20000410000 */
[----:B------:R-:W-:Y:S01]  /*4dc0*/  FFMA.FTZ R136, R202, R131, R133 ;  /* 0x00000083ca887223 */ /* 0x000fe20000010085 */
[----:B------:R-:W-:Y:S01]  /*4dd0*/  SHF.L.U32 R131, R145, 0x10, RZ ;  /* 0x0000001091837819 */ /* 0x000fe200000006ff */
[----:B------:R-:W-:Y:S01]  /*4de0*/  FADD.FTZ R200, -R128, R209 ;  /* 0x000000d180c87221 */ /* 0x000fe20000010100 */
[----:B------:R-:W-:Y:S01]  /*4df0*/  SHF.L.U32 R133, R146, 0x10, RZ ;  /* 0x0000001092857819 */ /* 0x000fe200000006ff */
[C---:B------:R-:W-:Y:S01]  /*4e00*/  FADD.FTZ R202, -R128.reuse, R211 ;  /* 0x000000d380ca7221 */ /* 0x040fe20000010100 */
[C---:B------:R-:W-:Y:S01]  /*4e10*/  FMUL.FTZ R211, R129.reuse, R214 ;  /* 0x000000d681d37220 */ /* 0x040fe20000410000 */
[C---:B------:R-:W-:Y:S01]  /*4e20*/  FMUL.FTZ R200, R129.reuse, R200 ;  /* 0x000000c881c87220 */ /* 0x040fe20000410000 */
[C---:B------:R-:W-:Y:S01]  /*4e30*/  FADD.FTZ R214, -R128.reuse, R225 ;  /* 0x000000e180d67221 */ /* 0x040fe20000010100 */
[----:B------:R-:W-:Y:S01]  /*4e40*/  FMUL.FTZ R202, R129, R202 ;  /* 0x000000ca81ca7220 */ /* 0x000fe20000410000 */
[----:B------:R-:W-:Y:S01]  /*4e50*/  FADD.FTZ R216, -R128, R227 ;  /* 0x000000e380d87221 */ /* 0x000fe20000010100 */
[----:B------:R-:W-:-:S02]  /*4e60*/  SHF.L.U32 R209, R174, 0x10, RZ ;  /* 0x00000010aed17819 */ /* 0x000fc400000006ff */
[----:B------:R-:W-:Y:S02]  /*4e70*/  SHF.L.U32 R225, R189, 0x10, RZ ;  /* 0x00000010bde17819 */ /* 0x000fe400000006ff */
[----:B------:R-:W-:Y:S02]  /*4e80*/  SHF.L.U32 R227, R191, 0x10, RZ ;  /* 0x00000010bfe37819 */ /* 0x000fe400000006ff */
[----:B0-----:R-:W-:Y:S01]  /*4e90*/  SHF.L.U32 R124, R41, 0x10, RZ ;  /* 0x00000010297c7819 */ /* 0x001fe200000006ff */
[----:B------:R-:W-:Y:S01]  /*4ea0*/  FADD.FTZ R138, -R128, R181 ;  /* 0x000000b5808a7221 */ /* 0x000fe20000010100 */
[----:B------:R-:W-:Y:S01]  /*4eb0*/  SHF.L.U32 R126, R69, 0x10, RZ ;  /* 0x00000010457e7819 */ /* 0x000fe200000006ff */
[----:B------:R-:W-:Y:S01]  /*4ec0*/  FFMA.FTZ R125, R140, R131, R133 ;  /* 0x000000838c7d7223 */ /* 0x000fe20000010085 */
[----:B------:R-:W-:Y:S01]  /*4ed0*/  SHF.L.U32 R127, R147, 0x10, RZ ;  /* 0x00000010937f7819 */ /* 0x000fe200000006ff */
[----:B------:R-:W-:Y:S01]  /*4ee0*/  IMAD.U32 R140, R71, 0x10000, RZ ;  /* 0x00010000478c7824 */ /* 0x000fe200078e00ff */
[----:B------:R-:W-:Y:S01]  /*4ef0*/  SHF.L.U32 R131, R148, 0x10, RZ ;  /* 0x0000001094837819 */ /* 0x000fe200000006ff */
[----:B------:R-:W-:Y:S01]  /*4f00*/  FFMA.FTZ R137, R137, R124, R126 ;  /* 0x0000007c89897223 */ /* 0x000fe2000001007e */
[C---:B------:R-:W-:Y:S01]  /*4f10*/  FMUL.FTZ R126, R129.reuse, R138 ;  /* 0x0000008a817e7220 */ /* 0x040fe20000410000 */
[C---:B------:R-:W-:Y:S01]  /*4f20*/  FMUL.FTZ R138, R129.reuse, R198 ;  /* 0x000000c6818a7220 */ /* 0x040fe20000410000 */
[----:B------:R-:W-:Y:S01]  /*4f30*/  FADD.FTZ R124, -R128, R197 ;  /* 0x000000c5807c7221 */ /* 0x000fe20000010100 */
[----:B------:R-:W-:Y:S01]  /*4f40*/  SHF.L.U32 R133, R152, 0x10, RZ ;  /* 0x0000001098857819 */ /* 0x000fe200000006ff */
[----:B------:R-:W-:Y:S01]  /*4f50*/  FFMA.FTZ R126, R126, R127, R131 ;  /* 0x0000007f7e7e7223 */ /* 0x000fe20000010083 */
[----:B------:R-:W-:Y:S01]  /*4f60*/  SHF.L.U32 R127, R42, 0x10, RZ ;  /* 0x000000102a7f7819 */ /* 0x000fe200000006ff */
[C---:B------:R-:W-:Y:S01]  /*4f70*/  FMUL.FTZ R124, R129.reuse, R124 ;  /* 0x0000007c817c7220 */ /* 0x040fe20000410000 */
[----:B------:R-:W-:Y:S01]  /*4f80*/  SHF.L.U32 R131, R70, 0x10, RZ ;  /* 0x0000001046837819 */ /* 0x000fe200000006ff */
[----:B------:R-:W-:Y:S01]  /*4f90*/  FMUL.FTZ R139, R129, R180 ;  /* 0x000000b4818b7220 */ /* 0x000fe20000410000 */
[----:B------:R-:W-:-:S02]  /*4fa0*/  SHF.L.U32 R198, R154, 0x10, RZ ;  /* 0x000000109ac67819 */ /* 0x000fc400000006ff */
[----:B------:R-:W-:Y:S01]  /*4fb0*/  SHF.L.U32 R181, R162, 0x10, RZ ;  /* 0x00000010a2b57819 */ /* 0x000fe200000006ff */
[----:B------:R-:W-:Y:S01]  /*4fc0*/  FFMA.FTZ R138, R138, R127, R131 ;  /* 0x0000007f8a8a7223 */ /* 0x000fe20000010083 */
[----:B------:R-:W-:Y:S02]  /*4fd0*/  SHF.L.U32 R127, R149, 0x10, RZ ;  /* 0x00000010957f7819 */ /* 0x000fe400000006ff */
[----:B------:R-:W-:Y:S02]  /*4fe0*/  SHF.L.U32 R131, R150, 0x10, RZ ;  /* 0x0000001096837819 */ /* 0x000fe400000006ff */
[----:B------:R-:W-:Y:S02]  /*4ff0*/  SHF.L.U32 R197, R164, 0x10, RZ ;  /* 0x00000010a4c57819 */ /* 0x000fe400000006ff */
[----:B------:R-:W-:Y:S01]  /*5000*/  F2FP.BF16.F32.PACK_AB R137, R126, R137 ;  /* 0x000000897e89723e */ /* 0x000fe200000010ff */
[----:B------:R-:W-:Y:S01]  /*5010*/  FFMA.FTZ R127, R124, R127, R131 ;  /* 0x0000007f7c7f7223 */ /* 0x000fe20000010083 */
[----:B------:R-:W-:-:S02]  /*5020*/  SHF.L.U32 R131, R151, 0x10, RZ ;  /* 0x0000001097837819 */ /* 0x000fc400000006ff */
[----:B------:R-:W-:Y:S02]  /*5030*/  SHF.L.U32 R124, R43, 0x10, RZ ;  /* 0x000000102b7c7819 */ /* 0x000fe400000006ff */
[----:B------:R-:W-:Y:S01]  /*5040*/  F2FP.BF16.F32.PACK_AB R138, R127, R138 ;  /* 0x0000008a7f8a723e */ /* 0x000fe200000010ff */
[----:B------:R-:W-:Y:S01]  /*5050*/  FFMA.FTZ R180, R142, R131, R133 ;  /* 0x000000838eb47223 */ /* 0x000fe20000010085 */
[----:B------:R-:W-:Y:S01]  /*5060*/  SHF.L.U32 R131, R44, 0x10, RZ ;  /* 0x000000102c837819 */ /* 0x000fe200000006ff */
[----:B------:R-:W-:Y:S01]  /*5070*/  FFMA.FTZ R139, R139, R124, R140 ;  /* 0x0000007c8b8b7223 */ /* 0x000fe2000001008c */
[----:B------:R-:W-:Y:S01]  /*5080*/  SHF.L.U32 R133, R72, 0x10, RZ ;  /* 0x0000001048857819 */ /* 0x000fe200000006ff */
[----:B------:R-:W-:Y:S01]  /*5090*/  FMUL.FTZ R124, R129, R210 ;  /* 0x000000d2817c7220 */ /* 0x000fe20000410000 */
[----:B------:R-:W-:Y:S01]  /*50a0*/  FADD.FTZ R140, -R128, R205 ;  /* 0x000000cd808c7221 */ /* 0x000fe20000010100 */
[----:B------:R-:W-:Y:S02]  /*50b0*/  SHF.L.U32 R142, R153, 0x10, RZ ;  /* 0x00000010998e7819 */ /* 0x000fe400000006ff */
[----:B------:R-:W-:Y:S01]  /*50c0*/  FFMA.FTZ R124, R124, R131, R133 ;  /* 0x000000837c7c7223 */ /* 0x000fe20000010085 */
[----:B------:R-:W-:Y:S01]  /*50d0*/  FMUL.FTZ R131, R129, R140 ;  /* 0x0000008c81837220 */ /* 0x000fe20000410000 */
[----:B------:R-:W-:Y:S01]  /*50e0*/  SHF.L.U32 R140, R45, 0x10, RZ ;  /* 0x000000102d8c7819 */ /* 0x000fe200000006ff */
[----:B------:R-:W-:Y:S01]  /*50f0*/  FMUL.FTZ R133, R129, R208 ;  /* 0x000000d081857220 */ /* 0x000fe20000410000 */
[C---:B------:R-:W-:Y:S01]  /*5100*/  FADD.FTZ R208, -R128.reuse, R217 ;  /* 0x000000d980d07221 */ /* 0x040fe20000010100 */
[----:B------:R-:W-:Y:S01]  /*5110*/  FFMA.FTZ R131, R131, R142, R198 ;  /* 0x0000008e83837223 */ /* 0x000fe200000100c6 */
[----:B------:R-:W-:Y:S01]  /*5120*/  SHF.L.U32 R142, R73, 0x10, RZ ;  /* 0x00000010498e7819 */ /* 0x000fe200000006ff */
[----:B------:R-:W-:Y:S01]  /*5130*/  FADD.FTZ R198, -R128, R207 ;  /* 0x000000cf80c67221 */ /* 0x000fe20000010100 */
[----:B------:R-:W-:Y:S01]  /*5140*/  FMUL.FTZ R208, R129, R208 ;  /* 0x000000d081d07220 */ /* 0x000fe20000410000 */
[----:B------:R-:W-:-:S02]  /*5150*/  SHF.L.U32 R205, R170, 0x10, RZ ;  /* 0x00000010aacd7819 */ /* 0x000fc400000006ff */
[----:B------:R-:W-:Y:S01]  /*5160*/  FFMA.FTZ R133, R133, R140, R142 ;  /* 0x0000008c85857223 */ /* 0x000fe2000001008e */
[C---:B------:R-:W-:Y:S01]  /*5170*/  FMUL.FTZ R140, R129.reuse, R198 ;  /* 0x000000c6818c7220 */ /* 0x040fe20000410000 */
[----:B------:R-:W-:Y:S01]  /*5180*/  SHF.L.U32 R142, R46, 0x10, RZ ;  /* 0x000000102e8e7819 */ /* 0x000fe200000006ff */
[----:B------:R-:W-:Y:S01]  /*5190*/  IMAD.U32 R198, R74, 0x10000, RZ ;  /* 0x000100004ac67824 */ /* 0x000fe200078e00ff */
[----:B------:R-:W-:Y:S01]  /*51a0*/  SHF.L.U32 R207, R172, 0x10, RZ ;  /* 0x00000010accf7819 */ /* 0x000fe200000006ff */
[----:B------:R-:W-:Y:S01]  /*51b0*/  FFMA.FTZ R140, R140, R135, R141 ;  /* 0x000000878c8c7223 */ /* 0x000fe2000001008d */
[----:B------:R-:W-:Y:S01]  /*51c0*/  FMUL.FTZ R141, R129, R206 ;  /* 0x000000ce818d7220 */ /* 0x000fe20000410000 */
[----:B------:R-:W-:Y:S02]  /*51d0*/  SHF.L.U32 R135, R157, 0x10, RZ ;  /* 0x000000109d877819 */ /* 0x000fe400000006ff */
[----:B------:R-:W-:Y:S01]  /*51e0*/  SHF.L.U32 R217, R182, 0x10, RZ ;  /* 0x00000010b6d97819 */ /* 0x000fe200000006ff */
[----:B------:R-:W-:Y:S01]  /*51f0*/  FFMA.FTZ R141, R141, R142, R198 ;  /* 0x0000008e8d8d7223 */ /* 0x000fe200000100c6 */
[----:B------:R-:W-:Y:S01]  /*5200*/  SHF.L.U32 R142, R47, 0x10, RZ ;  /* 0x000000102f8e7819 */ /* 0x000fe200000006ff */
[----:B------:R-:W-:Y:S01]  /*5210*/  FFMA.FTZ R200, R200, R135, R143 ;  /* 0x00000087c8c87223 */ /* 0x000fe2000001008f */
[----:B------:R-:W-:-:S02]  /*5220*/  SHF.L.U32 R198, R75, 0x10, RZ ;  /* 0x000000104bc67819 */ /* 0x000fc400000006ff */
[----:B------:R-:W-:Y:S02]  /*5230*/  SHF.L.U32 R135, R159, 0x10, RZ ;  /* 0x000000109f877819 */ /* 0x000fe400000006ff */
[----:B------:R-:W-:Y:S01]  /*5240*/  SHF.L.U32 R143, R160, 0x10, RZ ;  /* 0x00000010a08f7819 */ /* 0x000fe200000006ff */
[----:B------:R-:W-:Y:S01]  /*5250*/  FFMA.FTZ R199, R199, R142, R198 ;  /* 0x0000008ec7c77223 */ /* 0x000fe200000100c6 */
[----:B------:R-:W-:Y:S02]  /*5260*/  SHF.L.U32 R142, R48, 0x10, RZ ;  /* 0x00000010308e7819 */ /* 0x000fe400000006ff */
[----:B------:R-:W-:Y:S01]  /*5270*/  SHF.L.U32 R198, R76, 0x10, RZ ;  /* 0x000000104cc67819 */ /* 0x000fe200000006ff */
[----:B------:R-:W-:Y:S01]  /*5280*/  FFMA.FTZ R206, R202, R135, R143 ;  /* 0x00000087cace7223 */ /* 0x000fe2000001008f */
[----:B------:R-:W-:Y:S01]  /*5290*/  FMUL.FTZ R135, R129, R220 ;  /* 0x000000dc81877220 */ /* 0x000fe20000410000 */
[C---:B------:R-:W-:Y:S01]  /*52a0*/  FADD.FTZ R202, -R128.reuse, R213 ;  /* 0x000000d580ca7221 */ /* 0x040fe20000010100 */
[----:B------:R-:W-:Y:S01]  /*52b0*/  SHF.L.U32 R143, R161, 0x10, RZ ;  /* 0x00000010a18f7819 */ /* 0x000fe200000006ff */
[----:B------:R-:W-:Y:S01]  /*52c0*/  FADD.FTZ R220, -R128, R229 ;  /* 0x000000e580dc7221 */ /* 0x000fe20000010100 */
[----:B------:R-:W-:Y:S01]  /*52d0*/  FFMA.FTZ R135, R135, R142, R198 ;  /* 0x0000008e87877223 */ /* 0x000fe200000100c6 */
[----:B------:R-:W-:Y:S01]  /*52e0*/  FMUL.FTZ R142, R129, R202 ;  /* 0x000000ca818e7220 */ /* 0x000fe20000410000 */
[----:B------:R-:W-:Y:S01]  /*52f0*/  SHF.L.U32 R198, R49, 0x10, RZ ;  /* 0x0000001031c67819 */ /* 0x000fe200000006ff */
[----:B------:R-:W-:-:S02]  /*5300*/  IMAD.U32 R202, R77, 0x10000, RZ ;  /* 0x000100004dca7824 */ /* 0x000fc400078e00ff */
[C---:B------:R-:W-:Y:S01]  /*5310*/  FMUL.FTZ R220, R129.reuse, R220 ;  /* 0x000000dc81dc7220 */ /* 0x040fe20000410000 */
[----:B------:R-:W-:Y:S01]  /*5320*/  FFMA.FTZ R142, R142, R143, R181 ;  /* 0x0000008f8e8e7223 */ /* 0x000fe200000100b5 */
[----:B------:R-:W-:Y:S01]  /*5330*/  FMUL.FTZ R181, R129, R218 ;  /* 0x000000da81b57220 */ /* 0x000fe20000410000 */
[----:B------:R-:W-:Y:S02]  /*5340*/  SHF.L.U32 R143, R163, 0x10, RZ ;  /* 0x00000010a38f7819 */ /* 0x000fe400000006ff */
[----:B------:R-:W-:Y:S01]  /*5350*/  SHF.L.U32 R213, R178, 0x10, RZ ;  /* 0x00000010b2d57819 */ /* 0x000fe200000006ff */
[----:B------:R-:W-:Y:S01]  /*5360*/  FFMA.FTZ R181, R181, R198, R202 ;  /* 0x000000c6b5b57223 */ /* 0x000fe200000100ca */
[----:B------:R-:W-:Y:S01]  /*5370*/  FMUL.FTZ R202, R129, R204 ;  /* 0x000000cc81ca7220 */ /* 0x000fe20000410000 */
[----:B------:R-:W-:Y:S02]  /*5380*/  SHF.L.U32 R198, R50, 0x10, RZ ;  /* 0x0000001032c67819 */ /* 0x000fe400000006ff */
        /* <DEDUP_REMOVED lines=8> */
[----:B------:R-:W-:Y:S01]  /*5410*/  FADD.FTZ R208, -R128, R219 ;  /* 0x000000db80d07221 */ /* 0x000fe20000010100 */
[----:B------:R-:W-:Y:S02]  /*5420*/  SHF.L.U32 R143, R167, 0x10, RZ ;  /* 0x00000010a78f7819 */ /* 0x000fe400000006ff */
[----:B------:R-:W-:Y:S01]  /*5430*/  SHF.L.U32 R197, R168, 0x10, RZ ;  /* 0x00000010a8c57819 */ /* 0x000fe200000006ff */
[----:B------:R-:W-:Y:S01]  /*5440*/  FMUL.FTZ R208, R129, R208 ;  /* 0x000000d081d07220 */ /* 0x000fe20000410000 */
[----:B------:R-:W-:Y:S01]  /*5450*/  FFMA.FTZ R211, R211, R198, R204 ;  /* 0x000000c6d3d37223 */ /* 0x000fe200000100cc */
[----:B------:R-:W-:Y:S01]  /*5460*/  SHF.L.U32 R198, R52, 0x10, RZ ;  /* 0x0000001034c67819 */ /* 0x000fe200000006ff */
[----:B------:R-:W-:-:S02]  /*5470*/  IMAD.U32 R204, R80, 0x10000, RZ ;  /* 0x0001000050cc7824 */ /* 0x000fc400078e00ff */
        /* <DEDUP_REMOVED lines=8> */
[----:B------:R-:W-:Y:S01]  /*5500*/  FMUL.FTZ R223, R129, R236 ;  /* 0x000000ec81df7220 */ /* 0x000fe20000410000 */
[----:B------:R-:W-:Y:S01]  /*5510*/  SHF.L.U32 R208, R81, 0x10, RZ ;  /* 0x0000001051d07819 */ /* 0x000fe200000006ff */
[----:B------:R-:W-:Y:S01]  /*5520*/  FFMA.FTZ R198, R198, R197, R205 ;  /* 0x000000c5c6c67223 */ /* 0x000fe200000100cd */
[----:B------:R-:W-:Y:S01]  /*5530*/  FMUL.FTZ R197, R129, R226 ;  /* 0x000000e281c57220 */ /* 0x000fe20000410000 */
[----:B------:R-:W-:Y:S01]  /*5540*/  SHF.L.U32 R205, R171, 0x10, RZ ;  /* 0x00000010abcd7819 */ /* 0x000fe200000006ff */
[----:B------:R-:W-:Y:S01]  /*5550*/  IMAD.U32 R226, R86, 0x10000, RZ ;  /* 0x0001000056e27824 */ /* 0x000fe200078e00ff */
[----:B------:R-:W-:Y:S01]  /*5560*/  SHF.L.U32 R219, R184, 0x10, RZ ;  /* 0x00000010b8db7819 */ /* 0x000fe200000006ff */
[----:B------:R-:W-:Y:S01]  /*5570*/  FFMA.FTZ R197, R197, R204, R208 ;  /* 0x000000ccc5c57223 */ /* 0x000fe200000100d0 */
[C---:B------:R-:W-:Y:S01]  /*5580*/  FMUL.FTZ R204, R129.reuse, R214 ;  /* 0x000000d681cc7220 */ /* 0x040fe20000410000 */
[----:B------:R-:W-:Y:S01]  /*5590*/  SHF.L.U32 R208, R54, 0x10, RZ ;  /* 0x0000001036d07819 */ /* 0x000fe200000006ff */
[C---:B------:R-:W-:Y:S01]  /*55a0*/  FMUL.FTZ R228, R129.reuse, R228 ;  /* 0x000000e481e47220 */ /* 0x040fe20000410000 */
[----:B------:R-:W-:Y:S01]  /*55b0*/  SHF.L.U32 R214, R82, 0x10, RZ ;  /* 0x0000001052d67819 */ /* 0x000fe200000006ff */
[----:B------:R-:W-:Y:S01]  /*55c0*/  FFMA.FTZ R204, R204, R205, R207 ;  /* 0x000000cdcccc7223 */ /* 0x000fe200000100cf */
[----:B------:R-:W-:Y:S01]  /*55d0*/  FMUL.FTZ R207, R129, R224 ;  /* 0x000000e081cf7220 */ /* 0x000fe20000410000 */
[----:B------:R-:W-:-:S02]  /*55e0*/  SHF.L.U32 R205, R173, 0x10, RZ ;  /* 0x00000010adcd7819 */ /* 0x000fc400000006ff */
[----:B------:R-:W-:Y:S01]  /*55f0*/  SHF.L.U32 R224, R85, 0x10, RZ ;  /* 0x0000001055e07819 */ /* 0x000fe200000006ff */
[----:B------:R-:W-:Y:S01]  /*5600*/  FFMA.FTZ R207, R207, R208, R214 ;  /* 0x000000d0cfcf7223 */ /* 0x000fe200000100d6 */
[----:B------:R-:W-:Y:S01]  /*5610*/  FMUL.FTZ R214, R129, R216 ;  /* 0x000000d881d67220 */ /* 0x000fe20000410000 */
[----:B------:R-:W-:Y:S01]  /*5620*/  SHF.L.U32 R208, R55, 0x10, RZ ;  /* 0x0000001037d07819 */ /* 0x000fe200000006ff */
[----:B------:R-:W-:Y:S01]  /*5630*/  IMAD.U32 R216, R83, 0x10000, RZ ;  /* 0x0001000053d87824 */ /* 0x000fe200078e00ff */
[----:B------:R-:W-:Y:S01]  /*5640*/  SHF.L.U32 R229, R193, 0x10, RZ ;  /* 0x00000010c1e57819 */ /* 0x000fe200000006ff */
[----:B------:R-:W-:Y:S01]  /*5650*/  FFMA.FTZ R214, R214, R205, R209 ;  /* 0x000000cdd6d67223 */ /* 0x000fe200000100d1 */
[----:B------:R-:W-:Y:S01]  /*5660*/  SHF.L.U32 R205, R175, 0x10, RZ ;  /* 0x00000010afcd7819 */ /* 0x000fe200000006ff */
[----:B------:R-:W-:Y:S01]  /*5670*/  FFMA.FTZ R215, R215, R208, R216 ;  /* 0x000000d0d7d77223 */ /* 0x000fe200000100d8 */
[----:B------:R-:W-:Y:S02]  /*5680*/  SHF.L.U32 R209, R176, 0x10, RZ ;  /* 0x00000010b0d17819 */ /* 0x000fe400000006ff */
[----:B------:R-:W-:-:S02]  /*5690*/  SHF.L.U32 R208, R56, 0x10, RZ ;  /* 0x0000001038d07819 */ /* 0x000fc400000006ff */
[----:B------:R-:W-:Y:S01]  /*56a0*/  SHF.L.U32 R216, R84, 0x10, RZ ;  /* 0x0000001054d87819 */ /* 0x000fe200000006ff */
[----:B------:R-:W-:Y:S01]  /*56b0*/  FFMA.FTZ R222, R220, R205, R209 ;  /* 0x000000cddcde7223 */ /* 0x000fe200000100d1 */
[----:B------:R-:W-:Y:S01]  /*56c0*/  FMUL.FTZ R205, R129, R234 ;  /* 0x000000ea81cd7220 */ /* 0x000fe20000410000 */
[----:B------:R-:W-:Y:S01]  /*56d0*/  FADD.FTZ R220, -R128, R237 ;  /* 0x000000ed80dc7221 */ /* 0x000fe20000010100 */
[----:B------:R-:W-:Y:S01]  /*56e0*/  SHF.L.U32 R209, R177, 0x10, RZ ;  /* 0x00000010b1d17819 */ /* 0x000fe200000006ff */
[----:B------:R-:W-:-:S04]  /*56f0*/  IMAD.WIDE.U32 R234, R134, 0x10, R246 ;  /* 0x0000001086ea7825 */ /* 0x000fc800078e00f6 */
[----:B------:R-:W-:Y:S01]  /*5700*/  FFMA.FTZ R205, R205, R208, R216 ;  /* 0x000000d0cdcd7223 */ /* 0x000fe200000100d8 */
[----:B------:R-:W-:Y:S01]  /*5710*/  FMUL.FTZ R208, R129, R220 ;  /* 0x000000dc81d07220 */ /* 0x000fe20000410000 */
[----:B------:R-:W-:Y:S01]  /*5720*/  FADD.FTZ R216, -R128, R233 ;  /* 0x000000e980d87221 */ /* 0x000fe20000010100 */
[----:B------:R-:W-:Y:S01]  /*5730*/  SHF.L.U32 R220, R57, 0x10, RZ ;  /* 0x0000001039dc7819 */ /* 0x000fe200000006ff */
[----:B------:R-:W-:-:S04]  /*5740*/  IMAD.WIDE.U32 R236, R203, 0x10, R246 ;  /* 0x00000010cbec7825 */ /* 0x000fc800078e00f6 */
[----:B------:R-:W-:Y:S01]  /*5750*/  FFMA.FTZ R208, R208, R209, R213 ;  /* 0x000000d1d0d07223 */ /* 0x000fe200000100d5 */
[----:B------:R-:W-:Y:S01]  /*5760*/  FMUL.FTZ R209, R129, R216 ;  /* 0x000000d881d17220 */ /* 0x000fe20000410000 */
[----:B------:R-:W-:Y:S01]  /*5770*/  SHF.L.U32 R213, R179, 0x10, RZ ;  /* 0x00000010b3d57819 */ /* 0x000fe200000006ff */
[----:B------:R-:W-:Y:S01]  /*5780*/  FMUL.FTZ R216, R129, R232 ;  /* 0x000000e881d87220 */ /* 0x000fe20000410000 */
[C---:B------:R-:W-:Y:S01]  /*5790*/  FADD.FTZ R232, -R128.reuse, R241 ;  /* 0x000000f180e87221 */ /* 0x040fe20000010100 */
[----:B------:R-:W-:Y:S01]  /*57a0*/  FFMA.FTZ R209, R209, R220, R224 ;  /* 0x000000dcd1d17223 */ /* 0x000fe200000100e0 */
[----:B------:R-:W-:Y:S01]  /*57b0*/  FADD.FTZ R220, -R128, R231 ;  /* 0x000000e780dc7221 */ /* 0x000fe20000010100 */
[----:B------:R-:W-:Y:S01]  /*57c0*/  FFMA.FTZ R216, R216, R213, R217 ;  /* 0x000000d5d8d87223 */ /* 0x000fe200000100d9 */
[----:B------:R-:W-:Y:S02]  /*57d0*/  SHF.L.U32 R224, R58, 0x10, RZ ;  /* 0x000000103ae07819 */ /* 0x000fe400000006ff */
[----:B------:R-:W-:Y:S01]  /*57e0*/  FMUL.FTZ R217, R129, R220 ;  /* 0x000000dc81d97220 */ /* 0x000fe20000410000 */
[----:B------:R-:W-:-:S02]  /*57f0*/  SHF.L.U32 R213, R183, 0x10, RZ ;  /* 0x00000010b7d57819 */ /* 0x000fc400000006ff */
[----:B------:R-:W-:Y:S01]  /*5800*/  SHF.L.U32 R220, R59, 0x10, RZ ;  /* 0x000000103bdc7819 */ /* 0x000fe200000006ff */
[----:B------:R-:W-:Y:S01]  /*5810*/  FFMA.FTZ R217, R217, R224, R226 ;  /* 0x000000e0d9d97223 */ /* 0x000fe200000100e2 */
[----:B------:R-:W-:Y:S01]  /*5820*/  FMUL.FTZ R224, R129, R230 ;  /* 0x000000e681e07220 */ /* 0x000fe20000410000 */
[----:B------:R-:W-:Y:S01]  /*5830*/  SHF.L.U32 R226, R87, 0x10, RZ ;  /* 0x0000001057e27819 */ /* 0x000fe200000006ff */
[----:B------:R-:W-:Y:S01]  /*5840*/  FADD.FTZ R230, -R128, R245 ;  /* 0x000000f580e67221 */ /* 0x000fe20000010100 */
[----:B------:R-:W-:Y:S01]  /*5850*/  F2FP.BF16.F32.PACK_AB R139, R180, R139 ;  /* 0x0000008bb48b723e */ /* 0x000fe200000010ff */
        /* <DEDUP_REMOVED lines=8> */
[----:B------:R-:W-:Y:S01]  /*58e0*/  SHF.L.U32 R219, R187, 0x10, RZ ;  /* 0x00000010bbdb7819 */ /* 0x000fe200000006ff */
[----:B------:R-:W-:Y:S01]  /*58f0*/  IMAD.WIDE.U32 R244, R132, 0x10, R246 ;  /* 0x0000001084f47825 */ /* 0x000fe200078e00f6 */
[----:B------:R-:W-:-:S03]  /*5900*/  SHF.L.U32 R231, R195, 0x10, RZ ;  /* 0x00000010c3e77819 */ /* 0x000fc600000006ff */
[----:B------:R-:W-:Y:S01]  /*5910*/  FFMA.FTZ R213, R213, R220, R226 ;  /* 0x000000dcd5d57223 */ /* 0x000fe200000100e2 */
[----:B------:R-:W-:Y:S01]  /*5920*/  FMUL.FTZ R220, R129, R230 ;  /* 0x000000e681dc7220 */ /* 0x000fe20000410000 */
[----:B------:R-:W-:Y:S01]  /*5930*/  FADD.FTZ R226, -R128, R243 ;  /* 0x000000f380e27221 */ /* 0x000fe20000010100 */
[----:B------:R-:W-:Y:S01]  /*5940*/  SHF.L.U32 R230, R90, 0x10, RZ ;  /* 0x000000105ae67819 */ /* 0x000fe200000006ff */
[----:B------:R-:W-:Y:S01]  /*5950*/  FADD.FTZ R128, -R128, R239 ;  /* 0x000000ef80807221 */ /* 0x000fe20000010100 */
[----:B------:R-:W-:Y:S01]  /*5960*/  FFMA.FTZ R220, R220, R219, R225 ;  /* 0x000000dbdcdc7223 */ /* 0x000fe200000100e1 */
[----:B------:R-:W-:Y:S01]  /*5970*/  SHF.L.U32 R219, R61, 0x10, RZ ;  /* 0x000000103ddb7819 */ /* 0x000fe200000006ff */
[----:B------:R-:W-:Y:S02]  /*5980*/  IMAD.U32 R225, R89, 0x10000, RZ ;  /* 0x0001000059e17824 */ /* 0x000fe400078e00ff */
[C---:B------:R-:W-:Y:S01]  /*5990*/  FMUL.FTZ R226, R129.reuse, R226 ;  /* 0x000000e281e27220 */ /* 0x040fe20000410000 */
[----:B------:R-:W-:Y:S01]  /*59a0*/  FMUL.FTZ R128, R129, R128 ;  /* 0x0000008081807220 */ /* 0x000fe20000410000 */
[----:B------:R-:W-:Y:S01]  /*59b0*/  F2FP.BF16.F32.PACK_AB R136, R125, R136 ;  /* 0x000000887d88723e */ /* 0x000fe200000010ff */
[----:B------:R-:W-:Y:S01]  /*59c0*/  FFMA.FTZ R219, R130, R219, R225 ;  /* 0x000000db82db7223 */ /* 0x000fe200000100e1 */
[----:B------:R-:W-:Y:S01]  /*59d0*/  SHF.L.U32 R225, R190, 0x10, RZ ;  /* 0x00000010bee17819 */ /* 0x000fe200000006ff */
[----:B------:R-:W-:Y:S01]  /*59e0*/  IMAD.WIDE.U32 R238, R238, 0x10, R246 ;  /* 0x00000010eeee7825 */ /* 0x000fe200078e00f6 */
[----:B------:R-:W-:Y:S01]  /*59f0*/  SHF.L.U32 R130, R62, 0x10, RZ ;  /* 0x000000103e827819 */ /* 0x000fe200000006ff */
[----:B------:R0:W-:Y:S01]  /*5a00*/  STG.E.128 desc[UR6][R244.64], R136 ;  /* 0x00000088f4007986 */ /* 0x0001e2000c101d06 */
[----:B------:R-:W-:Y:S01]  /*5a10*/  F2FP.BF16.F32.PACK_AB R127, R206, R199 ;  /* 0x000000c7ce7f723e */ /* 0x000fe200000010ff */
[----:B------:R-:W-:Y:S01]  /*5a20*/  FFMA.FTZ R226, R226, R225, R227 ;  /* 0x000000e1e2e27223 */ /* 0x000fe200000100e3 */
[----:B------:R-:W-:Y:S01]  /*5a30*/  FMUL.FTZ R225, R129, R240 ;  /* 0x000000f081e17220 */ /* 0x000fe20000410000 */
[----:B------:R-:W-:Y:S01]  /*5a40*/  SHF.L.U32 R227, R192, 0x10, RZ ;  /* 0x00000010c0e37819 */ /* 0x000fe200000006ff */
[----:B------:R-:W-:Y:S01]  /*5a50*/  IMAD.WIDE.U32 R240, R212, 0x10, R246 ;  /* 0x00000010d4f07825 */ /* 0x000fe200078e00f6 */
[----:B------:R-:W-:-:S03]  /*5a60*/  F2FP.BF16.F32.PACK_AB R126, R200, R141 ;  /* 0x0000008dc87e723e */ /* 0x000fc600000010ff */
[----:B------:R-:W-:Y:S01]  /*5a70*/  FFMA.FTZ R225, R225, R130, R230 ;  /* 0x00000082e1e17223 */ /* 0x000fe200000100e6 */
[C---:B------:R-:W-:Y:S01]  /*5a80*/  FMUL.FTZ R230, R129.reuse, R232 ;  /* 0x000000e881e67220 */ /* 0x040fe20000410000 */
[----:B------:R-:W-:Y:S01]  /*5a90*/  FMUL.FTZ R232, R129, R242 ;  /* 0x000000f281e87220 */ /* 0x000fe20000410000 */
[----:B------:R-:W-:Y:S01]  /*5aa0*/  SHF.L.U32 R129, R63, 0x10, RZ ;  /* 0x000000103f817819 */ /* 0x000fe200000006ff */
[----:B------:R-:W-:-:S04]  /*5ab0*/  IMAD.WIDE.U32 R242, R221, 0x10, R246 ;  /* 0x00000010ddf27825 */ /* 0x000fc800078e00f6 */
[----:B------:R-:W-:Y:S01]  /*5ac0*/  FFMA.FTZ R230, R230, R227, R229 ;  /* 0x000000e3e6e67223 */ /* 0x000fe200000100e5 */
[----:B------:R-:W-:Y:S02]  /*5ad0*/  SHF.L.U32 R227, R91, 0x10, RZ ;  /* 0x000000105be37819 */ /* 0x000fe400000006ff */
[----:B------:R-:W-:Y:S02]  /*5ae0*/  SHF.L.U32 R229, R194, 0x10, RZ ;  /* 0x00000010c2e57819 */ /* 0x000fe400000006ff */
[----:B------:R-:W-:Y:S01]  /*5af0*/  F2FP.BF16.F32.PACK_AB R125, R140, R133 ;  /* 0x000000858c7d723e */ /* 0x000fe200000010ff */
[----:B------:R-:W-:Y:S01]  /*5b00*/  FFMA.FTZ R232, R232, R129, R227 ;  /* 0x00000081e8e87223 */ /* 0x000fe200000100e3 */
[----:B------:R-:W-:Y:S01]  /*5b10*/  F2FP.BF16.F32.PACK_AB R129, R202, R181 ;  /* 0x000000b5ca81723e */ /* 0x000fe200000010ff */
[----:B------:R-:W-:Y:S01]  /*5b20*/  FFMA.FTZ R227, R128, R229, R231 ;  /* 0x000000e580e37223 */ /* 0x000fe200000100e7 */
[----:B------:R-:W1:Y:S01]  /*5b30*/  LDC.64 R180, c[0x0][0x380] ;  /* 0x0000e000ffb47b82 */ /* 0x000e620000000a00 */
[----:B------:R-:W-:-:S02]  /*5b40*/  F2FP.BF16.F32.PACK_AB R124, R131, R124 ;  /* 0x0000007c837c723e */ /* 0x000fc400000010ff */
[----:B------:R-:W-:Y:S02]  /*5b50*/  F2FP.BF16.F32.PACK_AB R131, R218, R211 ;  /* 0x000000d3da83723e */ /* 0x000fe400000010ff */
[----:B------:R-:W-:Y:S01]  /*5b60*/  F2FP.BF16.F32.PACK_AB R130, R210, R201 ;  /* 0x000000c9d282723e */ /* 0x000fe200000010ff */
[----:B------:R2:W-:Y:S01]  /*5b70*/  STG.E.128 desc[UR6][R234.64], R124 ;  /* 0x0000007cea007986 */ /* 0x0005e2000c101d06 */
[----:B------:R-:W-:Y:S02]  /*5b80*/  F2FP.BF16.F32.PACK_AB R128, R142, R135 ;  /* 0x000000878e80723e */ /* 0x000fe400000010ff */
[----:B------:R-:W-:Y:S02]  /*5b90*/  F2FP.BF16.F32.PACK_AB R135, R222, R215 ;  /* 0x000000d7de87723e */ /* 0x000fe400000010ff */
[----:B------:R-:W-:Y:S01]  /*5ba0*/  F2FP.BF16.F32.PACK_AB R134, R214, R207 ;  /* 0x000000cfd686723e */ /* 0x000fe200000010ff */
[----:B------:R2:W-:Y:S01]  /*5bb0*/  STG.E.128 desc[UR6][R236.64], R128 ;  /* 0x00000080ec007986 */ /* 0x0005e2000c101d06 */
[----:B------:R-:W-:-:S02]  /*5bc0*/  F2FP.BF16.F32.PACK_AB R133, R204, R197 ;  /* 0x000000c5cc85723e */ /* 0x000fc400000010ff */
[----:B------:R-:W-:Y:S02]  /*5bd0*/  F2FP.BF16.F32.PACK_AB R132, R198, R143 ;  /* 0x0000008fc684723e */ /* 0x000fe400000010ff */
[----:B0-----:R-:W-:Y:S02]  /*5be0*/  F2FP.BF16.F32.PACK_AB R139, R228, R223 ;  /* 0x000000dfe48b723e */ /* 0x001fe400000010ff */
[----:B------:R-:W-:Y:S01]  /*5bf0*/  F2FP.BF16.F32.PACK_AB R138, R224, R217 ;  /* 0x000000d9e08a723e */ /* 0x000fe200000010ff */
[----:B------:R2:W-:Y:S01]  /*5c00*/  STG.E.128 desc[UR6][R240.64], R132 ;  /* 0x00000084f0007986 */ /* 0x0005e2000c101d06 */
[----:B------:R-:W-:Y:S02]  /*5c10*/  F2FP.BF16.F32.PACK_AB R137, R216, R209 ;  /* 0x000000d1d889723e */ /* 0x000fe400000010ff */
[----:B------:R-:W-:Y:S02]  /*5c20*/  F2FP.BF16.F32.PACK_AB R136, R208, R205 ;  /* 0x000000cdd088723e */ /* 0x000fe400000010ff */
[----:B------:R-:W-:-:S02]  /*5c30*/  F2FP.BF16.F32.PACK_AB R143, R227, R232 ;  /* 0x000000e8e38f723e */ /* 0x000fc400000010ff */
[----:B------:R-:W-:Y:S01]  /*5c40*/  F2FP.BF16.F32.PACK_AB R142, R230, R225 ;  /* 0x000000e1e68e723e */ /* 0x000fe200000010ff */
[----:B------:R2:W-:Y:S01]  /*5c50*/  STG.E.128 desc[UR6][R242.64], R136 ;  /* 0x00000088f2007986 */ /* 0x0005e2000c101d06 */
[----:B------:R-:W-:Y:S02]  /*5c60*/  F2FP.BF16.F32.PACK_AB R141, R226, R219 ;  /* 0x000000dbe28d723e */ /* 0x000fe400000010ff */
[----:B------:R-:W-:Y:S02]  /*5c70*/  F2FP.BF16.F32.PACK_AB R140, R220, R213 ;  /* 0x000000d5dc8c723e */ /* 0x000fe400000010ff */
[----:B-1----:R-:W-:-:S03]  /*5c80*/  IADD3 R196, PT, PT, R196, R180, RZ ;  /* 0x000000b4c4c47210 */ /* 0x002fc60007ffe0ff */
[----:B------:R2:W-:Y:S01]  /*5c90*/  STG.E.128 desc[UR6][R238.64], R140 ;  /* 0x0000008cee007986 */ /* 0x0005e2000c101d06 */
[----:B------:R-:W-:-:S13]  /*5ca0*/  ISETP.GE.AND P1, PT, R196, R181, PT ;  /* 0x000000b5c400720c */ /* 0x000fda0003f26270 */
[----:B------:R-:W-:Y:S05]  /*5cb0*/  @!P1 BRA `(.L_x_238) ;  /* 0xffffffac00609947 */ /* 0x000fea000383ffff */
[----:B------:R-:W-:Y:S05]  /*5cc0*/  EXIT ;  /* 0x000000000000794d */ /* 0x000fea0003800000 */
.L_x_239:
        /* <DEDUP_REMOVED lines=11> */
.L_x_42296:


//--------------------- .text._ZN10layer_norm13ln_fwd_kernelINS_13Kernel_traitsI13__nv_bfloat16S2_S2_S2_fjLj7168ELj1ELj1ELj4ELj16ENS_18Kernel_traits_baseILj7168ES2_S2_S2_S2_fjLj128EEEEELb0ELb1ELb1ELb0EEEvNS_9FwdParamsE --------------------------
	.section	.text._ZN10layer_norm13ln_fwd_kernelINS_13Kernel_traitsI13__nv_bfloat16S2_S2_S2_fjLj7168ELj1ELj1ELj4ELj16ENS_18Kernel_traits_baseILj7168ES2_S2_S2_S2_fjLj128EEEEELb0ELb1ELb1ELb0EEEvNS_9FwdParamsE,"ax",@progbits
	.align	128
        .global         _ZN10layer_norm13ln_fwd_kernelINS_13Kernel_traitsI13__nv_bfloat16S2_S2_S2_fjLj7168ELj1ELj1ELj4ELj16ENS_18Kernel_traits_baseILj7168ES2_S2_S2_S2_fjLj128EEEEELb0ELb1ELb1ELb0EEEvNS_9FwdParamsE
        .type           _ZN10layer_norm13ln_fwd_kernelINS_13Kernel_traitsI13__nv_bfloat16S2_S2_S2_fjLj7168ELj1ELj1ELj4ELj16ENS_18Kernel_traits_baseILj7168ES2_S2_S2_S2_fjLj128EEEEELb0ELb1ELb1ELb0EEEvNS_9FwdParamsE,@function
        .size           _ZN10layer_norm13ln_fwd_kernelINS_13Kernel_traitsI13__nv_bfloat16S2_S2_S2_fjLj7168ELj1ELj1ELj4ELj16ENS_18Kernel_traits_baseILj7168ES2_S2_S2_S2_fjLj128EEEEELb0ELb1ELb1ELb0EEEvNS_9FwdParamsE,(.L_x_42297 - _ZN10layer_norm13ln_fwd_kernelINS_13Kernel_traitsI13__nv_bfloat16S2_S2_S2_fjLj7168ELj1ELj1ELj4ELj16ENS_18Kernel_traits_baseILj7168ES2_S2_S2_S2_fjLj128EEEEELb0ELb1ELb1ELb0EEEvNS_9FwdParamsE)
        .other          _ZN10layer_norm13ln_fwd_kernelINS_13Kernel_traitsI13__nv_bfloat16S2_S2_S2_fjLj7168ELj1ELj1ELj4ELj16ENS_18Kernel_traits_baseILj7168ES2_S2_S2_S2_fjLj128EEEEELb0ELb1ELb1ELb0EEEvNS_9FwdParamsE,@"STO_CUDA_ENTRY STV_DEFAULT"
_ZN10layer_norm13ln_fwd_kernelINS_13Kernel_traitsI13__nv_bfloat16S2_S2_S2_fjLj7168ELj1ELj1ELj4ELj16ENS_18Kernel_traits_baseILj7168ES2_S2_S2_S2_fjLj128EEEEELb0ELb1ELb1ELb0EEEvNS_9FwdParamsE:
.text._ZN10layer_norm13ln_fwd_kernelINS_13Kernel_traitsI13__nv_bfloat16S2_S2_S2_fjLj7168ELj1ELj1ELj4ELj16ENS_18Kernel_traits_baseILj7168ES2_S2_S2_S2_fjLj128EEEEELb0ELb1ELb1ELb0EEEvNS_9FwdParamsE:
        /* <DEDUP_REMOVED lines=31> */
[----:B-1----:R-:W-:-:S05]  /*01f0*/  @P0 IMAD.WIDE.U32 R4, R41, 0x10, R4 ;  /* 0x0000001029040825 */ /* 0x002fca00078e0004 */
[----:B------:R0:W5:Y:S02]  /*0200*/  @P0 LD.E.128 R124, desc[UR6][R4.64] ;  /* 0x00000006047c0980 */ /* 0x000164000c101d00 */
[----:B------:R-:W1:Y:S01]  /*0210*/  @P1 LDC.64 R12, c[0x0][0x3e8] ;  /* 0x0000fa00ff0c1b82 */ /* 0x000e620000000a00 */
[C---:B--2---:R-:W-:Y:S01]  /*0220*/  @P0 IMAD.WIDE.U32 R6, R41.reuse, 0x10, R6 ;  /* 0x0000001029060825 */ /* 0x044fe200078e0006 */
[----:B------:R-:W-:-:S04]  /*0230*/  @P0 LOP3.LUT R41, R41, 0x80, RZ, 0xfc, !PT ;  /* 0x0000008029290812 */ /* 0x000fc800078efcff */
[----:B------:R0:W5:Y:S02]  /*0240*/  @P0 LDG.E.128 R120, desc[UR6][R6.64] ;  /* 0x0000000606780981 */ /* 0x000164000c1e1d00 */
[----:B------:R-:W2:Y:S01]  /*0250*/  @P2 LDC.64 R14, c[0x0][0x3d0] ;  /* 0x0000f400ff0e2b82 */ /* 0x000ea20000000a00 */
[----:B---3--:R-:W-:-:S05]  /*0260*/  @P1 IMAD.WIDE.U32 R8, R41, 0x10, R8 ;  /* 0x0000001029081825 */ /* 0x008fca00078e0008 */
[----:B------:R0:W5:Y:S02]  /*0270*/  @P1 LDG.E.128 R116, desc[UR6][R8.64] ;  /* 0x0000000608741981 */ /* 0x000164000c1e1d00 */
[----:B------:R-:W3:Y:S01]  /*0280*/  @P2 LDC.64 R16, c[0x0][0x438] ;  /* 0x00010e00ff102b82 */ /* 0x000ee20000000a00 */
[----:B----4-:R-:W-:-:S05]  /*0290*/  @P1 IMAD.WIDE.U32 R10, R41, 0x10, R10 ;  /* 0x00000010290a1825 */ /* 0x010fca00078e000a */
[----:B------:R0:W5:Y:S02]  /*02a0*/  @P1 LD.E.128 R112, desc[UR6][R10.64] ;  /* 0x000000060a701980 */ /* 0x000164000c101d00 */
[----:B------:R-:W4:Y:S01]  /*02b0*/  @P2 LDC.64 R18, c[0x0][0x3e8] ;  /* 0x0000fa00ff122b82 */ /* 0x000f220000000a00 */
[C---:B-1----:R-:W-:Y:S01]  /*02c0*/  @P1 IMAD.WIDE.U32 R12, R41.reuse, 0x10, R12 ;  /* 0x00000010290c1825 */ /* 0x042fe200078e000c */
[----:B------:R-:W-:-:S04]  /*02d0*/  @P1 IADD3 R41, PT, PT, R41, 0x80, RZ ;  /* 0x0000008029291810 */ /* 0x000fc80007ffe0ff */
[----:B------:R0:W5:Y:S02]  /*02e0*/  @P1 LDG.E.128 R108, desc[UR6][R12.64] ;  /* 0x000000060c6c1981 */ /* 0x000164000c1e1d00 */
[----:B------:R-:W1:Y:S08]  /*02f0*/  @P3 LDC.64 R20, c[0x0][0x3d0] ;  /* 0x0000f400ff143b82 */ /* 0x000e700000000a00 */
[----:B------:R-:W0:Y:S08]  /*0300*/  @P3 LDC.64 R22, c[0x0][0x438] ;  /* 0x00010e00ff163b82 */ /* 0x000e300000000a00 */
[----:B------:R-:W0:Y:S08]  /*0310*/  @P3 LDC.64 R24, c[0x0][0x3e8] ;  /* 0x0000fa00ff183b82 */ /* 0x000e300000000a00 */
[----:B------:R-:W0:Y:S08]  /*0320*/  @P4 LDC.64 R26, c[0x0][0x3d0] ;  /* 0x0000f400ff1a4b82 */ /* 0x000e300000000a00 */
[----:B------:R-:W0:Y:S08]  /*0330*/  @P4 LDC.64 R28, c[0x0][0x438] ;  /* 0x00010e00ff1c4b82 */ /* 0x000e300000000a00 */
[----:B------:R-:W0:Y:S01]  /*0340*/  @P4 LDC.64 R30, c[0x0][0x3e8] ;  /* 0x0000fa00ff1e4b82 */ /* 0x000e220000000a00 */
[----:B--2---:R-:W-:-:S07]  /*0350*/  @P2 IMAD.WIDE.U32 R14, R41, 0x10, R14 ;  /* 0x00000010290e2825 */ /* 0x004fce00078e000e */
[----:B------:R-:W2:Y:S01]  /*0360*/  @P5 LDC.64 R32, c[0x0][0x3d0] ;  /* 0x0000f400ff205b82 */ /* 0x000ea20000000a00 */
[C---:B---3--:R-:W-:Y:S01]  /*0370*/  @P2 IMAD.WIDE.U32 R16, R41.reuse, 0x10, R16 ;  /* 0x0000001029102825 */ /* 0x048fe200078e0010 */
[----:B------:R3:W5:Y:S06]  /*0380*/  @P2 LDG.E.128 R104, desc[UR6][R14.64] ;  /* 0x000000060e682981 */ /* 0x00076c000c1e1d00 */
[----:B------:R-:W3:Y:S01]  /*0390*/  @P5 LDC.64 R34, c[0x0][0x438] ;  /* 0x00010e00ff225b82 */ /* 0x000ee20000000a00 */
[C---:B----4-:R-:W-:Y:S01]  /*03a0*/  @P2 IMAD.WIDE.U32 R18, R41.reuse, 0x10, R18 ;  /* 0x0000001029122825 */ /* 0x050fe200078e0012 */
[----:B------:R4:W5:Y:S06]  /*03b0*/  @P2 LD.E.128 R100, desc[UR6][R16.64] ;  /* 0x0000000610642980 */ /* 0x00096c000c101d00 */
[----:B------:R-:W4:Y:S01]  /*03c0*/  @P5 LDC.64 R36, c[0x0][0x3e8] ;  /* 0x0000fa00ff245b82 */ /* 0x000f220000000a00 */
[----:B------:R-:W-:Y:S01]  /*03d0*/  @P2 VIADD R41, R41, 0x80 ;  /* 0x0000008029292836 */ /* 0x000fe20000000000 */
[----:B------:R2:W5:Y:S03]  /*03e0*/  @P2 LDG.E.128 R96, desc[UR6][R18.64] ;  /* 0x0000000612602981 */ /* 0x000566000c1e1d00 */
[----:B-1----:R-:W-:-:S04]  /*03f0*/  @P3 IMAD.WIDE.U32 R20, R41, 0x10, R20 ;  /* 0x0000001029143825 */ /* 0x002fc800078e0014 */
[C---:B0-----:R-:W-:Y:S01]  /*0400*/  @P3 IMAD.WIDE.U32 R22, R41.reuse, 0x10, R22 ;  /* 0x0000001029163825 */ /* 0x041fe200078e0016 */
[----:B------:R0:W5:Y:S03]  /*0410*/  @P3 LDG.E.128 R92, desc[UR6][R20.64] ;  /* 0x00000006145c3981 */ /* 0x000166000c1e1d00 */
[C---:B------:R-:W-:Y:S01]  /*0420*/  @P3 IMAD.WIDE.U32 R24, R41.reuse, 0x10, R24 ;  /* 0x0000001029183825 */ /* 0x040fe200078e0018 */
[----:B------:R-:W-:Y:S01]  /*0430*/  @P3 IADD3 R41, PT, PT, R41, 0x80, RZ ;  /* 0x0000008029293810 */ /* 0x000fe20007ffe0ff */
[----:B------:R0:W5:Y:S04]  /*0440*/  @P3 LD.E.128 R88, desc[UR6][R22.64] ;  /* 0x0000000616583980 */ /* 0x000168000c101d00 */
[C---:B------:R-:W-:Y:S01]  /*0450*/  @P4 IMAD.WIDE.U32 R26, R41.reuse, 0x10, R26 ;  /* 0x00000010291a4825 */ /* 0x040fe200078e001a */
[----:B------:R0:W5:Y:S03]  /*0460*/  @P3 LDG.E.128 R84, desc[UR6][R24.64] ;  /* 0x0000000618543981 */ /* 0x000166000c1e1d00 */
[C---:B------:R-:W-:Y:S01]  /*0470*/  @P4 IMAD.WIDE.U32 R28, R41.reuse, 0x10, R28 ;  /* 0x00000010291c4825 */ /* 0x040fe200078e001c */
[----:B------:R0:W5:Y:S03]  /*0480*/  @P4 LDG.E.128 R80, desc[UR6][R26.64] ;  /* 0x000000061a504981 */ /* 0x000166000c1e1d00 */
[C---:B------:R-:W-:Y:S01]  /*0490*/  @P4 IMAD.WIDE.U32 R30, R41.reuse, 0x10, R30 ;  /* 0x00000010291e4825 */ /* 0x040fe200078e001e */
[----:B------:R-:W-:Y:S01]  /*04a0*/  @P4 IADD3 R41, PT, PT, R41, 0x80, RZ ;  /* 0x0000008029294810 */ /* 0x000fe20007ffe0ff */
[----:B------:R0:W5:Y:S04]  /*04b0*/  @P4 LD.E.128 R76, desc[UR6][R28.64] ;  /* 0x000000061c4c4980 */ /* 0x000168000c101d00 */
[C---:B--2---:R-:W-:Y:S01]  /*04c0*/  @P5 IMAD.WIDE.U32 R32, R41.reuse, 0x10, R32 ;  /* 0x0000001029205825 */ /* 0x044fe200078e0020 */
[----:B------:R0:W5:Y:S03]  /*04d0*/  @P4 LDG.E.128 R72, desc[UR6][R30.64] ;  /* 0x000000061e484981 */ /* 0x000166000c1e1d00 */
[C---:B---3--:R-:W-:Y:S01]  /*04e0*/  @P5 IMAD.WIDE.U32 R34, R41.reuse, 0x10, R34 ;  /* 0x0000001029225825 */ /* 0x048fe200078e0022 */
[----:B------:R0:W5:Y:S03]  /*04f0*/  @P5 LDG.E.128 R68, desc[UR6][R32.64] ;  /* 0x0000000620445981 */ /* 0x000166000c1e1d00 */
[----:B----4-:R-:W-:Y:S01]  /*0500*/  @P5 IMAD.WIDE.U32 R36, R41, 0x10, R36 ;  /* 0x0000001029245825 */ /* 0x010fe200078e0024 */
[----:B------:R0:W5:Y:S04]  /*0510*/  @P5 LD.E.128 R64, desc[UR6][R34.64] ;  /* 0x0000000622405980 */ /* 0x000168000c101d00 */
[----:B------:R0:W5:Y:S01]  /*0520*/  @P5 LDG.E.128 R60, desc[UR6][R36.64] ;  /* 0x00000006243c5981 */ /* 0x000162000c1e1d00 */
[----:B------:R-:W-:Y:S01]  /*0530*/  ISETP.GE.U32.AND P0, PT, R231, 0x380, PT ;  /* 0x00000380e700780c */ /* 0x000fe20003f06070 */
[----:B------:R-:W-:-:S12]  /*0540*/  @P5 VIADD R41, R41, 0x80 ;  /* 0x0000008029295836 */ /* 0x000fd80000000000 */
[----:B0-----:R-:W-:Y:S05]  /*0550*/  @!P0 BRA `(.L_x_242) ;  /* 0x0000000400888947 */ /* 0x001fea0003800000 */
        /* <DEDUP_REMOVED lines=10> */
.L_x_241:
        /* <DEDUP_REMOVED lines=34> */
[----:B---3--:R-:W-:-:S04]  /*0820*/  @P3 IMAD.WIDE.U32 R16, R41, 0x10, R16 ;  /* 0x0000001029103825 */ /* 0x008fc800078e0010 */
[----:B------:R-:W-:Y:S01]  /*0830*/  @P3 VIADD R41, R41, 0x80 ;  /* 0x0000008029293836 */ /* 0x000fe20000000000 */
[----:B------:R0:W5:Y:S02]  /*0840*/  @P3 LDG.E.128 R84, desc[UR6][R16.64] ;  /* 0x0000000610543981 */ /* 0x000164000c1e1d00 */
[----:B------:R-:W3:Y:S01]  /*0850*/  @P5 LDC.64 R24, c[0x0][0x3e8] ;  /* 0x0000fa00ff185b82 */ /* 0x000ee20000000a00 */
[----:B----4-:R-:W-:-:S05]  /*0860*/  @P4 IMAD.WIDE.U32 R18, R41, 0x10, R18 ;  /* 0x0000001029124825 */ /* 0x010fca00078e0012 */
[----:B------:R0:W5:Y:S01]  /*0870*/  @P4 LDG.E.128 R80, desc[UR6][R18.64] ;  /* 0x0000000612504981 */ /* 0x000162000c1e1d00 */
[C---:B-1----:R-:W-:Y:S01]  /*0880*/  @P4 IMAD.WIDE.U32 R20, R41.reuse, 0x10, R20 ;  /* 0x0000001029144825 */ /* 0x042fe200078e0014 */
[----:B------:R-:W-:-:S04]  /*0890*/  @P4 IADD3 R41, PT, PT, R41, 0x80, RZ ;  /* 0x0000008029294810 */ /* 0x000fc80007ffe0ff */
[----:B------:R0:W5:Y:S01]  /*08a0*/  @P4 LDG.E.128 R72, desc[UR6][R20.64] ;  /* 0x0000000614484981 */ /* 0x000162000c1e1d00 */
[----:B--2---:R-:W-:-:S05]  /*08b0*/  @P5 IMAD.WIDE.U32 R22, R41, 0x10, R22 ;  /* 0x0000001029165825 */ /* 0x004fca00078e0016 */
[----:B------:R0:W5:Y:S01]  /*08c0*/  @P5 LDG.E.128 R68, desc[UR6][R22.64] ;  /* 0x0000000616445981 */ /* 0x000162000c1e1d00 */
[----:B---3--:R-:W-:-:S05]  /*08d0*/  @P5 IMAD.WIDE.U32 R24, R41, 0x10, R24 ;  /* 0x0000001029185825 */ /* 0x008fca00078e0018 */
        /* <DEDUP_REMOVED lines=9> */
[----:B------:R-:W-:Y:S01]  /*0970*/  CS2R R100, SRZ ;  /* 0x0000000000647805 */ /* 0x000fe2000001ff00 */
[----:B------:R-:W-:Y:S01]  /*0980*/  IMAD.MOV.U32 R114, RZ, RZ, RZ ;  /* 0x000000ffff727224 */ /* 0x000fe200078e00ff */
[----:B------:R-:W-:Y:S02]  /*0990*/  CS2R R112, SRZ ;  /* 0x0000000000707805 */ /* 0x000fe4000001ff00 */
[----:B------:R-:W-:Y:S02]  /*09a0*/  MOV R126, RZ ;  /* 0x000000ff007e7202 */ /* 0x000fe40000000f00 */
[----:B------:R-:W-:Y:S02]  /*09b0*/  CS2R R124, SRZ ;  /* 0x00000000007c7805 */ /* 0x000fe4000001ff00 */
[----:B------:R-:W-:Y:S01]  /*09c0*/  @P0 MOV R127, RZ ;  /* 0x000000ff007f0202 */ /* 0x000fe20000000f00 */
[----:B------:R-:W-:Y:S01]  /*09d0*/  @P1 IMAD.MOV.U32 R115, RZ, RZ, RZ ;  /* 0x000000ffff731224 */ /* 0x000fe200078e00ff */
[----:B------:R-:W-:Y:S01]  /*09e0*/  @P2 MOV R103, RZ ;  /* 0x000000ff00672202 */ /* 0x000fe20000000f00 */
[----:B------:R-:W-:Y:S01]  /*09f0*/  @P4 IMAD.MOV.U32 R79, RZ, RZ, RZ ;  /* 0x000000ffff4f4224 */ /* 0x000fe200078e00ff */
[----:B------:R-:W-:-:S02]  /*0a00*/  @P3 MOV R91, RZ ;  /* 0x000000ff005b3202 */ /* 0x000fc40000000f00 */
[----:B------:R-:W-:Y:S02]  /*0a10*/  @P5 MOV R67, RZ ;  /* 0x000000ff00435202 */ /* 0x000fe40000000f00 */
[----:B------:R-:W-:Y:S01]  /*0a20*/  @P5 IADD3 R41, PT, PT, R41, 0x80, RZ ;  /* 0x0000008029295810 */ /* 0x000fe20007ffe0ff */
[----:B0-----:R-:W-:Y:S06]  /*0a30*/  @!P6 BRA `(.L_x_242) ;  /* 0x000000000050e947 */ /* 0x001fec0003800000 */
[----:B------:R-:W0:Y:S08]  /*0a40*/  LDC.64 R56, c[0x0][0x3d0] ;  /* 0x0000f400ff387b82 */ /* 0x000e300000000a00 */
[----:B------:R-:W1:Y:S01]  /*0a50*/  LDC.64 R48, c[0x0][0x3e8] ;  /* 0x0000fa00ff307b82 */ /* 0x000e620000000a00 */
[----:B0-----:R-:W-:-:S06]  /*0a60*/  IMAD.WIDE.U32 R56, R41, 0x10, R56 ;  /* 0x0000001029387825 */ /* 0x001fcc00078e0038 */
[----:B------:R-:W5:Y:S01]  /*0a70*/  LDG.E.128 R56, desc[UR6][R56.64] ;  /* 0x0000000638387981 */ /* 0x000f62000c1e1d00 */
[----:B-1----:R-:W-:-:S06]  /*0a80*/  IMAD.WIDE.U32 R48, R41, 0x10, R48 ;  /* 0x0000001029307825 */ /* 0x002fcc00078e0030 */
        /* <DEDUP_REMOVED lines=8> */
[----:B------:R-:W-:Y:S01]  /*0b10*/  CS2R R88, SRZ ;  /* 0x0000000000587805 */ /* 0x000fe2000001ff00 */
[----:B------:R-:W-:Y:S01]  /*0b20*/  IMAD.MOV.U32 R102, RZ, RZ, RZ ;  /* 0x000000ffff667224 */ /* 0x000fe200078e00ff */
[----:B------:R-:W-:Y:S02]  /*0b30*/  CS2R R100, SRZ ;  /* 0x0000000000647805 */ /* 0x000fe4000001ff00 */
[----:B------:R-:W-:Y:S02]  /*0b40*/  MOV R114, RZ ;  /* 0x000000ff00727202 */ /* 0x000fe40000000f00 */
[----:B------:R-:W-:Y:S02]  /*0b50*/  CS2R R112, SRZ ;  /* 0x0000000000707805 */ /* 0x000fe4000001ff00 */
[----:B------:R-:W-:Y:S02]  /*0b60*/  MOV R126, RZ ;  /* 0x000000ff007e7202 */ /* 0x000fe40000000f00 */
[----:B------:R-:W-:-:S07]  /*0b70*/  CS2R R124, SRZ ;  /* 0x00000000007c7805 */ /* 0x000fce000001ff00 */
.L_x_242:
[----:B------:R-:W-:Y:S05]  /*0b80*/  BSYNC.RECONVERGENT B0 ;  /* 0x0000000000007941 */ /* 0x000fea0003800200 */
.L_x_240:
        /* <DEDUP_REMOVED lines=15> */
[----:B------:R-:W-:-:S02]  /*0c80*/  PRMT R226, R65, 0x7632, R226 ;  /* 0x0000763241e27816 */ /* 0x000fc400000000e2 */
[----:B------:R-:W-:Y:S02]  /*0c90*/  VIMNMX R2, PT, PT, RZ, R0, !PT ;  /* 0x00000000ff027248 */ /* 0x000fe40007fe0100 */
[----:B------:R-:W-:Y:S02]  /*0ca0*/  LOP3.LUT R0, R39, 0xffffff00, RZ, 0xc0, !PT ;  /* 0xffffff0027007812 */ /* 0x000fe400078ec0ff */
[----:B------:R-:W-:Y:S02]  /*0cb0*/  VIMNMX R3, PT, PT, R3, 0x20, PT ;  /* 0x0000002003037848 */ /* 0x000fe40003fe0100 */
[----:B------:R-:W-:Y:S02]  /*0cc0*/  VIMNMX R5, PT, PT, R2, 0x20, PT ;  /* 0x0000002002057848 */ /* 0x000fe40003fe0100 */
[-C--:B------:R-:W-:Y:S02]  /*0cd0*/  LEA R30, R3, R0.reuse, 0x3 ;  /* 0x00000000031e7211 */ /* 0x080fe400078e18ff */
[----:B------:R-:W-:-:S02]  /*0ce0*/  LEA R0, R5, R0, 0x3 ;  /* 0x0000000005007211 */ /* 0x000fc400078e18ff */
[----:B------:R-:W-:Y:S02]  /*0cf0*/  I2FP.F32.U32 R32, R30 ;  /* 0x0000001e00207245 */ /* 0x000fe40000201000 */
[----:B------:R-:W-:Y:S02]  /*0d00*/  PRMT R225, R69, 0x7632, R225 ;  /* 0x0000763245e17816 */ /* 0x000fe400000000e1 */
[----:B------:R-:W-:Y:S02]  /*0d10*/  PRMT R224, R64, 0x7632, R224 ;  /* 0x0000763240e07816 */ /* 0x000fe400000000e0 */
[----:B------:R-:W3:Y:S01]  /*0d20*/  MUFU.RCP R32, R32 ;  /* 0x0000002000207308 */ /* 0x000ee20000001000 */
        /* <DEDUP_REMOVED lines=68> */
[----:B0123--:R-:W-:-:S07]  /*1170*/  PRMT R138, R120, 0x7632, R138 ;  /* 0x00007632788a7816 */ /* 0x00ffce000000008a */
.L_x_290:
[----:B------:R-:W0:Y:S08]  /*1180*/  LDC.64 R132, c[0x0][0x3f0] ;  /* 0x0000fc00ff847b82 */ /* 0x000e300000000a00 */
[----:B------:R-:W1:Y:S01]  /*1190*/  LDC R234, c[0x0][0x388] ;  /* 0x0000e200ffea7b82 */ /* 0x000e620000000800 */
[----:B0-----:R-:W-:-:S05]  /*11a0*/  IMAD.WIDE R132, R230, 0x4, R132 ;  /* 0x00000004e6847825 */ /* 0x001fca00078e0284 */
[----:B------:R0:W2:Y:S02]  /*11b0*/  LDG.E R237, desc[UR6][R132.64] ;  /* 0x0000000684ed7981 */ /* 0x0000a4000c1e1900 */
[----:B0-----:R-:W0:Y:S02]  /*11c0*/  LDC.64 R132, c[0x0][0x3f8] ;  /* 0x0000fe00ff847b82 */ /* 0x001e240000000a00 */
[----:B0-----:R-:W-:-:S05]  /*11d0*/  IMAD.WIDE R132, R230, 0x4, R132 ;  /* 0x00000004e6847825 */ /* 0x001fca00078e0284 */
[----:B------:R0:W5:Y:S01]  /*11e0*/  LDG.E R235, desc[UR6][R132.64] ;  /* 0x0000000684eb7981 */ /* 0x000162000c1e1900 */
[----:B------:R-:W-:Y:S01]  /*11f0*/  ISETP.GE.U32.AND P0, PT, R231, 0x80, PT ;  /* 0x00000080e700780c */ /* 0x000fe20003f06070 */
[----:B-1----:R-:W-:Y:S02]  /*1200*/  IMAD R134, R230, R234, RZ ;  /* 0x000000eae6867224 */ /* 0x002fe400078e02ff */
[----:B------:R-:W-:Y:S01]  /*1210*/  HFMA2 R238, -RZ, RZ, 0, 0 ;  /* 0x00000000ffee7431 */ /* 0x000fe200000001ff */
[----:B------:R-:W1:Y:S01]  /*1220*/  S2R R233, SR_TID.X ;  /* 0x0000000000e97919 */ /* 0x000e620000002100 */
[----:B------:R-:W-:Y:S01]  /*1230*/  BSSY.RECONVERGENT B0, `(.L_x_243) ;  /* 0x00000ab000007945 */ /* 0x000fe20003800200 */
[----:B--2---:R-:W-:-:S13]  /*1240*/  ISETP.GE.AND P5, PT, R237, 0x1, PT ;  /* 0x00000001ed00780c */ /* 0x004fda0003fa6270 */
[----:B------:R-:W-:-:S04]  /*1250*/  @P5 VIADD R135, R237, 0xffffffff ;  /* 0xffffffffed875836 */ /* 0x000fc80000000000 */
[----:B------:R-:W-:Y:S01]  /*1260*/  @P5 IMAD R236, R135, R234, RZ ;  /* 0x000000ea87ec5224 */ /* 0x000fe200078e02ff */
[----:B------:R-:W-:-:S04]  /*1270*/  SHF.R.S32.HI R135, RZ, 0x1f, R134 ;  /* 0x0000001fff877819 */ /* 0x000fc80000011486 */
[----:B------:R-:W-:Y:S02]  /*1280*/  @P5 SHF.R.S32.HI R239, RZ, 0x1f, R236 ;  /* 0x0000001fffef5819 */ /* 0x000fe400000114ec */
[----:B------:R-:W-:Y:S02]  /*1290*/  LEA.HI R134, R135, R134, RZ, 0x3 ;  /* 0x0000008687867211 */ /* 0x000fe400078f18ff */
[----:B------:R-:W-:-:S04]  /*12a0*/  @P5 LEA.HI R236, R239, R236, RZ, 0x3 ;  /* 0x000000ecefec5211 */ /* 0x000fc800078f18ff */
[-C--:B-1----:R-:W-:Y:S02]  /*12b0*/  @P5 LEA.HI.SX32 R238, R236, R233.reuse, 0x1d ;  /* 0x000000e9ecee5211 */ /* 0x082fe400078feaff */
        /* <DEDUP_REMOVED lines=8> */
.L_x_245:
[----:B------:R-:W-:Y:S05]  /*1340*/  BRA.U !UP0, `(.L_x_246) ;  /* 0x0000000508547547 */ /* 0x000fea000b800000 */
[----:B------:R-:W0:Y:S02]  /*1350*/  LDC.64 R40, c[0x0][0x3a0] ;  /* 0x0000e800ff287b82 */ /* 0x000e240000000a00 */
[----:B0-----:R-:W-:-:S06]  /*1360*/  IMAD.WIDE.U32 R40, R236, 0x10, R40 ;  /* 0x00000010ec287825 */ /* 0x001fcc00078e0028 */
[----:B------:R-:W2:Y:S01]  /*1370*/  LDG.E.128 R40, desc[UR6][R40.64] ;  /* 0x0000000628287981 */ /* 0x000ea2000c1e1d00 */
[----:B------:R-:W-:-:S13]  /*1380*/  ISETP.GT.AND P1, PT, R237, RZ, PT ;  /* 0x000000ffed00720c */ /* 0x000fda0003f24270 */
[----:B------:R-:W0:Y:S01]  /*1390*/  @P1 LDC R135, c[0x0][0x40c] ;  /* 0x00010300ff871b82 */ /* 0x000e220000000800 */
[----:B-----5:R-:W-:Y:S01]  /*13a0*/  @P1 SHF.L.U32 R132, R44, 0x10, RZ ;  /* 0x000000102c841819 */ /* 0x020fe200000006ff */
[----:B------:R-:W-:Y:S01]  /*13b0*/  @P1 IMAD.U32 R133, R120, 0x10000, RZ ;  /* 0x0001000078851824 */ /* 0x000fe200078e00ff */
[----:B------:R-:W-:-:S05]  /*13c0*/  @P1 PRMT R134, R44, 0x7632, R134 ;  /* 0x000076322c861816 */ /* 0x000fca0000000086 */
[----:B------:R-:W1:Y:S01]  /*13d0*/  @P1 LDC R143, c[0x0][0x40c] ;  /* 0x00010300ff8f1b82 */ /* 0x000e620000000800 */
[----:B------:R-:W-:-:S07]  /*13e0*/  @P1 IMAD.U32 R134, R134, 0x10000, RZ ;  /* 0x0001000086861824 */ /* 0x000fce00078e00ff */
[----:B------:R-:W3:Y:S01]  /*13f0*/  @P1 LDC R145, c[0x0][0x40c] ;  /* 0x00010300ff911b82 */ /* 0x000ee20000000800 */
[----:B0-----:R-:W-:-:S07]  /*1400*/  @P1 FMUL.FTZ R132, R132, R135 ;  /* 0x0000008784841220 */ /* 0x001fce0000410000 */
[----:B------:R-:W0:Y:S01]  /*1410*/  @P1 LDC R239, c[0x0][0x40c] ;  /* 0x00010300ffef1b82 */ /* 0x000e220000000800 */
[----:B-1----:R-:W-:-:S07]  /*1420*/  @P1 FMUL.FTZ R134, R134, R143 ;  /* 0x0000008f86861220 */ /* 0x002fce0000410000 */
[----:B------:R-:W1:Y:S08]  /*1430*/  @P1 LDC R241, c[0x0][0x40c] ;  /* 0x00010300fff11b82 */ /* 0x000e700000000800 */
[----:B------:R-:W4:Y:S01]  /*1440*/  @P1 LDC R143, c[0x0][0x40c] ;  /* 0x00010300ff8f1b82 */ /* 0x000f220000000800 */
[C---:B--2---:R-:W-:Y:S02]  /*1450*/  @P1 SHF.L.U32 R141, R40.reuse, 0x10, RZ ;  /* 0x00000010288d1819 */ /* 0x044fe400000006ff */
[----:B------:R-:W-:-:S02]  /*1460*/  @!P1 SHF.L.U32 R139, R40, 0x10, RZ ;  /* 0x00000010288b9819 */ /* 0x000fc400000006ff */
[----:B------:R-:W-:Y:S01]  /*1470*/  @!P1 PRMT R140, R40, 0x7632, R140 ;  /* 0x00007632288c9816 */ /* 0x000fe2000000008c */
[----:B------:R-:W-:Y:S01]  /*1480*/  @P1 FFMA.FTZ R139, R132, R133, R141 ;  /* 0x00000085848b1223 */ /* 0x000fe2000001008d */
[----:B------:R-:W-:Y:S01]  /*1490*/  @P1 PRMT R132, R40, 0x7632, R132 ;  /* 0x0000763228841816 */ /* 0x000fe20000000084 */
[----:B------:R-:W-:Y:S01]  /*14a0*/  @!P1 IMAD.U32 R141, R41, 0x10000, RZ ;  /* 0x00010000298d9824 */ /* 0x000fe200078e00ff */
[----:B------:R-:W-:Y:S02]  /*14b0*/  @P1 SHF.L.U32 R133, R138, 0x10, RZ ;  /* 0x000000108a851819 */ /* 0x000fe400000006ff */
[----:B------:R-:W-:Y:S01]  /*14c0*/  @!P1 SHF.L.U32 R140, R140, 0x10, RZ ;  /* 0x000000108c8c9819 */ /* 0x000fe200000006ff */
[----:B------:R-:W-:Y:S01]  /*14d0*/  @P1 IMAD.U32 R135, R132, 0x10000, RZ ;  /* 0x0001000084871824 */ /* 0x000fe200078e00ff */
[----:B------:R-:W-:Y:S02]  /*14e0*/  @P1 SHF.L.U32 R132, R45, 0x10, RZ ;  /* 0x000000102d841819 */ /* 0x000fe400000006ff */
[----:B------:R-:W-:Y:S01]  /*14f0*/  @!P1 PRMT R142, R41, 0x7632, R142 ;  /* 0x00007632298e9816 */ /* 0x000fe2000000008e */
[----:B------:R-:W-:Y:S01]  /*1500*/  @P1 FFMA.FTZ R140, R134, R133, R135 ;  /* 0x00000085868c1223 */ /* 0x000fe20000010087 */
[----:B------:R-:W-:Y:S01]  /*1510*/  @P1 SHF.L.U32 R133, R121, 0x10, RZ ;  /* 0x0000001079851819 */ /* 0x000fe200000006ff */
[----:B---3--:R-:W-:Y:S01]  /*1520*/  @P1 FMUL.FTZ R132, R132, R145 ;  /* 0x0000009184841220 */ /* 0x008fe20000410000 */
[----:B------:R-:W-:Y:S01]  /*1530*/  @P1 SHF.L.U32 R135, R41, 0x10, RZ ;  /* 0x0000001029871819 */ /* 0x000fe200000006ff */
[----:B------:R-:W2:Y:S01]  /*1540*/  @P1 LDC R145, c[0x0][0x40c] ;  /* 0x00010300ff911b82 */ /* 0x000ea20000000800 */
[----:B------:R-:W-:-:S02]  /*1550*/  @P1 PRMT R134, R45, 0x7632, R134 ;  /* 0x000076322d861816 */ /* 0x000fc40000000086 */
[----:B------:R-:W-:Y:S01]  /*1560*/  @!P1 SHF.L.U32 R142, R142, 0x10, RZ ;  /* 0x000000108e8e9819 */ /* 0x000fe200000006ff */
[----:B------:R-:W-:Y:S01]  /*1570*/  @P1 FFMA.FTZ R141, R132, R133, R135 ;  /* 0x00000085848d1223 */ /* 0x000fe20000010087 */
[----:B------:R-:W-:Y:S01]  /*1580*/  @P1 SHF.L.U32 R134, R134, 0x10, RZ ;  /* 0x0000001086861819 */ /* 0x000fe200000006ff */
[----:B------:R-:W-:Y:S01]  /*1590*/  @P1 IMAD.U32 R133, R137, 0x10000, RZ ;  /* 0x0001000089851824 */ /* 0x000fe200078e00ff */
[----:B------:R-:W-:Y:S02]  /*15a0*/  @P1 PRMT R132, R41, 0x7632, R132 ;  /* 0x0000763229841816 */ /* 0x000fe40000000084 */
[----:B------:R-:W-:Y:S01]  /*15b0*/  @!P1 PRMT R144, R42, 0x7632, R144 ;  /* 0x000076322a909816 */ /* 0x000fe20000000090 */
[----:B0-----:R-:W-:Y:S01]  /*15c0*/  @P1 FMUL.FTZ R134, R134, R239 ;  /* 0x000000ef86861220 */ /* 0x001fe20000410000 */
[----:B------:R-:W-:Y:S01]  /*15d0*/  @P1 SHF.L.U32 R135, R132, 0x10, RZ ;  /* 0x0000001084871819 */ /* 0x000fe200000006ff */
[----:B------:R-:W-:Y:S01]  /*15e0*/  @P1 IMAD.U32 R132, R46, 0x10000, RZ ;  /* 0x000100002e841824 */ /* 0x000fe200078e00ff */
[----:B------:R-:W0:Y:S01]  /*15f0*/  @P1 LDC R239, c[0x0][0x40c] ;  /* 0x00010300ffef1b82 */ /* 0x000e220000000800 */
[----:B------:R-:W-:-:S02]  /*1600*/  @!P1 SHF.L.U32 R144, R144, 0x10, RZ ;  /* 0x0000001090909819 */ /* 0x000fc400000006ff */
[----:B------:R-:W-:Y:S01]  /*1610*/  @P1 FFMA.FTZ R142, R134, R133, R135 ;  /* 0x00000085868e1223 */ /* 0x000fe20000010087 */
[----:B------:R-:W-:Y:S01]  /*1620*/  @P1 SHF.L.U32 R133, R122, 0x10, RZ ;  /* 0x000000107a851819 */ /* 0x000fe200000006ff */
[----:B----4-:R-:W-:Y:S01]  /*1630*/  @P1 FMUL.FTZ R132, R132, R143 ;  /* 0x0000008f84841220 */ /* 0x010fe20000410000 */
[C---:B------:R-:W-:Y:S01]  /*1640*/  @P1 IMAD.U32 R135, R42.reuse, 0x10000, RZ ;  /* 0x000100002a871824 */ /* 0x040fe200078e00ff */
[----:B------:R-:W-:Y:S02]  /*1650*/  @!P1 SHF.L.U32 R143, R42, 0x10, RZ ;  /* 0x000000102a8f9819 */ /* 0x000fe400000006ff */
[----:B------:R-:W-:Y:S01]  /*1660*/  @!P1 PRMT R146, R43, 0x7632, R146 ;  /* 0x000076322b929816 */ /* 0x000fe20000000092 */
[----:B------:R-:W-:Y:S01]  /*1670*/  @P1 FFMA.FTZ R143, R132, R133, R135 ;  /* 0x00000085848f1223 */ /* 0x000fe20000010087 */
[----:B------:R-:W-:Y:S02]  /*1680*/  @P1 PRMT R132, R46, 0x7632, R132 ;  /* 0x000076322e841816 */ /* 0x000fe40000000084 */
[----:B------:R-:W-:-:S02]  /*1690*/  @P1 PRMT R133, R42, 0x7632, R133 ;  /* 0x000076322a851816 */ /* 0x000fc40000000085 */
[----:B------:R-:W-:Y:S02]  /*16a0*/  @P1 SHF.L.U32 R132, R132, 0x10, RZ ;  /* 0x0000001084841819 */ /* 0x000fe400000006ff */
[----:B------:R-:W-:Y:S01]  /*16b0*/  @!P1 SHF.L.U32 R146, R146, 0x10, RZ ;  /* 0x0000001092929819 */ /* 0x000fe200000006ff */
[----:B------:R-:W-:Y:S01]  /*16c0*/  @P1 IMAD.U32 R135, R133, 0x10000, RZ ;  /* 0x0001000085871824 */ /* 0x000fe200078e00ff */
[----:B------:R-:W-:Y:S01]  /*16d0*/  @P1 SHF.L.U32 R133, R136, 0x10, RZ ;  /* 0x0000001088851819 */ /* 0x000fe200000006ff */
[----:B--2---:R-:W-:Y:S01]  /*16e0*/  @P1 FMUL.FTZ R132, R132, R145 ;  /* 0x0000009184841220 */ /* 0x004fe20000410000 */
[----:B------:R-:W-:Y:S02]  /*16f0*/  @!P1 SHF.L.U32 R145, R43, 0x10, RZ ;  /* 0x000000102b919819 */ /* 0x000fe400000006ff */
[----:B------:R-:W-:Y:S01]  /*1700*/  F2FP.BF16.F32.PACK_AB R134, RZ, R141 ;  /* 0x0000008dff86723e */ /* 0x000fe200000010ff */
[----:B------:R-:W-:Y:S01]  /*1710*/  @P1 FFMA.FTZ R144, R132, R133, R135 ;  /* 0x0000008584901223 */ /* 0x000fe20000010087 */
[----:B------:R-:W-:Y:S01]  /*1720*/  @P1 SHF.L.U32 R132, R47, 0x10, RZ ;  /* 0x000000102f841819 */ /* 0x000fe200000006ff */
[----:B------:R-:W-:Y:S01]  /*1730*/  @P1 IMAD.U32 R133, R123, 0x10000, RZ ;  /* 0x000100007b851824 */ /* 0x000fe200078e00ff */
[----:B------:R-:W-:-:S02]  /*1740*/  @P1 SHF.L.U32 R135, R43, 0x10, RZ ;  /* 0x000000102b871819 */ /* 0x000fc400000006ff */
[----:B------:R-:W-:Y:S01]  /*1750*/  F2FP.BF16.F32.PACK_AB R240, RZ, R143 ;  /* 0x0000008ffff0723e */ /* 0x000fe200000010ff */
[----:B0-----:R-:W-:Y:S01]  /*1760*/  @P1 FMUL.FTZ R132, R132, R239 ;  /* 0x000000ef84841220 */ /* 0x001fe20000410000 */
[----:B------:R-:W-:-:S03]  /*1770*/  F2FP.BF16.F32.PACK_AB R239, RZ, R142 ;  /* 0x0000008effef723e */ /* 0x000fc600000010ff */
[----:B------:R-:W-:Y:S01]  /*1780*/  @P1 FFMA.FTZ R145, R132, R133, R135 ;  /* 0x0000008584911223 */ /* 0x000fe20000010087 */
[----:B------:R-:W-:Y:S02]  /*1790*/  @P1 PRMT R132, R47, 0x7632, R132 ;  /* 0x000076322f841816 */ /* 0x000fe40000000084 */
[----:B------:R-:W-:Y:S02]  /*17a0*/  @P1 PRMT R133, R43, 0x7632, R133 ;  /* 0x000076322b851816 */ /* 0x000fe40000000085 */
[----:B------:R-:W-:Y:S01]  /*17b0*/  F2FP.BF16.F32.PACK_AB R242, RZ, R145 ;  /* 0x00000091fff2723e */ /* 0x000fe200000010ff */
[----:B------:R-:W-:Y:S01]  /*17c0*/  @P1 IMAD.U32 R132, R132, 0x10000, RZ ;  /* 0x0001000084841824 */ /* 0x000fe200078e00ff */
[----:B------:R-:W-:Y:S01]  /*17d0*/  @P1 SHF.L.U32 R135, R133, 0x10, RZ ;  /* 0x0000001085871819 */ /* 0x000fe200000006ff */
[----:B------:R-:W-:Y:S02]  /*17e0*/  @P1 IMAD.U32 R133, R39, 0x10000, RZ ;  /* 0x0001000027851824 */ /* 0x000fe400078e00ff */
[----:B-1----:R-:W-:Y:S01]  /*17f0*/  @P1 FMUL.FTZ R132, R132, R241 ;  /* 0x000000f184841220 */ /* 0x002fe20000410000 */
[----:B------:R-:W-:-:S03]  /*1800*/  F2FP.BF16.F32.PACK_AB R241, RZ, R144 ;  /* 0x00000090fff1723e */ /* 0x000fc600000010ff */
[----:B------:R-:W-:Y:S01]  /*1810*/  @P1 FFMA.FTZ R146, R132, R133, R135 ;  /* 0x0000008584921223 */ /* 0x000fe20000010087 */
        /* <DEDUP_REMOVED lines=8> */
.L_x_246:
[----:B------:R-:W0:Y:S01]  /*18a0*/  @P5 LDC R135, c[0x0][0x40c] ;  /* 0x00010300ff875b82 */ /* 0x000e220000000800 */
[C---:B-----5:R-:W-:Y:S01]  /*18b0*/  @P5 PRMT R132, R44.reuse, 0x7632, R132 ;  /* 0x000076322c845816 */ /* 0x060fe20000000084 */
[----:B------:R-:W-:Y:S01]  /*18c0*/  HFMA2 R140, -RZ, RZ, 0, 0 ;  /* 0x00000000ff8c7431 */ /* 0x000fe200000001ff */
[----:B------:R-:W-:Y:S01]  /*18d0*/  @P5 SHF.L.U32 R133, R44, 0x10, RZ ;  /* 0x000000102c855819 */ /* 0x000fe200000006ff */
[----:B------:R-:W-:Y:S01]  /*18e0*/  HFMA2 R142, -RZ, RZ, 0, 0 ;  /* 0x00000000ff8e7431 */ /* 0x000fe200000001ff */
[----:B------:R-:W-:Y:S01]  /*18f0*/  @P5 SHF.L.U32 R132, R132, 0x10, RZ ;  /* 0x0000001084845819 */ /* 0x000fe200000006ff */
[----:B------:R-:W-:Y:S01]  /*1900*/  IMAD.MOV.U32 R146, RZ, RZ, RZ ;  /* 0x000000ffff927224 */ /* 0x000fe200078e00ff */
[----:B------:R-:W-:Y:S01]  /*1910*/  MOV R139, RZ ;  /* 0x000000ff008b7202 */ /* 0x000fe20000000f00 */
[----:B------:R-:W1:Y:S08]  /*1920*/  @P5 LDC R134, c[0x0][0x40c] ;  /* 0x00010300ff865b82 */ /* 0x000e700000000800 */
[----:B------:R-:W2:Y:S01]  /*1930*/  @P5 LDC R141, c[0x0][0x40c] ;  /* 0x00010300ff8d5b82 */ /* 0x000ea20000000800 */
[----:B0-----:R-:W-:-:S07]  /*1940*/  @P5 FMUL.FTZ R132, R132, R135 ;  /* 0x0000008784845220 */ /* 0x001fce0000410000 */
[----:B------:R-:W0:Y:S01]  /*1950*/  @P5 LDC R143, c[0x0][0x40c] ;  /* 0x00010300ff8f5b82 */ /* 0x000e220000000800 */
[----:B-1----:R-:W-:-:S07]  /*1960*/  @P5 FMUL.FTZ R133, R133, R134 ;  /* 0x0000008685855220 */ /* 0x002fce0000410000 */
[----:B------:R-:W1:Y:S01]  /*1970*/  @P5 LDC R135, c[0x0][0x40c] ;  /* 0x00010300ff875b82 */ /* 0x000e620000000800 */
[----:B------:R-:W-:-:S04]  /*1980*/  @P5 IMAD.U32 R134, R120, 0x10000, RZ ;  /* 0x0001000078865824 */ /* 0x000fc800078e00ff */
[----:B------:R-:W-:Y:S01]  /*1990*/  @P5 FMUL.FTZ R139, R133, R134 ;  /* 0x00000086858b5220 */ /* 0x000fe20000410000 */
[----:B------:R-:W-:Y:S01]  /*19a0*/  @P5 IMAD.U32 R133, R138, 0x10000, RZ ;  /* 0x000100008a855824 */ /* 0x000fe200078e00ff */
[----:B------:R-:W-:Y:S01]  /*19b0*/  @P5 SHF.L.U32 R134, R45, 0x10, RZ ;  /* 0x000000102d865819 */ /* 0x000fe200000006ff */
[----:B------:R-:W3:Y:S02]  /*19c0*/  @P5 LDC R145, c[0x0][0x40c] ;  /* 0x00010300ff915b82 */ /* 0x000ee40000000800 */
[----:B------:R-:W-:Y:S01]  /*19d0*/  @P5 FMUL.FTZ R140, R132, R133 ;  /* 0x00000085848c5220 */ /* 0x000fe20000410000 */
[----:B------:R-:W-:Y:S02]  /*19e0*/  @P5 IMAD.U32 R133, R121, 0x10000, RZ ;  /* 0x0001000079855824 */ /* 0x000fe400078e00ff */
[----:B--2---:R-:W-:Y:S01]  /*19f0*/  @P5 FMUL.FTZ R134, R134, R141 ;  /* 0x0000008d86865220 */ /* 0x004fe20000410000 */
[----:B------:R-:W-:Y:S02]  /*1a00*/  MOV R141, RZ ;  /* 0x000000ff008d7202 */ /* 0x000fe40000000f00 */
[----:B------:R-:W-:Y:S01]  /*1a10*/  @P5 PRMT R132, R45, 0x7632, R132 ;  /* 0x000076322d845816 */ /* 0x000fe20000000084 */
[----:B------:R-:W-:Y:S01]  /*1a20*/  @P5 FMUL.FTZ R141, R134, R133 ;  /* 0x00000085868d5220 */ /* 0x000fe20000410000 */
[----:B------:R-:W-:Y:S01]  /*1a30*/  @P5 SHF.L.U32 R134, R46, 0x10, RZ ;  /* 0x000000102e865819 */ /* 0x000fe200000006ff */
[----:B------:R-:W-:Y:S01]  /*1a40*/  @P5 IMAD.U32 R133, R137, 0x10000, RZ ;  /* 0x0001000089855824 */ /* 0x000fe200078e00ff */
[----:B------:R-:W-:Y:S01]  /*1a50*/  @P5 SHF.L.U32 R132, R132, 0x10, RZ ;  /* 0x0000001084845819 */ /* 0x000fe200000006ff */
[----:B------:R-:W2:Y:S02]  /*1a60*/  @P5 LDC R239, c[0x0][0x40c] ;  /* 0x00010300ffef5b82 */ /* 0x000ea40000000800 */
[----:B-1----:R-:W-:-:S02]  /*1a70*/  @P5 FMUL.FTZ R134, R134, R135 ;  /* 0x0000008786865220 */ /* 0x002fc40000410000 */
[----:B0-----:R-:W-:Y:S01]  /*1a80*/  @P5 FMUL.FTZ R132, R132, R143 ;  /* 0x0000008f84845220 */ /* 0x001fe20000410000 */
[----:B------:R-:W-:-:S03]  /*1a90*/  IMAD.MOV.U32 R143, RZ, RZ, RZ ;  /* 0x000000ffff8f7224 */ /* 0x000fc600078e00ff */
[----:B------:R-:W0:Y:S01]  /*1aa0*/  @P5 LDC R135, c[0x0][0x40c] ;  /* 0x00010300ff875b82 */ /* 0x000e220000000800 */
[----:B------:R-:W-:Y:S01]  /*1ab0*/  @P5 FMUL.FTZ R142, R132, R133 ;  /* 0x00000085848e5220 */ /* 0x000fe20000410000 */
[----:B------:R-:W-:Y:S02]  /*1ac0*/  @P5 PRMT R132, R46, 0x7632, R132 ;  /* 0x000076322e845816 */ /* 0x000fe40000000084 */
[----:B------:R-:W-:Y:S02]  /*1ad0*/  @P5 SHF.L.U32 R133, R122, 0x10, RZ ;  /* 0x000000107a855819 */ /* 0x000fe400000006ff */
[----:B------:R-:W-:-:S03]  /*1ae0*/  @P5 SHF.L.U32 R132, R132, 0x10, RZ ;  /* 0x0000001084845819 */ /* 0x000fc600000006ff */
[----:B------:R-:W-:Y:S01]  /*1af0*/  @P5 FMUL.FTZ R143, R134, R133 ;  /* 0x00000085868f5220 */ /* 0x000fe20000410000 */
[----:B------:R-:W-:Y:S01]  /*1b00*/  @P5 SHF.L.U32 R133, R136, 0x10, RZ ;  /* 0x0000001088855819 */ /* 0x000fe200000006ff */
[----:B---3--:R-:W-:Y:S01]  /*1b10*/  @P5 FMUL.FTZ R132, R132, R145 ;  /* 0x0000009184845220 */ /* 0x008fe20000410000 */
[----:B------:R-:W-:Y:S02]  /*1b20*/  CS2R R144, SRZ ;  /* 0x0000000000907805 */ /* 0x000fe4000001ff00 */
[----:B------:R-:W-:Y:S01]  /*1b30*/  F2FP.BF16.F32.PACK_AB R134, RZ, R141 ;  /* 0x0000008dff86723e */ /* 0x000fe200000010ff */
[----:B------:R-:W-:Y:S01]  /*1b40*/  @P5 FMUL.FTZ R144, R132, R133 ;  /* 0x0000008584905220 */ /* 0x000fe20000410000 */
[----:B------:R-:W-:Y:S01]  /*1b50*/  @P5 IMAD.U32 R132, R47, 0x10000, RZ ;  /* 0x000100002f845824 */ /* 0x000fe200078e00ff */
[----:B------:R-:W-:-:S03]  /*1b60*/  @P5 SHF.L.U32 R133, R123, 0x10, RZ ;  /* 0x000000107b855819 */ /* 0x000fc600000006ff */
[----:B------:R-:W-:Y:S01]  /*1b70*/  F2FP.BF16.F32.PACK_AB R240, RZ, R144 ;  /* 0x00000090fff0723e */ /* 0x000fe200000010ff */
[----:B0-----:R-:W-:Y:S01]  /*1b80*/  @P5 FMUL.FTZ R132, R132, R135 ;  /* 0x0000008784845220 */ /* 0x001fe20000410000 */
[----:B------:R-:W-:-:S03]  /*1b90*/  F2FP.BF16.F32.PACK_AB R135, RZ, R142 ;  /* 0x0000008eff87723e */ /* 0x000fc600000010ff */
[----:B------:R-:W-:Y:S01]  /*1ba0*/  @P5 FMUL.FTZ R145, R132, R133 ;  /* 0x0000008584915220 */ /* 0x000fe20000410000 */
[----:B------:R-:W-:Y:S02]  /*1bb0*/  @P5 PRMT R132, R47, 0x7632, R132 ;  /* 0x000076322f845816 */ /* 0x000fe40000000084 */
[----:B------:R-:W-:Y:S02]  /*1bc0*/  @P5 SHF.L.U32 R133, R39, 0x10, RZ ;  /* 0x0000001027855819 */ /* 0x000fe400000006ff */
[----:B------:R-:W-:Y:S02]  /*1bd0*/  @P5 SHF.L.U32 R132, R132, 0x10, RZ ;  /* 0x0000001084845819 */ /* 0x000fe400000006ff */
[----:B------:R-:W-:-:S03]  /*1be0*/  F2FP.BF16.F32.PACK_AB R241, RZ, R145 ;  /* 0x00000091fff1723e */ /* 0x000fc600000010ff */
[----:B--2---:R-:W-:Y:S01]  /*1bf0*/  @P5 FMUL.FTZ R132, R132, R239 ;  /* 0x000000ef84845220 */ /* 0x004fe20000410000 */
[----:B------:R-:W-:-:S03]  /*1c00*/  F2FP.BF16.F32.PACK_AB R239, RZ, R143 ;  /* 0x0000008fffef723e */ /* 0x000fc600000010ff */
[----:B------:R-:W-:Y:S01]  /*1c10*/  @P5 FMUL.FTZ R146, R132, R133 ;  /* 0x0000008584925220 */ /* 0x000fe20000410000 */
[----:B------:R-:W-:Y:S02]  /*1c20*/  F2FP.BF16.F32.PACK_AB R132, RZ, R139 ;  /* 0x0000008bff84723e */ /* 0x000fe400000010ff */
[----:B------:R-:W-:Y:S02]  /*1c30*/  F2FP.BF16.F32.PACK_AB R133, RZ, R140 ;  /* 0x0000008cff85723e */ /* 0x000fe400000010ff */
[----:B------:R-:W-:Y:S02]  /*1c40*/  F2FP.BF16.F32.PACK_AB R242, RZ, R146 ;  /* 0x00000092fff2723e */ /* 0x000fe400000010ff */
[----:B------:R-:W-:Y:S02]  /*1c50*/  PRMT R132, R132, 0x5410, R133 ;  /* 0x0000541084847816 */ /* 0x000fe40000000085 */
[----:B------:R-:W-:Y:S02]  /*1c60*/  PRMT R133, R134, 0x5410, R135 ;  /* 0x0000541086857816 */ /* 0x000fe40000000087 */
[----:B------:R-:W-:-:S02]  /*1c70*/  PRMT R134, R239, 0x5410, R240 ;  /* 0x00005410ef867816 */ /* 0x000fc400000000f0 */
[----:B------:R-:W-:-:S07]  /*1c80*/  PRMT R135, R241, 0x5410, R242 ;  /* 0x00005410f1877816 */ /* 0x000fce00000000f2 */
.L_x_247:
[----:B------:R-:W0:Y:S01]  /*1c90*/  LDC.64 R240, c[0x0][0x3a8] ;  /* 0x0000ea00fff07b82 */ /* 0x000e220000000a00 */
[----:B------:R-:W-:Y:S01]  /*1ca0*/  IADD3 R238, PT, PT, R238, 0x80, RZ ;  /* 0x00000080eeee7810 */ /* 0x000fe20007ffe0ff */
[----:B0-----:R-:W-:-:S04]  /*1cb0*/  IMAD.WIDE.U32 R240, R236, 0x10, R240 ;  /* 0x00000010ecf07825 */ /* 0x001fc800078e00f0 */
[----:B------:R-:W-:Y:S01]  /*1cc0*/  VIADD R236, R236, 0x80 ;  /* 0x00000080ecec7836 */ /* 0x000fe20000000000 */
[----:B------:R0:W-:Y:S06]  /*1cd0*/  STG.E.128 desc[UR6][R240.64], R132 ;  /* 0x00000084f0007986 */ /* 0x0001ec000c101d06 */
.L_x_244:
[----:B------:R-:W-:Y:S05]  /*1ce0*/  BSYNC.RECONVERGENT B0 ;  /* 0x0000000000007941 */ /* 0x000fea0003800200 */
.L_x_243:
[----:B------:R-:W-:Y:S01]  /*1cf0*/  ISETP.GE.U32.AND P1, PT, R231, 0x100, PT ;  /* 0x00000100e700780c */ /* 0x000fe20003f26070 */
[----:B------:R-:W-:Y:S01]  /*1d00*/  BSSY.RECONVERGENT B0, `(.L_x_248) ;  /* 0x0000097000007945 */ /* 0x000fe20003800200 */
[----:B------:R-:W-:-:S11]  /*1d10*/  LOP3.LUT R232, R232, 0xffffffdf, RZ, 0xc0, !PT ;  /* 0xffffffdfe8e87812 */ /* 0x000fd600078ec0ff */
[----:B------:R-:W-:Y:S01]  /*1d20*/  @P1 LOP3.LUT R232, R232, 0x20, RZ, 0xfc, !PT ;  /* 0x00000020e8e81812 */ /* 0x000fe200078efcff */
[----:B------:R-:W-:Y:S06]  /*1d30*/  @!P1 BRA `(.L_x_249) ;  /* 0x00000008004c9947 */ /* 0x000fec0003800000 */
[----:B------:R-:W-:Y:S01]  /*1d40*/  ISETP.NE.U32.AND P1, PT, RZ, UR8, PT ;  /* 0x00000008ff007c0c */ /* 0x000fe2000bf25070 */
[----:B0-----:R-:W0:Y:S03]  /*1d50*/  @P5 LDC.64 R134, c[0x0][0x390] ;  /* 0x0000e400ff865b82 */ /* 0x001e260000000a00 */
[----:B------:R-:W-:-:S13]  /*1d60*/  ISETP.NE.AND.EX P1, PT, RZ, UR9, PT, P1 ;  /* 0x00000009ff007c0c */ /* 0x000fda000bf25310 */
[----:B------:R-:W1:Y:S01]  /*1d70*/  @P1 LDC.64 R132, c[0x0][0x3a0] ;  /* 0x0000e800ff841b82 */ /* 0x000e620000000a00 */
[----:B0-----:R-:W-:-:S05]  /*1d80*/  @P5 IMAD.WIDE.U32 R134, R238, 0x10, R134 ;  /* 0x00000010ee865825 */ /* 0x001fca00078e0086 */
[----:B------:R0:W5:Y:S01]  /*1d90*/  @P5 LDG.E.128 R44, desc[UR6][R134.64] ;  /* 0x00000006862c5981 */ /* 0x000162000c1e1d00 */
[----:B-1----:R-:W-:-:S05]  /*1da0*/  @P1 IMAD.WIDE.U32 R132, R236, 0x10, R132 ;  /* 0x00000010ec841825 */ /* 0x002fca00078e0084 */
[----:B------:R0:W5:Y:S01]  /*1db0*/  @P1 LDG.E.128 R40, desc[UR6][R132.64] ;  /* 0x0000000684281981 */ /* 0x000162000c1e1d00 */
[----:B------:R-:W-:Y:S05]  /*1dc0*/  @!P1 BRA `(.L_x_250) ;  /* 0x0000000400189947 */ /* 0x000fea0003800000 */
[----:B------:R-:W-:Y:S02]  /*1dd0*/  ISETP.GT.AND P1, PT, R237, RZ, PT ;  /* 0x000000ffed00720c */ /* 0x000fe40003f24270 */
[C---:B-----5:R-:W-:Y:S02]  /*1de0*/  SHF.L.U32 R147, R40.reuse, 0x10, RZ ;  /* 0x0000001028937819 */ /* 0x060fe400000006ff */
[----:B0-----:R-:W-:Y:S02]  /*1df0*/  PRMT R133, R40, 0x7632, R133 ;  /* 0x0000763228857816 */ /* 0x001fe40000000085 */
[----:B------:R-:W-:-:S07]  /*1e00*/  SHF.L.U32 R153, R43, 0x10, RZ ;  /* 0x000000102b997819 */ /* 0x000fce00000006ff */
[----:B------:R-:W0:Y:S01]  /*1e10*/  @P1 LDC R148, c[0x0][0x40c] ;  /* 0x00010300ff941b82 */ /* 0x000e220000000800 */
[----:B------:R-:W-:Y:S01]  /*1e20*/  @P1 SHF.L.U32 R135, R44, 0x10, RZ ;  /* 0x000000102c871819 */ /* 0x000fe200000006ff */
[----:B------:R-:W-:Y:S01]  /*1e30*/  @P1 IMAD.U32 R132, R108, 0x10000, RZ ;  /* 0x000100006c841824 */ /* 0x000fe200078e00ff */
[----:B------:R-:W-:-:S04]  /*1e40*/  @P1 PRMT R134, R44, 0x7632, R134 ;  /* 0x000076322c861816 */ /* 0x000fc80000000086 */
[----:B------:R-:W-:Y:S01]  /*1e50*/  @P1 SHF.L.U32 R134, R134, 0x10, RZ ;  /* 0x0000001086861819 */ /* 0x000fe200000006ff */
[----:B------:R-:W1:Y:S08]  /*1e60*/  @P1 LDC R149, c[0x0][0x40c] ;  /* 0x00010300ff951b82 */ /* 0x000e700000000800 */
[----:B------:R-:W2:Y:S08]  /*1e70*/  @P1 LDC R151, c[0x0][0x40c] ;  /* 0x00010300ff971b82 */ /* 0x000eb00000000800 */
[----:B------:R-:W3:Y:S01]  /*1e80*/  @P1 LDC R152, c[0x0][0x40c] ;  /* 0x00010300ff981b82 */ /* 0x000ee20000000800 */
[----:B0-----:R-:W-:Y:S01]  /*1e90*/  @P1 FMUL.FTZ R150, R135, R148 ;  /* 0x0000009487961220 */ /* 0x001fe20000410000 */
[----:B------:R-:W-:-:S03]  /*1ea0*/  SHF.L.U32 R148, R133, 0x10, RZ ;  /* 0x0000001085947819 */ /* 0x000fc600000006ff */
[----:B------:R-:W-:Y:S01]  /*1eb0*/  @P1 FFMA.FTZ R147, R150, R132, R147 ;  /* 0x0000008496931223 */ /* 0x000fe20000010093 */
[----:B------:R-:W-:Y:S02]  /*1ec0*/  @P1 IMAD.U32 R132, R38, 0x10000, RZ ;  /* 0x0001000026841824 */ /* 0x000fe400078e00ff */
[----:B-1----:R-:W-:Y:S01]  /*1ed0*/  @P1 FMUL.FTZ R133, R134, R149 ;  /* 0x0000009586851220 */ /* 0x002fe20000410000 */
[----:B------:R-:W-:Y:S01]  /*1ee0*/  @P1 SHF.L.U32 R134, R45, 0x10, RZ ;  /* 0x000000102d861819 */ /* 0x000fe200000006ff */
[----:B------:R-:W0:Y:S01]  /*1ef0*/  @P1 LDC R135, c[0x0][0x40c] ;  /* 0x00010300ff871b82 */ /* 0x000e220000000800 */
[----:B------:R-:W-:Y:S01]  /*1f00*/  SHF.L.U32 R149, R41, 0x10, RZ ;  /* 0x0000001029957819 */ /* 0x000fe200000006ff */
[----:B------:R-:W-:Y:S01]  /*1f10*/  @P1 FFMA.FTZ R148, R133, R132, R148 ;  /* 0x0000008485941223 */ /* 0x000fe20000010094 */
[----:B------:R-:W-:Y:S01]  /*1f20*/  @P1 IMAD.U32 R132, R109, 0x10000, RZ ;  /* 0x000100006d841824 */ /* 0x000fe200078e00ff */
[----:B------:R-:W-:Y:S01]  /*1f30*/  @P1 PRMT R133, R45, 0x7632, R133 ;  /* 0x000076322d851816 */ /* 0x000fe20000000085 */
[----:B--2---:R-:W-:Y:S01]  /*1f40*/  @P1 FMUL.FTZ R134, R134, R151 ;  /* 0x0000009786861220 */ /* 0x004fe20000410000 */
[----:B------:R-:W-:-:S02]  /*1f50*/  SHF.L.U32 R151, R42, 0x10, RZ ;  /* 0x000000102a977819 */ /* 0x000fc400000006ff */
[----:B------:R-:W1:Y:S01]  /*1f60*/  @P1 LDC R154, c[0x0][0x40c] ;  /* 0x00010300ff9a1b82 */ /* 0x000e620000000800 */
[----:B------:R-:W-:Y:S01]  /*1f70*/  @P1 SHF.L.U32 R133, R133, 0x10, RZ ;  /* 0x0000001085851819 */ /* 0x000fe200000006ff */
[----:B------:R-:W-:Y:S01]  /*1f80*/  @P1 FFMA.FTZ R149, R134, R132, R149 ;  /* 0x0000008486951223 */ /* 0x000fe20000010095 */
[----:B------:R-:W-:-:S03]  /*1f90*/  PRMT R132, R41, 0x7632, R132 ;  /* 0x0000763229847816 */ /* 0x000fc60000000084 */
[----:B---3--:R-:W-:Y:S01]  /*1fa0*/  @P1 FMUL.FTZ R133, R133, R152 ;  /* 0x0000009885851220 */ /* 0x008fe20000410000 */
[----:B------:R-:W-:Y:S01]  /*1fb0*/  SHF.L.U32 R150, R132, 0x10, RZ ;  /* 0x0000001084967819 */ /* 0x000fe200000006ff */
[----:B------:R-:W-:Y:S01]  /*1fc0*/  @P1 IMAD.U32 R132, R37, 0x10000, RZ ;  /* 0x0001000025841824 */ /* 0x000fe200078e00ff */
[----:B------:R-:W2:Y:S03]  /*1fd0*/  @P1 LDC R240, c[0x0][0x40c] ;  /* 0x00010300fff01b82 */ /* 0x000ea60000000800 */
[----:B------:R-:W-:Y:S01]  /*1fe0*/  @P1 FFMA.FTZ R150, R133, R132, R150 ;  /* 0x0000008485961223 */ /* 0x000fe20000010096 */
[C---:B------:R-:W-:Y:S02]  /*1ff0*/  @P1 SHF.L.U32 R132, R46.reuse, 0x10, RZ ;  /* 0x000000102e841819 */ /* 0x040fe400000006ff */
[----:B------:R-:W-:Y:S02]  /*2000*/  @P1 PRMT R133, R46, 0x7632, R133 ;  /* 0x000076322e851816 */ /* 0x000fe40000000085 */
[----:B------:R-:W-:Y:S01]  /*2010*/  F2FP.BF16.F32.PACK_AB R239, RZ, R150 ;  /* 0x00000096ffef723e */ /* 0x000fe200000010ff */
[----:B0-----:R-:W-:Y:S01]  /*2020*/  @P1 FMUL.FTZ R134, R132, R135 ;  /* 0x0000008784861220 */ /* 0x001fe20000410000 */
[----:B------:R-:W-:Y:S01]  /*2030*/  @P1 IMAD.U32 R132, R110, 0x10000, RZ ;  /* 0x000100006e841824 */ /* 0x000fe200078e00ff */
[----:B------:R-:W0:Y:S01]  /*2040*/  @P1 LDC R135, c[0x0][0x40c] ;  /* 0x00010300ff871b82 */ /* 0x000e220000000800 */
[----:B------:R-:W-:-:S02]  /*2050*/  @P1 SHF.L.U32 R133, R133, 0x10, RZ ;  /* 0x0000001085851819 */ /* 0x000fc400000006ff */
[----:B------:R-:W-:Y:S01]  /*2060*/  @P1 FFMA.FTZ R151, R134, R132, R151 ;  /* 0x0000008486971223 */ /* 0x000fe20000010097 */
[----:B------:R-:W-:Y:S02]  /*2070*/  PRMT R132, R42, 0x7632, R132 ;  /* 0x000076322a847816 */ /* 0x000fe40000000084 */
[----:B-1----:R-:W-:Y:S02]  /*2080*/  @P1 FMUL.FTZ R133, R133, R154 ;  /* 0x0000009a85851220 */ /* 0x002fe40000410000 */
[----:B------:R-:W-:Y:S01]  /*2090*/  SHF.L.U32 R152, R132, 0x10, RZ ;  /* 0x0000001084987819 */ /* 0x000fe200000006ff */
[----:B------:R-:W-:-:S04]  /*20a0*/  @P1 IMAD.U32 R132, R36, 0x10000, RZ ;  /* 0x0001000024841824 */ /* 0x000fc800078e00ff */
[----:B------:R-:W-:Y:S01]  /*20b0*/  @P1 FFMA.FTZ R152, R133, R132, R152 ;  /* 0x0000008485981223 */ /* 0x000fe20000010098 */
[----:B------:R-:W-:-:S04]  /*20c0*/  @P1 SHF.L.U32 R132, R47, 0x10, RZ ;  /* 0x000000102f841819 */ /* 0x000fc800000006ff */
[----:B------:R-:W-:Y:S01]  /*20d0*/  F2FP.BF16.F32.PACK_AB R241, RZ, R152 ;  /* 0x00000098fff1723e */ /* 0x000fe200000010ff */
[----:B0-----:R-:W-:Y:S01]  /*20e0*/  @P1 FMUL.FTZ R134, R132, R135 ;  /* 0x0000008784861220 */ /* 0x001fe20000410000 */
[----:B------:R-:W-:-:S04]  /*20f0*/  @P1 IMAD.U32 R132, R111, 0x10000, RZ ;  /* 0x000100006f841824 */ /* 0x000fc800078e00ff */
[----:B------:R-:W-:Y:S01]  /*2100*/  @P1 FFMA.FTZ R153, R134, R132, R153 ;  /* 0x0000008486991223 */ /* 0x000fe20000010099 */
[----:B------:R-:W-:Y:S02]  /*2110*/  @P1 PRMT R132, R47, 0x7632, R132 ;  /* 0x000076322f841816 */ /* 0x000fe40000000084 */
[----:B------:R-:W-:Y:S02]  /*2120*/  F2FP.BF16.F32.PACK_AB R134, RZ, R149 ;  /* 0x00000095ff86723e */ /* 0x000fe400000010ff */
[----:B------:R-:W-:Y:S02]  /*2130*/  @P1 SHF.L.U32 R133, R132, 0x10, RZ ;  /* 0x0000001084851819 */ /* 0x000fe400000006ff */
[----:B------:R-:W-:Y:S02]  /*2140*/  PRMT R132, R43, 0x7632, R132 ;  /* 0x000076322b847816 */ /* 0x000fe40000000084 */
[----:B------:R-:W-:Y:S01]  /*2150*/  F2FP.BF16.F32.PACK_AB R242, RZ, R153 ;  /* 0x00000099fff2723e */ /* 0x000fe200000010ff */
[----:B--2---:R-:W-:Y:S01]  /*2160*/  @P1 FMUL.FTZ R133, R133, R240 ;  /* 0x000000f085851220 */ /* 0x004fe20000410000 */
[----:B------:R-:W-:Y:S01]  /*2170*/  SHF.L.U32 R154, R132, 0x10, RZ ;  /* 0x00000010849a7819 */ /* 0x000fe200000006ff */
[----:B------:R-:W-:Y:S01]  /*2180*/  @P1 IMAD.U32 R132, R35, 0x10000, RZ ;  /* 0x0001000023841824 */ /* 0x000fe200078e00ff */
        /* <DEDUP_REMOVED lines=10> */
.L_x_250:
[----:B0-----:R-:W0:Y:S01]  /*2230*/  @P5 LDC R135, c[0x0][0x40c] ;  /* 0x00010300ff875b82 */ /* 0x001e220000000800 */
        /* <DEDUP_REMOVED lines=62> */
.L_x_251:
[----:B------:R-:W0:Y:S01]  /*2620*/  LDC.64 R240, c[0x0][0x3a8] ;  /* 0x0000ea00fff07b82 */ /* 0x000e220000000a00 */
[----:B------:R-:W-:Y:S01]  /*2630*/  IADD3 R238, PT, PT, R238, 0x80, RZ ;  /* 0x00000080eeee7810 */ /* 0x000fe20007ffe0ff */
[----:B0-----:R-:W-:-:S04]  /*2640*/  IMAD.WIDE.U32 R240, R236, 0x10, R240 ;  /* 0x00000010ecf07825 */ /* 0x001fc800078e00f0 */
[----:B------:R-:W-:Y:S01]  /*2650*/  VIADD R236, R236, 0x80 ;  /* 0x00000080ecec7836 */ /* 0x000fe20000000000 */
[----:B------:R1:W-:Y:S06]  /*2660*/  STG.E.128 desc[UR6][R240.64], R132 ;  /* 0x00000084f0007986 */ /* 0x0003ec000c101d06 */
.L_x_249:
[----:B------:R-:W-:Y:S05]  /*2670*/  BSYNC.RECONVERGENT B0 ;  /* 0x0000000000007941 */ /* 0x000fea0003800200 */
.L_x_248:
[----:B------:R-:W-:Y:S01]  /*2680*/  ISETP.GE.U32.AND P1, PT, R231, 0x180, PT ;  /* 0x00000180e700780c */ /* 0x000fe20003f26070 */
[----:B------:R-:W-:Y:S01]  /*2690*/  BSSY.RECONVERGENT B0, `(.L_x_252) ;  /* 0x0000097000007945 */ /* 0x000fe20003800200 */
[----:B------:R-:W-:-:S11]  /*26a0*/  LOP3.LUT R232, R232, 0xffffffef, RZ, 0xc0, !PT ;  /* 0xffffffefe8e87812 */ /* 0x000fd600078ec0ff */
[----:B------:R-:W-:Y:S01]  /*26b0*/  @P1 LOP3.LUT R232, R232, 0x10, RZ, 0xfc, !PT ;  /* 0x00000010e8e81812 */ /* 0x000fe200078efcff */
[----:B------:R-:W-:Y:S06]  /*26c0*/  @!P1 BRA `(.L_x_253) ;  /* 0x00000008004c9947 */ /* 0x000fec0003800000 */
[----:B------:R-:W-:Y:S01]  /*26d0*/  ISETP.NE.U32.AND P1, PT, RZ, UR8, PT ;  /* 0x00000008ff007c0c */ /* 0x000fe2000bf25070 */
[----:B01----:R-:W0:Y:S03]  /*26e0*/  @P5 LDC.64 R134, c[0x0][0x390] ;  /* 0x0000e400ff865b82 */ /* 0x003e260000000a00 */
        /* <DEDUP_REMOVED lines=77> */
.L_x_254:
        /* <DEDUP_REMOVED lines=63> */
.L_x_255:
[----:B------:R-:W0:Y:S01]  /*2fb0*/  LDC.64 R240, c[0x0][0x3a8] ;  /* 0x0000ea00fff07b82 */ /* 0x000e220000000a00 */
[----:B------:R-:W-:Y:S01]  /*2fc0*/  IADD3 R238, PT, PT, R238, 0x80, RZ ;  /* 0x00000080eeee7810 */ /* 0x000fe20007ffe0ff */
[----:B0-----:R-:W-:-:S04]  /*2fd0*/  IMAD.WIDE.U32 R240, R236, 0x10, R240 ;  /* 0x00000010ecf07825 */ /* 0x001fc800078e00f0 */
[----:B------:R-:W-:Y:S01]  /*2fe0*/  VIADD R236, R236, 0x80 ;  /* 0x00000080ecec7836 */ /* 0x000fe20000000000 */
[----:B------:R2:W-:Y:S06]  /*2ff0*/  STG.E.128 desc[UR6][R240.64], R132 ;  /* 0x00000084f0007986 */ /* 0x0005ec000c101d06 */
.L_x_253:
[----:B------:R-:W-:Y:S05]  /*3000*/  BSYNC.RECONVERGENT B0 ;  /* 0x0000000000007941 */ /* 0x000fea0003800200 */
.L_x_252:
[----:B------:R-:W-:Y:S01]  /*3010*/  ISETP.GE.U32.AND P1, PT, R231, 0x200, PT ;  /* 0x00000200e700780c */ /* 0x000fe20003f26070 */
[----:B------:R-:W-:-:S12]  /*3020*/  BSSY.RECONVERGENT B0, `(.L_x_256) ;  /* 0x0000095000007945 */ /* 0x000fd80003800200 */
[----:B------:R-:W-:Y:S05]  /*3030*/  @!P1 BRA `(.L_x_257) ;  /* 0x00000008004c9947 */ /* 0x000fea0003800000 */
[----:B------:R-:W-:Y:S01]  /*3040*/  ISETP.NE.U32.AND P2, PT, RZ, UR8, PT ;  /* 0x00000008ff007c0c */ /* 0x000fe2000bf45070 */
[----:B012---:R-:W0:Y:S03]  /*3050*/  @P5 LDC.64 R134, c[0x0][0x390] ;  /* 0x0000e400ff865b82 */ /* 0x007e260000000a00 */
        /* <DEDUP_REMOVED lines=77> */
.L_x_258:
        /* <DEDUP_REMOVED lines=63> */
.L_x_259:
[----:B------:R-:W0:Y:S01]  /*3920*/  LDC.64 R240, c[0x0][0x3a8] ;  /* 0x0000ea00fff07b82 */ /* 0x000e220000000a00 */
[----:B------:R-:W-:Y:S01]  /*3930*/  IADD3 R238, PT, PT, R238, 0x80, RZ ;  /* 0x00000080eeee7810 */ /* 0x000fe20007ffe0ff */
[----:B0-----:R-:W-:-:S04]  /*3940*/  IMAD.WIDE.U32 R240, R236, 0x10, R240 ;  /* 0x00000010ecf07825 */ /* 0x001fc800078e00f0 */
[----:B------:R-:W-:Y:S01]  /*3950*/  VIADD R236, R236, 0x80 ;  /* 0x00000080ecec7836 */ /* 0x000fe20000000000 */
[----:B------:R3:W-:Y:S06]  /*3960*/  STG.E.128 desc[UR6][R240.64], R132 ;  /* 0x00000084f0007986 */ /* 0x0007ec000c101d06 */
.L_x_257:
[----:B------:R-:W-:Y:S05]  /*3970*/  BSYNC.RECONVERGENT B0 ;  /* 0x0000000000007941 */ /* 0x000fea0003800200 */
.L_x_256:
[----:B------:R-:W-:Y:S01]  /*3980*/  ISETP.GE.U32.AND P2, PT, R231, 0x280, PT ;  /* 0x00000280e700780c */ /* 0x000fe20003f46070 */
[----:B------:R-:W-:-:S12]  /*3990*/  BSSY.RECONVERGENT B0, `(.L_x_260) ;  /* 0x0000095000007945 */ /* 0x000fd80003800200 */
[----:B------:R-:W-:Y:S05]  /*39a0*/  @!P2 BRA `(.L_x_261) ;  /* 0x00000008004ca947 */ /* 0x000fea0003800000 */
[----:B------:R-:W-:Y:S01]  /*39b0*/  ISETP.NE.U32.AND P3, PT, RZ, UR8, PT ;  /* 0x00000008ff007c0c */ /* 0x000fe2000bf65070 */
[----:B0123--:R-:W0:Y:S03]  /*39c0*/  @P5 LDC.64 R134, c[0x0][0x390] ;  /* 0x0000e400ff865b82 */ /* 0x00fe260000000a00 */
        /* <DEDUP_REMOVED lines=77> */
.L_x_262:
        /* <DEDUP_REMOVED lines=63> */
.L_x_263:
[----:B------:R-:W0:Y:S01]  /*4290*/  LDC.64 R240, c[0x0][0x3a8] ;  /* 0x0000ea00fff07b82 */ /* 0x000e220000000a00 */
[----:B------:R-:W-:Y:S01]  /*42a0*/  IADD3 R238, PT, PT, R238, 0x80, RZ ;  /* 0x00000080eeee7810 */ /* 0x000fe20007ffe0ff */
[----:B0-----:R-:W-:-:S04]  /*42b0*/  IMAD.WIDE.U32 R240, R236, 0x10, R240 ;  /* 0x00000010ecf07825 */ /* 0x001fc800078e00f0 */
[----:B------:R-:W-:Y:S01]  /*42c0*/  VIADD R236, R236, 0x80 ;  /* 0x00000080ecec7836 */ /* 0x000fe20000000000 */
[----:B------:R4:W-:Y:S06]  /*42d0*/  STG.E.128 desc[UR6][R240.64], R132 ;  /* 0x00000084f0007986 */ /* 0x0009ec000c101d06 */
.L_x_261:
[----:B------:R-:W-:Y:S05]  /*42e0*/  BSYNC.RECONVERGENT B0 ;  /* 0x0000000000007941 */ /* 0x000fea0003800200 */
.L_x_260:
[----:B------:R-:W-:Y:S01]  /*42f0*/  ISETP.GE.U32.AND P3, PT, R231, 0x300, PT ;  /* 0x00000300e700780c */ /* 0x000fe20003f66070 */
[----:B------:R-:W-:-:S12]  /*4300*/  BSSY.RECONVERGENT B0, `(.L_x_264) ;  /* 0x0000095000007945 */ /* 0x000fd80003800200 */
[----:B------:R-:W-:Y:S05]  /*4310*/  @!P3 BRA `(.L_x_265) ;  /* 0x00000008004cb947 */ /* 0x000fea0003800000 */
[----:B------:R-:W-:Y:S01]  /*4320*/  ISETP.NE.U32.AND P4, PT, RZ, UR8, PT ;  /* 0x00000008ff007c0c */ /* 0x000fe2000bf85070 */
[----:B01234-:R-:W0:Y:S03]  /*4330*/  @P5 LDC.64 R134, c[0x0][0x390] ;  /* 0x0000e400ff865b82 */ /* 0x01fe260000000a00 */
        /* <DEDUP_REMOVED lines=77> */
.L_x_266:
        /* <DEDUP_REMOVED lines=63> */
.L_x_267:
[----:B------:R-:W0:Y:S01]  /*4c00*/  LDC.64 R240, c[0x0][0x3a8] ;  /* 0x0000ea00fff07b82 */ /* 0x000e220000000a00 */
[----:B------:R-:W-:Y:S01]  /*4c10*/  IADD3 R238, PT, PT, R238, 0x80, RZ ;  /* 0x00000080eeee7810 */ /* 0x000fe20007ffe0ff */
[----:B0-----:R-:W-:-:S04]  /*4c20*/  IMAD.WIDE.U32 R240, R236, 0x10, R240 ;  /* 0x00000010ecf07825 */ /* 0x001fc800078e00f0 */
[----:B------:R-:W-:Y:S01]  /*4c30*/  VIADD R236, R236, 0x80 ;  /* 0x00000080ecec7836 */ /* 0x000fe20000000000 */
[----:B------:R0:W-:Y:S06]  /*4c40*/  STG.E.128 desc[UR6][R240.64], R132 ;  /* 0x00000084f0007986 */ /* 0x0001ec000c101d06 */
.L_x_265:
[----:B------:R-:W-:Y:S05]  /*4c50*/  BSYNC.RECONVERGENT B0 ;  /* 0x0000000000007941 */ /* 0x000fea0003800200 */
.L_x_264:
        /* <DEDUP_REMOVED lines=13> */
[----:B-----5:R-:W-:Y:S02]  /*4d30*/  SHF.L.U32 R187, R40, 0x10, RZ ;  /* 0x0000001028bb7819 */ /* 0x020fe400000006ff */
[----:B------:R-:W-:-:S09]  /*4d40*/  SHF.L.U32 R189, R41, 0x10, RZ ;  /* 0x0000001029bd7819 */ /* 0x000fd200000006ff */
[----:B0-----:R-:W0:Y:S01]  /*4d50*/  @P5 LDC R133, c[0x0][0x40c] ;  /* 0x00010300ff855b82 */ /* 0x001e220000000800 */
[C---:B------:R-:W-:Y:S02]  /*4d60*/  @P5 SHF.L.U32 R132, R44.reuse, 0x10, RZ ;  /* 0x000000102c845819 */ /* 0x040fe400000006ff */
[----:B------:R-:W-:-:S04]  /*4d70*/  @P5 PRMT R134, R44, 0x7632, R134 ;  /* 0x000076322c865816 */ /* 0x000fc80000000086 */
[----:B------:R-:W-:Y:S01]  /*4d80*/  @P5 SHF.L.U32 R134, R134, 0x10, RZ ;  /* 0x0000001086865819 */ /* 0x000fe200000006ff */
[----:B------:R-:W1:Y:S08]  /*4d90*/  @P5 LDC R135, c[0x0][0x40c] ;  /* 0x00010300ff875b82 */ /* 0x000e700000000800 */
[----:B------:R-:W2:Y:S08]  /*4da0*/  @P5 LDC R192, c[0x0][0x40c] ;  /* 0x00010300ffc05b82 */ /* 0x000eb00000000800 */
[----:B------:R-:W3:Y:S01]  /*4db0*/  @P5 LDC R191, c[0x0][0x40c] ;  /* 0x00010300ffbf5b82 */ /* 0x000ee20000000800 */
[----:B0-----:R-:W-:Y:S01]  /*4dc0*/  @P5 FMUL.FTZ R190, R132, R133 ;  /* 0x0000008584be5220 */ /* 0x001fe20000410000 */
[----:B------:R-:W-:Y:S01]  /*4dd0*/  PRMT R133, R40, 0x7632, R133 ;  /* 0x0000763228857816 */ /* 0x000fe20000000085 */
[----:B------:R-:W-:-:S03]  /*4de0*/  @P5 IMAD.U32 R132, R48, 0x10000, RZ ;  /* 0x0001000030845824 */ /* 0x000fc600078e00ff */
[----:B------:R-:W-:Y:S01]  /*4df0*/  SHF.L.U32 R188, R133, 0x10, RZ ;  /* 0x0000001085bc7819 */ /* 0x000fe200000006ff */
[----:B------:R-:W-:Y:S01]  /*4e00*/  @P5 FFMA.FTZ R187, R190, R132, R187 ;  /* 0x00000084bebb5223 */ /* 0x000fe200000100bb */
[----:B------:R-:W0:Y:S01]  /*4e10*/  @P5 LDC R193, c[0x0][0x40c] ;  /* 0x00010300ffc15b82 */ /* 0x000e220000000800 */
[----:B------:R-:W-:Y:S02]  /*4e20*/  @P5 IMAD.U32 R132, R17, 0x10000, RZ ;  /* 0x0001000011845824 */ /* 0x000fe400078e00ff */
[----:B-1----:R-:W-:Y:S01]  /*4e30*/  @P5 FMUL.FTZ R133, R134, R135 ;  /* 0x0000008786855220 */ /* 0x002fe20000410000 */
[C---:B------:R-:W-:Y:S02]  /*4e40*/  @P5 SHF.L.U32 R135, R45.reuse, 0x10, RZ ;  /* 0x000000102d875819 */ /* 0x040fe400000006ff */
[----:B------:R-:W-:Y:S01]  /*4e50*/  @P5 PRMT R134, R45, 0x7632, R134 ;  /* 0x000076322d865816 */ /* 0x000fe20000000086 */
[----:B------:R-:W-:Y:S01]  /*4e60*/  @P5 FFMA.FTZ R188, R133, R132, R188 ;  /* 0x0000008485bc5223 */ /* 0x000fe200000100bc */
[----:B------:R-:W-:Y:S01]  /*4e70*/  PRMT R133, R41, 0x7632, R133 ;  /* 0x0000763229857816 */ /* 0x000fe20000000085 */
[----:B------:R-:W1:Y:S01]  /*4e80*/  @P5 LDC R194, c[0x0][0x40c] ;  /* 0x00010300ffc25b82 */ /* 0x000e620000000800 */
[----:B------:R-:W-:Y:S01]  /*4e90*/  @P5 SHF.L.U32 R134, R134, 0x10, RZ ;  /* 0x0000001086865819 */ /* 0x000fe200000006ff */
[----:B------:R-:W-:-:S02]  /*4ea0*/  @P5 IMAD.U32 R132, R49, 0x10000, RZ ;  /* 0x0001000031845824 */ /* 0x000fc400078e00ff */
[----:B--2---:R-:W-:Y:S01]  /*4eb0*/  @P5 FMUL.FTZ R192, R135, R192 ;  /* 0x000000c087c05220 */ /* 0x004fe20000410000 */
[----:B------:R-:W-:-:S03]  /*4ec0*/  SHF.L.U32 R190, R133, 0x10, RZ ;  /* 0x0000001085be7819 */ /* 0x000fc600000006ff */
[----:B------:R-:W-:Y:S01]  /*4ed0*/  @P5 FFMA.FTZ R189, R192, R132, R189 ;  /* 0x00000084c0bd5223 */ /* 0x000fe200000100bd */
[----:B---3--:R-:W-:Y:S01]  /*4ee0*/  @P5 FMUL.FTZ R133, R134, R191 ;  /* 0x000000bf86855220 */ /* 0x008fe20000410000 */
[----:B------:R-:W-:Y:S01]  /*4ef0*/  @P5 IMAD.U32 R132, R16, 0x10000, RZ ;  /* 0x0001000010845824 */ /* 0x000fe200078e00ff */
[----:B------:R-:W-:Y:S01]  /*4f00*/  @P5 SHF.L.U32 R134, R46, 0x10, RZ ;  /* 0x000000102e865819 */ /* 0x000fe200000006ff */
[----:B------:R-:W2:Y:S01]  /*4f10*/  @P5 LDC R135, c[0x0][0x40c] ;  /* 0x00010300ff875b82 */ /* 0x000ea20000000800 */
[----:B------:R-:W-:Y:S01]  /*4f20*/  SHF.L.U32 R191, R42, 0x10, RZ ;  /* 0x000000102abf7819 */ /* 0x000fe200000006ff */
[----:B------:R-:W-:Y:S01]  /*4f30*/  @P5 FFMA.FTZ R190, R133, R132, R190 ;  /* 0x0000008485be5223 */ /* 0x000fe200000100be */
[----:B------:R-:W-:Y:S01]  /*4f40*/  @P5 IMAD.U32 R132, R50, 0x10000, RZ ;  /* 0x0001000032845824 */ /* 0x000fe200078e00ff */
[----:B------:R-:W-:Y:S01]  /*4f50*/  @P5 PRMT R133, R46, 0x7632, R133 ;  /* 0x000076322e855816 */ /* 0x000fe20000000085 */
[----:B0-----:R-:W-:Y:S01]  /*4f60*/  @P5 FMUL.FTZ R134, R134, R193 ;  /* 0x000000c186865220 */ /* 0x001fe20000410000 */
[----:B------:R-:W-:-:S02]  /*4f70*/  SHF.L.U32 R193, R43, 0x10, RZ ;  /* 0x000000102bc17819 */ /* 0x000fc400000006ff */
[----:B------:R-:W-:Y:S01]  /*4f80*/  @P5 SHF.L.U32 R133, R133, 0x10, RZ ;  /* 0x0000001085855819 */ /* 0x000fe200000006ff */
[----:B------:R-:W-:Y:S01]  /*4f90*/  @P5 FFMA.FTZ R191, R134, R132, R191 ;  /* 0x0000008486bf5223 */ /* 0x000fe200000100bf */
[----:B------:R-:W-:Y:S01]  /*4fa0*/  PRMT R132, R42, 0x7632, R132 ;  /* 0x000076322a847816 */ /* 0x000fe20000000084 */
[----:B------:R-:W0:Y:S01]  /*4fb0*/  @P5 LDC R238, c[0x0][0x40c] ;  /* 0x00010300ffee5b82 */ /* 0x000e220000000800 */
[----:B------:R-:W-:Y:S01]  /*4fc0*/  F2FP.BF16.F32.PACK_AB R237, RZ, R190 ;  /* 0x000000beffed723e */ /* 0x000fe200000010ff */
[----:B-1----:R-:W-:Y:S01]  /*4fd0*/  @P5 FMUL.FTZ R133, R133, R194 ;  /* 0x000000c285855220 */ /* 0x002fe20000410000 */
[----:B------:R-:W-:Y:S01]  /*4fe0*/  SHF.L.U32 R192, R132, 0x10, RZ ;  /* 0x0000001084c07819 */ /* 0x000fe200000006ff */
[----:B------:R-:W-:-:S04]  /*4ff0*/  @P5 IMAD.U32 R132, R15, 0x10000, RZ ;  /* 0x000100000f845824 */ /* 0x000fc800078e00ff */
[----:B------:R-:W-:Y:S01]  /*5000*/  @P5 FFMA.FTZ R192, R133, R132, R192 ;  /* 0x0000008485c05223 */ /* 0x000fe200000100c0 */
[C---:B------:R-:W-:Y:S02]  /*5010*/  @P5 SHF.L.U32 R132, R47.reuse, 0x10, RZ ;  /* 0x000000102f845819 */ /* 0x040fe400000006ff */
[----:B------:R-:W-:Y:S02]  /*5020*/  @P5 PRMT R133, R47, 0x7632, R133 ;  /* 0x000076322f855816 */ /* 0x000fe40000000085 */
[----:B------:R-:W-:Y:S01]  /*5030*/  F2FP.BF16.F32.PACK_AB R239, RZ, R192 ;  /* 0x000000c0ffef723e */ /* 0x000fe200000010ff */
[----:B--2---:R-:W-:Y:S01]  /*5040*/  @P5 FMUL.FTZ R134, R132, R135 ;  /* 0x0000008784865220 */ /* 0x004fe20000410000 */
[----:B------:R-:W-:Y:S01]  /*5050*/  @P5 IMAD.U32 R132, R51, 0x10000, RZ ;  /* 0x0001000033845824 */ /* 0x000fe200078e00ff */
[----:B------:R-:W-:-:S03]  /*5060*/  @P5 SHF.L.U32 R133, R133, 0x10, RZ ;  /* 0x0000001085855819 */ /* 0x000fc600000006ff */
[----:B------:R-:W-:Y:S01]  /*5070*/  @P5 FFMA.FTZ R193, R134, R132, R193 ;  /* 0x0000008486c15223 */ /* 0x000fe200000100c1 */
[----:B------:R-:W-:Y:S02]  /*5080*/  PRMT R132, R43, 0x7632, R132 ;  /* 0x000076322b847816 */ /* 0x000fe40000000084 */
[----:B------:R-:W-:Y:S02]  /*5090*/  F2FP.BF16.F32.PACK_AB R134, RZ, R189 ;  /* 0x000000bdff86723e */ /* 0x000fe400000010ff */
[----:B------:R-:W-:Y:S01]  /*50a0*/  SHF.L.U32 R194, R132, 0x10, RZ ;  /* 0x0000001084c27819 */ /* 0x000fe200000006ff */
[----:B0-----:R-:W-:Y:S01]  /*50b0*/  @P5 FMUL.FTZ R133, R133, R238 ;  /* 0x000000ee85855220 */ /* 0x001fe20000410000 */
[----:B------:R-:W-:Y:S01]  /*50c0*/  @P5 IMAD.U32 R132, R14, 0x10000, RZ ;  /* 0x000100000e845824 */ /* 0x000fe200078e00ff */
[----:B------:R-:W-:Y:S02]  /*50d0*/  F2FP.BF16.F32.PACK_AB R238, RZ, R191 ;  /* 0x000000bfffee723e */ /* 0x000fe400000010ff */
[----:B------:R-:W-:Y:S01]  /*50e0*/  F2FP.BF16.F32.PACK_AB R240, RZ, R193 ;  /* 0x000000c1fff0723e */ /* 0x000fe200000010ff */
[----:B------:R-:W-:Y:S01]  /*50f0*/  @P5 FFMA.FTZ R194, R133, R132, R194 ;  /* 0x0000008485c25223 */ /* 0x000fe200000100c2 */
[----:B------:R-:W-:-:S02]  /*5100*/  F2FP.BF16.F32.PACK_AB R132, RZ, R187 ;  /* 0x000000bbff84723e */ /* 0x000fc400000010ff */
[----:B------:R-:W-:Y:S02]  /*5110*/  F2FP.BF16.F32.PACK_AB R133, RZ, R188 ;  /* 0x000000bcff85723e */ /* 0x000fe400000010ff */
[----:B------:R-:W-:Y:S02]  /*5120*/  F2FP.BF16.F32.PACK_AB R135, RZ, R194 ;  /* 0x000000c2ff87723e */ /* 0x000fe400000010ff */
[----:B------:R-:W-:Y:S02]  /*5130*/  PRMT R132, R132, 0x5410, R133 ;  /* 0x0000541084847816 */ /* 0x000fe40000000085 */
[----:B------:R-:W-:Y:S02]  /*5140*/  PRMT R133, R134, 0x5410, R237 ;  /* 0x0000541086857816 */ /* 0x000fe400000000ed */
[----:B------:R-:W-:Y:S02]  /*5150*/  PRMT R134, R238, 0x5410, R239 ;  /* 0x00005410ee867816 */ /* 0x000fe400000000ef */
[----:B------:R-:W-:Y:S01]  /*5160*/  PRMT R135, R240, 0x5410, R135 ;  /* 0x00005410f0877816 */ /* 0x000fe20000000087 */
[----:B------:R-:W-:Y:S06]  /*5170*/  BRA `(.L_x_271) ;  /* 0x0000000400007947 */ /* 0x000fec0003800000 */
.L_x_270:
[----:B0-----:R-:W0:Y:S01]  /*5180*/  @P5 LDC R134, c[0x0][0x40c] ;  /* 0x00010300ff865b82 */ /* 0x001e220000000800 */
[C---:B-----5:R-:W-:Y:S01]  /*5190*/  @P5 PRMT R132, R44.reuse, 0x7632, R132 ;  /* 0x000076322c845816 */ /* 0x060fe20000000084 */
[----:B------:R-:W-:Y:S01]  /*51a0*/  IMAD.MOV.U32 R187, RZ, RZ, RZ ;  /* 0x000000ffffbb7224 */ /* 0x000fe200078e00ff */
[----:B------:R-:W-:Y:S02]  /*51b0*/  @P5 SHF.L.U32 R133, R44, 0x10, RZ ;  /* 0x000000102c855819 */ /* 0x000fe400000006ff */
[----:B------:R-:W-:Y:S02]  /*51c0*/  @P5 SHF.L.U32 R132, R132, 0x10, RZ ;  /* 0x0000001084845819 */ /* 0x000fe400000006ff */
[----:B------:R-:W-:Y:S01]  /*51d0*/  @P5 SHF.L.U32 R189, R45, 0x10, RZ ;  /* 0x000000102dbd5819 */ /* 0x000fe200000006ff */
[----:B------:R-:W1:Y:S01]  /*51e0*/  @P5 LDC R135, c[0x0][0x40c] ;  /* 0x00010300ff875b82 */ /* 0x000e620000000800 */
[----:B------:R-:W-:-:S07]  /*51f0*/  MOV R188, RZ ;  /* 0x000000ff00bc7202 */ /* 0x000fce0000000f00 */
[----:B------:R-:W2:Y:S08]  /*5200*/  @P5 LDC R190, c[0x0][0x40c] ;  /* 0x00010300ffbe5b82 */ /* 0x000eb00000000800 */
[----:B------:R-:W3:Y:S01]  /*5210*/  @P5 LDC R192, c[0x0][0x40c] ;  /* 0x00010300ffc05b82 */ /* 0x000ee20000000800 */
[----:B0-----:R-:W-:Y:S01]  /*5220*/  @P5 FMUL.FTZ R133, R133, R134 ;  /* 0x0000008685855220 */ /* 0x001fe20000410000 */
[----:B------:R-:W-:-:S05]  /*5230*/  @P5 SHF.L.U32 R134, R48, 0x10, RZ ;  /* 0x0000001030865819 */ /* 0x000fca00000006ff */
[----:B------:R-:W-:Y:S01]  /*5240*/  @P5 FMUL.FTZ R187, R133, R134 ;  /* 0x0000008685bb5220 */ /* 0x000fe20000410000 */
[----:B------:R-:W0:Y:S01]  /*5250*/  @P5 LDC R191, c[0x0][0x40c] ;  /* 0x00010300ffbf5b82 */ /* 0x000e220000000800 */
[----:B-1----:R-:W-:Y:S01]  /*5260*/  @P5 FMUL.FTZ R132, R132, R135 ;  /* 0x0000008784845220 */ /* 0x002fe20000410000 */
[----:B------:R-:W-:Y:S01]  /*5270*/  @P5 IMAD.U32 R135, R17, 0x10000, RZ ;  /* 0x0001000011875824 */ /* 0x000fe200078e00ff */
[----:B------:R-:W-:Y:S01]  /*5280*/  @P5 PRMT R133, R45, 0x7632, R133 ;  /* 0x000076322d855816 */ /* 0x000fe20000000085 */
[----:B------:R-:W-:Y:S02]  /*5290*/  @P5 IMAD.U32 R134, R16, 0x10000, RZ ;  /* 0x0001000010865824 */ /* 0x000fe400078e00ff */
[----:B------:R-:W-:Y:S01]  /*52a0*/  @P5 FMUL.FTZ R188, R135, R132 ;  /* 0x0000008487bc5220 */ /* 0x000fe20000410000 */
[----:B------:R-:W-:Y:S01]  /*52b0*/  @P5 SHF.L.U32 R135, R49, 0x10, RZ ;  /* 0x0000001031875819 */ /* 0x000fe200000006ff */
[----:B------:R-:W1:Y:S01]  /*52c0*/  @P5 LDC R193, c[0x0][0x40c] ;  /* 0x00010300ffc15b82 */ /* 0x000e620000000800 */
[----:B--2---:R-:W-:Y:S01]  /*52d0*/  @P5 FMUL.FTZ R132, R189, R190 ;  /* 0x000000bebd845220 */ /* 0x004fe20000410000 */
[----:B------:R-:W-:Y:S01]  /*52e0*/  @P5 SHF.L.U32 R133, R133, 0x10, RZ ;  /* 0x0000001085855819 */ /* 0x000fe200000006ff */
[----:B------:R-:W-:-:S02]  /*52f0*/  IMAD.MOV.U32 R189, RZ, RZ, RZ ;  /* 0x000000ffffbd7224 */ /* 0x000fc400078e00ff */
[----:B------:R-:W-:Y:S02]  /*5300*/  HFMA2 R190, -RZ, RZ, 0, 0 ;  /* 0x00000000ffbe7431 */ /* 0x000fe400000001ff */
[----:B------:R-:W-:Y:S01]  /*5310*/  @P5 FMUL.FTZ R189, R132, R135 ;  /* 0x0000008784bd5220 */ /* 0x000fe20000410000 */
[----:B------:R-:W-:Y:S01]  /*5320*/  @P5 SHF.L.U32 R132, R46, 0x10, RZ ;  /* 0x000000102e845819 */ /* 0x000fe200000006ff */
[----:B------:R-:W-:Y:S02]  /*5330*/  @P5 IMAD.U32 R135, R15, 0x10000, RZ ;  /* 0x000100000f875824 */ /* 0x000fe400078e00ff */
[----:B---3--:R-:W-:Y:S01]  /*5340*/  @P5 FMUL.FTZ R133, R133, R192 ;  /* 0x000000c085855220 */ /* 0x008fe20000410000 */
[----:B------:R-:W2:Y:S01]  /*5350*/  @P5 LDC R237, c[0x0][0x40c] ;  /* 0x00010300ffed5b82 */ /* 0x000ea20000000800 */
[----:B------:R-:W-:Y:S02]  /*5360*/  HFMA2 R192, -RZ, RZ, 0, 0 ;  /* 0x00000000ffc07431 */ /* 0x000fe400000001ff */
[----:B------:R-:W-:Y:S01]  /*5370*/  @P5 FMUL.FTZ R190, R134, R133 ;  /* 0x0000008586be5220 */ /* 0x000fe20000410000 */
[----:B------:R-:W-:-:S02]  /*5380*/  @P5 IMAD.U32 R134, R50, 0x10000, RZ ;  /* 0x0001000032865824 */ /* 0x000fc400078e00ff */
[----:B0-----:R-:W-:Y:S02]  /*5390*/  @P5 FMUL.FTZ R133, R132, R191 ;  /* 0x000000bf84855220 */ /* 0x001fe40000410000 */
[----:B------:R-:W0:Y:S01]  /*53a0*/  @P5 LDC R194, c[0x0][0x40c] ;  /* 0x00010300ffc25b82 */ /* 0x000e220000000800 */
[----:B------:R-:W-:Y:S02]  /*53b0*/  @P5 PRMT R132, R46, 0x7632, R132 ;  /* 0x000076322e845816 */ /* 0x000fe40000000084 */
[----:B------:R-:W-:Y:S01]  /*53c0*/  MOV R191, RZ ;  /* 0x000000ff00bf7202 */ /* 0x000fe20000000f00 */
[----:B------:R-:W-:Y:S01]  /*53d0*/  @P5 FMUL.FTZ R191, R133, R134 ;  /* 0x0000008685bf5220 */ /* 0x000fe20000410000 */
[----:B------:R-:W-:Y:S01]  /*53e0*/  @P5 SHF.L.U32 R132, R132, 0x10, RZ ;  /* 0x0000001084845819 */ /* 0x000fe200000006ff */
[----:B------:R-:W-:Y:S01]  /*53f0*/  @P5 IMAD.U32 R134, R14, 0x10000, RZ ;  /* 0x000100000e865824 */ /* 0x000fe200078e00ff */
[----:B------:R-:W-:-:S03]  /*5400*/  @P5 PRMT R133, R47, 0x7632, R133 ;  /* 0x000076322f855816 */ /* 0x000fc60000000085 */
[----:B-1----:R-:W-:Y:S01]  /*5410*/  @P5 FMUL.FTZ R132, R132, R193 ;  /* 0x000000c184845220 */ /* 0x002fe20000410000 */
[----:B------:R-:W-:Y:S01]  /*5420*/  @P5 SHF.L.U32 R133, R133, 0x10, RZ ;  /* 0x0000001085855819 */ /* 0x000fe200000006ff */
[----:B------:R-:W-:Y:S02]  /*5430*/  IMAD.MOV.U32 R193, RZ, RZ, RZ ;  /* 0x000000ffffc17224 */ /* 0x000fe400078e00ff */
[----:B------:R-:W-:Y:S01]  /*5440*/  @P5 FMUL.FTZ R192, R135, R132 ;  /* 0x0000008487c05220 */ /* 0x000fe20000410000 */
[----:B------:R-:W-:Y:S02]  /*5450*/  @P5 SHF.L.U32 R132, R47, 0x10, RZ ;  /* 0x000000102f845819 */ /* 0x000fe400000006ff */
[----:B------:R-:W-:Y:S02]  /*5460*/  @P5 SHF.L.U32 R135, R51, 0x10, RZ ;  /* 0x0000001033875819 */ /* 0x000fe400000006ff */
[----:B------:R-:W-:Y:S01]  /*5470*/  F2FP.BF16.F32.PACK_AB R238, RZ, R192 ;  /* 0x000000c0ffee723e */ /* 0x000fe200000010ff */
[----:B--2---:R-:W-:Y:S01]  /*5480*/  @P5 FMUL.FTZ R132, R132, R237 ;  /* 0x000000ed84845220 */ /* 0x004fe20000410000 */
[----:B------:R-:W-:Y:S01]  /*5490*/  F2FP.BF16.F32.PACK_AB R237, RZ, R191 ;  /* 0x000000bfffed723e */ /* 0x000fe200000010ff */
[----:B0-----:R-:W-:Y:S01]  /*54a0*/  @P5 FMUL.FTZ R133, R133, R194 ;  /* 0x000000c285855220 */ /* 0x001fe20000410000 */
[----:B------:R-:W-:Y:S01]  /*54b0*/  MOV R194, RZ ;  /* 0x000000ff00c27202 */ /* 0x000fe20000000f00 */
[----:B------:R-:W-:Y:S01]  /*54c0*/  @P5 FMUL.FTZ R193, R132, R135 ;  /* 0x0000008784c15220 */ /* 0x000fe20000410000 */
[----:B------:R-:W-:Y:S01]  /*54d0*/  F2FP.BF16.F32.PACK_AB R132, RZ, R187 ;  /* 0x000000bbff84723e */ /* 0x000fe200000010ff */
[----:B------:R-:W-:Y:S01]  /*54e0*/  @P5 FMUL.FTZ R194, R134, R133 ;  /* 0x0000008586c25220 */ /* 0x000fe20000410000 */
        /* <DEDUP_REMOVED lines=8> */
[----:B------:R-:W-:-:S07]  /*5570*/  PRMT R135, R239, 0x5410, R240 ;  /* 0x00005410ef877816 */ /* 0x000fce00000000f0 */
.L_x_271:
[----:B------:R-:W0:Y:S02]  /*5580*/  LDC.64 R238, c[0x0][0x3a8] ;  /* 0x0000ea00ffee7b82 */ /* 0x000e240000000a00 */
[----:B0-----:R-:W-:-:S05]  /*5590*/  IMAD.WIDE.U32 R238, R236, 0x10, R238 ;  /* 0x00000010ecee7825 */ /* 0x001fca00078e00ee */
[----:B------:R0:W-:Y:S02]  /*55a0*/  STG.E.128 desc[UR6][R238.64], R132 ;  /* 0x00000084ee007986 */ /* 0x0001e4000c101d06 */
.L_x_269:
[----:B------:R-:W-:Y:S05]  /*55b0*/  BSYNC.RECONVERGENT B0 ;  /* 0x0000000000007941 */ /* 0x000fea0003800200 */
.L_x_268:
[----:B01234-:R-:W-:Y:S01]  /*55c0*/  FADD.FTZ R133, RZ, R139 ;  /* 0x0000008bff857221 */ /* 0x01ffe20000010000 */
[C---:B------:R-:W-:Y:S01]  /*55d0*/  ISETP.GT.U32.AND P5, PT, R231.reuse, 0xff, PT ;  /* 0x000000ffe700780c */ /* 0x040fe20003fa4070 */
[----:B------:R-:W-:Y:S01]  /*55e0*/  BSSY.RECONVERGENT B0, `(.L_x_272) ;  /* 0x00000d3000007945 */ /* 0x000fe20003800200 */
[C---:B------:R-:W-:Y:S01]  /*55f0*/  ISETP.GT.U32.AND P6, PT, R231.reuse, 0x17f, PT ;  /* 0x0000017fe700780c */ /* 0x040fe20003fc4070 */
        /* <DEDUP_REMOVED lines=124> */
[----:B------:R-:W-:-:S03]  /*5dc0*/  FADD.FTZ R236, R164, -R132 ;  /* 0x80000084a4ec7221 */ /* 0x000fc60000010000 */
        /* <DEDUP_REMOVED lines=84> */
.L_x_273:
[----:B------:R-:W-:Y:S05]  /*6310*/  BSYNC.RECONVERGENT B0 ;  /* 0x0000000000007941 */ /* 0x000fea0003800200 */
.L_x_272:
[----:B------:R-:W-:Y:S01]  /*6320*/  BAR.SYNC.DEFER_BLOCKING 0x0 ;  /* 0x0000000000007b1d */ /* 0x000fe20000010000 */
[----:B------:R-:W-:Y:S01]  /*6330*/  ISETP.GT.U32.AND P5, PT, R135, 0x3, PT ;  /* 0x000000038700780c */ /* 0x000fe20003fa4070 */
[----:B------:R-:W-:Y:S01]  /*6340*/  HFMA2 R236, -RZ, RZ, 0, 0 ;  /* 0x00000000ffec7431 */ /* 0x000fe200000001ff */
        /* <DEDUP_REMOVED lines=11> */
.L_x_275:
[----:B------:R-:W-:Y:S05]  /*6400*/  BSYNC.RECONVERGENT B0 ;  /* 0x0000000000007941 */ /* 0x000fea0003800200 */
.L_x_274:
[----:B------:R-:W1:Y:S01]  /*6410*/  SHFL.DOWN PT, R237, R236, 0x2, 0x1f ;  /* 0x08401f00eced7f89 */ /* 0x000e6200000e0000 */
[----:B------:R-:W-:Y:S02]  /*6420*/  I2FP.F32.S32 R241, R236 ;  /* 0x000000ec00f17245 */ /* 0x000fe40000201400 */
[----:B------:R-:W-:Y:S01]  /*6430*/  ISETP.NE.AND P6, PT, R233, RZ, PT ;  /* 0x000000ffe900720c */ /* 0x000fe20003fc5270 */
[----:B0-----:R-:W0:Y:S01]  /*6440*/  SHFL.DOWN PT, R239, R132, 0x2, 0x1f ;  /* 0x08401f0084ef7f89 */ /* 0x001e2200000e0000 */
[----:B------:R-:W-:-:S03]  /*6450*/  ISETP.NE.AND P5, PT, RZ, UR10, PT ;  /* 0x0000000aff007c0c */ /* 0x000fc6000bfa5270 */
        /* <DEDUP_REMOVED lines=16> */
[----:B-1----:R-:W-:-:S03]  /*6560*/  IADD3 R236, PT, PT, R134, R239, RZ ;  /* 0x000000ef86ec7210 */ /* 0x002fc60007ffe0ff */
        /* <DEDUP_REMOVED lines=9> */
[----:B------:R-:W-:-:S03]  /*6600*/  FFMA.FTZ R135, R135, R132, R240 ;  /* 0x0000008487877223 */ /* 0x000fc600000100f0 */
[----:B------:R-:W-:Y:S01]  /*6610*/  FMUL.FTZ R134, R134, R239 ;  /* 0x000000ef86867220 */ /* 0x000fe20000410000 */
[----:B--2---:R-:W-:-:S03]  /*6620*/  FMUL.FTZ R239, R236, R135 ;  /* 0x00000087ecef7220 */ /* 0x004fc60000410000 */
[----:B------:R-:W-:Y:S02]  /*6630*/  FFMA.FTZ R238, R236, R134, R133 ;  /* 0x00000086ecee7223 */ /* 0x000fe40000010085 */
[----:B------:R-:W0:Y:S01]  /*6640*/  LDC R236, c[0x0][0x448] ;  /* 0x00011200ffec7b82 */ /* 0x000e220000000800 */
[----:B------:R-:W1:Y:S04]  /*6650*/  SHFL.IDX PT, R239, R239, RZ, 0x1f ;  /* 0x00001fffefef7589 */ /* 0x000e6800000e0000 */
[----:B------:R-:W0:Y:S03]  /*6660*/  SHFL.IDX PT, R133, R238, RZ, 0x1f ;  /* 0x00001fffee857589 */ /* 0x000e2600000e0000 */
[----:B------:R-:W2:Y:S01]  /*6670*/  @!P6 LDC.64 R134, c[0x0][0x3c0] ;  /* 0x0000f000ff86eb82 */ /* 0x000ea20000000a00 */
[----:B-1----:R-:W-:Y:S01]  /*6680*/  FMUL.FTZ R132, R239, R239 ;  /* 0x000000efef847220 */ /* 0x002fe20000410000 */
[----:B0-----:R-:W-:-:S04]  /*6690*/  FFMA.FTZ R236, R133, UR11, R236 ;  /* 0x0000000b85ec7c23 */ /* 0x001fc800080100ec */
[----:B------:R-:W-:Y:S02]  /*66a0*/  FSEL R237, R132, RZ, P5 ;  /* 0x000000ff84ed7208 */ /* 0x000fe40002800000 */
[----:B------:R-:W0:Y:S01]  /*66b0*/  @!P6 LDC.64 R132, c[0x0][0x3c8] ;  /* 0x0000f200ff84eb82 */ /* 0x000e220000000a00 */
[----:B--2---:R-:W-:-:S04]  /*66c0*/  @!P6 IMAD.WIDE R134, R230, 0x4, R134 ;  /* 0x00000004e686e825 */ /* 0x004fc800078e0286 */
[----:B------:R-:W-:Y:S01]  /*66d0*/  FADD.FTZ R237, R236, R237 ;  /* 0x000000edeced7221 */ /* 0x000fe20000010000 */
[----:B------:R1:W-:Y:S05]  /*66e0*/  @!P6 STG.E desc[UR6][R134.64], R239 ;  /* 0x000000ef8600e986 */ /* 0x0003ea000c101906 */
[----:B------:R-:W2:Y:S01]  /*66f0*/  MUFU.RSQ R237, R237 ;  /* 0x000000ed00ed7308 */ /* 0x000ea20000001400 */
[----:B0-----:R-:W-:-:S05]  /*6700*/  @!P6 IMAD.WIDE R132, R230, 0x4, R132 ;  /* 0x00000004e684e825 */ /* 0x001fca00078e0284 */
[----:B--2---:R1:W-:Y:S01]  /*6710*/  @!P6 STG.E desc[UR6][R132.64], R237 ;  /* 0x000000ed8400e986 */ /* 0x0043e2000c101906 */
[----:B-----5:R-:W-:-:S13]  /*6720*/  ISETP.GE.AND P6, PT, R235, 0x1, PT ;  /* 0x00000001eb00780c */ /* 0x020fda0003fc6270 */
[----:B-1----:R-:W-:Y:S05]  /*6730*/  @!P6 BRA `(.L_x_276) ;  /* 0x0000001400d4e947 */ /* 0x002fea0003800000 */
        /* <DEDUP_REMOVED lines=9> */
[----:B------:R-:W-:Y:S01]  /*67d0*/  SHF.L.U32 R133, R128, 0x10, RZ ;  /* 0x0000001080857819 */ /* 0x000fe200000006ff */
[--C-:B------:R-:W-:Y:S01]  /*67e0*/  FADD.FTZ R134, R141, -R236.reuse ;  /* 0x800000ec8d867221 */ /* 0x100fe20000010000 */
[----:B------:R-:W-:Y:S01]  /*67f0*/  SHF.L.U32 R135, R124, 0x10, RZ ;  /* 0x000000107c877819 */ /* 0x000fe200000006ff */
[----:B------:R-:W-:Y:S01]  /*6800*/  FMUL.FTZ R132, R237, R132 ;  /* 0x00000084ed847220 */ /* 0x000fe20000410000 */
[----:B------:R-:W-:Y:S01]  /*6810*/  SHF.L.U32 R238, R125, 0x10, RZ ;  /* 0x000000107dee7819 */ /* 0x000fe200000006ff */
[----:B------:R-:W-:Y:S02]  /*6820*/  IMAD.U32 R234, R129, 0x10000, RZ ;  /* 0x0001000081ea7824 */ /* 0x000fe400078e00ff */
[--C-:B------:R-:W-:Y:S01]  /*6830*/  FADD.FTZ R240, R140, -R236.reuse ;  /* 0x800000ec8cf07221 */ /* 0x100fe20000010000 */
[----:B------:R-:W-:Y:S01]  /*6840*/  FFMA.FTZ R132, R132, R133, R135 ;  /* 0x0000008584847223 */ /* 0x000fe20000010087 */
[----:B------:R-:W-:Y:S01]  /*6850*/  FMUL.FTZ R133, R237, R134 ;  /* 0x00000086ed857220 */ /* 0x000fe20000410000 */
[----:B------:R-:W-:Y:S01]  /*6860*/  FADD.FTZ R134, R142, -R236 ;  /* 0x800000ec8e867221 */ /* 0x000fe20000010000 */
[----:B------:R-:W-:Y:S01]  /*6870*/  SHF.L.U32 R135, R11, 0x10, RZ ;  /* 0x000000100b877819 */ /* 0x000fe200000006ff */
[----:B------:R-:W-:-:S02]  /*6880*/  IMAD.U32 R235, R10, 0x10000, RZ ;  /* 0x000100000aeb7824 */ /* 0x000fc400078e00ff */
[----:B------:R-:W-:Y:S01]  /*6890*/  FFMA.FTZ R133, R133, R234, R238 ;  /* 0x000000ea85857223 */ /* 0x000fe200000100ee */
[----:B------:R-:W-:Y:S01]  /*68a0*/  FMUL.FTZ R134, R237, R134 ;  /* 0x00000086ed867220 */ /* 0x000fe20000410000 */
[--C-:B------:R-:W-:Y:S01]  /*68b0*/  FADD.FTZ R234, R144, -R236.reuse ;  /* 0x800000ec90ea7221 */ /* 0x100fe20000010000 */
[----:B------:R-:W-:Y:S01]  /*68c0*/  IMAD.U32 R239, R9, 0x10000, RZ ;  /* 0x0001000009ef7824 */ /* 0x000fe200078e00ff */
[----:B------:R-:W-:Y:S01]  /*68d0*/  SHF.L.U32 R241, R12, 0x10, RZ ;  /* 0x000000100cf17819 */ /* 0x000fe200000006ff */
[----:B------:R-:W-:Y:S01]  /*68e0*/  FFMA.FTZ R238, R134, R135, R235 ;  /* 0x0000008786ee7223 */ /* 0x000fe200000100eb */
[----:B------:R-:W-:Y:S01]  /*68f0*/  FADD.FTZ R134, R143, -R236 ;  /* 0x800000ec8f867221 */ /* 0x000fe20000010000 */
[----:B------:R-:W-:Y:S01]  /*6900*/  SHF.L.U32 R135, R130, 0x10, RZ ;  /* 0x0000001082877819 */ /* 0x000fe200000006ff */
[C---:B------:R-:W-:Y:S01]  /*6910*/  FMUL.FTZ R234, R237.reuse, R234 ;  /* 0x000000eaedea7220 */ /* 0x040fe20000410000 */
[----:B------:R-:W-:Y:S01]  /*6920*/  SHF.L.U32 R235, R126, 0x10, RZ ;  /* 0x000000107eeb7819 */ /* 0x000fe200000006ff */
[C---:B------:R-:W-:Y:S01]  /*6930*/  FMUL.FTZ R134, R237.reuse, R134 ;  /* 0x00000086ed867220 */ /* 0x040fe20000410000 */
[----:B------:R-:W-:Y:S01]  /*6940*/  FMUL.FTZ R240, R237, R240 ;  /* 0x000000f0edf07220 */ /* 0x000fe20000410000 */
[----:B------:R-:W-:-:S02]  /*6950*/  F2FP.BF16.F32.PACK_AB R133, R238, R133 ;  /* 0x00000085ee85723e */ /* 0x000fc400000010ff */
[----:B------:R-:W-:Y:S01]  /*6960*/  FFMA.FTZ R134, R134, R135, R235 ;  /* 0x0000008786867223 */ /* 0x000fe200000100eb */
[----:B------:R-:W-:Y:S01]  /*6970*/  SHF.L.U32 R135, R8, 0x10, RZ ;  /* 0x0000001008877819 */ /* 0x000fe200000006ff */
[----:B------:R-:W-:-:S04]  /*6980*/  IMAD.U32 R235, R127, 0x10000, RZ ;  /* 0x000100007feb7824 */ /* 0x000fc800078e00ff */
[----:B------:R-:W-:Y:S01]  /*6990*/  FFMA.FTZ R239, R234, R239, R135 ;  /* 0x000000efeaef7223 */ /* 0x000fe20000010087 */
[----:B------:R-:W-:Y:S01]  /*69a0*/  FADD.FTZ R234, R145, -R236 ;  /* 0x800000ec91ea7221 */ /* 0x000fe20000010000 */
[----:B------:R-:W-:-:S03]  /*69b0*/  SHF.L.U32 R135, R131, 0x10, RZ ;  /* 0x0000001083877819 */ /* 0x000fc600000006ff */
[----:B------:R-:W-:Y:S01]  /*69c0*/  FMUL.FTZ R234, R237, R234 ;  /* 0x000000eaedea7220 */ /* 0x000fe20000410000 */
[----:B------:R-:W-:-:S03]  /*69d0*/  F2FP.BF16.F32.PACK_AB R134, R239, R134 ;  /* 0x00000086ef86723e */ /* 0x000fc600000010ff */
[----:B------:R-:W-:Y:S01]  /*69e0*/  FFMA.FTZ R242, R234, R135, R235 ;  /* 0x00000087eaf27223 */ /* 0x000fe200000100eb */
[----:B------:R-:W-:Y:S01]  /*69f0*/  FADD.FTZ R234, R146, -R236 ;  /* 0x800000ec92ea7221 */ /* 0x000fe20000010000 */
[----:B------:R-:W-:Y:S02]  /*6a00*/  SHF.L.U32 R135, R7, 0x10, RZ ;  /* 0x0000001007877819 */ /* 0x000fe400000006ff */
[----:B------:R-:W-:Y:S01]  /*6a10*/  SHF.L.U32 R235, R6, 0x10, RZ ;  /* 0x0000001006eb7819 */ /* 0x000fe200000006ff */
[----:B------:R-:W-:-:S04]  /*6a20*/  FMUL.FTZ R234, R237, R234 ;  /* 0x000000eaedea7220 */ /* 0x000fc80000410000 */
[----:B------:R-:W-:Y:S01]  /*6a30*/  FFMA.FTZ R243, R234, R135, R235 ;  /* 0x00000087eaf37223 */ /* 0x000fe200000100eb */
[----:B------:R-:W-:Y:S01]  /*6a40*/  IMAD.U32 R135, R13, 0x10000, RZ ;  /* 0x000100000d877824 */ /* 0x000fe200078e00ff */
[----:B------:R-:W0:Y:S03]  /*6a50*/  LDC.64 R234, c[0x0][0x428] ;  /* 0x00010a00ffea7b82 */ /* 0x000e260000000a00 */
[----:B------:R-:W-:Y:S01]  /*6a60*/  FFMA.FTZ R241, R240, R135, R241 ;  /* 0x00000087f0f17223 */ /* 0x000fe200000100f1 */
[----:B------:R-:W-:-:S04]  /*6a70*/  F2FP.BF16.F32.PACK_AB R135, R243, R242 ;  /* 0x000000f2f387723e */ /* 0x000fc800000010ff */
[----:B------:R-:W-:Y:S01]  /*6a80*/  F2FP.BF16.F32.PACK_AB R132, R241, R132 ;  /* 0x00000084f184723e */ /* 0x000fe200000010ff */
[C---:B0-----:R-:W-:Y:S01]  /*6a90*/  IMAD.WIDE.U32 R234, R233.reuse, 0x10, R234 ;  /* 0x00000010e9ea7825 */ /* 0x041fe200078e00ea */
[----:B------:R-:W-:-:S04]  /*6aa0*/  IADD3 R233, PT, PT, R233, 0x80, RZ ;  /* 0x00000080e9e97810 */ /* 0x000fc80007ffe0ff */
[----:B------:R0:W-:Y:S03]  /*6ab0*/  STG.E.128 desc[UR6][R234.64], R132 ;  /* 0x00000084ea007986 */ /* 0x0001e6000c101d06 */
.L_x_278:
[----:B------:R-:W-:Y:S05]  /*6ac0*/  BSYNC.RECONVERGENT B0 ;  /* 0x0000000000007941 */ /* 0x000fea0003800200 */
.L_x_277:
[----:B------:R-:W-:Y:S01]  /*6ad0*/  LOP3.LUT P0, RZ, R232, 0x20, RZ, 0xc0, !PT ;  /* 0x00000020e8ff7812 */ /* 0x000fe2000780c0ff */
[----:B------:R-:W-:-:S12]  /*6ae0*/  BSSY.RECONVERGENT B0, `(.L_x_279) ;  /* 0x0000032000007945 */ /* 0x000fd80003800200 */
[----:B------:R-:W-:Y:S05]  /*6af0*/  @!P0 BRA `(.L_x_280) ;  /* 0x0000000000c08947 */ /* 0x000fea0003800000 */
[--C-:B0-----:R-:W-:Y:S01]  /*6b00*/  FADD.FTZ R132, R147, -R236.reuse ;  /* 0x800000ec93847221 */ /* 0x101fe20000010000 */
[----:B------:R-:W-:Y:S01]  /*6b10*/  SHF.L.U32 R135, R112, 0x10, RZ ;  /* 0x0000001070877819 */ /* 0x000fe200000006ff */
[----:B------:R-:W-:Y:S02]  /*6b20*/  IMAD.U32 R133, R116, 0x10000, RZ ;  /* 0x0001000074857824 */ /* 0x000fe400078e00ff */
[--C-:B------:R-:W-:Y:S01]  /*6b30*/  FADD.FTZ R134, R149, -R236.reuse ;  /* 0x800000ec95867221 */ /* 0x100fe20000010000 */
[----:B------:R-:W-:Y:S01]  /*6b40*/  FMUL.FTZ R132, R237, R132 ;  /* 0x00000084ed847220 */ /* 0x000fe20000410000 */
[----:B------:R-:W-:Y:S01]  /*6b50*/  SHF.L.U32 R234, R117, 0x10, RZ ;  /* 0x0000001075ea7819 */ /* 0x000fe200000006ff */
[----:B------:R-:W-:Y:S01]  /*6b60*/  IMAD.U32 R238, R113, 0x10000, RZ ;  /* 0x0001000071ee7824 */ /* 0x000fe200078e00ff */
[----:B------:R-:W-:Y:S01]  /*6b70*/  SHF.L.U32 R235, R2, 0x10, RZ ;  /* 0x0000001002eb7819 */ /* 0x000fe200000006ff */
[----:B------:R-:W-:Y:S01]  /*6b80*/  FFMA.FTZ R132, R132, R133, R135 ;  /* 0x0000008584847223 */ /* 0x000fe20000010087 */
[----:B------:R-:W-:Y:S01]  /*6b90*/  FMUL.FTZ R133, R237, R134 ;  /* 0x00000086ed857220 */ /* 0x000fe20000410000 */
[--C-:B------:R-:W-:Y:S01]  /*6ba0*/  FADD.FTZ R134, R150, -R236.reuse ;  /* 0x800000ec96867221 */ /* 0x100fe20000010000 */
[----:B------:R-:W-:Y:S01]  /*6bb0*/  SHF.L.U32 R135, R3, 0x10, RZ ;  /* 0x0000001003877819 */ /* 0x000fe200000006ff */
[----:B------:R-:W-:Y:S01]  /*6bc0*/  FADD.FTZ R240, R148, -R236 ;  /* 0x800000ec94f07221 */ /* 0x000fe20000010000 */
[----:B------:R-:W-:Y:S01]  /*6bd0*/  FFMA.FTZ R133, R133, R234, R238 ;  /* 0x000000ea85857223 */ /* 0x000fe200000100ee */
[----:B------:R-:W-:Y:S01]  /*6be0*/  FMUL.FTZ R134, R237, R134 ;  /* 0x00000086ed867220 */ /* 0x000fe20000410000 */
[--C-:B------:R-:W-:Y:S01]  /*6bf0*/  FADD.FTZ R234, R152, -R236.reuse ;  /* 0x800000ec98ea7221 */ /* 0x100fe20000010000 */
[----:B------:R-:W-:Y:S01]  /*6c00*/  SHF.L.U32 R239, R195, 0x10, RZ ;  /* 0x00000010c3ef7819 */ /* 0x000fe200000006ff */
[----:B------:R-:W-:Y:S01]  /*6c10*/  FMUL.FTZ R240, R237, R240 ;  /* 0x000000f0edf07220 */ /* 0x000fe20000410000 */
[----:B------:R-:W-:Y:S01]  /*6c20*/  FFMA.FTZ R238, R134, R135, R235 ;  /* 0x0000008786ee7223 */ /* 0x000fe200000100eb */
[----:B------:R-:W-:Y:S01]  /*6c30*/  FADD.FTZ R134, R151, -R236 ;  /* 0x800000ec97867221 */ /* 0x000fe20000010000 */
[----:B------:R-:W-:Y:S01]  /*6c40*/  SHF.L.U32 R235, R114, 0x10, RZ ;  /* 0x0000001072eb7819 */ /* 0x000fe200000006ff */
[----:B------:R-:W-:-:S02]  /*6c50*/  IMAD.U32 R135, R118, 0x10000, RZ ;  /* 0x0001000076877824 */ /* 0x000fc400078e00ff */
[C---:B------:R-:W-:Y:S01]  /*6c60*/  FMUL.FTZ R234, R237.reuse, R234 ;  /* 0x000000eaedea7220 */ /* 0x040fe20000410000 */
[----:B------:R-:W-:Y:S01]  /*6c70*/  FMUL.FTZ R134, R237, R134 ;  /* 0x00000086ed867220 */ /* 0x000fe20000410000 */
[----:B------:R-:W-:Y:S01]  /*6c80*/  IMAD.U32 R241, R4, 0x10000, RZ ;  /* 0x0001000004f17824 */ /* 0x000fe200078e00ff */
[----:B------:R-:W-:Y:S02]  /*6c90*/  F2FP.BF16.F32.PACK_AB R133, R238, R133 ;  /* 0x00000085ee85723e */ /* 0x000fe400000010ff */
[----:B------:R-:W-:Y:S01]  /*6ca0*/  FFMA.FTZ R134, R134, R135, R235 ;  /* 0x0000008786867223 */ /* 0x000fe200000100eb */
[----:B------:R-:W-:Y:S01]  /*6cb0*/  IMAD.U32 R135, R196, 0x10000, RZ ;  /* 0x00010000c4877824 */ /* 0x000fe200078e00ff */
[----:B------:R-:W-:-:S03]  /*6cc0*/  SHF.L.U32 R235, R115, 0x10, RZ ;  /* 0x0000001073eb7819 */ /* 0x000fc600000006ff */
[----:B------:R-:W-:Y:S01]  /*6cd0*/  FFMA.FTZ R239, R234, R239, R135 ;  /* 0x000000efeaef7223 */ /* 0x000fe20000010087 */
[----:B------:R-:W-:Y:S01]  /*6ce0*/  FADD.FTZ R234, R153, -R236 ;  /* 0x800000ec99ea7221 */ /* 0x000fe20000010000 */
[----:B------:R-:W-:-:S03]  /*6cf0*/  SHF.L.U32 R135, R119, 0x10, RZ ;  /* 0x0000001077877819 */ /* 0x000fc600000006ff */
[----:B------:R-:W-:Y:S01]  /*6d00*/  FMUL.FTZ R234, R237, R234 ;  /* 0x000000eaedea7220 */ /* 0x000fe20000410000 */
[----:B------:R-:W-:-:S03]  /*6d10*/  F2FP.BF16.F32.PACK_AB R134, R239, R134 ;  /* 0x00000086ef86723e */ /* 0x000fc600000010ff */
[----:B------:R-:W-:Y:S01]  /*6d20*/  FFMA.FTZ R242, R234, R135, R235 ;  /* 0x00000087eaf27223 */ /* 0x000fe200000100eb */
[----:B------:R-:W-:Y:S01]  /*6d30*/  FADD.FTZ R234, R154, -R236 ;  /* 0x800000ec9aea7221 */ /* 0x000fe20000010000 */
[----:B------:R-:W-:Y:S01]  /*6d40*/  SHF.L.U32 R235, R198, 0x10, RZ ;  /* 0x00000010c6eb7819 */ /* 0x000fe200000006ff */
[----:B------:R-:W-:Y:S02]  /*6d50*/  IMAD.U32 R135, R197, 0x10000, RZ ;  /* 0x00010000c5877824 */ /* 0x000fe400078e00ff */
[----:B------:R-:W-:-:S04]  /*6d60*/  FMUL.FTZ R234, R237, R234 ;  /* 0x000000eaedea7220 */ /* 0x000fc80000410000 */
[----:B------:R-:W-:Y:S01]  /*6d70*/  FFMA.FTZ R243, R234, R135, R235 ;  /* 0x00000087eaf37223 */ /* 0x000fe200000100eb */
[----:B------:R-:W-:Y:S01]  /*6d80*/  SHF.L.U32 R135, R5, 0x10, RZ ;  /* 0x0000001005877819 */ /* 0x000fe200000006ff */
[----:B------:R-:W0:Y:S04]  /*6d90*/  LDC.64 R234, c[0x0][0x428] ;  /* 0x00010a00ffea7b82 */ /* 0x000e280000000a00 */
[----:B------:R-:W-:Y:S01]  /*6da0*/  FFMA.FTZ R241, R240, R135, R241 ;  /* 0x00000087f0f17223 */ /* 0x000fe200000100f1 */
[----:B------:R-:W-:-:S04]  /*6db0*/  F2FP.BF16.F32.PACK_AB R135, R243, R242 ;  /* 0x000000f2f387723e */ /* 0x000fc800000010ff */
[----:B------:R-:W-:Y:S01]  /*6dc0*/  F2FP.BF16.F32.PACK_AB R132, R241, R132 ;  /* 0x00000084f184723e */ /* 0x000fe200000010ff */
[C---:B0-----:R-:W-:Y:S01]  /*6dd0*/  IMAD.WIDE.U32 R234, R233.reuse, 0x10, R234 ;  /* 0x00000010e9ea7825 */ /* 0x041fe200078e00ea */
[----:B------:R-:W-:-:S04]  /*6de0*/  IADD3 R233, PT, PT, R233, 0x80, RZ ;  /* 0x00000080e9e97810 */ /* 0x000fc80007ffe0ff */
[----:B------:R1:W-:Y:S03]  /*6df0*/  STG.E.128 desc[UR6][R234.64], R132 ;  /* 0x00000084ea007986 */ /* 0x0003e6000c101d06 */
.L_x_280:
[----:B------:R-:W-:Y:S05]  /*6e00*/  BSYNC.RECONVERGENT B0 ;  /* 0x0000000000007941 */ /* 0x000fea0003800200 */
.L_x_279:
[----:B------:R-:W-:Y:S01]  /*6e10*/  LOP3.LUT P0, RZ, R232, 0x10, RZ, 0xc0, !PT ;  /* 0x00000010e8ff7812 */ /* 0x000fe2000780c0ff */
[----:B------:R-:W-:-:S12]  /*6e20*/  BSSY.RECONVERGENT B0, `(.L_x_281) ;  /* 0x0000032000007945 */ /* 0x000fd80003800200 */
[----:B------:R-:W-:Y:S05]  /*6e30*/  @!P0 BRA `(.L_x_282) ;  /* 0x0000000000c08947 */ /* 0x000fea0003800000 */
[--C-:B01----:R-:W-:Y:S01]  /*6e40*/  FADD.FTZ R132, R155, -R236.reuse ;  /* 0x800000ec9b847221 */ /* 0x103fe20000010000 */
[----:B------:R-:W-:Y:S01]  /*6e50*/  SHF.L.U32 R133, R104, 0x10, RZ ;  /* 0x0000001068857819 */ /* 0x000fe200000006ff */
[----:B------:R-:W-:Y:S02]  /*6e60*/  IMAD.U32 R135, R100, 0x10000, RZ ;  /* 0x0001000064877824 */ /* 0x000fe400078e00ff */
[--C-:B------:R-:W-:Y:S01]  /*6e70*/  FADD.FTZ R134, R157, -R236.reuse ;  /* 0x800000ec9d867221 */ /* 0x100fe20000010000 */
[----:B------:R-:W-:Y:S01]  /*6e80*/  FMUL.FTZ R132, R237, R132 ;  /* 0x00000084ed847220 */ /* 0x000fe20000410000 */
[----:B------:R-:W-:Y:S01]  /*6e90*/  SHF.L.U32 R234, R105, 0x10, RZ ;  /* 0x0000001069ea7819 */ /* 0x000fe200000006ff */
[--C-:B------:R-:W-:Y:S01]  /*6ea0*/  FADD.FTZ R240, R156, -R236.reuse ;  /* 0x800000ec9cf07221 */ /* 0x100fe20000010000 */
[----:B------:R-:W-:Y:S01]  /*6eb0*/  SHF.L.U32 R238, R101, 0x10, RZ ;  /* 0x0000001065ee7819 */ /* 0x000fe200000006ff */
        /* <DEDUP_REMOVED lines=13> */
[----:B------:R-:W-:Y:S02]  /*6f90*/  IMAD.U32 R235, R102, 0x10000, RZ ;  /* 0x0001000066eb7824 */ /* 0x000fe400078e00ff */
[C---:B------:R-:W-:Y:S01]  /*6fa0*/  FMUL.FTZ R234, R237.reuse, R234 ;  /* 0x000000eaedea7220 */ /* 0x040fe20000410000 */
[----:B------:R-:W-:Y:S01]  /*6fb0*/  FMUL.FTZ R134, R237, R134 ;  /* 0x00000086ed867220 */ /* 0x000fe20000410000 */
[----:B------:R-:W-:-:S02]  /*6fc0*/  SHF.L.U32 R241, R200, 0x10, RZ ;  /* 0x00000010c8f17819 */ /* 0x000fc400000006ff */
[----:B------:R-:W-:Y:S01]  /*6fd0*/  F2FP.BF16.F32.PACK_AB R133, R238, R133 ;  /* 0x00000085ee85723e */ /* 0x000fe200000010ff */
[----:B------:R-:W-:Y:S01]  /*6fe0*/  FFMA.FTZ R134, R134, R135, R235 ;  /* 0x0000008786867223 */ /* 0x000fe200000100eb */
[----:B------:R-:W-:Y:S02]  /*6ff0*/  SHF.L.U32 R135, R204, 0x10, RZ ;  /* 0x00000010cc877819 */ /* 0x000fe400000006ff */
[----:B------:R-:W-:-:S03]  /*7000*/  SHF.L.U32 R235, R103, 0x10, RZ ;  /* 0x0000001067eb7819 */ /* 0x000fc600000006ff */
[----:B------:R-:W-:Y:S01]  /*7010*/  FFMA.FTZ R239, R234, R239, R135 ;  /* 0x000000efeaef7223 */ /* 0x000fe20000010087 */
[----:B------:R-:W-:Y:S01]  /*7020*/  FADD.FTZ R234, R161, -R236 ;  /* 0x800000eca1ea7221 */ /* 0x000fe20000010000 */
[----:B------:R-:W-:-:S03]  /*7030*/  IMAD.U32 R135, R107, 0x10000, RZ ;  /* 0x000100006b877824 */ /* 0x000fc600078e00ff */
        /* <DEDUP_REMOVED lines=13> */
[----:B0-----:R-:W-:-:S04]  /*7110*/  IMAD.WIDE.U32 R234, R233, 0x10, R234 ;  /* 0x00000010e9ea7825 */ /* 0x001fc800078e00ea */
[----:B------:R-:W-:Y:S01]  /*7120*/  VIADD R233, R233, 0x80 ;  /* 0x00000080e9e97836 */ /* 0x000fe20000000000 */
[----:B------:R2:W-:Y:S06]  /*7130*/  STG.E.128 desc[UR6][R234.64], R132 ;  /* 0x00000084ea007986 */ /* 0x0005ec000c101d06 */
.L_x_282:
[----:B------:R-:W-:Y:S05]  /*7140*/  BSYNC.RECONVERGENT B0 ;  /* 0x0000000000007941 */ /* 0x000fea0003800200 */
.L_x_281:
[----:B------:R-:W-:Y:S04]  /*7150*/  BSSY.RECONVERGENT B0, `(.L_x_283) ;  /* 0x0000032000007945 */ /* 0x000fe80003800200 */
[----:B------:R-:W-:Y:S05]  /*7160*/  @!P1 BRA `(.L_x_284) ;  /* 0x0000000000c09947 */ /* 0x000fea0003800000 */
[--C-:B012---:R-:W-:Y:S01]  /*7170*/  FADD.FTZ R132, R163, -R236.reuse ;  /* 0x800000eca3847221 */ /* 0x107fe20000010000 */
        /* <DEDUP_REMOVED lines=47> */
.L_x_284:
[----:B------:R-:W-:Y:S05]  /*7470*/  BSYNC.RECONVERGENT B0 ;  /* 0x0000000000007941 */ /* 0x000fea0003800200 */
.L_x_283:
[----:B------:R-:W-:Y:S04]  /*7480*/  BSSY.RECONVERGENT B0, `(.L_x_285) ;  /* 0x0000032000007945 */ /* 0x000fe80003800200 */
[----:B------:R-:W-:Y:S05]  /*7490*/  @!P2 BRA `(.L_x_286) ;  /* 0x0000000000c0a947 */ /* 0x000fea0003800000 */
[--C-:B0123--:R-:W-:Y:S01]  /*74a0*/  FADD.FTZ R132, R171, -R236.reuse ;  /* 0x800000ecab847221 */ /* 0x10ffe20000010000 */
        /* <DEDUP_REMOVED lines=47> */
.L_x_286:
[----:B------:R-:W-:Y:S05]  /*77a0*/  BSYNC.RECONVERGENT B0 ;  /* 0x0000000000007941 */ /* 0x000fea0003800200 */
.L_x_285:
[----:B------:R-:W-:Y:S04]  /*77b0*/  BSSY.RECONVERGENT B0, `(.L_x_287) ;  /* 0x0000033000007945 */ /* 0x000fe80003800200 */
[----:B------:R-:W-:Y:S05]  /*77c0*/  @!P3 BRA `(.L_x_288) ;  /* 0x0000000000c4b947 */ /* 0x000fea0003800000 */
[----:B01234-:R-:W-:Y:S01]  /*77d0*/  PRMT R133, R67, 0x7632, R133 ;  /* 0x0000763243857816 */ /* 0x01ffe20000000085 */
[--C-:B------:R-:W-:Y:S01]  /*77e0*/  FADD.FTZ R132, R186, -R236.reuse ;  /* 0x800000ecba847221 */ /* 0x100fe20000010000 */
[----:B------:R-:W-:Y:S01]  /*77f0*/  SHF.L.U32 R135, R229, 0x10, RZ ;  /* 0x00000010e5877819 */ /* 0x000fe200000006ff */
[--C-:B------:R-:W-:Y:S01]  /*7800*/  FADD.FTZ R134, R181, -R236.reuse ;  /* 0x800000ecb5867221 */ /* 0x100fe20000010000 */
[----:B------:R-:W-:Y:S01]  /*7810*/  SHF.L.U32 R235, R64, 0x10, RZ ;  /* 0x0000001040eb7819 */ /* 0x000fe200000006ff */
[----:B------:R-:W-:Y:S02]  /*7820*/  IMAD.U32 R133, R133, 0x10000, RZ ;  /* 0x0001000085857824 */ /* 0x000fe400078e00ff */
[----:B------:R-:W-:Y:S01]  /*7830*/  FMUL.FTZ R132, R237, R132 ;  /* 0x00000084ed847220 */ /* 0x000fe20000410000 */
[----:B------:R-:W-:Y:S01]  /*7840*/  SHF.L.U32 R234, R65, 0x10, RZ ;  /* 0x0000001041ea7819 */ /* 0x000fe200000006ff */
[----:B------:R-:W-:Y:S02]  /*7850*/  IMAD.U32 R239, R226, 0x10000, RZ ;  /* 0x00010000e2ef7824 */ /* 0x000fe400078e00ff */
[--C-:B------:R-:W-:Y:S01]  /*7860*/  FADD.FTZ R240, R180, -R236.reuse ;  /* 0x800000ecb4f07221 */ /* 0x100fe20000010000 */
[----:B------:R-:W-:Y:S01]  /*7870*/  FFMA.FTZ R135, R132, R135, R133 ;  /* 0x0000008784877223 */ /* 0x000fe20000010085 */
[----:B------:R-:W-:Y:S01]  /*7880*/  FADD.FTZ R132, R179, -R236 ;  /* 0x800000ecb3847221 */ /* 0x000fe20000010000 */
[----:B------:R-:W-:Y:S01]  /*7890*/  SHF.L.U32 R133, R68, 0x10, RZ ;  /* 0x0000001044857819 */ /* 0x000fe200000006ff */
[C---:B------:R-:W-:Y:S01]  /*78a0*/  FMUL.FTZ R240, R237.reuse, R240 ;  /* 0x000000f0edf07220 */ /* 0x040fe20000410000 */
[----:B------:R-:W-:Y:S01]  /*78b0*/  SHF.L.U32 R241, R224, 0x10, RZ ;  /* 0x00000010e0f17819 */ /* 0x000fe200000006ff */
[----:B------:R-:W-:-:S04]  /*78c0*/  FMUL.FTZ R132, R237, R132 ;  /* 0x00000084ed847220 */ /* 0x000fc80000410000 */
[----:B------:R-:W-:Y:S01]  /*78d0*/  FFMA.FTZ R132, R132, R133, R235 ;  /* 0x0000008584847223 */ /* 0x000fe200000100eb */
[----:B------:R-:W-:Y:S01]  /*78e0*/  FMUL.FTZ R133, R237, R134 ;  /* 0x00000086ed857220 */ /* 0x000fe20000410000 */
[----:B------:R-:W-:Y:S01]  /*78f0*/  IMAD.U32 R134, R69, 0x10000, RZ ;  /* 0x0001000045867824 */ /* 0x000fe200078e00ff */
[----:B------:R-:W-:-:S03]  /*7900*/  SHF.L.U32 R235, R225, 0x10, RZ ;  /* 0x00000010e1eb7819 */ /* 0x000fc600000006ff */
[----:B------:R-:W-:Y:S01]  /*7910*/  FFMA.FTZ R133, R133, R134, R234 ;  /* 0x0000008685857223 */ /* 0x000fe200000100ea */
[--C-:B------:R-:W-:Y:S01]  /*7920*/  FADD.FTZ R134, R182, -R236.reuse ;  /* 0x800000ecb6867221 */ /* 0x100fe20000010000 */
[----:B------:R-:W-:-:S03]  /*7930*/  FADD.FTZ R234, R184, -R236 ;  /* 0x800000ecb8ea7221 */ /* 0x000fc60000010000 */
[C---:B------:R-:W-:Y:S01]  /*7940*/  FMUL.FTZ R134, R237.reuse, R134 ;  /* 0x00000086ed867220 */ /* 0x040fe20000410000 */
[----:B------:R-:W-:-:S03]  /*7950*/  FMUL.FTZ R234, R237, R234 ;  /* 0x000000eaedea7220 */ /* 0x000fc60000410000 */
[----:B------:R-:W-:Y:S01]  /*7960*/  FFMA.FTZ R238, R134, R235, R239 ;  /* 0x000000eb86ee7223 */ /* 0x000fe200000100ef */
[----:B------:R-:W-:Y:S01]  /*7970*/  FADD.FTZ R134, R183, -R236 ;  /* 0x800000ecb7867221 */ /* 0x000fe20000010000 */
[----:B------:R-:W-:Y:S02]  /*7980*/  SHF.L.U32 R235, R70, 0x10, RZ ;  /* 0x0000001046eb7819 */ /* 0x000fe400000006ff */
[----:B------:R-:W-:Y:S01]  /*7990*/  SHF.L.U32 R239, R66, 0x10, RZ ;  /* 0x0000001042ef7819 */ /* 0x000fe200000006ff */
[----:B------:R-:W-:Y:S01]  /*79a0*/  FMUL.FTZ R134, R237, R134 ;  /* 0x00000086ed867220 */ /* 0x000fe20000410000 */
[----:B------:R-:W-:-:S03]  /*79b0*/  F2FP.BF16.F32.PACK_AB R133, R238, R133 ;  /* 0x00000085ee85723e */ /* 0x000fc600000010ff */
[----:B------:R-:W-:Y:S01]  /*79c0*/  FFMA.FTZ R134, R134, R235, R239 ;  /* 0x000000eb86867223 */ /* 0x000fe200000100ef */
[----:B------:R-:W-:Y:S01]  /*79d0*/  SHF.L.U32 R239, R228, 0x10, RZ ;  /* 0x00000010e4ef7819 */ /* 0x000fe200000006ff */
[----:B------:R-:W-:-:S04]  /*79e0*/  IMAD.U32 R235, R227, 0x10000, RZ ;  /* 0x00010000e3eb7824 */ /* 0x000fc800078e00ff */
[----:B------:R-:W-:Y:S01]  /*79f0*/  FFMA.FTZ R243, R234, R235, R239 ;  /* 0x000000ebeaf37223 */ /* 0x000fe200000100ef */
[----:B------:R-:W-:Y:S01]  /*7a00*/  FADD.FTZ R234, R185, -R236 ;  /* 0x800000ecb9ea7221 */ /* 0x000fe20000010000 */
[----:B------:R-:W-:Y:S01]  /*7a10*/  SHF.L.U32 R235, R71, 0x10, RZ ;  /* 0x0000001047eb7819 */ /* 0x000fe200000006ff */
[----:B------:R-:W-:Y:S02]  /*7a20*/  IMAD.U32 R239, R67, 0x10000, RZ ;  /* 0x0001000043ef7824 */ /* 0x000fe400078e00ff */
[----:B------:R-:W-:Y:S01]  /*7a30*/  FMUL.FTZ R234, R237, R234 ;  /* 0x000000eaedea7220 */ /* 0x000fe20000410000 */
[----:B------:R-:W-:-:S03]  /*7a40*/  F2FP.BF16.F32.PACK_AB R134, R243, R134 ;  /* 0x00000086f386723e */ /* 0x000fc600000010ff */
[----:B------:R-:W-:Y:S01]  /*7a50*/  FFMA.FTZ R242, R234, R235, R239 ;  /* 0x000000ebeaf27223 */ /* 0x000fe200000100ef */
[----:B------:R-:W-:Y:S01]  /*7a60*/  SHF.L.U32 R239, R223, 0x10, RZ ;  /* 0x00000010dfef7819 */ /* 0x000fe200000006ff */
[----:B------:R-:W0:Y:S03]  /*7a70*/  LDC.64 R234, c[0x0][0x428] ;  /* 0x00010a00ffea7b82 */ /* 0x000e260000000a00 */
[----:B------:R-:W-:Y:S01]  /*7a80*/  F2FP.BF16.F32.PACK_AB R135, R135, R242 ;  /* 0x000000f28787723e */ /* 0x000fe200000010ff */
[----:B------:R-:W-:-:S05]  /*7a90*/  FFMA.FTZ R239, R240, R239, R241 ;  /* 0x000000eff0ef7223 */ /* 0x000fca00000100f1 */
[----:B------:R-:W-:Y:S01]  /*7aa0*/  F2FP.BF16.F32.PACK_AB R132, R239, R132 ;  /* 0x00000084ef84723e */ /* 0x000fe200000010ff */
[----:B0-----:R-:W-:-:S04]  /*7ab0*/  IMAD.WIDE.U32 R234, R233, 0x10, R234 ;  /* 0x00000010e9ea7825 */ /* 0x001fc800078e00ea */
[----:B------:R-:W-:Y:S01]  /*7ac0*/  VIADD R233, R233, 0x80 ;  /* 0x00000080e9e97836 */ /* 0x000fe20000000000 */
[----:B------:R0:W-:Y:S06]  /*7ad0*/  STG.E.128 desc[UR6][R234.64], R132 ;  /* 0x00000084ea007986 */ /* 0x0001ec000c101d06 */
.L_x_288:
[----:B------:R-:W-:Y:S05]  /*7ae0*/  BSYNC.RECONVERGENT B0 ;  /* 0x0000000000007941 */ /* 0x000fea0003800200 */
.L_x_287:
[----:B------:R-:W-:Y:S04]  /*7af0*/  BSSY.RECONVERGENT B0, `(.L_x_276) ;  /* 0x0000039000007945 */ /* 0x000fe80003800200 */
[----:B------:R-:W-:Y:S05]  /*7b00*/  @!P4 BRA `(.L_x_289) ;  /* 0x0000000000dcc947 */ /* 0x000fea0003800000 */
[----:B01234-:R-:W-:Y:S01]  /*7b10*/  PRMT R133, R56, 0x7632, R133 ;  /* 0x0000763238857816 */ /* 0x01ffe20000000085 */
[--C-:B------:R-:W-:Y:S01]  /*7b20*/  FADD.FTZ R132, R188, -R236.reuse ;  /* 0x800000ecbc847221 */ /* 0x100fe20000010000 */
[----:B------:R-:W-:Y:S01]  /*7b30*/  PRMT R135, R52, 0x7632, R135 ;  /* 0x0000763234877816 */ /* 0x000fe20000000087 */
[----:B------:R-:W-:Y:S01]  /*7b40*/  FADD.FTZ R134, R190, -R236 ;  /* 0x800000ecbe867221 */ /* 0x000fe20000010000 */
[----:B------:R-:W-:Y:S01]  /*7b50*/  SHF.L.U32 R133, R133, 0x10, RZ ;  /* 0x0000001085857819 */ /* 0x000fe200000006ff */
[----:B------:R-:W-:Y:S01]  /*7b60*/  FMUL.FTZ R132, R237, R132 ;  /* 0x00000084ed847220 */ /* 0x000fe20000410000 */
[----:B------:R-:W-:Y:S01]  /*7b70*/  SHF.L.U32 R135, R135, 0x10, RZ ;  /* 0x0000001087877819 */ /* 0x000fe200000006ff */
[----:B------:R-:W-:Y:S01]  /*7b80*/  IMAD.U32 R239, R53, 0x10000, RZ ;  /* 0x0001000035ef7824 */ /* 0x000fe200078e00ff */
[----:B------:R-:W-:Y:S02]  /*7b90*/  PRMT R234, R57, 0x7632, R234 ;  /* 0x0000763239ea7816 */ /* 0x000fe400000000ea */
[----:B------:R-:W-:Y:S01]  /*7ba0*/  PRMT R238, R53, 0x7632, R238 ;  /* 0x0000763235ee7816 */ /* 0x000fe200000000ee */
[--C-:B------:R-:W-:Y:S01]  /*7bb0*/  FFMA.FTZ R132, R132, R133, R135.reuse ;  /* 0x0000008584847223 */ /* 0x100fe20000010087 */
[----:B------:R-:W-:Y:S01]  /*7bc0*/  FMUL.FTZ R133, R237, R134 ;  /* 0x00000086ed857220 */ /* 0x000fe20000410000 */
[----:B------:R-:W-:Y:S01]  /*7bd0*/  PRMT R135, R58, 0x7632, R135 ;  /* 0x000076323a877816 */ /* 0x000fe20000000087 */
[----:B------:R-:W-:Y:S01]  /*7be0*/  IMAD.U32 R234, R234, 0x10000, RZ ;  /* 0x00010000eaea7824 */ /* 0x000fe200078e00ff */
[----:B------:R-:W-:Y:S01]  /*7bf0*/  SHF.L.U32 R238, R238, 0x10, RZ ;  /* 0x00000010eeee7819 */ /* 0x000fe200000006ff */
[----:B------:R-:W-:Y:S01]  /*7c00*/  FADD.FTZ R134, R192, -R236 ;  /* 0x800000ecc0867221 */ /* 0x000fe20000010000 */
[----:B------:R-:W-:-:S02]  /*7c10*/  PRMT R235, R54, 0x7632, R235 ;  /* 0x0000763236eb7816 */ /* 0x000fc400000000eb */
[----:B------:R-:W-:Y:S01]  /*7c20*/  SHF.L.U32 R135, R135, 0x10, RZ ;  /* 0x0000001087877819 */ /* 0x000fe200000006ff */
[----:B------:R-:W-:Y:S01]  /*7c30*/  FFMA.FTZ R133, R133, R234, R238 ;  /* 0x000000ea85857223 */ /* 0x000fe200000100ee */
[----:B------:R-:W-:Y:S01]  /*7c40*/  FMUL.FTZ R134, R237, R134 ;  /* 0x00000086ed867220 */ /* 0x000fe20000410000 */
[----:B------:R-:W-:Y:S02]  /*7c50*/  IMAD.U32 R235, R235, 0x10000, RZ ;  /* 0x00010000ebeb7824 */ /* 0x000fe400078e00ff */
[----:B------:R-:W-:Y:S01]  /*7c60*/  FADD.FTZ R234, R194, -R236 ;  /* 0x800000ecc2ea7221 */ /* 0x000fe20000010000 */
[----:B------:R-:W-:Y:S01]  /*7c70*/  PRMT R238, R59, 0x7632, R238 ;  /* 0x000076323bee7816 */ /* 0x000fe200000000ee */
[----:B------:R-:W-:Y:S01]  /*7c80*/  FFMA.FTZ R134, R134, R135, R235 ;  /* 0x0000008786867223 */ /* 0x000fe200000100eb */
[----:B------:R-:W-:Y:S01]  /*7c90*/  PRMT R240, R55, 0x7632, R240 ;  /* 0x0000763237f07816 */ /* 0x000fe200000000f0 */
[----:B------:R-:W-:Y:S01]  /*7ca0*/  FMUL.FTZ R135, R237, R234 ;  /* 0x000000eaed877220 */ /* 0x000fe20000410000 */
[----:B------:R-:W-:Y:S01]  /*7cb0*/  FADD.FTZ R234, R189, -R236 ;  /* 0x800000ecbdea7221 */ /* 0x000fe20000010000 */
[----:B------:R-:W-:-:S02]  /*7cc0*/  SHF.L.U32 R238, R238, 0x10, RZ ;  /* 0x00000010eeee7819 */ /* 0x000fc400000006ff */
[----:B------:R-:W-:Y:S01]  /*7cd0*/  SHF.L.U32 R240, R240, 0x10, RZ ;  /* 0x00000010f0f07819 */ /* 0x000fe200000006ff */
[----:B------:R-:W-:Y:S01]  /*7ce0*/  FMUL.FTZ R234, R237, R234 ;  /* 0x000000eaedea7220 */ /* 0x000fe20000410000 */
[----:B------:R-:W-:-:S03]  /*7cf0*/  SHF.L.U32 R235, R57, 0x10, RZ ;  /* 0x0000001039eb7819 */ /* 0x000fc600000006ff */
[----:B------:R-:W-:Y:S02]  /*7d00*/  FFMA.FTZ R135, R135, R238, R240 ;  /* 0x000000ee87877223 */ /* 0x000fe400000100f0 */
[----:B------:R-:W-:Y:S01]  /*7d10*/  FFMA.FTZ R238, R234, R235, R239 ;  /* 0x000000ebeaee7223 */ /* 0x000fe200000100ef */
[----:B------:R-:W-:Y:S01]  /*7d20*/  FADD.FTZ R234, R191, -R236 ;  /* 0x800000ecbfea7221 */ /* 0x000fe20000010000 */
[----:B------:R-:W-:Y:S02]  /*7d30*/  SHF.L.U32 R235, R58, 0x10, RZ ;  /* 0x000000103aeb7819 */ /* 0x000fe400000006ff */
[----:B------:R-:W-:Y:S01]  /*7d40*/  SHF.L.U32 R239, R54, 0x10, RZ ;  /* 0x0000001036ef7819 */ /* 0x000fe200000006ff */
[----:B------:R-:W-:Y:S01]  /*7d50*/  FMUL.FTZ R234, R237, R234 ;  /* 0x000000eaedea7220 */ /* 0x000fe20000410000 */
[----:B------:R-:W-:-:S03]  /*7d60*/  F2FP.BF16.F32.PACK_AB R133, R133, R238 ;  /* 0x000000ee8585723e */ /* 0x000fc600000010ff */
[----:B------:R-:W-:Y:S01]  /*7d70*/  FFMA.FTZ R241, R234, R235, R239 ;  /* 0x000000ebeaf17223 */ /* 0x000fe200000100ef */
[--C-:B------:R-:W-:Y:S01]  /*7d80*/  FADD.FTZ R234, R193, -R236.reuse ;  /* 0x800000ecc1ea7221 */ /* 0x100fe20000010000 */
[----:B------:R-:W-:Y:S01]  /*7d90*/  SHF.L.U32 R235, R59, 0x10, RZ ;  /* 0x000000103beb7819 */ /* 0x000fe200000006ff */
[----:B------:R-:W-:Y:S02]  /*7da0*/  IMAD.U32 R239, R55, 0x10000, RZ ;  /* 0x0001000037ef7824 */ /* 0x000fe400078e00ff */
[----:B------:R-:W-:Y:S01]  /*7db0*/  FADD.FTZ R236, R187, -R236 ;  /* 0x800000ecbbec7221 */ /* 0x000fe20000010000 */
[C---:B------:R-:W-:Y:S01]  /*7dc0*/  FMUL.FTZ R234, R237.reuse, R234 ;  /* 0x000000eaedea7220 */ /* 0x040fe20000410000 */
[----:B------:R-:W-:Y:S02]  /*7dd0*/  F2FP.BF16.F32.PACK_AB R134, R134, R241 ;  /* 0x000000f18686723e */ /* 0x000fe400000010ff */
[----:B------:R-:W-:Y:S01]  /*7de0*/  FMUL.FTZ R236, R237, R236 ;  /* 0x000000ecedec7220 */ /* 0x000fe20000410000 */
[----:B------:R-:W-:Y:S01]  /*7df0*/  FFMA.FTZ R240, R234, R235, R239 ;  /* 0x000000ebeaf07223 */ /* 0x000fe200000100ef */
[----:B------:R-:W-:Y:S01]  /*7e00*/  SHF.L.U32 R237, R56, 0x10, RZ ;  /* 0x0000001038ed7819 */ /* 0x000fe200000006ff */
[----:B------:R-:W0:Y:S01]  /*7e10*/  LDC.64 R234, c[0x0][0x428] ;  /* 0x00010a00ffea7b82 */ /* 0x000e220000000a00 */
[----:B------:R-:W-:-:S02]  /*7e20*/  SHF.L.U32 R239, R52, 0x10, RZ ;  /* 0x0000001034ef7819 */ /* 0x000fc400000006ff */
[----:B------:R-:W-:-:S03]  /*7e30*/  F2FP.BF16.F32.PACK_AB R135, R135, R240 ;  /* 0x000000f08787723e */ /* 0x000fc600000010ff */
[----:B------:R-:W-:-:S05]  /*7e40*/  FFMA.FTZ R237, R236, R237, R239 ;  /* 0x000000edeced7223 */ /* 0x000fca00000100ef */
[----:B------:R-:W-:Y:S01]  /*7e50*/  F2FP.BF16.F32.PACK_AB R132, R132, R237 ;  /* 0x000000ed8484723e */ /* 0x000fe200000010ff */
[----:B0-----:R-:W-:-:S05]  /*7e60*/  IMAD.WIDE.U32 R234, R233, 0x10, R234 ;  /* 0x00000010e9ea7825 */ /* 0x001fca00078e00ea */
[----:B------:R0:W-:Y:S02]  /*7e70*/  STG.E.128 desc[UR6][R234.64], R132 ;  /* 0x00000084ea007986 */ /* 0x0001e4000c101d06 */
.L_x_289:
[----:B------:R-:W-:Y:S05]  /*7e80*/  BSYNC.RECONVERGENT B0 ;  /* 0x0000000000007941 */ /* 0x000fea0003800200 */
.L_x_276:
[----:B01234-:R-:W0:Y:S01]  /*7e90*/  LDC.64 R132, c[0x0][0x380] ;  /* 0x0000e000ff847b82 */ /* 0x01fe220000000a00 */
[----:B------:R-:W-:Y:S01]  /*7ea0*/  UPLOP3.LUT UP1, UPT, UPT, UPT, UP1, 0x40, 0x4 ;  /* 0x000000000004789c */ /* 0x000fe20003f2e810 */
[----:B0-----:R-:W-:-:S04]  /*7eb0*/  IADD3 R230, PT, PT, R230, R132, RZ ;  /* 0x00000084e6e67210 */ /* 0x001fc80007ffe0ff */
[----:B------:R-:W-:-:S13]  /*7ec0*/  ISETP.GE.AND P0, PT, R230, R133, PT ;  /* 0x00000085e600720c */ /* 0x000fda0003f06270 */
[----:B------:R-:W-:Y:S05]  /*7ed0*/  @!P0 BRA `(.L_x_290) ;  /* 0xffffff9000a88947 */ /* 0x000fea000383ffff */
[----:B------:R-:W-:Y:S05]  /*7ee0*/  EXIT ;  /* 0x000000000000794d */ /* 0x000fea0003800000 */
.L_x_291:
        /* <DEDUP_REMOVED lines=9> */
.L_x_42297:


//--------------------- .text._ZN10layer_norm13ln_fwd_kernelINS_13Kernel_traitsI13__nv_bfloat16S2_S2_S2_fjLj7168ELj1ELj1ELj4ELj16ENS_18Kernel_traits_baseILj7168ES2_S2_S2_S2_fjLj128EEEEELb0ELb1ELb1ELb1EEEvNS_9FwdParamsE --------------------------
	.section	.text._ZN10layer_norm13ln_fwd_kernelINS_13Kernel_traitsI13__nv_bfloat16S2_S2_S2_fjLj7168ELj1ELj1ELj4ELj16ENS_18Kernel_traits_baseILj7168ES2_S2_S2_S2_fjLj128EEEEELb0ELb1ELb1ELb1EEEvNS_9FwdParamsE,"ax",@progbits
	.align	128
        .global         _ZN10layer_norm13ln_fwd_kernelINS_13Kernel_traitsI13__nv_bfloat16S2_S2_S2_fjLj7168ELj1ELj1ELj4ELj16ENS_18Kernel_traits_baseILj7168ES2_S2_S2_S2_fjLj128EEEEELb0ELb1ELb1ELb1EEEvNS_9FwdParamsE
        .type           _ZN10layer_norm13ln_fwd_kernelINS_13Kernel_traitsI13__nv_bfloat16S2_S2_S2_fjLj7168ELj1ELj1ELj4ELj16ENS_18Kernel_traits_baseILj7168ES2_S2_S2_S2_fjLj128EEEEELb0ELb1ELb1ELb1EEEvNS_9FwdParamsE,@function
        .size           _ZN10layer_norm13ln_fwd_kernelINS_13Kernel_traitsI13__nv_bfloat16S2_S2_S2_fjLj7168ELj1ELj1ELj4ELj16ENS_18Kernel_traits_baseILj7168ES2_S2_S2_S2_fjLj128EEEEELb0ELb1ELb1ELb1EEEvNS_9FwdParamsE,(.L_x_42298 - _ZN10layer_norm13ln_fwd_kernelINS_13Kernel_traitsI13__nv_bfloat16S2_S2_S2_fjLj7168ELj1ELj1ELj4ELj16ENS_18Kernel_traits_baseILj7168ES2_S2_S2_S2_fjLj128EEEEELb0ELb1ELb1ELb1EEEvNS_9FwdParamsE)
        .other          _ZN10layer_norm13ln_fwd_kernelINS_13Kernel_traitsI13__nv_bfloat16S2_S2_S2_fjLj7168ELj1ELj1ELj4ELj16ENS_18Kernel_traits_baseILj7168ES2_S2_S2_S2_fjLj128EEEEELb0ELb1ELb1ELb1EEEvNS_9FwdParamsE,@"STO_CUDA_ENTRY STV_DEFAULT"
_ZN10layer_norm13ln_fwd_kernelINS_13Kernel_traitsI13__nv_bfloat16S2_S2_S2_fjLj7168ELj1ELj1ELj4ELj16ENS_18Kernel_traits_baseILj7168ES2_S2_S2_S2_fjLj128EEEEELb0ELb1ELb1ELb1EEEvNS_9FwdParamsE:
.text._ZN10layer_norm13ln_fwd_kernelINS_13Kernel_traitsI13__nv_bfloat16S2_S2_S2_fjLj7168ELj1ELj1ELj4ELj16ENS_18Kernel_traits_baseILj7168ES2_S2_S2_S2_fjLj128EEEEELb0ELb1ELb1ELb1EEEvNS_9FwdParamsE:
        /* <DEDUP_REMOVED lines=9> */
[----:B------:R-:W0:Y:S08]  /*0090*/  LDC.64 R4, c[0x0][0x438] ;  /* 0x00010e00ff047b82 */ /* 0x000e300000000a00 */
[----:B------:R-:W2:Y:S01]  /*00a0*/  LDC.64 R6, c[0x0][0x3e8] ;  /* 0x0000fa00ff067b82 */ /* 0x000ea20000000a00 */
[----:B-1----:R-:W-:-:S05]  /*00b0*/  IMAD.WIDE.U32 R2, R197, 0x10, R2 ;  /* 0x00000010c5027825 */ /* 0x002fca00078e0002 */
[----:B------:R1:W5:Y:S01]  /*00c0*/  LDG.E.128 R36, desc[UR12][R2.64] ;  /* 0x0000000c02247981 */ /* 0x000362000c1e1d00 */
[----:B0-----:R-:W-:-:S03]  /*00d0*/  IMAD.WIDE.U32 R4, R197, 0x10, R4 ;  /* 0x00000010c5047825 */ /* 0x001fc600078e0004 */
[----:B------:R1:W5:Y:S04]  /*00e0*/  LDG.E.128 R40, desc[UR12][R2.64+0x800] ;  /* 0x0008000c02287981 */ /* 0x000368000c1e1d00 */
[----:B------:R1:W5:Y:S01]  /*00f0*/  LDG.E.128 R44, desc[UR12][R2.64+0x1000] ;  /* 0x0010000c022c7981 */ /* 0x000362000c1e1d00 */
[----:B--2---:R-:W-:-:S03]  /*0100*/  IMAD.WIDE.U32 R6, R197, 0x10, R6 ;  /* 0x00000010c5067825 */ /* 0x004fc600078e0006 */
        /* <DEDUP_REMOVED lines=19> */
.L_x_292:
        /* <DEDUP_REMOVED lines=32> */
.L_x_293:
        /* <DEDUP_REMOVED lines=18> */
[----:B------:R-:W-:Y:S01]  /*0560*/  PRMT R187, R59, 0x7632, R187 ;  /* 0x000076323bbb7816 */ /* 0x000fe200000000bb */
[----:B------:R-:W0:Y:S01]  /*0570*/  LDCU.64 UR16, c[0x0][0x3a0] ;  /* 0x00007400ff1077ac */ /* 0x000e220008000a00 */
        /* <DEDUP_REMOVED lines=68> */
[----:B-1----:R-:W-:Y:S02]  /*09c0*/  PRMT R7, R98, 0x7632, R7 ;  /* 0x0000763262077816 */ /* 0x002fe40000000007 */
[----:B------:R-:W-:-:S02]  /*09d0*/  PRMT R6, R97, 0x7632, R6 ;  /* 0x0000763261067816 */ /* 0x000fc40000000006 */
[----:B------:R-:W-:Y:S02]  /*09e0*/  PRMT R5, R96, 0x7632, R5 ;  /* 0x0000763260057816 */ /* 0x000fe40000000005 */
[----:B------:R-:W-:Y:S02]  /*09f0*/  PRMT R4, R95, 0x7632, R4 ;  /* 0x000076325f047816 */ /* 0x000fe40000000004 */
[----:B------:R-:W-:Y:S02]  /*0a00*/  PRMT R3, R94, 0x7632, R3 ;  /* 0x000076325e037816 */ /* 0x000fe40000000003 */
[----:B------:R-:W-:Y:S02]  /*0a10*/  PRMT R2, R93, 0x7632, R2 ;  /* 0x000076325d027816 */ /* 0x000fe40000000002 */
[----:B0-234-:R-:W-:-:S07]  /*0a20*/  PRMT R0, R92, 0x7632, R0 ;  /* 0x000076325c007816 */ /* 0x01dfce0000000000 */
.L_x_313:
        /* <DEDUP_REMOVED lines=21> */
[----:B------:R-:W-:Y:S01]  /*0b80*/  ISETP.NE.U32.AND P0, PT, RZ, UR16, PT ;  /* 0x00000010ff007c0c */ /* 0x000fe2000bf05070 */
[----:B------:R-:W-:-:S03]  /*0b90*/  UIMAD UR4, UR7, UR15, URZ ;  /* 0x0000000f070472a4 */ /* 0x000fc6000f8e02ff */
[----:B------:R-:W-:Y:S01]  /*0ba0*/  ISETP.NE.AND.EX P0, PT, RZ, UR17, PT, P0 ;  /* 0x00000011ff007c0c */ /* 0x000fe2000bf05300 */
[----:B------:R-:W-:-:S04]  /*0bb0*/  USHF.R.S32.HI UR5, URZ, 0x1f, UR4 ;  /* 0x0000001fff057899 */ /* 0x000fc80008011404 */
        /* <DEDUP_REMOVED lines=8> */
[----:B-----5:R-:W-:Y:S06]  /*0c40*/  @!P0 BRA `(.L_x_294) ;  /* 0x0000000400448947 */ /* 0x020fec0003800000 */
[----:B------:R-:W0:Y:S02]  /*0c50*/  LDC.64 R124, c[0x0][0x3a0] ;  /* 0x0000e800ff7c7b82 */ /* 0x000e240000000a00 */
[----:B0-----:R-:W-:-:S06]  /*0c60*/  IMAD.WIDE.U32 R124, R134, 0x10, R124 ;  /* 0x00000010867c7825 */ /* 0x001fcc00078e007c */
[----:B------:R-:W2:Y:S01]  /*0c70*/  LDG.E.128 R124, desc[UR12][R124.64] ;  /* 0x0000000c7c7c7981 */ /* 0x000ea2000c1e1d00 */
[----:B------:R-:W-:-:S13]  /*0c80*/  ISETP.LT.AND P2, PT, RZ, UR14, PT ;  /* 0x0000000eff007c0c */ /* 0x000fda000bf41270 */
[----:B------:R-:W0:Y:S01]  /*0c90*/  @P2 LDC R133, c[0x0][0x40c] ;  /* 0x00010300ff852b82 */ /* 0x000e220000000800 */
[----:B------:R-:W-:Y:S01]  /*0ca0*/  @P2 SHF.L.U32 R132, R120, 0x10, RZ ;  /* 0x0000001078842819 */ /* 0x000fe200000006ff */
[----:B------:R-:W-:Y:S01]  /*0cb0*/  @P2 IMAD.U32 R131, R131, 0x10000, RZ ;  /* 0x0001000083832824 */ /* 0x000fe200078e00ff */
[----:B------:R-:W-:-:S05]  /*0cc0*/  @P2 SHF.L.U32 R130, R130, 0x10, RZ ;  /* 0x0000001082822819 */ /* 0x000fca00000006ff */
[----:B------:R-:W1:Y:S08]  /*0cd0*/  @P2 LDC R136, c[0x0][0x40c] ;  /* 0x00010300ff882b82 */ /* 0x000e700000000800 */
[----:B------:R-:W3:Y:S08]  /*0ce0*/  @P2 LDC R140, c[0x0][0x40c] ;  /* 0x00010300ff8c2b82 */ /* 0x000ef00000000800 */
[----:B------:R-:W4:Y:S01]  /*0cf0*/  @P2 LDC R141, c[0x0][0x40c] ;  /* 0x00010300ff8d2b82 */ /* 0x000f220000000800 */
[----:B0-----:R-:W-:-:S07]  /*0d00*/  @P2 FMUL.FTZ R132, R132, R133 ;  /* 0x0000008584842220 */ /* 0x001fce0000410000 */
[----:B------:R-:W0:Y:S01]  /*0d10*/  @P2 LDC R144, c[0x0][0x40c] ;  /* 0x00010300ff902b82 */ /* 0x000e220000000800 */
[----:B-1----:R-:W-:Y:S01]  /*0d20*/  @P2 FMUL.FTZ R133, R131, R136 ;  /* 0x0000008883852220 */ /* 0x002fe20000410000 */
[----:B------:R-:W-:Y:S02]  /*0d30*/  @P2 SHF.L.U32 R136, R0, 0x10, RZ ;  /* 0x0000001000882819 */ /* 0x000fe400000006ff */
[----:B------:R-:W-:-:S04]  /*0d40*/  @P2 SHF.L.U32 R131, R92, 0x10, RZ ;  /* 0x000000105c832819 */ /* 0x000fc800000006ff */
[----:B------:R-:W1:Y:S08]  /*0d50*/  @P2 LDC R142, c[0x0][0x40c] ;  /* 0x00010300ff8e2b82 */ /* 0x000e700000000800 */
[----:B------:R-:W5:Y:S08]  /*0d60*/  @P2 LDC R143, c[0x0][0x40c] ;  /* 0x00010300ff8f2b82 */ /* 0x000f700000000800 */
[----:B------:R-:W5:Y:S01]  /*0d70*/  @P2 LDC R203, c[0x0][0x40c] ;  /* 0x00010300ffcb2b82 */ /* 0x000f620000000800 */
[C---:B--2---:R-:W-:Y:S01]  /*0d80*/  @P2 PRMT R137, R124.reuse, 0x7632, R137 ;  /* 0x000076327c892816 */ /* 0x044fe20000000089 */
[C---:B------:R-:W-:Y:S01]  /*0d90*/  @!P2 IMAD.U32 R201, R124.reuse, 0x10000, RZ ;  /* 0x000100007cc9a824 */ /* 0x040fe200078e00ff */
[C---:B------:R-:W-:Y:S01]  /*0da0*/  @!P2 PRMT R200, R124.reuse, 0x7632, R200 ;  /* 0x000076327cc8a816 */ /* 0x040fe200000000c8 */
[----:B------:R-:W-:Y:S01]  /*0db0*/  @!P2 IMAD.U32 R199, R125, 0x10000, RZ ;  /* 0x000100007dc7a824 */ /* 0x000fe200078e00ff */
[----:B------:R-:W-:Y:S01]  /*0dc0*/  @P2 SHF.L.U32 R139, R124, 0x10, RZ ;  /* 0x000000107c8b2819 */ /* 0x000fe200000006ff */
[----:B------:R-:W-:Y:S01]  /*0dd0*/  @P2 IMAD.U32 R138, R137, 0x10000, RZ ;  /* 0x00010000898a2824 */ /* 0x000fe200078e00ff */
[----:B------:R-:W-:-:S02]  /*0de0*/  @!P2 SHF.L.U32 R200, R200, 0x10, RZ ;  /* 0x00000010c8c8a819 */ /* 0x000fc400000006ff */
[----:B------:R-:W-:Y:S01]  /*0df0*/  @P2 SHF.L.U32 R137, R121, 0x10, RZ ;  /* 0x0000001079892819 */ /* 0x000fe200000006ff */
[----:B------:R-:W-:Y:S01]  /*0e00*/  @P2 FFMA.FTZ R200, R133, R136, R138 ;  /* 0x0000008885c82223 */ /* 0x000fe2000001008a */
[----:B------:R-:W-:Y:S01]  /*0e10*/  @P2 IMAD.U32 R133, R129, 0x10000, RZ ;  /* 0x0001000081852824 */ /* 0x000fe200078e00ff */
[----:B------:R-:W-:Y:S01]  /*0e20*/  @P2 PRMT R129, R125, 0x7632, R129 ;  /* 0x000076327d812816 */ /* 0x000fe20000000081 */
[----:B------:R-:W-:Y:S01]  /*0e30*/  @P2 FFMA.FTZ R201, R132, R131, R139 ;  /* 0x0000008384c92223 */ /* 0x000fe2000001008b */
[----:B---3--:R-:W-:Y:S01]  /*0e40*/  @P2 FMUL.FTZ R137, R137, R140 ;  /* 0x0000008c89892220 */ /* 0x008fe20000410000 */
[----:B----4-:R-:W-:Y:S01]  /*0e50*/  @P2 FMUL.FTZ R131, R130, R141 ;  /* 0x0000008d82832220 */ /* 0x010fe20000410000 */
[----:B------:R-:W-:Y:S01]  /*0e60*/  @P2 SHF.L.U32 R130, R93, 0x10, RZ ;  /* 0x000000105d822819 */ /* 0x000fe200000006ff */
[----:B------:R-:W-:Y:S01]  /*0e70*/  @P2 IMAD.U32 R136, R129, 0x10000, RZ ;  /* 0x0001000081882824 */ /* 0x000fe200078e00ff */
[----:B------:R-:W-:Y:S01]  /*0e80*/  @P2 SHF.L.U32 R132, R2, 0x10, RZ ;  /* 0x0000001002842819 */ /* 0x000fe200000006ff */
[----:B0-----:R-:W-:Y:S01]  /*0e90*/  @P2 FMUL.FTZ R133, R133, R144 ;  /* 0x0000009085852220 */ /* 0x001fe20000410000 */
[----:B------:R-:W-:-:S02]  /*0ea0*/  @!P2 PRMT R198, R125, 0x7632, R198 ;  /* 0x000076327dc6a816 */ /* 0x000fc400000000c6 */
[----:B------:R-:W-:Y:S02]  /*0eb0*/  @P2 SHF.L.U32 R140, R125, 0x10, RZ ;  /* 0x000000107d8c2819 */ /* 0x000fe400000006ff */
[----:B------:R-:W-:Y:S01]  /*0ec0*/  @!P2 SHF.L.U32 R198, R198, 0x10, RZ ;  /* 0x00000010c6c6a819 */ /* 0x000fe200000006ff */
[----:B------:R-:W-:Y:S01]  /*0ed0*/  @P2 FFMA.FTZ R198, R131, R132, R136 ;  /* 0x0000008483c62223 */ /* 0x000fe20000010088 */
[----:B------:R-:W-:Y:S01]  /*0ee0*/  @P2 SHF.L.U32 R129, R122, 0x10, RZ ;  /* 0x000000107a812819 */ /* 0x000fe200000006ff */
[--C-:B------:R-:W-:Y:S01]  /*0ef0*/  @P2 FFMA.FTZ R199, R137, R130, R140.reuse ;  /* 0x0000008289c72223 */ /* 0x100fe2000001008c */
[----:B------:R-:W-:Y:S01]  /*0f00*/  @P2 SHF.L.U32 R138, R123, 0x10, RZ ;  /* 0x000000107b8a2819 */ /* 0x000fe200000006ff */
[----:B------:R-:W-:Y:S01]  /*0f10*/  @P2 IMAD.U32 R136, R128, 0x10000, RZ ;  /* 0x0001000080882824 */ /* 0x000fe200078e00ff */
[----:B------:R-:W-:Y:S01]  /*0f20*/  @P2 PRMT R131, R126, 0x7632, R131 ;  /* 0x000076327e832816 */ /* 0x000fe20000000083 */
[----:B-1----:R-:W-:Y:S01]  /*0f30*/  @P2 FMUL.FTZ R129, R129, R142 ;  /* 0x0000008e81812220 */ /* 0x002fe20000410000 */
[----:B------:R-:W-:Y:S01]  /*0f40*/  @P2 PRMT R140, R127, 0x7632, R140 ;  /* 0x000076327f8c2816 */ /* 0x000fe2000000008c */
[----:B-----5:R-:W-:Y:S01]  /*0f50*/  @P2 FMUL.FTZ R138, R138, R143 ;  /* 0x0000008f8a8a2220 */ /* 0x020fe20000410000 */
[----:B------:R-:W-:Y:S01]  /*0f60*/  @!P2 PRMT R145, R126, 0x7632, R145 ;  /* 0x000076327e91a816 */ /* 0x000fe20000000091 */
[----:B------:R-:W-:Y:S01]  /*0f70*/  @P2 IMAD.U32 R137, R95, 0x10000, RZ ;  /* 0x000100005f892824 */ /* 0x000fe200078e00ff */
[----:B------:R-:W-:Y:S01]  /*0f80*/  @P2 SHF.L.U32 R128, R94, 0x10, RZ ;  /* 0x000000105e802819 */ /* 0x000fe200000006ff */
[----:B------:R-:W-:Y:S01]  /*0f90*/  @P2 IMAD.U32 R142, R126, 0x10000, RZ ;  /* 0x000100007e8e2824 */ /* 0x000fe200078e00ff */
[----:B------:R-:W-:Y:S01]  /*0fa0*/  @P2 SHF.L.U32 R130, R3, 0x10, RZ ;  /* 0x0000001003822819 */ /* 0x000fe200000006ff */
[----:B------:R-:W-:Y:S01]  /*0fb0*/  @P2 FMUL.FTZ R136, R136, R203 ;  /* 0x000000cb88882220 */ /* 0x000fe20000410000 */
[----:B------:R-:W-:Y:S01]  /*0fc0*/  @P2 SHF.L.U32 R139, R4, 0x10, RZ ;  /* 0x00000010048b2819 */ /* 0x000fe200000006ff */
[----:B------:R-:W-:Y:S01]  /*0fd0*/  @!P2 IMAD.U32 R145, R145, 0x10000, RZ ;  /* 0x000100009191a824 */ /* 0x000fe200078e00ff */
[----:B------:R-:W-:-:S02]  /*0fe0*/  @P2 SHF.L.U32 R141, R127, 0x10, RZ ;  /* 0x000000107f8d2819 */ /* 0x000fc400000006ff */
[----:B------:R-:W-:Y:S02]  /*0ff0*/  @!P2 PRMT R144, R127, 0x7632, R144 ;  /* 0x000076327f90a816 */ /* 0x000fe40000000090 */
[----:B------:R-:W-:Y:S01]  /*1000*/  @P2 SHF.L.U32 R132, R131, 0x10, RZ ;  /* 0x0000001083842819 */ /* 0x000fe200000006ff */
[----:B------:R-:W-:Y:S01]  /*1010*/  @P2 IMAD.U32 R131, R140, 0x10000, RZ ;  /* 0x000100008c832824 */ /* 0x000fe200078e00ff */
[----:B------:R-:W-:Y:S01]  /*1020*/  @!P2 SHF.L.U32 R147, R126, 0x10, RZ ;  /* 0x000000107e93a819 */ /* 0x000fe200000006ff */
[----:B------:R-:W-:Y:S01]  /*1030*/  @P2 FFMA.FTZ R147, R129, R128, R142 ;  /* 0x0000008081932223 */ /* 0x000fe2000001008e */
[----:B------:R-:W-:Y:S01]  /*1040*/  @!P2 SHF.L.U32 R146, R127, 0x10, RZ ;  /* 0x000000107f92a819 */ /* 0x000fe200000006ff */
[----:B------:R-:W-:Y:S01]  /*1050*/  @P2 FFMA.FTZ R145, R133, R130, R132 ;  /* 0x0000008285912223 */ /* 0x000fe20000010084 */
[----:B------:R-:W-:Y:S01]  /*1060*/  @!P2 SHF.L.U32 R144, R144, 0x10, RZ ;  /* 0x000000109090a819 */ /* 0x000fe200000006ff */
        /* <DEDUP_REMOVED lines=15> */
.L_x_294:
[----:B------:R-:W0:Y:S01]  /*1160*/  @P1 LDC R133, c[0x0][0x40c] ;  /* 0x00010300ff851b82 */ /* 0x000e220000000800 */
[----:B------:R-:W-:Y:S02]  /*1170*/  @P1 SHF.L.U32 R132, R120, 0x10, RZ ;  /* 0x0000001078841819 */ /* 0x000fe400000006ff */
[----:B------:R-:W-:Y:S02]  /*1180*/  CS2R R200, SRZ ;  /* 0x0000000000c87805 */ /* 0x000fe4000001ff00 */
[----:B------:R-:W-:Y:S01]  /*1190*/  @P1 SHF.L.U32 R138, R0, 0x10, RZ ;  /* 0x00000010008a1819 */ /* 0x000fe200000006ff */
[----:B------:R-:W-:Y:S01]  /*11a0*/  @P1 IMAD.U32 R130, R130, 0x10000, RZ ;  /* 0x0001000082821824 */ /* 0x000fe200078e00ff */
[----:B------:R-:W-:Y:S02]  /*11b0*/  CS2R R198, SRZ ;  /* 0x0000000000c67805 */ /* 0x000fe4000001ff00 */
[----:B------:R-:W-:Y:S02]  /*11c0*/  @P1 SHF.L.U32 R129, R129, 0x10, RZ ;  /* 0x0000001081811819 */ /* 0x000fe400000006ff */
[----:B------:R-:W-:Y:S01]  /*11d0*/  CS2R R146, SRZ ;  /* 0x0000000000927805 */ /* 0x000fe2000001ff00 */
[----:B------:R-:W1:Y:S01]  /*11e0*/  @P1 LDC R136, c[0x0][0x40c] ;  /* 0x00010300ff881b82 */ /* 0x000e620000000800 */
[----:B------:R-:W-:-:S07]  /*11f0*/  CS2R R144, SRZ ;  /* 0x0000000000907805 */ /* 0x000fce000001ff00 */
[----:B------:R-:W2:Y:S08]  /*1200*/  @P1 LDC R139, c[0x0][0x40c] ;  /* 0x00010300ff8b1b82 */ /* 0x000eb00000000800 */
[----:B------:R-:W3:Y:S01]  /*1210*/  @P1 LDC R137, c[0x0][0x40c] ;  /* 0x00010300ff891b82 */ /* 0x000ee20000000800 */
[----:B0-----:R-:W-:Y:S01]  /*1220*/  @P1 FMUL.FTZ R132, R132, R133 ;  /* 0x0000008584841220 */ /* 0x001fe20000410000 */
[----:B------:R-:W-:Y:S01]  /*1230*/  @P1 SHF.L.U32 R133, R131, 0x10, RZ ;  /* 0x0000001083851819 */ /* 0x000fe200000006ff */
[----:B------:R-:W-:-:S04]  /*1240*/  @P1 IMAD.U32 R131, R92, 0x10000, RZ ;  /* 0x000100005c831824 */ /* 0x000fc800078e00ff */
[----:B------:R-:W-:Y:S01]  /*1250*/  @P1 FMUL.FTZ R201, R132, R131 ;  /* 0x0000008384c91220 */ /* 0x000fe20000410000 */
[----:B------:R-:W0:Y:S01]  /*1260*/  @P1 LDC R140, c[0x0][0x40c] ;  /* 0x00010300ff8c1b82 */ /* 0x000e220000000800 */
[----:B-1----:R-:W-:Y:S01]  /*1270*/  @P1 FMUL.FTZ R133, R133, R136 ;  /* 0x0000008885851220 */ /* 0x002fe20000410000 */
[----:B------:R-:W-:Y:S01]  /*1280*/  @P1 SHF.L.U32 R136, R121, 0x10, RZ ;  /* 0x0000001079881819 */ /* 0x000fe200000006ff */
[----:B------:R-:W-:Y:S01]  /*1290*/  @P1 IMAD.U32 R132, R122, 0x10000, RZ ;  /* 0x000100007a841824 */ /* 0x000fe200078e00ff */
[----:B------:R-:W-:Y:S01]  /*12a0*/  @P1 SHF.L.U32 R131, R93, 0x10, RZ ;  /* 0x000000105d831819 */ /* 0x000fe200000006ff */
[----:B------:R-:W-:Y:S01]  /*12b0*/  @P1 FMUL.FTZ R200, R133, R138 ;  /* 0x0000008a85c81220 */ /* 0x000fe20000410000 */
[----:B------:R-:W-:Y:S02]  /*12c0*/  @P1 SHF.L.U32 R133, R2, 0x10, RZ ;  /* 0x0000001002851819 */ /* 0x000fe400000006ff */
[----:B------:R-:W1:Y:S01]  /*12d0*/  @P1 LDC R141, c[0x0][0x40c] ;  /* 0x00010300ff8d1b82 */ /* 0x000e620000000800 */
[----:B--2---:R-:W-:-:S04]  /*12e0*/  @P1 FMUL.FTZ R130, R130, R139 ;  /* 0x0000008b82821220 */ /* 0x004fc80000410000 */
[----:B------:R-:W-:Y:S01]  /*12f0*/  @P1 FMUL.FTZ R198, R130, R133 ;  /* 0x0000008582c61220 */ /* 0x000fe20000410000 */
[----:B------:R-:W-:Y:S01]  /*1300*/  @P1 IMAD.U32 R130, R128, 0x10000, RZ ;  /* 0x0001000080821824 */ /* 0x000fe200078e00ff */
[----:B------:R-:W-:Y:S01]  /*1310*/  @P1 SHF.L.U32 R133, R4, 0x10, RZ ;  /* 0x0000001004851819 */ /* 0x000fe200000006ff */
[----:B------:R-:W2:Y:S01]  /*1320*/  @P1 LDC R142, c[0x0][0x40c] ;  /* 0x00010300ff8e1b82 */ /* 0x000ea20000000800 */
[----:B---3--:R-:W-:Y:S01]  /*1330*/  @P1 FMUL.FTZ R136, R136, R137 ;  /* 0x0000008988881220 */ /* 0x008fe20000410000 */
[----:B------:R-:W-:Y:S01]  /*1340*/  @P1 SHF.L.U32 R137, R123, 0x10, RZ ;  /* 0x000000107b891819 */ /* 0x000fe200000006ff */
[----:B------:R-:W-:Y:S02]  /*1350*/  @P1 IMAD.U32 R128, R95, 0x10000, RZ ;  /* 0x000100005f801824 */ /* 0x000fe400078e00ff */
[----:B------:R-:W-:Y:S01]  /*1360*/  @P1 FMUL.FTZ R199, R136, R131 ;  /* 0x0000008388c71220 */ /* 0x000fe20000410000 */
[----:B------:R-:W-:Y:S02]  /*1370*/  @P1 SHF.L.U32 R131, R3, 0x10, RZ ;  /* 0x0000001003831819 */ /* 0x000fe400000006ff */
[----:B------:R-:W3:Y:S01]  /*1380*/  @P1 LDC R143, c[0x0][0x40c] ;  /* 0x00010300ff8f1b82 */ /* 0x000ee20000000800 */
[----:B0-----:R-:W-:Y:S01]  /*1390*/  @P1 FMUL.FTZ R140, R129, R140 ;  /* 0x0000008c818c1220 */ /* 0x001fe20000410000 */
[----:B------:R-:W-:-:S03]  /*13a0*/  @P1 SHF.L.U32 R129, R94, 0x10, RZ ;  /* 0x000000105e811819 */ /* 0x000fc600000006ff */
[----:B------:R-:W-:Y:S01]  /*13b0*/  @P1 FMUL.FTZ R145, R140, R131 ;  /* 0x000000838c911220 */ /* 0x000fe20000410000 */
[----:B------:R-:W-:Y:S01]  /*13c0*/  F2FP.BF16.F32.PACK_AB R131, RZ, R198 ;  /* 0x000000c6ff83723e */ /* 0x000fe200000010ff */
[----:B-1----:R-:W-:-:S04]  /*13d0*/  @P1 FMUL.FTZ R132, R132, R141 ;  /* 0x0000008d84841220 */ /* 0x002fc80000410000 */
[----:B------:R-:W-:Y:S01]  /*13e0*/  @P1 FMUL.FTZ R147, R132, R129 ;  /* 0x0000008184931220 */ /* 0x000fe20000410000 */
[----:B------:R-:W-:Y:S01]  /*13f0*/  F2FP.BF16.F32.PACK_AB R129, RZ, R200 ;  /* 0x000000c8ff81723e */ /* 0x000fe200000010ff */
[----:B--2---:R-:W-:-:S03]  /*1400*/  @P1 FMUL.FTZ R137, R137, R142 ;  /* 0x0000008e89891220 */ /* 0x004fc60000410000 */
[----:B------:R-:W-:Y:S01]  /*1410*/  F2FP.BF16.F32.PACK_AB R132, RZ, R147 ;  /* 0x00000093ff84723e */ /* 0x000fe200000010ff */
[----:B------:R-:W-:Y:S01]  /*1420*/  @P1 FMUL.FTZ R146, R137, R128 ;  /* 0x0000008089921220 */ /* 0x000fe20000410000 */
[----:B------:R-:W-:Y:S01]  /*1430*/  F2FP.BF16.F32.PACK_AB R128, RZ, R201 ;  /* 0x000000c9ff80723e */ /* 0x000fe200000010ff */
[----:B---3--:R-:W-:-:S03]  /*1440*/  @P1 FMUL.FTZ R130, R130, R143 ;  /* 0x0000008f82821220 */ /* 0x008fc60000410000 */
[----:B------:R-:W-:Y:S02]  /*1450*/  F2FP.BF16.F32.PACK_AB R136, RZ, R146 ;  /* 0x00000092ff88723e */ /* 0x000fe400000010ff */
[----:B------:R-:W-:Y:S01]  /*1460*/  PRMT R128, R128, 0x5410, R129 ;  /* 0x0000541080807816 */ /* 0x000fe20000000081 */
[----:B------:R-:W-:Y:S01]  /*1470*/  @P1 FMUL.FTZ R144, R130, R133 ;  /* 0x0000008582901220 */ /* 0x000fe20000410000 */
[----:B------:R-:W-:Y:S02]  /*1480*/  F2FP.BF16.F32.PACK_AB R130, RZ, R199 ;  /* 0x000000c7ff82723e */ /* 0x000fe400000010ff */
[----:B------:R-:W-:Y:S02]  /*1490*/  F2FP.BF16.F32.PACK_AB R133, RZ, R145 ;  /* 0x00000091ff85723e */ /* 0x000fe400000010ff */
[----:B------:R-:W-:Y:S02]  /*14a0*/  F2FP.BF16.F32.PACK_AB R137, RZ, R144 ;  /* 0x00000090ff89723e */ /* 0x000fe400000010ff */
[----:B------:R-:W-:-:S02]  /*14b0*/  PRMT R129, R130, 0x5410, R131 ;  /* 0x0000541082817816 */ /* 0x000fc40000000083 */
[----:B------:R-:W-:Y:S02]  /*14c0*/  PRMT R130, R132, 0x5410, R133 ;  /* 0x0000541084827816 */ /* 0x000fe40000000085 */
[----:B------:R-:W-:-:S07]  /*14d0*/  PRMT R131, R136, 0x5410, R137 ;  /* 0x0000541088837816 */ /* 0x000fce0000000089 */
.L_x_295:
[----:B------:R-:W0:Y:S01]  /*14e0*/  LDC.64 R132, c[0x0][0x3a8] ;  /* 0x0000ea00ff847b82 */ /* 0x000e220000000a00 */
[----:B------:R-:W-:Y:S01]  /*14f0*/  @P1 IADD3 R143, PT, PT, R135, 0x80, RZ ;  /* 0x00000080878f1810 */ /* 0x000fe20007ffe0ff */
[----:B------:R-:W-:-:S06]  /*1500*/  VIADD R207, R134, 0x80 ;  /* 0x0000008086cf7836 */ /* 0x000fcc0000000000 */
[----:B------:R-:W1:Y:S08]  /*1510*/  @P1 LDC.64 R138, c[0x0][0x390] ;  /* 0x0000e400ff8a1b82 */ /* 0x000e700000000a00 */
[----:B------:R-:W2:Y:S01]  /*1520*/  @P0 LDC.64 R136, c[0x0][0x3a0] ;  /* 0x0000e800ff880b82 */ /* 0x000ea20000000a00 */
[----:B0-----:R-:W-:-:S05]  /*1530*/  IMAD.WIDE.U32 R140, R134, 0x10, R132 ;  /* 0x00000010868c7825 */ /* 0x001fca00078e0084 */
[----:B------:R0:W-:Y:S01]  /*1540*/  STG.E.128 desc[UR12][R140.64], R128 ;  /* 0x000000808c007986 */ /* 0x0001e2000c101d0c */
[----:B-1----:R-:W-:-:S05]  /*1550*/  @P1 IMAD.WIDE.U32 R138, R143, 0x10, R138 ;  /* 0x000000108f8a1825 */ /* 0x002fca00078e008a */
[----:B------:R-:W3:Y:S01]  /*1560*/  @P1 LDG.E.128 R120, desc[UR12][R138.64] ;  /* 0x0000000c8a781981 */ /* 0x000ee2000c1e1d00 */
[----:B--2---:R-:W-:-:S05]  /*1570*/  @P0 IMAD.WIDE.U32 R136, R207, 0x10, R136 ;  /* 0x00000010cf880825 */ /* 0x004fca00078e0088 */
[----:B------:R0:W5:Y:S01]  /*1580*/  @P0 LDG.E.128 R124, desc[UR12][R136.64] ;  /* 0x0000000c887c0981 */ /* 0x000162000c1e1d00 */
[----:B---3--:R-:W-:Y:S02]  /*1590*/  PRMT R202, R123, 0x7632, R202 ;  /* 0x000076327bca7816 */ /* 0x008fe400000000ca */
[----:B------:R-:W-:Y:S02]  /*15a0*/  PRMT R203, R122, 0x7632, R203 ;  /* 0x000076327acb7816 */ /* 0x000fe400000000cb */
[----:B------:R-:W-:Y:S02]  /*15b0*/  PRMT R204, R121, 0x7632, R204 ;  /* 0x0000763279cc7816 */ /* 0x000fe400000000cc */
[----:B------:R-:W-:Y:S01]  /*15c0*/  PRMT R142, R120, 0x7632, R142 ;  /* 0x00007632788e7816 */ /* 0x000fe2000000008e */
[----:B0-----:R-:W-:Y:S06]  /*15d0*/  @!P0 BRA `(.L_x_296) ;  /* 0x0000000400088947 */ /* 0x001fec0003800000 */
[----:B------:R-:W-:Y:S01]  /*15e0*/  ISETP.LT.AND P2, PT, RZ, UR14, PT ;  /* 0x0000000eff007c0c */ /* 0x000fe2000bf41270 */
[----:B-----5:R-:W-:Y:S01]  /*15f0*/  IMAD.U32 R141, R125, 0x10000, RZ ;  /* 0x000100007d8d7824 */ /* 0x020fe200078e00ff */
[C---:B------:R-:W-:Y:S02]  /*1600*/  PRMT R128, R124.reuse, 0x7632, R128 ;  /* 0x000076327c807816 */ /* 0x040fe40000000080 */
[----:B------:R-:W-:Y:S02]  /*1610*/  SHF.L.U32 R143, R124, 0x10, RZ ;  /* 0x000000107c8f7819 */ /* 0x000fe400000006ff */
[----:B------:R-:W-:-:S07]  /*1620*/  SHF.L.U32 R139, R126, 0x10, RZ ;  /* 0x000000107e8b7819 */ /* 0x000fce00000006ff */
[----:B------:R-:W0:Y:S01]  /*1630*/  @P2 LDC R130, c[0x0][0x40c] ;  /* 0x00010300ff822b82 */ /* 0x000e220000000800 */
[----:B------:R-:W-:Y:S02]  /*1640*/  @P2 SHF.L.U32 R129, R120, 0x10, RZ ;  /* 0x0000001078812819 */ /* 0x000fe400000006ff */
[----:B------:R-:W-:Y:S02]  /*1650*/  @P2 SHF.L.U32 R131, R121, 0x10, RZ ;  /* 0x0000001079832819 */ /* 0x000fe400000006ff */
[----:B------:R-:W-:Y:S02]  /*1660*/  @P2 SHF.L.U32 R204, R204, 0x10, RZ ;  /* 0x00000010cccc2819 */ /* 0x000fe400000006ff */
[----:B------:R-:W-:Y:S01]  /*1670*/  @P2 SHF.L.U32 R203, R203, 0x10, RZ ;  /* 0x00000010cbcb2819 */ /* 0x000fe200000006ff */
[----:B------:R-:W1:Y:S01]  /*1680*/  @P2 LDC R138, c[0x0][0x40c] ;  /* 0x00010300ff8a2b82 */ /* 0x000e620000000800 */
[----:B------:R-:W-:-:S07]  /*1690*/  @P2 SHF.L.U32 R202, R202, 0x10, RZ ;  /* 0x00000010caca2819 */ /* 0x000fce00000006ff */
[----:B------:R-:W2:Y:S08]  /*16a0*/  @P2 LDC R140, c[0x0][0x40c] ;  /* 0x00010300ff8c2b82 */ /* 0x000eb00000000800 */
[----:B------:R-:W3:Y:S01]  /*16b0*/  @P2 LDC R137, c[0x0][0x40c] ;  /* 0x00010300ff892b82 */ /* 0x000ee20000000800 */
[----:B0-----:R-:W-:Y:S01]  /*16c0*/  @P2 FMUL.FTZ R136, R129, R130 ;  /* 0x0000008281882220 */ /* 0x001fe20000410000 */
[----:B------:R-:W-:Y:S01]  /*16d0*/  @P2 IMAD.U32 R129, R142, 0x10000, RZ ;  /* 0x000100008e812824 */ /* 0x000fe200078e00ff */
[----:B------:R-:W-:Y:S01]  /*16e0*/  SHF.L.U32 R142, R128, 0x10, RZ ;  /* 0x00000010808e7819 */ /* 0x000fe200000006ff */
[----:B------:R-:W-:Y:S01]  /*16f0*/  @P2 IMAD.U32 R130, R5, 0x10000, RZ ;  /* 0x0001000005822824 */ /* 0x000fe200078e00ff */
[----:B------:R-:W-:-:S03]  /*1700*/  @P2 SHF.L.U32 R128, R96, 0x10, RZ ;  /* 0x0000001060802819 */ /* 0x000fc600000006ff */
[----:B------:R-:W0:Y:S01]  /*1710*/  @P2 LDC R206, c[0x0][0x40c] ;  /* 0x00010300ffce2b82 */ /* 0x000e220000000800 */
[----:B-1----:R-:W-:Y:S01]  /*1720*/  @P2 FMUL.FTZ R129, R129, R138 ;  /* 0x0000008a81812220 */ /* 0x002fe20000410000 */
[----:B------:R-:W-:Y:S01]  /*1730*/  @P2 FFMA.FTZ R143, R136, R128, R143 ;  /* 0x00000080888f2223 */ /* 0x000fe2000001008f */
[----:B------:R-:W-:Y:S02]  /*1740*/  PRMT R128, R125, 0x7632, R128 ;  /* 0x000076327d807816 */ /* 0x000fe40000000080 */
[----:B------:R-:W-:Y:S01]  /*1750*/  @P2 FFMA.FTZ R142, R129, R130, R142 ;  /* 0x00000082818e2223 */ /* 0x000fe2000001008e */
[----:B------:R-:W-:Y:S01]  /*1760*/  @P2 IMAD.U32 R130, R6, 0x10000, RZ ;  /* 0x0001000006822824 */ /* 0x000fe200078e00ff */
[----:B------:R-:W-:Y:S01]  /*1770*/  SHF.L.U32 R138, R127, 0x10, RZ ;  /* 0x000000107f8a7819 */ /* 0x000fe200000006ff */
[----:B------:R-:W1:Y:S01]  /*1780*/  @P2 LDC R210, c[0x0][0x40c] ;  /* 0x00010300ffd22b82 */ /* 0x000e620000000800 */
[----:B--2---:R-:W-:Y:S01]  /*1790*/  @P2 FMUL.FTZ R136, R131, R140 ;  /* 0x0000008c83882220 */ /* 0x004fe20000410000 */
[----:B------:R-:W-:-:S02]  /*17a0*/  SHF.L.U32 R140, R128, 0x10, RZ ;  /* 0x00000010808c7819 */ /* 0x000fc400000006ff */
[----:B------:R-:W-:Y:S02]  /*17b0*/  @P2 SHF.L.U32 R128, R97, 0x10, RZ ;  /* 0x0000001061802819 */ /* 0x000fe400000006ff */
[----:B------:R-:W-:Y:S02]  /*17c0*/  @P2 SHF.L.U32 R131, R122, 0x10, RZ ;  /* 0x000000107a832819 */ /* 0x000fe400000006ff */
[----:B------:R-:W2:Y:S01]  /*17d0*/  @P2 LDC R208, c[0x0][0x40c] ;  /* 0x00010300ffd02b82 */ /* 0x000ea20000000800 */
[----:B---3--:R-:W-:Y:S01]  /*17e0*/  @P2 FMUL.FTZ R129, R204, R137 ;  /* 0x00000089cc812220 */ /* 0x008fe20000410000 */
[----:B------:R-:W-:Y:S01]  /*17f0*/  @P2 FFMA.FTZ R141, R136, R128, R141 ;  /* 0x00000080888d2223 */ /* 0x000fe2000001008d */
[----:B------:R-:W-:Y:S01]  /*1800*/  @P2 IMAD.U32 R137, R123, 0x10000, RZ ;  /* 0x000100007b892824 */ /* 0x000fe200078e00ff */
[----:B------:R-:W-:Y:S01]  /*1810*/  PRMT R128, R126, 0x7632, R128 ;  /* 0x000076327e807816 */ /* 0x000fe20000000080 */
[----:B------:R-:W-:Y:S01]  /*1820*/  @P2 FFMA.FTZ R140, R129, R130, R140 ;  /* 0x00000082818c2223 */ /* 0x000fe2000001008c */
[----:B------:R-:W-:Y:S01]  /*1830*/  PRMT R129, R127, 0x7632, R129 ;  /* 0x000076327f817816 */ /* 0x000fe20000000081 */
[----:B------:R-:W-:Y:S01]  /*1840*/  @P2 IMAD.U32 R204, R8, 0x10000, RZ ;  /* 0x0001000008cc2824 */ /* 0x000fe200078e00ff */
[----:B------:R-:W3:Y:S01]  /*1850*/  @P2 LDC R209, c[0x0][0x40c] ;  /* 0x00010300ffd12b82 */ /* 0x000ee20000000800 */
[----:B0-----:R-:W-:Y:S01]  /*1860*/  @P2 FMUL.FTZ R206, R131, R206 ;  /* 0x000000ce83ce2220 */ /* 0x001fe20000410000 */
[----:B------:R-:W-:-:S02]  /*1870*/  SHF.L.U32 R136, R129, 0x10, RZ ;  /* 0x0000001081887819 */ /* 0x000fc400000006ff */
[----:B------:R-:W-:Y:S02]  /*1880*/  @P2 SHF.L.U32 R129, R7, 0x10, RZ ;  /* 0x0000001007812819 */ /* 0x000fe400000006ff */
[----:B------:R-:W-:Y:S01]  /*1890*/  @P2 SHF.L.U32 R131, R99, 0x10, RZ ;  /* 0x0000001063832819 */ /* 0x000fe200000006ff */
[----:B-1----:R-:W-:Y:S01]  /*18a0*/  @P2 FMUL.FTZ R205, R137, R210 ;  /* 0x000000d289cd2220 */ /* 0x002fe20000410000 */
[----:B------:R-:W-:Y:S02]  /*18b0*/  IMAD.U32 R137, R128, 0x10000, RZ ;  /* 0x0001000080897824 */ /* 0x000fe400078e00ff */
[----:B------:R-:W-:Y:S02]  /*18c0*/  @P2 IMAD.U32 R128, R98, 0x10000, RZ ;  /* 0x0001000062802824 */ /* 0x000fe400078e00ff */
[----:B------:R-:W-:Y:S02]  /*18d0*/  @P2 FFMA.FTZ R138, R205, R131, R138 ;  /* 0x00000083cd8a2223 */ /* 0x000fe4000001008a */
[----:B------:R-:W-:Y:S01]  /*18e0*/  @P2 FFMA.FTZ R139, R206, R128, R139 ;  /* 0x00000080ce8b2223 */ /* 0x000fe2000001008b */
[----:B--2---:R-:W-:Y:S01]  /*18f0*/  @P2 FMUL.FTZ R130, R203, R208 ;  /* 0x000000d0cb822220 */ /* 0x004fe20000410000 */
[----:B------:R-:W-:-:S02]  /*1900*/  F2FP.BF16.F32.PACK_AB R128, RZ, R143 ;  /* 0x0000008fff80723e */ /* 0x000fc400000010ff */
[----:B------:R-:W-:Y:S01]  /*1910*/  F2FP.BF16.F32.PACK_AB R205, RZ, R138 ;  /* 0x0000008affcd723e */ /* 0x000fe200000010ff */
[----:B------:R-:W-:Y:S01]  /*1920*/  @P2 FFMA.FTZ R137, R130, R129, R137 ;  /* 0x0000008182892223 */ /* 0x000fe20000010089 */
[----:B------:R-:W-:Y:S02]  /*1930*/  F2FP.BF16.F32.PACK_AB R129, RZ, R142 ;  /* 0x0000008eff81723e */ /* 0x000fe400000010ff */
[----:B------:R-:W-:Y:S01]  /*1940*/  F2FP.BF16.F32.PACK_AB R130, RZ, R141 ;  /* 0x0000008dff82723e */ /* 0x000fe200000010ff */
[----:B---3--:R-:W-:Y:S01]  /*1950*/  @P2 FMUL.FTZ R203, R202, R209 ;  /* 0x000000d1cacb2220 */ /* 0x008fe20000410000 */
[----:B------:R-:W-:Y:S02]  /*1960*/  F2FP.BF16.F32.PACK_AB R202, RZ, R140 ;  /* 0x0000008cffca723e */ /* 0x000fe400000010ff */
[----:B------:R-:W-:Y:S01]  /*1970*/  PRMT R128, R128, 0x5410, R129 ;  /* 0x0000541080807816 */ /* 0x000fe20000000081 */
[----:B------:R-:W-:Y:S01]  /*1980*/  @P2 FFMA.FTZ R136, R203, R204, R136 ;  /* 0x000000cccb882223 */ /* 0x000fe20000010088 */
[----:B------:R-:W-:-:S02]  /*1990*/  F2FP.BF16.F32.PACK_AB R203, RZ, R139 ;  /* 0x0000008bffcb723e */ /* 0x000fc400000010ff */
[----:B------:R-:W-:Y:S02]  /*19a0*/  F2FP.BF16.F32.PACK_AB R204, RZ, R137 ;  /* 0x00000089ffcc723e */ /* 0x000fe400000010ff */
[----:B------:R-:W-:Y:S02]  /*19b0*/  F2FP.BF16.F32.PACK_AB R131, RZ, R136 ;  /* 0x00000088ff83723e */ /* 0x000fe400000010ff */
[----:B------:R-:W-:Y:S02]  /*19c0*/  PRMT R129, R130, 0x5410, R202 ;  /* 0x0000541082817816 */ /* 0x000fe400000000ca */
[----:B------:R-:W-:Y:S02]  /*19d0*/  PRMT R130, R203, 0x5410, R204 ;  /* 0x00005410cb827816 */ /* 0x000fe400000000cc */
[----:B------:R-:W-:Y:S01]  /*19e0*/  PRMT R131, R205, 0x5410, R131 ;  /* 0x00005410cd837816 */ /* 0x000fe20000000083 */
[----:B------:R-:W-:Y:S06]  /*19f0*/  BRA `(.L_x_297) ;  /* 0x0000000000e07947 */ /* 0x000fec0003800000 */
.L_x_296:
[----:B------:R-:W0:Y:S01]  /*1a00*/  @P1 LDC R129, c[0x0][0x40c] ;  /* 0x00010300ff811b82 */ /* 0x000e220000000800 */
[----:B------:R-:W-:Y:S01]  /*1a10*/  @P1 SHF.L.U32 R128, R120, 0x10, RZ ;  /* 0x0000001078801819 */ /* 0x000fe200000006ff */
[----:B------:R-:W-:Y:S01]  /*1a20*/  @P1 IMAD.U32 R204, R204, 0x10000, RZ ;  /* 0x00010000cccc1824 */ /* 0x000fe200078e00ff */
[----:B------:R-:W-:Y:S02]  /*1a30*/  @P1 SHF.L.U32 R130, R142, 0x10, RZ ;  /* 0x000000108e821819 */ /* 0x000fe400000006ff */
[----:B------:R-:W-:Y:S02]  /*1a40*/  CS2R R142, SRZ ;  /* 0x00000000008e7805 */ /* 0x000fe4000001ff00 */
[----:B------:R-:W-:Y:S02]  /*1a50*/  @P1 SHF.L.U32 R137, R5, 0x10, RZ ;  /* 0x0000001005891819 */ /* 0x000fe400000006ff */
[----:B------:R-:W-:Y:S02]  /*1a60*/  CS2R R140, SRZ ;  /* 0x00000000008c7805 */ /* 0x000fe4000001ff00 */
[----:B------:R-:W-:Y:S01]  /*1a70*/  @P1 SHF.L.U32 R203, R203, 0x10, RZ ;  /* 0x00000010cbcb1819 */ /* 0x000fe200000006ff */
[----:B------:R-:W1:Y:S08]  /*1a80*/  @P1 LDC R131, c[0x0][0x40c] ;  /* 0x00010300ff831b82 */ /* 0x000e700000000800 */
[----:B------:R-:W2:Y:S08]  /*1a90*/  @P1 LDC R136, c[0x0][0x40c] ;  /* 0x00010300ff881b82 */ /* 0x000eb00000000800 */
[----:B------:R-:W3:Y:S01]  /*1aa0*/  @P1 LDC R139, c[0x0][0x40c] ;  /* 0x00010300ff8b1b82 */ /* 0x000ee20000000800 */
[----:B0-----:R-:W-:Y:S01]  /*1ab0*/  @P1 FMUL.FTZ R128, R128, R129 ;  /* 0x0000008180801220 */ /* 0x001fe20000410000 */
[----:B------:R-:W-:-:S04]  /*1ac0*/  @P1 IMAD.U32 R129, R96, 0x10000, RZ ;  /* 0x0001000060811824 */ /* 0x000fc800078e00ff */
[----:B------:R-:W-:Y:S01]  /*1ad0*/  @P1 FMUL.FTZ R143, R128, R129 ;  /* 0x00000081808f1220 */ /* 0x000fe20000410000 */
[----:B------:R-:W-:Y:S01]  /*1ae0*/  @P1 SHF.L.U32 R128, R97, 0x10, RZ ;  /* 0x0000001061801819 */ /* 0x000fe200000006ff */
[----:B------:R-:W0:Y:S01]  /*1af0*/  @P1 LDC R138, c[0x0][0x40c] ;  /* 0x00010300ff8a1b82 */ /* 0x000e220000000800 */
[----:B-1----:R-:W-:Y:S01]  /*1b00*/  @P1 FMUL.FTZ R130, R130, R131 ;  /* 0x0000008382821220 */ /* 0x002fe20000410000 */
[----:B------:R-:W-:Y:S01]  /*1b10*/  @P1 SHF.L.U32 R131, R121, 0x10, RZ ;  /* 0x0000001079831819 */ /* 0x000fe200000006ff */
[----:B------:R-:W-:Y:S02]  /*1b20*/  @P1 IMAD.U32 R129, R122, 0x10000, RZ ;  /* 0x000100007a811824 */ /* 0x000fe400078e00ff */
[----:B------:R-:W-:Y:S01]  /*1b30*/  @P1 FMUL.FTZ R142, R130, R137 ;  /* 0x00000089828e1220 */ /* 0x000fe20000410000 */
[----:B------:R-:W-:Y:S02]  /*1b40*/  @P1 SHF.L.U32 R130, R6, 0x10, RZ ;  /* 0x0000001006821819 */ /* 0x000fe400000006ff */
[----:B------:R-:W1:Y:S01]  /*1b50*/  @P1 LDC R206, c[0x0][0x40c] ;  /* 0x00010300ffce1b82 */ /* 0x000e620000000800 */
[----:B--2---:R-:W-:Y:S01]  /*1b60*/  @P1 FMUL.FTZ R131, R131, R136 ;  /* 0x0000008883831220 */ /* 0x004fe20000410000 */
[----:B------:R-:W-:-:S03]  /*1b70*/  @P1 SHF.L.U32 R136, R123, 0x10, RZ ;  /* 0x000000107b881819 */ /* 0x000fc600000006ff */
        /* <DEDUP_REMOVED lines=11> */
[----:B------:R-:W-:-:S03]  /*1c30*/  CS2R R138, SRZ ;  /* 0x00000000008a7805 */ /* 0x000fc6000001ff00 */
[----:B------:R-:W-:Y:S01]  /*1c40*/  @P1 FMUL.FTZ R139, R129, R128 ;  /* 0x00000080818b1220 */ /* 0x000fe20000410000 */
[----:B------:R-:W-:Y:S01]  /*1c50*/  F2FP.BF16.F32.PACK_AB R128, RZ, R143 ;  /* 0x0000008fff80723e */ /* 0x000fe200000010ff */
[----:B-1----:R-:W-:Y:S01]  /*1c60*/  @P1 FMUL.FTZ R203, R203, R206 ;  /* 0x000000cecbcb1220 */ /* 0x002fe20000410000 */
[----:B------:R-:W-:-:S04]  /*1c70*/  F2FP.BF16.F32.PACK_AB R129, RZ, R142 ;  /* 0x0000008eff81723e */ /* 0x000fc800000010ff */
[----:B------:R-:W-:Y:S01]  /*1c80*/  PRMT R128, R128, 0x5410, R129 ;  /* 0x0000541080807816 */ /* 0x000fe20000000081 */
[----:B--2---:R-:W-:Y:S01]  /*1c90*/  @P1 FMUL.FTZ R205, R136, R205 ;  /* 0x000000cd88cd1220 */ /* 0x004fe20000410000 */
[----:B------:R-:W-:Y:S02]  /*1ca0*/  CS2R R136, SRZ ;  /* 0x0000000000887805 */ /* 0x000fe4000001ff00 */
[----:B------:R-:W-:Y:S01]  /*1cb0*/  @P1 FMUL.FTZ R137, R203, R130 ;  /* 0x00000082cb891220 */ /* 0x000fe20000410000 */
[----:B------:R-:W-:Y:S01]  /*1cc0*/  @P1 FMUL.FTZ R138, R205, R202 ;  /* 0x000000cacd8a1220 */ /* 0x000fe20000410000 */
[----:B------:R-:W-:Y:S02]  /*1cd0*/  F2FP.BF16.F32.PACK_AB R130, RZ, R141 ;  /* 0x0000008dff82723e */ /* 0x000fe400000010ff */
[----:B------:R-:W-:Y:S01]  /*1ce0*/  F2FP.BF16.F32.PACK_AB R202, RZ, R139 ;  /* 0x0000008bffca723e */ /* 0x000fe200000010ff */
[----:B---3--:R-:W-:Y:S01]  /*1cf0*/  @P1 FMUL.FTZ R131, R131, R208 ;  /* 0x000000d083831220 */ /* 0x008fe20000410000 */
[----:B------:R-:W-:-:S03]  /*1d00*/  F2FP.BF16.F32.PACK_AB R203, RZ, R137 ;  /* 0x00000089ffcb723e */ /* 0x000fc600000010ff */
[----:B------:R-:W-:Y:S01]  /*1d10*/  @P1 FMUL.FTZ R136, R131, R204 ;  /* 0x000000cc83881220 */ /* 0x000fe20000410000 */
[----:B------:R-:W-:Y:S02]  /*1d20*/  F2FP.BF16.F32.PACK_AB R131, RZ, R140 ;  /* 0x0000008cff83723e */ /* 0x000fe400000010ff */
[----:B------:R-:W-:Y:S02]  /*1d30*/  F2FP.BF16.F32.PACK_AB R204, RZ, R138 ;  /* 0x0000008affcc723e */ /* 0x000fe400000010ff */
[----:B------:R-:W-:Y:S02]  /*1d40*/  F2FP.BF16.F32.PACK_AB R205, RZ, R136 ;  /* 0x00000088ffcd723e */ /* 0x000fe400000010ff */
[----:B------:R-:W-:Y:S02]  /*1d50*/  PRMT R129, R130, 0x5410, R131 ;  /* 0x0000541082817816 */ /* 0x000fe40000000083 */
[----:B------:R-:W-:Y:S02]  /*1d60*/  PRMT R130, R202, 0x5410, R203 ;  /* 0x00005410ca827816 */ /* 0x000fe400000000cb */
[----:B------:R-:W-:-:S07]  /*1d70*/  PRMT R131, R204, 0x5410, R205 ;  /* 0x00005410cc837816 */ /* 0x000fce00000000cd */
.L_x_297:
[----:B------:R-:W0:Y:S01]  /*1d80*/  @P1 LDC.64 R204, c[0x0][0x390] ;  /* 0x0000e400ffcc1b82 */ /* 0x000e220000000a00 */
[----:B------:R-:W-:Y:S01]  /*1d90*/  @P1 IADD3 R209, PT, PT, R135, 0x100, RZ ;  /* 0x0000010087d11810 */ /* 0x000fe20007ffe0ff */
[----:B------:R-:W-:-:S04]  /*1da0*/  IMAD.WIDE.U32 R206, R207, 0x10, R132 ;  /* 0x00000010cfce7825 */ /* 0x000fc800078e0084 */
[----:B------:R-:W-:Y:S01]  /*1db0*/  VIADD R215, R134, 0x100 ;  /* 0x0000010086d77836 */ /* 0x000fe20000000000 */
[----:B------:R1:W-:Y:S01]  /*1dc0*/  STG.E.128 desc[UR12][R206.64], R128 ;  /* 0x00000080ce007986 */ /* 0x0003e2000c101d0c */
[----:B------:R-:W2:Y:S01]  /*1dd0*/  @P0 LDC.64 R202, c[0x0][0x3a0] ;  /* 0x0000e800ffca0b82 */ /* 0x000ea20000000a00 */
[----:B0-----:R-:W-:-:S05]  /*1de0*/  @P1 IMAD.WIDE.U32 R204, R209, 0x10, R204 ;  /* 0x00000010d1cc1825 */ /* 0x001fca00078e00cc */
[----:B------:R-:W3:Y:S01]  /*1df0*/  @P1 LDG.E.128 R120, desc[UR12][R204.64] ;  /* 0x0000000ccc781981 */ /* 0x000ee2000c1e1d00 */
[----:B--2---:R-:W-:-:S05]  /*1e00*/  @P0 IMAD.WIDE.U32 R202, R215, 0x10, R202 ;  /* 0x00000010d7ca0825 */ /* 0x004fca00078e00ca */
[----:B-----5:R1:W5:Y:S01]  /*1e10*/  @P0 LDG.E.128 R124, desc[UR12][R202.64] ;  /* 0x0000000cca7c0981 */ /* 0x020362000c1e1d00 */
[----:B---3--:R-:W-:Y:S02]  /*1e20*/  PRMT R208, R123, 0x7632, R208 ;  /* 0x000076327bd07816 */ /* 0x008fe400000000d0 */
[----:B------:R-:W-:Y:S02]  /*1e30*/  PRMT R209, R122, 0x7632, R209 ;  /* 0x000076327ad17816 */ /* 0x000fe400000000d1 */
[----:B------:R-:W-:Y:S02]  /*1e40*/  PRMT R210, R121, 0x7632, R210 ;  /* 0x0000763279d27816 */ /* 0x000fe400000000d2 */
[----:B------:R-:W-:Y:S01]  /*1e50*/  PRMT R211, R120, 0x7632, R211 ;  /* 0x0000763278d37816 */ /* 0x000fe200000000d3 */
[----:B-1----:R-:W-:Y:S06]  /*1e60*/  @!P0 BRA `(.L_x_298) ;  /* 0x00000004000c8947 */ /* 0x002fec0003800000 */
[----:B------:R-:W-:Y:S02]  /*1e70*/  ISETP.LT.AND P2, PT, RZ, UR14, PT ;  /* 0x0000000eff007c0c */ /* 0x000fe4000bf41270 */
[C---:B-----5:R-:W-:Y:S02]  /*1e80*/  PRMT R128, R124.reuse, 0x7632, R128 ;  /* 0x000076327c807816 */ /* 0x060fe40000000080 */
[----:B------:R-:W-:Y:S02]  /*1e90*/  SHF.L.U32 R202, R124, 0x10, RZ ;  /* 0x000000107cca7819 */ /* 0x000fe400000006ff */
[----:B------:R-:W-:-:S07]  /*1ea0*/  SHF.L.U32 R203, R128, 0x10, RZ ;  /* 0x0000001080cb7819 */ /* 0x000fce00000006ff */
[----:B------:R-:W0:Y:S01]  /*1eb0*/  @P2 LDC R130, c[0x0][0x40c] ;  /* 0x00010300ff822b82 */ /* 0x000e220000000800 */
[----:B------:R-:W-:Y:S01]  /*1ec0*/  @P2 SHF.L.U32 R129, R120, 0x10, RZ ;  /* 0x0000001078812819 */ /* 0x000fe200000006ff */
[----:B------:R-:W-:Y:S01]  /*1ed0*/  @P2 IMAD.U32 R211, R211, 0x10000, RZ ;  /* 0x00010000d3d32824 */ /* 0x000fe200078e00ff */
[----:B------:R-:W-:Y:S02]  /*1ee0*/  @P2 SHF.L.U32 R128, R100, 0x10, RZ ;  /* 0x0000001064802819 */ /* 0x000fe400000006ff */
[----:B------:R-:W-:Y:S02]  /*1ef0*/  @P2 SHF.L.U32 R210, R210, 0x10, RZ ;  /* 0x00000010d2d22819 */ /* 0x000fe400000006ff */
[----:B------:R-:W-:Y:S01]  /*1f00*/  @P2 SHF.L.U32 R209, R209, 0x10, RZ ;  /* 0x00000010d1d12819 */ /* 0x000fe200000006ff */
[----:B------:R-:W1:Y:S08]  /*1f10*/  @P2 LDC R204, c[0x0][0x40c] ;  /* 0x00010300ffcc2b82 */ /* 0x000e700000000800 */
[----:B------:R-:W2:Y:S08]  /*1f20*/  @P2 LDC R205, c[0x0][0x40c] ;  /* 0x00010300ffcd2b82 */ /* 0x000eb00000000800 */
[----:B------:R-:W3:Y:S01]  /*1f30*/  @P2 LDC R206, c[0x0][0x40c] ;  /* 0x00010300ffce2b82 */ /* 0x000ee20000000800 */
[----:B0-----:R-:W-:Y:S01]  /*1f40*/  @P2 FMUL.FTZ R131, R129, R130 ;  /* 0x0000008281832220 */ /* 0x001fe20000410000 */
[----:B------:R-:W-:-:S03]  /*1f50*/  @P2 IMAD.U32 R129, R9, 0x10000, RZ ;  /* 0x0001000009812824 */ /* 0x000fc600078e00ff */
[----:B------:R-:W-:Y:S01]  /*1f60*/  @P2 FFMA.FTZ R202, R131, R128, R202 ;  /* 0x0000008083ca2223 */ /* 0x000fe200000100ca */
[----:B------:R-:W-:Y:S02]  /*1f70*/  PRMT R128, R125, 0x7632, R128 ;  /* 0x000076327d807816 */ /* 0x000fe40000000080 */
[----:B------:R-:W0:Y:S01]  /*1f80*/  @P2 LDC R207, c[0x0][0x40c] ;  /* 0x00010300ffcf2b82 */ /* 0x000e220000000800 */
[----:B------:R-:W-:Y:S01]  /*1f90*/  @P2 SHF.L.U32 R131, R121, 0x10, RZ ;  /* 0x0000001079832819 */ /* 0x000fe200000006ff */
[----:B-1----:R-:W-:Y:S01]  /*1fa0*/  @P2 FMUL.FTZ R130, R211, R204 ;  /* 0x000000ccd3822220 */ /* 0x002fe20000410000 */
[----:B------:R-:W-:Y:S01]  /*1fb0*/  IMAD.U32 R204, R125, 0x10000, RZ ;  /* 0x000100007dcc7824 */ /* 0x000fe200078e00ff */
[----:B------:R-:W-:Y:S02]  /*1fc0*/  @P2 SHF.L.U32 R211, R208, 0x10, RZ ;  /* 0x00000010d0d32819 */ /* 0x000fe400000006ff */
[----:B------:R-:W-:Y:S01]  /*1fd0*/  @P2 FFMA.FTZ R203, R130, R129, R203 ;  /* 0x0000008182cb2223 */ /* 0x000fe200000100cb */
[----:B------:R-:W-:Y:S01]  /*1fe0*/  @P2 SHF.L.U32 R130, R122, 0x10, RZ ;  /* 0x000000107a822819 */ /* 0x000fe200000006ff */
[----:B------:R-:W1:Y:S01]  /*1ff0*/  @P2 LDC R212, c[0x0][0x40c] ;  /* 0x00010300ffd42b82 */ /* 0x000e620000000800 */
[----:B--2---:R-:W-:Y:S01]  /*2000*/  @P2 FMUL.FTZ R210, R210, R205 ;  /* 0x000000cdd2d22220 */ /* 0x004fe20000410000 */
[----:B------:R-:W-:Y:S01]  /*2010*/  SHF.L.U32 R205, R128, 0x10, RZ ;  /* 0x0000001080cd7819 */ /* 0x000fe200000006ff */
[----:B------:R-:W-:Y:S01]  /*2020*/  @P2 IMAD.U32 R129, R10, 0x10000, RZ ;  /* 0x000100000a812824 */ /* 0x000fe200078e00ff */
[----:B------:R-:W-:-:S03]  /*2030*/  @P2 SHF.L.U32 R128, R101, 0x10, RZ ;  /* 0x0000001065802819 */ /* 0x000fc600000006ff */
[----:B------:R-:W-:Y:S01]  /*2040*/  @P2 FFMA.FTZ R205, R210, R129, R205 ;  /* 0x00000081d2cd2223 */ /* 0x000fe200000100cd */
[----:B------:R-:W2:Y:S01]  /*2050*/  @P2 LDC R213, c[0x0][0x40c] ;  /* 0x00010300ffd52b82 */ /* 0x000ea20000000800 */
[----:B---3--:R-:W-:Y:S01]  /*2060*/  @P2 FMUL.FTZ R131, R131, R206 ;  /* 0x000000ce83832220 */ /* 0x008fe20000410000 */
[----:B------:R-:W-:Y:S01]  /*2070*/  @P2 IMAD.U32 R206, R123, 0x10000, RZ ;  /* 0x000100007bce2824 */ /* 0x000fe200078e00ff */
[----:B------:R-:W-:Y:S02]  /*2080*/  @P2 SHF.L.U32 R210, R103, 0x10, RZ ;  /* 0x0000001067d22819 */ /* 0x000fe400000006ff */
[----:B------:R-:W-:Y:S01]  /*2090*/  @P2 FFMA.FTZ R204, R131, R128, R204 ;  /* 0x0000008083cc2223 */ /* 0x000fe200000100cc */
[----:B------:R-:W-:Y:S02]  /*20a0*/  PRMT R128, R126, 0x7632, R128 ;  /* 0x000076327e807816 */ /* 0x000fe40000000080 */
[----:B------:R-:W3:Y:S01]  /*20b0*/  @P2 LDC R216, c[0x0][0x40c] ;  /* 0x00010300ffd82b82 */ /* 0x000ee20000000800 */
[C---:B------:R-:W-:Y:S01]  /*20c0*/  PRMT R131, R127.reuse, 0x7632, R131 ;  /* 0x000076327f837816 */ /* 0x040fe20000000083 */
[----:B0-----:R-:W-:Y:S01]  /*20d0*/  @P2 FMUL.FTZ R217, R130, R207 ;  /* 0x000000cf82d92220 */ /* 0x001fe20000410000 */
[----:B------:R-:W-:Y:S01]  /*20e0*/  SHF.L.U32 R207, R127, 0x10, RZ ;  /* 0x000000107fcf7819 */ /* 0x000fe200000006ff */
[----:B------:R-:W-:-:S02]  /*20f0*/  IMAD.U32 R129, R128, 0x10000, RZ ;  /* 0x0001000080817824 */ /* 0x000fc400078e00ff */
[----:B------:R-:W-:Y:S02]  /*2100*/  @P2 IMAD.U32 R128, R102, 0x10000, RZ ;  /* 0x0001000066802824 */ /* 0x000fe400078e00ff */
[----:B-1----:R-:W-:Y:S01]  /*2110*/  @P2 FMUL.FTZ R130, R209, R212 ;  /* 0x000000d4d1822220 */ /* 0x002fe20000410000 */
[----:B------:R-:W-:Y:S01]  /*2120*/  SHF.L.U32 R209, R131, 0x10, RZ ;  /* 0x0000001083d17819 */ /* 0x000fe200000006ff */
[----:B------:R-:W-:Y:S01]  /*2130*/  @!P2 IMAD.MOV.U32 R208, RZ, RZ, R129 ;  /* 0x000000ffffd0a224 */ /* 0x000fe200078e0081 */
[----:B------:R-:W-:Y:S01]  /*2140*/  @P2 SHF.L.U32 R131, R11, 0x10, RZ ;  /* 0x000000100b832819 */ /* 0x000fe200000006ff */
[----:B--2---:R-:W-:Y:S01]  /*2150*/  @P2 FMUL.FTZ R214, R206, R213 ;  /* 0x000000d5ced62220 */ /* 0x004fe20000410000 */
[----:B------:R-:W-:-:S03]  /*2160*/  SHF.L.U32 R206, R126, 0x10, RZ ;  /* 0x000000107ece7819 */ /* 0x000fc600000006ff */
[----:B------:R-:W-:Y:S01]  /*2170*/  @P2 FFMA.FTZ R208, R130, R131, R129 ;  /* 0x0000008382d02223 */ /* 0x000fe20000010081 */
[----:B------:R-:W-:Y:S01]  /*2180*/  @P2 SHF.L.U32 R213, R12, 0x10, RZ ;  /* 0x000000100cd52819 */ /* 0x000fe200000006ff */
[----:B------:R-:W-:Y:S01]  /*2190*/  @P2 FFMA.FTZ R207, R214, R210, R207 ;  /* 0x000000d2d6cf2223 */ /* 0x000fe200000100cf */
[----:B------:R-:W-:Y:S01]  /*21a0*/  F2FP.BF16.F32.PACK_AB R129, RZ, R203 ;  /* 0x000000cbff81723e */ /* 0x000fe200000010ff */
[----:B------:R-:W-:Y:S01]  /*21b0*/  @P2 FFMA.FTZ R206, R217, R128, R206 ;  /* 0x00000080d9ce2223 */ /* 0x000fe200000100ce */
[----:B------:R-:W-:Y:S01]  /*21c0*/  F2FP.BF16.F32.PACK_AB R128, RZ, R202 ;  /* 0x000000caff80723e */ /* 0x000fe200000010ff */
[----:B---3--:R-:W-:Y:S01]  /*21d0*/  @P2 FMUL.FTZ R212, R211, R216 ;  /* 0x000000d8d3d42220 */ /* 0x008fe20000410000 */
[----:B------:R-:W-:Y:S02]  /*21e0*/  F2FP.BF16.F32.PACK_AB R130, RZ, R204 ;  /* 0x000000ccff82723e */ /* 0x000fe400000010ff */
[----:B------:R-:W-:Y:S01]  /*21f0*/  F2FP.BF16.F32.PACK_AB R210, RZ, R205 ;  /* 0x000000cdffd2723e */ /* 0x000fe200000010ff */
[----:B------:R-:W-:Y:S01]  /*2200*/  @P2 FFMA.FTZ R209, R212, R213, R209 ;  /* 0x000000d5d4d12223 */ /* 0x000fe200000100d1 */
        /* <DEDUP_REMOVED lines=9> */
.L_x_298:
[----:B------:R-:W0:Y:S01]  /*22a0*/  @P1 LDC R130, c[0x0][0x40c] ;  /* 0x00010300ff821b82 */ /* 0x000e220000000800 */
[----:B------:R-:W-:Y:S02]  /*22b0*/  @P1 SHF.L.U32 R211, R211, 0x10, RZ ;  /* 0x00000010d3d31819 */ /* 0x000fe400000006ff */
[----:B------:R-:W-:Y:S02]  /*22c0*/  CS2R R202, SRZ ;  /* 0x0000000000ca7805 */ /* 0x000fe4000001ff00 */
[----:B------:R-:W-:Y:S02]  /*22d0*/  @P1 SHF.L.U32 R128, R120, 0x10, RZ ;  /* 0x0000001078801819 */ /* 0x000fe400000006ff */
[----:B------:R-:W-:Y:S02]  /*22e0*/  @P1 SHF.L.U32 R131, R9, 0x10, RZ ;  /* 0x0000001009831819 */ /* 0x000fe400000006ff */
[----:B------:R-:W-:Y:S01]  /*22f0*/  @P1 SHF.L.U32 R210, R210, 0x10, RZ ;  /* 0x00000010d2d21819 */ /* 0x000fe200000006ff */
[----:B------:R-:W1:Y:S01]  /*2300*/  @P1 LDC R129, c[0x0][0x40c] ;  /* 0x00010300ff811b82 */ /* 0x000e620000000800 */
[----:B------:R-:W-:-:S02]  /*2310*/  @P1 SHF.L.U32 R204, R121, 0x10, RZ ;  /* 0x0000001079cc1819 */ /* 0x000fc400000006ff */
[----:B------:R-:W-:-:S05]  /*2320*/  @P1 SHF.L.U32 R209, R209, 0x10, RZ ;  /* 0x00000010d1d11819 */ /* 0x000fca00000006ff */
[----:B------:R-:W2:Y:S08]  /*2330*/  @P1 LDC R207, c[0x0][0x40c] ;  /* 0x00010300ffcf1b82 */ /* 0x000eb00000000800 */
[----:B------:R-:W3:Y:S01]  /*2340*/  @P1 LDC R205, c[0x0][0x40c] ;  /* 0x00010300ffcd1b82 */ /* 0x000ee20000000800 */
[----:B0-----:R-:W-:Y:S01]  /*2350*/  @P1 FMUL.FTZ R130, R211, R130 ;  /* 0x00000082d3821220 */ /* 0x001fe20000410000 */
[----:B------:R-:W-:-:S03]  /*2360*/  @P1 IMAD.U32 R211, R103, 0x10000, RZ ;  /* 0x0001000067d31824 */ /* 0x000fc600078e00ff */
[----:B------:R-:W-:Y:S01]  /*2370*/  @P1 FMUL.FTZ R203, R130, R131 ;  /* 0x0000008382cb1220 */ /* 0x000fe20000410000 */
[----:B------:R-:W-:Y:S02]  /*2380*/  @P1 SHF.L.U32 R130, R10, 0x10, RZ ;  /* 0x000000100a821819 */ /* 0x000fe400000006ff */
[----:B------:R-:W0:Y:S01]  /*2390*/  @P1 LDC R213, c[0x0][0x40c] ;  /* 0x00010300ffd51b82 */ /* 0x000e220000000800 */
[----:B-1----:R-:W-:Y:S01]  /*23a0*/  @P1 FMUL.FTZ R128, R128, R129 ;  /* 0x0000008180801220 */ /* 0x002fe20000410000 */
[----:B------:R-:W-:Y:S01]  /*23b0*/  @P1 IMAD.U32 R129, R100, 0x10000, RZ ;  /* 0x0001000064811824 */ /* 0x000fe200078e00ff */
[----:B------:R-:W-:-:S03]  /*23c0*/  @P1 SHF.L.U32 R131, R122, 0x10, RZ ;  /* 0x000000107a831819 */ /* 0x000fc600000006ff */
[----:B------:R-:W-:Y:S01]  /*23d0*/  @P1 FMUL.FTZ R202, R128, R129 ;  /* 0x0000008180ca1220 */ /* 0x000fe20000410000 */
[----:B------:R-:W-:Y:S01]  /*23e0*/  @P1 IMAD.U32 R129, R101, 0x10000, RZ ;  /* 0x0001000065811824 */ /* 0x000fe200078e00ff */
[----:B------:R-:W1:Y:S01]  /*23f0*/  @P1 LDC R206, c[0x0][0x40c] ;  /* 0x00010300ffce1b82 */ /* 0x000e620000000800 */
[----:B--2---:R-:W-:Y:S01]  /*2400*/  @P1 FMUL.FTZ R207, R210, R207 ;  /* 0x000000cfd2cf1220 */ /* 0x004fe20000410000 */
[----:B------:R-:W-:-:S06]  /*2410*/  @P1 IMAD.U32 R210, R123, 0x10000, RZ ;  /* 0x000100007bd21824 */ /* 0x000fcc00078e00ff */
[----:B------:R-:W2:Y:S01]  /*2420*/  @P1 LDC R212, c[0x0][0x40c] ;  /* 0x00010300ffd41b82 */ /* 0x000ea20000000800 */
[----:B---3--:R-:W-:Y:S01]  /*2430*/  @P1 FMUL.FTZ R128, R204, R205 ;  /* 0x000000cdcc801220 */ /* 0x008fe20000410000 */
[----:B------:R-:W-:Y:S02]  /*2440*/  CS2R R204, SRZ ;  /* 0x0000000000cc7805 */ /* 0x000fe4000001ff00 */
[----:B------:R-:W-:Y:S01]  /*2450*/  @P1 FMUL.FTZ R205, R207, R130 ;  /* 0x00000082cfcd1220 */ /* 0x000fe20000410000 */
[----:B------:R-:W-:Y:S01]  /*2460*/  @P1 SHF.L.U32 R130, R208, 0x10, RZ ;  /* 0x00000010d0821819 */ /* 0x000fe200000006ff */
[----:B------:R-:W-:Y:S01]  /*2470*/  @P1 FMUL.FTZ R204, R128, R129 ;  /* 0x0000008180cc1220 */ /* 0x000fe20000410000 */
[----:B------:R-:W-:Y:S01]  /*2480*/  @P1 SHF.L.U32 R128, R102, 0x10, RZ ;  /* 0x0000001066801819 */ /* 0x000fe200000006ff */
[----:B------:R-:W3:Y:S01]  /*2490*/  @P1 LDC R217, c[0x0][0x40c] ;  /* 0x00010300ffd91b82 */ /* 0x000ee20000000800 */
[----:B0-----:R-:W-:Y:S01]  /*24a0*/  @P1 FMUL.FTZ R210, R210, R213 ;  /* 0x000000d5d2d21220 */ /* 0x001fe20000410000 */
[----:B------:R-:W-:-:S02]  /*24b0*/  @P1 SHF.L.U32 R129, R11, 0x10, RZ ;  /* 0x000000100b811819 */ /* 0x000fc400000006ff */
[----:B------:R-:W-:Y:S01]  /*24c0*/  @P1 SHF.L.U32 R213, R12, 0x10, RZ ;  /* 0x000000100cd51819 */ /* 0x000fe200000006ff */
[----:B-1----:R-:W-:Y:S01]  /*24d0*/  @P1 FMUL.FTZ R131, R131, R206 ;  /* 0x000000ce83831220 */ /* 0x002fe20000410000 */
[----:B------:R-:W-:Y:S02]  /*24e0*/  CS2R R206, SRZ ;  /* 0x0000000000ce7805 */ /* 0x000fe4000001ff00 */
[----:B------:R-:W-:Y:S01]  /*24f0*/  @P1 FMUL.FTZ R207, R210, R211 ;  /* 0x000000d3d2cf1220 */ /* 0x000fe20000410000 */
[----:B------:R-:W-:Y:S01]  /*2500*/  @P1 FMUL.FTZ R206, R131, R128 ;  /* 0x0000008083ce1220 */ /* 0x000fe20000410000 */
[----:B------:R-:W-:Y:S02]  /*2510*/  F2FP.BF16.F32.PACK_AB R128, RZ, R202 ;  /* 0x000000caff80723e */ /* 0x000fe400000010ff */
[----:B------:R-:W-:Y:S01]  /*2520*/  F2FP.BF16.F32.PACK_AB R131, RZ, R205 ;  /* 0x000000cdff83723e */ /* 0x000fe200000010ff */
[----:B--2---:R-:W-:Y:S01]  /*2530*/  @P1 FMUL.FTZ R212, R209, R212 ;  /* 0x000000d4d1d41220 */ /* 0x004fe20000410000 */
[----:B------:R-:W-:-:S02]  /*2540*/  CS2R R208, SRZ ;  /* 0x0000000000d07805 */ /* 0x000fc4000001ff00 */
[----:B------:R-:W-:Y:S01]  /*2550*/  F2FP.BF16.F32.PACK_AB R210, RZ, R206 ;  /* 0x000000ceffd2723e */ /* 0x000fe200000010ff */
[----:B------:R-:W-:Y:S01]  /*2560*/  @P1 FMUL.FTZ R208, R212, R129 ;  /* 0x00000081d4d01220 */ /* 0x000fe20000410000 */
[----:B------:R-:W-:Y:S02]  /*2570*/  F2FP.BF16.F32.PACK_AB R129, RZ, R203 ;  /* 0x000000cbff81723e */ /* 0x000fe400000010ff */
[----:B------:R-:W-:Y:S01]  /*2580*/  F2FP.BF16.F32.PACK_AB R212, RZ, R207 ;  /* 0x000000cfffd4723e */ /* 0x000fe200000010ff */
[----:B---3--:R-:W-:Y:S01]  /*2590*/  @P1 FMUL.FTZ R130, R130, R217 ;  /* 0x000000d982821220 */ /* 0x008fe20000410000 */
[----:B------:R-:W-:Y:S02]  /*25a0*/  F2FP.BF16.F32.PACK_AB R211, RZ, R208 ;  /* 0x000000d0ffd3723e */ /* 0x000fe400000010ff */
[----:B------:R-:W-:Y:S01]  /*25b0*/  PRMT R128, R128, 0x5410, R129 ;  /* 0x0000541080807816 */ /* 0x000fe20000000081 */
[----:B------:R-:W-:Y:S01]  /*25c0*/  @P1 FMUL.FTZ R209, R130, R213 ;  /* 0x000000d582d11220 */ /* 0x000fe20000410000 */
[----:B------:R-:W-:-:S04]  /*25d0*/  F2FP.BF16.F32.PACK_AB R130, RZ, R204 ;  /* 0x000000ccff82723e */ /* 0x000fc800000010ff */
[----:B------:R-:W-:Y:S02]  /*25e0*/  F2FP.BF16.F32.PACK_AB R213, RZ, R209 ;  /* 0x000000d1ffd5723e */ /* 0x000fe400000010ff */
[----:B------:R-:W-:Y:S02]  /*25f0*/  PRMT R129, R130, 0x5410, R131 ;  /* 0x0000541082817816 */ /* 0x000fe40000000083 */
[----:B------:R-:W-:Y:S02]  /*2600*/  PRMT R130, R210, 0x5410, R211 ;  /* 0x00005410d2827816 */ /* 0x000fe400000000d3 */
[----:B------:R-:W-:-:S07]  /*2610*/  PRMT R131, R212, 0x5410, R213 ;  /* 0x00005410d4837816 */ /* 0x000fce00000000d5 */
.L_x_299:
[----:B------:R-:W0:Y:S01]  /*2620*/  @P1 LDC.64 R212, c[0x0][0x390] ;  /* 0x0000e400ffd41b82 */ /* 0x000e220000000a00 */
[----:B------:R-:W-:Y:S01]  /*2630*/  @P1 IADD3 R217, PT, PT, R135, 0x180, RZ ;  /* 0x0000018087d91810 */ /* 0x000fe20007ffe0ff */
[----:B------:R-:W-:Y:S01]  /*2640*/  IMAD.WIDE.U32 R214, R215, 0x10, R132 ;  /* 0x00000010d7d67825 */ /* 0x000fe200078e0084 */
[----:B------:R-:W-:-:S04]  /*2650*/  IADD3 R223, PT, PT, R134, 0x180, RZ ;  /* 0x0000018086df7810 */ /* 0x000fc80007ffe0ff */
        /* <DEDUP_REMOVED lines=11> */
[----:B------:R-:W-:Y:S01]  /*2710*/  ISETP.LT.AND P2, PT, RZ, UR14, PT ;  /* 0x0000000eff007c0c */ /* 0x000fe2000bf41270 */
[----:B-----5:R-:W-:Y:S01]  /*2720*/  IMAD.U32 R215, R125, 0x10000, RZ ;  /* 0x000100007dd77824 */ /* 0x020fe200078e00ff */
[C---:B------:R-:W-:Y:S02]  /*2730*/  PRMT R128, R124.reuse, 0x7632, R128 ;  /* 0x000076327c807816 */ /* 0x040fe40000000080 */
[----:B------:R-:W-:Y:S02]  /*2740*/  SHF.L.U32 R217, R124, 0x10, RZ ;  /* 0x000000107cd97819 */ /* 0x000fe400000006ff */
[----:B------:R-:W-:-:S07]  /*2750*/  SHF.L.U32 R213, R126, 0x10, RZ ;  /* 0x000000107ed57819 */ /* 0x000fce00000006ff */
[----:B------:R-:W0:Y:S01]  /*2760*/  @P2 LDC R130, c[0x0][0x40c] ;  /* 0x00010300ff822b82 */ /* 0x000e220000000800 */
[----:B------:R-:W-:Y:S01]  /*2770*/  @P2 IMAD.U32 R129, R120, 0x10000, RZ ;  /* 0x0001000078812824 */ /* 0x000fe200078e00ff */
[----:B------:R-:W-:Y:S02]  /*2780*/  @P2 SHF.L.U32 R131, R121, 0x10, RZ ;  /* 0x0000001079832819 */ /* 0x000fe400000006ff */
[----:B------:R-:W-:Y:S02]  /*2790*/  @P2 SHF.L.U32 R220, R220, 0x10, RZ ;  /* 0x00000010dcdc2819 */ /* 0x000fe400000006ff */
[----:B------:R-:W-:Y:S02]  /*27a0*/  @P2 SHF.L.U32 R219, R219, 0x10, RZ ;  /* 0x00000010dbdb2819 */ /* 0x000fe400000006ff */
[----:B------:R-:W1:Y:S01]  /*27b0*/  @P2 LDC R212, c[0x0][0x40c] ;  /* 0x00010300ffd42b82 */ /* 0x000e620000000800 */
[----:B------:R-:W-:-:S07]  /*27c0*/  @P2 SHF.L.U32 R218, R218, 0x10, RZ ;  /* 0x00000010dada2819 */ /* 0x000fce00000006ff */
[----:B------:R-:W2:Y:S08]  /*27d0*/  @P2 LDC R214, c[0x0][0x40c] ;  /* 0x00010300ffd62b82 */ /* 0x000eb00000000800 */
[----:B------:R-:W3:Y:S01]  /*27e0*/  @P2 LDC R211, c[0x0][0x40c] ;  /* 0x00010300ffd32b82 */ /* 0x000ee20000000800 */
[----:B0-----:R-:W-:Y:S01]  /*27f0*/  @P2 FMUL.FTZ R210, R129, R130 ;  /* 0x0000008281d22220 */ /* 0x001fe20000410000 */
[----:B------:R-:W-:-:S02]  /*2800*/  @P2 SHF.L.U32 R129, R216, 0x10, RZ ;  /* 0x00000010d8812819 */ /* 0x000fc400000006ff */
[----:B------:R-:W-:Y:S01]  /*2810*/  SHF.L.U32 R216, R128, 0x10, RZ ;  /* 0x0000001080d87819 */ /* 0x000fe200000006ff */
[----:B------:R-:W-:Y:S01]  /*2820*/  @P2 IMAD.U32 R128, R104, 0x10000, RZ ;  /* 0x0001000068802824 */ /* 0x000fe200078e00ff */
[----:B------:R-:W-:Y:S02]  /*2830*/  @P2 SHF.L.U32 R130, R13, 0x10, RZ ;  /* 0x000000100d822819 */ /* 0x000fe400000006ff */
[----:B------:R-:W0:Y:S01]  /*2840*/  @P2 LDC R222, c[0x0][0x40c] ;  /* 0x00010300ffde2b82 */ /* 0x000e220000000800 */
[----:B-1----:R-:W-:Y:S01]  /*2850*/  @P2 FMUL.FTZ R129, R129, R212 ;  /* 0x000000d481812220 */ /* 0x002fe20000410000 */
[----:B------:R-:W-:Y:S01]  /*2860*/  @P2 FFMA.FTZ R217, R210, R128, R217 ;  /* 0x00000080d2d92223 */ /* 0x000fe200000100d9 */
[----:B------:R-:W-:Y:S01]  /*2870*/  PRMT R128, R125, 0x7632, R128 ;  /* 0x000076327d807816 */ /* 0x000fe20000000080 */
[----:B------:R-:W-:Y:S02]  /*2880*/  IMAD.U32 R212, R127, 0x10000, RZ ;  /* 0x000100007fd47824 */ /* 0x000fe400078e00ff */
[----:B------:R-:W-:Y:S01]  /*2890*/  @P2 FFMA.FTZ R216, R129, R130, R216 ;  /* 0x0000008281d82223 */ /* 0x000fe200000100d8 */
[----:B------:R-:W-:Y:S01]  /*28a0*/  @P2 SHF.L.U32 R130, R14, 0x10, RZ ;  /* 0x000000100e822819 */ /* 0x000fe200000006ff */
[----:B------:R-:W1:Y:S01]  /*28b0*/  @P2 LDC R226, c[0x0][0x40c] ;  /* 0x00010300ffe22b82 */ /* 0x000e620000000800 */
[----:B--2---:R-:W-:Y:S01]  /*28c0*/  @P2 FMUL.FTZ R210, R131, R214 ;  /* 0x000000d683d22220 */ /* 0x004fe20000410000 */
[----:B------:R-:W-:Y:S01]  /*28d0*/  SHF.L.U32 R214, R128, 0x10, RZ ;  /* 0x0000001080d67819 */ /* 0x000fe200000006ff */
[----:B------:R-:W-:Y:S01]  /*28e0*/  @P2 IMAD.U32 R131, R122, 0x10000, RZ ;  /* 0x000100007a832824 */ /* 0x000fe200078e00ff */
[----:B------:R-:W-:-:S04]  /*28f0*/  @P2 SHF.L.U32 R128, R105, 0x10, RZ ;  /* 0x0000001069802819 */ /* 0x000fc800000006ff */
[----:B------:R-:W2:Y:S01]  /*2900*/  @P2 LDC R224, c[0x0][0x40c] ;  /* 0x00010300ffe02b82 */ /* 0x000ea20000000800 */
[----:B---3--:R-:W-:Y:S01]  /*2910*/  @P2 FMUL.FTZ R129, R220, R211 ;  /* 0x000000d3dc812220 */ /* 0x008fe20000410000 */
[----:B------:R-:W-:Y:S01]  /*2920*/  @P2 SHF.L.U32 R211, R123, 0x10, RZ ;  /* 0x000000107bd32819 */ /* 0x000fe200000006ff */
[----:B------:R-:W-:Y:S01]  /*2930*/  @P2 FFMA.FTZ R215, R210, R128, R215 ;  /* 0x00000080d2d72223 */ /* 0x000fe200000100d7 */
[----:B------:R-:W-:Y:S01]  /*2940*/  PRMT R128, R126, 0x7632, R128 ;  /* 0x000076327e807816 */ /* 0x000fe20000000080 */
[----:B------:R-:W-:Y:S01]  /*2950*/  @P2 FFMA.FTZ R214, R129, R130, R214 ;  /* 0x0000008281d62223 */ /* 0x000fe200000100d6 */
[----:B------:R-:W-:Y:S02]  /*2960*/  PRMT R129, R127, 0x7632, R129 ;  /* 0x000076327f817816 */ /* 0x000fe40000000081 */
[----:B------:R-:W3:Y:S01]  /*2970*/  @P2 LDC R225, c[0x0][0x40c] ;  /* 0x00010300ffe12b82 */ /* 0x000ee20000000800 */
[----:B0-----:R-:W-:Y:S01]  /*2980*/  @P2 FMUL.FTZ R222, R131, R222 ;  /* 0x000000de83de2220 */ /* 0x001fe20000410000 */
[----:B------:R-:W-:-:S02]  /*2990*/  SHF.L.U32 R210, R129, 0x10, RZ ;  /* 0x0000001081d27819 */ /* 0x000fc400000006ff */
[----:B------:R-:W-:Y:S02]  /*29a0*/  @P2 SHF.L.U32 R129, R15, 0x10, RZ ;  /* 0x000000100f812819 */ /* 0x000fe400000006ff */
[----:B------:R-:W-:Y:S01]  /*29b0*/  @P2 SHF.L.U32 R131, R107, 0x10, RZ ;  /* 0x000000106b832819 */ /* 0x000fe200000006ff */
[----:B-1----:R-:W-:Y:S01]  /*29c0*/  @P2 FMUL.FTZ R221, R211, R226 ;  /* 0x000000e2d3dd2220 */ /* 0x002fe20000410000 */
[----:B------:R-:W-:Y:S01]  /*29d0*/  SHF.L.U32 R211, R128, 0x10, RZ ;  /* 0x0000001080d37819 */ /* 0x000fe200000006ff */
[----:B------:R-:W-:Y:S01]  /*29e0*/  @P2 IMAD.U32 R128, R106, 0x10000, RZ ;  /* 0x000100006a802824 */ /* 0x000fe200078e00ff */
[----:B------:R-:W-:Y:S01]  /*29f0*/  @P2 SHF.L.U32 R220, R16, 0x10, RZ ;  /* 0x0000001010dc2819 */ /* 0x000fe200000006ff */
[----:B------:R-:W-:Y:S02]  /*2a00*/  @P2 FFMA.FTZ R212, R221, R131, R212 ;  /* 0x00000083ddd42223 */ /* 0x000fe400000100d4 */
[----:B------:R-:W-:Y:S01]  /*2a10*/  @P2 FFMA.FTZ R213, R222, R128, R213 ;  /* 0x00000080ded52223 */ /* 0x000fe200000100d5 */
[----:B------:R-:W-:Y:S01]  /*2a20*/  F2FP.BF16.F32.PACK_AB R128, RZ, R217 ;  /* 0x000000d9ff80723e */ /* 0x000fe200000010ff */
[----:B--2---:R-:W-:Y:S01]  /*2a30*/  @P2 FMUL.FTZ R130, R219, R224 ;  /* 0x000000e0db822220 */ /* 0x004fe20000410000 */
[----:B------:R-:W-:-:S03]  /*2a40*/  F2FP.BF16.F32.PACK_AB R221, RZ, R212 ;  /* 0x000000d4ffdd723e */ /* 0x000fc600000010ff */
[----:B------:R-:W-:Y:S01]  /*2a50*/  @P2 FFMA.FTZ R211, R130, R129, R211 ;  /* 0x0000008182d32223 */ /* 0x000fe200000100d3 */
[----:B------:R-:W-:Y:S02]  /*2a60*/  F2FP.BF16.F32.PACK_AB R129, RZ, R216 ;  /* 0x000000d8ff81723e */ /* 0x000fe400000010ff */
[----:B------:R-:W-:Y:S01]  /*2a70*/  F2FP.BF16.F32.PACK_AB R130, RZ, R215 ;  /* 0x000000d7ff82723e */ /* 0x000fe200000010ff */
[----:B---3--:R-:W-:Y:S01]  /*2a80*/  @P2 FMUL.FTZ R219, R218, R225 ;  /* 0x000000e1dadb2220 */ /* 0x008fe20000410000 */
[----:B------:R-:W-:Y:S02]  /*2a90*/  F2FP.BF16.F32.PACK_AB R218, RZ, R214 ;  /* 0x000000d6ffda723e */ /* 0x000fe400000010ff */
[----:B------:R-:W-:Y:S01]  /*2aa0*/  PRMT R128, R128, 0x5410, R129 ;  /* 0x0000541080807816 */ /* 0x000fe20000000081 */
[----:B------:R-:W-:Y:S01]  /*2ab0*/  @P2 FFMA.FTZ R210, R219, R220, R210 ;  /* 0x000000dcdbd22223 */ /* 0x000fe200000100d2 */
[----:B------:R-:W-:Y:S02]  /*2ac0*/  F2FP.BF16.F32.PACK_AB R219, RZ, R213 ;  /* 0x000000d5ffdb723e */ /* 0x000fe400000010ff */
[----:B------:R-:W-:-:S02]  /*2ad0*/  F2FP.BF16.F32.PACK_AB R220, RZ, R211 ;  /* 0x000000d3ffdc723e */ /* 0x000fc400000010ff */
[----:B------:R-:W-:Y:S02]  /*2ae0*/  F2FP.BF16.F32.PACK_AB R131, RZ, R210 ;  /* 0x000000d2ff83723e */ /* 0x000fe400000010ff */
[----:B------:R-:W-:Y:S02]  /*2af0*/  PRMT R129, R130, 0x5410, R218 ;  /* 0x0000541082817816 */ /* 0x000fe400000000da */
[----:B------:R-:W-:Y:S02]  /*2b00*/  PRMT R130, R219, 0x5410, R220 ;  /* 0x00005410db827816 */ /* 0x000fe400000000dc */
[----:B------:R-:W-:Y:S01]  /*2b10*/  PRMT R131, R221, 0x5410, R131 ;  /* 0x00005410dd837816 */ /* 0x000fe20000000083 */
[----:B------:R-:W-:Y:S06]  /*2b20*/  BRA `(.L_x_301) ;  /* 0x0000000000e07947 */ /* 0x000fec0003800000 */
.L_x_300:
[----:B------:R-:W0:Y:S01]  /*2b30*/  @P1 LDC R129, c[0x0][0x40c] ;  /* 0x00010300ff811b82 */ /* 0x000e220000000800 */
[----:B------:R-:W-:Y:S01]  /*2b40*/  @P1 IMAD.U32 R128, R120, 0x10000, RZ ;  /* 0x0001000078801824 */ /* 0x000fe200078e00ff */
[----:B------:R-:W-:Y:S02]  /*2b50*/  @P1 SHF.L.U32 R130, R216, 0x10, RZ ;  /* 0x00000010d8821819 */ /* 0x000fe400000006ff */
[----:B------:R-:W-:Y:S02]  /*2b60*/  CS2R R216, SRZ ;  /* 0x0000000000d87805 */ /* 0x000fe4000001ff00 */
[----:B------:R-:W-:Y:S02]  /*2b70*/  @P1 SHF.L.U32 R211, R13, 0x10, RZ ;  /* 0x000000100dd31819 */ /* 0x000fe400000006ff */
[----:B------:R-:W-:Y:S02]  /*2b80*/  CS2R R214, SRZ ;  /* 0x0000000000d67805 */ /* 0x000fe4000001ff00 */
[----:B------:R-:W-:Y:S01]  /*2b90*/  @P1 SHF.L.U32 R220, R220, 0x10, RZ ;  /* 0x00000010dcdc1819 */ /* 0x000fe200000006ff */
[----:B------:R-:W1:Y:S01]  /*2ba0*/  @P1 LDC R131, c[0x0][0x40c] ;  /* 0x00010300ff831b82 */ /* 0x000e620000000800 */
[----:B------:R-:W-:-:S07]  /*2bb0*/  @P1 SHF.L.U32 R219, R219, 0x10, RZ ;  /* 0x00000010dbdb1819 */ /* 0x000fce00000006ff */
        /* <DEDUP_REMOVED lines=8> */
[----:B------:R-:W-:Y:S01]  /*2c40*/  @P1 SHF.L.U32 R128, R105, 0x10, RZ ;  /* 0x0000001069801819 */ /* 0x000fe200000006ff */
[----:B------:R-:W-:Y:S02]  /*2c50*/  @P1 IMAD.U32 R129, R122, 0x10000, RZ ;  /* 0x000100007a811824 */ /* 0x000fe400078e00ff */
[----:B------:R-:W-:Y:S01]  /*2c60*/  @P1 FMUL.FTZ R216, R130, R211 ;  /* 0x000000d382d81220 */ /* 0x000fe20000410000 */
[----:B------:R-:W-:Y:S01]  /*2c70*/  @P1 SHF.L.U32 R130, R14, 0x10, RZ ;  /* 0x000000100e821819 */ /* 0x000fe200000006ff */
[----:B------:R-:W1:Y:S01]  /*2c80*/  @P1 LDC R222, c[0x0][0x40c] ;  /* 0x00010300ffde1b82 */ /* 0x000e620000000800 */
[----:B--2---:R-:W-:Y:S01]  /*2c90*/  @P1 FMUL.FTZ R131, R131, R210 ;  /* 0x000000d283831220 */ /* 0x004fe20000410000 */
[----:B------:R-:W-:-:S03]  /*2ca0*/  @P1 SHF.L.U32 R210, R123, 0x10, RZ ;  /* 0x000000107bd21819 */ /* 0x000fc600000006ff */
[----:B------:R-:W-:Y:S01]  /*2cb0*/  @P1 FMUL.FTZ R215, R131, R128 ;  /* 0x0000008083d71220 */ /* 0x000fe20000410000 */
[----:B------:R-:W-:Y:S01]  /*2cc0*/  @P1 SHF.L.U32 R131, R218, 0x10, RZ ;  /* 0x00000010da831819 */ /* 0x000fe200000006ff */
[----:B------:R-:W-:Y:S01]  /*2cd0*/  @P1 IMAD.U32 R128, R106, 0x10000, RZ ;  /* 0x000100006a801824 */ /* 0x000fe200078e00ff */
[----:B------:R-:W2:Y:S01]  /*2ce0*/  @P1 LDC R221, c[0x0][0x40c] ;  /* 0x00010300ffdd1b82 */ /* 0x000ea20000000800 */
[----:B---3--:R-:W-:Y:S01]  /*2cf0*/  @P1 FMUL.FTZ R213, R220, R213 ;  /* 0x000000d5dcd51220 */ /* 0x008fe20000410000 */
[----:B------:R-:W-:Y:S02]  /*2d00*/  @P1 SHF.L.U32 R218, R107, 0x10, RZ ;  /* 0x000000106bda1819 */ /* 0x000fe400000006ff */
[----:B------:R-:W-:Y:S01]  /*2d10*/  @P1 SHF.L.U32 R220, R16, 0x10, RZ ;  /* 0x0000001010dc1819 */ /* 0x000fe200000006ff */
        /* <DEDUP_REMOVED lines=25> */
.L_x_301:
[----:B------:R-:W0:Y:S01]  /*2eb0*/  @P1 LDC.64 R220, c[0x0][0x390] ;  /* 0x0000e400ffdc1b82 */ /* 0x000e220000000a00 */
[----:B------:R-:W-:Y:S01]  /*2ec0*/  @P0 IADD3 R227, PT, PT, R134, 0x200, RZ ;  /* 0x0000020086e30810 */ /* 0x000fe20007ffe0ff */
[----:B------:R-:W-:Y:S02]  /*2ed0*/  @P1 VIADD R225, R135, 0x200 ;  /* 0x0000020087e11836 */ /* 0x000fe40000000000 */
[----:B------:R-:W-:-:S04]  /*2ee0*/  IMAD.WIDE.U32 R222, R223, 0x10, R132 ;  /* 0x00000010dfde7825 */ /* 0x000fc800078e0084 */
[----:B------:R-:W1:Y:S01]  /*2ef0*/  @P0 LDC.64 R218, c[0x0][0x3a0] ;  /* 0x0000e800ffda0b82 */ /* 0x000e620000000a00 */
[----:B------:R2:W-:Y:S01]  /*2f00*/  STG.E.128 desc[UR12][R222.64], R128 ;  /* 0x00000080de007986 */ /* 0x0005e2000c101d0c */
[----:B0-----:R-:W-:-:S05]  /*2f10*/  @P1 IMAD.WIDE.U32 R220, R225, 0x10, R220 ;  /* 0x00000010e1dc1825 */ /* 0x001fca00078e00dc */
[----:B------:R2:W5:Y:S01]  /*2f20*/  @P1 LDG.E.128 R120, desc[UR12][R220.64] ;  /* 0x0000000cdc781981 */ /* 0x000562000c1e1d00 */
[----:B-1----:R-:W-:-:S05]  /*2f30*/  @P0 IMAD.WIDE.U32 R218, R227, 0x10, R218 ;  /* 0x00000010e3da0825 */ /* 0x002fca00078e00da */
[----:B-----5:R2:W5:Y:S01]  /*2f40*/  @P0 LDG.E.128 R124, desc[UR12][R218.64] ;  /* 0x0000000cda7c0981 */ /* 0x020562000c1e1d00 */
[----:B------:R-:W-:Y:S05]  /*2f50*/  @!P0 BRA `(.L_x_302) ;  /* 0x0000000400188947 */ /* 0x000fea0003800000 */
[----:B------:R-:W-:Y:S02]  /*2f60*/  ISETP.LT.AND P2, PT, RZ, UR14, PT ;  /* 0x0000000eff007c0c */ /* 0x000fe4000bf41270 */
[C---:B--2--5:R-:W-:Y:S02]  /*2f70*/  PRMT R128, R124.reuse, 0x7632, R128 ;  /* 0x000076327c807816 */ /* 0x064fe40000000080 */
[----:B------:R-:W-:Y:S02]  /*2f80*/  SHF.L.U32 R225, R124, 0x10, RZ ;  /* 0x000000107ce17819 */ /* 0x000fe400000006ff */
[----:B------:R-:W-:Y:S01]  /*2f90*/  SHF.L.U32 R223, R125, 0x10, RZ ;  /* 0x000000107ddf7819 */ /* 0x000fe200000006ff */
[----:B------:R-:W-:-:S06]  /*2fa0*/  IMAD.U32 R224, R128, 0x10000, RZ ;  /* 0x0001000080e07824 */ /* 0x000fcc00078e00ff */
[----:B------:R-:W0:Y:S01]  /*2fb0*/  @P2 LDC R130, c[0x0][0x40c] ;  /* 0x00010300ff822b82 */ /* 0x000e220000000800 */
[----:B------:R-:W-:Y:S02]  /*2fc0*/  @P2 SHF.L.U32 R129, R120, 0x10, RZ ;  /* 0x0000001078812819 */ /* 0x000fe400000006ff */
[----:B------:R-:W-:Y:S02]  /*2fd0*/  @P2 SHF.L.U32 R128, R108, 0x10, RZ ;  /* 0x000000106c802819 */ /* 0x000fe400000006ff */
[----:B------:R-:W-:Y:S02]  /*2fe0*/  @P2 PRMT R131, R121, 0x7632, R131 ;  /* 0x0000763279832816 */ /* 0x000fe40000000083 */
[----:B------:R-:W-:Y:S01]  /*2ff0*/  @P2 SHF.L.U32 R228, R20, 0x10, RZ ;  /* 0x0000001014e42819 */ /* 0x000fe200000006ff */
[----:B------:R-:W1:Y:S01]  /*3000*/  @P2 LDC R220, c[0x0][0x40c] ;  /* 0x00010300ffdc2b82 */ /* 0x000e620000000800 */
[----:B------:R-:W-:-:S07]  /*3010*/  @P2 SHF.L.U32 R131, R131, 0x10, RZ ;  /* 0x0000001083832819 */ /* 0x000fce00000006ff */
[----:B------:R-:W2:Y:S08]  /*3020*/  @P2 LDC R222, c[0x0][0x40c] ;  /* 0x00010300ffde2b82 */ /* 0x000eb00000000800 */
[----:B------:R-:W3:Y:S01]  /*3030*/  @P2 LDC R219, c[0x0][0x40c] ;  /* 0x00010300ffdb2b82 */ /* 0x000ee20000000800 */
[----:B0-----:R-:W-:Y:S01]  /*3040*/  @P2 FMUL.FTZ R218, R129, R130 ;  /* 0x0000008281da2220 */ /* 0x001fe20000410000 */
[----:B------:R-:W-:-:S02]  /*3050*/  @P2 PRMT R129, R120, 0x7632, R129 ;  /* 0x0000763278812816 */ /* 0x000fc40000000081 */
[----:B------:R-:W-:Y:S01]  /*3060*/  @P2 SHF.L.U32 R130, R17, 0x10, RZ ;  /* 0x0000001011822819 */ /* 0x000fe200000006ff */
[----:B------:R-:W-:Y:S01]  /*3070*/  @P2 FFMA.FTZ R225, R218, R128, R225 ;  /* 0x00000080dae12223 */ /* 0x000fe200000100e1 */
[----:B------:R-:W-:Y:S01]  /*3080*/  @P2 SHF.L.U32 R129, R129, 0x10, RZ ;  /* 0x0000001081812819 */ /* 0x000fe200000006ff */
[----:B------:R-:W-:Y:S01]  /*3090*/  @P2 IMAD.U32 R218, R121, 0x10000, RZ ;  /* 0x0001000079da2824 */ /* 0x000fe200078e00ff */
[----:B------:R-:W0:Y:S01]  /*30a0*/  @P2 LDC R226, c[0x0][0x40c] ;  /* 0x00010300ffe22b82 */ /* 0x000e220000000800 */
[----:B------:R-:W-:Y:S02]  /*30b0*/  PRMT R128, R125, 0x7632, R128 ;  /* 0x000076327d807816 */ /* 0x000fe40000000080 */
[----:B-1----:R-:W-:Y:S01]  /*30c0*/  @P2 FMUL.FTZ R129, R129, R220 ;  /* 0x000000dc81812220 */ /* 0x002fe20000410000 */
[----:B------:R-:W-:-:S03]  /*30d0*/  @P2 IMAD.U32 R220, R123, 0x10000, RZ ;  /* 0x000100007bdc2824 */ /* 0x000fc600078e00ff */
[----:B------:R-:W-:Y:S01]  /*30e0*/  @P2 FFMA.FTZ R224, R129, R130, R224 ;  /* 0x0000008281e02223 */ /* 0x000fe200000100e0 */
[----:B------:R-:W1:Y:S01]  /*30f0*/  @P2 LDC R221, c[0x0][0x40c] ;  /* 0x00010300ffdd2b82 */ /* 0x000e620000000800 */
[----:B--2---:R-:W-:Y:S01]  /*3100*/  @P2 FMUL.FTZ R131, R131, R222 ;  /* 0x000000de83832220 */ /* 0x004fe20000410000 */
[----:B------:R-:W-:Y:S01]  /*3110*/  SHF.L.U32 R222, R128, 0x10, RZ ;  /* 0x0000001080de7819 */ /* 0x000fe200000006ff */
[----:B------:R-:W-:Y:S01]  /*3120*/  @P2 IMAD.U32 R128, R109, 0x10000, RZ ;  /* 0x000100006d802824 */ /* 0x000fe200078e00ff */
[----:B------:R-:W-:Y:S02]  /*3130*/  @P2 SHF.L.U32 R129, R18, 0x10, RZ ;  /* 0x0000001012812819 */ /* 0x000fe400000006ff */
[----:B------:R-:W-:Y:S02]  /*3140*/  @P2 PRMT R130, R122, 0x7632, R130 ;  /* 0x000076327a822816 */ /* 0x000fe40000000082 */
[----:B------:R-:W2:Y:S01]  /*3150*/  @P2 LDC R227, c[0x0][0x40c] ;  /* 0x00010300ffe32b82 */ /* 0x000ea20000000800 */
[----:B---3--:R-:W-:Y:S01]  /*3160*/  @P2 FMUL.FTZ R218, R218, R219 ;  /* 0x000000dbdada2220 */ /* 0x008fe20000410000 */
[----:B------:R-:W-:Y:S01]  /*3170*/  @P2 SHF.L.U32 R219, R122, 0x10, RZ ;  /* 0x000000107adb2819 */ /* 0x000fe200000006ff */
[----:B------:R-:W-:Y:S01]  /*3180*/  @P2 FFMA.FTZ R222, R131, R129, R222 ;  /* 0x0000008183de2223 */ /* 0x000fe200000100de */
[----:B------:R-:W-:Y:S01]  /*3190*/  @P2 PRMT R131, R123, 0x7632, R131 ;  /* 0x000076327b832816 */ /* 0x000fe20000000083 */
[----:B------:R-:W-:Y:S01]  /*31a0*/  @P2 FFMA.FTZ R223, R218, R128, R223 ;  /* 0x00000080dadf2223 */ /* 0x000fe200000100df */
[----:B------:R-:W-:-:S02]  /*31b0*/  @P2 SHF.L.U32 R130, R130, 0x10, RZ ;  /* 0x0000001082822819 */ /* 0x000fc400000006ff */
[----:B------:R-:W3:Y:S01]  /*31c0*/  @P2 LDC R231, c[0x0][0x40c] ;  /* 0x00010300ffe72b82 */ /* 0x000ee20000000800 */
[----:B------:R-:W-:Y:S01]  /*31d0*/  PRMT R129, R127, 0x7632, R129 ;  /* 0x000076327f817816 */ /* 0x000fe20000000081 */
[----:B0-----:R-:W-:Y:S01]  /*31e0*/  @P2 FMUL.FTZ R230, R219, R226 ;  /* 0x000000e2dbe62220 */ /* 0x001fe20000410000 */
[----:B------:R-:W-:Y:S02]  /*31f0*/  PRMT R128, R126, 0x7632, R128 ;  /* 0x000076327e807816 */ /* 0x000fe40000000080 */
[----:B------:R-:W-:Y:S01]  /*3200*/  @P2 SHF.L.U32 R226, R131, 0x10, RZ ;  /* 0x0000001083e22819 */ /* 0x000fe200000006ff */
[----:B------:R-:W-:Y:S01]  /*3210*/  IMAD.U32 R218, R129, 0x10000, RZ ;  /* 0x0001000081da7824 */ /* 0x000fe200078e00ff */
[----:B------:R-:W-:Y:S01]  /*3220*/  SHF.L.U32 R219, R128, 0x10, RZ ;  /* 0x0000001080db7819 */ /* 0x000fe200000006ff */
[----:B-1----:R-:W-:Y:S01]  /*3230*/  @P2 FMUL.FTZ R130, R130, R221 ;  /* 0x000000dd82822220 */ /* 0x002fe20000410000 */
[----:B------:R-:W-:Y:S01]  /*3240*/  SHF.L.U32 R221, R126, 0x10, RZ ;  /* 0x000000107edd7819 */ /* 0x000fe200000006ff */
[----:B------:R-:W-:Y:S01]  /*3250*/  @P2 IMAD.U32 R131, R111, 0x10000, RZ ;  /* 0x000100006f832824 */ /* 0x000fe200078e00ff */
[----:B------:R-:W-:-:S02]  /*3260*/  @P2 SHF.L.U32 R128, R110, 0x10, RZ ;  /* 0x000000106e802819 */ /* 0x000fc400000006ff */
[----:B------:R-:W-:Y:S01]  /*3270*/  @P2 SHF.L.U32 R129, R19, 0x10, RZ ;  /* 0x0000001013812819 */ /* 0x000fe200000006ff */
[----:B--2---:R-:W-:Y:S01]  /*3280*/  @P2 FMUL.FTZ R229, R220, R227 ;  /* 0x000000e3dce52220 */ /* 0x004fe20000410000 */
[----:B------:R-:W-:Y:S01]  /*3290*/  SHF.L.U32 R220, R127, 0x10, RZ ;  /* 0x000000107fdc7819 */ /* 0x000fe200000006ff */
[----:B------:R-:W-:Y:S02]  /*32a0*/  @P2 FFMA.FTZ R221, R230, R128, R221 ;  /* 0x00000080e6dd2223 */ /* 0x000fe400000100dd */
[----:B------:R-:W-:Y:S01]  /*32b0*/  @P2 FFMA.FTZ R219, R130, R129, R219 ;  /* 0x0000008182db2223 */ /* 0x000fe200000100db */
[----:B------:R-:W-:Y:S01]  /*32c0*/  F2FP.BF16.F32.PACK_AB R128, RZ, R225 ;  /* 0x000000e1ff80723e */ /* 0x000fe200000010ff */
[----:B------:R-:W-:Y:S01]  /*32d0*/  @P2 FFMA.FTZ R220, R229, R131, R220 ;  /* 0x00000083e5dc2223 */ /* 0x000fe200000100dc */
[----:B------:R-:W-:Y:S01]  /*32e0*/  F2FP.BF16.F32.PACK_AB R129, RZ, R224 ;  /* 0x000000e0ff81723e */ /* 0x000fe200000010ff */
[----:B---3--:R-:W-:Y:S01]  /*32f0*/  @P2 FMUL.FTZ R227, R226, R231 ;  /* 0x000000e7e2e32220 */ /* 0x008fe20000410000 */
[----:B------:R-:W-:-:S02]  /*3300*/  F2FP.BF16.F32.PACK_AB R130, RZ, R223 ;  /* 0x000000dfff82723e */ /* 0x000fc400000010ff */
[----:B------:R-:W-:Y:S01]  /*3310*/  F2FP.BF16.F32.PACK_AB R226, RZ, R222 ;  /* 0x000000deffe2723e */ /* 0x000fe200000010ff */
[----:B------:R-:W-:Y:S01]  /*3320*/  @P2 FFMA.FTZ R218, R227, R228, R218 ;  /* 0x000000e4e3da2223 */ /* 0x000fe200000100da */
        /* <DEDUP_REMOVED lines=9> */
.L_x_302:
[----:B--2---:R-:W0:Y:S01]  /*33c0*/  @P1 LDC R130, c[0x0][0x40c] ;  /* 0x00010300ff821b82 */ /* 0x004e220000000800 */
[C---:B------:R-:W-:Y:S02]  /*33d0*/  @P1 PRMT R128, R120.reuse, 0x7632, R128 ;  /* 0x0000763278801816 */ /* 0x040fe40000000080 */
[----:B------:R-:W-:Y:S02]  /*33e0*/  CS2R R224, SRZ ;  /* 0x0000000000e07805 */ /* 0x000fe4000001ff00 */
[----:B------:R-:W-:Y:S02]  /*33f0*/  @P1 SHF.L.U32 R129, R120, 0x10, RZ ;  /* 0x0000001078811819 */ /* 0x000fe400000006ff */
[----:B------:R-:W-:Y:S02]  /*3400*/  CS2R R222, SRZ ;  /* 0x0000000000de7805 */ /* 0x000fe4000001ff00 */
        /* <DEDUP_REMOVED lines=8> */
[----:B------:R-:W-:-:S04]  /*3490*/  @P1 PRMT R129, R121, 0x7632, R129 ;  /* 0x0000763279811816 */ /* 0x000fc80000000081 */
[----:B------:R-:W-:Y:S02]  /*34a0*/  @P1 SHF.L.U32 R129, R129, 0x10, RZ ;  /* 0x0000001081811819 */ /* 0x000fe400000006ff */
[----:B------:R-:W0:Y:S01]  /*34b0*/  @P1 LDC R227, c[0x0][0x40c] ;  /* 0x00010300ffe31b82 */ /* 0x000e220000000800 */
[----:B-1----:R-:W-:Y:S01]  /*34c0*/  @P1 FMUL.FTZ R128, R128, R131 ;  /* 0x0000008380801220 */ /* 0x002fe20000410000 */
[----:B------:R-:W-:-:S03]  /*34d0*/  @P1 IMAD.U32 R131, R108, 0x10000, RZ ;  /* 0x000100006c831824 */ /* 0x000fc600078e00ff */
[----:B------:R-:W-:Y:S01]  /*34e0*/  @P1 FMUL.FTZ R224, R219, R128 ;  /* 0x00000080dbe01220 */ /* 0x000fe20000410000 */
[----:B------:R-:W-:Y:S01]  /*34f0*/  @P1 FMUL.FTZ R225, R130, R131 ;  /* 0x0000008382e11220 */ /* 0x000fe20000410000 */
[----:B------:R-:W-:Y:S01]  /*3500*/  @P1 SHF.L.U32 R130, R18, 0x10, RZ ;  /* 0x0000001012821819 */ /* 0x000fe200000006ff */
[----:B------:R-:W1:Y:S01]  /*3510*/  @P1 LDC R226, c[0x0][0x40c] ;  /* 0x00010300ffe21b82 */ /* 0x000e620000000800 */
[----:B--2---:R-:W-:Y:S01]  /*3520*/  @P1 FMUL.FTZ R129, R129, R220 ;  /* 0x000000dc81811220 */ /* 0x004fe20000410000 */
[C---:B------:R-:W-:Y:S01]  /*3530*/  @P1 PRMT R128, R122.reuse, 0x7632, R128 ;  /* 0x000076327a801816 */ /* 0x040fe20000000080 */
[----:B------:R-:W-:Y:S01]  /*3540*/  @P1 IMAD.U32 R131, R109, 0x10000, RZ ;  /* 0x000100006d831824 */ /* 0x000fe200078e00ff */
[----:B------:R-:W-:Y:S01]  /*3550*/  @P1 SHF.L.U32 R219, R122, 0x10, RZ ;  /* 0x000000107adb1819 */ /* 0x000fe200000006ff */
[----:B------:R-:W-:Y:S01]  /*3560*/  @P1 FMUL.FTZ R222, R130, R129 ;  /* 0x0000008182de1220 */ /* 0x000fe20000410000 */
[C---:B------:R-:W-:Y:S01]  /*3570*/  @P1 PRMT R129, R123.reuse, 0x7632, R129 ;  /* 0x000076327b811816 */ /* 0x040fe20000000081 */
[----:B------:R-:W-:Y:S01]  /*3580*/  @P1 IMAD.U32 R220, R123, 0x10000, RZ ;  /* 0x000100007bdc1824 */ /* 0x000fe200078e00ff */
[----:B------:R-:W2:Y:S01]  /*3590*/  @P1 LDC R229, c[0x0][0x40c] ;  /* 0x00010300ffe51b82 */ /* 0x000ea20000000800 */
[----:B------:R-:W-:Y:S01]  /*35a0*/  @P1 SHF.L.U32 R128, R128, 0x10, RZ ;  /* 0x0000001080801819 */ /* 0x000fe200000006ff */
[----:B---3--:R-:W-:Y:S01]  /*35b0*/  @P1 FMUL.FTZ R218, R218, R221 ;  /* 0x000000dddada1220 */ /* 0x008fe20000410000 */
[----:B------:R-:W-:Y:S01]  /*35c0*/  @P1 SHF.L.U32 R129, R129, 0x10, RZ ;  /* 0x0000001081811819 */ /* 0x000fe200000006ff */
[----:B------:R-:W-:-:S02]  /*35d0*/  @P1 IMAD.U32 R130, R111, 0x10000, RZ ;  /* 0x000100006f821824 */ /* 0x000fc400078e00ff */
[----:B------:R-:W-:Y:S01]  /*35e0*/  @P1 FMUL.FTZ R223, R218, R131 ;  /* 0x00000083dadf1220 */ /* 0x000fe20000410000 */
[----:B------:R-:W-:Y:S01]  /*35f0*/  @P1 SHF.L.U32 R131, R110, 0x10, RZ ;  /* 0x000000106e831819 */ /* 0x000fe200000006ff */
[----:B------:R-:W3:Y:S01]  /*3600*/  @P1 LDC R228, c[0x0][0x40c] ;  /* 0x00010300ffe41b82 */ /* 0x000ee20000000800 */
[----:B0-----:R-:W-:Y:S01]  /*3610*/  @P1 FMUL.FTZ R128, R128, R227 ;  /* 0x000000e380801220 */ /* 0x001fe20000410000 */
[----:B------:R-:W-:Y:S01]  /*3620*/  @P1 SHF.L.U32 R227, R19, 0x10, RZ ;  /* 0x0000001013e31819 */ /* 0x000fe200000006ff */
[----:B-1----:R-:W-:Y:S01]  /*3630*/  @P1 FMUL.FTZ R226, R219, R226 ;  /* 0x000000e2dbe21220 */ /* 0x002fe20000410000 */
[----:B------:R-:W-:-:S03]  /*3640*/  CS2R R218, SRZ ;  /* 0x0000000000da7805 */ /* 0x000fc6000001ff00 */
[----:B------:R-:W-:Y:S01]  /*3650*/  @P1 FMUL.FTZ R219, R227, R128 ;  /* 0x00000080e3db1220 */ /* 0x000fe20000410000 */
[----:B------:R-:W-:Y:S01]  /*3660*/  F2FP.BF16.F32.PACK_AB R128, RZ, R225 ;  /* 0x000000e1ff80723e */ /* 0x000fe200000010ff */
[----:B--2---:R-:W-:Y:S01]  /*3670*/  @P1 FMUL.FTZ R229, R220, R229 ;  /* 0x000000e5dce51220 */ /* 0x004fe20000410000 */
[----:B------:R-:W-:Y:S02]  /*3680*/  CS2R R220, SRZ ;  /* 0x0000000000dc7805 */ /* 0x000fe4000001ff00 */
[----:B------:R-:W-:Y:S01]  /*3690*/  F2FP.BF16.F32.PACK_AB R227, RZ, R219 ;  /* 0x000000dbffe3723e */ /* 0x000fe200000010ff */
[----:B------:R-:W-:Y:S01]  /*36a0*/  @P1 FMUL.FTZ R221, R226, R131 ;  /* 0x00000083e2dd1220 */ /* 0x000fe20000410000 */
[----:B------:R-:W-:Y:S01]  /*36b0*/  @P1 FMUL.FTZ R220, R229, R130 ;  /* 0x00000082e5dc1220 */ /* 0x000fe20000410000 */
[----:B------:R-:W-:Y:S02]  /*36c0*/  F2FP.BF16.F32.PACK_AB R130, RZ, R223 ;  /* 0x000000dfff82723e */ /* 0x000fe400000010ff */
[----:B------:R-:W-:Y:S01]  /*36d0*/  F2FP.BF16.F32.PACK_AB R131, RZ, R222 ;  /* 0x000000deff83723e */ /* 0x000fe200000010ff */
[----:B---3--:R-:W-:Y:S01]  /*36e0*/  @P1 FMUL.FTZ R129, R129, R228 ;  /* 0x000000e481811220 */ /* 0x008fe20000410000 */
[----:B------:R-:W-:-:S02]  /*36f0*/  F2FP.BF16.F32.PACK_AB R226, RZ, R221 ;  /* 0x000000ddffe2723e */ /* 0x000fc400000010ff */
[----:B------:R-:W-:Y:S01]  /*3700*/  F2FP.BF16.F32.PACK_AB R228, RZ, R220 ;  /* 0x000000dcffe4723e */ /* 0x000fe200000010ff */
[----:B------:R-:W-:Y:S01]  /*3710*/  @P1 FMUL.FTZ R218, R230, R129 ;  /* 0x00000081e6da1220 */ /* 0x000fe20000410000 */
[----:B------:R-:W-:-:S04]  /*3720*/  F2FP.BF16.F32.PACK_AB R129, RZ, R224 ;  /* 0x000000e0ff81723e */ /* 0x000fc800000010ff */
[----:B------:R-:W-:Y:S02]  /*3730*/  F2FP.BF16.F32.PACK_AB R229, RZ, R218 ;  /* 0x000000daffe5723e */ /* 0x000fe400000010ff */
[----:B------:R-:W-:Y:S02]  /*3740*/  PRMT R128, R128, 0x5410, R129 ;  /* 0x0000541080807816 */ /* 0x000fe40000000081 */
[----:B------:R-:W-:Y:S02]  /*3750*/  PRMT R129, R130, 0x5410, R131 ;  /* 0x0000541082817816 */ /* 0x000fe40000000083 */
[----:B------:R-:W-:Y:S02]  /*3760*/  PRMT R130, R226, 0x5410, R227 ;  /* 0x00005410e2827816 */ /* 0x000fe400000000e3 */
[----:B------:R-:W-:-:S07]  /*3770*/  PRMT R131, R228, 0x5410, R229 ;  /* 0x00005410e4837816 */ /* 0x000fce00000000e5 */
.L_x_303:
[----:B------:R-:W0:Y:S01]  /*3780*/  @P1 LDC.64 R228, c[0x0][0x390] ;  /* 0x0000e400ffe41b82 */ /* 0x000e220000000a00 */
[C---:B------:R-:W-:Y:S01]  /*3790*/  IADD3 R231, PT, PT, R134.reuse, 0x200, RZ ;  /* 0x0000020086e77810 */ /* 0x040fe20007ffe0ff */
[----:B------:R-:W-:Y:S01]  /*37a0*/  @P0 VIADD R235, R134, 0x280 ;  /* 0x0000028086eb0836 */ /* 0x000fe20000000000 */
[----:B------:R-:W-:-:S03]  /*37b0*/  @P1 IADD3 R233, PT, PT, R135, 0x280, RZ ;  /* 0x0000028087e91810 */ /* 0x000fc60007ffe0ff */
[----:B------:R-:W-:Y:S02]  /*37c0*/  IMAD.WIDE.U32 R230, R231, 0x10, R132 ;  /* 0x00000010e7e67825 */ /* 0x000fe400078e0084 */
[----:B------:R-:W1:Y:S03]  /*37d0*/  @P0 LDC.64 R226, c[0x0][0x3a0] ;  /* 0x0000e800ffe20b82 */ /* 0x000e660000000a00 */
[----:B------:R2:W-:Y:S01]  /*37e0*/  STG.E.128 desc[UR12][R230.64], R128 ;  /* 0x00000080e6007986 */ /* 0x0005e2000c101d0c */
[----:B0-----:R-:W-:-:S05]  /*37f0*/  @P1 IMAD.WIDE.U32 R228, R233, 0x10, R228 ;  /* 0x00000010e9e41825 */ /* 0x001fca00078e00e4 */
[----:B------:R2:W5:Y:S01]  /*3800*/  @P1 LDG.E.128 R120, desc[UR12][R228.64] ;  /* 0x0000000ce4781981 */ /* 0x000562000c1e1d00 */
[----:B-1----:R-:W-:-:S05]  /*3810*/  @P0 IMAD.WIDE.U32 R226, R235, 0x10, R226 ;  /* 0x00000010ebe20825 */ /* 0x002fca00078e00e2 */
[----:B-----5:R2:W5:Y:S01]  /*3820*/  @P0 LDG.E.128 R124, desc[UR12][R226.64] ;  /* 0x0000000ce27c0981 */ /* 0x020562000c1e1d00 */
[----:B------:R-:W-:Y:S05]  /*3830*/  @!P0 BRA `(.L_x_304) ;  /* 0x0000000400188947 */ /* 0x000fea0003800000 */
[----:B------:R-:W-:Y:S01]  /*3840*/  ISETP.LT.AND P2, PT, RZ, UR14, PT ;  /* 0x0000000eff007c0c */ /* 0x000fe2000bf41270 */
[----:B--2--5:R-:W-:Y:S01]  /*3850*/  IMAD.U32 R231, R125, 0x10000, RZ ;  /* 0x000100007de77824 */ /* 0x024fe200078e00ff */
[----:B------:R-:W-:Y:S02]  /*3860*/  SHF.L.U32 R233, R124, 0x10, RZ ;  /* 0x000000107ce97819 */ /* 0x000fe400000006ff */
[----:B------:R-:W-:-:S09]  /*3870*/  SHF.L.U32 R229, R126, 0x10, RZ ;  /* 0x000000107ee57819 */ /* 0x000fd200000006ff */
[----:B------:R-:W0:Y:S01]  /*3880*/  @P2 LDC R131, c[0x0][0x40c] ;  /* 0x00010300ff832b82 */ /* 0x000e220000000800 */
[C---:B------:R-:W-:Y:S02]  /*3890*/  @P2 PRMT R128, R120.reuse, 0x7632, R128 ;  /* 0x0000763278802816 */ /* 0x040fe40000000080 */
[----:B------:R-:W-:Y:S02]  /*38a0*/  @P2 SHF.L.U32 R130, R120, 0x10, RZ ;  /* 0x0000001078822819 */ /* 0x000fe400000006ff */
[----:B------:R-:W-:Y:S02]  /*38b0*/  @P2 SHF.L.U32 R129, R128, 0x10, RZ ;  /* 0x0000001080812819 */ /* 0x000fe400000006ff */
[----:B------:R-:W-:Y:S01]  /*38c0*/  PRMT R128, R124, 0x7632, R128 ;  /* 0x000076327c807816 */ /* 0x000fe20000000080 */
[----:B------:R-:W1:Y:S04]  /*38d0*/  @P2 LDC R228, c[0x0][0x40c] ;  /* 0x00010300ffe42b82 */ /* 0x000e680000000800 */
[----:B------:R-:W-:Y:S01]  /*38e0*/  IMAD.U32 R232, R128, 0x10000, RZ ;  /* 0x0001000080e87824 */ /* 0x000fe200078e00ff */
[----:B------:R-:W-:-:S03]  /*38f0*/  @P2 SHF.L.U32 R128, R112, 0x10, RZ ;  /* 0x0000001070802819 */ /* 0x000fc600000006ff */
[----:B------:R-:W2:Y:S08]  /*3900*/  @P2 LDC R230, c[0x0][0x40c] ;  /* 0x00010300ffe62b82 */ /* 0x000eb00000000800 */
[----:B------:R-:W3:Y:S01]  /*3910*/  @P2 LDC R227, c[0x0][0x40c] ;  /* 0x00010300ffe32b82 */ /* 0x000ee20000000800 */
[----:B0-----:R-:W-:Y:S01]  /*3920*/  @P2 FMUL.FTZ R226, R130, R131 ;  /* 0x0000008382e22220 */ /* 0x001fe20000410000 */
[----:B------:R-:W-:-:S02]  /*3930*/  @P2 SHF.L.U32 R130, R21, 0x10, RZ ;  /* 0x0000001015822819 */ /* 0x000fc400000006ff */
[----:B------:R-:W-:Y:S01]  /*3940*/  @P2 SHF.L.U32 R131, R121, 0x10, RZ ;  /* 0x0000001079832819 */ /* 0x000fe200000006ff */
[----:B------:R-:W-:Y:S01]  /*3950*/  @P2 FFMA.FTZ R233, R226, R128, R233 ;  /* 0x00000080e2e92223 */ /* 0x000fe200000100e9 */
[----:B------:R-:W-:Y:S02]  /*3960*/  @P2 SHF.L.U32 R128, R113, 0x10, RZ ;  /* 0x0000001071802819 */ /* 0x000fe400000006ff */
[----:B------:R-:W0:Y:S01]  /*3970*/  @P2 LDC R235, c[0x0][0x40c] ;  /* 0x00010300ffeb2b82 */ /* 0x000e220000000800 */
[----:B-1----:R-:W-:-:S04]  /*3980*/  @P2 FMUL.FTZ R129, R129, R228 ;  /* 0x000000e481812220 */ /* 0x002fc80000410000 */
[----:B------:R-:W-:Y:S01]  /*3990*/  @P2 FFMA.FTZ R232, R129, R130, R232 ;  /* 0x0000008281e82223 */ /* 0x000fe200000100e8 */
[----:B------:R-:W-:Y:S01]  /*39a0*/  @P2 PRMT R130, R121, 0x7632, R130 ;  /* 0x0000763279822816 */ /* 0x000fe20000000082 */
[----:B--2---:R-:W-:Y:S01]  /*39b0*/  @P2 FMUL.FTZ R226, R131, R230 ;  /* 0x000000e683e22220 */ /* 0x004fe20000410000 */
[----:B------:R-:W-:Y:S01]  /*39c0*/  PRMT R129, R125, 0x7632, R129 ;  /* 0x000076327d817816 */ /* 0x000fe20000000081 */
[----:B------:R-:W1:Y:S01]  /*39d0*/  @P2 LDC R131, c[0x0][0x40c] ;  /* 0x00010300ff832b82 */ /* 0x000e620000000800 */
[----:B------:R-:W-:Y:S01]  /*39e0*/  @P2 SHF.L.U32 R130, R130, 0x10, RZ ;  /* 0x0000001082822819 */ /* 0x000fe200000006ff */
[----:B------:R-:W-:Y:S01]  /*39f0*/  @P2 FFMA.FTZ R231, R226, R128, R231 ;  /* 0x00000080e2e72223 */ /* 0x000fe200000100e7 */
[----:B------:R-:W-:Y:S01]  /*3a00*/  SHF.L.U32 R230, R129, 0x10, RZ ;  /* 0x0000001081e67819 */ /* 0x000fe200000006ff */
[----:B------:R-:W-:Y:S02]  /*3a10*/  @P2 IMAD.U32 R128, R22, 0x10000, RZ ;  /* 0x0001000016802824 */ /* 0x000fe400078e00ff */
[----:B---3--:R-:W-:Y:S01]  /*3a20*/  @P2 FMUL.FTZ R129, R130, R227 ;  /* 0x000000e382812220 */ /* 0x008fe20000410000 */
[----:B------:R-:W-:Y:S01]  /*3a30*/  @P2 SHF.L.U32 R130, R122, 0x10, RZ ;  /* 0x000000107a822819 */ /* 0x000fe200000006ff */
[----:B------:R-:W2:Y:S01]  /*3a40*/  @P2 LDC R237, c[0x0][0x40c] ;  /* 0x00010300ffed2b82 */ /* 0x000ea20000000800 */
[----:B------:R-:W-:-:S02]  /*3a50*/  IMAD.U32 R227, R127, 0x10000, RZ ;  /* 0x000100007fe37824 */ /* 0x000fc400078e00ff */
[----:B------:R-:W-:Y:S01]  /*3a60*/  @P2 FFMA.FTZ R230, R129, R128, R230 ;  /* 0x0000008081e62223 */ /* 0x000fe200000100e6 */
[----:B------:R-:W-:Y:S02]  /*3a70*/  PRMT R129, R126, 0x7632, R129 ;  /* 0x000076327e817816 */ /* 0x000fe40000000081 */
[----:B------:R-:W-:Y:S01]  /*3a80*/  @P2 SHF.L.U32 R128, R114, 0x10, RZ ;  /* 0x0000001072802819 */ /* 0x000fe200000006ff */
[----:B0-----:R-:W-:Y:S01]  /*3a90*/  @P2 FMUL.FTZ R226, R130, R235 ;  /* 0x000000eb82e22220 */ /* 0x001fe20000410000 */
[----:B------:R-:W-:Y:S01]  /*3aa0*/  @P2 PRMT R130, R122, 0x7632, R130 ;  /* 0x000076327a822816 */ /* 0x000fe20000000082 */
[----:B------:R-:W0:Y:S01]  /*3ab0*/  @P2 LDC R235, c[0x0][0x40c] ;  /* 0x00010300ffeb2b82 */ /* 0x000e220000000800 */
[----:B------:R-:W-:Y:S02]  /*3ac0*/  IMAD.U32 R228, R129, 0x10000, RZ ;  /* 0x0001000081e47824 */ /* 0x000fe400078e00ff */
[----:B------:R-:W-:Y:S01]  /*3ad0*/  @P2 FFMA.FTZ R229, R226, R128, R229 ;  /* 0x00000080e2e52223 */ /* 0x000fe200000100e5 */
[----:B------:R-:W-:-:S02]  /*3ae0*/  @P2 SHF.L.U32 R130, R130, 0x10, RZ ;  /* 0x0000001082822819 */ /* 0x000fc400000006ff */
[----:B------:R-:W-:-:S03]  /*3af0*/  @P2 SHF.L.U32 R128, R23, 0x10, RZ ;  /* 0x0000001017802819 */ /* 0x000fc600000006ff */
[----:B-1----:R-:W-:Y:S01]  /*3b00*/  @P2 FMUL.FTZ R129, R130, R131 ;  /* 0x0000008382812220 */ /* 0x002fe20000410000 */
[----:B------:R-:W-:-:S03]  /*3b10*/  @P2 SHF.L.U32 R130, R123, 0x10, RZ ;  /* 0x000000107b822819 */ /* 0x000fc600000006ff */
[----:B------:R-:W-:Y:S01]  /*3b20*/  @P2 FFMA.FTZ R228, R129, R128, R228 ;  /* 0x0000008081e42223 */ /* 0x000fe200000100e4 */
[----:B------:R-:W-:Y:S02]  /*3b30*/  @P2 SHF.L.U32 R128, R115, 0x10, RZ ;  /* 0x0000001073802819 */ /* 0x000fe400000006ff */
[----:B------:R-:W-:Y:S01]  /*3b40*/  PRMT R129, R127, 0x7632, R129 ;  /* 0x000076327f817816 */ /* 0x000fe20000000081 */
[----:B--2---:R-:W-:Y:S01]  /*3b50*/  @P2 FMUL.FTZ R234, R130, R237 ;  /* 0x000000ed82ea2220 */ /* 0x004fe20000410000 */
[----:B------:R-:W-:Y:S02]  /*3b60*/  @P2 PRMT R130, R123, 0x7632, R130 ;  /* 0x000076327b822816 */ /* 0x000fe40000000082 */
[----:B------:R-:W-:Y:S01]  /*3b70*/  SHF.L.U32 R226, R129, 0x10, RZ ;  /* 0x0000001081e27819 */ /* 0x000fe200000006ff */
[----:B------:R-:W-:Y:S01]  /*3b80*/  @P2 FFMA.FTZ R227, R234, R128, R227 ;  /* 0x00000080eae32223 */ /* 0x000fe200000100e3 */
[----:B------:R-:W-:Y:S01]  /*3b90*/  @P2 SHF.L.U32 R130, R130, 0x10, RZ ;  /* 0x0000001082822819 */ /* 0x000fe200000006ff */
[----:B------:R-:W-:Y:S01]  /*3ba0*/  @P2 IMAD.U32 R128, R24, 0x10000, RZ ;  /* 0x0001000018802824 */ /* 0x000fe200078e00ff */
[----:B------:R-:W-:-:S02]  /*3bb0*/  F2FP.BF16.F32.PACK_AB R234, RZ, R230 ;  /* 0x000000e6ffea723e */ /* 0x000fc400000010ff */
[----:B------:R-:W-:Y:S01]  /*3bc0*/  F2FP.BF16.F32.PACK_AB R236, RZ, R228 ;  /* 0x000000e4ffec723e */ /* 0x000fe200000010ff */
[----:B0-----:R-:W-:Y:S01]  /*3bd0*/  @P2 FMUL.FTZ R129, R130, R235 ;  /* 0x000000eb82812220 */ /* 0x001fe20000410000 */
[----:B------:R-:W-:Y:S02]  /*3be0*/  F2FP.BF16.F32.PACK_AB R130, RZ, R231 ;  /* 0x000000e7ff82723e */ /* 0x000fe400000010ff */
[----:B------:R-:W-:Y:S01]  /*3bf0*/  F2FP.BF16.F32.PACK_AB R235, RZ, R229 ;  /* 0x000000e5ffeb723e */ /* 0x000fe200000010ff */
[----:B------:R-:W-:Y:S01]  /*3c00*/  @P2 FFMA.FTZ R226, R129, R128, R226 ;  /* 0x0000008081e22223 */ /* 0x000fe200000100e2 */
        /* <DEDUP_REMOVED lines=9> */
.L_x_304:
[----:B--2---:R-:W0:Y:S01]  /*3ca0*/  @P1 LDC R131, c[0x0][0x40c] ;  /* 0x00010300ff831b82 */ /* 0x004e220000000800 */
[C---:B------:R-:W-:Y:S01]  /*3cb0*/  @P1 PRMT R128, R120.reuse, 0x7632, R128 ;  /* 0x0000763278801816 */ /* 0x040fe20000000080 */
[----:B------:R-:W-:Y:S01]  /*3cc0*/  @P1 IMAD.U32 R227, R21, 0x10000, RZ ;  /* 0x0001000015e31824 */ /* 0x000fe200078e00ff */
[----:B------:R-:W-:Y:S02]  /*3cd0*/  @P1 SHF.L.U32 R129, R120, 0x10, RZ ;  /* 0x0000001078811819 */ /* 0x000fe400000006ff */
[----:B------:R-:W-:Y:S02]  /*3ce0*/  CS2R R232, SRZ ;  /* 0x0000000000e87805 */ /* 0x000fe4000001ff00 */
[----:B------:R-:W-:Y:S02]  /*3cf0*/  @P1 SHF.L.U32 R128, R128, 0x10, RZ ;  /* 0x0000001080801819 */ /* 0x000fe400000006ff */
[----:B------:R-:W-:Y:S01]  /*3d00*/  CS2R R230, SRZ ;  /* 0x0000000000e67805 */ /* 0x000fe2000001ff00 */
[----:B------:R-:W1:Y:S08]  /*3d10*/  @P1 LDC R130, c[0x0][0x40c] ;  /* 0x00010300ff821b82 */ /* 0x000e700000000800 */
[----:B------:R-:W2:Y:S08]  /*3d20*/  @P1 LDC R226, c[0x0][0x40c] ;  /* 0x00010300ffe21b82 */ /* 0x000eb00000000800 */
[----:B------:R-:W3:Y:S01]  /*3d30*/  @P1 LDC R228, c[0x0][0x40c] ;  /* 0x00010300ffe41b82 */ /* 0x000ee20000000800 */
[----:B0-----:R-:W-:Y:S01]  /*3d40*/  @P1 FMUL.FTZ R128, R128, R131 ;  /* 0x0000008380801220 */ /* 0x001fe20000410000 */
[----:B------:R-:W-:-:S03]  /*3d50*/  @P1 SHF.L.U32 R131, R121, 0x10, RZ ;  /* 0x0000001079831819 */ /* 0x000fc600000006ff */
[----:B------:R-:W-:Y:S01]  /*3d60*/  @P1 FMUL.FTZ R232, R227, R128 ;  /* 0x00000080e3e81220 */ /* 0x000fe20000410000 */
[----:B------:R-:W-:Y:S02]  /*3d70*/  @P1 PRMT R128, R121, 0x7632, R128 ;  /* 0x0000763279801816 */ /* 0x000fe40000000080 */
[----:B------:R-:W0:Y:S01]  /*3d80*/  @P1 LDC R229, c[0x0][0x40c] ;  /* 0x00010300ffe51b82 */ /* 0x000e220000000800 */
[----:B-1----:R-:W-:Y:S01]  /*3d90*/  @P1 FMUL.FTZ R129, R129, R130 ;  /* 0x0000008281811220 */ /* 0x002fe20000410000 */
[----:B------:R-:W-:Y:S02]  /*3da0*/  @P1 SHF.L.U32 R130, R112, 0x10, RZ ;  /* 0x0000001070821819 */ /* 0x000fe400000006ff */
[----:B------:R-:W-:Y:S02]  /*3db0*/  @P1 SHF.L.U32 R128, R128, 0x10, RZ ;  /* 0x0000001080801819 */ /* 0x000fe400000006ff */
[----:B------:R-:W-:Y:S01]  /*3dc0*/  @P1 SHF.L.U32 R227, R114, 0x10, RZ ;  /* 0x0000001072e31819 */ /* 0x000fe200000006ff */
[----:B------:R-:W-:Y:S01]  /*3dd0*/  @P1 FMUL.FTZ R233, R129, R130 ;  /* 0x0000008281e91220 */ /* 0x000fe20000410000 */
[----:B------:R-:W1:Y:S01]  /*3de0*/  @P1 LDC R234, c[0x0][0x40c] ;  /* 0x00010300ffea1b82 */ /* 0x000e620000000800 */
[----:B--2---:R-:W-:Y:S01]  /*3df0*/  @P1 FMUL.FTZ R131, R131, R226 ;  /* 0x000000e283831220 */ /* 0x004fe20000410000 */
[----:B------:R-:W-:Y:S01]  /*3e00*/  @P1 SHF.L.U32 R130, R113, 0x10, RZ ;  /* 0x0000001071821819 */ /* 0x000fe200000006ff */
[----:B------:R-:W-:-:S04]  /*3e10*/  @P1 IMAD.U32 R129, R122, 0x10000, RZ ;  /* 0x000100007a811824 */ /* 0x000fc800078e00ff */
[----:B------:R-:W-:Y:S01]  /*3e20*/  @P1 FMUL.FTZ R231, R131, R130 ;  /* 0x0000008283e71220 */ /* 0x000fe20000410000 */
[----:B------:R-:W2:Y:S01]  /*3e30*/  @P1 LDC R226, c[0x0][0x40c] ;  /* 0x00010300ffe21b82 */ /* 0x000ea20000000800 */
[----:B---3--:R-:W-:Y:S01]  /*3e40*/  @P1 FMUL.FTZ R228, R129, R228 ;  /* 0x000000e481e41220 */ /* 0x008fe20000410000 */
[----:B------:R-:W-:Y:S02]  /*3e50*/  @P1 PRMT R129, R122, 0x7632, R129 ;  /* 0x000076327a811816 */ /* 0x000fe40000000081 */
[----:B------:R-:W-:Y:S02]  /*3e60*/  @P1 SHF.L.U32 R131, R22, 0x10, RZ ;  /* 0x0000001016831819 */ /* 0x000fe400000006ff */
[----:B------:R-:W-:Y:S01]  /*3e70*/  @P1 SHF.L.U32 R130, R23, 0x10, RZ ;  /* 0x0000001017821819 */ /* 0x000fe200000006ff */
[----:B------:R-:W-:Y:S01]  /*3e80*/  @P1 IMAD.U32 R129, R129, 0x10000, RZ ;  /* 0x0001000081811824 */ /* 0x000fe200078e00ff */
[----:B------:R-:W3:Y:S01]  /*3e90*/  @P1 LDC R235, c[0x0][0x40c] ;  /* 0x00010300ffeb1b82 */ /* 0x000ee20000000800 */
[----:B0-----:R-:W-:Y:S01]  /*3ea0*/  @P1 FMUL.FTZ R128, R128, R229 ;  /* 0x000000e580801220 */ /* 0x001fe20000410000 */
[----:B------:R-:W-:Y:S01]  /*3eb0*/  MOV R229, RZ ;  /* 0x000000ff00e57202 */ /* 0x000fe20000000f00 */
[----:B------:R-:W-:Y:S01]  /*3ec0*/  @P1 FMUL.FTZ R229, R228, R227 ;  /* 0x000000e3e4e51220 */ /* 0x000fe20000410000 */
[----:B------:R-:W-:-:S02]  /*3ed0*/  HFMA2 R228, -RZ, RZ, 0, 0 ;  /* 0x00000000ffe47431 */ /* 0x000fc400000001ff */
[----:B------:R-:W-:Y:S01]  /*3ee0*/  @P1 FMUL.FTZ R230, R131, R128 ;  /* 0x0000008083e61220 */ /* 0x000fe20000410000 */
[----:B------:R-:W-:Y:S01]  /*3ef0*/  @P1 PRMT R128, R123, 0x7632, R128 ;  /* 0x000076327b801816 */ /* 0x000fe20000000080 */
[----:B-1----:R-:W-:Y:S01]  /*3f00*/  @P1 FMUL.FTZ R129, R129, R234 ;  /* 0x000000ea81811220 */ /* 0x002fe20000410000 */
[----:B------:R-:W-:-:S03]  /*3f10*/  @P1 SHF.L.U32 R131, R123, 0x10, RZ ;  /* 0x000000107b831819 */ /* 0x000fc600000006ff */
[----:B------:R-:W-:Y:S02]  /*3f20*/  @P1 IMAD.U32 R128, R128, 0x10000, RZ ;  /* 0x0001000080801824 */ /* 0x000fe400078e00ff */
[----:B------:R-:W-:Y:S01]  /*3f30*/  @P1 FMUL.FTZ R228, R130, R129 ;  /* 0x0000008182e41220 */ /* 0x000fe20000410000 */
[----:B------:R-:W-:Y:S02]  /*3f40*/  @P1 SHF.L.U32 R130, R115, 0x10, RZ ;  /* 0x0000001073821819 */ /* 0x000fe400000006ff */
[----:B------:R-:W-:Y:S01]  /*3f50*/  @P1 SHF.L.U32 R129, R24, 0x10, RZ ;  /* 0x0000001018811819 */ /* 0x000fe200000006ff */
[----:B--2---:R-:W-:Y:S01]  /*3f60*/  @P1 FMUL.FTZ R131, R131, R226 ;  /* 0x000000e283831220 */ /* 0x004fe20000410000 */
[----:B------:R-:W-:Y:S02]  /*3f70*/  CS2R R226, SRZ ;  /* 0x0000000000e27805 */ /* 0x000fe4000001ff00 */
[----:B------:R-:W-:Y:S01]  /*3f80*/  F2FP.BF16.F32.PACK_AB R234, RZ, R229 ;  /* 0x000000e5ffea723e */ /* 0x000fe200000010ff */
[----:B------:R-:W-:Y:S01]  /*3f90*/  @P1 FMUL.FTZ R227, R131, R130 ;  /* 0x0000008283e31220 */ /* 0x000fe20000410000 */
[----:B------:R-:W-:-:S02]  /*3fa0*/  F2FP.BF16.F32.PACK_AB R130, RZ, R231 ;  /* 0x000000e7ff82723e */ /* 0x000fc400000010ff */
[----:B------:R-:W-:Y:S01]  /*3fb0*/  F2FP.BF16.F32.PACK_AB R131, RZ, R230 ;  /* 0x000000e6ff83723e */ /* 0x000fe200000010ff */
[----:B---3--:R-:W-:Y:S01]  /*3fc0*/  @P1 FMUL.FTZ R128, R128, R235 ;  /* 0x000000eb80801220 */ /* 0x008fe20000410000 */
[----:B------:R-:W-:Y:S02]  /*3fd0*/  F2FP.BF16.F32.PACK_AB R235, RZ, R228 ;  /* 0x000000e4ffeb723e */ /* 0x000fe400000010ff */
[----:B------:R-:W-:Y:S01]  /*3fe0*/  F2FP.BF16.F32.PACK_AB R236, RZ, R227 ;  /* 0x000000e3ffec723e */ /* 0x000fe200000010ff */
[----:B------:R-:W-:Y:S01]  /*3ff0*/  @P1 FMUL.FTZ R226, R129, R128 ;  /* 0x0000008081e21220 */ /* 0x000fe20000410000 */
[----:B------:R-:W-:Y:S02]  /*4000*/  F2FP.BF16.F32.PACK_AB R128, RZ, R233 ;  /* 0x000000e9ff80723e */ /* 0x000fe400000010ff */
[----:B------:R-:W-:Y:S02]  /*4010*/  F2FP.BF16.F32.PACK_AB R129, RZ, R232 ;  /* 0x000000e8ff81723e */ /* 0x000fe400000010ff */
[----:B------:R-:W-:-:S02]  /*4020*/  F2FP.BF16.F32.PACK_AB R237, RZ, R226 ;  /* 0x000000e2ffed723e */ /* 0x000fc400000010ff */
[----:B------:R-:W-:Y:S02]  /*4030*/  PRMT R128, R128, 0x5410, R129 ;  /* 0x0000541080807816 */ /* 0x000fe40000000081 */
[----:B------:R-:W-:Y:S02]  /*4040*/  PRMT R129, R130, 0x5410, R131 ;  /* 0x0000541082817816 */ /* 0x000fe40000000083 */
[----:B------:R-:W-:Y:S02]  /*4050*/  PRMT R130, R234, 0x5410, R235 ;  /* 0x00005410ea827816 */ /* 0x000fe400000000eb */
[----:B------:R-:W-:-:S07]  /*4060*/  PRMT R131, R236, 0x5410, R237 ;  /* 0x00005410ec837816 */ /* 0x000fce00000000ed */
.L_x_305:
[----:B------:R-:W0:Y:S01]  /*4070*/  @P1 LDC.64 R236, c[0x0][0x390] ;  /* 0x0000e400ffec1b82 */ /* 0x000e220000000a00 */
[C---:B------:R-:W-:Y:S01]  /*4080*/  IADD3 R239, PT, PT, R134.reuse, 0x280, RZ ;  /* 0x0000028086ef7810 */ /* 0x040fe20007ffe0ff */
[----:B------:R-:W-:Y:S01]  /*4090*/  @P1 VIADD R135, R135, 0x300 ;  /* 0x0000030087871836 */ /* 0x000fe20000000000 */
[----:B------:R-:W-:-:S03]  /*40a0*/  IADD3 R243, PT, PT, R134, 0x300, RZ ;  /* 0x0000030086f37810 */ /* 0x000fc60007ffe0ff */
        /* <DEDUP_REMOVED lines=8> */
[----:B------:R-:W-:Y:S01]  /*4130*/  UISETP.GT.AND UP1, UPT, UR14, URZ, UPT ;  /* 0x000000ff0e00728c */ /* 0x000fe2000bf24270 */
[----:B--2--5:R-:W-:Y:S01]  /*4140*/  SHF.L.U32 R234, R124, 0x10, RZ ;  /* 0x000000107cea7819 */ /* 0x024fe200000006ff */
[----:B------:R-:W-:Y:S01]  /*4150*/  IMAD.U32 R236, R126, 0x10000, RZ ;  /* 0x000100007eec7824 */ /* 0x000fe200078e00ff */
[----:B------:R-:W-:Y:S01]  /*4160*/  SHF.L.U32 R235, R125, 0x10, RZ ;  /* 0x000000107deb7819 */ /* 0x000fe200000006ff */
[----:B------:R-:W-:Y:S02]  /*4170*/  IMAD.U32 R237, R127, 0x10000, RZ ;  /* 0x000100007fed7824 */ /* 0x000fe400078e00ff */
[----:B------:R-:W-:-:S05]  /*4180*/  PLOP3.LUT P0, PT, PT, PT, UP1, 0x80, 0x8 ;  /* 0x000000000008781c */ /* 0x000fca0003f0f018 */
[----:B------:R-:W0:Y:S01]  /*4190*/  @UP1 LDCU UR4, c[0x0][0x40c] ;  /* 0x00008180ff0417ac */ /* 0x000e220008000800 */
[----:B------:R-:W1:Y:S01]  /*41a0*/  @UP1 LDCU UR5, c[0x0][0x40c] ;  /* 0x00008180ff0517ac */ /* 0x000e620008000800 */
[----:B------:R-:W2:Y:S06]  /*41b0*/  @UP1 LDCU UR14, c[0x0][0x40c] ;  /* 0x00008180ff0e17ac */ /* 0x000eac0008000800 */
[----:B------:R-:W-:Y:S01]  /*41c0*/  @P0 SHF.L.U32 R129, R120, 0x10, RZ ;  /* 0x0000001078810819 */ /* 0x000fe200000006ff */
[----:B------:R-:W-:Y:S01]  /*41d0*/  @P0 IMAD.U32 R128, R116, 0x10000, RZ ;  /* 0x0001000074800824 */ /* 0x000fe200078e00ff */
[----:B------:R-:W-:-:S03]  /*41e0*/  @P0 SHF.L.U32 R130, R121, 0x10, RZ ;  /* 0x0000001079820819 */ /* 0x000fc600000006ff */
[----:B0-----:R-:W-:Y:S01]  /*41f0*/  @P0 FMUL.FTZ R129, R129, UR4 ;  /* 0x0000000481810c20 */ /* 0x001fe20008410000 */
[----:B------:R-:W0:Y:S01]  /*4200*/  @UP1 LDCU UR4, c[0x0][0x40c] ;  /* 0x00008180ff0417ac */ /* 0x000e220008000800 */
[----:B-1----:R-:W-:Y:S02]  /*4210*/  @P0 FMUL.FTZ R130, R130, UR5 ;  /* 0x0000000582820c20 */ /* 0x002fe40008410000 */
[----:B------:R-:W-:Y:S01]  /*4220*/  @P0 FFMA.FTZ R234, R129, R128, R234 ;  /* 0x0000008081ea0223 */ /* 0x000fe200000100ea */
[----:B------:R-:W1:Y:S01]  /*4230*/  @UP1 LDCU UR5, c[0x0][0x40c] ;  /* 0x00008180ff0517ac */ /* 0x000e620008000800 */
[----:B------:R-:W-:Y:S02]  /*4240*/  @P0 SHF.L.U32 R128, R117, 0x10, RZ ;  /* 0x0000001075800819 */ /* 0x000fe400000006ff */
[----:B------:R-:W-:-:S03]  /*4250*/  @P0 SHF.L.U32 R129, R122, 0x10, RZ ;  /* 0x000000107a810819 */ /* 0x000fc600000006ff */
[----:B------:R-:W-:Y:S01]  /*4260*/  @P0 FFMA.FTZ R235, R130, R128, R235 ;  /* 0x0000008082eb0223 */ /* 0x000fe200000100eb */
[----:B------:R-:W-:Y:S01]  /*4270*/  @P0 SHF.L.U32 R128, R118, 0x10, RZ ;  /* 0x0000001076800819 */ /* 0x000fe200000006ff */
[----:B--2---:R-:W-:-:S04]  /*4280*/  @P0 FMUL.FTZ R129, R129, UR14 ;  /* 0x0000000e81810c20 */ /* 0x004fc80008410000 */
[----:B------:R-:W-:Y:S01]  /*4290*/  @P0 FFMA.FTZ R236, R129, R128, R236 ;  /* 0x0000008081ec0223 */ /* 0x000fe200000100ec */
[----:B------:R-:W-:Y:S02]  /*42a0*/  @P0 SHF.L.U32 R128, R123, 0x10, RZ ;  /* 0x000000107b800819 */ /* 0x000fe400000006ff */
[----:B------:R-:W-:Y:S02]  /*42b0*/  @P0 PRMT R129, R120, 0x7632, R129 ;  /* 0x0000763278810816 */ /* 0x000fe40000000081 */
[----:B------:R-:W-:Y:S01]  /*42c0*/  F2FP.BF16.F32.PACK_AB R135, RZ, R236 ;  /* 0x000000ecff87723e */ /* 0x000fe200000010ff */
[----:B-1----:R-:W-:Y:S01]  /*42d0*/  @P0 FMUL.FTZ R130, R128, UR5 ;  /* 0x0000000580820c20 */ /* 0x002fe20008410000 */
[----:B------:R-:W-:Y:S01]  /*42e0*/  @P0 SHF.L.U32 R128, R119, 0x10, RZ ;  /* 0x0000001077800819 */ /* 0x000fe200000006ff */
[----:B------:R-:W1:Y:S01]  /*42f0*/  @UP1 LDCU UR5, c[0x0][0x40c] ;  /* 0x00008180ff0517ac */ /* 0x000e620008000800 */
[----:B------:R-:W-:-:S03]  /*4300*/  @P0 SHF.L.U32 R129, R129, 0x10, RZ ;  /* 0x0000001081810819 */ /* 0x000fc600000006ff */
[----:B------:R-:W-:Y:S01]  /*4310*/  @P0 FFMA.FTZ R237, R130, R128, R237 ;  /* 0x0000008082ed0223 */ /* 0x000fe200000100ed */
[----:B------:R-:W-:Y:S01]  /*4320*/  PRMT R128, R124, 0x7632, R128 ;  /* 0x000076327c807816 */ /* 0x000fe20000000080 */
[----:B0-----:R-:W-:Y:S01]  /*4330*/  @P0 FMUL.FTZ R129, R129, UR4 ;  /* 0x0000000481810c20 */ /* 0x001fe20008410000 */
[----:B------:R-:W0:Y:S01]  /*4340*/  @UP1 LDCU UR4, c[0x0][0x40c] ;  /* 0x00008180ff0417ac */ /* 0x000e220008000800 */
[----:B------:R-:W-:Y:S02]  /*4350*/  F2FP.BF16.F32.PACK_AB R130, RZ, R235 ;  /* 0x000000ebff82723e */ /* 0x000fe400000010ff */
[----:B------:R-:W-:Y:S01]  /*4360*/  SHF.L.U32 R238, R128, 0x10, RZ ;  /* 0x0000001080ee7819 */ /* 0x000fe200000006ff */
[----:B------:R-:W-:Y:S01]  /*4370*/  @P0 IMAD.U32 R128, R25, 0x10000, RZ ;  /* 0x0001000019800824 */ /* 0x000fe200078e00ff */
[----:B------:R-:W-:-:S03]  /*4380*/  F2FP.BF16.F32.PACK_AB R244, RZ, R237 ;  /* 0x000000edfff4723e */ /* 0x000fc600000010ff */
[----:B------:R-:W-:Y:S01]  /*4390*/  @P0 FFMA.FTZ R238, R129, R128, R238 ;  /* 0x0000008081ee0223 */ /* 0x000fe200000100ee */
[----:B------:R-:W-:Y:S02]  /*43a0*/  @P0 PRMT R129, R121, 0x7632, R129 ;  /* 0x0000763279810816 */ /* 0x000fe40000000081 */
[----:B------:R-:W-:Y:S02]  /*43b0*/  PRMT R128, R125, 0x7632, R128 ;  /* 0x000076327d807816 */ /* 0x000fe40000000080 */
[----:B------:R-:W-:Y:S02]  /*43c0*/  @P0 SHF.L.U32 R129, R129, 0x10, RZ ;  /* 0x0000001081810819 */ /* 0x000fe400000006ff */
[----:B------:R-:W-:-:S03]  /*43d0*/  SHF.L.U32 R239, R128, 0x10, RZ ;  /* 0x0000001080ef7819 */ /* 0x000fc600000006ff */
[----:B-1----:R-:W-:Y:S01]  /*43e0*/  @P0 FMUL.FTZ R128, R129, UR5 ;  /* 0x0000000581800c20 */ /* 0x002fe20008410000 */
[----:B------:R-:W-:Y:S01]  /*43f0*/  @P0 SHF.L.U32 R129, R26, 0x10, RZ ;  /* 0x000000101a810819 */ /* 0x000fe200000006ff */
[----:B------:R-:W1:Y:S04]  /*4400*/  @UP1 LDCU UR5, c[0x0][0x40c] ;  /* 0x00008180ff0517ac */ /* 0x000e680008000800 */
[----:B------:R-:W-:Y:S01]  /*4410*/  @P0 FFMA.FTZ R239, R128, R129, R239 ;  /* 0x0000008180ef0223 */ /* 0x000fe200000100ef */
[----:B------:R-:W-:Y:S02]  /*4420*/  @P0 PRMT R129, R122, 0x7632, R129 ;  /* 0x000076327a810816 */ /* 0x000fe40000000081 */
[----:B------:R-:W-:Y:S02]  /*4430*/  PRMT R128, R126, 0x7632, R128 ;  /* 0x000076327e807816 */ /* 0x000fe40000000080 */
[----:B------:R-:W-:Y:S01]  /*4440*/  F2FP.BF16.F32.PACK_AB R134, RZ, R239 ;  /* 0x000000efff86723e */ /* 0x000fe200000010ff */
[----:B------:R-:W-:Y:S01]  /*4450*/  @P0 IMAD.U32 R129, R129, 0x10000, RZ ;  /* 0x0001000081810824 */ /* 0x000fe200078e00ff */
[----:B------:R-:W-:-:S02]  /*4460*/  SHF.L.U32 R240, R128, 0x10, RZ ;  /* 0x0000001080f07819 */ /* 0x000fc400000006ff */
[----:B------:R-:W-:Y:S01]  /*4470*/  @P0 SHF.L.U32 R128, R27, 0x10, RZ ;  /* 0x000000101b800819 */ /* 0x000fe200000006ff */
[----:B0-----:R-:W-:-:S04]  /*4480*/  @P0 FMUL.FTZ R129, R129, UR4 ;  /* 0x0000000481810c20 */ /* 0x001fc80008410000 */
[----:B------:R-:W-:Y:S01]  /*4490*/  @P0 FFMA.FTZ R240, R129, R128, R240 ;  /* 0x0000008081f00223 */ /* 0x000fe200000100f0 */
[----:B------:R-:W-:Y:S02]  /*44a0*/  @P0 PRMT R129, R123, 0x7632, R129 ;  /* 0x000076327b810816 */ /* 0x000fe40000000081 */
[----:B------:R-:W-:Y:S02]  /*44b0*/  PRMT R128, R127, 0x7632, R128 ;  /* 0x000076327f807816 */ /* 0x000fe40000000080 */
[----:B------:R-:W-:Y:S02]  /*44c0*/  @P0 SHF.L.U32 R129, R129, 0x10, RZ ;  /* 0x0000001081810819 */ /* 0x000fe400000006ff */
[----:B------:R-:W-:Y:S01]  /*44d0*/  F2FP.BF16.F32.PACK_AB R242, RZ, R240 ;  /* 0x000000f0fff2723e */ /* 0x000fe200000010ff */
[----:B------:R-:W-:Y:S02]  /*44e0*/  IMAD.U32 R241, R128, 0x10000, RZ ;  /* 0x0001000080f17824 */ /* 0x000fe400078e00ff */
[----:B-1----:R-:W-:Y:S01]  /*44f0*/  @P0 FMUL.FTZ R128, R129, UR5 ;  /* 0x0000000581800c20 */ /* 0x002fe20008410000 */
[----:B------:R-:W-:-:S05]  /*4500*/  @P0 SHF.L.U32 R129, R28, 0x10, RZ ;  /* 0x000000101c810819 */ /* 0x000fca00000006ff */
        /* <DEDUP_REMOVED lines=9> */
.L_x_306:
[----:B--2---:R-:W0:Y:S01]  /*45a0*/  @P1 LDC R130, c[0x0][0x40c] ;  /* 0x00010300ff821b82 */ /* 0x004e220000000800 */
[C---:B------:R-:W-:Y:S02]  /*45b0*/  @P1 PRMT R128, R120.reuse, 0x7632, R128 ;  /* 0x0000763278801816 */ /* 0x040fe40000000080 */
[----:B------:R-:W-:Y:S02]  /*45c0*/  CS2R R234, SRZ ;  /* 0x0000000000ea7805 */ /* 0x000fe4000001ff00 */
[----:B------:R-:W-:Y:S02]  /*45d0*/  @P1 SHF.L.U32 R129, R120, 0x10, RZ ;  /* 0x0000001078811819 */ /* 0x000fe400000006ff */
[----:B------:R-:W-:Y:S02]  /*45e0*/  CS2R R238, SRZ ;  /* 0x0000000000ee7805 */ /* 0x000fe4000001ff00 */
[----:B------:R-:W-:Y:S01]  /*45f0*/  CS2R R236, SRZ ;  /* 0x0000000000ec7805 */ /* 0x000fe2000001ff00 */
[----:B------:R-:W-:Y:S01]  /*4600*/  @P1 IMAD.U32 R128, R128, 0x10000, RZ ;  /* 0x0001000080801824 */ /* 0x000fe200078e00ff */
[----:B------:R-:W-:Y:S01]  /*4610*/  CS2R R240, SRZ ;  /* 0x0000000000f07805 */ /* 0x000fe2000001ff00 */
[----:B------:R-:W1:Y:S08]  /*4620*/  @P1 LDC R131, c[0x0][0x40c] ;  /* 0x00010300ff831b82 */ /* 0x000e700000000800 */
[----:B------:R-:W2:Y:S01]  /*4630*/  @P1 LDC R135, c[0x0][0x40c] ;  /* 0x00010300ff871b82 */ /* 0x000ea20000000800 */
[----:B0-----:R-:W-:Y:S01]  /*4640*/  @P1 FMUL.FTZ R129, R129, R130 ;  /* 0x0000008281811220 */ /* 0x001fe20000410000 */
[----:B------:R-:W-:-:S05]  /*4650*/  @P1 SHF.L.U32 R130, R116, 0x10, RZ ;  /* 0x0000001074821819 */ /* 0x000fca00000006ff */
[----:B------:R-:W-:Y:S01]  /*4660*/  @P1 FMUL.FTZ R234, R129, R130 ;  /* 0x0000008281ea1220 */ /* 0x000fe20000410000 */
[----:B------:R-:W-:Y:S01]  /*4670*/  @P1 SHF.L.U32 R130, R121, 0x10, RZ ;  /* 0x0000001079821819 */ /* 0x000fe200000006ff */
[----:B-1----:R-:W-:Y:S01]  /*4680*/  @P1 FMUL.FTZ R128, R128, R131 ;  /* 0x0000008380801220 */ /* 0x002fe20000410000 */
[----:B------:R-:W-:Y:S01]  /*4690*/  @P1 SHF.L.U32 R129, R25, 0x10, RZ ;  /* 0x0000001019811819 */ /* 0x000fe200000006ff */
[----:B------:R-:W0:Y:S04]  /*46a0*/  @P1 LDC R131, c[0x0][0x40c] ;  /* 0x00010300ff831b82 */ /* 0x000e280000000800 */
[----:B------:R-:W-:Y:S01]  /*46b0*/  @P1 FMUL.FTZ R238, R129, R128 ;  /* 0x0000008081ee1220 */ /* 0x000fe20000410000 */
[----:B------:R-:W-:Y:S01]  /*46c0*/  @P1 PRMT R128, R121, 0x7632, R128 ;  /* 0x0000763279801816 */ /* 0x000fe20000000080 */
[----:B--2---:R-:W-:Y:S01]  /*46d0*/  @P1 FMUL.FTZ R130, R130, R135 ;  /* 0x0000008782821220 */ /* 0x004fe20000410000 */
[----:B------:R-:W-:Y:S01]  /*46e0*/  @P1 SHF.L.U32 R129, R117, 0x10, RZ ;  /* 0x0000001075811819 */ /* 0x000fe200000006ff */
[----:B------:R-:W1:Y:S02]  /*46f0*/  @P1 LDC R135, c[0x0][0x40c] ;  /* 0x00010300ff871b82 */ /* 0x000e640000000800 */
[----:B------:R-:W-:-:S02]  /*4700*/  @P1 IMAD.U32 R128, R128, 0x10000, RZ ;  /* 0x0001000080801824 */ /* 0x000fc400078e00ff */
[----:B------:R-:W-:Y:S01]  /*4710*/  @P1 FMUL.FTZ R235, R130, R129 ;  /* 0x0000008182eb1220 */ /* 0x000fe20000410000 */
[----:B------:R-:W-:-:S04]  /*4720*/  @P1 SHF.L.U32 R129, R26, 0x10, RZ ;  /* 0x000000101a811819 */ /* 0x000fc800000006ff */
[----:B------:R-:W-:Y:S01]  /*4730*/  F2FP.BF16.F32.PACK_AB R130, RZ, R235 ;  /* 0x000000ebff82723e */ /* 0x000fe200000010ff */
[----:B0-----:R-:W-:Y:S02]  /*4740*/  @P1 FMUL.FTZ R128, R128, R131 ;  /* 0x0000008380801220 */ /* 0x001fe40000410000 */
[----:B------:R-:W0:Y:S02]  /*4750*/  @P1 LDC R131, c[0x0][0x40c] ;  /* 0x00010300ff831b82 */ /* 0x000e240000000800 */
[----:B------:R-:W-:Y:S01]  /*4760*/  @P1 FMUL.FTZ R239, R129, R128 ;  /* 0x0000008081ef1220 */ /* 0x000fe20000410000 */
[----:B------:R-:W-:Y:S02]  /*4770*/  @P1 SHF.L.U32 R128, R122, 0x10, RZ ;  /* 0x000000107a801819 */ /* 0x000fe400000006ff */
[----:B------:R-:W-:-:S03]  /*4780*/  @P1 SHF.L.U32 R129, R118, 0x10, RZ ;  /* 0x0000001076811819 */ /* 0x000fc600000006ff */
[----:B-1----:R-:W-:Y:S02]  /*4790*/  @P1 FMUL.FTZ R128, R128, R135 ;  /* 0x0000008780801220 */ /* 0x002fe40000410000 */
[----:B------:R-:W1:Y:S02]  /*47a0*/  @P1 LDC R135, c[0x0][0x40c] ;  /* 0x00010300ff871b82 */ /* 0x000e640000000800 */
[----:B------:R-:W-:Y:S01]  /*47b0*/  @P1 FMUL.FTZ R236, R128, R129 ;  /* 0x0000008180ec1220 */ /* 0x000fe20000410000 */
[----:B------:R-:W-:Y:S02]  /*47c0*/  @P1 PRMT R128, R122, 0x7632, R128 ;  /* 0x000076327a801816 */ /* 0x000fe40000000080 */
[----:B------:R-:W-:Y:S02]  /*47d0*/  @P1 SHF.L.U32 R129, R27, 0x10, RZ ;  /* 0x000000101b811819 */ /* 0x000fe400000006ff */
[----:B------:R-:W-:Y:S01]  /*47e0*/  F2FP.BF16.F32.PACK_AB R134, RZ, R236 ;  /* 0x000000ecff86723e */ /* 0x000fe200000010ff */
[----:B------:R-:W-:-:S04]  /*47f0*/  @P1 IMAD.U32 R128, R128, 0x10000, RZ ;  /* 0x0001000080801824 */ /* 0x000fc800078e00ff */
[----:B0-----:R-:W-:Y:S02]  /*4800*/  @P1 FMUL.FTZ R128, R128, R131 ;  /* 0x0000008380801220 */ /* 0x001fe40000410000 */
[----:B------:R-:W0:Y:S02]  /*4810*/  @P1 LDC R131, c[0x0][0x40c] ;  /* 0x00010300ff831b82 */ /* 0x000e240000000800 */
[----:B------:R-:W-:Y:S01]  /*4820*/  @P1 FMUL.FTZ R240, R129, R128 ;  /* 0x0000008081f01220 */ /* 0x000fe20000410000 */
[----:B------:R-:W-:Y:S02]  /*4830*/  @P1 SHF.L.U32 R128, R123, 0x10, RZ ;  /* 0x000000107b801819 */ /* 0x000fe400000006ff */
[----:B------:R-:W-:-:S03]  /*4840*/  @P1 SHF.L.U32 R129, R119, 0x10, RZ ;  /* 0x0000001077811819 */ /* 0x000fc600000006ff */
[----:B-1----:R-:W-:Y:S01]  /*4850*/  @P1 FMUL.FTZ R128, R128, R135 ;  /* 0x0000008780801220 */ /* 0x002fe20000410000 */
[----:B------:R-:W-:-:S03]  /*4860*/  F2FP.BF16.F32.PACK_AB R135, RZ, R240 ;  /* 0x000000f0ff87723e */ /* 0x000fc600000010ff */
[----:B------:R-:W-:Y:S01]  /*4870*/  @P1 FMUL.FTZ R237, R128, R129 ;  /* 0x0000008180ed1220 */ /* 0x000fe20000410000 */
[----:B------:R-:W-:Y:S02]  /*4880*/  @P1 PRMT R128, R123, 0x7632, R128 ;  /* 0x000076327b801816 */ /* 0x000fe40000000080 */
[----:B------:R-:W-:Y:S02]  /*4890*/  @P1 SHF.L.U32 R129, R28, 0x10, RZ ;  /* 0x000000101c811819 */ /* 0x000fe400000006ff */
[----:B------:R-:W-:Y:S01]  /*48a0*/  F2FP.BF16.F32.PACK_AB R242, RZ, R237 ;  /* 0x000000edfff2723e */ /* 0x000fe200000010ff */
[----:B------:R-:W-:-:S04]  /*48b0*/  @P1 IMAD.U32 R128, R128, 0x10000, RZ ;  /* 0x0001000080801824 */ /* 0x000fc800078e00ff */
[----:B0-----:R-:W-:Y:S01]  /*48c0*/  @P1 FMUL.FTZ R128, R128, R131 ;  /* 0x0000008380801220 */ /* 0x001fe20000410000 */
        /* <DEDUP_REMOVED lines=9> */
.L_x_307:
        /* <DEDUP_REMOVED lines=71> */
[----:B------:R-:W-:-:S03]  /*4dd0*/  FADD.FTZ R242, -R134, R200 ;  /* 0x000000c886f27221 */ /* 0x000fc60000010100 */
[----:B------:R-:W-:-:S04]  /*4de0*/  FFMA.FTZ R135, R135, R135, RZ ;  /* 0x0000008787877223 */ /* 0x000fc800000100ff */
        /* <DEDUP_REMOVED lines=110> */
[----:B0-----:R-:W-:Y:S01]  /*54d0*/  FADD.FTZ R242, R135, R242 ;  /* 0x000000f287f27221 */ /* 0x001fe20000010000 */
[----:B------:R-:W-:-:S04]  /*54e0*/  LOP3.LUT P0, R135, R197, 0x1f, RZ, 0xc0, !PT ;  /* 0x0000001fc5877812 */ /* 0x000fc8000780c0ff */
[----:B------:R-:W0:Y:S01]  /*54f0*/  SHFL.BFLY PT, R245, R242, 0x2, 0x1f ;  /* 0x0c401f00f2f57f89 */ /* 0x000e2200000e0000 */
[----:B------:R-:W-:Y:S01]  /*5500*/  ISETP.GT.U32.AND P1, PT, R135, 0x3, PT ;  /* 0x000000038700780c */ /* 0x000fe20003f24070 */
        /* <DEDUP_REMOVED lines=15> */
.L_x_309:
[----:B------:R-:W-:Y:S05]  /*5600*/  BSYNC.RECONVERGENT B0 ;  /* 0x0000000000007941 */ /* 0x000fea0003800200 */
.L_x_308:
[----:B------:R-:W-:Y:S01]  /*5610*/  BAR.SYNC.DEFER_BLOCKING 0x0 ;  /* 0x0000000000007b1d */ /* 0x000fe20000010000 */
[----:B------:R-:W-:Y:S02]  /*5620*/  MOV R133, RZ ;  /* 0x000000ff00857202 */ /* 0x000fe40000000f00 */
[----:B0-----:R-:W-:-:S03]  /*5630*/  CS2R R128, SRZ ;  /* 0x0000000000807805 */ /* 0x001fc6000001ff00 */
[----:B------:R-:W-:Y:S04]  /*5640*/  BSSY.RECONVERGENT B0, `(.L_x_310) ;  /* 0x000000a000007945 */ /* 0x000fe80003800200 */
[----:B------:R-:W-:Y:S05]  /*5650*/  @P1 BRA `(.L_x_311) ;  /* 0x0000000000201947 */ /* 0x000fea0003800000 */
[----:B------:R-:W0:Y:S01]  /*5660*/  S2UR UR5, SR_CgaCtaId ;  /* 0x00000000000579c3 */ /* 0x000e220000008800 */
[----:B------:R-:W-:Y:S01]  /*5670*/  UMOV UR4, 0x400 ;  /* 0x0000040000047882 */ /* 0x000fe20000000000 */
[----:B------:R-:W-:Y:S01]  /*5680*/  SHF.L.U32 R128, R197, 0x3, RZ ;  /* 0x00000003c5807819 */ /* 0x000fe200000006ff */
[----:B------:R-:W-:-:S03]  /*5690*/  IMAD.MOV.U32 R133, RZ, RZ, 0x700 ;  /* 0x00000700ff857424 */ /* 0x000fc600078e00ff */
[----:B------:R-:W-:Y:S01]  /*56a0*/  LOP3.LUT R128, R128, 0xf8, RZ, 0xc0, !PT ;  /* 0x000000f880807812 */ /* 0x000fe200078ec0ff */
[----:B0-----:R-:W-:-:S04]  /*56b0*/  ULEA UR4, UR5, UR4, 0x18 ;  /* 0x0000000405047291 */ /* 0x001fc8000f8ec0ff */
[----:B------:R-:W-:-:S09]  /*56c0*/  @UP0 UIADD3 UR4, UPT, UPT, UR4, 0x20, URZ ;  /* 0x0000002004040890 */ /* 0x000fd2000fffe0ff */
[----:B------:R-:W0:Y:S03]  /*56d0*/  LDS.64 R128, [R128+UR4] ;  /* 0x0000000480807984 */ /* 0x000e260008000a00 */
.L_x_311:
[----:B------:R-:W-:Y:S05]  /*56e0*/  BSYNC.RECONVERGENT B0 ;  /* 0x0000000000007941 */ /* 0x000fea0003800200 */
.L_x_310:
        /* <DEDUP_REMOVED lines=25> */
[----:B------:R-:W-:-:S06]  /*5880*/  I2FP.F32.S32 R135, R135 ;  /* 0x0000008700877245 */ /* 0x000fcc0000201400 */
[----:B------:R-:W1:Y:S01]  /*5890*/  MUFU.RCP R135, R135 ;  /* 0x0000008700877308 */ /* 0x000e620000001000 */
[----:B0-----:R-:W-:Y:S01]  /*58a0*/  FADD.FTZ R131, R133, -R128 ;  /* 0x8000008085837221 */ /* 0x001fe20000010000 */
[----:B------:R-:W-:Y:S02]  /*58b0*/  FMUL.FTZ R243, R128, R134 ;  /* 0x0000008680f37220 */ /* 0x000fe40000410000 */
[----:B------:R-:W0:Y:S01]  /*58c0*/  LDC R128, c[0x0][0x448] ;  /* 0x00011200ff807b82 */ /* 0x000e220000000800 */
[----:B------:R-:W-:Y:S01]  /*58d0*/  FMUL.FTZ R131, R131, R131 ;  /* 0x0000008383837220 */ /* 0x000fe20000410000 */
[----:B--2---:R-:W-:-:S03]  /*58e0*/  FADD.FTZ R132, R129, R132 ;  /* 0x0000008481847221 */ /* 0x004fc60000010000 */
[C---:B------:R-:W-:Y:S01]  /*58f0*/  FMUL.FTZ R131, R130.reuse, R131 ;  /* 0x0000008382837220 */ /* 0x040fe20000410000 */
[----:B------:R-:W-:-:S03]  /*5900*/  FFMA.FTZ R130, R130, R133, R243 ;  /* 0x0000008582827223 */ /* 0x000fc600000100f3 */
[----:B------:R-:W-:Y:S01]  /*5910*/  FMUL.FTZ R131, R131, R134 ;  /* 0x0000008683837220 */ /* 0x000fe20000410000 */
[----:B-1----:R-:W-:-:S03]  /*5920*/  FMUL.FTZ R133, R135, R130 ;  /* 0x0000008287857220 */ /* 0x002fc60000410000 */
[----:B------:R-:W-:Y:S01]  /*5930*/  FFMA.FTZ R132, R135, R131, R132 ;  /* 0x0000008387847223 */ /* 0x000fe20000010084 */
[----:B------:R-:W-:Y:S02]  /*5940*/  MOV R135, UR7 ;  /* 0x0000000700877c02 */ /* 0x000fe40008000f00 */
[----:B------:R-:W1:Y:S04]  /*5950*/  SHFL.IDX PT, R133, R133, RZ, 0x1f ;  /* 0x00001fff85857589 */ /* 0x000e6800000e0000 */
[----:B------:R-:W0:Y:S01]  /*5960*/  SHFL.IDX PT, R131, R132, RZ, 0x1f ;  /* 0x00001fff84837589 */ /* 0x000e2200000e0000 */
[----:B-1----:R-:W-:Y:S01]  /*5970*/  FMUL.FTZ R129, R133, R133 ;  /* 0x0000008585817220 */ /* 0x002fe20000410000 */
[----:B0-----:R-:W-:-:S04]  /*5980*/  FFMA.FTZ R128, R131, UR19, R128 ;  /* 0x0000001383807c23 */ /* 0x001fc80008010080 */
[----:B------:R-:W-:Y:S01]  /*5990*/  FSEL R129, R129, RZ, P0 ;  /* 0x000000ff81817208 */ /* 0x000fe20000000000 */
[----:B------:R-:W0:Y:S04]  /*59a0*/  @!P1 LDC.64 R130, c[0x0][0x3c0] ;  /* 0x0000f000ff829b82 */ /* 0x000e280000000a00 */
[----:B------:R-:W-:-:S04]  /*59b0*/  FADD.FTZ R134, R128, R129 ;  /* 0x0000008180867221 */ /* 0x000fc80000010000 */
[----:B------:R-:W1:Y:S02]  /*59c0*/  @!P1 LDC.64 R128, c[0x0][0x3c8] ;  /* 0x0000f200ff809b82 */ /* 0x000e640000000a00 */
[----:B------:R-:W2:Y:S01]  /*59d0*/  MUFU.RSQ R134, R134 ;  /* 0x0000008600867308 */ /* 0x000ea20000001400 */
[----:B0-----:R-:W-:Y:S01]  /*59e0*/  @!P1 IMAD.WIDE R130, R135, 0x4, R130 ;  /* 0x0000000487829825 */ /* 0x001fe200078e0282 */
[----:B--2---:R-:W-:-:S04]  /*59f0*/  R2UR UR22, R134 ;  /* 0x00000000861672ca */ /* 0x004fc800000e0000 */
[----:B------:R0:W-:Y:S01]  /*5a00*/  @!P1 STG.E desc[UR12][R130.64], R133 ;  /* 0x0000008582009986 */ /* 0x0001e2000c10190c */
[----:B-1----:R-:W-:-:S08]  /*5a10*/  @!P1 IMAD.WIDE R128, R135, 0x4, R128 ;  /* 0x0000000487809825 */ /* 0x002fd000078e0280 */
[----:B------:R-:W-:-:S05]  /*5a20*/  IMAD.U32 R135, RZ, RZ, UR22 ;  /* 0x00000016ff877e24 */ /* 0x000fca000f8e00ff */
[----:B------:R0:W-:Y:S01]  /*5a30*/  @!P1 STG.E desc[UR12][R128.64], R135 ;  /* 0x0000008780009986 */ /* 0x0001e2000c10190c */
[----:B------:R-:W-:Y:S05]  /*5a40*/  BRA.U !UP1, `(.L_x_312) ;  /* 0x0000001509447547 */ /* 0x000fea000b800000 */
[----:B0-----:R-:W-:Y:S01]  /*5a50*/  FSEL R133, R133, RZ, !P0 ;  /* 0x000000ff85857208 */ /* 0x001fe20004000000 */
[----:B------:R-:W-:Y:S01]  /*5a60*/  IMAD.U32 R132, R30, 0x10000, RZ ;  /* 0x000100001e847824 */ /* 0x000fe200078e00ff */
[----:B------:R-:W-:Y:S01]  /*5a70*/  SHF.L.U32 R129, R36, 0x10, RZ ;  /* 0x0000001024817819 */ /* 0x000fe200000006ff */
[----:B------:R-:W-:Y:S01]  /*5a80*/  IMAD.U32 R134, R34, 0x10000, RZ ;  /* 0x0001000022867824 */ /* 0x000fe200078e00ff */
[----:B------:R-:W-:Y:S01]  /*5a90*/  R2UR UR14, R133 ;  /* 0x00000000850e72ca */ /* 0x000fe200000e0000 */
[----:B------:R-:W-:Y:S01]  /*5aa0*/  IMAD.U32 R133, R32, 0x10000, RZ ;  /* 0x0001000020857824 */ /* 0x000fe200078e00ff */
[----:B------:R-:W-:Y:S01]  /*5ab0*/  SHF.L.U32 R131, R64, 0x10, RZ ;  /* 0x0000001040837819 */ /* 0x000fe200000006ff */
[----:B------:R-:W-:Y:S01]  /*5ac0*/  UIADD3 UR4, UPT, UPT, UR6, -0x1, URZ ;  /* 0xffffffff06047890 */ /* 0x000fe2000fffe0ff */
[----:B------:R-:W-:-:S03]  /*5ad0*/  SHF.L.U32 R130, R29, 0x10, RZ ;  /* 0x000000101d827819 */ /* 0x000fc600000006ff */
[----:B------:R-:W-:-:S04]  /*5ae0*/  UIMAD UR4, UR4, UR15, URZ ;  /* 0x0000000f040472a4 */ /* 0x000fc8000f8e02ff */
[----:B------:R-:W-:Y:S02]  /*5af0*/  USHF.R.S32.HI UR5, URZ, 0x1f, UR4 ;  /* 0x0000001fff057899 */ /* 0x000fe40008011404 */
        /* <DEDUP_REMOVED lines=9> */
[----:B------:R-:W-:Y:S01]  /*5b90*/  FFMA.FTZ R135, R135, R130, R132 ;  /* 0x0000008287877223 */ /* 0x000fe20000010084 */
[----:B------:R-:W-:Y:S01]  /*5ba0*/  SHF.L.U32 R130, R37, 0x10, RZ ;  /* 0x0000001025827819 */ /* 0x000fe200000006ff */
[----:B------:R-:W-:Y:S01]  /*5bb0*/  FMUL.FTZ R129, R199, UR22 ;  /* 0x00000016c7817c20 */ /* 0x000fe20008410000 */
[----:B------:R-:W-:Y:S01]  /*5bc0*/  SHF.L.U32 R132, R65, 0x10, RZ ;  /* 0x0000001041847819 */ /* 0x000fe200000006ff */
[----:B------:R-:W-:Y:S01]  /*5bd0*/  FADD.FTZ R146, R146, -UR14 ;  /* 0x8000000e92927e21 */ /* 0x000fe20008010000 */
[----:B------:R-:W-:Y:S01]  /*5be0*/  SHF.L.U32 R131, R31, 0x10, RZ ;  /* 0x000000101f837819 */ /* 0x000fe200000006ff */
[----:B------:R-:W-:Y:S01]  /*5bf0*/  FMUL.FTZ R147, R147, UR22 ;  /* 0x0000001693937c20 */ /* 0x000fe20008410000 */
[----:B------:R-:W-:Y:S01]  /*5c00*/  FADD.FTZ R145, R145, -UR14 ;  /* 0x8000000e91917e21 */ /* 0x000fe20008010000 */
[----:B------:R-:W-:Y:S01]  /*5c10*/  FFMA.FTZ R129, R129, R130, R132 ;  /* 0x0000008281817223 */ /* 0x000fe20000010084 */
        /* <DEDUP_REMOVED lines=9> */
[----:B------:R-:W-:Y:S01]  /*5cb0*/  FMUL.FTZ R145, R145, UR22 ;  /* 0x0000001691917c20 */ /* 0x000fe20008410000 */
[----:B------:R-:W-:Y:S01]  /*5cc0*/  FMUL.FTZ R144, R144, UR22 ;  /* 0x0000001690907c20 */ /* 0x000fe20008410000 */
[----:B------:R-:W-:Y:S01]  /*5cd0*/  FFMA.FTZ R131, R146, R131, R133 ;  /* 0x0000008392837223 */ /* 0x000fe20000010085 */
[----:B------:R-:W-:Y:S01]  /*5ce0*/  SHF.L.U32 R133, R35, 0x10, RZ ;  /* 0x0000001023857819 */ /* 0x000fe200000006ff */
[----:B------:R-:W-:-:S02]  /*5cf0*/  IMAD.U32 R147, R148, 0x10000, RZ ;  /* 0x0001000094937824 */ /* 0x000fc400078e00ff */
[----:B------:R-:W-:Y:S01]  /*5d00*/  FFMA.FTZ R145, R145, R132, R134 ;  /* 0x0000008491917223 */ /* 0x000fe20000010086 */
[----:B------:R-:W-:Y:S01]  /*5d10*/  ULEA.HI UR5, UR5, UR4, URZ, 0x3 ;  /* 0x0000000405057291 */ /* 0x000fe2000f8f18ff */
[----:B------:R-:W-:Y:S01]  /*5d20*/  F2FP.BF16.F32.PACK_AB R129, R198, R129 ;  /* 0x00000081c681723e */ /* 0x000fe200000010ff */
[----:B------:R-:W-:Y:S01]  /*5d30*/  FFMA.FTZ R144, R144, R133, R147 ;  /* 0x0000008590907223 */ /* 0x000fe20000010093 */
[----:B------:R-:W-:Y:S01]  /*5d40*/  F2FP.BF16.F32.PACK_AB R128, R135, R128 ;  /* 0x000000808780723e */ /* 0x000fe200000010ff */
[----:B------:R-:W0:Y:S01]  /*5d50*/  LDC.64 R132, c[0x0][0x428] ;  /* 0x00010a00ff847b82 */ /* 0x000e220000000a00 */
[----:B------:R-:W-:Y:S01]  /*5d60*/  F2FP.BF16.F32.PACK_AB R130, R145, R130 ;  /* 0x000000829182723e */ /* 0x000fe200000010ff */
[----:B------:R-:W-:Y:S01]  /*5d70*/  FADD.FTZ R142, R142, -UR14 ;  /* 0x8000000e8e8e7e21 */ /* 0x000fe20008010000 */
[----:B------:R-:W-:Y:S01]  /*5d80*/  MOV R134, UR5 ;  /* 0x0000000500867c02 */ /* 0x000fe20008000f00 */
[----:B------:R-:W-:Y:S01]  /*5d90*/  FADD.FTZ R141, R141, -UR14 ;  /* 0x8000000e8d8d7e21 */ /* 0x000fe20008010000 */
[----:B------:R-:W-:Y:S01]  /*5da0*/  F2FP.BF16.F32.PACK_AB R131, R144, R131 ;  /* 0x000000839083723e */ /* 0x000fe200000010ff */
[----:B------:R-:W-:Y:S01]  /*5db0*/  FADD.FTZ R143, R143, -UR14 ;  /* 0x8000000e8f8f7e21 */ /* 0x000fe20008010000 */
[----:B------:R-:W-:Y:S01]  /*5dc0*/  LEA.HI.SX32 R134, R134, R197, 0x1d ;  /* 0x000000c586867211 */ /* 0x000fe200078feaff */
        /* <DEDUP_REMOVED lines=16> */
[----:B0-----:R-:W-:-:S04]  /*5ed0*/  IMAD.WIDE.U32 R144, R134, 0x10, R132 ;  /* 0x0000001086907825 */ /* 0x001fc800078e0084 */
[----:B------:R-:W-:Y:S01]  /*5ee0*/  FMUL.FTZ R136, R136, UR22 ;  /* 0x0000001688887c20 */ /* 0x000fe20008410000 */
[----:B------:R-:W-:Y:S01]  /*5ef0*/  FADD.FTZ R203, R203, -UR14 ;  /* 0x8000000ecbcb7e21 */ /* 0x000fe20008010000 */
[----:B------:R-:W-:Y:S01]  /*5f00*/  FADD.FTZ R204, R204, -UR14 ;  /* 0x8000000ecccc7e21 */ /* 0x000fe20008010000 */
[----:B------:R-:W-:Y:S01]  /*5f10*/  FADD.FTZ R202, R202, -UR14 ;  /* 0x8000000ecaca7e21 */ /* 0x000fe20008010000 */
[----:B------:R0:W-:Y:S01]  /*5f20*/  STG.E.128 desc[UR12][R144.64], R128 ;  /* 0x0000008090007986 */ /* 0x0001e2000c101d0c */
[----:B------:R-:W-:Y:S01]  /*5f30*/  FADD.FTZ R205, R205, -UR14 ;  /* 0x8000000ecdcd7e21 */ /* 0x000fe20008010000 */
[----:B------:R-:W-:Y:S01]  /*5f40*/  FADD.FTZ R206, R206, -UR14 ;  /* 0x8000000ecece7e21 */ /* 0x000fe20008010000 */
[----:B------:R-:W-:Y:S01]  /*5f50*/  FADD.FTZ R208, R208, -UR14 ;  /* 0x8000000ed0d07e21 */ /* 0x000fe20008010000 */
[----:B------:R-:W-:Y:S01]  /*5f60*/  FADD.FTZ R207, R207, -UR14 ;  /* 0x8000000ecfcf7e21 */ /* 0x000fe20008010000 */
        /* <DEDUP_REMOVED lines=13> */
[----:B0-----:R-:W-:Y:S01]  /*6040*/  SHF.L.U32 R128, R69, 0x10, RZ ;  /* 0x0000001045807819 */ /* 0x001fe200000006ff */
[----:B------:R-:W-:Y:S01]  /*6050*/  FFMA.FTZ R129, R142, R135, R147 ;  /* 0x000000878e817223 */ /* 0x000fe20000010093 */
[----:B------:R-:W-:Y:S01]  /*6060*/  SHF.L.U32 R142, R152, 0x10, RZ ;  /* 0x00000010988e7819 */ /* 0x000fe200000006ff */
[----:B------:R-:W-:Y:S01]  /*6070*/  FFMA.FTZ R130, R143, R146, R198 ;  /* 0x000000928f827223 */ /* 0x000fe200000100c6 */
[----:B------:R-:W-:Y:S01]  /*6080*/  FMUL.FTZ R131, R140, UR22 ;  /* 0x000000168c837c20 */ /* 0x000fe20008410000 */
[----:B------:R-:W-:Y:S01]  /*6090*/  FFMA.FTZ R141, R141, R200, R128 ;  /* 0x000000c88d8d7223 */ /* 0x000fe20000010080 */
        /* <DEDUP_REMOVED lines=24> */
[----:B------:R-:W-:-:S02]  /*6220*/  IMAD.U32 R200, R159, 0x10000, RZ ;  /* 0x000100009fc87824 */ /* 0x000fc400078e00ff */
[----:B------:R-:W-:Y:S01]  /*6230*/  FFMA.FTZ R135, R135, R136, R138 ;  /* 0x0000008887877223 */ /* 0x000fe2000001008a */
[----:B------:R-:W-:Y:S01]  /*6240*/  FFMA.FTZ R137, R137, R144, R146 ;  /* 0x0000009089897223 */ /* 0x000fe20000010092 */
[----:B------:R-:W-:Y:S01]  /*6250*/  FFMA.FTZ R128, R128, R145, R147 ;  /* 0x0000009180807223 */ /* 0x000fe20000010093 */
[----:B------:R-:W-:Y:S01]  /*6260*/  SHF.L.U32 R138, R46, 0x10, RZ ;  /* 0x000000102e8a7819 */ /* 0x000fe200000006ff */
[----:B------:R-:W-:Y:S01]  /*6270*/  FMUL.FTZ R145, R206, UR22 ;  /* 0x00000016ce917c20 */ /* 0x000fe20008410000 */
[----:B------:R-:W-:Y:S01]  /*6280*/  SHF.L.U32 R144, R74, 0x10, RZ ;  /* 0x000000104a907819 */ /* 0x000fe200000006ff */
[----:B------:R-:W-:Y:S01]  /*6290*/  IMAD.U32 R139, R161, 0x10000, RZ ;  /* 0x00010000a18b7824 */ /* 0x000fe200078e00ff */
        /* <DEDUP_REMOVED lines=8> */
[----:B------:R-:W-:Y:S01]  /*6320*/  IMAD.U32 R139, R163, 0x10000, RZ ;  /* 0x00010000a38b7824 */ /* 0x000fe200078e00ff */
[----:B------:R-:W-:Y:S01]  /*6330*/  SHF.L.U32 R146, R76, 0x10, RZ ;  /* 0x000000104c927819 */ /* 0x000fe200000006ff */
[----:B------:R-:W-:Y:S01]  /*6340*/  FMUL.FTZ R208, R209, UR22 ;  /* 0x00000016d1d07c20 */ /* 0x000fe20008410000 */
[----:B------:R-:W-:Y:S01]  /*6350*/  SHF.L.U32 R201, R166, 0x10, RZ ;  /* 0x00000010a6c97819 */ /* 0x000fe200000006ff */
[----:B------:R-:W-:Y:S01]  /*6360*/  IMAD.U32 R199, R165, 0x10000, RZ ;  /* 0x00010000a5c77824 */ /* 0x000fe200078e00ff */
[----:B------:R-:W-:Y:S01]  /*6370*/  SHF.L.U32 R200, R77, 0x10, RZ ;  /* 0x000000104dc87819 */ /* 0x000fe200000006ff */
        /* <DEDUP_REMOVED lines=10> */
[----:B------:R-:W-:Y:S01]  /*6420*/  FADD.FTZ R211, R211, -UR14 ;  /* 0x8000000ed3d37e21 */ /* 0x000fe20008010000 */
[----:B------:R-:W-:Y:S01]  /*6430*/  FADD.FTZ R212, R212, -UR14 ;  /* 0x8000000ed4d47e21 */ /* 0x000fe20008010000 */
[----:B------:R-:W-:Y:S01]  /*6440*/  FFMA.FTZ R147, R147, R146, R200 ;  /* 0x0000009293937223 */ /* 0x000fe200000100c8 */
[----:B------:R-:W-:Y:S01]  /*6450*/  FADD.FTZ R210, R210, -UR14 ;  /* 0x8000000ed2d27e21 */ /* 0x000fe20008010000 */
[----:B------:R-:W-:Y:S01]  /*6460*/  FFMA.FTZ R146, R214, R199, R201 ;  /* 0x000000c7d6927223 */ /* 0x000fe200000100c9 */
        /* <DEDUP_REMOVED lines=8> */
[----:B------:R-:W-:-:S02]  /*64f0*/  IMAD.U32 R203, R171, 0x10000, RZ ;  /* 0x00010000abcb7824 */ /* 0x000fc400078e00ff */
[----:B------:R-:W-:Y:S01]  /*6500*/  FMUL.FTZ R210, R210, UR22 ;  /* 0x00000016d2d27c20 */ /* 0x000fe20008410000 */
[----:B------:R-:W-:Y:S01]  /*6510*/  FADD.FTZ R225, R225, -UR14 ;  /* 0x8000000ee1e17e21 */ /* 0x000fe20008010000 */
[----:B------:R-:W-:Y:S01]  /*6520*/  FADD.FTZ R224, R224, -UR14 ;  /* 0x8000000ee0e07e21 */ /* 0x000fe20008010000 */
[----:B------:R-:W-:Y:S01]  /*6530*/  FADD.FTZ R223, R223, -UR14 ;  /* 0x8000000edfdf7e21 */ /* 0x000fe20008010000 */
        /* <DEDUP_REMOVED lines=14> */
[----:B------:R-:W-:Y:S01]  /*6620*/  FFMA.FTZ R204, R204, R199, R201 ;  /* 0x000000c7cccc7223 */ /* 0x000fe200000100c9 */
[----:B------:R-:W-:Y:S01]  /*6630*/  FFMA.FTZ R203, R203, R200, R206 ;  /* 0x000000c8cbcb7223 */ /* 0x000fe200000100ce */
[----:B------:R-:W-:Y:S01]  /*6640*/  FADD.FTZ R219, R219, -UR14 ;  /* 0x8000000edbdb7e21 */ /* 0x000fe20008010000 */
        /* <DEDUP_REMOVED lines=9> */
[----:B------:R-:W-:Y:S01]  /*66e0*/  FMUL.FTZ R219, R219, UR22 ;  /* 0x00000016dbdb7c20 */ /* 0x000fe20008410000 */
[----:B------:R-:W-:Y:S01]  /*66f0*/  FADD.FTZ R220, R220, -UR14 ;  /* 0x8000000edcdc7e21 */ /* 0x000fe20008010000 */
[----:B------:R-:W-:Y:S01]  /*6700*/  FADD.FTZ R218, R218, -UR14 ;  /* 0x8000000edada7e21 */ /* 0x000fe20008010000 */
[----:B------:R-:W-:Y:S01]  /*6710*/  FFMA.FTZ R210, R210, R199, R201 ;  /* 0x000000c7d2d27223 */ /* 0x000fe200000100c9 */
[----:B------:R-:W-:Y:S01]  /*6720*/  FADD.FTZ R233, R233, -UR14 ;  /* 0x8000000ee9e97e21 */ /* 0x000fe20008010000 */
[----:B------:R-:W-:Y:S01]  /*6730*/  FFMA.FTZ R214, R214, R207, R213 ;  /* 0x000000cfd6d67223 */ /* 0x000fe200000100d5 */
[----:B------:R-:W-:Y:S01]  /*6740*/  SHF.L.U32 R221, R55, 0x10, RZ ;  /* 0x0000001037dd7819 */ /* 0x000fe200000006ff */
        /* <DEDUP_REMOVED lines=9> */
[----:B------:R-:W-:Y:S01]  /*67e0*/  FFMA.FTZ R221, R220, R221, R199 ;  /* 0x000000dddcdd7223 */ /* 0x000fe200000100c7 */
[----:B------:R-:W-:Y:S01]  /*67f0*/  FADD.FTZ R232, R232, -UR14 ;  /* 0x8000000ee8e87e21 */ /* 0x000fe20008010000 */
[----:B------:R-:W-:Y:S01]  /*6800*/  FFMA.FTZ R220, R218, R201, R207 ;  /* 0x000000c9dadc7223 */ /* 0x000fe200000100cf */
[----:B------:R-:W-:Y:S01]  /*6810*/  FADD.FTZ R231, R231, -UR14 ;  /* 0x8000000ee7e77e21 */ /* 0x000fe20008010000 */
[----:B------:R-:W-:Y:S01]  /*6820*/  FADD.FTZ R230, R230, -UR14 ;  /* 0x8000000ee6e67e21 */ /* 0x000fe20008010000 */
[----:B------:R-:W-:Y:S01]  /*6830*/  FFMA.FTZ R207, R233, R200, R216 ;  /* 0x000000c8e9cf7223 */ /* 0x000fe200000100d8 */
[----:B------:R-:W-:Y:S01]  /*6840*/  SHF.L.U32 R216, R182, 0x10, RZ ;  /* 0x00000010b6d87819 */ /* 0x000fe200000006ff */
[----:B------:R-:W-:Y:S01]  /*6850*/  IMAD.U32 R200, R181, 0x10000, RZ ;  /* 0x00010000b5c87824 */ /* 0x000fe200078e00ff */
[----:B------:R-:W-:Y:S01]  /*6860*/  SHF.L.U32 R218, R57, 0x10, RZ ;  /* 0x0000001039da7819 */ /* 0x000fe200000006ff */
[----:B------:R-:W-:Y:S01]  /*6870*/  FMUL.FTZ R215, R232, UR22 ;  /* 0x00000016e8d77c20 */ /* 0x000fe20008410000 */
[----:B------:R-:W-:Y:S01]  /*6880*/  SHF.L.U32 R222, R85, 0x10, RZ ;  /* 0x0000001055de7819 */ /* 0x000fe200000006ff */
[----:B------:R-:W-:Y:S01]  /*6890*/  IMAD.U32 R199, R183, 0x10000, RZ ;  /* 0x00010000b7c77824 */ /* 0x000fe200078e00ff */
[----:B------:R-:W-:Y:S01]  /*68a0*/  SHF.L.U32 R201, R184, 0x10, RZ ;  /* 0x00000010b8c97819 */ /* 0x000fe200000006ff */
[----:B------:R-:W-:Y:S01]  /*68b0*/  FMUL.FTZ R217, R231, UR22 ;  /* 0x00000016e7d97c20 */ /* 0x000fe20008410000 */
[----:B------:R-:W-:Y:S01]  /*68c0*/  FMUL.FTZ R230, R230, UR22 ;  /* 0x00000016e6e67c20 */ /* 0x000fe20008410000 */
        /* <DEDUP_REMOVED lines=8> */
[----:B------:R-:W-:Y:S01]  /*6950*/  FADD.FTZ R227, R227, -UR14 ;  /* 0x8000000ee3e37e21 */ /* 0x000fe20008010000 */
[----:B------:R-:W-:Y:S01]  /*6960*/  SHF.L.U32 R201, R186, 0x10, RZ ;  /* 0x00000010bac97819 */ /* 0x000fe200000006ff */
[----:B------:R-:W-:Y:S01]  /*6970*/  FMUL.FTZ R223, R229, UR22 ;  /* 0x00000016e5df7c20 */ /* 0x000fe20008410000 */
[----:B------:R-:W-:Y:S01]  /*6980*/  FMUL.FTZ R222, R228, UR22 ;  /* 0x00000016e4de7c20 */ /* 0x000fe20008410000 */
[----:B------:R-:W-:Y:S01]  /*6990*/  FADD.FTZ R234, R234, -UR14 ;  /* 0x8000000eeaea7e21 */ /* 0x000fe20008010000 */
[----:B------:R-:W-:Y:S01]  /*69a0*/  FADD.FTZ R226, R226, -UR14 ;  /* 0x8000000ee2e27e21 */ /* 0x000fe20008010000 */
[----:B------:R-:W-:Y:S01]  /*69b0*/  SHF.L.U32 R224, R59, 0x10, RZ ;  /* 0x000000103be07819 */ /* 0x000fe200000006ff */
[----:B------:R-:W-:Y:S01]  /*69c0*/  FMUL.FTZ R227, R227, UR22 ;  /* 0x00000016e3e37c20 */ /* 0x000fe20008410000 */
[----:B------:R-:W-:Y:S01]  /*69d0*/  SHF.L.U32 R228, R87, 0x10, RZ ;  /* 0x0000001057e47819 */ /* 0x000fe200000006ff */
        /* <DEDUP_REMOVED lines=8> */
[----:B------:R-:W-:Y:S01]  /*6a60*/  FADD.FTZ R235, R235, -UR14 ;  /* 0x8000000eebeb7e21 */ /* 0x000fe20008010000 */
[----:B------:R-:W-:Y:S01]  /*6a70*/  FADD.FTZ R239, R239, -UR14 ;  /* 0x8000000eefef7e21 */ /* 0x000fe20008010000 */
[----:B------:R-:W-:Y:S01]  /*6a80*/  FFMA.FTZ R227, R227, R224, R228 ;  /* 0x000000e0e3e37223 */ /* 0x000fe200000100e4 */
[----:B------:R-:W-:Y:S01]  /*6a90*/  FADD.FTZ R238, R238, -UR14 ;  /* 0x8000000eeeee7e21 */ /* 0x000fe20008010000 */
[----:B------:R-:W-:Y:S01]  /*6aa0*/  FFMA.FTZ R218, R218, R219, R225 ;  /* 0x000000dbdada7223 */ /* 0x000fe200000100e1 */
[----:B------:R-:W-:Y:S01]  /*6ab0*/  SHF.L.U32 R200, R61, 0x10, RZ ;  /* 0x000000103dc87819 */ /* 0x000fe200000006ff */
[----:B------:R-:W-:Y:S01]  /*6ac0*/  FADD.FTZ R236, R236, -UR14 ;  /* 0x8000000eecec7e21 */ /* 0x000fe20008010000 */
[----:B------:R-:W-:Y:S01]  /*6ad0*/  SHF.L.U32 R224, R89, 0x10, RZ ;  /* 0x0000001059e07819 */ /* 0x000fe200000006ff */
[----:B------:R-:W-:Y:S01]  /*6ae0*/  FFMA.FTZ R228, R226, R199, R201 ;  /* 0x000000c7e2e47223 */ /* 0x000fe200000100c9 */
[----:B------:R-:W-:Y:S01]  /*6af0*/  SHF.L.U32 R230, R192, 0x10, RZ ;  /* 0x00000010c0e67819 */ /* 0x000fe200000006ff */
[----:B------:R-:W-:Y:S01]  /*6b00*/  FMUL.FTZ R225, R235, UR22 ;  /* 0x00000016ebe17c20 */ /* 0x000fe20008410000 */
[----:B------:R-:W-:Y:S01]  /*6b10*/  SHF.L.U32 R231, R190, 0x10, RZ ;  /* 0x00000010bee77819 */ /* 0x000fe200000006ff */
[----:B------:R-:W-:-:S02]  /*6b20*/  IMAD.U32 R226, R191, 0x10000, RZ ;  /* 0x00010000bfe27824 */ /* 0x000fc400078e00ff */
[----:B------:R-:W-:Y:S01]  /*6b30*/  FMUL.FTZ R239, R239, UR22 ;  /* 0x00000016efef7c20 */ /* 0x000fe20008410000 */
[----:B------:R-:W-:Y:S01]  /*6b40*/  F2FP.BF16.F32.PACK_AB R141, R131, R141 ;  /* 0x0000008d838d723e */ /* 0x000fe200000010ff */
[----:B------:R-:W-:Y:S02]  /*6b50*/  IMAD.U32 R229, R189, 0x10000, RZ ;  /* 0x00010000bde57824 */ /* 0x000fe400078e00ff */
[----:B------:R-:W-:Y:S01]  /*6b60*/  FMUL.FTZ R238, R238, UR22 ;  /* 0x00000016eeee7c20 */ /* 0x000fe20008410000 */
[----:B------:R-:W-:Y:S01]  /*6b70*/  SHF.L.U32 R199, R62, 0x10, RZ ;  /* 0x000000103ec77819 */ /* 0x000fe200000006ff */
[----:B------:R-:W-:Y:S01]  /*6b80*/  FMUL.FTZ R236, R236, UR22 ;  /* 0x00000016ecec7c20 */ /* 0x000fe20008410000 */
[----:B------:R-:W-:Y:S01]  /*6b90*/  SHF.L.U32 R201, R90, 0x10, RZ ;  /* 0x000000105ac97819 */ /* 0x000fe200000006ff */
[----:B------:R-:W-:Y:S01]  /*6ba0*/  FADD.FTZ R240, R240, -UR14 ;  /* 0x8000000ef0f07e21 */ /* 0x000fe20008010000 */
[----:B------:R-:W-:Y:S01]  /*6bb0*/  IADD3 R131, PT, PT, R134, 0x80, RZ ;  /* 0x0000008086837810 */ /* 0x000fe20007ffe0ff */
[----:B------:R-:W-:Y:S01]  /*6bc0*/  FADD.FTZ R237, R237, -UR14 ;  /* 0x8000000eeded7e21 */ /* 0x000fe20008010000 */
[----:B------:R-:W-:Y:S01]  /*6bd0*/  FFMA.FTZ R225, R225, R200, R224 ;  /* 0x000000c8e1e17223 */ /* 0x000fe200000100e0 */
[----:B------:R-:W-:Y:S01]  /*6be0*/  FADD.FTZ R241, R241, -UR14 ;  /* 0x8000000ef1f17e21 */ /* 0x000fe20008010000 */
[----:B------:R-:W-:Y:S01]  /*6bf0*/  FFMA.FTZ R224, R239, R226, R230 ;  /* 0x000000e2efe07223 */ /* 0x000fe200000100e6 */
[----:B------:R-:W-:Y:S01]  /*6c00*/  F2FP.BF16.F32.PACK_AB R142, R142, R140 ;  /* 0x0000008c8e8e723e */ /* 0x000fe200000010ff */
[----:B------:R-:W-:Y:S01]  /*6c10*/  FFMA.FTZ R219, R238, R229, R231 ;  /* 0x000000e5eedb7223 */ /* 0x000fe200000100e7 */
[----:B------:R-:W-:Y:S01]  /*6c20*/  SHF.L.U32 R230, R194, 0x10, RZ ;  /* 0x00000010c2e67819 */ /* 0x000fe200000006ff */
[----:B------:R-:W-:Y:S01]  /*6c30*/  FFMA.FTZ R226, R236, R199, R201 ;  /* 0x000000c7ece27223 */ /* 0x000fe200000100c9 */
[----:B------:R-:W-:Y:S01]  /*6c40*/  F2FP.BF16.F32.PACK_AB R140, R129, R130 ;  /* 0x00000082818c723e */ /* 0x000fe200000010ff */
[----:B------:R-:W-:Y:S01]  /*6c50*/  IMAD.U32 R200, R193, 0x10000, RZ ;  /* 0x00010000c1c87824 */ /* 0x000fe200078e00ff */
[----:B------:R-:W-:Y:S01]  /*6c60*/  SHF.L.U32 R232, R63, 0x10, RZ ;  /* 0x000000103fe87819 */ /* 0x000fe200000006ff */
[----:B------:R-:W-:Y:S01]  /*6c70*/  FMUL.FTZ R229, R240, UR22 ;  /* 0x00000016f0e57c20 */ /* 0x000fe20008410000 */
[----:B------:R-:W-:Y:S01]  /*6c80*/  SHF.L.U32 R234, R91, 0x10, RZ ;  /* 0x000000105bea7819 */ /* 0x000fe200000006ff */
[----:B------:R-:W-:Y:S01]  /*6c90*/  FMUL.FTZ R231, R237, UR22 ;  /* 0x00000016ede77c20 */ /* 0x000fe20008410000 */
[----:B------:R-:W-:Y:S01]  /*6ca0*/  SHF.L.U32 R238, R196, 0x10, RZ ;  /* 0x00000010c4ee7819 */ /* 0x000fe200000006ff */
[----:B------:R-:W-:Y:S01]  /*6cb0*/  IMAD.WIDE.U32 R130, R131, 0x10, R132 ;  /* 0x0000001083827825 */ /* 0x000fe200078e0084 */
[----:B------:R-:W-:-:S03]  /*6cc0*/  F2FP.BF16.F32.PACK_AB R143, R143, R198 ;  /* 0x000000c68f8f723e */ /* 0x000fc600000010ff */
[----:B------:R-:W-:Y:S01]  /*6cd0*/  FMUL.FTZ R241, R241, UR22 ;  /* 0x00000016f1f17c20 */ /* 0x000fe20008410000 */
[C---:B------:R-:W-:Y:S01]  /*6ce0*/  IADD3 R235, PT, PT, R134.reuse, 0x100, RZ ;  /* 0x0000010086eb7810 */ /* 0x040fe20007ffe0ff */
[----:B------:R-:W-:Y:S01]  /*6cf0*/  IMAD.U32 R236, R195, 0x10000, RZ ;  /* 0x00010000c3ec7824 */ /* 0x000fe200078e00ff */
[C---:B------:R-:W-:Y:S01]  /*6d00*/  IADD3 R201, PT, PT, R134.reuse, 0x200, RZ ;  /* 0x0000020086c97810 */ /* 0x040fe20007ffe0ff */
[C---:B------:R-:W-:Y:S01]  /*6d10*/  VIADD R233, R134.reuse, 0x180 ;  /* 0x0000018086e97836 */ /* 0x040fe20000000000 */
[C---:B------:R-:W-:Y:S01]  /*6d20*/  IADD3 R199, PT, PT, R134.reuse, 0x280, RZ ;  /* 0x0000028086c77810 */ /* 0x040fe20007ffe0ff */
[----:B------:R-:W-:Y:S01]  /*6d30*/  FFMA.FTZ R229, R229, R200, R230 ;  /* 0x000000c8e5e57223 */ /* 0x000fe200000100e6 */
[----:B------:R-:W-:Y:S01]  /*6d40*/  IADD3 R237, PT, PT, R134, 0x300, RZ ;  /* 0x0000030086ed7810 */ /* 0x000fe20007ffe0ff */
[----:B------:R-:W-:Y:S01]  /*6d50*/  FFMA.FTZ R231, R231, R232, R234 ;  /* 0x000000e8e7e77223 */ /* 0x000fe200000100ea */
[----:B------:R-:W-:Y:S01]  /*6d60*/  FFMA.FTZ R230, R241, R236, R238 ;  /* 0x000000ecf1e67223 */ /* 0x000fe200000100ee */
[----:B------:R0:W-:Y:S01]  /*6d70*/  STG.E.128 desc[UR12][R130.64], R140 ;  /* 0x0000008c82007986 */ /* 0x0001e2000c101d0c */
[----:B------:R-:W-:Y:S01]  /*6d80*/  IMAD.WIDE.U32 R234, R235, 0x10, R132 ;  /* 0x00000010ebea7825 */ /* 0x000fe200078e0084 */
[----:B------:R-:W-:-:S02]  /*6d90*/  F2FP.BF16.F32.PACK_AB R129, R136, R137 ;  /* 0x000000898881723e */ /* 0x000fc400000010ff */
        /* <DEDUP_REMOVED lines=15> */
[----:B------:R-:W-:Y:S01]  /*6e90*/  F2FP.BF16.F32.PACK_AB R138, R213, R214 ;  /* 0x000000d6d58a723e */ /* 0x000fe200000010ff */
[----:B------:R1:W-:Y:S01]  /*6ea0*/  STG.E.128 desc[UR12][R232.64], R132 ;  /* 0x00000084e8007986 */ /* 0x0003e2000c101d0c */
        /* <DEDUP_REMOVED lines=9> */
[----:B------:R-:W-:-:S05]  /*6f40*/  F2FP.BF16.F32.PACK_AB R144, R219, R218 ;  /* 0x000000dadb90723e */ /* 0x000fca00000010ff */
[----:B------:R1:W-:Y:S02]  /*6f50*/  STG.E.128 desc[UR12][R236.64], R144 ;  /* 0x00000090ec007986 */ /* 0x0003e4000c101d0c */
.L_x_312:
[----:B------:R-:W-:Y:S02]  /*6f60*/  UIADD3 UR7, UPT, UPT, UR7, UR20, URZ ;  /* 0x0000001407077290 */ /* 0x000fe4000fffe0ff */
[----:B------:R-:W-:Y:S02]  /*6f70*/  UPLOP3.LUT UP0, UPT, UPT, UPT, UP0, 0x40, 0x4 ;  /* 0x000000000004789c */ /* 0x000fe40003f0e800 */
[----:B------:R-:W-:-:S09]  /*6f80*/  UISETP.GE.AND UP1, UPT, UR7, UR21, UPT ;  /* 0x000000150700728c */ /* 0x000fd2000bf26270 */
[----:B------:R-:W-:Y:S05]  /*6f90*/  BRA.U !UP1, `(.L_x_313) ;  /* 0xffffff9909a47547 */ /* 0x000fea000b83ffff */
[----:B------:R-:W-:Y:S05]  /*6fa0*/  EXIT ;  /* 0x000000000000794d */ /* 0x000fea0003800000 */
.L_x_314:
        /* <DEDUP_REMOVED lines=13> */
.L_x_42298:


//--------------------- .text._ZN10layer_norm13ln_fwd_kernelINS_13Kernel_traitsI13__nv_bfloat16S2_S2_S2_fjLj7168ELj1ELj1ELj4ELj16ENS_18Kernel_traits_baseILj7168ES2_S2_S2_S2_fjLj128EEEEELb1ELb0ELb0ELb0EEEvNS_9FwdParamsE --------------------------
	.section	.text._ZN10layer_norm13ln_fwd_kernelINS_13Kernel_traitsI13__nv_bfloat16S2_S2_S2_fjLj7168ELj1ELj1ELj4ELj16ENS_18Kernel_traits_baseILj7168ES2_S2_S2_S2_fjLj128EEEEELb1ELb0ELb0ELb0EEEvNS_9FwdParamsE,"ax",@progbits
	.align	128
        .global         _ZN10layer_norm13ln_fwd_kernelINS_13Kernel_traitsI13__nv_bfloat16S2_S2_S2_fjLj7168ELj1ELj1ELj4ELj16ENS_18Kernel_traits_baseILj7168ES2_S2_S2_S2_fjLj128EEEEELb1ELb0ELb0ELb0EEEvNS_9FwdParamsE
        .type           _ZN10layer_norm13ln_fwd_kernelINS_13Kernel_traitsI13__nv_bfloat16S2_S2_S2_fjLj7168ELj1ELj1ELj4ELj16ENS_18Kernel_traits_baseILj7168ES2_S2_S2_S2_fjLj128EEEEELb1ELb0ELb0ELb0EEEvNS_9FwdParamsE,@function
        .size           _ZN10layer_norm13ln_fwd_kernelINS_13Kernel_traitsI13__nv_bfloat16S2_S2_S2_fjLj7168ELj1ELj1ELj4ELj16ENS_18Kernel_traits_baseILj7168ES2_S2_S2_S2_fjLj128EEEEELb1ELb0ELb0ELb0EEEvNS_9FwdParamsE,(.L_x_42299 - _ZN10layer_norm13ln_fwd_kernelINS_13Kernel_traitsI13__nv_bfloat16S2_S2_S2_fjLj7168ELj1ELj1ELj4ELj16ENS_18Kernel_traits_baseILj7168ES2_S2_S2_S2_fjLj128EEEEELb1ELb0ELb0ELb0EEEvNS_9FwdParamsE)
        .other          _ZN10layer_norm13ln_fwd_kernelINS_13Kernel_traitsI13__nv_bfloat16S2_S2_S2_fjLj7168ELj1ELj1ELj4ELj16ENS_18Kernel_traits_baseILj7168ES2_S2_S2_S2_fjLj128EEEEELb1ELb0ELb0ELb0EEEvNS_9FwdParamsE,@"STO_CUDA_ENTRY STV_DEFAULT"
_ZN10layer_norm13ln_fwd_kernelINS_13Kernel_traitsI13__nv_bfloat16S2_S2_S2_fjLj7168ELj1ELj1ELj4ELj16ENS_18Kernel_traits_baseILj7168ES2_S2_S2_S2_fjLj128EEEEELb1ELb0ELb0ELb0EEEvNS_9FwdParamsE:
.text._ZN10layer_norm13ln_fwd_kernelINS_13Kernel_traitsI13__nv_bfloat16S2_S2_S2_fjLj7168ELj1ELj1ELj4ELj16ENS_18Kernel_traits_baseILj7168ES2_S2_S2_S2_fjLj128EEEEELb1ELb0ELb0ELb0EEEvNS_9FwdParamsE:
[----:B------:R-:W-:Y:S01]  /*0000*/  LDC R1, c[0x0][0x37c] ;  /* 0x0000df00ff017b82 */ /* 0x000fe20000000800 */
[----:B------:R-:W0:Y:S07]  /*0010*/  LDCU.U8 UR4, c[0x0][0x464] ;  /* 0x00008c80ff0477ac */ /* 0x000e2e0008000000 */
[----:B------:R-:W1:Y:S01]  /*0020*/  LDC R126, c[0x0][0x458] ;  /* 0x00011600ff7e7b82 */ /* 0x000e620000000800 */
[----:B------:R-:W2:Y:S07]  /*0030*/  LDCU.64 UR8, c[0x0][0x358] ;  /* 0x00006b00ff0877ac */ /* 0x000eae0008000a00 */
[----:B------:R-:W3:Y:S01]  /*0040*/  LDC R127, c[0x0][0x45c] ;  /* 0x00011700ff7f7b82 */ /* 0x000ee20000000800 */
[----:B------:R-:W4:Y:S01]  /*0050*/  S2R R26, SR_TID.X ;  /* 0x00000000001a7919 */ /* 0x000f220000002100 */
[----:B------:R-:W5:Y:S01]  /*0060*/  LDCU.64 UR10, c[0x0][0x438] ;  /* 0x00008700ff0a77ac */ /* 0x000f620008000a00 */
[----:B0-----:R-:W-:Y:S01]  /*0070*/  ISETP.NE.AND P0, PT, RZ, UR4, PT ;  /* 0x00000004ff007c0c */ /* 0x001fe2000bf05270 */
[----:B------:R-:W0:-:S12]  /*0080*/  LDCU.64 UR4, c[0x0][0x450] ;  /* 0x00008a00ff0477ac */ /* 0x000e180008000a00 */
[----:B-1----:R-:W-:Y:S01]  /*0090*/  @P0 IMAD.MOV.U32 R2, RZ, RZ, R126 ;  /* 0x000000ffff020224 */ /* 0x002fe200078e007e */
[----:B------:R-:W1:Y:S01]  /*00a0*/  @P0 LDC R5, c[0x0][0x460] ;  /* 0x00011800ff050b82 */ /* 0x000e620000000800 */
[----:B---3--:R-:W-:-:S06]  /*00b0*/  @P0 IMAD.MOV.U32 R3, RZ, RZ, R127 ;  /* 0x000000ffff030224 */ /* 0x008fcc00078e007f */
[----:B--2---:R-:W1:Y:S01]  /*00c0*/  @P0 LDG.E.64 R2, desc[UR8][R2.64] ;  /* 0x0000000802020981 */ /* 0x004e62000c1e1b00 */
[----:B0-----:R-:W-:Y:S01]  /*00d0*/  MOV R246, UR4 ;  /* 0x0000000400f67c02 */ /* 0x001fe20008000f00 */
[----:B------:R-:W-:Y:S01]  /*00e0*/  IMAD.U32 R247, RZ, RZ, UR5 ;  /* 0x00000005fff77e24 */ /* 0x000fe2000f8e00ff */
[----:B------:R-:W0:Y:S05]  /*00f0*/  LDCU UR5, c[0x0][0x388] ;  /* 0x00007100ff0577ac */ /* 0x000e2a0008000800 */
[----:B------:R-:W2:Y:S01]  /*0100*/  @P0 LDG.E.64 R246, desc[UR8][R246.64] ;  /* 0x00000008f6f60981 */ /* 0x000ea2000c1e1b00 */
[----:B------:R-:W3:Y:S01]  /*0110*/  S2UR UR6, SR_CTAID.X ;  /* 0x00000000000679c3 */ /* 0x000ee20000002500 */
[----:B-----5:R-:W-:Y:S01]  /*0120*/  UISETP.NE.U32.AND UP0, UPT, UR10, URZ, UPT ;  /* 0x000000ff0a00728c */ /* 0x020fe2000bf05070 */
[----:B----4-:R-:W-:Y:S01]  /*0130*/  MOV R27, R26 ;  /* 0x0000001a001b7202 */ /* 0x010fe20000000f00 */
[----:B------:R-:W-:Y:S01]  /*0140*/  BSSY.RECONVERGENT B0, `(.L_x_315) ;  /* 0x000008e000007945 */ /* 0x000fe20003800200 */
[----:B------:R-:W-:Y:S01]  /*0150*/  LOP3.LUT R0, R26, 0x60, RZ, 0xc0, !PT ;  /* 0x000000601a007812 */ /* 0x000fe200078ec0ff */
[----:B------:R-:W-:Y:S01]  /*0160*/  UISETP.NE.AND.EX UP0, UPT, UR11, URZ, UPT, UP0 ;  /* 0x000000ff0b00728c */ /* 0x000fe2000bf05300 */
[----:B------:R-:W-:Y:S01]  /*0170*/  LOP3.LUT R132, R27, 0x7f, RZ, 0x3c, !PT ;  /* 0x0000007f1b847812 */ /* 0x000fe200078e3cff */
[----:B0-----:R-:W-:-:S04]  /*0180*/  USHF.R.S32.HI UR4, URZ, 0x1f, UR5 ;  /* 0x0000001fff047899 */ /* 0x001fc80008011405 */
[----:B------:R-:W-:-:S04]  /*0190*/  ULEA.HI UR4, UR4, UR5, URZ, 0x3 ;  /* 0x0000000504047291 */ /* 0x000fc8000f8f18ff */
[----:B------:R-:W-:Y:S01]  /*01a0*/  USHF.R.S32.HI UR4, URZ, 0x3, UR4 ;  /* 0x00000003ff047899 */ /* 0x000fe20008011404 */
[----:B---3--:R-:W-:-:S05]  /*01b0*/  IMAD.U32 R133, RZ, RZ, UR6 ;  /* 0x00000006ff857e24 */ /* 0x008fca000f8e00ff */
[----:B------:R-:W-:Y:S02]  /*01c0*/  IADD3 R132, PT, PT, R132, UR4, RZ ;  /* 0x0000000484847c10 */ /* 0x000fe4000fffe0ff */
[----:B-1----:R-:W-:-:S05]  /*01d0*/  @P0 IADD3 R126, P1, PT, R2, R5, RZ ;  /* 0x00000005027e0210 */ /* 0x002fca0007f3e0ff */
[----:B------:R-:W-:Y:S02]  /*01e0*/  @P0 IMAD.X R127, RZ, RZ, R3, P1 ;  /* 0x000000ffff7f0224 */ /* 0x000fe400008e0603 */
[C---:B--2---:R-:W-:Y:S01]  /*01f0*/  VIADD R28, R246.reuse, 0x1715609d ;  /* 0x1715609df61c7836 */ /* 0x044fe20000000000 */
[C---:B------:R-:W-:Y:S01]  /*0200*/  IADD3 R104, PT, PT, R247.reuse, -0x24c28bd8, RZ ;  /* 0xdb3d7428f7687810 */ /* 0x040fe20007ffe0ff */
[----:B------:R-:W-:Y:S01]  /*0210*/  VIADD R29, R246, 0x8ff34781 ;  /* 0x8ff34781f61d7836 */ /* 0x000fe20000000000 */
[--C-:B------:R-:W-:Y:S01]  /*0220*/  SHF.R.U64 R131, R126, 0x2, R127.reuse ;  /* 0x000000027e837819 */ /* 0x100fe2000000127f */
[----:B------:R-:W-:Y:S01]  /*0230*/  VIADD R30, R247, 0x96a522ad ;  /* 0x96a522adf71e7836 */ /* 0x000fe20000000000 */
[----:B------:R-:W-:Y:S01]  /*0240*/  SHF.R.U32.HI R130, RZ, 0x2, R127 ;  /* 0x00000002ff827819 */ /* 0x000fe2000001167f */
[----:B------:R-:W-:Y:S06]  /*0250*/  BRA.U !UP0, `(.L_x_316) ;  /* 0x0000000108e47547 */ /* 0x000fec000b800000 */
        /* <DEDUP_REMOVED lines=27> */
[----:B-1----:R-:W-:-:S04]  /*0410*/  @P2 IMAD.WIDE.U32 R12, R27, 0x10, R12 ;  /* 0x000000101b0c2825 */ /* 0x002fc800078e000c */
[----:B------:R-:W-:Y:S01]  /*0420*/  @P2 VIADD R27, R27, 0x80 ;  /* 0x000000801b1b2836 */ /* 0x000fe20000000000 */
        /* <DEDUP_REMOVED lines=10> */
[----:B------:R0:W5:Y:S01]  /*04d0*/  @P4 LDG.E.128 R68, desc[UR8][R18.64] ;  /* 0x0000000812444981 */ /* 0x000162000c1e1d00 */
[----:B-1----:R-:W-:-:S04]  /*04e0*/  @P4 IMAD.WIDE.U32 R20, R27, 0x10, R20 ;  /* 0x000000101b144825 */ /* 0x002fc800078e0014 */
[----:B------:R-:W-:Y:S01]  /*04f0*/  @P4 VIADD R27, R27, 0x80 ;  /* 0x000000801b1b4836 */ /* 0x000fe20000000000 */
[----:B------:R0:W5:Y:S03]  /*0500*/  @P4 LD.E.128 R64, desc[UR8][R20.64] ;  /* 0x0000000814404980 */ /* 0x000166000c101d00 */
        /* <DEDUP_REMOVED lines=14> */
.L_x_316:
        /* <DEDUP_REMOVED lines=21> */
[----:B---3--:R-:W-:-:S04]  /*0740*/  @P3 IMAD.WIDE.U32 R8, R27, 0x10, R8 ;  /* 0x000000101b083825 */ /* 0x008fc800078e0008 */
[----:B------:R-:W-:Y:S01]  /*0750*/  @P3 VIADD R27, R27, 0x80 ;  /* 0x000000801b1b3836 */ /* 0x000fe20000000000 */
[----:B------:R0:W5:Y:S03]  /*0760*/  @P3 LDG.E.128 R76, desc[UR8][R8.64] ;  /* 0x00000008084c3981 */ /* 0x000166000c1e1d00 */
[C---:B----4-:R-:W-:Y:S01]  /*0770*/  @P4 IMAD.WIDE.U32 R10, R27.reuse, 0x10, R10 ;  /* 0x000000101b0a4825 */ /* 0x050fe200078e000a */
[----:B------:R-:W-:-:S04]  /*0780*/  @P4 IADD3 R27, PT, PT, R27, 0x80, RZ ;  /* 0x000000801b1b4810 */ /* 0x000fc80007ffe0ff */
[----:B------:R0:W5:Y:S01]  /*0790*/  @P4 LDG.E.128 R68, desc[UR8][R10.64] ;  /* 0x000000080a444981 */ /* 0x000162000c1e1d00 */
[----:B-1----:R-:W-:-:S05]  /*07a0*/  @P5 IMAD.WIDE.U32 R12, R27, 0x10, R12 ;  /* 0x000000101b0c5825 */ /* 0x002fca00078e000c */
[----:B------:R0:W5:Y:S01]  /*07b0*/  @P5 LDG.E.128 R60, desc[UR8][R12.64] ;  /* 0x000000080c3c5981 */ /* 0x000162000c1e1d00 */
[----:B------:R-:W-:Y:S01]  /*07c0*/  ISETP.GE.U32.AND P6, PT, R132, 0x380, PT ;  /* 0x000003808400780c */ /* 0x000fe20003fc6070 */
[----:B------:R-:W-:Y:S02]  /*07d0*/  HFMA2 R74, -RZ, RZ, 0, 0 ;  /* 0x00000000ff4a7431 */ /* 0x000fe400000001ff */
[----:B------:R-:W-:Y:S01]  /*07e0*/  IMAD.MOV.U32 R58, RZ, RZ, RZ ;  /* 0x000000ffff3a7224 */ /* 0x000fe200078e00ff */
[----:B------:R-:W-:Y:S01]  /*07f0*/  CS2R R56, SRZ ;  /* 0x0000000000387805 */ /* 0x000fe2000001ff00 */
[----:B------:R-:W-:Y:S01]  /*0800*/  IMAD.MOV.U32 R66, RZ, RZ, RZ ;  /* 0x000000ffff427224 */ /* 0x000fe200078e00ff */
[----:B------:R-:W-:Y:S02]  /*0810*/  CS2R R64, SRZ ;  /* 0x0000000000407805 */ /* 0x000fe4000001ff00 */
[----:B------:R-:W-:Y:S01]  /*0820*/  CS2R R72, SRZ ;  /* 0x0000000000487805 */ /* 0x000fe2000001ff00 */
[----:B------:R-:W-:Y:S01]  /*0830*/  IMAD.MOV.U32 R82, RZ, RZ, RZ ;  /* 0x000000ffff527224 */ /* 0x000fe200078e00ff */
[----:B------:R-:W-:Y:S01]  /*0840*/  CS2R R80, SRZ ;  /* 0x0000000000507805 */ /* 0x000fe2000001ff00 */
[----:B------:R-:W-:Y:S01]  /*0850*/  IMAD.MOV.U32 R90, RZ, RZ, RZ ;  /* 0x000000ffff5a7224 */ /* 0x000fe200078e00ff */
[----:B------:R-:W-:-:S02]  /*0860*/  CS2R R88, SRZ ;  /* 0x0000000000587805 */ /* 0x000fc4000001ff00 */
[----:B------:R-:W-:Y:S02]  /*0870*/  MOV R98, RZ ;  /* 0x000000ff00627202 */ /* 0x000fe40000000f00 */
[----:B------:R-:W-:Y:S01]  /*0880*/  CS2R R96, SRZ ;  /* 0x0000000000607805 */ /* 0x000fe2000001ff00 */
[----:B------:R-:W-:Y:S01]  /*0890*/  @P0 IMAD.MOV.U32 R99, RZ, RZ, RZ ;  /* 0x000000ffff630224 */ /* 0x000fe200078e00ff */
[----:B------:R-:W-:Y:S01]  /*08a0*/  @P2 MOV R83, RZ ;  /* 0x000000ff00532202 */ /* 0x000fe20000000f00 */
[----:B------:R-:W-:Y:S01]  /*08b0*/  @P1 IMAD.MOV.U32 R91, RZ, RZ, RZ ;  /* 0x000000ffff5b1224 */ /* 0x000fe200078e00ff */
[----:B------:R-:W-:Y:S01]  /*08c0*/  @P5 MOV R59, RZ ;  /* 0x000000ff003b5202 */ /* 0x000fe20000000f00 */
[----:B------:R-:W-:Y:S02]  /*08d0*/  @P3 IMAD.MOV.U32 R75, RZ, RZ, RZ ;  /* 0x000000ffff4b3224 */ /* 0x000fe400078e00ff */
[----:B------:R-:W-:Y:S02]  /*08e0*/  @P4 IMAD.MOV.U32 R67, RZ, RZ, RZ ;  /* 0x000000ffff434224 */ /* 0x000fe400078e00ff */
[----:B------:R-:W-:Y:S01]  /*08f0*/  @P5 VIADD R27, R27, 0x80 ;  /* 0x000000801b1b5836 */ /* 0x000fe20000000000 */
        /* <DEDUP_REMOVED lines=11> */
[----:B------:R-:W-:Y:S01]  /*09b0*/  CS2R R72, SRZ ;  /* 0x0000000000487805 */ /* 0x000fe2000001ff00 */
[----:B------:R-:W-:Y:S01]  /*09c0*/  IMAD.MOV.U32 R82, RZ, RZ, RZ ;  /* 0x000000ffff527224 */ /* 0x000fe200078e00ff */
[----:B------:R-:W-:-:S02]  /*09d0*/  CS2R R80, SRZ ;  /* 0x0000000000507805 */ /* 0x000fc4000001ff00 */
[----:B------:R-:W-:Y:S02]  /*09e0*/  MOV R90, RZ ;  /* 0x000000ff005a7202 */ /* 0x000fe40000000f00 */
[----:B------:R-:W-:Y:S01]  /*09f0*/  CS2R R88, SRZ ;  /* 0x0000000000587805 */ /* 0x000fe2000001ff00 */
[----:B------:R-:W-:Y:S01]  /*0a00*/  IMAD.MOV.U32 R98, RZ, RZ, RZ ;  /* 0x000000ffff627224 */ /* 0x000fe200078e00ff */
[----:B------:R-:W-:-:S07]  /*0a10*/  CS2R R96, SRZ ;  /* 0x0000000000607805 */ /* 0x000fce000001ff00 */
.L_x_317:
[----:B------:R-:W-:Y:S05]  /*0a20*/  BSYNC.RECONVERGENT B0 ;  /* 0x0000000000007941 */ /* 0x000fea0003800200 */
.L_x_315:
[----:B------:R-:W0:Y:S02]  /*0a30*/  LDCU UR5, c[0x0][0x384] ;  /* 0x00007080ff0577ac */ /* 0x000e240008000800 */
[----:B0-----:R-:W-:-:S13]  /*0a40*/  ISETP.GE.AND P0, PT, R133, UR5, PT ;  /* 0x0000000585007c0c */ /* 0x001fda000bf06270 */
[----:B------:R-:W-:Y:S05]  /*0a50*/  @P0 EXIT ;  /* 0x000000000000094d */ /* 0x000fea0003800000 */
[----:B------:R-:W0:Y:S01]  /*0a60*/  LDCU UR5, c[0x0][0x360] ;  /* 0x00006c00ff0577ac */ /* 0x000e220008000800 */
[----:B------:R-:W-:Y:S01]  /*0a70*/  IMAD.HI.U32 R5, R131, -0x2daee0ad, RZ ;  /* 0xd2511f5383057827 */ /* 0x000fe200078e00ff */
[----:B------:R-:W-:Y:S01]  /*0a80*/  IADD3 R8, PT, PT, R247, -0x4498517b, RZ ;  /* 0xbb67ae85f7087810 */ /* 0x000fe20007ffe0ff */
[----:B------:R-:W-:Y:S02]  /*0a90*/  ULOP3.LUT UR6, UR4, 0x7f, URZ, 0xc0, !UPT ;  /* 0x0000007f04067892 */ /* 0x000fe4000f8ec0ff */
[----:B------:R-:W-:Y:S01]  /*0aa0*/  IMAD R9, R131, -0x2daee0ad, RZ ;  /* 0xd2511f5383097824 */ /* 0x000fe200078e02ff */
[----:B------:R-:W-:Y:S01]  /*0ab0*/  LOP3.LUT R5, R5, R247, RZ, 0x3c, !PT ;  /* 0x000000f705057212 */ /* 0x000fe200078e3cff */
[----:B------:R-:W-:Y:S01]  /*0ac0*/  VIADD R4, R246, 0x9e3779b9 ;  /* 0x9e3779b9f6047836 */ /* 0x000fe20000000000 */
[----:B------:R-:W-:Y:S01]  /*0ad0*/  LOP3.LUT R126, R126, 0x3, RZ, 0xc0, !PT ;  /* 0x000000037e7e7812 */ /* 0x000fe200078ec0ff */
[----:B------:R-:W-:Y:S01]  /*0ae0*/  VIADD R10, R247, 0xed9eba14 ;  /* 0xed9eba14f70a7836 */ /* 0x000fe20000000000 */
[----:B-----5:R-:W-:Y:S01]  /*0af0*/  PRMT R125, R51, 0x7632, R125 ;  /* 0x00007632337d7816 */ /* 0x020fe2000000007d */
[----:B------:R-:W-:Y:S01]  /*0b00*/  IMAD.HI.U32 R2, R5, -0x326172a9, RZ ;  /* 0xcd9e8d5705027827 */ /* 0x000fe200078e00ff */
[----:B------:R-:W-:Y:S01]  /*0b10*/  PRMT R124, R55, 0x7632, R124 ;  /* 0x00007632377c7816 */ /* 0x000fe2000000007c */
[----:B------:R-:W-:Y:S01]  /*0b20*/  UPLOP3.LUT UP1, UPT, UPT, UPT, UPT, 0x40, 0x4 ;  /* 0x000000000004789c */ /* 0x000fe20003f2e870 */
[----:B------:R-:W-:Y:S01]  /*0b30*/  PRMT R123, R50, 0x7632, R123 ;  /* 0x00007632327b7816 */ /* 0x000fe2000000007b */
[----:B------:R-:W1:Y:S01]  /*0b40*/  LDCU UR13, c[0x0][0x388] ;  /* 0x00007100ff0d77ac */ /* 0x000e620008000800 */
[----:B------:R-:W-:Y:S01]  /*0b50*/  PRMT R122, R54, 0x7632, R122 ;  /* 0x00007632367a7816 */ /* 0x000fe2000000007a */
[----:B0-----:R-:W-:Y:S01]  /*0b60*/  IMAD R129, R133, UR5, R26 ;  /* 0x0000000585817c24 */ /* 0x001fe2000f8e021a */
[----:B------:R-:W-:Y:S01]  /*0b70*/  USHF.L.U32 UR5, UR4, 0x1, URZ ;  /* 0x0000000104057899 */ /* 0x000fe200080006ff */
[----:B------:R-:W-:Y:S01]  /*0b80*/  PRMT R121, R49, 0x7632, R121 ;  /* 0x0000763231797816 */ /* 0x000fe20000000079 */
[----:B------:R-:W0:Y:S01]  /*0b90*/  LDCU.U8 UR7, c[0x0][0x410] ;  /* 0x00008200ff0777ac */ /* 0x000e220008000000 */
[----:B------:R-:W-:Y:S01]  /*0ba0*/  IMAD.HI.U32 R3, R129, -0x326172a9, RZ ;  /* 0xcd9e8d5781037827 */ /* 0x000fe200078e00ff */
[----:B------:R-:W-:Y:S01]  /*0bb0*/  PRMT R120, R53, 0x7632, R120 ;  /* 0x0000763235787816 */ /* 0x000fe20000000078 */
[----:B------:R-:W-:-:S02]  /*0bc0*/  ULOP3.LUT UR5, UR5, 0xffffff00, URZ, 0xc0, !UPT ;  /* 0xffffff0005057892 */ /* 0x000fc4000f8ec0ff */
[----:B------:R-:W-:Y:S01]  /*0bd0*/  IMAD R7, R129, -0x326172a9, RZ ;  /* 0xcd9e8d5781077824 */ /* 0x000fe200078e02ff */
[----:B------:R-:W-:Y:S01]  /*0be0*/  LOP3.LUT R3, R130, R3, R246, 0x96, !PT ;  /* 0x0000000382037212 */ /* 0x000fe200078e96f6 */
[----:B------:R-:W2:Y:S01]  /*0bf0*/  LDCU UR12, c[0x0][0x400] ;  /* 0x00008000ff0c77ac */ /* 0x000ea20008000800 */
[----:B------:R-:W-:Y:S02]  /*0c00*/  PRMT R119, R48, 0x7632, R119 ;  /* 0x0000763230777816 */ /* 0x000fe40000000077 */
[----:B------:R-:W-:Y:S01]  /*0c10*/  LOP3.LUT R2, R4, R7, R2, 0x96, !PT ;  /* 0x0000000704027212 */ /* 0x000fe200078e9602 */
[----:B------:R-:W-:Y:S01]  /*0c20*/  IMAD.HI.U32 R6, R3, -0x2daee0ad, RZ ;  /* 0xd2511f5303067827 */ /* 0x000fe200078e00ff */
[----:B------:R-:W-:Y:S01]  /*0c30*/  PRMT R118, R52, 0x7632, R118 ;  /* 0x0000763234767816 */ /* 0x000fe20000000076 */
[----:B------:R-:W3:Y:S01]  /*0c40*/  LDCU.64 UR10, c[0x0][0x3a0] ;  /* 0x00007400ff0a77ac */ /* 0x000ee20008000a00 */
[----:B------:R-:W-:Y:S01]  /*0c50*/  PRMT R117, R59, 0x7632, R117 ;  /* 0x000076323b757816 */ /* 0x000fe20000000075 */
[----:B------:R-:W-:Y:S01]  /*0c60*/  IMAD R4, R5, -0x326172a9, RZ ;  /* 0xcd9e8d5705047824 */ /* 0x000fe200078e02ff */
[----:B------:R-:W-:Y:S01]  /*0c70*/  LOP3.LUT R6, R8, R9, R6, 0x96, !PT ;  /* 0x0000000908067212 */ /* 0x000fe200078e9606 */
[----:B------:R-:W-:Y:S01]  /*0c80*/  IMAD R8, R3, -0x2daee0ad, RZ ;  /* 0xd2511f5303087824 */ /* 0x000fe200078e02ff */
[----:B------:R-:W-:Y:S01]  /*0c90*/  PRMT R116, R63, 0x7632, R116 ;  /* 0x000076323f747816 */ /* 0x000fe20000000074 */
[----:B------:R-:W-:Y:S01]  /*0ca0*/  VIADD R5, R246, 0x3c6ef372 ;  /* 0x3c6ef372f6057836 */ /* 0x000fe20000000000 */
[----:B------:R-:W-:Y:S01]  /*0cb0*/  PRMT R115, R58, 0x7632, R115 ;  /* 0x000076323a737816 */ /* 0x000fe20000000073 */
[----:B------:R-:W-:Y:S01]  /*0cc0*/  IMAD.HI.U32 R3, R6, -0x326172a9, RZ ;  /* 0xcd9e8d5706037827 */ /* 0x000fe200078e00ff */
[----:B------:R-:W-:-:S02]  /*0cd0*/  PRMT R114, R62, 0x7632, R114 ;  /* 0x000076323e727816 */ /* 0x000fc40000000072 */
[----:B------:R-:W-:Y:S01]  /*0ce0*/  PRMT R113, R57, 0x7632, R113 ;  /* 0x0000763239717816 */ /* 0x000fe20000000071 */
[----:B------:R-:W-:Y:S01]  /*0cf0*/  VIADD R9, R247, 0x76cf5d0a ;  /* 0x76cf5d0af7097836 */ /* 0x000fe20000000000 */
[----:B------:R-:W-:Y:S01]  /*0d00*/  LOP3.LUT R3, R5, R4, R3, 0x96, !PT ;  /* 0x0000000405037212 */ /* 0x000fe200078e9603 */
[----:B------:R-:W-:Y:S01]  /*0d10*/  IMAD.HI.U32 R7, R2, -0x2daee0ad, RZ ;  /* 0xd2511f5302077827 */ /* 0x000fe200078e00ff */
[----:B------:R-:W-:Y:S02]  /*0d20*/  PRMT R112, R61, 0x7632, R112 ;  /* 0x000076323d707816 */ /* 0x000fe40000000070 */
[----:B------:R-:W-:Y:S01]  /*0d30*/  PRMT R47, R56, 0x7632, R47 ;  /* 0x00007632382f7816 */ /* 0x000fe2000000002f */
[----:B------:R-:W-:Y:S01]  /*0d40*/  IMAD R5, R6, -0x326172a9, RZ ;  /* 0xcd9e8d5706057824 */ /* 0x000fe200078e02ff */
[----:B------:R-:W-:Y:S01]  /*0d50*/  LOP3.LUT R7, R9, R8, R7, 0x96, !PT ;  /* 0x0000000809077212 */ /* 0x000fe200078e9607 */
[----:B------:R-:W-:Y:S01]  /*0d60*/  IMAD R9, R2, -0x2daee0ad, RZ ;  /* 0xd2511f5302097824 */ /* 0x000fe200078e02ff */
[----:B------:R-:W-:Y:S01]  /*0d70*/  IADD3 R8, PT, PT, R246, -0x255992d5, RZ ;  /* 0xdaa66d2bf6087810 */ /* 0x000fe20007ffe0ff */
[----:B------:R-:W-:Y:S01]  /*0d80*/  IMAD.HI.U32 R2, R3, -0x2daee0ad, RZ ;  /* 0xd2511f5303027827 */ /* 0x000fe200078e00ff */
[----:B------:R-:W-:-:S02]  /*0d90*/  PRMT R46, R60, 0x7632, R46 ;  /* 0x000076323c2e7816 */ /* 0x000fc4000000002e */
[----:B------:R-:W-:Y:S01]  /*0da0*/  PRMT R45, R67, 0x7632, R45 ;  /* 0x00007632432d7816 */ /* 0x000fe2000000002d */
[----:B------:R-:W-:Y:S01]  /*0db0*/  VIADD R6, R247, 0x32370b8f ;  /* 0x32370b8ff7067836 */ /* 0x000fe20000000000 */
[----:B------:R-:W-:Y:S01]  /*0dc0*/  PRMT R44, R71, 0x7632, R44 ;  /* 0x00007632472c7816 */ /* 0x000fe2000000002c */
[----:B------:R-:W-:Y:S01]  /*0dd0*/  IMAD.HI.U32 R4, R7, -0x326172a9, RZ ;  /* 0xcd9e8d5707047827 */ /* 0x000fe200078e00ff */
[----:B------:R-:W-:Y:S02]  /*0de0*/  PRMT R43, R66, 0x7632, R43 ;  /* 0x00007632422b7816 */ /* 0x000fe4000000002b */
[----:B------:R-:W-:Y:S01]  /*0df0*/  LOP3.LUT R2, R6, R9, R2, 0x96, !PT ;  /* 0x0000000906027212 */ /* 0x000fe200078e9602 */
[----:B------:R-:W-:Y:S01]  /*0e00*/  IMAD R9, R3, -0x2daee0ad, RZ ;  /* 0xd2511f5303097824 */ /* 0x000fe200078e02ff */
[----:B------:R-:W-:Y:S01]  /*0e10*/  LOP3.LUT R4, R8, R5, R4, 0x96, !PT ;  /* 0x0000000508047212 */ /* 0x000fe200078e9604 */
[----:B------:R-:W-:Y:S01]  /*0e20*/  IMAD R6, R7, -0x326172a9, RZ ;  /* 0xcd9e8d5707067824 */ /* 0x000fe200078e02ff */
[----:B------:R-:W-:Y:S01]  /*0e30*/  IADD3 R5, PT, PT, R246, 0x78dde6e4, RZ ;  /* 0x78dde6e4f6057810 */ /* 0x000fe20007ffe0ff */
[----:B------:R-:W-:Y:S01]  /*0e40*/  IMAD.HI.U32 R3, R2, -0x326172a9, RZ ;  /* 0xcd9e8d5702037827 */ /* 0x000fe200078e00ff */
[----:B------:R-:W-:-:S02]  /*0e50*/  PRMT R42, R70, 0x7632, R42 ;  /* 0x00007632462a7816 */ /* 0x000fc4000000002a */
[----:B------:R-:W-:Y:S01]  /*0e60*/  PRMT R41, R65, 0x7632, R41 ;  /* 0x0000763241297816 */ /* 0x000fe20000000029 */
[C---:B------:R-:W-:Y:S01]  /*0e70*/  IMAD.HI.U32 R8, R4.reuse, -0x2daee0ad, RZ ;  /* 0xd2511f5304087827 */ /* 0x040fe200078e00ff */
[----:B------:R-:W-:Y:S02]  /*0e80*/  LOP3.LUT R3, R5, R6, R3, 0x96, !PT ;  /* 0x0000000605037212 */ /* 0x000fe400078e9603 */
[----:B------:R-:W-:Y:S01]  /*0e90*/  PRMT R40, R69, 0x7632, R40 ;  /* 0x0000763245287816 */ /* 0x000fe20000000028 */
[----:B------:R-:W-:Y:S01]  /*0ea0*/  IMAD R7, R4, -0x2daee0ad, RZ ;  /* 0xd2511f5304077824 */ /* 0x000fe200078e02ff */
[----:B------:R-:W-:Y:S01]  /*0eb0*/  LOP3.LUT R8, R10, R9, R8, 0x96, !PT ;  /* 0x000000090a087212 */ /* 0x000fe200078e9608 */
[----:B------:R-:W-:Y:S01]  /*0ec0*/  IMAD.HI.U32 R4, R3, -0x2daee0ad, RZ ;  /* 0xd2511f5303047827 */ /* 0x000fe200078e00ff */
[----:B------:R-:W4:Y:S01]  /*0ed0*/  LDC.64 R10, c[0x0][0x3e0] ;  /* 0x0000f800ff0a7b82 */ /* 0x000f220000000a00 */
[----:B------:R-:W-:Y:S02]  /*0ee0*/  PRMT R39, R64, 0x7632, R39 ;  /* 0x0000763240277816 */ /* 0x000fe40000000027 */
[----:B------:R-:W-:Y:S01]  /*0ef0*/  VIADD R6, R247, 0xa9066899 ;  /* 0xa9066899f7067836 */ /* 0x000fe20000000000 */
[----:B------:R-:W-:Y:S01]  /*0f00*/  PRMT R38, R68, 0x7632, R38 ;  /* 0x0000763244267816 */ /* 0x000fe20000000026 */
[----:B------:R-:W-:Y:S01]  /*0f10*/  IMAD R5, R2, -0x326172a9, RZ ;  /* 0xcd9e8d5702057824 */ /* 0x000fe200078e02ff */
[----:B------:R-:W-:Y:S01]  /*0f20*/  PRMT R37, R75, 0x7632, R37 ;  /* 0x000076324b257816 */ /* 0x000fe20000000025 */
[----:B------:R-:W-:Y:S01]  /*0f30*/  IMAD.HI.U32 R2, R8, -0x326172a9, RZ ;  /* 0xcd9e8d5708027827 */ /* 0x000fe200078e00ff */
[----:B------:R-:W-:-:S02]  /*0f40*/  LOP3.LUT R4, R6, R7, R4, 0x96, !PT ;  /* 0x0000000706047212 */ /* 0x000fc400078e9604 */
[----:B------:R-:W-:Y:S01]  /*0f50*/  PRMT R36, R79, 0x7632, R36 ;  /* 0x000076324f247816 */ /* 0x000fe20000000024 */
[----:B------:R-:W-:Y:S01]  /*0f60*/  IMAD R7, R3, -0x2daee0ad, RZ ;  /* 0xd2511f5303077824 */ /* 0x000fe200078e02ff */
[----:B------:R-:W-:Y:S01]  /*0f70*/  LOP3.LUT R2, R28, R5, R2, 0x96, !PT ;  /* 0x000000051c027212 */ /* 0x000fe200078e9602 */
[----:B------:R-:W-:Y:S01]  /*0f80*/  IMAD R8, R8, -0x326172a9, RZ ;  /* 0xcd9e8d5708087824 */ /* 0x000fe200078e02ff */
[----:B------:R-:W-:Y:S01]  /*0f90*/  IADD3 R5, PT, PT, R246, -0x4ab325aa, RZ ;  /* 0xb54cda56f6057810 */ /* 0x000fe20007ffe0ff */
[----:B------:R-:W-:Y:S01]  /*0fa0*/  IMAD.HI.U32 R3, R4, -0x326172a9, RZ ;  /* 0xcd9e8d5704037827 */ /* 0x000fe200078e00ff */
[----:B------:R-:W-:Y:S02]  /*0fb0*/  PRMT R35, R74, 0x7632, R35 ;  /* 0x000076324a237816 */ /* 0x000fe40000000023 */
[----:B------:R-:W-:Y:S01]  /*0fc0*/  PRMT R34, R78, 0x7632, R34 ;  /* 0x000076324e227816 */ /* 0x000fe20000000022 */
[----:B------:R-:W-:Y:S01]  /*0fd0*/  VIADD R9, R247, 0x646e171e ;  /* 0x646e171ef7097836 */ /* 0x000fe20000000000 */
[----:B------:R-:W-:Y:S01]  /*0fe0*/  LOP3.LUT R3, R5, R8, R3, 0x96, !PT ;  /* 0x0000000805037212 */ /* 0x000fe200078e9603 */
[----:B------:R-:W-:Y:S01]  /*0ff0*/  IMAD.HI.U32 R6, R2, -0x2daee0ad, RZ ;  /* 0xd2511f5302067827 */ /* 0x000fe200078e00ff */
[----:B------:R-:W-:-:S02]  /*1000*/  PRMT R33, R73, 0x7632, R33 ;  /* 0x0000763249217816 */ /* 0x000fc40000000021 */
[----:B----4-:R-:W-:Y:S01]  /*1010*/  ISETP.NE.U32.AND P0, PT, R10, RZ, PT ;  /* 0x000000ff0a00720c */ /* 0x010fe20003f05070 */
[----:B------:R-:W-:Y:S01]  /*1020*/  VIADD R8, R247, 0x1fd5c5a3 ;  /* 0x1fd5c5a3f7087836 */ /* 0x000fe20000000000 */
[----:B------:R-:W-:Y:S01]  /*1030*/  LOP3.LUT R6, R9, R7, R6, 0x96, !PT ;  /* 0x0000000709067212 */ /* 0x000fe200078e9606 */
[----:B------:R-:W-:Y:S01]  /*1040*/  IMAD R9, R2, -0x2daee0ad, RZ ;  /* 0xd2511f5302097824 */ /* 0x000fe200078e02ff */
[----:B------:R-:W-:Y:S01]  /*1050*/  ISETP.NE.AND.EX P0, PT, R11, RZ, PT, P0 ;  /* 0x000000ff0b00720c */ /* 0x000fe20003f05300 */
[----:B------:R-:W-:Y:S01]  /*1060*/  IMAD.HI.U32 R2, R3, -0x2daee0ad, RZ ;  /* 0xd2511f5303027827 */ /* 0x000fe200078e00ff */
[----:B------:R-:W-:Y:S02]  /*1070*/  PRMT R32, R77, 0x7632, R32 ;  /* 0x000076324d207816 */ /* 0x000fe40000000020 */
[----:B------:R-:W-:Y:S01]  /*1080*/  PRMT R31, R72, 0x7632, R31 ;  /* 0x00007632481f7816 */ /* 0x000fe2000000001f */
[----:B------:R-:W-:Y:S01]  /*1090*/  IMAD R5, R4, -0x326172a9, RZ ;  /* 0xcd9e8d5704057824 */ /* 0x000fe200078e02ff */
[----:B------:R-:W-:Y:S01]  /*10a0*/  LOP3.LUT R2, R8, R9, R2, 0x96, !PT ;  /* 0x0000000908027212 */ /* 0x000fe200078e9602 */
[----:B------:R-:W-:Y:S01]  /*10b0*/  VIADD R7, R246, 0x5384540f ;  /* 0x5384540ff6077836 */ /* 0x000fe20000000000 */
[----:B------:R-:W-:Y:S01]  /*10c0*/  PRMT R28, R87, 0x7632, R28 ;  /* 0x00007632571c7816 */ /* 0x000fe2000000001c */
[----:B------:R-:W-:Y:S01]  /*10d0*/  IMAD.HI.U32 R4, R6, -0x326172a9, RZ ;  /* 0xcd9e8d5706047827 */ /* 0x000fe200078e00ff */
[----:B------:R-:W-:-:S02]  /*10e0*/  PRMT R27, R82, 0x7632, R27 ;  /* 0x00007632521b7816 */ /* 0x000fc4000000001b */
        /* <DEDUP_REMOVED lines=8> */
[----:B------:R-:W-:Y:S01]  /*1170*/  IMAD.HI.U32 R7, R4, -0x2daee0ad, RZ ;  /* 0xd2511f5304077827 */ /* 0x000fe200078e00ff */
[----:B------:R-:W-:-:S02]  /*1180*/  LOP3.LUT R136, R5, R6, R3, 0x96, !PT ;  /* 0x0000000605887212 */ /* 0x000fc400078e9603 */
[----:B------:R-:W-:Y:S01]  /*1190*/  PRMT R22, R84, 0x7632, R22 ;  /* 0x0000763254167816 */ /* 0x000fe20000000016 */
[----:B------:R-:W-:Y:S01]  /*11a0*/  IMAD R4, R4, -0x2daee0ad, RZ ;  /* 0xd2511f5304047824 */ /* 0x000fe200078e02ff */
[----:B------:R-:W-:Y:S01]  /*11b0*/  LOP3.LUT R104, R104, R8, R7, 0x96, !PT ;  /* 0x0000000868687212 */ /* 0x000fe200078e9607 */
[----:B------:R-:W-:Y:S01]  /*11c0*/  IMAD.HI.U32 R127, R136, -0x2daee0ad, RZ ;  /* 0xd2511f53887f7827 */ /* 0x000fe200078e00ff */
[----:B------:R-:W-:Y:S02]  /*11d0*/  PRMT R21, R91, 0x7632, R21 ;  /* 0x000076325b157816 */ /* 0x000fe40000000015 */
[----:B------:R-:W-:Y:S01]  /*11e0*/  PRMT R20, R95, 0x7632, R20 ;  /* 0x000076325f147816 */ /* 0x000fe20000000014 */
[----:B------:R-:W-:Y:S01]  /*11f0*/  IMAD R3, R2, -0x326172a9, RZ ;  /* 0xcd9e8d5702037824 */ /* 0x000fe200078e02ff */
[----:B------:R-:W-:Y:S01]  /*1200*/  LOP3.LUT R127, R30, R4, R127, 0x96, !PT ;  /* 0x000000041e7f7212 */ /* 0x000fe200078e967f */
[----:B------:R-:W-:Y:S01]  /*1210*/  IMAD.HI.U32 R128, R104, -0x326172a9, RZ ;  /* 0xcd9e8d5768807827 */ /* 0x000fe200078e00ff */
[----:B------:R-:W-:-:S02]  /*1220*/  PRMT R30, R76, 0x7632, R30 ;  /* 0x000076324c1e7816 */ /* 0x000fc4000000001e */
[----:B------:R-:W-:Y:S01]  /*1230*/  PRMT R19, R90, 0x7632, R19 ;  /* 0x000076325a137816 */ /* 0x000fe20000000013 */
[----:B------:R-:W-:Y:S01]  /*1240*/  IMAD.SHL.U32 R2, R26, 0x20, RZ ;  /* 0x000000201a027824 */ /* 0x000fe200078e00ff */
[----:B------:R-:W-:Y:S01]  /*1250*/  LOP3.LUT R128, R29, R3, R128, 0x96, !PT ;  /* 0x000000031d807212 */ /* 0x000fe200078e9680 */
[----:B------:R-:W-:Y:S01]  /*1260*/  IMAD.MOV R4, RZ, RZ, -R0 ;  /* 0x000000ffff047224 */ /* 0x000fe200078e0a00 */
[----:B------:R-:W-:Y:S01]  /*1270*/  LOP3.LUT R0, R0, 0xffffff7f, RZ, 0xc0, !PT ;  /* 0xffffff7f00007812 */ /* 0x000fe200078ec0ff */
[----:B------:R-:W-:Y:S01]  /*1280*/  IMAD R136, R136, -0x2daee0ad, RZ ;  /* 0xd2511f5388887824 */ /* 0x000fe200078e02ff */
[----:B------:R-:W-:Y:S02]  /*1290*/  LOP3.LUT R3, R2, 0x3e0, RZ, 0xc0, !PT ;  /* 0x000003e002037812 */ /* 0x000fe400078ec0ff */
[----:B------:R-:W-:Y:S01]  /*12a0*/  VIADDMNMX R2, R4, UR6, RZ, !PT ;  /* 0x0000000604027c46 */ /* 0x000fe2000f8001ff */
[----:B------:R-:W-:Y:S01]  /*12b0*/  IMAD.MOV.U32 R4, RZ, RZ, RZ ;  /* 0x000000ffff047224 */ /* 0x000fe200078e00ff */
[----:B------:R-:W-:-:S02]  /*12c0*/  IADD3 R3, PT, PT, RZ, -R3, RZ ;  /* 0x80000003ff037210 */ /* 0x000fc40007ffe0ff */
[----:B------:R-:W-:Y:S02]  /*12d0*/  VIMNMX R2, PT, PT, R2, 0x20, PT ;  /* 0x0000002002027848 */ /* 0x000fe40003fe0100 */
[----:B------:R-:W-:Y:S02]  /*12e0*/  @P0 LOP3.LUT R0, R0, 0x80, RZ, 0xfc, !PT ;  /* 0x0000008000000812 */ /* 0x000fe400078efcff */
[----:B------:R-:W-:Y:S02]  /*12f0*/  LEA R2, R2, UR5, 0x3 ;  /* 0x0000000502027c11 */ /* 0x000fe4000f8e18ff */
[----:B------:R-:W-:Y:S02]  /*1300*/  PRMT R29, R83, 0x7632, R29 ;  /* 0x00007632531d7816 */ /* 0x000fe4000000001d */
[----:B------:R-:W-:Y:S02]  /*1310*/  I2FP.F32.U32 R10, R2 ;  /* 0x00000002000a7245 */ /* 0x000fe40000201000 */
[----:B------:R-:W-:-:S02]  /*1320*/  VIADDMNMX R2, R3, UR6, RZ, !PT ;  /* 0x0000000603027c46 */ /* 0x000fc4000f8001ff */
[----:B------:R-:W-:Y:S02]  /*1330*/  PRMT R26, R86, 0x7632, R26 ;  /* 0x00007632561a7816 */ /* 0x000fe4000000001a */
[----:B------:R-:W4:Y:S01]  /*1340*/  MUFU.RCP R10, R10 ;  /* 0x0000000a000a7308 */ /* 0x000f220000001000 */
[----:B------:R-:W-:Y:S02]  /*1350*/  VIMNMX R2, PT, PT, R2, 0x20, PT ;  /* 0x0000002002027848 */ /* 0x000fe40003fe0100 */
[----:B------:R-:W-:Y:S02]  /*1360*/  PRMT R18, R94, 0x7632, R18 ;  /* 0x000076325e127816 */ /* 0x000fe40000000012 */
[----:B------:R-:W-:Y:S01]  /*1370*/  LEA R3, R2, UR5, 0x3 ;  /* 0x0000000502037c11 */ /* 0x000fe2000f8e18ff */
[----:B------:R-:W-:Y:S01]  /*1380*/  IMAD R2, R104, -0x326172a9, RZ ;  /* 0xcd9e8d5768027824 */ /* 0x000fe200078e02ff */
        /* <DEDUP_REMOVED lines=11> */
[----:B01234-:R-:W-:-:S07]  /*1440*/  PRMT R5, R100, 0x7632, R5 ;  /* 0x0000763264057816 */ /* 0x01ffce0000000005 */
.L_x_923:
[----:B------:R-:W-:-:S13]  /*1450*/  LOP3.LUT P1, RZ, R0, 0x80, RZ, 0xc0, !PT ;  /* 0x0000008000ff7812 */ /* 0x000fda000782c0ff */
[----:B------:R-:W0:Y:S02]  /*1460*/  @P1 LDC.64 R104, c[0x0][0x3e0] ;  /* 0x0000f800ff681b82 */ /* 0x000e240000000a00 */
[----:B0-----:R-:W-:-:S06]  /*1470*/  @P1 IMAD.WIDE R104, R133, 0x2, R104 ;  /* 0x0000000285681825 */ /* 0x001fcc00078e0268 */
[----:B------:R-:W2:Y:S01]  /*1480*/  @P1 LDG.E.U16 R104, desc[UR8][R104.64] ;  /* 0x0000000868681981 */ /* 0x000ea2000c1e1500 */
[----:B------:R-:W-:Y:S01]  /*1490*/  IMAD R106, R133, UR13, RZ ;  /* 0x0000000d856a7c24 */ /* 0x000fe2000f8e02ff */
[----:B------:R-:W-:Y:S01]  /*14a0*/  ISETP.GE.U32.AND P0, PT, R132, 0x80, PT ;  /* 0x000000808400780c */ /* 0x000fe20003f06070 */
[----:B------:R-:W-:Y:S01]  /*14b0*/  BSSY.RECONVERGENT B0, `(.L_x_318) ;  /* 0x0000676000007945 */ /* 0x000fe20003800200 */
[----:B------:R-:W0:Y:S01]  /*14c0*/  S2R R138, SR_TID.X ;  /* 0x00000000008a7919 */ /* 0x000e220000002100 */
[----:B------:R-:W-:Y:S01]  /*14d0*/  LOP3.LUT R0, R0, 0xffffffdf, RZ, 0xc0, !PT ;  /* 0xffffffdf00007812 */ /* 0x000fe200078ec0ff */
[----:B------:R-:W-:Y:S01]  /*14e0*/  IMAD.MOV.U32 R140, RZ, RZ, 0x3f800000 ;  /* 0x3f800000ff8c7424 */ /* 0x000fe200078e00ff */
[----:B------:R-:W-:-:S04]  /*14f0*/  SHF.R.S32.HI R107, RZ, 0x1f, R106 ;  /* 0x0000001fff6b7819 */ /* 0x000fc8000001146a */
[----:B------:R-:W-:-:S04]  /*1500*/  LEA.HI R107, R107, R106, RZ, 0x3 ;  /* 0x0000006a6b6b7211 */ /* 0x000fc800078f18ff */
[----:B------:R-:W-:Y:S02]  /*1510*/  @P0 LOP3.LUT R0, R0, 0x20, RZ, 0xfc, !PT ;  /* 0x0000002000000812 */ /* 0x000fe400078efcff */
[----:B0-----:R-:W-:-:S05]  /*1520*/  LEA.HI.SX32 R134, R107, R138, 0x1d ;  /* 0x0000008a6b867211 */ /* 0x001fca00078feaff */
[----:B------:R-:W-:Y:S01]  /*1530*/  IMAD.MOV.U32 R142, RZ, RZ, R134 ;  /* 0x000000ffff8e7224 */ /* 0x000fe200078e0086 */
[----:B--2---:R-:W-:Y:S01]  /*1540*/  @P1 SHF.L.U32 R140, R104, 0x10, RZ ;  /* 0x00000010688c1819 */ /* 0x004fe200000006ff */
        /* <DEDUP_REMOVED lines=9> */
[----:B------:R-:W5:Y:S01]  /*15e0*/  LDG.E.128 R108, desc[UR8][R108.64] ;  /* 0x000000086c6c7981 */ /* 0x000f62000c1e1d00 */
[----:B------:R-:W-:Y:S01]  /*15f0*/  ISETP.NE.AND P0, PT, R126, 0x1, PT ;  /* 0x000000017e00780c */ /* 0x000fe20003f05270 */
[----:B------:R-:W-:Y:S01]  /*1600*/  BSSY.RECONVERGENT B1, `(.L_x_321) ;  /* 0x000005e000017945 */ /* 0x000fe20003800200 */
[----:B------:R-:W-:Y:S01]  /*1610*/  IMAD.MOV.U32 R135, RZ, RZ, 0x2 ;  /* 0x00000002ff877424 */ /* 0x000fe200078e00ff */
[----:B------:R-:W-:Y:S01]  /*1620*/  MOV R137, R2 ;  /* 0x0000000200897202 */ /* 0x000fe20000000f00 */
[----:B------:R-:W-:-:S09]  /*1630*/  IMAD.MOV.U32 R142, RZ, RZ, R136 ;  /* 0x000000ffff8e7224 */ /* 0x000fd200078e0088 */
[----:B------:R-:W-:Y:S05]  /*1640*/  @!P0 BRA `(.L_x_322) ;  /* 0x0000000400648947 */ /* 0x000fea0003800000 */
[----:B------:R-:W-:-:S05]  /*1650*/  IMAD.MOV.U32 R135, RZ, RZ, 0x2 ;  /* 0x00000002ff877424 */ /* 0x000fca00078e00ff */
[----:B------:R-:W-:-:S04]  /*1660*/  VIADDMNMX.U32 R135, R126, 0xfffffffe, R135, PT ;  /* 0xfffffffe7e877846 */ /* 0x000fc80003800087 */
[----:B------:R-:W-:-:S04]  /*1670*/  SHF.L.U32 R135, R135, 0x2, RZ ;  /* 0x0000000287877819 */ /* 0x000fc800000006ff */
[----:B------:R-:W0:Y:S02]  /*1680*/  LDC R168, c[0x2][R135] ;  /* 0x0080000087a87b82 */ /* 0x000e240000000800 */
[----:B0-----:R-:W-:-:S04]  /*1690*/  SHF.R.S32.HI R169, RZ, 0x1f, R168 ;  /* 0x0000001fffa97819 */ /* 0x001fc800000114a8 */
.L_x_42131:
[----:B------:R-:W-:Y:S05]  /*16a0*/  BRX R168 -0x16b0                                       (*"BRANCH_TARGETS .L_x_42132,.L_x_42133,.L_x_42134"*) ;  /* 0xffffffe8a8547949 */ /* 0x000fea000383ffff */
.L_x_42134:
[----:B------:R-:W-:Y:S01]  /*16b0*/  VIADD R135, R126, 0x1 ;  /* 0x000000017e877836 */ /* 0x000fe20000000000 */
[----:B------:R-:W-:Y:S01]  /*16c0*/  MOV R137, R128 ;  /* 0x0000008000897202 */ /* 0x000fe20000000f00 */
[----:B------:R-:W-:Y:S01]  /*16d0*/  IMAD.MOV.U32 R142, RZ, RZ, R136 ;  /* 0x000000ffff8e7224 */ /* 0x000fe200078e0088 */
[----:B------:R-:W-:Y:S06]  /*16e0*/  BRA `(.L_x_322) ;  /* 0x00000004003c7947 */ /* 0x000fec0003800000 */
.L_x_42132:
[----:B------:R-:W-:Y:S01]  /*16f0*/  IMAD.MOV.U32 R142, RZ, RZ, R136 ;  /* 0x000000ffff8e7224 */ /* 0x000fe200078e0088 */
[----:B------:R-:W-:Y:S01]  /*1700*/  MOV R137, R127 ;  /* 0x0000007f00897202 */ /* 0x000fe20000000f00 */
[----:B------:R-:W-:Y:S01]  /*1710*/  IMAD.MOV.U32 R135, RZ, RZ, 0x3 ;  /* 0x00000003ff877424 */ /* 0x000fe200078e00ff */
[----:B------:R-:W-:Y:S06]  /*1720*/  BRA `(.L_x_322) ;  /* 0x00000004002c7947 */ /* 0x000fec0003800000 */
.L_x_42133:
[----:B------:R-:W-:Y:S01]  /*1730*/  VIADD R131, R131, 0x1 ;  /* 0x0000000183837836 */ /* 0x000fe20000000000 */
[----:B------:R-:W-:Y:S03]  /*1740*/  BSSY.RECONVERGENT B2, `(.L_x_323) ;  /* 0x000000c000027945 */ /* 0x000fe60003800200 */
[C---:B------:R-:W-:Y:S01]  /*1750*/  IMAD.WIDE.U32 R190, R131.reuse, -0x2daee0ad, RZ ;  /* 0xd2511f5383be7825 */ /* 0x040fe200078e00ff */
[----:B------:R-:W-:-:S13]  /*1760*/  ISETP.NE.AND P0, PT, R131, RZ, PT ;  /* 0x000000ff8300720c */ /* 0x000fda0003f05270 */
[----:B------:R-:W-:Y:S05]  /*1770*/  @P0 BRA `(.L_x_324) ;  /* 0x0000000000200947 */ /* 0x000fea0003800000 */
[----:B------:R-:W-:-:S05]  /*1780*/  VIADD R130, R130, 0x1 ;  /* 0x0000000182827836 */ /* 0x000fca0000000000 */
[----:B------:R-:W-:-:S13]  /*1790*/  ISETP.NE.AND P0, PT, R130, RZ, PT ;  /* 0x000000ff8200720c */ /* 0x000fda0003f05270 */
[----:B------:R-:W-:Y:S01]  /*17a0*/  @!P0 IADD3 R129, PT, PT, R129, 0x1, RZ ;  /* 0x0000000181818810 */ /* 0x000fe20007ffe0ff */
[----:B------:R-:W-:Y:S01]  /*17b0*/  @!P0 VIADD R2, R4, 0x1 ;  /* 0x0000000104028836 */ /* 0x000fe20000000000 */
[----:B------:R-:W-:Y:S02]  /*17c0*/  @!P0 MOV R130, RZ ;  /* 0x000000ff00828202 */ /* 0x000fe40000000f00 */
[----:B------:R-:W-:-:S13]  /*17d0*/  ISETP.NE.AND P1, PT, R129, RZ, !P0 ;  /* 0x000000ff8100720c */ /* 0x000fda0004725270 */
[----:B------:R-:W-:-:S04]  /*17e0*/  @P1 IMAD.MOV R2, RZ, RZ, R4 ;  /* 0x000000ffff021224 */ /* 0x000fc800078e0204 */
[----:B------:R-:W-:-:S07]  /*17f0*/  @!P0 IMAD.MOV.U32 R4, RZ, RZ, R2 ;  /* 0x000000ffff048224 */ /* 0x000fce00078e0002 */
.L_x_324:
[----:B------:R-:W-:Y:S05]  /*1800*/  BSYNC.RECONVERGENT B2 ;  /* 0x0000000000027941 */ /* 0x000fea0003800200 */
.L_x_323:
[----:B------:R-:W-:Y:S01]  /*1810*/  IMAD.WIDE.U32 R168, R129, -0x326172a9, RZ ;  /* 0xcd9e8d5781a87825 */ /* 0x000fe200078e00ff */
[----:B------:R-:W-:Y:S02]  /*1820*/  LOP3.LUT R126, R4, R191, R247, 0x96, !PT ;  /* 0x000000bf047e7212 */ /* 0x000fe400078e96f7 */
[C---:B------:R-:W-:Y:S01]  /*1830*/  IADD3 R135, PT, PT, R247.reuse, -0x4498517b, RZ ;  /* 0xbb67ae85f7877810 */ /* 0x040fe20007ffe0ff */
[----:B------:R-:W-:Y:S01]  /*1840*/  VIADD R191, R246, 0x9e3779b9 ;  /* 0x9e3779b9f6bf7836 */ /* 0x000fe20000000000 */
[----:B------:R-:W-:Y:S01]  /*1850*/  LOP3.LUT R170, R130, R169, R246, 0x96, !PT ;  /* 0x000000a982aa7212 */ /* 0x000fe200078e96f6 */
[----:B------:R-:W-:Y:S01]  /*1860*/  IMAD.WIDE.U32 R126, R126, -0x326172a9, RZ ;  /* 0xcd9e8d577e7e7825 */ /* 0x000fe200078e00ff */
[----:B------:R-:W-:-:S03]  /*1870*/  IADD3 R137, PT, PT, R247, 0x1fd5c5a3, RZ ;  /* 0x1fd5c5a3f7897810 */ /* 0x000fc60007ffe0ff */
[----:B------:R-:W-:Y:S01]  /*1880*/  IMAD.WIDE.U32 R170, R170, -0x2daee0ad, RZ ;  /* 0xd2511f53aaaa7825 */ /* 0x000fe200078e00ff */
[----:B------:R-:W-:-:S03]  /*1890*/  LOP3.LUT R191, R191, R168, R127, 0x96, !PT ;  /* 0x000000a8bfbf7212 */ /* 0x000fc600078e967f */
[----:B------:R-:W-:Y:S01]  /*18a0*/  VIADD R127, R247, 0x76cf5d0a ;  /* 0x76cf5d0af77f7836 */ /* 0x000fe20000000000 */
[----:B------:R-:W-:Y:S01]  /*18b0*/  LOP3.LUT R168, R135, R190, R171, 0x96, !PT ;  /* 0x000000be87a87212 */ /* 0x000fe200078e96ab */
[----:B------:R-:W-:-:S04]  /*18c0*/  IMAD.WIDE.U32 R190, R191, -0x2daee0ad, RZ ;  /* 0xd2511f53bfbe7825 */ /* 0x000fc800078e00ff */
[----:B------:R-:W-:Y:S01]  /*18d0*/  IMAD.WIDE.U32 R168, R168, -0x326172a9, RZ ;  /* 0xcd9e8d57a8a87825 */ /* 0x000fe200078e00ff */
[----:B------:R-:W-:Y:S02]  /*18e0*/  LOP3.LUT R127, R127, R170, R191, 0x96, !PT ;  /* 0x000000aa7f7f7212 */ /* 0x000fe400078e96bf */
[C---:B------:R-:W-:Y:S01]  /*18f0*/  IADD3 R191, PT, PT, R246.reuse, -0x255992d5, RZ ;  /* 0xdaa66d2bf6bf7810 */ /* 0x040fe20007ffe0ff */
[----:B------:R-:W-:-:S05]  /*1900*/  VIADD R135, R246, 0x3c6ef372 ;  /* 0x3c6ef372f6877836 */ /* 0x000fca0000000000 */
[----:B------:R-:W-:Y:S01]  /*1910*/  LOP3.LUT R170, R135, R126, R169, 0x96, !PT ;  /* 0x0000007e87aa7212 */ /* 0x000fe200078e96a9 */
[----:B------:R-:W-:-:S04]  /*1920*/  IMAD.WIDE.U32 R126, R127, -0x326172a9, RZ ;  /* 0xcd9e8d577f7e7825 */ /* 0x000fc800078e00ff */
[----:B------:R-:W-:Y:S01]  /*1930*/  IMAD.WIDE.U32 R170, R170, -0x2daee0ad, RZ ;  /* 0xd2511f53aaaa7825 */ /* 0x000fe200078e00ff */
[----:B------:R-:W-:-:S03]  /*1940*/  LOP3.LUT R191, R191, R168, R127, 0x96, !PT ;  /* 0x000000a8bfbf7212 */ /* 0x000fc600078e967f */
[C---:B------:R-:W-:Y:S02]  /*1950*/  VIADD R135, R247.reuse, 0x32370b8f ;  /* 0x32370b8ff7877836 */ /* 0x040fe40000000000 */
[----:B------:R-:W-:-:S03]  /*1960*/  VIADD R127, R247, 0xed9eba14 ;  /* 0xed9eba14f77f7836 */ /* 0x000fc60000000000 */
        /* <DEDUP_REMOVED lines=10> */
[C---:B------:R-:W-:Y:S01]  /*1a10*/  IADD3 R127, PT, PT, R247.reuse, 0x646e171e, RZ ;  /* 0x646e171ef77f7810 */ /* 0x040fe20007ffe0ff */
[----:B------:R-:W-:-:S05]  /*1a20*/  VIADD R135, R247, 0xa9066899 ;  /* 0xa9066899f7877836 */ /* 0x000fca0000000000 */
[----:B------:R-:W-:Y:S01]  /*1a30*/  LOP3.LUT R168, R135, R190, R171, 0x96, !PT ;  /* 0x000000be87a87212 */ /* 0x000fe200078e96ab */
[----:B------:R-:W-:-:S04]  /*1a40*/  IMAD.WIDE.U32 R190, R191, -0x2daee0ad, RZ ;  /* 0xd2511f53bfbe7825 */ /* 0x000fc800078e00ff */
[----:B------:R-:W-:Y:S01]  /*1a50*/  IMAD.WIDE.U32 R168, R168, -0x326172a9, RZ ;  /* 0xcd9e8d57a8a87825 */ /* 0x000fe200078e00ff */
[----:B------:R-:W-:-:S03]  /*1a60*/  LOP3.LUT R127, R127, R170, R191, 0x96, !PT ;  /* 0x000000aa7f7f7212 */ /* 0x000fc600078e96bf */
[----:B------:R-:W-:-:S05]  /*1a70*/  VIADD R135, R246, 0xb54cda56 ;  /* 0xb54cda56f6877836 */ /* 0x000fca0000000000 */
[----:B------:R-:W-:Y:S01]  /*1a80*/  LOP3.LUT R170, R135, R126, R169, 0x96, !PT ;  /* 0x0000007e87aa7212 */ /* 0x000fe200078e96a9 */
[----:B------:R-:W-:-:S04]  /*1a90*/  IMAD.WIDE.U32 R126, R127, -0x326172a9, RZ ;  /* 0xcd9e8d577f7e7825 */ /* 0x000fc800078e00ff */
[----:B------:R-:W-:Y:S02]  /*1aa0*/  VIADD R135, R246, 0x5384540f ;  /* 0x5384540ff6877836 */ /* 0x000fe40000000000 */
[----:B------:R-:W-:-:S03]  /*1ab0*/  IMAD.WIDE.U32 R170, R170, -0x2daee0ad, RZ ;  /* 0xd2511f53aaaa7825 */ /* 0x000fc600078e00ff */
[----:B------:R-:W-:Y:S01]  /*1ac0*/  LOP3.LUT R168, R135, R168, R127, 0x96, !PT ;  /* 0x000000a887a87212 */ /* 0x000fe200078e967f */
[----:B------:R-:W-:Y:S01]  /*1ad0*/  VIADD R135, R247, 0xdb3d7428 ;  /* 0xdb3d7428f7877836 */ /* 0x000fe20000000000 */
[----:B------:R-:W-:Y:S01]  /*1ae0*/  LOP3.LUT R190, R137, R190, R171, 0x96, !PT ;  /* 0x000000be89be7212 */ /* 0x000fe200078e96ab */
[----:B------:R-:W-:Y:S02]  /*1af0*/  VIADD R127, R246, 0xf1bbcdc8 ;  /* 0xf1bbcdc8f67f7836 */ /* 0x000fe40000000000 */
[----:B------:R-:W-:-:S04]  /*1b00*/  IMAD.WIDE.U32 R168, R168, -0x2daee0ad, RZ ;  /* 0xd2511f53a8a87825 */ /* 0x000fc800078e00ff */
[----:B------:R-:W-:Y:S01]  /*1b10*/  IMAD.WIDE.U32 R190, R190, -0x326172a9, RZ ;  /* 0xcd9e8d57bebe7825 */ /* 0x000fe200078e00ff */
[----:B------:R-:W-:Y:S02]  /*1b20*/  LOP3.LUT R170, R135, R170, R169, 0x96, !PT ;  /* 0x000000aa87aa7212 */ /* 0x000fe400078e96a9 */
[----:B------:R-:W-:Y:S01]  /*1b30*/  IADD3 R135, PT, PT, R246, -0x700cb87f, RZ ;  /* 0x8ff34781f6877810 */ /* 0x000fe20007ffe0ff */
[----:B------:R-:W-:Y:S01]  /*1b40*/  VIADD R137, R247, 0x96a522ad ;  /* 0x96a522adf7897836 */ /* 0x000fe20000000000 */
[----:B------:R-:W-:Y:S01]  /*1b50*/  LOP3.LUT R126, R127, R126, R191, 0x96, !PT ;  /* 0x0000007e7f7e7212 */ /* 0x000fe200078e96bf */
[----:B------:R-:W-:-:S04]  /*1b60*/  IMAD.WIDE.U32 R170, R170, -0x326172a9, RZ ;  /* 0xcd9e8d57aaaa7825 */ /* 0x000fc800078e00ff */
[----:B------:R-:W-:Y:S01]  /*1b70*/  IMAD.WIDE.U32 R126, R126, -0x2daee0ad, RZ ;  /* 0xd2511f537e7e7825 */ /* 0x000fe200078e00ff */
[----:B------:R-:W-:-:S03]  /*1b80*/  LOP3.LUT R128, R135, R190, R171, 0x96, !PT ;  /* 0x000000be87807212 */ /* 0x000fc600078e96ab */
[----:B------:R-:W-:Y:S01]  /*1b90*/  IMAD.MOV.U32 R2, RZ, RZ, R170 ;  /* 0x000000ffff027224 */ /* 0x000fe200078e00aa */
[----:B------:R-:W-:Y:S01]  /*1ba0*/  LOP3.LUT R127, R137, R168, R127, 0x96, !PT ;  /* 0x000000a8897f7212 */ /* 0x000fe200078e967f */
[----:B------:R-:W-:Y:S01]  /*1bb0*/  IMAD.MOV.U32 R137, RZ, RZ, R136 ;  /* 0x000000ffff897224 */ /* 0x000fe200078e0088 */
[----:B------:R-:W-:Y:S01]  /*1bc0*/  MOV R142, R126 ;  /* 0x0000007e008e7202 */ /* 0x000fe20000000f00 */
[----:B------:R-:W-:-:S07]  /*1bd0*/  IMAD.MOV.U32 R135, RZ, RZ, RZ ;  /* 0x000000ffff877224 */ /* 0x000fce00078e00ff */
.L_x_322:
[----:B------:R-:W-:Y:S05]  /*1be0*/  BSYNC.RECONVERGENT B1 ;  /* 0x0000000000017941 */ /* 0x000fea0003800200 */
.L_x_321:
[----:B------:R-:W0:Y:S01]  /*1bf0*/  LDC R136, c[0x0][0x408] ;  /* 0x00010200ff887b82 */ /* 0x000e220000000800 */
[----:B------:R-:W-:Y:S01]  /*1c00*/  HFMA2 R146, -RZ, RZ, 0.1171875, 0 ;  /* 0x2f800000ff927431 */ /* 0x000fe200000001ff */
[----:B------:R-:W-:Y:S01]  /*1c10*/  I2FP.F32.U32 R137, R137 ;  /* 0x0000008900897245 */ /* 0x000fe20000201000 */
[----:B-----5:R-:W-:Y:S01]  /*1c20*/  IMAD.U32 R169, R104, 0x10000, RZ ;  /* 0x0001000068a97824 */ /* 0x020fe200078e00ff */
[----:B------:R-:W-:Y:S01]  /*1c30*/  ISETP.NE.AND P1, PT, R135, 0x1, PT ;  /* 0x000000018700780c */ /* 0x000fe20003f25270 */
[----:B------:R-:W-:Y:S01]  /*1c40*/  IMAD.U32 R126, R108, 0x10000, RZ ;  /* 0x000100006c7e7824 */ /* 0x000fe200078e00ff */
[----:B------:R-:W-:Y:S01]  /*1c50*/  LOP3.LUT R0, R0, 0xfffffffd, RZ, 0xc0, !PT ;  /* 0xfffffffd00007812 */ /* 0x000fe200078ec0ff */
[----:B------:R-:W-:Y:S01]  /*1c60*/  FMUL.FTZ R169, R169, R140 ;  /* 0x0000008ca9a97220 */ /* 0x000fe20000410000 */
[----:B------:R-:W1:Y:S01]  /*1c70*/  LDC R144, c[0x0][0x404] ;  /* 0x00010100ff907b82 */ /* 0x000e620000000800 */
[----:B------:R-:W-:Y:S01]  /*1c80*/  BSSY.RECONVERGENT B1, `(.L_x_325) ;  /* 0x0000060000017945 */ /* 0x000fe20003800200 */
[----:B------:R-:W-:Y:S01]  /*1c90*/  PRMT R104, R104, 0x7632, R104 ;  /* 0x0000763268687816 */ /* 0x000fe20000000068 */
[----:B------:R-:W-:Y:S01]  /*1ca0*/  FFMA.FTZ R137, R137, R146, 1.1641532182693481445e-10 ;  /* 0x2f00000089897423 */ /* 0x000fe20000010092 */
[----:B------:R-:W-:Y:S01]  /*1cb0*/  PRMT R108, R108, 0x7632, R108 ;  /* 0x000076326c6c7816 */ /* 0x000fe2000000006c */
[----:B------:R-:W-:-:S02]  /*1cc0*/  IMAD.MOV.U32 R148, RZ, RZ, R2 ;  /* 0x000000ffff947224 */ /* 0x000fc400078e0002 */
[----:B0-----:R-:W-:Y:S01]  /*1cd0*/  FMUL.FTZ R169, R169, R136 ;  /* 0x00000088a9a97220 */ /* 0x001fe20000410000 */
[----:B-1----:R-:W-:-:S04]  /*1ce0*/  FSETP.GTU.FTZ.AND P0, PT, R137, R144, PT ;  /* 0x000000908900720b */ /* 0x002fc80003f1c000 */
[----:B------:R-:W-:Y:S02]  /*1cf0*/  FSEL R137, R169, RZ, !P0 ;  /* 0x000000ffa9897208 */ /* 0x000fe40004000000 */
[----:B------:R-:W-:-:S03]  /*1d00*/  PLOP3.LUT P0, PT, P0, PT, PT, 0x8, 0x80 ;  /* 0x000000000080781c */ /* 0x000fc6000070e170 */
[----:B------:R-:W-:Y:S01]  /*1d10*/  FADD.FTZ R137, R137, R126 ;  /* 0x0000007e89897221 */ /* 0x000fe20000010000 */
[----:B------:R-:W-:-:S09]  /*1d20*/  HFMA2 R126, -RZ, RZ, 0, 1.1920928955078125e-07 ;  /* 0x00000002ff7e7431 */ /* 0x000fd200000001ff */
[----:B------:R-:W-:Y:S01]  /*1d30*/  @P0 LOP3.LUT R0, R0, 0x2, RZ, 0xfc, !PT ;  /* 0x0000000200000812 */ /* 0x000fe200078efcff */
[----:B------:R-:W-:Y:S06]  /*1d40*/  @!P1 BRA `(.L_x_326) ;  /* 0x00000004004c9947 */ /* 0x000fec0003800000 */
[----:B------:R-:W-:-:S13]  /*1d50*/  ISETP.NE.AND P0, PT, R135, 0x3, PT ;  /* 0x000000038700780c */ /* 0x000fda0003f05270 */
[----:B------:R-:W-:Y:S05]  /*1d60*/  @!P0 BRA `(.L_x_327) ;  /* 0x0000000000188947 */ /* 0x000fea0003800000 */
[----:B------:R-:W-:-:S13]  /*1d70*/  ISETP.NE.AND P0, PT, R135, 0x2, PT ;  /* 0x000000028700780c */ /* 0x000fda0003f05270 */
[----:B------:R-:W-:Y:S01]  /*1d80*/  @!P0 IMAD.MOV.U32 R126, RZ, RZ, 0x3 ;  /* 0x00000003ff7e8424 */ /* 0x000fe200078e00ff */
[----:B------:R-:W-:Y:S01]  /*1d90*/  @!P0 MOV R148, R127 ;  /* 0x0000007f00948202 */ /* 0x000fe20000000f00 */
[----:B------:R-:W-:Y:S02]  /*1da0*/  @P0 VIADD R126, R135, 0x1 ;  /* 0x00000001877e0836 */ /* 0x000fe40000000000 */
[----:B------:R-:W-:Y:S01]  /*1db0*/  @P0 IMAD.MOV.U32 R148, RZ, RZ, R128 ;  /* 0x000000ffff940224 */ /* 0x000fe200078e0080 */
[----:B------:R-:W-:Y:S06]  /*1dc0*/  BRA `(.L_x_326) ;  /* 0x00000004002c7947 */ /* 0x000fec0003800000 */
.L_x_327:
[----:B------:R-:W-:Y:S01]  /*1dd0*/  IADD3 R131, PT, PT, R131, 0x1, RZ ;  /* 0x0000000183837810 */ /* 0x000fe20007ffe0ff */
[----:B------:R-:W-:Y:S03]  /*1de0*/  BSSY.RECONVERGENT B2, `(.L_x_328) ;  /* 0x000000c000027945 */ /* 0x000fe60003800200 */
[C---:B------:R-:W-:Y:S01]  /*1df0*/  ISETP.NE.AND P0, PT, R131.reuse, RZ, PT ;  /* 0x000000ff8300720c */ /* 0x040fe20003f05270 */
[----:B------:R-:W-:-:S12]  /*1e00*/  IMAD.WIDE.U32 R190, R131, -0x2daee0ad, RZ ;  /* 0xd2511f5383be7825 */ /* 0x000fd800078e00ff */
[----:B------:R-:W-:Y:S05]  /*1e10*/  @P0 BRA `(.L_x_329) ;  /* 0x0000000000200947 */ /* 0x000fea0003800000 */
[----:B------:R-:W-:-:S05]  /*1e20*/  VIADD R130, R130, 0x1 ;  /* 0x0000000182827836 */ /* 0x000fca0000000000 */
[----:B------:R-:W-:-:S13]  /*1e30*/  ISETP.NE.AND P0, PT, R130, RZ, PT ;  /* 0x000000ff8200720c */ /* 0x000fda0003f05270 */
[----:B------:R-:W-:Y:S01]  /*1e40*/  @!P0 VIADD R129, R129, 0x1 ;  /* 0x0000000181818836 */ /* 0x000fe20000000000 */
[----:B------:R-:W-:Y:S01]  /*1e50*/  @!P0 IADD3 R2, PT, PT, R4, 0x1, RZ ;  /* 0x0000000104028810 */ /* 0x000fe20007ffe0ff */
[----:B------:R-:W-:-:S03]  /*1e60*/  @!P0 IMAD.MOV.U32 R130, RZ, RZ, RZ ;  /* 0x000000ffff828224 */ /* 0x000fc600078e00ff */
[----:B------:R-:W-:-:S13]  /*1e70*/  ISETP.NE.AND P1, PT, R129, RZ, !P0 ;  /* 0x000000ff8100720c */ /* 0x000fda0004725270 */
[----:B------:R-:W-:-:S05]  /*1e80*/  @P1 IMAD.MOV R2, RZ, RZ, R4 ;  /* 0x000000ffff021224 */ /* 0x000fca00078e0204 */
[----:B------:R-:W-:-:S07]  /*1e90*/  @!P0 MOV R4, R2 ;  /* 0x0000000200048202 */ /* 0x000fce0000000f00 */
.L_x_329:
[----:B------:R-:W-:Y:S05]  /*1ea0*/  BSYNC.RECONVERGENT B2 ;  /* 0x0000000000027941 */ /* 0x000fea0003800200 */
.L_x_328:
[----:B------:R-:W-:Y:S01]  /*1eb0*/  IMAD.WIDE.U32 R168, R129, -0x326172a9, RZ ;  /* 0xcd9e8d5781a87825 */ /* 0x000fe200078e00ff */
[----:B------:R-:W-:-:S03]  /*1ec0*/  LOP3.LUT R126, R4, R191, R247, 0x96, !PT ;  /* 0x000000bf047e7212 */ /* 0x000fc600078e96f7 */
[----:B------:R-:W-:Y:S01]  /*1ed0*/  VIADD R135, R246, 0x9e3779b9 ;  /* 0x9e3779b9f6877836 */ /* 0x000fe20000000000 */
[----:B------:R-:W-:Y:S01]  /*1ee0*/  LOP3.LUT R170, R130, R169, R246, 0x96, !PT ;  /* 0x000000a982aa7212 */ /* 0x000fe200078e96f6 */
[----:B------:R-:W-:-:S04]  /*1ef0*/  IMAD.WIDE.U32 R126, R126, -0x326172a9, RZ ;  /* 0xcd9e8d577e7e7825 */ /* 0x000fc800078e00ff */
[----:B------:R-:W-:Y:S01]  /*1f00*/  IMAD.WIDE.U32 R170, R170, -0x2daee0ad, RZ ;  /* 0xd2511f53aaaa7825 */ /* 0x000fe200078e00ff */
[----:B------:R-:W-:-:S03]  /*1f10*/  LOP3.LUT R135, R135, R168, R127, 0x96, !PT ;  /* 0x000000a887877212 */ /* 0x000fc600078e967f */
[----:B------:R-:W-:Y:S02]  /*1f20*/  VIADD R169, R247, 0xbb67ae85 ;  /* 0xbb67ae85f7a97836 */ /* 0x000fe40000000000 */
[----:B------:R-:W-:Y:S02]  /*1f30*/  VIADD R127, R246, 0x3c6ef372 ;  /* 0x3c6ef372f67f7836 */ /* 0x000fe40000000000 */
[----:B------:R-:W-:Y:S01]  /*1f40*/  IMAD.MOV.U32 R148, RZ, RZ, R142 ;  /* 0x000000ffff947224 */ /* 0x000fe200078e008e */
[----:B------:R-:W-:Y:S01]  /*1f50*/  LOP3.LUT R169, R169, R190, R171, 0x96, !PT ;  /* 0x000000bea9a97212 */ /* 0x000fe200078e96ab */
[----:B------:R-:W-:Y:S01]  /*1f60*/  IMAD.WIDE.U32 R190, R135, -0x2daee0ad, RZ ;  /* 0xd2511f5387be7825 */ /* 0x000fe200078e00ff */
[----:B------:R-:W-:-:S03]  /*1f70*/  IADD3 R135, PT, PT, R247, 0x76cf5d0a, RZ ;  /* 0x76cf5d0af7877810 */ /* 0x000fc60007ffe0ff */
[----:B------:R-:W-:Y:S01]  /*1f80*/  IMAD.WIDE.U32 R168, R169, -0x326172a9, RZ ;  /* 0xcd9e8d57a9a87825 */ /* 0x000fe200078e00ff */
[----:B------:R-:W-:-:S04]  /*1f90*/  LOP3.LUT R135, R135, R170, R191, 0x96, !PT ;  /* 0x000000aa87877212 */ /* 0x000fc800078e96bf */
[----:B------:R-:W-:Y:S01]  /*1fa0*/  LOP3.LUT R170, R127, R126, R169, 0x96, !PT ;  /* 0x0000007e7faa7212 */ /* 0x000fe200078e96a9 */
[----:B------:R-:W-:Y:S01]  /*1fb0*/  IMAD.WIDE.U32 R126, R135, -0x326172a9, RZ ;  /* 0xcd9e8d57877e7825 */ /* 0x000fe200078e00ff */
[----:B------:R-:W-:-:S03]  /*1fc0*/  IADD3 R169, PT, PT, R247, 0x32370b8f, RZ ;  /* 0x32370b8ff7a97810 */ /* 0x000fc60007ffe0ff */
[----:B------:R-:W-:Y:S02]  /*1fd0*/  VIADD R135, R246, 0xdaa66d2b ;  /* 0xdaa66d2bf6877836 */ /* 0x000fe40000000000 */
[----:B------:R-:W-:-:S03]  /*1fe0*/  IMAD.WIDE.U32 R170, R170, -0x2daee0ad, RZ ;  /* 0xd2511f53aaaa7825 */ /* 0x000fc600078e00ff */
[----:B------:R-:W-:Y:S01]  /*1ff0*/  LOP3.LUT R135, R135, R168, R127, 0x96, !PT ;  /* 0x000000a887877212 */ /* 0x000fe200078e967f */
[----:B------:R-:W-:Y:S01]  /*2000*/  VIADD R127, R246, 0x78dde6e4 ;  /* 0x78dde6e4f67f7836 */ /* 0x000fe20000000000 */
[----:B------:R-:W-:-:S03]  /*2010*/  LOP3.LUT R169, R169, R190, R171, 0x96, !PT ;  /* 0x000000bea9a97212 */ /* 0x000fc600078e96ab */
[----:B------:R-:W-:-:S04]  /*2020*/  IMAD.WIDE.U32 R190, R135, -0x2daee0ad, RZ ;  /* 0xd2511f5387be7825 */ /* 0x000fc800078e00ff */
[----:B------:R-:W-:Y:S02]  /*2030*/  VIADD R135, R247, 0xed9eba14 ;  /* 0xed9eba14f7877836 */ /* 0x000fe40000000000 */
[----:B------:R-:W-:-:S03]  /*2040*/  IMAD.WIDE.U32 R168, R169, -0x326172a9, RZ ;  /* 0xcd9e8d57a9a87825 */ /* 0x000fc600078e00ff */
[----:B------:R-:W-:Y:S02]  /*2050*/  LOP3.LUT R135, R135, R170, R191, 0x96, !PT ;  /* 0x000000aa87877212 */ /* 0x000fe400078e96bf */
[----:B------:R-:W-:Y:S01]  /*2060*/  LOP3.LUT R170, R127, R126, R169, 0x96, !PT ;  /* 0x0000007e7faa7212 */ /* 0x000fe200078e96a9 */
[----:B------:R-:W-:Y:S02]  /*2070*/  VIADD R169, R247, 0xa9066899 ;  /* 0xa9066899f7a97836 */ /* 0x000fe40000000000 */
[----:B------:R-:W-:Y:S01]  /*2080*/  IMAD.WIDE.U32 R126, R135, -0x326172a9, RZ ;  /* 0xcd9e8d57877e7825 */ /* 0x000fe200078e00ff */
[----:B------:R-:W-:-:S03]  /*2090*/  IADD3 R135, PT, PT, R246, 0x1715609d, RZ ;  /* 0x1715609df6877810 */ /* 0x000fc60007ffe0ff */
[----:B------:R-:W-:Y:S01]  /*20a0*/  IMAD.WIDE.U32 R170, R170, -0x2daee0ad, RZ ;  /* 0xd2511f53aaaa7825 */ /* 0x000fe200078e00ff */
[----:B------:R-:W-:Y:S02]  /*20b0*/  LOP3.LUT R135, R135, R168, R127, 0x96, !PT ;  /* 0x000000a887877212 */ /* 0x000fe400078e967f */
[----:B------:R-:W-:Y:S02]  /*20c0*/  IADD3 R127, PT, PT, R246, -0x4ab325aa, RZ ;  /* 0xb54cda56f67f7810 */ /* 0x000fe40007ffe0ff */
[----:B------:R-:W-:Y:S01]  /*20d0*/  LOP3.LUT R169, R169, R190, R171, 0x96, !PT ;  /* 0x000000bea9a97212 */ /* 0x000fe200078e96ab */
[----:B------:R-:W-:-:S04]  /*20e0*/  IMAD.WIDE.U32 R190, R135, -0x2daee0ad, RZ ;  /* 0xd2511f5387be7825 */ /* 0x000fc800078e00ff */
[----:B------:R-:W-:Y:S02]  /*20f0*/  VIADD R135, R247, 0x646e171e ;  /* 0x646e171ef7877836 */ /* 0x000fe40000000000 */
[----:B------:R-:W-:-:S03]  /*2100*/  IMAD.WIDE.U32 R168, R169, -0x326172a9, RZ ;  /* 0xcd9e8d57a9a87825 */ /* 0x000fc600078e00ff */
[----:B------:R-:W-:Y:S02]  /*2110*/  LOP3.LUT R135, R135, R170, R191, 0x96, !PT ;  /* 0x000000aa87877212 */ /* 0x000fe400078e96bf */
[----:B------:R-:W-:Y:S01]  /*2120*/  LOP3.LUT R170, R127, R126, R169, 0x96, !PT ;  /* 0x0000007e7faa7212 */ /* 0x000fe200078e96a9 */
[----:B------:R-:W-:Y:S02]  /*2130*/  VIADD R169, R247, 0x1fd5c5a3 ;  /* 0x1fd5c5a3f7a97836 */ /* 0x000fe40000000000 */
[----:B------:R-:W-:-:S04]  /*2140*/  IMAD.WIDE.U32 R126, R135, -0x326172a9, RZ ;  /* 0xcd9e8d57877e7825 */ /* 0x000fc800078e00ff */
[----:B------:R-:W-:-:S04]  /*2150*/  IMAD.WIDE.U32 R170, R170, -0x2daee0ad, RZ ;  /* 0xd2511f53aaaa7825 */ /* 0x000fc800078e00ff */
[----:B------:R-:W-:Y:S01]  /*2160*/  VIADD R135, R246, 0x5384540f ;  /* 0x5384540ff6877836 */ /* 0x000fe20000000000 */
[----:B------:R-:W-:-:S04]  /*2170*/  LOP3.LUT R190, R169, R190, R171, 0x96, !PT ;  /* 0x000000bea9be7212 */ /* 0x000fc800078e96ab */
[----:B------:R-:W-:Y:S01]  /*2180*/  LOP3.LUT R168, R135, R168, R127, 0x96, !PT ;  /* 0x000000a887a87212 */ /* 0x000fe200078e967f */
[----:B------:R-:W-:Y:S01]  /*2190*/  IMAD.WIDE.U32 R190, R190, -0x326172a9, RZ ;  /* 0xcd9e8d57bebe7825 */ /* 0x000fe200078e00ff */
[----:B------:R-:W-:-:S03]  /*21a0*/  IADD3 R135, PT, PT, R247, -0x24c28bd8, RZ ;  /* 0xdb3d7428f7877810 */ /* 0x000fc60007ffe0ff */
[----:B------:R-:W-:Y:S02]  /*21b0*/  VIADD R127, R246, 0xf1bbcdc8 ;  /* 0xf1bbcdc8f67f7836 */ /* 0x000fe40000000000 */
[----:B------:R-:W-:-:S03]  /*21c0*/  IMAD.WIDE.U32 R168, R168, -0x2daee0ad, RZ ;  /* 0xd2511f53a8a87825 */ /* 0x000fc600078e00ff */
[----:B------:R-:W-:Y:S02]  /*21d0*/  LOP3.LUT R127, R127, R126, R191, 0x96, !PT ;  /* 0x0000007e7f7f7212 */ /* 0x000fe400078e96bf */
[----:B------:R-:W-:Y:S01]  /*21e0*/  LOP3.LUT R170, R135, R170, R169, 0x96, !PT ;  /* 0x000000aa87aa7212 */ /* 0x000fe200078e96a9 */
[----:B------:R-:W-:Y:S01]  /*21f0*/  VIADD R135, R246, 0x8ff34781 ;  /* 0x8ff34781f6877836 */ /* 0x000fe20000000000 */
[----:B------:R-:W-:Y:S01]  /*2200*/  IADD3 R169, PT, PT, R247, -0x695add53, RZ ;  /* 0x96a522adf7a97810 */ /* 0x000fe20007ffe0ff */
[----:B------:R-:W-:-:S04]  /*2210*/  IMAD.WIDE.U32 R126, R127, -0x2daee0ad, RZ ;  /* 0xd2511f537f7e7825 */ /* 0x000fc800078e00ff */
[----:B------:R-:W-:Y:S01]  /*2220*/  IMAD.WIDE.U32 R170, R170, -0x326172a9, RZ ;  /* 0xcd9e8d57aaaa7825 */ /* 0x000fe200078e00ff */
[----:B------:R-:W-:Y:S02]  /*2230*/  MOV R142, R126 ;  /* 0x0000007e008e7202 */ /* 0x000fe40000000f00 */
[----:B------:R-:W-:Y:S01]  /*2240*/  LOP3.LUT R127, R169, R168, R127, 0x96, !PT ;  /* 0x000000a8a97f7212 */ /* 0x000fe200078e967f */
[----:B------:R-:W-:Y:S01]  /*2250*/  IMAD.MOV.U32 R2, RZ, RZ, R170 ;  /* 0x000000ffff027224 */ /* 0x000fe200078e00aa */
[----:B------:R-:W-:Y:S01]  /*2260*/  LOP3.LUT R128, R135, R190, R171, 0x96, !PT ;  /* 0x000000be87807212 */ /* 0x000fe200078e96ab */
[----:B------:R-:W-:-:S07]  /*2270*/  IMAD.MOV.U32 R126, RZ, RZ, RZ ;  /* 0x000000ffff7e7224 */ /* 0x000fce00078e00ff */
.L_x_326:
[----:B------:R-:W-:Y:S05]  /*2280*/  BSYNC.RECONVERGENT B1 ;  /* 0x0000000000017941 */ /* 0x000fea0003800200 */
.L_x_325:
[----:B------:R-:W-:Y:S01]  /*2290*/  I2FP.F32.U32 R135, R148 ;  /* 0x0000009400877245 */ /* 0x000fe20000201000 */
[----:B------:R-:W-:Y:S01]  /*22a0*/  IMAD.U32 R169, R104, 0x10000, RZ ;  /* 0x0001000068a97824 */ /* 0x000fe200078e00ff */
[----:B------:R-:W-:Y:S01]  /*22b0*/  ISETP.NE.AND P1, PT, R126, 0x1, PT ;  /* 0x000000017e00780c */ /* 0x000fe20003f25270 */
[----:B------:R-:W-:Y:S01]  /*22c0*/  BSSY.RECONVERGENT B1, `(.L_x_330) ;  /* 0x000005f000017945 */ /* 0x000fe20003800200 */
[----:B------:R-:W-:Y:S01]  /*22d0*/  SHF.L.U32 R108, R108, 0x10, RZ ;  /* 0x000000106c6c7819 */ /* 0x000fe200000006ff */
[----:B------:R-:W-:Y:S01]  /*22e0*/  FFMA.FTZ R135, R135, R146, 1.1641532182693481445e-10 ;  /* 0x2f00000087877423 */ /* 0x000fe20000010092 */
[----:B------:R-:W-:Y:S01]  /*22f0*/  FMUL.FTZ R169, R169, R140 ;  /* 0x0000008ca9a97220 */ /* 0x000fe20000410000 */
[----:B------:R-:W-:-:S03]  /*2300*/  IMAD.MOV.U32 R104, RZ, RZ, R2 ;  /* 0x000000ffff687224 */ /* 0x000fc600078e0002 */
[----:B------:R-:W-:Y:S01]  /*2310*/  FMUL.FTZ R169, R169, R136 ;  /* 0x00000088a9a97220 */ /* 0x000fe20000410000 */
[----:B------:R-:W-:-:S04]  /*2320*/  FSETP.GTU.FTZ.AND P0, PT, R135, R144, PT ;  /* 0x000000908700720b */ /* 0x000fc80003f1c000 */
[----:B------:R-:W-:Y:S02]  /*2330*/  FSEL R135, R169, RZ, !P0 ;  /* 0x000000ffa9877208 */ /* 0x000fe40004000000 */
[----:B------:R-:W-:-:S03]  /*2340*/  PLOP3.LUT P0, PT, P0, PT, PT, 0x8, 0x80 ;  /* 0x000000000080781c */ /* 0x000fc6000070e170 */
[----:B------:R-:W-:Y:S01]  /*2350*/  FADD.FTZ R135, R135, R108 ;  /* 0x0000006c87877221 */ /* 0x000fe20000010000 */
[----:B------:R-:W-:Y:S01]  /*2360*/  IMAD.MOV.U32 R108, RZ, RZ, 0x2 ;  /* 0x00000002ff6c7424 */ /* 0x000fe200078e00ff */
[----:B------:R-:W-:Y:S08]  /*2370*/  @!P1 BRA `(.L_x_331) ;  /* 0x00000004004c9947 */ /* 0x000ff00003800000 */
[----:B------:R-:W-:-:S13]  /*2380*/  ISETP.NE.AND P1, PT, R126, 0x3, PT ;  /* 0x000000037e00780c */ /* 0x000fda0003f25270 */
[----:B------:R-:W-:Y:S05]  /*2390*/  @!P1 BRA `(.L_x_332) ;  /* 0x0000000000189947 */ /* 0x000fea0003800000 */
[----:B------:R-:W-:-:S13]  /*23a0*/  ISETP.NE.AND P1, PT, R126, 0x2, PT ;  /* 0x000000027e00780c */ /* 0x000fda0003f25270 */
[----:B------:R-:W-:Y:S01]  /*23b0*/  @!P1 MOV R108, 0x3 ;  /* 0x00000003006c9802 */ /* 0x000fe20000000f00 */
[----:B------:R-:W-:Y:S01]  /*23c0*/  @!P1 IMAD.MOV.U32 R104, RZ, RZ, R127 ;  /* 0x000000ffff689224 */ /* 0x000fe200078e007f */
[----:B------:R-:W-:Y:S01]  /*23d0*/  @P1 MOV R104, R128 ;  /* 0x0000008000681202 */ /* 0x000fe20000000f00 */
[----:B------:R-:W-:Y:S01]  /*23e0*/  @P1 VIADD R108, R126, 0x1 ;  /* 0x000000017e6c1836 */ /* 0x000fe20000000000 */
[----:B------:R-:W-:Y:S06]  /*23f0*/  BRA `(.L_x_331) ;  /* 0x00000004002c7947 */ /* 0x000fec0003800000 */
.L_x_332:
        /* <DEDUP_REMOVED lines=13> */
.L_x_334:
[----:B------:R-:W-:Y:S05]  /*24d0*/  BSYNC.RECONVERGENT B2 ;  /* 0x0000000000027941 */ /* 0x000fea0003800200 */
.L_x_333:
[----:B------:R-:W-:Y:S01]  /*24e0*/  IMAD.WIDE.U32 R168, R129, -0x326172a9, RZ ;  /* 0xcd9e8d5781a87825 */ /* 0x000fe200078e00ff */
[----:B------:R-:W-:Y:S02]  /*24f0*/  LOP3.LUT R126, R4, R191, R247, 0x96, !PT ;  /* 0x000000bf047e7212 */ /* 0x000fe400078e96f7 */
[----:B------:R-:W-:Y:S01]  /*2500*/  IADD3 R191, PT, PT, R247, -0x4498517b, RZ ;  /* 0xbb67ae85f7bf7810 */ /* 0x000fe20007ffe0ff */
[----:B------:R-:W-:Y:S01]  /*2510*/  IMAD.MOV.U32 R108, RZ, RZ, RZ ;  /* 0x000000ffff6c7224 */ /* 0x000fe200078e00ff */
[----:B------:R-:W-:Y:S01]  /*2520*/  LOP3.LUT R170, R130, R169, R246, 0x96, !PT ;  /* 0x000000a982aa7212 */ /* 0x000fe200078e96f6 */
[----:B------:R-:W-:Y:S01]  /*2530*/  IMAD.WIDE.U32 R126, R126, -0x326172a9, RZ ;  /* 0xcd9e8d577e7e7825 */ /* 0x000fe200078e00ff */
[----:B------:R-:W-:-:S03]  /*2540*/  MOV R104, R142 ;  /* 0x0000008e00687202 */ /* 0x000fc60000000f00 */
        /* <DEDUP_REMOVED lines=8> */
[----:B------:R-:W-:-:S03]  /*25d0*/  LOP3.LUT R171, R171, R170, R191, 0x96, !PT ;  /* 0x000000aaabab7212 */ /* 0x000fc600078e96bf */
[----:B------:R-:W-:Y:S01]  /*25e0*/  VIADD R191, R247, 0x32370b8f ;  /* 0x32370b8ff7bf7836 */ /* 0x000fe20000000000 */
[----:B------:R-:W-:Y:S01]  /*25f0*/  LOP3.LUT R170, R127, R126, R169, 0x96, !PT ;  /* 0x0000007e7faa7212 */ /* 0x000fe200078e96a9 */
[----:B------:R-:W-:Y:S01]  /*2600*/  IMAD.WIDE.U32 R126, R171, -0x326172a9, RZ ;  /* 0xcd9e8d57ab7e7825 */ /* 0x000fe200078e00ff */
[----:B------:R-:W-:-:S03]  /*2610*/  IADD3 R169, PT, PT, R246, -0x255992d5, RZ ;  /* 0xdaa66d2bf6a97810 */ /* 0x000fc60007ffe0ff */
[----:B------:R-:W-:Y:S01]  /*2620*/  IMAD.WIDE.U32 R170, R170, -0x2daee0ad, RZ ;  /* 0xd2511f53aaaa7825 */ /* 0x000fe200078e00ff */
[----:B------:R-:W-:Y:S02]  /*2630*/  LOP3.LUT R169, R169, R168, R127, 0x96, !PT ;  /* 0x000000a8a9a97212 */ /* 0x000fe400078e967f */
[----:B------:R-:W-:Y:S02]  /*2640*/  IADD3 R127, PT, PT, R246, 0x78dde6e4, RZ ;  /* 0x78dde6e4f67f7810 */ /* 0x000fe40007ffe0ff */
        /* <DEDUP_REMOVED lines=14> */
[----:B------:R-:W-:-:S03]  /*2730*/  IADD3 R171, PT, PT, R247, 0x646e171e, RZ ;  /* 0x646e171ef7ab7810 */ /* 0x000fc60007ffe0ff */
        /* <DEDUP_REMOVED lines=14> */
[----:B------:R-:W-:Y:S02]  /*2820*/  IADD3 R169, PT, PT, R246, -0x700cb87f, RZ ;  /* 0x8ff34781f6a97810 */ /* 0x000fe40007ffe0ff */
[----:B------:R-:W-:Y:S01]  /*2830*/  LOP3.LUT R127, R127, R126, R191, 0x96, !PT ;  /* 0x0000007e7f7f7212 */ /* 0x000fe200078e96bf */
[----:B------:R-:W-:-:S04]  /*2840*/  IMAD.WIDE.U32 R170, R171, -0x326172a9, RZ ;  /* 0xcd9e8d57abaa7825 */ /* 0x000fc800078e00ff */
[----:B------:R-:W-:Y:S01]  /*2850*/  IMAD.WIDE.U32 R126, R127, -0x2daee0ad, RZ ;  /* 0xd2511f537f7e7825 */ /* 0x000fe200078e00ff */
[----:B------:R-:W-:-:S03]  /*2860*/  LOP3.LUT R128, R169, R190, R171, 0x96, !PT ;  /* 0x000000bea9807212 */ /* 0x000fc600078e96ab */
[----:B------:R-:W-:Y:S02]  /*2870*/  VIADD R191, R247, 0x96a522ad ;  /* 0x96a522adf7bf7836 */ /* 0x000fe40000000000 */
[----:B------:R-:W-:Y:S02]  /*2880*/  IMAD.MOV.U32 R2, RZ, RZ, R170 ;  /* 0x000000ffff027224 */ /* 0x000fe400078e00aa */
[----:B------:R-:W-:Y:S01]  /*2890*/  IMAD.MOV.U32 R142, RZ, RZ, R126 ;  /* 0x000000ffff8e7224 */ /* 0x000fe200078e007e */
[----:B------:R-:W-:-:S07]  /*28a0*/  LOP3.LUT R127, R191, R168, R127, 0x96, !PT ;  /* 0x000000a8bf7f7212 */ /* 0x000fce00078e967f */
.L_x_331:
[----:B------:R-:W-:Y:S05]  /*28b0*/  BSYNC.RECONVERGENT B1 ;  /* 0x0000000000017941 */ /* 0x000fea0003800200 */
.L_x_330:
[----:B------:R-:W-:Y:S01]  /*28c0*/  I2FP.F32.U32 R169, R104 ;  /* 0x0000006800a97245 */ /* 0x000fe20000201000 */
[----:B------:R-:W-:Y:S01]  /*28d0*/  IMAD.U32 R104, R109, 0x10000, RZ ;  /* 0x000100006d687824 */ /* 0x000fe200078e00ff */
[----:B------:R-:W-:Y:S01]  /*28e0*/  SHF.L.U32 R171, R105, 0x10, RZ ;  /* 0x0000001069ab7819 */ /* 0x000fe200000006ff */
[----:B------:R-:W-:Y:S01]  /*28f0*/  BSSY.RECONVERGENT B1, `(.L_x_335) ;  /* 0x0000061000017945 */ /* 0x000fe20003800200 */
[----:B------:R-:W-:Y:S01]  /*2900*/  ISETP.NE.AND P2, PT, R108, 0x1, PT ;  /* 0x000000016c00780c */ /* 0x000fe20003f45270 */
[----:B------:R-:W-:Y:S01]  /*2910*/  FFMA.FTZ R169, R169, R146, 1.1641532182693481445e-10 ;  /* 0x2f000000a9a97423 */ /* 0x000fe20000010092 */
[----:B------:R-:W-:Y:S01]  /*2920*/  PRMT R150, R105, 0x7632, R150 ;  /* 0x0000763269967816 */ /* 0x000fe20000000096 */
[----:B------:R-:W-:Y:S01]  /*2930*/  FMUL.FTZ R171, R171, R140 ;  /* 0x0000008cabab7220 */ /* 0x000fe20000410000 */
[----:B------:R-:W-:Y:S02]  /*2940*/  PRMT R148, R109, 0x7632, R148 ;  /* 0x000076326d947816 */ /* 0x000fe40000000094 */
[----:B------:R-:W-:Y:S01]  /*2950*/  FSETP.GTU.FTZ.AND P1, PT, R169, R144, PT ;  /* 0x00000090a900720b */ /* 0x000fe20003f3c000 */
[----:B------:R-:W-:Y:S01]  /*2960*/  FMUL.FTZ R171, R171, R136 ;  /* 0x00000088abab7220 */ /* 0x000fe20000410000 */
[----:B------:R-:W-:-:S04]  /*2970*/  MOV R105, R2 ;  /* 0x0000000200697202 */ /* 0x000fc80000000f00 */
        /* <DEDUP_REMOVED lines=8> */
[----:B------:R-:W-:Y:S01]  /*2a00*/  @!P2 IMAD.MOV.U32 R104, RZ, RZ, 0x3 ;  /* 0x00000003ff68a424 */ /* 0x000fe200078e00ff */
[----:B------:R-:W-:Y:S01]  /*2a10*/  @P2 IADD3 R104, PT, PT, R108, 0x1, RZ ;  /* 0x000000016c682810 */ /* 0x000fe20007ffe0ff */
[----:B------:R-:W-:Y:S02]  /*2a20*/  @!P2 IMAD.MOV.U32 R105, RZ, RZ, R127 ;  /* 0x000000ffff69a224 */ /* 0x000fe400078e007f */
[----:B------:R-:W-:Y:S01]  /*2a30*/  @P2 IMAD.MOV.U32 R105, RZ, RZ, R128 ;  /* 0x000000ffff692224 */ /* 0x000fe200078e0080 */
[----:B------:R-:W-:Y:S06]  /*2a40*/  BRA `(.L_x_336) ;  /* 0x00000004002c7947 */ /* 0x000fec0003800000 */
.L_x_337:
[----:B------:R-:W-:Y:S01]  /*2a50*/  VIADD R131, R131, 0x1 ;  /* 0x0000000183837836 */ /* 0x000fe20000000000 */
[----:B------:R-:W-:Y:S03]  /*2a60*/  BSSY.RECONVERGENT B2, `(.L_x_338) ;  /* 0x000000c000027945 */ /* 0x000fe60003800200 */
[C---:B------:R-:W-:Y:S01]  /*2a70*/  IMAD.WIDE.U32 R168, R131.reuse, -0x2daee0ad, RZ ;  /* 0xd2511f5383a87825 */ /* 0x040fe200078e00ff */
[----:B------:R-:W-:-:S13]  /*2a80*/  ISETP.NE.AND P2, PT, R131, RZ, PT ;  /* 0x000000ff8300720c */ /* 0x000fda0003f45270 */
[----:B------:R-:W-:Y:S05]  /*2a90*/  @P2 BRA `(.L_x_339) ;  /* 0x0000000000202947 */ /* 0x000fea0003800000 */
[----:B------:R-:W-:-:S04]  /*2aa0*/  IADD3 R130, PT, PT, R130, 0x1, RZ ;  /* 0x0000000182827810 */ /* 0x000fc80007ffe0ff */
[----:B------:R-:W-:-:S13]  /*2ab0*/  ISETP.NE.AND P2, PT, R130, RZ, PT ;  /* 0x000000ff8200720c */ /* 0x000fda0003f45270 */
[----:B------:R-:W-:Y:S02]  /*2ac0*/  @!P2 VIADD R129, R129, 0x1 ;  /* 0x000000018181a836 */ /* 0x000fe40000000000 */
[----:B------:R-:W-:Y:S02]  /*2ad0*/  @!P2 VIADD R2, R4, 0x1 ;  /* 0x000000010402a836 */ /* 0x000fe40000000000 */
[----:B------:R-:W-:Y:S01]  /*2ae0*/  @!P2 IMAD.MOV.U32 R130, RZ, RZ, RZ ;  /* 0x000000ffff82a224 */ /* 0x000fe200078e00ff */
[----:B------:R-:W-:-:S13]  /*2af0*/  ISETP.NE.AND P3, PT, R129, RZ, !P2 ;  /* 0x000000ff8100720c */ /* 0x000fda0005765270 */
[----:B------:R-:W-:-:S05]  /*2b00*/  @P3 IADD3 R2, PT, PT, R4, RZ, RZ ;  /* 0x000000ff04023210 */ /* 0x000fca0007ffe0ff */
[----:B------:R-:W-:-:S07]  /*2b10*/  @!P2 IMAD.MOV.U32 R4, RZ, RZ, R2 ;  /* 0x000000ffff04a224 */ /* 0x000fce00078e0002 */
.L_x_339:
[----:B------:R-:W-:Y:S05]  /*2b20*/  BSYNC.RECONVERGENT B2 ;  /* 0x0000000000027941 */ /* 0x000fea0003800200 */
.L_x_338:
        /* <DEDUP_REMOVED lines=26> */
[----:B------:R-:W-:Y:S02]  /*2cd0*/  IADD3 R169, PT, PT, R247, -0x56f99767, RZ ;  /* 0xa9066899f7a97810 */ /* 0x000fe40007ffe0ff */
        /* <DEDUP_REMOVED lines=29> */
[----:B------:R-:W-:Y:S02]  /*2eb0*/  MOV R2, R126 ;  /* 0x0000007e00027202 */ /* 0x000fe40000000f00 */
[----:B------:R-:W-:Y:S01]  /*2ec0*/  LOP3.LUT R127, R169, R108, R105, 0x96, !PT ;  /* 0x0000006ca97f7212 */ /* 0x000fe200078e9669 */
[----:B------:R-:W-:Y:S02]  /*2ed0*/  IMAD.MOV.U32 R105, RZ, RZ, R142 ;  /* 0x000000ffff697224 */ /* 0x000fe400078e008e */
[----:B------:R-:W-:Y:S02]  /*2ee0*/  IMAD.MOV.U32 R142, RZ, RZ, R104 ;  /* 0x000000ffff8e7224 */ /* 0x000fe400078e0068 */
[----:B------:R-:W-:-:S07]  /*2ef0*/  HFMA2 R104, -RZ, RZ, 0, 0 ;  /* 0x00000000ff687431 */ /* 0x000fce00000001ff */
.L_x_336:
[----:B------:R-:W-:Y:S05]  /*2f00*/  BSYNC.RECONVERGENT B1 ;  /* 0x0000000000017941 */ /* 0x000fea0003800200 */
.L_x_335:
[----:B------:R-:W-:Y:S01]  /*2f10*/  I2FP.F32.U32 R105, R105 ;  /* 0x0000006900697245 */ /* 0x000fe20000201000 */
[----:B------:R-:W-:Y:S01]  /*2f20*/  IMAD.U32 R109, R150, 0x10000, RZ ;  /* 0x00010000966d7824 */ /* 0x000fe200078e00ff */
[----:B------:R-:W-:Y:S01]  /*2f30*/  ISETP.NE.AND P3, PT, R104, 0x1, PT ;  /* 0x000000016800780c */ /* 0x000fe20003f65270 */
[----:B------:R-:W-:Y:S01]  /*2f40*/  IMAD.U32 R148, R148, 0x10000, RZ ;  /* 0x0001000094947824 */ /* 0x000fe200078e00ff */
[----:B------:R-:W-:Y:S01]  /*2f50*/  BSSY.RECONVERGENT B1, `(.L_x_340) ;  /* 0x000005e000017945 */ /* 0x000fe20003800200 */
[----:B------:R-:W-:Y:S01]  /*2f60*/  FFMA.FTZ R105, R105, R146, 1.1641532182693481445e-10 ;  /* 0x2f00000069697423 */ /* 0x000fe20000010092 */
[----:B------:R-:W-:Y:S01]  /*2f70*/  FMUL.FTZ R109, R109, R140 ;  /* 0x0000008c6d6d7220 */ /* 0x000fe20000410000 */
[----:B------:R-:W-:-:S03]  /*2f80*/  HFMA2 R108, -RZ, RZ, 0, 1.1920928955078125e-07 ;  /* 0x00000002ff6c7431 */ /* 0x000fc600000001ff */
[----:B------:R-:W-:Y:S01]  /*2f90*/  FMUL.FTZ R109, R109, R136 ;  /* 0x000000886d6d7220 */ /* 0x000fe20000410000 */
[----:B------:R-:W-:Y:S01]  /*2fa0*/  FSETP.GTU.FTZ.AND P2, PT, R105, R144, PT ;  /* 0x000000906900720b */ /* 0x000fe20003f5c000 */
[----:B------:R-:W-:-:S03]  /*2fb0*/  IMAD.MOV.U32 R105, RZ, RZ, R2 ;  /* 0x000000ffff697224 */ /* 0x000fc600078e0002 */
[----:B------:R-:W-:Y:S02]  /*2fc0*/  FSEL R109, R109, RZ, !P2 ;  /* 0x000000ff6d6d7208 */ /* 0x000fe40005000000 */
[----:B------:R-:W-:-:S03]  /*2fd0*/  PLOP3.LUT P2, PT, P2, PT, PT, 0x8, 0x80 ;  /* 0x000000000080781c */ /* 0x000fc6000174e170 */
[----:B------:R-:W-:Y:S01]  /*2fe0*/  FADD.FTZ R169, R109, R148 ;  /* 0x000000946da97221 */ /* 0x000fe20000010000 */
[----:B------:R-:W-:Y:S09]  /*2ff0*/  @!P3 BRA `(.L_x_341) ;  /* 0x00000004004cb947 */ /* 0x000ff20003800000 */
        /* <DEDUP_REMOVED lines=8> */
.L_x_342:
        /* <DEDUP_REMOVED lines=8> */
[----:B------:R-:W-:Y:S02]  /*3100*/  @!P3 IADD3 R2, PT, PT, R4, 0x1, RZ ;  /* 0x000000010402b810 */ /* 0x000fe40007ffe0ff */
[----:B------:R-:W-:Y:S02]  /*3110*/  @!P3 MOV R130, RZ ;  /* 0x000000ff0082b202 */ /* 0x000fe40000000f00 */
[----:B------:R-:W-:-:S13]  /*3120*/  ISETP.NE.AND P4, PT, R129, RZ, !P3 ;  /* 0x000000ff8100720c */ /* 0x000fda0005f85270 */
[----:B------:R-:W-:-:S04]  /*3130*/  @P4 IMAD.MOV R2, RZ, RZ, R4 ;  /* 0x000000ffff024224 */ /* 0x000fc800078e0204 */
[----:B------:R-:W-:-:S07]  /*3140*/  @!P3 IMAD.MOV.U32 R4, RZ, RZ, R2 ;  /* 0x000000ffff04b224 */ /* 0x000fce00078e0002 */
.L_x_344:
[----:B------:R-:W-:Y:S05]  /*3150*/  BSYNC.RECONVERGENT B2 ;  /* 0x0000000000027941 */ /* 0x000fea0003800200 */
.L_x_343:
[----:B------:R-:W-:Y:S01]  /*3160*/  IMAD.WIDE.U32 R108, R129, -0x326172a9, RZ ;  /* 0xcd9e8d57816c7825 */ /* 0x000fe200078e00ff */
[----:B------:R-:W-:-:S03]  /*3170*/  LOP3.LUT R104, R4, R191, R247, 0x96, !PT ;  /* 0x000000bf04687212 */ /* 0x000fc600078e96f7 */
[----:B------:R-:W-:Y:S01]  /*3180*/  VIADD R191, R247, 0xbb67ae85 ;  /* 0xbb67ae85f7bf7836 */ /* 0x000fe20000000000 */
[----:B------:R-:W-:Y:S01]  /*3190*/  LOP3.LUT R126, R130, R109, R246, 0x96, !PT ;  /* 0x0000006d827e7212 */ /* 0x000fe200078e96f6 */
[----:B------:R-:W-:-:S04]  /*31a0*/  IMAD.WIDE.U32 R104, R104, -0x326172a9, RZ ;  /* 0xcd9e8d5768687825 */ /* 0x000fc800078e00ff */
[----:B------:R-:W-:Y:S02]  /*31b0*/  VIADD R109, R246, 0x9e3779b9 ;  /* 0x9e3779b9f66d7836 */ /* 0x000fe40000000000 */
[----:B------:R-:W-:-:S03]  /*31c0*/  IMAD.WIDE.U32 R126, R126, -0x2daee0ad, RZ ;  /* 0xd2511f537e7e7825 */ /* 0x000fc600078e00ff */
[----:B------:R-:W-:Y:S01]  /*31d0*/  LOP3.LUT R109, R109, R108, R105, 0x96, !PT ;  /* 0x0000006c6d6d7212 */ /* 0x000fe200078e9669 */
[----:B------:R-:W-:Y:S01]  /*31e0*/  VIADD R105, R246, 0x3c6ef372 ;  /* 0x3c6ef372f6697836 */ /* 0x000fe20000000000 */
[----:B------:R-:W-:Y:S02]  /*31f0*/  LOP3.LUT R108, R191, R190, R127, 0x96, !PT ;  /* 0x000000bebf6c7212 */ /* 0x000fe400078e967f */
[----:B------:R-:W-:Y:S01]  /*3200*/  IADD3 R127, PT, PT, R247, 0x76cf5d0a, RZ ;  /* 0x76cf5d0af77f7810 */ /* 0x000fe20007ffe0ff */
[----:B------:R-:W-:-:S04]  /*3210*/  IMAD.WIDE.U32 R190, R109, -0x2daee0ad, RZ ;  /* 0xd2511f536dbe7825 */ /* 0x000fc800078e00ff */
        /* <DEDUP_REMOVED lines=44> */
[----:B------:R-:W-:Y:S01]  /*34e0*/  IMAD.MOV.U32 R2, RZ, RZ, R126 ;  /* 0x000000ffff027224 */ /* 0x000fe200078e007e */
[----:B------:R-:W-:Y:S01]  /*34f0*/  LOP3.LUT R127, R191, R108, R105, 0x96, !PT ;  /* 0x0000006cbf7f7212 */ /* 0x000fe200078e9669 */
[----:B------:R-:W-:Y:S01]  /*3500*/  IMAD.MOV.U32 R105, RZ, RZ, R142 ;  /* 0x000000ffff697224 */ /* 0x000fe200078e008e */
[----:B------:R-:W-:Y:S01]  /*3510*/  MOV R142, R104 ;  /* 0x00000068008e7202 */ /* 0x000fe20000000f00 */
[----:B------:R-:W-:-:S07]  /*3520*/  IMAD.MOV.U32 R108, RZ, RZ, RZ ;  /* 0x000000ffff6c7224 */ /* 0x000fce00078e00ff */
.L_x_341:
[----:B------:R-:W-:Y:S05]  /*3530*/  BSYNC.RECONVERGENT B1 ;  /* 0x0000000000017941 */ /* 0x000fea0003800200 */
.L_x_340:
[----:B------:R-:W-:Y:S01]  /*3540*/  I2FP.F32.U32 R105, R105 ;  /* 0x0000006900697245 */ /* 0x000fe20000201000 */
[----:B------:R-:W-:Y:S01]  /*3550*/  IMAD.U32 R109, R106, 0x10000, RZ ;  /* 0x000100006a6d7824 */ /* 0x000fe200078e00ff */
[----:B------:R-:W-:Y:S01]  /*3560*/  ISETP.NE.AND P4, PT, R108, 0x1, PT ;  /* 0x000000016c00780c */ /* 0x000fe20003f85270 */
[----:B------:R-:W-:Y:S01]  /*3570*/  BSSY.RECONVERGENT B1, `(.L_x_345) ;  /* 0x0000061000017945 */ /* 0x000fe20003800200 */
[----:B------:R-:W-:Y:S01]  /*3580*/  SHF.L.U32 R104, R110, 0x10, RZ ;  /* 0x000000106e687819 */ /* 0x000fe200000006ff */
[----:B------:R-:W-:Y:S01]  /*3590*/  FFMA.FTZ R105, R105, R146, 1.1641532182693481445e-10 ;  /* 0x2f00000069697423 */ /* 0x000fe20000010092 */
[----:B------:R-:W-:Y:S01]  /*35a0*/  FMUL.FTZ R109, R109, R140 ;  /* 0x0000008c6d6d7220 */ /* 0x000fe20000410000 */
[----:B------:R-:W-:Y:S02]  /*35b0*/  PRMT R106, R106, 0x7632, R106 ;  /* 0x000076326a6a7816 */ /* 0x000fe4000000006a */
[----:B------:R-:W-:Y:S01]  /*35c0*/  PRMT R110, R110, 0x7632, R110 ;  /* 0x000076326e6e7816 */ /* 0x000fe2000000006e */
[----:B------:R-:W-:Y:S01]  /*35d0*/  FMUL.FTZ R109, R109, R136 ;  /* 0x000000886d6d7220 */ /* 0x000fe20000410000 */
[----:B------:R-:W-:Y:S01]  /*35e0*/  FSETP.GTU.FTZ.AND P3, PT, R105, R144, PT ;  /* 0x000000906900720b */ /* 0x000fe20003f7c000 */
[----:B------:R-:W-:-:S03]  /*35f0*/  IMAD.MOV.U32 R105, RZ, RZ, R2 ;  /* 0x000000ffff697224 */ /* 0x000fc600078e0002 */
        /* <DEDUP_REMOVED lines=13> */
.L_x_347:
        /* <DEDUP_REMOVED lines=13> */
.L_x_349:
[----:B------:R-:W-:Y:S05]  /*37a0*/  BSYNC.RECONVERGENT B2 ;  /* 0x0000000000027941 */ /* 0x000fea0003800200 */
.L_x_348:
        /* <DEDUP_REMOVED lines=56> */
[----:B------:R-:W-:-:S03]  /*3b30*/  IMAD.MOV.U32 R2, RZ, RZ, R126 ;  /* 0x000000ffff027224 */ /* 0x000fc600078e007e */
[----:B------:R-:W-:Y:S02]  /*3b40*/  LOP3.LUT R127, R193, R108, R105, 0x96, !PT ;  /* 0x0000006cc17f7212 */ /* 0x000fe400078e9669 */
[----:B------:R-:W-:Y:S01]  /*3b50*/  MOV R105, R142 ;  /* 0x0000008e00697202 */ /* 0x000fe20000000f00 */
[----:B------:R-:W-:Y:S02]  /*3b60*/  IMAD.MOV.U32 R142, RZ, RZ, R104 ;  /* 0x000000ffff8e7224 */ /* 0x000fe400078e0068 */
[----:B------:R-:W-:-:S07]  /*3b70*/  IMAD.MOV.U32 R104, RZ, RZ, RZ ;  /* 0x000000ffff687224 */ /* 0x000fce00078e00ff */
.L_x_346:
[----:B------:R-:W-:Y:S05]  /*3b80*/  BSYNC.RECONVERGENT B1 ;  /* 0x0000000000017941 */ /* 0x000fea0003800200 */
.L_x_345:
[----:B------:R-:W-:Y:S01]  /*3b90*/  I2FP.F32.U32 R105, R105 ;  /* 0x0000006900697245 */ /* 0x000fe20000201000 */
[----:B------:R-:W-:Y:S01]  /*3ba0*/  IMAD.U32 R110, R110, 0x10000, RZ ;  /* 0x000100006e6e7824 */ /* 0x000fe200078e00ff */
[----:B------:R-:W-:Y:S01]  /*3bb0*/  SHF.L.U32 R109, R106, 0x10, RZ ;  /* 0x000000106a6d7819 */ /* 0x000fe200000006ff */
[----:B------:R-:W-:Y:S01]  /*3bc0*/  BSSY.RECONVERGENT B1, `(.L_x_350) ;  /* 0x000005f000017945 */ /* 0x000fe20003800200 */
[----:B------:R-:W-:Y:S01]  /*3bd0*/  ISETP.NE.AND P5, PT, R104, 0x1, PT ;  /* 0x000000016800780c */ /* 0x000fe20003fa5270 */
[----:B------:R-:W-:Y:S01]  /*3be0*/  FFMA.FTZ R105, R105, R146, 1.1641532182693481445e-10 ;  /* 0x2f00000069697423 */ /* 0x000fe20000010092 */
[----:B------:R-:W-:Y:S02]  /*3bf0*/  IMAD.MOV.U32 R106, RZ, RZ, 0x2 ;  /* 0x00000002ff6a7424 */ /* 0x000fe400078e00ff */
[----:B------:R-:W-:Y:S02]  /*3c00*/  FMUL.FTZ R109, R109, R140 ;  /* 0x0000008c6d6d7220 */ /* 0x000fe40000410000 */
[----:B------:R-:W-:-:S02]  /*3c10*/  FSETP.GTU.FTZ.AND P4, PT, R105, R144, PT ;  /* 0x000000906900720b */ /* 0x000fc40003f9c000 */
[----:B------:R-:W-:Y:S01]  /*3c20*/  FMUL.FTZ R109, R109, R136 ;  /* 0x000000886d6d7220 */ /* 0x000fe20000410000 */
[----:B------:R-:W-:-:S04]  /*3c30*/  MOV R105, R2 ;  /* 0x0000000200697202 */ /* 0x000fc80000000f00 */
        /* <DEDUP_REMOVED lines=12> */
.L_x_352:
        /* <DEDUP_REMOVED lines=13> */
.L_x_354:
[----:B------:R-:W-:Y:S05]  /*3dd0*/  BSYNC.RECONVERGENT B2 ;  /* 0x0000000000027941 */ /* 0x000fea0003800200 */
.L_x_353:
[----:B------:R-:W-:Y:S01]  /*3de0*/  IMAD.WIDE.U32 R108, R129, -0x326172a9, RZ ;  /* 0xcd9e8d57816c7825 */ /* 0x000fe200078e00ff */
[----:B------:R-:W-:-:S03]  /*3df0*/  LOP3.LUT R104, R4, R219, R247, 0x96, !PT ;  /* 0x000000db04687212 */ /* 0x000fc600078e96f7 */
[----:B------:R-:W-:Y:S02]  /*3e00*/  HFMA2 R106, -RZ, RZ, 0, 0 ;  /* 0x00000000ff6a7431 */ /* 0x000fe400000001ff */
        /* <DEDUP_REMOVED lines=57> */
[----:B------:R-:W-:-:S07]  /*41a0*/  IMAD.MOV.U32 R142, RZ, RZ, R104 ;  /* 0x000000ffff8e7224 */ /* 0x000fce00078e0068 */
.L_x_351:
[----:B------:R-:W-:Y:S05]  /*41b0*/  BSYNC.RECONVERGENT B1 ;  /* 0x0000000000017941 */ /* 0x000fea0003800200 */
.L_x_350:
[----:B------:R-:W-:Y:S01]  /*41c0*/  I2FP.F32.U32 R105, R105 ;  /* 0x0000006900697245 */ /* 0x000fe20000201000 */
[----:B------:R-:W-:Y:S01]  /*41d0*/  IMAD.U32 R109, R107, 0x10000, RZ ;  /* 0x000100006b6d7824 */ /* 0x000fe200078e00ff */
[----:B------:R-:W-:Y:S01]  /*41e0*/  ISETP.NE.AND P6, PT, R106, 0x1, PT ;  /* 0x000000016a00780c */ /* 0x000fe20003fc5270 */
[----:B------:R-:W-:Y:S01]  /*41f0*/  IMAD.U32 R104, R111, 0x10000, RZ ;  /* 0x000100006f687824 */ /* 0x000fe200078e00ff */
[----:B------:R-:W-:Y:S01]  /*4200*/  BSSY.RECONVERGENT B1, `(.L_x_355) ;  /* 0x0000062000017945 */ /* 0x000fe20003800200 */
[----:B------:R-:W-:Y:S01]  /*4210*/  FFMA.FTZ R105, R105, R146, 1.1641532182693481445e-10 ;  /* 0x2f00000069697423 */ /* 0x000fe20000010092 */
[----:B------:R-:W-:Y:S01]  /*4220*/  FMUL.FTZ R109, R109, R140 ;  /* 0x0000008c6d6d7220 */ /* 0x000fe20000410000 */
[----:B------:R-:W-:Y:S02]  /*4230*/  PRMT R150, R107, 0x7632, R150 ;  /* 0x000076326b967816 */ /* 0x000fe40000000096 */
[----:B------:R-:W-:Y:S01]  /*4240*/  PRMT R148, R111, 0x7632, R148 ;  /* 0x000076326f947816 */ /* 0x000fe20000000094 */
[----:B------:R-:W-:Y:S01]  /*4250*/  FMUL.FTZ R109, R109, R136 ;  /* 0x000000886d6d7220 */ /* 0x000fe20000410000 */
[----:B------:R-:W-:Y:S01]  /*4260*/  FSETP.GTU.FTZ.AND P5, PT, R105, R144, PT ;  /* 0x000000906900720b */ /* 0x000fe20003fbc000 */
[----:B------:R-:W-:Y:S01]  /*4270*/  IMAD.MOV.U32 R105, RZ, RZ, R2 ;  /* 0x000000ffff697224 */ /* 0x000fe200078e0002 */
[----:B------:R-:W-:-:S02]  /*4280*/  MOV R126, 0x2 ;  /* 0x00000002007e7802 */ /* 0x000fc40000000f00 */
        /* <DEDUP_REMOVED lines=12> */
.L_x_357:
[----:B------:R-:W-:Y:S01]  /*4350*/  IADD3 R131, PT, PT, R131, 0x1, RZ ;  /* 0x0000000183837810 */ /* 0x000fe20007ffe0ff */
[----:B------:R-:W-:Y:S03]  /*4360*/  BSSY.RECONVERGENT B2, `(.L_x_358) ;  /* 0x000000e000027945 */ /* 0x000fe60003800200 */
[C---:B------:R-:W-:Y:S01]  /*4370*/  ISETP.NE.AND P6, PT, R131.reuse, RZ, PT ;  /* 0x000000ff8300720c */ /* 0x040fe20003fc5270 */
[----:B------:R-:W-:-:S12]  /*4380*/  IMAD.WIDE.U32 R110, R131, -0x2daee0ad, RZ ;  /* 0xd2511f53836e7825 */ /* 0x000fd800078e00ff */
[----:B------:R-:W-:Y:S05]  /*4390*/  @P6 BRA `(.L_x_359) ;  /* 0x0000000000286947 */ /* 0x000fea0003800000 */
[----:B------:R-:W-:Y:S01]  /*43a0*/  VIADD R130, R130, 0x1 ;  /* 0x0000000182827836 */ /* 0x000fe20000000000 */
[----:B------:R-:W-:-:S04]  /*43b0*/  P2R R2, PR, RZ, 0x1 ;  /* 0x00000001ff027803 */ /* 0x000fc80000000000 */
[----:B------:R-:W-:-:S13]  /*43c0*/  ISETP.NE.AND P6, PT, R130, RZ, PT ;  /* 0x000000ff8200720c */ /* 0x000fda0003fc5270 */
[----:B------:R-:W-:Y:S01]  /*43d0*/  @!P6 VIADD R129, R129, 0x1 ;  /* 0x000000018181e836 */ /* 0x000fe20000000000 */
[----:B------:R-:W-:Y:S01]  /*43e0*/  @!P6 IADD3 R104, PT, PT, R4, 0x1, RZ ;  /* 0x000000010468e810 */ /* 0x000fe20007ffe0ff */
[----:B------:R-:W-:-:S03]  /*43f0*/  @!P6 IMAD.MOV.U32 R130, RZ, RZ, RZ ;  /* 0x000000ffff82e224 */ /* 0x000fc600078e00ff */
[----:B------:R-:W-:-:S13]  /*4400*/  ISETP.NE.AND P0, PT, R129, RZ, !P6 ;  /* 0x000000ff8100720c */ /* 0x000fda0007705270 */
[----:B------:R-:W-:Y:S01]  /*4410*/  @P0 IMAD.MOV R104, RZ, RZ, R4 ;  /* 0x000000ffff680224 */ /* 0x000fe200078e0204 */
[----:B------:R-:W-:-:S04]  /*4420*/  ISETP.NE.AND P0, PT, R2, RZ, PT ;  /* 0x000000ff0200720c */ /* 0x000fc80003f05270 */
[----:B------:R-:W-:-:S09]  /*4430*/  @!P6 MOV R4, R104 ;  /* 0x000000680004e202 */ /* 0x000fd20000000f00 */
.L_x_359:
[----:B------:R-:W-:Y:S05]  /*4440*/  BSYNC.RECONVERGENT B2 ;  /* 0x0000000000027941 */ /* 0x000fea0003800200 */
.L_x_358:
[----:B------:R-:W-:Y:S01]  /*4450*/  IMAD.WIDE.U32 R106, R129, -0x326172a9, RZ ;  /* 0xcd9e8d57816a7825 */ /* 0x000fe200078e00ff */
[----:B------:R-:W-:Y:S02]  /*4460*/  LOP3.LUT R104, R4, R111, R247, 0x96, !PT ;  /* 0x0000006f04687212 */ /* 0x000fe400078e96f7 */
[C---:B------:R-:W-:Y:S01]  /*4470*/  IADD3 R127, PT, PT, R247.reuse, -0x695add53, RZ ;  /* 0x96a522adf77f7810 */ /* 0x040fe20007ffe0ff */
[----:B------:R-:W-:Y:S01]  /*4480*/  VIADD R111, R247, 0xbb67ae85 ;  /* 0xbb67ae85f76f7836 */ /* 0x000fe20000000000 */
[----:B------:R-:W-:Y:S01]  /*4490*/  LOP3.LUT R108, R130, R107, R246, 0x96, !PT ;  /* 0x0000006b826c7212 */ /* 0x000fe200078e96f6 */
[----:B------:R-:W-:-:S04]  /*44a0*/  IMAD.WIDE.U32 R104, R104, -0x326172a9, RZ ;  /* 0xcd9e8d5768687825 */ /* 0x000fc800078e00ff */
[----:B------:R-:W-:Y:S02]  /*44b0*/  VIADD R107, R246, 0x9e3779b9 ;  /* 0x9e3779b9f66b7836 */ /* 0x000fe40000000000 */
[----:B------:R-:W-:-:S03]  /*44c0*/  IMAD.WIDE.U32 R108, R108, -0x2daee0ad, RZ ;  /* 0xd2511f536c6c7825 */ /* 0x000fc600078e00ff */
[----:B------:R-:W-:Y:S01]  /*44d0*/  LOP3.LUT R107, R107, R106, R105, 0x96, !PT ;  /* 0x0000006a6b6b7212 */ /* 0x000fe200078e9669 */
[----:B------:R-:W-:Y:S01]  /*44e0*/  VIADD R105, R246, 0x3c6ef372 ;  /* 0x3c6ef372f6697836 */ /* 0x000fe20000000000 */
[----:B------:R-:W-:Y:S01]  /*44f0*/  LOP3.LUT R106, R111, R110, R109, 0x96, !PT ;  /* 0x0000006e6f6a7212 */ /* 0x000fe200078e966d */
[----:B------:R-:W-:Y:S01]  /*4500*/  IMAD.MOV.U32 R126, RZ, RZ, RZ ;  /* 0x000000ffff7e7224 */ /* 0x000fe200078e00ff */
        /* <DEDUP_REMOVED lines=48> */
[----:B------:R-:W-:-:S07]  /*4810*/  MOV R142, R104 ;  /* 0x00000068008e7202 */ /* 0x000fce0000000f00 */
.L_x_356:
[----:B------:R-:W-:Y:S05]  /*4820*/  BSYNC.RECONVERGENT B1 ;  /* 0x0000000000017941 */ /* 0x000fea0003800200 */
.L_x_355:
[----:B------:R-:W-:Y:S01]  /*4830*/  I2FP.F32.U32 R105, R105 ;  /* 0x0000006900697245 */ /* 0x000fe20000201000 */
[----:B------:R-:W-:Y:S01]  /*4840*/  IMAD.U32 R107, R150, 0x10000, RZ ;  /* 0x00010000966b7824 */ /* 0x000fe200078e00ff */
[----:B------:R-:W-:Y:S02]  /*4850*/  SHF.L.U32 R148, R148, 0x10, RZ ;  /* 0x0000001094947819 */ /* 0x000fe400000006ff */
[----:B------:R-:W-:Y:S01]  /*4860*/  F2FP.BF16.F32.PACK_AB R106, R193, R191 ;  /* 0x000000bfc16a723e */ /* 0x000fe200000010ff */
[----:B------:R-:W-:Y:S01]  /*4870*/  FFMA.FTZ R105, R105, R146, 1.1641532182693481445e-10 ;  /* 0x2f00000069697423 */ /* 0x000fe20000010092 */
[----:B------:R-:W-:Y:S01]  /*4880*/  FMUL.FTZ R107, R107, R140 ;  /* 0x0000008c6b6b7220 */ /* 0x000fe20000410000 */
[----:B------:R-:W-:-:S03]  /*4890*/  F2FP.BF16.F32.PACK_AB R104, R135, R137 ;  /* 0x000000898768723e */ /* 0x000fc600000010ff */
[----:B------:R-:W-:Y:S01]  /*48a0*/  FMUL.FTZ R107, R107, R136 ;  /* 0x000000886b6b7220 */ /* 0x000fe20000410000 */
[----:B------:R-:W-:Y:S02]  /*48b0*/  FSETP.GTU.FTZ.AND P6, PT, R105, R144, PT ;  /* 0x000000906900720b */ /* 0x000fe40003fdc000 */
[----:B------:R-:W-:Y:S02]  /*48c0*/  F2FP.BF16.F32.PACK_AB R105, R169, R171 ;  /* 0x000000aba969723e */ /* 0x000fe400000010ff */
[----:B------:R-:W-:Y:S02]  /*48d0*/  FSEL R107, R107, RZ, !P6 ;  /* 0x000000ff6b6b7208 */ /* 0x000fe40007000000 */
[----:B------:R-:W-:-:S03]  /*48e0*/  PLOP3.LUT P6, PT, P6, PT, PT, 0x8, 0x80 ;  /* 0x000000000080781c */ /* 0x000fc600037ce170 */
[----:B------:R-:W-:-:S05]  /*48f0*/  FADD.FTZ R221, R107, R148 ;  /* 0x000000946bdd7221 */ /* 0x000fca0000010000 */
[----:B------:R-:W-:Y:S01]  /*4900*/  F2FP.BF16.F32.PACK_AB R107, R221, R219 ;  /* 0x000000dbdd6b723e */ /* 0x000fe200000010ff */
[----:B------:R-:W-:Y:S06]  /*4910*/  BRA `(.L_x_360) ;  /* 0x0000003000687947 */ /* 0x000fec0003800000 */
.L_x_320:
[----:B------:R-:W-:Y:S01]  /*4920*/  ISETP.NE.AND P0, PT, R126, 0x1, PT ;  /* 0x000000017e00780c */ /* 0x000fe20003f05270 */
[----:B------:R-:W-:Y:S01]  /*4930*/  BSSY.RECONVERGENT B1, `(.L_x_361) ;  /* 0x000005a000017945 */ /* 0x000fe20003800200 */
[----:B------:R-:W-:Y:S01]  /*4940*/  IMAD.MOV.U32 R110, RZ, RZ, 0x2 ;  /* 0x00000002ff6e7424 */ /* 0x000fe200078e00ff */
[----:B------:R-:W-:Y:S01]  /*4950*/  MOV R142, R136 ;  /* 0x00000088008e7202 */ /* 0x000fe20000000f00 */
[----:B------:R-:W-:-:S09]  /*4960*/  IMAD.MOV.U32 R108, RZ, RZ, R2 ;  /* 0x000000ffff6c7224 */ /* 0x000fd200078e0002 */
[----:B------:R-:W-:Y:S05]  /*4970*/  @!P0 BRA `(.L_x_362) ;  /* 0x0000000400548947 */ /* 0x000fea0003800000 */
[----:B------:R-:W-:-:S13]  /*4980*/  ISETP.NE.AND P0, PT, R126, 0x3, PT ;  /* 0x000000037e00780c */ /* 0x000fda0003f05270 */
[----:B------:R-:W-:Y:S05]  /*4990*/  @!P0 BRA `(.L_x_363) ;  /* 0x0000000000208947 */ /* 0x000fea0003800000 */
[----:B------:R-:W-:-:S13]  /*49a0*/  ISETP.NE.AND P0, PT, R126, 0x2, PT ;  /* 0x000000027e00780c */ /* 0x000fda0003f05270 */
[----:B------:R-:W-:Y:S01]  /*49b0*/  @!P0 IMAD.MOV.U32 R110, RZ, RZ, 0x3 ;  /* 0x00000003ff6e8424 */ /* 0x000fe200078e00ff */
[----:B------:R-:W-:Y:S01]  /*49c0*/  @!P0 MOV R108, R127 ;  /* 0x0000007f006c8202 */ /* 0x000fe20000000f00 */
[--C-:B------:R-:W-:Y:S01]  /*49d0*/  @!P0 IMAD.MOV.U32 R142, RZ, RZ, R136.reuse ;  /* 0x000000ffff8e8224 */ /* 0x100fe200078e0088 */
[----:B------:R-:W-:Y:S01]  /*49e0*/  @P0 MOV R108, R128 ;  /* 0x00000080006c0202 */ /* 0x000fe20000000f00 */
[----:B------:R-:W-:Y:S02]  /*49f0*/  @P0 VIADD R110, R126, 0x1 ;  /* 0x000000017e6e0836 */ /* 0x000fe40000000000 */
[----:B------:R-:W-:Y:S01]  /*4a00*/  @P0 IMAD.MOV.U32 R142, RZ, RZ, R136 ;  /* 0x000000ffff8e0224 */ /* 0x000fe200078e0088 */
[----:B------:R-:W-:Y:S06]  /*4a10*/  BRA `(.L_x_362) ;  /* 0x00000004002c7947 */ /* 0x000fec0003800000 */
.L_x_363:
        /* <DEDUP_REMOVED lines=13> */
.L_x_365:
[----:B------:R-:W-:Y:S05]  /*4af0*/  BSYNC.RECONVERGENT B2 ;  /* 0x0000000000027941 */ /* 0x000fea0003800200 */
.L_x_364:
        /* <DEDUP_REMOVED lines=35> */
[C---:B------:R-:W-:Y:S02]  /*4d30*/  IADD3 R127, PT, PT, R247.reuse, 0x646e171e, RZ ;  /* 0x646e171ef77f7810 */ /* 0x040fe40007ffe0ff */
[----:B------:R-:W-:Y:S01]  /*4d40*/  IADD3 R135, PT, PT, R247, 0x1fd5c5a3, RZ ;  /* 0x1fd5c5a3f7877810 */ /* 0x000fe20007ffe0ff */
[----:B------:R-:W-:Y:S01]  /*4d50*/  IMAD.WIDE.U32 R110, R110, -0x326172a9, RZ ;  /* 0xcd9e8d576e6e7825 */ /* 0x000fe200078e00ff */
[----:B------:R-:W-:-:S04]  /*4d60*/  LOP3.LUT R127, R127, R126, R169, 0x96, !PT ;  /* 0x0000007e7f7f7212 */ /* 0x000fc800078e96a9 */
        /* <DEDUP_REMOVED lines=19> */
[----:B------:R-:W-:Y:S01]  /*4ea0*/  IMAD.MOV.U32 R110, RZ, RZ, RZ ;  /* 0x000000ffff6e7224 */ /* 0x000fe200078e00ff */
[----:B------:R-:W-:Y:S01]  /*4eb0*/  MOV R142, R108 ;  /* 0x0000006c008e7202 */ /* 0x000fe20000000f00 */
[----:B------:R-:W-:-:S07]  /*4ec0*/  IMAD.MOV.U32 R108, RZ, RZ, R136 ;  /* 0x000000ffff6c7224 */ /* 0x000fce00078e0088 */
.L_x_362:
[----:B------:R-:W-:Y:S05]  /*4ed0*/  BSYNC.RECONVERGENT B1 ;  /* 0x0000000000017941 */ /* 0x000fea0003800200 */
.L_x_361:
[----:B------:R-:W0:Y:S01]  /*4ee0*/  LDC R146, c[0x0][0x404] ;  /* 0x00010100ff927b82 */ /* 0x000e220000000800 */
[----:B------:R-:W-:Y:S01]  /*4ef0*/  HFMA2 R136, -RZ, RZ, 0.1171875, 0 ;  /* 0x2f800000ff887431 */ /* 0x000fe200000001ff */
[----:B------:R-:W-:Y:S01]  /*4f00*/  I2FP.F32.U32 R109, R108 ;  /* 0x0000006c006d7245 */ /* 0x000fe20000201000 */
[----:B-----5:R-:W-:Y:S01]  /*4f10*/  IMAD.U32 R111, R104, 0x10000, RZ ;  /* 0x00010000686f7824 */ /* 0x020fe200078e00ff */
[----:B------:R-:W-:Y:S01]  /*4f20*/  ISETP.NE.AND P1, PT, R110, 0x1, PT ;  /* 0x000000016e00780c */ /* 0x000fe20003f25270 */
[----:B------:R-:W-:Y:S01]  /*4f30*/  BSSY.RECONVERGENT B1, `(.L_x_366) ;  /* 0x0000061000017945 */ /* 0x000fe20003800200 */
[----:B------:R-:W-:Y:S01]  /*4f40*/  LOP3.LUT R0, R0, 0xfffffffd, RZ, 0xc0, !PT ;  /* 0xfffffffd00007812 */ /* 0x000fe200078ec0ff */
[----:B------:R-:W-:Y:S01]  /*4f50*/  FMUL.FTZ R111, R111, R140 ;  /* 0x0000008c6f6f7220 */ /* 0x000fe20000410000 */
[----:B------:R-:W1:Y:S01]  /*4f60*/  LDC R144, c[0x0][0x408] ;  /* 0x00010200ff907b82 */ /* 0x000e620000000800 */
[----:B------:R-:W-:Y:S01]  /*4f70*/  PRMT R104, R104, 0x7632, R104 ;  /* 0x0000763268687816 */ /* 0x000fe20000000068 */
[----:B------:R-:W-:-:S02]  /*4f80*/  IMAD.MOV.U32 R108, RZ, RZ, 0x2 ;  /* 0x00000002ff6c7424 */ /* 0x000fc400078e00ff */
[----:B------:R-:W-:-:S05]  /*4f90*/  FFMA.FTZ R109, R109, R136, 1.1641532182693481445e-10 ;  /* 0x2f0000006d6d7423 */ /* 0x000fca0000010088 */
[----:B0-----:R-:W-:Y:S02]  /*4fa0*/  FSETP.GTU.FTZ.AND P0, PT, R109, R146, PT ;  /* 0x000000926d00720b */ /* 0x001fe40003f1c000 */
[----:B------:R-:W-:Y:S02]  /*4fb0*/  MOV R109, R2 ;  /* 0x00000002006d7202 */ /* 0x000fe40000000f00 */
[----:B------:R-:W-:Y:S01]  /*4fc0*/  PLOP3.LUT P2, PT, P0, PT, PT, 0x8, 0x80 ;  /* 0x000000000080781c */ /* 0x000fe2000074e170 */
[----:B-1----:R-:W-:-:S05]  /*4fd0*/  FMUL.FTZ R111, R111, R144 ;  /* 0x000000906f6f7220 */ /* 0x002fca0000410000 */
[----:B------:R-:W-:-:S07]  /*4fe0*/  FSEL R137, R111, RZ, !P0 ;  /* 0x000000ff6f897208 */ /* 0x000fce0004000000 */
[----:B------:R-:W-:Y:S01]  /*4ff0*/  @P2 LOP3.LUT R0, R0, 0x2, RZ, 0xfc, !PT ;  /* 0x0000000200002812 */ /* 0x000fe200078efcff */
[----:B------:R-:W-:Y:S06]  /*5000*/  @!P1 BRA `(.L_x_367) ;  /* 0x00000004004c9947 */ /* 0x000fec0003800000 */
        /* <DEDUP_REMOVED lines=8> */
.L_x_368:
        /* <DEDUP_REMOVED lines=13> */
.L_x_370:
[----:B------:R-:W-:Y:S05]  /*5160*/  BSYNC.RECONVERGENT B2 ;  /* 0x0000000000027941 */ /* 0x000fea0003800200 */
.L_x_369:
        /* <DEDUP_REMOVED lines=23> */
[C---:B------:R-:W-:Y:S02]  /*52e0*/  IADD3 R127, PT, PT, R247.reuse, -0x126145ec, RZ ;  /* 0xed9eba14f77f7810 */ /* 0x040fe40007ffe0ff */
[----:B------:R-:W-:Y:S01]  /*52f0*/  IADD3 R135, PT, PT, R247, -0x56f99767, RZ ;  /* 0xa9066899f7877810 */ /* 0x000fe20007ffe0ff */
        /* <DEDUP_REMOVED lines=36> */
.L_x_367:
[----:B------:R-:W-:Y:S05]  /*5540*/  BSYNC.RECONVERGENT B1 ;  /* 0x0000000000017941 */ /* 0x000fea0003800200 */
.L_x_366:
[----:B------:R-:W-:Y:S01]  /*5550*/  ISETP.NE.AND P2, PT, R108, 0x1, PT ;  /* 0x000000016c00780c */ /* 0x000fe20003f45270 */
[----:B------:R-:W-:Y:S01]  /*5560*/  IMAD.U32 R111, R104, 0x10000, RZ ;  /* 0x00010000686f7824 */ /* 0x000fe200078e00ff */
[----:B------:R-:W-:Y:S01]  /*5570*/  I2FP.F32.U32 R109, R109 ;  /* 0x0000006d006d7245 */ /* 0x000fe20000201000 */
[----:B------:R-:W-:Y:S01]  /*5580*/  BSSY.RECONVERGENT B1, `(.L_x_371) ;  /* 0x000005d000017945 */ /* 0x000fe20003800200 */
[----:B------:R-:W-:Y:S02]  /*5590*/  IMAD.MOV.U32 R110, RZ, RZ, 0x2 ;  /* 0x00000002ff6e7424 */ /* 0x000fe400078e00ff */
[----:B------:R-:W-:Y:S01]  /*55a0*/  FMUL.FTZ R111, R111, R140 ;  /* 0x0000008c6f6f7220 */ /* 0x000fe20000410000 */
[----:B------:R-:W-:Y:S01]  /*55b0*/  MOV R104, R2 ;  /* 0x0000000200687202 */ /* 0x000fe20000000f00 */
[----:B------:R-:W-:Y:S02]  /*55c0*/  FFMA.FTZ R109, R109, R136, 1.1641532182693481445e-10 ;  /* 0x2f0000006d6d7423 */ /* 0x000fe40000010088 */
[----:B------:R-:W-:-:S03]  /*55d0*/  FMUL.FTZ R111, R111, R144 ;  /* 0x000000906f6f7220 */ /* 0x000fc60000410000 */
[----:B------:R-:W-:-:S04]  /*55e0*/  FSETP.GTU.FTZ.AND P1, PT, R109, R146, PT ;  /* 0x000000926d00720b */ /* 0x000fc80003f3c000 */
[----:B------:R-:W-:Y:S02]  /*55f0*/  PLOP3.LUT P0, PT, P1, PT, PT, 0x8, 0x80 ;  /* 0x000000000080781c */ /* 0x000fe40000f0e170 */
[----:B------:R-:W-:Y:S01]  /*5600*/  FSEL R135, R111, RZ, !P1 ;  /* 0x000000ff6f877208 */ /* 0x000fe20004800000 */
[----:B------:R-:W-:Y:S10]  /*5610*/  @!P2 BRA `(.L_x_372) ;  /* 0x00000004004ca947 */ /* 0x000ff40003800000 */
        /* <DEDUP_REMOVED lines=8> */
.L_x_373:
        /* <DEDUP_REMOVED lines=13> */
.L_x_375:
[----:B------:R-:W-:Y:S05]  /*5770*/  BSYNC.RECONVERGENT B2 ;  /* 0x0000000000027941 */ /* 0x000fea0003800200 */
.L_x_374:
        /* <DEDUP_REMOVED lines=8> */
[----:B------:R-:W-:Y:S01]  /*5800*/  IADD3 R109, PT, PT, R246, 0x3c6ef372, RZ ;  /* 0x3c6ef372f66d7810 */ /* 0x000fe20007ffe0ff */
[----:B------:R-:W-:Y:S01]  /*5810*/  IMAD.MOV.U32 R104, RZ, RZ, R142 ;  /* 0x000000ffff687224 */ /* 0x000fe200078e008e */
        /* <DEDUP_REMOVED lines=47> */
[----:B------:R-:W-:Y:S01]  /*5b10*/  MOV R2, R126 ;  /* 0x0000007e00027202 */ /* 0x000fe20000000f00 */
[----:B------:R-:W-:Y:S01]  /*5b20*/  IMAD.MOV.U32 R142, RZ, RZ, R108 ;  /* 0x000000ffff8e7224 */ /* 0x000fe200078e006c */
[----:B------:R-:W-:Y:S01]  /*5b30*/  LOP3.LUT R127, R169, R110, R109, 0x96, !PT ;  /* 0x0000006ea97f7212 */ /* 0x000fe200078e966d */
[----:B------:R-:W-:-:S07]  /*5b40*/  HFMA2 R110, -RZ, RZ, 0, 0 ;  /* 0x00000000ff6e7431 */ /* 0x000fce00000001ff */
.L_x_372:
[----:B------:R-:W-:Y:S05]  /*5b50*/  BSYNC.RECONVERGENT B1 ;  /* 0x0000000000017941 */ /* 0x000fea0003800200 */
.L_x_371:
[----:B------:R-:W-:Y:S01]  /*5b60*/  ISETP.NE.AND P3, PT, R110, 0x1, PT ;  /* 0x000000016e00780c */ /* 0x000fe20003f65270 */
[C---:B------:R-:W-:Y:S01]  /*5b70*/  IMAD.U32 R111, R105.reuse, 0x10000, RZ ;  /* 0x00010000696f7824 */ /* 0x040fe200078e00ff */
[----:B------:R-:W-:Y:S01]  /*5b80*/  I2FP.F32.U32 R109, R104 ;  /* 0x00000068006d7245 */ /* 0x000fe20000201000 */
[----:B------:R-:W-:Y:S01]  /*5b90*/  BSSY.RECONVERGENT B1, `(.L_x_376) ;  /* 0x000005e000017945 */ /* 0x000fe20003800200 */
[----:B------:R-:W-:Y:S01]  /*5ba0*/  PRMT R148, R105, 0x7632, R148 ;  /* 0x0000763269947816 */ /* 0x000fe20000000094 */
[----:B------:R-:W-:Y:S01]  /*5bb0*/  FMUL.FTZ R111, R111, R140 ;  /* 0x0000008c6f6f7220 */ /* 0x000fe20000410000 */
[----:B------:R-:W-:Y:S02]  /*5bc0*/  IMAD.MOV.U32 R104, RZ, RZ, 0x2 ;  /* 0x00000002ff687424 */ /* 0x000fe400078e00ff */
[----:B------:R-:W-:Y:S01]  /*5bd0*/  FFMA.FTZ R109, R109, R136, 1.1641532182693481445e-10 ;  /* 0x2f0000006d6d7423 */ /* 0x000fe20000010088 */
[----:B------:R-:W-:Y:S01]  /*5be0*/  MOV R105, R2 ;  /* 0x0000000200697202 */ /* 0x000fe20000000f00 */
        /* <DEDUP_REMOVED lines=13> */
.L_x_378:
        /* <DEDUP_REMOVED lines=13> */
.L_x_380:
[----:B------:R-:W-:Y:S05]  /*5d90*/  BSYNC.RECONVERGENT B2 ;  /* 0x0000000000027941 */ /* 0x000fea0003800200 */
.L_x_379:
        /* <DEDUP_REMOVED lines=47> */
[----:B------:R-:W-:-:S04]  /*6090*/  IMAD.WIDE.U32 R126, R127, -0x326172a9, RZ ;  /* 0xcd9e8d577f7e7825 */ /* 0x000fc800078e00ff */
[----:B------:R-:W-:Y:S01]  /*60a0*/  VIADD R111, R247, 0xdb3d7428 ;  /* 0xdb3d7428f76f7836 */ /* 0x000fe20000000000 */
[----:B------:R-:W-:Y:S01]  /*60b0*/  LOP3.LUT R105, R105, R104, R127, 0x96, !PT ;  /* 0x0000006869697212 */ /* 0x000fe200078e967f */
[----:B------:R-:W-:-:S03]  /*60c0*/  VIADD R127, R247, 0x96a522ad ;  /* 0x96a522adf77f7836 */ /* 0x000fc60000000000 */
[----:B------:R-:W-:Y:S01]  /*60d0*/  LOP3.LUT R111, R111, R110, R109, 0x96, !PT ;  /* 0x0000006e6f6f7212 */ /* 0x000fe200078e966d */
[----:B------:R-:W-:-:S04]  /*60e0*/  IMAD.WIDE.U32 R104, R105, -0x2daee0ad, RZ ;  /* 0xd2511f5369687825 */ /* 0x000fc800078e00ff */
[----:B------:R-:W-:Y:S01]  /*60f0*/  IMAD.WIDE.U32 R110, R111, -0x326172a9, RZ ;  /* 0xcd9e8d576f6e7825 */ /* 0x000fe200078e00ff */
[----:B------:R-:W-:-:S03]  /*6100*/  LOP3.LUT R127, R127, R108, R105, 0x96, !PT ;  /* 0x0000006c7f7f7212 */ /* 0x000fc600078e9669 */
[----:B------:R-:W-:Y:S01]  /*6110*/  VIADD R109, R246, 0x8ff34781 ;  /* 0x8ff34781f66d7836 */ /* 0x000fe20000000000 */
[----:B------:R-:W-:Y:S01]  /*6120*/  MOV R2, R110 ;  /* 0x0000006e00027202 */ /* 0x000fe20000000f00 */
[----:B------:R-:W-:Y:S02]  /*6130*/  IMAD.MOV.U32 R105, RZ, RZ, R142 ;  /* 0x000000ffff697224 */ /* 0x000fe400078e008e */
[----:B------:R-:W-:Y:S02]  /*6140*/  IMAD.MOV.U32 R142, RZ, RZ, R104 ;  /* 0x000000ffff8e7224 */ /* 0x000fe400078e0068 */
[----:B------:R-:W-:Y:S01]  /*6150*/  HFMA2 R104, -RZ, RZ, 0, 0 ;  /* 0x00000000ff687431 */ /* 0x000fe200000001ff */
[----:B------:R-:W-:-:S07]  /*6160*/  LOP3.LUT R128, R109, R126, R111, 0x96, !PT ;  /* 0x0000007e6d807212 */ /* 0x000fce00078e966f */
.L_x_377:
[----:B------:R-:W-:Y:S05]  /*6170*/  BSYNC.RECONVERGENT B1 ;  /* 0x0000000000017941 */ /* 0x000fea0003800200 */
.L_x_376:
[----:B------:R-:W-:Y:S01]  /*6180*/  I2FP.F32.U32 R105, R105 ;  /* 0x0000006900697245 */ /* 0x000fe20000201000 */
[----:B------:R-:W-:Y:S01]  /*6190*/  IMAD.U32 R109, R148, 0x10000, RZ ;  /* 0x00010000946d7824 */ /* 0x000fe200078e00ff */
[----:B------:R-:W-:Y:S01]  /*61a0*/  ISETP.NE.AND P3, PT, R104, 0x1, PT ;  /* 0x000000016800780c */ /* 0x000fe20003f65270 */
[----:B------:R-:W-:Y:S01]  /*61b0*/  BSSY.RECONVERGENT B1, `(.L_x_381) ;  /* 0x000005d000017945 */ /* 0x000fe20003800200 */
[----:B------:R-:W-:Y:S02]  /*61c0*/  IMAD.MOV.U32 R108, RZ, RZ, 0x2 ;  /* 0x00000002ff6c7424 */ /* 0x000fe400078e00ff */
[----:B------:R-:W-:Y:S01]  /*61d0*/  FFMA.FTZ R105, R105, R136, 1.1641532182693481445e-10 ;  /* 0x2f00000069697423 */ /* 0x000fe20000010088 */
[----:B------:R-:W-:-:S04]  /*61e0*/  FMUL.FTZ R109, R109, R140 ;  /* 0x0000008c6d6d7220 */ /* 0x000fc80000410000 */
[----:B------:R-:W-:Y:S01]  /*61f0*/  FMUL.FTZ R109, R109, R144 ;  /* 0x000000906d6d7220 */ /* 0x000fe20000410000 */
[----:B------:R-:W-:Y:S02]  /*6200*/  FSETP.GTU.FTZ.AND P2, PT, R105, R146, PT ;  /* 0x000000926900720b */ /* 0x000fe40003f5c000 */
[----:B------:R-:W-:Y:S02]  /*6210*/  MOV R105, R2 ;  /* 0x0000000200697202 */ /* 0x000fe40000000f00 */
[----:B------:R-:W-:Y:S02]  /*6220*/  FSEL R169, R109, RZ, !P2 ;  /* 0x000000ff6da97208 */ /* 0x000fe40005000000 */
[----:B------:R-:W-:Y:S01]  /*6230*/  PLOP3.LUT P2, PT, P2, PT, PT, 0x8, 0x80 ;  /* 0x000000000080781c */ /* 0x000fe2000174e170 */
[----:B------:R-:W-:-:S12]  /*6240*/  @!P3 BRA `(.L_x_382) ;  /* 0x00000004004cb947 */ /* 0x000fd80003800000 */
        /* <DEDUP_REMOVED lines=8> */
.L_x_383:
        /* <DEDUP_REMOVED lines=13> */
.L_x_385:
[----:B------:R-:W-:Y:S05]  /*63a0*/  BSYNC.RECONVERGENT B2 ;  /* 0x0000000000027941 */ /* 0x000fea0003800200 */
.L_x_384:
        /* <DEDUP_REMOVED lines=55> */
[----:B------:R-:W-:Y:S02]  /*6720*/  HFMA2 R108, -RZ, RZ, 0, 0 ;  /* 0x00000000ff6c7431 */ /* 0x000fe400000001ff */
[----:B------:R-:W-:Y:S01]  /*6730*/  VIADD R109, R246, 0x8ff34781 ;  /* 0x8ff34781f66d7836 */ /* 0x000fe20000000000 */
[----:B------:R-:W-:Y:S01]  /*6740*/  MOV R2, R110 ;  /* 0x0000006e00027202 */ /* 0x000fe20000000f00 */
[----:B------:R-:W-:Y:S02]  /*6750*/  IMAD.MOV.U32 R105, RZ, RZ, R142 ;  /* 0x000000ffff697224 */ /* 0x000fe400078e008e */
[----:B------:R-:W-:Y:S01]  /*6760*/  IMAD.MOV.U32 R142, RZ, RZ, R104 ;  /* 0x000000ffff8e7224 */ /* 0x000fe200078e0068 */
[----:B------:R-:W-:-:S07]  /*6770*/  LOP3.LUT R128, R109, R126, R111, 0x96, !PT ;  /* 0x0000007e6d807212 */ /* 0x000fce00078e966f */
.L_x_382:
[----:B------:R-:W-:Y:S05]  /*6780*/  BSYNC.RECONVERGENT B1 ;  /* 0x0000000000017941 */ /* 0x000fea0003800200 */
.L_x_381:
[----:B------:R-:W-:Y:S01]  /*6790*/  I2FP.F32.U32 R105, R105 ;  /* 0x0000006900697245 */ /* 0x000fe20000201000 */
[----:B------:R-:W-:Y:S01]  /*67a0*/  IMAD.U32 R109, R106, 0x10000, RZ ;  /* 0x000100006a6d7824 */ /* 0x000fe200078e00ff */
[----:B------:R-:W-:Y:S01]  /*67b0*/  ISETP.NE.AND P4, PT, R108, 0x1, PT ;  /* 0x000000016c00780c */ /* 0x000fe20003f85270 */
[----:B------:R-:W-:Y:S01]  /*67c0*/  BSSY.RECONVERGENT B1, `(.L_x_386) ;  /* 0x000005e000017945 */ /* 0x000fe20003800200 */
[----:B------:R-:W-:Y:S01]  /*67d0*/  PRMT R106, R106, 0x7632, R106 ;  /* 0x000076326a6a7816 */ /* 0x000fe2000000006a */
[----:B------:R-:W-:Y:S01]  /*67e0*/  FFMA.FTZ R105, R105, R136, 1.1641532182693481445e-10 ;  /* 0x2f00000069697423 */ /* 0x000fe20000010088 */
[----:B------:R-:W-:Y:S01]  /*67f0*/  FMUL.FTZ R109, R109, R140 ;  /* 0x0000008c6d6d7220 */ /* 0x000fe20000410000 */
[----:B------:R-:W-:-:S03]  /*6800*/  IMAD.MOV.U32 R104, RZ, RZ, 0x2 ;  /* 0x00000002ff687424 */ /* 0x000fc600078e00ff */
        /* <DEDUP_REMOVED lines=14> */
.L_x_388:
        /* <DEDUP_REMOVED lines=13> */
.L_x_390:
[----:B------:R-:W-:Y:S05]  /*69c0*/  BSYNC.RECONVERGENT B2 ;  /* 0x0000000000027941 */ /* 0x000fea0003800200 */
.L_x_389:
        /* <DEDUP_REMOVED lines=61> */
.L_x_387:
[----:B------:R-:W-:Y:S05]  /*6da0*/  BSYNC.RECONVERGENT B1 ;  /* 0x0000000000017941 */ /* 0x000fea0003800200 */
.L_x_386:
        /* <DEDUP_REMOVED lines=21> */
.L_x_393:
        /* <DEDUP_REMOVED lines=13> */
.L_x_395:
[----:B------:R-:W-:Y:S05]  /*6fd0*/  BSYNC.RECONVERGENT B2 ;  /* 0x0000000000027941 */ /* 0x000fea0003800200 */
.L_x_394:
        /* <DEDUP_REMOVED lines=59> */
[----:B------:R-:W-:Y:S01]  /*7390*/  IMAD.MOV.U32 R142, RZ, RZ, R104 ;  /* 0x000000ffff8e7224 */ /* 0x000fe200078e0068 */
[----:B------:R-:W-:-:S07]  /*73a0*/  LOP3.LUT R128, R109, R126, R111, 0x96, !PT ;  /* 0x0000007e6d807212 */ /* 0x000fce00078e966f */
.L_x_392:
[----:B------:R-:W-:Y:S05]  /*73b0*/  BSYNC.RECONVERGENT B1 ;  /* 0x0000000000017941 */ /* 0x000fea0003800200 */
.L_x_391:
[----:B------:R-:W-:Y:S01]  /*73c0*/  I2FP.F32.U32 R105, R105 ;  /* 0x0000006900697245 */ /* 0x000fe20000201000 */
[C---:B------:R-:W-:Y:S01]  /*73d0*/  IMAD.U32 R109, R107.reuse, 0x10000, RZ ;  /* 0x000100006b6d7824 */ /* 0x040fe200078e00ff */
        /* <DEDUP_REMOVED lines=20> */
.L_x_398:
[----:B------:R-:W-:Y:S01]  /*7520*/  VIADD R131, R131, 0x1 ;  /* 0x0000000183837836 */ /* 0x000fe20000000000 */
[----:B------:R-:W-:Y:S03]  /*7530*/  BSSY.RECONVERGENT B2, `(.L_x_399) ;  /* 0x000000e000027945 */ /* 0x000fe60003800200 */
[C---:B------:R-:W-:Y:S01]  /*7540*/  IMAD.WIDE.U32 R110, R131.reuse, -0x2daee0ad, RZ ;  /* 0xd2511f53836e7825 */ /* 0x040fe200078e00ff */
[----:B------:R-:W-:-:S13]  /*7550*/  ISETP.NE.AND P6, PT, R131, RZ, PT ;  /* 0x000000ff8300720c */ /* 0x000fda0003fc5270 */
[----:B------:R-:W-:Y:S05]  /*7560*/  @P6 BRA `(.L_x_400) ;  /* 0x0000000000286947 */ /* 0x000fea0003800000 */
[----:B------:R-:W-:Y:S02]  /*7570*/  IADD3 R130, PT, PT, R130, 0x1, RZ ;  /* 0x0000000182827810 */ /* 0x000fe40007ffe0ff */
[----:B------:R-:W-:Y:S02]  /*7580*/  P2R R2, PR, RZ, 0x1 ;  /* 0x00000001ff027803 */ /* 0x000fe40000000000 */
[----:B------:R-:W-:-:S13]  /*7590*/  ISETP.NE.AND P6, PT, R130, RZ, PT ;  /* 0x000000ff8200720c */ /* 0x000fda0003fc5270 */
[----:B------:R-:W-:Y:S02]  /*75a0*/  @!P6 VIADD R129, R129, 0x1 ;  /* 0x000000018181e836 */ /* 0x000fe40000000000 */
[----:B------:R-:W-:Y:S02]  /*75b0*/  @!P6 VIADD R104, R4, 0x1 ;  /* 0x000000010468e836 */ /* 0x000fe40000000000 */
[----:B------:R-:W-:Y:S01]  /*75c0*/  @!P6 IMAD.MOV.U32 R130, RZ, RZ, RZ ;  /* 0x000000ffff82e224 */ /* 0x000fe200078e00ff */
[----:B------:R-:W-:-:S13]  /*75d0*/  ISETP.NE.AND P0, PT, R129, RZ, !P6 ;  /* 0x000000ff8100720c */ /* 0x000fda0007705270 */
[----:B------:R-:W-:Y:S02]  /*75e0*/  @P0 IADD3 R104, PT, PT, R4, RZ, RZ ;  /* 0x000000ff04680210 */ /* 0x000fe40007ffe0ff */
[----:B------:R-:W-:-:S03]  /*75f0*/  ISETP.NE.AND P0, PT, R2, RZ, PT ;  /* 0x000000ff0200720c */ /* 0x000fc60003f05270 */
[----:B------:R-:W-:-:S10]  /*7600*/  @!P6 IMAD.MOV.U32 R4, RZ, RZ, R104 ;  /* 0x000000ffff04e224 */ /* 0x000fd400078e0068 */
.L_x_400:
[----:B------:R-:W-:Y:S05]  /*7610*/  BSYNC.RECONVERGENT B2 ;  /* 0x0000000000027941 */ /* 0x000fea0003800200 */
.L_x_399:
        /* <DEDUP_REMOVED lines=9> */
[----:B------:R-:W-:Y:S01]  /*76b0*/  IADD3 R105, PT, PT, R246, 0x3c6ef372, RZ ;  /* 0x3c6ef372f6697810 */ /* 0x000fe20007ffe0ff */
        /* <DEDUP_REMOVED lines=41> */
[----:B------:R-:W-:-:S04]  /*7950*/  LOP3.LUT R105, R105, R104, R111, 0x96, !PT ;  /* 0x0000006869697212 */ /* 0x000fc800078e966f */
        /* <DEDUP_REMOVED lines=9> */
.L_x_397:
[----:B------:R-:W-:Y:S05]  /*79f0*/  BSYNC.RECONVERGENT B1 ;  /* 0x0000000000017941 */ /* 0x000fea0003800200 */
.L_x_396:
[----:B------:R-:W-:Y:S01]  /*7a00*/  I2FP.F32.U32 R105, R105 ;  /* 0x0000006900697245 */ /* 0x000fe20000201000 */
[----:B------:R-:W-:Y:S01]  /*7a10*/  IMAD.U32 R107, R148, 0x10000, RZ ;  /* 0x00010000946b7824 */ /* 0x000fe200078e00ff */
[----:B------:R-:W-:Y:S02]  /*7a20*/  F2FP.BF16.F32.PACK_AB R106, R193, R191 ;  /* 0x000000bfc16a723e */ /* 0x000fe400000010ff */
[----:B------:R-:W-:Y:S01]  /*7a30*/  F2FP.BF16.F32.PACK_AB R104, R135, R137 ;  /* 0x000000898768723e */ /* 0x000fe200000010ff */
[----:B------:R-:W-:Y:S01]  /*7a40*/  FFMA.FTZ R105, R105, R136, 1.1641532182693481445e-10 ;  /* 0x2f00000069697423 */ /* 0x000fe20000010088 */
[----:B------:R-:W-:-:S04]  /*7a50*/  FMUL.FTZ R107, R107, R140 ;  /* 0x0000008c6b6b7220 */ /* 0x000fc80000410000 */
[----:B------:R-:W-:Y:S01]  /*7a60*/  FMUL.FTZ R107, R107, R144 ;  /* 0x000000906b6b7220 */ /* 0x000fe20000410000 */
[----:B------:R-:W-:Y:S02]  /*7a70*/  FSETP.GTU.FTZ.AND P6, PT, R105, R146, PT ;  /* 0x000000926900720b */ /* 0x000fe40003fdc000 */
[----:B------:R-:W-:Y:S02]  /*7a80*/  F2FP.BF16.F32.PACK_AB R105, R169, R171 ;  /* 0x000000aba969723e */ /* 0x000fe400000010ff */
[----:B------:R-:W-:Y:S02]  /*7a90*/  FSEL R221, R107, RZ, !P6 ;  /* 0x000000ff6bdd7208 */ /* 0x000fe40007000000 */
[----:B------:R-:W-:Y:S02]  /*7aa0*/  PLOP3.LUT P6, PT, P6, PT, PT, 0x8, 0x80 ;  /* 0x000000000080781c */ /* 0x000fe400037ce170 */
[----:B------:R-:W-:-:S11]  /*7ab0*/  F2FP.BF16.F32.PACK_AB R107, R221, R219 ;  /* 0x000000dbdd6b723e */ /* 0x000fd600000010ff */
.L_x_360:
[----:B------:R-:W0:Y:S01]  /*7ac0*/  LDC.64 R110, c[0x0][0x3a8] ;  /* 0x0000ea00ff6e7b82 */ /* 0x000e220000000a00 */
[----:B------:R-:W-:Y:S02]  /*7ad0*/  SEL R148, RZ, 0x1000000, !P6 ;  /* 0x01000000ff947807 */ /* 0x000fe40007000000 */
[----:B------:R-:W-:Y:S02]  /*7ae0*/  SEL R251, RZ, 0x10000, !P5 ;  /* 0x00010000fffb7807 */ /* 0x000fe40006800000 */
[----:B------:R-:W-:Y:S02]  /*7af0*/  SEL R146, RZ, 0x100, !P4 ;  /* 0x00000100ff927807 */ /* 0x000fe40006000000 */
[----:B------:R-:W-:Y:S01]  /*7b00*/  LOP3.LUT P6, RZ, R0, 0x2, RZ, 0xc0, !PT ;  /* 0x0000000200ff7812 */ /* 0x000fe200078cc0ff */
[----:B------:R-:W1:Y:S01]  /*7b10*/  LDC.64 R108, c[0x0][0x3b0] ;  /* 0x0000ec00ff6c7b82 */ /* 0x000e620000000a00 */
[----:B------:R-:W-:Y:S02]  /*7b20*/  SEL R144, RZ, 0x1000000, !P2 ;  /* 0x01000000ff907807 */ /* 0x000fe40005000000 */
[----:B------:R-:W-:-:S02]  /*7b30*/  SEL R249, RZ, 0x10000, !P1 ;  /* 0x00010000fff97807 */ /* 0x000fc40004800000 */
[----:B------:R-:W-:Y:S02]  /*7b40*/  SEL R136, RZ, 0x100, !P0 ;  /* 0x00000100ff887807 */ /* 0x000fe40004000000 */
[----:B------:R-:W-:Y:S02]  /*7b50*/  LOP3.LUT R146, R146, R148, R251, 0xfe, !PT ;  /* 0x0000009492927212 */ /* 0x000fe400078efefb */
[----:B------:R-:W-:Y:S02]  /*7b60*/  SEL R248, RZ, 0x1, !P3 ;  /* 0x00000001fff87807 */ /* 0x000fe40005800000 */
[----:B------:R-:W-:Y:S02]  /*7b70*/  LOP3.LUT R136, R136, R144, R249, 0xfe, !PT ;  /* 0x0000009088887212 */ /* 0x000fe400078efef9 */
[----:B------:R-:W-:Y:S02]  /*7b80*/  SEL R251, RZ, 0x1, !P6 ;  /* 0x00000001fffb7807 */ /* 0x000fe40007000000 */
[----:B------:R-:W-:Y:S01]  /*7b90*/  LOP3.LUT R249, R146, R248, RZ, 0xfc, !PT ;  /* 0x000000f892f97212 */ /* 0x000fe200078efcff */
[----:B0-----:R-:W-:Y:S01]  /*7ba0*/  IMAD.WIDE.U32 R110, R134, 0x10, R110 ;  /* 0x00000010866e7825 */ /* 0x001fe200078e006e */
[----:B------:R-:W-:-:S03]  /*7bb0*/  LOP3.LUT R248, R136, R251, RZ, 0xfc, !PT ;  /* 0x000000fb88f87212 */ /* 0x000fc600078efcff */
[----:B------:R-:W-:Y:S01]  /*7bc0*/  IMAD.MOV.U32 R136, RZ, RZ, R142 ;  /* 0x000000ffff887224 */ /* 0x000fe200078e008e */
[----:B------:R0:W-:Y:S01]  /*7bd0*/  STG.E.128 desc[UR8][R110.64], R104 ;  /* 0x000000686e007986 */ /* 0x0001e2000c101d08 */
[C---:B------:R-:W-:Y:S01]  /*7be0*/  IADD3 R142, PT, PT, R134.reuse, 0x80, RZ ;  /* 0x00000080868e7810 */ /* 0x040fe20007ffe0ff */
[----:B-1----:R-:W-:-:S05]  /*7bf0*/  IMAD.WIDE.U32 R108, R134, 0x8, R108 ;  /* 0x00000008866c7825 */ /* 0x002fca00078e006c */
[----:B------:R0:W-:Y:S02]  /*7c00*/  STG.E.64 desc[UR8][R108.64], R248 ;  /* 0x000000f86c007986 */ /* 0x0001e4000c101b08 */
.L_x_319:
[----:B------:R-:W-:Y:S05]  /*7c10*/  BSYNC.RECONVERGENT B0 ;  /* 0x0000000000007941 */ /* 0x000fea0003800200 */
.L_x_318:
[----:B------:R-:W-:Y:S01]  /*7c20*/  ISETP.GE.U32.AND P0, PT, R132, 0x100, PT ;  /* 0x000001008400780c */ /* 0x000fe20003f06070 */
[----:B------:R-:W-:Y:S01]  /*7c30*/  BSSY.RECONVERGENT B0, `(.L_x_401) ;  /* 0x000066b000007945 */ /* 0x000fe20003800200 */
[----:B------:R-:W-:-:S11]  /*7c40*/  LOP3.LUT R0, R0, 0xfffffdff, RZ, 0xc0, !PT ;  /* 0xfffffdff00007812 */ /* 0x000fd600078ec0ff */
[----:B------:R-:W-:Y:S01]  /*7c50*/  @P0 LOP3.LUT R0, R0, 0x200, RZ, 0xfc, !PT ;  /* 0x0000020000000812 */ /* 0x000fe200078efcff */
[----:B------:R-:W-:Y:S06]  /*7c60*/  @!P0 BRA `(.L_x_402) ;  /* 0x00000064009c8947 */ /* 0x000fec0003800000 */
        /* <DEDUP_REMOVED lines=25> */
.L_x_406:
        /* <DEDUP_REMOVED lines=13> */
.L_x_408:
[----:B------:R-:W-:Y:S05]  /*7ed0*/  BSYNC.RECONVERGENT B2 ;  /* 0x0000000000027941 */ /* 0x000fea0003800200 */
.L_x_407:
        /* <DEDUP_REMOVED lines=15> */
[----:B------:R-:W-:-:S03]  /*7fd0*/  LOP3.LUT R166, R127, R126, R165, 0x96, !PT ;  /* 0x0000007e7fa67212 */ /* 0x000fc600078e96a5 */
        /* <DEDUP_REMOVED lines=15> */
[----:B------:R-:W-:Y:S01]  /*80d0*/  LOP3.LUT R139, R139, R164, R127, 0x96, !PT ;  /* 0x000000a48b8b7212 */ /* 0x000fe200078e967f */
[----:B------:R-:W-:Y:S01]  /*80e0*/  VIADD R127, R246, 0xb54cda56 ;  /* 0xb54cda56f67f7836 */ /* 0x000fe20000000000 */
[----:B------:R-:W-:-:S03]  /*80f0*/  LOP3.LUT R141, R141, R194, R167, 0x96, !PT ;  /* 0x000000c28d8d7212 */ /* 0x000fc600078e96a7 */
        /* <DEDUP_REMOVED lines=27> */
.L_x_405:
[----:B------:R-:W-:Y:S05]  /*82b0*/  BSYNC.RECONVERGENT B1 ;  /* 0x0000000000017941 */ /* 0x000fea0003800200 */
.L_x_404:
        /* <DEDUP_REMOVED lines=30> */
.L_x_411:
        /* <DEDUP_REMOVED lines=13> */
.L_x_413:
[----:B------:R-:W-:Y:S05]  /*8570*/  BSYNC.RECONVERGENT B2 ;  /* 0x0000000000027941 */ /* 0x000fea0003800200 */
.L_x_412:
        /* <DEDUP_REMOVED lines=61> */
.L_x_410:
[----:B------:R-:W-:Y:S05]  /*8950*/  BSYNC.RECONVERGENT B1 ;  /* 0x0000000000017941 */ /* 0x000fea0003800200 */
.L_x_409:
        /* <DEDUP_REMOVED lines=23> */
.L_x_416:
        /* <DEDUP_REMOVED lines=13> */
.L_x_418:
[----:B------:R-:W-:Y:S05]  /*8ba0*/  BSYNC.RECONVERGENT B2 ;  /* 0x0000000000027941 */ /* 0x000fea0003800200 */
.L_x_417:
        /* <DEDUP_REMOVED lines=61> */
.L_x_415:
[----:B------:R-:W-:Y:S05]  /*8f80*/  BSYNC.RECONVERGENT B1 ;  /* 0x0000000000017941 */ /* 0x000fea0003800200 */
.L_x_414:
        /* <DEDUP_REMOVED lines=25> */
.L_x_421:
        /* <DEDUP_REMOVED lines=13> */
.L_x_423:
[----:B------:R-:W-:Y:S05]  /*91f0*/  BSYNC.RECONVERGENT B2 ;  /* 0x0000000000027941 */ /* 0x000fea0003800200 */
.L_x_422:
        /* <DEDUP_REMOVED lines=61> */
.L_x_420:
[----:B------:R-:W-:Y:S05]  /*95d0*/  BSYNC.RECONVERGENT B1 ;  /* 0x0000000000017941 */ /* 0x000fea0003800200 */
.L_x_419:
[----:B------:R-:W-:Y:S01]  /*95e0*/  I2FP.F32.U32 R105, R105 ;  /* 0x0000006900697245 */ /* 0x000fe20000201000 */
[----:B------:R-:W-:Y:S01]  /*95f0*/  IMAD.U32 R109, R152, 0x10000, RZ ;  /* 0x00010000986d7824 */ /* 0x000fe200078e00ff */
[----:B------:R-:W-:Y:S01]  /*9600*/  ISETP.NE.AND P3, PT, R104, 0x1, PT ;  /* 0x000000016800780c */ /* 0x000fe20003f65270 */
[----:B------:R-:W-:Y:S01]  /*9610*/  IMAD.U32 R150, R150, 0x10000, RZ ;  /* 0x0001000096967824 */ /* 0x000fe200078e00ff */
[----:B------:R-:W-:Y:S01]  /*9620*/  BSSY.RECONVERGENT B1, `(.L_x_424) ;  /* 0x000005e000017945 */ /* 0x000fe20003800200 */
[----:B------:R-:W-:Y:S01]  /*9630*/  FFMA.FTZ R105, R105, R136, 1.1641532182693481445e-10 ;  /* 0x2f00000069697423 */ /* 0x000fe20000010088 */
[----:B------:R-:W-:Y:S01]  /*9640*/  FMUL.FTZ R109, R109, R140 ;  /* 0x0000008c6d6d7220 */ /* 0x000fe20000410000 */
[----:B------:R-:W-:-:S03]  /*9650*/  MOV R108, 0x2 ;  /* 0x00000002006c7802 */ /* 0x000fc60000000f00 */
        /* <DEDUP_REMOVED lines=15> */
.L_x_426:
        /* <DEDUP_REMOVED lines=13> */
.L_x_428:
[----:B------:R-:W-:Y:S05]  /*9820*/  BSYNC.RECONVERGENT B2 ;  /* 0x0000000000027941 */ /* 0x000fea0003800200 */
.L_x_427:
        /* <DEDUP_REMOVED lines=61> */
.L_x_425:
[----:B------:R-:W-:Y:S05]  /*9c00*/  BSYNC.RECONVERGENT B1 ;  /* 0x0000000000017941 */ /* 0x000fea0003800200 */
.L_x_424:
        /* <DEDUP_REMOVED lines=25> */
.L_x_431:
        /* <DEDUP_REMOVED lines=13> */
.L_x_433:
[----:B------:R-:W-:Y:S05]  /*9e70*/  BSYNC.RECONVERGENT B2 ;  /* 0x0000000000027941 */ /* 0x000fea0003800200 */
.L_x_432:
        /* <DEDUP_REMOVED lines=61> */
.L_x_430:
[----:B------:R-:W-:Y:S05]  /*a250*/  BSYNC.RECONVERGENT B1 ;  /* 0x0000000000017941 */ /* 0x000fea0003800200 */
.L_x_429:
        /* <DEDUP_REMOVED lines=23> */
.L_x_436:
        /* <DEDUP_REMOVED lines=13> */
.L_x_438:
[----:B------:R-:W-:Y:S05]  /*a4a0*/  BSYNC.RECONVERGENT B2 ;  /* 0x0000000000027941 */ /* 0x000fea0003800200 */
.L_x_437:
        /* <DEDUP_REMOVED lines=61> */
.L_x_435:
[----:B------:R-:W-:Y:S05]  /*a880*/  BSYNC.RECONVERGENT B1 ;  /* 0x0000000000017941 */ /* 0x000fea0003800200 */
.L_x_434:
        /* <DEDUP_REMOVED lines=25> */
.L_x_441:
        /* <DEDUP_REMOVED lines=15> */
.L_x_443:
[----:B------:R-:W-:Y:S05]  /*ab10*/  BSYNC.RECONVERGENT B2 ;  /* 0x0000000000027941 */ /* 0x000fea0003800200 */
.L_x_442:
        /* <DEDUP_REMOVED lines=61> */
.L_x_440:
[----:B------:R-:W-:Y:S05]  /*aef0*/  BSYNC.RECONVERGENT B1 ;  /* 0x0000000000017941 */ /* 0x000fea0003800200 */
.L_x_439:
        /* <DEDUP_REMOVED lines=15> */
.L_x_403:
        /* <DEDUP_REMOVED lines=16> */
.L_x_447:
        /* <DEDUP_REMOVED lines=13> */
.L_x_449:
[----:B------:R-:W-:Y:S05]  /*b1c0*/  BSYNC.RECONVERGENT B2 ;  /* 0x0000000000027941 */ /* 0x000fea0003800200 */
.L_x_448:
        /* <DEDUP_REMOVED lines=61> */
.L_x_446:
[----:B------:R-:W-:Y:S05]  /*b5a0*/  BSYNC.RECONVERGENT B1 ;  /* 0x0000000000017941 */ /* 0x000fea0003800200 */
.L_x_445:
        /* <DEDUP_REMOVED lines=27> */
.L_x_452:
        /* <DEDUP_REMOVED lines=13> */
.L_x_454:
[----:B------:R-:W-:Y:S05]  /*b830*/  BSYNC.RECONVERGENT B2 ;  /* 0x0000000000027941 */ /* 0x000fea0003800200 */
.L_x_453:
        /* <DEDUP_REMOVED lines=61> */
.L_x_451:
[----:B------:R-:W-:Y:S05]  /*bc10*/  BSYNC.RECONVERGENT B1 ;  /* 0x0000000000017941 */ /* 0x000fea0003800200 */
.L_x_450:
        /* <DEDUP_REMOVED lines=21> */
.L_x_457:
        /* <DEDUP_REMOVED lines=13> */
.L_x_459:
[----:B------:R-:W-:Y:S05]  /*be40*/  BSYNC.RECONVERGENT B2 ;  /* 0x0000000000027941 */ /* 0x000fea0003800200 */
.L_x_458:
        /* <DEDUP_REMOVED lines=61> */
.L_x_456:
[----:B------:R-:W-:Y:S05]  /*c220*/  BSYNC.RECONVERGENT B1 ;  /* 0x0000000000017941 */ /* 0x000fea0003800200 */
.L_x_455:
[----:B------:R-:W-:Y:S01]  /*c230*/  I2FP.F32.U32 R109, R104 ;  /* 0x00000068006d7245 */ /* 0x000fe20000201000 */
[C---:B------:R-:W-:Y:S01]  /*c240*/  IMAD.U32 R111, R105.reuse, 0x10000, RZ ;  /* 0x00010000696f7824 */ /* 0x040fe200078e00ff */
[----:B------:R-:W-:Y:S01]  /*c250*/  ISETP.NE.AND P2, PT, R110, 0x1, PT ;  /* 0x000000016e00780c */ /* 0x000fe20003f45270 */
[----:B------:R-:W-:Y:S01]  /*c260*/  BSSY.RECONVERGENT B1, `(.L_x_460) ;  /* 0x000005e000017945 */ /* 0x000fe20003800200 */
[----:B------:R-:W-:Y:S01]  /*c270*/  PRMT R150, R105, 0x7632, R150 ;  /* 0x0000763269967816 */ /* 0x000fe20000000096 */
[----:B------:R-:W-:Y:S01]  /*c280*/  FFMA.FTZ R109, R109, R136, 1.1641532182693481445e-10 ;  /* 0x2f0000006d6d7423 */ /* 0x000fe20000010088 */
[----:B------:R-:W-:Y:S01]  /*c290*/  FMUL.FTZ R111, R111, R140 ;  /* 0x0000008c6f6f7220 */ /* 0x000fe20000410000 */
[----:B------:R-:W-:Y:S01]  /*c2a0*/  IMAD.MOV.U32 R104, RZ, RZ, 0x2 ;  /* 0x00000002ff687424 */ /* 0x000fe200078e00ff */
[----:B------:R-:W-:Y:S02]  /*c2b0*/  MOV R105, R2 ;  /* 0x0000000200697202 */ /* 0x000fe40000000f00 */
[----:B------:R-:W-:Y:S01]  /*c2c0*/  FMUL.FTZ R111, R111, R146 ;  /* 0x000000926f6f7220 */ /* 0x000fe20000410000 */
[----:B------:R-:W-:-:S04]  /*c2d0*/  FSETP.GTU.FTZ.AND P1, PT, R109, R148, PT ;  /* 0x000000946d00720b */ /* 0x000fc80003f3c000 */
        /* <DEDUP_REMOVED lines=11> */
.L_x_462:
        /* <DEDUP_REMOVED lines=13> */
.L_x_464:
[----:B------:R-:W-:Y:S05]  /*c460*/  BSYNC.RECONVERGENT B2 ;  /* 0x0000000000027941 */ /* 0x000fea0003800200 */
.L_x_463:
        /* <DEDUP_REMOVED lines=61> */
.L_x_461:
[----:B------:R-:W-:Y:S05]  /*c840*/  BSYNC.RECONVERGENT B1 ;  /* 0x0000000000017941 */ /* 0x000fea0003800200 */
.L_x_460:
        /* <DEDUP_REMOVED lines=21> */
.L_x_467:
        /* <DEDUP_REMOVED lines=13> */
.L_x_469:
[----:B------:R-:W-:Y:S05]  /*ca70*/  BSYNC.RECONVERGENT B2 ;  /* 0x0000000000027941 */ /* 0x000fea0003800200 */
.L_x_468:
        /* <DEDUP_REMOVED lines=61> */
.L_x_466:
[----:B------:R-:W-:Y:S05]  /*ce50*/  BSYNC.RECONVERGENT B1 ;  /* 0x0000000000017941 */ /* 0x000fea0003800200 */
.L_x_465:
        /* <DEDUP_REMOVED lines=22> */
.L_x_472:
        /* <DEDUP_REMOVED lines=13> */
.L_x_474:
[----:B------:R-:W-:Y:S05]  /*d090*/  BSYNC.RECONVERGENT B2 ;  /* 0x0000000000027941 */ /* 0x000fea0003800200 */
.L_x_473:
        /* <DEDUP_REMOVED lines=61> */
.L_x_471:
[----:B------:R-:W-:Y:S05]  /*d470*/  BSYNC.RECONVERGENT B1 ;  /* 0x0000000000017941 */ /* 0x000fea0003800200 */
.L_x_470:
        /* <DEDUP_REMOVED lines=21> */
.L_x_477:
        /* <DEDUP_REMOVED lines=13> */
.L_x_479:
[----:B------:R-:W-:Y:S05]  /*d6a0*/  BSYNC.RECONVERGENT B2 ;  /* 0x0000000000027941 */ /* 0x000fea0003800200 */
.L_x_478:
        /* <DEDUP_REMOVED lines=61> */
.L_x_476:
[----:B------:R-:W-:Y:S05]  /*da80*/  BSYNC.RECONVERGENT B1 ;  /* 0x0000000000017941 */ /* 0x000fea0003800200 */
.L_x_475:
        /* <DEDUP_REMOVED lines=22> */
.L_x_482:
        /* <DEDUP_REMOVED lines=15> */
.L_x_484:
[----:B------:R-:W-:Y:S05]  /*dce0*/  BSYNC.RECONVERGENT B2 ;  /* 0x0000000000027941 */ /* 0x000fea0003800200 */
.L_x_483:
        /* <DEDUP_REMOVED lines=61> */
.L_x_481:
[----:B------:R-:W-:Y:S05]  /*e0c0*/  BSYNC.RECONVERGENT B1 ;  /* 0x0000000000017941 */ /* 0x000fea0003800200 */
.L_x_480:
        /* <DEDUP_REMOVED lines=12> */
.L_x_444:
        /* <DEDUP_REMOVED lines=18> */
[C---:B-1----:R-:W-:Y:S01]  /*e2b0*/  IMAD.WIDE.U32 R108, R142.reuse, 0x8, R108 ;  /* 0x000000088e6c7825 */ /* 0x042fe200078e006c */
[----:B------:R-:W-:-:S04]  /*e2c0*/  IADD3 R142, PT, PT, R142, 0x80, RZ ;  /* 0x000000808e8e7810 */ /* 0x000fc80007ffe0ff */
[----:B------:R2:W-:Y:S03]  /*e2d0*/  STG.E.64 desc[UR8][R108.64], R248 ;  /* 0x000000f86c007986 */ /* 0x0005e6000c101b08 */
.L_x_402:
[----:B------:R-:W-:Y:S05]  /*e2e0*/  BSYNC.RECONVERGENT B0 ;  /* 0x0000000000007941 */ /* 0x000fea0003800200 */
.L_x_401:
[----:B------:R-:W-:Y:S01]  /*e2f0*/  ISETP.GE.U32.AND P0, PT, R132, 0x180, PT ;  /* 0x000001808400780c */ /* 0x000fe20003f06070 */
[----:B------:R-:W-:Y:S01]  /*e300*/  BSSY.RECONVERGENT B0, `(.L_x_485) ;  /* 0x0000669000007945 */ /* 0x000fe20003800200 */
[----:B------:R-:W-:-:S11]  /*e310*/  LOP3.LUT R0, R0, 0xfffffeff, RZ, 0xc0, !PT ;  /* 0xfffffeff00007812 */ /* 0x000fd600078ec0ff */
[----:B------:R-:W-:Y:S01]  /*e320*/  @P0 LOP3.LUT R0, R0, 0x100, RZ, 0xfc, !PT ;  /* 0x0000010000000812 */ /* 0x000fe200078efcff */
[----:B------:R-:W-:Y:S06]  /*e330*/  @!P0 BRA `(.L_x_486) ;  /* 0x0000006400948947 */ /* 0x000fec0003800000 */
[----:B0-2---:R-:W0:Y:S02]  /*e340*/  LDC.64 R104, c[0x0][0x390] ;  /* 0x0000e400ff687b82 */ /* 0x005e240000000a00 */
        /* <DEDUP_REMOVED lines=24> */
.L_x_490:
        /* <DEDUP_REMOVED lines=13> */
.L_x_492:
[----:B------:R-:W-:Y:S05]  /*e5a0*/  BSYNC.RECONVERGENT B2 ;  /* 0x0000000000027941 */ /* 0x000fea0003800200 */
.L_x_491:
        /* <DEDUP_REMOVED lines=13> */
[----:B------:R-:W-:-:S04]  /*e680*/  LOP3.LUT R145, R145, R162, R173, 0x96, !PT ;  /* 0x000000a291917212 */ /* 0x000fc800078e96ad */
[----:B------:R-:W-:Y:S01]  /*e690*/  LOP3.LUT R143, R143, R144, R127, 0x96, !PT ;  /* 0x000000908f8f7212 */ /* 0x000fe200078e967f */
[----:B------:R-:W-:Y:S01]  /*e6a0*/  IMAD.WIDE.U32 R144, R145, -0x326172a9, RZ ;  /* 0xcd9e8d5791907825 */ /* 0x000fe200078e00ff */
[----:B------:R-:W-:-:S03]  /*e6b0*/  IADD3 R127, PT, PT, R246, -0x255992d5, RZ ;  /* 0xdaa66d2bf67f7810 */ /* 0x000fc60007ffe0ff */
        /* <DEDUP_REMOVED lines=8> */
[----:B------:R-:W-:-:S04]  /*e740*/  LOP3.LUT R145, R145, R162, R173, 0x96, !PT ;  /* 0x000000a291917212 */ /* 0x000fc800078e96ad */
[----:B------:R-:W-:Y:S01]  /*e750*/  LOP3.LUT R143, R143, R144, R127, 0x96, !PT ;  /* 0x000000908f8f7212 */ /* 0x000fe200078e967f */
[----:B------:R-:W-:-:S04]  /*e760*/  IMAD.WIDE.U32 R144, R145, -0x326172a9, RZ ;  /* 0xcd9e8d5791907825 */ /* 0x000fc800078e00ff */
[----:B------:R-:W-:Y:S02]  /*e770*/  VIADD R127, R246, 0x1715609d ;  /* 0x1715609df67f7836 */ /* 0x000fe40000000000 */
[----:B------:R-:W-:-:S03]  /*e780*/  IMAD.WIDE.U32 R162, R143, -0x2daee0ad, RZ ;  /* 0xd2511f538fa27825 */ /* 0x000fc600078e00ff */
[----:B------:R-:W-:Y:S01]  /*e790*/  LOP3.LUT R127, R127, R126, R145, 0x96, !PT ;  /* 0x0000007e7f7f7212 */ /* 0x000fe200078e9691 */
[C---:B------:R-:W-:Y:S01]  /*e7a0*/  VIADD R143, R247.reuse, 0xa9066899 ;  /* 0xa9066899f78f7836 */ /* 0x040fe20000000000 */
[----:B------:R-:W-:-:S04]  /*e7b0*/  IADD3 R145, PT, PT, R247, 0x646e171e, RZ ;  /* 0x646e171ef7917810 */ /* 0x000fc80007ffe0ff */
[----:B------:R-:W-:Y:S01]  /*e7c0*/  LOP3.LUT R126, R143, R172, R163, 0x96, !PT ;  /* 0x000000ac8f7e7212 */ /* 0x000fe200078e96a3 */
[----:B------:R-:W-:-:S04]  /*e7d0*/  IMAD.WIDE.U32 R172, R127, -0x2daee0ad, RZ ;  /* 0xd2511f537fac7825 */ /* 0x000fc800078e00ff */
[----:B------:R-:W-:Y:S01]  /*e7e0*/  IMAD.WIDE.U32 R126, R126, -0x326172a9, RZ ;  /* 0xcd9e8d577e7e7825 */ /* 0x000fe200078e00ff */
[----:B------:R-:W-:-:S03]  /*e7f0*/  LOP3.LUT R145, R145, R162, R173, 0x96, !PT ;  /* 0x000000a291917212 */ /* 0x000fc600078e96ad */
[----:B------:R-:W-:-:S05]  /*e800*/  VIADD R143, R246, 0xb54cda56 ;  /* 0xb54cda56f68f7836 */ /* 0x000fca0000000000 */
[----:B------:R-:W-:Y:S01]  /*e810*/  LOP3.LUT R143, R143, R144, R127, 0x96, !PT ;  /* 0x000000908f8f7212 */ /* 0x000fe200078e967f */
[----:B------:R-:W-:-:S04]  /*e820*/  IMAD.WIDE.U32 R144, R145, -0x326172a9, RZ ;  /* 0xcd9e8d5791907825 */ /* 0x000fc800078e00ff */
[C---:B------:R-:W-:Y:S02]  /*e830*/  VIADD R127, R246.reuse, 0x5384540f ;  /* 0x5384540ff67f7836 */ /* 0x040fe40000000000 */
[----:B------:R-:W-:Y:S01]  /*e840*/  IMAD.WIDE.U32 R162, R143, -0x2daee0ad, RZ ;  /* 0xd2511f538fa27825 */ /* 0x000fe200078e00ff */
[----:B------:R-:W-:Y:S02]  /*e850*/  IADD3 R143, PT, PT, R247, 0x1fd5c5a3, RZ ;  /* 0x1fd5c5a3f78f7810 */ /* 0x000fe40007ffe0ff */
        /* <DEDUP_REMOVED lines=14> */
[----:B------:R-:W-:Y:S01]  /*e940*/  LOP3.LUT R127, R143, R126, R145, 0x96, !PT ;  /* 0x0000007e8f7f7212 */ /* 0x000fe200078e9691 */
[----:B------:R-:W-:Y:S01]  /*e950*/  IMAD.MOV.U32 R145, RZ, RZ, RZ ;  /* 0x000000ffff917224 */ /* 0x000fe200078e00ff */
[----:B------:R-:W-:-:S07]  /*e960*/  MOV R143, R136 ;  /* 0x00000088008f7202 */ /* 0x000fce0000000f00 */
.L_x_489:
[----:B------:R-:W-:Y:S05]  /*e970*/  BSYNC.RECONVERGENT B1 ;  /* 0x0000000000017941 */ /* 0x000fea0003800200 */
.L_x_488:
[----:B------:R-:W0:Y:S01]  /*e980*/  LDC R148, c[0x0][0x408] ;  /* 0x00010200ff947b82 */ /* 0x000e220000000800 */
[----:B------:R-:W-:Y:S01]  /*e990*/  I2FP.F32.U32 R143, R143 ;  /* 0x0000008f008f7245 */ /* 0x000fe20000201000 */
[----:B------:R-:W-:Y:S01]  /*e9a0*/  IMAD.MOV.U32 R136, RZ, RZ, 0x2f800000 ;  /* 0x2f800000ff887424 */ /* 0x000fe200078e00ff */
[----:B-----5:R-:W-:Y:S01]  /*e9b0*/  SHF.L.U32 R163, R104, 0x10, RZ ;  /* 0x0000001068a37819 */ /* 0x020fe200000006ff */
[----:B------:R-:W-:Y:S01]  /*e9c0*/  IMAD.U32 R126, R108, 0x10000, RZ ;  /* 0x000100006c7e7824 */ /* 0x000fe200078e00ff */
[----:B------:R-:W-:Y:S01]  /*e9d0*/  ISETP.NE.AND P1, PT, R145, 0x1, PT ;  /* 0x000000019100780c */ /* 0x000fe20003f25270 */
[----:B------:R-:W-:Y:S01]  /*e9e0*/  FFMA.FTZ R143, R143, R136, 1.1641532182693481445e-10 ;  /* 0x2f0000008f8f7423 */ /* 0x000fe20000010088 */
[----:B------:R-:W-:Y:S01]  /*e9f0*/  LOP3.LUT R0, R0, 0xfffffffd, RZ, 0xc0, !PT ;  /* 0xfffffffd00007812 */ /* 0x000fe200078ec0ff */
[----:B------:R-:W1:Y:S01]  /*ea00*/  LDC R146, c[0x0][0x404] ;  /* 0x00010100ff927b82 */ /* 0x000e620000000800 */
[----:B------:R-:W-:Y:S01]  /*ea10*/  FMUL.FTZ R163, R163, R140 ;  /* 0x0000008ca3a37220 */ /* 0x000fe20000410000 */
[----:B------:R-:W-:Y:S01]  /*ea20*/  BSSY.RECONVERGENT B1, `(.L_x_493) ;  /* 0x000005f000017945 */ /* 0x000fe20003800200 */
[----:B------:R-:W-:-:S02]  /*ea30*/  PRMT R104, R104, 0x7632, R104 ;  /* 0x0000763268687816 */ /* 0x000fc40000000068 */
[----:B------:R-:W-:Y:S02]  /*ea40*/  PRMT R108, R108, 0x7632, R108 ;  /* 0x000076326c6c7816 */ /* 0x000fe4000000006c */
[----:B------:R-:W-:Y:S01]  /*ea50*/  MOV R150, R2 ;  /* 0x0000000200967202 */ /* 0x000fe20000000f00 */
[----:B0-----:R-:W-:Y:S01]  /*ea60*/  FMUL.FTZ R163, R163, R148 ;  /* 0x00000094a3a37220 */ /* 0x001fe20000410000 */
[----:B-1----:R-:W-:-:S04]  /*ea70*/  FSETP.GTU.FTZ.AND P0, PT, R143, R146, PT ;  /* 0x000000928f00720b */ /* 0x002fc80003f1c000 */
[----:B------:R-:W-:Y:S02]  /*ea80*/  FSEL R143, R163, RZ, !P0 ;  /* 0x000000ffa38f7208 */ /* 0x000fe40004000000 */
[----:B------:R-:W-:-:S03]  /*ea90*/  PLOP3.LUT P0, PT, P0, PT, PT, 0x8, 0x80 ;  /* 0x000000000080781c */ /* 0x000fc6000070e170 */
[----:B------:R-:W-:Y:S01]  /*eaa0*/  FADD.FTZ R143, R143, R126 ;  /* 0x0000007e8f8f7221 */ /* 0x000fe20000010000 */
[----:B------:R-:W-:-:S09]  /*eab0*/  IMAD.MOV.U32 R126, RZ, RZ, 0x2 ;  /* 0x00000002ff7e7424 */ /* 0x000fd200078e00ff */
        /* <DEDUP_REMOVED lines=10> */
.L_x_495:
        /* <DEDUP_REMOVED lines=13> */
.L_x_497:
[----:B------:R-:W-:Y:S05]  /*ec30*/  BSYNC.RECONVERGENT B2 ;  /* 0x0000000000027941 */ /* 0x000fea0003800200 */
.L_x_496:
[----:B------:R-:W-:Y:S01]  /*ec40*/  IMAD.WIDE.U32 R162, R129, -0x326172a9, RZ ;  /* 0xcd9e8d5781a27825 */ /* 0x000fe200078e00ff */
[----:B------:R-:W-:Y:S02]  /*ec50*/  LOP3.LUT R126, R4, R199, R247, 0x96, !PT ;  /* 0x000000c7047e7212 */ /* 0x000fe400078e96f7 */
[----:B------:R-:W-:Y:S01]  /*ec60*/  IADD3 R145, PT, PT, R246, -0x61c88647, RZ ;  /* 0x9e3779b9f6917810 */ /* 0x000fe20007ffe0ff */
[----:B------:R-:W-:Y:S01]  /*ec70*/  IMAD.MOV.U32 R150, RZ, RZ, R144 ;  /* 0x000000ffff967224 */ /* 0x000fe200078e0090 */
[----:B------:R-:W-:Y:S01]  /*ec80*/  LOP3.LUT R172, R130, R163, R246, 0x96, !PT ;  /* 0x000000a382ac7212 */ /* 0x000fe200078e96f6 */
[----:B------:R-:W-:-:S04]  /*ec90*/  IMAD.WIDE.U32 R126, R126, -0x326172a9, RZ ;  /* 0xcd9e8d577e7e7825 */ /* 0x000fc800078e00ff */
[----:B------:R-:W-:Y:S01]  /*eca0*/  IMAD.WIDE.U32 R172, R172, -0x2daee0ad, RZ ;  /* 0xd2511f53acac7825 */ /* 0x000fe200078e00ff */
[----:B------:R-:W-:Y:S02]  /*ecb0*/  LOP3.LUT R145, R145, R162, R127, 0x96, !PT ;  /* 0x000000a291917212 */ /* 0x000fe400078e967f */
[----:B------:R-:W-:Y:S01]  /*ecc0*/  IADD3 R127, PT, PT, R246, 0x3c6ef372, RZ ;  /* 0x3c6ef372f67f7810 */ /* 0x000fe20007ffe0ff */
[----:B------:R-:W-:-:S05]  /*ecd0*/  VIADD R163, R247, 0xbb67ae85 ;  /* 0xbb67ae85f7a37836 */ /* 0x000fca0000000000 */
        /* <DEDUP_REMOVED lines=16> */
[----:B------:R-:W-:-:S04]  /*ede0*/  LOP3.LUT R145, R145, R172, R199, 0x96, !PT ;  /* 0x000000ac91917212 */ /* 0x000fc800078e96c7 */
[----:B------:R-:W-:Y:S01]  /*edf0*/  LOP3.LUT R172, R127, R126, R163, 0x96, !PT ;  /* 0x0000007e7fac7212 */ /* 0x000fe200078e96a3 */
[----:B------:R-:W-:Y:S01]  /*ee00*/  IMAD.WIDE.U32 R126, R145, -0x326172a9, RZ ;  /* 0xcd9e8d57917e7825 */ /* 0x000fe200078e00ff */
[----:B------:R-:W-:-:S03]  /*ee10*/  IADD3 R163, PT, PT, R247, -0x56f99767, RZ ;  /* 0xa9066899f7a37810 */ /* 0x000fc60007ffe0ff */
        /* <DEDUP_REMOVED lines=24> */
[----:B------:R-:W-:Y:S01]  /*efa0*/  IMAD.WIDE.U32 R126, R127, -0x2daee0ad, RZ ;  /* 0xd2511f537f7e7825 */ /* 0x000fe200078e00ff */
[----:B------:R-:W-:Y:S02]  /*efb0*/  LOP3.LUT R128, R145, R198, R173, 0x96, !PT ;  /* 0x000000c691807212 */ /* 0x000fe400078e96ad */
[----:B------:R-:W-:Y:S01]  /*efc0*/  MOV R2, R172 ;  /* 0x000000ac00027202 */ /* 0x000fe20000000f00 */
[----:B------:R-:W-:Y:S02]  /*efd0*/  VIADD R163, R247, 0x96a522ad ;  /* 0x96a522adf7a37836 */ /* 0x000fe40000000000 */
[----:B------:R-:W-:Y:S02]  /*efe0*/  IMAD.MOV.U32 R144, RZ, RZ, R126 ;  /* 0x000000ffff907224 */ /* 0x000fe400078e007e */
[----:B------:R-:W-:Y:S01]  /*eff0*/  HFMA2 R126, -RZ, RZ, 0, 0 ;  /* 0x00000000ff7e7431 */ /* 0x000fe200000001ff */
[----:B------:R-:W-:-:S07]  /*f000*/  LOP3.LUT R127, R163, R162, R127, 0x96, !PT ;  /* 0x000000a2a37f7212 */ /* 0x000fce00078e967f */
.L_x_494:
[----:B------:R-:W-:Y:S05]  /*f010*/  BSYNC.RECONVERGENT B1 ;  /* 0x0000000000017941 */ /* 0x000fea0003800200 */
.L_x_493:
[----:B------:R-:W-:Y:S01]  /*f020*/  I2FP.F32.U32 R145, R150 ;  /* 0x0000009600917245 */ /* 0x000fe20000201000 */
[----:B------:R-:W-:Y:S01]  /*f030*/  IMAD.U32 R163, R104, 0x10000, RZ ;  /* 0x0001000068a37824 */ /* 0x000fe200078e00ff */
[----:B------:R-:W-:Y:S01]  /*f040*/  ISETP.NE.AND P1, PT, R126, 0x1, PT ;  /* 0x000000017e00780c */ /* 0x000fe20003f25270 */
[----:B------:R-:W-:Y:S01]  /*f050*/  IMAD.U32 R108, R108, 0x10000, RZ ;  /* 0x000100006c6c7824 */ /* 0x000fe200078e00ff */
[----:B------:R-:W-:Y:S01]  /*f060*/  BSSY.RECONVERGENT B1, `(.L_x_498) ;  /* 0x000005e000017945 */ /* 0x000fe20003800200 */
        /* <DEDUP_REMOVED lines=8> */
[----:B------:R-:W-:Y:S01]  /*f0f0*/  HFMA2 R108, -RZ, RZ, 0, 1.1920928955078125e-07 ;  /* 0x00000002ff6c7431 */ /* 0x000fe200000001ff */
[----:B------:R-:W-:Y:S08]  /*f100*/  @!P1 BRA `(.L_x_499) ;  /* 0x00000004004c9947 */ /* 0x000ff00003800000 */
        /* <DEDUP_REMOVED lines=8> */
.L_x_500:
        /* <DEDUP_REMOVED lines=13> */
.L_x_502:
[----:B------:R-:W-:Y:S05]  /*f260*/  BSYNC.RECONVERGENT B2 ;  /* 0x0000000000027941 */ /* 0x000fea0003800200 */
.L_x_501:
        /* <DEDUP_REMOVED lines=10> */
[----:B------:R-:W-:Y:S01]  /*f310*/  IMAD.MOV.U32 R104, RZ, RZ, R144 ;  /* 0x000000ffff687224 */ /* 0x000fe200078e0090 */
[----:B------:R-:W-:Y:S01]  /*f320*/  IADD3 R173, PT, PT, R247, 0x76cf5d0a, RZ ;  /* 0x76cf5d0af7ad7810 */ /* 0x000fe20007ffe0ff */
[----:B------:R-:W-:-:S04]  /*f330*/  IMAD.WIDE.U32 R198, R163, -0x2daee0ad, RZ ;  /* 0xd2511f53a3c67825 */ /* 0x000fc800078e00ff */
[----:B------:R-:W-:Y:S01]  /*f340*/  IMAD.WIDE.U32 R162, R162, -0x326172a9, RZ ;  /* 0xcd9e8d57a2a27825 */ /* 0x000fe200078e00ff */
[----:B------:R-:W-:Y:S02]  /*f350*/  LOP3.LUT R173, R173, R172, R199, 0x96, !PT ;  /* 0x000000acadad7212 */ /* 0x000fe400078e96c7 */
[----:B------:R-:W-:Y:S01]  /*f360*/  IADD3 R199, PT, PT, R247, 0x32370b8f, RZ ;  /* 0x32370b8ff7c77810 */ /* 0x000fe20007ffe0ff */
[----:B------:R-:W-:Y:S01]  /*f370*/  IMAD.MOV.U32 R108, RZ, RZ, RZ ;  /* 0x000000ffff6c7224 */ /* 0x000fe200078e00ff */
        /* <DEDUP_REMOVED lines=42> */
[----:B------:R-:W-:Y:S02]  /*f620*/  LOP3.LUT R127, R199, R162, R127, 0x96, !PT ;  /* 0x000000a2c77f7212 */ /* 0x000fe400078e967f */
[----:B------:R-:W-:-:S07]  /*f630*/  MOV R144, R126 ;  /* 0x0000007e00907202 */ /* 0x000fce0000000f00 */
.L_x_499:
[----:B------:R-:W-:Y:S05]  /*f640*/  BSYNC.RECONVERGENT B1 ;  /* 0x0000000000017941 */ /* 0x000fea0003800200 */
.L_x_498:
[----:B------:R-:W-:Y:S01]  /*f650*/  I2FP.F32.U32 R163, R104 ;  /* 0x0000006800a37245 */ /* 0x000fe20000201000 */
[----:B------:R-:W-:Y:S01]  /*f660*/  IMAD.U32 R173, R105, 0x10000, RZ ;  /* 0x0001000069ad7824 */ /* 0x000fe200078e00ff */
[----:B------:R-:W-:Y:S01]  /*f670*/  ISETP.NE.AND P2, PT, R108, 0x1, PT ;  /* 0x000000016c00780c */ /* 0x000fe20003f45270 */
[----:B------:R-:W-:Y:S01]  /*f680*/  BSSY.RECONVERGENT B1, `(.L_x_503) ;  /* 0x0000061000017945 */ /* 0x000fe20003800200 */
[----:B------:R-:W-:Y:S01]  /*f690*/  SHF.L.U32 R104, R109, 0x10, RZ ;  /* 0x000000106d687819 */ /* 0x000fe200000006ff */
[----:B------:R-:W-:Y:S01]  /*f6a0*/  FFMA.FTZ R163, R163, R136, 1.1641532182693481445e-10 ;  /* 0x2f000000a3a37423 */ /* 0x000fe20000010088 */
[----:B------:R-:W-:Y:S01]  /*f6b0*/  FMUL.FTZ R173, R173, R140 ;  /* 0x0000008cadad7220 */ /* 0x000fe20000410000 */
[----:B------:R-:W-:Y:S01]  /*f6c0*/  PRMT R152, R105, 0x7632, R152 ;  /* 0x0000763269987816 */ /* 0x000fe20000000098 */
[----:B------:R-:W-:Y:S01]  /*f6d0*/  IMAD.MOV.U32 R105, RZ, RZ, R2 ;  /* 0x000000ffff697224 */ /* 0x000fe200078e0002 */
[----:B------:R-:W-:Y:S01]  /*f6e0*/  PRMT R150, R109, 0x7632, R150 ;  /* 0x000076326d967816 */ /* 0x000fe20000000096 */
        /* <DEDUP_REMOVED lines=15> */
.L_x_505:
        /* <DEDUP_REMOVED lines=13> */
.L_x_507:
[----:B------:R-:W-:Y:S05]  /*f8b0*/  BSYNC.RECONVERGENT B2 ;  /* 0x0000000000027941 */ /* 0x000fea0003800200 */
.L_x_506:
        /* <DEDUP_REMOVED lines=61> */
.L_x_504:
[----:B------:R-:W-:Y:S05]  /*fc90*/  BSYNC.RECONVERGENT B1 ;  /* 0x0000000000017941 */ /* 0x000fea0003800200 */
.L_x_503:
        /* <DEDUP_REMOVED lines=23> */
.L_x_510:
        /* <DEDUP_REMOVED lines=13> */
.L_x_512:
[----:B------:R-:W-:Y:S05]  /*fee0*/  BSYNC.RECONVERGENT B2 ;  /* 0x0000000000027941 */ /* 0x000fea0003800200 */
.L_x_511:
        /* <DEDUP_REMOVED lines=58> */
[----:B------:R-:W-:Y:S02]  /*10290*/  HFMA2 R108, -RZ, RZ, 0, 0 ;  /* 0x00000000ff6c7431 */ /* 0x000fe400000001ff */
[----:B------:R-:W-:Y:S02]  /*102a0*/  IMAD.MOV.U32 R105, RZ, RZ, R144 ;  /* 0x000000ffff697224 */ /* 0x000fe400078e0090 */
[----:B------:R-:W-:-:S07]  /*102b0*/  IMAD.MOV.U32 R144, RZ, RZ, R104 ;  /* 0x000000ffff907224 */ /* 0x000fce00078e0068 */
.L_x_509:
[----:B------:R-:W-:Y:S05]  /*102c0*/  BSYNC.RECONVERGENT B1 ;  /* 0x0000000000017941 */ /* 0x000fea0003800200 */
.L_x_508:
        /* <DEDUP_REMOVED lines=15> */
[----:B------:R-:W-:Y:S01]  /*103c0*/  MOV R104, 0x2 ;  /* 0x0000000200687802 */ /* 0x000fe20000000f00 */
        /* <DEDUP_REMOVED lines=9> */
.L_x_515:
        /* <DEDUP_REMOVED lines=13> */
.L_x_517:
[----:B------:R-:W-:Y:S05]  /*10530*/  BSYNC.RECONVERGENT B2 ;  /* 0x0000000000027941 */ /* 0x000fea0003800200 */
.L_x_516:
        /* <DEDUP_REMOVED lines=61> */
.L_x_514:
[----:B------:R-:W-:Y:S05]  /*10910*/  BSYNC.RECONVERGENT B1 ;  /* 0x0000000000017941 */ /* 0x000fea0003800200 */
.L_x_513:
[----:B------:R-:W-:Y:S01]  /*10920*/  I2FP.F32.U32 R105, R105 ;  /* 0x0000006900697245 */ /* 0x000fe20000201000 */
[----:B------:R-:W-:Y:S01]  /*10930*/  IMAD.U32 R109, R106, 0x10000, RZ ;  /* 0x000100006a6d7824 */ /* 0x000fe200078e00ff */
[----:B------:R-:W-:Y:S01]  /*10940*/  ISETP.NE.AND P5, PT, R104, 0x1, PT ;  /* 0x000000016800780c */ /* 0x000fe20003fa5270 */
[----:B------:R-:W-:Y:S01]  /*10950*/  BSSY.RECONVERGENT B1, `(.L_x_518) ;  /* 0x000005f000017945 */ /* 0x000fe20003800200 */
[----:B------:R-:W-:Y:S01]  /*10960*/  SHF.L.U32 R110, R110, 0x10, RZ ;  /* 0x000000106e6e7819 */ /* 0x000fe200000006ff */
[----:B------:R-:W-:Y:S01]  /*10970*/  FFMA.FTZ R105, R105, R136, 1.1641532182693481445e-10 ;  /* 0x2f00000069697423 */ /* 0x000fe20000010088 */
[----:B------:R-:W-:Y:S01]  /*10980*/  FMUL.FTZ R109, R109, R140 ;  /* 0x0000008c6d6d7220 */ /* 0x000fe20000410000 */
[----:B------:R-:W-:-:S03]  /*10990*/  IMAD.MOV.U32 R106, RZ, RZ, 0x2 ;  /* 0x00000002ff6a7424 */ /* 0x000fc600078e00ff */
        /* <DEDUP_REMOVED lines=15> */
.L_x_520:
        /* <DEDUP_REMOVED lines=13> */
.L_x_522:
[----:B------:R-:W-:Y:S05]  /*10b60*/  BSYNC.RECONVERGENT B2 ;  /* 0x0000000000027941 */ /* 0x000fea0003800200 */
.L_x_521:
[----:B------:R-:W-:Y:S01]  /*10b70*/  IMAD.WIDE.U32 R108, R129, -0x326172a9, RZ ;  /* 0xcd9e8d57816c7825 */ /* 0x000fe200078e00ff */
[----:B------:R-:W-:Y:S02]  /*10b80*/  LOP3.LUT R104, R4, R227, R247, 0x96, !PT ;  /* 0x000000e304687212 */ /* 0x000fe400078e96f7 */
[----:B------:R-:W-:Y:S01]  /*10b90*/  IADD3 R227, PT, PT, R247, -0x4498517b, RZ ;  /* 0xbb67ae85f7e37810 */ /* 0x000fe20007ffe0ff */
        /* <DEDUP_REMOVED lines=57> */
[----:B------:R-:W-:-:S07]  /*10f30*/  IMAD.MOV.U32 R144, RZ, RZ, R104 ;  /* 0x000000ffff907224 */ /* 0x000fce00078e0068 */
.L_x_519:
[----:B------:R-:W-:Y:S05]  /*10f40*/  BSYNC.RECONVERGENT B1 ;  /* 0x0000000000017941 */ /* 0x000fea0003800200 */
.L_x_518:
        /* <DEDUP_REMOVED lines=8> */
[----:B------:R-:W-:Y:S01]  /*10fd0*/  PRMT R150, R111, 0x7632, R150 ;  /* 0x000076326f967816 */ /* 0x000fe20000000096 */
[----:B------:R-:W-:Y:S01]  /*10fe0*/  IMAD.MOV.U32 R126, RZ, RZ, 0x2 ;  /* 0x00000002ff7e7424 */ /* 0x000fe200078e00ff */
[----:B------:R-:W-:Y:S01]  /*10ff0*/  FSETP.GTU.FTZ.AND P5, PT, R105, R146, PT ;  /* 0x000000926900720b */ /* 0x000fe20003fbc000 */
        /* <DEDUP_REMOVED lines=14> */
.L_x_525:
        /* <DEDUP_REMOVED lines=15> */
.L_x_527:
[----:B------:R-:W-:Y:S05]  /*111d0*/  BSYNC.RECONVERGENT B2 ;  /* 0x0000000000027941 */ /* 0x000fea0003800200 */
.L_x_526:
        /* <DEDUP_REMOVED lines=61> */
.L_x_524:
[----:B------:R-:W-:Y:S05]  /*115b0*/  BSYNC.RECONVERGENT B1 ;  /* 0x0000000000017941 */ /* 0x000fea0003800200 */
.L_x_523:
[----:B------:R-:W-:Y:S01]  /*115c0*/  I2FP.F32.U32 R105, R105 ;  /* 0x0000006900697245 */ /* 0x000fe20000201000 */
[----:B------:R-:W-:Y:S01]  /*115d0*/  IMAD.U32 R107, R152, 0x10000, RZ ;  /* 0x00010000986b7824 */ /* 0x000fe200078e00ff */
[----:B------:R-:W-:Y:S01]  /*115e0*/  F2FP.BF16.F32.PACK_AB R106, R201, R199 ;  /* 0x000000c7c96a723e */ /* 0x000fe200000010ff */
[----:B------:R-:W-:Y:S01]  /*115f0*/  IMAD.U32 R150, R150, 0x10000, RZ ;  /* 0x0001000096967824 */ /* 0x000fe200078e00ff */
[----:B------:R-:W-:Y:S01]  /*11600*/  F2FP.BF16.F32.PACK_AB R104, R145, R143 ;  /* 0x0000008f9168723e */ /* 0x000fe200000010ff */
[----:B------:R-:W-:Y:S01]  /*11610*/  FFMA.FTZ R105, R105, R136, 1.1641532182693481445e-10 ;  /* 0x2f00000069697423 */ /* 0x000fe20000010088 */
[----:B------:R-:W-:-:S04]  /*11620*/  FMUL.FTZ R107, R107, R140 ;  /* 0x0000008c6b6b7220 */ /* 0x000fc80000410000 */
        /* <DEDUP_REMOVED lines=8> */
.L_x_487:
[----:B------:R-:W-:Y:S01]  /*116b0*/  ISETP.NE.AND P0, PT, R126, 0x1, PT ;  /* 0x000000017e00780c */ /* 0x000fe20003f05270 */
[----:B------:R-:W-:Y:S01]  /*116c0*/  BSSY.RECONVERGENT B1, `(.L_x_529) ;  /* 0x0000059000017945 */ /* 0x000fe20003800200 */
[----:B------:R-:W-:Y:S02]  /*116d0*/  HFMA2 R110, -RZ, RZ, 0, 1.1920928955078125e-07 ;  /* 0x00000002ff6e7431 */ /* 0x000fe400000001ff */
[----:B------:R-:W-:Y:S02]  /*116e0*/  IMAD.MOV.U32 R108, RZ, RZ, R2 ;  /* 0x000000ffff6c7224 */ /* 0x000fe400078e0002 */
[----:B------:R-:W-:-:S07]  /*116f0*/  IMAD.MOV.U32 R144, RZ, RZ, R136 ;  /* 0x000000ffff907224 */ /* 0x000fce00078e0088 */
[----:B------:R-:W-:Y:S05]  /*11700*/  @!P0 BRA `(.L_x_530) ;  /* 0x0000000400508947 */ /* 0x000fea0003800000 */
[----:B------:R-:W-:-:S13]  /*11710*/  ISETP.NE.AND P0, PT, R126, 0x3, PT ;  /* 0x000000037e00780c */ /* 0x000fda0003f05270 */
[----:B------:R-:W-:Y:S05]  /*11720*/  @!P0 BRA `(.L_x_531) ;  /* 0x0000000000208947 */ /* 0x000fea0003800000 */
[----:B------:R-:W-:-:S13]  /*11730*/  ISETP.NE.AND P0, PT, R126, 0x2, PT ;  /* 0x000000027e00780c */ /* 0x000fda0003f05270 */
[----:B------:R-:W-:Y:S01]  /*11740*/  @!P0 MOV R110, 0x3 ;  /* 0x00000003006e8802 */ /* 0x000fe20000000f00 */
[--C-:B------:R-:W-:Y:S01]  /*11750*/  @!P0 IMAD.MOV.U32 R144, RZ, RZ, R136.reuse ;  /* 0x000000ffff908224 */ /* 0x100fe200078e0088 */
[----:B------:R-:W-:Y:S01]  /*11760*/  @P0 IADD3 R110, PT, PT, R126, 0x1, RZ ;  /* 0x000000017e6e0810 */ /* 0x000fe20007ffe0ff */
[----:B------:R-:W-:Y:S02]  /*11770*/  @!P0 IMAD.MOV.U32 R108, RZ, RZ, R127 ;  /* 0x000000ffff6c8224 */ /* 0x000fe400078e007f */
[----:B------:R-:W-:Y:S02]  /*11780*/  @P0 IMAD.MOV.U32 R144, RZ, RZ, R136 ;  /* 0x000000ffff900224 */ /* 0x000fe400078e0088 */
[----:B------:R-:W-:Y:S01]  /*11790*/  @P0 IMAD.MOV.U32 R108, RZ, RZ, R128 ;  /* 0x000000ffff6c0224 */ /* 0x000fe200078e0080 */
[----:B------:R-:W-:Y:S06]  /*117a0*/  BRA `(.L_x_530) ;  /* 0x0000000400287947 */ /* 0x000fec0003800000 */
.L_x_531:
        /* <DEDUP_REMOVED lines=13> */
.L_x_533:
[----:B------:R-:W-:Y:S05]  /*11880*/  BSYNC.RECONVERGENT B2 ;  /* 0x0000000000027941 */ /* 0x000fea0003800200 */
.L_x_532:
[----:B------:R-:W-:Y:S01]  /*11890*/  IMAD.WIDE.U32 R108, R129, -0x326172a9, RZ ;  /* 0xcd9e8d57816c7825 */ /* 0x000fe200078e00ff */
[----:B------:R-:W-:Y:S02]  /*118a0*/  LOP3.LUT R110, R4, R127, R247, 0x96, !PT ;  /* 0x0000007f046e7212 */ /* 0x000fe400078e96f7 */
[C---:B------:R-:W-:Y:S01]  /*118b0*/  IADD3 R143, PT, PT, R247.reuse, 0x76cf5d0a, RZ ;  /* 0x76cf5d0af78f7810 */ /* 0x040fe20007ffe0ff */
        /* <DEDUP_REMOVED lines=53> */
[----:B------:R-:W-:Y:S02]  /*11c10*/  IMAD.MOV.U32 R2, RZ, RZ, R110 ;  /* 0x000000ffff027224 */ /* 0x000fe400078e006e */
[----:B------:R-:W-:Y:S01]  /*11c20*/  HFMA2 R110, -RZ, RZ, 0, 0 ;  /* 0x00000000ff6e7431 */ /* 0x000fe200000001ff */
[----:B------:R-:W-:Y:S01]  /*11c30*/  LOP3.LUT R127, R127, R108, R145, 0x96, !PT ;  /* 0x0000006c7f7f7212 */ /* 0x000fe200078e9691 */
[----:B------:R-:W-:-:S07]  /*11c40*/  IMAD.MOV.U32 R108, RZ, RZ, R136 ;  /* 0x000000ffff6c7224 */ /* 0x000fce00078e0088 */
.L_x_530:
[----:B------:R-:W-:Y:S05]  /*11c50*/  BSYNC.RECONVERGENT B1 ;  /* 0x0000000000017941 */ /* 0x000fea0003800200 */
.L_x_529:
[----:B------:R-:W0:Y:S01]  /*11c60*/  LDC R148, c[0x0][0x404] ;  /* 0x00010100ff947b82 */ /* 0x000e220000000800 */
[----:B------:R-:W-:Y:S01]  /*11c70*/  I2FP.F32.U32 R109, R108 ;  /* 0x0000006c006d7245 */ /* 0x000fe20000201000 */
[----:B------:R-:W-:Y:S01]  /*11c80*/  IMAD.MOV.U32 R136, RZ, RZ, 0x2f800000 ;  /* 0x2f800000ff887424 */ /* 0x000fe200078e00ff */
[----:B------:R-:W-:Y:S01]  /*11c90*/  ISETP.NE.AND P1, PT, R110, 0x1, PT ;  /* 0x000000016e00780c */ /* 0x000fe20003f25270 */
[----:B-----5:R-:W-:Y:S01]  /*11ca0*/  IMAD.U32 R111, R104, 0x10000, RZ ;  /* 0x00010000686f7824 */ /* 0x020fe200078e00ff */
[----:B------:R-:W-:Y:S01]  /*11cb0*/  LOP3.LUT R0, R0, 0xfffffffd, RZ, 0xc0, !PT ;  /* 0xfffffffd00007812 */ /* 0x000fe200078ec0ff */
[----:B------:R-:W-:Y:S01]  /*11cc0*/  FFMA.FTZ R109, R109, R136, 1.1641532182693481445e-10 ;  /* 0x2f0000006d6d7423 */ /* 0x000fe20000010088 */
[----:B------:R-:W-:Y:S01]  /*11cd0*/  BSSY.RECONVERGENT B1, `(.L_x_534) ;  /* 0x000005f000017945 */ /* 0x000fe20003800200 */
[----:B------:R-:W1:Y:S01]  /*11ce0*/  LDC R146, c[0x0][0x408] ;  /* 0x00010200ff927b82 */ /* 0x000e620000000800 */
[----:B------:R-:W-:Y:S01]  /*11cf0*/  FMUL.FTZ R111, R111, R140 ;  /* 0x0000008c6f6f7220 */ /* 0x000fe20000410000 */
[----:B------:R-:W-:Y:S01]  /*11d00*/  HFMA2 R108, -RZ, RZ, 0, 1.1920928955078125e-07 ;  /* 0x00000002ff6c7431 */ /* 0x000fe200000001ff */
[----:B------:R-:W-:-:S02]  /*11d10*/  PRMT R104, R104, 0x7632, R104 ;  /* 0x0000763268687816 */ /* 0x000fc40000000068 */
[----:B0-----:R-:W-:Y:S01]  /*11d20*/  FSETP.GTU.FTZ.AND P0, PT, R109, R148, PT ;  /* 0x000000946d00720b */ /* 0x001fe20003f1c000 */
[----:B------:R-:W-:-:S03]  /*11d30*/  IMAD.MOV.U32 R109, RZ, RZ, R2 ;  /* 0x000000ffff6d7224 */ /* 0x000fc600078e0002 */
        /* <DEDUP_REMOVED lines=13> */
.L_x_536:
        /* <DEDUP_REMOVED lines=13> */
.L_x_538:
[----:B------:R-:W-:Y:S05]  /*11ee0*/  BSYNC.RECONVERGENT B2 ;  /* 0x0000000000027941 */ /* 0x000fea0003800200 */
.L_x_537:
        /* <DEDUP_REMOVED lines=61> */
.L_x_535:
[----:B------:R-:W-:Y:S05]  /*122c0*/  BSYNC.RECONVERGENT B1 ;  /* 0x0000000000017941 */ /* 0x000fea0003800200 */
.L_x_534:
[----:B------:R-:W-:Y:S01]  /*122d0*/  I2FP.F32.U32 R109, R109 ;  /* 0x0000006d006d7245 */ /* 0x000fe20000201000 */
[----:B------:R-:W-:Y:S01]  /*122e0*/  IMAD.U32 R111, R104, 0x10000, RZ ;  /* 0x00010000686f7824 */ /* 0x000fe200078e00ff */
[----:B------:R-:W-:Y:S01]  /*122f0*/  ISETP.NE.AND P1, PT, R108, 0x1, PT ;  /* 0x000000016c00780c */ /* 0x000fe20003f25270 */
[----:B------:R-:W-:Y:S01]  /*12300*/  BSSY.RECONVERGENT B1, `(.L_x_539) ;  /* 0x000005d000017945 */ /* 0x000fe20003800200 */
[----:B------:R-:W-:Y:S02]  /*12310*/  HFMA2 R110, -RZ, RZ, 0, 1.1920928955078125e-07 ;  /* 0x00000002ff6e7431 */ /* 0x000fe400000001ff */
[----:B------:R-:W-:Y:S01]  /*12320*/  FFMA.FTZ R109, R109, R136, 1.1641532182693481445e-10 ;  /* 0x2f0000006d6d7423 */ /* 0x000fe20000010088 */
[----:B------:R-:W-:Y:S01]  /*12330*/  FMUL.FTZ R111, R111, R140 ;  /* 0x0000008c6f6f7220 */ /* 0x000fe20000410000 */
[----:B------:R-:W-:-:S03]  /*12340*/  IMAD.MOV.U32 R104, RZ, RZ, R2 ;  /* 0x000000ffff687224 */ /* 0x000fc600078e0002 */
        /* <DEDUP_REMOVED lines=13> */
.L_x_541:
        /* <DEDUP_REMOVED lines=13> */
.L_x_543:
[----:B------:R-:W-:Y:S05]  /*124f0*/  BSYNC.RECONVERGENT B2 ;  /* 0x0000000000027941 */ /* 0x000fea0003800200 */
.L_x_542:
        /* <DEDUP_REMOVED lines=59> */
[----:B------:R-:W-:Y:S01]  /*128b0*/  IMAD.MOV.U32 R110, RZ, RZ, RZ ;  /* 0x000000ffff6e7224 */ /* 0x000fe200078e00ff */
[----:B------:R-:W-:-:S07]  /*128c0*/  MOV R144, R108 ;  /* 0x0000006c00907202 */ /* 0x000fce0000000f00 */
.L_x_540:
[----:B------:R-:W-:Y:S05]  /*128d0*/  BSYNC.RECONVERGENT B1 ;  /* 0x0000000000017941 */ /* 0x000fea0003800200 */
.L_x_539:
[----:B------:R-:W-:Y:S01]  /*128e0*/  I2FP.F32.U32 R109, R104 ;  /* 0x00000068006d7245 */ /* 0x000fe20000201000 */
[----:B------:R-:W-:Y:S01]  /*128f0*/  IMAD.U32 R111, R105, 0x10000, RZ ;  /* 0x00010000696f7824 */ /* 0x000fe200078e00ff */
[----:B------:R-:W-:Y:S01]  /*12900*/  ISETP.NE.AND P2, PT, R110, 0x1, PT ;  /* 0x000000016e00780c */ /* 0x000fe20003f45270 */
[----:B------:R-:W-:Y:S01]  /*12910*/  BSSY.RECONVERGENT B1, `(.L_x_544) ;  /* 0x000005e000017945 */ /* 0x000fe20003800200 */
[----:B------:R-:W-:Y:S02]  /*12920*/  HFMA2 R104, -RZ, RZ, 0, 1.1920928955078125e-07 ;  /* 0x00000002ff687431 */ /* 0x000fe400000001ff */
[----:B------:R-:W-:Y:S01]  /*12930*/  FFMA.FTZ R109, R109, R136, 1.1641532182693481445e-10 ;  /* 0x2f0000006d6d7423 */ /* 0x000fe20000010088 */
[----:B------:R-:W-:Y:S01]  /*12940*/  FMUL.FTZ R111, R111, R140 ;  /* 0x0000008c6f6f7220 */ /* 0x000fe20000410000 */
[----:B------:R-:W-:Y:S01]  /*12950*/  PRMT R150, R105, 0x7632, R150 ;  /* 0x0000763269967816 */ /* 0x000fe20000000096 */
[----:B------:R-:W-:Y:S02]  /*12960*/  IMAD.MOV.U32 R105, RZ, RZ, R2 ;  /* 0x000000ffff697224 */ /* 0x000fe400078e0002 */
        /* <DEDUP_REMOVED lines=13> */
.L_x_546:
        /* <DEDUP_REMOVED lines=13> */
.L_x_548:
[----:B------:R-:W-:Y:S05]  /*12b10*/  BSYNC.RECONVERGENT B2 ;  /* 0x0000000000027941 */ /* 0x000fea0003800200 */
.L_x_547:
        /* <DEDUP_REMOVED lines=61> */
.L_x_545:
[----:B------:R-:W-:Y:S05]  /*12ef0*/  BSYNC.RECONVERGENT B1 ;  /* 0x0000000000017941 */ /* 0x000fea0003800200 */
.L_x_544:
[----:B------:R-:W-:Y:S01]  /*12f00*/  I2FP.F32.U32 R105, R105 ;  /* 0x0000006900697245 */ /* 0x000fe20000201000 */
[----:B------:R-:W-:Y:S01]  /*12f10*/  IMAD.U32 R109, R150, 0x10000, RZ ;  /* 0x00010000966d7824 */ /* 0x000fe200078e00ff */
[----:B------:R-:W-:Y:S01]  /*12f20*/  ISETP.NE.AND P3, PT, R104, 0x1, PT ;  /* 0x000000016800780c */ /* 0x000fe20003f65270 */
[----:B------:R-:W-:Y:S01]  /*12f30*/  BSSY.RECONVERGENT B1, `(.L_x_549) ;  /* 0x000005d000017945 */ /* 0x000fe20003800200 */
[----:B------:R-:W-:Y:S02]  /*12f40*/  HFMA2 R108, -RZ, RZ, 0, 1.1920928955078125e-07 ;  /* 0x00000002ff6c7431 */ /* 0x000fe400000001ff */
[----:B------:R-:W-:Y:S01]  /*12f50*/  FFMA.FTZ R105, R105, R136, 1.1641532182693481445e-10 ;  /* 0x2f00000069697423 */ /* 0x000fe20000010088 */
[----:B------:R-:W-:-:S04]  /*12f60*/  FMUL.FTZ R109, R109, R140 ;  /* 0x0000008c6d6d7220 */ /* 0x000fc80000410000 */
[----:B------:R-:W-:Y:S01]  /*12f70*/  FMUL.FTZ R109, R109, R146 ;  /* 0x000000926d6d7220 */ /* 0x000fe20000410000 */
[----:B------:R-:W-:Y:S01]  /*12f80*/  FSETP.GTU.FTZ.AND P2, PT, R105, R148, PT ;  /* 0x000000946900720b */ /* 0x000fe20003f5c000 */
[----:B------:R-:W-:-:S03]  /*12f90*/  IMAD.MOV.U32 R105, RZ, RZ, R2 ;  /* 0x000000ffff697224 */ /* 0x000fc600078e0002 */
        /* <DEDUP_REMOVED lines=11> */
.L_x_551:
        /* <DEDUP_REMOVED lines=13> */
.L_x_553:
[----:B------:R-:W-:Y:S05]  /*13120*/  BSYNC.RECONVERGENT B2 ;  /* 0x0000000000027941 */ /* 0x000fea0003800200 */
.L_x_552:
        /* <DEDUP_REMOVED lines=61> */
.L_x_550:
[----:B------:R-:W-:Y:S05]  /*13500*/  BSYNC.RECONVERGENT B1 ;  /* 0x0000000000017941 */ /* 0x000fea0003800200 */
.L_x_549:
[----:B------:R-:W-:Y:S01]  /*13510*/  I2FP.F32.U32 R105, R105 ;  /* 0x0000006900697245 */ /* 0x000fe20000201000 */
[----:B------:R-:W-:Y:S01]  /*13520*/  IMAD.U32 R109, R106, 0x10000, RZ ;  /* 0x000100006a6d7824 */ /* 0x000fe200078e00ff */
[----:B------:R-:W-:Y:S01]  /*13530*/  ISETP.NE.AND P4, PT, R108, 0x1, PT ;  /* 0x000000016c00780c */ /* 0x000fe20003f85270 */
[----:B------:R-:W-:Y:S01]  /*13540*/  BSSY.RECONVERGENT B1, `(.L_x_554) ;  /* 0x000005e000017945 */ /* 0x000fe20003800200 */
[----:B------:R-:W-:Y:S02]  /*13550*/  HFMA2 R104, -RZ, RZ, 0, 1.1920928955078125e-07 ;  /* 0x00000002ff687431 */ /* 0x000fe400000001ff */
[----:B------:R-:W-:Y:S01]  /*13560*/  FFMA.FTZ R105, R105, R136, 1.1641532182693481445e-10 ;  /* 0x2f00000069697423 */ /* 0x000fe20000010088 */
[----:B------:R-:W-:Y:S01]  /*13570*/  FMUL.FTZ R109, R109, R140 ;  /* 0x0000008c6d6d7220 */ /* 0x000fe20000410000 */
[----:B------:R-:W-:-:S03]  /*13580*/  PRMT R106, R106, 0x7632, R106 ;  /* 0x000076326a6a7816 */ /* 0x000fc6000000006a */
        /* <DEDUP_REMOVED lines=14> */
.L_x_556:
        /* <DEDUP_REMOVED lines=13> */
.L_x_558:
[----:B------:R-:W-:Y:S05]  /*13740*/  BSYNC.RECONVERGENT B2 ;  /* 0x0000000000027941 */ /* 0x000fea0003800200 */
.L_x_557:
        /* <DEDUP_REMOVED lines=61> */
.L_x_555:
[----:B------:R-:W-:Y:S05]  /*13b20*/  BSYNC.RECONVERGENT B1 ;  /* 0x0000000000017941 */ /* 0x000fea0003800200 */
.L_x_554:
        /* <DEDUP_REMOVED lines=21> */
.L_x_561:
        /* <DEDUP_REMOVED lines=13> */
.L_x_563:
[----:B------:R-:W-:Y:S05]  /*13d50*/  BSYNC.RECONVERGENT B2 ;  /* 0x0000000000027941 */ /* 0x000fea0003800200 */
.L_x_562:
        /* <DEDUP_REMOVED lines=60> */
[----:B------:R-:W-:-:S07]  /*14120*/  MOV R144, R104 ;  /* 0x0000006800907202 */ /* 0x000fce0000000f00 */
.L_x_560:
[----:B------:R-:W-:Y:S05]  /*14130*/  BSYNC.RECONVERGENT B1 ;  /* 0x0000000000017941 */ /* 0x000fea0003800200 */
.L_x_559:
        /* <DEDUP_REMOVED lines=22> */
.L_x_566:
        /* <DEDUP_REMOVED lines=15> */
.L_x_568:
[----:B------:R-:W-:Y:S05]  /*14390*/  BSYNC.RECONVERGENT B2 ;  /* 0x0000000000027941 */ /* 0x000fea0003800200 */
.L_x_567:
        /* <DEDUP_REMOVED lines=61> */
.L_x_565:
[----:B------:R-:W-:Y:S05]  /*14770*/  BSYNC.RECONVERGENT B1 ;  /* 0x0000000000017941 */ /* 0x000fea0003800200 */
.L_x_564:
        /* <DEDUP_REMOVED lines=12> */
.L_x_528:
        /* <DEDUP_REMOVED lines=15> */
[----:B------:R-:W-:-:S02]  /*14930*/  LOP3.LUT R248, R136, R251, RZ, 0xfc, !PT ;  /* 0x000000fb88f87212 */ /* 0x000fc400078efcff */
[----:B------:R-:W-:Y:S02]  /*14940*/  MOV R136, R144 ;  /* 0x0000009000887202 */ /* 0x000fe40000000f00 */
[----:B------:R3:W-:Y:S01]  /*14950*/  STG.E.128 desc[UR8][R110.64], R104 ;  /* 0x000000686e007986 */ /* 0x0007e2000c101d08 */
[----:B-1----:R-:W-:-:S04]  /*14960*/  IMAD.WIDE.U32 R108, R142, 0x8, R108 ;  /* 0x000000088e6c7825 */ /* 0x002fc800078e006c */
[----:B------:R-:W-:Y:S01]  /*14970*/  VIADD R142, R142, 0x80 ;  /* 0x000000808e8e7836 */ /* 0x000fe20000000000 */
[----:B------:R3:W-:Y:S06]  /*14980*/  STG.E.64 desc[UR8][R108.64], R248 ;  /* 0x000000f86c007986 */ /* 0x0007ec000c101b08 */
.L_x_486:
[----:B------:R-:W-:Y:S05]  /*14990*/  BSYNC.RECONVERGENT B0 ;  /* 0x0000000000007941 */ /* 0x000fea0003800200 */
.L_x_485:
[----:B------:R-:W-:Y:S01]  /*149a0*/  ISETP.GE.U32.AND P0, PT, R132, 0x200, PT ;  /* 0x000002008400780c */ /* 0x000fe20003f06070 */
[----:B------:R-:W-:Y:S01]  /*149b0*/  BSSY.RECONVERGENT B0, `(.L_x_569) ;  /* 0x000066b000007945 */ /* 0x000fe20003800200 */
[----:B------:R-:W-:-:S11]  /*149c0*/  LOP3.LUT R0, R0, 0xffffffbf, RZ, 0xc0, !PT ;  /* 0xffffffbf00007812 */ /* 0x000fd600078ec0ff */
[----:B------:R-:W-:Y:S01]  /*149d0*/  @P0 LOP3.LUT R0, R0, 0x40, RZ, 0xfc, !PT ;  /* 0x0000004000000812 */ /* 0x000fe200078efcff */
[----:B------:R-:W-:Y:S06]  /*149e0*/  @!P0 BRA `(.L_x_570) ;  /* 0x00000064009c8947 */ /* 0x000fec0003800000 */
[----:B0-23--:R-:W0:Y:S02]  /*149f0*/  LDC.64 R104, c[0x0][0x390] ;  /* 0x0000e400ff687b82 */ /* 0x00de240000000a00 */
        /* <DEDUP_REMOVED lines=18> */
[-C--:B------:R-:W-:Y:S01]  /*14b20*/  @!P0 MOV R144, R136.reuse ;  /* 0x0000008800908202 */ /* 0x080fe20000000f00 */
[----:B------:R-:W-:Y:S01]  /*14b30*/  @!P0 IMAD.MOV.U32 R147, RZ, RZ, R127 ;  /* 0x000000ffff938224 */ /* 0x000fe200078e007f */
[----:B------:R-:W-:Y:S01]  /*14b40*/  @P0 MOV R144, R136 ;  /* 0x0000008800900202 */ /* 0x000fe20000000f00 */
[----:B------:R-:W-:Y:S02]  /*14b50*/  @P0 VIADD R149, R126, 0x1 ;  /* 0x000000017e950836 */ /* 0x000fe40000000000 */
[----:B------:R-:W-:Y:S01]  /*14b60*/  @P0 IMAD.MOV.U32 R147, RZ, RZ, R128 ;  /* 0x000000ffff930224 */ /* 0x000fe200078e0080 */
[----:B------:R-:W-:Y:S06]  /*14b70*/  BRA `(.L_x_573) ;  /* 0x00000004002c7947 */ /* 0x000fec0003800000 */
.L_x_574:
        /* <DEDUP_REMOVED lines=13> */
.L_x_576:
[----:B------:R-:W-:Y:S05]  /*14c50*/  BSYNC.RECONVERGENT B2 ;  /* 0x0000000000027941 */ /* 0x000fea0003800200 */
.L_x_575:
        /* <DEDUP_REMOVED lines=56> */
[----:B------:R-:W-:Y:S01]  /*14fe0*/  HFMA2 R149, -RZ, RZ, 0, 0 ;  /* 0x00000000ff957431 */ /* 0x000fe200000001ff */
[----:B------:R-:W-:Y:S01]  /*14ff0*/  MOV R2, R148 ;  /* 0x0000009400027202 */ /* 0x000fe20000000f00 */
[----:B------:R-:W-:Y:S01]  /*15000*/  IMAD.MOV.U32 R144, RZ, RZ, R126 ;  /* 0x000000ffff907224 */ /* 0x000fe200078e007e */
[----:B------:R-:W-:Y:S01]  /*15010*/  LOP3.LUT R127, R175, R146, R127, 0x96, !PT ;  /* 0x00000092af7f7212 */ /* 0x000fe200078e967f */
[----:B------:R-:W-:-:S07]  /*15020*/  IMAD.MOV.U32 R147, RZ, RZ, R136 ;  /* 0x000000ffff937224 */ /* 0x000fce00078e0088 */
.L_x_573:
[----:B------:R-:W-:Y:S05]  /*15030*/  BSYNC.RECONVERGENT B1 ;  /* 0x0000000000017941 */ /* 0x000fea0003800200 */
.L_x_572:
[----:B------:R-:W0:Y:S01]  /*15040*/  LDC R148, c[0x0][0x408] ;  /* 0x00010200ff947b82 */ /* 0x000e220000000800 */
[----:B------:R-:W-:Y:S01]  /*15050*/  I2FP.F32.U32 R147, R147 ;  /* 0x0000009300937245 */ /* 0x000fe20000201000 */
[----:B------:R-:W-:Y:S01]  /*15060*/  IMAD.MOV.U32 R136, RZ, RZ, 0x2f800000 ;  /* 0x2f800000ff887424 */ /* 0x000fe200078e00ff */
[----:B------:R-:W-:Y:S01]  /*15070*/  ISETP.NE.AND P0, PT, R149, 0x1, PT ;  /* 0x000000019500780c */ /* 0x000fe20003f05270 */
[----:B-----5:R-:W-:Y:S01]  /*15080*/  IMAD.U32 R175, R104, 0x10000, RZ ;  /* 0x0001000068af7824 */ /* 0x020fe200078e00ff */
[----:B------:R-:W-:Y:S01]  /*15090*/  SHF.L.U32 R126, R108, 0x10, RZ ;  /* 0x000000106c7e7819 */ /* 0x000fe200000006ff */
[----:B------:R-:W-:Y:S01]  /*150a0*/  FFMA.FTZ R147, R147, R136, 1.1641532182693481445e-10 ;  /* 0x2f00000093937423 */ /* 0x000fe20000010088 */
[----:B------:R-:W-:Y:S01]  /*150b0*/  LOP3.LUT R0, R0, 0xfffffffd, RZ, 0xc0, !PT ;  /* 0xfffffffd00007812 */ /* 0x000fe200078ec0ff */
[----:B------:R-:W1:Y:S01]  /*150c0*/  LDC R146, c[0x0][0x404] ;  /* 0x00010100ff927b82 */ /* 0x000e620000000800 */
[----:B------:R-:W-:Y:S01]  /*150d0*/  FMUL.FTZ R175, R175, R140 ;  /* 0x0000008cafaf7220 */ /* 0x000fe20000410000 */
[----:B------:R-:W-:Y:S01]  /*150e0*/  BSSY.RECONVERGENT B1, `(.L_x_577) ;  /* 0x000005f000017945 */ /* 0x000fe20003800200 */
[----:B------:R-:W-:Y:S01]  /*150f0*/  PRMT R104, R104, 0x7632, R104 ;  /* 0x0000763268687816 */ /* 0x000fe20000000068 */
[----:B------:R-:W-:Y:S01]  /*15100*/  IMAD.MOV.U32 R150, RZ, RZ, R2 ;  /* 0x000000ffff967224 */ /* 0x000fe200078e0002 */
[----:B------:R-:W-:Y:S01]  /*15110*/  PRMT R108, R108, 0x7632, R108 ;  /* 0x000076326c6c7816 */ /* 0x000fe2000000006c */
        /* <DEDUP_REMOVED lines=16> */
.L_x_579:
        /* <DEDUP_REMOVED lines=8> */
[----:B------:R-:W-:Y:S02]  /*152a0*/  @!P0 VIADD R2, R4, 0x1 ;  /* 0x0000000104028836 */ /* 0x000fe40000000000 */
[----:B------:R-:W-:Y:S01]  /*152b0*/  @!P0 IMAD.MOV.U32 R130, RZ, RZ, RZ ;  /* 0x000000ffff828224 */ /* 0x000fe200078e00ff */
[----:B------:R-:W-:-:S13]  /*152c0*/  ISETP.NE.AND P1, PT, R129, RZ, !P0 ;  /* 0x000000ff8100720c */ /* 0x000fda0004725270 */
[----:B------:R-:W-:-:S05]  /*152d0*/  @P1 IMAD.MOV R2, RZ, RZ, R4 ;  /* 0x000000ffff021224 */ /* 0x000fca00078e0204 */
[----:B------:R-:W-:-:S07]  /*152e0*/  @!P0 MOV R4, R2 ;  /* 0x0000000200048202 */ /* 0x000fce0000000f00 */
.L_x_581:
[----:B------:R-:W-:Y:S05]  /*152f0*/  BSYNC.RECONVERGENT B2 ;  /* 0x0000000000027941 */ /* 0x000fea0003800200 */
.L_x_580:
[----:B------:R-:W-:Y:S01]  /*15300*/  IMAD.WIDE.U32 R174, R129, -0x326172a9, RZ ;  /* 0xcd9e8d5781ae7825 */ /* 0x000fe200078e00ff */
[----:B------:R-:W-:Y:S02]  /*15310*/  LOP3.LUT R126, R4, R203, R247, 0x96, !PT ;  /* 0x000000cb047e7212 */ /* 0x000fe400078e96f7 */
[----:B------:R-:W-:Y:S01]  /*15320*/  MOV R150, R144 ;  /* 0x0000009000967202 */ /* 0x000fe20000000f00 */
        /* <DEDUP_REMOVED lines=9> */
[----:B------:R-:W-:Y:S02]  /*153c0*/  VIADD R149, R247, 0x76cf5d0a ;  /* 0x76cf5d0af7957836 */ /* 0x000fe40000000000 */
[----:B------:R-:W-:-:S03]  /*153d0*/  IMAD.WIDE.U32 R174, R175, -0x326172a9, RZ ;  /* 0xcd9e8d57afae7825 */ /* 0x000fc600078e00ff */
[----:B------:R-:W-:Y:S02]  /*153e0*/  LOP3.LUT R149, R149, R176, R203, 0x96, !PT ;  /* 0x000000b095957212 */ /* 0x000fe400078e96cb */
[----:B------:R-:W-:Y:S01]  /*153f0*/  LOP3.LUT R176, R127, R126, R175, 0x96, !PT ;  /* 0x0000007e7fb07212 */ /* 0x000fe200078e96af */
[----:B------:R-:W-:Y:S02]  /*15400*/  VIADD R175, R247, 0x32370b8f ;  /* 0x32370b8ff7af7836 */ /* 0x000fe40000000000 */
        /* <DEDUP_REMOVED lines=42> */
[----:B------:R-:W-:Y:S02]  /*156b0*/  IMAD.MOV.U32 R2, RZ, RZ, R176 ;  /* 0x000000ffff027224 */ /* 0x000fe400078e00b0 */
[----:B------:R-:W-:-:S07]  /*156c0*/  IMAD.MOV.U32 R126, RZ, RZ, RZ ;  /* 0x000000ffff7e7224 */ /* 0x000fce00078e00ff */
.L_x_578:
[----:B------:R-:W-:Y:S05]  /*156d0*/  BSYNC.RECONVERGENT B1 ;  /* 0x0000000000017941 */ /* 0x000fea0003800200 */
.L_x_577:
[----:B------:R-:W-:Y:S01]  /*156e0*/  I2FP.F32.U32 R149, R150 ;  /* 0x0000009600957245 */ /* 0x000fe20000201000 */
[----:B------:R-:W-:Y:S01]  /*156f0*/  IMAD.U32 R108, R108, 0x10000, RZ ;  /* 0x000100006c6c7824 */ /* 0x000fe200078e00ff */
[----:B------:R-:W-:Y:S01]  /*15700*/  SHF.L.U32 R175, R104, 0x10, RZ ;  /* 0x0000001068af7819 */ /* 0x000fe200000006ff */
[----:B------:R-:W-:Y:S01]  /*15710*/  BSSY.RECONVERGENT B1, `(.L_x_582) ;  /* 0x000005f000017945 */ /* 0x000fe20003800200 */
[----:B------:R-:W-:Y:S01]  /*15720*/  ISETP.NE.AND P1, PT, R126, 0x1, PT ;  /* 0x000000017e00780c */ /* 0x000fe20003f25270 */
[----:B------:R-:W-:Y:S01]  /*15730*/  FFMA.FTZ R149, R149, R136, 1.1641532182693481445e-10 ;  /* 0x2f00000095957423 */ /* 0x000fe20000010088 */
[----:B------:R-:W-:Y:S01]  /*15740*/  MOV R104, R2 ;  /* 0x0000000200687202 */ /* 0x000fe20000000f00 */
[----:B------:R-:W-:-:S03]  /*15750*/  FMUL.FTZ R175, R175, R140 ;  /* 0x0000008cafaf7220 */ /* 0x000fc60000410000 */
[----:B------:R-:W-:Y:S01]  /*15760*/  FSETP.GTU.FTZ.AND P0, PT, R149, R146, PT ;  /* 0x000000929500720b */ /* 0x000fe20003f1c000 */
[----:B------:R-:W-:-:S05]  /*15770*/  FMUL.FTZ R175, R175, R148 ;  /* 0x00000094afaf7220 */ /* 0x000fca0000410000 */
        /* <DEDUP_REMOVED lines=13> */
.L_x_584:
        /* <DEDUP_REMOVED lines=13> */
.L_x_586:
[----:B------:R-:W-:Y:S05]  /*15920*/  BSYNC.RECONVERGENT B2 ;  /* 0x0000000000027941 */ /* 0x000fea0003800200 */
.L_x_585:
        /* <DEDUP_REMOVED lines=60> */
[----:B------:R-:W-:-:S07]  /*15cf0*/  LOP3.LUT R127, R203, R174, R127, 0x96, !PT ;  /* 0x000000aecb7f7212 */ /* 0x000fce00078e967f */
.L_x_583:
[----:B------:R-:W-:Y:S05]  /*15d00*/  BSYNC.RECONVERGENT B1 ;  /* 0x0000000000017941 */ /* 0x000fea0003800200 */
.L_x_582:
[----:B------:R-:W-:Y:S01]  /*15d10*/  I2FP.F32.U32 R175, R104 ;  /* 0x0000006800af7245 */ /* 0x000fe20000201000 */
[----:B------:R-:W-:Y:S01]  /*15d20*/  IMAD.U32 R177, R105, 0x10000, RZ ;  /* 0x0001000069b17824 */ /* 0x000fe200078e00ff */
[----:B------:R-:W-:Y:S01]  /*15d30*/  ISETP.NE.AND P2, PT, R108, 0x1, PT ;  /* 0x000000016c00780c */ /* 0x000fe20003f45270 */
[----:B------:R-:W-:Y:S01]  /*15d40*/  IMAD.U32 R104, R109, 0x10000, RZ ;  /* 0x000100006d687824 */ /* 0x000fe200078e00ff */
[----:B------:R-:W-:Y:S01]  /*15d50*/  BSSY.RECONVERGENT B1, `(.L_x_587) ;  /* 0x0000060000017945 */ /* 0x000fe20003800200 */
        /* <DEDUP_REMOVED lines=20> */
.L_x_589:
        /* <DEDUP_REMOVED lines=13> */
.L_x_591:
[----:B------:R-:W-:Y:S05]  /*15f70*/  BSYNC.RECONVERGENT B2 ;  /* 0x0000000000027941 */ /* 0x000fea0003800200 */
.L_x_590:
        /* <DEDUP_REMOVED lines=61> */
.L_x_588:
[----:B------:R-:W-:Y:S05]  /*16350*/  BSYNC.RECONVERGENT B1 ;  /* 0x0000000000017941 */ /* 0x000fea0003800200 */
.L_x_587:
        /* <DEDUP_REMOVED lines=23> */
.L_x_594:
        /* <DEDUP_REMOVED lines=13> */
.L_x_596:
[----:B------:R-:W-:Y:S05]  /*165a0*/  BSYNC.RECONVERGENT B2 ;  /* 0x0000000000027941 */ /* 0x000fea0003800200 */
.L_x_595:
        /* <DEDUP_REMOVED lines=59> */
[----:B------:R-:W-:Y:S01]  /*16960*/  MOV R105, R144 ;  /* 0x0000009000697202 */ /* 0x000fe20000000f00 */
[----:B------:R-:W-:-:S07]  /*16970*/  IMAD.MOV.U32 R144, RZ, RZ, R104 ;  /* 0x000000ffff907224 */ /* 0x000fce00078e0068 */
.L_x_593:
[----:B------:R-:W-:Y:S05]  /*16980*/  BSYNC.RECONVERGENT B1 ;  /* 0x0000000000017941 */ /* 0x000fea0003800200 */
.L_x_592:
        /* <DEDUP_REMOVED lines=25> */
.L_x_599:
        /* <DEDUP_REMOVED lines=13> */
.L_x_601:
[----:B------:R-:W-:Y:S05]  /*16bf0*/  BSYNC.RECONVERGENT B2 ;  /* 0x0000000000027941 */ /* 0x000fea0003800200 */
.L_x_600:
        /* <DEDUP_REMOVED lines=61> */
.L_x_598:
[----:B------:R-:W-:Y:S05]  /*16fd0*/  BSYNC.RECONVERGENT B1 ;  /* 0x0000000000017941 */ /* 0x000fea0003800200 */
.L_x_597:
        /* <DEDUP_REMOVED lines=23> */
.L_x_604:
        /* <DEDUP_REMOVED lines=13> */
.L_x_606:
[----:B------:R-:W-:Y:S05]  /*17220*/  BSYNC.RECONVERGENT B2 ;  /* 0x0000000000027941 */ /* 0x000fea0003800200 */
.L_x_605:
        /* <DEDUP_REMOVED lines=61> */
.L_x_603:
[----:B------:R-:W-:Y:S05]  /*17600*/  BSYNC.RECONVERGENT B1 ;  /* 0x0000000000017941 */ /* 0x000fea0003800200 */
.L_x_602:
        /* <DEDUP_REMOVED lines=8> */
[----:B------:R-:W-:Y:S01]  /*17690*/  IMAD.MOV.U32 R126, RZ, RZ, 0x2 ;  /* 0x00000002ff7e7424 */ /* 0x000fe200078e00ff */
[----:B------:R-:W-:Y:S01]  /*176a0*/  PRMT R150, R111, 0x7632, R150 ;  /* 0x000076326f967816 */ /* 0x000fe20000000096 */
        /* <DEDUP_REMOVED lines=15> */
.L_x_609:
[----:B------:R-:W-:Y:S01]  /*177a0*/  VIADD R131, R131, 0x1 ;  /* 0x0000000183837836 */ /* 0x000fe20000000000 */
[----:B------:R-:W-:Y:S03]  /*177b0*/  BSSY.RECONVERGENT B2, `(.L_x_610) ;  /* 0x000000e000027945 */ /* 0x000fe60003800200 */
[C---:B------:R-:W-:Y:S01]  /*177c0*/  IMAD.WIDE.U32 R110, R131.reuse, -0x2daee0ad, RZ ;  /* 0xd2511f53836e7825 */ /* 0x040fe200078e00ff */
[----:B------:R-:W-:-:S13]  /*177d0*/  ISETP.NE.AND P6, PT, R131, RZ, PT ;  /* 0x000000ff8300720c */ /* 0x000fda0003fc5270 */
[----:B------:R-:W-:Y:S05]  /*177e0*/  @P6 BRA `(.L_x_611) ;  /* 0x0000000000286947 */ /* 0x000fea0003800000 */
[----:B------:R-:W-:Y:S01]  /*177f0*/  VIADD R130, R130, 0x1 ;  /* 0x0000000182827836 */ /* 0x000fe20000000000 */
[----:B------:R-:W-:-:S04]  /*17800*/  P2R R2, PR, RZ, 0x1 ;  /* 0x00000001ff027803 */ /* 0x000fc80000000000 */
[----:B------:R-:W-:-:S13]  /*17810*/  ISETP.NE.AND P6, PT, R130, RZ, PT ;  /* 0x000000ff8200720c */ /* 0x000fda0003fc5270 */
[----:B------:R-:W-:Y:S01]  /*17820*/  @!P6 IADD3 R129, PT, PT, R129, 0x1, RZ ;  /* 0x000000018181e810 */ /* 0x000fe20007ffe0ff */
[----:B------:R-:W-:Y:S01]  /*17830*/  @!P6 VIADD R104, R4, 0x1 ;  /* 0x000000010468e836 */ /* 0x000fe20000000000 */
[----:B------:R-:W-:Y:S02]  /*17840*/  @!P6 MOV R130, RZ ;  /* 0x000000ff0082e202 */ /* 0x000fe40000000f00 */
[----:B------:R-:W-:-:S13]  /*17850*/  ISETP.NE.AND P0, PT, R129, RZ, !P6 ;  /* 0x000000ff8100720c */ /* 0x000fda0007705270 */
[----:B------:R-:W-:Y:S01]  /*17860*/  @P0 IMAD.MOV R104, RZ, RZ, R4 ;  /* 0x000000ffff680224 */ /* 0x000fe200078e0204 */
[----:B------:R-:W-:-:S03]  /*17870*/  ISETP.NE.AND P0, PT, R2, RZ, PT ;  /* 0x000000ff0200720c */ /* 0x000fc60003f05270 */
[----:B------:R-:W-:-:S10]  /*17880*/  @!P6 IMAD.MOV.U32 R4, RZ, RZ, R104 ;  /* 0x000000ffff04e224 */ /* 0x000fd400078e0068 */
.L_x_611:
[----:B------:R-:W-:Y:S05]  /*17890*/  BSYNC.RECONVERGENT B2 ;  /* 0x0000000000027941 */ /* 0x000fea0003800200 */
.L_x_610:
        /* <DEDUP_REMOVED lines=49> */
[----:B------:R-:W-:Y:S02]  /*17bb0*/  VIADD R105, R246, 0xf1bbcdc8 ;  /* 0xf1bbcdc8f6697836 */ /* 0x000fe40000000000 */
[----:B------:R-:W-:-:S03]  /*17bc0*/  IMAD.WIDE.U32 R106, R107, -0x2daee0ad, RZ ;  /* 0xd2511f536b6a7825 */ /* 0x000fc600078e00ff */
[----:B------:R-:W-:Y:S02]  /*17bd0*/  LOP3.LUT R105, R105, R104, R111, 0x96, !PT ;  /* 0x0000006869697212 */ /* 0x000fe400078e966f */
[----:B------:R-:W-:Y:S02]  /*17be0*/  LOP3.LUT R109, R109, R108, R107, 0x96, !PT ;  /* 0x0000006c6d6d7212 */ /* 0x000fe400078e966b */
[----:B------:R-:W-:Y:S01]  /*17bf0*/  IADD3 R107, PT, PT, R246, -0x700cb87f, RZ ;  /* 0x8ff34781f66b7810 */ /* 0x000fe20007ffe0ff */
[----:B------:R-:W-:-:S04]  /*17c00*/  IMAD.WIDE.U32 R104, R105, -0x2daee0ad, RZ ;  /* 0xd2511f5369687825 */ /* 0x000fc800078e00ff */
[----:B------:R-:W-:Y:S01]  /*17c10*/  IMAD.WIDE.U32 R108, R109, -0x326172a9, RZ ;  /* 0xcd9e8d576d6c7825 */ /* 0x000fe200078e00ff */
[----:B------:R-:W-:Y:S02]  /*17c20*/  LOP3.LUT R127, R127, R106, R105, 0x96, !PT ;  /* 0x0000006a7f7f7212 */ /* 0x000fe400078e9669 */
[----:B------:R-:W-:Y:S01]  /*17c30*/  MOV R105, R144 ;  /* 0x0000009000697202 */ /* 0x000fe20000000f00 */
[----:B------:R-:W-:Y:S01]  /*17c40*/  IMAD.MOV.U32 R2, RZ, RZ, R108 ;  /* 0x000000ffff027224 */ /* 0x000fe200078e006c */
[----:B------:R-:W-:Y:S01]  /*17c50*/  LOP3.LUT R128, R107, R110, R109, 0x96, !PT ;  /* 0x0000006e6b807212 */ /* 0x000fe200078e966d */
[----:B------:R-:W-:-:S07]  /*17c60*/  IMAD.MOV.U32 R144, RZ, RZ, R104 ;  /* 0x000000ffff907224 */ /* 0x000fce00078e0068 */
.L_x_608:
[----:B------:R-:W-:Y:S05]  /*17c70*/  BSYNC.RECONVERGENT B1 ;  /* 0x0000000000017941 */ /* 0x000fea0003800200 */
.L_x_607:
[----:B------:R-:W-:Y:S01]  /*17c80*/  I2FP.F32.U32 R105, R105 ;  /* 0x0000006900697245 */ /* 0x000fe20000201000 */
[----:B------:R-:W-:Y:S01]  /*17c90*/  IMAD.U32 R150, R150, 0x10000, RZ ;  /* 0x0001000096967824 */ /* 0x000fe200078e00ff */
[----:B------:R-:W-:Y:S02]  /*17ca0*/  SHF.L.U32 R107, R152, 0x10, RZ ;  /* 0x00000010986b7819 */ /* 0x000fe400000006ff */
[----:B------:R-:W-:Y:S01]  /*17cb0*/  F2FP.BF16.F32.PACK_AB R106, R205, R203 ;  /* 0x000000cbcd6a723e */ /* 0x000fe200000010ff */
[----:B------:R-:W-:Y:S01]  /*17cc0*/  FFMA.FTZ R105, R105, R136, 1.1641532182693481445e-10 ;  /* 0x2f00000069697423 */ /* 0x000fe20000010088 */
[----:B------:R-:W-:Y:S01]  /*17cd0*/  F2FP.BF16.F32.PACK_AB R104, R149, R147 ;  /* 0x000000939568723e */ /* 0x000fe200000010ff */
[----:B------:R-:W-:-:S03]  /*17ce0*/  FMUL.FTZ R107, R107, R140 ;  /* 0x0000008c6b6b7220 */ /* 0x000fc60000410000 */
[----:B------:R-:W-:Y:S01]  /*17cf0*/  FSETP.GTU.FTZ.AND P6, PT, R105, R146, PT ;  /* 0x000000926900720b */ /* 0x000fe20003fdc000 */
[----:B------:R-:W-:Y:S01]  /*17d00*/  FMUL.FTZ R107, R107, R148 ;  /* 0x000000946b6b7220 */ /* 0x000fe20000410000 */
[----:B------:R-:W-:-:S04]  /*17d10*/  F2FP.BF16.F32.PACK_AB R105, R177, R175 ;  /* 0x000000afb169723e */ /* 0x000fc800000010ff */
[----:B------:R-:W-:Y:S02]  /*17d20*/  FSEL R107, R107, RZ, !P6 ;  /* 0x000000ff6b6b7208 */ /* 0x000fe40007000000 */
[----:B------:R-:W-:-:S03]  /*17d30*/  PLOP3.LUT P6, PT, P6, PT, PT, 0x8, 0x80 ;  /* 0x000000000080781c */ /* 0x000fc600037ce170 */
[----:B------:R-:W-:-:S05]  /*17d40*/  FADD.FTZ R233, R107, R150 ;  /* 0x000000966be97221 */ /* 0x000fca0000010000 */
[----:B------:R-:W-:Y:S01]  /*17d50*/  F2FP.BF16.F32.PACK_AB R107, R233, R231 ;  /* 0x000000e7e96b723e */ /* 0x000fe200000010ff */
[----:B------:R-:W-:Y:S06]  /*17d60*/  BRA `(.L_x_612) ;  /* 0x0000003000687947 */ /* 0x000fec0003800000 */
.L_x_571:
        /* <DEDUP_REMOVED lines=16> */
.L_x_615:
        /* <DEDUP_REMOVED lines=13> */
.L_x_617:
[----:B------:R-:W-:Y:S05]  /*17f40*/  BSYNC.RECONVERGENT B2 ;  /* 0x0000000000027941 */ /* 0x000fea0003800200 */
.L_x_616:
        /* <DEDUP_REMOVED lines=59> */
[----:B------:R-:W-:Y:S02]  /*18300*/  HFMA2 R110, -RZ, RZ, 0, 0 ;  /* 0x00000000ff6e7431 */ /* 0x000fe400000001ff */
[----:B------:R-:W-:-:S07]  /*18310*/  IMAD.MOV.U32 R108, RZ, RZ, R136 ;  /* 0x000000ffff6c7224 */ /* 0x000fce00078e0088 */
.L_x_614:
[----:B------:R-:W-:Y:S05]  /*18320*/  BSYNC.RECONVERGENT B1 ;  /* 0x0000000000017941 */ /* 0x000fea0003800200 */
.L_x_613:
        /* <DEDUP_REMOVED lines=12> */
[----:B0-----:R-:W-:Y:S01]  /*183f0*/  FMUL.FTZ R111, R111, R148 ;  /* 0x000000946f6f7220 */ /* 0x001fe20000410000 */
[----:B-1----:R-:W-:Y:S01]  /*18400*/  FSETP.GTU.FTZ.AND P1, PT, R109, R146, PT ;  /* 0x000000926d00720b */ /* 0x002fe20003f3c000 */
[----:B------:R-:W-:-:S03]  /*18410*/  IMAD.MOV.U32 R109, RZ, RZ, R2 ;  /* 0x000000ffff6d7224 */ /* 0x000fc600078e0002 */
[----:B------:R-:W-:Y:S02]  /*18420*/  FSEL R147, R111, RZ, !P1 ;  /* 0x000000ff6f937208 */ /* 0x000fe40004800000 */
[----:B------:R-:W-:-:S13]  /*18430*/  PLOP3.LUT P1, PT, P1, PT, PT, 0x8, 0x80 ;  /* 0x000000000080781c */ /* 0x000fda0000f2e170 */
        /* <DEDUP_REMOVED lines=10> */
.L_x_620:
        /* <DEDUP_REMOVED lines=13> */
.L_x_622:
[----:B------:R-:W-:Y:S05]  /*185b0*/  BSYNC.RECONVERGENT B2 ;  /* 0x0000000000027941 */ /* 0x000fea0003800200 */
.L_x_621:
        /* <DEDUP_REMOVED lines=61> */
.L_x_619:
[----:B------:R-:W-:Y:S05]  /*18990*/  BSYNC.RECONVERGENT B1 ;  /* 0x0000000000017941 */ /* 0x000fea0003800200 */
.L_x_618:
        /* <DEDUP_REMOVED lines=21> */
.L_x_625:
        /* <DEDUP_REMOVED lines=13> */
.L_x_627:
[----:B------:R-:W-:Y:S05]  /*18bc0*/  BSYNC.RECONVERGENT B2 ;  /* 0x0000000000027941 */ /* 0x000fea0003800200 */
.L_x_626:
        /* <DEDUP_REMOVED lines=61> */
.L_x_624:
[----:B------:R-:W-:Y:S05]  /*18fa0*/  BSYNC.RECONVERGENT B1 ;  /* 0x0000000000017941 */ /* 0x000fea0003800200 */
.L_x_623:
        /* <DEDUP_REMOVED lines=22> */
.L_x_630:
        /* <DEDUP_REMOVED lines=13> */
.L_x_632:
[----:B------:R-:W-:Y:S05]  /*191e0*/  BSYNC.RECONVERGENT B2 ;  /* 0x0000000000027941 */ /* 0x000fea0003800200 */
.L_x_631:
        /* <DEDUP_REMOVED lines=39> */
[----:B------:R-:W-:Y:S01]  /*19460*/  VIADD R109, R246, 0x5384540f ;  /* 0x5384540ff66d7836 */ /* 0x000fe20000000000 */
[----:B------:R-:W-:Y:S01]  /*19470*/  IADD3 R127, PT, PT, R247, 0x1fd5c5a3, RZ ;  /* 0x1fd5c5a3f77f7810 */ /* 0x000fe20007ffe0ff */
[----:B------:R-:W-:-:S04]  /*19480*/  IMAD.WIDE.U32 R104, R111, -0x326172a9, RZ ;  /* 0xcd9e8d576f687825 */ /* 0x000fc800078e00ff */
[----:B------:R-:W-:Y:S01]  /*19490*/  IMAD.WIDE.U32 R110, R110, -0x2daee0ad, RZ ;  /* 0xd2511f536e6e7825 */ /* 0x000fe200078e00ff */
[----:B------:R-:W-:Y:S02]  /*194a0*/  LOP3.LUT R109, R109, R108, R105, 0x96, !PT ;  /* 0x0000006c6d6d7212 */ /* 0x000fe400078e9669 */
[----:B------:R-:W-:Y:S02]  /*194b0*/  IADD3 R105, PT, PT, R246, -0xe443238, RZ ;  /* 0xf1bbcdc8f6697810 */ /* 0x000fe40007ffe0ff */
[----:B------:R-:W-:Y:S01]  /*194c0*/  LOP3.LUT R127, R127, R126, R111, 0x96, !PT ;  /* 0x0000007e7f7f7212 */ /* 0x000fe200078e966f */
[----:B------:R-:W-:-:S04]  /*194d0*/  IMAD.WIDE.U32 R108, R109, -0x2daee0ad, RZ ;  /* 0xd2511f536d6c7825 */ /* 0x000fc800078e00ff */
[----:B------:R-:W-:-:S04]  /*194e0*/  IMAD.WIDE.U32 R126, R127, -0x326172a9, RZ ;  /* 0xcd9e8d577f7e7825 */ /* 0x000fc800078e00ff */
[----:B------:R-:W-:Y:S01]  /*194f0*/  VIADD R111, R247, 0xdb3d7428 ;  /* 0xdb3d7428f76f7836 */ /* 0x000fe20000000000 */
[----:B------:R-:W-:Y:S02]  /*19500*/  LOP3.LUT R105, R105, R104, R127, 0x96, !PT ;  /* 0x0000006869697212 */ /* 0x000fe400078e967f */
[----:B------:R-:W-:Y:S02]  /*19510*/  IADD3 R127, PT, PT, R247, -0x695add53, RZ ;  /* 0x96a522adf77f7810 */ /* 0x000fe40007ffe0ff */
[----:B------:R-:W-:Y:S01]  /*19520*/  LOP3.LUT R111, R111, R110, R109, 0x96, !PT ;  /* 0x0000006e6f6f7212 */ /* 0x000fe200078e966d */
[----:B------:R-:W-:-:S04]  /*19530*/  IMAD.WIDE.U32 R104, R105, -0x2daee0ad, RZ ;  /* 0xd2511f5369687825 */ /* 0x000fc800078e00ff */
[----:B------:R-:W-:Y:S01]  /*19540*/  IMAD.WIDE.U32 R110, R111, -0x326172a9, RZ ;  /* 0xcd9e8d576f6e7825 */ /* 0x000fe200078e00ff */
[----:B------:R-:W-:Y:S02]  /*19550*/  LOP3.LUT R127, R127, R108, R105, 0x96, !PT ;  /* 0x0000006c7f7f7212 */ /* 0x000fe400078e9669 */
[----:B------:R-:W-:Y:S01]  /*19560*/  MOV R105, R144 ;  /* 0x0000009000697202 */ /* 0x000fe20000000f00 */
[----:B------:R-:W-:Y:S02]  /*19570*/  VIADD R109, R246, 0x8ff34781 ;  /* 0x8ff34781f66d7836 */ /* 0x000fe40000000000 */
[----:B------:R-:W-:Y:S02]  /*19580*/  IMAD.MOV.U32 R144, RZ, RZ, R104 ;  /* 0x000000ffff907224 */ /* 0x000fe400078e0068 */
[----:B------:R-:W-:Y:S02]  /*19590*/  HFMA2 R104, -RZ, RZ, 0, 0 ;  /* 0x00000000ff687431 */ /* 0x000fe400000001ff */
[----:B------:R-:W-:Y:S01]  /*195a0*/  IMAD.MOV.U32 R2, RZ, RZ, R110 ;  /* 0x000000ffff027224 */ /* 0x000fe200078e006e */
[----:B------:R-:W-:-:S07]  /*195b0*/  LOP3.LUT R128, R109, R126, R111, 0x96, !PT ;  /* 0x0000007e6d807212 */ /* 0x000fce00078e966f */
.L_x_629:
[----:B------:R-:W-:Y:S05]  /*195c0*/  BSYNC.RECONVERGENT B1 ;  /* 0x0000000000017941 */ /* 0x000fea0003800200 */
.L_x_628:
[----:B------:R-:W-:Y:S01]  /*195d0*/  I2FP.F32.U32 R105, R105 ;  /* 0x0000006900697245 */ /* 0x000fe20000201000 */
[----:B------:R-:W-:Y:S01]  /*195e0*/  IMAD.U32 R109, R150, 0x10000, RZ ;  /* 0x00010000966d7824 */ /* 0x000fe200078e00ff */
[----:B------:R-:W-:Y:S01]  /*195f0*/  ISETP.NE.AND P3, PT, R104, 0x1, PT ;  /* 0x000000016800780c */ /* 0x000fe20003f65270 */
[----:B------:R-:W-:Y:S01]  /*19600*/  BSSY.RECONVERGENT B1, `(.L_x_633) ;  /* 0x000005d000017945 */ /* 0x000fe20003800200 */
[----:B------:R-:W-:Y:S01]  /*19610*/  MOV R108, 0x2 ;  /* 0x00000002006c7802 */ /* 0x000fe20000000f00 */
        /* <DEDUP_REMOVED lines=11> */
[----:B------:R-:W-:Y:S01]  /*196d0*/  @!P3 MOV R108, 0x3 ;  /* 0x00000003006cb802 */ /* 0x000fe20000000f00 */
[----:B------:R-:W-:Y:S01]  /*196e0*/  @!P3 IMAD.MOV.U32 R105, RZ, RZ, R127 ;  /* 0x000000ffff69b224 */ /* 0x000fe200078e007f */
[----:B------:R-:W-:Y:S01]  /*196f0*/  @P3 IADD3 R108, PT, PT, R104, 0x1, RZ ;  /* 0x00000001686c3810 */ /* 0x000fe20007ffe0ff */
[----:B------:R-:W-:Y:S01]  /*19700*/  @P3 IMAD.MOV.U32 R105, RZ, RZ, R128 ;  /* 0x000000ffff693224 */ /* 0x000fe200078e0080 */
[----:B------:R-:W-:Y:S06]  /*19710*/  BRA `(.L_x_634) ;  /* 0x00000004002c7947 */ /* 0x000fec0003800000 */
.L_x_635:
[----:B------:R-:W-:Y:S01]  /*19720*/  IADD3 R131, PT, PT, R131, 0x1, RZ ;  /* 0x0000000183837810 */ /* 0x000fe20007ffe0ff */
[----:B------:R-:W-:Y:S03]  /*19730*/  BSSY.RECONVERGENT B2, `(.L_x_636) ;  /* 0x000000c000027945 */ /* 0x000fe60003800200 */
[C---:B------:R-:W-:Y:S01]  /*19740*/  ISETP.NE.AND P3, PT, R131.reuse, RZ, PT ;  /* 0x000000ff8300720c */ /* 0x040fe20003f65270 */
[----:B------:R-:W-:-:S12]  /*19750*/  IMAD.WIDE.U32 R126, R131, -0x2daee0ad, RZ ;  /* 0xd2511f53837e7825 */ /* 0x000fd800078e00ff */
[----:B------:R-:W-:Y:S05]  /*19760*/  @P3 BRA `(.L_x_637) ;  /* 0x0000000000203947 */ /* 0x000fea0003800000 */
[----:B------:R-:W-:-:S05]  /*19770*/  VIADD R130, R130, 0x1 ;  /* 0x0000000182827836 */ /* 0x000fca0000000000 */
[----:B------:R-:W-:-:S13]  /*19780*/  ISETP.NE.AND P3, PT, R130, RZ, PT ;  /* 0x000000ff8200720c */ /* 0x000fda0003f65270 */
[----:B------:R-:W-:Y:S01]  /*19790*/  @!P3 IADD3 R129, PT, PT, R129, 0x1, RZ ;  /* 0x000000018181b810 */ /* 0x000fe20007ffe0ff */
[----:B------:R-:W-:Y:S02]  /*197a0*/  @!P3 VIADD R2, R4, 0x1 ;  /* 0x000000010402b836 */ /* 0x000fe40000000000 */
[----:B------:R-:W-:Y:S01]  /*197b0*/  @!P3 IMAD.MOV.U32 R130, RZ, RZ, RZ ;  /* 0x000000ffff82b224 */ /* 0x000fe200078e00ff */
[----:B------:R-:W-:-:S13]  /*197c0*/  ISETP.NE.AND P4, PT, R129, RZ, !P3 ;  /* 0x000000ff8100720c */ /* 0x000fda0005f85270 */
[----:B------:R-:W-:-:S04]  /*197d0*/  @P4 IADD3 R2, PT, PT, R4, RZ, RZ ;  /* 0x000000ff04024210 */ /* 0x000fc80007ffe0ff */
[----:B------:R-:W-:-:S07]  /*197e0*/  @!P3 MOV R4, R2 ;  /* 0x000000020004b202 */ /* 0x000fce0000000f00 */
.L_x_637:
[----:B------:R-:W-:Y:S05]  /*197f0*/  BSYNC.RECONVERGENT B2 ;  /* 0x0000000000027941 */ /* 0x000fea0003800200 */
.L_x_636:
        /* <DEDUP_REMOVED lines=53> */
[----:B------:R-:W-:Y:S01]  /*19b50*/  IMAD.WIDE.U32 R110, R111, -0x326172a9, RZ ;  /* 0xcd9e8d576f6e7825 */ /* 0x000fe200078e00ff */
[----:B------:R-:W-:-:S03]  /*19b60*/  LOP3.LUT R127, R127, R108, R105, 0x96, !PT ;  /* 0x0000006c7f7f7212 */ /* 0x000fc600078e9669 */
[----:B------:R-:W-:Y:S01]  /*19b70*/  HFMA2 R108, -RZ, RZ, 0, 0 ;  /* 0x00000000ff6c7431 */ /* 0x000fe200000001ff */
[----:B------:R-:W-:Y:S01]  /*19b80*/  MOV R105, R144 ;  /* 0x0000009000697202 */ /* 0x000fe20000000f00 */
[----:B------:R-:W-:Y:S02]  /*19b90*/  VIADD R109, R246, 0x8ff34781 ;  /* 0x8ff34781f66d7836 */ /* 0x000fe40000000000 */
[----:B------:R-:W-:Y:S02]  /*19ba0*/  IMAD.MOV.U32 R2, RZ, RZ, R110 ;  /* 0x000000ffff027224 */ /* 0x000fe400078e006e */
[----:B------:R-:W-:Y:S01]  /*19bb0*/  IMAD.MOV.U32 R144, RZ, RZ, R104 ;  /* 0x000000ffff907224 */ /* 0x000fe200078e0068 */
[----:B------:R-:W-:-:S07]  /*19bc0*/  LOP3.LUT R128, R109, R126, R111, 0x96, !PT ;  /* 0x0000007e6d807212 */ /* 0x000fce00078e966f */
.L_x_634:
[----:B------:R-:W-:Y:S05]  /*19bd0*/  BSYNC.RECONVERGENT B1 ;  /* 0x0000000000017941 */ /* 0x000fea0003800200 */
.L_x_633:
[----:B------:R-:W-:Y:S01]  /*19be0*/  I2FP.F32.U32 R105, R105 ;  /* 0x0000006900697245 */ /* 0x000fe20000201000 */
[----:B------:R-:W-:Y:S01]  /*19bf0*/  IMAD.U32 R109, R106, 0x10000, RZ ;  /* 0x000100006a6d7824 */ /* 0x000fe200078e00ff */
[----:B------:R-:W-:Y:S01]  /*19c00*/  ISETP.NE.AND P4, PT, R108, 0x1, PT ;  /* 0x000000016c00780c */ /* 0x000fe20003f85270 */
[----:B------:R-:W-:Y:S01]  /*19c10*/  BSSY.RECONVERGENT B1, `(.L_x_638) ;  /* 0x000005e000017945 */ /* 0x000fe20003800200 */
[----:B------:R-:W-:Y:S01]  /*19c20*/  PRMT R106, R106, 0x7632, R106 ;  /* 0x000076326a6a7816 */ /* 0x000fe2000000006a */
[----:B------:R-:W-:Y:S01]  /*19c30*/  FFMA.FTZ R105, R105, R136, 1.1641532182693481445e-10 ;  /* 0x2f00000069697423 */ /* 0x000fe20000010088 */
[----:B------:R-:W-:Y:S01]  /*19c40*/  FMUL.FTZ R109, R109, R140 ;  /* 0x0000008c6d6d7220 */ /* 0x000fe20000410000 */
[----:B------:R-:W-:-:S03]  /*19c50*/  MOV R104, 0x2 ;  /* 0x0000000200687802 */ /* 0x000fc60000000f00 */
        /* <DEDUP_REMOVED lines=14> */
.L_x_640:
        /* <DEDUP_REMOVED lines=13> */
.L_x_642:
[----:B------:R-:W-:Y:S05]  /*19e10*/  BSYNC.RECONVERGENT B2 ;  /* 0x0000000000027941 */ /* 0x000fea0003800200 */
.L_x_641:
        /* <DEDUP_REMOVED lines=61> */
.L_x_639:
[----:B------:R-:W-:Y:S05]  /*1a1f0*/  BSYNC.RECONVERGENT B1 ;  /* 0x0000000000017941 */ /* 0x000fea0003800200 */
.L_x_638:
        /* <DEDUP_REMOVED lines=21> */
.L_x_645:
        /* <DEDUP_REMOVED lines=13> */
.L_x_647:
[----:B------:R-:W-:Y:S05]  /*1a420*/  BSYNC.RECONVERGENT B2 ;  /* 0x0000000000027941 */ /* 0x000fea0003800200 */
.L_x_646:
[----:B------:R-:W-:Y:S01]  /*1a430*/  IMAD.WIDE.U32 R108, R129, -0x326172a9, RZ ;  /* 0xcd9e8d57816c7825 */ /* 0x000fe200078e00ff */
[----:B------:R-:W-:-:S03]  /*1a440*/  LOP3.LUT R104, R4, R127, R247, 0x96, !PT ;  /* 0x0000007f04687212 */ /* 0x000fc600078e96f7 */
[----:B------:R-:W-:Y:S01]  /*1a450*/  HFMA2 R106, -RZ, RZ, 0, 0 ;  /* 0x00000000ff6a7431 */ /* 0x000fe200000001ff */
        /* <DEDUP_REMOVED lines=56> */
[----:B------:R-:W-:Y:S01]  /*1a7e0*/  IMAD.MOV.U32 R144, RZ, RZ, R104 ;  /* 0x000000ffff907224 */ /* 0x000fe200078e0068 */
[----:B------:R-:W-:-:S07]  /*1a7f0*/  LOP3.LUT R128, R109, R126, R111, 0x96, !PT ;  /* 0x0000007e6d807212 */ /* 0x000fce00078e966f */
.L_x_644:
[----:B------:R-:W-:Y:S05]  /*1a800*/  BSYNC.RECONVERGENT B1 ;  /* 0x0000000000017941 */ /* 0x000fea0003800200 */
.L_x_643:
[----:B------:R-:W-:Y:S01]  /*1a810*/  I2FP.F32.U32 R105, R105 ;  /* 0x0000006900697245 */ /* 0x000fe20000201000 */
[C---:B------:R-:W-:Y:S01]  /*1a820*/  IMAD.U32 R109, R107.reuse, 0x10000, RZ ;  /* 0x000100006b6d7824 */ /* 0x040fe200078e00ff */
        /* <DEDUP_REMOVED lines=20> */
.L_x_650:
        /* <DEDUP_REMOVED lines=8> */
[----:B------:R-:W-:Y:S01]  /*1a9f0*/  @!P6 IADD3 R129, PT, PT, R129, 0x1, RZ ;  /* 0x000000018181e810 */ /* 0x000fe20007ffe0ff */
[----:B------:R-:W-:Y:S02]  /*1aa00*/  @!P6 VIADD R104, R4, 0x1 ;  /* 0x000000010468e836 */ /* 0x000fe40000000000 */
[----:B------:R-:W-:Y:S01]  /*1aa10*/  @!P6 IMAD.MOV.U32 R130, RZ, RZ, RZ ;  /* 0x000000ffff82e224 */ /* 0x000fe200078e00ff */
[----:B------:R-:W-:-:S13]  /*1aa20*/  ISETP.NE.AND P0, PT, R129, RZ, !P6 ;  /* 0x000000ff8100720c */ /* 0x000fda0007705270 */
[----:B------:R-:W-:Y:S02]  /*1aa30*/  @P0 IADD3 R104, PT, PT, R4, RZ, RZ ;  /* 0x000000ff04680210 */ /* 0x000fe40007ffe0ff */
[----:B------:R-:W-:Y:S02]  /*1aa40*/  ISETP.NE.AND P0, PT, R2, RZ, PT ;  /* 0x000000ff0200720c */ /* 0x000fe40003f05270 */
[----:B------:R-:W-:-:S11]  /*1aa50*/  @!P6 MOV R4, R104 ;  /* 0x000000680004e202 */ /* 0x000fd60000000f00 */
.L_x_652:
[----:B------:R-:W-:Y:S05]  /*1aa60*/  BSYNC.RECONVERGENT B2 ;  /* 0x0000000000027941 */ /* 0x000fea0003800200 */
.L_x_651:
[----:B------:R-:W-:Y:S01]  /*1aa70*/  IMAD.WIDE.U32 R106, R129, -0x326172a9, RZ ;  /* 0xcd9e8d57816a7825 */ /* 0x000fe200078e00ff */
[----:B------:R-:W-:-:S03]  /*1aa80*/  LOP3.LUT R104, R4, R111, R247, 0x96, !PT ;  /* 0x0000006f04687212 */ /* 0x000fc600078e96f7 */
[----:B------:R-:W-:Y:S01]  /*1aa90*/  HFMA2 R126, -RZ, RZ, 0, 0 ;  /* 0x00000000ff7e7431 */ /* 0x000fe200000001ff */
[C---:B------:R-:W-:Y:S02]  /*1aaa0*/  IADD3 R111, PT, PT, R247.reuse, -0x4498517b, RZ ;  /* 0xbb67ae85f76f7810 */ /* 0x040fe40007ffe0ff */
        /* <DEDUP_REMOVED lines=47> */
[----:B------:R-:W-:-:S04]  /*1ada0*/  LOP3.LUT R105, R105, R104, R111, 0x96, !PT ;  /* 0x0000006869697212 */ /* 0x000fc800078e966f */
        /* <DEDUP_REMOVED lines=9> */
.L_x_649:
[----:B------:R-:W-:Y:S05]  /*1ae40*/  BSYNC.RECONVERGENT B1 ;  /* 0x0000000000017941 */ /* 0x000fea0003800200 */
.L_x_648:
        /* <DEDUP_REMOVED lines=12> */
.L_x_612:
        /* <DEDUP_REMOVED lines=9> */
[----:B------:R-:W-:Y:S02]  /*1afa0*/  SEL R248, RZ, 0x1, !P3 ;  /* 0x00000001fff87807 */ /* 0x000fe40005800000 */
[----:B------:R-:W-:Y:S02]  /*1afb0*/  LOP3.LUT R148, R148, R150, R251, 0xfe, !PT ;  /* 0x0000009694947212 */ /* 0x000fe400078efefb */
        /* <DEDUP_REMOVED lines=10> */
.L_x_570:
[----:B------:R-:W-:Y:S05]  /*1b060*/  BSYNC.RECONVERGENT B0 ;  /* 0x0000000000007941 */ /* 0x000fea0003800200 */
.L_x_569:
[----:B------:R-:W-:Y:S01]  /*1b070*/  ISETP.GE.U32.AND P0, PT, R132, 0x280, PT ;  /* 0x000002808400780c */ /* 0x000fe20003f06070 */
[----:B------:R-:W-:Y:S01]  /*1b080*/  BSSY.RECONVERGENT B0, `(.L_x_653) ;  /* 0x000066b000007945 */ /* 0x000fe20003800200 */
[----:B------:R-:W-:-:S11]  /*1b090*/  LOP3.LUT R0, R0, 0xffffffef, RZ, 0xc0, !PT ;  /* 0xffffffef00007812 */ /* 0x000fd600078ec0ff */
[----:B------:R-:W-:Y:S01]  /*1b0a0*/  @P0 LOP3.LUT R0, R0, 0x10, RZ, 0xfc, !PT ;  /* 0x0000001000000812 */ /* 0x000fe200078efcff */
[----:B------:R-:W-:Y:S06]  /*1b0b0*/  @!P0 BRA `(.L_x_654) ;  /* 0x00000064009c8947 */ /* 0x000fec0003800000 */
[----:B0-234-:R-:W0:Y:S02]  /*1b0c0*/  LDC.64 R104, c[0x0][0x390] ;  /* 0x0000e400ff687b82 */ /* 0x01de240000000a00 */
        /* <DEDUP_REMOVED lines=10> */
[----:B------:R-:W-:Y:S02]  /*1b170*/  HFMA2 R150, -RZ, RZ, 0, 1.1920928955078125e-07 ;  /* 0x00000002ff967431 */ /* 0x000fe400000001ff */
[----:B------:R-:W-:Y:S01]  /*1b180*/  IMAD.MOV.U32 R151, RZ, RZ, R2 ;  /* 0x000000ffff977224 */ /* 0x000fe200078e0002 */
[----:B------:R-:W-:-:S08]  /*1b190*/  MOV R144, R136 ;  /* 0x0000008800907202 */ /* 0x000fd00000000f00 */
[----:B------:R-:W-:Y:S05]  /*1b1a0*/  @!P0 BRA `(.L_x_657) ;  /* 0x0000000400548947 */ /* 0x000fea0003800000 */
[----:B------:R-:W-:-:S13]  /*1b1b0*/  ISETP.NE.AND P0, PT, R126, 0x3, PT ;  /* 0x000000037e00780c */ /* 0x000fda0003f05270 */
[----:B------:R-:W-:Y:S05]  /*1b1c0*/  @!P0 BRA `(.L_x_658) ;  /* 0x0000000000208947 */ /* 0x000fea0003800000 */
[----:B------:R-:W-:-:S13]  /*1b1d0*/  ISETP.NE.AND P0, PT, R126, 0x2, PT ;  /* 0x000000027e00780c */ /* 0x000fda0003f05270 */
[----:B------:R-:W-:Y:S01]  /*1b1e0*/  @!P0 IMAD.MOV.U32 R150, RZ, RZ, 0x3 ;  /* 0x00000003ff968424 */ /* 0x000fe200078e00ff */
[----:B------:R-:W-:Y:S01]  /*1b1f0*/  @!P0 MOV R151, R127 ;  /* 0x0000007f00978202 */ /* 0x000fe20000000f00 */
[----:B------:R-:W-:Y:S01]  /*1b200*/  @!P0 IMAD.MOV.U32 R144, RZ, RZ, R136 ;  /* 0x000000ffff908224 */ /* 0x000fe200078e0088 */
[----:B------:R-:W-:Y:S01]  /*1b210*/  @P0 IADD3 R150, PT, PT, R126, 0x1, RZ ;  /* 0x000000017e960810 */ /* 0x000fe20007ffe0ff */
[----:B------:R-:W-:Y:S01]  /*1b220*/  @P0 IMAD.MOV.U32 R151, RZ, RZ, R128 ;  /* 0x000000ffff970224 */ /* 0x000fe200078e0080 */
[----:B------:R-:W-:Y:S01]  /*1b230*/  @P0 MOV R144, R136 ;  /* 0x0000008800900202 */ /* 0x000fe20000000f00 */
[----:B------:R-:W-:Y:S06]  /*1b240*/  BRA `(.L_x_657) ;  /* 0x00000004002c7947 */ /* 0x000fec0003800000 */
.L_x_658:
[----:B------:R-:W-:Y:S01]  /*1b250*/  VIADD R131, R131, 0x1 ;  /* 0x0000000183837836 */ /* 0x000fe20000000000 */
[----:B------:R-:W-:Y:S03]  /*1b260*/  BSSY.RECONVERGENT B2, `(.L_x_659) ;  /* 0x000000c000027945 */ /* 0x000fe60003800200 */
[C---:B------:R-:W-:Y:S01]  /*1b270*/  IMAD.WIDE.U32 R178, R131.reuse, -0x2daee0ad, RZ ;  /* 0xd2511f5383b27825 */ /* 0x040fe200078e00ff */
[----:B------:R-:W-:-:S13]  /*1b280*/  ISETP.NE.AND P0, PT, R131, RZ, PT ;  /* 0x000000ff8300720c */ /* 0x000fda0003f05270 */
[----:B------:R-:W-:Y:S05]  /*1b290*/  @P0 BRA `(.L_x_660) ;  /* 0x0000000000200947 */ /* 0x000fea0003800000 */
[----:B------:R-:W-:-:S04]  /*1b2a0*/  IADD3 R130, PT, PT, R130, 0x1, RZ ;  /* 0x0000000182827810 */ /* 0x000fc80007ffe0ff */
[----:B------:R-:W-:-:S13]  /*1b2b0*/  ISETP.NE.AND P0, PT, R130, RZ, PT ;  /* 0x000000ff8200720c */ /* 0x000fda0003f05270 */
[----:B------:R-:W-:Y:S01]  /*1b2c0*/  @!P0 VIADD R129, R129, 0x1 ;  /* 0x0000000181818836 */ /* 0x000fe20000000000 */
[----:B------:R-:W-:Y:S01]  /*1b2d0*/  @!P0 IADD3 R2, PT, PT, R4, 0x1, RZ ;  /* 0x0000000104028810 */ /* 0x000fe20007ffe0ff */
[----:B------:R-:W-:-:S03]  /*1b2e0*/  @!P0 IMAD.MOV.U32 R130, RZ, RZ, RZ ;  /* 0x000000ffff828224 */ /* 0x000fc600078e00ff */
[----:B------:R-:W-:-:S13]  /*1b2f0*/  ISETP.NE.AND P1, PT, R129, RZ, !P0 ;  /* 0x000000ff8100720c */ /* 0x000fda0004725270 */
[----:B------:R-:W-:-:S05]  /*1b300*/  @P1 IMAD.MOV R2, RZ, RZ, R4 ;  /* 0x000000ffff021224 */ /* 0x000fca00078e0204 */
[----:B------:R-:W-:-:S07]  /*1b310*/  @!P0 MOV R4, R2 ;  /* 0x0000000200048202 */ /* 0x000fce0000000f00 */
.L_x_660:
[----:B------:R-:W-:Y:S05]  /*1b320*/  BSYNC.RECONVERGENT B2 ;  /* 0x0000000000027941 */ /* 0x000fea0003800200 */
.L_x_659:
        /* <DEDUP_REMOVED lines=56> */
[----:B------:R-:W-:Y:S01]  /*1b6b0*/  VIADD R179, R247, 0x96a522ad ;  /* 0x96a522adf7b37836 */ /* 0x000fe20000000000 */
[----:B------:R-:W-:Y:S01]  /*1b6c0*/  MOV R151, R136 ;  /* 0x0000008800977202 */ /* 0x000fe20000000f00 */
[----:B------:R-:W-:-:S03]  /*1b6d0*/  IMAD.MOV.U32 R144, RZ, RZ, R126 ;  /* 0x000000ffff907224 */ /* 0x000fc600078e007e */
[----:B------:R-:W-:Y:S01]  /*1b6e0*/  LOP3.LUT R127, R179, R150, R127, 0x96, !PT ;  /* 0x00000096b37f7212 */ /* 0x000fe200078e967f */
[----:B------:R-:W-:-:S07]  /*1b6f0*/  IMAD.MOV.U32 R150, RZ, RZ, RZ ;  /* 0x000000ffff967224 */ /* 0x000fce00078e00ff */
.L_x_657:
[----:B------:R-:W-:Y:S05]  /*1b700*/  BSYNC.RECONVERGENT B1 ;  /* 0x0000000000017941 */ /* 0x000fea0003800200 */
.L_x_656:
[----:B------:R-:W0:Y:S01]  /*1b710*/  LDC R148, c[0x0][0x408] ;  /* 0x00010200ff947b82 */ /* 0x000e220000000800 */
[----:B------:R-:W-:Y:S01]  /*1b720*/  HFMA2 R136, -RZ, RZ, 0.1171875, 0 ;  /* 0x2f800000ff887431 */ /* 0x000fe200000001ff */
[----:B------:R-:W-:Y:S01]  /*1b730*/  I2FP.F32.U32 R151, R151 ;  /* 0x0000009700977245 */ /* 0x000fe20000201000 */
[----:B-----5:R-:W-:Y:S01]  /*1b740*/  IMAD.U32 R153, R104, 0x10000, RZ ;  /* 0x0001000068997824 */ /* 0x020fe200078e00ff */
[----:B------:R-:W-:Y:S01]  /*1b750*/  SHF.L.U32 R126, R108, 0x10, RZ ;  /* 0x000000106c7e7819 */ /* 0x000fe200000006ff */
[----:B------:R-:W-:Y:S01]  /*1b760*/  BSSY.RECONVERGENT B1, `(.L_x_661) ;  /* 0x0000064000017945 */ /* 0x000fe20003800200 */
[----:B------:R-:W-:Y:S01]  /*1b770*/  LOP3.LUT R0, R0, 0xfffffffd, RZ, 0xc0, !PT ;  /* 0xfffffffd00007812 */ /* 0x000fe200078ec0ff */
[----:B------:R-:W-:Y:S01]  /*1b780*/  FMUL.FTZ R153, R153, R140 ;  /* 0x0000008c99997220 */ /* 0x000fe20000410000 */
[----:B------:R-:W1:Y:S01]  /*1b790*/  LDC R146, c[0x0][0x404] ;  /* 0x00010100ff927b82 */ /* 0x000e620000000800 */
[----:B------:R-:W-:Y:S01]  /*1b7a0*/  PRMT R104, R104, 0x7632, R104 ;  /* 0x0000763268687816 */ /* 0x000fe20000000068 */
[----:B------:R-:W-:Y:S01]  /*1b7b0*/  FFMA.FTZ R151, R151, R136, 1.1641532182693481445e-10 ;  /* 0x2f00000097977423 */ /* 0x000fe20000010088 */
[----:B------:R-:W-:-:S02]  /*1b7c0*/  PRMT R108, R108, 0x7632, R108 ;  /* 0x000076326c6c7816 */ /* 0x000fc4000000006c */
[----:B------:R-:W-:Y:S01]  /*1b7d0*/  MOV R152, R2 ;  /* 0x0000000200987202 */ /* 0x000fe20000000f00 */
[----:B0-----:R-:W-:Y:S01]  /*1b7e0*/  FMUL.FTZ R153, R153, R148 ;  /* 0x0000009499997220 */ /* 0x001fe20000410000 */
[----:B-1----:R-:W-:-:S04]  /*1b7f0*/  FSETP.GTU.FTZ.AND P0, PT, R151, R146, PT ;  /* 0x000000929700720b */ /* 0x002fc80003f1c000 */
[----:B------:R-:W-:Y:S02]  /*1b800*/  FSEL R151, R153, RZ, !P0 ;  /* 0x000000ff99977208 */ /* 0x000fe40004000000 */
[----:B------:R-:W-:Y:S02]  /*1b810*/  PLOP3.LUT P1, PT, P0, PT, PT, 0x8, 0x80 ;  /* 0x000000000080781c */ /* 0x000fe4000072e170 */
[----:B------:R-:W-:Y:S01]  /*1b820*/  ISETP.NE.AND P0, PT, R150, 0x1, PT ;  /* 0x000000019600780c */ /* 0x000fe20003f05270 */
[----:B------:R-:W-:Y:S01]  /*1b830*/  FADD.FTZ R151, R151, R126 ;  /* 0x0000007e97977221 */ /* 0x000fe20000010000 */
[----:B------:R-:W-:-:S09]  /*1b840*/  IMAD.MOV.U32 R126, RZ, RZ, 0x2 ;  /* 0x00000002ff7e7424 */ /* 0x000fd200078e00ff */
[----:B------:R-:W-:Y:S02]  /*1b850*/  @P1 LOP3.LUT R0, R0, 0x2, RZ, 0xfc, !PT ;  /* 0x0000000200001812 */ /* 0x000fe400078efcff */
[----:B------:R-:W-:Y:S05]  /*1b860*/  @!P0 BRA `(.L_x_662) ;  /* 0x00000004004c8947 */ /* 0x000fea0003800000 */
[----:B------:R-:W-:-:S13]  /*1b870*/  ISETP.NE.AND P0, PT, R150, 0x3, PT ;  /* 0x000000039600780c */ /* 0x000fda0003f05270 */
[----:B------:R-:W-:Y:S05]  /*1b880*/  @!P0 BRA `(.L_x_663) ;  /* 0x0000000000188947 */ /* 0x000fea0003800000 */
[----:B------:R-:W-:-:S13]  /*1b890*/  ISETP.NE.AND P0, PT, R150, 0x2, PT ;  /* 0x000000029600780c */ /* 0x000fda0003f05270 */
[----:B------:R-:W-:Y:S01]  /*1b8a0*/  @!P0 IMAD.MOV.U32 R126, RZ, RZ, 0x3 ;  /* 0x00000003ff7e8424 */ /* 0x000fe200078e00ff */
[----:B------:R-:W-:Y:S01]  /*1b8b0*/  @!P0 MOV R152, R127 ;  /* 0x0000007f00988202 */ /* 0x000fe20000000f00 */
[----:B------:R-:W-:Y:S01]  /*1b8c0*/  @P0 VIADD R126, R150, 0x1 ;  /* 0x00000001967e0836 */ /* 0x000fe20000000000 */
[----:B------:R-:W-:Y:S01]  /*1b8d0*/  @P0 MOV R152, R128 ;  /* 0x0000008000980202 */ /* 0x000fe20000000f00 */
[----:B------:R-:W-:Y:S06]  /*1b8e0*/  BRA `(.L_x_662) ;  /* 0x00000004002c7947 */ /* 0x000fec0003800000 */
.L_x_663:
        /* <DEDUP_REMOVED lines=8> */
[----:B------:R-:W-:Y:S02]  /*1b970*/  @!P0 IADD3 R2, PT, PT, R4, 0x1, RZ ;  /* 0x0000000104028810 */ /* 0x000fe40007ffe0ff */
[----:B------:R-:W-:Y:S02]  /*1b980*/  @!P0 MOV R130, RZ ;  /* 0x000000ff00828202 */ /* 0x000fe40000000f00 */
[----:B------:R-:W-:-:S13]  /*1b990*/  ISETP.NE.AND P1, PT, R129, RZ, !P0 ;  /* 0x000000ff8100720c */ /* 0x000fda0004725270 */
[----:B------:R-:W-:-:S04]  /*1b9a0*/  @P1 IMAD.MOV R2, RZ, RZ, R4 ;  /* 0x000000ffff021224 */ /* 0x000fc800078e0204 */
[----:B------:R-:W-:-:S07]  /*1b9b0*/  @!P0 IMAD.MOV.U32 R4, RZ, RZ, R2 ;  /* 0x000000ffff048224 */ /* 0x000fce00078e0002 */
.L_x_665:
[----:B------:R-:W-:Y:S05]  /*1b9c0*/  BSYNC.RECONVERGENT B2 ;  /* 0x0000000000027941 */ /* 0x000fea0003800200 */
.L_x_664:
        /* <DEDUP_REMOVED lines=52> */
[----:B------:R-:W-:Y:S02]  /*1bd10*/  VIADD R181, R247, 0x96a522ad ;  /* 0x96a522adf7b57836 */ /* 0x000fe40000000000 */
[----:B------:R-:W-:-:S04]  /*1bd20*/  IMAD.WIDE.U32 R178, R179, -0x326172a9, RZ ;  /* 0xcd9e8d57b3b27825 */ /* 0x000fc800078e00ff */
[----:B------:R-:W-:Y:S01]  /*1bd30*/  IMAD.WIDE.U32 R126, R127, -0x2daee0ad, RZ ;  /* 0xd2511f537f7e7825 */ /* 0x000fe200078e00ff */
[----:B------:R-:W-:Y:S02]  /*1bd40*/  LOP3.LUT R128, R153, R180, R179, 0x96, !PT ;  /* 0x000000b499807212 */ /* 0x000fe400078e96b3 */
[----:B------:R-:W-:Y:S02]  /*1bd50*/  MOV R2, R178 ;  /* 0x000000b200027202 */ /* 0x000fe40000000f00 */
[----:B------:R-:W-:Y:S01]  /*1bd60*/  LOP3.LUT R127, R181, R152, R127, 0x96, !PT ;  /* 0x00000098b57f7212 */ /* 0x000fe200078e967f */
[----:B------:R-:W-:Y:S01]  /*1bd70*/  IMAD.MOV.U32 R152, RZ, RZ, R144 ;  /* 0x000000ffff987224 */ /* 0x000fe200078e0090 */
[----:B------:R-:W-:Y:S01]  /*1bd80*/  MOV R144, R126 ;  /* 0x0000007e00907202 */ /* 0x000fe20000000f00 */
[----:B------:R-:W-:-:S07]  /*1bd90*/  IMAD.MOV.U32 R126, RZ, RZ, RZ ;  /* 0x000000ffff7e7224 */ /* 0x000fce00078e00ff */
.L_x_662:
[----:B------:R-:W-:Y:S05]  /*1bda0*/  BSYNC.RECONVERGENT B1 ;  /* 0x0000000000017941 */ /* 0x000fea0003800200 */
.L_x_661:
[----:B------:R-:W-:Y:S01]  /*1bdb0*/  I2FP.F32.U32 R153, R152 ;  /* 0x0000009800997245 */ /* 0x000fe20000201000 */
[----:B------:R-:W-:Y:S01]  /*1bdc0*/  IMAD.U32 R108, R108, 0x10000, RZ ;  /* 0x000100006c6c7824 */ /* 0x000fe200078e00ff */
[----:B------:R-:W-:Y:S01]  /*1bdd0*/  SHF.L.U32 R179, R104, 0x10, RZ ;  /* 0x0000001068b37819 */ /* 0x000fe200000006ff */
[----:B------:R-:W-:Y:S01]  /*1bde0*/  BSSY.RECONVERGENT B1, `(.L_x_666) ;  /* 0x000005f000017945 */ /* 0x000fe20003800200 */
[----:B------:R-:W-:Y:S01]  /*1bdf0*/  ISETP.NE.AND P1, PT, R126, 0x1, PT ;  /* 0x000000017e00780c */ /* 0x000fe20003f25270 */
[----:B------:R-:W-:Y:S01]  /*1be00*/  FFMA.FTZ R153, R153, R136, 1.1641532182693481445e-10 ;  /* 0x2f00000099997423 */ /* 0x000fe20000010088 */
[----:B------:R-:W-:Y:S02]  /*1be10*/  IMAD.MOV.U32 R104, RZ, RZ, R2 ;  /* 0x000000ffff687224 */ /* 0x000fe400078e0002 */
[----:B------:R-:W-:Y:S02]  /*1be20*/  FMUL.FTZ R179, R179, R140 ;  /* 0x0000008cb3b37220 */ /* 0x000fe40000410000 */
[----:B------:R-:W-:-:S02]  /*1be30*/  FSETP.GTU.FTZ.AND P0, PT, R153, R146, PT ;  /* 0x000000929900720b */ /* 0x000fc40003f1c000 */
[----:B------:R-:W-:-:S05]  /*1be40*/  FMUL.FTZ R179, R179, R148 ;  /* 0x00000094b3b37220 */ /* 0x000fca0000410000 */
        /* <DEDUP_REMOVED lines=13> */
.L_x_668:
        /* <DEDUP_REMOVED lines=13> */
.L_x_670:
[----:B------:R-:W-:Y:S05]  /*1bff0*/  BSYNC.RECONVERGENT B2 ;  /* 0x0000000000027941 */ /* 0x000fea0003800200 */
.L_x_669:
[----:B------:R-:W-:Y:S01]  /*1c000*/  IMAD.WIDE.U32 R178, R129, -0x326172a9, RZ ;  /* 0xcd9e8d5781b27825 */ /* 0x000fe200078e00ff */
[----:B------:R-:W-:-:S03]  /*1c010*/  LOP3.LUT R126, R4, R207, R247, 0x96, !PT ;  /* 0x000000cf047e7212 */ /* 0x000fc600078e96f7 */
[----:B------:R-:W-:Y:S01]  /*1c020*/  HFMA2 R108, -RZ, RZ, 0, 0 ;  /* 0x00000000ff6c7431 */ /* 0x000fe200000001ff */
[----:B------:R-:W-:Y:S02]  /*1c030*/  IADD3 R207, PT, PT, R247, -0x4498517b, RZ ;  /* 0xbb67ae85f7cf7810 */ /* 0x000fe40007ffe0ff */
[----:B------:R-:W-:Y:S01]  /*1c040*/  LOP3.LUT R180, R130, R179, R246, 0x96, !PT ;  /* 0x000000b382b47212 */ /* 0x000fe200078e96f6 */
[----:B------:R-:W-:Y:S01]  /*1c050*/  IMAD.WIDE.U32 R126, R126, -0x326172a9, RZ ;  /* 0xcd9e8d577e7e7825 */ /* 0x000fe200078e00ff */
[----:B------:R-:W-:-:S03]  /*1c060*/  MOV R104, R144 ;  /* 0x0000009000687202 */ /* 0x000fc60000000f00 */
        /* <DEDUP_REMOVED lines=53> */
[----:B------:R-:W-:-:S07]  /*1c3c0*/  IMAD.MOV.U32 R144, RZ, RZ, R126 ;  /* 0x000000ffff907224 */ /* 0x000fce00078e007e */
.L_x_667:
[----:B------:R-:W-:Y:S05]  /*1c3d0*/  BSYNC.RECONVERGENT B1 ;  /* 0x0000000000017941 */ /* 0x000fea0003800200 */
.L_x_666:
        /* <DEDUP_REMOVED lines=10> */
[----:B------:R-:W-:-:S02]  /*1c480*/  FSETP.GTU.FTZ.AND P1, PT, R179, R146, PT ;  /* 0x00000092b300720b */ /* 0x000fc40003f3c000 */
[----:B------:R-:W-:Y:S02]  /*1c490*/  MOV R105, R2 ;  /* 0x0000000200697202 */ /* 0x000fe40000000f00 */
        /* <DEDUP_REMOVED lines=13> */
.L_x_673:
        /* <DEDUP_REMOVED lines=13> */
.L_x_675:
[----:B------:R-:W-:Y:S05]  /*1c640*/  BSYNC.RECONVERGENT B2 ;  /* 0x0000000000027941 */ /* 0x000fea0003800200 */
.L_x_674:
        /* <DEDUP_REMOVED lines=56> */
[----:B------:R-:W-:-:S05]  /*1c9d0*/  VIADD R181, R247, 0x96a522ad ;  /* 0x96a522adf7b57836 */ /* 0x000fca0000000000 */
[----:B------:R-:W-:Y:S01]  /*1c9e0*/  LOP3.LUT R127, R181, R108, R105, 0x96, !PT ;  /* 0x0000006cb57f7212 */ /* 0x000fe200078e9669 */
[----:B------:R-:W-:Y:S01]  /*1c9f0*/  IMAD.MOV.U32 R105, RZ, RZ, R144 ;  /* 0x000000ffff697224 */ /* 0x000fe200078e0090 */
[----:B------:R-:W-:Y:S01]  /*1ca00*/  MOV R144, R104 ;  /* 0x0000006800907202 */ /* 0x000fe20000000f00 */
[----:B------:R-:W-:-:S07]  /*1ca10*/  IMAD.MOV.U32 R104, RZ, RZ, RZ ;  /* 0x000000ffff687224 */ /* 0x000fce00078e00ff */
.L_x_672:
[----:B------:R-:W-:Y:S05]  /*1ca20*/  BSYNC.RECONVERGENT B1 ;  /* 0x0000000000017941 */ /* 0x000fea0003800200 */
.L_x_671:
[----:B------:R-:W-:Y:S01]  /*1ca30*/  I2FP.F32.U32 R105, R105 ;  /* 0x0000006900697245 */ /* 0x000fe20000201000 */
[----:B------:R-:W-:Y:S01]  /*1ca40*/  IMAD.U32 R150, R150, 0x10000, RZ ;  /* 0x0001000096967824 */ /* 0x000fe200078e00ff */
[----:B------:R-:W-:Y:S01]  /*1ca50*/  SHF.L.U32 R109, R152, 0x10, RZ ;  /* 0x00000010986d7819 */ /* 0x000fe200000006ff */
[----:B------:R-:W-:Y:S01]  /*1ca60*/  BSSY.RECONVERGENT B1, `(.L_x_676) ;  /* 0x000005f000017945 */ /* 0x000fe20003800200 */
[----:B------:R-:W-:Y:S01]  /*1ca70*/  ISETP.NE.AND P3, PT, R104, 0x1, PT ;  /* 0x000000016800780c */ /* 0x000fe20003f65270 */
[----:B------:R-:W-:Y:S01]  /*1ca80*/  FFMA.FTZ R105, R105, R136, 1.1641532182693481445e-10 ;  /* 0x2f00000069697423 */ /* 0x000fe20000010088 */
[----:B------:R-:W-:Y:S02]  /*1ca90*/  HFMA2 R108, -RZ, RZ, 0, 1.1920928955078125e-07 ;  /* 0x00000002ff6c7431 */ /* 0x000fe400000001ff */
[----:B------:R-:W-:Y:S02]  /*1caa0*/  FMUL.FTZ R109, R109, R140 ;  /* 0x0000008c6d6d7220 */ /* 0x000fe40000410000 */
[----:B------:R-:W-:-:S02]  /*1cab0*/  FSETP.GTU.FTZ.AND P2, PT, R105, R146, PT ;  /* 0x000000926900720b */ /* 0x000fc40003f5c000 */
[----:B------:R-:W-:Y:S01]  /*1cac0*/  FMUL.FTZ R109, R109, R148 ;  /* 0x000000946d6d7220 */ /* 0x000fe20000410000 */
[----:B------:R-:W-:-:S04]  /*1cad0*/  IMAD.MOV.U32 R105, RZ, RZ, R2 ;  /* 0x000000ffff697224 */ /* 0x000fc800078e0002 */
        /* <DEDUP_REMOVED lines=12> */
.L_x_678:
        /* <DEDUP_REMOVED lines=13> */
.L_x_680:
[----:B------:R-:W-:Y:S05]  /*1cc70*/  BSYNC.RECONVERGENT B2 ;  /* 0x0000000000027941 */ /* 0x000fea0003800200 */
.L_x_679:
        /* <DEDUP_REMOVED lines=58> */
[----:B------:R-:W-:Y:S01]  /*1d020*/  HFMA2 R108, -RZ, RZ, 0, 0 ;  /* 0x00000000ff6c7431 */ /* 0x000fe200000001ff */
[----:B------:R-:W-:Y:S01]  /*1d030*/  MOV R105, R144 ;  /* 0x0000009000697202 */ /* 0x000fe20000000f00 */
[----:B------:R-:W-:-:S07]  /*1d040*/  IMAD.MOV.U32 R144, RZ, RZ, R104 ;  /* 0x000000ffff907224 */ /* 0x000fce00078e0068 */
.L_x_677:
[----:B------:R-:W-:Y:S05]  /*1d050*/  BSYNC.RECONVERGENT B1 ;  /* 0x0000000000017941 */ /* 0x000fea0003800200 */
.L_x_676:
        /* <DEDUP_REMOVED lines=25> */
.L_x_683:
        /* <DEDUP_REMOVED lines=13> */
.L_x_685:
[----:B------:R-:W-:Y:S05]  /*1d2c0*/  BSYNC.RECONVERGENT B2 ;  /* 0x0000000000027941 */ /* 0x000fea0003800200 */
.L_x_684:
        /* <DEDUP_REMOVED lines=61> */
.L_x_682:
[----:B------:R-:W-:Y:S05]  /*1d6a0*/  BSYNC.RECONVERGENT B1 ;  /* 0x0000000000017941 */ /* 0x000fea0003800200 */
.L_x_681:
        /* <DEDUP_REMOVED lines=23> */
.L_x_688:
        /* <DEDUP_REMOVED lines=13> */
.L_x_690:
[----:B------:R-:W-:Y:S05]  /*1d8f0*/  BSYNC.RECONVERGENT B2 ;  /* 0x0000000000027941 */ /* 0x000fea0003800200 */
.L_x_689:
        /* <DEDUP_REMOVED lines=59> */
[----:B------:R-:W-:Y:S01]  /*1dcb0*/  MOV R105, R144 ;  /* 0x0000009000697202 */ /* 0x000fe20000000f00 */
[----:B------:R-:W-:-:S07]  /*1dcc0*/  IMAD.MOV.U32 R144, RZ, RZ, R104 ;  /* 0x000000ffff907224 */ /* 0x000fce00078e0068 */
.L_x_687:
[----:B------:R-:W-:Y:S05]  /*1dcd0*/  BSYNC.RECONVERGENT B1 ;  /* 0x0000000000017941 */ /* 0x000fea0003800200 */
.L_x_686:
        /* <DEDUP_REMOVED lines=11> */
[----:B------:R-:W-:-:S02]  /*1dd90*/  FSETP.GTU.FTZ.AND P5, PT, R105, R146, PT ;  /* 0x000000926900720b */ /* 0x000fc40003fbc000 */
[----:B------:R-:W-:Y:S02]  /*1dda0*/  MOV R105, R2 ;  /* 0x0000000200697202 */ /* 0x000fe40000000f00 */
        /* <DEDUP_REMOVED lines=12> */
.L_x_693:
        /* <DEDUP_REMOVED lines=8> */
[----:B------:R-:W-:Y:S01]  /*1def0*/  @!P6 VIADD R129, R129, 0x1 ;  /* 0x000000018181e836 */ /* 0x000fe20000000000 */
[----:B------:R-:W-:Y:S02]  /*1df00*/  @!P6 IADD3 R104, PT, PT, R4, 0x1, RZ ;  /* 0x000000010468e810 */ /* 0x000fe40007ffe0ff */
[----:B------:R-:W-:Y:S02]  /*1df10*/  @!P6 MOV R130, RZ ;  /* 0x000000ff0082e202 */ /* 0x000fe40000000f00 */
[----:B------:R-:W-:-:S13]  /*1df20*/  ISETP.NE.AND P0, PT, R129, RZ, !P6 ;  /* 0x000000ff8100720c */ /* 0x000fda0007705270 */
[----:B------:R-:W-:Y:S01]  /*1df30*/  @P0 IMAD.MOV R104, RZ, RZ, R4 ;  /* 0x000000ffff680224 */ /* 0x000fe200078e0204 */
[----:B------:R-:W-:-:S03]  /*1df40*/  ISETP.NE.AND P0, PT, R2, RZ, PT ;  /* 0x000000ff0200720c */ /* 0x000fc60003f05270 */
[----:B------:R-:W-:-:S10]  /*1df50*/  @!P6 IMAD.MOV.U32 R4, RZ, RZ, R104 ;  /* 0x000000ffff04e224 */ /* 0x000fd400078e0068 */
.L_x_695:
[----:B------:R-:W-:Y:S05]  /*1df60*/  BSYNC.RECONVERGENT B2 ;  /* 0x0000000000027941 */ /* 0x000fea0003800200 */
.L_x_694:
        /* <DEDUP_REMOVED lines=50> */
[----:B------:R-:W-:Y:S01]  /*1e290*/  IADD3 R107, PT, PT, R246, -0x700cb87f, RZ ;  /* 0x8ff34781f66b7810 */ /* 0x000fe20007ffe0ff */
[----:B------:R-:W-:Y:S01]  /*1e2a0*/  VIADD R127, R247, 0x96a522ad ;  /* 0x96a522adf77f7836 */ /* 0x000fe20000000000 */
[----:B------:R-:W-:Y:S01]  /*1e2b0*/  LOP3.LUT R105, R105, R104, R111, 0x96, !PT ;  /* 0x0000006869697212 */ /* 0x000fe200078e966f */
[----:B------:R-:W-:-:S04]  /*1e2c0*/  IMAD.WIDE.U32 R108, R109, -0x326172a9, RZ ;  /* 0xcd9e8d576d6c7825 */ /* 0x000fc800078e00ff */
[----:B------:R-:W-:Y:S01]  /*1e2d0*/  IMAD.WIDE.U32 R104, R105, -0x2daee0ad, RZ ;  /* 0xd2511f5369687825 */ /* 0x000fe200078e00ff */
[----:B------:R-:W-:Y:S02]  /*1e2e0*/  LOP3.LUT R128, R107, R110, R109, 0x96, !PT ;  /* 0x0000006e6b807212 */ /* 0x000fe400078e966d */
[----:B------:R-:W-:Y:S01]  /*1e2f0*/  MOV R2, R108 ;  /* 0x0000006c00027202 */ /* 0x000fe20000000f00 */
[----:B------:R-:W-:Y:S01]  /*1e300*/  IMAD.MOV.U32 R126, RZ, RZ, RZ ;  /* 0x000000ffff7e7224 */ /* 0x000fe200078e00ff */
[----:B------:R-:W-:Y:S01]  /*1e310*/  LOP3.LUT R127, R127, R106, R105, 0x96, !PT ;  /* 0x0000006a7f7f7212 */ /* 0x000fe200078e9669 */
[----:B------:R-:W-:Y:S01]  /*1e320*/  IMAD.MOV.U32 R105, RZ, RZ, R144 ;  /* 0x000000ffff697224 */ /* 0x000fe200078e0090 */
[----:B------:R-:W-:-:S07]  /*1e330*/  MOV R144, R104 ;  /* 0x0000006800907202 */ /* 0x000fce0000000f00 */
.L_x_692:
[----:B------:R-:W-:Y:S05]  /*1e340*/  BSYNC.RECONVERGENT B1 ;  /* 0x0000000000017941 */ /* 0x000fea0003800200 */
.L_x_691:
        /* <DEDUP_REMOVED lines=15> */
.L_x_655:
        /* <DEDUP_REMOVED lines=16> */
.L_x_699:
        /* <DEDUP_REMOVED lines=13> */
.L_x_701:
[----:B------:R-:W-:Y:S05]  /*1e610*/  BSYNC.RECONVERGENT B2 ;  /* 0x0000000000027941 */ /* 0x000fea0003800200 */
.L_x_700:
        /* <DEDUP_REMOVED lines=57> */
[----:B------:R-:W-:Y:S01]  /*1e9b0*/  IMAD.MOV.U32 R144, RZ, RZ, R108 ;  /* 0x000000ffff907224 */ /* 0x000fe200078e006c */
[----:B------:R-:W-:Y:S02]  /*1e9c0*/  MOV R108, R136 ;  /* 0x00000088006c7202 */ /* 0x000fe40000000f00 */
[----:B------:R-:W-:Y:S01]  /*1e9d0*/  LOP3.LUT R127, R151, R110, R109, 0x96, !PT ;  /* 0x0000006e977f7212 */ /* 0x000fe200078e966d */
[----:B------:R-:W-:-:S07]  /*1e9e0*/  IMAD.MOV.U32 R110, RZ, RZ, RZ ;  /* 0x000000ffff6e7224 */ /* 0x000fce00078e00ff */
.L_x_698:
[----:B------:R-:W-:Y:S05]  /*1e9f0*/  BSYNC.RECONVERGENT B1 ;  /* 0x0000000000017941 */ /* 0x000fea0003800200 */
.L_x_697:
[----:B------:R-:W0:Y:S01]  /*1ea00*/  LDC R148, c[0x0][0x408] ;  /* 0x00010200ff947b82 */ /* 0x000e220000000800 */
[----:B------:R-:W-:Y:S01]  /*1ea10*/  HFMA2 R136, -RZ, RZ, 0.1171875, 0 ;  /* 0x2f800000ff887431 */ /* 0x000fe200000001ff */
[----:B------:R-:W-:Y:S01]  /*1ea20*/  I2FP.F32.U32 R109, R108 ;  /* 0x0000006c006d7245 */ /* 0x000fe20000201000 */
[----:B-----5:R-:W-:Y:S01]  /*1ea30*/  IMAD.U32 R111, R104, 0x10000, RZ ;  /* 0x00010000686f7824 */ /* 0x020fe200078e00ff */
[----:B------:R-:W-:Y:S01]  /*1ea40*/  LOP3.LUT R0, R0, 0xfffffffd, RZ, 0xc0, !PT ;  /* 0xfffffffd00007812 */ /* 0x000fe200078ec0ff */
[----:B------:R-:W-:Y:S01]  /*1ea50*/  BSSY.RECONVERGENT B1, `(.L_x_702) ;  /* 0x0000061000017945 */ /* 0x000fe20003800200 */
[----:B------:R-:W-:Y:S01]  /*1ea60*/  PRMT R104, R104, 0x7632, R104 ;  /* 0x0000763268687816 */ /* 0x000fe20000000068 */
[----:B------:R-:W-:Y:S01]  /*1ea70*/  FMUL.FTZ R111, R111, R140 ;  /* 0x0000008c6f6f7220 */ /* 0x000fe20000410000 */
[----:B------:R-:W1:Y:S01]  /*1ea80*/  LDC R146, c[0x0][0x404] ;  /* 0x00010100ff927b82 */ /* 0x000e620000000800 */
[----:B------:R-:W-:Y:S01]  /*1ea90*/  MOV R108, 0x2 ;  /* 0x00000002006c7802 */ /* 0x000fe20000000f00 */
[----:B------:R-:W-:Y:S01]  /*1eaa0*/  FFMA.FTZ R109, R109, R136, 1.1641532182693481445e-10 ;  /* 0x2f0000006d6d7423 */ /* 0x000fe20000010088 */
[----:B0-----:R-:W-:-:S04]  /*1eab0*/  FMUL.FTZ R111, R111, R148 ;  /* 0x000000946f6f7220 */ /* 0x001fc80000410000 */
[----:B-1----:R-:W-:Y:S01]  /*1eac0*/  FSETP.GTU.FTZ.AND P0, PT, R109, R146, PT ;  /* 0x000000926d00720b */ /* 0x002fe20003f1c000 */
[----:B------:R-:W-:-:S03]  /*1ead0*/  IMAD.MOV.U32 R109, RZ, RZ, R2 ;  /* 0x000000ffff6d7224 */ /* 0x000fc600078e0002 */
[----:B------:R-:W-:Y:S02]  /*1eae0*/  FSEL R151, R111, RZ, !P0 ;  /* 0x000000ff6f977208 */ /* 0x000fe40004000000 */
[----:B------:R-:W-:Y:S02]  /*1eaf0*/  PLOP3.LUT P1, PT, P0, PT, PT, 0x8, 0x80 ;  /* 0x000000000080781c */ /* 0x000fe4000072e170 */
[----:B------:R-:W-:-:S11]  /*1eb00*/  ISETP.NE.AND P0, PT, R110, 0x1, PT ;  /* 0x000000016e00780c */ /* 0x000fd60003f05270 */
[----:B------:R-:W-:Y:S02]  /*1eb10*/  @P1 LOP3.LUT R0, R0, 0x2, RZ, 0xfc, !PT ;  /* 0x0000000200001812 */ /* 0x000fe400078efcff */
[----:B------:R-:W-:Y:S05]  /*1eb20*/  @!P0 BRA `(.L_x_703) ;  /* 0x00000004004c8947 */ /* 0x000fea0003800000 */
        /* <DEDUP_REMOVED lines=8> */
.L_x_704:
        /* <DEDUP_REMOVED lines=13> */
.L_x_706:
[----:B------:R-:W-:Y:S05]  /*1ec80*/  BSYNC.RECONVERGENT B2 ;  /* 0x0000000000027941 */ /* 0x000fea0003800200 */
.L_x_705:
        /* <DEDUP_REMOVED lines=59> */
[----:B------:R-:W-:Y:S02]  /*1f040*/  IMAD.MOV.U32 R144, RZ, RZ, R108 ;  /* 0x000000ffff907224 */ /* 0x000fe400078e006c */
[----:B------:R-:W-:-:S07]  /*1f050*/  HFMA2 R108, -RZ, RZ, 0, 0 ;  /* 0x00000000ff6c7431 */ /* 0x000fce00000001ff */
.L_x_703:
[----:B------:R-:W-:Y:S05]  /*1f060*/  BSYNC.RECONVERGENT B1 ;  /* 0x0000000000017941 */ /* 0x000fea0003800200 */
.L_x_702:
[----:B------:R-:W-:Y:S01]  /*1f070*/  I2FP.F32.U32 R109, R109 ;  /* 0x0000006d006d7245 */ /* 0x000fe20000201000 */
[----:B------:R-:W-:Y:S01]  /*1f080*/  IMAD.U32 R111, R104, 0x10000, RZ ;  /* 0x00010000686f7824 */ /* 0x000fe200078e00ff */
[----:B------:R-:W-:Y:S01]  /*1f090*/  ISETP.NE.AND P1, PT, R108, 0x1, PT ;  /* 0x000000016c00780c */ /* 0x000fe20003f25270 */
[----:B------:R-:W-:Y:S01]  /*1f0a0*/  BSSY.RECONVERGENT B1, `(.L_x_707) ;  /* 0x000005d000017945 */ /* 0x000fe20003800200 */
[----:B------:R-:W-:Y:S01]  /*1f0b0*/  MOV R110, 0x2 ;  /* 0x00000002006e7802 */ /* 0x000fe20000000f00 */
        /* <DEDUP_REMOVED lines=16> */
.L_x_709:
        /* <DEDUP_REMOVED lines=13> */
.L_x_711:
[----:B------:R-:W-:Y:S05]  /*1f290*/  BSYNC.RECONVERGENT B2 ;  /* 0x0000000000027941 */ /* 0x000fea0003800200 */
.L_x_710:
[----:B------:R-:W-:Y:S01]  /*1f2a0*/  IMAD.WIDE.U32 R110, R129, -0x326172a9, RZ ;  /* 0xcd9e8d57816e7825 */ /* 0x000fe200078e00ff */
[----:B------:R-:W-:Y:S02]  /*1f2b0*/  LOP3.LUT R108, R4, R179, R247, 0x96, !PT ;  /* 0x000000b3046c7212 */ /* 0x000fe400078e96f7 */
        /* <DEDUP_REMOVED lines=57> */
[----:B------:R-:W-:Y:S02]  /*1f650*/  HFMA2 R110, -RZ, RZ, 0, 0 ;  /* 0x00000000ff6e7431 */ /* 0x000fe400000001ff */
[----:B------:R-:W-:-:S07]  /*1f660*/  IMAD.MOV.U32 R144, RZ, RZ, R108 ;  /* 0x000000ffff907224 */ /* 0x000fce00078e006c */
.L_x_708:
[----:B------:R-:W-:Y:S05]  /*1f670*/  BSYNC.RECONVERGENT B1 ;  /* 0x0000000000017941 */ /* 0x000fea0003800200 */
.L_x_707:
[----:B------:R-:W-:Y:S01]  /*1f680*/  I2FP.F32.U32 R109, R104 ;  /* 0x00000068006d7245 */ /* 0x000fe20000201000 */
[C---:B------:R-:W-:Y:S01]  /*1f690*/  IMAD.U32 R111, R105.reuse, 0x10000, RZ ;  /* 0x00010000696f7824 */ /* 0x040fe200078e00ff */
[----:B------:R-:W-:Y:S01]  /*1f6a0*/  ISETP.NE.AND P2, PT, R110, 0x1, PT ;  /* 0x000000016e00780c */ /* 0x000fe20003f45270 */
[----:B------:R-:W-:Y:S01]  /*1f6b0*/  BSSY.RECONVERGENT B1, `(.L_x_712) ;  /* 0x000005e000017945 */ /* 0x000fe20003800200 */
[----:B------:R-:W-:Y:S01]  /*1f6c0*/  PRMT R150, R105, 0x7632, R150 ;  /* 0x0000763269967816 */ /* 0x000fe20000000096 */
[----:B------:R-:W-:Y:S01]  /*1f6d0*/  FFMA.FTZ R109, R109, R136, 1.1641532182693481445e-10 ;  /* 0x2f0000006d6d7423 */ /* 0x000fe20000010088 */
[----:B------:R-:W-:Y:S01]  /*1f6e0*/  FMUL.FTZ R111, R111, R140 ;  /* 0x0000008c6f6f7220 */ /* 0x000fe20000410000 */
[----:B------:R-:W-:Y:S01]  /*1f6f0*/  MOV R104, 0x2 ;  /* 0x0000000200687802 */ /* 0x000fe20000000f00 */
        /* <DEDUP_REMOVED lines=14> */
.L_x_714:
        /* <DEDUP_REMOVED lines=13> */
.L_x_716:
[----:B------:R-:W-:Y:S05]  /*1f8b0*/  BSYNC.RECONVERGENT B2 ;  /* 0x0000000000027941 */ /* 0x000fea0003800200 */
.L_x_715:
        /* <DEDUP_REMOVED lines=61> */
.L_x_713:
[----:B------:R-:W-:Y:S05]  /*1fc90*/  BSYNC.RECONVERGENT B1 ;  /* 0x0000000000017941 */ /* 0x000fea0003800200 */
.L_x_712:
        /* <DEDUP_REMOVED lines=21> */
.L_x_719:
        /* <DEDUP_REMOVED lines=13> */
.L_x_721:
[----:B------:R-:W-:Y:S05]  /*1fec0*/  BSYNC.RECONVERGENT B2 ;  /* 0x0000000000027941 */ /* 0x000fea0003800200 */
.L_x_720:
        /* <DEDUP_REMOVED lines=61> */
.L_x_718:
[----:B------:R-:W-:Y:S05]  /*202a0*/  BSYNC.RECONVERGENT B1 ;  /* 0x0000000000017941 */ /* 0x000fea0003800200 */
.L_x_717:
        /* <DEDUP_REMOVED lines=22> */
.L_x_724:
        /* <DEDUP_REMOVED lines=13> */
.L_x_726:
[----:B------:R-:W-:Y:S05]  /*204e0*/  BSYNC.RECONVERGENT B2 ;  /* 0x0000000000027941 */ /* 0x000fea0003800200 */
.L_x_725:
        /* <DEDUP_REMOVED lines=61> */
.L_x_723:
[----:B------:R-:W-:Y:S05]  /*208c0*/  BSYNC.RECONVERGENT B1 ;  /* 0x0000000000017941 */ /* 0x000fea0003800200 */
.L_x_722:
        /* <DEDUP_REMOVED lines=21> */
.L_x_729:
        /* <DEDUP_REMOVED lines=13> */
.L_x_731:
[----:B------:R-:W-:Y:S05]  /*20af0*/  BSYNC.RECONVERGENT B2 ;  /* 0x0000000000027941 */ /* 0x000fea0003800200 */
.L_x_730:
        /* <DEDUP_REMOVED lines=61> */
.L_x_728:
[----:B------:R-:W-:Y:S05]  /*20ed0*/  BSYNC.RECONVERGENT B1 ;  /* 0x0000000000017941 */ /* 0x000fea0003800200 */
.L_x_727:
        /* <DEDUP_REMOVED lines=22> */
.L_x_734:
        /* <DEDUP_REMOVED lines=15> */
.L_x_736:
[----:B------:R-:W-:Y:S05]  /*21130*/  BSYNC.RECONVERGENT B2 ;  /* 0x0000000000027941 */ /* 0x000fea0003800200 */
.L_x_735:
        /* <DEDUP_REMOVED lines=61> */
.L_x_733:
[----:B------:R-:W-:Y:S05]  /*21510*/  BSYNC.RECONVERGENT B1 ;  /* 0x0000000000017941 */ /* 0x000fea0003800200 */
.L_x_732:
        /* <DEDUP_REMOVED lines=12> */
.L_x_696:
        /* <DEDUP_REMOVED lines=21> */
.L_x_654:
[----:B------:R-:W-:Y:S05]  /*21730*/  BSYNC.RECONVERGENT B0 ;  /* 0x0000000000007941 */ /* 0x000fea0003800200 */
.L_x_653:
        /* <DEDUP_REMOVED lines=30> */
.L_x_742:
        /* <DEDUP_REMOVED lines=13> */
.L_x_744:
[----:B------:R-:W-:Y:S05]  /*219f0*/  BSYNC.RECONVERGENT B2 ;  /* 0x0000000000027941 */ /* 0x000fea0003800200 */
.L_x_743:
        /* <DEDUP_REMOVED lines=52> */
[----:B------:R-:W-:Y:S01]  /*21d40*/  IMAD.MOV.U32 R150, RZ, RZ, RZ ;  /* 0x000000ffff967224 */ /* 0x000fe200078e00ff */
[----:B------:R-:W-:Y:S01]  /*21d50*/  LOP3.LUT R127, R127, R126, R183, 0x96, !PT ;  /* 0x0000007e7f7f7212 */ /* 0x000fe200078e96b7 */
[----:B------:R-:W-:-:S04]  /*21d60*/  IMAD.WIDE.U32 R156, R157, -0x326172a9, RZ ;  /* 0xcd9e8d579d9c7825 */ /* 0x000fc800078e00ff */
[----:B------:R-:W-:Y:S01]  /*21d70*/  IMAD.WIDE.U32 R126, R127, -0x2daee0ad, RZ ;  /* 0xd2511f537f7e7825 */ /* 0x000fe200078e00ff */
[----:B------:R-:W-:Y:S02]  /*21d80*/  LOP3.LUT R128, R155, R182, R157, 0x96, !PT ;  /* 0x000000b69b807212 */ /* 0x000fe400078e969d */
[----:B------:R-:W-:Y:S01]  /*21d90*/  MOV R2, R156 ;  /* 0x0000009c00027202 */ /* 0x000fe20000000f00 */
[----:B------:R-:W-:Y:S02]  /*21da0*/  VIADD R183, R247, 0x96a522ad ;  /* 0x96a522adf7b77836 */ /* 0x000fe40000000000 */
[----:B------:R-:W-:-:S03]  /*21db0*/  IMAD.MOV.U32 R144, RZ, RZ, R126 ;  /* 0x000000ffff907224 */ /* 0x000fc600078e007e */
[----:B------:R-:W-:-:S07]  /*21dc0*/  LOP3.LUT R127, R183, R154, R127, 0x96, !PT ;  /* 0x0000009ab77f7212 */ /* 0x000fce00078e967f */
.L_x_741:
[----:B------:R-:W-:Y:S05]  /*21dd0*/  BSYNC.RECONVERGENT B1 ;  /* 0x0000000000017941 */ /* 0x000fea0003800200 */
.L_x_740:
        /* <DEDUP_REMOVED lines=30> */
.L_x_747:
        /* <DEDUP_REMOVED lines=13> */
.L_x_749:
[----:B------:R-:W-:Y:S05]  /*22090*/  BSYNC.RECONVERGENT B2 ;  /* 0x0000000000027941 */ /* 0x000fea0003800200 */
.L_x_748:
        /* <DEDUP_REMOVED lines=56> */
[----:B------:R-:W-:Y:S01]  /*22420*/  MOV R2, R182 ;  /* 0x000000b600027202 */ /* 0x000fe20000000f00 */
[----:B------:R-:W-:Y:S01]  /*22430*/  VIADD R185, R247, 0x96a522ad ;  /* 0x96a522adf7b97836 */ /* 0x000fe20000000000 */
[----:B------:R-:W-:Y:S01]  /*22440*/  MOV R144, R126 ;  /* 0x0000007e00907202 */ /* 0x000fe20000000f00 */
[----:B------:R-:W-:-:S03]  /*22450*/  IMAD.MOV.U32 R126, RZ, RZ, RZ ;  /* 0x000000ffff7e7224 */ /* 0x000fc600078e00ff */
[----:B------:R-:W-:-:S07]  /*22460*/  LOP3.LUT R127, R185, R156, R127, 0x96, !PT ;  /* 0x0000009cb97f7212 */ /* 0x000fce00078e967f */
.L_x_746:
[----:B------:R-:W-:Y:S05]  /*22470*/  BSYNC.RECONVERGENT B1 ;  /* 0x0000000000017941 */ /* 0x000fea0003800200 */
.L_x_745:
        /* <DEDUP_REMOVED lines=23> */
.L_x_752:
        /* <DEDUP_REMOVED lines=13> */
.L_x_754:
[----:B------:R-:W-:Y:S05]  /*226c0*/  BSYNC.RECONVERGENT B2 ;  /* 0x0000000000027941 */ /* 0x000fea0003800200 */
.L_x_753:
        /* <DEDUP_REMOVED lines=61> */
.L_x_751:
[----:B------:R-:W-:Y:S05]  /*22aa0*/  BSYNC.RECONVERGENT B1 ;  /* 0x0000000000017941 */ /* 0x000fea0003800200 */
.L_x_750:
        /* <DEDUP_REMOVED lines=25> */
.L_x_757:
        /* <DEDUP_REMOVED lines=13> */
.L_x_759:
[----:B------:R-:W-:Y:S05]  /*22d10*/  BSYNC.RECONVERGENT B2 ;  /* 0x0000000000027941 */ /* 0x000fea0003800200 */
.L_x_758:
        /* <DEDUP_REMOVED lines=61> */
.L_x_756:
[----:B------:R-:W-:Y:S05]  /*230f0*/  BSYNC.RECONVERGENT B1 ;  /* 0x0000000000017941 */ /* 0x000fea0003800200 */
.L_x_755:
        /* <DEDUP_REMOVED lines=23> */
.L_x_762:
        /* <DEDUP_REMOVED lines=13> */
.L_x_764:
[----:B------:R-:W-:Y:S05]  /*23340*/  BSYNC.RECONVERGENT B2 ;  /* 0x0000000000027941 */ /* 0x000fea0003800200 */
.L_x_763:
        /* <DEDUP_REMOVED lines=61> */
.L_x_761:
[----:B------:R-:W-:Y:S05]  /*23720*/  BSYNC.RECONVERGENT B1 ;  /* 0x0000000000017941 */ /* 0x000fea0003800200 */
.L_x_760:
        /* <DEDUP_REMOVED lines=25> */
.L_x_767:
        /* <DEDUP_REMOVED lines=13> */
.L_x_769:
[----:B------:R-:W-:Y:S05]  /*23990*/  BSYNC.RECONVERGENT B2 ;  /* 0x0000000000027941 */ /* 0x000fea0003800200 */
.L_x_768:
        /* <DEDUP_REMOVED lines=61> */
.L_x_766:
[----:B------:R-:W-:Y:S05]  /*23d70*/  BSYNC.RECONVERGENT B1 ;  /* 0x0000000000017941 */ /* 0x000fea0003800200 */
.L_x_765:
        /* <DEDUP_REMOVED lines=23> */
.L_x_772:
        /* <DEDUP_REMOVED lines=13> */
.L_x_774:
[----:B------:R-:W-:Y:S05]  /*23fc0*/  BSYNC.RECONVERGENT B2 ;  /* 0x0000000000027941 */ /* 0x000fea0003800200 */
.L_x_773:
        /* <DEDUP_REMOVED lines=61> */
.L_x_771:
[----:B------:R-:W-:Y:S05]  /*243a0*/  BSYNC.RECONVERGENT B1 ;  /* 0x0000000000017941 */ /* 0x000fea0003800200 */
.L_x_770:
        /* <DEDUP_REMOVED lines=25> */
.L_x_777:
        /* <DEDUP_REMOVED lines=15> */
.L_x_779:
[----:B------:R-:W-:Y:S05]  /*24630*/  BSYNC.RECONVERGENT B2 ;  /* 0x0000000000027941 */ /* 0x000fea0003800200 */
.L_x_778:
        /* <DEDUP_REMOVED lines=61> */
.L_x_776:
[----:B------:R-:W-:Y:S05]  /*24a10*/  BSYNC.RECONVERGENT B1 ;  /* 0x0000000000017941 */ /* 0x000fea0003800200 */
.L_x_775:
        /* <DEDUP_REMOVED lines=15> */
.L_x_739:
        /* <DEDUP_REMOVED lines=16> */
.L_x_783:
        /* <DEDUP_REMOVED lines=13> */
.L_x_785:
[----:B------:R-:W-:Y:S05]  /*24ce0*/  BSYNC.RECONVERGENT B2 ;  /* 0x0000000000027941 */ /* 0x000fea0003800200 */
.L_x_784:
        /* <DEDUP_REMOVED lines=61> */
.L_x_782:
[----:B------:R-:W-:Y:S05]  /*250c0*/  BSYNC.RECONVERGENT B1 ;  /* 0x0000000000017941 */ /* 0x000fea0003800200 */
.L_x_781:
        /* <DEDUP_REMOVED lines=27> */
.L_x_788:
        /* <DEDUP_REMOVED lines=13> */
.L_x_790:
[----:B------:R-:W-:Y:S05]  /*25350*/  BSYNC.RECONVERGENT B2 ;  /* 0x0000000000027941 */ /* 0x000fea0003800200 */
.L_x_789:
        /* <DEDUP_REMOVED lines=61> */
.L_x_787:
[----:B------:R-:W-:Y:S05]  /*25730*/  BSYNC.RECONVERGENT B1 ;  /* 0x0000000000017941 */ /* 0x000fea0003800200 */
.L_x_786:
        /* <DEDUP_REMOVED lines=21> */
.L_x_793:
        /* <DEDUP_REMOVED lines=13> */
.L_x_795:
[----:B------:R-:W-:Y:S05]  /*25960*/  BSYNC.RECONVERGENT B2 ;  /* 0x0000000000027941 */ /* 0x000fea0003800200 */
.L_x_794:
        /* <DEDUP_REMOVED lines=61> */
.L_x_792:
[----:B------:R-:W-:Y:S05]  /*25d40*/  BSYNC.RECONVERGENT B1 ;  /* 0x0000000000017941 */ /* 0x000fea0003800200 */
.L_x_791:
        /* <DEDUP_REMOVED lines=22> */
.L_x_798:
        /* <DEDUP_REMOVED lines=13> */
.L_x_800:
[----:B------:R-:W-:Y:S05]  /*25f80*/  BSYNC.RECONVERGENT B2 ;  /* 0x0000000000027941 */ /* 0x000fea0003800200 */
.L_x_799:
        /* <DEDUP_REMOVED lines=61> */
.L_x_797:
[----:B------:R-:W-:Y:S05]  /*26360*/  BSYNC.RECONVERGENT B1 ;  /* 0x0000000000017941 */ /* 0x000fea0003800200 */
.L_x_796:
        /* <DEDUP_REMOVED lines=21> */
.L_x_803:
        /* <DEDUP_REMOVED lines=13> */
.L_x_805:
[----:B------:R-:W-:Y:S05]  /*26590*/  BSYNC.RECONVERGENT B2 ;  /* 0x0000000000027941 */ /* 0x000fea0003800200 */
.L_x_804:
        /* <DEDUP_REMOVED lines=61> */
.L_x_802:
[----:B------:R-:W-:Y:S05]  /*26970*/  BSYNC.RECONVERGENT B1 ;  /* 0x0000000000017941 */ /* 0x000fea0003800200 */
.L_x_801:
        /* <DEDUP_REMOVED lines=22> */
.L_x_808:
        /* <DEDUP_REMOVED lines=13> */
.L_x_810:
[----:B------:R-:W-:Y:S05]  /*26bb0*/  BSYNC.RECONVERGENT B2 ;  /* 0x0000000000027941 */ /* 0x000fea0003800200 */
.L_x_809:
        /* <DEDUP_REMOVED lines=61> */
.L_x_807:
[----:B------:R-:W-:Y:S05]  /*26f90*/  BSYNC.RECONVERGENT B1 ;  /* 0x0000000000017941 */ /* 0x000fea0003800200 */
.L_x_806:
        /* <DEDUP_REMOVED lines=21> */
.L_x_813:
        /* <DEDUP_REMOVED lines=13> */
.L_x_815:
[----:B------:R-:W-:Y:S05]  /*271c0*/  BSYNC.RECONVERGENT B2 ;  /* 0x0000000000027941 */ /* 0x000fea0003800200 */
.L_x_814:
        /* <DEDUP_REMOVED lines=61> */
.L_x_812:
[----:B------:R-:W-:Y:S05]  /*275a0*/  BSYNC.RECONVERGENT B1 ;  /* 0x0000000000017941 */ /* 0x000fea0003800200 */
.L_x_811:
        /* <DEDUP_REMOVED lines=22> */
.L_x_818:
        /* <DEDUP_REMOVED lines=15> */
.L_x_820:
[----:B------:R-:W-:Y:S05]  /*27800*/  BSYNC.RECONVERGENT B2 ;  /* 0x0000000000027941 */ /* 0x000fea0003800200 */
.L_x_819:
        /* <DEDUP_REMOVED lines=61> */
.L_x_817:
[----:B------:R-:W-:Y:S05]  /*27be0*/  BSYNC.RECONVERGENT B1 ;  /* 0x0000000000017941 */ /* 0x000fea0003800200 */
.L_x_816:
        /* <DEDUP_REMOVED lines=12> */
.L_x_780:
        /* <DEDUP_REMOVED lines=11> */
[----:B------:R-:W-:Y:S02]  /*27d60*/  SEL R251, RZ, 0x1, !P6 ;  /* 0x00000001fffb7807 */ /* 0x000fe40007000000 */
[----:B------:R-:W-:Y:S02]  /*27d70*/  LOP3.LUT R136, R136, R146, R249, 0xfe, !PT ;  /* 0x0000009288887212 */ /* 0x000fe400078efef9 */
        /* <DEDUP_REMOVED lines=8> */
.L_x_738:
[----:B------:R-:W-:Y:S05]  /*27e00*/  BSYNC.RECONVERGENT B0 ;  /* 0x0000000000007941 */ /* 0x000fea0003800200 */
.L_x_737:
[----:B------:R-:W-:Y:S01]  /*27e10*/  ISETP.GE.U32.AND P0, PT, R132, 0x380, PT ;  /* 0x000003808400780c */ /* 0x000fe20003f06070 */
[----:B------:R-:W-:-:S12]  /*27e20*/  BSSY.RECONVERGENT B0, `(.L_x_821) ;  /* 0x000066d000007945 */ /* 0x000fd80003800200 */
[----:B------:R-:W-:Y:S05]  /*27e30*/  @!P0 BRA `(.L_x_822) ;  /* 0x0000006400ac8947 */ /* 0x000fea0003800000 */
        /* <DEDUP_REMOVED lines=25> */
.L_x_826:
        /* <DEDUP_REMOVED lines=13> */
.L_x_828:
[----:B------:R-:W-:Y:S05]  /*280a0*/  BSYNC.RECONVERGENT B2 ;  /* 0x0000000000027941 */ /* 0x000fea0003800200 */
.L_x_827:
        /* <DEDUP_REMOVED lines=61> */
.L_x_825:
[----:B------:R-:W-:Y:S05]  /*28480*/  BSYNC.RECONVERGENT B1 ;  /* 0x0000000000017941 */ /* 0x000fea0003800200 */
.L_x_824:
        /* <DEDUP_REMOVED lines=30> */
.L_x_831:
        /* <DEDUP_REMOVED lines=13> */
.L_x_833:
[----:B------:R-:W-:Y:S05]  /*28740*/  BSYNC.RECONVERGENT B2 ;  /* 0x0000000000027941 */ /* 0x000fea0003800200 */
.L_x_832:
        /* <DEDUP_REMOVED lines=61> */
.L_x_830:
[----:B------:R-:W-:Y:S05]  /*28b20*/  BSYNC.RECONVERGENT B1 ;  /* 0x0000000000017941 */ /* 0x000fea0003800200 */
.L_x_829:
[----:B------:R-:W-:Y:S01]  /*28b30*/  I2FP.F32.U32 R161, R152 ;  /* 0x0000009800a17245 */ /* 0x000fe20000201000 */
[----:B------:R-:W-:Y:S01]  /*28b40*/  IMAD.U32 R108, R108, 0x10000, RZ ;  /* 0x000100006c6c7824 */ /* 0x000fe200078e00ff */
[----:B------:R-:W-:Y:S01]  /*28b50*/  SHF.L.U32 R187, R104, 0x10, RZ ;  /* 0x0000001068bb7819 */ /* 0x000fe200000006ff */
[----:B------:R-:W-:Y:S01]  /*28b60*/  BSSY.RECONVERGENT B1, `(.L_x_834) ;  /* 0x0000061000017945 */ /* 0x000fe20003800200 */
[----:B------:R-:W-:Y:S01]  /*28b70*/  LOP3.LUT R0, R0, 0xfffffffd, RZ, 0xc0, !PT ;  /* 0xfffffffd00007812 */ /* 0x000fe200078ec0ff */
[----:B------:R-:W-:Y:S01]  /*28b80*/  FFMA.FTZ R161, R161, R136, 1.1641532182693481445e-10 ;  /* 0x2f000000a1a17423 */ /* 0x000fe20000010088 */
[----:B------:R-:W-:Y:S02]  /*28b90*/  IMAD.MOV.U32 R104, RZ, RZ, R2 ;  /* 0x000000ffff687224 */ /* 0x000fe400078e0002 */
[----:B------:R-:W-:Y:S02]  /*28ba0*/  FMUL.FTZ R187, R187, R140 ;  /* 0x0000008cbbbb7220 */ /* 0x000fe40000410000 */
[----:B------:R-:W-:-:S02]  /*28bb0*/  FSETP.GTU.FTZ.AND P1, PT, R161, R146, PT ;  /* 0x00000092a100720b */ /* 0x000fc40003f3c000 */
[----:B------:R-:W-:Y:S02]  /*28bc0*/  FMUL.FTZ R187, R187, R148 ;  /* 0x00000094bbbb7220 */ /* 0x000fe40000410000 */
[----:B------:R-:W-:-:S03]  /*28bd0*/  PLOP3.LUT P2, PT, P1, PT, PT, 0x8, 0x80 ;  /* 0x000000000080781c */ /* 0x000fc60000f4e170 */
[----:B------:R-:W-:Y:S02]  /*28be0*/  FSEL R161, R187, RZ, !P1 ;  /* 0x000000ffbba17208 */ /* 0x000fe40004800000 */
[----:B------:R-:W-:-:S03]  /*28bf0*/  ISETP.NE.AND P1, PT, R126, 0x1, PT ;  /* 0x000000017e00780c */ /* 0x000fc60003f25270 */
[----:B------:R-:W-:Y:S01]  /*28c00*/  FADD.FTZ R161, R161, R108 ;  /* 0x0000006ca1a17221 */ /* 0x000fe20000010000 */
[----:B------:R-:W-:-:S04]  /*28c10*/  HFMA2 R108, -RZ, RZ, 0, 1.1920928955078125e-07 ;  /* 0x00000002ff6c7431 */ /* 0x000fc800000001ff */
[----:B------:R-:W-:-:S05]  /*28c20*/  @P2 LOP3.LUT R0, R0, 0x2, RZ, 0xfc, !PT ;  /* 0x0000000200002812 */ /* 0x000fca00078efcff */
        /* <DEDUP_REMOVED lines=9> */
.L_x_836:
        /* <DEDUP_REMOVED lines=13> */
.L_x_838:
[----:B------:R-:W-:Y:S05]  /*28d90*/  BSYNC.RECONVERGENT B2 ;  /* 0x0000000000027941 */ /* 0x000fea0003800200 */
.L_x_837:
        /* <DEDUP_REMOVED lines=61> */
.L_x_835:
[----:B------:R-:W-:Y:S05]  /*29170*/  BSYNC.RECONVERGENT B1 ;  /* 0x0000000000017941 */ /* 0x000fea0003800200 */
.L_x_834:
        /* <DEDUP_REMOVED lines=25> */
.L_x_841:
        /* <DEDUP_REMOVED lines=13> */
.L_x_843:
[----:B------:R-:W-:Y:S05]  /*293e0*/  BSYNC.RECONVERGENT B2 ;  /* 0x0000000000027941 */ /* 0x000fea0003800200 */
.L_x_842:
        /* <DEDUP_REMOVED lines=61> */
.L_x_840:
[----:B------:R-:W-:Y:S05]  /*297c0*/  BSYNC.RECONVERGENT B1 ;  /* 0x0000000000017941 */ /* 0x000fea0003800200 */
.L_x_839:
        /* <DEDUP_REMOVED lines=23> */
.L_x_846:
        /* <DEDUP_REMOVED lines=13> */
.L_x_848:
[----:B------:R-:W-:Y:S05]  /*29a10*/  BSYNC.RECONVERGENT B2 ;  /* 0x0000000000027941 */ /* 0x000fea0003800200 */
.L_x_847:
        /* <DEDUP_REMOVED lines=61> */
.L_x_845:
[----:B------:R-:W-:Y:S05]  /*29df0*/  BSYNC.RECONVERGENT B1 ;  /* 0x0000000000017941 */ /* 0x000fea0003800200 */
.L_x_844:
        /* <DEDUP_REMOVED lines=25> */
.L_x_851:
        /* <DEDUP_REMOVED lines=13> */
.L_x_853:
[----:B------:R-:W-:Y:S05]  /*2a060*/  BSYNC.RECONVERGENT B2 ;  /* 0x0000000000027941 */ /* 0x000fea0003800200 */
.L_x_852:
        /* <DEDUP_REMOVED lines=61> */
.L_x_850:
[----:B------:R-:W-:Y:S05]  /*2a440*/  BSYNC.RECONVERGENT B1 ;  /* 0x0000000000017941 */ /* 0x000fea0003800200 */
.L_x_849:
        /* <DEDUP_REMOVED lines=23> */
.L_x_856:
        /* <DEDUP_REMOVED lines=13> */
.L_x_858:
[----:B------:R-:W-:Y:S05]  /*2a690*/  BSYNC.RECONVERGENT B2 ;  /* 0x0000000000027941 */ /* 0x000fea0003800200 */
.L_x_857:
        /* <DEDUP_REMOVED lines=61> */
.L_x_855:
[----:B------:R-:W-:Y:S05]  /*2aa70*/  BSYNC.RECONVERGENT B1 ;  /* 0x0000000000017941 */ /* 0x000fea0003800200 */
.L_x_854:
        /* <DEDUP_REMOVED lines=25> */
.L_x_861:
        /* <DEDUP_REMOVED lines=15> */
.L_x_863:
[----:B------:R-:W-:Y:S05]  /*2ad00*/  BSYNC.RECONVERGENT B2 ;  /* 0x0000000000027941 */ /* 0x000fea0003800200 */
.L_x_862:
        /* <DEDUP_REMOVED lines=61> */
.L_x_860:
[----:B------:R-:W-:Y:S05]  /*2b0e0*/  BSYNC.RECONVERGENT B1 ;  /* 0x0000000000017941 */ /* 0x000fea0003800200 */
.L_x_859:
        /* <DEDUP_REMOVED lines=15> */
.L_x_823:
        /* <DEDUP_REMOVED lines=16> */
.L_x_867:
        /* <DEDUP_REMOVED lines=13> */
.L_x_869:
[----:B------:R-:W-:Y:S05]  /*2b3b0*/  BSYNC.RECONVERGENT B2 ;  /* 0x0000000000027941 */ /* 0x000fea0003800200 */
.L_x_868:
        /* <DEDUP_REMOVED lines=61> */
.L_x_866:
[----:B------:R-:W-:Y:S05]  /*2b790*/  BSYNC.RECONVERGENT B1 ;  /* 0x0000000000017941 */ /* 0x000fea0003800200 */
.L_x_865:
        /* <DEDUP_REMOVED lines=27> */
.L_x_872:
        /* <DEDUP_REMOVED lines=13> */
.L_x_874:
[----:B------:R-:W-:Y:S05]  /*2ba20*/  BSYNC.RECONVERGENT B2 ;  /* 0x0000000000027941 */ /* 0x000fea0003800200 */
.L_x_873:
        /* <DEDUP_REMOVED lines=61> */
.L_x_871:
[----:B------:R-:W-:Y:S05]  /*2be00*/  BSYNC.RECONVERGENT B1 ;  /* 0x0000000000017941 */ /* 0x000fea0003800200 */
.L_x_870:
[----:B------:R-:W-:Y:S01]  /*2be10*/  I2FP.F32.U32 R109, R109 ;  /* 0x0000006d006d7245 */ /* 0x000fe20000201000 */
[----:B------:R-:W-:Y:S01]  /*2be20*/  IMAD.U32 R111, R104, 0x10000, RZ ;  /* 0x00010000686f7824 */ /* 0x000fe200078e00ff */
[----:B------:R-:W-:Y:S01]  /*2be30*/  LOP3.LUT R0, R0, 0xfffffffd, RZ, 0xc0, !PT ;  /* 0xfffffffd00007812 */ /* 0x000fe200078ec0ff */
        /* <DEDUP_REMOVED lines=20> */
.L_x_877:
        /* <DEDUP_REMOVED lines=13> */
.L_x_879:
[----:B------:R-:W-:Y:S05]  /*2c050*/  BSYNC.RECONVERGENT B2 ;  /* 0x0000000000027941 */ /* 0x000fea0003800200 */
.L_x_878:
        /* <DEDUP_REMOVED lines=61> */
.L_x_876:
[----:B------:R-:W-:Y:S05]  /*2c430*/  BSYNC.RECONVERGENT B1 ;  /* 0x0000000000017941 */ /* 0x000fea0003800200 */
.L_x_875:
        /* <DEDUP_REMOVED lines=22> */
.L_x_882:
        /* <DEDUP_REMOVED lines=13> */
.L_x_884:
[----:B------:R-:W-:Y:S05]  /*2c670*/  BSYNC.RECONVERGENT B2 ;  /* 0x0000000000027941 */ /* 0x000fea0003800200 */
.L_x_883:
        /* <DEDUP_REMOVED lines=61> */
.L_x_881:
[----:B------:R-:W-:Y:S05]  /*2ca50*/  BSYNC.RECONVERGENT B1 ;  /* 0x0000000000017941 */ /* 0x000fea0003800200 */
.L_x_880:
        /* <DEDUP_REMOVED lines=21> */
.L_x_887:
        /* <DEDUP_REMOVED lines=13> */
.L_x_889:
[----:B------:R-:W-:Y:S05]  /*2cc80*/  BSYNC.RECONVERGENT B2 ;  /* 0x0000000000027941 */ /* 0x000fea0003800200 */
.L_x_888:
        /* <DEDUP_REMOVED lines=61> */
.L_x_886:
[----:B------:R-:W-:Y:S05]  /*2d060*/  BSYNC.RECONVERGENT B1 ;  /* 0x0000000000017941 */ /* 0x000fea0003800200 */
.L_x_885:
        /* <DEDUP_REMOVED lines=22> */
.L_x_892:
        /* <DEDUP_REMOVED lines=13> */
.L_x_894:
[----:B------:R-:W-:Y:S05]  /*2d2a0*/  BSYNC.RECONVERGENT B2 ;  /* 0x0000000000027941 */ /* 0x000fea0003800200 */
.L_x_893:
        /* <DEDUP_REMOVED lines=61> */
.L_x_891:
[----:B------:R-:W-:Y:S05]  /*2d680*/  BSYNC.RECONVERGENT B1 ;  /* 0x0000000000017941 */ /* 0x000fea0003800200 */
.L_x_890:
        /* <DEDUP_REMOVED lines=21> */
.L_x_897:
        /* <DEDUP_REMOVED lines=13> */
.L_x_899:
[----:B------:R-:W-:Y:S05]  /*2d8b0*/  BSYNC.RECONVERGENT B2 ;  /* 0x0000000000027941 */ /* 0x000fea0003800200 */
.L_x_898:
        /* <DEDUP_REMOVED lines=61> */
.L_x_896:
[----:B------:R-:W-:Y:S05]  /*2dc90*/  BSYNC.RECONVERGENT B1 ;  /* 0x0000000000017941 */ /* 0x000fea0003800200 */
.L_x_895:
        /* <DEDUP_REMOVED lines=22> */
.L_x_902:
        /* <DEDUP_REMOVED lines=15> */
.L_x_904:
[----:B------:R-:W-:Y:S05]  /*2def0*/  BSYNC.RECONVERGENT B2 ;  /* 0x0000000000027941 */ /* 0x000fea0003800200 */
.L_x_903:
        /* <DEDUP_REMOVED lines=61> */
.L_x_901:
[----:B------:R-:W-:Y:S05]  /*2e2d0*/  BSYNC.RECONVERGENT B1 ;  /* 0x0000000000017941 */ /* 0x000fea0003800200 */
.L_x_900:
        /* <DEDUP_REMOVED lines=12> */
.L_x_864:
[----:B------:R-:W0:Y:S01]  /*2e3a0*/  LDC.64 R110, c[0x0][0x3a8] ;  /* 0x0000ea00ff6e7b82 */ /* 0x000e220000000a00 */
[----:B------:R-:W-:Y:S02]  /*2e3b0*/  SEL R148, RZ, 0x10000, !P5 ;  /* 0x00010000ff947807 */ /* 0x000fe40006800000 */
[C---:B------:R-:W-:Y:S02]  /*2e3c0*/  LOP3.LUT P5, RZ, R0.reuse, 0x2, RZ, 0xc0, !PT ;  /* 0x0000000200ff7812 */ /* 0x040fe400078ac0ff */
[----:B------:R-:W-:Y:S02]  /*2e3d0*/  SEL R150, RZ, 0x1000000, !P6 ;  /* 0x01000000ff967807 */ /* 0x000fe40007000000 */
[----:B------:R-:W-:Y:S01]  /*2e3e0*/  SEL R146, RZ, 0x100, !P4 ;  /* 0x00000100ff927807 */ /* 0x000fe20006000000 */
[----:B------:R-:W1:Y:S01]  /*2e3f0*/  LDC.64 R108, c[0x0][0x3b0] ;  /* 0x0000ec00ff6c7b82 */ /* 0x000e620000000a00 */
[----:B------:R-:W-:Y:S02]  /*2e400*/  LOP3.LUT P6, RZ, R0, 0x4, RZ, 0xc0, !PT ;  /* 0x0000000400ff7812 */ /* 0x000fe400078cc0ff */
[----:B------:R-:W-:-:S02]  /*2e410*/  SEL R140, RZ, 0x1000000, !P2 ;  /* 0x01000000ff8c7807 */ /* 0x000fc40005000000 */
[----:B------:R-:W-:Y:S02]  /*2e420*/  SEL R249, RZ, 0x10000, !P1 ;  /* 0x00010000fff97807 */ /* 0x000fe40004800000 */
[----:B------:R-:W-:Y:S02]  /*2e430*/  SEL R136, RZ, 0x100, !P5 ;  /* 0x00000100ff887807 */ /* 0x000fe40006800000 */
[----:B------:R-:W-:Y:S02]  /*2e440*/  SEL R248, RZ, 0x1, !P3 ;  /* 0x00000001fff87807 */ /* 0x000fe40005800000 */
[----:B------:R-:W-:Y:S02]  /*2e450*/  LOP3.LUT R146, R146, R150, R148, 0xfe, !PT ;  /* 0x0000009692927212 */ /* 0x000fe400078efe94 */
[----:B------:R-:W-:Y:S02]  /*2e460*/  SEL R251, RZ, 0x1, !P6 ;  /* 0x00000001fffb7807 */ /* 0x000fe40007000000 */
[----:B------:R-:W-:Y:S01]  /*2e470*/  LOP3.LUT R136, R136, R140, R249, 0xfe, !PT ;  /* 0x0000008c88887212 */ /* 0x000fe200078efef9 */
[----:B0-----:R-:W-:Y:S01]  /*2e480*/  IMAD.WIDE.U32 R110, R142, 0x10, R110 ;  /* 0x000000108e6e7825 */ /* 0x001fe200078e006e */
[----:B------:R-:W-:-:S02]  /*2e490*/  LOP3.LUT R249, R146, R248, RZ, 0xfc, !PT ;  /* 0x000000f892f97212 */ /* 0x000fc400078efcff */
[----:B------:R-:W-:Y:S02]  /*2e4a0*/  LOP3.LUT R248, R136, R251, RZ, 0xfc, !PT ;  /* 0x000000fb88f87212 */ /* 0x000fe400078efcff */
[----:B------:R0:W-:Y:S01]  /*2e4b0*/  STG.E.128 desc[UR8][R110.64], R104 ;  /* 0x000000686e007986 */ /* 0x0001e2000c101d08 */
[----:B------:R-:W-:Y:S01]  /*2e4c0*/  MOV R136, R144 ;  /* 0x0000009000887202 */ /* 0x000fe20000000f00 */
[----:B-1----:R-:W-:-:S05]  /*2e4d0*/  IMAD.WIDE.U32 R108, R142, 0x8, R108 ;  /* 0x000000088e6c7825 */ /* 0x002fca00078e006c */
[----:B------:R0:W-:Y:S02]  /*2e4e0*/  STG.E.64 desc[UR8][R108.64], R248 ;  /* 0x000000f86c007986 */ /* 0x0001e4000c101b08 */
.L_x_822:
[----:B------:R-:W-:Y:S05]  /*2e4f0*/  BSYNC.RECONVERGENT B0 ;  /* 0x0000000000007941 */ /* 0x000fea0003800200 */
.L_x_821:
[----:B0-234-:R-:W-:Y:S01]  /*2e500*/  FADD.FTZ R104, RZ, R137 ;  /* 0x00000089ff687221 */ /* 0x01dfe20000010000 */
[----:B------:R-:W-:Y:S01]  /*2e510*/  P2R R111, PR, RZ, 0x1 ;  /* 0x00000001ff6f7803 */ /* 0x000fe20000000000 */
[----:B------:R-:W-:Y:S01]  /*2e520*/  BSSY.RECONVERGENT B0, `(.L_x_905) ;  /* 0x00000d2000007945 */ /* 0x000fe20003800200 */
[----:B------:R-:W-:Y:S01]  /*2e530*/  LOP3.LUT P0, RZ, R0, 0x20, RZ, 0xc0, !PT ;  /* 0x0000002000ff7812 */ /* 0x000fe2000780c0ff */
[----:B------:R-:W-:Y:S01]  /*2e540*/  FADD.FTZ R104, R135, R104 ;  /* 0x0000006887687221 */ /* 0x000fe20000010000 */
[C---:B------:R-:W-:Y:S02]  /*2e550*/  ISETP.GT.U32.AND P1, PT, R132.reuse, 0xff, PT ;  /* 0x000000ff8400780c */ /* 0x040fe40003f24070 */
[C---:B------:R-:W-:Y:S01]  /*2e560*/  ISETP.GT.U32.AND P2, PT, R132.reuse, 0x17f, PT ;  /* 0x0000017f8400780c */ /* 0x040fe20003f44070 */
[----:B------:R-:W-:Y:S01]  /*2e570*/  FADD.FTZ R104, R171, R104 ;  /* 0x00000068ab687221 */ /* 0x000fe20000010000 */
[C---:B------:R-:W-:Y:S02]  /*2e580*/  ISETP.GT.U32.AND P3, PT, R132.reuse, 0x1ff, PT ;  /* 0x000001ff8400780c */ /* 0x040fe40003f64070 */
[C---:B------:R-:W-:Y:S01]  /*2e590*/  ISETP.GT.U32.AND P4, PT, R132.reuse, 0x27f, PT ;  /* 0x0000027f8400780c */ /* 0x040fe20003f84070 */
[----:B------:R-:W-:Y:S01]  /*2e5a0*/  FADD.FTZ R104, R169, R104 ;  /* 0x00000068a9687221 */ /* 0x000fe20000010000 */
[----:B------:R-:W-:-:S02]  /*2e5b0*/  ISETP.GT.U32.AND P5, PT, R132, 0x2ff, PT ;  /* 0x000002ff8400780c */ /* 0x000fc40003fa4070 */
[----:B------:R-:W-:Y:S01]  /*2e5c0*/  ISETP.GT.U32.AND P6, PT, R132, 0x37f, PT ;  /* 0x0000037f8400780c */ /* 0x000fe20003fc4070 */
        /* <DEDUP_REMOVED lines=52> */
[----:B------:R-:W-:-:S05]  /*2e910*/  @P6 FADD.FTZ R106, R245, R104 ;  /* 0x00000068f56a6221 */ /* 0x000fca0000010000 */
        /* <DEDUP_REMOVED lines=21> */
[----:B------:R-:W-:-:S03]  /*2ea70*/  IMAD.MOV.U32 R140, RZ, RZ, RZ ;  /* 0x000000ffff8c7224 */ /* 0x000fc600078e00ff */
        /* <DEDUP_REMOVED lines=9> */
[----:B------:R-:W-:Y:S02]  /*2eb10*/  FSEL R105, R105, RZ, P0 ;  /* 0x000000ff69697208 */ /* 0x000fe40000000000 */
[----:B------:R-:W-:Y:S02]  /*2eb20*/  ISETP.NE.AND P0, PT, R111, RZ, PT ;  /* 0x000000ff6f00720c */ /* 0x000fe40003f05270 */
[----:B------:R-:W-:Y:S01]  /*2eb30*/  LOP3.LUT R111, R138, 0x1f, RZ, 0xc0, !PT ;  /* 0x0000001f8a6f7812 */ /* 0x000fe200078ec0ff */
        /* <DEDUP_REMOVED lines=16> */
[----:B------:R-:W-:Y:S02]  /*2ec40*/  LOP3.LUT P1, RZ, R138, 0x1f, RZ, 0xc0, !PT ;  /* 0x0000001f8aff7812 */ /* 0x000fe4000782c0ff */
        /* <DEDUP_REMOVED lines=76> */
[----:B------:R-:W-:-:S05]  /*2f110*/  @P6 FFMA.FTZ R105, R107, R107, R106 ;  /* 0x0000006b6b696223 */ /* 0x000fca000001006a */
        /* <DEDUP_REMOVED lines=18> */
.L_x_906:
[----:B------:R-:W-:Y:S05]  /*2f240*/  BSYNC.RECONVERGENT B0 ;  /* 0x0000000000007941 */ /* 0x000fea0003800200 */
.L_x_905:
        /* <DEDUP_REMOVED lines=13> */
.L_x_908:
[----:B------:R-:W-:Y:S05]  /*2f320*/  BSYNC.RECONVERGENT B0 ;  /* 0x0000000000007941 */ /* 0x000fea0003800200 */
.L_x_907:
[----:B------:R-:W1:Y:S01]  /*2f330*/  SHFL.DOWN PT, R107, R140, 0x2, 0x1f ;  /* 0x08401f008c6b7f89 */ /* 0x000e6200000e0000 */
[----:B------:R-:W-:Y:S01]  /*2f340*/  ISETP.NE.AND P1, PT, RZ, UR7, PT ;  /* 0x00000007ff007c0c */ /* 0x000fe2000bf25270 */
[----:B------:R-:W-:Y:S01]  /*2f350*/  BSSY.RECONVERGENT B0, `(.L_x_909) ;  /* 0x0000063000007945 */ /* 0x000fe20003800200 */
[----:B------:R-:W-:Y:S01]  /*2f360*/  LOP3.LUT P2, RZ, R0, 0x20, RZ, 0xc0, !PT ;  /* 0x0000002000ff7812 */ /* 0x000fe2000784c0ff */
[----:B0-----:R-:W0:Y:S01]  /*2f370*/  SHFL.DOWN PT, R109, R104, 0x2, 0x1f ;  /* 0x08401f00686d7f89 */ /* 0x001e2200000e0000 */
[----:B-1----:R-:W-:Y:S02]  /*2f380*/  IADD3 R106, PT, PT, R107, R140, RZ ;  /* 0x0000008c6b6a7210 */ /* 0x002fe40007ffe0ff */
[----:B------:R-:W-:Y:S02]  /*2f390*/  I2FP.F32.S32 R142, R107 ;  /* 0x0000006b008e7245 */ /* 0x000fe40000201400 */
[----:B------:R-:W-:Y:S01]  /*2f3a0*/  I2FP.F32.S32 R108, R106 ;  /* 0x0000006a006c7245 */ /* 0x000fe20000201400 */
[----:B------:R-:W1:Y:S01]  /*2f3b0*/  SHFL.DOWN PT, R251, R106, 0x1, 0x1f ;  /* 0x08201f006afb7f89 */ /* 0x000e6200000e0000 */
[----:B------:R-:W-:Y:S01]  /*2f3c0*/  I2FP.F32.S32 R107, R140 ;  /* 0x0000008c006b7245 */ /* 0x000fe20000201400 */
        /* <DEDUP_REMOVED lines=13> */
[----:B0-----:R-:W-:Y:S01]  /*2f4a0*/  FMUL.FTZ R110, R140, R251 ;  /* 0x000000fb8c6e7220 */ /* 0x001fe20000410000 */
[----:B------:R-:W-:-:S03]  /*2f4b0*/  FADD.FTZ R140, R249, -R140 ;  /* 0x8000008cf98c7221 */ /* 0x000fc60000010000 */
[----:B------:R-:W-:Y:S01]  /*2f4c0*/  FFMA.FTZ R110, R108, R249, R110 ;  /* 0x000000f96c6e7223 */ /* 0x000fe2000001006e */
[----:B------:R-:W-:-:S03]  /*2f4d0*/  FMUL.FTZ R109, R140, R140 ;  /* 0x0000008c8c6d7220 */ /* 0x000fc60000410000 */
[----:B-1----:R-:W-:Y:S01]  /*2f4e0*/  FMUL.FTZ R146, R144, R110 ;  /* 0x0000006e90927220 */ /* 0x002fe20000410000 */
[----:B------:R-:W-:Y:S02]  /*2f4f0*/  FMUL.FTZ R109, R108, R109 ;  /* 0x0000006d6c6d7220 */ /* 0x000fe40000410000 */
[----:B------:R-:W0:Y:S02]  /*2f500*/  LDC R108, c[0x0][0x448] ;  /* 0x00011200ff6c7b82 */ /* 0x000e240000000800 */
[----:B------:R-:W-:Y:S01]  /*2f510*/  FMUL.FTZ R109, R109, R251 ;  /* 0x000000fb6d6d7220 */ /* 0x000fe20000410000 */
[----:B------:R-:W1:Y:S02]  /*2f520*/  SHFL.IDX PT, R146, R146, RZ, 0x1f ;  /* 0x00001fff92927589 */ /* 0x000e6400000e0000 */
        /* <DEDUP_REMOVED lines=10> */
[----:B------:R-:W-:-:S06]  /*2f5d0*/  FFMA.FTZ R109, R144, R109, R107 ;  /* 0x0000006d906d7223 */ /* 0x000fcc000001006b */
        /* <DEDUP_REMOVED lines=13> */
[--C-:B------:R-:W-:Y:S01]  /*2f6b0*/  FADD.FTZ R138, R219, -R110.reuse ;  /* 0x8000006edb8a7221 */ /* 0x100fe20000010000 */
[----:B------:R-:W-:Y:S01]  /*2f6c0*/  SHF.L.U32 R251, R102, 0x10, RZ ;  /* 0x0000001066fb7819 */ /* 0x000fe200000006ff */
[----:B------:R-:W-:Y:S01]  /*2f6d0*/  FMUL.FTZ R108, R111, R108 ;  /* 0x0000006c6f6c7220 */ /* 0x000fe20000410000 */
[----:B------:R-:W-:Y:S02]  /*2f6e0*/  IMAD.U32 R249, R97, 0x10000, RZ ;  /* 0x0001000061f97824 */ /* 0x000fe400078e00ff */
[C---:B------:R-:W-:Y:S01]  /*2f6f0*/  FMUL.FTZ R106, R111.reuse, R106 ;  /* 0x0000006a6f6a7220 */ /* 0x040fe20000410000 */
[----:B------:R-:W-:Y:S02]  /*2f700*/  IMAD.U32 R140, R98, 0x10000, RZ ;  /* 0x00010000628c7824 */ /* 0x000fe400078e00ff */
[----:B------:R-:W-:Y:S01]  /*2f710*/  FMUL.FTZ R144, R111, R138 ;  /* 0x0000008a6f907220 */ /* 0x000fe20000410000 */
[----:B------:R-:W-:Y:S01]  /*2f720*/  FADD.FTZ R104, R137, -R110 ;  /* 0x8000006e89687221 */ /* 0x000fe20000010000 */
[----:B------:R-:W-:Y:S01]  /*2f730*/  FFMA.FTZ R138, R106, R109, R249 ;  /* 0x0000006d6a8a7223 */ /* 0x000fe200000100f9 */
[----:B------:R-:W-:Y:S01]  /*2f740*/  FFMA.FTZ R142, R108, R251, R140 ;  /* 0x000000fb6c8e7223 */ /* 0x000fe2000001008c */
[----:B------:R-:W-:Y:S01]  /*2f750*/  SHF.L.U32 R146, R103, 0x10, RZ ;  /* 0x0000001067927819 */ /* 0x000fe200000006ff */
[----:B------:R-:W0:Y:S01]  /*2f760*/  LDC.64 R108, c[0x0][0x428] ;  /* 0x00010a00ff6c7b82 */ /* 0x000e220000000a00 */
[----:B------:R-:W-:Y:S01]  /*2f770*/  IMAD.U32 R148, R99, 0x10000, RZ ;  /* 0x0001000063947824 */ /* 0x000fe200078e00ff */
        /* <DEDUP_REMOVED lines=16> */
[----:B------:R-:W-:-:S02]  /*2f880*/  IMAD.U32 R148, R11, 0x10000, RZ ;  /* 0x000100000b947824 */ /* 0x000fc400078e00ff */
[----:B------:R-:W-:Y:S01]  /*2f890*/  FMUL.FTZ R152, R111, R152 ;  /* 0x000000986f987220 */ /* 0x000fe20000410000 */
[----:B------:R-:W-:Y:S02]  /*2f8a0*/  IMAD.U32 R156, R13, 0x10000, RZ ;  /* 0x000100000d9c7824 */ /* 0x000fe400078e00ff */
        /* <DEDUP_REMOVED lines=13> */
.L_x_910:
[----:B------:R-:W-:Y:S05]  /*2f980*/  BSYNC.RECONVERGENT B0 ;  /* 0x0000000000007941 */ /* 0x000fea0003800200 */
.L_x_909:
[----:B------:R-:W-:Y:S01]  /*2f990*/  LOP3.LUT P1, RZ, R0, 0x200, RZ, 0xc0, !PT ;  /* 0x0000020000ff7812 */ /* 0x000fe2000782c0ff */
        /* <DEDUP_REMOVED lines=9> */
[----:B------:R-:W-:Y:S02]  /*2fa30*/  IMAD.U32 R251, R94, 0x10000, RZ ;  /* 0x000100005efb7824 */ /* 0x000fe400078e00ff */
[C---:B------:R-:W-:Y:S01]  /*2fa40*/  FMUL.FTZ R106, R111.reuse, R106 ;  /* 0x0000006a6f6a7220 */ /* 0x040fe20000410000 */
        /* <DEDUP_REMOVED lines=24> */
[C---:B------:R-:W-:Y:S01]  /*2fbd0*/  FMUL.FTZ R152, R111.reuse, R152 ;  /* 0x000000986f987220 */ /* 0x040fe20000410000 */
        /* <DEDUP_REMOVED lines=9> */
[----:B------:R-:W-:Y:S01]  /*2fc70*/  F2FP.BF16.F32.PACK_AB R107, R152, R150 ;  /* 0x00000096986b723e */ /* 0x000fe200000010ff */
[----:B------:R-:W-:Y:S01]  /*2fc80*/  VIADD R134, R134, 0x80 ;  /* 0x0000008086867836 */ /* 0x000fe20000000000 */
[----:B------:R-:W-:Y:S02]  /*2fc90*/  F2FP.BF16.F32.PACK_AB R106, R144, R142 ;  /* 0x0000008e906a723e */ /* 0x000fe400000010ff */
[----:B------:R-:W-:-:S05]  /*2fca0*/  F2FP.BF16.F32.PACK_AB R104, R249, R104 ;  /* 0x00000068f968723e */ /* 0x000fca00000010ff */
[----:B------:R2:W-:Y:S02]  /*2fcb0*/  STG.E.128 desc[UR8][R108.64], R104 ;  /* 0x000000686c007986 */ /* 0x0005e4000c101d08 */
.L_x_912:
[----:B------:R-:W-:Y:S05]  /*2fcc0*/  BSYNC.RECONVERGENT B0 ;  /* 0x0000000000007941 */ /* 0x000fea0003800200 */
.L_x_911:
[----:B------:R-:W-:Y:S01]  /*2fcd0*/  LOP3.LUT P1, RZ, R0, 0x100, RZ, 0xc0, !PT ;  /* 0x0000010000ff7812 */ /* 0x000fe2000782c0ff */
[----:B------:R-:W-:-:S12]  /*2fce0*/  BSSY.RECONVERGENT B0, `(.L_x_913) ;  /* 0x0000032000007945 */ /* 0x000fd80003800200 */
[----:B------:R-:W-:Y:S05]  /*2fcf0*/  @!P1 BRA `(.L_x_914) ;  /* 0x0000000000c09947 */ /* 0x000fea0003800000 */
[--C-:B-12---:R-:W-:Y:S01]  /*2fd00*/  FADD.FTZ R108, R199, -R110.reuse ;  /* 0x8000006ec76c7221 */ /* 0x106fe20000010000 */
        /* <DEDUP_REMOVED lines=47> */
.L_x_914:
[----:B------:R-:W-:Y:S05]  /*30000*/  BSYNC.RECONVERGENT B0 ;  /* 0x0000000000007941 */ /* 0x000fea0003800200 */
.L_x_913:
[----:B------:R-:W-:Y:S01]  /*30010*/  LOP3.LUT P1, RZ, R0, 0x40, RZ, 0xc0, !PT ;  /* 0x0000004000ff7812 */ /* 0x000fe2000782c0ff */
[----:B------:R-:W-:-:S12]  /*30020*/  BSSY.RECONVERGENT B0, `(.L_x_915) ;  /* 0x0000032000007945 */ /* 0x000fd80003800200 */
[----:B------:R-:W-:Y:S05]  /*30030*/  @!P1 BRA `(.L_x_916) ;  /* 0x0000000000c09947 */ /* 0x000fea0003800000 */
[--C-:B-123--:R-:W-:Y:S01]  /*30040*/  FADD.FTZ R108, R203, -R110.reuse ;  /* 0x8000006ecb6c7221 */ /* 0x10efe20000010000 */
        /* <DEDUP_REMOVED lines=47> */
.L_x_916:
[----:B------:R-:W-:Y:S05]  /*30340*/  BSYNC.RECONVERGENT B0 ;  /* 0x0000000000007941 */ /* 0x000fea0003800200 */
.L_x_915:
[----:B------:R-:W-:Y:S01]  /*30350*/  LOP3.LUT P1, RZ, R0, 0x10, RZ, 0xc0, !PT ;  /* 0x0000001000ff7812 */ /* 0x000fe2000782c0ff */
[----:B------:R-:W-:-:S12]  /*30360*/  BSSY.RECONVERGENT B0, `(.L_x_917) ;  /* 0x0000032000007945 */ /* 0x000fd80003800200 */
[----:B------:R-:W-:Y:S05]  /*30370*/  @!P1 BRA `(.L_x_918) ;  /* 0x0000000000c09947 */ /* 0x000fea0003800000 */
[--C-:B-1234-:R-:W-:Y:S01]  /*30380*/  FADD.FTZ R108, R207, -R110.reuse ;  /* 0x8000006ecf6c7221 */ /* 0x11efe20000010000 */
        /* <DEDUP_REMOVED lines=47> */
.L_x_918:
[----:B------:R-:W-:Y:S05]  /*30680*/  BSYNC.RECONVERGENT B0 ;  /* 0x0000000000007941 */ /* 0x000fea0003800200 */
.L_x_917:
[----:B------:R-:W-:Y:S01]  /*30690*/  LOP3.LUT P1, RZ, R0, 0x8, RZ, 0xc0, !PT ;  /* 0x0000000800ff7812 */ /* 0x000fe2000782c0ff */
[----:B------:R-:W-:-:S12]  /*306a0*/  BSSY.RECONVERGENT B0, `(.L_x_919) ;  /* 0x0000032000007945 */ /* 0x000fd80003800200 */
[----:B------:R-:W-:Y:S05]  /*306b0*/  @!P1 BRA `(.L_x_920) ;  /* 0x0000000000c09947 */ /* 0x000fea0003800000 */
[--C-:B01234-:R-:W-:Y:S01]  /*306c0*/  FADD.FTZ R108, R211, -R110.reuse ;  /* 0x8000006ed36c7221 */ /* 0x11ffe20000010000 */
[--C-:B------:R-:W-:Y:S01]  /*306d0*/  FADD.FTZ R106, R183, -R110.reuse ;  /* 0x8000006eb76a7221 */ /* 0x100fe20000010000 */
        /* <DEDUP_REMOVED lines=46> */
.L_x_920:
[----:B------:R-:W-:Y:S05]  /*309c0*/  BSYNC.RECONVERGENT B0 ;  /* 0x0000000000007941 */ /* 0x000fea0003800200 */
.L_x_919:
[----:B------:R-:W-:Y:S04]  /*309d0*/  BSSY.RECONVERGENT B0, `(.L_x_921) ;  /* 0x0000031000007945 */ /* 0x000fe80003800200 */
[----:B------:R-:W-:Y:S05]  /*309e0*/  @!P0 BRA `(.L_x_922) ;  /* 0x0000000000bc8947 */ /* 0x000fea0003800000 */
[----:B01234-:R-:W0:Y:S01]  /*309f0*/  LDC.64 R108, c[0x0][0x428] ;  /* 0x00010a00ff6c7b82 */ /* 0x01fe220000000a00 */
[--C-:B------:R-:W-:Y:S01]  /*30a00*/  FADD.FTZ R138, R187, -R110.reuse ;  /* 0x8000006ebb8a7221 */ /* 0x100fe20000010000 */
[--C-:B------:R-:W-:Y:S01]  /*30a10*/  FADD.FTZ R104, R159, -R110.reuse ;  /* 0x8000006e9f687221 */ /* 0x100fe20000010000 */
[--C-:B------:R-:W-:Y:S01]  /*30a20*/  FADD.FTZ R142, R215, -R110.reuse ;  /* 0x8000006ed78e7221 */ /* 0x100fe20000010000 */
[----:B------:R-:W-:Y:S01]  /*30a30*/  SHF.L.U32 R249, R53, 0x10, RZ ;  /* 0x0000001035f97819 */ /* 0x000fe200000006ff */
[--C-:B------:R-:W-:Y:S01]  /*30a40*/  FADD.FTZ R106, R161, -R110.reuse ;  /* 0x8000006ea16a7221 */ /* 0x100fe20000010000 */
[--C-:B------:R-:W-:Y:S01]  /*30a50*/  FADD.FTZ R140, R189, -R110.reuse ;  /* 0x8000006ebd8c7221 */ /* 0x100fe20000010000 */
[--C-:B------:R-:W-:Y:S01]  /*30a60*/  FADD.FTZ R146, R217, -R110.reuse ;  /* 0x8000006ed9927221 */ /* 0x100fe20000010000 */
[--C-:B------:R-:W-:Y:S01]  /*30a70*/  FADD.FTZ R148, R243, -R110.reuse ;  /* 0x8000006ef3947221 */ /* 0x100fe20000010000 */
[----:B------:R-:W-:Y:S01]  /*30a80*/  FADD.FTZ R150, R245, -R110 ;  /* 0x8000006ef5967221 */ /* 0x000fe20000010000 */
[----:B------:R-:W-:Y:S01]  /*30a90*/  SHF.L.U32 R105, R52, 0x10, RZ ;  /* 0x0000001034697819 */ /* 0x000fe200000006ff */
[----:B------:R-:W-:-:S02]  /*30aa0*/  IMAD.U32 R251, R49, 0x10000, RZ ;  /* 0x0001000031fb7824 */ /* 0x000fc400078e00ff */
[C---:B------:R-:W-:Y:S01]  /*30ab0*/  FMUL.FTZ R138, R111.reuse, R138 ;  /* 0x0000008a6f8a7220 */ /* 0x040fe20000410000 */
[----:B------:R-:W-:Y:S01]  /*30ac0*/  IMAD.U32 R107, R48, 0x10000, RZ ;  /* 0x00010000306b7824 */ /* 0x000fe200078e00ff */
[----:B------:R-:W-:Y:S01]  /*30ad0*/  SHF.L.U32 R110, R54, 0x10, RZ ;  /* 0x00000010366e7819 */ /* 0x000fe200000006ff */
[C---:B------:R-:W-:Y:S01]  /*30ae0*/  FMUL.FTZ R104, R111.reuse, R104 ;  /* 0x000000686f687220 */ /* 0x040fe20000410000 */
[----:B------:R-:W-:Y:S02]  /*30af0*/  IMAD.U32 R144, R50, 0x10000, RZ ;  /* 0x0001000032907824 */ /* 0x000fe400078e00ff */
[C---:B------:R-:W-:Y:S01]  /*30b00*/  FMUL.FTZ R142, R111.reuse, R142 ;  /* 0x0000008e6f8e7220 */ /* 0x040fe20000410000 */
[----:B------:R-:W-:Y:S01]  /*30b10*/  FFMA.FTZ R138, R138, R249, R251 ;  /* 0x000000f98a8a7223 */ /* 0x000fe200000100fb */
[C---:B------:R-:W-:Y:S01]  /*30b20*/  FMUL.FTZ R106, R111.reuse, R106 ;  /* 0x0000006a6f6a7220 */ /* 0x040fe20000410000 */
[C---:B------:R-:W-:Y:S01]  /*30b30*/  FMUL.FTZ R140, R111.reuse, R140 ;  /* 0x0000008c6f8c7220 */ /* 0x040fe20000410000 */
[C---:B------:R-:W-:Y:S01]  /*30b40*/  FMUL.FTZ R146, R111.reuse, R146 ;  /* 0x000000926f927220 */ /* 0x040fe20000410000 */
[C---:B------:R-:W-:Y:S01]  /*30b50*/  FMUL.FTZ R148, R111.reuse, R148 ;  /* 0x000000946f947220 */ /* 0x040fe20000410000 */
[----:B------:R-:W-:Y:S01]  /*30b60*/  FMUL.FTZ R152, R111, R150 ;  /* 0x000000966f987220 */ /* 0x000fe20000410000 */
[----:B------:R-:W-:Y:S01]  /*30b70*/  FFMA.FTZ R104, R104, R105, R107 ;  /* 0x0000006968687223 */ /* 0x000fe2000001006b */
[----:B------:R-:W-:Y:S01]  /*30b80*/  SHF.L.U32 R249, R121, 0x10, RZ ;  /* 0x0000001079f97819 */ /* 0x000fe200000006ff */
        /* <DEDUP_REMOVED lines=8> */
[----:B------:R-:W-:-:S02]  /*30c10*/  IMAD.U32 R142, R123, 0x10000, RZ ;  /* 0x000100007b8e7824 */ /* 0x000fc400078e00ff */
[----:B------:R-:W-:Y:S01]  /*30c20*/  FFMA.FTZ R249, R140, R111, R249 ;  /* 0x0000006f8cf97223 */ /* 0x000fe200000100f9 */
[----:B------:R-:W-:Y:S02]  /*30c30*/  IMAD.U32 R107, R119, 0x10000, RZ ;  /* 0x00010000776b7824 */ /* 0x000fe400078e00ff */
[----:B------:R-:W-:Y:S01]  /*30c40*/  FFMA.FTZ R144, R148, R144, R150 ;  /* 0x0000009094907223 */ /* 0x000fe20000010096 */
[----:B------:R-:W-:Y:S01]  /*30c50*/  FFMA.FTZ R152, R152, R154, R156 ;  /* 0x0000009a98987223 */ /* 0x000fe2000001009c */
[----:B------:R-:W-:Y:S01]  /*30c60*/  FFMA.FTZ R251, R146, R251, R142 ;  /* 0x000000fb92fb7223 */ /* 0x000fe2000001008e */
[----:B------:R-:W-:Y:S01]  /*30c70*/  FFMA.FTZ R111, R106, R105, R107 ;  /* 0x000000696a6f7223 */ /* 0x000fe2000001006b */
[----:B0-----:R-:W-:Y:S01]  /*30c80*/  IMAD.WIDE.U32 R108, R134, 0x10, R108 ;  /* 0x00000010866c7825 */ /* 0x001fe200078e006c */
[----:B------:R-:W-:Y:S02]  /*30c90*/  F2FP.BF16.F32.PACK_AB R105, R249, R138 ;  /* 0x0000008af969723e */ /* 0x000fe400000010ff */
[----:B------:R-:W-:-:S02]  /*30ca0*/  F2FP.BF16.F32.PACK_AB R107, R152, R144 ;  /* 0x00000090986b723e */ /* 0x000fc400000010ff */
[----:B------:R-:W-:Y:S02]  /*30cb0*/  F2FP.BF16.F32.PACK_AB R106, R251, R110 ;  /* 0x0000006efb6a723e */ /* 0x000fe400000010ff */
[----:B------:R-:W-:-:S05]  /*30cc0*/  F2FP.BF16.F32.PACK_AB R104, R111, R104 ;  /* 0x000000686f68723e */ /* 0x000fca00000010ff */
[----:B------:R0:W-:Y:S02]  /*30cd0*/  STG.E.128 desc[UR8][R108.64], R104 ;  /* 0x000000686c007986 */ /* 0x0001e4000c101d08 */
.L_x_922:
[----:B------:R-:W-:Y:S05]  /*30ce0*/  BSYNC.RECONVERGENT B0 ;  /* 0x0000000000007941 */ /* 0x000fea0003800200 */
.L_x_921:
[----:B01234-:R-:W0:Y:S01]  /*30cf0*/  LDC.64 R104, c[0x0][0x380] ;  /* 0x0000e000ff687b82 */ /* 0x01fe220000000a00 */
[----:B------:R-:W-:Y:S01]  /*30d00*/  UPLOP3.LUT UP1, UPT, UPT, UPT, UP1, 0x40, 0x4 ;  /* 0x000000000004789c */ /* 0x000fe20003f2e810 */
[----:B0-----:R-:W-:-:S04]  /*30d10*/  IADD3 R133, PT, PT, R133, R104, RZ ;  /* 0x0000006885857210 */ /* 0x001fc80007ffe0ff */
[----:B------:R-:W-:-:S13]  /*30d20*/  ISETP.GE.AND P0, PT, R133, R105, PT ;  /* 0x000000698500720c */ /* 0x000fda0003f06270 */
[----:B------:R-:W-:Y:S05]  /*30d30*/  @!P0 BRA `(.L_x_923) ;  /* 0xfffffd0400c48947 */ /* 0x000fea000383ffff */
[----:B------:R-:W-:Y:S05]  /*30d40*/  EXIT ;  /* 0x000000000000794d */ /* 0x000fea0003800000 */
.L_x_924:
        /* <DEDUP_REMOVED lines=11> */
.L_x_42299:


//--------------------- .text._ZN10layer_norm13ln_fwd_kernelINS_13Kernel_traitsI13__nv_bfloat16S2_S2_S2_fjLj7168ELj1ELj1ELj4ELj16ENS_18Kernel_traits_baseILj7168ES2_S2_S2_S2_fjLj128EEEEELb1ELb0ELb0ELb1EEEvNS_9FwdParamsE --------------------------
	.section	.text._ZN10layer_norm13ln_fwd_kernelINS_13Kernel_traitsI13__nv_bfloat16S2_S2_S2_fjLj7168ELj1ELj1ELj4ELj16ENS_18Kernel_traits_baseILj7168ES2_S2_S2_S2_fjLj128EEEEELb1ELb0ELb0ELb1EEEvNS_9FwdParamsE,"ax",@progbits
	.align	128
        .global         _ZN10layer_norm13ln_fwd_kernelINS_13Kernel_traitsI13__nv_bfloat16S2_S2_S2_fjLj7168ELj1ELj1ELj4ELj16ENS_18Kernel_traits_baseILj7168ES2_S2_S2_S2_fjLj128EEEEELb1ELb0ELb0ELb1EEEvNS_9FwdParamsE
        .type           _ZN10layer_norm13ln_fwd_kernelINS_13Kernel_traitsI13__nv_bfloat16S2_S2_S2_fjLj7168ELj1ELj1ELj4ELj16ENS_18Kernel_traits_baseILj7168ES2_S2_S2_S2_fjLj128EEEEELb1ELb0ELb0ELb1EEEvNS_9FwdParamsE,@function
        .size           _ZN10layer_norm13ln_fwd_kernelINS_13Kernel_traitsI13__nv_bfloat16S2_S2_S2_fjLj7168ELj1ELj1ELj4ELj16ENS_18Kernel_traits_baseILj7168ES2_S2_S2_S2_fjLj128EEEEELb1ELb0ELb0ELb1EEEvNS_9FwdParamsE,(.L_x_42300 - _ZN10layer_norm13ln_fwd_kernelINS_13Kernel_traitsI13__nv_bfloat16S2_S2_S2_fjLj7168ELj1ELj1ELj4ELj16ENS_18Kernel_traits_baseILj7168ES2_S2_S2_S2_fjLj128EEEEELb1ELb0ELb0ELb1EEEvNS_9FwdParamsE)
        .other          _ZN10layer_norm13ln_fwd_kernelINS_13Kernel_traitsI13__nv_bfloat16S2_S2_S2_fjLj7168ELj1ELj1ELj4ELj16ENS_18Kernel_traits_baseILj7168ES2_S2_S2_S2_fjLj128EEEEELb1ELb0ELb0ELb1EEEvNS_9FwdParamsE,@"STO_CUDA_ENTRY STV_DEFAULT"
_ZN10layer_norm13ln_fwd_kernelINS_13Kernel_traitsI13__nv_bfloat16S2_S2_S2_fjLj7168ELj1ELj1ELj4ELj16ENS_18Kernel_traits_baseILj7168ES2_S2_S2_S2_fjLj128EEEEELb1ELb0ELb0ELb1EEEvNS_9FwdParamsE:
.text._ZN10layer_norm13ln_fwd_kernelINS_13Kernel_traitsI13__nv_bfloat16S2_S2_S2_fjLj7168ELj1ELj1ELj4ELj16ENS_18Kernel_traits_baseILj7168ES2_S2_S2_S2_fjLj128EEEEELb1ELb0ELb0ELb1EEEvNS_9FwdParamsE:
[----:B------:R-:W-:Y:S01]  /*0000*/  LDC R1, c[0x0][0x37c] ;  /* 0x0000df00ff017b82 */ /* 0x000fe20000000800 */
[----:B------:R-:W0:Y:S07]  /*0010*/  LDCU.U8 UR4, c[0x0][0x464] ;  /* 0x00008c80ff0477ac */ /* 0x000e2e0008000000 */
[----:B------:R-:W1:Y:S01]  /*0020*/  LDC R214, c[0x0][0x458] ;  /* 0x00011600ffd67b82 */ /* 0x000e620000000800 */
[----:B------:R-:W2:Y:S01]  /*0030*/  LDCU.64 UR6, c[0x0][0x450] ;  /* 0x00008a00ff0677ac */ /* 0x000ea20008000a00 */
[----:B------:R-:W3:Y:S06]  /*0040*/  LDCU.64 UR8, c[0x0][0x358] ;  /* 0x00006b00ff0877ac */ /* 0x000eec0008000a00 */
[----:B------:R-:W4:Y:S01]  /*0050*/  LDC R215, c[0x0][0x45c] ;  /* 0x00011700ffd77b82 */ /* 0x000f220000000800 */
[----:B0-----:R-:W-:Y:S01]  /*0060*/  ISETP.NE.AND P1, PT, RZ, UR4, PT ;  /* 0x00000004ff007c0c */ /* 0x001fe2000bf25270 */
[----:B------:R-:W0:Y:S01]  /*0070*/  LDCU.64 UR4, c[0x0][0x438] ;  /* 0x00008700ff0477ac */ /* 0x000e220008000a00 */
[----:B------:R-:W0:Y:S01]  /*0080*/  S2R R9, SR_TID.X ;  /* 0x0000000000097919 */ /* 0x000e220000002100 */
[----:B--2---:R-:W-:-:S02]  /*0090*/  IMAD.U32 R124, RZ, RZ, UR6 ;  /* 0x00000006ff7c7e24 */ /* 0x004fc4000f8e00ff */
[----:B------:R-:W-:-:S08]  /*00a0*/  IMAD.U32 R125, RZ, RZ, UR7 ;  /* 0x00000007ff7d7e24 */ /* 0x000fd0000f8e00ff */
[----:B-1----:R-:W-:Y:S01]  /*00b0*/  @P1 MOV R2, R214 ;  /* 0x000000d600021202 */ /* 0x002fe20000000f00 */
[----:B---3--:R-:W5:Y:S01]  /*00c0*/  @P1 LDG.E.64 R124, desc[UR8][R124.64] ;  /* 0x000000087c7c1981 */ /* 0x008f62000c1e1b00 */
[----:B----4-:R-:W-:Y:S01]  /*00d0*/  @P1 IMAD.MOV.U32 R3, RZ, RZ, R215 ;  /* 0x000000ffff031224 */ /* 0x010fe200078e00d7 */
[----:B------:R-:W1:Y:S01]  /*00e0*/  @P1 LDC R11, c[0x0][0x460] ;  /* 0x00011800ff0b1b82 */ /* 0x000e620000000800 */
[----:B0-----:R-:W-:-:S04]  /*00f0*/  ISETP.NE.U32.AND P0, PT, RZ, UR4, PT ;  /* 0x00000004ff007c0c */ /* 0x001fc8000bf05070 */
[----:B------:R-:W5:Y:S01]  /*0100*/  @P1 LDG.E.64 R2, desc[UR8][R2.64] ;  /* 0x0000000802021981 */ /* 0x000f62000c1e1b00 */
[----:B------:R-:W-:Y:S02]  /*0110*/  ISETP.NE.AND.EX P0, PT, RZ, UR5, PT, P0 ;  /* 0x00000005ff007c0c */ /* 0x000fe4000bf05300 */
[----:B------:R-:W0:Y:S01]  /*0120*/  S2UR UR4, SR_CTAID.X ;  /* 0x00000000000479c3 */ /* 0x000e220000002500 */
[----:B------:R-:W2:Y:S10]  /*0130*/  LDCU UR5, c[0x0][0x384] ;  /* 0x00007080ff0577ac */ /* 0x000eb40008000800 */
[----:B------:R-:W3:Y:S08]  /*0140*/  @P0 LDC.64 R4, c[0x0][0x3d0] ;  /* 0x0000f400ff040b82 */ /* 0x000ef00000000a00 */
[----:B------:R-:W4:Y:S01]  /*0150*/  @P0 LDC.64 R6, c[0x0][0x438] ;  /* 0x00010e00ff060b82 */ /* 0x000f220000000a00 */
[----:B---3--:R-:W-:-:S05]  /*0160*/  @P0 IMAD.WIDE.U32 R4, R9, 0x10, R4 ;  /* 0x0000001009040825 */ /* 0x008fca00078e0004 */
[----:B------:R3:W5:Y:S01]  /*0170*/  @P0 LDG.E.128 R44, desc[UR8][R4.64] ;  /* 0x00000008042c0981 */ /* 0x000762000c1e1d00 */
[----:B----4-:R-:W-:-:S03]  /*0180*/  @P0 IMAD.WIDE.U32 R6, R9, 0x10, R6 ;  /* 0x0000001009060825 */ /* 0x010fc600078e0006 */
        /* <DEDUP_REMOVED lines=13> */
[----:B0-----:R-:W-:-:S05]  /*0260*/  IMAD.U32 R143, RZ, RZ, UR4 ;  /* 0x00000004ff8f7e24 */ /* 0x001fca000f8e00ff */
[----:B--2---:R-:W-:Y:S01]  /*0270*/  ISETP.GE.AND P2, PT, R143, UR5, PT ;  /* 0x000000058f007c0c */ /* 0x004fe2000bf46270 */
[----:B-1----:R-:W-:-:S12]  /*0280*/  @P0 BRA `(.L_x_925) ;  /* 0x00000000005c0947 */ /* 0x002fd80003800000 */
[----:B---3--:R-:W0:Y:S02]  /*0290*/  LDC.64 R4, c[0x0][0x3d0] ;  /* 0x0000f400ff047b82 */ /* 0x008e240000000a00 */
[----:B0-----:R-:W-:-:S05]  /*02a0*/  IMAD.WIDE.U32 R4, R9, 0x10, R4 ;  /* 0x0000001009047825 */ /* 0x001fca00078e0004 */
        /* <DEDUP_REMOVED lines=21> */
.L_x_925:
[----:B------:R-:W-:Y:S05]  /*0400*/  @P2 EXIT ;  /* 0x000000000000294d */ /* 0x000fea0003800000 */
[----:B------:R-:W0:Y:S01]  /*0410*/  LDCU UR4, c[0x0][0x360] ;  /* 0x00006c00ff0477ac */ /* 0x000e220008000800 */
[----:B-----5:R-:W-:Y:S01]  /*0420*/  @P1 IADD3 R214, P0, PT, R2, R11, RZ ;  /* 0x0000000b02d61210 */ /* 0x020fe20007f1e0ff */
[----:B---3--:R-:W-:Y:S01]  /*0430*/  VIADD R6, R124, 0x9e3779b9 ;  /* 0x9e3779b97c067836 */ /* 0x008fe20000000000 */
[----:B------:R-:W1:Y:S01]  /*0440*/  LDC.64 R10, c[0x0][0x3e0] ;  /* 0x0000f800ff0a7b82 */ /* 0x000e620000000a00 */
[----:B------:R-:W-:Y:S01]  /*0450*/  VIADD R8, R125, 0xbb67ae85 ;  /* 0xbb67ae857d087836 */ /* 0x000fe20000000000 */
[----:B------:R-:W-:Y:S01]  /*0460*/  @P1 IADD3.X R215, PT, PT, RZ, R3, RZ, P0, !PT ;  /* 0x00000003ffd71210 */ /* 0x000fe200007fe4ff */
[----:B------:R-:W-:Y:S01]  /*0470*/  UPLOP3.LUT UP1, UPT, UPT, UPT, UPT, 0x40, 0x4 ;  /* 0x000000000004789c */ /* 0x000fe20003f2e870 */
[----:B------:R-:W-:Y:S01]  /*0480*/  LOP3.LUT R137, R137, 0xfffffffb, RZ, 0xc0, !PT ;  /* 0xfffffffb89897812 */ /* 0x000fe200078ec0ff */
[----:B------:R-:W2:Y:S01]  /*0490*/  LDCU UR6, c[0x0][0x404] ;  /* 0x00008080ff0677ac */ /* 0x000ea20008000800 */
[C-C-:B------:R-:W-:Y:S02]  /*04a0*/  SHF.R.U64 R142, R214.reuse, 0x2, R215.reuse ;  /* 0x00000002d68e7819 */ /* 0x140fe400000012d7 */
[----:B------:R-:W-:Y:S01]  /*04b0*/  SHF.R.U32.HI R141, RZ, 0x2, R215 ;  /* 0x00000002ff8d7819 */ /* 0x000fe200000116d7 */
[----:B------:R-:W3:Y:S01]  /*04c0*/  LDCU UR7, c[0x0][0x408] ;  /* 0x00008100ff0777ac */ /* 0x000ee20008000800 */
[----:B------:R-:W-:Y:S01]  /*04d0*/  LOP3.LUT R214, R214, 0x3, RZ, 0xc0, !PT ;  /* 0x00000003d6d67812 */ /* 0x000fe200078ec0ff */
[C---:B------:R-:W-:Y:S01]  /*04e0*/  IMAD.HI.U32 R3, R142.reuse, -0x2daee0ad, RZ ;  /* 0xd2511f538e037827 */ /* 0x040fe200078e00ff */
[----:B------:R-:W-:Y:S01]  /*04f0*/  PRMT R136, R99, 0x7632, R136 ;  /* 0x0000763263887816 */ /* 0x000fe20000000088 */
[----:B------:R-:W4:Y:S01]  /*0500*/  LDCU UR12, c[0x0][0x388] ;  /* 0x00007100ff0c77ac */ /* 0x000f220008000800 */
[----:B------:R-:W-:Y:S01]  /*0510*/  PRMT R135, R71, 0x7632, R135 ;  /* 0x0000763247877816 */ /* 0x000fe20000000087 */
[----:B0-----:R-:W-:Y:S01]  /*0520*/  IMAD R140, R143, UR4, R9 ;  /* 0x000000048f8c7c24 */ /* 0x001fe2000f8e0209 */
[----:B------:R-:W-:Y:S01]  /*0530*/  LOP3.LUT R3, R3, R125, RZ, 0x3c, !PT ;  /* 0x0000007d03037212 */ /* 0x000fe200078e3cff */
[----:B------:R-:W-:Y:S01]  /*0540*/  IMAD R7, R142, -0x2daee0ad, RZ ;  /* 0xd2511f538e077824 */ /* 0x000fe200078e02ff */
[----:B------:R-:W-:Y:S01]  /*0550*/  PRMT R134, R98, 0x7632, R134 ;  /* 0x0000763262867816 */ /* 0x000fe20000000086 */
[----:B------:R-:W-:Y:S01]  /*0560*/  IMAD.HI.U32 R0, R140, -0x326172a9, RZ ;  /* 0xcd9e8d578c007827 */ /* 0x000fe200078e00ff */
[----:B------:R-:W-:Y:S01]  /*0570*/  PRMT R133, R70, 0x7632, R133 ;  /* 0x0000763246857816 */ /* 0x000fe20000000085 */
[----:B------:R-:W0:Y:S01]  /*0580*/  LDCU.U8 UR13, c[0x0][0x410] ;  /* 0x00008200ff0d77ac */ /* 0x000e220008000000 */
[----:B------:R-:W-:Y:S01]  /*0590*/  PRMT R132, R97, 0x7632, R132 ;  /* 0x0000763261847816 */ /* 0x000fe20000000084 */
[----:B------:R-:W-:Y:S01]  /*05a0*/  IMAD R5, R140, -0x326172a9, RZ ;  /* 0xcd9e8d578c057824 */ /* 0x000fe200078e02ff */
[----:B------:R-:W-:Y:S01]  /*05b0*/  LOP3.LUT R0, R141, R0, R124, 0x96, !PT ;  /* 0x000000008d007212 */ /* 0x000fe200078e967c */
[----:B------:R-:W-:Y:S01]  /*05c0*/  IMAD.HI.U32 R2, R3, -0x326172a9, RZ ;  /* 0xcd9e8d5703027827 */ /* 0x000fe200078e00ff */
[----:B-1----:R-:W-:Y:S01]  /*05d0*/  ISETP.NE.U32.AND P0, PT, R10, RZ, PT ;  /* 0x000000ff0a00720c */ /* 0x002fe20003f05070 */
[----:B------:R-:W1:Y:S01]  /*05e0*/  LDCU UR14, c[0x0][0x400] ;  /* 0x00008000ff0e77ac */ /* 0x000e620008000800 */
[----:B------:R-:W-:Y:S01]  /*05f0*/  PRMT R131, R69, 0x7632, R131 ;  /* 0x0000763245837816 */ /* 0x000fe20000000083 */
[----:B------:R-:W-:Y:S01]  /*0600*/  IMAD.HI.U32 R4, R0, -0x2daee0ad, RZ ;  /* 0xd2511f5300047827 */ /* 0x000fe200078e00ff */
[----:B------:R-:W-:Y:S01]  /*0610*/  LOP3.LUT R2, R6, R5, R2, 0x96, !PT ;  /* 0x0000000506027212 */ /* 0x000fe200078e9602 */
[----:B------:R-:W0:Y:S01]  /*0620*/  LDCU.64 UR10, c[0x0][0x3a0] ;  /* 0x00007400ff0a77ac */ /* 0x000e220008000a00 */
[----:B------:R-:W-:Y:S01]  /*0630*/  ISETP.NE.AND.EX P0, PT, R11, RZ, PT, P0 ;  /* 0x000000ff0b00720c */ /* 0x000fe20003f05300 */
[----:B------:R-:W-:Y:S01]  /*0640*/  IMAD R3, R3, -0x326172a9, RZ ;  /* 0xcd9e8d5703037824 */ /* 0x000fe200078e02ff */
[----:B------:R-:W-:Y:S01]  /*0650*/  LOP3.LUT R4, R8, R7, R4, 0x96, !PT ;  /* 0x0000000708047212 */ /* 0x000fe200078e9604 */
[----:B------:R-:W-:Y:S01]  /*0660*/  IMAD R7, R0, -0x2daee0ad, RZ ;  /* 0xd2511f5300077824 */ /* 0x000fe200078e02ff */
[----:B------:R-:W-:Y:S01]  /*0670*/  IADD3 R8, PT, PT, R125, 0x76cf5d0a, RZ ;  /* 0x76cf5d0a7d087810 */ /* 0x000fe20007ffe0ff */
[----:B------:R-:W-:Y:S01]  /*0680*/  IMAD.HI.U32 R6, R2, -0x2daee0ad, RZ ;  /* 0xd2511f5302067827 */ /* 0x000fe200078e00ff */
[----:B------:R-:W-:-:S02]  /*0690*/  PRMT R130, R96, 0x7632, R130 ;  /* 0x0000763260827816 */ /* 0x000fc40000000082 */
[----:B------:R-:W-:Y:S01]  /*06a0*/  PRMT R129, R68, 0x7632, R129 ;  /* 0x0000763244817816 */ /* 0x000fe20000000081 */
[----:B------:R-:W-:Y:S01]  /*06b0*/  IMAD.HI.U32 R0, R4, -0x326172a9, RZ ;  /* 0xcd9e8d5704007827 */ /* 0x000fe200078e00ff */
[----:B------:R-:W-:Y:S02]  /*06c0*/  LOP3.LUT R6, R8, R7, R6, 0x96, !PT ;  /* 0x0000000708067212 */ /* 0x000fe400078e9606 */
[----:B------:R-:W-:Y:S01]  /*06d0*/  IADD3 R8, PT, PT, R125, 0x32370b8f, RZ ;  /* 0x32370b8f7d087810 */ /* 0x000fe20007ffe0ff */
[----:B------:R-:W-:Y:S01]  /*06e0*/  VIADD R5, R124, 0x3c6ef372 ;  /* 0x3c6ef3727c057836 */ /* 0x000fe20000000000 */
[----:B------:R-:W-:Y:S01]  /*06f0*/  @P0 LOP3.LUT R137, R137, 0x4, RZ, 0xfc, !PT ;  /* 0x0000000489890812 */ /* 0x000fe200078efcff */
[----:B------:R-:W-:Y:S01]  /*0700*/  IMAD R7, R2, -0x2daee0ad, RZ ;  /* 0xd2511f5302077824 */ /* 0x000fe200078e02ff */
        /* <DEDUP_REMOVED lines=8> */
[----:B------:R-:W-:Y:S01]  /*0790*/  IMAD.HI.U32 R2, R0, -0x2daee0ad, RZ ;  /* 0xd2511f5300027827 */ /* 0x000fe200078e00ff */
[----:B------:R-:W-:Y:S02]  /*07a0*/  LOP3.LUT R3, R5, R4, R3, 0x96, !PT ;  /* 0x0000000405037212 */ /* 0x000fe400078e9603 */
        /* <DEDUP_REMOVED lines=13> */
[----:B------:R-:W-:Y:S01]  /*0880*/  VIADD R6, R124, 0x78dde6e4 ;  /* 0x78dde6e47c067836 */ /* 0x000fe20000000000 */
[----:B------:R-:W-:Y:S01]  /*0890*/  PRMT R40, R90, 0x7632, R40 ;  /* 0x000076325a287816 */ /* 0x000fe20000000028 */
[----:B------:R-:W-:Y:S01]  /*08a0*/  IMAD R8, R3, -0x2daee0ad, RZ ;  /* 0xd2511f5303087824 */ /* 0x000fe200078e02ff */
[----:B------:R-:W-:Y:S01]  /*08b0*/  PRMT R39, R62, 0x7632, R39 ;  /* 0x000076323e277816 */ /* 0x000fe20000000027 */
[----:B------:R-:W-:Y:S01]  /*08c0*/  VIADD R7, R125, 0xa9066899 ;  /* 0xa90668997d077836 */ /* 0x000fe20000000000 */
        /* <DEDUP_REMOVED lines=12> */
[----:B------:R-:W-:Y:S01]  /*0990*/  IADD3 R4, PT, PT, R124, -0x4ab325aa, RZ ;  /* 0xb54cda567c047810 */ /* 0x000fe20007ffe0ff */
[----:B------:R-:W-:Y:S01]  /*09a0*/  VIADD R8, R125, 0x646e171e ;  /* 0x646e171e7d087836 */ /* 0x000fe20000000000 */
[----:B------:R-:W-:Y:S01]  /*09b0*/  PRMT R35, R60, 0x7632, R35 ;  /* 0x000076323c237816 */ /* 0x000fe20000000023 */
[----:B------:R-:W-:Y:S01]  /*09c0*/  IMAD.HI.U32 R6, R2, -0x2daee0ad, RZ ;  /* 0xd2511f5302067827 */ /* 0x000fe200078e00ff */
[----:B------:R-:W-:-:S02]  /*09d0*/  PRMT R34, R87, 0x7632, R34 ;  /* 0x0000763257227816 */ /* 0x000fc40000000022 */
[----:B------:R-:W-:Y:S01]  /*09e0*/  PRMT R33, R59, 0x7632, R33 ;  /* 0x000076323b217816 */ /* 0x000fe20000000021 */
[C---:B------:R-:W-:Y:S01]  /*09f0*/  IMAD.HI.U32 R0, R3.reuse, -0x326172a9, RZ ;  /* 0xcd9e8d5703007827 */ /* 0x040fe200078e00ff */
[----:B------:R-:W-:Y:S02]  /*0a00*/  LOP3.LUT R6, R8, R7, R6, 0x96, !PT ;  /* 0x0000000708067212 */ /* 0x000fe400078e9606 */
[----:B------:R-:W-:Y:S01]  /*0a10*/  PRMT R32, R86, 0x7632, R32 ;  /* 0x0000763256207816 */ /* 0x000fe20000000020 */
[----:B------:R-:W-:Y:S01]  /*0a20*/  VIADD R7, R124, 0x5384540f ;  /* 0x5384540f7c077836 */ /* 0x000fe20000000000 */
[----:B------:R-:W-:Y:S01]  /*0a30*/  LOP3.LUT R0, R4, R5, R0, 0x96, !PT ;  /* 0x0000000504007212 */ /* 0x000fe200078e9600 */
[----:B------:R-:W-:Y:S01]  /*0a40*/  IMAD R5, R2, -0x2daee0ad, RZ ;  /* 0xd2511f5302057824 */ /* 0x000fe200078e02ff */
[----:B------:R-:W-:Y:S01]  /*0a50*/  PRMT R31, R58, 0x7632, R31 ;  /* 0x000076323a1f7816 */ /* 0x000fe2000000001f */
[----:B------:R-:W-:Y:S01]  /*0a60*/  IMAD R3, R3, -0x326172a9, RZ ;  /* 0xcd9e8d5703037824 */ /* 0x000fe200078e02ff */
        /* <DEDUP_REMOVED lines=11> */
[----:B------:R-:W-:Y:S01]  /*0b20*/  IMAD R7, R0, -0x2daee0ad, RZ ;  /* 0xd2511f5300077824 */ /* 0x000fe200078e02ff */
[----:B------:R-:W-:Y:S01]  /*0b30*/  LOP3.LUT R4, R8, R5, R4, 0x96, !PT ;  /* 0x0000000508047212 */ /* 0x000fe200078e9604 */
[----:B------:R-:W-:Y:S01]  /*0b40*/  IMAD.HI.U32 R6, R2, -0x2daee0ad, RZ ;  /* 0xd2511f5302067827 */ /* 0x000fe200078e00ff */
[----:B------:R-:W-:-:S02]  /*0b50*/  IADD3 R8, PT, PT, R125, -0x24c28bd8, RZ ;  /* 0xdb3d74287d087810 */ /* 0x000fc40007ffe0ff */
        /* <DEDUP_REMOVED lines=8> */
[----:B------:R-:W-:Y:S01]  /*0be0*/  IMAD.HI.U32 R139, R100, -0x326172a9, RZ ;  /* 0xcd9e8d57648b7827 */ /* 0x000fe200078e00ff */
[----:B------:R-:W-:-:S02]  /*0bf0*/  LOP3.LUT R181, R5, R3, R0, 0x96, !PT ;  /* 0x0000000305b57212 */ /* 0x000fc400078e9600 */
[----:B------:R-:W-:Y:S01]  /*0c00*/  PRMT R20, R80, 0x7632, R20 ;  /* 0x0000763250147816 */ /* 0x000fe20000000014 */
[----:B------:R-:W-:Y:S01]  /*0c10*/  VIADD R0, R124, 0x8ff34781 ;  /* 0x8ff347817c007836 */ /* 0x000fe20000000000 */
[----:B------:R-:W-:Y:S01]  /*0c20*/  PRMT R19, R52, 0x7632, R19 ;  /* 0x0000763234137816 */ /* 0x000fe20000000013 */
[----:B------:R-:W-:Y:S01]  /*0c30*/  IMAD R3, R2, -0x2daee0ad, RZ ;  /* 0xd2511f5302037824 */ /* 0x000fe200078e02ff */
[----:B------:R-:W-:Y:S01]  /*0c40*/  IADD3 R2, PT, PT, R125, -0x695add53, RZ ;  /* 0x96a522ad7d027810 */ /* 0x000fe20007ffe0ff */
[----:B------:R-:W-:Y:S01]  /*0c50*/  IMAD.HI.U32 R138, R181, -0x2daee0ad, RZ ;  /* 0xd2511f53b58a7827 */ /* 0x000fe200078e00ff */
[----:B------:R-:W-:Y:S02]  /*0c60*/  LOP3.LUT R139, R0, R4, R139, 0x96, !PT ;  /* 0x00000004008b7212 */ /* 0x000fe400078e968b */
[----:B------:R-:W-:Y:S01]  /*0c70*/  PRMT R18, R79, 0x7632, R18 ;  /* 0x000076324f127816 */ /* 0x000fe20000000012 */
[----:B------:R-:W-:Y:S01]  /*0c80*/  IMAD R0, R100, -0x326172a9, RZ ;  /* 0xcd9e8d5764007824 */ /* 0x000fe200078e02ff */
[----:B------:R-:W-:Y:S01]  /*0c90*/  LOP3.LUT R138, R2, R3, R138, 0x96, !PT ;  /* 0x00000003028a7212 */ /* 0x000fe200078e968a */
[----:B------:R-:W-:Y:S01]  /*0ca0*/  IMAD.MOV.U32 R2, RZ, RZ, RZ ;  /* 0x000000ffff027224 */ /* 0x000fe200078e00ff */
[----:B------:R-:W-:Y:S01]  /*0cb0*/  PRMT R17, R51, 0x7632, R17 ;  /* 0x0000763233117816 */ /* 0x000fe20000000011 */
[----:B------:R-:W-:Y:S01]  /*0cc0*/  IMAD R181, R181, -0x2daee0ad, RZ ;  /* 0xd2511f53b5b57824 */ /* 0x000fe200078e02ff */
        /* <DEDUP_REMOVED lines=14> */
.L_x_1279:
[----:B------:R-:W-:Y:S01]  /*0db0*/  LOP3.LUT P0, RZ, R137, 0x4, RZ, 0xc0, !PT ;  /* 0x0000000489ff7812 */ /* 0x000fe2000780c0ff */
[----:B0-----:R-:W0:Y:S01]  /*0dc0*/  S2R R114, SR_TID.X ;  /* 0x0000000000727919 */ /* 0x001e220000002100 */
[----:B------:R-:W1:Y:S01]  /*0dd0*/  LDC.64 R112, c[0x0][0x390] ;  /* 0x0000e400ff707b82 */ /* 0x000e620000000a00 */
[----:B------:R-:W-:-:S10]  /*0de0*/  IMAD R100, R143, UR12, RZ ;  /* 0x0000000c8f647c24 */ /* 0x000fd4000f8e02ff */
[----:B------:R-:W2:Y:S01]  /*0df0*/  @P0 LDC.64 R104, c[0x0][0x3e0] ;  /* 0x0000f800ff680b82 */ /* 0x000ea20000000a00 */
[----:B------:R-:W-:-:S04]  /*0e00*/  SHF.R.S32.HI R101, RZ, 0x1f, R100 ;  /* 0x0000001fff657819 */ /* 0x000fc80000011464 */
[----:B------:R-:W-:-:S04]  /*0e10*/  LEA.HI R101, R101, R100, RZ, 0x3 ;  /* 0x0000006465657211 */ /* 0x000fc800078f18ff */
[----:B0-----:R-:W-:Y:S01]  /*0e20*/  LEA.HI.SX32 R116, R101, R114, 0x1d ;  /* 0x0000007265747211 */ /* 0x001fe200078feaff */
[----:B--2---:R-:W-:-:S04]  /*0e30*/  @P0 IMAD.WIDE R104, R143, 0x2, R104 ;  /* 0x000000028f680825 */ /* 0x004fc800078e0268 */
[----:B-1----:R-:W-:Y:S02]  /*0e40*/  IMAD.WIDE.U32 R100, R116, 0x10, R112 ;  /* 0x0000001074647825 */ /* 0x002fe400078e0070 */
[----:B------:R-:W2:Y:S04]  /*0e50*/  @P0 LDG.E.U16 R104, desc[UR8][R104.64] ;  /* 0x0000000868680981 */ /* 0x000ea8000c1e1500 */
[----:B------:R-:W5:Y:S01]  /*0e60*/  LDG.E.128 R100, desc[UR8][R100.64] ;  /* 0x0000000864647981 */ /* 0x000f62000c1e1d00 */
[----:B------:R-:W-:Y:S01]  /*0e70*/  UISETP.NE.U32.AND UP0, UPT, UR10, URZ, UPT ;  /* 0x000000ff0a00728c */ /* 0x000fe2000bf05070 */
[----:B------:R-:W-:Y:S01]  /*0e80*/  IMAD.MOV.U32 R119, RZ, RZ, 0x3f800000 ;  /* 0x3f800000ff777424 */ /* 0x000fe200078e00ff */
[C---:B------:R-:W-:Y:S01]  /*0e90*/  IADD3 R146, PT, PT, R124.reuse, 0x78dde6e4, RZ ;  /* 0x78dde6e47c927810 */ /* 0x040fe20007ffe0ff */
[C---:B------:R-:W-:Y:S01]  /*0ea0*/  VIADD R144, R125.reuse, 0x1fd5c5a3 ;  /* 0x1fd5c5a37d907836 */ /* 0x040fe20000000000 */
[----:B------:R-:W-:Y:S01]  /*0eb0*/  UISETP.NE.AND.EX UP0, UPT, UR11, URZ, UPT, UP0 ;  /* 0x000000ff0b00728c */ /* 0x000fe2000bf05300 */
[C---:B------:R-:W-:Y:S01]  /*0ec0*/  VIADD R145, R124.reuse, 0x9e3779b9 ;  /* 0x9e3779b97c917836 */ /* 0x040fe20000000000 */
[C---:B------:R-:W-:Y:S01]  /*0ed0*/  IADD3 R149, PT, PT, R125.reuse, 0x32370b8f, RZ ;  /* 0x32370b8f7d957810 */ /* 0x040fe20007ffe0ff */
[C---:B------:R-:W-:Y:S01]  /*0ee0*/  VIADD R147, R125.reuse, 0xed9eba14 ;  /* 0xed9eba147d937836 */ /* 0x040fe20000000000 */
[----:B------:R-:W-:Y:S01]  /*0ef0*/  IADD3 R152, PT, PT, R124, -0xe443238, RZ ;  /* 0xf1bbcdc87c987810 */ /* 0x000fe20007ffe0ff */
[C---:B------:R-:W-:Y:S01]  /*0f00*/  VIADD R148, R125.reuse, 0x96a522ad ;  /* 0x96a522ad7d947836 */ /* 0x040fe20000000000 */
[C---:B------:R-:W-:Y:S01]  /*0f10*/  IADD3 R155, PT, PT, R125.reuse, -0x56f99767, RZ ;  /* 0xa90668997d9b7810 */ /* 0x040fe20007ffe0ff */
[----:B------:R-:W-:-:S02]  /*0f20*/  VIADD R150, R125, 0xbb67ae85 ;  /* 0xbb67ae857d967836 */ /* 0x000fc40000000000 */
[C---:B------:R-:W-:Y:S02]  /*0f30*/  VIADD R151, R124.reuse, 0xdaa66d2b ;  /* 0xdaa66d2b7c977836 */ /* 0x040fe40000000000 */
[----:B------:R-:W-:Y:S02]  /*0f40*/  VIADD R153, R124, 0x3c6ef372 ;  /* 0x3c6ef3727c997836 */ /* 0x000fe40000000000 */
[----:B------:R-:W-:Y:S02]  /*0f50*/  VIADD R154, R125, 0x76cf5d0a ;  /* 0x76cf5d0a7d9a7836 */ /* 0x000fe40000000000 */
[----:B------:R-:W-:Y:S01]  /*0f60*/  IMAD.MOV.U32 R156, RZ, RZ, 0x2f800000 ;  /* 0x2f800000ff9c7424 */ /* 0x000fe200078e00ff */
[----:B--2---:R-:W-:Y:S01]  /*0f70*/  @P0 SHF.L.U32 R119, R104, 0x10, RZ ;  /* 0x0000001068770819 */ /* 0x004fe200000006ff */
[----:B------:R-:W-:Y:S06]  /*0f80*/  BRA.U !UP0, `(.L_x_926) ;  /* 0x0000002908e07547 */ /* 0x000fec000b800000 */
[----:B------:R-:W0:Y:S02]  /*0f90*/  LDC.64 R104, c[0x0][0x3a0] ;  /* 0x0000e800ff687b82 */ /* 0x000e240000000a00 */
[----:B0-----:R-:W-:-:S06]  /*0fa0*/  IMAD.WIDE.U32 R104, R116, 0x10, R104 ;  /* 0x0000001074687825 */ /* 0x001fcc00078e0068 */
[----:B------:R-:W5:Y:S01]  /*0fb0*/  LDG.E.128 R104, desc[UR8][R104.64] ;  /* 0x0000000868687981 */ /* 0x000f62000c1e1d00 */
[----:B------:R-:W-:Y:S01]  /*0fc0*/  ISETP.NE.AND P0, PT, R214, 0x1, PT ;  /* 0x00000001d600780c */ /* 0x000fe20003f05270 */
[----:B------:R-:W-:Y:S01]  /*0fd0*/  IMAD.MOV.U32 R110, RZ, RZ, 0x2 ;  /* 0x00000002ff6e7424 */ /* 0x000fe200078e00ff */
[----:B------:R-:W-:Y:S01]  /*0fe0*/  MOV R108, R0 ;  /* 0x00000000006c7202 */ /* 0x000fe20000000f00 */
[----:B------:R-:W-:-:S10]  /*0ff0*/  IMAD.MOV.U32 R170, RZ, RZ, R181 ;  /* 0x000000ffffaa7224 */ /* 0x000fd400078e00b5 */
[----:B------:R-:W-:Y:S05]  /*1000*/  @!P0 BRA `(.L_x_927) ;  /* 0x0000000400288947 */ /* 0x000fea0003800000 */
[----:B------:R-:W-:-:S05]  /*1010*/  IMAD.MOV.U32 R109, RZ, RZ, 0x2 ;  /* 0x00000002ff6d7424 */ /* 0x000fca00078e00ff */
[----:B------:R-:W-:-:S04]  /*1020*/  VIADDMNMX.U32 R108, R214, 0xfffffffe, R109, PT ;  /* 0xfffffffed66c7846 */ /* 0x000fc8000380006d */
[----:B------:R-:W-:-:S04]  /*1030*/  SHF.L.U32 R110, R108, 0x2, RZ ;  /* 0x000000026c6e7819 */ /* 0x000fc800000006ff */
[----:B------:R-:W0:Y:S02]  /*1040*/  LDC R108, c[0x2][R110] ;  /* 0x008000006e6c7b82 */ /* 0x000e240000000800 */
[----:B0-----:R-:W-:-:S04]  /*1050*/  SHF.R.S32.HI R109, RZ, 0x1f, R108 ;  /* 0x0000001fff6d7819 */ /* 0x001fc8000001146c */
.L_x_42135:
[----:B------:R-:W-:Y:S05]  /*1060*/  BRX R108 -0x1070                                       (*"BRANCH_TARGETS .L_x_42136,.L_x_42137,.L_x_42138"*) ;  /* 0xffffffec6ce47949 */ /* 0x000fea000383ffff */
.L_x_42138:
[----:B------:R-:W-:Y:S01]  /*1070*/  VIADD R110, R214, 0x1 ;  /* 0x00000001d66e7836 */ /* 0x000fe20000000000 */
[----:B------:R-:W-:Y:S01]  /*1080*/  MOV R108, R139 ;  /* 0x0000008b006c7202 */ /* 0x000fe20000000f00 */
[----:B------:R-:W-:Y:S01]  /*1090*/  IMAD.MOV.U32 R170, RZ, RZ, R181 ;  /* 0x000000ffffaa7224 */ /* 0x000fe200078e00b5 */
[----:B------:R-:W-:Y:S06]  /*10a0*/  BRA `(.L_x_927) ;  /* 0x0000000400007947 */ /* 0x000fec0003800000 */
.L_x_42136:
[----:B------:R-:W-:Y:S01]  /*10b0*/  IMAD.MOV.U32 R170, RZ, RZ, R181 ;  /* 0x000000ffffaa7224 */ /* 0x000fe200078e00b5 */
[----:B------:R-:W-:Y:S01]  /*10c0*/  MOV R108, R138 ;  /* 0x0000008a006c7202 */ /* 0x000fe20000000f00 */
[----:B------:R-:W-:Y:S01]  /*10d0*/  IMAD.MOV.U32 R110, RZ, RZ, 0x3 ;  /* 0x00000003ff6e7424 */ /* 0x000fe200078e00ff */
[----:B------:R-:W-:Y:S06]  /*10e0*/  BRA `(.L_x_927) ;  /* 0x0000000000f07947 */ /* 0x000fec0003800000 */
.L_x_42137:
[----:B------:R-:W-:-:S04]  /*10f0*/  VIADD R142, R142, 0x1 ;  /* 0x000000018e8e7836 */ /* 0x000fc80000000000 */
        /* <DEDUP_REMOVED lines=11> */
.L_x_928:
[----:B------:R-:W-:Y:S01]  /*11b0*/  IMAD.WIDE.U32 R110, R140, -0x326172a9, RZ ;  /* 0xcd9e8d578c6e7825 */ /* 0x000fe200078e00ff */
[----:B------:R-:W-:Y:S02]  /*11c0*/  LOP3.LUT R158, R2, R109, R125, 0x96, !PT ;  /* 0x0000006d029e7212 */ /* 0x000fe400078e967d */
[----:B------:R-:W-:Y:S02]  /*11d0*/  IADD3 R115, PT, PT, R125, 0x646e171e, RZ ;  /* 0x646e171e7d737810 */ /* 0x000fe40007ffe0ff */
[----:B------:R-:W-:Y:S01]  /*11e0*/  LOP3.LUT R138, R141, R111, R124, 0x96, !PT ;  /* 0x0000006f8d8a7212 */ /* 0x000fe200078e967c */
[----:B------:R-:W-:-:S04]  /*11f0*/  IMAD.WIDE.U32 R158, R158, -0x326172a9, RZ ;  /* 0xcd9e8d579e9e7825 */ /* 0x000fc800078e00ff */
[----:B------:R-:W-:Y:S01]  /*1200*/  IMAD.WIDE.U32 R138, R138, -0x2daee0ad, RZ ;  /* 0xd2511f538a8a7825 */ /* 0x000fe200078e00ff */
[----:B------:R-:W-:-:S04]  /*1210*/  LOP3.LUT R109, R145, R110, R159, 0x96, !PT ;  /* 0x0000006e916d7212 */ /* 0x000fc800078e969f */
        /* <DEDUP_REMOVED lines=40> */
[----:B------:R-:W-:-:S07]  /*14a0*/  MOV R108, R181 ;  /* 0x000000b5006c7202 */ /* 0x000fce0000000f00 */
.L_x_927:
[----:B------:R-:W-:Y:S01]  /*14b0*/  I2FP.F32.U32 R109, R108 ;  /* 0x0000006c006d7245 */ /* 0x000fe20000201000 */
[----:B-----5:R-:W-:Y:S01]  /*14c0*/  IMAD.U32 R108, R100, 0x10000, RZ ;  /* 0x00010000646c7824 */ /* 0x020fe200078e00ff */
[----:B------:R-:W-:Y:S01]  /*14d0*/  UMOV UR5, UR7 ;  /* 0x0000000700057c82 */ /* 0x000fe20008000000 */
[----:B------:R-:W-:Y:S01]  /*14e0*/  UMOV UR4, UR6 ;  /* 0x0000000600047c82 */ /* 0x000fe20008000000 */
[----:B------:R-:W-:Y:S01]  /*14f0*/  ISETP.NE.AND P1, PT, R110, 0x1, PT ;  /* 0x000000016e00780c */ /* 0x000fe20003f25270 */
[----:B------:R-:W-:Y:S01]  /*1500*/  FFMA.FTZ R109, R109, R156, 1.1641532182693481445e-10 ;  /* 0x2f0000006d6d7423 */ /* 0x000fe2000001009c */
[----:B------:R-:W-:Y:S01]  /*1510*/  FMUL.FTZ R108, R108, R119 ;  /* 0x000000776c6c7220 */ /* 0x000fe20000410000 */
[----:B------:R-:W-:Y:S01]  /*1520*/  PRMT R100, R100, 0x7632, R100 ;  /* 0x0000763264647816 */ /* 0x000fe20000000064 */
[----:B------:R-:W-:Y:S02]  /*1530*/  IMAD.MOV.U32 R117, RZ, RZ, 0x2 ;  /* 0x00000002ff757424 */ /* 0x000fe400078e00ff */
[----:B------:R-:W-:Y:S01]  /*1540*/  FMUL.FTZ R108, R108, UR5 ;  /* 0x000000056c6c7c20 */ /* 0x000fe20008410000 */
[----:B------:R-:W-:Y:S01]  /*1550*/  FSETP.GTU.FTZ.AND P0, PT, R109, UR4, PT ;  /* 0x000000046d007c0b */ /* 0x000fe2000bf1c000 */
[----:B------:R-:W-:Y:S01]  /*1560*/  IMAD.MOV.U32 R111, RZ, RZ, R0 ;  /* 0x000000ffff6f7224 */ /* 0x000fe200078e0000 */
[----:B------:R-:W-:-:S02]  /*1570*/  SHF.L.U32 R109, R104, 0x10, RZ ;  /* 0x00000010686d7819 */ /* 0x000fc400000006ff */
[----:B------:R-:W-:Y:S02]  /*1580*/  FSEL R108, R108, RZ, !P0 ;  /* 0x000000ff6c6c7208 */ /* 0x000fe40004000000 */
[----:B------:R-:W-:Y:S02]  /*1590*/  PLOP3.LUT P0, PT, P0, PT, PT, 0x8, 0x80 ;  /* 0x000000000080781c */ /* 0x000fe4000070e170 */
[----:B------:R-:W-:Y:S01]  /*15a0*/  PRMT R104, R104, 0x7632, R104 ;  /* 0x0000763268687816 */ /* 0x000fe20000000068 */
[----:B------:R-:W-:Y:S01]  /*15b0*/  FADD.FTZ R109, R108, R109 ;  /* 0x0000006d6c6d7221 */ /* 0x000fe20000010000 */
[----:B------:R-:W-:-:S04]  /*15c0*/  P2R R108, PR, RZ, 0x1 ;  /* 0x00000001ff6c7803 */ /* 0x000fc80000000000 */
[----:B------:R-:W-:Y:S01]  /*15d0*/  MOV R115, R109 ;  /* 0x0000006d00737202 */ /* 0x000fe20000000f00 */
        /* <DEDUP_REMOVED lines=9> */
.L_x_930:
[----:B------:R-:W-:-:S04]  /*1670*/  VIADD R142, R142, 0x1 ;  /* 0x000000018e8e7836 */ /* 0x000fc80000000000 */
        /* <DEDUP_REMOVED lines=11> */
.L_x_931:
        /* <DEDUP_REMOVED lines=29> */
[----:B------:R-:W-:-:S03]  /*1900*/  LOP3.LUT R162, R111, R110, R161, 0x96, !PT ;  /* 0x0000006e6fa27212 */ /* 0x000fc600078e96a1 */
[----:B------:R-:W-:Y:S01]  /*1910*/  IMAD.WIDE.U32 R110, R117, -0x326172a9, RZ ;  /* 0xcd9e8d57756e7825 */ /* 0x000fe200078e00ff */
[----:B------:R-:W-:-:S03]  /*1920*/  IADD3 R117, PT, PT, R124, 0x5384540f, RZ ;  /* 0x5384540f7c757810 */ /* 0x000fc60007ffe0ff */
[----:B------:R-:W-:Y:S01]  /*1930*/  IMAD.WIDE.U32 R162, R162, -0x2daee0ad, RZ ;  /* 0xd2511f53a2a27825 */ /* 0x000fe200078e00ff */
[----:B------:R-:W-:-:S03]  /*1940*/  LOP3.LUT R117, R117, R160, R111, 0x96, !PT ;  /* 0x000000a075757212 */ /* 0x000fc600078e966f */
[----:B------:R-:W-:Y:S01]  /*1950*/  VIADD R111, R125, 0xdb3d7428 ;  /* 0xdb3d74287d6f7836 */ /* 0x000fe20000000000 */
[----:B------:R-:W-:Y:S01]  /*1960*/  LOP3.LUT R158, R144, R158, R163, 0x96, !PT ;  /* 0x0000009e909e7212 */ /* 0x000fe200078e96a3 */
[----:B------:R-:W-:-:S04]  /*1970*/  IMAD.WIDE.U32 R138, R117, -0x2daee0ad, RZ ;  /* 0xd2511f53758a7825 */ /* 0x000fc800078e00ff */
[----:B------:R-:W-:Y:S02]  /*1980*/  HFMA2 R117, -RZ, RZ, 0, 0 ;  /* 0x00000000ff757431 */ /* 0x000fe400000001ff */
[----:B------:R-:W-:Y:S01]  /*1990*/  IMAD.WIDE.U32 R158, R158, -0x326172a9, RZ ;  /* 0xcd9e8d579e9e7825 */ /* 0x000fe200078e00ff */
[----:B------:R-:W-:-:S03]  /*19a0*/  LOP3.LUT R111, R111, R162, R139, 0x96, !PT ;  /* 0x000000a26f6f7212 */ /* 0x000fc600078e968b */
[----:B------:R-:W-:Y:S01]  /*19b0*/  VIADD R139, R124, 0x8ff34781 ;  /* 0x8ff347817c8b7836 */ /* 0x000fe20000000000 */
[----:B------:R-:W-:Y:S01]  /*19c0*/  LOP3.LUT R110, R152, R110, R159, 0x96, !PT ;  /* 0x0000006e986e7212 */ /* 0x000fe200078e969f */
[----:B------:R-:W-:-:S04]  /*19d0*/  IMAD.WIDE.U32 R160, R111, -0x326172a9, RZ ;  /* 0xcd9e8d576fa07825 */ /* 0x000fc800078e00ff */
[----:B------:R-:W-:Y:S01]  /*19e0*/  IMAD.WIDE.U32 R110, R110, -0x2daee0ad, RZ ;  /* 0xd2511f536e6e7825 */ /* 0x000fe200078e00ff */
[----:B------:R-:W-:Y:S02]  /*19f0*/  LOP3.LUT R139, R139, R158, R161, 0x96, !PT ;  /* 0x0000009e8b8b7212 */ /* 0x000fe400078e96a1 */
[----:B------:R-:W-:Y:S02]  /*1a00*/  MOV R0, R160 ;  /* 0x000000a000007202 */ /* 0x000fe40000000f00 */
[----:B------:R-:W-:Y:S01]  /*1a10*/  LOP3.LUT R138, R148, R138, R111, 0x96, !PT ;  /* 0x0000008a948a7212 */ /* 0x000fe200078e966f */
[----:B------:R-:W-:Y:S02]  /*1a20*/  IMAD.MOV.U32 R111, RZ, RZ, R170 ;  /* 0x000000ffff6f7224 */ /* 0x000fe400078e00aa */
[----:B------:R-:W-:-:S07]  /*1a30*/  IMAD.MOV.U32 R170, RZ, RZ, R110 ;  /* 0x000000ffffaa7224 */ /* 0x000fce00078e006e */
.L_x_929:
[----:B------:R-:W-:Y:S01]  /*1a40*/  I2FP.F32.U32 R111, R111 ;  /* 0x0000006f006f7245 */ /* 0x000fe20000201000 */
[----:B------:R-:W-:Y:S01]  /*1a50*/  IMAD.U32 R100, R100, 0x10000, RZ ;  /* 0x0001000064647824 */ /* 0x000fe200078e00ff */
[----:B------:R-:W-:Y:S02]  /*1a60*/  ISETP.NE.AND P1, PT, R117, 0x1, PT ;  /* 0x000000017500780c */ /* 0x000fe40003f25270 */
[----:B------:R-:W-:Y:S01]  /*1a70*/  MOV R110, 0x2 ;  /* 0x00000002006e7802 */ /* 0x000fe20000000f00 */
[----:B------:R-:W-:Y:S01]  /*1a80*/  FFMA.FTZ R111, R111, R156, 1.1641532182693481445e-10 ;  /* 0x2f0000006f6f7423 */ /* 0x000fe2000001009c */
[----:B------:R-:W-:-:S04]  /*1a90*/  FMUL.FTZ R100, R100, R119 ;  /* 0x0000007764647220 */ /* 0x000fc80000410000 */
[----:B------:R-:W-:Y:S01]  /*1aa0*/  FMUL.FTZ R100, R100, UR5 ;  /* 0x0000000564647c20 */ /* 0x000fe20008410000 */
[----:B------:R-:W-:Y:S01]  /*1ab0*/  FSETP.GTU.FTZ.AND P0, PT, R111, UR4, PT ;  /* 0x000000046f007c0b */ /* 0x000fe2000bf1c000 */
[----:B------:R-:W-:Y:S02]  /*1ac0*/  IMAD.U32 R111, R104, 0x10000, RZ ;  /* 0x00010000686f7824 */ /* 0x000fe400078e00ff */
[----:B------:R-:W-:Y:S01]  /*1ad0*/  IMAD.MOV.U32 R104, RZ, RZ, R0 ;  /* 0x000000ffff687224 */ /* 0x000fe200078e0000 */
[----:B------:R-:W-:Y:S02]  /*1ae0*/  FSEL R100, R100, RZ, !P0 ;  /* 0x000000ff64647208 */ /* 0x000fe40004000000 */
[----:B------:R-:W-:-:S03]  /*1af0*/  PLOP3.LUT P0, PT, P0, PT, PT, 0x8, 0x80 ;  /* 0x000000000080781c */ /* 0x000fc6000070e170 */
[----:B------:R-:W-:-:S04]  /*1b00*/  FADD.FTZ R100, R100, R111 ;  /* 0x0000006f64647221 */ /* 0x000fc80000010000 */
[----:B------:R-:W-:Y:S01]  /*1b10*/  IMAD.MOV.U32 R118, RZ, RZ, R100 ;  /* 0x000000ffff767224 */ /* 0x000fe200078e0064 */
        /* <DEDUP_REMOVED lines=9> */
.L_x_933:
        /* <DEDUP_REMOVED lines=12> */
.L_x_934:
[----:B------:R-:W-:Y:S01]  /*1c70*/  IMAD.WIDE.U32 R160, R140, -0x326172a9, RZ ;  /* 0xcd9e8d578ca07825 */ /* 0x000fe200078e00ff */
[----:B------:R-:W-:Y:S02]  /*1c80*/  LOP3.LUT R110, R2, R159, R125, 0x96, !PT ;  /* 0x0000009f026e7212 */ /* 0x000fe400078e967d */
[----:B------:R-:W-:Y:S01]  /*1c90*/  MOV R104, R170 ;  /* 0x000000aa00687202 */ /* 0x000fe20000000f00 */
[----:B------:R-:W-:Y:S01]  /*1ca0*/  VIADD R117, R124, 0x1715609d ;  /* 0x1715609d7c757836 */ /* 0x000fe20000000000 */
        /* <DEDUP_REMOVED lines=45> */
.L_x_932:
[----:B------:R-:W-:Y:S01]  /*1f80*/  I2FP.F32.U32 R111, R104 ;  /* 0x00000068006f7245 */ /* 0x000fe20000201000 */
[----:B------:R-:W-:Y:S01]  /*1f90*/  IMAD.MOV.U32 R117, RZ, RZ, 0x2 ;  /* 0x00000002ff757424 */ /* 0x000fe200078e00ff */
[----:B------:R-:W-:Y:S02]  /*1fa0*/  SHF.L.U32 R104, R101, 0x10, RZ ;  /* 0x0000001065687819 */ /* 0x000fe400000006ff */
[----:B------:R-:W-:Y:S01]  /*1fb0*/  ISETP.NE.AND P2, PT, R110, 0x1, PT ;  /* 0x000000016e00780c */ /* 0x000fe20003f45270 */
[----:B------:R-:W-:Y:S01]  /*1fc0*/  FFMA.FTZ R111, R111, R156, 1.1641532182693481445e-10 ;  /* 0x2f0000006f6f7423 */ /* 0x000fe2000001009c */
[----:B------:R-:W-:Y:S01]  /*1fd0*/  PRMT R101, R101, 0x7632, R101 ;  /* 0x0000763265657816 */ /* 0x000fe20000000065 */
[----:B------:R-:W-:-:S03]  /*1fe0*/  FMUL.FTZ R104, R104, R119 ;  /* 0x0000007768687220 */ /* 0x000fc60000410000 */
[----:B------:R-:W-:Y:S01]  /*1ff0*/  FSETP.GTU.FTZ.AND P1, PT, R111, UR4, PT ;  /* 0x000000046f007c0b */ /* 0x000fe2000bf3c000 */
[----:B------:R-:W-:Y:S01]  /*2000*/  FMUL.FTZ R104, R104, UR5 ;  /* 0x0000000568687c20 */ /* 0x000fe20008410000 */
[C---:B------:R-:W-:Y:S01]  /*2010*/  IMAD.U32 R111, R105.reuse, 0x10000, RZ ;  /* 0x00010000696f7824 */ /* 0x040fe200078e00ff */
[----:B------:R-:W-:-:S03]  /*2020*/  PRMT R105, R105, 0x7632, R105 ;  /* 0x0000763269697816 */ /* 0x000fc60000000069 */
[----:B------:R-:W-:Y:S02]  /*2030*/  FSEL R104, R104, RZ, !P1 ;  /* 0x000000ff68687208 */ /* 0x000fe40004800000 */
[----:B------:R-:W-:-:S03]  /*2040*/  PLOP3.LUT P1, PT, P1, PT, PT, 0x8, 0x80 ;  /* 0x000000000080781c */ /* 0x000fc60000f2e170 */
[----:B------:R-:W-:Y:S01]  /*2050*/  FADD.FTZ R104, R104, R111 ;  /* 0x0000006f68687221 */ /* 0x000fe20000010000 */
[----:B------:R-:W-:-:S03]  /*2060*/  MOV R111, R0 ;  /* 0x00000000006f7202 */ /* 0x000fc60000000f00 */
[----:B------:R-:W-:Y:S01]  /*2070*/  IMAD.MOV.U32 R157, RZ, RZ, R104 ;  /* 0x000000ffff9d7224 */ /* 0x000fe200078e0068 */
        /* <DEDUP_REMOVED lines=9> */
.L_x_936:
[----:B------:R-:W-:-:S04]  /*2110*/  IADD3 R142, PT, PT, R142, 0x1, RZ ;  /* 0x000000018e8e7810 */ /* 0x000fc80007ffe0ff */
        /* <DEDUP_REMOVED lines=11> */
.L_x_937:
        /* <DEDUP_REMOVED lines=29> */
[----:B------:R-:W-:-:S03]  /*23a0*/  LOP3.LUT R162, R111, R110, R161, 0x96, !PT ;  /* 0x0000006e6fa27212 */ /* 0x000fc600078e96a1 */
        /* <DEDUP_REMOVED lines=9> */
[----:B------:R-:W-:Y:S01]  /*2440*/  IADD3 R139, PT, PT, R124, -0x700cb87f, RZ ;  /* 0x8ff347817c8b7810 */ /* 0x000fe20007ffe0ff */
[----:B------:R-:W-:Y:S01]  /*2450*/  IMAD.MOV.U32 R117, RZ, RZ, RZ ;  /* 0x000000ffff757224 */ /* 0x000fe200078e00ff */
        /* <DEDUP_REMOVED lines=8> */
.L_x_935:
[----:B------:R-:W-:Y:S01]  /*24e0*/  I2FP.F32.U32 R111, R111 ;  /* 0x0000006f006f7245 */ /* 0x000fe20000201000 */
[----:B------:R-:W-:Y:S01]  /*24f0*/  IMAD.U32 R110, R101, 0x10000, RZ ;  /* 0x00010000656e7824 */ /* 0x000fe200078e00ff */
[----:B------:R-:W-:Y:S01]  /*2500*/  ISETP.NE.AND P3, PT, R117, 0x1, PT ;  /* 0x000000017500780c */ /* 0x000fe20003f65270 */
[----:B------:R-:W-:Y:S01]  /*2510*/  IMAD.MOV.U32 R161, RZ, RZ, 0x2 ;  /* 0x00000002ffa17424 */ /* 0x000fe200078e00ff */
[----:B------:R-:W-:Y:S01]  /*2520*/  SHF.L.U32 R158, R105, 0x10, RZ ;  /* 0x00000010699e7819 */ /* 0x000fe200000006ff */
[----:B------:R-:W-:Y:S01]  /*2530*/  FFMA.FTZ R111, R111, R156, 1.1641532182693481445e-10 ;  /* 0x2f0000006f6f7423 */ /* 0x000fe2000001009c */
[----:B------:R-:W-:Y:S01]  /*2540*/  FMUL.FTZ R110, R110, R119 ;  /* 0x000000776e6e7220 */ /* 0x000fe20000410000 */
[----:B------:R-:W-:-:S03]  /*2550*/  IMAD.MOV.U32 R105, RZ, RZ, R0 ;  /* 0x000000ffff697224 */ /* 0x000fc600078e0000 */
[----:B------:R-:W-:Y:S01]  /*2560*/  FMUL.FTZ R110, R110, UR5 ;  /* 0x000000056e6e7c20 */ /* 0x000fe20008410000 */
[----:B------:R-:W-:-:S04]  /*2570*/  FSETP.GTU.FTZ.AND P2, PT, R111, UR4, PT ;  /* 0x000000046f007c0b */ /* 0x000fc8000bf5c000 */
[----:B------:R-:W-:Y:S02]  /*2580*/  FSEL R101, R110, RZ, !P2 ;  /* 0x000000ff6e657208 */ /* 0x000fe40005000000 */
[----:B------:R-:W-:-:S03]  /*2590*/  PLOP3.LUT P2, PT, P2, PT, PT, 0x8, 0x80 ;  /* 0x000000000080781c */ /* 0x000fc6000174e170 */
[----:B------:R-:W-:-:S05]  /*25a0*/  FADD.FTZ R101, R101, R158 ;  /* 0x0000009e65657221 */ /* 0x000fca0000010000 */
        /* <DEDUP_REMOVED lines=10> */
.L_x_939:
        /* <DEDUP_REMOVED lines=12> */
.L_x_940:
[----:B------:R-:W-:Y:S01]  /*2710*/  IMAD.WIDE.U32 R110, R140, -0x326172a9, RZ ;  /* 0xcd9e8d578c6e7825 */ /* 0x000fe200078e00ff */
[----:B------:R-:W-:Y:S02]  /*2720*/  LOP3.LUT R160, R2, R139, R125, 0x96, !PT ;  /* 0x0000008b02a07212 */ /* 0x000fe400078e967d */
[----:B------:R-:W-:Y:S01]  /*2730*/  IADD3 R105, PT, PT, R124, 0x1715609d, RZ ;  /* 0x1715609d7c697810 */ /* 0x000fe20007ffe0ff */
        /* <DEDUP_REMOVED lines=46> */
.L_x_938:
[----:B------:R-:W-:Y:S01]  /*2a20*/  I2FP.F32.U32 R105, R105 ;  /* 0x0000006900697245 */ /* 0x000fe20000201000 */
[----:B------:R-:W-:Y:S01]  /*2a30*/  IMAD.U32 R110, R102, 0x10000, RZ ;  /* 0x00010000666e7824 */ /* 0x000fe200078e00ff */
[----:B------:R-:W-:Y:S01]  /*2a40*/  ISETP.NE.AND P4, PT, R161, 0x1, PT ;  /* 0x00000001a100780c */ /* 0x000fe20003f85270 */
[----:B------:R-:W-:Y:S01]  /*2a50*/  IMAD.U32 R160, R106, 0x10000, RZ ;  /* 0x000100006aa07824 */ /* 0x000fe200078e00ff */
[----:B------:R-:W-:Y:S01]  /*2a60*/  PRMT R102, R102, 0x7632, R102 ;  /* 0x0000763266667816 */ /* 0x000fe20000000066 */
[----:B------:R-:W-:Y:S01]  /*2a70*/  FFMA.FTZ R105, R105, R156, 1.1641532182693481445e-10 ;  /* 0x2f00000069697423 */ /* 0x000fe2000001009c */
[----:B------:R-:W-:Y:S01]  /*2a80*/  FMUL.FTZ R110, R110, R119 ;  /* 0x000000776e6e7220 */ /* 0x000fe20000410000 */
[----:B------:R-:W-:Y:S01]  /*2a90*/  PRMT R106, R106, 0x7632, R106 ;  /* 0x000076326a6a7816 */ /* 0x000fe2000000006a */
[----:B------:R-:W-:Y:S02]  /*2aa0*/  IMAD.MOV.U32 R111, RZ, RZ, R0 ;  /* 0x000000ffff6f7224 */ /* 0x000fe400078e0000 */
[----:B------:R-:W-:Y:S01]  /*2ab0*/  FMUL.FTZ R110, R110, UR5 ;  /* 0x000000056e6e7c20 */ /* 0x000fe20008410000 */
[----:B------:R-:W-:-:S04]  /*2ac0*/  FSETP.GTU.FTZ.AND P3, PT, R105, UR4, PT ;  /* 0x0000000469007c0b */ /* 0x000fc8000bf7c000 */
[----:B------:R-:W-:Y:S02]  /*2ad0*/  FSEL R105, R110, RZ, !P3 ;  /* 0x000000ff6e697208 */ /* 0x000fe40005800000 */
[----:B------:R-:W-:Y:S02]  /*2ae0*/  PLOP3.LUT P3, PT, P3, PT, PT, 0x8, 0x80 ;  /* 0x000000000080781c */ /* 0x000fe40001f6e170 */
[----:B------:R-:W-:Y:S01]  /*2af0*/  MOV R110, 0x2 ;  /* 0x00000002006e7802 */ /* 0x000fe20000000f00 */
        /* <DEDUP_REMOVED lines=11> */
.L_x_942:
[----:B------:R-:W-:-:S04]  /*2bb0*/  VIADD R142, R142, 0x1 ;  /* 0x000000018e8e7836 */ /* 0x000fc80000000000 */
        /* <DEDUP_REMOVED lines=11> */
.L_x_943:
        /* <DEDUP_REMOVED lines=31> */
[----:B------:R-:W-:-:S04]  /*2e60*/  IMAD.WIDE.U32 R160, R160, -0x2daee0ad, RZ ;  /* 0xd2511f53a0a07825 */ /* 0x000fc800078e00ff */
[----:B------:R-:W-:Y:S01]  /*2e70*/  VIADD R117, R124, 0x5384540f ;  /* 0x5384540f7c757836 */ /* 0x000fe20000000000 */
[----:B------:R-:W-:-:S04]  /*2e80*/  LOP3.LUT R162, R144, R162, R161, 0x96, !PT ;  /* 0x000000a290a27212 */ /* 0x000fc800078e96a1 */
        /* <DEDUP_REMOVED lines=13> */
[----:B------:R-:W-:Y:S01]  /*2f60*/  LOP3.LUT R139, R139, R162, R161, 0x96, !PT ;  /* 0x000000a28b8b7212 */ /* 0x000fe200078e96a1 */
[----:B------:R-:W-:-:S07]  /*2f70*/  IMAD.MOV.U32 R110, RZ, RZ, RZ ;  /* 0x000000ffff6e7224 */ /* 0x000fce00078e00ff */
.L_x_941:
[----:B------:R-:W-:Y:S02]  /*2f80*/  I2FP.F32.U32 R111, R111 ;  /* 0x0000006f006f7245 */ /* 0x000fe40000201000 */
[----:B------:R-:W-:Y:S02]  /*2f90*/  SHF.L.U32 R102, R102, 0x10, RZ ;  /* 0x0000001066667819 */ /* 0x000fe400000006ff */
[----:B------:R-:W-:Y:S01]  /*2fa0*/  ISETP.NE.AND P5, PT, R110, 0x1, PT ;  /* 0x000000016e00780c */ /* 0x000fe20003fa5270 */
[----:B------:R-:W-:Y:S02]  /*2fb0*/  FFMA.FTZ R111, R111, R156, 1.1641532182693481445e-10 ;  /* 0x2f0000006f6f7423 */ /* 0x000fe4000001009c */
[----:B------:R-:W-:-:S03]  /*2fc0*/  FMUL.FTZ R102, R102, R119 ;  /* 0x0000007766667220 */ /* 0x000fc60000410000 */
[----:B------:R-:W-:Y:S01]  /*2fd0*/  FSETP.GTU.FTZ.AND P4, PT, R111, UR4, PT ;  /* 0x000000046f007c0b */ /* 0x000fe2000bf9c000 */
[----:B------:R-:W-:Y:S01]  /*2fe0*/  FMUL.FTZ R102, R102, UR5 ;  /* 0x0000000566667c20 */ /* 0x000fe20008410000 */
[----:B------:R-:W-:Y:S02]  /*2ff0*/  IMAD.U32 R111, R106, 0x10000, RZ ;  /* 0x000100006a6f7824 */ /* 0x000fe400078e00ff */
[----:B------:R-:W-:Y:S02]  /*3000*/  IMAD.MOV.U32 R106, RZ, RZ, 0x2 ;  /* 0x00000002ff6a7424 */ /* 0x000fe400078e00ff */
[----:B------:R-:W-:Y:S02]  /*3010*/  FSEL R102, R102, RZ, !P4 ;  /* 0x000000ff66667208 */ /* 0x000fe40006000000 */
[----:B------:R-:W-:-:S03]  /*3020*/  PLOP3.LUT P4, PT, P4, PT, PT, 0x8, 0x80 ;  /* 0x000000000080781c */ /* 0x000fc6000278e170 */
[----:B------:R-:W-:Y:S01]  /*3030*/  FADD.FTZ R160, R102, R111 ;  /* 0x0000006f66a07221 */ /* 0x000fe20000010000 */
[----:B------:R-:W-:Y:S01]  /*3040*/  MOV R102, R0 ;  /* 0x0000000000667202 */ /* 0x000fe20000000f00 */
        /* <DEDUP_REMOVED lines=9> */
.L_x_945:
        /* <DEDUP_REMOVED lines=12> */
.L_x_946:
[----:B------:R-:W-:Y:S01]  /*31a0*/  IMAD.WIDE.U32 R164, R140, -0x326172a9, RZ ;  /* 0xcd9e8d578ca47825 */ /* 0x000fe200078e00ff */
[----:B------:R-:W-:-:S03]  /*31b0*/  LOP3.LUT R110, R2, R139, R125, 0x96, !PT ;  /* 0x0000008b026e7212 */ /* 0x000fc600078e967d */
[----:B------:R-:W-:Y:S02]  /*31c0*/  HFMA2 R106, -RZ, RZ, 0, 0 ;  /* 0x00000000ff6a7431 */ /* 0x000fe400000001ff */
[----:B------:R-:W-:Y:S01]  /*31d0*/  VIADD R117, R124, 0xb54cda56 ;  /* 0xb54cda567c757836 */ /* 0x000fe20000000000 */
[----:B------:R-:W-:Y:S01]  /*31e0*/  LOP3.LUT R162, R141, R165, R124, 0x96, !PT ;  /* 0x000000a58da27212 */ /* 0x000fe200078e967c */
[----:B------:R-:W-:-:S04]  /*31f0*/  IMAD.WIDE.U32 R110, R110, -0x326172a9, RZ ;  /* 0xcd9e8d576e6e7825 */ /* 0x000fc800078e00ff */
[----:B------:R-:W-:Y:S01]  /*3200*/  IMAD.WIDE.U32 R162, R162, -0x2daee0ad, RZ ;  /* 0xd2511f53a2a27825 */ /* 0x000fe200078e00ff */
[----:B------:R-:W-:-:S03]  /*3210*/  LOP3.LUT R139, R145, R164, R111, 0x96, !PT ;  /* 0x000000a4918b7212 */ /* 0x000fc600078e966f */
[----:B------:R-:W-:Y:S01]  /*3220*/  IMAD.MOV.U32 R102, RZ, RZ, R170 ;  /* 0x000000ffff667224 */ /* 0x000fe200078e00aa */
        /* <DEDUP_REMOVED lines=12> */
[----:B------:R-:W-:Y:S02]  /*32f0*/  IADD3 R139, PT, PT, R124, 0x1715609d, RZ ;  /* 0x1715609d7c8b7810 */ /* 0x000fe40007ffe0ff */
        /* <DEDUP_REMOVED lines=25> */
[----:B------:R-:W-:Y:S01]  /*3490*/  IMAD.MOV.U32 R170, RZ, RZ, R110 ;  /* 0x000000ffffaa7224 */ /* 0x000fe200078e006e */
[----:B------:R-:W-:-:S07]  /*34a0*/  LOP3.LUT R138, R148, R138, R111, 0x96, !PT ;  /* 0x0000008a948a7212 */ /* 0x000fce00078e966f */
.L_x_944:
[----:B------:R-:W-:Y:S01]  /*34b0*/  I2FP.F32.U32 R111, R102 ;  /* 0x00000066006f7245 */ /* 0x000fe20000201000 */
[----:B------:R-:W-:Y:S01]  /*34c0*/  IMAD.U32 R102, R103, 0x10000, RZ ;  /* 0x0001000067667824 */ /* 0x000fe200078e00ff */
[----:B------:R-:W-:Y:S01]  /*34d0*/  ISETP.NE.AND P6, PT, R106, 0x1, PT ;  /* 0x000000016a00780c */ /* 0x000fe20003fc5270 */
[----:B------:R-:W-:Y:S01]  /*34e0*/  IMAD.U32 R117, R107, 0x10000, RZ ;  /* 0x000100006b757824 */ /* 0x000fe200078e00ff */
[----:B------:R-:W-:Y:S01]  /*34f0*/  PRMT R162, R103, 0x7632, R162 ;  /* 0x0000763267a27816 */ /* 0x000fe200000000a2 */
[----:B------:R-:W-:Y:S01]  /*3500*/  FFMA.FTZ R111, R111, R156, 1.1641532182693481445e-10 ;  /* 0x2f0000006f6f7423 */ /* 0x000fe2000001009c */
[----:B------:R-:W-:Y:S01]  /*3510*/  FMUL.FTZ R102, R102, R119 ;  /* 0x0000007766667220 */ /* 0x000fe20000410000 */
[----:B------:R-:W-:Y:S01]  /*3520*/  MOV R168, 0x2 ;  /* 0x0000000200a87802 */ /* 0x000fe20000000f00 */
[----:B------:R-:W-:Y:S02]  /*3530*/  IMAD.MOV.U32 R103, RZ, RZ, R0 ;  /* 0x000000ffff677224 */ /* 0x000fe400078e0000 */
[----:B------:R-:W-:Y:S01]  /*3540*/  FMUL.FTZ R102, R102, UR5 ;  /* 0x0000000566667c20 */ /* 0x000fe20008410000 */
[----:B------:R-:W-:-:S04]  /*3550*/  FSETP.GTU.FTZ.AND P5, PT, R111, UR4, PT ;  /* 0x000000046f007c0b */ /* 0x000fc8000bfbc000 */
[----:B------:R-:W-:Y:S02]  /*3560*/  FSEL R102, R102, RZ, !P5 ;  /* 0x000000ff66667208 */ /* 0x000fe40006800000 */
[----:B------:R-:W-:-:S03]  /*3570*/  PLOP3.LUT P5, PT, P5, PT, PT, 0x8, 0x80 ;  /* 0x000000000080781c */ /* 0x000fc60002fae170 */
[--C-:B------:R-:W-:Y:S01]  /*3580*/  FADD.FTZ R161, R102, R117.reuse ;  /* 0x0000007566a17221 */ /* 0x100fe20000010000 */
[----:B------:R-:W-:Y:S01]  /*3590*/  PRMT R117, R107, 0x7632, R117 ;  /* 0x000076326b757816 */ /* 0x000fe20000000075 */
        /* <DEDUP_REMOVED lines=9> */
.L_x_948:
[----:B------:R-:W-:-:S04]  /*3630*/  IADD3 R142, PT, PT, R142, 0x1, RZ ;  /* 0x000000018e8e7810 */ /* 0x000fc80007ffe0ff */
        /* <DEDUP_REMOVED lines=13> */
.L_x_949:
[----:B------:R-:W-:Y:S01]  /*3710*/  IMAD.WIDE.U32 R138, R140, -0x326172a9, RZ ;  /* 0xcd9e8d578c8a7825 */ /* 0x000fe200078e00ff */
[----:B------:R-:W-:-:S03]  /*3720*/  LOP3.LUT R102, R2, R111, R125, 0x96, !PT ;  /* 0x0000006f02667212 */ /* 0x000fc600078e967d */
[----:B------:R-:W-:Y:S01]  /*3730*/  IMAD.MOV.U32 R168, RZ, RZ, RZ ;  /* 0x000000ffffa87224 */ /* 0x000fe200078e00ff */
        /* <DEDUP_REMOVED lines=46> */
.L_x_947:
[----:B------:R-:W-:Y:S01]  /*3a20*/  I2FP.F32.U32 R103, R103 ;  /* 0x0000006700677245 */ /* 0x000fe20000201000 */
[----:B------:R-:W-:Y:S01]  /*3a30*/  IMAD.U32 R162, R162, 0x10000, RZ ;  /* 0x00010000a2a27824 */ /* 0x000fe200078e00ff */
[----:B------:R-:W-:Y:S02]  /*3a40*/  SHF.L.U32 R117, R117, 0x10, RZ ;  /* 0x0000001075757819 */ /* 0x000fe400000006ff */
[----:B------:R-:W-:Y:S01]  /*3a50*/  F2FP.BF16.F32.PACK_AB R102, R160, R105 ;  /* 0x00000069a066723e */ /* 0x000fe200000010ff */
[----:B------:R-:W-:Y:S01]  /*3a60*/  FFMA.FTZ R103, R103, R156, 1.1641532182693481445e-10 ;  /* 0x2f00000067677423 */ /* 0x000fe2000001009c */
[----:B------:R-:W-:Y:S01]  /*3a70*/  FMUL.FTZ R162, R162, R119 ;  /* 0x00000077a2a27220 */ /* 0x000fe20000410000 */
[----:B------:R-:W-:Y:S02]  /*3a80*/  F2FP.BF16.F32.PACK_AB R101, R101, R104 ;  /* 0x000000686565723e */ /* 0x000fe400000010ff */
[----:B------:R-:W-:Y:S01]  /*3a90*/  F2FP.BF16.F32.PACK_AB R100, R100, R109 ;  /* 0x0000006d6464723e */ /* 0x000fe200000010ff */
[----:B------:R-:W-:Y:S01]  /*3aa0*/  FMUL.FTZ R162, R162, UR5 ;  /* 0x00000005a2a27c20 */ /* 0x000fe20008410000 */
[----:B------:R-:W-:-:S04]  /*3ab0*/  FSETP.GTU.FTZ.AND P6, PT, R103, UR4, PT ;  /* 0x0000000467007c0b */ /* 0x000fc8000bfdc000 */
[----:B------:R-:W-:Y:S02]  /*3ac0*/  FSEL R162, R162, RZ, !P6 ;  /* 0x000000ffa2a27208 */ /* 0x000fe40007000000 */
[----:B------:R-:W-:-:S03]  /*3ad0*/  PLOP3.LUT P6, PT, P6, PT, PT, 0x8, 0x80 ;  /* 0x000000000080781c */ /* 0x000fc600037ce170 */
[----:B------:R-:W-:-:S05]  /*3ae0*/  FADD.FTZ R162, R162, R117 ;  /* 0x00000075a2a27221 */ /* 0x000fca0000010000 */
[----:B------:R-:W-:Y:S01]  /*3af0*/  F2FP.BF16.F32.PACK_AB R103, R162, R161 ;  /* 0x000000a1a267723e */ /* 0x000fe200000010ff */
[----:B------:R-:W-:Y:S06]  /*3b00*/  BRA `(.L_x_950) ;  /* 0x0000002800387947 */ /* 0x000fec0003800000 */
.L_x_926:
[----:B------:R-:W-:Y:S01]  /*3b10*/  ISETP.NE.AND P0, PT, R214, 0x1, PT ;  /* 0x00000001d600780c */ /* 0x000fe20003f05270 */
[----:B------:R-:W-:Y:S02]  /*3b20*/  HFMA2 R106, -RZ, RZ, 0, 1.1920928955078125e-07 ;  /* 0x00000002ff6a7431 */ /* 0x000fe400000001ff */
[----:B------:R-:W-:Y:S02]  /*3b30*/  VIADD R164, R124, 0x1715609d ;  /* 0x1715609d7ca47836 */ /* 0x000fe40000000000 */
[----:B------:R-:W-:Y:S02]  /*3b40*/  VIADD R117, R125, 0x646e171e ;  /* 0x646e171e7d757836 */ /* 0x000fe40000000000 */
[----:B------:R-:W-:Y:S02]  /*3b50*/  IMAD.MOV.U32 R104, RZ, RZ, R0 ;  /* 0x000000ffff687224 */ /* 0x000fe400078e0000 */
[----:B------:R-:W-:-:S04]  /*3b60*/  IMAD.MOV.U32 R170, RZ, RZ, R181 ;  /* 0x000000ffffaa7224 */ /* 0x000fc800078e00b5 */
        /* <DEDUP_REMOVED lines=11> */
.L_x_952:
        /* <DEDUP_REMOVED lines=12> */
.L_x_953:
        /* <DEDUP_REMOVED lines=44> */
[----:B------:R-:W-:Y:S01]  /*3fa0*/  LOP3.LUT R138, R148, R138, R171, 0x96, !PT ;  /* 0x0000008a948a7212 */ /* 0x000fe200078e96ab */
[----:B------:R-:W-:-:S07]  /*3fb0*/  IMAD.MOV.U32 R106, RZ, RZ, RZ ;  /* 0x000000ffff6a7224 */ /* 0x000fce00078e00ff */
.L_x_951:
[----:B------:R-:W-:Y:S01]  /*3fc0*/  I2FP.F32.U32 R105, R104 ;  /* 0x0000006800697245 */ /* 0x000fe20000201000 */
[----:B-----5:R-:W-:Y:S01]  /*3fd0*/  IMAD.U32 R104, R100, 0x10000, RZ ;  /* 0x0001000064687824 */ /* 0x020fe200078e00ff */
[----:B------:R-:W-:Y:S01]  /*3fe0*/  ISETP.NE.AND P1, PT, R106, 0x1, PT ;  /* 0x000000016a00780c */ /* 0x000fe20003f25270 */
[----:B------:R-:W-:Y:S01]  /*3ff0*/  UMOV UR5, UR7 ;  /* 0x0000000700057c82 */ /* 0x000fe20008000000 */
[----:B------:R-:W-:Y:S01]  /*4000*/  UMOV UR4, UR6 ;  /* 0x0000000600047c82 */ /* 0x000fe20008000000 */
[----:B------:R-:W-:Y:S01]  /*4010*/  FFMA.FTZ R105, R105, R156, 1.1641532182693481445e-10 ;  /* 0x2f00000069697423 */ /* 0x000fe2000001009c */
[----:B------:R-:W-:Y:S01]  /*4020*/  FMUL.FTZ R104, R104, R119 ;  /* 0x0000007768687220 */ /* 0x000fe20000410000 */
[----:B------:R-:W-:Y:S02]  /*4030*/  PRMT R100, R100, 0x7632, R100 ;  /* 0x0000763264647816 */ /* 0x000fe40000000064 */
[----:B------:R-:W-:Y:S01]  /*4040*/  MOV R107, 0x2 ;  /* 0x00000002006b7802 */ /* 0x000fe20000000f00 */
[----:B------:R-:W-:Y:S01]  /*4050*/  FMUL.FTZ R104, R104, UR5 ;  /* 0x0000000568687c20 */ /* 0x000fe20008410000 */
[----:B------:R-:W-:Y:S01]  /*4060*/  FSETP.GTU.FTZ.AND P0, PT, R105, UR4, PT ;  /* 0x0000000469007c0b */ /* 0x000fe2000bf1c000 */
[----:B------:R-:W-:-:S03]  /*4070*/  IMAD.MOV.U32 R105, RZ, RZ, R0 ;  /* 0x000000ffff697224 */ /* 0x000fc600078e0000 */
[----:B------:R-:W-:Y:S02]  /*4080*/  FSEL R104, R104, RZ, !P0 ;  /* 0x000000ff68687208 */ /* 0x000fe40004000000 */
[----:B------:R-:W-:-:S03]  /*4090*/  PLOP3.LUT P2, PT, P0, PT, PT, 0x8, 0x80 ;  /* 0x000000000080781c */ /* 0x000fc6000074e170 */
[----:B------:R-:W-:Y:S01]  /*40a0*/  IMAD.MOV.U32 R115, RZ, RZ, R104 ;  /* 0x000000ffff737224 */ /* 0x000fe200078e0068 */
[----:B------:R-:W-:Y:S01]  /*40b0*/  P2R R108, PR, RZ, 0x4 ;  /* 0x00000004ff6c7803 */ /* 0x000fe20000000000 */
        /* <DEDUP_REMOVED lines=9> */
.L_x_955:
        /* <DEDUP_REMOVED lines=12> */
.L_x_956:
[----:B------:R-:W-:Y:S01]  /*4210*/  IMAD.WIDE.U32 R138, R140, -0x326172a9, RZ ;  /* 0xcd9e8d578c8a7825 */ /* 0x000fe200078e00ff */
[----:B------:R-:W-:Y:S02]  /*4220*/  LOP3.LUT R106, R2, R111, R125, 0x96, !PT ;  /* 0x0000006f026a7212 */ /* 0x000fe400078e967d */
[C---:B------:R-:W-:Y:S01]  /*4230*/  IADD3 R109, PT, PT, R124.reuse, 0x5384540f, RZ ;  /* 0x5384540f7c6d7810 */ /* 0x040fe20007ffe0ff */
        /* <DEDUP_REMOVED lines=38> */
[----:B------:R-:W-:Y:S02]  /*44a0*/  MOV R0, R138 ;  /* 0x0000008a00007202 */ /* 0x000fe40000000f00 */
[----:B------:R-:W-:Y:S01]  /*44b0*/  LOP3.LUT R139, R105, R158, R139, 0x96, !PT ;  /* 0x0000009e698b7212 */ /* 0x000fe200078e968b */
[----:B------:R-:W-:Y:S01]  /*44c0*/  IMAD.MOV.U32 R105, RZ, RZ, R170 ;  /* 0x000000ffff697224 */ /* 0x000fe200078e00aa */
[----:B------:R-:W-:Y:S01]  /*44d0*/  LOP3.LUT R138, R148, R110, R107, 0x96, !PT ;  /* 0x0000006e948a7212 */ /* 0x000fe200078e966b */
[----:B------:R-:W-:Y:S02]  /*44e0*/  HFMA2 R107, -RZ, RZ, 0, 0 ;  /* 0x00000000ff6b7431 */ /* 0x000fe400000001ff */
[----:B------:R-:W-:-:S07]  /*44f0*/  IMAD.MOV.U32 R170, RZ, RZ, R106 ;  /* 0x000000ffffaa7224 */ /* 0x000fce00078e006a */
.L_x_954:
[----:B------:R-:W-:Y:S01]  /*4500*/  I2FP.F32.U32 R105, R105 ;  /* 0x0000006900697245 */ /* 0x000fe20000201000 */
[----:B------:R-:W-:Y:S01]  /*4510*/  IMAD.U32 R100, R100, 0x10000, RZ ;  /* 0x0001000064647824 */ /* 0x000fe200078e00ff */
[----:B------:R-:W-:Y:S01]  /*4520*/  ISETP.NE.AND P2, PT, R107, 0x1, PT ;  /* 0x000000016b00780c */ /* 0x000fe20003f45270 */
[----:B------:R-:W-:Y:S02]  /*4530*/  IMAD.MOV.U32 R109, RZ, RZ, 0x2 ;  /* 0x00000002ff6d7424 */ /* 0x000fe400078e00ff */
[----:B------:R-:W-:Y:S01]  /*4540*/  FFMA.FTZ R105, R105, R156, 1.1641532182693481445e-10 ;  /* 0x2f00000069697423 */ /* 0x000fe2000001009c */
[----:B------:R-:W-:-:S04]  /*4550*/  FMUL.FTZ R100, R100, R119 ;  /* 0x0000007764647220 */ /* 0x000fc80000410000 */
[----:B------:R-:W-:Y:S01]  /*4560*/  FMUL.FTZ R100, R100, UR5 ;  /* 0x0000000564647c20 */ /* 0x000fe20008410000 */
[----:B------:R-:W-:Y:S02]  /*4570*/  FSETP.GTU.FTZ.AND P1, PT, R105, UR4, PT ;  /* 0x0000000469007c0b */ /* 0x000fe4000bf3c000 */
[----:B------:R-:W-:Y:S02]  /*4580*/  MOV R105, R0 ;  /* 0x0000000000697202 */ /* 0x000fe40000000f00 */
[----:B------:R-:W-:Y:S02]  /*4590*/  FSEL R100, R100, RZ, !P1 ;  /* 0x000000ff64647208 */ /* 0x000fe40004800000 */
[----:B------:R-:W-:-:S03]  /*45a0*/  PLOP3.LUT P0, PT, P1, PT, PT, 0x8, 0x80 ;  /* 0x000000000080781c */ /* 0x000fc60000f0e170 */
[----:B------:R-:W-:Y:S01]  /*45b0*/  IMAD.MOV.U32 R118, RZ, RZ, R100 ;  /* 0x000000ffff767224 */ /* 0x000fe200078e0064 */
        /* <DEDUP_REMOVED lines=9> */
.L_x_958:
        /* <DEDUP_REMOVED lines=12> */
.L_x_959:
        /* <DEDUP_REMOVED lines=47> */
.L_x_957:
[----:B------:R-:W-:Y:S01]  /*4a00*/  I2FP.F32.U32 R105, R105 ;  /* 0x0000006900697245 */ /* 0x000fe20000201000 */
[----:B------:R-:W-:Y:S01]  /*4a10*/  IMAD.MOV.U32 R110, RZ, RZ, 0x2 ;  /* 0x00000002ff6e7424 */ /* 0x000fe200078e00ff */
[----:B------:R-:W-:Y:S01]  /*4a20*/  SHF.L.U32 R106, R101, 0x10, RZ ;  /* 0x00000010656a7819 */ /* 0x000fe200000006ff */
[----:B------:R-:W-:Y:S01]  /*4a30*/  IMAD.MOV.U32 R107, RZ, RZ, R0 ;  /* 0x000000ffff6b7224 */ /* 0x000fe200078e0000 */
[----:B------:R-:W-:Y:S01]  /*4a40*/  ISETP.NE.AND P3, PT, R109, 0x1, PT ;  /* 0x000000016d00780c */ /* 0x000fe20003f65270 */
[----:B------:R-:W-:Y:S01]  /*4a50*/  FFMA.FTZ R105, R105, R156, 1.1641532182693481445e-10 ;  /* 0x2f00000069697423 */ /* 0x000fe2000001009c */
[----:B------:R-:W-:Y:S01]  /*4a60*/  PRMT R101, R101, 0x7632, R101 ;  /* 0x0000763265657816 */ /* 0x000fe20000000065 */
[----:B------:R-:W-:-:S03]  /*4a70*/  FMUL.FTZ R106, R106, R119 ;  /* 0x000000776a6a7220 */ /* 0x000fc60000410000 */
[----:B------:R-:W-:Y:S01]  /*4a80*/  FSETP.GTU.FTZ.AND P2, PT, R105, UR4, PT ;  /* 0x0000000469007c0b */ /* 0x000fe2000bf5c000 */
[----:B------:R-:W-:-:S03]  /*4a90*/  FMUL.FTZ R105, R106, UR5 ;  /* 0x000000056a697c20 */ /* 0x000fc60008410000 */
[----:B------:R-:W-:Y:S02]  /*4aa0*/  PLOP3.LUT P1, PT, P2, PT, PT, 0x8, 0x80 ;  /* 0x000000000080781c */ /* 0x000fe4000172e170 */
[----:B------:R-:W-:-:S04]  /*4ab0*/  FSEL R105, R105, RZ, !P2 ;  /* 0x000000ff69697208 */ /* 0x000fc80005000000 */
        /* <DEDUP_REMOVED lines=10> */
.L_x_961:
        /* <DEDUP_REMOVED lines=12> */
.L_x_962:
        /* <DEDUP_REMOVED lines=47> */
.L_x_960:
[----:B------:R-:W-:Y:S01]  /*4f10*/  I2FP.F32.U32 R107, R107 ;  /* 0x0000006b006b7245 */ /* 0x000fe20000201000 */
[----:B------:R-:W-:Y:S01]  /*4f20*/  IMAD.U32 R106, R101, 0x10000, RZ ;  /* 0x00010000656a7824 */ /* 0x000fe200078e00ff */
[----:B------:R-:W-:Y:S01]  /*4f30*/  ISETP.NE.AND P4, PT, R110, 0x1, PT ;  /* 0x000000016e00780c */ /* 0x000fe20003f85270 */
[----:B------:R-:W-:Y:S02]  /*4f40*/  HFMA2 R111, -RZ, RZ, 0, 1.1920928955078125e-07 ;  /* 0x00000002ff6f7431 */ /* 0x000fe400000001ff */
[----:B------:R-:W-:Y:S01]  /*4f50*/  FFMA.FTZ R107, R107, R156, 1.1641532182693481445e-10 ;  /* 0x2f0000006b6b7423 */ /* 0x000fe2000001009c */
[----:B------:R-:W-:-:S04]  /*4f60*/  FMUL.FTZ R106, R106, R119 ;  /* 0x000000776a6a7220 */ /* 0x000fc80000410000 */
[----:B------:R-:W-:Y:S01]  /*4f70*/  FMUL.FTZ R101, R106, UR5 ;  /* 0x000000056a657c20 */ /* 0x000fe20008410000 */
[----:B------:R-:W-:Y:S01]  /*4f80*/  FSETP.GTU.FTZ.AND P3, PT, R107, UR4, PT ;  /* 0x000000046b007c0b */ /* 0x000fe2000bf7c000 */
[----:B------:R-:W-:-:S03]  /*4f90*/  IMAD.MOV.U32 R107, RZ, RZ, R0 ;  /* 0x000000ffff6b7224 */ /* 0x000fc600078e0000 */
[----:B------:R-:W-:Y:S02]  /*4fa0*/  FSEL R101, R101, RZ, !P3 ;  /* 0x000000ff65657208 */ /* 0x000fe40005800000 */
[----:B------:R-:W-:-:S03]  /*4fb0*/  PLOP3.LUT P2, PT, P3, PT, PT, 0x8, 0x80 ;  /* 0x000000000080781c */ /* 0x000fc60001f4e170 */
[----:B------:R-:W-:Y:S01]  /*4fc0*/  IMAD.MOV.U32 R158, RZ, RZ, R101 ;  /* 0x000000ffff9e7224 */ /* 0x000fe200078e0065 */
        /* <DEDUP_REMOVED lines=9> */
.L_x_964:
        /* <DEDUP_REMOVED lines=12> */
.L_x_965:
        /* <DEDUP_REMOVED lines=43> */
[----:B------:R-:W-:Y:S02]  /*53d0*/  MOV R0, R110 ;  /* 0x0000006e00007202 */ /* 0x000fe40000000f00 */
[----:B------:R-:W-:Y:S01]  /*53e0*/  LOP3.LUT R138, R148, R138, R107, 0x96, !PT ;  /* 0x0000008a948a7212 */ /* 0x000fe200078e966b */
[----:B------:R-:W-:Y:S02]  /*53f0*/  IMAD.MOV.U32 R107, RZ, RZ, R170 ;  /* 0x000000ffff6b7224 */ /* 0x000fe400078e00aa */
[----:B------:R-:W-:-:S07]  /*5400*/  IMAD.MOV.U32 R170, RZ, RZ, R106 ;  /* 0x000000ffffaa7224 */ /* 0x000fce00078e006a */
.L_x_963:
[----:B------:R-:W-:Y:S01]  /*5410*/  I2FP.F32.U32 R107, R107 ;  /* 0x0000006b006b7245 */ /* 0x000fe20000201000 */
[C---:B------:R-:W-:Y:S01]  /*5420*/  IMAD.U32 R106, R102.reuse, 0x10000, RZ ;  /* 0x00010000666a7824 */ /* 0x040fe200078e00ff */
[----:B------:R-:W-:Y:S02]  /*5430*/  ISETP.NE.AND P4, PT, R111, 0x1, PT ;  /* 0x000000016f00780c */ /* 0x000fe40003f85270 */
[----:B------:R-:W-:Y:S01]  /*5440*/  PRMT R102, R102, 0x7632, R102 ;  /* 0x0000763266667816 */ /* 0x000fe20000000066 */
[----:B------:R-:W-:Y:S01]  /*5450*/  FFMA.FTZ R107, R107, R156, 1.1641532182693481445e-10 ;  /* 0x2f0000006b6b7423 */ /* 0x000fe2000001009c */
[----:B------:R-:W-:-:S04]  /*5460*/  FMUL.FTZ R106, R106, R119 ;  /* 0x000000776a6a7220 */ /* 0x000fc80000410000 */
[----:B------:R-:W-:Y:S01]  /*5470*/  FMUL.FTZ R106, R106, UR5 ;  /* 0x000000056a6a7c20 */ /* 0x000fe20008410000 */
[----:B------:R-:W-:Y:S02]  /*5480*/  FSETP.GTU.FTZ.AND P3, PT, R107, UR4, PT ;  /* 0x000000046b007c0b */ /* 0x000fe4000bf7c000 */
[----:B------:R-:W-:Y:S02]  /*5490*/  MOV R107, R0 ;  /* 0x00000000006b7202 */ /* 0x000fe40000000f00 */
[----:B------:R-:W-:Y:S01]  /*54a0*/  FSEL R109, R106, RZ, !P3 ;  /* 0x000000ff6a6d7208 */ /* 0x000fe20005800000 */
[----:B------:R-:W-:Y:S01]  /*54b0*/  IMAD.MOV.U32 R106, RZ, RZ, 0x2 ;  /* 0x00000002ff6a7424 */ /* 0x000fe200078e00ff */
        /* <DEDUP_REMOVED lines=11> */
.L_x_967:
[----:B------:R-:W-:-:S04]  /*5570*/  IADD3 R142, PT, PT, R142, 0x1, RZ ;  /* 0x000000018e8e7810 */ /* 0x000fc80007ffe0ff */
        /* <DEDUP_REMOVED lines=11> */
.L_x_968:
        /* <DEDUP_REMOVED lines=43> */
[----:B------:R-:W-:Y:S02]  /*58e0*/  LOP3.LUT R138, R148, R138, R107, 0x96, !PT ;  /* 0x0000008a948a7212 */ /* 0x000fe400078e966b */
[----:B------:R-:W-:Y:S01]  /*58f0*/  MOV R107, R170 ;  /* 0x000000aa006b7202 */ /* 0x000fe20000000f00 */
[----:B------:R-:W-:Y:S02]  /*5900*/  IMAD.MOV.U32 R170, RZ, RZ, R106 ;  /* 0x000000ffffaa7224 */ /* 0x000fe400078e006a */
[----:B------:R-:W-:-:S07]  /*5910*/  IMAD.MOV.U32 R106, RZ, RZ, RZ ;  /* 0x000000ffff6a7224 */ /* 0x000fce00078e00ff */
.L_x_966:
[----:B------:R-:W-:Y:S01]  /*5920*/  I2FP.F32.U32 R107, R107 ;  /* 0x0000006b006b7245 */ /* 0x000fe20000201000 */
[----:B------:R-:W-:Y:S01]  /*5930*/  IMAD.MOV.U32 R110, RZ, RZ, 0x2 ;  /* 0x00000002ff6e7424 */ /* 0x000fe200078e00ff */
[----:B------:R-:W-:Y:S02]  /*5940*/  SHF.L.U32 R102, R102, 0x10, RZ ;  /* 0x0000001066667819 */ /* 0x000fe400000006ff */
[----:B------:R-:W-:Y:S01]  /*5950*/  ISETP.NE.AND P5, PT, R106, 0x1, PT ;  /* 0x000000016a00780c */ /* 0x000fe20003fa5270 */
[----:B------:R-:W-:Y:S02]  /*5960*/  FFMA.FTZ R107, R107, R156, 1.1641532182693481445e-10 ;  /* 0x2f0000006b6b7423 */ /* 0x000fe4000001009c */
[----:B------:R-:W-:-:S03]  /*5970*/  FMUL.FTZ R102, R102, R119 ;  /* 0x0000007766667220 */ /* 0x000fc60000410000 */
[----:B------:R-:W-:Y:S01]  /*5980*/  FSETP.GTU.FTZ.AND P4, PT, R107, UR4, PT ;  /* 0x000000046b007c0b */ /* 0x000fe2000bf9c000 */
[----:B------:R-:W-:-:S05]  /*5990*/  FMUL.FTZ R102, R102, UR5 ;  /* 0x0000000566667c20 */ /* 0x000fca0008410000 */
[----:B------:R-:W-:Y:S01]  /*59a0*/  FSEL R160, R102, RZ, !P4 ;  /* 0x000000ff66a07208 */ /* 0x000fe20006000000 */
[----:B------:R-:W-:Y:S01]  /*59b0*/  IMAD.MOV.U32 R102, RZ, RZ, R0 ;  /* 0x000000ffff667224 */ /* 0x000fe200078e0000 */
[----:B------:R-:W-:Y:S01]  /*59c0*/  PLOP3.LUT P4, PT, P4, PT, PT, 0x8, 0x80 ;  /* 0x000000000080781c */ /* 0x000fe2000278e170 */
[----:B------:R-:W-:-:S12]  /*59d0*/  @!P5 BRA `(.L_x_969) ;  /* 0x00000004000cd947 */ /* 0x000fd80003800000 */
        /* <DEDUP_REMOVED lines=8> */
.L_x_970:
        /* <DEDUP_REMOVED lines=12> */
.L_x_971:
        /* <DEDUP_REMOVED lines=42> */
[----:B------:R-:W-:-:S03]  /*5dc0*/  MOV R0, R110 ;  /* 0x0000006e00007202 */ /* 0x000fc60000000f00 */
[----:B------:R-:W-:Y:S01]  /*5dd0*/  HFMA2 R110, -RZ, RZ, 0, 0 ;  /* 0x00000000ff6e7431 */ /* 0x000fe200000001ff */
[----:B------:R-:W-:Y:S01]  /*5de0*/  LOP3.LUT R139, R139, R162, R111, 0x96, !PT ;  /* 0x000000a28b8b7212 */ /* 0x000fe200078e966f */
[----:B------:R-:W-:Y:S01]  /*5df0*/  IMAD.MOV.U32 R170, RZ, RZ, R106 ;  /* 0x000000ffffaa7224 */ /* 0x000fe200078e006a */
[----:B------:R-:W-:-:S07]  /*5e00*/  LOP3.LUT R138, R148, R138, R107, 0x96, !PT ;  /* 0x0000008a948a7212 */ /* 0x000fce00078e966b */
.L_x_969:
[----:B------:R-:W-:Y:S01]  /*5e10*/  I2FP.F32.U32 R107, R102 ;  /* 0x00000066006b7245 */ /* 0x000fe20000201000 */
[C---:B------:R-:W-:Y:S01]  /*5e20*/  IMAD.U32 R102, R103.reuse, 0x10000, RZ ;  /* 0x0001000067667824 */ /* 0x040fe200078e00ff */
[----:B------:R-:W-:Y:S01]  /*5e30*/  ISETP.NE.AND P6, PT, R110, 0x1, PT ;  /* 0x000000016e00780c */ /* 0x000fe20003fc5270 */
[----:B------:R-:W-:Y:S01]  /*5e40*/  IMAD.MOV.U32 R168, RZ, RZ, 0x2 ;  /* 0x00000002ffa87424 */ /* 0x000fe200078e00ff */
[----:B------:R-:W-:Y:S01]  /*5e50*/  PRMT R162, R103, 0x7632, R162 ;  /* 0x0000763267a27816 */ /* 0x000fe200000000a2 */
[----:B------:R-:W-:Y:S01]  /*5e60*/  FFMA.FTZ R107, R107, R156, 1.1641532182693481445e-10 ;  /* 0x2f0000006b6b7423 */ /* 0x000fe2000001009c */
[----:B------:R-:W-:Y:S01]  /*5e70*/  FMUL.FTZ R102, R102, R119 ;  /* 0x0000007766667220 */ /* 0x000fe20000410000 */
[----:B------:R-:W-:-:S03]  /*5e80*/  MOV R103, R0 ;  /* 0x0000000000677202 */ /* 0x000fc60000000f00 */
[----:B------:R-:W-:Y:S01]  /*5e90*/  FMUL.FTZ R102, R102, UR5 ;  /* 0x0000000566667c20 */ /* 0x000fe20008410000 */
[----:B------:R-:W-:-:S04]  /*5ea0*/  FSETP.GTU.FTZ.AND P5, PT, R107, UR4, PT ;  /* 0x000000046b007c0b */ /* 0x000fc8000bfbc000 */
        /* <DEDUP_REMOVED lines=11> */
.L_x_973:
[----:B------:R-:W-:-:S04]  /*5f60*/  VIADD R142, R142, 0x1 ;  /* 0x000000018e8e7836 */ /* 0x000fc80000000000 */
        /* <DEDUP_REMOVED lines=13> */
.L_x_974:
        /* <DEDUP_REMOVED lines=47> */
.L_x_972:
[----:B------:R-:W-:Y:S01]  /*6330*/  I2FP.F32.U32 R103, R103 ;  /* 0x0000006700677245 */ /* 0x000fe20000201000 */
[----:B------:R-:W-:Y:S01]  /*6340*/  IMAD.U32 R162, R162, 0x10000, RZ ;  /* 0x00010000a2a27824 */ /* 0x000fe200078e00ff */
[----:B------:R-:W-:Y:S02]  /*6350*/  F2FP.BF16.F32.PACK_AB R102, R160, R109 ;  /* 0x0000006da066723e */ /* 0x000fe400000010ff */
[----:B------:R-:W-:Y:S01]  /*6360*/  F2FP.BF16.F32.PACK_AB R101, R101, R105 ;  /* 0x000000696565723e */ /* 0x000fe200000010ff */
[----:B------:R-:W-:Y:S01]  /*6370*/  FFMA.FTZ R103, R103, R156, 1.1641532182693481445e-10 ;  /* 0x2f00000067677423 */ /* 0x000fe2000001009c */
[----:B------:R-:W-:Y:S01]  /*6380*/  FMUL.FTZ R162, R162, R119 ;  /* 0x00000077a2a27220 */ /* 0x000fe20000410000 */
[----:B------:R-:W-:-:S03]  /*6390*/  F2FP.BF16.F32.PACK_AB R100, R100, R104 ;  /* 0x000000686464723e */ /* 0x000fc600000010ff */
[----:B------:R-:W-:Y:S01]  /*63a0*/  FMUL.FTZ R162, R162, UR5 ;  /* 0x00000005a2a27c20 */ /* 0x000fe20008410000 */
[----:B------:R-:W-:-:S04]  /*63b0*/  FSETP.GTU.FTZ.AND P6, PT, R103, UR4, PT ;  /* 0x0000000467007c0b */ /* 0x000fc8000bfdc000 */
[----:B------:R-:W-:Y:S02]  /*63c0*/  FSEL R162, R162, RZ, !P6 ;  /* 0x000000ffa2a27208 */ /* 0x000fe40007000000 */
[----:B------:R-:W-:Y:S02]  /*63d0*/  PLOP3.LUT P6, PT, P6, PT, PT, 0x8, 0x80 ;  /* 0x000000000080781c */ /* 0x000fe400037ce170 */
[----:B------:R-:W-:-:S11]  /*63e0*/  F2FP.BF16.F32.PACK_AB R103, R162, R161 ;  /* 0x000000a1a267723e */ /* 0x000fd600000010ff */
.L_x_950:
[----:B------:R-:W-:Y:S01]  /*63f0*/  SEL R117, RZ, 0x1000000, !P6 ;  /* 0x01000000ff757807 */ /* 0x000fe20007000000 */
[----:B------:R-:W0:Y:S01]  /*6400*/  LDC.64 R110, c[0x0][0x3b0] ;  /* 0x0000ec00ff6e7b82 */ /* 0x000e220000000a00 */
[----:B------:R-:W-:Y:S02]  /*6410*/  ISETP.NE.AND P6, PT, R108, RZ, PT ;  /* 0x000000ff6c00720c */ /* 0x000fe40003fc5270 */
[----:B------:R-:W-:Y:S02]  /*6420*/  SEL R107, RZ, 0x10000, !P5 ;  /* 0x00010000ff6b7807 */ /* 0x000fe40006800000 */
[----:B------:R-:W-:Y:S02]  /*6430*/  SEL R164, RZ, 0x100, !P4 ;  /* 0x00000100ffa47807 */ /* 0x000fe40006000000 */
[----:B------:R-:W-:Y:S01]  /*6440*/  SEL R106, RZ, 0x1000000, !P2 ;  /* 0x01000000ff6a7807 */ /* 0x000fe20005000000 */
[----:B------:R-:W1:Y:S01]  /*6450*/  LDC.64 R108, c[0x0][0x3a8] ;  /* 0x0000ea00ff6c7b82 */ /* 0x000e620000000a00 */
[----:B------:R-:W-:-:S02]  /*6460*/  SEL R105, RZ, 0x10000, !P1 ;  /* 0x00010000ff697807 */ /* 0x000fc40004800000 */
[----:B------:R-:W-:Y:S02]  /*6470*/  SEL R104, RZ, 0x100, !P0 ;  /* 0x00000100ff687807 */ /* 0x000fe40004000000 */
[----:B------:R-:W-:Y:S02]  /*6480*/  LOP3.LUT R164, R164, R117, R107, 0xfe, !PT ;  /* 0x00000075a4a47212 */ /* 0x000fe400078efe6b */
[----:B------:R-:W-:Y:S02]  /*6490*/  SEL R163, RZ, 0x1, !P3 ;  /* 0x00000001ffa37807 */ /* 0x000fe40005800000 */
[----:B------:R-:W-:Y:S02]  /*64a0*/  LOP3.LUT R104, R104, R106, R105, 0xfe, !PT ;  /* 0x0000006a68687212 */ /* 0x000fe400078efe69 */
[----:B------:R-:W-:Y:S02]  /*64b0*/  SEL R107, RZ, 0x1, !P6 ;  /* 0x00000001ff6b7807 */ /* 0x000fe40007000000 */
[----:B------:R-:W-:-:S02]  /*64c0*/  IADD3 R117, PT, PT, R116, 0x80, RZ ;  /* 0x0000008074757810 */ /* 0x000fc40007ffe0ff */
[----:B------:R-:W-:Y:S01]  /*64d0*/  LOP3.LUT R105, R164, R163, RZ, 0xfc, !PT ;  /* 0x000000a3a4697212 */ /* 0x000fe200078efcff */
[----:B0-----:R-:W-:Y:S01]  /*64e0*/  IMAD.WIDE.U32 R164, R116, 0x8, R110 ;  /* 0x0000000874a47825 */ /* 0x001fe200078e006e */
[----:B------:R-:W-:-:S03]  /*64f0*/  LOP3.LUT R104, R104, R107, RZ, 0xfc, !PT ;  /* 0x0000006b68687212 */ /* 0x000fc600078efcff */
[----:B------:R-:W-:-:S04]  /*6500*/  IMAD.WIDE.U32 R106, R117, 0x10, R112 ;  /* 0x00000010756a7825 */ /* 0x000fc800078e0070 */
[----:B-1----:R-:W-:-:S05]  /*6510*/  IMAD.WIDE.U32 R166, R116, 0x10, R108 ;  /* 0x0000001074a67825 */ /* 0x002fca00078e006c */
[----:B------:R0:W-:Y:S04]  /*6520*/  STG.E.128 desc[UR8][R166.64], R100 ;  /* 0x00000064a6007986 */ /* 0x0001e8000c101d08 */
[----:B------:R1:W-:Y:S04]  /*6530*/  STG.E.64 desc[UR8][R164.64], R104 ;  /* 0x00000068a4007986 */ /* 0x0003e8000c101b08 */
[----:B0-----:R1:W5:Y:S01]  /*6540*/  LDG.E.128 R100, desc[UR8][R106.64] ;  /* 0x000000086a647981 */ /* 0x001362000c1e1d00 */
[----:B------:R-:W-:Y:S05]  /*6550*/  BRA.U !UP0, `(.L_x_975) ;  /* 0x0000002908bc7547 */ /* 0x000fea000b800000 */
[----:B-1----:R-:W0:Y:S02]  /*6560*/  LDC.64 R104, c[0x0][0x3a0] ;  /* 0x0000e800ff687b82 */ /* 0x002e240000000a00 */
[----:B0-----:R-:W-:-:S06]  /*6570*/  IMAD.WIDE.U32 R104, R117, 0x10, R104 ;  /* 0x0000001075687825 */ /* 0x001fcc00078e0068 */
[----:B------:R-:W5:Y:S01]  /*6580*/  LDG.E.128 R104, desc[UR8][R104.64] ;  /* 0x0000000868687981 */ /* 0x000f62000c1e1d00 */
[----:B------:R-:W-:Y:S01]  /*6590*/  ISETP.NE.AND P0, PT, R168, 0x1, PT ;  /* 0x00000001a800780c */ /* 0x000fe20003f05270 */
[----:B------:R-:W-:Y:S01]  /*65a0*/  IMAD.MOV.U32 R164, RZ, RZ, 0x2 ;  /* 0x00000002ffa47424 */ /* 0x000fe200078e00ff */
[----:B------:R-:W-:Y:S01]  /*65b0*/  MOV R178, R170 ;  /* 0x000000aa00b27202 */ /* 0x000fe20000000f00 */
[----:B------:R-:W-:-:S10]  /*65c0*/  IMAD.MOV.U32 R163, RZ, RZ, R0 ;  /* 0x000000ffffa37224 */ /* 0x000fd400078e0000 */
        /* <DEDUP_REMOVED lines=11> */
.L_x_977:
        /* <DEDUP_REMOVED lines=12> */
.L_x_978:
        /* <DEDUP_REMOVED lines=25> */
[----:B------:R-:W-:Y:S01]  /*68d0*/  IADD3 R165, PT, PT, R125, 0x646e171e, RZ ;  /* 0x646e171e7da57810 */ /* 0x000fe20007ffe0ff */
[----:B------:R-:W-:-:S04]  /*68e0*/  IMAD.WIDE.U32 R166, R139, -0x2daee0ad, RZ ;  /* 0xd2511f538ba67825 */ /* 0x000fc800078e00ff */
[----:B------:R-:W-:Y:S01]  /*68f0*/  IMAD.WIDE.U32 R138, R138, -0x326172a9, RZ ;  /* 0xcd9e8d578a8a7825 */ /* 0x000fe200078e00ff */
[----:B------:R-:W-:-:S04]  /*6900*/  LOP3.LUT R165, R165, R168, R167, 0x96, !PT ;  /* 0x000000a8a5a57212 */ /* 0x000fc800078e96a7 */
[----:B------:R-:W-:Y:S01]  /*6910*/  LOP3.LUT R163, R163, R164, R139, 0x96, !PT ;  /* 0x000000a4a3a37212 */ /* 0x000fe200078e968b */
[----:B------:R-:W-:-:S04]  /*6920*/  IMAD.WIDE.U32 R164, R165, -0x326172a9, RZ ;  /* 0xcd9e8d57a5a47825 */ /* 0x000fc800078e00ff */
[----:B------:R-:W-:Y:S02]  /*6930*/  VIADD R139, R124, 0x5384540f ;  /* 0x5384540f7c8b7836 */ /* 0x000fe40000000000 */
[----:B------:R-:W-:Y:S01]  /*6940*/  IMAD.WIDE.U32 R168, R163, -0x2daee0ad, RZ ;  /* 0xd2511f53a3a87825 */ /* 0x000fe200078e00ff */
[----:B------:R-:W-:Y:S02]  /*6950*/  IADD3 R163, PT, PT, R125, -0x24c28bd8, RZ ;  /* 0xdb3d74287da37810 */ /* 0x000fe40007ffe0ff */
[----:B------:R-:W-:Y:S02]  /*6960*/  LOP3.LUT R139, R139, R138, R165, 0x96, !PT ;  /* 0x0000008a8b8b7212 */ /* 0x000fe400078e96a5 */
[----:B------:R-:W-:-:S03]  /*6970*/  LOP3.LUT R166, R144, R166, R169, 0x96, !PT ;  /* 0x000000a690a67212 */ /* 0x000fc600078e96a9 */
[----:B------:R-:W-:-:S04]  /*6980*/  IMAD.WIDE.U32 R138, R139, -0x2daee0ad, RZ ;  /* 0xd2511f538b8a7825 */ /* 0x000fc800078e00ff */
[----:B------:R-:W-:Y:S01]  /*6990*/  IMAD.WIDE.U32 R166, R166, -0x326172a9, RZ ;  /* 0xcd9e8d57a6a67825 */ /* 0x000fe200078e00ff */
[----:B------:R-:W-:-:S03]  /*69a0*/  LOP3.LUT R163, R163, R168, R139, 0x96, !PT ;  /* 0x000000a8a3a37212 */ /* 0x000fc600078e968b */
[----:B------:R-:W-:Y:S01]  /*69b0*/  VIADD R139, R124, 0x8ff34781 ;  /* 0x8ff347817c8b7836 */ /* 0x000fe20000000000 */
[----:B------:R-:W-:Y:S01]  /*69c0*/  LOP3.LUT R178, R152, R164, R167, 0x96, !PT ;  /* 0x000000a498b27212 */ /* 0x000fe200078e96a7 */
[----:B------:R-:W-:Y:S01]  /*69d0*/  IMAD.WIDE.U32 R164, R163, -0x326172a9, RZ ;  /* 0xcd9e8d57a3a47825 */ /* 0x000fe200078e00ff */
[----:B------:R-:W-:-:S03]  /*69e0*/  MOV R163, R170 ;  /* 0x000000aa00a37202 */ /* 0x000fc60000000f00 */
[----:B------:R-:W-:Y:S01]  /*69f0*/  IMAD.WIDE.U32 R178, R178, -0x2daee0ad, RZ ;  /* 0xd2511f53b2b27825 */ /* 0x000fe200078e00ff */
[----:B------:R-:W-:-:S03]  /*6a00*/  LOP3.LUT R139, R139, R166, R165, 0x96, !PT ;  /* 0x000000a68b8b7212 */ /* 0x000fc600078e96a5 */
[----:B------:R-:W-:Y:S01]  /*6a10*/  IMAD.MOV.U32 R0, RZ, RZ, R164 ;  /* 0x000000ffff007224 */ /* 0x000fe200078e00a4 */
[----:B------:R-:W-:Y:S01]  /*6a20*/  LOP3.LUT R138, R148, R138, R179, 0x96, !PT ;  /* 0x0000008a948a7212 */ /* 0x000fe200078e96b3 */
[----:B------:R-:W-:-:S07]  /*6a30*/  IMAD.MOV.U32 R164, RZ, RZ, RZ ;  /* 0x000000ffffa47224 */ /* 0x000fce00078e00ff */
.L_x_976:
[----:B------:R-:W-:Y:S01]  /*6a40*/  I2FP.F32.U32 R163, R163 ;  /* 0x000000a300a37245 */ /* 0x000fe20000201000 */
[----:B-----5:R-:W-:Y:S01]  /*6a50*/  IMAD.U32 R166, R100, 0x10000, RZ ;  /* 0x0001000064a67824 */ /* 0x020fe200078e00ff */
[----:B------:R-:W-:Y:S01]  /*6a60*/  ISETP.NE.AND P1, PT, R164, 0x1, PT ;  /* 0x00000001a400780c */ /* 0x000fe20003f25270 */
[----:B------:R-:W-:Y:S01]  /*6a70*/  IMAD.MOV.U32 R167, RZ, RZ, R0 ;  /* 0x000000ffffa77224 */ /* 0x000fe200078e0000 */
[----:B------:R-:W-:Y:S01]  /*6a80*/  SHF.L.U32 R168, R104, 0x10, RZ ;  /* 0x0000001068a87819 */ /* 0x000fe200000006ff */
[----:B------:R-:W-:Y:S01]  /*6a90*/  FFMA.FTZ R163, R163, R156, 1.1641532182693481445e-10 ;  /* 0x2f000000a3a37423 */ /* 0x000fe2000001009c */
[----:B------:R-:W-:Y:S01]  /*6aa0*/  FMUL.FTZ R166, R166, R119 ;  /* 0x00000077a6a67220 */ /* 0x000fe20000410000 */
[----:B------:R-:W-:Y:S02]  /*6ab0*/  LOP3.LUT R137, R137, 0xfffffffd, RZ, 0xc0, !PT ;  /* 0xfffffffd89897812 */ /* 0x000fe400078ec0ff */
[----:B------:R-:W-:Y:S01]  /*6ac0*/  PRMT R100, R100, 0x7632, R100 ;  /* 0x0000763264647816 */ /* 0x000fe20000000064 */
[----:B------:R-:W-:Y:S01]  /*6ad0*/  FMUL.FTZ R166, R166, UR5 ;  /* 0x00000005a6a67c20 */ /* 0x000fe20008410000 */
[----:B------:R-:W-:-:S02]  /*6ae0*/  FSETP.GTU.FTZ.AND P0, PT, R163, UR4, PT ;  /* 0x00000004a3007c0b */ /* 0x000fc4000bf1c000 */
[----:B------:R-:W-:Y:S02]  /*6af0*/  PRMT R104, R104, 0x7632, R104 ;  /* 0x0000763268687816 */ /* 0x000fe40000000068 */
[----:B------:R-:W-:Y:S01]  /*6b00*/  FSEL R163, R166, RZ, !P0 ;  /* 0x000000ffa6a37208 */ /* 0x000fe20004000000 */
[----:B------:R-:W-:Y:S01]  /*6b10*/  IMAD.MOV.U32 R166, RZ, RZ, 0x2 ;  /* 0x00000002ffa67424 */ /* 0x000fe200078e00ff */
[----:B------:R-:W-:-:S03]  /*6b20*/  PLOP3.LUT P0, PT, P0, PT, PT, 0x8, 0x80 ;  /* 0x000000000080781c */ /* 0x000fc6000070e170 */
[----:B------:R-:W-:-:S05]  /*6b30*/  FADD.FTZ R163, R163, R168 ;  /* 0x000000a8a3a37221 */ /* 0x000fca0000010000 */
[----:B------:R-:W-:-:S05]  /*6b40*/  MOV R165, R163 ;  /* 0x000000a300a57202 */ /* 0x000fca0000000f00 */
        /* <DEDUP_REMOVED lines=10> */
.L_x_980:
        /* <DEDUP_REMOVED lines=12> */
.L_x_981:
        /* <DEDUP_REMOVED lines=28> */
[----:B------:R-:W-:-:S05]  /*6e70*/  VIADD R169, R124, 0xb54cda56 ;  /* 0xb54cda567ca97836 */ /* 0x000fca0000000000 */
        /* <DEDUP_REMOVED lines=20> */
.L_x_979:
[----:B------:R-:W-:Y:S01]  /*6fc0*/  I2FP.F32.U32 R167, R167 ;  /* 0x000000a700a77245 */ /* 0x000fe20000201000 */
[----:B------:R-:W-:Y:S01]  /*6fd0*/  IMAD.U32 R100, R100, 0x10000, RZ ;  /* 0x0001000064647824 */ /* 0x000fe200078e00ff */
[----:B------:R-:W-:-:S03]  /*6fe0*/  ISETP.NE.AND P1, PT, R166, 0x1, PT ;  /* 0x00000001a600780c */ /* 0x000fc60003f25270 */
[----:B------:R-:W-:Y:S01]  /*6ff0*/  FFMA.FTZ R167, R167, R156, 1.1641532182693481445e-10 ;  /* 0x2f000000a7a77423 */ /* 0x000fe2000001009c */
[----:B------:R-:W-:-:S04]  /*7000*/  FMUL.FTZ R100, R100, R119 ;  /* 0x0000007764647220 */ /* 0x000fc80000410000 */
[----:B------:R-:W-:Y:S01]  /*7010*/  FMUL.FTZ R100, R100, UR5 ;  /* 0x0000000564647c20 */ /* 0x000fe20008410000 */
[----:B------:R-:W-:Y:S01]  /*7020*/  FSETP.GTU.FTZ.AND P0, PT, R167, UR4, PT ;  /* 0x00000004a7007c0b */ /* 0x000fe2000bf1c000 */
[----:B------:R-:W-:Y:S01]  /*7030*/  IMAD.U32 R167, R104, 0x10000, RZ ;  /* 0x0001000068a77824 */ /* 0x000fe200078e00ff */
[----:B------:R-:W-:Y:S02]  /*7040*/  MOV R104, 0x2 ;  /* 0x0000000200687802 */ /* 0x000fe40000000f00 */
[----:B------:R-:W-:Y:S02]  /*7050*/  FSEL R100, R100, RZ, !P0 ;  /* 0x000000ff64647208 */ /* 0x000fe40004000000 */
[----:B------:R-:W-:-:S03]  /*7060*/  PLOP3.LUT P0, PT, P0, PT, PT, 0x8, 0x80 ;  /* 0x000000000080781c */ /* 0x000fc6000070e170 */
[----:B------:R-:W-:Y:S01]  /*7070*/  FADD.FTZ R164, R100, R167 ;  /* 0x000000a764a47221 */ /* 0x000fe20000010000 */
[----:B------:R-:W-:Y:S01]  /*7080*/  IMAD.MOV.U32 R100, RZ, RZ, R0 ;  /* 0x000000ffff647224 */ /* 0x000fe200078e0000 */
        /* <DEDUP_REMOVED lines=9> */
.L_x_983:
        /* <DEDUP_REMOVED lines=12> */
.L_x_984:
[----:B------:R-:W-:Y:S01]  /*71e0*/  IMAD.WIDE.U32 R138, R140, -0x326172a9, RZ ;  /* 0xcd9e8d578c8a7825 */ /* 0x000fe200078e00ff */
[----:B------:R-:W-:-:S03]  /*71f0*/  LOP3.LUT R166, R2, R171, R125, 0x96, !PT ;  /* 0x000000ab02a67212 */ /* 0x000fc600078e967d */
[----:B------:R-:W-:Y:S01]  /*7200*/  IMAD.MOV.U32 R100, RZ, RZ, R178 ;  /* 0x000000ffff647224 */ /* 0x000fe200078e00b2 */
[----:B------:R-:W-:Y:S01]  /*7210*/  LOP3.LUT R168, R141, R139, R124, 0x96, !PT ;  /* 0x0000008b8da87212 */ /* 0x000fe200078e967c */
[----:B------:R-:W-:-:S04]  /*7220*/  IMAD.WIDE.U32 R166, R166, -0x326172a9, RZ ;  /* 0xcd9e8d57a6a67825 */ /* 0x000fc800078e00ff */
        /* <DEDUP_REMOVED lines=42> */
[----:B------:R-:W-:Y:S02]  /*74d0*/  LOP3.LUT R138, R148, R138, R167, 0x96, !PT ;  /* 0x0000008a948a7212 */ /* 0x000fe400078e96a7 */
[----:B------:R-:W-:-:S07]  /*74e0*/  MOV R178, R166 ;  /* 0x000000a600b27202 */ /* 0x000fce0000000f00 */
.L_x_982:
[----:B------:R-:W-:Y:S01]  /*74f0*/  I2FP.F32.U32 R167, R100 ;  /* 0x0000006400a77245 */ /* 0x000fe20000201000 */
[C---:B------:R-:W-:Y:S01]  /*7500*/  IMAD.U32 R100, R101.reuse, 0x10000, RZ ;  /* 0x0001000065647824 */ /* 0x040fe200078e00ff */
[----:B------:R-:W-:Y:S02]  /*7510*/  ISETP.NE.AND P2, PT, R104, 0x1, PT ;  /* 0x000000016800780c */ /* 0x000fe40003f45270 */
[----:B------:R-:W-:Y:S01]  /*7520*/  PRMT R166, R101, 0x7632, R166 ;  /* 0x0000763265a67816 */ /* 0x000fe200000000a6 */
[----:B------:R-:W-:Y:S01]  /*7530*/  FFMA.FTZ R167, R167, R156, 1.1641532182693481445e-10 ;  /* 0x2f000000a7a77423 */ /* 0x000fe2000001009c */
[----:B------:R-:W-:Y:S01]  /*7540*/  FMUL.FTZ R100, R100, R119 ;  /* 0x0000007764647220 */ /* 0x000fe20000410000 */
[----:B------:R-:W-:Y:S01]  /*7550*/  PRMT R170, R105, 0x7632, R170 ;  /* 0x0000763269aa7816 */ /* 0x000fe200000000aa */
[----:B------:R-:W-:Y:S02]  /*7560*/  IMAD.MOV.U32 R101, RZ, RZ, R0 ;  /* 0x000000ffff657224 */ /* 0x000fe400078e0000 */
[----:B------:R-:W-:Y:S01]  /*7570*/  FMUL.FTZ R100, R100, UR5 ;  /* 0x0000000564647c20 */ /* 0x000fe20008410000 */
[----:B------:R-:W-:-:S02]  /*7580*/  FSETP.GTU.FTZ.AND P1, PT, R167, UR4, PT ;  /* 0x00000004a7007c0b */ /* 0x000fc4000bf3c000 */
[----:B------:R-:W-:Y:S02]  /*7590*/  SHF.L.U32 R167, R105, 0x10, RZ ;  /* 0x0000001069a77819 */ /* 0x000fe400000006ff */
        /* <DEDUP_REMOVED lines=13> */
.L_x_986:
        /* <DEDUP_REMOVED lines=12> */
.L_x_987:
        /* <DEDUP_REMOVED lines=28> */
[----:B------:R-:W-:-:S05]  /*78f0*/  VIADD R105, R124, 0xb54cda56 ;  /* 0xb54cda567c697836 */ /* 0x000fca0000000000 */
        /* <DEDUP_REMOVED lines=20> */
.L_x_985:
[----:B------:R-:W-:Y:S01]  /*7a40*/  I2FP.F32.U32 R101, R101 ;  /* 0x0000006500657245 */ /* 0x000fe20000201000 */
[----:B------:R-:W-:Y:S01]  /*7a50*/  IMAD.MOV.U32 R104, RZ, RZ, 0x2 ;  /* 0x00000002ff687424 */ /* 0x000fe200078e00ff */
[----:B------:R-:W-:Y:S02]  /*7a60*/  SHF.L.U32 R166, R166, 0x10, RZ ;  /* 0x00000010a6a67819 */ /* 0x000fe400000006ff */
[----:B------:R-:W-:Y:S01]  /*7a70*/  ISETP.NE.AND P3, PT, R100, 0x1, PT ;  /* 0x000000016400780c */ /* 0x000fe20003f65270 */
[----:B------:R-:W-:Y:S02]  /*7a80*/  FFMA.FTZ R101, R101, R156, 1.1641532182693481445e-10 ;  /* 0x2f00000065657423 */ /* 0x000fe4000001009c */
[----:B------:R-:W-:-:S03]  /*7a90*/  FMUL.FTZ R166, R166, R119 ;  /* 0x00000077a6a67220 */ /* 0x000fc60000410000 */
[----:B------:R-:W-:Y:S01]  /*7aa0*/  FSETP.GTU.FTZ.AND P2, PT, R101, UR4, PT ;  /* 0x0000000465007c0b */ /* 0x000fe2000bf5c000 */
[----:B------:R-:W-:Y:S01]  /*7ab0*/  FMUL.FTZ R166, R166, UR5 ;  /* 0x00000005a6a67c20 */ /* 0x000fe20008410000 */
[----:B------:R-:W-:-:S04]  /*7ac0*/  IMAD.U32 R101, R170, 0x10000, RZ ;  /* 0x00010000aa657824 */ /* 0x000fc800078e00ff */
        /* <DEDUP_REMOVED lines=13> */
.L_x_989:
        /* <DEDUP_REMOVED lines=12> */
.L_x_990:
        /* <DEDUP_REMOVED lines=45> */
[----:B------:R-:W-:Y:S02]  /*7f30*/  LOP3.LUT R139, R139, R168, R105, 0x96, !PT ;  /* 0x000000a88b8b7212 */ /* 0x000fe400078e9669 */
[----:B------:R-:W-:Y:S01]  /*7f40*/  LOP3.LUT R138, R148, R138, R101, 0x96, !PT ;  /* 0x0000008a948a7212 */ /* 0x000fe200078e9665 */
[----:B------:R-:W-:Y:S02]  /*7f50*/  IMAD.MOV.U32 R101, RZ, RZ, R178 ;  /* 0x000000ffff657224 */ /* 0x000fe400078e00b2 */
[----:B------:R-:W-:-:S07]  /*7f60*/  IMAD.MOV.U32 R178, RZ, RZ, R100 ;  /* 0x000000ffffb27224 */ /* 0x000fce00078e0064 */
.L_x_988:
[----:B------:R-:W-:Y:S01]  /*7f70*/  I2FP.F32.U32 R101, R101 ;  /* 0x0000006500657245 */ /* 0x000fe20000201000 */
[----:B------:R-:W-:Y:S01]  /*7f80*/  IMAD.U32 R100, R102, 0x10000, RZ ;  /* 0x0001000066647824 */ /* 0x000fe200078e00ff */
[----:B------:R-:W-:Y:S01]  /*7f90*/  ISETP.NE.AND P4, PT, R104, 0x1, PT ;  /* 0x000000016800780c */ /* 0x000fe20003f85270 */
[----:B------:R-:W-:Y:S01]  /*7fa0*/  IMAD.U32 R169, R106, 0x10000, RZ ;  /* 0x000100006aa97824 */ /* 0x000fe200078e00ff */
[----:B------:R-:W-:Y:S01]  /*7fb0*/  PRMT R102, R102, 0x7632, R102 ;  /* 0x0000763266667816 */ /* 0x000fe20000000066 */
[----:B------:R-:W-:Y:S01]  /*7fc0*/  FFMA.FTZ R101, R101, R156, 1.1641532182693481445e-10 ;  /* 0x2f00000065657423 */ /* 0x000fe2000001009c */
[----:B------:R-:W-:Y:S01]  /*7fd0*/  FMUL.FTZ R100, R100, R119 ;  /* 0x0000007764647220 */ /* 0x000fe20000410000 */
[----:B------:R-:W-:-:S03]  /*7fe0*/  PRMT R106, R106, 0x7632, R106 ;  /* 0x000076326a6a7816 */ /* 0x000fc6000000006a */
[----:B------:R-:W-:Y:S01]  /*7ff0*/  FMUL.FTZ R100, R100, UR5 ;  /* 0x0000000564647c20 */ /* 0x000fe20008410000 */
[----:B------:R-:W-:Y:S01]  /*8000*/  FSETP.GTU.FTZ.AND P3, PT, R101, UR4, PT ;  /* 0x0000000465007c0b */ /* 0x000fe2000bf7c000 */
        /* <DEDUP_REMOVED lines=14> */
.L_x_992:
        /* <DEDUP_REMOVED lines=12> */
.L_x_993:
        /* <DEDUP_REMOVED lines=38> */
[----:B------:R-:W-:-:S05]  /*8410*/  VIADD R101, R125, 0xdb3d7428 ;  /* 0xdb3d74287d657836 */ /* 0x000fca0000000000 */
[----:B------:R-:W-:Y:S01]  /*8420*/  LOP3.LUT R104, R101, R104, R139, 0x96, !PT ;  /* 0x0000006865687212 */ /* 0x000fe200078e968b */
[----:B------:R-:W-:Y:S01]  /*8430*/  IMAD.WIDE.U32 R100, R100, -0x2daee0ad, RZ ;  /* 0xd2511f5364647825 */ /* 0x000fe200078e00ff */
[----:B------:R-:W-:-:S03]  /*8440*/  IADD3 R139, PT, PT, R124, -0x700cb87f, RZ ;  /* 0x8ff347817c8b7810 */ /* 0x000fc60007ffe0ff */
[----:B------:R-:W-:Y:S01]  /*8450*/  IMAD.WIDE.U32 R104, R104, -0x326172a9, RZ ;  /* 0xcd9e8d5768687825 */ /* 0x000fe200078e00ff */
[----:B------:R-:W-:-:S03]  /*8460*/  LOP3.LUT R138, R148, R138, R101, 0x96, !PT ;  /* 0x0000008a948a7212 */ /* 0x000fc600078e9665 */
[----:B------:R-:W-:Y:S01]  /*8470*/  IMAD.MOV.U32 R101, RZ, RZ, R178 ;  /* 0x000000ffff657224 */ /* 0x000fe200078e00b2 */
[----:B------:R-:W-:Y:S01]  /*8480*/  MOV R178, R100 ;  /* 0x0000006400b27202 */ /* 0x000fe20000000f00 */
[----:B------:R-:W-:Y:S01]  /*8490*/  IMAD.MOV.U32 R0, RZ, RZ, R104 ;  /* 0x000000ffff007224 */ /* 0x000fe200078e0068 */
[----:B------:R-:W-:Y:S01]  /*84a0*/  LOP3.LUT R139, R139, R170, R105, 0x96, !PT ;  /* 0x000000aa8b8b7212 */ /* 0x000fe200078e9669 */
[----:B------:R-:W-:-:S07]  /*84b0*/  IMAD.MOV.U32 R100, RZ, RZ, RZ ;  /* 0x000000ffff647224 */ /* 0x000fce00078e00ff */
.L_x_991:
[----:B------:R-:W-:Y:S01]  /*84c0*/  I2FP.F32.U32 R101, R101 ;  /* 0x0000006500657245 */ /* 0x000fe20000201000 */
[----:B------:R-:W-:Y:S01]  /*84d0*/  IMAD.U32 R102, R102, 0x10000, RZ ;  /* 0x0001000066667824 */ /* 0x000fe200078e00ff */
[----:B------:R-:W-:-:S03]  /*84e0*/  ISETP.NE.AND P5, PT, R100, 0x1, PT ;  /* 0x000000016400780c */ /* 0x000fc60003fa5270 */
[----:B------:R-:W-:Y:S01]  /*84f0*/  FFMA.FTZ R101, R101, R156, 1.1641532182693481445e-10 ;  /* 0x2f00000065657423 */ /* 0x000fe2000001009c */
[----:B------:R-:W-:-:S04]  /*8500*/  FMUL.FTZ R102, R102, R119 ;  /* 0x0000007766667220 */ /* 0x000fc80000410000 */
[----:B------:R-:W-:Y:S01]  /*8510*/  FMUL.FTZ R102, R102, UR5 ;  /* 0x0000000566667c20 */ /* 0x000fe20008410000 */
[----:B------:R-:W-:Y:S02]  /*8520*/  FSETP.GTU.FTZ.AND P4, PT, R101, UR4, PT ;  /* 0x0000000465007c0b */ /* 0x000fe4000bf9c000 */
[----:B------:R-:W-:Y:S02]  /*8530*/  SHF.L.U32 R101, R106, 0x10, RZ ;  /* 0x000000106a657819 */ /* 0x000fe400000006ff */
[----:B------:R-:W-:Y:S02]  /*8540*/  FSEL R102, R102, RZ, !P4 ;  /* 0x000000ff66667208 */ /* 0x000fe40006000000 */
[----:B------:R-:W-:-:S03]  /*8550*/  PLOP3.LUT P4, PT, P4, PT, PT, 0x8, 0x80 ;  /* 0x000000000080781c */ /* 0x000fc6000278e170 */
[----:B------:R-:W-:Y:S01]  /*8560*/  FADD.FTZ R168, R102, R101 ;  /* 0x0000006566a87221 */ /* 0x000fe20000010000 */
[----:B------:R-:W-:Y:S02]  /*8570*/  IMAD.MOV.U32 R102, RZ, RZ, 0x2 ;  /* 0x00000002ff667424 */ /* 0x000fe400078e00ff */
        /* <DEDUP_REMOVED lines=10> */
.L_x_995:
        /* <DEDUP_REMOVED lines=12> */
.L_x_996:
        /* <DEDUP_REMOVED lines=49> */
.L_x_994:
[----:B------:R-:W-:Y:S01]  /*89f0*/  I2FP.F32.U32 R101, R101 ;  /* 0x0000006500657245 */ /* 0x000fe20000201000 */
[----:B------:R-:W-:Y:S01]  /*8a00*/  IMAD.U32 R105, R107, 0x10000, RZ ;  /* 0x000100006b697824 */ /* 0x000fe200078e00ff */
[----:B------:R-:W-:Y:S01]  /*8a10*/  SHF.L.U32 R100, R103, 0x10, RZ ;  /* 0x0000001067647819 */ /* 0x000fe200000006ff */
[----:B------:R-:W-:Y:S01]  /*8a20*/  IMAD.MOV.U32 R176, RZ, RZ, 0x2 ;  /* 0x00000002ffb07424 */ /* 0x000fe200078e00ff */
[----:B------:R-:W-:Y:S01]  /*8a30*/  ISETP.NE.AND P6, PT, R102, 0x1, PT ;  /* 0x000000016600780c */ /* 0x000fe20003fc5270 */
[----:B------:R-:W-:Y:S01]  /*8a40*/  FFMA.FTZ R101, R101, R156, 1.1641532182693481445e-10 ;  /* 0x2f00000065657423 */ /* 0x000fe2000001009c */
[----:B------:R-:W-:Y:S01]  /*8a50*/  PRMT R171, R103, 0x7632, R171 ;  /* 0x0000763267ab7816 */ /* 0x000fe200000000ab */
[----:B------:R-:W-:Y:S01]  /*8a60*/  FMUL.FTZ R100, R100, R119 ;  /* 0x0000007764647220 */ /* 0x000fe20000410000 */
[----:B------:R-:W-:Y:S02]  /*8a70*/  PRMT R172, R107, 0x7632, R172 ;  /* 0x000076326bac7816 */ /* 0x000fe400000000ac */
[----:B------:R-:W-:Y:S01]  /*8a80*/  FSETP.GTU.FTZ.AND P5, PT, R101, UR4, PT ;  /* 0x0000000465007c0b */ /* 0x000fe2000bfbc000 */
[----:B------:R-:W-:Y:S01]  /*8a90*/  FMUL.FTZ R100, R100, UR5 ;  /* 0x0000000564647c20 */ /* 0x000fe20008410000 */
        /* <DEDUP_REMOVED lines=13> */
.L_x_998:
        /* <DEDUP_REMOVED lines=14> */
.L_x_999:
[----:B------:R-:W-:Y:S01]  /*8c50*/  IMAD.WIDE.U32 R104, R140, -0x326172a9, RZ ;  /* 0xcd9e8d578c687825 */ /* 0x000fe200078e00ff */
[----:B------:R-:W-:-:S03]  /*8c60*/  LOP3.LUT R100, R2, R107, R125, 0x96, !PT ;  /* 0x0000006b02647212 */ /* 0x000fc600078e967d */
[----:B------:R-:W-:Y:S01]  /*8c70*/  HFMA2 R176, -RZ, RZ, 0, 0 ;  /* 0x00000000ffb07431 */ /* 0x000fe200000001ff */
        /* <DEDUP_REMOVED lines=46> */
.L_x_997:
[----:B------:R-:W-:Y:S01]  /*8f60*/  I2FP.F32.U32 R101, R101 ;  /* 0x0000006500657245 */ /* 0x000fe20000201000 */
[----:B------:R-:W-:Y:S01]  /*8f70*/  IMAD.U32 R100, R171, 0x10000, RZ ;  /* 0x00010000ab647824 */ /* 0x000fe200078e00ff */
[----:B------:R-:W-:Y:S01]  /*8f80*/  F2FP.BF16.F32.PACK_AB R102, R168, R169 ;  /* 0x000000a9a866723e */ /* 0x000fe200000010ff */
[----:B------:R-:W-:Y:S02]  /*8f90*/  IMAD.U32 R171, R172, 0x10000, RZ ;  /* 0x00010000acab7824 */ /* 0x000fe400078e00ff */
[----:B------:R-:W-:Y:S01]  /*8fa0*/  FFMA.FTZ R101, R101, R156, 1.1641532182693481445e-10 ;  /* 0x2f00000065657423 */ /* 0x000fe2000001009c */
[----:B------:R-:W-:-:S04]  /*8fb0*/  FMUL.FTZ R100, R100, R119 ;  /* 0x0000007764647220 */ /* 0x000fc80000410000 */
[----:B------:R-:W-:Y:S01]  /*8fc0*/  FMUL.FTZ R100, R100, UR5 ;  /* 0x0000000564647c20 */ /* 0x000fe20008410000 */
[----:B------:R-:W-:Y:S02]  /*8fd0*/  FSETP.GTU.FTZ.AND P6, PT, R101, UR4, PT ;  /* 0x0000000465007c0b */ /* 0x000fe4000bfdc000 */
[----:B------:R-:W-:Y:S02]  /*8fe0*/  F2FP.BF16.F32.PACK_AB R101, R166, R167 ;  /* 0x000000a7a665723e */ /* 0x000fe400000010ff */
[----:B------:R-:W-:Y:S02]  /*8ff0*/  FSEL R100, R100, RZ, !P6 ;  /* 0x000000ff64647208 */ /* 0x000fe40007000000 */
[----:B------:R-:W-:-:S03]  /*9000*/  PLOP3.LUT P6, PT, P6, PT, PT, 0x8, 0x80 ;  /* 0x000000000080781c */ /* 0x000fc600037ce170 */
[----:B------:R-:W-:Y:S01]  /*9010*/  FADD.FTZ R171, R100, R171 ;  /* 0x000000ab64ab7221 */ /* 0x000fe20000010000 */
[----:B------:R-:W-:-:S04]  /*9020*/  F2FP.BF16.F32.PACK_AB R100, R164, R163 ;  /* 0x000000a3a464723e */ /* 0x000fc800000010ff */
[----:B------:R-:W-:Y:S01]  /*9030*/  F2FP.BF16.F32.PACK_AB R103, R171, R170 ;  /* 0x000000aaab67723e */ /* 0x000fe200000010ff */
[----:B------:R-:W-:Y:S06]  /*9040*/  BRA `(.L_x_1000) ;  /* 0x00000028005c7947 */ /* 0x000fec0003800000 */
.L_x_975:
[----:B------:R-:W-:Y:S01]  /*9050*/  ISETP.NE.AND P0, PT, R168, 0x1, PT ;  /* 0x00000001a800780c */ /* 0x000fe20003f05270 */
[----:B-1----:R-:W-:Y:S01]  /*9060*/  IMAD.MOV.U32 R104, RZ, RZ, R0 ;  /* 0x000000ffff687224 */ /* 0x002fe200078e0000 */
[----:B------:R-:W-:Y:S01]  /*9070*/  MOV R106, 0x2 ;  /* 0x00000002006a7802 */ /* 0x000fe20000000f00 */
[----:B------:R-:W-:-:S10]  /*9080*/  IMAD.MOV.U32 R178, RZ, RZ, R170 ;  /* 0x000000ffffb27224 */ /* 0x000fd400078e00aa */
[----:B------:R-:W-:Y:S05]  /*9090*/  @!P0 BRA `(.L_x_1001) ;  /* 0x0000000400188947 */ /* 0x000fea0003800000 */
[----:B------:R-:W-:-:S13]  /*90a0*/  ISETP.NE.AND P0, PT, R168, 0x3, PT ;  /* 0x00000003a800780c */ /* 0x000fda0003f05270 */
[----:B------:R-:W-:Y:S05]  /*90b0*/  @!P0 BRA `(.L_x_1002) ;  /* 0x0000000000208947 */ /* 0x000fea0003800000 */
[----:B------:R-:W-:-:S13]  /*90c0*/  ISETP.NE.AND P0, PT, R168, 0x2, PT ;  /* 0x00000002a800780c */ /* 0x000fda0003f05270 */
[----:B------:R-:W-:Y:S01]  /*90d0*/  @!P0 MOV R106, 0x3 ;  /* 0x00000003006a8802 */ /* 0x000fe20000000f00 */
[----:B------:R-:W-:Y:S01]  /*90e0*/  @!P0 IMAD.MOV.U32 R178, RZ, RZ, R170 ;  /* 0x000000ffffb28224 */ /* 0x000fe200078e00aa */
[----:B------:R-:W-:Y:S01]  /*90f0*/  @P0 IADD3 R106, PT, PT, R168, 0x1, RZ ;  /* 0x00000001a86a0810 */ /* 0x000fe20007ffe0ff */
[----:B------:R-:W-:Y:S02]  /*9100*/  @!P0 IMAD.MOV.U32 R104, RZ, RZ, R138 ;  /* 0x000000ffff688224 */ /* 0x000fe400078e008a */
[----:B------:R-:W-:Y:S02]  /*9110*/  @P0 IMAD.MOV.U32 R178, RZ, RZ, R170 ;  /* 0x000000ffffb20224 */ /* 0x000fe400078e00aa */
[----:B------:R-:W-:Y:S01]  /*9120*/  @P0 IMAD.MOV.U32 R104, RZ, RZ, R139 ;  /* 0x000000ffff680224 */ /* 0x000fe200078e008b */
[----:B------:R-:W-:Y:S06]  /*9130*/  BRA `(.L_x_1001) ;  /* 0x0000000000f07947 */ /* 0x000fec0003800000 */
.L_x_1002:
        /* <DEDUP_REMOVED lines=12> */
.L_x_1003:
        /* <DEDUP_REMOVED lines=44> */
[----:B------:R-:W-:Y:S02]  /*94c0*/  HFMA2 R106, -RZ, RZ, 0, 0 ;  /* 0x00000000ff6a7431 */ /* 0x000fe400000001ff */
[----:B------:R-:W-:Y:S01]  /*94d0*/  IMAD.MOV.U32 R0, RZ, RZ, R104 ;  /* 0x000000ffff007224 */ /* 0x000fe200078e0068 */
[----:B------:R-:W-:Y:S01]  /*94e0*/  LOP3.LUT R138, R148, R138, R179, 0x96, !PT ;  /* 0x0000008a948a7212 */ /* 0x000fe200078e96b3 */
[----:B------:R-:W-:-:S07]  /*94f0*/  IMAD.MOV.U32 R104, RZ, RZ, R170 ;  /* 0x000000ffff687224 */ /* 0x000fce00078e00aa */
.L_x_1001:
[----:B------:R-:W-:Y:S01]  /*9500*/  I2FP.F32.U32 R105, R104 ;  /* 0x0000006800697245 */ /* 0x000fe20000201000 */
[----:B-----5:R-:W-:Y:S01]  /*9510*/  IMAD.U32 R104, R100, 0x10000, RZ ;  /* 0x0001000064687824 */ /* 0x020fe200078e00ff */
[----:B------:R-:W-:Y:S02]  /*9520*/  ISETP.NE.AND P1, PT, R106, 0x1, PT ;  /* 0x000000016a00780c */ /* 0x000fe40003f25270 */
[----:B------:R-:W-:Y:S01]  /*9530*/  LOP3.LUT R137, R137, 0xfffffffd, RZ, 0xc0, !PT ;  /* 0xfffffffd89897812 */ /* 0x000fe200078ec0ff */
[----:B------:R-:W-:Y:S01]  /*9540*/  FFMA.FTZ R105, R105, R156, 1.1641532182693481445e-10 ;  /* 0x2f00000069697423 */ /* 0x000fe2000001009c */
[----:B------:R-:W-:Y:S01]  /*9550*/  FMUL.FTZ R104, R104, R119 ;  /* 0x0000007768687220 */ /* 0x000fe20000410000 */
[----:B------:R-:W-:-:S03]  /*9560*/  PRMT R100, R100, 0x7632, R100 ;  /* 0x0000763264647816 */ /* 0x000fc60000000064 */
[----:B------:R-:W-:Y:S01]  /*9570*/  FSETP.GTU.FTZ.AND P0, PT, R105, UR4, PT ;  /* 0x0000000469007c0b */ /* 0x000fe2000bf1c000 */
[----:B------:R-:W-:Y:S01]  /*9580*/  FMUL.FTZ R104, R104, UR5 ;  /* 0x0000000568687c20 */ /* 0x000fe20008410000 */
[----:B------:R-:W-:Y:S02]  /*9590*/  MOV R105, R0 ;  /* 0x0000000000697202 */ /* 0x000fe40000000f00 */
[----:B------:R-:W-:Y:S02]  /*95a0*/  PLOP3.LUT P2, PT, P0, PT, PT, 0x8, 0x80 ;  /* 0x000000000080781c */ /* 0x000fe4000074e170 */
[----:B------:R-:W-:Y:S01]  /*95b0*/  FSEL R163, R104, RZ, !P0 ;  /* 0x000000ff68a37208 */ /* 0x000fe20004000000 */
[----:B------:R-:W-:-:S04]  /*95c0*/  IMAD.MOV.U32 R104, RZ, RZ, 0x2 ;  /* 0x00000002ff687424 */ /* 0x000fc800078e00ff */
[----:B------:R-:W-:-:S06]  /*95d0*/  IMAD.MOV.U32 R165, RZ, RZ, R163 ;  /* 0x000000ffffa57224 */ /* 0x000fcc00078e00a3 */
        /* <DEDUP_REMOVED lines=10> */
.L_x_1005:
        /* <DEDUP_REMOVED lines=12> */
.L_x_1006:
        /* <DEDUP_REMOVED lines=49> */
.L_x_1004:
[----:B------:R-:W-:Y:S01]  /*9a50*/  I2FP.F32.U32 R105, R105 ;  /* 0x0000006900697245 */ /* 0x000fe20000201000 */
[----:B------:R-:W-:Y:S01]  /*9a60*/  IMAD.U32 R100, R100, 0x10000, RZ ;  /* 0x0001000064647824 */ /* 0x000fe200078e00ff */
[----:B------:R-:W-:Y:S01]  /*9a70*/  ISETP.NE.AND P2, PT, R104, 0x1, PT ;  /* 0x000000016800780c */ /* 0x000fe20003f45270 */
[----:B------:R-:W-:Y:S02]  /*9a80*/  HFMA2 R106, -RZ, RZ, 0, 1.1920928955078125e-07 ;  /* 0x00000002ff6a7431 */ /* 0x000fe400000001ff */
[----:B------:R-:W-:Y:S01]  /*9a90*/  FFMA.FTZ R105, R105, R156, 1.1641532182693481445e-10 ;  /* 0x2f00000069697423 */ /* 0x000fe2000001009c */
[----:B------:R-:W-:-:S04]  /*9aa0*/  FMUL.FTZ R100, R100, R119 ;  /* 0x0000007764647220 */ /* 0x000fc80000410000 */
[----:B------:R-:W-:Y:S01]  /*9ab0*/  FMUL.FTZ R100, R100, UR5 ;  /* 0x0000000564647c20 */ /* 0x000fe20008410000 */
[----:B------:R-:W-:-:S04]  /*9ac0*/  FSETP.GTU.FTZ.AND P1, PT, R105, UR4, PT ;  /* 0x0000000469007c0b */ /* 0x000fc8000bf3c000 */
[----:B------:R-:W-:Y:S01]  /*9ad0*/  FSEL R164, R100, RZ, !P1 ;  /* 0x000000ff64a47208 */ /* 0x000fe20004800000 */
[----:B------:R-:W-:Y:S01]  /*9ae0*/  IMAD.MOV.U32 R100, RZ, RZ, R0 ;  /* 0x000000ffff647224 */ /* 0x000fe200078e0000 */
        /* <DEDUP_REMOVED lines=10> */
.L_x_1008:
        /* <DEDUP_REMOVED lines=12> */
.L_x_1009:
        /* <DEDUP_REMOVED lines=49> */
.L_x_1007:
[----:B------:R-:W-:Y:S01]  /*9f60*/  I2FP.F32.U32 R105, R100 ;  /* 0x0000006400697245 */ /* 0x000fe20000201000 */
[C---:B------:R-:W-:Y:S01]  /*9f70*/  IMAD.U32 R100, R101.reuse, 0x10000, RZ ;  /* 0x0001000065647824 */ /* 0x040fe200078e00ff */
[----:B------:R-:W-:Y:S02]  /*9f80*/  ISETP.NE.AND P3, PT, R106, 0x1, PT ;  /* 0x000000016a00780c */ /* 0x000fe40003f65270 */
[----:B------:R-:W-:Y:S01]  /*9f90*/  PRMT R166, R101, 0x7632, R166 ;  /* 0x0000763265a67816 */ /* 0x000fe200000000a6 */
[----:B------:R-:W-:Y:S01]  /*9fa0*/  FFMA.FTZ R105, R105, R156, 1.1641532182693481445e-10 ;  /* 0x2f00000069697423 */ /* 0x000fe2000001009c */
[----:B------:R-:W-:Y:S01]  /*9fb0*/  FMUL.FTZ R100, R100, R119 ;  /* 0x0000007764647220 */ /* 0x000fe20000410000 */
[----:B------:R-:W-:-:S03]  /*9fc0*/  IMAD.MOV.U32 R101, RZ, RZ, R0 ;  /* 0x000000ffff657224 */ /* 0x000fc600078e0000 */
[----:B------:R-:W-:Y:S01]  /*9fd0*/  FMUL.FTZ R100, R100, UR5 ;  /* 0x0000000564647c20 */ /* 0x000fe20008410000 */
[----:B------:R-:W-:-:S04]  /*9fe0*/  FSETP.GTU.FTZ.AND P2, PT, R105, UR4, PT ;  /* 0x0000000469007c0b */ /* 0x000fc8000bf5c000 */
[----:B------:R-:W-:Y:S02]  /*9ff0*/  FSEL R167, R100, RZ, !P2 ;  /* 0x000000ff64a77208 */ /* 0x000fe40005000000 */
[----:B------:R-:W-:Y:S02]  /*a000*/  PLOP3.LUT P1, PT, P2, PT, PT, 0x8, 0x80 ;  /* 0x000000000080781c */ /* 0x000fe4000172e170 */
[----:B------:R-:W-:Y:S01]  /*a010*/  MOV R100, 0x2 ;  /* 0x0000000200647802 */ /* 0x000fe20000000f00 */
[----:B------:R-:W-:Y:S10]  /*a020*/  @!P3 BRA `(.L_x_1010) ;  /* 0x000000040014b947 */ /* 0x000ff40003800000 */
        /* <DEDUP_REMOVED lines=8> */
.L_x_1011:
        /* <DEDUP_REMOVED lines=12> */
.L_x_1012:
        /* <DEDUP_REMOVED lines=49> */
.L_x_1010:
[----:B------:R-:W-:Y:S01]  /*a480*/  ISETP.NE.AND P4, PT, R100, 0x1, PT ;  /* 0x000000016400780c */ /* 0x000fe20003f85270 */
[----:B------:R-:W-:Y:S01]  /*a490*/  IMAD.U32 R166, R166, 0x10000, RZ ;  /* 0x00010000a6a67824 */ /* 0x000fe200078e00ff */
[----:B------:R-:W-:Y:S01]  /*a4a0*/  I2FP.F32.U32 R101, R101 ;  /* 0x0000006500657245 */ /* 0x000fe20000201000 */
[----:B------:R-:W-:Y:S02]  /*a4b0*/  HFMA2 R104, -RZ, RZ, 0, 1.1920928955078125e-07 ;  /* 0x00000002ff687431 */ /* 0x000fe400000001ff */
[----:B------:R-:W-:Y:S02]  /*a4c0*/  FMUL.FTZ R166, R166, R119 ;  /* 0x00000077a6a67220 */ /* 0x000fe40000410000 */
[----:B------:R-:W-:Y:S02]  /*a4d0*/  FFMA.FTZ R101, R101, R156, 1.1641532182693481445e-10 ;  /* 0x2f00000065657423 */ /* 0x000fe4000001009c */
[----:B------:R-:W-:-:S03]  /*a4e0*/  FMUL.FTZ R166, R166, UR5 ;  /* 0x00000005a6a67c20 */ /* 0x000fc60008410000 */
[----:B------:R-:W-:Y:S01]  /*a4f0*/  FSETP.GTU.FTZ.AND P3, PT, R101, UR4, PT ;  /* 0x0000000465007c0b */ /* 0x000fe2000bf7c000 */
[----:B------:R-:W-:-:S03]  /*a500*/  IMAD.MOV.U32 R101, RZ, RZ, R0 ;  /* 0x000000ffff657224 */ /* 0x000fc600078e0000 */
[----:B------:R-:W-:Y:S02]  /*a510*/  PLOP3.LUT P2, PT, P3, PT, PT, 0x8, 0x80 ;  /* 0x000000000080781c */ /* 0x000fe40001f4e170 */
[----:B------:R-:W-:Y:S01]  /*a520*/  FSEL R166, R166, RZ, !P3 ;  /* 0x000000ffa6a67208 */ /* 0x000fe20005800000 */
        /* <DEDUP_REMOVED lines=9> */
.L_x_1014:
        /* <DEDUP_REMOVED lines=12> */
.L_x_1015:
        /* <DEDUP_REMOVED lines=49> */
.L_x_1013:
[----:B------:R-:W-:Y:S01]  /*a990*/  I2FP.F32.U32 R101, R101 ;  /* 0x0000006500657245 */ /* 0x000fe20000201000 */
[----:B------:R-:W-:Y:S01]  /*a9a0*/  IMAD.U32 R100, R102, 0x10000, RZ ;  /* 0x0001000066647824 */ /* 0x000fe200078e00ff */
[----:B------:R-:W-:Y:S02]  /*a9b0*/  ISETP.NE.AND P4, PT, R104, 0x1, PT ;  /* 0x000000016800780c */ /* 0x000fe40003f85270 */
[----:B------:R-:W-:Y:S01]  /*a9c0*/  PRMT R102, R102, 0x7632, R102 ;  /* 0x0000763266667816 */ /* 0x000fe20000000066 */
[----:B------:R-:W-:Y:S01]  /*a9d0*/  FFMA.FTZ R101, R101, R156, 1.1641532182693481445e-10 ;  /* 0x2f00000065657423 */ /* 0x000fe2000001009c */
[----:B------:R-:W-:-:S04]  /*a9e0*/  FMUL.FTZ R100, R100, R119 ;  /* 0x0000007764647220 */ /* 0x000fc80000410000 */
[----:B------:R-:W-:Y:S01]  /*a9f0*/  FMUL.FTZ R100, R100, UR5 ;  /* 0x0000000564647c20 */ /* 0x000fe20008410000 */
[----:B------:R-:W-:Y:S01]  /*aa00*/  FSETP.GTU.FTZ.AND P3, PT, R101, UR4, PT ;  /* 0x0000000465007c0b */ /* 0x000fe2000bf7c000 */
[----:B------:R-:W-:-:S03]  /*aa10*/  IMAD.MOV.U32 R101, RZ, RZ, R0 ;  /* 0x000000ffff657224 */ /* 0x000fc600078e0000 */
        /* <DEDUP_REMOVED lines=12> */
.L_x_1017:
        /* <DEDUP_REMOVED lines=12> */
.L_x_1018:
        /* <DEDUP_REMOVED lines=49> */
.L_x_1016:
[----:B------:R-:W-:Y:S01]  /*aeb0*/  I2FP.F32.U32 R101, R101 ;  /* 0x0000006500657245 */ /* 0x000fe20000201000 */
[----:B------:R-:W-:Y:S01]  /*aec0*/  IMAD.U32 R102, R102, 0x10000, RZ ;  /* 0x0001000066667824 */ /* 0x000fe200078e00ff */
[----:B------:R-:W-:-:S03]  /*aed0*/  ISETP.NE.AND P5, PT, R100, 0x1, PT ;  /* 0x000000016400780c */ /* 0x000fc60003fa5270 */
[----:B------:R-:W-:Y:S01]  /*aee0*/  FFMA.FTZ R101, R101, R156, 1.1641532182693481445e-10 ;  /* 0x2f00000065657423 */ /* 0x000fe2000001009c */
[----:B------:R-:W-:-:S04]  /*aef0*/  FMUL.FTZ R102, R102, R119 ;  /* 0x0000007766667220 */ /* 0x000fc80000410000 */
[----:B------:R-:W-:Y:S01]  /*af00*/  FMUL.FTZ R102, R102, UR5 ;  /* 0x0000000566667c20 */ /* 0x000fe20008410000 */
[----:B------:R-:W-:Y:S01]  /*af10*/  FSETP.GTU.FTZ.AND P4, PT, R101, UR4, PT ;  /* 0x0000000465007c0b */ /* 0x000fe2000bf9c000 */
[----:B------:R-:W-:-:S03]  /*af20*/  IMAD.MOV.U32 R101, RZ, RZ, R0 ;  /* 0x000000ffff657224 */ /* 0x000fc600078e0000 */
[----:B------:R-:W-:Y:S01]  /*af30*/  FSEL R168, R102, RZ, !P4 ;  /* 0x000000ff66a87208 */ /* 0x000fe20006000000 */
[----:B------:R-:W-:Y:S01]  /*af40*/  HFMA2 R102, -RZ, RZ, 0, 1.1920928955078125e-07 ;  /* 0x00000002ff667431 */ /* 0x000fe200000001ff */
        /* <DEDUP_REMOVED lines=10> */
.L_x_1020:
        /* <DEDUP_REMOVED lines=12> */
.L_x_1021:
        /* <DEDUP_REMOVED lines=49> */
.L_x_1019:
[----:B------:R-:W-:Y:S01]  /*b3c0*/  I2FP.F32.U32 R101, R101 ;  /* 0x0000006500657245 */ /* 0x000fe20000201000 */
[C---:B------:R-:W-:Y:S01]  /*b3d0*/  IMAD.U32 R100, R103.reuse, 0x10000, RZ ;  /* 0x0001000067647824 */ /* 0x040fe200078e00ff */
[----:B------:R-:W-:Y:S02]  /*b3e0*/  ISETP.NE.AND P6, PT, R102, 0x1, PT ;  /* 0x000000016600780c */ /* 0x000fe40003fc5270 */
[----:B------:R-:W-:Y:S01]  /*b3f0*/  PRMT R171, R103, 0x7632, R171 ;  /* 0x0000763267ab7816 */ /* 0x000fe200000000ab */
[----:B------:R-:W-:Y:S01]  /*b400*/  FFMA.FTZ R101, R101, R156, 1.1641532182693481445e-10 ;  /* 0x2f00000065657423 */ /* 0x000fe2000001009c */
[----:B------:R-:W-:Y:S01]  /*b410*/  FMUL.FTZ R100, R100, R119 ;  /* 0x0000007764647220 */ /* 0x000fe20000410000 */
[----:B------:R-:W-:-:S03]  /*b420*/  MOV R176, 0x2 ;  /* 0x0000000200b07802 */ /* 0x000fc60000000f00 */
[----:B------:R-:W-:Y:S01]  /*b430*/  FMUL.FTZ R100, R100, UR5 ;  /* 0x0000000564647c20 */ /* 0x000fe20008410000 */
[----:B------:R-:W-:Y:S01]  /*b440*/  FSETP.GTU.FTZ.AND P5, PT, R101, UR4, PT ;  /* 0x0000000465007c0b */ /* 0x000fe2000bfbc000 */
        /* <DEDUP_REMOVED lines=12> */
.L_x_1023:
        /* <DEDUP_REMOVED lines=14> */
.L_x_1024:
        /* <DEDUP_REMOVED lines=49> */
.L_x_1022:
[----:B------:R-:W-:Y:S01]  /*b900*/  I2FP.F32.U32 R101, R101 ;  /* 0x0000006500657245 */ /* 0x000fe20000201000 */
[----:B------:R-:W-:Y:S01]  /*b910*/  IMAD.U32 R100, R171, 0x10000, RZ ;  /* 0x00010000ab647824 */ /* 0x000fe200078e00ff */
[----:B------:R-:W-:-:S03]  /*b920*/  F2FP.BF16.F32.PACK_AB R102, R168, R169 ;  /* 0x000000a9a866723e */ /* 0x000fc600000010ff */
[----:B------:R-:W-:Y:S01]  /*b930*/  FFMA.FTZ R101, R101, R156, 1.1641532182693481445e-10 ;  /* 0x2f00000065657423 */ /* 0x000fe2000001009c */
[----:B------:R-:W-:-:S04]  /*b940*/  FMUL.FTZ R100, R100, R119 ;  /* 0x0000007764647220 */ /* 0x000fc80000410000 */
[----:B------:R-:W-:Y:S01]  /*b950*/  FMUL.FTZ R100, R100, UR5 ;  /* 0x0000000564647c20 */ /* 0x000fe20008410000 */
[----:B------:R-:W-:Y:S02]  /*b960*/  FSETP.GTU.FTZ.AND P6, PT, R101, UR4, PT ;  /* 0x0000000465007c0b */ /* 0x000fe4000bfdc000 */
[----:B------:R-:W-:Y:S02]  /*b970*/  F2FP.BF16.F32.PACK_AB R101, R166, R167 ;  /* 0x000000a7a665723e */ /* 0x000fe400000010ff */
[----:B------:R-:W-:Y:S02]  /*b980*/  FSEL R171, R100, RZ, !P6 ;  /* 0x000000ff64ab7208 */ /* 0x000fe40007000000 */
[----:B------:R-:W-:Y:S02]  /*b990*/  PLOP3.LUT P6, PT, P6, PT, PT, 0x8, 0x80 ;  /* 0x000000000080781c */ /* 0x000fe400037ce170 */
[----:B------:R-:W-:Y:S02]  /*b9a0*/  F2FP.BF16.F32.PACK_AB R100, R164, R163 ;  /* 0x000000a3a464723e */ /* 0x000fe400000010ff */
[----:B------:R-:W-:-:S09]  /*b9b0*/  F2FP.BF16.F32.PACK_AB R103, R171, R170 ;  /* 0x000000aaab67723e */ /* 0x000fd200000010ff */
.L_x_1000:
[----:B------:R-:W-:Y:S01]  /*b9c0*/  SEL R107, RZ, 0x1000000, !P6 ;  /* 0x01000000ff6b7807 */ /* 0x000fe20007000000 */
[----:B------:R-:W-:Y:S01]  /*b9d0*/  IMAD.WIDE.U32 R174, R117, 0x10, R108 ;  /* 0x0000001075ae7825 */ /* 0x000fe200078e006c */
[----:B------:R-:W-:Y:S02]  /*b9e0*/  SEL R172, RZ, 0x10000, !P5 ;  /* 0x00010000ffac7807 */ /* 0x000fe40006800000 */
[----:B------:R-:W-:Y:S02]  /*b9f0*/  SEL R173, RZ, 0x100, !P4 ;  /* 0x00000100ffad7807 */ /* 0x000fe40006000000 */
[----:B------:R-:W-:Y:S01]  /*ba00*/  LOP3.LUT P6, RZ, R137, 0x2, RZ, 0xc0, !PT ;  /* 0x0000000289ff7812 */ /* 0x000fe200078cc0ff */
[----:B------:R0:W-:Y:S01]  /*ba10*/  STG.E.128 desc[UR8][R174.64], R100 ;  /* 0x00000064ae007986 */ /* 0x0001e2000c101d08 */
[----:B------:R-:W-:Y:S02]  /*ba20*/  SEL R106, RZ, 0x1000000, !P2 ;  /* 0x01000000ff6a7807 */ /* 0x000fe40005000000 */
        /* <DEDUP_REMOVED lines=8> */
[----:B------:R-:W-:Y:S01]  /*bab0*/  IMAD.WIDE.U32 R172, R117, 0x8, R110 ;  /* 0x0000000875ac7825 */ /* 0x000fe200078e006e */
[----:B------:R-:W-:-:S03]  /*bac0*/  LOP3.LUT R104, R104, R107, RZ, 0xfc, !PT ;  /* 0x0000006b68687212 */ /* 0x000fc600078efcff */
[----:B------:R-:W-:Y:S02]  /*bad0*/  IMAD.WIDE.U32 R106, R163, 0x10, R112 ;  /* 0x00000010a36a7825 */ /* 0x000fe400078e0070 */
        /* <DEDUP_REMOVED lines=21> */
.L_x_1027:
        /* <DEDUP_REMOVED lines=12> */
.L_x_1028:
        /* <DEDUP_REMOVED lines=49> */
.L_x_1026:
[----:B------:R-:W-:Y:S01]  /*c000*/  I2FP.F32.U32 R175, R172 ;  /* 0x000000ac00af7245 */ /* 0x000fe20000201000 */
[----:B------:R-:W-:Y:S01]  /*c010*/  IMAD.MOV.U32 R176, RZ, RZ, 0x2 ;  /* 0x00000002ffb07424 */ /* 0x000fe200078e00ff */
[----:B-----5:R-:W-:Y:S02]  /*c020*/  SHF.L.U32 R172, R100, 0x10, RZ ;  /* 0x0000001064ac7819 */ /* 0x020fe400000006ff */
[----:B------:R-:W-:Y:S01]  /*c030*/  ISETP.NE.AND P1, PT, R173, 0x1, PT ;  /* 0x00000001ad00780c */ /* 0x000fe20003f25270 */
[----:B------:R-:W-:Y:S01]  /*c040*/  FFMA.FTZ R175, R175, R156, 1.1641532182693481445e-10 ;  /* 0x2f000000afaf7423 */ /* 0x000fe2000001009c */
[----:B------:R-:W-:Y:S01]  /*c050*/  LOP3.LUT R137, R137, 0xfffffffd, RZ, 0xc0, !PT ;  /* 0xfffffffd89897812 */ /* 0x000fe200078ec0ff */
[----:B------:R-:W-:Y:S01]  /*c060*/  FMUL.FTZ R172, R172, R119 ;  /* 0x00000077acac7220 */ /* 0x000fe20000410000 */
[----:B------:R-:W-:Y:S02]  /*c070*/  PRMT R100, R100, 0x7632, R100 ;  /* 0x0000763264647816 */ /* 0x000fe40000000064 */
        /* <DEDUP_REMOVED lines=19> */
.L_x_1030:
        /* <DEDUP_REMOVED lines=12> */
.L_x_1031:
[----:B------:R-:W-:Y:S01]  /*c270*/  IMAD.WIDE.U32 R138, R140, -0x326172a9, RZ ;  /* 0xcd9e8d578c8a7825 */ /* 0x000fe200078e00ff */
[----:B------:R-:W-:Y:S02]  /*c280*/  LOP3.LUT R176, R2, R183, R125, 0x96, !PT ;  /* 0x000000b702b07212 */ /* 0x000fe400078e967d */
[----:B------:R-:W-:Y:S01]  /*c290*/  IADD3 R173, PT, PT, R124, -0x4ab325aa, RZ ;  /* 0xb54cda567cad7810 */ /* 0x000fe20007ffe0ff */
        /* <DEDUP_REMOVED lines=22> */
[----:B------:R-:W-:-:S03]  /*c400*/  LOP3.LUT R138, R155, R182, R179, 0x96, !PT ;  /* 0x000000b69b8a7212 */ /* 0x000fc600078e96b3 */
[----:B------:R-:W-:-:S04]  /*c410*/  IMAD.WIDE.U32 R182, R139, -0x2daee0ad, RZ ;  /* 0xd2511f538bb67825 */ /* 0x000fc800078e00ff */
[----:B------:R-:W-:Y:S01]  /*c420*/  IMAD.WIDE.U32 R138, R138, -0x326172a9, RZ ;  /* 0xcd9e8d578a8a7825 */ /* 0x000fe200078e00ff */
[----:B------:R-:W-:-:S04]  /*c430*/  LOP3.LUT R175, R175, R178, R183, 0x96, !PT ;  /* 0x000000b2afaf7212 */ /* 0x000fc800078e96b7 */
[----:B------:R-:W-:Y:S01]  /*c440*/  LOP3.LUT R173, R173, R176, R139, 0x96, !PT ;  /* 0x000000b0adad7212 */ /* 0x000fe200078e968b */
[----:B------:R-:W-:-:S04]  /*c450*/  IMAD.WIDE.U32 R176, R175, -0x326172a9, RZ ;  /* 0xcd9e8d57afb07825 */ /* 0x000fc800078e00ff */
[----:B------:R-:W-:-:S04]  /*c460*/  IMAD.WIDE.U32 R178, R173, -0x2daee0ad, RZ ;  /* 0xd2511f53adb27825 */ /* 0x000fc800078e00ff */
[----:B------:R-:W-:Y:S01]  /*c470*/  VIADD R139, R124, 0x5384540f ;  /* 0x5384540f7c8b7836 */ /* 0x000fe20000000000 */
[----:B------:R-:W-:Y:S01]  /*c480*/  LOP3.LUT R182, R144, R182, R179, 0x96, !PT ;  /* 0x000000b690b67212 */ /* 0x000fe200078e96b3 */
[----:B------:R-:W-:Y:S02]  /*c490*/  VIADD R173, R125, 0xdb3d7428 ;  /* 0xdb3d74287dad7836 */ /* 0x000fe40000000000 */
[----:B------:R-:W-:Y:S01]  /*c4a0*/  IMAD.MOV.U32 R175, RZ, RZ, R181 ;  /* 0x000000ffffaf7224 */ /* 0x000fe200078e00b5 */
        /* <DEDUP_REMOVED lines=8> */
[----:B------:R-:W-:Y:S02]  /*c530*/  MOV R181, R176 ;  /* 0x000000b000b57202 */ /* 0x000fe40000000f00 */
[----:B------:R-:W-:Y:S01]  /*c540*/  LOP3.LUT R138, R148, R138, R177, 0x96, !PT ;  /* 0x0000008a948a7212 */ /* 0x000fe200078e96b1 */
[----:B------:R-:W-:Y:S01]  /*c550*/  IMAD.MOV.U32 R0, RZ, RZ, R178 ;  /* 0x000000ffff007224 */ /* 0x000fe200078e00b2 */
[----:B------:R-:W-:Y:S01]  /*c560*/  LOP3.LUT R139, R139, R182, R179, 0x96, !PT ;  /* 0x000000b68b8b7212 */ /* 0x000fe200078e96b3 */
[----:B------:R-:W-:-:S07]  /*c570*/  IMAD.MOV.U32 R176, RZ, RZ, RZ ;  /* 0x000000ffffb07224 */ /* 0x000fce00078e00ff */
.L_x_1029:
[----:B------:R-:W-:Y:S01]  /*c580*/  I2FP.F32.U32 R173, R175 ;  /* 0x000000af00ad7245 */ /* 0x000fe20000201000 */
[----:B------:R-:W-:Y:S01]  /*c590*/  IMAD.U32 R100, R100, 0x10000, RZ ;  /* 0x0001000064647824 */ /* 0x000fe200078e00ff */
[----:B------:R-:W-:-:S03]  /*c5a0*/  ISETP.NE.AND P1, PT, R176, 0x1, PT ;  /* 0x00000001b000780c */ /* 0x000fc60003f25270 */
[----:B------:R-:W-:Y:S01]  /*c5b0*/  FFMA.FTZ R173, R173, R156, 1.1641532182693481445e-10 ;  /* 0x2f000000adad7423 */ /* 0x000fe2000001009c */
[----:B------:R-:W-:-:S04]  /*c5c0*/  FMUL.FTZ R100, R100, R119 ;  /* 0x0000007764647220 */ /* 0x000fc80000410000 */
[----:B------:R-:W-:Y:S01]  /*c5d0*/  FMUL.FTZ R100, R100, UR5 ;  /* 0x0000000564647c20 */ /* 0x000fe20008410000 */
[----:B------:R-:W-:Y:S02]  /*c5e0*/  FSETP.GTU.FTZ.AND P0, PT, R173, UR4, PT ;  /* 0x00000004ad007c0b */ /* 0x000fe4000bf1c000 */
[----:B------:R-:W-:Y:S01]  /*c5f0*/  SHF.L.U32 R173, R104, 0x10, RZ ;  /* 0x0000001068ad7819 */ /* 0x000fe200000006ff */
[----:B------:R-:W-:Y:S01]  /*c600*/  IMAD.MOV.U32 R104, RZ, RZ, 0x2 ;  /* 0x00000002ff687424 */ /* 0x000fe200078e00ff */
        /* <DEDUP_REMOVED lines=13> */
.L_x_1033:
        /* <DEDUP_REMOVED lines=12> */
.L_x_1034:
        /* <DEDUP_REMOVED lines=48> */
[----:B------:R-:W-:-:S07]  /*caa0*/  IMAD.MOV.U32 R181, RZ, RZ, R176 ;  /* 0x000000ffffb57224 */ /* 0x000fce00078e00b0 */
.L_x_1032:
[----:B------:R-:W-:Y:S02]  /*cab0*/  I2FP.F32.U32 R175, R100 ;  /* 0x0000006400af7245 */ /* 0x000fe40000201000 */
[----:B------:R-:W-:Y:S02]  /*cac0*/  SHF.L.U32 R100, R101, 0x10, RZ ;  /* 0x0000001065647819 */ /* 0x000fe400000006ff */
[----:B------:R-:W-:Y:S01]  /*cad0*/  ISETP.NE.AND P2, PT, R104, 0x1, PT ;  /* 0x000000016800780c */ /* 0x000fe20003f45270 */
[----:B------:R-:W-:Y:S01]  /*cae0*/  FFMA.FTZ R175, R175, R156, 1.1641532182693481445e-10 ;  /* 0x2f000000afaf7423 */ /* 0x000fe2000001009c */
[----:B------:R-:W-:Y:S01]  /*caf0*/  PRMT R177, R105, 0x7632, R177 ;  /* 0x0000763269b17816 */ /* 0x000fe200000000b1 */
[----:B------:R-:W-:-:S03]  /*cb00*/  FMUL.FTZ R100, R100, R119 ;  /* 0x0000007764647220 */ /* 0x000fc60000410000 */
[----:B------:R-:W-:Y:S01]  /*cb10*/  FSETP.GTU.FTZ.AND P1, PT, R175, UR4, PT ;  /* 0x00000004af007c0b */ /* 0x000fe2000bf3c000 */
[----:B------:R-:W-:Y:S01]  /*cb20*/  FMUL.FTZ R100, R100, UR5 ;  /* 0x0000000564647c20 */ /* 0x000fe20008410000 */
[----:B------:R-:W-:Y:S02]  /*cb30*/  IMAD.U32 R175, R105, 0x10000, RZ ;  /* 0x0001000069af7824 */ /* 0x000fe400078e00ff */
[----:B------:R-:W-:Y:S02]  /*cb40*/  IMAD.MOV.U32 R105, RZ, RZ, 0x2 ;  /* 0x00000002ff697424 */ /* 0x000fe400078e00ff */
[----:B------:R-:W-:Y:S02]  /*cb50*/  FSEL R100, R100, RZ, !P1 ;  /* 0x000000ff64647208 */ /* 0x000fe40004800000 */
[----:B------:R-:W-:-:S03]  /*cb60*/  PLOP3.LUT P1, PT, P1, PT, PT, 0x8, 0x80 ;  /* 0x000000000080781c */ /* 0x000fc60000f2e170 */
[--C-:B------:R-:W-:Y:S01]  /*cb70*/  FADD.FTZ R176, R100, R175.reuse ;  /* 0x000000af64b07221 */ /* 0x100fe20000010000 */
[----:B------:R-:W-:Y:S02]  /*cb80*/  PRMT R175, R101, 0x7632, R175 ;  /* 0x0000763265af7816 */ /* 0x000fe400000000af */
        /* <DEDUP_REMOVED lines=10> */
.L_x_1036:
        /* <DEDUP_REMOVED lines=12> */
.L_x_1037:
        /* <DEDUP_REMOVED lines=49> */
.L_x_1035:
[----:B------:R-:W-:Y:S01]  /*d000*/  I2FP.F32.U32 R101, R101 ;  /* 0x0000006500657245 */ /* 0x000fe20000201000 */
[----:B------:R-:W-:Y:S01]  /*d010*/  IMAD.U32 R100, R175, 0x10000, RZ ;  /* 0x00010000af647824 */ /* 0x000fe200078e00ff */
[----:B------:R-:W-:Y:S01]  /*d020*/  ISETP.NE.AND P3, PT, R105, 0x1, PT ;  /* 0x000000016900780c */ /* 0x000fe20003f65270 */
[----:B------:R-:W-:Y:S01]  /*d030*/  IMAD.U32 R175, R177, 0x10000, RZ ;  /* 0x00010000b1af7824 */ /* 0x000fe200078e00ff */
[----:B------:R-:W-:Y:S01]  /*d040*/  MOV R104, 0x2 ;  /* 0x0000000200687802 */ /* 0x000fe20000000f00 */
[----:B------:R-:W-:Y:S01]  /*d050*/  FFMA.FTZ R101, R101, R156, 1.1641532182693481445e-10 ;  /* 0x2f00000065657423 */ /* 0x000fe2000001009c */
[----:B------:R-:W-:-:S04]  /*d060*/  FMUL.FTZ R100, R100, R119 ;  /* 0x0000007764647220 */ /* 0x000fc80000410000 */
[----:B------:R-:W-:Y:S01]  /*d070*/  FMUL.FTZ R100, R100, UR5 ;  /* 0x0000000564647c20 */ /* 0x000fe20008410000 */
[----:B------:R-:W-:Y:S01]  /*d080*/  FSETP.GTU.FTZ.AND P2, PT, R101, UR4, PT ;  /* 0x0000000465007c0b */ /* 0x000fe2000bf5c000 */
        /* <DEDUP_REMOVED lines=13> */
.L_x_1039:
        /* <DEDUP_REMOVED lines=12> */
.L_x_1040:
        /* <DEDUP_REMOVED lines=49> */
.L_x_1038:
[----:B------:R-:W-:Y:S01]  /*d530*/  I2FP.F32.U32 R101, R101 ;  /* 0x0000006500657245 */ /* 0x000fe20000201000 */
[----:B------:R-:W-:Y:S01]  /*d540*/  IMAD.U32 R100, R102, 0x10000, RZ ;  /* 0x0001000066647824 */ /* 0x000fe200078e00ff */
[----:B------:R-:W-:Y:S02]  /*d550*/  ISETP.NE.AND P4, PT, R104, 0x1, PT ;  /* 0x000000016800780c */ /* 0x000fe40003f85270 */
[----:B------:R-:W-:Y:S01]  /*d560*/  PRMT R102, R102, 0x7632, R102 ;  /* 0x0000763266667816 */ /* 0x000fe20000000066 */
[----:B------:R-:W-:Y:S01]  /*d570*/  FFMA.FTZ R101, R101, R156, 1.1641532182693481445e-10 ;  /* 0x2f00000065657423 */ /* 0x000fe2000001009c */
[----:B------:R-:W-:-:S04]  /*d580*/  FMUL.FTZ R100, R100, R119 ;  /* 0x0000007764647220 */ /* 0x000fc80000410000 */
[----:B------:R-:W-:Y:S01]  /*d590*/  FMUL.FTZ R100, R100, UR5 ;  /* 0x0000000564647c20 */ /* 0x000fe20008410000 */
[----:B------:R-:W-:Y:S02]  /*d5a0*/  FSETP.GTU.FTZ.AND P3, PT, R101, UR4, PT ;  /* 0x0000000465007c0b */ /* 0x000fe4000bf7c000 */
[----:B------:R-:W-:Y:S02]  /*d5b0*/  SHF.L.U32 R101, R106, 0x10, RZ ;  /* 0x000000106a657819 */ /* 0x000fe400000006ff */
[----:B------:R-:W-:Y:S02]  /*d5c0*/  FSEL R100, R100, RZ, !P3 ;  /* 0x000000ff64647208 */ /* 0x000fe40005800000 */
[----:B------:R-:W-:Y:S02]  /*d5d0*/  PLOP3.LUT P3, PT, P3, PT, PT, 0x8, 0x80 ;  /* 0x000000000080781c */ /* 0x000fe40001f6e170 */
[----:B------:R-:W-:Y:S01]  /*d5e0*/  PRMT R106, R106, 0x7632, R106 ;  /* 0x000076326a6a7816 */ /* 0x000fe2000000006a */
[----:B------:R-:W-:Y:S01]  /*d5f0*/  FADD.FTZ R178, R100, R101 ;  /* 0x0000006564b27221 */ /* 0x000fe20000010000 */
[----:B------:R-:W-:-:S02]  /*d600*/  IMAD.MOV.U32 R100, RZ, RZ, 0x2 ;  /* 0x00000002ff647424 */ /* 0x000fc400078e00ff */
        /* <DEDUP_REMOVED lines=10> */
.L_x_1042:
        /* <DEDUP_REMOVED lines=12> */
.L_x_1043:
        /* <DEDUP_REMOVED lines=49> */
.L_x_1041:
[----:B------:R-:W-:Y:S01]  /*da80*/  I2FP.F32.U32 R101, R101 ;  /* 0x0000006500657245 */ /* 0x000fe20000201000 */
[----:B------:R-:W-:Y:S01]  /*da90*/  IMAD.U32 R177, R106, 0x10000, RZ ;  /* 0x000100006ab17824 */ /* 0x000fe200078e00ff */
[----:B------:R-:W-:Y:S02]  /*daa0*/  SHF.L.U32 R102, R102, 0x10, RZ ;  /* 0x0000001066667819 */ /* 0x000fe400000006ff */
[----:B------:R-:W-:Y:S01]  /*dab0*/  ISETP.NE.AND P5, PT, R100, 0x1, PT ;  /* 0x000000016400780c */ /* 0x000fe20003fa5270 */
[----:B------:R-:W-:Y:S02]  /*dac0*/  FFMA.FTZ R101, R101, R156, 1.1641532182693481445e-10 ;  /* 0x2f00000065657423 */ /* 0x000fe4000001009c */
[----:B------:R-:W-:-:S03]  /*dad0*/  FMUL.FTZ R102, R102, R119 ;  /* 0x0000007766667220 */ /* 0x000fc60000410000 */
[----:B------:R-:W-:Y:S01]  /*dae0*/  FSETP.GTU.FTZ.AND P4, PT, R101, UR4, PT ;  /* 0x0000000465007c0b */ /* 0x000fe2000bf9c000 */
[----:B------:R-:W-:Y:S01]  /*daf0*/  FMUL.FTZ R102, R102, UR5 ;  /* 0x0000000566667c20 */ /* 0x000fe20008410000 */
        /* <DEDUP_REMOVED lines=14> */
.L_x_1045:
        /* <DEDUP_REMOVED lines=12> */
.L_x_1046:
        /* <DEDUP_REMOVED lines=49> */
.L_x_1044:
[----:B------:R-:W-:Y:S01]  /*dfb0*/  I2FP.F32.U32 R101, R101 ;  /* 0x0000006500657245 */ /* 0x000fe20000201000 */
[----:B------:R-:W-:Y:S01]  /*dfc0*/  IMAD.U32 R100, R103, 0x10000, RZ ;  /* 0x0001000067647824 */ /* 0x000fe200078e00ff */
[----:B------:R-:W-:Y:S01]  /*dfd0*/  ISETP.NE.AND P6, PT, R102, 0x1, PT ;  /* 0x000000016600780c */ /* 0x000fe20003fc5270 */
[----:B------:R-:W-:Y:S01]  /*dfe0*/  IMAD.U32 R179, R107, 0x10000, RZ ;  /* 0x000100006bb37824 */ /* 0x000fe200078e00ff */
[----:B------:R-:W-:Y:S01]  /*dff0*/  PRMT R182, R103, 0x7632, R182 ;  /* 0x0000763267b67816 */ /* 0x000fe200000000b6 */
        /* <DEDUP_REMOVED lines=19> */
.L_x_1048:
        /* <DEDUP_REMOVED lines=14> */
.L_x_1049:
        /* <DEDUP_REMOVED lines=49> */
.L_x_1047:
[----:B------:R-:W-:Y:S01]  /*e520*/  I2FP.F32.U32 R101, R101 ;  /* 0x0000006500657245 */ /* 0x000fe20000201000 */
[----:B------:R-:W-:Y:S01]  /*e530*/  IMAD.U32 R182, R182, 0x10000, RZ ;  /* 0x00010000b6b67824 */ /* 0x000fe200078e00ff */
[----:B------:R-:W-:Y:S02]  /*e540*/  SHF.L.U32 R103, R180, 0x10, RZ ;  /* 0x00000010b4677819 */ /* 0x000fe400000006ff */
[----:B------:R-:W-:Y:S01]  /*e550*/  F2FP.BF16.F32.PACK_AB R102, R177, R178 ;  /* 0x000000b2b166723e */ /* 0x000fe200000010ff */
[----:B------:R-:W-:Y:S01]  /*e560*/  FFMA.FTZ R101, R101, R156, 1.1641532182693481445e-10 ;  /* 0x2f00000065657423 */ /* 0x000fe2000001009c */
[----:B------:R-:W-:Y:S01]  /*e570*/  FMUL.FTZ R182, R182, R119 ;  /* 0x00000077b6b67220 */ /* 0x000fe20000410000 */
[----:B------:R-:W-:-:S03]  /*e580*/  F2FP.BF16.F32.PACK_AB R100, R173, R172 ;  /* 0x000000acad64723e */ /* 0x000fc600000010ff */
[----:B------:R-:W-:Y:S01]  /*e590*/  FMUL.FTZ R182, R182, UR5 ;  /* 0x00000005b6b67c20 */ /* 0x000fe20008410000 */
[----:B------:R-:W-:Y:S02]  /*e5a0*/  FSETP.GTU.FTZ.AND P6, PT, R101, UR4, PT ;  /* 0x0000000465007c0b */ /* 0x000fe4000bfdc000 */
[----:B------:R-:W-:Y:S02]  /*e5b0*/  F2FP.BF16.F32.PACK_AB R101, R175, R176 ;  /* 0x000000b0af65723e */ /* 0x000fe400000010ff */
[----:B------:R-:W-:Y:S02]  /*e5c0*/  FSEL R182, R182, RZ, !P6 ;  /* 0x000000ffb6b67208 */ /* 0x000fe40007000000 */
[----:B------:R-:W-:-:S03]  /*e5d0*/  PLOP3.LUT P6, PT, P6, PT, PT, 0x8, 0x80 ;  /* 0x000000000080781c */ /* 0x000fc600037ce170 */
[----:B------:R-:W-:-:S05]  /*e5e0*/  FADD.FTZ R180, R182, R103 ;  /* 0x00000067b6b47221 */ /* 0x000fca0000010000 */
[----:B------:R-:W-:Y:S01]  /*e5f0*/  F2FP.BF16.F32.PACK_AB R103, R180, R179 ;  /* 0x000000b3b467723e */ /* 0x000fe200000010ff */
[----:B------:R-:W-:Y:S06]  /*e600*/  BRA `(.L_x_1050) ;  /* 0x0000002800607947 */ /* 0x000fec0003800000 */
.L_x_1025:
[----:B------:R-:W-:Y:S01]  /*e610*/  ISETP.NE.AND P0, PT, R176, 0x1, PT ;  /* 0x00000001b000780c */ /* 0x000fe20003f05270 */
[----:B-1----:R-:W-:Y:S01]  /*e620*/  IMAD.MOV.U32 R106, RZ, RZ, 0x2 ;  /* 0x00000002ff6a7424 */ /* 0x002fe200078e00ff */
        /* <DEDUP_REMOVED lines=13> */
.L_x_1052:
        /* <DEDUP_REMOVED lines=12> */
.L_x_1053:
        /* <DEDUP_REMOVED lines=42> */
[----:B------:R-:W-:Y:S02]  /*ea60*/  MOV R181, R104 ;  /* 0x0000006800b57202 */ /* 0x000fe40000000f00 */
[----:B------:R-:W-:Y:S01]  /*ea70*/  LOP3.LUT R138, R148, R138, R105, 0x96, !PT ;  /* 0x0000008a948a7212 */ /* 0x000fe200078e9669 */
[----:B------:R-:W-:Y:S02]  /*ea80*/  VIADD R139, R124, 0x8ff34781 ;  /* 0x8ff347817c8b7836 */ /* 0x000fe40000000000 */
[----:B------:R-:W-:Y:S02]  /*ea90*/  IMAD.MOV.U32 R0, RZ, RZ, R106 ;  /* 0x000000ffff007224 */ /* 0x000fe400078e006a */
[----:B------:R-:W-:Y:S01]  /*eaa0*/  IMAD.MOV.U32 R104, RZ, RZ, R178 ;  /* 0x000000ffff687224 */ /* 0x000fe200078e00b2 */
[----:B------:R-:W-:Y:S01]  /*eab0*/  LOP3.LUT R139, R139, R172, R107, 0x96, !PT ;  /* 0x000000ac8b8b7212 */ /* 0x000fe200078e966b */
[----:B------:R-:W-:-:S07]  /*eac0*/  IMAD.MOV.U32 R106, RZ, RZ, RZ ;  /* 0x000000ffff6a7224 */ /* 0x000fce00078e00ff */
.L_x_1051:
[----:B------:R-:W-:Y:S02]  /*ead0*/  I2FP.F32.U32 R105, R104 ;  /* 0x0000006800697245 */ /* 0x000fe40000201000 */
        /* <DEDUP_REMOVED lines=8> */
[----:B------:R-:W-:-:S02]  /*eb60*/  IMAD.MOV.U32 R105, RZ, RZ, R0 ;  /* 0x000000ffff697224 */ /* 0x000fc400078e0000 */
[----:B------:R-:W-:Y:S02]  /*eb70*/  PLOP3.LUT P2, PT, P0, PT, PT, 0x8, 0x80 ;  /* 0x000000000080781c */ /* 0x000fe4000074e170 */
[----:B------:R-:W-:Y:S01]  /*eb80*/  FSEL R172, R104, RZ, !P0 ;  /* 0x000000ff68ac7208 */ /* 0x000fe20004000000 */
[----:B------:R-:W-:-:S03]  /*eb90*/  IMAD.MOV.U32 R104, RZ, RZ, 0x2 ;  /* 0x00000002ff687424 */ /* 0x000fc600078e00ff */
[----:B------:R-:W-:-:S07]  /*eba0*/  MOV R174, R172 ;  /* 0x000000ac00ae7202 */ /* 0x000fce0000000f00 */
        /* <DEDUP_REMOVED lines=10> */
.L_x_1055:
        /* <DEDUP_REMOVED lines=12> */
.L_x_1056:
        /* <DEDUP_REMOVED lines=49> */
.L_x_1054:
[----:B------:R-:W-:Y:S01]  /*f020*/  I2FP.F32.U32 R105, R105 ;  /* 0x0000006900697245 */ /* 0x000fe20000201000 */
[----:B------:R-:W-:Y:S01]  /*f030*/  IMAD.U32 R100, R100, 0x10000, RZ ;  /* 0x0001000064647824 */ /* 0x000fe200078e00ff */
[----:B------:R-:W-:Y:S01]  /*f040*/  ISETP.NE.AND P2, PT, R104, 0x1, PT ;  /* 0x000000016800780c */ /* 0x000fe20003f45270 */
[----:B------:R-:W-:Y:S02]  /*f050*/  IMAD.MOV.U32 R106, RZ, RZ, 0x2 ;  /* 0x00000002ff6a7424 */ /* 0x000fe400078e00ff */
[----:B------:R-:W-:Y:S01]  /*f060*/  FFMA.FTZ R105, R105, R156, 1.1641532182693481445e-10 ;  /* 0x2f00000069697423 */ /* 0x000fe2000001009c */
[----:B------:R-:W-:-:S04]  /*f070*/  FMUL.FTZ R100, R100, R119 ;  /* 0x0000007764647220 */ /* 0x000fc80000410000 */
[----:B------:R-:W-:Y:S01]  /*f080*/  FMUL.FTZ R100, R100, UR5 ;  /* 0x0000000564647c20 */ /* 0x000fe20008410000 */
[----:B------:R-:W-:-:S04]  /*f090*/  FSETP.GTU.FTZ.AND P1, PT, R105, UR4, PT ;  /* 0x0000000469007c0b */ /* 0x000fc8000bf3c000 */
[----:B------:R-:W-:Y:S02]  /*f0a0*/  FSEL R173, R100, RZ, !P1 ;  /* 0x000000ff64ad7208 */ /* 0x000fe40004800000 */
[----:B------:R-:W-:Y:S02]  /*f0b0*/  PLOP3.LUT P0, PT, P1, PT, PT, 0x8, 0x80 ;  /* 0x000000000080781c */ /* 0x000fe40000f0e170 */
[----:B------:R-:W-:Y:S01]  /*f0c0*/  MOV R100, R0 ;  /* 0x0000000000647202 */ /* 0x000fe20000000f00 */
        /* <DEDUP_REMOVED lines=9> */
.L_x_1058:
        /* <DEDUP_REMOVED lines=12> */
.L_x_1059:
        /* <DEDUP_REMOVED lines=49> */
.L_x_1057:
[----:B------:R-:W-:Y:S01]  /*f530*/  ISETP.NE.AND P3, PT, R106, 0x1, PT ;  /* 0x000000016a00780c */ /* 0x000fe20003f65270 */
[----:B------:R-:W-:Y:S01]  /*f540*/  IMAD.MOV.U32 R104, RZ, RZ, 0x2 ;  /* 0x00000002ff687424 */ /* 0x000fe200078e00ff */
[----:B------:R-:W-:Y:S01]  /*f550*/  I2FP.F32.U32 R105, R100 ;  /* 0x0000006400697245 */ /* 0x000fe20000201000 */
[C---:B------:R-:W-:Y:S01]  /*f560*/  IMAD.U32 R100, R101.reuse, 0x10000, RZ ;  /* 0x0001000065647824 */ /* 0x040fe200078e00ff */
[----:B------:R-:W-:Y:S02]  /*f570*/  PRMT R175, R101, 0x7632, R175 ;  /* 0x0000763265af7816 */ /* 0x000fe400000000af */
[----:B------:R-:W-:Y:S01]  /*f580*/  MOV R101, R0 ;  /* 0x0000000000657202 */ /* 0x000fe20000000f00 */
[----:B------:R-:W-:Y:S01]  /*f590*/  FFMA.FTZ R105, R105, R156, 1.1641532182693481445e-10 ;  /* 0x2f00000069697423 */ /* 0x000fe2000001009c */
[----:B------:R-:W-:-:S04]  /*f5a0*/  FMUL.FTZ R100, R100, R119 ;  /* 0x0000007764647220 */ /* 0x000fc80000410000 */
[----:B------:R-:W-:Y:S01]  /*f5b0*/  FMUL.FTZ R100, R100, UR5 ;  /* 0x0000000564647c20 */ /* 0x000fe20008410000 */
[----:B------:R-:W-:-:S04]  /*f5c0*/  FSETP.GTU.FTZ.AND P2, PT, R105, UR4, PT ;  /* 0x0000000469007c0b */ /* 0x000fc8000bf5c000 */
        /* <DEDUP_REMOVED lines=11> */
.L_x_1061:
        /* <DEDUP_REMOVED lines=12> */
.L_x_1062:
        /* <DEDUP_REMOVED lines=49> */
.L_x_1060:
[----:B------:R-:W-:Y:S01]  /*fa50*/  ISETP.NE.AND P4, PT, R104, 0x1, PT ;  /* 0x000000016800780c */ /* 0x000fe20003f85270 */
[----:B------:R-:W-:Y:S01]  /*fa60*/  IMAD.U32 R100, R175, 0x10000, RZ ;  /* 0x00010000af647824 */ /* 0x000fe200078e00ff */
[----:B------:R-:W-:Y:S01]  /*fa70*/  I2FP.F32.U32 R101, R101 ;  /* 0x0000006500657245 */ /* 0x000fe20000201000 */
[----:B------:R-:W-:Y:S02]  /*fa80*/  IMAD.MOV.U32 R105, RZ, RZ, 0x2 ;  /* 0x00000002ff697424 */ /* 0x000fe400078e00ff */
[----:B------:R-:W-:Y:S02]  /*fa90*/  FMUL.FTZ R100, R100, R119 ;  /* 0x0000007764647220 */ /* 0x000fe40000410000 */
[----:B------:R-:W-:Y:S02]  /*faa0*/  FFMA.FTZ R101, R101, R156, 1.1641532182693481445e-10 ;  /* 0x2f00000065657423 */ /* 0x000fe4000001009c */
[----:B------:R-:W-:-:S03]  /*fab0*/  FMUL.FTZ R100, R100, UR5 ;  /* 0x0000000564647c20 */ /* 0x000fc60008410000 */
[----:B------:R-:W-:Y:S02]  /*fac0*/  FSETP.GTU.FTZ.AND P3, PT, R101, UR4, PT ;  /* 0x0000000465007c0b */ /* 0x000fe4000bf7c000 */
[----:B------:R-:W-:Y:S02]  /*fad0*/  MOV R101, R0 ;  /* 0x0000000000657202 */ /* 0x000fe40000000f00 */
        /* <DEDUP_REMOVED lines=11> */
.L_x_1064:
        /* <DEDUP_REMOVED lines=12> */
.L_x_1065:
        /* <DEDUP_REMOVED lines=49> */
.L_x_1063:
        /* <DEDUP_REMOVED lines=21> */
.L_x_1067:
        /* <DEDUP_REMOVED lines=12> */
.L_x_1068:
        /* <DEDUP_REMOVED lines=49> */
.L_x_1066:
[----:B------:R-:W-:Y:S01]  /*10480*/  I2FP.F32.U32 R101, R101 ;  /* 0x0000006500657245 */ /* 0x000fe20000201000 */
[----:B------:R-:W-:Y:S01]  /*10490*/  IMAD.U32 R102, R102, 0x10000, RZ ;  /* 0x0001000066667824 */ /* 0x000fe200078e00ff */
[----:B------:R-:W-:-:S03]  /*104a0*/  ISETP.NE.AND P5, PT, R100, 0x1, PT ;  /* 0x000000016400780c */ /* 0x000fc60003fa5270 */
        /* <DEDUP_REMOVED lines=17> */
.L_x_1070:
        /* <DEDUP_REMOVED lines=12> */
.L_x_1071:
        /* <DEDUP_REMOVED lines=49> */
.L_x_1069:
[----:B------:R-:W-:Y:S01]  /*10990*/  I2FP.F32.U32 R101, R101 ;  /* 0x0000006500657245 */ /* 0x000fe20000201000 */
[C---:B------:R-:W-:Y:S01]  /*109a0*/  IMAD.U32 R100, R103.reuse, 0x10000, RZ ;  /* 0x0001000067647824 */ /* 0x040fe200078e00ff */
[----:B------:R-:W-:Y:S01]  /*109b0*/  ISETP.NE.AND P6, PT, R102, 0x1, PT ;  /* 0x000000016600780c */ /* 0x000fe20003fc5270 */
[----:B------:R-:W-:Y:S01]  /*109c0*/  IMAD.MOV.U32 R186, RZ, RZ, 0x2 ;  /* 0x00000002ffba7424 */ /* 0x000fe200078e00ff */
[----:B------:R-:W-:Y:S01]  /*109d0*/  PRMT R180, R103, 0x7632, R180 ;  /* 0x0000763267b47816 */ /* 0x000fe200000000b4 */
[----:B------:R-:W-:Y:S01]  /*109e0*/  FFMA.FTZ R101, R101, R156, 1.1641532182693481445e-10 ;  /* 0x2f00000065657423 */ /* 0x000fe2000001009c */
[----:B------:R-:W-:-:S04]  /*109f0*/  FMUL.FTZ R100, R100, R119 ;  /* 0x0000007764647220 */ /* 0x000fc80000410000 */
[----:B------:R-:W-:Y:S01]  /*10a00*/  FMUL.FTZ R100, R100, UR5 ;  /* 0x0000000564647c20 */ /* 0x000fe20008410000 */
[----:B------:R-:W-:Y:S02]  /*10a10*/  FSETP.GTU.FTZ.AND P5, PT, R101, UR4, PT ;  /* 0x0000000465007c0b */ /* 0x000fe4000bfbc000 */
        /* <DEDUP_REMOVED lines=12> */
.L_x_1073:
        /* <DEDUP_REMOVED lines=14> */
.L_x_1074:
        /* <DEDUP_REMOVED lines=49> */
.L_x_1072:
[----:B------:R-:W-:Y:S01]  /*10ed0*/  I2FP.F32.U32 R101, R101 ;  /* 0x0000006500657245 */ /* 0x000fe20000201000 */
[----:B------:R-:W-:Y:S01]  /*10ee0*/  IMAD.U32 R180, R180, 0x10000, RZ ;  /* 0x00010000b4b47824 */ /* 0x000fe200078e00ff */
[----:B------:R-:W-:Y:S02]  /*10ef0*/  F2FP.BF16.F32.PACK_AB R102, R177, R178 ;  /* 0x000000b2b166723e */ /* 0x000fe400000010ff */
[----:B------:R-:W-:Y:S01]  /*10f00*/  F2FP.BF16.F32.PACK_AB R100, R173, R172 ;  /* 0x000000acad64723e */ /* 0x000fe200000010ff */
[----:B------:R-:W-:Y:S01]  /*10f10*/  FFMA.FTZ R101, R101, R156, 1.1641532182693481445e-10 ;  /* 0x2f00000065657423 */ /* 0x000fe2000001009c */
[----:B------:R-:W-:-:S04]  /*10f20*/  FMUL.FTZ R180, R180, R119 ;  /* 0x00000077b4b47220 */ /* 0x000fc80000410000 */
[----:B------:R-:W-:Y:S01]  /*10f30*/  FMUL.FTZ R180, R180, UR5 ;  /* 0x00000005b4b47c20 */ /* 0x000fe20008410000 */
[----:B------:R-:W-:Y:S02]  /*10f40*/  FSETP.GTU.FTZ.AND P6, PT, R101, UR4, PT ;  /* 0x0000000465007c0b */ /* 0x000fe4000bfdc000 */
[----:B------:R-:W-:Y:S02]  /*10f50*/  F2FP.BF16.F32.PACK_AB R101, R175, R176 ;  /* 0x000000b0af65723e */ /* 0x000fe400000010ff */
[----:B------:R-:W-:Y:S02]  /*10f60*/  FSEL R180, R180, RZ, !P6 ;  /* 0x000000ffb4b47208 */ /* 0x000fe40007000000 */
[----:B------:R-:W-:Y:S02]  /*10f70*/  PLOP3.LUT P6, PT, P6, PT, PT, 0x8, 0x80 ;  /* 0x000000000080781c */ /* 0x000fe400037ce170 */
[----:B------:R-:W-:-:S11]  /*10f80*/  F2FP.BF16.F32.PACK_AB R103, R180, R179 ;  /* 0x000000b3b467723e */ /* 0x000fd600000010ff */
.L_x_1050:
        /* <DEDUP_REMOVED lines=9> */
[----:B------:R-:W-:Y:S01]  /*11020*/  LOP3.LUT R183, R183, R107, R172, 0xfe, !PT ;  /* 0x0000006bb7b77212 */ /* 0x000fe200078efeac */
[----:B------:R-:W-:Y:S01]  /*11030*/  VIADD R172, R116, 0x180 ;  /* 0x0000018074ac7836 */ /* 0x000fe20000000000 */
[----:B------:R-:W-:Y:S02]  /*11040*/  SEL R182, RZ, 0x1, !P3 ;  /* 0x00000001ffb67807 */ /* 0x000fe40005800000 */
[----:B------:R-:W-:Y:S02]  /*11050*/  LOP3.LUT R104, R104, R106, R105, 0xfe, !PT ;  /* 0x0000006a68687212 */ /* 0x000fe400078efe69 */
[----:B------:R-:W-:Y:S02]  /*11060*/  SEL R107, RZ, 0x1, !P6 ;  /* 0x00000001ff6b7807 */ /* 0x000fe40007000000 */
        /* <DEDUP_REMOVED lines=11> */
[----:B------:R-:W-:Y:S01]  /*11120*/  IMAD.MOV.U32 R183, RZ, RZ, R0 ;  /* 0x000000ffffb77224 */ /* 0x000fe200078e0000 */
[----:B------:R-:W-:Y:S01]  /*11130*/  MOV R182, 0x2 ;  /* 0x0000000200b67802 */ /* 0x000fe20000000f00 */
[----:B------:R-:W-:-:S10]  /*11140*/  IMAD.MOV.U32 R191, RZ, RZ, R181 ;  /* 0x000000ffffbf7224 */ /* 0x000fd400078e00b5 */
        /* <DEDUP_REMOVED lines=11> */
.L_x_1077:
        /* <DEDUP_REMOVED lines=12> */
.L_x_1078:
        /* <DEDUP_REMOVED lines=43> */
[----:B------:R-:W-:Y:S02]  /*11570*/  LOP3.LUT R138, R148, R138, R183, 0x96, !PT ;  /* 0x0000008a948a7212 */ /* 0x000fe400078e96b7 */
[----:B------:R-:W-:Y:S01]  /*11580*/  MOV R183, R181 ;  /* 0x000000b500b77202 */ /* 0x000fe20000000f00 */
[----:B------:R-:W-:Y:S01]  /*11590*/  IMAD.MOV.U32 R191, RZ, RZ, R182 ;  /* 0x000000ffffbf7224 */ /* 0x000fe200078e00b6 */
[----:B------:R-:W-:Y:S01]  /*115a0*/  LOP3.LUT R139, R139, R186, R185, 0x96, !PT ;  /* 0x000000ba8b8b7212 */ /* 0x000fe200078e96b9 */
[----:B------:R-:W-:Y:S02]  /*115b0*/  IMAD.MOV.U32 R0, RZ, RZ, R184 ;  /* 0x000000ffff007224 */ /* 0x000fe400078e00b8 */
[----:B------:R-:W-:-:S07]  /*115c0*/  IMAD.MOV.U32 R182, RZ, RZ, RZ ;  /* 0x000000ffffb67224 */ /* 0x000fce00078e00ff */
.L_x_1076:
[----:B------:R-:W-:Y:S01]  /*115d0*/  I2FP.F32.U32 R181, R183 ;  /* 0x000000b700b57245 */ /* 0x000fe20000201000 */
[----:B-----5:R-:W-:Y:S01]  /*115e0*/  IMAD.U32 R184, R100, 0x10000, RZ ;  /* 0x0001000064b87824 */ /* 0x020fe200078e00ff */
[----:B------:R-:W-:Y:S01]  /*115f0*/  ISETP.NE.AND P1, PT, R182, 0x1, PT ;  /* 0x00000001b600780c */ /* 0x000fe20003f25270 */
[----:B------:R-:W-:Y:S01]  /*11600*/  IMAD.MOV.U32 R185, RZ, RZ, 0x2 ;  /* 0x00000002ffb97424 */ /* 0x000fe200078e00ff */
[----:B------:R-:W-:Y:S01]  /*11610*/  SHF.L.U32 R186, R104, 0x10, RZ ;  /* 0x0000001068ba7819 */ /* 0x000fe200000006ff */
[----:B------:R-:W-:Y:S01]  /*11620*/  FFMA.FTZ R181, R181, R156, 1.1641532182693481445e-10 ;  /* 0x2f000000b5b57423 */ /* 0x000fe2000001009c */
[----:B------:R-:W-:Y:S01]  /*11630*/  FMUL.FTZ R184, R184, R119 ;  /* 0x00000077b8b87220 */ /* 0x000fe20000410000 */
[----:B------:R-:W-:Y:S01]  /*11640*/  LOP3.LUT R137, R137, 0xfffffffd, RZ, 0xc0, !PT ;  /* 0xfffffffd89897812 */ /* 0x000fe200078ec0ff */
[----:B------:R-:W-:Y:S01]  /*11650*/  IMAD.MOV.U32 R183, RZ, RZ, R0 ;  /* 0x000000ffffb77224 */ /* 0x000fe200078e0000 */
[----:B------:R-:W-:Y:S01]  /*11660*/  PRMT R100, R100, 0x7632, R100 ;  /* 0x0000763264647816 */ /* 0x000fe20000000064 */
[----:B------:R-:W-:Y:S01]  /*11670*/  FMUL.FTZ R184, R184, UR5 ;  /* 0x00000005b8b87c20 */ /* 0x000fe20008410000 */
[----:B------:R-:W-:-:S02]  /*11680*/  FSETP.GTU.FTZ.AND P0, PT, R181, UR4, PT ;  /* 0x00000004b5007c0b */ /* 0x000fc4000bf1c000 */
[----:B------:R-:W-:Y:S02]  /*11690*/  PRMT R104, R104, 0x7632, R104 ;  /* 0x0000763268687816 */ /* 0x000fe40000000068 */
[----:B------:R-:W-:Y:S02]  /*116a0*/  FSEL R181, R184, RZ, !P0 ;  /* 0x000000ffb8b57208 */ /* 0x000fe40004000000 */
        /* <DEDUP_REMOVED lines=13> */
.L_x_1080:
        /* <DEDUP_REMOVED lines=12> */
.L_x_1081:
        /* <DEDUP_REMOVED lines=31> */
[----:B------:R-:W-:-:S03]  /*11a30*/  IADD3 R139, PT, PT, R124, 0x5384540f, RZ ;  /* 0x5384540f7c8b7810 */ /* 0x000fc60007ffe0ff */
[----:B------:R-:W-:Y:S02]  /*11a40*/  HFMA2 R185, -RZ, RZ, 0, 0 ;  /* 0x00000000ffb97431 */ /* 0x000fe400000001ff */
        /* <DEDUP_REMOVED lines=16> */
.L_x_1079:
        /* <DEDUP_REMOVED lines=12> */
[----:B------:R-:W-:-:S03]  /*11c10*/  IMAD.MOV.U32 R100, RZ, RZ, R0 ;  /* 0x000000ffff647224 */ /* 0x000fc600078e0000 */
        /* <DEDUP_REMOVED lines=10> */
.L_x_1083:
        /* <DEDUP_REMOVED lines=12> */
.L_x_1084:
        /* <DEDUP_REMOVED lines=49> */
.L_x_1082:
[----:B------:R-:W-:Y:S02]  /*12090*/  I2FP.F32.U32 R185, R100 ;  /* 0x0000006400b97245 */ /* 0x000fe40000201000 */
[----:B------:R-:W-:Y:S02]  /*120a0*/  SHF.L.U32 R100, R101, 0x10, RZ ;  /* 0x0000001065647819 */ /* 0x000fe400000006ff */
[----:B------:R-:W-:Y:S01]  /*120b0*/  ISETP.NE.AND P2, PT, R104, 0x1, PT ;  /* 0x000000016800780c */ /* 0x000fe20003f45270 */
[----:B------:R-:W-:Y:S01]  /*120c0*/  FFMA.FTZ R185, R185, R156, 1.1641532182693481445e-10 ;  /* 0x2f000000b9b97423 */ /* 0x000fe2000001009c */
[----:B------:R-:W-:Y:S01]  /*120d0*/  PRMT R187, R101, 0x7632, R187 ;  /* 0x0000763265bb7816 */ /* 0x000fe200000000bb */
[----:B------:R-:W-:Y:S01]  /*120e0*/  FMUL.FTZ R100, R100, R119 ;  /* 0x0000007764647220 */ /* 0x000fe20000410000 */
[----:B------:R-:W-:Y:S02]  /*120f0*/  MOV R101, R0 ;  /* 0x0000000000657202 */ /* 0x000fe40000000f00 */
[----:B------:R-:W-:Y:S01]  /*12100*/  FSETP.GTU.FTZ.AND P1, PT, R185, UR4, PT ;  /* 0x00000004b9007c0b */ /* 0x000fe2000bf3c000 */
[----:B------:R-:W-:Y:S01]  /*12110*/  FMUL.FTZ R100, R100, UR5 ;  /* 0x0000000564647c20 */ /* 0x000fe20008410000 */
[----:B------:R-:W-:-:S04]  /*12120*/  IMAD.U32 R185, R105, 0x10000, RZ ;  /* 0x0001000069b97824 */ /* 0x000fc800078e00ff */
[----:B------:R-:W-:Y:S02]  /*12130*/  FSEL R100, R100, RZ, !P1 ;  /* 0x000000ff64647208 */ /* 0x000fe40004800000 */
[----:B------:R-:W-:-:S03]  /*12140*/  PLOP3.LUT P1, PT, P1, PT, PT, 0x8, 0x80 ;  /* 0x000000000080781c */ /* 0x000fc60000f2e170 */
[--C-:B------:R-:W-:Y:S01]  /*12150*/  FADD.FTZ R186, R100, R185.reuse ;  /* 0x000000b964ba7221 */ /* 0x100fe20000010000 */
[----:B------:R-:W-:Y:S01]  /*12160*/  PRMT R185, R105, 0x7632, R185 ;  /* 0x0000763269b97816 */ /* 0x000fe200000000b9 */
[----:B------:R-:W-:Y:S01]  /*12170*/  IMAD.MOV.U32 R105, RZ, RZ, 0x2 ;  /* 0x00000002ff697424 */ /* 0x000fe200078e00ff */
[----:B------:R-:W-:Y:S07]  /*12180*/  @!P2 BRA `(.L_x_1085) ;  /* 0x000000040014a947 */ /* 0x000fee0003800000 */
        /* <DEDUP_REMOVED lines=8> */
.L_x_1086:
        /* <DEDUP_REMOVED lines=12> */
.L_x_1087:
        /* <DEDUP_REMOVED lines=49> */
.L_x_1085:
        /* <DEDUP_REMOVED lines=22> */
.L_x_1089:
        /* <DEDUP_REMOVED lines=12> */
.L_x_1090:
        /* <DEDUP_REMOVED lines=49> */
.L_x_1088:
        /* <DEDUP_REMOVED lines=24> */
.L_x_1092:
        /* <DEDUP_REMOVED lines=12> */
.L_x_1093:
        /* <DEDUP_REMOVED lines=49> */
.L_x_1091:
        /* <DEDUP_REMOVED lines=22> */
.L_x_1095:
        /* <DEDUP_REMOVED lines=12> */
.L_x_1096:
        /* <DEDUP_REMOVED lines=49> */
.L_x_1094:
        /* <DEDUP_REMOVED lines=24> */
.L_x_1098:
        /* <DEDUP_REMOVED lines=14> */
.L_x_1099:
        /* <DEDUP_REMOVED lines=49> */
.L_x_1097:
        /* <DEDUP_REMOVED lines=15> */
.L_x_1075:
        /* <DEDUP_REMOVED lines=15> */
.L_x_1102:
        /* <DEDUP_REMOVED lines=12> */
.L_x_1103:
        /* <DEDUP_REMOVED lines=49> */
.L_x_1101:
        /* <DEDUP_REMOVED lines=24> */
.L_x_1105:
        /* <DEDUP_REMOVED lines=12> */
.L_x_1106:
        /* <DEDUP_REMOVED lines=49> */
.L_x_1104:
        /* <DEDUP_REMOVED lines=21> */
.L_x_1108:
        /* <DEDUP_REMOVED lines=12> */
.L_x_1109:
        /* <DEDUP_REMOVED lines=49> */
.L_x_1107:
[----:B------:R-:W-:Y:S01]  /*14b20*/  ISETP.NE.AND P3, PT, R106, 0x1, PT ;  /* 0x000000016a00780c */ /* 0x000fe20003f65270 */
[----:B------:R-:W-:Y:S01]  /*14b30*/  HFMA2 R104, -RZ, RZ, 0, 1.1920928955078125e-07 ;  /* 0x00000002ff687431 */ /* 0x000fe200000001ff */
[----:B------:R-:W-:Y:S01]  /*14b40*/  I2FP.F32.U32 R105, R100 ;  /* 0x0000006400697245 */ /* 0x000fe20000201000 */
[C---:B------:R-:W-:Y:S01]  /*14b50*/  IMAD.U32 R100, R101.reuse, 0x10000, RZ ;  /* 0x0001000065647824 */ /* 0x040fe200078e00ff */
[----:B------:R-:W-:Y:S01]  /*14b60*/  PRMT R185, R101, 0x7632, R185 ;  /* 0x0000763265b97816 */ /* 0x000fe200000000b9 */
[----:B------:R-:W-:Y:S02]  /*14b70*/  IMAD.MOV.U32 R101, RZ, RZ, R0 ;  /* 0x000000ffff657224 */ /* 0x000fe400078e0000 */
        /* <DEDUP_REMOVED lines=15> */
.L_x_1111:
        /* <DEDUP_REMOVED lines=12> */
.L_x_1112:
        /* <DEDUP_REMOVED lines=49> */
.L_x_1110:
[----:B------:R-:W-:Y:S01]  /*15040*/  ISETP.NE.AND P4, PT, R104, 0x1, PT ;  /* 0x000000016800780c */ /* 0x000fe20003f85270 */
[----:B------:R-:W-:Y:S01]  /*15050*/  IMAD.U32 R100, R185, 0x10000, RZ ;  /* 0x00010000b9647824 */ /* 0x000fe200078e00ff */
[----:B------:R-:W-:Y:S02]  /*15060*/  I2FP.F32.U32 R101, R101 ;  /* 0x0000006500657245 */ /* 0x000fe40000201000 */
[----:B------:R-:W-:Y:S01]  /*15070*/  MOV R105, 0x2 ;  /* 0x0000000200697802 */ /* 0x000fe20000000f00 */
        /* <DEDUP_REMOVED lines=16> */
.L_x_1114:
        /* <DEDUP_REMOVED lines=12> */
.L_x_1115:
        /* <DEDUP_REMOVED lines=49> */
.L_x_1113:
[----:B------:R-:W-:Y:S01]  /*15550*/  I2FP.F32.U32 R101, R101 ;  /* 0x0000006500657245 */ /* 0x000fe20000201000 */
[C---:B------:R-:W-:Y:S01]  /*15560*/  IMAD.U32 R100, R102.reuse, 0x10000, RZ ;  /* 0x0001000066647824 */ /* 0x040fe200078e00ff */
[----:B------:R-:W-:Y:S02]  /*15570*/  ISETP.NE.AND P4, PT, R105, 0x1, PT ;  /* 0x000000016900780c */ /* 0x000fe40003f85270 */
[----:B------:R-:W-:Y:S01]  /*15580*/  PRMT R102, R102, 0x7632, R102 ;  /* 0x0000763266667816 */ /* 0x000fe20000000066 */
        /* <DEDUP_REMOVED lines=17> */
.L_x_1117:
        /* <DEDUP_REMOVED lines=12> */
.L_x_1118:
        /* <DEDUP_REMOVED lines=49> */
.L_x_1116:
        /* <DEDUP_REMOVED lines=8> */
[----:B------:R-:W-:Y:S02]  /*15af0*/  FSEL R187, R102, RZ, !P4 ;  /* 0x000000ff66bb7208 */ /* 0x000fe40006000000 */
[----:B------:R-:W-:Y:S02]  /*15b00*/  MOV R102, 0x2 ;  /* 0x0000000200667802 */ /* 0x000fe40000000f00 */
        /* <DEDUP_REMOVED lines=10> */
.L_x_1120:
        /* <DEDUP_REMOVED lines=12> */
.L_x_1121:
        /* <DEDUP_REMOVED lines=49> */
.L_x_1119:
[----:B------:R-:W-:Y:S01]  /*15f80*/  I2FP.F32.U32 R101, R101 ;  /* 0x0000006500657245 */ /* 0x000fe20000201000 */
[C---:B------:R-:W-:Y:S01]  /*15f90*/  IMAD.U32 R100, R103.reuse, 0x10000, RZ ;  /* 0x0001000067647824 */ /* 0x040fe200078e00ff */
[----:B------:R-:W-:Y:S01]  /*15fa0*/  ISETP.NE.AND P6, PT, R102, 0x1, PT ;  /* 0x000000016600780c */ /* 0x000fe20003fc5270 */
[----:B------:R-:W-:Y:S01]  /*15fb0*/  HFMA2 R196, -RZ, RZ, 0, 1.1920928955078125e-07 ;  /* 0x00000002ffc47431 */ /* 0x000fe200000001ff */
[----:B------:R-:W-:Y:S01]  /*15fc0*/  PRMT R190, R103, 0x7632, R190 ;  /* 0x0000763267be7816 */ /* 0x000fe200000000be */
[----:B------:R-:W-:Y:S01]  /*15fd0*/  FFMA.FTZ R101, R101, R156, 1.1641532182693481445e-10 ;  /* 0x2f00000065657423 */ /* 0x000fe2000001009c */
[----:B------:R-:W-:-:S04]  /*15fe0*/  FMUL.FTZ R100, R100, R119 ;  /* 0x0000007764647220 */ /* 0x000fc80000410000 */
        /* <DEDUP_REMOVED lines=14> */
.L_x_1123:
        /* <DEDUP_REMOVED lines=14> */
.L_x_1124:
        /* <DEDUP_REMOVED lines=49> */
.L_x_1122:
        /* <DEDUP_REMOVED lines=12> */
.L_x_1100:
        /* <DEDUP_REMOVED lines=39> */
.L_x_1127:
        /* <DEDUP_REMOVED lines=12> */
.L_x_1128:
        /* <DEDUP_REMOVED lines=31> */
[----:B------:R-:W-:Y:S01]  /*16aa0*/  IMAD.WIDE.U32 R194, R181, -0x2daee0ad, RZ ;  /* 0xd2511f53b5c27825 */ /* 0x000fe200078e00ff */
[----:B------:R-:W-:-:S03]  /*16ab0*/  IADD3 R181, PT, PT, R125, -0x24c28bd8, RZ ;  /* 0xdb3d74287db57810 */ /* 0x000fc60007ffe0ff */
[----:B------:R-:W-:Y:S01]  /*16ac0*/  VIADD R139, R124, 0x5384540f ;  /* 0x5384540f7c8b7836 */ /* 0x000fe20000000000 */
        /* <DEDUP_REMOVED lines=15> */
.L_x_1126:
[----:B------:R-:W-:Y:S01]  /*16bc0*/  I2FP.F32.U32 R191, R193 ;  /* 0x000000c100bf7245 */ /* 0x000fe20000201000 */
[----:B-----5:R-:W-:Y:S01]  /*16bd0*/  IMAD.U32 R196, R104, 0x10000, RZ ;  /* 0x0001000068c47824 */ /* 0x020fe200078e00ff */
[----:B------:R-:W-:Y:S02]  /*16be0*/  SHF.L.U32 R194, R100, 0x10, RZ ;  /* 0x0000001064c27819 */ /* 0x000fe400000006ff */
[----:B------:R-:W-:Y:S01]  /*16bf0*/  ISETP.NE.AND P1, PT, R192, 0x1, PT ;  /* 0x00000001c000780c */ /* 0x000fe20003f25270 */
[----:B------:R-:W-:Y:S01]  /*16c00*/  FFMA.FTZ R191, R191, R156, 1.1641532182693481445e-10 ;  /* 0x2f000000bfbf7423 */ /* 0x000fe2000001009c */
[----:B------:R-:W-:Y:S01]  /*16c10*/  LOP3.LUT R137, R137, 0xfffffffd, RZ, 0xc0, !PT ;  /* 0xfffffffd89897812 */ /* 0x000fe200078ec0ff */
[----:B------:R-:W-:Y:S01]  /*16c20*/  FMUL.FTZ R194, R194, R119 ;  /* 0x00000077c2c27220 */ /* 0x000fe20000410000 */
[----:B------:R-:W-:Y:S02]  /*16c30*/  PRMT R100, R100, 0x7632, R100 ;  /* 0x0000763264647816 */ /* 0x000fe40000000064 */
[----:B------:R-:W-:Y:S01]  /*16c40*/  FSETP.GTU.FTZ.AND P0, PT, R191, UR4, PT ;  /* 0x00000004bf007c0b */ /* 0x000fe2000bf1c000 */
[----:B------:R-:W-:Y:S01]  /*16c50*/  FMUL.FTZ R194, R194, UR5 ;  /* 0x00000005c2c27c20 */ /* 0x000fe20008410000 */
[----:B------:R-:W-:-:S02]  /*16c60*/  PRMT R104, R104, 0x7632, R104 ;  /* 0x0000763268687816 */ /* 0x000fc40000000068 */
[----:B------:R-:W-:Y:S02]  /*16c70*/  MOV R195, R0 ;  /* 0x0000000000c37202 */ /* 0x000fe40000000f00 */
[----:B------:R-:W-:Y:S01]  /*16c80*/  FSEL R191, R194, RZ, !P0 ;  /* 0x000000ffc2bf7208 */ /* 0x000fe20004000000 */
[----:B------:R-:W-:Y:S01]  /*16c90*/  IMAD.MOV.U32 R194, RZ, RZ, 0x2 ;  /* 0x00000002ffc27424 */ /* 0x000fe200078e00ff */
[----:B------:R-:W-:-:S03]  /*16ca0*/  PLOP3.LUT P0, PT, P0, PT, PT, 0x8, 0x80 ;  /* 0x000000000080781c */ /* 0x000fc6000070e170 */
[----:B------:R-:W-:-:S04]  /*16cb0*/  FADD.FTZ R191, R191, R196 ;  /* 0x000000c4bfbf7221 */ /* 0x000fc80000010000 */
        /* <DEDUP_REMOVED lines=11> */
.L_x_1130:
        /* <DEDUP_REMOVED lines=12> */
.L_x_1131:
        /* <DEDUP_REMOVED lines=49> */
.L_x_1129:
        /* <DEDUP_REMOVED lines=22> */
.L_x_1133:
        /* <DEDUP_REMOVED lines=12> */
.L_x_1134:
[----:B------:R-:W-:Y:S01]  /*17360*/  IMAD.WIDE.U32 R138, R140, -0x326172a9, RZ ;  /* 0xcd9e8d578c8a7825 */ /* 0x000fe200078e00ff */
[----:B------:R-:W-:Y:S02]  /*17370*/  LOP3.LUT R194, R2, R199, R125, 0x96, !PT ;  /* 0x000000c702c27212 */ /* 0x000fe400078e967d */
[----:B------:R-:W-:Y:S01]  /*17380*/  MOV R100, R181 ;  /* 0x000000b500647202 */ /* 0x000fe20000000f00 */
        /* <DEDUP_REMOVED lines=46> */
.L_x_1132:
[----:B------:R-:W-:Y:S02]  /*17670*/  I2FP.F32.U32 R195, R100 ;  /* 0x0000006400c37245 */ /* 0x000fe40000201000 */
[----:B------:R-:W-:Y:S02]  /*17680*/  SHF.L.U32 R100, R101, 0x10, RZ ;  /* 0x0000001065647819 */ /* 0x000fe400000006ff */
[----:B------:R-:W-:Y:S01]  /*17690*/  ISETP.NE.AND P2, PT, R104, 0x1, PT ;  /* 0x000000016800780c */ /* 0x000fe20003f45270 */
[----:B------:R-:W-:Y:S01]  /*176a0*/  FFMA.FTZ R195, R195, R156, 1.1641532182693481445e-10 ;  /* 0x2f000000c3c37423 */ /* 0x000fe2000001009c */
[----:B------:R-:W-:Y:S01]  /*176b0*/  PRMT R198, R101, 0x7632, R198 ;  /* 0x0000763265c67816 */ /* 0x000fe200000000c6 */
[----:B------:R-:W-:Y:S01]  /*176c0*/  FMUL.FTZ R100, R100, R119 ;  /* 0x0000007764647220 */ /* 0x000fe20000410000 */
[----:B------:R-:W-:Y:S02]  /*176d0*/  PRMT R194, R105, 0x7632, R194 ;  /* 0x0000763269c27816 */ /* 0x000fe400000000c2 */
[----:B------:R-:W-:Y:S01]  /*176e0*/  FSETP.GTU.FTZ.AND P1, PT, R195, UR4, PT ;  /* 0x00000004c3007c0b */ /* 0x000fe2000bf3c000 */
[----:B------:R-:W-:Y:S01]  /*176f0*/  FMUL.FTZ R100, R100, UR5 ;  /* 0x0000000564647c20 */ /* 0x000fe20008410000 */
[----:B------:R-:W-:Y:S01]  /*17700*/  IMAD.U32 R195, R105, 0x10000, RZ ;  /* 0x0001000069c37824 */ /* 0x000fe200078e00ff */
[----:B------:R-:W-:-:S03]  /*17710*/  MOV R101, R0 ;  /* 0x0000000000657202 */ /* 0x000fc60000000f00 */
        /* <DEDUP_REMOVED lines=13> */
.L_x_1136:
        /* <DEDUP_REMOVED lines=12> */
.L_x_1137:
        /* <DEDUP_REMOVED lines=49> */
.L_x_1135:
        /* <DEDUP_REMOVED lines=8> */
[----:B------:R-:W-:-:S03]  /*17c40*/  IMAD.U32 R101, R194, 0x10000, RZ ;  /* 0x00010000c2657824 */ /* 0x000fc600078e00ff */
        /* <DEDUP_REMOVED lines=13> */
.L_x_1139:
        /* <DEDUP_REMOVED lines=12> */
.L_x_1140:
        /* <DEDUP_REMOVED lines=49> */
.L_x_1138:
[----:B------:R-:W-:Y:S01]  /*180f0*/  I2FP.F32.U32 R101, R101 ;  /* 0x0000006500657245 */ /* 0x000fe20000201000 */
[----:B------:R-:W-:Y:S01]  /*18100*/  IMAD.U32 R100, R102, 0x10000, RZ ;  /* 0x0001000066647824 */ /* 0x000fe200078e00ff */
[----:B------:R-:W-:Y:S02]  /*18110*/  ISETP.NE.AND P4, PT, R104, 0x1, PT ;  /* 0x000000016800780c */ /* 0x000fe40003f85270 */
[----:B------:R-:W-:Y:S01]  /*18120*/  SHF.L.U32 R197, R106, 0x10, RZ ;  /* 0x000000106ac57819 */ /* 0x000fe200000006ff */
[----:B------:R-:W-:Y:S01]  /*18130*/  FFMA.FTZ R101, R101, R156, 1.1641532182693481445e-10 ;  /* 0x2f00000065657423 */ /* 0x000fe2000001009c */
[----:B------:R-:W-:Y:S01]  /*18140*/  FMUL.FTZ R100, R100, R119 ;  /* 0x0000007764647220 */ /* 0x000fe20000410000 */
[----:B------:R-:W-:Y:S02]  /*18150*/  PRMT R102, R102, 0x7632, R102 ;  /* 0x0000763266667816 */ /* 0x000fe40000000066 */
[----:B------:R-:W-:Y:S01]  /*18160*/  PRMT R106, R106, 0x7632, R106 ;  /* 0x000076326a6a7816 */ /* 0x000fe2000000006a */
[----:B------:R-:W-:Y:S01]  /*18170*/  FMUL.FTZ R100, R100, UR5 ;  /* 0x0000000564647c20 */ /* 0x000fe20008410000 */
[----:B------:R-:W-:Y:S01]  /*18180*/  FSETP.GTU.FTZ.AND P3, PT, R101, UR4, PT ;  /* 0x0000000465007c0b */ /* 0x000fe2000bf7c000 */
        /* <DEDUP_REMOVED lines=14> */
.L_x_1142:
        /* <DEDUP_REMOVED lines=12> */
.L_x_1143:
        /* <DEDUP_REMOVED lines=49> */
.L_x_1141:
[----:B------:R-:W-:Y:S02]  /*18640*/  I2FP.F32.U32 R101, R101 ;  /* 0x0000006500657245 */ /* 0x000fe40000201000 */
        /* <DEDUP_REMOVED lines=10> */
[----:B------:R-:W-:Y:S01]  /*186f0*/  IMAD.MOV.U32 R102, RZ, RZ, 0x2 ;  /* 0x00000002ff667424 */ /* 0x000fe200078e00ff */
[----:B------:R-:W-:Y:S02]  /*18700*/  MOV R101, R0 ;  /* 0x0000000000657202 */ /* 0x000fe40000000f00 */
        /* <DEDUP_REMOVED lines=10> */
.L_x_1145:
        /* <DEDUP_REMOVED lines=12> */
.L_x_1146:
        /* <DEDUP_REMOVED lines=49> */
.L_x_1144:
[----:B------:R-:W-:Y:S01]  /*18b80*/  I2FP.F32.U32 R101, R101 ;  /* 0x0000006500657245 */ /* 0x000fe20000201000 */
[----:B------:R-:W-:Y:S01]  /*18b90*/  IMAD.U32 R100, R103, 0x10000, RZ ;  /* 0x0001000067647824 */ /* 0x000fe200078e00ff */
[----:B------:R-:W-:Y:S01]  /*18ba0*/  ISETP.NE.AND P6, PT, R102, 0x1, PT ;  /* 0x000000016600780c */ /* 0x000fe20003fc5270 */
[----:B------:R-:W-:Y:S01]  /*18bb0*/  IMAD.MOV.U32 R204, RZ, RZ, 0x2 ;  /* 0x00000002ffcc7424 */ /* 0x000fe200078e00ff */
        /* <DEDUP_REMOVED lines=20> */
.L_x_1148:
[----:B------:R-:W-:-:S04]  /*18d00*/  VIADD R142, R142, 0x1 ;  /* 0x000000018e8e7836 */ /* 0x000fc80000000000 */
        /* <DEDUP_REMOVED lines=13> */
.L_x_1149:
        /* <DEDUP_REMOVED lines=48> */
[----:B------:R-:W-:-:S07]  /*190e0*/  IMAD.MOV.U32 R181, RZ, RZ, R100 ;  /* 0x000000ffffb57224 */ /* 0x000fce00078e0064 */
.L_x_1147:
[----:B------:R-:W-:Y:S01]  /*190f0*/  I2FP.F32.U32 R101, R101 ;  /* 0x0000006500657245 */ /* 0x000fe20000201000 */
[----:B------:R-:W-:Y:S01]  /*19100*/  IMAD.U32 R107, R107, 0x10000, RZ ;  /* 0x000100006b6b7824 */ /* 0x000fe200078e00ff */
[----:B------:R-:W-:Y:S02]  /*19110*/  SHF.L.U32 R100, R199, 0x10, RZ ;  /* 0x00000010c7647819 */ /* 0x000fe400000006ff */
[----:B------:R-:W-:Y:S01]  /*19120*/  F2FP.BF16.F32.PACK_AB R102, R106, R197 ;  /* 0x000000c56a66723e */ /* 0x000fe200000010ff */
[----:B------:R-:W-:Y:S02]  /*19130*/  FFMA.FTZ R101, R101, R156, 1.1641532182693481445e-10 ;  /* 0x2f00000065657423 */ /* 0x000fe4000001009c */
[----:B------:R-:W-:-:S03]  /*19140*/  FMUL.FTZ R100, R100, R119 ;  /* 0x0000007764647220 */ /* 0x000fc60000410000 */
[----:B------:R-:W-:Y:S01]  /*19150*/  FSETP.GTU.FTZ.AND P6, PT, R101, UR4, PT ;  /* 0x0000000465007c0b */ /* 0x000fe2000bfdc000 */
[----:B------:R-:W-:Y:S01]  /*19160*/  FMUL.FTZ R100, R100, UR5 ;  /* 0x0000000564647c20 */ /* 0x000fe20008410000 */
[----:B------:R-:W-:-:S04]  /*19170*/  F2FP.BF16.F32.PACK_AB R101, R194, R195 ;  /* 0x000000c3c265723e */ /* 0x000fc800000010ff */
[----:B------:R-:W-:Y:S02]  /*19180*/  FSEL R100, R100, RZ, !P6 ;  /* 0x000000ff64647208 */ /* 0x000fe40007000000 */
[----:B------:R-:W-:-:S03]  /*19190*/  PLOP3.LUT P6, PT, P6, PT, PT, 0x8, 0x80 ;  /* 0x000000000080781c */ /* 0x000fc600037ce170 */
[----:B------:R-:W-:Y:S01]  /*191a0*/  FADD.FTZ R199, R100, R107 ;  /* 0x0000006b64c77221 */ /* 0x000fe20000010000 */
[----:B------:R-:W-:-:S04]  /*191b0*/  F2FP.BF16.F32.PACK_AB R100, R192, R191 ;  /* 0x000000bfc064723e */ /* 0x000fc800000010ff */
[----:B------:R-:W-:Y:S01]  /*191c0*/  F2FP.BF16.F32.PACK_AB R103, R199, R198 ;  /* 0x000000c6c767723e */ /* 0x000fe200000010ff */
[----:B------:R-:W-:Y:S06]  /*191d0*/  BRA `(.L_x_1150) ;  /* 0x0000002800607947 */ /* 0x000fec0003800000 */
.L_x_1125:
        /* <DEDUP_REMOVED lines=15> */
.L_x_1152:
        /* <DEDUP_REMOVED lines=12> */
.L_x_1153:
        /* <DEDUP_REMOVED lines=47> */
[----:B------:R-:W-:Y:S01]  /*19680*/  LOP3.LUT R138, R148, R138, R105, 0x96, !PT ;  /* 0x0000008a948a7212 */ /* 0x000fe200078e9669 */
[----:B------:R-:W-:-:S07]  /*19690*/  IMAD.MOV.U32 R104, RZ, RZ, R191 ;  /* 0x000000ffff687224 */ /* 0x000fce00078e00bf */
.L_x_1151:
        /* <DEDUP_REMOVED lines=24> */
.L_x_1155:
        /* <DEDUP_REMOVED lines=12> */
.L_x_1156:
        /* <DEDUP_REMOVED lines=49> */
.L_x_1154:
        /* <DEDUP_REMOVED lines=20> */
.L_x_1158:
        /* <DEDUP_REMOVED lines=12> */
.L_x_1159:
        /* <DEDUP_REMOVED lines=49> */
.L_x_1157:
        /* <DEDUP_REMOVED lines=21> */
.L_x_1161:
        /* <DEDUP_REMOVED lines=12> */
.L_x_1162:
        /* <DEDUP_REMOVED lines=49> */
.L_x_1160:
        /* <DEDUP_REMOVED lines=20> */
.L_x_1164:
        /* <DEDUP_REMOVED lines=12> */
.L_x_1165:
        /* <DEDUP_REMOVED lines=49> */
.L_x_1163:
        /* <DEDUP_REMOVED lines=21> */
.L_x_1167:
        /* <DEDUP_REMOVED lines=12> */
.L_x_1168:
        /* <DEDUP_REMOVED lines=49> */
.L_x_1166:
        /* <DEDUP_REMOVED lines=20> */
.L_x_1170:
        /* <DEDUP_REMOVED lines=12> */
.L_x_1171:
        /* <DEDUP_REMOVED lines=49> */
.L_x_1169:
        /* <DEDUP_REMOVED lines=21> */
.L_x_1173:
        /* <DEDUP_REMOVED lines=14> */
.L_x_1174:
        /* <DEDUP_REMOVED lines=49> */
.L_x_1172:
        /* <DEDUP_REMOVED lines=12> */
.L_x_1150:
        /* <DEDUP_REMOVED lines=39> */
.L_x_1177:
        /* <DEDUP_REMOVED lines=12> */
.L_x_1178:
        /* <DEDUP_REMOVED lines=49> */
.L_x_1176:
[----:B------:R-:W-:Y:S01]  /*1c1a0*/  I2FP.F32.U32 R181, R201 ;  /* 0x000000c900b57245 */ /* 0x000fe20000201000 */
[----:B-----5:R-:W-:Y:S01]  /*1c1b0*/  IMAD.U32 R204, R104, 0x10000, RZ ;  /* 0x0001000068cc7824 */ /* 0x020fe200078e00ff */
[----:B------:R-:W-:Y:S01]  /*1c1c0*/  SHF.L.U32 R202, R100, 0x10, RZ ;  /* 0x0000001064ca7819 */ /* 0x000fe200000006ff */
[----:B------:R-:W-:Y:S01]  /*1c1d0*/  IMAD.MOV.U32 R203, RZ, RZ, 0x2 ;  /* 0x00000002ffcb7424 */ /* 0x000fe200078e00ff */
        /* <DEDUP_REMOVED lines=9> */
[----:B------:R-:W-:Y:S02]  /*1c270*/  FSEL R181, R202, RZ, !P0 ;  /* 0x000000ffcab57208 */ /* 0x000fe40004000000 */
        /* <DEDUP_REMOVED lines=13> */
.L_x_1180:
        /* <DEDUP_REMOVED lines=12> */
.L_x_1181:
        /* <DEDUP_REMOVED lines=34> */
[----:B------:R-:W-:-:S03]  /*1c630*/  IMAD.MOV.U32 R203, RZ, RZ, RZ ;  /* 0x000000ffffcb7224 */ /* 0x000fc600078e00ff */
        /* <DEDUP_REMOVED lines=14> */
.L_x_1179:
        /* <DEDUP_REMOVED lines=12> */
[----:B------:R-:W-:-:S04]  /*1c7e0*/  IMAD.MOV.U32 R100, RZ, RZ, R0 ;  /* 0x000000ffff647224 */ /* 0x000fc800078e0000 */
        /* <DEDUP_REMOVED lines=10> */
.L_x_1183:
        /* <DEDUP_REMOVED lines=12> */
.L_x_1184:
        /* <DEDUP_REMOVED lines=49> */
.L_x_1182:
        /* <DEDUP_REMOVED lines=8> */
[----:B------:R-:W-:Y:S01]  /*1cce0*/  FSETP.GTU.FTZ.AND P1, PT, R203, UR4, PT ;  /* 0x00000004cb007c0b */ /* 0x000fe2000bf3c000 */
[----:B------:R-:W-:-:S03]  /*1ccf0*/  IMAD.U32 R203, R105, 0x10000, RZ ;  /* 0x0001000069cb7824 */ /* 0x000fc600078e00ff */
[----:B------:R-:W-:Y:S02]  /*1cd00*/  FSEL R100, R100, RZ, !P1 ;  /* 0x000000ff64647208 */ /* 0x000fe40004800000 */
[----:B------:R-:W-:-:S03]  /*1cd10*/  PLOP3.LUT P1, PT, P1, PT, PT, 0x8, 0x80 ;  /* 0x000000000080781c */ /* 0x000fc60000f2e170 */
[--C-:B------:R-:W-:Y:S01]  /*1cd20*/  FADD.FTZ R204, R100, R203.reuse ;  /* 0x000000cb64cc7221 */ /* 0x100fe20000010000 */
[----:B------:R-:W-:Y:S02]  /*1cd30*/  PRMT R203, R105, 0x7632, R203 ;  /* 0x0000763269cb7816 */ /* 0x000fe400000000cb */
[----:B------:R-:W-:Y:S01]  /*1cd40*/  MOV R105, 0x2 ;  /* 0x0000000200697802 */ /* 0x000fe20000000f00 */
        /* <DEDUP_REMOVED lines=9> */
.L_x_1186:
        /* <DEDUP_REMOVED lines=12> */
.L_x_1187:
        /* <DEDUP_REMOVED lines=49> */
.L_x_1185:
[----:B------:R-:W-:Y:S01]  /*1d1b0*/  I2FP.F32.U32 R101, R101 ;  /* 0x0000006500657245 */ /* 0x000fe20000201000 */
[----:B------:R-:W-:Y:S01]  /*1d1c0*/  IMAD.U32 R203, R203, 0x10000, RZ ;  /* 0x00010000cbcb7824 */ /* 0x000fe200078e00ff */
[----:B------:R-:W-:Y:S01]  /*1d1d0*/  SHF.L.U32 R100, R205, 0x10, RZ ;  /* 0x00000010cd647819 */ /* 0x000fe200000006ff */
[----:B------:R-:W-:Y:S01]  /*1d1e0*/  HFMA2 R104, -RZ, RZ, 0, 1.1920928955078125e-07 ;  /* 0x00000002ff687431 */ /* 0x000fe200000001ff */
[----:B------:R-:W-:Y:S01]  /*1d1f0*/  ISETP.NE.AND P3, PT, R105, 0x1, PT ;  /* 0x000000016900780c */ /* 0x000fe20003f65270 */
[----:B------:R-:W-:Y:S02]  /*1d200*/  FFMA.FTZ R101, R101, R156, 1.1641532182693481445e-10 ;  /* 0x2f00000065657423 */ /* 0x000fe4000001009c */
[----:B------:R-:W-:-:S03]  /*1d210*/  FMUL.FTZ R100, R100, R119 ;  /* 0x0000007764647220 */ /* 0x000fc60000410000 */
[----:B------:R-:W-:Y:S01]  /*1d220*/  FSETP.GTU.FTZ.AND P2, PT, R101, UR4, PT ;  /* 0x0000000465007c0b */ /* 0x000fe2000bf5c000 */
[----:B------:R-:W-:Y:S01]  /*1d230*/  FMUL.FTZ R100, R100, UR5 ;  /* 0x0000000564647c20 */ /* 0x000fe20008410000 */
        /* <DEDUP_REMOVED lines=13> */
.L_x_1189:
[----:B------:R-:W-:-:S04]  /*1d310*/  IADD3 R142, PT, PT, R142, 0x1, RZ ;  /* 0x000000018e8e7810 */ /* 0x000fc80007ffe0ff */
        /* <DEDUP_REMOVED lines=11> */
.L_x_1190:
        /* <DEDUP_REMOVED lines=46> */
[----:B------:R-:W-:Y:S01]  /*1d6b0*/  HFMA2 R104, -RZ, RZ, 0, 0 ;  /* 0x00000000ff687431 */ /* 0x000fe200000001ff */
[----:B------:R-:W-:Y:S01]  /*1d6c0*/  MOV R101, R209 ;  /* 0x000000d100657202 */ /* 0x000fe20000000f00 */
[----:B------:R-:W-:-:S07]  /*1d6d0*/  IMAD.MOV.U32 R209, RZ, RZ, R100 ;  /* 0x000000ffffd17224 */ /* 0x000fce00078e0064 */
.L_x_1188:
        /* <DEDUP_REMOVED lines=13> */
[----:B------:R-:W-:Y:S01]  /*1d7b0*/  IMAD.MOV.U32 R100, RZ, RZ, 0x2 ;  /* 0x00000002ff647424 */ /* 0x000fe200078e00ff */
[----:B------:R-:W-:Y:S01]  /*1d7c0*/  MOV R101, R0 ;  /* 0x0000000000657202 */ /* 0x000fe20000000f00 */
[----:B------:R-:W-:Y:S07]  /*1d7d0*/  @!P4 BRA `(.L_x_1191) ;  /* 0x000000040014c947 */ /* 0x000fee0003800000 */
        /* <DEDUP_REMOVED lines=8> */
.L_x_1192:
[----:B------:R-:W-:-:S04]  /*1d860*/  VIADD R142, R142, 0x1 ;  /* 0x000000018e8e7836 */ /* 0x000fc80000000000 */
        /* <DEDUP_REMOVED lines=11> */
.L_x_1193:
        /* <DEDUP_REMOVED lines=49> */
.L_x_1191:
        /* <DEDUP_REMOVED lines=11> */
[----:B------:R-:W-:Y:S02]  /*1dce0*/  HFMA2 R102, -RZ, RZ, 0, 1.1920928955078125e-07 ;  /* 0x00000002ff667431 */ /* 0x000fe400000001ff */
[----:B------:R-:W-:Y:S02]  /*1dcf0*/  IMAD.MOV.U32 R101, RZ, RZ, R0 ;  /* 0x000000ffff657224 */ /* 0x000fe400078e0000 */
[----:B------:R-:W-:Y:S01]  /*1dd00*/  MOV R205, R106 ;  /* 0x0000006a00cd7202 */ /* 0x000fe20000000f00 */
[----:B------:R-:W-:Y:S06]  /*1dd10*/  @!P5 BRA `(.L_x_1194) ;  /* 0x000000040014d947 */ /* 0x000fec0003800000 */
        /* <DEDUP_REMOVED lines=8> */
.L_x_1195:
[----:B------:R-:W-:-:S04]  /*1dda0*/  VIADD R142, R142, 0x1 ;  /* 0x000000018e8e7836 */ /* 0x000fc80000000000 */
        /* <DEDUP_REMOVED lines=11> */
.L_x_1196:
        /* <DEDUP_REMOVED lines=48> */
[----:B------:R-:W-:-:S07]  /*1e160*/  MOV R209, R100 ;  /* 0x0000006400d17202 */ /* 0x000fce0000000f00 */
.L_x_1194:
[----:B------:R-:W-:Y:S01]  /*1e170*/  I2FP.F32.U32 R101, R101 ;  /* 0x0000006500657245 */ /* 0x000fe20000201000 */
[----:B------:R-:W-:Y:S01]  /*1e180*/  IMAD.U32 R207, R107, 0x10000, RZ ;  /* 0x000100006bcf7824 */ /* 0x000fe200078e00ff */
        /* <DEDUP_REMOVED lines=8> */
[----:B------:R-:W-:Y:S01]  /*1e210*/  MOV R212, 0x2 ;  /* 0x0000000200d47802 */ /* 0x000fe20000000f00 */
        /* <DEDUP_REMOVED lines=13> */
.L_x_1198:
[----:B------:R-:W-:-:S04]  /*1e2f0*/  IADD3 R142, PT, PT, R142, 0x1, RZ ;  /* 0x000000018e8e7810 */ /* 0x000fc80007ffe0ff */
        /* <DEDUP_REMOVED lines=13> */
.L_x_1199:
        /* <DEDUP_REMOVED lines=49> */
.L_x_1197:
        /* <DEDUP_REMOVED lines=15> */
.L_x_1175:
        /* <DEDUP_REMOVED lines=8> */
[----:B------:R-:W-:Y:S01]  /*1e850*/  @!P0 MOV R106, 0x3 ;  /* 0x00000003006a8802 */ /* 0x000fe20000000f00 */
[----:B------:R-:W-:Y:S01]  /*1e860*/  @!P0 IMAD.MOV.U32 R209, RZ, RZ, R181 ;  /* 0x000000ffffd18224 */ /* 0x000fe200078e00b5 */
[----:B------:R-:W-:Y:S01]  /*1e870*/  @!P0 MOV R104, R138 ;  /* 0x0000008a00688202 */ /* 0x000fe20000000f00 */
[----:B------:R-:W-:Y:S01]  /*1e880*/  @P0 VIADD R106, R204, 0x1 ;  /* 0x00000001cc6a0836 */ /* 0x000fe20000000000 */
[----:B------:R-:W-:Y:S01]  /*1e890*/  @P0 MOV R209, R181 ;  /* 0x000000b500d10202 */ /* 0x000fe20000000f00 */
[----:B------:R-:W-:Y:S01]  /*1e8a0*/  @P0 IMAD.MOV.U32 R104, RZ, RZ, R139 ;  /* 0x000000ffff680224 */ /* 0x000fe200078e008b */
[----:B------:R-:W-:Y:S06]  /*1e8b0*/  BRA `(.L_x_1201) ;  /* 0x0000000000f47947 */ /* 0x000fec0003800000 */
.L_x_1202:
        /* <DEDUP_REMOVED lines=12> */
.L_x_1203:
        /* <DEDUP_REMOVED lines=44> */
[----:B------:R-:W-:Y:S02]  /*1ec40*/  IMAD.MOV.U32 R0, RZ, RZ, R106 ;  /* 0x000000ffff007224 */ /* 0x000fe400078e006a */
[----:B------:R-:W-:Y:S01]  /*1ec50*/  HFMA2 R106, -RZ, RZ, 0, 0 ;  /* 0x00000000ff6a7431 */ /* 0x000fe200000001ff */
[----:B------:R-:W-:Y:S01]  /*1ec60*/  MOV R209, R104 ;  /* 0x0000006800d17202 */ /* 0x000fe20000000f00 */
[----:B------:R-:W-:Y:S01]  /*1ec70*/  IMAD.MOV.U32 R104, RZ, RZ, R181 ;  /* 0x000000ffff687224 */ /* 0x000fe200078e00b5 */
[----:B------:R-:W-:-:S07]  /*1ec80*/  LOP3.LUT R138, R148, R138, R105, 0x96, !PT ;  /* 0x0000008a948a7212 */ /* 0x000fce00078e9669 */
.L_x_1201:
        /* <DEDUP_REMOVED lines=9> */
[----:B------:R-:W-:Y:S02]  /*1ed20*/  IMAD.MOV.U32 R105, RZ, RZ, R0 ;  /* 0x000000ffff697224 */ /* 0x000fe400078e0000 */
[----:B------:R-:W-:Y:S02]  /*1ed30*/  PLOP3.LUT P2, PT, P0, PT, PT, 0x8, 0x80 ;  /* 0x000000000080781c */ /* 0x000fe4000074e170 */
[----:B------:R-:W-:Y:S02]  /*1ed40*/  FSEL R181, R104, RZ, !P0 ;  /* 0x000000ff68b57208 */ /* 0x000fe40004000000 */
[----:B------:R-:W-:Y:S02]  /*1ed50*/  MOV R104, 0x2 ;  /* 0x0000000200687802 */ /* 0x000fe40000000f00 */
[----:B------:R-:W-:-:S07]  /*1ed60*/  MOV R202, R181 ;  /* 0x000000b500ca7202 */ /* 0x000fce0000000f00 */
[----:B------:R-:W-:Y:S01]  /*1ed70*/  @P2 LOP3.LUT R137, R137, 0x2, RZ, 0xfc, !PT ;  /* 0x0000000289892812 */ /* 0x000fe200078efcff */
        /* <DEDUP_REMOVED lines=9> */
.L_x_1205:
        /* <DEDUP_REMOVED lines=12> */
.L_x_1206:
        /* <DEDUP_REMOVED lines=49> */
.L_x_1204:
[----:B------:R-:W-:Y:S01]  /*1f1e0*/  I2FP.F32.U32 R105, R105 ;  /* 0x0000006900697245 */ /* 0x000fe20000201000 */
[----:B------:R-:W-:Y:S01]  /*1f1f0*/  IMAD.MOV.U32 R106, RZ, RZ, 0x2 ;  /* 0x00000002ff6a7424 */ /* 0x000fe200078e00ff */
[----:B------:R-:W-:Y:S02]  /*1f200*/  SHF.L.U32 R100, R100, 0x10, RZ ;  /* 0x0000001064647819 */ /* 0x000fe400000006ff */
[----:B------:R-:W-:Y:S01]  /*1f210*/  ISETP.NE.AND P2, PT, R104, 0x1, PT ;  /* 0x000000016800780c */ /* 0x000fe20003f45270 */
[----:B------:R-:W-:Y:S02]  /*1f220*/  FFMA.FTZ R105, R105, R156, 1.1641532182693481445e-10 ;  /* 0x2f00000069697423 */ /* 0x000fe4000001009c */
[----:B------:R-:W-:-:S03]  /*1f230*/  FMUL.FTZ R100, R100, R119 ;  /* 0x0000007764647220 */ /* 0x000fc60000410000 */
[----:B------:R-:W-:Y:S01]  /*1f240*/  FSETP.GTU.FTZ.AND P1, PT, R105, UR4, PT ;  /* 0x0000000469007c0b */ /* 0x000fe2000bf3c000 */
[----:B------:R-:W-:-:S03]  /*1f250*/  FMUL.FTZ R100, R100, UR5 ;  /* 0x0000000564647c20 */ /* 0x000fc60008410000 */
[----:B------:R-:W-:Y:S02]  /*1f260*/  PLOP3.LUT P0, PT, P1, PT, PT, 0x8, 0x80 ;  /* 0x000000000080781c */ /* 0x000fe40000f0e170 */
[----:B------:R-:W-:Y:S02]  /*1f270*/  FSEL R200, R100, RZ, !P1 ;  /* 0x000000ff64c87208 */ /* 0x000fe40004800000 */
[----:B------:R-:W-:-:S03]  /*1f280*/  MOV R100, R0 ;  /* 0x0000000000647202 */ /* 0x000fc60000000f00 */
[----:B------:R-:W-:Y:S01]  /*1f290*/  IMAD.MOV.U32 R201, RZ, RZ, R200 ;  /* 0x000000ffffc97224 */ /* 0x000fe200078e00c8 */
[----:B------:R-:W-:Y:S06]  /*1f2a0*/  @!P2 BRA `(.L_x_1207) ;  /* 0x000000040014a947 */ /* 0x000fec0003800000 */
        /* <DEDUP_REMOVED lines=8> */
.L_x_1208:
        /* <DEDUP_REMOVED lines=12> */
.L_x_1209:
[----:B------:R-:W-:Y:S01]  /*1f3f0*/  IMAD.WIDE.U32 R138, R140, -0x326172a9, RZ ;  /* 0xcd9e8d578c8a7825 */ /* 0x000fe200078e00ff */
[----:B------:R-:W-:Y:S02]  /*1f400*/  LOP3.LUT R104, R2, R205, R125, 0x96, !PT ;  /* 0x000000cd02687212 */ /* 0x000fe400078e967d */
[----:B------:R-:W-:Y:S02]  /*1f410*/  MOV R100, R209 ;  /* 0x000000d100647202 */ /* 0x000fe40000000f00 */
        /* <DEDUP_REMOVED lines=44> */
[----:B------:R-:W-:Y:S01]  /*1f6e0*/  LOP3.LUT R138, R148, R138, R105, 0x96, !PT ;  /* 0x0000008a948a7212 */ /* 0x000fe200078e9669 */
[----:B------:R-:W-:-:S07]  /*1f6f0*/  IMAD.MOV.U32 R209, RZ, RZ, R104 ;  /* 0x000000ffffd17224 */ /* 0x000fce00078e0068 */
.L_x_1207:
[----:B------:R-:W-:Y:S02]  /*1f700*/  ISETP.NE.AND P3, PT, R106, 0x1, PT ;  /* 0x000000016a00780c */ /* 0x000fe40003f65270 */
[----:B------:R-:W-:Y:S01]  /*1f710*/  I2FP.F32.U32 R105, R100 ;  /* 0x0000006400697245 */ /* 0x000fe20000201000 */
[C---:B------:R-:W-:Y:S01]  /*1f720*/  IMAD.U32 R100, R101.reuse, 0x10000, RZ ;  /* 0x0001000065647824 */ /* 0x040fe200078e00ff */
[----:B------:R-:W-:Y:S01]  /*1f730*/  PRMT R203, R101, 0x7632, R203 ;  /* 0x0000763265cb7816 */ /* 0x000fe200000000cb */
[----:B------:R-:W-:Y:S01]  /*1f740*/  IMAD.MOV.U32 R101, RZ, RZ, R0 ;  /* 0x000000ffff657224 */ /* 0x000fe200078e0000 */
[----:B------:R-:W-:Y:S01]  /*1f750*/  MOV R104, 0x2 ;  /* 0x0000000200687802 */ /* 0x000fe20000000f00 */
        /* <DEDUP_REMOVED lines=15> */
.L_x_1211:
        /* <DEDUP_REMOVED lines=12> */
.L_x_1212:
        /* <DEDUP_REMOVED lines=49> */
.L_x_1210:
        /* <DEDUP_REMOVED lines=20> */
.L_x_1214:
        /* <DEDUP_REMOVED lines=12> */
.L_x_1215:
        /* <DEDUP_REMOVED lines=46> */
[----:B------:R-:W-:Y:S02]  /*20100*/  LOP3.LUT R138, R148, R138, R101, 0x96, !PT ;  /* 0x0000008a948a7212 */ /* 0x000fe400078e9665 */
[----:B------:R-:W-:Y:S01]  /*20110*/  MOV R101, R209 ;  /* 0x000000d100657202 */ /* 0x000fe20000000f00 */
[----:B------:R-:W-:-:S07]  /*20120*/  IMAD.MOV.U32 R209, RZ, RZ, R100 ;  /* 0x000000ffffd17224 */ /* 0x000fce00078e0064 */
.L_x_1213:
        /* <DEDUP_REMOVED lines=21> */
.L_x_1217:
[----:B------:R-:W-:-:S04]  /*20280*/  IADD3 R142, PT, PT, R142, 0x1, RZ ;  /* 0x000000018e8e7810 */ /* 0x000fc80007ffe0ff */
[C---:B------:R-:W-:Y:S01]  /*20290*/  ISETP.NE.AND P4, PT, R142.reuse, RZ, PT ;  /* 0x000000ff8e00720c */ /* 0x040fe20003f85270 */
[----:B------:R-:W-:-:S12]  /*202a0*/  IMAD.WIDE.U32 R138, R142, -0x2daee0ad, RZ ;  /* 0xd2511f538e8a7825 */ /* 0x000fd800078e00ff */
[----:B------:R-:W-:Y:S05]  /*202b0*/  @P4 BRA `(.L_x_1218) ;  /* 0x0000000000204947 */ /* 0x000fea0003800000 */
[----:B------:R-:W-:-:S05]  /*202c0*/  VIADD R141, R141, 0x1 ;  /* 0x000000018d8d7836 */ /* 0x000fca0000000000 */
[----:B------:R-:W-:-:S13]  /*202d0*/  ISETP.NE.AND P4, PT, R141, RZ, PT ;  /* 0x000000ff8d00720c */ /* 0x000fda0003f85270 */
[----:B------:R-:W-:Y:S01]  /*202e0*/  @!P4 IADD3 R140, PT, PT, R140, 0x1, RZ ;  /* 0x000000018c8cc810 */ /* 0x000fe20007ffe0ff */
[----:B------:R-:W-:Y:S01]  /*202f0*/  @!P4 VIADD R0, R2, 0x1 ;  /* 0x000000010200c836 */ /* 0x000fe20000000000 */
[----:B------:R-:W-:Y:S02]  /*20300*/  @!P4 MOV R141, RZ ;  /* 0x000000ff008dc202 */ /* 0x000fe40000000f00 */
[----:B------:R-:W-:-:S13]  /*20310*/  ISETP.NE.AND P5, PT, R140, RZ, !P4 ;  /* 0x000000ff8c00720c */ /* 0x000fda00067a5270 */
[----:B------:R-:W-:-:S05]  /*20320*/  @P5 IADD3 R0, PT, PT, R2, RZ, RZ ;  /* 0x000000ff02005210 */ /* 0x000fca0007ffe0ff */
[----:B------:R-:W-:-:S07]  /*20330*/  @!P4 IMAD.MOV.U32 R2, RZ, RZ, R0 ;  /* 0x000000ffff02c224 */ /* 0x000fce00078e0000 */
.L_x_1218:
        /* <DEDUP_REMOVED lines=48> */
[----:B------:R-:W-:-:S07]  /*20640*/  HFMA2 R100, -RZ, RZ, 0, 0 ;  /* 0x00000000ff647431 */ /* 0x000fce00000001ff */
.L_x_1216:
        /* <DEDUP_REMOVED lines=20> */
.L_x_1220:
        /* <DEDUP_REMOVED lines=12> */
.L_x_1221:
        /* <DEDUP_REMOVED lines=49> */
.L_x_1219:
        /* <DEDUP_REMOVED lines=21> */
.L_x_1223:
        /* <DEDUP_REMOVED lines=14> */
.L_x_1224:
        /* <DEDUP_REMOVED lines=49> */
.L_x_1222:
        /* <DEDUP_REMOVED lines=12> */
.L_x_1200:
[----:B------:R-:W-:Y:S02]  /*21160*/  SEL R181, RZ, 0x1000000, !P6 ;  /* 0x01000000ffb57807 */ /* 0x000fe40007000000 */
[----:B------:R-:W-:Y:S02]  /*21170*/  SEL R107, RZ, 0x10000, !P5 ;  /* 0x00010000ff6b7807 */ /* 0x000fe40006800000 */
[----:B------:R-:W-:Y:S02]  /*21180*/  SEL R210, RZ, 0x100, !P4 ;  /* 0x00000100ffd27807 */ /* 0x000fe40006000000 */
[----:B------:R-:W-:Y:S02]  /*21190*/  LOP3.LUT P6, RZ, R137, 0x2, RZ, 0xc0, !PT ;  /* 0x0000000289ff7812 */ /* 0x000fe400078cc0ff */
        /* <DEDUP_REMOVED lines=11> */
[----:B------:R-:W-:Y:S01]  /*21250*/  IMAD.WIDE.U32 R106, R191, 0x8, R110 ;  /* 0x00000008bf6a7825 */ /* 0x000fe200078e006e */
[----:B------:R0:W-:Y:S03]  /*21260*/  STG.E.128 desc[UR8][R210.64], R100 ;  /* 0x00000064d2007986 */ /* 0x0001e6000c101d08 */
[----:B------:R-:W-:Y:S01]  /*21270*/  IMAD.WIDE.U32 R112, R200, 0x10, R112 ;  /* 0x00000010c8707825 */ /* 0x000fe200078e0070 */
        /* <DEDUP_REMOVED lines=21> */
.L_x_1227:
        /* <DEDUP_REMOVED lines=12> */
.L_x_1228:
        /* <DEDUP_REMOVED lines=45> */
[----:B------:R-:W-:Y:S01]  /*21760*/  MOV R181, R112 ;  /* 0x0000007000b57202 */ /* 0x000fe20000000f00 */
[----:B------:R-:W-:Y:S01]  /*21770*/  HFMA2 R112, -RZ, RZ, 0, 0 ;  /* 0x00000000ff707431 */ /* 0x000fe200000001ff */
[----:B------:R-:W-:Y:S01]  /*21780*/  LOP3.LUT R138, R148, R138, R113, 0x96, !PT ;  /* 0x0000008a948a7212 */ /* 0x000fe200078e9671 */
[----:B------:R-:W-:-:S07]  /*21790*/  IMAD.MOV.U32 R113, RZ, RZ, R209 ;  /* 0x000000ffff717224 */ /* 0x000fce00078e00d1 */
.L_x_1226:
[----:B------:R-:W-:Y:S01]  /*217a0*/  I2FP.F32.U32 R113, R113 ;  /* 0x0000007100717245 */ /* 0x000fe20000201000 */
[----:B-----5:R-:W-:Y:S01]  /*217b0*/  IMAD.U32 R210, R100, 0x10000, RZ ;  /* 0x0001000064d27824 */ /* 0x020fe200078e00ff */
[----:B------:R-:W-:Y:S01]  /*217c0*/  ISETP.NE.AND P1, PT, R112, 0x1, PT ;  /* 0x000000017000780c */ /* 0x000fe20003f25270 */
[----:B------:R-:W-:Y:S01]  /*217d0*/  IMAD.MOV.U32 R211, RZ, RZ, 0x2 ;  /* 0x00000002ffd37424 */ /* 0x000fe200078e00ff */
[----:B------:R-:W-:Y:S01]  /*217e0*/  LOP3.LUT R137, R137, 0xfffffffd, RZ, 0xc0, !PT ;  /* 0xfffffffd89897812 */ /* 0x000fe200078ec0ff */
[----:B------:R-:W-:Y:S01]  /*217f0*/  FFMA.FTZ R113, R113, R156, 1.1641532182693481445e-10 ;  /* 0x2f00000071717423 */ /* 0x000fe2000001009c */
[----:B------:R-:W-:Y:S01]  /*21800*/  FMUL.FTZ R210, R210, R119 ;  /* 0x00000077d2d27220 */ /* 0x000fe20000410000 */
[----:B------:R-:W-:-:S03]  /*21810*/  PRMT R100, R100, 0x7632, R100 ;  /* 0x0000763264647816 */ /* 0x000fc60000000064 */
[----:B------:R-:W-:Y:S01]  /*21820*/  FMUL.FTZ R210, R210, UR5 ;  /* 0x00000005d2d27c20 */ /* 0x000fe20008410000 */
[----:B------:R-:W-:Y:S02]  /*21830*/  FSETP.GTU.FTZ.AND P0, PT, R113, UR4, PT ;  /* 0x0000000471007c0b */ /* 0x000fe4000bf1c000 */
[----:B------:R-:W-:Y:S02]  /*21840*/  SHF.L.U32 R113, R104, 0x10, RZ ;  /* 0x0000001068717819 */ /* 0x000fe400000006ff */
[----:B------:R-:W-:Y:S02]  /*21850*/  FSEL R210, R210, RZ, !P0 ;  /* 0x000000ffd2d27208 */ /* 0x000fe40004000000 */
[----:B------:R-:W-:Y:S02]  /*21860*/  PLOP3.LUT P0, PT, P0, PT, PT, 0x8, 0x80 ;  /* 0x000000000080781c */ /* 0x000fe4000070e170 */
[----:B------:R-:W-:Y:S01]  /*21870*/  PRMT R104, R104, 0x7632, R104 ;  /* 0x0000763268687816 */ /* 0x000fe20000000068 */
[----:B------:R-:W-:Y:S01]  /*21880*/  FADD.FTZ R210, R210, R113 ;  /* 0x00000071d2d27221 */ /* 0x000fe20000010000 */
[----:B------:R-:W-:-:S09]  /*21890*/  MOV R113, R0 ;  /* 0x0000000000717202 */ /* 0x000fd20000000f00 */
        /* <DEDUP_REMOVED lines=10> */
.L_x_1230:
        /* <DEDUP_REMOVED lines=12> */
.L_x_1231:
[----:B------:R-:W-:Y:S01]  /*21a00*/  IMAD.WIDE.U32 R138, R140, -0x326172a9, RZ ;  /* 0xcd9e8d578c8a7825 */ /* 0x000fe200078e00ff */
[----:B------:R-:W-:-:S03]  /*21a10*/  LOP3.LUT R112, R2, R215, R125, 0x96, !PT ;  /* 0x000000d702707212 */ /* 0x000fc600078e967d */
        /* <DEDUP_REMOVED lines=41> */
[----:B------:R-:W-:-:S03]  /*21cb0*/  LOP3.LUT R138, R148, R138, R113, 0x96, !PT ;  /* 0x0000008a948a7212 */ /* 0x000fc600078e9671 */
[----:B------:R-:W-:Y:S01]  /*21cc0*/  VIADD R139, R124, 0x8ff34781 ;  /* 0x8ff347817c8b7836 */ /* 0x000fe20000000000 */
[----:B------:R-:W-:Y:S01]  /*21cd0*/  MOV R0, R212 ;  /* 0x000000d400007202 */ /* 0x000fe20000000f00 */
[----:B------:R-:W-:Y:S01]  /*21ce0*/  IMAD.MOV.U32 R113, RZ, RZ, R181 ;  /* 0x000000ffff717224 */ /* 0x000fe200078e00b5 */
[----:B------:R-:W-:Y:S02]  /*21cf0*/  MOV R181, R112 ;  /* 0x0000007000b57202 */ /* 0x000fe40000000f00 */
[----:B------:R-:W-:-:S07]  /*21d00*/  LOP3.LUT R139, R139, R214, R213, 0x96, !PT ;  /* 0x000000d68b8b7212 */ /* 0x000fce00078e96d5 */
.L_x_1229:
        /* <DEDUP_REMOVED lines=8> */
[----:B------:R-:W-:-:S05]  /*21d90*/  FMUL.FTZ R100, R100, UR5 ;  /* 0x0000000564647c20 */ /* 0x000fca0008410000 */
        /* <DEDUP_REMOVED lines=13> */
.L_x_1233:
        /* <DEDUP_REMOVED lines=12> */
.L_x_1234:
[----:B------:R-:W-:Y:S01]  /*21f30*/  IMAD.WIDE.U32 R138, R140, -0x326172a9, RZ ;  /* 0xcd9e8d578c8a7825 */ /* 0x000fe200078e00ff */
[----:B------:R-:W-:-:S03]  /*21f40*/  LOP3.LUT R112, R2, R215, R125, 0x96, !PT ;  /* 0x000000d702707212 */ /* 0x000fc600078e967d */
[----:B------:R-:W-:Y:S01]  /*21f50*/  HFMA2 R104, -RZ, RZ, 0, 0 ;  /* 0x00000000ff687431 */ /* 0x000fe200000001ff */
[----:B------:R-:W-:Y:S02]  /*21f60*/  IADD3 R211, PT, PT, R125, 0x646e171e, RZ ;  /* 0x646e171e7dd37810 */ /* 0x000fe40007ffe0ff */
[----:B------:R-:W-:Y:S01]  /*21f70*/  LOP3.LUT R212, R141, R139, R124, 0x96, !PT ;  /* 0x0000008b8dd47212 */ /* 0x000fe200078e967c */
[----:B------:R-:W-:Y:S01]  /*21f80*/  IMAD.WIDE.U32 R112, R112, -0x326172a9, RZ ;  /* 0xcd9e8d5770707825 */ /* 0x000fe200078e00ff */
[----:B------:R-:W-:-:S03]  /*21f90*/  MOV R100, R181 ;  /* 0x000000b500647202 */ /* 0x000fc60000000f00 */
        /* <DEDUP_REMOVED lines=41> */
[----:B------:R-:W-:-:S07]  /*22230*/  IMAD.MOV.U32 R181, RZ, RZ, R112 ;  /* 0x000000ffffb57224 */ /* 0x000fce00078e0070 */
.L_x_1232:
[----:B------:R-:W-:Y:S01]  /*22240*/  I2FP.F32.U32 R113, R100 ;  /* 0x0000006400717245 */ /* 0x000fe20000201000 */
[C---:B------:R-:W-:Y:S01]  /*22250*/  IMAD.U32 R100, R101.reuse, 0x10000, RZ ;  /* 0x0001000065647824 */ /* 0x040fe200078e00ff */
[----:B------:R-:W-:Y:S02]  /*22260*/  ISETP.NE.AND P2, PT, R104, 0x1, PT ;  /* 0x000000016800780c */ /* 0x000fe40003f45270 */
[----:B------:R-:W-:Y:S01]  /*22270*/  PRMT R213, R101, 0x7632, R213 ;  /* 0x0000763265d57816 */ /* 0x000fe200000000d5 */
[----:B------:R-:W-:Y:S01]  /*22280*/  FFMA.FTZ R113, R113, R156, 1.1641532182693481445e-10 ;  /* 0x2f00000071717423 */ /* 0x000fe2000001009c */
[----:B------:R-:W-:Y:S01]  /*22290*/  FMUL.FTZ R100, R100, R119 ;  /* 0x0000007764647220 */ /* 0x000fe20000410000 */
[----:B------:R-:W-:Y:S02]  /*222a0*/  PRMT R211, R105, 0x7632, R211 ;  /* 0x0000763269d37816 */ /* 0x000fe400000000d3 */
[----:B------:R-:W-:Y:S01]  /*222b0*/  MOV R101, R0 ;  /* 0x0000000000657202 */ /* 0x000fe20000000f00 */
[----:B------:R-:W-:Y:S01]  /*222c0*/  FMUL.FTZ R100, R100, UR5 ;  /* 0x0000000564647c20 */ /* 0x000fe20008410000 */
[----:B------:R-:W-:-:S02]  /*222d0*/  FSETP.GTU.FTZ.AND P1, PT, R113, UR4, PT ;  /* 0x0000000471007c0b */ /* 0x000fc4000bf3c000 */
[----:B------:R-:W-:Y:S01]  /*222e0*/  SHF.L.U32 R113, R105, 0x10, RZ ;  /* 0x0000001069717819 */ /* 0x000fe200000006ff */
[----:B------:R-:W-:Y:S01]  /*222f0*/  IMAD.MOV.U32 R105, RZ, RZ, 0x2 ;  /* 0x00000002ff697424 */ /* 0x000fe200078e00ff */
        /* <DEDUP_REMOVED lines=12> */
.L_x_1236:
        /* <DEDUP_REMOVED lines=12> */
.L_x_1237:
        /* <DEDUP_REMOVED lines=49> */
.L_x_1235:
        /* <DEDUP_REMOVED lines=22> */
.L_x_1239:
        /* <DEDUP_REMOVED lines=12> */
.L_x_1240:
        /* <DEDUP_REMOVED lines=49> */
.L_x_1238:
        /* <DEDUP_REMOVED lines=10> */
[----:B------:R-:W-:-:S02]  /*22d60*/  FSETP.GTU.FTZ.AND P3, PT, R101, UR4, PT ;  /* 0x0000000465007c0b */ /* 0x000fc4000bf7c000 */
[----:B------:R-:W-:Y:S02]  /*22d70*/  MOV R101, R0 ;  /* 0x0000000000657202 */ /* 0x000fe40000000f00 */
        /* <DEDUP_REMOVED lines=13> */
.L_x_1242:
        /* <DEDUP_REMOVED lines=12> */
.L_x_1243:
        /* <DEDUP_REMOVED lines=49> */
.L_x_1241:
        /* <DEDUP_REMOVED lines=23> */
.L_x_1245:
        /* <DEDUP_REMOVED lines=12> */
.L_x_1246:
        /* <DEDUP_REMOVED lines=49> */
.L_x_1244:
[----:B------:R-:W-:Y:S01]  /*23760*/  I2FP.F32.U32 R101, R101 ;  /* 0x0000006500657245 */ /* 0x000fe20000201000 */
[----:B------:R-:W-:Y:S01]  /*23770*/  IMAD.U32 R100, R103, 0x10000, RZ ;  /* 0x0001000067647824 */ /* 0x000fe200078e00ff */
[----:B------:R-:W-:Y:S01]  /*23780*/  ISETP.NE.AND P6, PT, R104, 0x1, PT ;  /* 0x000000016800780c */ /* 0x000fe20003fc5270 */
[----:B------:R-:W-:Y:S01]  /*23790*/  IMAD.MOV.U32 R214, RZ, RZ, 0x2 ;  /* 0x00000002ffd67424 */ /* 0x000fe200078e00ff */
[----:B------:R-:W-:Y:S01]  /*237a0*/  SHF.L.U32 R105, R107, 0x10, RZ ;  /* 0x000000106b697819 */ /* 0x000fe200000006ff */
[----:B------:R-:W-:Y:S01]  /*237b0*/  FFMA.FTZ R101, R101, R156, 1.1641532182693481445e-10 ;  /* 0x2f00000065657423 */ /* 0x000fe2000001009c */
[----:B------:R-:W-:Y:S01]  /*237c0*/  FMUL.FTZ R100, R100, R119 ;  /* 0x0000007764647220 */ /* 0x000fe20000410000 */
[----:B------:R-:W-:-:S03]  /*237d0*/  PRMT R107, R103, 0x7632, R107 ;  /* 0x00007632676b7816 */ /* 0x000fc6000000006b */
[----:B------:R-:W-:Y:S01]  /*237e0*/  FMUL.FTZ R100, R100, UR5 ;  /* 0x0000000564647c20 */ /* 0x000fe20008410000 */
[----:B------:R-:W-:Y:S02]  /*237f0*/  FSETP.GTU.FTZ.AND P5, PT, R101, UR4, PT ;  /* 0x0000000465007c0b */ /* 0x000fe4000bfbc000 */
[----:B------:R-:W-:Y:S02]  /*23800*/  PRMT R217, R107, 0x7632, R217 ;  /* 0x000076326bd97816 */ /* 0x000fe400000000d9 */
[----:B------:R-:W-:Y:S02]  /*23810*/  FSEL R100, R100, RZ, !P5 ;  /* 0x000000ff64647208 */ /* 0x000fe40006800000 */
[----:B------:R-:W-:Y:S02]  /*23820*/  MOV R101, R0 ;  /* 0x0000000000657202 */ /* 0x000fe40000000f00 */
[----:B------:R-:W-:Y:S01]  /*23830*/  PLOP3.LUT P5, PT, P5, PT, PT, 0x8, 0x80 ;  /* 0x000000000080781c */ /* 0x000fe20002fae170 */
[----:B------:R-:W-:-:S04]  /*23840*/  FADD.FTZ R103, R100, R105 ;  /* 0x0000006964677221 */ /* 0x000fc80000010000 */
[----:B------:R-:W-:Y:S01]  /*23850*/  IMAD.MOV.U32 R216, RZ, RZ, R103 ;  /* 0x000000ffffd87224 */ /* 0x000fe200078e0067 */
[----:B------:R-:W-:Y:S07]  /*23860*/  @!P6 BRA `(.L_x_1247) ;  /* 0x00000004001ce947 */ /* 0x000fee0003800000 */
        /* <DEDUP_REMOVED lines=8> */
.L_x_1248:
        /* <DEDUP_REMOVED lines=14> */
.L_x_1249:
        /* <DEDUP_REMOVED lines=49> */
.L_x_1247:
[----:B------:R-:W-:Y:S01]  /*23ce0*/  I2FP.F32.U32 R101, R101 ;  /* 0x0000006500657245 */ /* 0x000fe20000201000 */
[----:B------:R-:W-:Y:S01]  /*23cf0*/  IMAD.U32 R100, R107, 0x10000, RZ ;  /* 0x000100006b647824 */ /* 0x000fe200078e00ff */
[----:B------:R-:W-:Y:S02]  /*23d00*/  SHF.L.U32 R217, R217, 0x10, RZ ;  /* 0x00000010d9d97819 */ /* 0x000fe400000006ff */
[----:B------:R-:W-:Y:S01]  /*23d10*/  F2FP.BF16.F32.PACK_AB R102, R102, R215 ;  /* 0x000000d76666723e */ /* 0x000fe200000010ff */
        /* <DEDUP_REMOVED lines=11> */
.L_x_1225:
        /* <DEDUP_REMOVED lines=15> */
.L_x_1252:
        /* <DEDUP_REMOVED lines=12> */
.L_x_1253:
        /* <DEDUP_REMOVED lines=49> */
.L_x_1251:
        /* <DEDUP_REMOVED lines=24> */
.L_x_1255:
        /* <DEDUP_REMOVED lines=12> */
.L_x_1256:
        /* <DEDUP_REMOVED lines=49> */
.L_x_1254:
        /* <DEDUP_REMOVED lines=10> */
[----:B------:R-:W-:Y:S01]  /*24880*/  MOV R100, R0 ;  /* 0x0000000000647202 */ /* 0x000fe20000000f00 */
        /* <DEDUP_REMOVED lines=9> */
.L_x_1258:
        /* <DEDUP_REMOVED lines=12> */
.L_x_1259:
        /* <DEDUP_REMOVED lines=46> */
[----:B------:R-:W-:Y:S01]  /*24cc0*/  IMAD.MOV.U32 R112, RZ, RZ, RZ ;  /* 0x000000ffff707224 */ /* 0x000fe200078e00ff */
[----:B------:R-:W-:Y:S02]  /*24cd0*/  LOP3.LUT R138, R148, R138, R105, 0x96, !PT ;  /* 0x0000008a948a7212 */ /* 0x000fe400078e9669 */
[----:B------:R-:W-:-:S07]  /*24ce0*/  MOV R181, R104 ;  /* 0x0000006800b57202 */ /* 0x000fce0000000f00 */
.L_x_1257:
        /* <DEDUP_REMOVED lines=8> */
[----:B------:R-:W-:-:S03]  /*24d70*/  FMUL.FTZ R100, R100, UR5 ;  /* 0x0000000564647c20 */ /* 0x000fc60008410000 */
[----:B------:R-:W-:Y:S02]  /*24d80*/  PLOP3.LUT P1, PT, P2, PT, PT, 0x8, 0x80 ;  /* 0x000000000080781c */ /* 0x000fe4000172e170 */
[----:B------:R-:W-:Y:S01]  /*24d90*/  FSEL R212, R100, RZ, !P2 ;  /* 0x000000ff64d47208 */ /* 0x000fe20005000000 */
[----:B------:R-:W-:Y:S01]  /*24da0*/  IMAD.MOV.U32 R100, RZ, RZ, 0x2 ;  /* 0x00000002ff647424 */ /* 0x000fe200078e00ff */
        /* <DEDUP_REMOVED lines=9> */
.L_x_1261:
        /* <DEDUP_REMOVED lines=12> */
.L_x_1262:
        /* <DEDUP_REMOVED lines=49> */
.L_x_1260:
[----:B------:R-:W-:Y:S01]  /*25210*/  ISETP.NE.AND P4, PT, R100, 0x1, PT ;  /* 0x000000016400780c */ /* 0x000fe20003f85270 */
[----:B------:R-:W-:Y:S01]  /*25220*/  IMAD.MOV.U32 R104, RZ, RZ, 0x2 ;  /* 0x00000002ff687424 */ /* 0x000fe200078e00ff */
[----:B------:R-:W-:Y:S02]  /*25230*/  I2FP.F32.U32 R101, R101 ;  /* 0x0000006500657245 */ /* 0x000fe40000201000 */
[----:B------:R-:W-:-:S03]  /*25240*/  SHF.L.U32 R106, R106, 0x10, RZ ;  /* 0x000000106a6a7819 */ /* 0x000fc600000006ff */
[----:B------:R-:W-:Y:S02]  /*25250*/  FFMA.FTZ R101, R101, R156, 1.1641532182693481445e-10 ;  /* 0x2f00000065657423 */ /* 0x000fe4000001009c */
[----:B------:R-:W-:-:S03]  /*25260*/  FMUL.FTZ R106, R106, R119 ;  /* 0x000000776a6a7220 */ /* 0x000fc60000410000 */
[----:B------:R-:W-:Y:S01]  /*25270*/  FSETP.GTU.FTZ.AND P3, PT, R101, UR4, PT ;  /* 0x0000000465007c0b */ /* 0x000fe2000bf7c000 */
[----:B------:R-:W-:Y:S01]  /*25280*/  FMUL.FTZ R106, R106, UR5 ;  /* 0x000000056a6a7c20 */ /* 0x000fe20008410000 */
        /* <DEDUP_REMOVED lines=12> */
.L_x_1264:
        /* <DEDUP_REMOVED lines=12> */
.L_x_1265:
        /* <DEDUP_REMOVED lines=46> */
[----:B------:R-:W-:Y:S01]  /*256f0*/  LOP3.LUT R138, R148, R138, R101, 0x96, !PT ;  /* 0x0000008a948a7212 */ /* 0x000fe200078e9665 */
[----:B------:R-:W-:Y:S01]  /*25700*/  IMAD.MOV.U32 R101, RZ, RZ, R181 ;  /* 0x000000ffff657224 */ /* 0x000fe200078e00b5 */
[----:B------:R-:W-:-:S07]  /*25710*/  MOV R181, R100 ;  /* 0x0000006400b57202 */ /* 0x000fce0000000f00 */
.L_x_1263:
        /* <DEDUP_REMOVED lines=8> */
[----:B------:R-:W-:-:S04]  /*257a0*/  MOV R101, R0 ;  /* 0x0000000000657202 */ /* 0x000fc80000000f00 */
        /* <DEDUP_REMOVED lines=12> */
.L_x_1267:
        /* <DEDUP_REMOVED lines=12> */
.L_x_1268:
        /* <DEDUP_REMOVED lines=49> */
.L_x_1266:
        /* <DEDUP_REMOVED lines=21> */
.L_x_1270:
        /* <DEDUP_REMOVED lines=12> */
.L_x_1271:
        /* <DEDUP_REMOVED lines=49> */
.L_x_1269:
        /* <DEDUP_REMOVED lines=22> */
.L_x_1273:
[----:B------:R-:W-:-:S04]  /*262c0*/  VIADD R142, R142, 0x1 ;  /* 0x000000018e8e7836 */ /* 0x000fc80000000000 */
        /* <DEDUP_REMOVED lines=13> */
.L_x_1274:
        /* <DEDUP_REMOVED lines=49> */
.L_x_1272:
[----:B------:R-:W-:Y:S02]  /*266b0*/  I2FP.F32.U32 R101, R101 ;  /* 0x0000006500657245 */ /* 0x000fe40000201000 */
        /* <DEDUP_REMOVED lines=8> */
[----:B------:R-:W-:Y:S02]  /*26740*/  PLOP3.LUT P6, PT, P6, PT, PT, 0x8, 0x80 ;  /* 0x000000000080781c */ /* 0x000fe400037ce170 */
[----:B------:R-:W-:Y:S02]  /*26750*/  F2FP.BF16.F32.PACK_AB R100, R209, R107 ;  /* 0x0000006bd164723e */ /* 0x000fe400000010ff */
[----:B------:R-:W-:-:S09]  /*26760*/  F2FP.BF16.F32.PACK_AB R103, R144, R103 ;  /* 0x000000679067723e */ /* 0x000fd200000010ff */
.L_x_1250:
[----:B------:R-:W-:Y:S01]  /*26770*/  FADD.FTZ R105, RZ, R115 ;  /* 0x00000073ff697221 */ /* 0x000fe20000010000 */
[----:B------:R-:W-:Y:S01]  /*26780*/  SEL R107, RZ, 0x1000000, !P6 ;  /* 0x01000000ff6b7807 */ /* 0x000fe20007000000 */
[----:B------:R-:W-:Y:S01]  /*26790*/  IMAD.WIDE.U32 R108, R200, 0x10, R108 ;  /* 0x00000010c86c7825 */ /* 0x000fe200078e006c */
[----:B------:R-:W-:-:S03]  /*267a0*/  SEL R112, RZ, 0x10000, !P5 ;  /* 0x00010000ff707807 */ /* 0x000fc60006800000 */
[----:B------:R-:W-:Y:S01]  /*267b0*/  FADD.FTZ R104, R105, R118 ;  /* 0x0000007669687221 */ /* 0x000fe20000010000 */
[----:B------:R-:W-:Y:S01]  /*267c0*/  SEL R152, RZ, 0x100, !P4 ;  /* 0x00000100ff987807 */ /* 0x000fe20006000000 */
[----:B------:R-:W-:Y:S01]  /*267d0*/  IMAD.WIDE.U32 R110, R200, 0x8, R110 ;  /* 0x00000008c86e7825 */ /* 0x000fe200078e006e */
[----:B------:R-:W-:-:S03]  /*267e0*/  LOP3.LUT P6, RZ, R137, 0x2, RZ, 0xc0, !PT ;  /* 0x0000000289ff7812 */ /* 0x000fc600078cc0ff */
[----:B------:R-:W-:Y:S01]  /*267f0*/  FADD.FTZ R105, R104, R157 ;  /* 0x0000009d68697221 */ /* 0x000fe20000010000 */
[----:B------:R-:W-:Y:S01]  /*26800*/  SEL R150, RZ, 0x10000, !P1 ;  /* 0x00010000ff967807 */ /* 0x000fe20004800000 */
[----:B------:R-:W-:Y:S01]  /*26810*/  STG.E.128 desc[UR8][R108.64], R100 ;  /* 0x000000646c007986 */ /* 0x000fe2000c101d08 */
[----:B------:R-:W-:Y:S01]  /*26820*/  LOP3.LUT R152, R152, R107, R112, 0xfe, !PT ;  /* 0x0000006b98987212 */ /* 0x000fe200078efe70 */
[----:B------:R-:W-:Y:S01]  /*26830*/  FADD.FTZ R104, R105, R158 ;  /* 0x0000009e69687221 */ /* 0x000fe20000010000 */
[----:B------:R-:W-:Y:S01]  /*26840*/  SEL R107, RZ, 0x1, !P3 ;  /* 0x00000001ff6b7807 */ /* 0x000fe20005800000 */
[----:B------:R-:W-:Y:S01]  /*26850*/  BSSY.RECONVERGENT B0, `(.L_x_1275) ;  /* 0x00000ca000007945 */ /* 0x000fe20003800200 */
[----:B------:R-:W-:Y:S01]  /*26860*/  SEL R112, RZ, 0x1, !P6 ;  /* 0x00000001ff707807 */ /* 0x000fe20007000000 */
        /* <DEDUP_REMOVED lines=60> */
[----:B------:R-:W-:Y:S02]  /*26c30*/  SEL R145, RZ, 0x100, !P0 ;  /* 0x00000100ff917807 */ /* 0x000fe40004000000 */
[----:B------:R-:W-:Y:S02]  /*26c40*/  LOP3.LUT P0, RZ, R114, 0x1f, RZ, 0xc0, !PT ;  /* 0x0000001f72ff7812 */ /* 0x000fe4000780c0ff */
[----:B------:R-:W0:Y:S02]  /*26c50*/  SHFL.BFLY PT, R147, R146, 0x10, 0x1f ;  /* 0x0e001f0092937f89 */ /* 0x000e2400000e0000 */
[----:B0-----:R-:W-:Y:S01]  /*26c60*/  FADD.FTZ R104, R146, R147 ;  /* 0x0000009392687221 */ /* 0x001fe20000010000 */
[----:B------:R-:W-:-:S03]  /*26c70*/  SEL R147, RZ, 0x1000000, !P2 ;  /* 0x01000000ff937807 */ /* 0x000fc60005000000 */
[----:B------:R-:W-:-:S04]  /*26c80*/  FMUL.FTZ R104, R104, 0.0005580357392318546772 ;  /* 0x3a12492568687820 */ /* 0x000fc80000410000 */
[C---:B------:R-:W-:Y:S01]  /*26c90*/  FADD.FTZ R105, -R104.reuse, R115 ;  /* 0x0000007368697221 */ /* 0x040fe20000010100 */
[C---:B------:R-:W-:Y:S01]  /*26ca0*/  FADD.FTZ R148, -R104.reuse, R118 ;  /* 0x0000007668947221 */ /* 0x040fe20000010100 */
[----:B------:R-:W-:Y:S02]  /*26cb0*/  FADD.FTZ R146, -R104, R159 ;  /* 0x0000009f68927221 */ /* 0x000fe40000010100 */
[----:B------:R-:W-:-:S04]  /*26cc0*/  FFMA.FTZ R105, R105, R105, RZ ;  /* 0x0000006969697223 */ /* 0x000fc800000100ff */
[----:B------:R-:W-:Y:S01]  /*26cd0*/  FFMA.FTZ R105, R148, R148, R105 ;  /* 0x0000009494697223 */ /* 0x000fe20000010069 */
[----:B------:R-:W-:-:S04]  /*26ce0*/  FADD.FTZ R148, -R104, R157 ;  /* 0x0000009d68947221 */ /* 0x000fc80000010100 */
        /* <DEDUP_REMOVED lines=108> */
[----:B------:R-:W-:-:S04]  /*273b0*/  LOP3.LUT R105, R145, R147, R150, 0xfe, !PT ;  /* 0x0000009391697212 */ /* 0x000fc800078efe96 */
[----:B------:R-:W0:Y:S01]  /*273c0*/  SHFL.BFLY PT, R113, R146, 0x2, 0x1f ;  /* 0x0c401f0092717f89 */ /* 0x000e2200000e0000 */
[----:B------:R-:W-:Y:S01]  /*273d0*/  LOP3.LUT R112, R105, R112, RZ, 0xfc, !PT ;  /* 0x0000007069707212 */ /* 0x000fe200078efcff */
[----:B0-----:R-:W-:-:S05]  /*273e0*/  FADD.FTZ R113, R146, R113 ;  /* 0x0000007192717221 */ /* 0x001fca0000010000 */
[----:B------:R-:W0:Y:S02]  /*273f0*/  SHFL.BFLY PT, R148, R113, 0x4, 0x1f ;  /* 0x0c801f0071947f89 */ /* 0x000e2400000e0000 */
[----:B0-----:R-:W-:Y:S01]  /*27400*/  FADD.FTZ R148, R113, R148 ;  /* 0x0000009471947221 */ /* 0x001fe20000010000 */
[----:B------:R-:W-:-:S04]  /*27410*/  LOP3.LUT R113, R152, R107, RZ, 0xfc, !PT ;  /* 0x0000006b98717212 */ /* 0x000fc800078efcff */
[----:B------:R-:W0:Y:S04]  /*27420*/  SHFL.BFLY PT, R119, R148, 0x8, 0x1f ;  /* 0x0d001f0094777f89 */ /* 0x000e2800000e0000 */
[----:B------:R-:W-:Y:S01]  /*27430*/  STG.E.64 desc[UR8][R110.64], R112 ;  /* 0x000000706e007986 */ /* 0x000fe2000c101b08 */
        /* <DEDUP_REMOVED lines=11> */
.L_x_1276:
[----:B------:R-:W-:Y:S05]  /*274f0*/  BSYNC.RECONVERGENT B0 ;  /* 0x0000000000007941 */ /* 0x000fea0003800200 */
.L_x_1275:
[----:B0-----:R-:W-:Y:S01]  /*27500*/  LOP3.LUT R100, R114, 0x1f, RZ, 0xc0, !PT ;  /* 0x0000001f72647812 */ /* 0x001fe200078ec0ff */
[----:B------:R-:W-:Y:S01]  /*27510*/  BAR.SYNC.DEFER_BLOCKING 0x0 ;  /* 0x0000000000007b1d */ /* 0x000fe20000010000 */
[----:B------:R-:W-:Y:S02]  /*27520*/  IMAD.MOV.U32 R102, RZ, RZ, RZ ;  /* 0x000000ffff667224 */ /* 0x000fe400078e00ff */
[----:B------:R-:W-:Y:S02]  /*27530*/  ISETP.GT.U32.AND P0, PT, R100, 0x3, PT ;  /* 0x000000036400780c */ /* 0x000fe40003f04070 */
[----:B------:R-:W-:Y:S01]  /*27540*/  CS2R R100, SRZ ;  /* 0x0000000000647805 */ /* 0x000fe2000001ff00 */
[----:B------:R-:W-:Y:S10]  /*27550*/  BSSY.RECONVERGENT B0, `(.L_x_1277) ;  /* 0x000000a000007945 */ /* 0x000ff40003800200 */
        /* <DEDUP_REMOVED lines=9> */
.L_x_1278:
[----:B------:R-:W-:Y:S05]  /*275f0*/  BSYNC.RECONVERGENT B0 ;  /* 0x0000000000007941 */ /* 0x000fea0003800200 */
.L_x_1277:
[----:B------:R-:W1:Y:S01]  /*27600*/  SHFL.DOWN PT, R103, R102, 0x2, 0x1f ;  /* 0x08401f0066677f89 */ /* 0x000e6200000e0000 */
[----:B------:R-:W-:Y:S01]  /*27610*/  ISETP.NE.AND P0, PT, R114, RZ, PT ;  /* 0x000000ff7200720c */ /* 0x000fe20003f05270 */
[----:B------:R-:W-:Y:S01]  /*27620*/  IMAD.U32 R113, R4, 0x10000, RZ ;  /* 0x0001000004717824 */ /* 0x000fe200078e00ff */
[----:B------:R-:W-:Y:S01]  /*27630*/  ISETP.NE.AND P1, PT, RZ, UR13, PT ;  /* 0x0000000dff007c0c */ /* 0x000fe2000bf25270 */
[----:B0-----:R-:W0:Y:S01]  /*27640*/  SHFL.DOWN PT, R105, R100, 0x2, 0x1f ;  /* 0x08401f0064697f89 */ /* 0x001e2200000e0000 */
[----:B------:R-:W-:Y:S01]  /*27650*/  IMAD.U32 R119, R73, 0x10000, RZ ;  /* 0x0001000049777824 */ /* 0x000fe200078e00ff */
[----:B------:R-:W-:Y:S01]  /*27660*/  SHF.L.U32 R145, R5, 0x10, RZ ;  /* 0x0000001005917819 */ /* 0x000fe200000006ff */
[----:B------:R-:W-:Y:S01]  /*27670*/  IMAD.U32 R147, R6, 0x10000, RZ ;  /* 0x0001000006937824 */ /* 0x000fe200078e00ff */
[----:B------:R-:W2:Y:S01]  /*27680*/  SHFL.DOWN PT, R104, R101, 0x2, 0x1f ;  /* 0x08401f0065687f89 */ /* 0x000ea200000e0000 */
[----:B------:R-:W-:Y:S01]  /*27690*/  IMAD.U32 R149, R14, 0x10000, RZ ;  /* 0x000100000e957824 */ /* 0x000fe200078e00ff */
[----:B------:R-:W-:Y:S01]  /*276a0*/  SHF.L.U32 R153, R21, 0x10, RZ ;  /* 0x0000001015997819 */ /* 0x000fe200000006ff */
[----:B------:R-:W-:Y:S01]  /*276b0*/  IMAD.U32 R151, R18, 0x10000, RZ ;  /* 0x0001000012977824 */ /* 0x000fe200078e00ff */
[----:B------:R-:W-:Y:S01]  /*276c0*/  UPLOP3.LUT UP1, UPT, UPT, UPT, UP1, 0x40, 0x4 ;  /* 0x000000000004789c */ /* 0x000fe20003f2e810 */
[----:B------:R-:W-:-:S02]  /*276d0*/  IMAD.U32 R155, R22, 0x10000, RZ ;  /* 0x00010000169b7824 */ /* 0x000fc400078e00ff */
[----:B------:R-:W-:Y:S01]  /*276e0*/  IMAD.U32 R248, R75, 0x10000, RZ ;  /* 0x000100004bf87824 */ /* 0x000fe200078e00ff */
[-C--:B-1----:R-:W-:Y:S02]  /*276f0*/  IADD3 R107, PT, PT, R103, R102.reuse, RZ ;  /* 0x00000066676b7210 */ /* 0x082fe40007ffe0ff */
[----:B------:R-:W-:Y:S02]  /*27700*/  I2FP.F32.S32 R110, R103 ;  /* 0x00000067006e7245 */ /* 0x000fe40000201400 */
[----:B------:R-:W-:Y:S01]  /*27710*/  I2FP.F32.S32 R108, R107 ;  /* 0x0000006b006c7245 */ /* 0x000fe20000201400 */
[----:B------:R-:W1:Y:S01]  /*27720*/  SHFL.DOWN PT, R146, R107, 0x1, 0x1f ;  /* 0x08201f006b927f89 */ /* 0x000e6200000e0000 */
[----:B------:R-:W-:Y:S01]  /*27730*/  I2FP.F32.U32 R103, R102 ;  /* 0x0000006600677245 */ /* 0x000fe20000201000 */
[C---:B0-----:R-:W-:Y:S01]  /*27740*/  FMUL.FTZ R112, R105.reuse, R110 ;  /* 0x0000006e69707220 */ /* 0x041fe20000410000 */
[----:B------:R-:W0:Y:S01]  /*27750*/  MUFU.RCP R109, R108 ;  /* 0x0000006c006d7308 */ /* 0x000e220000001000 */
[----:B------:R-:W-:Y:S01]  /*27760*/  FADD.FTZ R105, -R105, R100 ;  /* 0x0000006469697221 */ /* 0x000fe20000010100 */
[----:B--2---:R-:W-:Y:S01]  /*27770*/  FADD.FTZ R104, R104, R101 ;  /* 0x0000006568687221 */ /* 0x004fe20000010000 */
[----:B------:R-:W-:-:S02]  /*27780*/  FFMA.FTZ R112, R103, R100, R112 ;  /* 0x0000006467707223 */ /* 0x000fc40000010070 */
[----:B------:R-:W-:-:S04]  /*27790*/  FMUL.FTZ R105, R105, R105 ;  /* 0x0000006969697220 */ /* 0x000fc80000410000 */
[----:B------:R-:W-:-:S04]  /*277a0*/  FMUL.FTZ R105, R105, R103 ;  /* 0x0000006769697220 */ /* 0x000fc80000410000 */
[----:B------:R-:W-:Y:S01]  /*277b0*/  FMUL.FTZ R105, R105, R110 ;  /* 0x0000006e69697220 */ /* 0x000fe20000410000 */
[----:B0-----:R-:W-:-:S03]  /*277c0*/  FMUL.FTZ R111, R109, R112 ;  /* 0x000000706d6f7220 */ /* 0x001fc60000410000 */
[----:B------:R-:W-:Y:S02]  /*277d0*/  FFMA.FTZ R104, R109, R105, R104 ;  /* 0x000000696d687223 */ /* 0x000fe40000010068 */
[----:B------:R-:W0:Y:S01]  /*277e0*/  LDC R109, c[0x0][0x448] ;  /* 0x00011200ff6d7b82 */ /* 0x000e220000000800 */
[----:B-1----:R-:W-:Y:S01]  /*277f0*/  IMAD.IADD R107, R107, 0x1, R146 ;  /* 0x000000016b6b7824 */ /* 0x002fe200078e0292 */
[----:B------:R-:W1:Y:S01]  /*27800*/  SHFL.DOWN PT, R100, R111, 0x1, 0x1f ;  /* 0x08201f006f647f89 */ /* 0x000e6200000e0000 */
[----:B------:R-:W-:-:S03]  /*27810*/  I2FP.F32.S32 R146, R146 ;  /* 0x0000009200927245 */ /* 0x000fc60000201400 */
[----:B------:R-:W2:Y:S01]  /*27820*/  SHFL.DOWN PT, R101, R104, 0x1, 0x1f ;  /* 0x08201f0068657f89 */ /* 0x000ea200000e0000 */
[----:B------:R-:W-:-:S06]  /*27830*/  I2FP.F32.S32 R107, R107 ;  /* 0x0000006b006b7245 */ /* 0x000fcc0000201400 */
[----:B------:R-:W3:Y:S01]  /*27840*/  MUFU.RCP R107, R107 ;  /* 0x0000006b006b7308 */ /* 0x000ee20000001000 */
[----:B-1----:R-:W-:Y:S01]  /*27850*/  FADD.FTZ R102, R111, -R100 ;  /* 0x800000646f667221 */ /* 0x002fe20000010000 */
[----:B------:R-:W-:-:S03]  /*27860*/  FMUL.FTZ R105, R100, R146 ;  /* 0x0000009264697220 */ /* 0x000fc60000410000 */
[----:B------:R-:W-:Y:S01]  /*27870*/  FMUL.FTZ R103, R102, R102 ;  /* 0x0000006666677220 */ /* 0x000fe20000410000 */
[----:B------:R-:W-:Y:S01]  /*27880*/  FFMA.FTZ R100, R108, R111, R105 ;  /* 0x0000006f6c647223 */ /* 0x000fe20000010069 */
[----:B--2---:R-:W-:Y:S01]  /*27890*/  FADD.FTZ R104, R104, R101 ;  /* 0x0000006568687221 */ /* 0x004fe20000010000 */
[----:B------:R-:W-:Y:S01]  /*278a0*/  SHF.L.U32 R111, R3, 0x10, RZ ;  /* 0x00000010036f7819 */ /* 0x000fe200000006ff */
[----:B------:R-:W-:Y:S01]  /*278b0*/  FMUL.FTZ R103, R108, R103 ;  /* 0x000000676c677220 */ /* 0x000fe20000410000 */
[----:B---3--:R-:W-:Y:S02]  /*278c0*/  FMUL.FTZ R102, R107, R100 ;  /* 0x000000646b667220 */ /* 0x008fe40000410000 */
[----:B------:R-:W1:Y:S01]  /*278d0*/  @!P0 LDC.64 R100, c[0x0][0x3c0] ;  /* 0x0000f000ff648b82 */ /* 0x000e620000000a00 */
[----:B------:R-:W-:Y:S02]  /*278e0*/  FMUL.FTZ R146, R103, R146 ;  /* 0x0000009267927220 */ /* 0x000fe40000410000 */
[----:B------:R-:W2:Y:S02]  /*278f0*/  SHFL.IDX PT, R103, R102, RZ, 0x1f ;  /* 0x00001fff66677589 */ /* 0x000ea400000e0000 */
[----:B------:R-:W-:-:S06]  /*27900*/  FFMA.FTZ R104, R107, R146, R104 ;  /* 0x000000926b687223 */ /* 0x000fcc0000010068 */
[----:B------:R-:W0:Y:S01]  /*27910*/  SHFL.IDX PT, R104, R104, RZ, 0x1f ;  /* 0x00001fff68687589 */ /* 0x000e2200000e0000 */
[----:B-1----:R-:W-:-:S04]  /*27920*/  @!P0 IMAD.WIDE R100, R143, 0x4, R100 ;  /* 0x000000048f648825 */ /* 0x002fc800078e0264 */
[C---:B--2---:R-:W-:Y:S01]  /*27930*/  FMUL.FTZ R105, R103.reuse, R103 ;  /* 0x0000006767697220 */ /* 0x044fe20000410000 */
[----:B------:R-:W-:Y:S01]  /*27940*/  FSEL R107, R103, RZ, !P1 ;  /* 0x000000ff676b7208 */ /* 0x000fe20004800000 */
[----:B------:R1:W-:Y:S03]  /*27950*/  @!P0 STG.E desc[UR8][R100.64], R103 ;  /* 0x0000006764008986 */ /* 0x0003e6000c101908 */
[----:B------:R-:W-:Y:S01]  /*27960*/  FSEL R108, R105, RZ, P1 ;  /* 0x000000ff696c7208 */ /* 0x000fe20000800000 */
[C---:B------:R-:W-:Y:S01]  /*27970*/  FADD.FTZ R102, -R107.reuse, R115 ;  /* 0x000000736b667221 */ /* 0x040fe20000010100 */
[C---:B------:R-:W-:Y:S01]  /*27980*/  FADD.FTZ R222, -R107.reuse, R118 ;  /* 0x000000766bde7221 */ /* 0x040fe20000010100 */
[----:B0-----:R-:W-:Y:S01]  /*27990*/  FFMA.FTZ R105, R104, UR14, R109 ;  /* 0x0000000e68697c23 */ /* 0x001fe2000801006d */
[C---:B------:R-:W-:Y:S01]  /*279a0*/  FADD.FTZ R230, -R107.reuse, R157 ;  /* 0x0000009d6be67221 */ /* 0x040fe20000010100 */
[C---:B------:R-:W-:Y:S01]  /*279b0*/  FADD.FTZ R246, -R107.reuse, R158 ;  /* 0x0000009e6bf67221 */ /* 0x040fe20000010100 */
[----:B------:R-:W-:Y:S01]  /*279c0*/  FADD.FTZ R244, -R107, R162 ;  /* 0x000000a26bf47221 */ /* 0x000fe20000010100 */
[----:B------:R-:W-:Y:S01]  /*279d0*/  FADD.FTZ R105, R105, R108 ;  /* 0x0000006c69697221 */ /* 0x000fe20000010000 */
[C---:B------:R-:W-:Y:S01]  /*279e0*/  FADD.FTZ R232, -R107.reuse, R166 ;  /* 0x000000a66be87221 */ /* 0x040fe20000010100 */
[C---:B------:R-:W-:Y:S01]  /*279f0*/  FADD.FTZ R226, -R107.reuse, R170 ;  /* 0x000000aa6be27221 */ /* 0x040fe20000010100 */
[C---:B------:R-:W-:Y:S01]  /*27a00*/  FADD.FTZ R218, -R107.reuse, R176 ;  /* 0x000000b06bda7221 */ /* 0x040fe20000010100 */
[C---:B------:R-:W-:Y:S01]  /*27a10*/  FADD.FTZ R236, -R107.reuse, R180 ;  /* 0x000000b46bec7221 */ /* 0x040fe20000010100 */
[C---:B------:R-:W-:Y:S01]  /*27a20*/  FADD.FTZ R234, -R107.reuse, R190 ;  /* 0x000000be6bea7221 */ /* 0x040fe20000010100 */
[----:B------:R-:W0:Y:S01]  /*27a30*/  MUFU.RSQ R105, R105 ;  /* 0x0000006900697308 */ /* 0x000e220000001400 */
[C---:B------:R-:W-:Y:S01]  /*27a40*/  FADD.FTZ R146, -R107.reuse, R159 ;  /* 0x0000009f6b927221 */ /* 0x040fe20000010100 */
        /* <DEDUP_REMOVED lines=44> */
[----:B------:R-:W-:Y:S01]  /*27d10*/  FADD.FTZ R144, -R107, R144 ;  /* 0x000000906b907221 */ /* 0x000fe20000010100 */
[----:B------:R-:W-:Y:S01]  /*27d20*/  SHF.L.U32 R107, R44, 0x10, RZ ;  /* 0x000000102c6b7819 */ /* 0x000fe200000006ff */
[----:B------:R-:W-:Y:S01]  /*27d30*/  IMAD.U32 R109, R72, 0x10000, RZ ;  /* 0x00010000486d7824 */ /* 0x000fe200078e00ff */
[----:B------:R-:W-:Y:S01]  /*27d40*/  SHF.L.U32 R115, R45, 0x10, RZ ;  /* 0x000000102d737819 */ /* 0x000fe200000006ff */
[C---:B0-----:R-:W-:Y:S01]  /*27d50*/  FMUL.FTZ R102, R105.reuse, R102 ;  /* 0x0000006669667220 */ /* 0x041fe20000410000 */
[C---:B------:R-:W-:Y:S01]  /*27d60*/  FMUL.FTZ R222, R105.reuse, R222 ;  /* 0x000000de69de7220 */ /* 0x040fe20000410000 */
[----:B------:R-:W-:Y:S01]  /*27d70*/  FMUL.FTZ R230, R105, R230 ;  /* 0x000000e669e67220 */ /* 0x000fe20000410000 */
[----:B-1----:R-:W-:Y:S01]  /*27d80*/  SHF.L.U32 R101, R7, 0x10, RZ ;  /* 0x0000001007657819 */ /* 0x002fe200000006ff */
[----:B------:R-:W-:Y:S01]  /*27d90*/  FFMA.FTZ R107, R102, R107, R109 ;  /* 0x0000006b666b7223 */ /* 0x000fe2000001006d */
[----:B------:R-:W-:Y:S01]  /*27da0*/  FFMA.FTZ R222, R222, R111, R113 ;  /* 0x0000006fdede7223 */ /* 0x000fe20000010071 */
[----:B------:R-:W-:Y:S01]  /*27db0*/  FFMA.FTZ R109, R230, R115, R119 ;  /* 0x00000073e66d7223 */ /* 0x000fe20000010077 */
[----:B------:R-:W-:Y:S01]  /*27dc0*/  FMUL.FTZ R113, R105, R146 ;  /* 0x0000009269717220 */ /* 0x000fe20000410000 */
[----:B------:R-:W-:Y:S01]  /*27dd0*/  SHF.L.U32 R115, R9, 0x10, RZ ;  /* 0x0000001009737819 */ /* 0x000fe200000006ff */
[----:B------:R-:W-:Y:S01]  /*27de0*/  FMUL.FTZ R146, R105, R160 ;  /* 0x000000a069927220 */ /* 0x000fe20000410000 */
[----:B------:R-:W-:-:S02]  /*27df0*/  IMAD.U32 R119, R10, 0x10000, RZ ;  /* 0x000100000a777824 */ /* 0x000fc400078e00ff */
[C---:B------:R-:W-:Y:S01]  /*27e00*/  FMUL.FTZ R160, R105.reuse, R244 ;  /* 0x000000f469a07220 */ /* 0x040fe20000410000 */
[----:B------:R-:W-:Y:S01]  /*27e10*/  FMUL.FTZ R246, R105, R246 ;  /* 0x000000f669f67220 */ /* 0x000fe20000410000 */
[----:B------:R-:W-:Y:S01]  /*27e20*/  SHF.L.U32 R100, R46, 0x10, RZ ;  /* 0x000000102e647819 */ /* 0x000fe200000006ff */
[----:B------:R-:W-:Y:S02]  /*27e30*/  IMAD.U32 R103, R8, 0x10000, RZ ;  /* 0x0001000008677824 */ /* 0x000fe400078e00ff */
[----:B------:R-:W-:Y:S01]  /*27e40*/  FFMA.FTZ R160, R160, R115, R119 ;  /* 0x00000073a0a07223 */ /* 0x000fe20000010077 */
[----:B------:R-:W-:Y:S02]  /*27e50*/  IMAD.U32 R102, R74, 0x10000, RZ ;  /* 0x000100004a667824 */ /* 0x000fe400078e00ff */
[----:B------:R-:W-:Y:S01]  /*27e60*/  FFMA.FTZ R230, R246, R145, R147 ;  /* 0x00000091f6e67223 */ /* 0x000fe20000010093 */
[----:B------:R-:W-:Y:S01]  /*27e70*/  FFMA.FTZ R146, R146, R101, R103 ;  /* 0x0000006592927223 */ /* 0x000fe20000010067 */
[----:B------:R-:W-:Y:S01]  /*27e80*/  SHF.L.U32 R119, R48, 0x10, RZ ;  /* 0x0000001030777819 */ /* 0x000fe200000006ff */
[----:B------:R-:W-:Y:S01]  /*27e90*/  FFMA.FTZ R113, R113, R100, R102 ;  /* 0x0000006471717223 */ /* 0x000fe20000010066 */
[----:B------:R-:W-:Y:S01]  /*27ea0*/  IMAD.U32 R101, R76, 0x10000, RZ ;  /* 0x000100004c657824 */ /* 0x000fe200078e00ff */
[----:B------:R-:W-:Y:S01]  /*27eb0*/  SHF.L.U32 R103, R11, 0x10, RZ ;  /* 0x000000100b677819 */ /* 0x000fe200000006ff */
[----:B------:R-:W-:Y:S01]  /*27ec0*/  FMUL.FTZ R114, R105, R114 ;  /* 0x0000007269727220 */ /* 0x000fe20000410000 */
[----:B------:R-:W-:Y:S01]  /*27ed0*/  SHF.L.U32 R147, R13, 0x10, RZ ;  /* 0x000000100d937819 */ /* 0x000fe200000006ff */
[----:B------:R-:W-:Y:S01]  /*27ee0*/  FMUL.FTZ R145, R105, R224 ;  /* 0x000000e069917220 */ /* 0x000fe20000410000 */
[----:B------:R-:W-:Y:S01]  /*27ef0*/  IMAD.U32 R115, R12, 0x10000, RZ ;  /* 0x000100000c737824 */ /* 0x000fe200078e00ff */
[----:B------:R-:W-:Y:S01]  /*27f00*/  SHF.L.U32 R100, R49, 0x10, RZ ;  /* 0x0000001031647819 */ /* 0x000fe200000006ff */
[C---:B------:R-:W-:Y:S01]  /*27f10*/  FMUL.FTZ R164, R105.reuse, R164 ;  /* 0x000000a469a47220 */ /* 0x040fe20000410000 */
[----:B------:R-:W-:Y:S01]  /*27f20*/  FMUL.FTZ R224, R105, R232 ;  /* 0x000000e869e07220 */ /* 0x000fe20000410000 */
[----:B------:R-:W-:-:S02]  /*27f30*/  IMAD.U32 R102, R77, 0x10000, RZ ;  /* 0x000100004d667824 */ /* 0x000fc400078e00ff */
[----:B------:R-:W-:Y:S01]  /*27f40*/  FFMA.FTZ R119, R114, R119, R101 ;  /* 0x0000007772777223 */ /* 0x000fe20000010065 */
        /* <DEDUP_REMOVED lines=9> */
[----:B------:R-:W-:-:S02]  /*27fe0*/  IMAD.U32 R102, R16, 0x10000, RZ ;  /* 0x0001000010667824 */ /* 0x000fc400078e00ff */
[C---:B------:R-:W-:Y:S01]  /*27ff0*/  FMUL.FTZ R147, R105.reuse, R168 ;  /* 0x000000a869937220 */ /* 0x040fe20000410000 */
[----:B------:R-:W-:Y:S01]  /*28000*/  FFMA.FTZ R114, R114, R101, R103 ;  /* 0x0000006572727223 */ /* 0x000fe20000010067 */
[----:B------:R-:W-:Y:S01]  /*28010*/  FMUL.FTZ R115, R105, R226 ;  /* 0x000000e269737220 */ /* 0x000fe20000410000 */
[----:B------:R-:W-:Y:S01]  /*28020*/  FFMA.FTZ R118, R118, R149, R151 ;  /* 0x0000009576767223 */ /* 0x000fe20000010097 */
[----:B------:R-:W-:Y:S01]  /*28030*/  SHF.L.U32 R101, R19, 0x10, RZ ;  /* 0x0000001013657819 */ /* 0x000fe200000006ff */
[----:B------:R-:W-:Y:S01]  /*28040*/  FFMA.FTZ R147, R147, R100, R102 ;  /* 0x0000006493937223 */ /* 0x000fe20000010066 */
[----:B------:R-:W-:Y:S01]  /*28050*/  SHF.L.U32 R168, R53, 0x10, RZ ;  /* 0x0000001035a87819 */ /* 0x000fe200000006ff */
[----:B------:R-:W-:Y:S02]  /*28060*/  IMAD.U32 R103, R20, 0x10000, RZ ;  /* 0x0001000014677824 */ /* 0x000fe400078e00ff */
[----:B------:R-:W-:Y:S01]  /*28070*/  FMUL.FTZ R156, R105, R156 ;  /* 0x0000009c699c7220 */ /* 0x000fe20000410000 */
[----:B------:R-:W-:-:S02]  /*28080*/  IMAD.U32 R226, R81, 0x10000, RZ ;  /* 0x0001000051e27824 */ /* 0x000fc400078e00ff */
[C---:B------:R-:W-:Y:S01]  /*28090*/  FMUL.FTZ R151, R105.reuse, R218 ;  /* 0x000000da69977220 */ /* 0x040fe20000410000 */
[----:B------:R-:W-:Y:S01]  /*280a0*/  SHF.L.U32 R100, R52, 0x10, RZ ;  /* 0x0000001034647819 */ /* 0x000fe200000006ff */
[C---:B------:R-:W-:Y:S01]  /*280b0*/  FMUL.FTZ R242, R105.reuse, R242 ;  /* 0x000000f269f27220 */ /* 0x040fe20000410000 */
[----:B------:R-:W-:Y:S02]  /*280c0*/  IMAD.U32 R102, R80, 0x10000, RZ ;  /* 0x0001000050667824 */ /* 0x000fe400078e00ff */
[----:B------:R-:W-:Y:S01]  /*280d0*/  FMUL.FTZ R149, R105, R174 ;  /* 0x000000ae69957220 */ /* 0x000fe20000410000 */
[----:B------:R-:W-:Y:S01]  /*280e0*/  FFMA.FTZ R156, R156, R101, R103 ;  /* 0x000000659c9c7223 */ /* 0x000fe20000010067 */
[----:B------:R-:W-:Y:S01]  /*280f0*/  FFMA.FTZ R151, R151, R168, R226 ;  /* 0x000000a897977223 */ /* 0x000fe200000100e2 */
[----:B------:R-:W-:Y:S01]  /*28100*/  FFMA.FTZ R168, R242, R153, R155 ;  /* 0x00000099f2a87223 */ /* 0x000fe2000001009b */
[----:B------:R-:W-:Y:S01]  /*28110*/  SHF.L.U32 R101, R23, 0x10, RZ ;  /* 0x0000001017657819 */ /* 0x000fe200000006ff */
[----:B------:R-:W-:Y:S01]  /*28120*/  FFMA.FTZ R149, R149, R100, R102 ;  /* 0x0000006495957223 */ /* 0x000fe20000010066 */
[----:B------:R-:W-:Y:S01]  /*28130*/  SHF.L.U32 R174, R55, 0x10, RZ ;  /* 0x0000001037ae7819 */ /* 0x000fe200000006ff */
[----:B------:R-:W-:Y:S01]  /*28140*/  IMAD.U32 R103, R24, 0x10000, RZ ;  /* 0x0001000018677824 */ /* 0x000fe200078e00ff */
[----:B------:R-:W-:Y:S01]  /*28150*/  SHF.L.U32 R157, R25, 0x10, RZ ;  /* 0x00000010199d7819 */ /* 0x000fe200000006ff */
[----:B------:R-:W-:-:S02]  /*28160*/  IMAD.U32 R218, R83, 0x10000, RZ ;  /* 0x0001000053da7824 */ /* 0x000fc400078e00ff */
[C---:B------:R-:W-:Y:S01]  /*28170*/  FMUL.FTZ R158, R105.reuse, R158 ;  /* 0x0000009e699e7220 */ /* 0x040fe20000410000 */
[C---:B------:R-:W-:Y:S01]  /*28180*/  FMUL.FTZ R155, R105.reuse, R220 ;  /* 0x000000dc699b7220 */ /* 0x040fe20000410000 */
[----:B------:R-:W-:Y:S01]  /*28190*/  SHF.L.U32 R100, R54, 0x10, RZ ;  /* 0x0000001036647819 */ /* 0x000fe200000006ff */
[----:B------:R-:W-:Y:S02]  /*281a0*/  IMAD.U32 R159, R26, 0x10000, RZ ;  /* 0x000100001a9f7824 */ /* 0x000fe400078e00ff */
        /* <DEDUP_REMOVED lines=13> */
[----:B------:R-:W-:Y:S01]  /*28280*/  FMUL.FTZ R159, R105, R186 ;  /* 0x000000ba699f7220 */ /* 0x000fe20000410000 */
        /* <DEDUP_REMOVED lines=10> */
[----:B------:R-:W-:Y:S01]  /*28330*/  IMAD.U32 R103, R86, 0x10000, RZ ;  /* 0x0001000056677824 */ /* 0x000fe200078e00ff */
[----:B------:R-:W-:Y:S01]  /*28340*/  SHF.L.U32 R167, R33, 0x10, RZ ;  /* 0x0000001021a77819 */ /* 0x000fe200000006ff */
[C---:B------:R-:W-:Y:S01]  /*28350*/  FMUL.FTZ R188, R105.reuse, R188 ;  /* 0x000000bc69bc7220 */ /* 0x040fe20000410000 */
[----:B------:R-:W-:Y:S01]  /*28360*/  FMUL.FTZ R165, R105, R176 ;  /* 0x000000b069a57220 */ /* 0x000fe20000410000 */
[----:B------:R-:W-:Y:S01]  /*28370*/  SHF.L.U32 R100, R31, 0x10, RZ ;  /* 0x000000101f647819 */ /* 0x000fe200000006ff */
[----:B------:R-:W-:-:S02]  /*28380*/  IMAD.U32 R169, R34, 0x10000, RZ ;  /* 0x0001000022a97824 */ /* 0x000fc400078e00ff */
[----:B------:R-:W-:Y:S01]  /*28390*/  FMUL.FTZ R176, R105, R234 ;  /* 0x000000ea69b07220 */ /* 0x000fe20000410000 */
[----:B------:R-:W-:Y:S01]  /*283a0*/  IMAD.U32 R102, R32, 0x10000, RZ ;  /* 0x0001000020667824 */ /* 0x000fe200078e00ff */
[----:B------:R-:W-:Y:S01]  /*283b0*/  SHF.L.U32 R184, R59, 0x10, RZ ;  /* 0x000000103bb87819 */ /* 0x000fe200000006ff */
[----:B------:R-:W-:Y:S01]  /*283c0*/  FMUL.FTZ R161, R105, R154 ;  /* 0x0000009a69a17220 */ /* 0x000fe20000410000 */
        /* <DEDUP_REMOVED lines=8> */
[----:B------:R-:W-:Y:S01]  /*28450*/  FFMA.FTZ R165, R165, R184, R186 ;  /* 0x000000b8a5a57223 */ /* 0x000fe200000100ba */
[----:B------:R-:W-:Y:S01]  /*28460*/  SHF.L.U32 R167, R60, 0x10, RZ ;  /* 0x000000103ca77819 */ /* 0x000fe200000006ff */
[----:B------:R-:W-:Y:S01]  /*28470*/  IMAD.U32 R173, R89, 0x10000, RZ ;  /* 0x0001000059ad7824 */ /* 0x000fe200078e00ff */
[----:B------:R-:W-:Y:S01]  /*28480*/  SHF.L.U32 R175, R37, 0x10, RZ ;  /* 0x0000001025af7819 */ /* 0x000fe200000006ff */
[----:B------:R-:W-:Y:S01]  /*28490*/  FMUL.FTZ R100, R105, R170 ;  /* 0x000000aa69647220 */ /* 0x000fe20000410000 */
[----:B------:R-:W-:-:S02]  /*284a0*/  IMAD.U32 R101, R88, 0x10000, RZ ;  /* 0x0001000058657824 */ /* 0x000fc400078e00ff */
[C---:B------:R-:W-:Y:S01]  /*284b0*/  FMUL.FTZ R112, R105.reuse, R112 ;  /* 0x0000007069707220 */ /* 0x040fe20000410000 */
[----:B------:R-:W-:Y:S02]  /*284c0*/  IMAD.U32 R177, R38, 0x10000, RZ ;  /* 0x0001000026b17824 */ /* 0x000fe400078e00ff */
[----:B------:R-:W-:Y:S01]  /*284d0*/  FMUL.FTZ R184, R105, R194 ;  /* 0x000000c269b87220 */ /* 0x000fe20000410000 */
[----:B------:R-:W-:Y:S01]  /*284e0*/  FFMA.FTZ R170, R192, R103, R169 ;  /* 0x00000067c0aa7223 */ /* 0x000fe200000100a9 */
        /* <DEDUP_REMOVED lines=24> */
[C---:B------:R-:W-:Y:S01]  /*28670*/  FMUL.FTZ R177, R105.reuse, R202 ;  /* 0x000000ca69b17220 */ /* 0x040fe20000410000 */
[----:B------:R-:W-:Y:S01]  /*28680*/  FMUL.FTZ R148, R105, R148 ;  /* 0x0000009469947220 */ /* 0x000fe20000410000 */
[----:B------:R-:W-:-:S02]  /*28690*/  IMAD.U32 R183, R122, 0x10000, RZ ;  /* 0x000100007ab77824 */ /* 0x000fc400078e00ff */
[----:B------:R-:W-:Y:S01]  /*286a0*/  FMUL.FTZ R190, R105, R180 ;  /* 0x000000b469be7220 */ /* 0x000fe20000410000 */
[----:B------:R-:W-:Y:S01]  /*286b0*/  FFMA.FTZ R177, R177, R100, R102 ;  /* 0x00000064b1b17223 */ /* 0x000fe20000010066 */
[----:B------:R-:W-:Y:S01]  /*286c0*/  FFMA.FTZ R180, R148, R101, R103 ;  /* 0x0000006594b47223 */ /* 0x000fe20000010067 */
[----:B------:R-:W-:Y:S01]  /*286d0*/  SHF.L.U32 R101, R66, 0x10, RZ ;  /* 0x0000001042657819 */ /* 0x000fe200000006ff */
[----:B------:R-:W-:Y:S01]  /*286e0*/  FFMA.FTZ R190, R190, R173, R183 ;  /* 0x000000adbebe7223 */ /* 0x000fe200000100b7 */
[----:B------:R-:W-:Y:S01]  /*286f0*/  SHF.L.U32 R100, R123, 0x10, RZ ;  /* 0x000000107b647819 */ /* 0x000fe200000006ff */
[----:B------:R-:W-:Y:S01]  /*28700*/  IMAD.U32 R103, R94, 0x10000, RZ ;  /* 0x000100005e677824 */ /* 0x000fe200078e00ff */
[----:B------:R-:W-:Y:S01]  /*28710*/  SHF.L.U32 R173, R67, 0x10, RZ ;  /* 0x0000001043ad7819 */ /* 0x000fe200000006ff */
[----:B------:R-:W-:Y:S02]  /*28720*/  IMAD.U32 R102, R126, 0x10000, RZ ;  /* 0x000100007e667824 */ /* 0x000fe400078e00ff */
        /* <DEDUP_REMOVED lines=11> */
[C---:B------:R-:W-:Y:S01]  /*287e0*/  FMUL.FTZ R192, R105.reuse, R212 ;  /* 0x000000d469c07220 */ /* 0x040fe20000410000 */
[----:B------:R-:W-:Y:S01]  /*287f0*/  FMUL.FTZ R100, R105, R162 ;  /* 0x000000a269647220 */ /* 0x000fe20000410000 */
[----:B------:R-:W-:-:S02]  /*28800*/  IMAD.U32 R173, R96, 0x10000, RZ ;  /* 0x0001000060ad7824 */ /* 0x000fc400078e00ff */
[----:B------:R-:W-:Y:S01]  /*28810*/  FMUL.FTZ R210, R105, R210 ;  /* 0x000000d269d27220 */ /* 0x000fe20000410000 */
[----:B------:R-:W-:Y:S02]  /*28820*/  IMAD.U32 R199, R132, 0x10000, RZ ;  /* 0x0001000084c77824 */ /* 0x000fe400078e00ff */
[----:B------:R-:W-:Y:S01]  /*28830*/  FFMA.FTZ R192, R192, R193, R195 ;  /* 0x000000c1c0c07223 */ /* 0x000fe200000100c3 */
[----:B------:R-:W-:Y:S01]  /*28840*/  SHF.L.U32 R108, R65, 0x10, RZ ;  /* 0x00000010416c7819 */ /* 0x000fe200000006ff */
[----:B------:R-:W-:Y:S01]  /*28850*/  FFMA.FTZ R162, R210, R101, R173 ;  /* 0x00000065d2a27223 */ /* 0x000fe200000100ad */
[----:B------:R-:W-:Y:S01]  /*28860*/  FFMA.FTZ R193, R100, R197, R199 ;  /* 0x000000c564c17223 */ /* 0x000fe200000100c7 */
[----:B------:R-:W0:Y:S01]  /*28870*/  @!P0 LDC.64 R102, c[0x0][0x3c8] ;  /* 0x0000f200ff668b82 */ /* 0x000e220000000a00 */
[----:B------:R-:W-:Y:S01]  /*28880*/  FMUL.FTZ R111, R105, R228 ;  /* 0x000000e4696f7220 */ /* 0x000fe20000410000 */
[----:B------:R-:W-:Y:S02]  /*28890*/  IMAD.U32 R112, R93, 0x10000, RZ ;  /* 0x000100005d707824 */ /* 0x000fe400078e00ff */
[----:B------:R-:W-:Y:S01]  /*288a0*/  FMUL.FTZ R179, R105, R204 ;  /* 0x000000cc69b37220 */ /* 0x000fe20000410000 */
[----:B------:R-:W-:Y:S01]  /*288b0*/  SHF.L.U32 R228, R51, 0x10, RZ ;  /* 0x0000001033e47819 */ /* 0x000fe200000006ff */
[----:B------:R-:W-:Y:S01]  /*288c0*/  IMAD.U32 R232, R79, 0x10000, RZ ;  /* 0x000100004fe87824 */ /* 0x000fe200078e00ff */
[----:B------:R-:W-:Y:S01]  /*288d0*/  SHF.L.U32 R189, R129, 0x10, RZ ;  /* 0x0000001081bd7819 */ /* 0x000fe200000006ff */
[----:B------:R-:W-:Y:S01]  /*288e0*/  IMAD.U32 R183, R130, 0x10000, RZ ;  /* 0x0001000082b77824 */ /* 0x000fe200078e00ff */
[----:B------:R-:W1:Y:S01]  /*288f0*/  LDC.64 R100, c[0x0][0x428] ;  /* 0x00010a00ff647b82 */ /* 0x000e620000000a00 */
[----:B------:R-:W-:Y:S01]  /*28900*/  FMUL.FTZ R110, R105, R110 ;  /* 0x0000006e696e7220 */ /* 0x000fe20000410000 */
[----:B------:R-:W-:Y:S01]  /*28910*/  FFMA.FTZ R179, R179, R108, R112 ;  /* 0x0000006cb3b37223 */ /* 0x000fe20000010070 */
[----:B------:R-:W-:Y:S01]  /*28920*/  SHF.L.U32 R108, R127, 0x10, RZ ;  /* 0x000000107f6c7819 */ /* 0x000fe200000006ff */
[----:B------:R-:W-:Y:S01]  /*28930*/  FFMA.FTZ R115, R115, R228, R232 ;  /* 0x000000e473737223 */ /* 0x000fe200000100e8 */
[----:B------:R-:W-:-:S02]  /*28940*/  IMAD.U32 R112, R128, 0x10000, RZ ;  /* 0x0001000080707824 */ /* 0x000fc400078e00ff */
[----:B------:R-:W-:Y:S01]  /*28950*/  FMUL.FTZ R187, R105, R208 ;  /* 0x000000d069bb7220 */ /* 0x000fe20000410000 */
[----:B------:R-:W-:Y:S01]  /*28960*/  FFMA.FTZ R189, R110, R189, R183 ;  /* 0x000000bd6ebd7223 */ /* 0x000fe200000100b7 */
[----:B------:R-:W-:Y:S01]  /*28970*/  SHF.L.U32 R173, R70, 0x10, RZ ;  /* 0x0000001046ad7819 */ /* 0x000fe200000006ff */
[----:B------:R-:W-:Y:S01]  /*28980*/  IMAD.U32 R183, R98, 0x10000, RZ ;  /* 0x0001000062b77824 */ /* 0x000fe200078e00ff */
[----:B------:R-:W-:Y:S01]  /*28990*/  SHF.L.U32 R199, R71, 0x10, RZ ;  /* 0x0000001047c77819 */ /* 0x000fe200000006ff */
[----:B------:R-:W-:Y:S01]  /*289a0*/  IMAD.U32 R201, R99, 0x10000, RZ ;  /* 0x0001000063c97824 */ /* 0x000fe200078e00ff */
[----:B------:R-:W-:Y:S01]  /*289b0*/  SHF.L.U32 R203, R135, 0x10, RZ ;  /* 0x0000001087cb7819 */ /* 0x000fe200000006ff */
[----:B------:R-:W-:Y:S02]  /*289c0*/  IMAD.U32 R205, R136, 0x10000, RZ ;  /* 0x0001000088cd7824 */ /* 0x000fe400078e00ff */
[C---:B------:R-:W-:Y:S01]  /*289d0*/  FMUL.FTZ R106, R105.reuse, R106 ;  /* 0x0000006a696a7220 */ /* 0x040fe20000410000 */
[C---:B------:R-:W-:Y:S01]  /*289e0*/  FMUL.FTZ R216, R105.reuse, R216 ;  /* 0x000000d869d87220 */ /* 0x040fe20000410000 */
[----:B------:R-:W-:Y:S01]  /*289f0*/  FMUL.FTZ R144, R105, R144 ;  /* 0x0000009069907220 */ /* 0x000fe20000410000 */
[----:B------:R-:W-:Y:S01]  /*28a00*/  FFMA.FTZ R187, R187, R108, R112 ;  /* 0x0000006cbbbb7223 */ /* 0x000fe20000010070 */
[----:B------:R-:W-:Y:S01]  /*28a10*/  F2FP.BF16.F32.PACK_AB R110, R146, R113 ;  /* 0x00000071926e723e */ /* 0x000fe200000010ff */
[----:B------:R-:W-:Y:S01]  /*28a20*/  FFMA.FTZ R194, R106, R173, R183 ;  /* 0x000000ad6ac27223 */ /* 0x000fe200000100b7 */
[----:B------:R-:W-:Y:S01]  /*28a30*/  F2FP.BF16.F32.PACK_AB R115, R118, R115 ;  /* 0x000000737673723e */ /* 0x000fe200000010ff */
[----:B------:R-:W-:Y:S01]  /*28a40*/  FFMA.FTZ R199, R216, R199, R201 ;  /* 0x000000c7d8c77223 */ /* 0x000fe200000100c9 */
[----:B------:R-:W-:Y:S01]  /*28a50*/  F2FP.BF16.F32.PACK_AB R112, R164, R119 ;  /* 0x00000077a470723e */ /* 0x000fe200000010ff */
[----:B------:R-:W-:Y:S01]  /*28a60*/  FFMA.FTZ R196, R144, R203, R205 ;  /* 0x000000cb90c47223 */ /* 0x000fe200000100cd */
[----:B------:R-:W-:Y:S01]  /*28a70*/  F2FP.BF16.F32.PACK_AB R114, R147, R114 ;  /* 0x000000729372723e */ /* 0x000fe200000010ff */
[----:B-1----:R-:W-:Y:S01]  /*28a80*/  IMAD.WIDE.U32 R118, R116, 0x10, R100 ;  /* 0x0000001074767825 */ /* 0x002fe200078e0064 */
[----:B------:R-:W-:-:S03]  /*28a90*/  F2FP.BF16.F32.PACK_AB R113, R224, R145 ;  /* 0x00000091e071723e */ /* 0x000fc600000010ff */
[----:B------:R-:W-:Y:S01]  /*28aa0*/  FMUL.FTZ R104, R105, R104 ;  /* 0x0000006869687220 */ /* 0x000fe20000410000 */
[----:B------:R-:W-:Y:S01]  /*28ab0*/  SHF.L.U32 R246, R47, 0x10, RZ ;  /* 0x000000102ff67819 */ /* 0x000fe200000006ff */
[--C-:B------:R-:W-:Y:S01]  /*28ac0*/  IMAD.WIDE.U32 R116, R117, 0x10, R100.reuse ;  /* 0x0000001075747825 */ /* 0x100fe200078e0064 */
[----:B------:R-:W-:Y:S02]  /*28ad0*/  SHF.L.U32 R195, R133, 0x10, RZ ;  /* 0x0000001085c37819 */ /* 0x000fe400000006ff */
[----:B------:R-:W-:Y:S01]  /*28ae0*/  F2FP.BF16.F32.PACK_AB R109, R230, R109 ;  /* 0x0000006de66d723e */ /* 0x000fe200000010ff */
[----:B------:R-:W-:-:S04]  /*28af0*/  IMAD.WIDE.U32 R144, R163, 0x10, R100 ;  /* 0x00000010a3907825 */ /* 0x000fc800078e0064 */
[----:B------:R-:W-:Y:S01]  /*28b00*/  FFMA.FTZ R111, R111, R246, R248 ;  /* 0x000000f66f6f7223 */ /* 0x000fe200000100f8 */
[----:B------:R-:W-:Y:S01]  /*28b10*/  F2FP.BF16.F32.PACK_AB R108, R222, R107 ;  /* 0x0000006bde6c723e */ /* 0x000fe200000010ff */
[--C-:B------:R-:W-:Y:S01]  /*28b20*/  IMAD.WIDE.U32 R172, R172, 0x10, R100.reuse ;  /* 0x00000010acac7825 */ /* 0x100fe200078e0064 */
[----:B------:R-:W-:Y:S02]  /*28b30*/  F2FP.BF16.F32.PACK_AB R107, R176, R165 ;  /* 0x000000a5b06b723e */ /* 0x000fe400000010ff */
[----:B------:R-:W-:Y:S01]  /*28b40*/  F2FP.BF16.F32.PACK_AB R111, R160, R111 ;  /* 0x0000006fa06f723e */ /* 0x000fe200000010ff */
[----:B------:R-:W-:Y:S01]  /*28b50*/  IMAD.WIDE.U32 R182, R182, 0x10, R100 ;  /* 0x00000010b6b67825 */ /* 0x000fe200078e0064 */
[----:B------:R-:W-:-:S03]  /*28b60*/  F2FP.BF16.F32.PACK_AB R106, R161, R154 ;  /* 0x0000009aa16a723e */ /* 0x000fc600000010ff */
[----:B------:R-:W-:-:S04]  /*28b70*/  IMAD.WIDE.U32 R146, R191, 0x10, R100 ;  /* 0x00000010bf927825 */ /* 0x000fc800078e0064 */
[----:B------:R-:W-:Y:S01]  /*28b80*/  IMAD.WIDE.U32 R200, R200, 0x10, R100 ;  /* 0x00000010c8c87825 */ /* 0x000fe200078e0064 */
[----:B------:R-:W-:Y:S02]  /*28b90*/  F2FP.BF16.F32.PACK_AB R100, R156, R149 ;  /* 0x000000959c64723e */ /* 0x000fe400000010ff */
[----:B------:R-:W1:Y:S01]  /*28ba0*/  LDC.64 R148, c[0x0][0x380] ;  /* 0x0000e000ff947b82 */ /* 0x000e620000000a00 */
[----:B0-----:R-:W-:Y:S01]  /*28bb0*/  @!P0 IMAD.WIDE R102, R143, 0x4, R102 ;  /* 0x000000048f668825 */ /* 0x001fe200078e0266 */
[----:B------:R-:W-:-:S03]  /*28bc0*/  F2FP.BF16.F32.PACK_AB R101, R168, R151 ;  /* 0x00000097a865723e */ /* 0x000fc600000010ff */
[----:B------:R-:W-:Y:S01]  /*28bd0*/  IMAD.U32 R197, R134, 0x10000, RZ ;  /* 0x0001000086c57824 */ /* 0x000fe200078e00ff */
[----:B------:R0:W-:Y:S03]  /*28be0*/  @!P0 STG.E desc[UR8][R102.64], R105 ;  /* 0x0000006966008986 */ /* 0x0001e6000c101908 */
[----:B------:R-:W-:Y:S01]  /*28bf0*/  FFMA.FTZ R195, R104, R195, R197 ;  /* 0x000000c368c37223 */ /* 0x000fe200000100c5 */
[----:B------:R2:W-:Y:S01]  /*28c00*/  STG.E.128 desc[UR8][R118.64], R108 ;  /* 0x0000006c76007986 */ /* 0x0005e2000c101d08 */
[----:B------:R-:W-:-:S03]  /*28c10*/  F2FP.BF16.F32.PACK_AB R104, R157, R152 ;  /* 0x000000989d68723e */ /* 0x000fc600000010ff */
[----:B------:R3:W-:Y:S01]  /*28c20*/  STG.E.128 desc[UR8][R116.64], R112 ;  /* 0x0000007074007986 */ /* 0x0007e2000c101d08 */
[----:B0-----:R-:W-:Y:S02]  /*28c30*/  F2FP.BF16.F32.PACK_AB R103, R174, R155 ;  /* 0x0000009bae67723e */ /* 0x001fe400000010ff */
[----:B------:R-:W-:Y:S02]  /*28c40*/  F2FP.BF16.F32.PACK_AB R102, R158, R153 ;  /* 0x000000999e66723e */ /* 0x000fe400000010ff */
[----:B------:R-:W-:Y:S02]  /*28c50*/  F2FP.BF16.F32.PACK_AB R105, R178, R159 ;  /* 0x0000009fb269723e */ /* 0x000fe400000010ff */
[----:B-1----:R-:W-:Y:S01]  /*28c60*/  IADD3 R143, PT, PT, R143, R148, RZ ;  /* 0x000000948f8f7210 */ /* 0x002fe20007ffe0ff */
[----:B------:R0:W-:Y:S01]  /*28c70*/  STG.E.128 desc[UR8][R144.64], R100 ;  /* 0x0000006490007986 */ /* 0x0001e2000c101d08 */
[----:B--2---:R-:W-:-:S03]  /*28c80*/  F2FP.BF16.F32.PACK_AB R111, R188, R175 ;  /* 0x000000afbc6f723e */ /* 0x004fc600000010ff */
[----:B------:R0:W-:Y:S01]  /*28c90*/  STG.E.128 desc[UR8][R172.64], R104 ;  /* 0x00000068ac007986 */ /* 0x0001e2000c101d08 */
[----:B------:R-:W-:Y:S02]  /*28ca0*/  F2FP.BF16.F32.PACK_AB R110, R186, R171 ;  /* 0x000000abba6e723e */ /* 0x000fe400000010ff */
[----:B------:R-:W-:Y:S02]  /*28cb0*/  F2FP.BF16.F32.PACK_AB R109, R184, R169 ;  /* 0x000000a9b86d723e */ /* 0x000fe400000010ff */
[----:B------:R-:W-:Y:S02]  /*28cc0*/  F2FP.BF16.F32.PACK_AB R108, R170, R167 ;  /* 0x000000a7aa6c723e */ /* 0x000fe400000010ff */
[----:B---3--:R-:W-:Y:S02]  /*28cd0*/  F2FP.BF16.F32.PACK_AB R115, R187, R166 ;  /* 0x000000a6bb73723e */ /* 0x008fe400000010ff */
[----:B------:R-:W-:Y:S01]  /*28ce0*/  F2FP.BF16.F32.PACK_AB R114, R185, R150 ;  /* 0x00000096b972723e */ /* 0x000fe200000010ff */
[----:B------:R0:W-:Y:S01]  /*28cf0*/  STG.E.128 desc[UR8][R182.64], R108 ;  /* 0x0000006cb6007986 */ /* 0x0001e2000c101d08 */
[----:B------:R-:W-:-:S02]  /*28d00*/  F2FP.BF16.F32.PACK_AB R113, R190, R179 ;  /* 0x000000b3be71723e */ /* 0x000fc400000010ff */
[----:B------:R-:W-:Y:S02]  /*28d10*/  F2FP.BF16.F32.PACK_AB R112, R180, R177 ;  /* 0x000000b1b470723e */ /* 0x000fe400000010ff */
[----:B------:R-:W-:Y:S02]  /*28d20*/  F2FP.BF16.F32.PACK_AB R119, R196, R199 ;  /* 0x000000c7c477723e */ /* 0x000fe400000010ff */
[----:B------:R-:W-:Y:S01]  /*28d30*/  F2FP.BF16.F32.PACK_AB R118, R195, R194 ;  /* 0x000000c2c376723e */ /* 0x000fe200000010ff */
[----:B------:R0:W-:Y:S01]  /*28d40*/  STG.E.128 desc[UR8][R146.64], R112 ;  /* 0x0000007092007986 */ /* 0x0001e2000c101d08 */
[----:B------:R-:W-:Y:S02]  /*28d50*/  F2FP.BF16.F32.PACK_AB R117, R193, R192 ;  /* 0x000000c0c175723e */ /* 0x000fe400000010ff */
[----:B------:R-:W-:Y:S02]  /*28d60*/  F2FP.BF16.F32.PACK_AB R116, R189, R162 ;  /* 0x000000a2bd74723e */ /* 0x000fe400000010ff */
[----:B------:R-:W-:-:S03]  /*28d70*/  ISETP.GE.AND P0, PT, R143, R149, PT ;  /* 0x000000958f00720c */ /* 0x000fc60003f06270 */
[----:B------:R0:W-:Y:S10]  /*28d80*/  STG.E.128 desc[UR8][R200.64], R116 ;  /* 0x00000074c8007986 */ /* 0x0001f4000c101d08 */
[----:B------:R-:W-:Y:S05]  /*28d90*/  @!P0 BRA `(.L_x_1279) ;  /* 0xfffffd8000048947 */ /* 0x000fea000383ffff */
[----:B------:R-:W-:Y:S05]  /*28da0*/  EXIT ;  /* 0x000000000000794d */ /* 0x000fea0003800000 */
.L_x_1280:
        /* <DEDUP_REMOVED lines=13> */
.L_x_42300:


//--------------------- .text._ZN10layer_norm13ln_fwd_kernelINS_13Kernel_traitsI13__nv_bfloat16S2_S2_S2_fjLj7168ELj1ELj1ELj4ELj16ENS_18Kernel_traits_baseILj7168ES2_S2_S2_S2_fjLj128EEEEELb1ELb0ELb1ELb0EEEvNS_9FwdParamsE --------------------------
	.section	.text._ZN10layer_norm13ln_fwd_kernelINS_13Kernel_traitsI13__nv_bfloat16S2_S2_S2_fjLj7168ELj1ELj1ELj4ELj16ENS_18Kernel_traits_baseILj7168ES2_S2_S2_S2_fjLj128EEEEELb1ELb0ELb1ELb0EEEvNS_9FwdParamsE,"ax",@progbits
	.align	128
        .global         _ZN10layer_norm13ln_fwd_kernelINS_13Kernel_traitsI13__nv_bfloat16S2_S2_S2_fjLj7168ELj1ELj1ELj4ELj16ENS_18Kernel_traits_baseILj7168ES2_S2_S2_S2_fjLj128EEEEELb1ELb0ELb1ELb0EEEvNS_9FwdParamsE
        .type           _ZN10layer_norm13ln_fwd_kernelINS_13Kernel_traitsI13__nv_bfloat16S2_S2_S2_fjLj7168ELj1ELj1ELj4ELj16ENS_18Kernel_traits_baseILj7168ES2_S2_S2_S2_fjLj128EEEEELb1ELb0ELb1ELb0EEEvNS_9FwdParamsE,@function
        .size           _ZN10layer_norm13ln_fwd_kernelINS_13Kernel_traitsI13__nv_bfloat16S2_S2_S2_fjLj7168ELj1ELj1ELj4ELj16ENS_18Kernel_traits_baseILj7168ES2_S2_S2_S2_fjLj128EEEEELb1ELb0ELb1ELb0EEEvNS_9FwdParamsE,(.L_x_42301 - _ZN10layer_norm13ln_fwd_kernelINS_13Kernel_traitsI13__nv_bfloat16S2_S2_S2_fjLj7168ELj1ELj1ELj4ELj16ENS_18Kernel_traits_baseILj7168ES2_S2_S2_S2_fjLj128EEEEELb1ELb0ELb1ELb0EEEvNS_9FwdParamsE)
        .other          _ZN10layer_norm13ln_fwd_kernelINS_13Kernel_traitsI13__nv_bfloat16S2_S2_S2_fjLj7168ELj1ELj1ELj4ELj16ENS_18Kernel_traits_baseILj7168ES2_S2_S2_S2_fjLj128EEEEELb1ELb0ELb1ELb0EEEvNS_9FwdParamsE,@"STO_CUDA_ENTRY STV_DEFAULT"
_ZN10layer_norm13ln_fwd_kernelINS_13Kernel_traitsI13__nv_bfloat16S2_S2_S2_fjLj7168ELj1ELj1ELj4ELj16ENS_18Kernel_traits_baseILj7168ES2_S2_S2_S2_fjLj128EEEEELb1ELb0ELb1ELb0EEEvNS_9FwdParamsE:
.text._ZN10layer_norm13ln_fwd_kernelINS_13Kernel_traitsI13__nv_bfloat16S2_S2_S2_fjLj7168ELj1ELj1ELj4ELj16ENS_18Kernel_traits_baseILj7168ES2_S2_S2_S2_fjLj128EEEEELb1ELb0ELb1ELb0EEEvNS_9FwdParamsE:
[----:B------:R-:W-:Y:S01]  /*0000*/  LDC R1, c[0x0][0x37c] ;  /* 0x0000df00ff017b82 */ /* 0x000fe20000000800 */
[----:B------:R-:W0:Y:S07]  /*0010*/  LDCU.U8 UR4, c[0x0][0x464] ;  /* 0x00008c80ff0477ac */ /* 0x000e2e0008000000 */
[----:B------:R-:W1:Y:S01]  /*0020*/  LDC R129, c[0x0][0x458] ;  /* 0x00011600ff817b82 */ /* 0x000e620000000800 */
[----:B------:R-:W2:Y:S01]  /*0030*/  LDCU.64 UR14, c[0x0][0x450] ;  /* 0x00008a00ff0e77ac */ /* 0x000ea20008000a00 */
[----:B------:R-:W3:Y:S06]  /*0040*/  LDCU.64 UR12, c[0x0][0x358] ;  /* 0x00006b00ff0c77ac */ /* 0x000eec0008000a00 */
[----:B------:R-:W4:Y:S01]  /*0050*/  LDC R6, c[0x0][0x45c] ;  /* 0x00011700ff067b82 */ /* 0x000f220000000800 */
[----:B------:R-:W5:Y:S07]  /*0060*/  S2R R138, SR_TID.X ;  /* 0x00000000008a7919 */ /* 0x000f6e0000002100 */
[----:B------:R-:W5:Y:S01]  /*0070*/  LDC R9, c[0x0][0x388] ;  /* 0x0000e200ff097b82 */ /* 0x000f620000000800 */
[----:B0-----:R-:W-:Y:S01]  /*0080*/  ISETP.NE.AND P0, PT, RZ, UR4, PT ;  /* 0x00000004ff007c0c */ /* 0x001fe2000bf05270 */
[----:B------:R-:W0:Y:S01]  /*0090*/  LDCU.64 UR4, c[0x0][0x438] ;  /* 0x00008700ff0477ac */ /* 0x000e220008000a00 */
[----:B--2---:R-:W-:-:S02]  /*00a0*/  IMAD.U32 R2, RZ, RZ, UR14 ;  /* 0x0000000eff027e24 */ /* 0x004fc4000f8e00ff */
[----:B------:R-:W-:-:S09]  /*00b0*/  IMAD.U32 R3, RZ, RZ, UR15 ;  /* 0x0000000fff037e24 */ /* 0x000fd2000f8e00ff */
[----:B-1----:R-:W-:Y:S01]  /*00c0*/  @P0 MOV R4, R129 ;  /* 0x0000008100040202 */ /* 0x002fe20000000f00 */
[----:B---3--:R-:W2:Y:S01]  /*00d0*/  @P0 LDG.E.64 R2, desc[UR12][R2.64] ;  /* 0x0000000c02020981 */ /* 0x008ea2000c1e1b00 */
[----:B----4-:R-:W-:Y:S01]  /*00e0*/  @P0 IMAD.MOV.U32 R5, RZ, RZ, R6 ;  /* 0x000000ffff050224 */ /* 0x010fe200078e0006 */
[----:B------:R-:W1:Y:S05]  /*00f0*/  @P0 LDC R7, c[0x0][0x460] ;  /* 0x00011800ff070b82 */ /* 0x000e6a0000000800 */
[----:B------:R-:W1:Y:S01]  /*0100*/  @P0 LDG.E.64 R4, desc[UR12][R4.64] ;  /* 0x0000000c04040981 */ /* 0x000e62000c1e1b00 */
[----:B0-----:R-:W-:Y:S01]  /*0110*/  UISETP.NE.U32.AND UP0, UPT, UR4, URZ, UPT ;  /* 0x000000ff0400728c */ /* 0x001fe2000bf05070 */
[----:B-----5:R-:W-:Y:S01]  /*0120*/  SHF.R.S32.HI R0, RZ, 0x1f, R9 ;  /* 0x0000001fff007819 */ /* 0x020fe20000011409 */
[----:B------:R-:W0:Y:S01]  /*0130*/  S2UR UR22, SR_CTAID.X ;  /* 0x00000000001679c3 */ /* 0x000e220000002500 */
[----:B------:R-:W-:Y:S01]  /*0140*/  LOP3.LUT R27, R138, 0x60, RZ, 0xc0, !PT ;  /* 0x000000608a1b7812 */ /* 0x000fe200078ec0ff */
[----:B------:R-:W-:Y:S01]  /*0150*/  UISETP.NE.AND.EX UP0, UPT, UR5, URZ, UPT, UP0 ;  /* 0x000000ff0500728c */ /* 0x000fe2000bf05300 */
[----:B------:R-:W-:Y:S01]  /*0160*/  LEA.HI R0, R0, R9, RZ, 0x3 ;  /* 0x0000000900007211 */ /* 0x000fe200078f18ff */
[----:B------:R-:W-:Y:S01]  /*0170*/  BSSY.RECONVERGENT B0, `(.L_x_1281) ;  /* 0x000009f000007945 */ /* 0x000fe20003800200 */
[----:B------:R-:W-:-:S02]  /*0180*/  LOP3.LUT R137, R27, 0x1f, R138, 0xf8, !PT ;  /* 0x0000001f1b897812 */ /* 0x000fc400078ef88a */
[----:B------:R-:W-:Y:S01]  /*0190*/  SHF.R.S32.HI R0, RZ, 0x3, R0 ;  /* 0x00000003ff007819 */ /* 0x000fe20000011400 */
[----:B------:R-:W0:Y:S01]  /*01a0*/  LDC R11, c[0x0][0x360] ;  /* 0x0000d800ff0b7b82 */ /* 0x000e220000000800 */
[----:B------:R-:W-:Y:S01]  /*01b0*/  LOP3.LUT R135, R138, 0x1f, RZ, 0xc0, !PT ;  /* 0x0000001f8a877812 */ /* 0x000fe200078ec0ff */
[----:B0-----:R-:W-:Y:S01]  /*01c0*/  IMAD R136, R11, UR22, R138 ;  /* 0x000000160b887c24 */ /* 0x001fe2000f8e028a */
[----:B--2---:R-:W-:Y:S02]  /*01d0*/  @P0 R2UR UR14, R2 ;  /* 0x00000000020e02ca */ /* 0x004fe400000e0000 */
[----:B------:R-:W-:Y:S02]  /*01e0*/  @P0 R2UR UR15, R3 ;  /* 0x00000000030f02ca */ /* 0x000fe400000e0000 */
[----:B------:R-:W-:Y:S02]  /*01f0*/  LOP3.LUT R3, R137, 0x7f, RZ, 0x3c, !PT ;  /* 0x0000007f89037812 */ /* 0x000fe400078e3cff */
[----:B-1----:R-:W-:-:S02]  /*0200*/  @P0 IADD3 R129, P1, PT, R4, R7, RZ ;  /* 0x0000000704810210 */ /* 0x002fc40007f3e0ff */
[----:B------:R-:W-:-:S03]  /*0210*/  IADD3 R134, PT, PT, R0, R3, RZ ;  /* 0x0000000300867210 */ /* 0x000fc60007ffe0ff */
[----:B------:R-:W-:Y:S02]  /*0220*/  @P0 IMAD.X R6, RZ, RZ, R5, P1 ;  /* 0x000000ffff060224 */ /* 0x000fe400008e0605 */
[----:B------:R-:W-:Y:S02]  /*0230*/  UIADD3 UR25, UPT, UPT, UR14, -0x61c88647, URZ ;  /* 0x9e3779b90e197890 */ /* 0x000fe4000fffe0ff */
[----:B------:R-:W-:Y:S01]  /*0240*/  UIADD3 UR26, UPT, UPT, UR15, -0x4498517b, URZ ;  /* 0xbb67ae850f1a7890 */ /* 0x000fe2000fffe0ff */
[--C-:B------:R-:W-:Y:S01]  /*0250*/  SHF.R.U64 R133, R129, 0x2, R6.reuse ;  /* 0x0000000281857819 */ /* 0x100fe20000001206 */
[----:B------:R-:W-:Y:S01]  /*0260*/  UIADD3 UR27, UPT, UPT, UR14, 0x3c6ef372, URZ ;  /* 0x3c6ef3720e1b7890 */ /* 0x000fe2000fffe0ff */
[----:B------:R-:W-:Y:S01]  /*0270*/  SHF.R.U32.HI R128, RZ, 0x2, R6 ;  /* 0x00000002ff807819 */ /* 0x000fe20000011606 */
[----:B------:R-:W-:Y:S02]  /*0280*/  UIADD3 UR28, UPT, UPT, UR15, 0x76cf5d0a, URZ ;  /* 0x76cf5d0a0f1c7890 */ /* 0x000fe4000fffe0ff */
[----:B------:R-:W-:-:S02]  /*0290*/  UIADD3 UR29, UPT, UPT, UR14, -0x255992d5, URZ ;  /* 0xdaa66d2b0e1d7890 */ /* 0x000fc4000fffe0ff */
[----:B------:R-:W-:Y:S02]  /*02a0*/  UIADD3 UR30, UPT, UPT, UR15, 0x32370b8f, URZ ;  /* 0x32370b8f0f1e7890 */ /* 0x000fe4000fffe0ff */
[----:B------:R-:W-:Y:S02]  /*02b0*/  UIADD3 UR31, UPT, UPT, UR14, 0x78dde6e4, URZ ;  /* 0x78dde6e40e1f7890 */ /* 0x000fe4000fffe0ff */
[----:B------:R-:W-:Y:S02]  /*02c0*/  UIADD3 UR32, UPT, UPT, UR15, -0x126145ec, URZ ;  /* 0xed9eba140f207890 */ /* 0x000fe4000fffe0ff */
[----:B------:R-:W-:Y:S02]  /*02d0*/  UIADD3 UR33, UPT, UPT, UR14, 0x1715609d, URZ ;  /* 0x1715609d0e217890 */ /* 0x000fe4000fffe0ff */
[----:B------:R-:W-:Y:S02]  /*02e0*/  UIADD3 UR34, UPT, UPT, UR15, -0x56f99767, URZ ;  /* 0xa90668990f227890 */ /* 0x000fe4000fffe0ff */
[----:B------:R-:W-:-:S02]  /*02f0*/  UIADD3 UR35, UPT, UPT, UR14, -0x4ab325aa, URZ ;  /* 0xb54cda560e237890 */ /* 0x000fc4000fffe0ff */
[----:B------:R-:W-:Y:S02]  /*0300*/  UIADD3 UR36, UPT, UPT, UR15, 0x646e171e, URZ ;  /* 0x646e171e0f247890 */ /* 0x000fe4000fffe0ff */
[----:B------:R-:W-:Y:S02]  /*0310*/  UIADD3 UR37, UPT, UPT, UR14, 0x5384540f, URZ ;  /* 0x5384540f0e257890 */ /* 0x000fe4000fffe0ff */
[----:B------:R-:W-:Y:S02]  /*0320*/  UIADD3 UR38, UPT, UPT, UR15, 0x1fd5c5a3, URZ ;  /* 0x1fd5c5a30f267890 */ /* 0x000fe4000fffe0ff */
[----:B------:R-:W-:Y:S02]  /*0330*/  UIADD3 UR39, UPT, UPT, UR14, -0xe443238, URZ ;  /* 0xf1bbcdc80e277890 */ /* 0x000fe4000fffe0ff */
[----:B------:R-:W-:Y:S02]  /*0340*/  UIADD3 UR40, UPT, UPT, UR15, -0x24c28bd8, URZ ;  /* 0xdb3d74280f287890 */ /* 0x000fe4000fffe0ff */
[----:B------:R-:W-:-:S02]  /*0350*/  UIADD3 UR41, UPT, UPT, UR14, -0x700cb87f, URZ ;  /* 0x8ff347810e297890 */ /* 0x000fc4000fffe0ff */
[----:B------:R-:W-:Y:S01]  /*0360*/  UIADD3 UR42, UPT, UPT, UR15, -0x695add53, URZ ;  /* 0x96a522ad0f2a7890 */ /* 0x000fe2000fffe0ff */
[----:B------:R-:W-:Y:S11]  /*0370*/  BRA.U !UP0, `(.L_x_1282) ;  /* 0x0000000108e87547 */ /* 0x000ff6000b800000 */
[C---:B------:R-:W-:Y:S01]  /*0380*/  ISETP.GE.U32.AND P1, PT, R134.reuse, 0x100, PT ;  /* 0x000001008600780c */ /* 0x040fe20003f26070 */
[----:B------:R-:W-:Y:S01]  /*0390*/  IMAD.MOV.U32 R29, RZ, RZ, R137 ;  /* 0x000000ffff1d7224 */ /* 0x000fe200078e0089 */
[C---:B------:R-:W-:Y:S02]  /*03a0*/  ISETP.GE.U32.AND P2, PT, R134.reuse, 0x180, PT ;  /* 0x000001808600780c */ /* 0x040fe40003f46070 */
[C---:B------:R-:W-:Y:S02]  /*03b0*/  ISETP.GE.U32.AND P3, PT, R134.reuse, 0x200, PT ;  /* 0x000002008600780c */ /* 0x040fe40003f66070 */
[C---:B------:R-:W-:Y:S02]  /*03c0*/  ISETP.GE.U32.AND P4, PT, R134.reuse, 0x280, PT ;  /* 0x000002808600780c */ /* 0x040fe40003f86070 */
[C---:B------:R-:W-:Y:S02]  /*03d0*/  ISETP.GE.U32.AND P0, PT, R134.reuse, 0x80, PT ;  /* 0x000000808600780c */ /* 0x040fe40003f06070 */
[----:B------:R-:W-:-:S03]  /*03e0*/  ISETP.GE.U32.AND P5, PT, R134, 0x300, PT ;  /* 0x000003008600780c */ /* 0x000fc60003fa6070 */
        /* <DEDUP_REMOVED lines=27> */
[----:B------:R0:W5:Y:S01]  /*05a0*/  @P4 LDG.E.128 R72, desc[UR12][R18.64] ;  /* 0x0000000c12484981 */ /* 0x000162000c1e1d00 */
[C---:B---3--:R-:W-:Y:S01]  /*05b0*/  @P4 IMAD.WIDE.U32 R20, R29.reuse, 0x10, R20 ;  /* 0x000000101d144825 */ /* 0x048fe200078e0014 */
[----:B------:R-:W2:Y:S03]  /*05c0*/  @P0 LDC.64 R2, c[0x0][0x3d0] ;  /* 0x0000f400ff020b82 */ /* 0x000ea60000000a00 */
[----:B------:R-:W-:Y:S01]  /*05d0*/  @P4 VIADD R29, R29, 0x80 ;  /* 0x000000801d1d4836 */ /* 0x000fe20000000000 */
[----:B------:R0:W5:Y:S03]  /*05e0*/  @P4 LD.E.128 R68, desc[UR12][R20.64] ;  /* 0x0000000c14444980 */ /* 0x000166000c101d00 */
[C---:B----4-:R-:W-:Y:S01]  /*05f0*/  @P5 IMAD.WIDE.U32 R22, R29.reuse, 0x10, R22 ;  /* 0x000000101d165825 */ /* 0x050fe200078e0016 */
[----:B------:R-:W3:Y:S04]  /*0600*/  @P0 LDC.64 R4, c[0x0][0x438] ;  /* 0x00010e00ff040b82 */ /* 0x000ee80000000a00 */
[----:B------:R0:W5:Y:S01]  /*0610*/  @P5 LDG.E.128 R64, desc[UR12][R22.64] ;  /* 0x0000000c16405981 */ /* 0x000162000c1e1d00 */
[----:B-1----:R-:W-:-:S05]  /*0620*/  @P5 IMAD.WIDE.U32 R24, R29, 0x10, R24 ;  /* 0x000000101d185825 */ /* 0x002fca00078e0018 */
        /* <DEDUP_REMOVED lines=15> */
.L_x_1282:
        /* <DEDUP_REMOVED lines=12> */
[----:B0-----:R-:W-:-:S04]  /*07e0*/  @P1 IMAD.WIDE.U32 R2, R15, 0x10, R2 ;  /* 0x000000100f021825 */ /* 0x001fc800078e0002 */
[----:B------:R-:W-:Y:S01]  /*07f0*/  @P1 VIADD R15, R15, 0x80 ;  /* 0x000000800f0f1836 */ /* 0x000fe20000000000 */
        /* <DEDUP_REMOVED lines=11> */
[----:B------:R0:W5:Y:S01]  /*08b0*/  @P4 LDG.E.128 R72, desc[UR12][R10.64] ;  /* 0x0000000c0a484981 */ /* 0x000162000c1e1d00 */
[----:B----4-:R-:W-:-:S05]  /*08c0*/  @P0 IMAD.WIDE.U32 R4, R137, 0x10, R4 ;  /* 0x0000001089040825 */ /* 0x010fca00078e0004 */
[----:B------:R0:W5:Y:S01]  /*08d0*/  @P0 LDG.E.128 R104, desc[UR12][R4.64] ;  /* 0x0000000c04680981 */ /* 0x000162000c1e1d00 */
[----:B-1----:R-:W-:-:S05]  /*08e0*/  @P5 IMAD.WIDE.U32 R12, R15, 0x10, R12 ;  /* 0x000000100f0c5825 */ /* 0x002fca00078e000c */
[----:B------:R0:W5:Y:S01]  /*08f0*/  @P5 LDG.E.128 R64, desc[UR12][R12.64] ;  /* 0x0000000c0c405981 */ /* 0x000162000c1e1d00 */
[----:B------:R-:W-:Y:S01]  /*0900*/  ISETP.GE.U32.AND P6, PT, R134, 0x380, PT ;  /* 0x000003808600780c */ /* 0x000fe20003fc6070 */
[----:B------:R-:W-:Y:S01]  /*0910*/  HFMA2 R62, -RZ, RZ, 0, 0 ;  /* 0x00000000ff3e7431 */ /* 0x000fe200000001ff */
[----:B------:R-:W-:Y:S01]  /*0920*/  CS2R R60, SRZ ;  /* 0x00000000003c7805 */ /* 0x000fe2000001ff00 */
[----:B------:R-:W-:Y:S01]  /*0930*/  IMAD.MOV.U32 R70, RZ, RZ, RZ ;  /* 0x000000ffff467224 */ /* 0x000fe200078e00ff */
        /* <DEDUP_REMOVED lines=9> */
[----:B------:R-:W-:Y:S01]  /*09d0*/  @P0 MOV R103, RZ ;  /* 0x000000ff00670202 */ /* 0x000fe20000000f00 */
[----:B------:R-:W-:Y:S01]  /*09e0*/  @P1 IMAD.MOV.U32 R95, RZ, RZ, RZ ;  /* 0x000000ffff5f1224 */ /* 0x000fe200078e00ff */
[----:B------:R-:W-:Y:S01]  /*09f0*/  @P3 MOV R79, RZ ;  /* 0x000000ff004f3202 */ /* 0x000fe20000000f00 */
[----:B------:R-:W-:Y:S01]  /*0a00*/  @P2 IMAD.MOV.U32 R87, RZ, RZ, RZ ;  /* 0x000000ffff572224 */ /* 0x000fe200078e00ff */
[----:B------:R-:W-:Y:S01]  /*0a10*/  @P5 IADD3 R15, PT, PT, R15, 0x80, RZ ;  /* 0x000000800f0f5810 */ /* 0x000fe20007ffe0ff */
[----:B------:R-:W-:Y:S02]  /*0a20*/  @P4 IMAD.MOV.U32 R71, RZ, RZ, RZ ;  /* 0x000000ffff474224 */ /* 0x000fe400078e00ff */
[----:B------:R-:W-:Y:S01]  /*0a30*/  @P5 IMAD.MOV.U32 R63, RZ, RZ, RZ ;  /* 0x000000ffff3f5224 */ /* 0x000fe200078e00ff */
[----:B0-----:R-:W-:Y:S06]  /*0a40*/  @!P6 BRA `(.L_x_1283) ;  /* 0x000000000044e947 */ /* 0x001fec0003800000 */
[----:B------:R-:W0:Y:S02]  /*0a50*/  LDC.64 R56, c[0x0][0x3d0] ;  /* 0x0000f400ff387b82 */ /* 0x000e240000000a00 */
[----:B0-----:R-:W-:-:S06]  /*0a60*/  IMAD.WIDE.U32 R56, R15, 0x10, R56 ;  /* 0x000000100f387825 */ /* 0x001fcc00078e0038 */
[----:B------:R-:W5:Y:S01]  /*0a70*/  LDG.E.128 R56, desc[UR12][R56.64] ;  /* 0x0000000c38387981 */ /* 0x000f62000c1e1d00 */
[----:B------:R-:W-:Y:S02]  /*0a80*/  CS2R R54, SRZ ;  /* 0x0000000000367805 */ /* 0x000fe4000001ff00 */
        /* <DEDUP_REMOVED lines=12> */
[----:B------:R-:W-:-:S07]  /*0b50*/  CS2R R100, SRZ ;  /* 0x0000000000647805 */ /* 0x000fce000001ff00 */
.L_x_1283:
[----:B------:R-:W-:Y:S05]  /*0b60*/  BSYNC.RECONVERGENT B0 ;  /* 0x0000000000007941 */ /* 0x000fea0003800200 */
.L_x_1281:
[----:B------:R-:W0:Y:S02]  /*0b70*/  LDCU UR4, c[0x0][0x384] ;  /* 0x00007080ff0477ac */ /* 0x000e240008000800 */
[----:B0-----:R-:W-:-:S06]  /*0b80*/  UISETP.GE.AND UP0, UPT, UR22, UR4, UPT ;  /* 0x000000041600728c */ /* 0x001fcc000bf06270 */
[----:B------:R-:W-:-:S13]  /*0b90*/  PLOP3.LUT P0, PT, PT, PT, UP0, 0x80, 0x8 ;  /* 0x000000000008781c */ /* 0x000fda0003f0f008 */
[----:B------:R-:W-:Y:S05]  /*0ba0*/  @P0 EXIT ;  /* 0x000000000000094d */ /* 0x000fea0003800000 */
[----:B------:R-:W-:Y:S01]  /*0bb0*/  IMAD.HI.U32 R2, R136, -0x326172a9, RZ ;  /* 0xcd9e8d5788027827 */ /* 0x000fe200078e00ff */
[----:B------:R-:W-:Y:S01]  /*0bc0*/  LOP3.LUT R10, R0, 0x7f, RZ, 0xc0, !PT ;  /* 0x0000007f000a7812 */ /* 0x000fe200078ec0ff */
[----:B------:R-:W0:Y:S01]  /*0bd0*/  LDCU.U8 UR4, c[0x0][0x410] ;  /* 0x00008200ff0477ac */ /* 0x000e220008000000 */
[----:B------:R-:W-:Y:S01]  /*0be0*/  LOP3.LUT R129, R129, 0x3, RZ, 0xc0, !PT ;  /* 0x0000000381817812 */ /* 0x000fe200078ec0ff */
[----:B------:R-:W-:Y:S01]  /*0bf0*/  IMAD.HI.U32 R3, R133, -0x2daee0ad, RZ ;  /* 0xd2511f5385037827 */ /* 0x000fe200078e00ff */
[----:B------:R-:W-:Y:S01]  /*0c00*/  LOP3.LUT R2, R128, UR14, R2, 0x96, !PT ;  /* 0x0000000e80027c12 */ /* 0x000fe2000f8e9602 */
[----:B------:R-:W-:Y:S01]  /*0c10*/  UPLOP3.LUT UP1, UPT, UPT, UPT, UPT, 0x40, 0x4 ;  /* 0x000000000004789c */ /* 0x000fe20003f2e870 */
[----:B-----5:R-:W-:Y:S01]  /*0c20*/  PRMT R127, R55, 0x7632, R127 ;  /* 0x00007632377f7816 */ /* 0x020fe2000000007f */
[----:B------:R-:W-:Y:S01]  /*0c30*/  IMAD R7, R133, -0x2daee0ad, RZ ;  /* 0xd2511f5385077824 */ /* 0x000fe200078e02ff */
[----:B------:R-:W-:Y:S01]  /*0c40*/  LOP3.LUT R3, R3, UR15, RZ, 0x3c, !PT ;  /* 0x0000000f03037c12 */ /* 0x000fe2000f8e3cff */
[----:B------:R-:W-:Y:S01]  /*0c50*/  IMAD.HI.U32 R6, R2, -0x2daee0ad, RZ ;  /* 0xd2511f5302067827 */ /* 0x000fe200078e00ff */
[----:B------:R-:W-:Y:S01]  /*0c60*/  PRMT R126, R59, 0x7632, R126 ;  /* 0x000076323b7e7816 */ /* 0x000fe2000000007e */
[----:B------:R-:W1:Y:S01]  /*0c70*/  LDCU UR23, c[0x0][0x404] ;  /* 0x00008080ff1777ac */ /* 0x000e620008000800 */
[----:B------:R-:W-:Y:S01]  /*0c80*/  PRMT R125, R54, 0x7632, R125 ;  /* 0x00007632367d7816 */ /* 0x000fe2000000007d */
[----:B------:R-:W-:Y:S01]  /*0c90*/  IMAD R5, R136, -0x326172a9, RZ ;  /* 0xcd9e8d5788057824 */ /* 0x000fe200078e02ff */
[----:B------:R-:W-:Y:S01]  /*0ca0*/  LOP3.LUT R6, R7, UR26, R6, 0x96, !PT ;  /* 0x0000001a07067c12 */ /* 0x000fe2000f8e9606 */
[----:B------:R-:W-:Y:S01]  /*0cb0*/  IMAD.HI.U32 R4, R3, -0x326172a9, RZ ;  /* 0xcd9e8d5703047827 */ /* 0x000fe200078e00ff */
[----:B------:R-:W-:Y:S01]  /*0cc0*/  PRMT R124, R58, 0x7632, R124 ;  /* 0x000076323a7c7816 */ /* 0x000fe2000000007c */
[----:B------:R-:W2:Y:S01]  /*0cd0*/  LDCU UR44, c[0x0][0x388] ;  /* 0x00007100ff2c77ac */ /* 0x000ea20008000800 */
[----:B------:R-:W-:Y:S01]  /*0ce0*/  PRMT R123, R53, 0x7632, R123 ;  /* 0x00007632357b7816 */ /* 0x000fe2000000007b */
[----:B------:R-:W-:Y:S01]  /*0cf0*/  IMAD R8, R3, -0x326172a9, RZ ;  /* 0xcd9e8d5703087824 */ /* 0x000fe200078e02ff */
[----:B------:R-:W-:Y:S01]  /*0d00*/  LOP3.LUT R4, R5, UR25, R4, 0x96, !PT ;  /* 0x0000001905047c12 */ /* 0x000fe2000f8e9604 */
[----:B------:R-:W-:Y:S01]  /*0d10*/  IMAD.HI.U32 R3, R6, -0x326172a9, RZ ;  /* 0xcd9e8d5706037827 */ /* 0x000fe200078e00ff */
[----:B------:R-:W-:Y:S01]  /*0d20*/  PRMT R122, R57, 0x7632, R122 ;  /* 0x00007632397a7816 */ /* 0x000fe2000000007a */
[----:B------:R-:W3:Y:S01]  /*0d30*/  LDCU UR24, c[0x0][0x400] ;  /* 0x00008000ff1877ac */ /* 0x000ee20008000800 */
[----:B------:R-:W-:Y:S01]  /*0d40*/  PRMT R121, R52, 0x7632, R121 ;  /* 0x0000763234797816 */ /* 0x000fe20000000079 */
[----:B------:R-:W-:Y:S01]  /*0d50*/  IMAD R5, R2, -0x2daee0ad, RZ ;  /* 0xd2511f5302057824 */ /* 0x000fe200078e02ff */
[----:B------:R-:W-:Y:S01]  /*0d60*/  LOP3.LUT R3, R8, UR27, R3, 0x96, !PT ;  /* 0x0000001b08037c12 */ /* 0x000fe2000f8e9603 */
[----:B------:R-:W-:Y:S01]  /*0d70*/  IMAD.HI.U32 R2, R4, -0x2daee0ad, RZ ;  /* 0xd2511f5304027827 */ /* 0x000fe200078e00ff */
[----:B------:R-:W-:Y:S01]  /*0d80*/  PRMT R120, R56, 0x7632, R120 ;  /* 0x0000763238787816 */ /* 0x000fe20000000078 */
[----:B------:R-:W4:Y:S01]  /*0d90*/  LDCU.64 UR16, c[0x0][0x408] ;  /* 0x00008100ff1077ac */ /* 0x000f220008000a00 */
[----:B------:R-:W-:Y:S01]  /*0da0*/  PRMT R119, R63, 0x7632, R119 ;  /* 0x000076323f777816 */ /* 0x000fe20000000077 */
[----:B------:R-:W-:Y:S01]  /*0db0*/  IMAD R8, R4, -0x2daee0ad, RZ ;  /* 0xd2511f5304087824 */ /* 0x000fe200078e02ff */
[----:B------:R-:W-:Y:S01]  /*0dc0*/  LOP3.LUT R2, R5, UR28, R2, 0x96, !PT ;  /* 0x0000001c05027c12 */ /* 0x000fe2000f8e9602 */
[----:B------:R-:W-:Y:S01]  /*0dd0*/  IMAD.HI.U32 R7, R3, -0x2daee0ad, RZ ;  /* 0xd2511f5303077827 */ /* 0x000fe200078e00ff */
[----:B------:R-:W-:Y:S01]  /*0de0*/  PRMT R118, R67, 0x7632, R118 ;  /* 0x0000763243767816 */ /* 0x000fe20000000076 */
[----:B------:R-:W0:Y:S01]  /*0df0*/  LDCU.64 UR18, c[0x0][0x3a0] ;  /* 0x00007400ff1277ac */ /* 0x000e220008000a00 */
[----:B------:R-:W-:Y:S01]  /*0e00*/  PRMT R117, R62, 0x7632, R117 ;  /* 0x000076323e757816 */ /* 0x000fe20000000075 */
[----:B------:R-:W-:Y:S01]  /*0e10*/  IMAD R5, R6, -0x326172a9, RZ ;  /* 0xcd9e8d5706057824 */ /* 0x000fe200078e02ff */
[----:B------:R-:W-:Y:S01]  /*0e20*/  LOP3.LUT R7, R8, UR30, R7, 0x96, !PT ;  /* 0x0000001e08077c12 */ /* 0x000fe2000f8e9607 */
[----:B------:R-:W-:Y:S01]  /*0e30*/  IMAD.HI.U32 R4, R2, -0x326172a9, RZ ;  /* 0xcd9e8d5702047827 */ /* 0x000fe200078e00ff */
[----:B------:R-:W-:Y:S01]  /*0e40*/  PRMT R116, R66, 0x7632, R116 ;  /* 0x0000763242747816 */ /* 0x000fe20000000074 */
[----:B------:R-:W1:Y:S01]  /*0e50*/  LDCU.128 UR8, c[0x0][0x3f0] ;  /* 0x00007e00ff0877ac */ /* 0x000e620008000c00 */
[----:B------:R-:W-:Y:S01]  /*0e60*/  PRMT R115, R61, 0x7632, R115 ;  /* 0x000076323d737816 */ /* 0x000fe20000000073 */
[----:B------:R-:W-:Y:S01]  /*0e70*/  IMAD R6, R3, -0x2daee0ad, RZ ;  /* 0xd2511f5303067824 */ /* 0x000fe200078e02ff */
[----:B------:R-:W-:Y:S01]  /*0e80*/  LOP3.LUT R4, R5, UR29, R4, 0x96, !PT ;  /* 0x0000001d05047c12 */ /* 0x000fe2000f8e9604 */
[----:B------:R-:W-:Y:S01]  /*0e90*/  IMAD R5, R2, -0x326172a9, RZ ;  /* 0xcd9e8d5702057824 */ /* 0x000fe200078e02ff */
[----:B------:R-:W-:Y:S01]  /*0ea0*/  PRMT R114, R65, 0x7632, R114 ;  /* 0x0000763241727816 */ /* 0x000fe20000000072 */
[----:B------:R-:W-:Y:S01]  /*0eb0*/  IMAD.HI.U32 R2, R7, -0x326172a9, RZ ;  /* 0xcd9e8d5707027827 */ /* 0x000fe200078e00ff */
[----:B------:R-:W-:Y:S01]  /*0ec0*/  PRMT R113, R60, 0x7632, R113 ;  /* 0x000076323c717816 */ /* 0x000fe20000000071 */
[----:B------:R-:W1:Y:S01]  /*0ed0*/  LDCU.64 UR20, c[0x0][0x380] ;  /* 0x00007000ff1477ac */ /* 0x000e620008000a00 */
[----:B------:R-:W-:Y:S01]  /*0ee0*/  PRMT R112, R64, 0x7632, R112 ;  /* 0x0000763240707816 */ /* 0x000fe20000000070 */
[----:B------:R-:W-:Y:S01]  /*0ef0*/  IMAD.HI.U32 R3, R4, -0x2daee0ad, RZ ;  /* 0xd2511f5304037827 */ /* 0x000fe200078e00ff */
[----:B------:R-:W-:Y:S01]  /*0f00*/  LOP3.LUT R2, R5, UR31, R2, 0x96, !PT ;  /* 0x0000001f05027c12 */ /* 0x000fe2000f8e9602 */
[----:B0-----:R-:W-:Y:S01]  /*0f10*/  UISETP.NE.AND UP2, UPT, UR4, URZ, UPT ;  /* 0x000000ff0400728c */ /* 0x001fe2000bf45270 */
[----:B------:R-:W-:Y:S01]  /*0f20*/  PRMT R47, R71, 0x7632, R47 ;  /* 0x00007632472f7816 */ /* 0x000fe2000000002f */
[----:B------:R-:W-:Y:S01]  /*0f30*/  IMAD R7, R7, -0x326172a9, RZ ;  /* 0xcd9e8d5707077824 */ /* 0x000fe200078e02ff */
[----:B------:R-:W-:Y:S01]  /*0f40*/  LOP3.LUT R3, R6, UR32, R3, 0x96, !PT ;  /* 0x0000002006037c12 */ /* 0x000fe2000f8e9603 */
[----:B------:R-:W-:Y:S01]  /*0f50*/  IMAD R6, R4, -0x2daee0ad, RZ ;  /* 0xd2511f5304067824 */ /* 0x000fe200078e02ff */
[----:B------:R-:W-:Y:S01]  /*0f60*/  PRMT R46, R75, 0x7632, R46 ;  /* 0x000076324b2e7816 */ /* 0x000fe2000000002e */
[----:B------:R-:W-:Y:S01]  /*0f70*/  IMAD.HI.U32 R5, R2, -0x2daee0ad, RZ ;  /* 0xd2511f5302057827 */ /* 0x000fe200078e00ff */
[----:B------:R-:W-:-:S02]  /*0f80*/  PRMT R45, R70, 0x7632, R45 ;  /* 0x00007632462d7816 */ /* 0x000fc4000000002d */
[----:B------:R-:W-:Y:S01]  /*0f90*/  PRMT R44, R74, 0x7632, R44 ;  /* 0x000076324a2c7816 */ /* 0x000fe2000000002c */
[----:B------:R-:W-:Y:S01]  /*0fa0*/  IMAD.HI.U32 R4, R3, -0x326172a9, RZ ;  /* 0xcd9e8d5703047827 */ /* 0x000fe200078e00ff */
[----:B------:R-:W-:Y:S02]  /*0fb0*/  LOP3.LUT R5, R6, UR34, R5, 0x96, !PT ;  /* 0x0000002206057c12 */ /* 0x000fe4000f8e9605 */
[----:B------:R-:W-:Y:S01]  /*0fc0*/  PRMT R43, R69, 0x7632, R43 ;  /* 0x00007632452b7816 */ /* 0x000fe2000000002b */
[----:B------:R-:W-:Y:S01]  /*0fd0*/  IMAD R6, R3, -0x326172a9, RZ ;  /* 0xcd9e8d5703067824 */ /* 0x000fe200078e02ff */
[----:B------:R-:W-:Y:S01]  /*0fe0*/  LOP3.LUT R4, R7, UR33, R4, 0x96, !PT ;  /* 0x0000002107047c12 */ /* 0x000fe2000f8e9604 */
[----:B------:R-:W-:Y:S01]  /*0ff0*/  IMAD.HI.U32 R3, R5, -0x326172a9, RZ ;  /* 0xcd9e8d5705037827 */ /* 0x000fe200078e00ff */
[----:B------:R-:W-:Y:S02]  /*1000*/  PRMT R42, R73, 0x7632, R42 ;  /* 0x00007632492a7816 */ /* 0x000fe4000000002a */
[----:B------:R-:W-:Y:S01]  /*1010*/  PRMT R41, R68, 0x7632, R41 ;  /* 0x0000763244297816 */ /* 0x000fe20000000029 */
[----:B------:R-:W-:Y:S01]  /*1020*/  IMAD R7, R2, -0x2daee0ad, RZ ;  /* 0xd2511f5302077824 */ /* 0x000fe200078e02ff */
[----:B------:R-:W-:Y:S01]  /*1030*/  LOP3.LUT R3, R6, UR35, R3, 0x96, !PT ;  /* 0x0000002306037c12 */ /* 0x000fe2000f8e9603 */
[----:B------:R-:W-:Y:S01]  /*1040*/  IMAD.HI.U32 R2, R4, -0x2daee0ad, RZ ;  /* 0xd2511f5304027827 */ /* 0x000fe200078e00ff */
[----:B------:R-:W-:-:S02]  /*1050*/  PRMT R40, R72, 0x7632, R40 ;  /* 0x0000763248287816 */ /* 0x000fc40000000028 */
[----:B------:R-:W-:Y:S01]  /*1060*/  PRMT R39, R79, 0x7632, R39 ;  /* 0x000076324f277816 */ /* 0x000fe20000000027 */
[----:B------:R-:W-:Y:S01]  /*1070*/  IMAD.HI.U32 R6, R3, -0x2daee0ad, RZ ;  /* 0xd2511f5303067827 */ /* 0x000fe200078e00ff */
[----:B------:R-:W-:Y:S02]  /*1080*/  LOP3.LUT R2, R7, UR36, R2, 0x96, !PT ;  /* 0x0000002407027c12 */ /* 0x000fe4000f8e9602 */
[----:B------:R-:W-:Y:S01]  /*1090*/  PRMT R38, R83, 0x7632, R38 ;  /* 0x0000763253267816 */ /* 0x000fe20000000026 */
[----:B------:R-:W-:Y:S01]  /*10a0*/  IMAD R7, R4, -0x2daee0ad, RZ ;  /* 0xd2511f5304077824 */ /* 0x000fe200078e02ff */
[----:B------:R-:W-:Y:S01]  /*10b0*/  PRMT R37, R78, 0x7632, R37 ;  /* 0x000076324e257816 */ /* 0x000fe20000000025 */
[----:B------:R-:W-:Y:S01]  /*10c0*/  IMAD R5, R5, -0x326172a9, RZ ;  /* 0xcd9e8d5705057824 */ /* 0x000fe200078e02ff */
[----:B------:R-:W-:Y:S01]  /*10d0*/  PRMT R36, R82, 0x7632, R36 ;  /* 0x0000763252247816 */ /* 0x000fe20000000024 */
[----:B------:R-:W-:Y:S01]  /*10e0*/  IMAD.HI.U32 R4, R2, -0x326172a9, RZ ;  /* 0xcd9e8d5702047827 */ /* 0x000fe200078e00ff */
[----:B------:R-:W-:-:S02]  /*10f0*/  LOP3.LUT R6, R7, UR38, R6, 0x96, !PT ;  /* 0x0000002607067c12 */ /* 0x000fc4000f8e9606 */
[----:B------:R-:W-:Y:S01]  /*1100*/  PRMT R35, R77, 0x7632, R35 ;  /* 0x000076324d237816 */ /* 0x000fe20000000023 */
[----:B------:R-:W-:Y:S01]  /*1110*/  IMAD R7, R135, -0x20, R10 ;  /* 0xffffffe087077824 */ /* 0x000fe200078e020a */
[----:B------:R-:W-:Y:S01]  /*1120*/  LOP3.LUT R4, R5, UR37, R4, 0x96, !PT ;  /* 0x0000002505047c12 */ /* 0x000fe2000f8e9604 */
[----:B------:R-:W-:Y:S01]  /*1130*/  IMAD R5, R2, -0x326172a9, RZ ;  /* 0xcd9e8d5702057824 */ /* 0x000fe200078e02ff */
[----:B------:R-:W-:Y:S01]  /*1140*/  VIADDMNMX R10, R10, -R27, RZ, !PT ;  /* 0x8000001b0a0a7246 */ /* 0x000fe200078001ff */
[----:B------:R-:W-:Y:S01]  /*1150*/  IMAD.HI.U32 R2, R6, -0x326172a9, RZ ;  /* 0xcd9e8d5706027827 */ /* 0x000fe200078e00ff */
[----:B------:R-:W-:Y:S02]  /*1160*/  VIMNMX R7, PT, PT, RZ, R7, !PT ;  /* 0x00000007ff077248 */ /* 0x000fe40007fe0100 */
[----:B------:R-:W-:Y:S01]  /*1170*/  VIMNMX R10, PT, PT, R10, 0x20, PT ;  /* 0x000000200a0a7848 */ /* 0x000fe20003fe0100 */
[----:B------:R-:W-:Y:S01]  /*1180*/  IMAD.SHL.U32 R0, R0, 0x2, RZ ;  /* 0x0000000200007824 */ /* 0x000fe200078e00ff */
[----:B------:R-:W-:Y:S01]  /*1190*/  LOP3.LUT R2, R5, UR39, R2, 0x96, !PT ;  /* 0x0000002705027c12 */ /* 0x000fe2000f8e9602 */
[----:B------:R-:W-:Y:S01]  /*11a0*/  IMAD R8, R3, -0x2daee0ad, RZ ;  /* 0xd2511f5303087824 */ /* 0x000fe200078e02ff */
[----:B------:R-:W-:Y:S01]  /*11b0*/  VIMNMX R132, PT, PT, R7, 0x20, PT ;  /* 0x0000002007847848 */ /* 0x000fe20003fe0100 */
[----:B------:R-:W-:Y:S01]  /*11c0*/  IMAD.HI.U32 R3, R4, -0x2daee0ad, RZ ;  /* 0xd2511f5304037827 */ /* 0x000fe200078e00ff */
[----:B------:R-:W-:-:S02]  /*11d0*/  LOP3.LUT R5, R0, 0xffffff00, RZ, 0xc0, !PT ;  /* 0xffffff0000057812 */ /* 0x000fc400078ec0ff */
[----:B------:R-:W-:Y:S01]  /*11e0*/  PRMT R34, R81, 0x7632, R34 ;  /* 0x0000763251227816 */ /* 0x000fe20000000022 */
[----:B------:R-:W-:Y:S01]  /*11f0*/  IMAD R7, R6, -0x326172a9, RZ ;  /* 0xcd9e8d5706077824 */ /* 0x000fe200078e02ff */
[----:B------:R-:W-:Y:S01]  /*1200*/  LOP3.LUT R3, R8, UR40, R3, 0x96, !PT ;  /* 0x0000002808037c12 */ /* 0x000fe2000f8e9603 */
[----:B------:R-:W-:Y:S01]  /*1210*/  IMAD R10, R10, 0x8, R5 ;  /* 0x000000080a0a7824 */ /* 0x000fe200078e0205 */
[----:B------:R-:W-:Y:S01]  /*1220*/  LEA R132, R132, R5, 0x3 ;  /* 0x0000000584847211 */ /* 0x000fe200078e18ff */
[----:B------:R-:W-:Y:S01]  /*1230*/  IMAD R4, R4, -0x2daee0ad, RZ ;  /* 0xd2511f5304047824 */ /* 0x000fe200078e02ff */
[----:B------:R-:W-:Y:S01]  /*1240*/  PRMT R33, R76, 0x7632, R33 ;  /* 0x000076324c217816 */ /* 0x000fe20000000021 */
[----:B------:R-:W-:Y:S01]  /*1250*/  IMAD.HI.U32 R130, R3, -0x326172a9, RZ ;  /* 0xcd9e8d5703827827 */ /* 0x000fe200078e00ff */
[----:B------:R-:W-:Y:S02]  /*1260*/  I2FP.F32.U32 R13, R10 ;  /* 0x0000000a000d7245 */ /* 0x000fe40000201000 */
[----:B------:R-:W-:Y:S01]  /*1270*/  PRMT R32, R80, 0x7632, R32 ;  /* 0x0000763250207816 */ /* 0x000fe20000000020 */
[----:B------:R-:W-:Y:S01]  /*1280*/  IMAD.HI.U32 R131, R2, -0x2daee0ad, RZ ;  /* 0xd2511f5302837827 */ /* 0x000fe200078e00ff */
[----:B------:R-:W-:-:S02]  /*1290*/  LOP3.LUT R130, R7, UR41, R130, 0x96, !PT ;  /* 0x0000002907827c12 */ /* 0x000fc4000f8e9682 */
[----:B------:R-:W0:Y:S01]  /*12a0*/  MUFU.RCP R13, R13 ;  /* 0x0000000d000d7308 */ /* 0x000e220000001000 */
[----:B------:R-:W-:Y:S01]  /*12b0*/  PRMT R31, R87, 0x7632, R31 ;  /* 0x00007632571f7816 */ /* 0x000fe2000000001f */
[----:B------:R-:W-:Y:S01]  /*12c0*/  IMAD.MOV.U32 R5, RZ, RZ, RZ ;  /* 0x000000ffff057224 */ /* 0x000fe200078e00ff */
[----:B------:R-:W-:Y:S01]  /*12d0*/  LOP3.LUT R131, R4, UR42, R131, 0x96, !PT ;  /* 0x0000002a04837c12 */ /* 0x000fe2000f8e9683 */
[----:B------:R-:W-:Y:S01]  /*12e0*/  IMAD R199, R2, -0x2daee0ad, RZ ;  /* 0xd2511f5302c77824 */ /* 0x000fe200078e02ff */
[----:B------:R-:W-:Y:S01]  /*12f0*/  PRMT R30, R91, 0x7632, R30 ;  /* 0x000076325b1e7816 */ /* 0x000fe2000000001e */
[----:B------:R-:W-:Y:S01]  /*1300*/  IMAD R6, R3, -0x326172a9, RZ ;  /* 0xcd9e8d5703067824 */ /* 0x000fe200078e02ff */
        /* <DEDUP_REMOVED lines=22> */
.L_x_2011:
[----:B------:R-:W-:-:S06]  /*1470*/  UIMAD.WIDE UR4, UR22, 0x4, UR8 ;  /* 0x00000004160478a5 */ /* 0x000fcc000f8e0208 */
[----:B01234-:R-:W-:Y:S01]  /*1480*/  IMAD.U32 R108, RZ, RZ, UR4 ;  /* 0x00000004ff6c7e24 */ /* 0x01ffe2000f8e00ff */
[----:B------:R-:W-:-:S05]  /*1490*/  MOV R109, UR5 ;  /* 0x00000005006d7c02 */ /* 0x000fca0008000f00 */
[----:B------:R0:W2:Y:S01]  /*14a0*/  LDG.E R110, desc[UR12][R108.64] ;  /* 0x0000000c6c6e7981 */ /* 0x0000a2000c1e1900 */
[----:B------:R-:W-:-:S06]  /*14b0*/  UIMAD.WIDE UR4, UR22, 0x4, UR10 ;  /* 0x00000004160478a5 */ /* 0x000fcc000f8e020a */
[----:B0-----:R-:W-:Y:S02]  /*14c0*/  IMAD.U32 R108, RZ, RZ, UR4 ;  /* 0x00000004ff6c7e24 */ /* 0x001fe4000f8e00ff */
[----:B------:R-:W-:-:S05]  /*14d0*/  IMAD.U32 R109, RZ, RZ, UR5 ;  /* 0x00000005ff6d7e24 */ /* 0x000fca000f8e00ff */
[----:B------:R-:W3:Y:S01]  /*14e0*/  LDG.E R111, desc[UR12][R108.64] ;  /* 0x0000000c6c6f7981 */ /* 0x000ee2000c1e1900 */
[----:B------:R-:W-:Y:S01]  /*14f0*/  UIMAD UR4, UR22, UR44, URZ ;  /* 0x0000002c160472a4 */ /* 0x000fe2000f8e02ff */
[----:B------:R-:W-:Y:S01]  /*1500*/  ISETP.GE.U32.AND P0, PT, R134, 0x80, PT ;  /* 0x000000808600780c */ /* 0x000fe20003f06070 */
[----:B------:R-:W-:Y:S01]  /*1510*/  HFMA2 R200, -RZ, RZ, 0, 0 ;  /* 0x00000000ffc87431 */ /* 0x000fe200000001ff */
[----:B------:R-:W-:Y:S01]  /*1520*/  BSSY.RECONVERGENT B0, `(.L_x_1284) ;  /* 0x00005c1000007945 */ /* 0x000fe20003800200 */
[----:B--2---:R-:W-:-:S13]  /*1530*/  R2UR UR43, R110 ;  /* 0x000000006e2b72ca */ /* 0x004fda00000e0000 */
[----:B------:R-:W-:-:S06]  /*1540*/  UISETP.GE.AND UP3, UPT, UR43, 0x1, UPT ;  /* 0x000000012b00788c */ /* 0x000fcc000bf66270 */
[----:B------:R-:W-:-:S05]  /*1550*/  PLOP3.LUT P1, PT, PT, PT, UP3, 0x80, 0x8 ;  /* 0x000000000008781c */ /* 0x000fca0003f2f038 */
[----:B------:R-:W-:-:S04]  /*1560*/  @UP3 UIADD3 UR5, UPT, UPT, UR43, -0x1, URZ ;  /* 0xffffffff2b053890 */ /* 0x000fc8000fffe0ff */
[----:B------:R-:W-:Y:S02]  /*1570*/  @UP3 UIMAD UR6, UR5, UR44, URZ ;  /* 0x0000002c050632a4 */ /* 0x000fe4000f8e02ff */
[----:B------:R-:W-:Y:S02]  /*1580*/  USHF.R.S32.HI UR5, URZ, 0x1f, UR4 ;  /* 0x0000001fff057899 */ /* 0x000fe40008011404 */
[----:B------:R-:W-:Y:S02]  /*1590*/  @UP3 USHF.R.S32.HI UR7, URZ, 0x1f, UR6 ;  /* 0x0000001fff073899 */ /* 0x000fe40008011406 */
[----:B------:R-:W-:Y:S02]  /*15a0*/  ULEA.HI UR5, UR5, UR4, URZ, 0x3 ;  /* 0x0000000405057291 */ /* 0x000fe4000f8f18ff */
[----:B------:R-:W-:Y:S01]  /*15b0*/  @UP3 ULEA.HI UR7, UR7, UR6, URZ, 0x3 ;  /* 0x0000000607073291 */ /* 0x000fe2000f8f18ff */
[----:B---3--:R-:W-:-:S03]  /*15c0*/  R2UR UR6, R111 ;  /* 0x000000006f0672ca */ /* 0x008fc600000e0000 */
[----:B------:R-:W-:Y:S02]  /*15d0*/  IMAD.U32 R108, RZ, RZ, UR5 ;  /* 0x00000005ff6c7e24 */ /* 0x000fe4000f8e00ff */
[----:B------:R-:W-:-:S03]  /*15e0*/  IMAD.U32 R110, RZ, RZ, UR7 ;  /* 0x00000007ff6e7e24 */ /* 0x000fc6000f8e00ff */
[-C--:B------:R-:W-:Y:S02]  /*15f0*/  LEA.HI.SX32 R201, R108, R137.reuse, 0x1d ;  /* 0x000000896cc97211 */ /* 0x080fe400078feaff */
[----:B------:R-:W-:Y:S01]  /*1600*/  @P1 LEA.HI.SX32 R200, R110, R137, 0x1d ;  /* 0x000000896ec81211 */ /* 0x000fe200078feaff */
[----:B------:R-:W-:Y:S06]  /*1610*/  @!P0 BRA `(.L_x_1285) ;  /* 0x0000005800c48947 */ /* 0x000fec0003800000 */
[----:B------:R-:W-:-:S04]  /*1620*/  UISETP.NE.U32.AND UP0, UPT, UR18, URZ, UPT ;  /* 0x000000ff1200728c */ /* 0x000fc8000bf05070 */
[----:B------:R-:W-:Y:S01]  /*1630*/  UISETP.NE.AND.EX UP0, UPT, UR19, URZ, UPT, UP0 ;  /* 0x000000ff1300728c */ /* 0x000fe2000bf05300 */
[----:B------:R-:W-:Y:S10]  /*1640*/  BRA.U !UP3, `(.L_x_1286) ;  /* 0x000000010b0c7547 */ /* 0x000ff4000b800000 */
[----:B------:R-:W0:Y:S02]  /*1650*/  LDC.64 R48, c[0x0][0x390] ;  /* 0x0000e400ff307b82 */ /* 0x000e240000000a00 */
[----:B0-----:R-:W-:-:S06]  /*1660*/  IMAD.WIDE.U32 R48, R200, 0x10, R48 ;  /* 0x00000010c8307825 */ /* 0x001fcc00078e0030 */
[----:B------:R-:W5:Y:S02]  /*1670*/  LDG.E.128 R48, desc[UR12][R48.64] ;  /* 0x0000000c30307981 */ /* 0x000f64000c1e1d00 */
.L_x_1286:
[----:B-----5:R-:W-:Y:S02]  /*1680*/  PRMT R171, R49, 0x7632, R171 ;  /* 0x0000763231ab7816 */ /* 0x020fe400000000ab */
[----:B------:R-:W-:Y:S01]  /*1690*/  PRMT R172, R48, 0x7632, R172 ;  /* 0x0000763230ac7816 */ /* 0x000fe200000000ac */
[----:B------:R-:W-:Y:S06]  /*16a0*/  BRA.U !UP0, `(.L_x_1287) ;  /* 0x0000002d08907547 */ /* 0x000fec000b800000 */
[----:B------:R-:W0:Y:S02]  /*16b0*/  LDC.64 R108, c[0x0][0x3a0] ;  /* 0x0000e800ff6c7b82 */ /* 0x000e240000000a00 */
[----:B0-----:R-:W-:-:S06]  /*16c0*/  IMAD.WIDE.U32 R108, R201, 0x10, R108 ;  /* 0x00000010c96c7825 */ /* 0x001fcc00078e006c */
[----:B------:R-:W2:Y:S01]  /*16d0*/  LDG.E.128 R108, desc[UR12][R108.64] ;  /* 0x0000000c6c6c7981 */ /* 0x000ea2000c1e1d00 */
[----:B------:R-:W-:-:S13]  /*16e0*/  ISETP.LT.AND P1, PT, RZ, UR43, PT ;  /* 0x0000002bff007c0c */ /* 0x000fda000bf21270 */
[----:B------:R-:W-:Y:S01]  /*16f0*/  @!P1 MOV R168, R129 ;  /* 0x0000008100a89202 */ /* 0x000fe20000000f00 */
[----:B------:R-:W-:Y:S02]  /*1700*/  @!P1 IMAD.MOV.U32 R171, RZ, RZ, R199 ;  /* 0x000000ffffab9224 */ /* 0x000fe400078e00c7 */
[----:B--2---:R-:W-:Y:S01]  /*1710*/  @!P1 IMAD.U32 R4, R108, 0x10000, RZ ;  /* 0x000100006c049824 */ /* 0x004fe200078e00ff */
[----:B------:R-:W-:Y:S06]  /*1720*/  @!P1 BRA `(.L_x_1288) ;  /* 0x0000000400549947 */ /* 0x000fec0003800000 */
        /* <DEDUP_REMOVED lines=16> */
.L_x_1291:
        /* <DEDUP_REMOVED lines=13> */
.L_x_1293:
[----:B------:R-:W-:Y:S05]  /*1900*/  BSYNC.RECONVERGENT B2 ;  /* 0x0000000000027941 */ /* 0x000fea0003800200 */
.L_x_1292:
[----:B------:R-:W-:Y:S01]  /*1910*/  IMAD.WIDE.U32 R130, R136, -0x326172a9, RZ ;  /* 0xcd9e8d5788827825 */ /* 0x000fe200078e00ff */
[----:B------:R-:W-:-:S04]  /*1920*/  LOP3.LUT R2, R5, UR15, R169, 0x96, !PT ;  /* 0x0000000f05027c12 */ /* 0x000fc8000f8e96a9 */
[----:B------:R-:W-:Y:S01]  /*1930*/  LOP3.LUT R202, R128, UR14, R131, 0x96, !PT ;  /* 0x0000000e80ca7c12 */ /* 0x000fe2000f8e9683 */
[----:B------:R-:W-:-:S04]  /*1940*/  IMAD.WIDE.U32 R2, R2, -0x326172a9, RZ ;  /* 0xcd9e8d5702027825 */ /* 0x000fc800078e00ff */
        /* <DEDUP_REMOVED lines=33> */
[----:B------:R-:W-:-:S03]  /*1b60*/  LOP3.LUT R130, R130, UR41, R203, 0x96, !PT ;  /* 0x0000002982827c12 */ /* 0x000fc6000f8e96cb */
[----:B------:R-:W-:Y:S01]  /*1b70*/  IMAD.MOV.U32 R171, RZ, RZ, R2 ;  /* 0x000000ffffab7224 */ /* 0x000fe200078e0002 */
[----:B------:R-:W-:Y:S01]  /*1b80*/  LOP3.LUT R131, R168, UR42, R3, 0x96, !PT ;  /* 0x0000002aa8837c12 */ /* 0x000fe2000f8e9603 */
[----:B------:R-:W-:Y:S01]  /*1b90*/  IMAD.MOV.U32 R6, RZ, RZ, R202 ;  /* 0x000000ffff067224 */ /* 0x000fe200078e00ca */
[----:B------:R-:W-:Y:S01]  /*1ba0*/  MOV R2, R199 ;  /* 0x000000c700027202 */ /* 0x000fe20000000f00 */
[----:B------:R-:W-:-:S07]  /*1bb0*/  IMAD.MOV.U32 R168, RZ, RZ, RZ ;  /* 0x000000ffffa87224 */ /* 0x000fce00078e00ff */
.L_x_1290:
[----:B------:R-:W-:Y:S05]  /*1bc0*/  BSYNC.RECONVERGENT B1 ;  /* 0x0000000000017941 */ /* 0x000fea0003800200 */
.L_x_1289:
[----:B------:R-:W-:Y:S01]  /*1bd0*/  I2FP.F32.U32 R2, R2 ;  /* 0x0000000200027245 */ /* 0x000fe20000201000 */
[----:B------:R-:W-:Y:S01]  /*1be0*/  IMAD.MOV.U32 R129, RZ, RZ, 0x2f800000 ;  /* 0x2f800000ff817424 */ /* 0x000fe200078e00ff */
[----:B------:R-:W-:-:S03]  /*1bf0*/  SHF.L.U32 R3, R48, 0x10, RZ ;  /* 0x0000001030037819 */ /* 0x000fc600000006ff */
[----:B------:R-:W-:Y:S01]  /*1c00*/  FFMA.FTZ R2, R2, R129, 1.1641532182693481445e-10 ;  /* 0x2f00000002027423 */ /* 0x000fe20000010081 */
[----:B------:R-:W-:Y:S02]  /*1c10*/  IMAD.U32 R129, R108, 0x10000, RZ ;  /* 0x000100006c817824 */ /* 0x000fe400078e00ff */
[----:B------:R-:W-:Y:S02]  /*1c20*/  FMUL.FTZ R3, R3, UR17 ;  /* 0x0000001103037c20 */ /* 0x000fe40008410000 */
[----:B------:R-:W-:Y:S02]  /*1c30*/  FSETP.GTU.FTZ.AND P2, PT, R2, UR23, PT ;  /* 0x0000001702007c0b */ /* 0x000fe4000bf5c000 */
[----:B------:R-:W-:-:S05]  /*1c40*/  FMUL.FTZ R3, R3, UR16 ;  /* 0x0000001003037c20 */ /* 0x000fca0008410000 */
[----:B------:R-:W-:Y:S02]  /*1c50*/  FSEL R4, R3, RZ, !P2 ;  /* 0x000000ff03047208 */ /* 0x000fe40005000000 */
[----:B------:R-:W-:-:S03]  /*1c60*/  SEL R3, RZ, 0x1, P2 ;  /* 0x00000001ff037807 */ /* 0x000fc60001000000 */
[----:B------:R-:W-:-:S07]  /*1c70*/  FADD.FTZ R4, R129, R4 ;  /* 0x0000000481047221 */ /* 0x000fce0000010000 */
.L_x_1288:
[----:B------:R-:W-:Y:S01]  /*1c80*/  @!P1 PRMT R2, R108, 0x7632, R2 ;  /* 0x000076326c029816 */ /* 0x000fe20000000002 */
[----:B------:R-:W-:Y:S01]  /*1c90*/  @!P1 IMAD.MOV.U32 R172, RZ, RZ, R168 ;  /* 0x000000ffffac9224 */ /* 0x000fe200078e00a8 */
[----:B------:R-:W-:Y:S02]  /*1ca0*/  F2FP.BF16.F32.PACK_AB R199, RZ, R4 ;  /* 0x00000004ffc7723e */ /* 0x000fe400000010ff */
[----:B------:R-:W-:Y:S01]  /*1cb0*/  @!P1 MOV R129, R171 ;  /* 0x000000ab00819202 */ /* 0x000fe20000000f00 */
[----:B------:R-:W-:Y:S01]  /*1cc0*/  @!P1 IMAD.U32 R2, R2, 0x10000, RZ ;  /* 0x0001000002029824 */ /* 0x000fe200078e00ff */
[----:B------:R-:W-:Y:S06]  /*1cd0*/  @!P1 BRA `(.L_x_1294) ;  /* 0x00000004005c9947 */ /* 0x000fec0003800000 */
        /* <DEDUP_REMOVED lines=16> */
.L_x_1297:
        /* <DEDUP_REMOVED lines=13> */
.L_x_1299:
[----:B------:R-:W-:Y:S05]  /*1eb0*/  BSYNC.RECONVERGENT B2 ;  /* 0x0000000000027941 */ /* 0x000fea0003800200 */
.L_x_1298:
[----:B------:R-:W-:Y:S01]  /*1ec0*/  IMAD.WIDE.U32 R130, R136, -0x326172a9, RZ ;  /* 0xcd9e8d5788827825 */ /* 0x000fe200078e00ff */
[----:B------:R-:W-:-:S03]  /*1ed0*/  LOP3.LUT R168, R5, UR15, R203, 0x96, !PT ;  /* 0x0000000f05a87c12 */ /* 0x000fc6000f8e96cb */
[----:B------:R-:W-:Y:S02]  /*1ee0*/  HFMA2 R172, -RZ, RZ, 0, 0 ;  /* 0x00000000ffac7431 */ /* 0x000fe400000001ff */
[----:B------:R-:W-:Y:S01]  /*1ef0*/  IMAD.MOV.U32 R0, RZ, RZ, R171 ;  /* 0x000000ffff007224 */ /* 0x000fe200078e00ab */
        /* <DEDUP_REMOVED lines=35> */
[----:B------:R-:W-:Y:S02]  /*2130*/  LOP3.LUT R130, R130, UR41, R205, 0x96, !PT ;  /* 0x0000002982827c12 */ /* 0x000fe4000f8e96cd */
[----:B------:R-:W-:Y:S01]  /*2140*/  MOV R6, R204 ;  /* 0x000000cc00067202 */ /* 0x000fe20000000f00 */
[----:B------:R-:W-:Y:S01]  /*2150*/  IMAD.MOV.U32 R129, RZ, RZ, R168 ;  /* 0x000000ffff817224 */ /* 0x000fe200078e00a8 */
[----:B------:R-:W-:-:S07]  /*2160*/  LOP3.LUT R131, R202, UR42, R169, 0x96, !PT ;  /* 0x0000002aca837c12 */ /* 0x000fce000f8e96a9 */
.L_x_1296:
[----:B------:R-:W-:Y:S05]  /*2170*/  BSYNC.RECONVERGENT B1 ;  /* 0x0000000000017941 */ /* 0x000fea0003800200 */
.L_x_1295:
[----:B------:R-:W-:Y:S01]  /*2180*/  PRMT R2, R48, 0x7632, R2 ;  /* 0x0000763230027816 */ /* 0x000fe20000000002 */
[----:B------:R-:W-:Y:S01]  /*2190*/  IMAD.MOV.U32 R169, RZ, RZ, 0x2f800000 ;  /* 0x2f800000ffa97424 */ /* 0x000fe200078e00ff */
[----:B------:R-:W-:Y:S02]  /*21a0*/  I2FP.F32.U32 R0, R0 ;  /* 0x0000000000007245 */ /* 0x000fe40000201000 */
[----:B------:R-:W-:Y:S01]  /*21b0*/  PRMT R108, R108, 0x7632, R108 ;  /* 0x000076326c6c7816 */ /* 0x000fe2000000006c */
[----:B------:R-:W-:Y:S02]  /*21c0*/  IMAD.U32 R2, R2, 0x10000, RZ ;  /* 0x0001000002027824 */ /* 0x000fe400078e00ff */
[----:B------:R-:W-:Y:S01]  /*21d0*/  FFMA.FTZ R0, R0, R169, 1.1641532182693481445e-10 ;  /* 0x2f00000000007423 */ /* 0x000fe200000100a9 */
[----:B------:R-:W-:Y:S01]  /*21e0*/  SHF.L.U32 R169, R108, 0x10, RZ ;  /* 0x000000106ca97819 */ /* 0x000fe200000006ff */
[----:B------:R-:W-:-:S03]  /*21f0*/  FMUL.FTZ R2, R2, UR17 ;  /* 0x0000001102027c20 */ /* 0x000fc60008410000 */
[----:B------:R-:W-:Y:S01]  /*2200*/  FSETP.GTU.FTZ.AND P2, PT, R0, UR23, PT ;  /* 0x0000001700007c0b */ /* 0x000fe2000bf5c000 */
[----:B------:R-:W-:-:S03]  /*2210*/  FMUL.FTZ R2, R2, UR16 ;  /* 0x0000001002027c20 */ /* 0x000fc60008410000 */
[----:B------:R-:W-:Y:S02]  /*2220*/  SEL R0, RZ, 0x1, P2 ;  /* 0x00000001ff007807 */ /* 0x000fe40001000000 */
[----:B------:R-:W-:-:S05]  /*2230*/  FSEL R2, R2, RZ, !P2 ;  /* 0x000000ff02027208 */ /* 0x000fca0005000000 */
[----:B------:R-:W-:-:S07]  /*2240*/  FADD.FTZ R2, R169, R2 ;  /* 0x00000002a9027221 */ /* 0x000fce0000010000 */
.L_x_1294:
[----:B------:R-:W-:Y:S01]  /*2250*/  F2FP.BF16.F32.PACK_AB R206, RZ, R2 ;  /* 0x00000002ffce723e */ /* 0x000fe200000010ff */
[----:B------:R-:W-:Y:S01]  /*2260*/  @!P1 IMAD.U32 R169, R109, 0x10000, RZ ;  /* 0x000100006da99824 */ /* 0x000fe200078e00ff */
[----:B------:R-:W-:Y:S01]  /*2270*/  @!P1 MOV R108, R129 ;  /* 0x00000081006c9202 */ /* 0x000fe20000000f00 */
[----:B------:R-:W-:Y:S01]  /*2280*/  @!P1 IMAD.MOV.U32 R171, RZ, RZ, R172 ;  /* 0x000000ffffab9224 */ /* 0x000fe200078e00ac */
        /* <DEDUP_REMOVED lines=17> */
.L_x_1303:
        /* <DEDUP_REMOVED lines=13> */
.L_x_1305:
[----:B------:R-:W-:Y:S05]  /*2470*/  BSYNC.RECONVERGENT B2 ;  /* 0x0000000000027941 */ /* 0x000fea0003800200 */
.L_x_1304:
[----:B------:R-:W-:Y:S01]  /*2480*/  IMAD.WIDE.U32 R130, R136, -0x326172a9, RZ ;  /* 0xcd9e8d5788827825 */ /* 0x000fe200078e00ff */
[----:B------:R-:W-:-:S03]  /*2490*/  LOP3.LUT R168, R5, UR15, R203, 0x96, !PT ;  /* 0x0000000f05a87c12 */ /* 0x000fc6000f8e96cb */
[----:B------:R-:W-:Y:S01]  /*24a0*/  IMAD.MOV.U32 R139, RZ, RZ, R129 ;  /* 0x000000ffff8b7224 */ /* 0x000fe200078e0081 */
[----:B------:R-:W-:Y:S01]  /*24b0*/  LOP3.LUT R204, R128, UR14, R131, 0x96, !PT ;  /* 0x0000000e80cc7c12 */ /* 0x000fe2000f8e9683 */
[----:B------:R-:W-:-:S04]  /*24c0*/  IMAD.WIDE.U32 R168, R168, -0x326172a9, RZ ;  /* 0xcd9e8d57a8a87825 */ /* 0x000fc800078e00ff */
[----:B------:R-:W-:Y:S01]  /*24d0*/  IMAD.WIDE.U32 R204, R204, -0x2daee0ad, RZ ;  /* 0xd2511f53cccc7825 */ /* 0x000fe200078e00ff */
[----:B------:R-:W-:-:S03]  /*24e0*/  LOP3.LUT R203, R130, UR25, R169, 0x96, !PT ;  /* 0x0000001982cb7c12 */ /* 0x000fc6000f8e96a9 */
[----:B------:R-:W-:Y:S01]  /*24f0*/  IMAD.MOV.U32 R171, RZ, RZ, RZ ;  /* 0x000000ffffab7224 */ /* 0x000fe200078e00ff */
        /* <DEDUP_REMOVED lines=33> */
[----:B------:R-:W-:Y:S02]  /*2710*/  LOP3.LUT R131, R202, UR42, R169, 0x96, !PT ;  /* 0x0000002aca837c12 */ /* 0x000fe4000f8e96a9 */
[----:B------:R-:W-:-:S07]  /*2720*/  MOV R108, R168 ;  /* 0x000000a8006c7202 */ /* 0x000fce0000000f00 */
.L_x_1302:
[----:B------:R-:W-:Y:S05]  /*2730*/  BSYNC.RECONVERGENT B1 ;  /* 0x0000000000017941 */ /* 0x000fea0003800200 */
.L_x_1301:
[----:B------:R-:W-:Y:S01]  /*2740*/  HFMA2 R168, -RZ, RZ, 0.1171875, 0 ;  /* 0x2f800000ffa87431 */ /* 0x000fe200000001ff */
[----:B------:R-:W-:Y:S01]  /*2750*/  I2FP.F32.U32 R129, R139 ;  /* 0x0000008b00817245 */ /* 0x000fe20000201000 */
[----:B------:R-:W-:-:S04]  /*2760*/  IMAD.U32 R139, R49, 0x10000, RZ ;  /* 0x00010000318b7824 */ /* 0x000fc800078e00ff */
[----:B------:R-:W-:Y:S01]  /*2770*/  FMUL.FTZ R139, R139, UR17 ;  /* 0x000000118b8b7c20 */ /* 0x000fe20008410000 */
[----:B------:R-:W-:-:S03]  /*2780*/  FFMA.FTZ R129, R129, R168, 1.1641532182693481445e-10 ;  /* 0x2f00000081817423 */ /* 0x000fc600000100a8 */
[----:B------:R-:W-:Y:S01]  /*2790*/  FMUL.FTZ R139, R139, UR16 ;  /* 0x000000108b8b7c20 */ /* 0x000fe20008410000 */
[----:B------:R-:W-:Y:S01]  /*27a0*/  IMAD.U32 R168, R109, 0x10000, RZ ;  /* 0x000100006da87824 */ /* 0x000fe200078e00ff */
[----:B------:R-:W-:-:S04]  /*27b0*/  FSETP.GTU.FTZ.AND P2, PT, R129, UR23, PT ;  /* 0x0000001781007c0b */ /* 0x000fc8000bf5c000 */
[----:B------:R-:W-:Y:S02]  /*27c0*/  FSEL R169, R139, RZ, !P2 ;  /* 0x000000ff8ba97208 */ /* 0x000fe40005000000 */
[----:B------:R-:W-:-:S03]  /*27d0*/  SEL R139, RZ, 0x1, P2 ;  /* 0x00000001ff8b7807 */ /* 0x000fc60001000000 */
[----:B------:R-:W-:-:S07]  /*27e0*/  FADD.FTZ R169, R168, R169 ;  /* 0x000000a9a8a97221 */ /* 0x000fce0000010000 */
.L_x_1300:
        /* <DEDUP_REMOVED lines=8> */
[----:B------:R-:W-:Y:S01]  /*2870*/  MOV R172, 0x2 ;  /* 0x0000000200ac7802 */ /* 0x000fe20000000f00 */
[----:B------:R-:W-:Y:S02]  /*2880*/  IMAD.MOV.U32 R140, RZ, RZ, R6 ;  /* 0x000000ffff8c7224 */ /* 0x000fe400078e0006 */
[----:B------:R-:W-:-:S08]  /*2890*/  IMAD.MOV.U32 R129, RZ, RZ, R108 ;  /* 0x000000ffff817224 */ /* 0x000fd000078e006c */
        /* <DEDUP_REMOVED lines=11> */
.L_x_1309:
        /* <DEDUP_REMOVED lines=13> */
.L_x_1311:
[----:B------:R-:W-:Y:S05]  /*2a20*/  BSYNC.RECONVERGENT B2 ;  /* 0x0000000000027941 */ /* 0x000fea0003800200 */
.L_x_1310:
[----:B------:R-:W-:Y:S01]  /*2a30*/  IMAD.WIDE.U32 R130, R136, -0x326172a9, RZ ;  /* 0xcd9e8d5788827825 */ /* 0x000fe200078e00ff */
[----:B------:R-:W-:Y:S02]  /*2a40*/  LOP3.LUT R202, R5, UR15, R205, 0x96, !PT ;  /* 0x0000000f05ca7c12 */ /* 0x000fe4000f8e96cd */
[----:B------:R-:W-:Y:S01]  /*2a50*/  MOV R140, R108 ;  /* 0x0000006c008c7202 */ /* 0x000fe20000000f00 */
        /* <DEDUP_REMOVED lines=39> */
[----:B------:R-:W-:-:S07]  /*2cd0*/  IMAD.MOV.U32 R129, RZ, RZ, R202 ;  /* 0x000000ffff817224 */ /* 0x000fce00078e00ca */
.L_x_1308:
[----:B------:R-:W-:Y:S05]  /*2ce0*/  BSYNC.RECONVERGENT B1 ;  /* 0x0000000000017941 */ /* 0x000fea0003800200 */
.L_x_1307:
[----:B------:R-:W-:Y:S01]  /*2cf0*/  PRMT R109, R49, 0x7632, R109 ;  /* 0x00007632316d7816 */ /* 0x000fe2000000006d */
[----:B------:R-:W-:Y:S01]  /*2d00*/  IMAD.MOV.U32 R171, RZ, RZ, 0x2f800000 ;  /* 0x2f800000ffab7424 */ /* 0x000fe200078e00ff */
[----:B------:R-:W-:Y:S02]  /*2d10*/  I2FP.F32.U32 R108, R140 ;  /* 0x0000008c006c7245 */ /* 0x000fe40000201000 */
[C---:B------:R-:W-:Y:S02]  /*2d20*/  SHF.L.U32 R140, R109.reuse, 0x10, RZ ;  /* 0x000000106d8c7819 */ /* 0x040fe400000006ff */
[----:B------:R-:W-:Y:S01]  /*2d30*/  PRMT R109, R109, 0x7632, R109 ;  /* 0x000076326d6d7816 */ /* 0x000fe2000000006d */
[----:B------:R-:W-:Y:S02]  /*2d40*/  FFMA.FTZ R108, R108, R171, 1.1641532182693481445e-10 ;  /* 0x2f0000006c6c7423 */ /* 0x000fe400000100ab */
[----:B------:R-:W-:Y:S02]  /*2d50*/  FMUL.FTZ R140, R140, UR17 ;  /* 0x000000118c8c7c20 */ /* 0x000fe40008410000 */
[----:B------:R-:W-:Y:S01]  /*2d60*/  IMAD.U32 R109, R109, 0x10000, RZ ;  /* 0x000100006d6d7824 */ /* 0x000fe200078e00ff */
[----:B------:R-:W-:Y:S01]  /*2d70*/  FSETP.GTU.FTZ.AND P2, PT, R108, UR23, PT ;  /* 0x000000176c007c0b */ /* 0x000fe2000bf5c000 */
[----:B------:R-:W-:-:S03]  /*2d80*/  FMUL.FTZ R108, R140, UR16 ;  /* 0x000000108c6c7c20 */ /* 0x000fc60008410000 */
[----:B------:R-:W-:Y:S02]  /*2d90*/  SEL R140, RZ, 0x1, P2 ;  /* 0x00000001ff8c7807 */ /* 0x000fe40001000000 */
[----:B------:R-:W-:-:S05]  /*2da0*/  FSEL R108, R108, RZ, !P2 ;  /* 0x000000ff6c6c7208 */ /* 0x000fca0005000000 */
[----:B------:R-:W-:-:S07]  /*2db0*/  FADD.FTZ R168, R109, R108 ;  /* 0x0000006c6da87221 */ /* 0x000fce0000010000 */
.L_x_1306:
        /* <DEDUP_REMOVED lines=21> */
.L_x_1315:
        /* <DEDUP_REMOVED lines=13> */
.L_x_1317:
[----:B------:R-:W-:Y:S05]  /*2fe0*/  BSYNC.RECONVERGENT B2 ;  /* 0x0000000000027941 */ /* 0x000fea0003800200 */
.L_x_1316:
        /* <DEDUP_REMOVED lines=39> */
[----:B------:R-:W-:Y:S02]  /*3260*/  IMAD.MOV.U32 R185, RZ, RZ, R108 ;  /* 0x000000ffffb97224 */ /* 0x000fe400078e006c */
[----:B------:R-:W-:Y:S01]  /*3270*/  HFMA2 R108, -RZ, RZ, 0, 0 ;  /* 0x00000000ff6c7431 */ /* 0x000fe200000001ff */
[----:B------:R-:W-:Y:S01]  /*3280*/  LOP3.LUT R131, R202, UR42, R109, 0x96, !PT ;  /* 0x0000002aca837c12 */ /* 0x000fe2000f8e966d */
[----:B------:R-:W-:-:S07]  /*3290*/  IMAD.MOV.U32 R109, RZ, RZ, R129 ;  /* 0x000000ffff6d7224 */ /* 0x000fce00078e0081 */
.L_x_1314:
[----:B------:R-:W-:Y:S05]  /*32a0*/  BSYNC.RECONVERGENT B1 ;  /* 0x0000000000017941 */ /* 0x000fea0003800200 */
.L_x_1313:
[----:B------:R-:W-:Y:S01]  /*32b0*/  I2FP.F32.U32 R109, R109 ;  /* 0x0000006d006d7245 */ /* 0x000fe20000201000 */
[----:B------:R-:W-:Y:S02]  /*32c0*/  IMAD.MOV.U32 R172, RZ, RZ, 0x2f800000 ;  /* 0x2f800000ffac7424 */ /* 0x000fe400078e00ff */
        /* <DEDUP_REMOVED lines=9> */
.L_x_1312:
[----:B------:R-:W-:Y:S01]  /*3360*/  @!P1 PRMT R172, R110, 0x7632, R172 ;  /* 0x000076326eac9816 */ /* 0x000fe200000000ac */
[----:B------:R-:W-:Y:S01]  /*3370*/  @!P1 IMAD.MOV.U32 R109, RZ, RZ, R108 ;  /* 0x000000ffff6d9224 */ /* 0x000fe200078e006c */
[----:B------:R-:W-:Y:S01]  /*3380*/  F2FP.BF16.F32.PACK_AB R209, RZ, R171 ;  /* 0x000000abffd1723e */ /* 0x000fe200000010ff */
[----:B------:R-:W-:Y:S01]  /*3390*/  @!P1 IMAD.MOV.U32 R129, RZ, RZ, R185 ;  /* 0x000000ffff819224 */ /* 0x000fe200078e00b9 */
[----:B------:R-:W-:Y:S01]  /*33a0*/  @!P1 SHF.L.U32 R172, R172, 0x10, RZ ;  /* 0x00000010acac9819 */ /* 0x000fe200000006ff */
        /* <DEDUP_REMOVED lines=17> */
.L_x_1321:
        /* <DEDUP_REMOVED lines=13> */
.L_x_1323:
[----:B------:R-:W-:Y:S05]  /*3590*/  BSYNC.RECONVERGENT B2 ;  /* 0x0000000000027941 */ /* 0x000fea0003800200 */
.L_x_1322:
[----:B------:R-:W-:Y:S01]  /*35a0*/  IMAD.WIDE.U32 R130, R136, -0x326172a9, RZ ;  /* 0xcd9e8d5788827825 */ /* 0x000fe200078e00ff */
[----:B------:R-:W-:-:S03]  /*35b0*/  LOP3.LUT R108, R5, UR15, R203, 0x96, !PT ;  /* 0x0000000f056c7c12 */ /* 0x000fc6000f8e96cb */
        /* <DEDUP_REMOVED lines=39> */
[----:B------:R-:W-:Y:S01]  /*3830*/  IMAD.MOV.U32 R109, RZ, RZ, RZ ;  /* 0x000000ffff6d7224 */ /* 0x000fe200078e00ff */
[----:B------:R-:W-:-:S07]  /*3840*/  MOV R129, R108 ;  /* 0x0000006c00817202 */ /* 0x000fce0000000f00 */
.L_x_1320:
[----:B------:R-:W-:Y:S05]  /*3850*/  BSYNC.RECONVERGENT B1 ;  /* 0x0000000000017941 */ /* 0x000fea0003800200 */
.L_x_1319:
[----:B------:R-:W-:Y:S01]  /*3860*/  HFMA2 R185, -RZ, RZ, 0.1171875, 0 ;  /* 0x2f800000ffb97431 */ /* 0x000fe200000001ff */
[----:B------:R-:W-:Y:S02]  /*3870*/  PRMT R110, R50, 0x7632, R110 ;  /* 0x00007632326e7816 */ /* 0x000fe4000000006e */
[----:B------:R-:W-:-:S03]  /*3880*/  I2FP.F32.U32 R108, R142 ;  /* 0x0000008e006c7245 */ /* 0x000fc60000201000 */
[C---:B------:R-:W-:Y:S01]  /*3890*/  IMAD.U32 R142, R110.reuse, 0x10000, RZ ;  /* 0x000100006e8e7824 */ /* 0x040fe200078e00ff */
        /* <DEDUP_REMOVED lines=9> */
.L_x_1318:
[----:B------:R-:W-:Y:S01]  /*3930*/  F2FP.BF16.F32.PACK_AB R110, RZ, R172 ;  /* 0x000000acff6e723e */ /* 0x000fe200000010ff */
[----:B------:R-:W-:Y:S01]  /*3940*/  @!P1 IMAD.MOV.U32 R108, RZ, RZ, R109 ;  /* 0x000000ffff6c9224 */ /* 0x000fe200078e006d */
[----:B------:R-:W-:Y:S01]  /*3950*/  @!P1 SHF.L.U32 R185, R111, 0x10, RZ ;  /* 0x000000106fb99819 */ /* 0x000fe200000006ff */
[----:B------:R-:W-:Y:S01]  /*3960*/  @!P1 IMAD.MOV.U32 R210, RZ, RZ, R129 ;  /* 0x000000ffffd29224 */ /* 0x000fe200078e0081 */
        /* <DEDUP_REMOVED lines=17> */
.L_x_1327:
        /* <DEDUP_REMOVED lines=13> */
.L_x_1329:
[----:B------:R-:W-:Y:S05]  /*3b50*/  BSYNC.RECONVERGENT B2 ;  /* 0x0000000000027941 */ /* 0x000fea0003800200 */
.L_x_1328:
[----:B------:R-:W-:Y:S01]  /*3b60*/  IMAD.WIDE.U32 R130, R136, -0x326172a9, RZ ;  /* 0xcd9e8d5788827825 */ /* 0x000fe200078e00ff */
[----:B------:R-:W-:Y:S02]  /*3b70*/  LOP3.LUT R108, R5, UR15, R203, 0x96, !PT ;  /* 0x0000000f056c7c12 */ /* 0x000fe4000f8e96cb */
[----:B------:R-:W-:Y:S02]  /*3b80*/  MOV R143, R129 ;  /* 0x00000081008f7202 */ /* 0x000fe40000000f00 */
        /* <DEDUP_REMOVED lines=38> */
[----:B------:R-:W-:Y:S02]  /*3df0*/  IMAD.MOV.U32 R6, RZ, RZ, R204 ;  /* 0x000000ffff067224 */ /* 0x000fe400078e00cc */
[----:B------:R-:W-:-:S07]  /*3e00*/  IMAD.MOV.U32 R108, RZ, RZ, RZ ;  /* 0x000000ffff6c7224 */ /* 0x000fce00078e00ff */
.L_x_1326:
[----:B------:R-:W-:Y:S05]  /*3e10*/  BSYNC.RECONVERGENT B1 ;  /* 0x0000000000017941 */ /* 0x000fea0003800200 */
.L_x_1325:
[----:B------:R-:W-:Y:S01]  /*3e20*/  I2FP.F32.U32 R109, R143 ;  /* 0x0000008f006d7245 */ /* 0x000fe20000201000 */
[----:B------:R-:W-:Y:S01]  /*3e30*/  IMAD.MOV.U32 R186, RZ, RZ, 0x2f800000 ;  /* 0x2f800000ffba7424 */ /* 0x000fe200078e00ff */
[----:B------:R-:W-:-:S03]  /*3e40*/  SHF.L.U32 R129, R51, 0x10, RZ ;  /* 0x0000001033817819 */ /* 0x000fc600000006ff */
[----:B------:R-:W-:Y:S01]  /*3e50*/  FFMA.FTZ R109, R109, R186, 1.1641532182693481445e-10 ;  /* 0x2f0000006d6d7423 */ /* 0x000fe200000100ba */
[----:B------:R-:W-:Y:S02]  /*3e60*/  IMAD.U32 R186, R111, 0x10000, RZ ;  /* 0x000100006fba7824 */ /* 0x000fe400078e00ff */
[----:B------:R-:W-:Y:S02]  /*3e70*/  FMUL.FTZ R129, R129, UR17 ;  /* 0x0000001181817c20 */ /* 0x000fe40008410000 */
[----:B------:R-:W-:Y:S02]  /*3e80*/  FSETP.GTU.FTZ.AND P2, PT, R109, UR23, PT ;  /* 0x000000176d007c0b */ /* 0x000fe4000bf5c000 */
[----:B------:R-:W-:Y:S02]  /*3e90*/  FMUL.FTZ R129, R129, UR16 ;  /* 0x0000001081817c20 */ /* 0x000fe40008410000 */
[----:B------:R-:W-:-:S03]  /*3ea0*/  SEL R143, RZ, 0x1, P2 ;  /* 0x00000001ff8f7807 */ /* 0x000fc60001000000 */
[----:B------:R-:W-:-:S05]  /*3eb0*/  FSEL R129, R129, RZ, !P2 ;  /* 0x000000ff81817208 */ /* 0x000fca0005000000 */
[----:B------:R-:W-:-:S07]  /*3ec0*/  FADD.FTZ R185, R186, R129 ;  /* 0x00000081bab97221 */ /* 0x000fce0000010000 */
.L_x_1324:
        /* <DEDUP_REMOVED lines=22> */
.L_x_1333:
        /* <DEDUP_REMOVED lines=13> */
.L_x_1335:
[----:B------:R-:W-:Y:S05]  /*4100*/  BSYNC.RECONVERGENT B2 ;  /* 0x0000000000027941 */ /* 0x000fea0003800200 */
.L_x_1334:
        /* <DEDUP_REMOVED lines=37> */
[----:B------:R-:W-:-:S04]  /*4360*/  IMAD.WIDE.U32 R202, R203, -0x326172a9, RZ ;  /* 0xcd9e8d57cbca7825 */ /* 0x000fc800078e00ff */
[----:B------:R-:W-:Y:S01]  /*4370*/  IMAD.WIDE.U32 R204, R204, -0x2daee0ad, RZ ;  /* 0xd2511f53cccc7825 */ /* 0x000fe200078e00ff */
[----:B------:R-:W-:Y:S02]  /*4380*/  LOP3.LUT R130, R130, UR41, R203, 0x96, !PT ;  /* 0x0000002982827c12 */ /* 0x000fe4000f8e96cb */
[----:B------:R-:W-:Y:S02]  /*4390*/  MOV R6, R202 ;  /* 0x000000ca00067202 */ /* 0x000fe40000000f00 */
[----:B------:R-:W-:-:S07]  /*43a0*/  LOP3.LUT R131, R108, UR42, R205, 0x96, !PT ;  /* 0x0000002a6c837c12 */ /* 0x000fce000f8e96cd */
.L_x_1332:
[----:B------:R-:W-:Y:S05]  /*43b0*/  BSYNC.RECONVERGENT B1 ;  /* 0x0000000000017941 */ /* 0x000fea0003800200 */
.L_x_1331:
[----:B------:R-:W-:Y:S01]  /*43c0*/  HFMA2 R203, -RZ, RZ, 0.1171875, 0 ;  /* 0x2f800000ffcb7431 */ /* 0x000fe200000001ff */
[----:B------:R-:W-:Y:S02]  /*43d0*/  PRMT R111, R51, 0x7632, R111 ;  /* 0x00007632336f7816 */ /* 0x000fe4000000006f */
[----:B------:R-:W-:-:S03]  /*43e0*/  I2FP.F32.U32 R108, R109 ;  /* 0x0000006d006c7245 */ /* 0x000fc60000201000 */
[C---:B------:R-:W-:Y:S01]  /*43f0*/  IMAD.U32 R109, R111.reuse, 0x10000, RZ ;  /* 0x000100006f6d7824 */ /* 0x040fe200078e00ff */
[----:B------:R-:W-:Y:S01]  /*4400*/  PRMT R111, R111, 0x7632, R111 ;  /* 0x000076326f6f7816 */ /* 0x000fe2000000006f */
[----:B------:R-:W-:Y:S02]  /*4410*/  FFMA.FTZ R108, R108, R203, 1.1641532182693481445e-10 ;  /* 0x2f0000006c6c7423 */ /* 0x000fe400000100cb */
[----:B------:R-:W-:Y:S02]  /*4420*/  FMUL.FTZ R109, R109, UR17 ;  /* 0x000000116d6d7c20 */ /* 0x000fe40008410000 */
[----:B------:R-:W-:Y:S02]  /*4430*/  IMAD.U32 R186, R111, 0x10000, RZ ;  /* 0x000100006fba7824 */ /* 0x000fe400078e00ff */
[----:B------:R-:W-:Y:S01]  /*4440*/  FMUL.FTZ R109, R109, UR16 ;  /* 0x000000106d6d7c20 */ /* 0x000fe20008410000 */
[----:B------:R-:W-:-:S04]  /*4450*/  FSETP.GTU.FTZ.AND P1, PT, R108, UR23, PT ;  /* 0x000000176c007c0b */ /* 0x000fc8000bf3c000 */
[----:B------:R-:W-:Y:S02]  /*4460*/  FSEL R109, R109, RZ, !P1 ;  /* 0x000000ff6d6d7208 */ /* 0x000fe40004800000 */
[----:B------:R-:W-:-:S03]  /*4470*/  SEL R144, RZ, 0x1, P1 ;  /* 0x00000001ff907807 */ /* 0x000fc60000800000 */
[----:B------:R-:W-:-:S07]  /*4480*/  FADD.FTZ R186, R186, R109 ;  /* 0x0000006dbaba7221 */ /* 0x000fce0000010000 */
.L_x_1330:
[----:B------:R-:W-:Y:S02]  /*4490*/  F2FP.BF16.F32.PACK_AB R111, RZ, R186 ;  /* 0x000000baff6f723e */ /* 0x000fe400000010ff */
[----:B------:R-:W-:Y:S02]  /*44a0*/  PRMT R110, R209, 0x5410, R110 ;  /* 0x00005410d16e7816 */ /* 0x000fe4000000006e */
[----:B------:R-:W-:Y:S02]  /*44b0*/  PRMT R109, R207, 0x5410, R208 ;  /* 0x00005410cf6d7816 */ /* 0x000fe400000000d0 */
[----:B------:R-:W-:Y:S02]  /*44c0*/  PRMT R108, R199, 0x5410, R206 ;  /* 0x00005410c76c7816 */ /* 0x000fe400000000ce */
[----:B------:R-:W-:Y:S01]  /*44d0*/  PRMT R111, R211, 0x5410, R111 ;  /* 0x00005410d36f7816 */ /* 0x000fe2000000006f */
[----:B------:R-:W-:Y:S06]  /*44e0*/  BRA `(.L_x_1336) ;  /* 0x0000002800a47947 */ /* 0x000fec0003800000 */
.L_x_1287:
[----:B------:R-:W-:Y:S01]  /*44f0*/  MOV R4, RZ ;  /* 0x000000ff00047202 */ /* 0x000fe20000000f00 */
[----:B------:R-:W-:Y:S02]  /*4500*/  IMAD.MOV.U32 R108, RZ, RZ, R129 ;  /* 0x000000ffff6c7224 */ /* 0x000fe400078e0081 */
[----:B------:R-:W-:Y:S01]  /*4510*/  IMAD.MOV.U32 R204, RZ, RZ, R199 ;  /* 0x000000ffffcc7224 */ /* 0x000fe200078e00c7 */
[----:B------:R-:W-:Y:S06]  /*4520*/  BRA.U !UP3, `(.L_x_1337) ;  /* 0x000000050b487547 */ /* 0x000fec000b800000 */
        /* <DEDUP_REMOVED lines=16> */
.L_x_1340:
        /* <DEDUP_REMOVED lines=13> */
.L_x_1342:
[----:B------:R-:W-:Y:S05]  /*4700*/  BSYNC.RECONVERGENT B2 ;  /* 0x0000000000027941 */ /* 0x000fea0003800200 */
.L_x_1341:
        /* <DEDUP_REMOVED lines=38> */
[----:B------:R-:W-:Y:S02]  /*4970*/  IMAD.MOV.U32 R6, RZ, RZ, R108 ;  /* 0x000000ffff067224 */ /* 0x000fe400078e006c */
[----:B------:R-:W-:Y:S01]  /*4980*/  HFMA2 R108, -RZ, RZ, 0, 0 ;  /* 0x00000000ff6c7431 */ /* 0x000fe200000001ff */
[----:B------:R-:W-:Y:S01]  /*4990*/  LOP3.LUT R131, R2, UR42, R205, 0x96, !PT ;  /* 0x0000002a02837c12 */ /* 0x000fe2000f8e96cd */
[----:B------:R-:W-:-:S07]  /*49a0*/  IMAD.MOV.U32 R2, RZ, RZ, R199 ;  /* 0x000000ffff027224 */ /* 0x000fce00078e00c7 */
.L_x_1339:
[----:B------:R-:W-:Y:S05]  /*49b0*/  BSYNC.RECONVERGENT B1 ;  /* 0x0000000000017941 */ /* 0x000fea0003800200 */
.L_x_1338:
[----:B------:R-:W-:Y:S01]  /*49c0*/  I2FP.F32.U32 R2, R2 ;  /* 0x0000000200027245 */ /* 0x000fe20000201000 */
[----:B------:R-:W-:Y:S02]  /*49d0*/  IMAD.MOV.U32 R3, RZ, RZ, 0x2f800000 ;  /* 0x2f800000ff037424 */ /* 0x000fe400078e00ff */
[----:B------:R-:W-:Y:S02]  /*49e0*/  IMAD.U32 R4, R48, 0x10000, RZ ;  /* 0x0001000030047824 */ /* 0x000fe400078e00ff */
[----:B------:R-:W-:Y:S02]  /*49f0*/  FFMA.FTZ R2, R2, R3, 1.1641532182693481445e-10 ;  /* 0x2f00000002027423 */ /* 0x000fe40000010003 */
[----:B------:R-:W-:-:S03]  /*4a00*/  FMUL.FTZ R4, R4, UR17 ;  /* 0x0000001104047c20 */ /* 0x000fc60008410000 */
[----:B------:R-:W-:Y:S01]  /*4a10*/  FSETP.GTU.FTZ.AND P1, PT, R2, UR23, PT ;  /* 0x0000001702007c0b */ /* 0x000fe2000bf3c000 */
[----:B------:R-:W-:-:S03]  /*4a20*/  FMUL.FTZ R4, R4, UR16 ;  /* 0x0000001004047c20 */ /* 0x000fc60008410000 */
[----:B------:R-:W-:Y:S02]  /*4a30*/  SEL R3, RZ, 0x1, P1 ;  /* 0x00000001ff037807 */ /* 0x000fe40000800000 */
[----:B------:R-:W-:-:S07]  /*4a40*/  FSEL R4, R4, RZ, !P1 ;  /* 0x000000ff04047208 */ /* 0x000fce0004800000 */
.L_x_1337:
[----:B------:R-:W-:Y:S01]  /*4a50*/  F2FP.BF16.F32.PACK_AB R205, RZ, R4 ;  /* 0x00000004ffcd723e */ /* 0x000fe200000010ff */
[----:B------:R-:W-:Y:S01]  /*4a60*/  IMAD.MOV.U32 R109, RZ, RZ, R108 ;  /* 0x000000ffff6d7224 */ /* 0x000fe200078e006c */
[----:B------:R-:W-:Y:S01]  /*4a70*/  MOV R2, RZ ;  /* 0x000000ff00027202 */ /* 0x000fe20000000f00 */
[----:B------:R-:W-:Y:S06]  /*4a80*/  BRA.U !UP3, `(.L_x_1343) ;  /* 0x000000050b407547 */ /* 0x000fec000b800000 */
[----:B------:R-:W-:Y:S01]  /*4a90*/  ISETP.NE.AND P1, PT, R108, 0x1, PT ;  /* 0x000000016c00780c */ /* 0x000fe20003f25270 */
[----:B------:R-:W-:Y:S01]  /*4aa0*/  BSSY.RECONVERGENT B1, `(.L_x_1344) ;  /* 0x0000045000017945 */ /* 0x000fe20003800200 */
[----:B------:R-:W-:Y:S01]  /*4ab0*/  IMAD.MOV.U32 R109, RZ, RZ, 0x2 ;  /* 0x00000002ff6d7424 */ /* 0x000fe200078e00ff */
[----:B------:R-:W-:-:S10]  /*4ac0*/  MOV R0, R6 ;  /* 0x0000000600007202 */ /* 0x000fd40000000f00 */
[----:B------:R-:W-:Y:S05]  /*4ad0*/  @!P1 BRA `(.L_x_1345) ;  /* 0x0000000400049947 */ /* 0x000fea0003800000 */
        /* <DEDUP_REMOVED lines=8> */
.L_x_1346:
        /* <DEDUP_REMOVED lines=13> */
.L_x_1348:
[----:B------:R-:W-:Y:S05]  /*4c30*/  BSYNC.RECONVERGENT B2 ;  /* 0x0000000000027941 */ /* 0x000fea0003800200 */
.L_x_1347:
        /* <DEDUP_REMOVED lines=41> */
[----:B------:R-:W-:Y:S01]  /*4ed0*/  LOP3.LUT R131, R110, UR42, R109, 0x96, !PT ;  /* 0x0000002a6e837c12 */ /* 0x000fe2000f8e966d */
[----:B------:R-:W-:-:S07]  /*4ee0*/  HFMA2 R109, -RZ, RZ, 0, 0 ;  /* 0x00000000ff6d7431 */ /* 0x000fce00000001ff */
.L_x_1345:
[----:B------:R-:W-:Y:S05]  /*4ef0*/  BSYNC.RECONVERGENT B1 ;  /* 0x0000000000017941 */ /* 0x000fea0003800200 */
.L_x_1344:
        /* <DEDUP_REMOVED lines=9> */
.L_x_1343:
        /* <DEDUP_REMOVED lines=17> */
.L_x_1352:
        /* <DEDUP_REMOVED lines=13> */
.L_x_1354:
[----:B------:R-:W-:Y:S05]  /*5170*/  BSYNC.RECONVERGENT B2 ;  /* 0x0000000000027941 */ /* 0x000fea0003800200 */
.L_x_1353:
        /* <DEDUP_REMOVED lines=38> */
[----:B------:R-:W-:Y:S02]  /*53e0*/  MOV R6, R168 ;  /* 0x000000a800067202 */ /* 0x000fe40000000f00 */
[----:B------:R-:W-:Y:S01]  /*53f0*/  LOP3.LUT R131, R110, UR42, R109, 0x96, !PT ;  /* 0x0000002a6e837c12 */ /* 0x000fe2000f8e966d */
[----:B------:R-:W-:Y:S02]  /*5400*/  IMAD.MOV.U32 R110, RZ, RZ, R204 ;  /* 0x000000ffff6e7224 */ /* 0x000fe400078e00cc */
[----:B------:R-:W-:Y:S02]  /*5410*/  IMAD.MOV.U32 R204, RZ, RZ, R108 ;  /* 0x000000ffffcc7224 */ /* 0x000fe400078e006c */
[----:B------:R-:W-:-:S07]  /*5420*/  HFMA2 R108, -RZ, RZ, 0, 0 ;  /* 0x00000000ff6c7431 */ /* 0x000fce00000001ff */
.L_x_1351:
[----:B------:R-:W-:Y:S05]  /*5430*/  BSYNC.RECONVERGENT B1 ;  /* 0x0000000000017941 */ /* 0x000fea0003800200 */
.L_x_1350:
        /* <DEDUP_REMOVED lines=9> */
.L_x_1349:
        /* <DEDUP_REMOVED lines=17> */
.L_x_1358:
        /* <DEDUP_REMOVED lines=13> */
.L_x_1360:
[----:B------:R-:W-:Y:S05]  /*56b0*/  BSYNC.RECONVERGENT B2 ;  /* 0x0000000000027941 */ /* 0x000fea0003800200 */
.L_x_1359:
        /* <DEDUP_REMOVED lines=40> */
[----:B------:R-:W-:Y:S02]  /*5940*/  HFMA2 R109, -RZ, RZ, 0, 0 ;  /* 0x00000000ff6d7431 */ /* 0x000fe400000001ff */
[----:B------:R-:W-:Y:S02]  /*5950*/  IMAD.MOV.U32 R110, RZ, RZ, R204 ;  /* 0x000000ffff6e7224 */ /* 0x000fe400078e00cc */
[----:B------:R-:W-:-:S07]  /*5960*/  IMAD.MOV.U32 R204, RZ, RZ, R108 ;  /* 0x000000ffffcc7224 */ /* 0x000fce00078e006c */
.L_x_1357:
[----:B------:R-:W-:Y:S05]  /*5970*/  BSYNC.RECONVERGENT B1 ;  /* 0x0000000000017941 */ /* 0x000fea0003800200 */
.L_x_1356:
        /* <DEDUP_REMOVED lines=9> */
.L_x_1355:
        /* <DEDUP_REMOVED lines=17> */
.L_x_1364:
        /* <DEDUP_REMOVED lines=13> */
.L_x_1366:
[----:B------:R-:W-:Y:S05]  /*5bf0*/  BSYNC.RECONVERGENT B2 ;  /* 0x0000000000027941 */ /* 0x000fea0003800200 */
.L_x_1365:
        /* <DEDUP_REMOVED lines=43> */
.L_x_1363:
[----:B------:R-:W-:Y:S05]  /*5eb0*/  BSYNC.RECONVERGENT B1 ;  /* 0x0000000000017941 */ /* 0x000fea0003800200 */
.L_x_1362:
        /* <DEDUP_REMOVED lines=9> */
.L_x_1361:
        /* <DEDUP_REMOVED lines=17> */
.L_x_1370:
        /* <DEDUP_REMOVED lines=13> */
.L_x_1372:
[----:B------:R-:W-:Y:S05]  /*6130*/  BSYNC.RECONVERGENT B2 ;  /* 0x0000000000027941 */ /* 0x000fea0003800200 */
.L_x_1371:
        /* <DEDUP_REMOVED lines=43> */
.L_x_1369:
[----:B------:R-:W-:Y:S05]  /*63f0*/  BSYNC.RECONVERGENT B1 ;  /* 0x0000000000017941 */ /* 0x000fea0003800200 */
.L_x_1368:
[----:B------:R-:W-:Y:S01]  /*6400*/  I2FP.F32.U32 R108, R110 ;  /* 0x0000006e006c7245 */ /* 0x000fe20000201000 */
[----:B------:R-:W-:Y:S01]  /*6410*/  IMAD.MOV.U32 R111, RZ, RZ, 0x2f800000 ;  /* 0x2f800000ff6f7424 */ /* 0x000fe200078e00ff */
[----:B------:R-:W-:-:S03]  /*6420*/  PRMT R110, R50, 0x7632, R110 ;  /* 0x00007632326e7816 */ /* 0x000fc6000000006e */
[----:B------:R-:W-:Y:S02]  /*6430*/  FFMA.FTZ R108, R108, R111, 1.1641532182693481445e-10 ;  /* 0x2f0000006c6c7423 */ /* 0x000fe4000001006f */
[----:B------:R-:W-:-:S03]  /*6440*/  IMAD.U32 R110, R110, 0x10000, RZ ;  /* 0x000100006e6e7824 */ /* 0x000fc600078e00ff */
[----:B------:R-:W-:Y:S01]  /*6450*/  FSETP.GTU.FTZ.AND P1, PT, R108, UR23, PT ;  /* 0x000000176c007c0b */ /* 0x000fe2000bf3c000 */
[----:B------:R-:W-:-:S03]  /*6460*/  FMUL.FTZ R110, R110, UR17 ;  /* 0x000000116e6e7c20 */ /* 0x000fc60008410000 */
[----:B------:R-:W-:Y:S01]  /*6470*/  SEL R142, RZ, 0x1, P1 ;  /* 0x00000001ff8e7807 */ /* 0x000fe20000800000 */
[----:B------:R-:W-:-:S05]  /*6480*/  FMUL.FTZ R110, R110, UR16 ;  /* 0x000000106e6e7c20 */ /* 0x000fca0008410000 */
[----:B------:R-:W-:-:S07]  /*6490*/  FSEL R172, R110, RZ, !P1 ;  /* 0x000000ff6eac7208 */ /* 0x000fce0004800000 */
.L_x_1367:
        /* <DEDUP_REMOVED lines=17> */
.L_x_1376:
        /* <DEDUP_REMOVED lines=13> */
.L_x_1378:
[----:B------:R-:W-:Y:S05]  /*6680*/  BSYNC.RECONVERGENT B2 ;  /* 0x0000000000027941 */ /* 0x000fea0003800200 */
.L_x_1377:
        /* <DEDUP_REMOVED lines=43> */
.L_x_1375:
[----:B------:R-:W-:Y:S05]  /*6940*/  BSYNC.RECONVERGENT B1 ;  /* 0x0000000000017941 */ /* 0x000fea0003800200 */
.L_x_1374:
        /* <DEDUP_REMOVED lines=9> */
.L_x_1373:
        /* <DEDUP_REMOVED lines=17> */
.L_x_1382:
        /* <DEDUP_REMOVED lines=13> */
.L_x_1384:
[----:B------:R-:W-:Y:S05]  /*6bc0*/  BSYNC.RECONVERGENT B2 ;  /* 0x0000000000027941 */ /* 0x000fea0003800200 */
.L_x_1383:
[----:B------:R-:W-:Y:S01]  /*6bd0*/  IMAD.WIDE.U32 R110, R136, -0x326172a9, RZ ;  /* 0xcd9e8d57886e7825 */ /* 0x000fe200078e00ff */
[----:B------:R-:W-:-:S03]  /*6be0*/  LOP3.LUT R108, R5, UR15, R131, 0x96, !PT ;  /* 0x0000000f056c7c12 */ /* 0x000fc6000f8e9683 */
[----:B------:R-:W-:Y:S01]  /*6bf0*/  HFMA2 R129, -RZ, RZ, 0, 0 ;  /* 0x00000000ff817431 */ /* 0x000fe200000001ff */
        /* <DEDUP_REMOVED lines=39> */
[----:B------:R-:W-:-:S07]  /*6e70*/  IMAD.MOV.U32 R204, RZ, RZ, R108 ;  /* 0x000000ffffcc7224 */ /* 0x000fce00078e006c */
.L_x_1381:
[----:B------:R-:W-:Y:S05]  /*6e80*/  BSYNC.RECONVERGENT B1 ;  /* 0x0000000000017941 */ /* 0x000fea0003800200 */
.L_x_1380:
        /* <DEDUP_REMOVED lines=10> */
.L_x_1379:
[----:B------:R-:W-:Y:S02]  /*6f30*/  F2FP.BF16.F32.PACK_AB R111, RZ, R186 ;  /* 0x000000baff6f723e */ /* 0x000fe400000010ff */
[----:B------:R-:W-:Y:S02]  /*6f40*/  PRMT R110, R208, 0x5410, R209 ;  /* 0x00005410d06e7816 */ /* 0x000fe400000000d1 */
[----:B------:R-:W-:Y:S02]  /*6f50*/  PRMT R109, R207, 0x5410, R206 ;  /* 0x00005410cf6d7816 */ /* 0x000fe400000000ce */
[----:B------:R-:W-:Y:S02]  /*6f60*/  PRMT R108, R205, 0x5410, R199 ;  /* 0x00005410cd6c7816 */ /* 0x000fe400000000c7 */
[----:B------:R-:W-:-:S07]  /*6f70*/  PRMT R111, R210, 0x5410, R111 ;  /* 0x00005410d26f7816 */ /* 0x000fce000000006f */
.L_x_1336:
[----:B------:R-:W0:Y:S01]  /*6f80*/  LDC.64 R202, c[0x0][0x3a8] ;  /* 0x0000ea00ffca7b82 */ /* 0x000e220000000a00 */
[----:B------:R-:W-:Y:S01]  /*6f90*/  MOV R199, R204 ;  /* 0x000000cc00c77202 */ /* 0x000fe20000000f00 */
[----:B0-----:R-:W-:-:S05]  /*6fa0*/  IMAD.WIDE.U32 R202, R201, 0x10, R202 ;  /* 0x00000010c9ca7825 */ /* 0x001fca00078e00ca */
[----:B------:R0:W-:Y:S01]  /*6fb0*/  STG.E.128 desc[UR12][R202.64], R108 ;  /* 0x0000006cca007986 */ /* 0x0001e2000c101d0c */
[----:B------:R-:W-:Y:S05]  /*6fc0*/  BRA.U !UP3, `(.L_x_1385) ;  /* 0x000000010b507547 */ /* 0x000fea000b800000 */
[----:B0-----:R-:W-:Y:S01]  /*6fd0*/  IMAD.U32 R111, R143, 0x10000, RZ ;  /* 0x000100008f6f7824 */ /* 0x001fe200078e00ff */
[----:B------:R-:W0:Y:S01]  /*6fe0*/  LDC.64 R108, c[0x0][0x3b0] ;  /* 0x0000ec00ff6c7b82 */ /* 0x000e220000000a00 */
[----:B------:R-:W-:Y:S02]  /*6ff0*/  LOP3.LUT R110, R144, 0xffff, RZ, 0xc0, !PT ;  /* 0x0000ffff906e7812 */ /* 0x000fe400078ec0ff */
[----:B------:R-:W-:Y:S02]  /*7000*/  LOP3.LUT R204, R140, 0xff, RZ, 0xc0, !PT ;  /* 0x000000ff8ccc7812 */ /* 0x000fe400078ec0ff */
[----:B------:R-:W-:Y:S02]  /*7010*/  LOP3.LUT R203, R111, 0xff0000, RZ, 0xc0, !PT ;  /* 0x00ff00006fcb7812 */ /* 0x000fe400078ec0ff */
[----:B------:R-:W-:Y:S01]  /*7020*/  PRMT R111, R142, 0x7104, RZ ;  /* 0x000071048e6f7816 */ /* 0x000fe200000000ff */
[----:B------:R-:W-:Y:S01]  /*7030*/  IMAD.WIDE.U32 R204, R204, 0x1000000, RZ ;  /* 0x01000000cccc7825 */ /* 0x000fe200078e00ff */
[----:B------:R-:W-:-:S02]  /*7040*/  PRMT R206, R203, 0x4210, R110 ;  /* 0x00004210cbce7816 */ /* 0x000fc4000000006e */
[----:B------:R-:W-:Y:S02]  /*7050*/  LOP3.LUT R202, R139, 0xff, RZ, 0xc0, !PT ;  /* 0x000000ff8bca7812 */ /* 0x000fe400078ec0ff */
[----:B------:R-:W-:Y:S02]  /*7060*/  LOP3.LUT R110, R0, 0xff, RZ, 0xc0, !PT ;  /* 0x000000ff006e7812 */ /* 0x000fe400078ec0ff */
[----:B------:R-:W-:Y:S01]  /*7070*/  LOP3.LUT R206, R206, 0xff00, R111, 0xf8, !PT ;  /* 0x0000ff00cece7812 */ /* 0x000fe200078ef86f */
[----:B------:R-:W-:-:S03]  /*7080*/  IMAD.WIDE.U32 R202, R202, 0x10000, RZ ;  /* 0x00010000caca7825 */ /* 0x000fc600078e00ff */
[----:B------:R-:W-:Y:S01]  /*7090*/  LOP3.LUT R207, R206, 0xff, R141, 0xf8, !PT ;  /* 0x000000ffcecf7812 */ /* 0x000fe200078ef88d */
[----:B------:R-:W-:-:S03]  /*70a0*/  IMAD.WIDE.U32 R110, R110, 0x100, RZ ;  /* 0x000001006e6e7825 */ /* 0x000fc600078e00ff */
[----:B------:R-:W-:Y:S01]  /*70b0*/  LOP3.LUT R203, R203, R207, R205, 0xfe, !PT ;  /* 0x000000cfcbcb7212 */ /* 0x000fe200078efecd */
[----:B0-----:R-:W-:Y:S01]  /*70c0*/  IMAD.WIDE.U32 R108, R200, 0x8, R108 ;  /* 0x00000008c86c7825 */ /* 0x001fe200078e006c */
[----:B------:R-:W-:Y:S02]  /*70d0*/  LOP3.LUT R110, R110, R204, R202, 0xfe, !PT ;  /* 0x000000cc6e6e7212 */ /* 0x000fe400078efeca */
[----:B------:R-:W-:Y:S02]  /*70e0*/  LOP3.LUT R111, R203, R111, RZ, 0xfc, !PT ;  /* 0x0000006fcb6f7212 */ /* 0x000fe400078efcff */
[----:B------:R-:W-:-:S05]  /*70f0*/  LOP3.LUT R110, R110, 0xff, R3, 0xf8, !PT ;  /* 0x000000ff6e6e7812 */ /* 0x000fca00078ef803 */
[----:B------:R1:W-:Y:S02]  /*7100*/  STG.E.64 desc[UR12][R108.64], R110 ;  /* 0x0000006e6c007986 */ /* 0x0003e4000c101b0c */
.L_x_1385:
[----:B------:R-:W-:Y:S01]  /*7110*/  VIADD R201, R201, 0x80 ;  /* 0x00000080c9c97836 */ /* 0x000fe20000000000 */
[----:B------:R-:W-:-:S07]  /*7120*/  IADD3 R200, PT, PT, R200, 0x80, RZ ;  /* 0x00000080c8c87810 */ /* 0x000fce0007ffe0ff */
.L_x_1285:
[----:B------:R-:W-:Y:S05]  /*7130*/  BSYNC.RECONVERGENT B0 ;  /* 0x0000000000007941 */ /* 0x000fea0003800200 */
.L_x_1284:
[----:B------:R-:W-:Y:S01]  /*7140*/  ISETP.GE.U32.AND P1, PT, R134, 0x100, PT ;  /* 0x000001008600780c */ /* 0x000fe20003f26070 */
[----:B------:R-:W-:Y:S03]  /*7150*/  BSSY.RECONVERGENT B0, `(.L_x_1386) ;  /* 0x00005b4000007945 */ /* 0x000fe60003800200 */
[----:B01----:R-:W-:-:S09]  /*7160*/  P2R R108, PR, RZ, 0x2 ;  /* 0x00000002ff6c7803 */ /* 0x003fd20000000000 */
[----:B------:R-:W-:Y:S05]  /*7170*/  @!P1 BRA `(.L_x_1387) ;  /* 0x0000005800c49947 */ /* 0x000fea0003800000 */
[----:B------:R-:W-:-:S04]  /*7180*/  UISETP.NE.U32.AND UP0, UPT, UR18, URZ, UPT ;  /* 0x000000ff1200728c */ /* 0x000fc8000bf05070 */
[----:B------:R-:W-:Y:S01]  /*7190*/  UISETP.NE.AND.EX UP0, UPT, UR19, URZ, UPT, UP0 ;  /* 0x000000ff1300728c */ /* 0x000fe2000bf05300 */
[----:B------:R-:W-:Y:S10]  /*71a0*/  BRA.U !UP3, `(.L_x_1388) ;  /* 0x000000010b0c7547 */ /* 0x000ff4000b800000 */
[----:B------:R-:W0:Y:S02]  /*71b0*/  LDC.64 R48, c[0x0][0x390] ;  /* 0x0000e400ff307b82 */ /* 0x000e240000000a00 */
[----:B0-----:R-:W-:-:S06]  /*71c0*/  IMAD.WIDE.U32 R48, R200, 0x10, R48 ;  /* 0x00000010c8307825 */ /* 0x001fcc00078e0030 */
[----:B------:R-:W5:Y:S02]  /*71d0*/  LDG.E.128 R48, desc[UR12][R48.64] ;  /* 0x0000000c30307981 */ /* 0x000f64000c1e1d00 */
.L_x_1388:
[----:B-----5:R-:W-:Y:S02]  /*71e0*/  PRMT R173, R49, 0x7632, R173 ;  /* 0x0000763231ad7816 */ /* 0x020fe400000000ad */
[----:B------:R-:W-:Y:S01]  /*71f0*/  PRMT R174, R48, 0x7632, R174 ;  /* 0x0000763230ae7816 */ /* 0x000fe200000000ae */
[----:B------:R-:W-:Y:S06]  /*7200*/  BRA.U !UP0, `(.L_x_1389) ;  /* 0x0000002d08907547 */ /* 0x000fec000b800000 */
[----:B------:R-:W0:Y:S02]  /*7210*/  LDC.64 R108, c[0x0][0x3a0] ;  /* 0x0000e800ff6c7b82 */ /* 0x000e240000000a00 */
[----:B0-----:R-:W-:-:S06]  /*7220*/  IMAD.WIDE.U32 R108, R201, 0x10, R108 ;  /* 0x00000010c96c7825 */ /* 0x001fcc00078e006c */
[----:B------:R-:W2:Y:S01]  /*7230*/  LDG.E.128 R108, desc[UR12][R108.64] ;  /* 0x0000000c6c6c7981 */ /* 0x000ea2000c1e1d00 */
[----:B------:R-:W-:-:S13]  /*7240*/  ISETP.LT.AND P1, PT, RZ, UR43, PT ;  /* 0x0000002bff007c0c */ /* 0x000fda000bf21270 */
[----:B------:R-:W-:Y:S02]  /*7250*/  @!P1 IMAD.MOV.U32 R166, RZ, RZ, R129 ;  /* 0x000000ffffa69224 */ /* 0x000fe400078e0081 */
[----:B------:R-:W-:Y:S01]  /*7260*/  @!P1 IMAD.MOV.U32 R173, RZ, RZ, R199 ;  /* 0x000000ffffad9224 */ /* 0x000fe200078e00c7 */
[----:B--2---:R-:W-:Y:S01]  /*7270*/  @!P1 SHF.L.U32 R145, R108, 0x10, RZ ;  /* 0x000000106c919819 */ /* 0x004fe200000006ff */
        /* <DEDUP_REMOVED lines=17> */
.L_x_1393:
        /* <DEDUP_REMOVED lines=13> */
.L_x_1395:
[----:B------:R-:W-:Y:S05]  /*7460*/  BSYNC.RECONVERGENT B2 ;  /* 0x0000000000027941 */ /* 0x000fea0003800200 */
.L_x_1394:
        /* <DEDUP_REMOVED lines=40> */
[----:B------:R-:W-:Y:S01]  /*76f0*/  MOV R173, R166 ;  /* 0x000000a600ad7202 */ /* 0x000fe20000000f00 */
[----:B------:R-:W-:Y:S01]  /*7700*/  IMAD.MOV.U32 R166, RZ, RZ, RZ ;  /* 0x000000ffffa67224 */ /* 0x000fe200078e00ff */
[----:B------:R-:W-:-:S07]  /*7710*/  LOP3.LUT R131, R202, UR42, R167, 0x96, !PT ;  /* 0x0000002aca837c12 */ /* 0x000fce000f8e96a7 */
.L_x_1392:
[----:B------:R-:W-:Y:S05]  /*7720*/  BSYNC.RECONVERGENT B1 ;  /* 0x0000000000017941 */ /* 0x000fea0003800200 */
.L_x_1391:
        /* <DEDUP_REMOVED lines=11> */
.L_x_1390:
        /* <DEDUP_REMOVED lines=22> */
.L_x_1399:
        /* <DEDUP_REMOVED lines=13> */
.L_x_1401:
[----:B------:R-:W-:Y:S05]  /*7a10*/  BSYNC.RECONVERGENT B2 ;  /* 0x0000000000027941 */ /* 0x000fea0003800200 */
.L_x_1400:
        /* <DEDUP_REMOVED lines=43> */
.L_x_1398:
[----:B------:R-:W-:Y:S05]  /*7cd0*/  BSYNC.RECONVERGENT B1 ;  /* 0x0000000000017941 */ /* 0x000fea0003800200 */
.L_x_1397:
        /* <DEDUP_REMOVED lines=13> */
.L_x_1396:
        /* <DEDUP_REMOVED lines=21> */
.L_x_1405:
        /* <DEDUP_REMOVED lines=13> */
.L_x_1407:
[----:B------:R-:W-:Y:S05]  /*7fd0*/  BSYNC.RECONVERGENT B2 ;  /* 0x0000000000027941 */ /* 0x000fea0003800200 */
.L_x_1406:
        /* <DEDUP_REMOVED lines=43> */
.L_x_1404:
[----:B------:R-:W-:Y:S05]  /*8290*/  BSYNC.RECONVERGENT B1 ;  /* 0x0000000000017941 */ /* 0x000fea0003800200 */
.L_x_1403:
[----:B------:R-:W-:Y:S01]  /*82a0*/  I2FP.F32.U32 R129, R139 ;  /* 0x0000008b00817245 */ /* 0x000fe20000201000 */
[----:B------:R-:W-:Y:S02]  /*82b0*/  IMAD.MOV.U32 R166, RZ, RZ, 0x2f800000 ;  /* 0x2f800000ffa67424 */ /* 0x000fe400078e00ff */
[----:B------:R-:W-:Y:S02]  /*82c0*/  IMAD.U32 R139, R49, 0x10000, RZ ;  /* 0x00010000318b7824 */ /* 0x000fe400078e00ff */
[----:B------:R-:W-:Y:S01]  /*82d0*/  FFMA.FTZ R129, R129, R166, 1.1641532182693481445e-10 ;  /* 0x2f00000081817423 */ /* 0x000fe200000100a6 */
[----:B------:R-:W-:Y:S01]  /*82e0*/  SHF.L.U32 R166, R109, 0x10, RZ ;  /* 0x000000106da67819 */ /* 0x000fe200000006ff */
[----:B------:R-:W-:-:S03]  /*82f0*/  FMUL.FTZ R139, R139, UR17 ;  /* 0x000000118b8b7c20 */ /* 0x000fc60008410000 */
[----:B------:R-:W-:Y:S01]  /*8300*/  FSETP.GTU.FTZ.AND P2, PT, R129, UR23, PT ;  /* 0x0000001781007c0b */ /* 0x000fe2000bf5c000 */
[----:B------:R-:W-:-:S05]  /*8310*/  FMUL.FTZ R139, R139, UR16 ;  /* 0x000000108b8b7c20 */ /* 0x000fca0008410000 */
[----:B------:R-:W-:Y:S02]  /*8320*/  FSEL R167, R139, RZ, !P2 ;  /* 0x000000ff8ba77208 */ /* 0x000fe40005000000 */
[----:B------:R-:W-:-:S03]  /*8330*/  SEL R139, RZ, 0x1, P2 ;  /* 0x00000001ff8b7807 */ /* 0x000fc60001000000 */
[----:B------:R-:W-:-:S07]  /*8340*/  FADD.FTZ R167, R166, R167 ;  /* 0x000000a7a6a77221 */ /* 0x000fce0000010000 */
.L_x_1402:
        /* <DEDUP_REMOVED lines=22> */
.L_x_1411:
        /* <DEDUP_REMOVED lines=13> */
.L_x_1413:
[----:B------:R-:W-:Y:S05]  /*8580*/  BSYNC.RECONVERGENT B2 ;  /* 0x0000000000027941 */ /* 0x000fea0003800200 */
.L_x_1412:
        /* <DEDUP_REMOVED lines=43> */
.L_x_1410:
[----:B------:R-:W-:Y:S05]  /*8840*/  BSYNC.RECONVERGENT B1 ;  /* 0x0000000000017941 */ /* 0x000fea0003800200 */
.L_x_1409:
        /* <DEDUP_REMOVED lines=13> */
.L_x_1408:
        /* <DEDUP_REMOVED lines=21> */
.L_x_1417:
        /* <DEDUP_REMOVED lines=13> */
.L_x_1419:
[----:B------:R-:W-:Y:S05]  /*8b40*/  BSYNC.RECONVERGENT B2 ;  /* 0x0000000000027941 */ /* 0x000fea0003800200 */
.L_x_1418:
        /* <DEDUP_REMOVED lines=43> */
.L_x_1416:
[----:B------:R-:W-:Y:S05]  /*8e00*/  BSYNC.RECONVERGENT B1 ;  /* 0x0000000000017941 */ /* 0x000fea0003800200 */
.L_x_1415:
        /* <DEDUP_REMOVED lines=11> */
.L_x_1414:
        /* <DEDUP_REMOVED lines=22> */
.L_x_1423:
        /* <DEDUP_REMOVED lines=13> */
.L_x_1425:
[----:B------:R-:W-:Y:S05]  /*90f0*/  BSYNC.RECONVERGENT B2 ;  /* 0x0000000000027941 */ /* 0x000fea0003800200 */
.L_x_1424:
        /* <DEDUP_REMOVED lines=43> */
.L_x_1422:
[----:B------:R-:W-:Y:S05]  /*93b0*/  BSYNC.RECONVERGENT B1 ;  /* 0x0000000000017941 */ /* 0x000fea0003800200 */
.L_x_1421:
[----:B------:R-:W-:Y:S01]  /*93c0*/  PRMT R110, R50, 0x7632, R110 ;  /* 0x00007632326e7816 */ /* 0x000fe2000000006e */
[----:B------:R-:W-:Y:S01]  /*93d0*/  IMAD.MOV.U32 R187, RZ, RZ, 0x2f800000 ;  /* 0x2f800000ffbb7424 */ /* 0x000fe200078e00ff */
[----:B------:R-:W-:-:S03]  /*93e0*/  I2FP.F32.U32 R108, R142 ;  /* 0x0000008e006c7245 */ /* 0x000fc60000201000 */
[C---:B------:R-:W-:Y:S01]  /*93f0*/  IMAD.U32 R142, R110.reuse, 0x10000, RZ ;  /* 0x000100006e8e7824 */ /* 0x040fe200078e00ff */
[----:B------:R-:W-:Y:S01]  /*9400*/  PRMT R110, R110, 0x7632, R110 ;  /* 0x000076326e6e7816 */ /* 0x000fe2000000006e */
[----:B------:R-:W-:Y:S02]  /*9410*/  FFMA.FTZ R108, R108, R187, 1.1641532182693481445e-10 ;  /* 0x2f0000006c6c7423 */ /* 0x000fe400000100bb */
[----:B------:R-:W-:Y:S01]  /*9420*/  FMUL.FTZ R142, R142, UR17 ;  /* 0x000000118e8e7c20 */ /* 0x000fe20008410000 */
[----:B------:R-:W-:Y:S02]  /*9430*/  SHF.L.U32 R187, R110, 0x10, RZ ;  /* 0x000000106ebb7819 */ /* 0x000fe400000006ff */
[----:B------:R-:W-:Y:S01]  /*9440*/  FSETP.GTU.FTZ.AND P2, PT, R108, UR23, PT ;  /* 0x000000176c007c0b */ /* 0x000fe2000bf5c000 */
[----:B------:R-:W-:-:S03]  /*9450*/  FMUL.FTZ R108, R142, UR16 ;  /* 0x000000108e6c7c20 */ /* 0x000fc60008410000 */
[----:B------:R-:W-:Y:S02]  /*9460*/  SEL R142, RZ, 0x1, P2 ;  /* 0x00000001ff8e7807 */ /* 0x000fe40001000000 */
[----:B------:R-:W-:-:S05]  /*9470*/  FSEL R108, R108, RZ, !P2 ;  /* 0x000000ff6c6c7208 */ /* 0x000fca0005000000 */
[----:B------:R-:W-:-:S07]  /*9480*/  FADD.FTZ R174, R187, R108 ;  /* 0x0000006cbbae7221 */ /* 0x000fce0000010000 */
.L_x_1420:
        /* <DEDUP_REMOVED lines=21> */
.L_x_1429:
        /* <DEDUP_REMOVED lines=13> */
.L_x_1431:
[----:B------:R-:W-:Y:S05]  /*96b0*/  BSYNC.RECONVERGENT B2 ;  /* 0x0000000000027941 */ /* 0x000fea0003800200 */
.L_x_1430:
        /* <DEDUP_REMOVED lines=43> */
.L_x_1428:
[----:B------:R-:W-:Y:S05]  /*9970*/  BSYNC.RECONVERGENT B1 ;  /* 0x0000000000017941 */ /* 0x000fea0003800200 */
.L_x_1427:
        /* <DEDUP_REMOVED lines=11> */
.L_x_1426:
        /* <DEDUP_REMOVED lines=22> */
.L_x_1435:
        /* <DEDUP_REMOVED lines=13> */
.L_x_1437:
[----:B------:R-:W-:Y:S05]  /*9c60*/  BSYNC.RECONVERGENT B2 ;  /* 0x0000000000027941 */ /* 0x000fea0003800200 */
.L_x_1436:
        /* <DEDUP_REMOVED lines=39> */
[----:B------:R-:W-:-:S03]  /*9ee0*/  LOP3.LUT R130, R130, UR41, R203, 0x96, !PT ;  /* 0x0000002982827c12 */ /* 0x000fc6000f8e96cb */
[----:B------:R-:W-:Y:S01]  /*9ef0*/  IMAD.MOV.U32 R6, RZ, RZ, R202 ;  /* 0x000000ffff067224 */ /* 0x000fe200078e00ca */
[----:B------:R-:W-:-:S07]  /*9f00*/  LOP3.LUT R131, R108, UR42, R205, 0x96, !PT ;  /* 0x0000002a6c837c12 */ /* 0x000fce000f8e96cd */
.L_x_1434:
[----:B------:R-:W-:Y:S05]  /*9f10*/  BSYNC.RECONVERGENT B1 ;  /* 0x0000000000017941 */ /* 0x000fea0003800200 */
.L_x_1433:
        /* <DEDUP_REMOVED lines=13> */
.L_x_1432:
[----:B------:R-:W-:Y:S02]  /*9ff0*/  F2FP.BF16.F32.PACK_AB R111, RZ, R188 ;  /* 0x000000bcff6f723e */ /* 0x000fe400000010ff */
[----:B------:R-:W-:Y:S02]  /*a000*/  PRMT R110, R209, 0x5410, R110 ;  /* 0x00005410d16e7816 */ /* 0x000fe4000000006e */
[----:B------:R-:W-:Y:S02]  /*a010*/  PRMT R109, R207, 0x5410, R208 ;  /* 0x00005410cf6d7816 */ /* 0x000fe400000000d0 */
[----:B------:R-:W-:Y:S02]  /*a020*/  PRMT R108, R199, 0x5410, R206 ;  /* 0x00005410c76c7816 */ /* 0x000fe400000000ce */
[----:B------:R-:W-:Y:S01]  /*a030*/  PRMT R111, R211, 0x5410, R111 ;  /* 0x00005410d36f7816 */ /* 0x000fe2000000006f */
[----:B------:R-:W-:Y:S06]  /*a040*/  BRA `(.L_x_1438) ;  /* 0x0000002800a47947 */ /* 0x000fec0003800000 */
.L_x_1389:
[----:B------:R-:W-:Y:S01]  /*a050*/  IMAD.MOV.U32 R145, RZ, RZ, RZ ;  /* 0x000000ffff917224 */ /* 0x000fe200078e00ff */
[----:B------:R-:W-:Y:S01]  /*a060*/  MOV R204, R199 ;  /* 0x000000c700cc7202 */ /* 0x000fe20000000f00 */
[----:B------:R-:W-:Y:S01]  /*a070*/  IMAD.MOV.U32 R108, RZ, RZ, R129 ;  /* 0x000000ffff6c7224 */ /* 0x000fe200078e0081 */
[----:B------:R-:W-:Y:S06]  /*a080*/  BRA.U !UP3, `(.L_x_1439) ;  /* 0x000000050b487547 */ /* 0x000fec000b800000 */
        /* <DEDUP_REMOVED lines=16> */
.L_x_1442:
        /* <DEDUP_REMOVED lines=13> */
.L_x_1444:
[----:B------:R-:W-:Y:S05]  /*a260*/  BSYNC.RECONVERGENT B2 ;  /* 0x0000000000027941 */ /* 0x000fea0003800200 */
.L_x_1443:
        /* <DEDUP_REMOVED lines=41> */
[----:B------:R-:W-:-:S07]  /*a500*/  IMAD.MOV.U32 R108, RZ, RZ, RZ ;  /* 0x000000ffff6c7224 */ /* 0x000fce00078e00ff */
.L_x_1441:
[----:B------:R-:W-:Y:S05]  /*a510*/  BSYNC.RECONVERGENT B1 ;  /* 0x0000000000017941 */ /* 0x000fea0003800200 */
.L_x_1440:
[----:B------:R-:W-:Y:S01]  /*a520*/  I2FP.F32.U32 R3, R3 ;  /* 0x0000000300037245 */ /* 0x000fe20000201000 */
[----:B------:R-:W-:Y:S01]  /*a530*/  IMAD.MOV.U32 R110, RZ, RZ, 0x2f800000 ;  /* 0x2f800000ff6e7424 */ /* 0x000fe200078e00ff */
[----:B------:R-:W-:-:S03]  /*a540*/  SHF.L.U32 R109, R48, 0x10, RZ ;  /* 0x00000010306d7819 */ /* 0x000fc600000006ff */
[----:B------:R-:W-:Y:S02]  /*a550*/  FFMA.FTZ R3, R3, R110, 1.1641532182693481445e-10 ;  /* 0x2f00000003037423 */ /* 0x000fe4000001006e */
[----:B------:R-:W-:-:S03]  /*a560*/  FMUL.FTZ R109, R109, UR17 ;  /* 0x000000116d6d7c20 */ /* 0x000fc60008410000 */
[----:B------:R-:W-:Y:S01]  /*a570*/  FSETP.GTU.FTZ.AND P1, PT, R3, UR23, PT ;  /* 0x0000001703007c0b */ /* 0x000fe2000bf3c000 */
[----:B------:R-:W-:-:S03]  /*a580*/  FMUL.FTZ R109, R109, UR16 ;  /* 0x000000106d6d7c20 */ /* 0x000fc60008410000 */
[----:B------:R-:W-:Y:S02]  /*a590*/  SEL R3, RZ, 0x1, P1 ;  /* 0x00000001ff037807 */ /* 0x000fe40000800000 */
[----:B------:R-:W-:-:S07]  /*a5a0*/  FSEL R145, R109, RZ, !P1 ;  /* 0x000000ff6d917208 */ /* 0x000fce0004800000 */
.L_x_1439:
[----:B------:R-:W-:Y:S01]  /*a5b0*/  F2FP.BF16.F32.PACK_AB R205, RZ, R145 ;  /* 0x00000091ffcd723e */ /* 0x000fe200000010ff */
[----:B------:R-:W-:Y:S02]  /*a5c0*/  IMAD.MOV.U32 R146, RZ, RZ, RZ ;  /* 0x000000ffff927224 */ /* 0x000fe400078e00ff */
[----:B------:R-:W-:Y:S01]  /*a5d0*/  IMAD.MOV.U32 R109, RZ, RZ, R108 ;  /* 0x000000ffff6d7224 */ /* 0x000fe200078e006c */
[----:B------:R-:W-:Y:S06]  /*a5e0*/  BRA.U !UP3, `(.L_x_1445) ;  /* 0x000000050b407547 */ /* 0x000fec000b800000 */
[----:B------:R-:W-:Y:S01]  /*a5f0*/  ISETP.NE.AND P1, PT, R108, 0x1, PT ;  /* 0x000000016c00780c */ /* 0x000fe20003f25270 */
[----:B------:R-:W-:Y:S01]  /*a600*/  BSSY.RECONVERGENT B1, `(.L_x_1446) ;  /* 0x0000045000017945 */ /* 0x000fe20003800200 */
[----:B------:R-:W-:Y:S02]  /*a610*/  HFMA2 R109, -RZ, RZ, 0, 1.1920928955078125e-07 ;  /* 0x00000002ff6d7431 */ /* 0x000fe400000001ff */
[----:B------:R-:W-:-:S09]  /*a620*/  IMAD.MOV.U32 R0, RZ, RZ, R6 ;  /* 0x000000ffff007224 */ /* 0x000fd200078e0006 */
[----:B------:R-:W-:Y:S05]  /*a630*/  @!P1 BRA `(.L_x_1447) ;  /* 0x0000000400049947 */ /* 0x000fea0003800000 */
        /* <DEDUP_REMOVED lines=8> */
.L_x_1448:
        /* <DEDUP_REMOVED lines=13> */
.L_x_1450:
[----:B------:R-:W-:Y:S05]  /*a790*/  BSYNC.RECONVERGENT B2 ;  /* 0x0000000000027941 */ /* 0x000fea0003800200 */
.L_x_1449:
        /* <DEDUP_REMOVED lines=43> */
.L_x_1447:
[----:B------:R-:W-:Y:S05]  /*aa50*/  BSYNC.RECONVERGENT B1 ;  /* 0x0000000000017941 */ /* 0x000fea0003800200 */
.L_x_1446:
        /* <DEDUP_REMOVED lines=9> */
.L_x_1445:
        /* <DEDUP_REMOVED lines=17> */
.L_x_1454:
        /* <DEDUP_REMOVED lines=13> */
.L_x_1456:
[----:B------:R-:W-:Y:S05]  /*acd0*/  BSYNC.RECONVERGENT B2 ;  /* 0x0000000000027941 */ /* 0x000fea0003800200 */
.L_x_1455:
        /* <DEDUP_REMOVED lines=43> */
.L_x_1453:
[----:B------:R-:W-:Y:S05]  /*af90*/  BSYNC.RECONVERGENT B1 ;  /* 0x0000000000017941 */ /* 0x000fea0003800200 */
.L_x_1452:
        /* <DEDUP_REMOVED lines=9> */
.L_x_1451:
        /* <DEDUP_REMOVED lines=17> */
.L_x_1460:
        /* <DEDUP_REMOVED lines=13> */
.L_x_1462:
[----:B------:R-:W-:Y:S05]  /*b210*/  BSYNC.RECONVERGENT B2 ;  /* 0x0000000000027941 */ /* 0x000fea0003800200 */
.L_x_1461:
        /* <DEDUP_REMOVED lines=43> */
.L_x_1459:
[----:B------:R-:W-:Y:S05]  /*b4d0*/  BSYNC.RECONVERGENT B1 ;  /* 0x0000000000017941 */ /* 0x000fea0003800200 */
.L_x_1458:
        /* <DEDUP_REMOVED lines=9> */
.L_x_1457:
        /* <DEDUP_REMOVED lines=17> */
.L_x_1466:
        /* <DEDUP_REMOVED lines=13> */
.L_x_1468:
[----:B------:R-:W-:Y:S05]  /*b750*/  BSYNC.RECONVERGENT B2 ;  /* 0x0000000000027941 */ /* 0x000fea0003800200 */
.L_x_1467:
        /* <DEDUP_REMOVED lines=43> */
.L_x_1465:
[----:B------:R-:W-:Y:S05]  /*ba10*/  BSYNC.RECONVERGENT B1 ;  /* 0x0000000000017941 */ /* 0x000fea0003800200 */
.L_x_1464:
        /* <DEDUP_REMOVED lines=9> */
.L_x_1463:
        /* <DEDUP_REMOVED lines=17> */
.L_x_1472:
        /* <DEDUP_REMOVED lines=13> */
.L_x_1474:
[----:B------:R-:W-:Y:S05]  /*bc90*/  BSYNC.RECONVERGENT B2 ;  /* 0x0000000000027941 */ /* 0x000fea0003800200 */
.L_x_1473:
        /* <DEDUP_REMOVED lines=43> */
.L_x_1471:
[----:B------:R-:W-:Y:S05]  /*bf50*/  BSYNC.RECONVERGENT B1 ;  /* 0x0000000000017941 */ /* 0x000fea0003800200 */
.L_x_1470:
[----:B------:R-:W-:Y:S01]  /*bf60*/  I2FP.F32.U32 R108, R110 ;  /* 0x0000006e006c7245 */ /* 0x000fe20000201000 */
[----:B------:R-:W-:Y:S01]  /*bf70*/  IMAD.MOV.U32 R111, RZ, RZ, 0x2f800000 ;  /* 0x2f800000ff6f7424 */ /* 0x000fe200078e00ff */
[----:B------:R-:W-:-:S03]  /*bf80*/  PRMT R110, R50, 0x7632, R110 ;  /* 0x00007632326e7816 */ /* 0x000fc6000000006e */
[----:B------:R-:W-:Y:S01]  /*bf90*/  FFMA.FTZ R108, R108, R111, 1.1641532182693481445e-10 ;  /* 0x2f0000006c6c7423 */ /* 0x000fe2000001006f */
[----:B------:R-:W-:-:S04]  /*bfa0*/  SHF.L.U32 R110, R110, 0x10, RZ ;  /* 0x000000106e6e7819 */ /* 0x000fc800000006ff */
[----:B------:R-:W-:Y:S01]  /*bfb0*/  FSETP.GTU.FTZ.AND P1, PT, R108, UR23, PT ;  /* 0x000000176c007c0b */ /* 0x000fe2000bf3c000 */
[----:B------:R-:W-:-:S03]  /*bfc0*/  FMUL.FTZ R110, R110, UR17 ;  /* 0x000000116e6e7c20 */ /* 0x000fc60008410000 */
[----:B------:R-:W-:Y:S01]  /*bfd0*/  SEL R142, RZ, 0x1, P1 ;  /* 0x00000001ff8e7807 */ /* 0x000fe20000800000 */
[----:B------:R-:W-:-:S05]  /*bfe0*/  FMUL.FTZ R110, R110, UR16 ;  /* 0x000000106e6e7c20 */ /* 0x000fca0008410000 */
[----:B------:R-:W-:-:S07]  /*bff0*/  FSEL R174, R110, RZ, !P1 ;  /* 0x000000ff6eae7208 */ /* 0x000fce0004800000 */
.L_x_1469:
        /* <DEDUP_REMOVED lines=17> */
.L_x_1478:
        /* <DEDUP_REMOVED lines=13> */
.L_x_1480:
[----:B------:R-:W-:Y:S05]  /*c1e0*/  BSYNC.RECONVERGENT B2 ;  /* 0x0000000000027941 */ /* 0x000fea0003800200 */
.L_x_1479:
        /* <DEDUP_REMOVED lines=43> */
.L_x_1477:
[----:B------:R-:W-:Y:S05]  /*c4a0*/  BSYNC.RECONVERGENT B1 ;  /* 0x0000000000017941 */ /* 0x000fea0003800200 */
.L_x_1476:
        /* <DEDUP_REMOVED lines=9> */
.L_x_1475:
        /* <DEDUP_REMOVED lines=17> */
.L_x_1484:
        /* <DEDUP_REMOVED lines=13> */
.L_x_1486:
[----:B------:R-:W-:Y:S05]  /*c720*/  BSYNC.RECONVERGENT B2 ;  /* 0x0000000000027941 */ /* 0x000fea0003800200 */
.L_x_1485:
        /* <DEDUP_REMOVED lines=42> */
[----:B------:R-:W-:-:S07]  /*c9d0*/  MOV R204, R108 ;  /* 0x0000006c00cc7202 */ /* 0x000fce0000000f00 */
.L_x_1483:
[----:B------:R-:W-:Y:S05]  /*c9e0*/  BSYNC.RECONVERGENT B1 ;  /* 0x0000000000017941 */ /* 0x000fea0003800200 */
.L_x_1482:
        /* <DEDUP_REMOVED lines=10> */
.L_x_1481:
[----:B------:R-:W-:Y:S02]  /*ca90*/  F2FP.BF16.F32.PACK_AB R111, RZ, R188 ;  /* 0x000000bcff6f723e */ /* 0x000fe400000010ff */
[----:B------:R-:W-:Y:S02]  /*caa0*/  PRMT R110, R208, 0x5410, R209 ;  /* 0x00005410d06e7816 */ /* 0x000fe400000000d1 */
[----:B------:R-:W-:Y:S02]  /*cab0*/  PRMT R109, R207, 0x5410, R206 ;  /* 0x00005410cf6d7816 */ /* 0x000fe400000000ce */
[----:B------:R-:W-:Y:S02]  /*cac0*/  PRMT R108, R205, 0x5410, R199 ;  /* 0x00005410cd6c7816 */ /* 0x000fe400000000c7 */
[----:B------:R-:W-:-:S07]  /*cad0*/  PRMT R111, R210, 0x5410, R111 ;  /* 0x00005410d26f7816 */ /* 0x000fce000000006f */
.L_x_1438:
[----:B------:R-:W0:Y:S01]  /*cae0*/  LDC.64 R202, c[0x0][0x3a8] ;  /* 0x0000ea00ffca7b82 */ /* 0x000e220000000a00 */
[----:B------:R-:W-:Y:S02]  /*caf0*/  IMAD.MOV.U32 R199, RZ, RZ, R204 ;  /* 0x000000ffffc77224 */ /* 0x000fe400078e00cc */
[----:B0-----:R-:W-:-:S05]  /*cb00*/  IMAD.WIDE.U32 R202, R201, 0x10, R202 ;  /* 0x00000010c9ca7825 */ /* 0x001fca00078e00ca */
[----:B------:R0:W-:Y:S01]  /*cb10*/  STG.E.128 desc[UR12][R202.64], R108 ;  /* 0x0000006cca007986 */ /* 0x0001e2000c101d0c */
[----:B------:R-:W-:Y:S05]  /*cb20*/  BRA.U !UP3, `(.L_x_1487) ;  /* 0x000000010b507547 */ /* 0x000fea000b800000 */
[----:B0-----:R-:W-:Y:S01]  /*cb30*/  IMAD.U32 R111, R143, 0x10000, RZ ;  /* 0x000100008f6f7824 */ /* 0x001fe200078e00ff */
[----:B------:R-:W0:Y:S01]  /*cb40*/  LDC.64 R108, c[0x0][0x3b0] ;  /* 0x0000ec00ff6c7b82 */ /* 0x000e220000000a00 */
[----:B------:R-:W-:Y:S02]  /*cb50*/  LOP3.LUT R110, R144, 0xffff, RZ, 0xc0, !PT ;  /* 0x0000ffff906e7812 */ /* 0x000fe400078ec0ff */
[----:B------:R-:W-:Y:S02]  /*cb60*/  PRMT R203, R142, 0x7104, RZ ;  /* 0x000071048ecb7816 */ /* 0x000fe400000000ff */
[----:B------:R-:W-:Y:S02]  /*cb70*/  LOP3.LUT R111, R111, 0xff0000, RZ, 0xc0, !PT ;  /* 0x00ff00006f6f7812 */ /* 0x000fe400078ec0ff */
[----:B------:R-:W-:Y:S02]  /*cb80*/  LOP3.LUT R204, R140, 0xff, RZ, 0xc0, !PT ;  /* 0x000000ff8ccc7812 */ /* 0x000fe400078ec0ff */
[----:B------:R-:W-:-:S02]  /*cb90*/  PRMT R110, R111, 0x4210, R110 ;  /* 0x000042106f6e7816 */ /* 0x000fc4000000006e */
[----:B------:R-:W-:Y:S01]  /*cba0*/  LOP3.LUT R202, R139, 0xff, RZ, 0xc0, !PT ;  /* 0x000000ff8bca7812 */ /* 0x000fe200078ec0ff */
[----:B------:R-:W-:Y:S01]  /*cbb0*/  IMAD.WIDE.U32 R204, R204, 0x1000000, RZ ;  /* 0x01000000cccc7825 */ /* 0x000fe200078e00ff */
        /* <DEDUP_REMOVED lines=11> */
.L_x_1487:
[----:B------:R-:W-:Y:S01]  /*cc70*/  IADD3 R201, PT, PT, R201, 0x80, RZ ;  /* 0x00000080c9c97810 */ /* 0x000fe20007ffe0ff */
[----:B------:R-:W-:-:S07]  /*cc80*/  VIADD R200, R200, 0x80 ;  /* 0x00000080c8c87836 */ /* 0x000fce0000000000 */
.L_x_1387:
[----:B------:R-:W-:Y:S05]  /*cc90*/  BSYNC.RECONVERGENT B0 ;  /* 0x0000000000007941 */ /* 0x000fea0003800200 */
.L_x_1386:
        /* <DEDUP_REMOVED lines=10> */
.L_x_1490:
[----:B-----5:R-:W-:Y:S02]  /*cd40*/  PRMT R175, R49, 0x7632, R175 ;  /* 0x0000763231af7816 */ /* 0x020fe400000000af */
[----:B------:R-:W-:Y:S01]  /*cd50*/  PRMT R176, R48, 0x7632, R176 ;  /* 0x0000763230b07816 */ /* 0x000fe200000000b0 */
[----:B------:R-:W-:Y:S06]  /*cd60*/  BRA.U !UP0, `(.L_x_1491) ;  /* 0x0000002d08907547 */ /* 0x000fec000b800000 */
[----:B------:R-:W0:Y:S02]  /*cd70*/  LDC.64 R108, c[0x0][0x3a0] ;  /* 0x0000e800ff6c7b82 */ /* 0x000e240000000a00 */
[----:B0-----:R-:W-:-:S06]  /*cd80*/  IMAD.WIDE.U32 R108, R201, 0x10, R108 ;  /* 0x00000010c96c7825 */ /* 0x001fcc00078e006c */
[----:B------:R-:W2:Y:S01]  /*cd90*/  LDG.E.128 R108, desc[UR12][R108.64] ;  /* 0x0000000c6c6c7981 */ /* 0x000ea2000c1e1d00 */
[----:B------:R-:W-:-:S13]  /*cda0*/  ISETP.LT.AND P1, PT, RZ, UR43, PT ;  /* 0x0000002bff007c0c */ /* 0x000fda000bf21270 */
[----:B------:R-:W-:Y:S01]  /*cdb0*/  @!P1 IMAD.MOV.U32 R164, RZ, RZ, R129 ;  /* 0x000000ffffa49224 */ /* 0x000fe200078e0081 */
[----:B------:R-:W-:Y:S01]  /*cdc0*/  @!P1 MOV R175, R199 ;  /* 0x000000c700af9202 */ /* 0x000fe20000000f00 */
[----:B--2---:R-:W-:Y:S01]  /*cdd0*/  @!P1 IMAD.U32 R147, R108, 0x10000, RZ ;  /* 0x000100006c939824 */ /* 0x004fe200078e00ff */
        /* <DEDUP_REMOVED lines=17> */
.L_x_1495:
        /* <DEDUP_REMOVED lines=13> */
.L_x_1497:
[----:B------:R-:W-:Y:S05]  /*cfc0*/  BSYNC.RECONVERGENT B2 ;  /* 0x0000000000027941 */ /* 0x000fea0003800200 */
.L_x_1496:
        /* <DEDUP_REMOVED lines=42> */
[----:B------:R-:W-:-:S07]  /*d270*/  LOP3.LUT R131, R202, UR42, R165, 0x96, !PT ;  /* 0x0000002aca837c12 */ /* 0x000fce000f8e96a5 */
.L_x_1494:
[----:B------:R-:W-:Y:S05]  /*d280*/  BSYNC.RECONVERGENT B1 ;  /* 0x0000000000017941 */ /* 0x000fea0003800200 */
.L_x_1493:
        /* <DEDUP_REMOVED lines=11> */
.L_x_1492:
        /* <DEDUP_REMOVED lines=22> */
.L_x_1501:
        /* <DEDUP_REMOVED lines=13> */
.L_x_1503:
[----:B------:R-:W-:Y:S05]  /*d570*/  BSYNC.RECONVERGENT B2 ;  /* 0x0000000000027941 */ /* 0x000fea0003800200 */
.L_x_1502:
        /* <DEDUP_REMOVED lines=43> */
.L_x_1500:
[----:B------:R-:W-:Y:S05]  /*d830*/  BSYNC.RECONVERGENT B1 ;  /* 0x0000000000017941 */ /* 0x000fea0003800200 */
.L_x_1499:
        /* <DEDUP_REMOVED lines=13> */
.L_x_1498:
        /* <DEDUP_REMOVED lines=21> */
.L_x_1507:
        /* <DEDUP_REMOVED lines=13> */
.L_x_1509:
[----:B------:R-:W-:Y:S05]  /*db30*/  BSYNC.RECONVERGENT B2 ;  /* 0x0000000000027941 */ /* 0x000fea0003800200 */
.L_x_1508:
        /* <DEDUP_REMOVED lines=43> */
.L_x_1506:
[----:B------:R-:W-:Y:S05]  /*ddf0*/  BSYNC.RECONVERGENT B1 ;  /* 0x0000000000017941 */ /* 0x000fea0003800200 */
.L_x_1505:
        /* <DEDUP_REMOVED lines=11> */
.L_x_1504:
        /* <DEDUP_REMOVED lines=22> */
.L_x_1513:
        /* <DEDUP_REMOVED lines=13> */
.L_x_1515:
[----:B------:R-:W-:Y:S05]  /*e0e0*/  BSYNC.RECONVERGENT B2 ;  /* 0x0000000000027941 */ /* 0x000fea0003800200 */
.L_x_1514:
        /* <DEDUP_REMOVED lines=43> */
.L_x_1512:
[----:B------:R-:W-:Y:S05]  /*e3a0*/  BSYNC.RECONVERGENT B1 ;  /* 0x0000000000017941 */ /* 0x000fea0003800200 */
.L_x_1511:
        /* <DEDUP_REMOVED lines=13> */
.L_x_1510:
        /* <DEDUP_REMOVED lines=21> */
.L_x_1519:
        /* <DEDUP_REMOVED lines=13> */
.L_x_1521:
[----:B------:R-:W-:Y:S05]  /*e6a0*/  BSYNC.RECONVERGENT B2 ;  /* 0x0000000000027941 */ /* 0x000fea0003800200 */
.L_x_1520:
        /* <DEDUP_REMOVED lines=43> */
.L_x_1518:
[----:B------:R-:W-:Y:S05]  /*e960*/  BSYNC.RECONVERGENT B1 ;  /* 0x0000000000017941 */ /* 0x000fea0003800200 */
.L_x_1517:
        /* <DEDUP_REMOVED lines=11> */
.L_x_1516:
        /* <DEDUP_REMOVED lines=22> */
.L_x_1525:
        /* <DEDUP_REMOVED lines=13> */
.L_x_1527:
[----:B------:R-:W-:Y:S05]  /*ec50*/  BSYNC.RECONVERGENT B2 ;  /* 0x0000000000027941 */ /* 0x000fea0003800200 */
.L_x_1526:
        /* <DEDUP_REMOVED lines=43> */
.L_x_1524:
[----:B------:R-:W-:Y:S05]  /*ef10*/  BSYNC.RECONVERGENT B1 ;  /* 0x0000000000017941 */ /* 0x000fea0003800200 */
.L_x_1523:
        /* <DEDUP_REMOVED lines=13> */
.L_x_1522:
        /* <DEDUP_REMOVED lines=21> */
.L_x_1531:
        /* <DEDUP_REMOVED lines=13> */
.L_x_1533:
[----:B------:R-:W-:Y:S05]  /*f210*/  BSYNC.RECONVERGENT B2 ;  /* 0x0000000000027941 */ /* 0x000fea0003800200 */
.L_x_1532:
        /* <DEDUP_REMOVED lines=43> */
.L_x_1530:
[----:B------:R-:W-:Y:S05]  /*f4d0*/  BSYNC.RECONVERGENT B1 ;  /* 0x0000000000017941 */ /* 0x000fea0003800200 */
.L_x_1529:
        /* <DEDUP_REMOVED lines=11> */
.L_x_1528:
        /* <DEDUP_REMOVED lines=22> */
.L_x_1537:
        /* <DEDUP_REMOVED lines=13> */
.L_x_1539:
[----:B------:R-:W-:Y:S05]  /*f7c0*/  BSYNC.RECONVERGENT B2 ;  /* 0x0000000000027941 */ /* 0x000fea0003800200 */
.L_x_1538:
        /* <DEDUP_REMOVED lines=37> */
[----:B------:R-:W-:-:S04]  /*fa20*/  IMAD.WIDE.U32 R202, R203, -0x326172a9, RZ ;  /* 0xcd9e8d57cbca7825 */ /* 0x000fc800078e00ff */
[----:B------:R-:W-:Y:S01]  /*fa30*/  IMAD.WIDE.U32 R204, R204, -0x2daee0ad, RZ ;  /* 0xd2511f53cccc7825 */ /* 0x000fe200078e00ff */
[----:B------:R-:W-:-:S03]  /*fa40*/  LOP3.LUT R130, R130, UR41, R203, 0x96, !PT ;  /* 0x0000002982827c12 */ /* 0x000fc6000f8e96cb */
[----:B------:R-:W-:Y:S01]  /*fa50*/  IMAD.MOV.U32 R6, RZ, RZ, R202 ;  /* 0x000000ffff067224 */ /* 0x000fe200078e00ca */
[----:B------:R-:W-:-:S07]  /*fa60*/  LOP3.LUT R131, R108, UR42, R205, 0x96, !PT ;  /* 0x0000002a6c837c12 */ /* 0x000fce000f8e96cd */
.L_x_1536:
[----:B------:R-:W-:Y:S05]  /*fa70*/  BSYNC.RECONVERGENT B1 ;  /* 0x0000000000017941 */ /* 0x000fea0003800200 */
.L_x_1535:
        /* <DEDUP_REMOVED lines=13> */
.L_x_1534:
[----:B------:R-:W-:Y:S02]  /*fb50*/  F2FP.BF16.F32.PACK_AB R111, RZ, R190 ;  /* 0x000000beff6f723e */ /* 0x000fe400000010ff */
[----:B------:R-:W-:Y:S02]  /*fb60*/  PRMT R110, R209, 0x5410, R110 ;  /* 0x00005410d16e7816 */ /* 0x000fe4000000006e */
[----:B------:R-:W-:Y:S02]  /*fb70*/  PRMT R109, R207, 0x5410, R208 ;  /* 0x00005410cf6d7816 */ /* 0x000fe400000000d0 */
[----:B------:R-:W-:Y:S02]  /*fb80*/  PRMT R108, R199, 0x5410, R206 ;  /* 0x00005410c76c7816 */ /* 0x000fe400000000ce */
[----:B------:R-:W-:Y:S01]  /*fb90*/  PRMT R111, R211, 0x5410, R111 ;  /* 0x00005410d36f7816 */ /* 0x000fe2000000006f */
[----:B------:R-:W-:Y:S06]  /*fba0*/  BRA `(.L_x_1540) ;  /* 0x0000002800a47947 */ /* 0x000fec0003800000 */
.L_x_1491:
        /* <DEDUP_REMOVED lines=20> */
.L_x_1544:
        /* <DEDUP_REMOVED lines=13> */
.L_x_1546:
[----:B------:R-:W-:Y:S05]  /*fdc0*/  BSYNC.RECONVERGENT B2 ;  /* 0x0000000000027941 */ /* 0x000fea0003800200 */
.L_x_1545:
        /* <DEDUP_REMOVED lines=41> */
[----:B------:R-:W-:-:S07]  /*10060*/  IMAD.MOV.U32 R108, RZ, RZ, RZ ;  /* 0x000000ffff6c7224 */ /* 0x000fce00078e00ff */
.L_x_1543:
[----:B------:R-:W-:Y:S05]  /*10070*/  BSYNC.RECONVERGENT B1 ;  /* 0x0000000000017941 */ /* 0x000fea0003800200 */
.L_x_1542:
[----:B------:R-:W-:Y:S01]  /*10080*/  HFMA2 R110, -RZ, RZ, 0.1171875, 0 ;  /* 0x2f800000ff6e7431 */ /* 0x000fe200000001ff */
[----:B------:R-:W-:Y:S01]  /*10090*/  I2FP.F32.U32 R3, R3 ;  /* 0x0000000300037245 */ /* 0x000fe20000201000 */
[----:B------:R-:W-:-:S04]  /*100a0*/  IMAD.U32 R109, R48, 0x10000, RZ ;  /* 0x00010000306d7824 */ /* 0x000fc800078e00ff */
[----:B------:R-:W-:Y:S01]  /*100b0*/  FMUL.FTZ R109, R109, UR17 ;  /* 0x000000116d6d7c20 */ /* 0x000fe20008410000 */
[----:B------:R-:W-:-:S03]  /*100c0*/  FFMA.FTZ R3, R3, R110, 1.1641532182693481445e-10 ;  /* 0x2f00000003037423 */ /* 0x000fc6000001006e */
[----:B------:R-:W-:Y:S02]  /*100d0*/  FMUL.FTZ R109, R109, UR16 ;  /* 0x000000106d6d7c20 */ /* 0x000fe40008410000 */
[----:B------:R-:W-:-:S04]  /*100e0*/  FSETP.GTU.FTZ.AND P1, PT, R3, UR23, PT ;  /* 0x0000001703007c0b */ /* 0x000fc8000bf3c000 */
[----:B------:R-:W-:Y:S02]  /*100f0*/  SEL R3, RZ, 0x1, P1 ;  /* 0x00000001ff037807 */ /* 0x000fe40000800000 */
[----:B------:R-:W-:-:S07]  /*10100*/  FSEL R147, R109, RZ, !P1 ;  /* 0x000000ff6d937208 */ /* 0x000fce0004800000 */
.L_x_1541:
[----:B------:R-:W-:Y:S01]  /*10110*/  F2FP.BF16.F32.PACK_AB R205, RZ, R147 ;  /* 0x00000093ffcd723e */ /* 0x000fe200000010ff */
[----:B------:R-:W-:Y:S01]  /*10120*/  IMAD.MOV.U32 R148, RZ, RZ, RZ ;  /* 0x000000ffff947224 */ /* 0x000fe200078e00ff */
[----:B------:R-:W-:Y:S01]  /*10130*/  MOV R109, R108 ;  /* 0x0000006c006d7202 */ /* 0x000fe20000000f00 */
[----:B------:R-:W-:Y:S06]  /*10140*/  BRA.U !UP3, `(.L_x_1547) ;  /* 0x000000050b407547 */ /* 0x000fec000b800000 */
[----:B------:R-:W-:Y:S01]  /*10150*/  ISETP.NE.AND P1, PT, R108, 0x1, PT ;  /* 0x000000016c00780c */ /* 0x000fe20003f25270 */
[----:B------:R-:W-:Y:S01]  /*10160*/  BSSY.RECONVERGENT B1, `(.L_x_1548) ;  /* 0x0000045000017945 */ /* 0x000fe20003800200 */
[----:B------:R-:W-:Y:S02]  /*10170*/  IMAD.MOV.U32 R109, RZ, RZ, 0x2 ;  /* 0x00000002ff6d7424 */ /* 0x000fe400078e00ff */
[----:B------:R-:W-:-:S09]  /*10180*/  IMAD.MOV.U32 R0, RZ, RZ, R6 ;  /* 0x000000ffff007224 */ /* 0x000fd200078e0006 */
[----:B------:R-:W-:Y:S05]  /*10190*/  @!P1 BRA `(.L_x_1549) ;  /* 0x0000000400049947 */ /* 0x000fea0003800000 */
        /* <DEDUP_REMOVED lines=8> */
.L_x_1550:
        /* <DEDUP_REMOVED lines=13> */
.L_x_1552:
[----:B------:R-:W-:Y:S05]  /*102f0*/  BSYNC.RECONVERGENT B2 ;  /* 0x0000000000027941 */ /* 0x000fea0003800200 */
.L_x_1551:
        /* <DEDUP_REMOVED lines=43> */
.L_x_1549:
[----:B------:R-:W-:Y:S05]  /*105b0*/  BSYNC.RECONVERGENT B1 ;  /* 0x0000000000017941 */ /* 0x000fea0003800200 */
.L_x_1548:
        /* <DEDUP_REMOVED lines=9> */
.L_x_1547:
        /* <DEDUP_REMOVED lines=17> */
.L_x_1556:
        /* <DEDUP_REMOVED lines=13> */
.L_x_1558:
[----:B------:R-:W-:Y:S05]  /*10830*/  BSYNC.RECONVERGENT B2 ;  /* 0x0000000000027941 */ /* 0x000fea0003800200 */
.L_x_1557:
        /* <DEDUP_REMOVED lines=40> */
[----:B------:R-:W-:Y:S01]  /*10ac0*/  MOV R110, R204 ;  /* 0x000000cc006e7202 */ /* 0x000fe20000000f00 */
[----:B------:R-:W-:Y:S02]  /*10ad0*/  IMAD.MOV.U32 R204, RZ, RZ, R108 ;  /* 0x000000ffffcc7224 */ /* 0x000fe400078e006c */
[----:B------:R-:W-:-:S07]  /*10ae0*/  IMAD.MOV.U32 R108, RZ, RZ, RZ ;  /* 0x000000ffff6c7224 */ /* 0x000fce00078e00ff */
.L_x_1555:
[----:B------:R-:W-:Y:S05]  /*10af0*/  BSYNC.RECONVERGENT B1 ;  /* 0x0000000000017941 */ /* 0x000fea0003800200 */
.L_x_1554:
[----:B------:R-:W-:Y:S01]  /*10b00*/  I2FP.F32.U32 R109, R110 ;  /* 0x0000006e006d7245 */ /* 0x000fe20000201000 */
[----:B------:R-:W-:Y:S02]  /*10b10*/  HFMA2 R110, -RZ, RZ, 0.1171875, 0 ;  /* 0x2f800000ff6e7431 */ /* 0x000fe400000001ff */
[----:B------:R-:W-:-:S04]  /*10b20*/  IMAD.U32 R111, R49, 0x10000, RZ ;  /* 0x00010000316f7824 */ /* 0x000fc800078e00ff */
[----:B------:R-:W-:-:S04]  /*10b30*/  FMUL.FTZ R111, R111, UR17 ;  /* 0x000000116f6f7c20 */ /* 0x000fc80008410000 */
[----:B------:R-:W-:Y:S01]  /*10b40*/  FMUL.FTZ R111, R111, UR16 ;  /* 0x000000106f6f7c20 */ /* 0x000fe20008410000 */
[----:B------:R-:W-:-:S05]  /*10b50*/  FFMA.FTZ R109, R109, R110, 1.1641532182693481445e-10 ;  /* 0x2f0000006d6d7423 */ /* 0x000fca000001006e */
[----:B------:R-:W-:-:S04]  /*10b60*/  FSETP.GTU.FTZ.AND P1, PT, R109, UR23, PT ;  /* 0x000000176d007c0b */ /* 0x000fc8000bf3c000 */
[----:B------:R-:W-:Y:S02]  /*10b70*/  SEL R139, RZ, 0x1, P1 ;  /* 0x00000001ff8b7807 */ /* 0x000fe40000800000 */
[----:B------:R-:W-:-:S07]  /*10b80*/  FSEL R165, R111, RZ, !P1 ;  /* 0x000000ff6fa57208 */ /* 0x000fce0004800000 */
.L_x_1553:
        /* <DEDUP_REMOVED lines=17> */
.L_x_1562:
        /* <DEDUP_REMOVED lines=13> */
.L_x_1564:
[----:B------:R-:W-:Y:S05]  /*10d70*/  BSYNC.RECONVERGENT B2 ;  /* 0x0000000000027941 */ /* 0x000fea0003800200 */
.L_x_1563:
        /* <DEDUP_REMOVED lines=41> */
[----:B------:R-:W-:Y:S01]  /*11010*/  MOV R110, R204 ;  /* 0x000000cc006e7202 */ /* 0x000fe20000000f00 */
[----:B------:R-:W-:-:S07]  /*11020*/  IMAD.MOV.U32 R204, RZ, RZ, R108 ;  /* 0x000000ffffcc7224 */ /* 0x000fce00078e006c */
.L_x_1561:
[----:B------:R-:W-:Y:S05]  /*11030*/  BSYNC.RECONVERGENT B1 ;  /* 0x0000000000017941 */ /* 0x000fea0003800200 */
.L_x_1560:
        /* <DEDUP_REMOVED lines=9> */
.L_x_1559:
        /* <DEDUP_REMOVED lines=17> */
.L_x_1568:
        /* <DEDUP_REMOVED lines=13> */
.L_x_1570:
[----:B------:R-:W-:Y:S05]  /*112b0*/  BSYNC.RECONVERGENT B2 ;  /* 0x0000000000027941 */ /* 0x000fea0003800200 */
.L_x_1569:
        /* <DEDUP_REMOVED lines=43> */
.L_x_1567:
[----:B------:R-:W-:Y:S05]  /*11570*/  BSYNC.RECONVERGENT B1 ;  /* 0x0000000000017941 */ /* 0x000fea0003800200 */
.L_x_1566:
        /* <DEDUP_REMOVED lines=9> */
.L_x_1565:
        /* <DEDUP_REMOVED lines=17> */
.L_x_1574:
        /* <DEDUP_REMOVED lines=13> */
.L_x_1576:
[----:B------:R-:W-:Y:S05]  /*117f0*/  BSYNC.RECONVERGENT B2 ;  /* 0x0000000000027941 */ /* 0x000fea0003800200 */
.L_x_1575:
        /* <DEDUP_REMOVED lines=43> */
.L_x_1573:
[----:B------:R-:W-:Y:S05]  /*11ab0*/  BSYNC.RECONVERGENT B1 ;  /* 0x0000000000017941 */ /* 0x000fea0003800200 */
.L_x_1572:
[----:B------:R-:W-:Y:S01]  /*11ac0*/  I2FP.F32.U32 R108, R110 ;  /* 0x0000006e006c7245 */ /* 0x000fe20000201000 */
[----:B------:R-:W-:Y:S01]  /*11ad0*/  HFMA2 R111, -RZ, RZ, 0.1171875, 0 ;  /* 0x2f800000ff6f7431 */ /* 0x000fe200000001ff */
[----:B------:R-:W-:-:S05]  /*11ae0*/  PRMT R110, R50, 0x7632, R110 ;  /* 0x00007632326e7816 */ /* 0x000fca000000006e */
[----:B------:R-:W-:Y:S02]  /*11af0*/  IMAD.U32 R110, R110, 0x10000, RZ ;  /* 0x000100006e6e7824 */ /* 0x000fe400078e00ff */
[----:B------:R-:W-:Y:S02]  /*11b00*/  FFMA.FTZ R108, R108, R111, 1.1641532182693481445e-10 ;  /* 0x2f0000006c6c7423 */ /* 0x000fe4000001006f */
[----:B------:R-:W-:-:S04]  /*11b10*/  FMUL.FTZ R110, R110, UR17 ;  /* 0x000000116e6e7c20 */ /* 0x000fc80008410000 */
[----:B------:R-:W-:Y:S01]  /*11b20*/  FMUL.FTZ R110, R110, UR16 ;  /* 0x000000106e6e7c20 */ /* 0x000fe20008410000 */
[----:B------:R-:W-:-:S04]  /*11b30*/  FSETP.GTU.FTZ.AND P1, PT, R108, UR23, PT ;  /* 0x000000176c007c0b */ /* 0x000fc8000bf3c000 */
[----:B------:R-:W-:Y:S02]  /*11b40*/  SEL R142, RZ, 0x1, P1 ;  /* 0x00000001ff8e7807 */ /* 0x000fe40000800000 */
[----:B------:R-:W-:-:S07]  /*11b50*/  FSEL R176, R110, RZ, !P1 ;  /* 0x000000ff6eb07208 */ /* 0x000fce0004800000 */
.L_x_1571:
        /* <DEDUP_REMOVED lines=17> */
.L_x_1580:
        /* <DEDUP_REMOVED lines=13> */
.L_x_1582:
[----:B------:R-:W-:Y:S05]  /*11d40*/  BSYNC.RECONVERGENT B2 ;  /* 0x0000000000027941 */ /* 0x000fea0003800200 */
.L_x_1581:
        /* <DEDUP_REMOVED lines=43> */
.L_x_1579:
[----:B------:R-:W-:Y:S05]  /*12000*/  BSYNC.RECONVERGENT B1 ;  /* 0x0000000000017941 */ /* 0x000fea0003800200 */
.L_x_1578:
        /* <DEDUP_REMOVED lines=9> */
.L_x_1577:
        /* <DEDUP_REMOVED lines=17> */
.L_x_1586:
        /* <DEDUP_REMOVED lines=13> */
.L_x_1588:
[----:B------:R-:W-:Y:S05]  /*12280*/  BSYNC.RECONVERGENT B2 ;  /* 0x0000000000027941 */ /* 0x000fea0003800200 */
.L_x_1587:
        /* <DEDUP_REMOVED lines=42> */
[----:B------:R-:W-:-:S07]  /*12530*/  IMAD.MOV.U32 R204, RZ, RZ, R108 ;  /* 0x000000ffffcc7224 */ /* 0x000fce00078e006c */
.L_x_1585:
[----:B------:R-:W-:Y:S05]  /*12540*/  BSYNC.RECONVERGENT B1 ;  /* 0x0000000000017941 */ /* 0x000fea0003800200 */
.L_x_1584:
        /* <DEDUP_REMOVED lines=10> */
.L_x_1583:
[----:B------:R-:W-:Y:S02]  /*125f0*/  F2FP.BF16.F32.PACK_AB R111, RZ, R190 ;  /* 0x000000beff6f723e */ /* 0x000fe400000010ff */
[----:B------:R-:W-:Y:S02]  /*12600*/  PRMT R110, R208, 0x5410, R209 ;  /* 0x00005410d06e7816 */ /* 0x000fe400000000d1 */
[----:B------:R-:W-:Y:S02]  /*12610*/  PRMT R109, R207, 0x5410, R206 ;  /* 0x00005410cf6d7816 */ /* 0x000fe400000000ce */
[----:B------:R-:W-:Y:S02]  /*12620*/  PRMT R108, R205, 0x5410, R199 ;  /* 0x00005410cd6c7816 */ /* 0x000fe400000000c7 */
[----:B------:R-:W-:-:S07]  /*12630*/  PRMT R111, R210, 0x5410, R111 ;  /* 0x00005410d26f7816 */ /* 0x000fce000000006f */
.L_x_1540:
[----:B------:R-:W0:Y:S01]  /*12640*/  LDC.64 R202, c[0x0][0x3a8] ;  /* 0x0000ea00ffca7b82 */ /* 0x000e220000000a00 */
[----:B------:R-:W-:Y:S02]  /*12650*/  IMAD.MOV.U32 R199, RZ, RZ, R204 ;  /* 0x000000ffffc77224 */ /* 0x000fe400078e00cc */
[----:B0-----:R-:W-:-:S05]  /*12660*/  IMAD.WIDE.U32 R202, R201, 0x10, R202 ;  /* 0x00000010c9ca7825 */ /* 0x001fca00078e00ca */
[----:B------:R0:W-:Y:S01]  /*12670*/  STG.E.128 desc[UR12][R202.64], R108 ;  /* 0x0000006cca007986 */ /* 0x0001e2000c101d0c */
[----:B------:R-:W-:Y:S05]  /*12680*/  BRA.U !UP3, `(.L_x_1589) ;  /* 0x000000010b507547 */ /* 0x000fea000b800000 */
[----:B0-----:R-:W-:Y:S01]  /*12690*/  SHF.L.U32 R111, R143, 0x10, RZ ;  /* 0x000000108f6f7819 */ /* 0x001fe200000006ff */
[----:B------:R-:W0:Y:S01]  /*126a0*/  LDC.64 R108, c[0x0][0x3b0] ;  /* 0x0000ec00ff6c7b82 */ /* 0x000e220000000a00 */
[----:B------:R-:W-:Y:S02]  /*126b0*/  LOP3.LUT R110, R144, 0xffff, RZ, 0xc0, !PT ;  /* 0x0000ffff906e7812 */ /* 0x000fe400078ec0ff */
[----:B------:R-:W-:Y:S02]  /*126c0*/  LOP3.LUT R111, R111, 0xff0000, RZ, 0xc0, !PT ;  /* 0x00ff00006f6f7812 */ /* 0x000fe400078ec0ff */
[----:B------:R-:W-:Y:S02]  /*126d0*/  PRMT R203, R142, 0x7104, RZ ;  /* 0x000071048ecb7816 */ /* 0x000fe400000000ff */
[----:B------:R-:W-:Y:S02]  /*126e0*/  PRMT R110, R111, 0x4210, R110 ;  /* 0x000042106f6e7816 */ /* 0x000fe4000000006e */
[----:B------:R-:W-:-:S02]  /*126f0*/  LOP3.LUT R204, R140, 0xff, RZ, 0xc0, !PT ;  /* 0x000000ff8ccc7812 */ /* 0x000fc400078ec0ff */
[----:B------:R-:W-:Y:S02]  /*12700*/  LOP3.LUT R202, R139, 0xff, RZ, 0xc0, !PT ;  /* 0x000000ff8bca7812 */ /* 0x000fe400078ec0ff */
[----:B------:R-:W-:Y:S01]  /*12710*/  LOP3.LUT R111, R0, 0xff, RZ, 0xc0, !PT ;  /* 0x000000ff006f7812 */ /* 0x000fe200078ec0ff */
[----:B------:R-:W-:Y:S01]  /*12720*/  IMAD.WIDE.U32 R204, R204, 0x1000000, RZ ;  /* 0x01000000cccc7825 */ /* 0x000fe200078e00ff */
[----:B------:R-:W-:-:S03]  /*12730*/  LOP3.LUT R206, R110, 0xff00, R203, 0xf8, !PT ;  /* 0x0000ff006ece7812 */ /* 0x000fc600078ef8cb */
[----:B------:R-:W-:Y:S01]  /*12740*/  IMAD.WIDE.U32 R202, R202, 0x10000, RZ ;  /* 0x00010000caca7825 */ /* 0x000fe200078e00ff */
[----:B------:R-:W-:-:S03]  /*12750*/  LOP3.LUT R207, R206, 0xff, R141, 0xf8, !PT ;  /* 0x000000ffcecf7812 */ /* 0x000fc600078ef88d */
[----:B------:R-:W-:Y:S01]  /*12760*/  IMAD.WIDE.U32 R110, R111, 0x100, RZ ;  /* 0x000001006f6e7825 */ /* 0x000fe200078e00ff */
[----:B------:R-:W-:-:S03]  /*12770*/  LOP3.LUT R207, R203, R207, R205, 0xfe, !PT ;  /* 0x000000cfcbcf7212 */ /* 0x000fc600078efecd */
[----:B0-----:R-:W-:Y:S01]  /*12780*/  IMAD.WIDE.U32 R108, R200, 0x8, R108 ;  /* 0x00000008c86c7825 */ /* 0x001fe200078e006c */
[----:B------:R-:W-:Y:S02]  /*12790*/  LOP3.LUT R110, R110, R204, R202, 0xfe, !PT ;  /* 0x000000cc6e6e7212 */ /* 0x000fe400078efeca */
[----:B------:R-:W-:Y:S02]  /*127a0*/  LOP3.LUT R111, R207, R111, RZ, 0xfc, !PT ;  /* 0x0000006fcf6f7212 */ /* 0x000fe400078efcff */
[----:B------:R-:W-:-:S05]  /*127b0*/  LOP3.LUT R110, R110, 0xff, R3, 0xf8, !PT ;  /* 0x000000ff6e6e7812 */ /* 0x000fca00078ef803 */
[----:B------:R1:W-:Y:S02]  /*127c0*/  STG.E.64 desc[UR12][R108.64], R110 ;  /* 0x0000006e6c007986 */ /* 0x0003e4000c101b0c */
.L_x_1589:
[----:B------:R-:W-:Y:S02]  /*127d0*/  VIADD R201, R201, 0x80 ;  /* 0x00000080c9c97836 */ /* 0x000fe40000000000 */
[----:B------:R-:W-:-:S07]  /*127e0*/  VIADD R200, R200, 0x80 ;  /* 0x00000080c8c87836 */ /* 0x000fce0000000000 */
.L_x_1489:
[----:B------:R-:W-:Y:S05]  /*127f0*/  BSYNC.RECONVERGENT B0 ;  /* 0x0000000000007941 */ /* 0x000fea0003800200 */
.L_x_1488:
        /* <DEDUP_REMOVED lines=10> */
.L_x_1592:
        /* <DEDUP_REMOVED lines=27> */
.L_x_1597:
        /* <DEDUP_REMOVED lines=13> */
.L_x_1599:
[----:B------:R-:W-:Y:S05]  /*12b20*/  BSYNC.RECONVERGENT B2 ;  /* 0x0000000000027941 */ /* 0x000fea0003800200 */
.L_x_1598:
        /* <DEDUP_REMOVED lines=43> */
.L_x_1596:
[----:B------:R-:W-:Y:S05]  /*12de0*/  BSYNC.RECONVERGENT B1 ;  /* 0x0000000000017941 */ /* 0x000fea0003800200 */
.L_x_1595:
        /* <DEDUP_REMOVED lines=11> */
.L_x_1594:
        /* <DEDUP_REMOVED lines=22> */
.L_x_1603:
        /* <DEDUP_REMOVED lines=13> */
.L_x_1605:
[----:B------:R-:W-:Y:S05]  /*130d0*/  BSYNC.RECONVERGENT B2 ;  /* 0x0000000000027941 */ /* 0x000fea0003800200 */
.L_x_1604:
        /* <DEDUP_REMOVED lines=43> */
.L_x_1602:
[----:B------:R-:W-:Y:S05]  /*13390*/  BSYNC.RECONVERGENT B1 ;  /* 0x0000000000017941 */ /* 0x000fea0003800200 */
.L_x_1601:
        /* <DEDUP_REMOVED lines=13> */
.L_x_1600:
        /* <DEDUP_REMOVED lines=21> */
.L_x_1609:
        /* <DEDUP_REMOVED lines=13> */
.L_x_1611:
[----:B------:R-:W-:Y:S05]  /*13690*/  BSYNC.RECONVERGENT B2 ;  /* 0x0000000000027941 */ /* 0x000fea0003800200 */
.L_x_1610:
        /* <DEDUP_REMOVED lines=43> */
.L_x_1608:
[----:B------:R-:W-:Y:S05]  /*13950*/  BSYNC.RECONVERGENT B1 ;  /* 0x0000000000017941 */ /* 0x000fea0003800200 */
.L_x_1607:
        /* <DEDUP_REMOVED lines=11> */
.L_x_1606:
        /* <DEDUP_REMOVED lines=22> */
.L_x_1615:
        /* <DEDUP_REMOVED lines=13> */
.L_x_1617:
[----:B------:R-:W-:Y:S05]  /*13c40*/  BSYNC.RECONVERGENT B2 ;  /* 0x0000000000027941 */ /* 0x000fea0003800200 */
.L_x_1616:
        /* <DEDUP_REMOVED lines=43> */
.L_x_1614:
[----:B------:R-:W-:Y:S05]  /*13f00*/  BSYNC.RECONVERGENT B1 ;  /* 0x0000000000017941 */ /* 0x000fea0003800200 */
.L_x_1613:
        /* <DEDUP_REMOVED lines=13> */
.L_x_1612:
        /* <DEDUP_REMOVED lines=21> */
.L_x_1621:
        /* <DEDUP_REMOVED lines=13> */
.L_x_1623:
[----:B------:R-:W-:Y:S05]  /*14200*/  BSYNC.RECONVERGENT B2 ;  /* 0x0000000000027941 */ /* 0x000fea0003800200 */
.L_x_1622:
        /* <DEDUP_REMOVED lines=43> */
.L_x_1620:
[----:B------:R-:W-:Y:S05]  /*144c0*/  BSYNC.RECONVERGENT B1 ;  /* 0x0000000000017941 */ /* 0x000fea0003800200 */
.L_x_1619:
        /* <DEDUP_REMOVED lines=11> */
.L_x_1618:
        /* <DEDUP_REMOVED lines=22> */
.L_x_1627:
        /* <DEDUP_REMOVED lines=13> */
.L_x_1629:
[----:B------:R-:W-:Y:S05]  /*147b0*/  BSYNC.RECONVERGENT B2 ;  /* 0x0000000000027941 */ /* 0x000fea0003800200 */
.L_x_1628:
        /* <DEDUP_REMOVED lines=43> */
.L_x_1626:
[----:B------:R-:W-:Y:S05]  /*14a70*/  BSYNC.RECONVERGENT B1 ;  /* 0x0000000000017941 */ /* 0x000fea0003800200 */
.L_x_1625:
        /* <DEDUP_REMOVED lines=13> */
.L_x_1624:
        /* <DEDUP_REMOVED lines=21> */
.L_x_1633:
        /* <DEDUP_REMOVED lines=13> */
.L_x_1635:
[----:B------:R-:W-:Y:S05]  /*14d70*/  BSYNC.RECONVERGENT B2 ;  /* 0x0000000000027941 */ /* 0x000fea0003800200 */
.L_x_1634:
        /* <DEDUP_REMOVED lines=43> */
.L_x_1632:
[----:B------:R-:W-:Y:S05]  /*15030*/  BSYNC.RECONVERGENT B1 ;  /* 0x0000000000017941 */ /* 0x000fea0003800200 */
.L_x_1631:
        /* <DEDUP_REMOVED lines=11> */
.L_x_1630:
        /* <DEDUP_REMOVED lines=22> */
.L_x_1639:
        /* <DEDUP_REMOVED lines=13> */
.L_x_1641:
[----:B------:R-:W-:Y:S05]  /*15320*/  BSYNC.RECONVERGENT B2 ;  /* 0x0000000000027941 */ /* 0x000fea0003800200 */
.L_x_1640:
        /* <DEDUP_REMOVED lines=42> */
.L_x_1638:
[----:B------:R-:W-:Y:S05]  /*155d0*/  BSYNC.RECONVERGENT B1 ;  /* 0x0000000000017941 */ /* 0x000fea0003800200 */
.L_x_1637:
        /* <DEDUP_REMOVED lines=13> */
.L_x_1636:
[----:B------:R-:W-:Y:S02]  /*156b0*/  F2FP.BF16.F32.PACK_AB R111, RZ, R192 ;  /* 0x000000c0ff6f723e */ /* 0x000fe400000010ff */
[----:B------:R-:W-:Y:S02]  /*156c0*/  PRMT R110, R209, 0x5410, R110 ;  /* 0x00005410d16e7816 */ /* 0x000fe4000000006e */
[----:B------:R-:W-:Y:S02]  /*156d0*/  PRMT R109, R207, 0x5410, R208 ;  /* 0x00005410cf6d7816 */ /* 0x000fe400000000d0 */
[----:B------:R-:W-:Y:S02]  /*156e0*/  PRMT R108, R199, 0x5410, R206 ;  /* 0x00005410c76c7816 */ /* 0x000fe400000000ce */
[----:B------:R-:W-:Y:S01]  /*156f0*/  PRMT R111, R211, 0x5410, R111 ;  /* 0x00005410d36f7816 */ /* 0x000fe2000000006f */
[----:B------:R-:W-:Y:S06]  /*15700*/  BRA `(.L_x_1642) ;  /* 0x0000002800a47947 */ /* 0x000fec0003800000 */
.L_x_1593:
        /* <DEDUP_REMOVED lines=20> */
.L_x_1646:
        /* <DEDUP_REMOVED lines=13> */
.L_x_1648:
[----:B------:R-:W-:Y:S05]  /*15920*/  BSYNC.RECONVERGENT B2 ;  /* 0x0000000000027941 */ /* 0x000fea0003800200 */
.L_x_1647:
        /* <DEDUP_REMOVED lines=41> */
[----:B------:R-:W-:-:S07]  /*15bc0*/  HFMA2 R108, -RZ, RZ, 0, 0 ;  /* 0x00000000ff6c7431 */ /* 0x000fce00000001ff */
.L_x_1645:
[----:B------:R-:W-:Y:S05]  /*15bd0*/  BSYNC.RECONVERGENT B1 ;  /* 0x0000000000017941 */ /* 0x000fea0003800200 */
.L_x_1644:
        /* <DEDUP_REMOVED lines=9> */
.L_x_1643:
        /* <DEDUP_REMOVED lines=17> */
.L_x_1652:
        /* <DEDUP_REMOVED lines=13> */
.L_x_1654:
[----:B------:R-:W-:Y:S05]  /*15e50*/  BSYNC.RECONVERGENT B2 ;  /* 0x0000000000027941 */ /* 0x000fea0003800200 */
.L_x_1653:
        /* <DEDUP_REMOVED lines=43> */
.L_x_1651:
[----:B------:R-:W-:Y:S05]  /*16110*/  BSYNC.RECONVERGENT B1 ;  /* 0x0000000000017941 */ /* 0x000fea0003800200 */
.L_x_1650:
        /* <DEDUP_REMOVED lines=9> */
.L_x_1649:
        /* <DEDUP_REMOVED lines=17> */
.L_x_1658:
        /* <DEDUP_REMOVED lines=13> */
.L_x_1660:
[----:B------:R-:W-:Y:S05]  /*16390*/  BSYNC.RECONVERGENT B2 ;  /* 0x0000000000027941 */ /* 0x000fea0003800200 */
.L_x_1659:
        /* <DEDUP_REMOVED lines=43> */
.L_x_1657:
[----:B------:R-:W-:Y:S05]  /*16650*/  BSYNC.RECONVERGENT B1 ;  /* 0x0000000000017941 */ /* 0x000fea0003800200 */
.L_x_1656:
        /* <DEDUP_REMOVED lines=9> */
.L_x_1655:
        /* <DEDUP_REMOVED lines=17> */
.L_x_1664:
        /* <DEDUP_REMOVED lines=13> */
.L_x_1666:
[----:B------:R-:W-:Y:S05]  /*168d0*/  BSYNC.RECONVERGENT B2 ;  /* 0x0000000000027941 */ /* 0x000fea0003800200 */
.L_x_1665:
        /* <DEDUP_REMOVED lines=43> */
.L_x_1663:
[----:B------:R-:W-:Y:S05]  /*16b90*/  BSYNC.RECONVERGENT B1 ;  /* 0x0000000000017941 */ /* 0x000fea0003800200 */
.L_x_1662:
        /* <DEDUP_REMOVED lines=9> */
.L_x_1661:
        /* <DEDUP_REMOVED lines=17> */
.L_x_1670:
        /* <DEDUP_REMOVED lines=13> */
.L_x_1672:
[----:B------:R-:W-:Y:S05]  /*16e10*/  BSYNC.RECONVERGENT B2 ;  /* 0x0000000000027941 */ /* 0x000fea0003800200 */
.L_x_1671:
        /* <DEDUP_REMOVED lines=43> */
.L_x_1669:
[----:B------:R-:W-:Y:S05]  /*170d0*/  BSYNC.RECONVERGENT B1 ;  /* 0x0000000000017941 */ /* 0x000fea0003800200 */
.L_x_1668:
        /* <DEDUP_REMOVED lines=9> */
.L_x_1667:
        /* <DEDUP_REMOVED lines=17> */
.L_x_1676:
        /* <DEDUP_REMOVED lines=13> */
.L_x_1678:
[----:B------:R-:W-:Y:S05]  /*17350*/  BSYNC.RECONVERGENT B2 ;  /* 0x0000000000027941 */ /* 0x000fea0003800200 */
.L_x_1677:
        /* <DEDUP_REMOVED lines=43> */
.L_x_1675:
[----:B------:R-:W-:Y:S05]  /*17610*/  BSYNC.RECONVERGENT B1 ;  /* 0x0000000000017941 */ /* 0x000fea0003800200 */
.L_x_1674:
        /* <DEDUP_REMOVED lines=10> */
.L_x_1673:
        /* <DEDUP_REMOVED lines=17> */
.L_x_1682:
        /* <DEDUP_REMOVED lines=13> */
.L_x_1684:
[----:B------:R-:W-:Y:S05]  /*178a0*/  BSYNC.RECONVERGENT B2 ;  /* 0x0000000000027941 */ /* 0x000fea0003800200 */
.L_x_1683:
        /* <DEDUP_REMOVED lines=43> */
.L_x_1681:
[----:B------:R-:W-:Y:S05]  /*17b60*/  BSYNC.RECONVERGENT B1 ;  /* 0x0000000000017941 */ /* 0x000fea0003800200 */
.L_x_1680:
        /* <DEDUP_REMOVED lines=9> */
.L_x_1679:
        /* <DEDUP_REMOVED lines=17> */
.L_x_1688:
        /* <DEDUP_REMOVED lines=13> */
.L_x_1690:
[----:B------:R-:W-:Y:S05]  /*17de0*/  BSYNC.RECONVERGENT B2 ;  /* 0x0000000000027941 */ /* 0x000fea0003800200 */
.L_x_1689:
        /* <DEDUP_REMOVED lines=43> */
.L_x_1687:
[----:B------:R-:W-:Y:S05]  /*180a0*/  BSYNC.RECONVERGENT B1 ;  /* 0x0000000000017941 */ /* 0x000fea0003800200 */
.L_x_1686:
        /* <DEDUP_REMOVED lines=10> */
.L_x_1685:
[----:B------:R-:W-:Y:S02]  /*18150*/  F2FP.BF16.F32.PACK_AB R111, RZ, R192 ;  /* 0x000000c0ff6f723e */ /* 0x000fe400000010ff */
[----:B------:R-:W-:Y:S02]  /*18160*/  PRMT R110, R208, 0x5410, R209 ;  /* 0x00005410d06e7816 */ /* 0x000fe400000000d1 */
[----:B------:R-:W-:Y:S02]  /*18170*/  PRMT R109, R207, 0x5410, R206 ;  /* 0x00005410cf6d7816 */ /* 0x000fe400000000ce */
[----:B------:R-:W-:Y:S02]  /*18180*/  PRMT R108, R205, 0x5410, R199 ;  /* 0x00005410cd6c7816 */ /* 0x000fe400000000c7 */
[----:B------:R-:W-:-:S07]  /*18190*/  PRMT R111, R210, 0x5410, R111 ;  /* 0x00005410d26f7816 */ /* 0x000fce000000006f */
.L_x_1642:
        /* <DEDUP_REMOVED lines=25> */
.L_x_1691:
[----:B------:R-:W-:Y:S01]  /*18330*/  VIADD R201, R201, 0x80 ;  /* 0x00000080c9c97836 */ /* 0x000fe20000000000 */
[----:B------:R-:W-:-:S07]  /*18340*/  IADD3 R200, PT, PT, R200, 0x80, RZ ;  /* 0x00000080c8c87810 */ /* 0x000fce0007ffe0ff */
.L_x_1591:
[----:B------:R-:W-:Y:S05]  /*18350*/  BSYNC.RECONVERGENT B0 ;  /* 0x0000000000007941 */ /* 0x000fea0003800200 */
.L_x_1590:
[----:B------:R-:W-:Y:S01]  /*18360*/  ISETP.GE.U32.AND P1, PT, R134, 0x280, PT ;  /* 0x000002808600780c */ /* 0x000fe20003f26070 */
[----:B------:R-:W-:-:S12]  /*18370*/  BSSY.RECONVERGENT B0, `(.L_x_1692) ;  /* 0x00005b3000007945 */ /* 0x000fd80003800200 */
[----:B------:R-:W-:Y:S05]  /*18380*/  @!P1 BRA `(.L_x_1693) ;  /* 0x0000005800c49947 */ /* 0x000fea0003800000 */
[----:B------:R-:W-:-:S04]  /*18390*/  UISETP.NE.U32.AND UP0, UPT, UR18, URZ, UPT ;  /* 0x000000ff1200728c */ /* 0x000fc8000bf05070 */
[----:B------:R-:W-:Y:S01]  /*183a0*/  UISETP.NE.AND.EX UP0, UPT, UR19, URZ, UPT, UP0 ;  /* 0x000000ff1300728c */ /* 0x000fe2000bf05300 */
[----:B------:R-:W-:Y:S10]  /*183b0*/  BRA.U !UP3, `(.L_x_1694) ;  /* 0x000000010b0c7547 */ /* 0x000ff4000b800000 */
[----:B------:R-:W2:Y:S02]  /*183c0*/  LDC.64 R48, c[0x0][0x390] ;  /* 0x0000e400ff307b82 */ /* 0x000ea40000000a00 */
[----:B--2---:R-:W-:-:S06]  /*183d0*/  IMAD.WIDE.U32 R48, R200, 0x10, R48 ;  /* 0x00000010c8307825 */ /* 0x004fcc00078e0030 */
[----:B------:R-:W5:Y:S02]  /*183e0*/  LDG.E.128 R48, desc[UR12][R48.64] ;  /* 0x0000000c30307981 */ /* 0x000f64000c1e1d00 */
.L_x_1694:
[----:B-----5:R-:W-:Y:S02]  /*183f0*/  PRMT R179, R49, 0x7632, R179 ;  /* 0x0000763231b37816 */ /* 0x020fe400000000b3 */
[----:B------:R-:W-:Y:S01]  /*18400*/  PRMT R180, R48, 0x7632, R180 ;  /* 0x0000763230b47816 */ /* 0x000fe200000000b4 */
[----:B------:R-:W-:Y:S06]  /*18410*/  BRA.U !UP0, `(.L_x_1695) ;  /* 0x0000002d08907547 */ /* 0x000fec000b800000 */
[----:B01----:R-:W0:Y:S02]  /*18420*/  LDC.64 R108, c[0x0][0x3a0] ;  /* 0x0000e800ff6c7b82 */ /* 0x003e240000000a00 */
        /* <DEDUP_REMOVED lines=23> */
.L_x_1699:
        /* <DEDUP_REMOVED lines=13> */
.L_x_1701:
[----:B------:R-:W-:Y:S05]  /*18670*/  BSYNC.RECONVERGENT B2 ;  /* 0x0000000000027941 */ /* 0x000fea0003800200 */
.L_x_1700:
        /* <DEDUP_REMOVED lines=43> */
.L_x_1698:
[----:B------:R-:W-:Y:S05]  /*18930*/  BSYNC.RECONVERGENT B1 ;  /* 0x0000000000017941 */ /* 0x000fea0003800200 */
.L_x_1697:
        /* <DEDUP_REMOVED lines=11> */
.L_x_1696:
        /* <DEDUP_REMOVED lines=18> */
[--C-:B------:R-:W-:Y:S02]  /*18b10*/  @!P3 IMAD.MOV.U32 R129, RZ, RZ, R179.reuse ;  /* 0x000000ffff81b224 */ /* 0x100fe400078e00b3 */
[----:B------:R-:W-:Y:S02]  /*18b20*/  @P3 IMAD.MOV.U32 R0, RZ, RZ, R130 ;  /* 0x000000ffff003224 */ /* 0x000fe400078e0082 */
[----:B------:R-:W-:Y:S01]  /*18b30*/  @P3 IMAD.MOV.U32 R129, RZ, RZ, R179 ;  /* 0x000000ffff813224 */ /* 0x000fe200078e00b3 */
[----:B------:R-:W-:Y:S06]  /*18b40*/  BRA `(.L_x_1704) ;  /* 0x0000000000e47947 */ /* 0x000fec0003800000 */
.L_x_1705:
        /* <DEDUP_REMOVED lines=13> */
.L_x_1707:
[----:B------:R-:W-:Y:S05]  /*18c20*/  BSYNC.RECONVERGENT B2 ;  /* 0x0000000000027941 */ /* 0x000fea0003800200 */
.L_x_1706:
        /* <DEDUP_REMOVED lines=43> */
.L_x_1704:
[----:B------:R-:W-:Y:S05]  /*18ee0*/  BSYNC.RECONVERGENT B1 ;  /* 0x0000000000017941 */ /* 0x000fea0003800200 */
.L_x_1703:
        /* <DEDUP_REMOVED lines=13> */
.L_x_1702:
        /* <DEDUP_REMOVED lines=21> */
.L_x_1711:
        /* <DEDUP_REMOVED lines=13> */
.L_x_1713:
[----:B------:R-:W-:Y:S05]  /*191e0*/  BSYNC.RECONVERGENT B2 ;  /* 0x0000000000027941 */ /* 0x000fea0003800200 */
.L_x_1712:
        /* <DEDUP_REMOVED lines=43> */
.L_x_1710:
[----:B------:R-:W-:Y:S05]  /*194a0*/  BSYNC.RECONVERGENT B1 ;  /* 0x0000000000017941 */ /* 0x000fea0003800200 */
.L_x_1709:
        /* <DEDUP_REMOVED lines=11> */
.L_x_1708:
        /* <DEDUP_REMOVED lines=22> */
.L_x_1717:
        /* <DEDUP_REMOVED lines=13> */
.L_x_1719:
[----:B------:R-:W-:Y:S05]  /*19790*/  BSYNC.RECONVERGENT B2 ;  /* 0x0000000000027941 */ /* 0x000fea0003800200 */
.L_x_1718:
        /* <DEDUP_REMOVED lines=43> */
.L_x_1716:
[----:B------:R-:W-:Y:S05]  /*19a50*/  BSYNC.RECONVERGENT B1 ;  /* 0x0000000000017941 */ /* 0x000fea0003800200 */
.L_x_1715:
        /* <DEDUP_REMOVED lines=13> */
.L_x_1714:
        /* <DEDUP_REMOVED lines=21> */
.L_x_1723:
        /* <DEDUP_REMOVED lines=13> */
.L_x_1725:
[----:B------:R-:W-:Y:S05]  /*19d50*/  BSYNC.RECONVERGENT B2 ;  /* 0x0000000000027941 */ /* 0x000fea0003800200 */
.L_x_1724:
        /* <DEDUP_REMOVED lines=43> */
.L_x_1722:
[----:B------:R-:W-:Y:S05]  /*1a010*/  BSYNC.RECONVERGENT B1 ;  /* 0x0000000000017941 */ /* 0x000fea0003800200 */
.L_x_1721:
        /* <DEDUP_REMOVED lines=11> */
.L_x_1720:
        /* <DEDUP_REMOVED lines=22> */
.L_x_1729:
        /* <DEDUP_REMOVED lines=13> */
.L_x_1731:
[----:B------:R-:W-:Y:S05]  /*1a300*/  BSYNC.RECONVERGENT B2 ;  /* 0x0000000000027941 */ /* 0x000fea0003800200 */
.L_x_1730:
        /* <DEDUP_REMOVED lines=43> */
.L_x_1728:
[----:B------:R-:W-:Y:S05]  /*1a5c0*/  BSYNC.RECONVERGENT B1 ;  /* 0x0000000000017941 */ /* 0x000fea0003800200 */
.L_x_1727:
        /* <DEDUP_REMOVED lines=9> */
[----:B------:R-:W-:-:S05]  /*1a660*/  FMUL.FTZ R142, R142, UR16 ;  /* 0x000000108e8e7c20 */ /* 0x000fca0008410000 */
[----:B------:R-:W-:Y:S02]  /*1a670*/  FSEL R180, R142, RZ, !P3 ;  /* 0x000000ff8eb47208 */ /* 0x000fe40005800000 */
[----:B------:R-:W-:-:S03]  /*1a680*/  SEL R142, RZ, 0x1, P3 ;  /* 0x00000001ff8e7807 */ /* 0x000fc60001800000 */
[----:B------:R-:W-:-:S07]  /*1a690*/  FADD.FTZ R180, R193, R180 ;  /* 0x000000b4c1b47221 */ /* 0x000fce0000010000 */
.L_x_1726:
        /* <DEDUP_REMOVED lines=21> */
.L_x_1735:
        /* <DEDUP_REMOVED lines=13> */
.L_x_1737:
[----:B------:R-:W-:Y:S05]  /*1a8c0*/  BSYNC.RECONVERGENT B2 ;  /* 0x0000000000027941 */ /* 0x000fea0003800200 */
.L_x_1736:
        /* <DEDUP_REMOVED lines=43> */
.L_x_1734:
[----:B------:R-:W-:Y:S05]  /*1ab80*/  BSYNC.RECONVERGENT B1 ;  /* 0x0000000000017941 */ /* 0x000fea0003800200 */
.L_x_1733:
        /* <DEDUP_REMOVED lines=11> */
.L_x_1732:
        /* <DEDUP_REMOVED lines=22> */
.L_x_1741:
        /* <DEDUP_REMOVED lines=13> */
.L_x_1743:
[----:B------:R-:W-:Y:S05]  /*1ae70*/  BSYNC.RECONVERGENT B2 ;  /* 0x0000000000027941 */ /* 0x000fea0003800200 */
.L_x_1742:
        /* <DEDUP_REMOVED lines=42> */
.L_x_1740:
[----:B------:R-:W-:Y:S05]  /*1b120*/  BSYNC.RECONVERGENT B1 ;  /* 0x0000000000017941 */ /* 0x000fea0003800200 */
.L_x_1739:
        /* <DEDUP_REMOVED lines=13> */
.L_x_1738:
[----:B------:R-:W-:Y:S02]  /*1b200*/  F2FP.BF16.F32.PACK_AB R111, RZ, R194 ;  /* 0x000000c2ff6f723e */ /* 0x000fe400000010ff */
[----:B------:R-:W-:Y:S02]  /*1b210*/  PRMT R110, R209, 0x5410, R110 ;  /* 0x00005410d16e7816 */ /* 0x000fe4000000006e */
[----:B------:R-:W-:Y:S02]  /*1b220*/  PRMT R109, R207, 0x5410, R208 ;  /* 0x00005410cf6d7816 */ /* 0x000fe400000000d0 */
[----:B------:R-:W-:Y:S02]  /*1b230*/  PRMT R108, R199, 0x5410, R206 ;  /* 0x00005410c76c7816 */ /* 0x000fe400000000ce */
[----:B------:R-:W-:Y:S01]  /*1b240*/  PRMT R111, R211, 0x5410, R111 ;  /* 0x00005410d36f7816 */ /* 0x000fe2000000006f */
[----:B------:R-:W-:Y:S06]  /*1b250*/  BRA `(.L_x_1744) ;  /* 0x0000002800a47947 */ /* 0x000fec0003800000 */
.L_x_1695:
[----:B------:R-:W-:Y:S01]  /*1b260*/  IMAD.MOV.U32 R151, RZ, RZ, RZ ;  /* 0x000000ffff977224 */ /* 0x000fe200078e00ff */
[----:B------:R-:W-:Y:S01]  /*1b270*/  MOV R204, R199 ;  /* 0x000000c700cc7202 */ /* 0x000fe20000000f00 */
[----:B01----:R-:W-:Y:S01]  /*1b280*/  IMAD.MOV.U32 R108, RZ, RZ, R129 ;  /* 0x000000ffff6c7224 */ /* 0x003fe200078e0081 */
        /* <DEDUP_REMOVED lines=17> */
.L_x_1748:
        /* <DEDUP_REMOVED lines=13> */
.L_x_1750:
[----:B------:R-:W-:Y:S05]  /*1b470*/  BSYNC.RECONVERGENT B2 ;  /* 0x0000000000027941 */ /* 0x000fea0003800200 */
.L_x_1749:
        /* <DEDUP_REMOVED lines=42> */
.L_x_1747:
[----:B------:R-:W-:Y:S05]  /*1b720*/  BSYNC.RECONVERGENT B1 ;  /* 0x0000000000017941 */ /* 0x000fea0003800200 */
.L_x_1746:
        /* <DEDUP_REMOVED lines=9> */
.L_x_1745:
        /* <DEDUP_REMOVED lines=17> */
.L_x_1754:
        /* <DEDUP_REMOVED lines=13> */
.L_x_1756:
[----:B------:R-:W-:Y:S05]  /*1b9a0*/  BSYNC.RECONVERGENT B2 ;  /* 0x0000000000027941 */ /* 0x000fea0003800200 */
.L_x_1755:
        /* <DEDUP_REMOVED lines=43> */
.L_x_1753:
[----:B------:R-:W-:Y:S05]  /*1bc60*/  BSYNC.RECONVERGENT B1 ;  /* 0x0000000000017941 */ /* 0x000fea0003800200 */
.L_x_1752:
        /* <DEDUP_REMOVED lines=9> */
.L_x_1751:
        /* <DEDUP_REMOVED lines=17> */
.L_x_1760:
        /* <DEDUP_REMOVED lines=13> */
.L_x_1762:
[----:B------:R-:W-:Y:S05]  /*1bee0*/  BSYNC.RECONVERGENT B2 ;  /* 0x0000000000027941 */ /* 0x000fea0003800200 */
.L_x_1761:
        /* <DEDUP_REMOVED lines=43> */
.L_x_1759:
[----:B------:R-:W-:Y:S05]  /*1c1a0*/  BSYNC.RECONVERGENT B1 ;  /* 0x0000000000017941 */ /* 0x000fea0003800200 */
.L_x_1758:
        /* <DEDUP_REMOVED lines=9> */
.L_x_1757:
        /* <DEDUP_REMOVED lines=17> */
.L_x_1766:
        /* <DEDUP_REMOVED lines=13> */
.L_x_1768:
[----:B------:R-:W-:Y:S05]  /*1c420*/  BSYNC.RECONVERGENT B2 ;  /* 0x0000000000027941 */ /* 0x000fea0003800200 */
.L_x_1767:
        /* <DEDUP_REMOVED lines=43> */
.L_x_1765:
[----:B------:R-:W-:Y:S05]  /*1c6e0*/  BSYNC.RECONVERGENT B1 ;  /* 0x0000000000017941 */ /* 0x000fea0003800200 */
.L_x_1764:
        /* <DEDUP_REMOVED lines=9> */
.L_x_1763:
        /* <DEDUP_REMOVED lines=17> */
.L_x_1772:
        /* <DEDUP_REMOVED lines=13> */
.L_x_1774:
[----:B------:R-:W-:Y:S05]  /*1c960*/  BSYNC.RECONVERGENT B2 ;  /* 0x0000000000027941 */ /* 0x000fea0003800200 */
.L_x_1773:
        /* <DEDUP_REMOVED lines=43> */
.L_x_1771:
[----:B------:R-:W-:Y:S05]  /*1cc20*/  BSYNC.RECONVERGENT B1 ;  /* 0x0000000000017941 */ /* 0x000fea0003800200 */
.L_x_1770:
        /* <DEDUP_REMOVED lines=9> */
.L_x_1769:
        /* <DEDUP_REMOVED lines=17> */
.L_x_1778:
        /* <DEDUP_REMOVED lines=13> */
.L_x_1780:
[----:B------:R-:W-:Y:S05]  /*1cea0*/  BSYNC.RECONVERGENT B2 ;  /* 0x0000000000027941 */ /* 0x000fea0003800200 */
.L_x_1779:
        /* <DEDUP_REMOVED lines=43> */
.L_x_1777:
[----:B------:R-:W-:Y:S05]  /*1d160*/  BSYNC.RECONVERGENT B1 ;  /* 0x0000000000017941 */ /* 0x000fea0003800200 */
.L_x_1776:
        /* <DEDUP_REMOVED lines=10> */
.L_x_1775:
        /* <DEDUP_REMOVED lines=17> */
.L_x_1784:
        /* <DEDUP_REMOVED lines=13> */
.L_x_1786:
[----:B------:R-:W-:Y:S05]  /*1d3f0*/  BSYNC.RECONVERGENT B2 ;  /* 0x0000000000027941 */ /* 0x000fea0003800200 */
.L_x_1785:
        /* <DEDUP_REMOVED lines=43> */
.L_x_1783:
[----:B------:R-:W-:Y:S05]  /*1d6b0*/  BSYNC.RECONVERGENT B1 ;  /* 0x0000000000017941 */ /* 0x000fea0003800200 */
.L_x_1782:
        /* <DEDUP_REMOVED lines=9> */
.L_x_1781:
        /* <DEDUP_REMOVED lines=17> */
.L_x_1790:
        /* <DEDUP_REMOVED lines=13> */
.L_x_1792:
[----:B------:R-:W-:Y:S05]  /*1d930*/  BSYNC.RECONVERGENT B2 ;  /* 0x0000000000027941 */ /* 0x000fea0003800200 */
.L_x_1791:
        /* <DEDUP_REMOVED lines=43> */
.L_x_1789:
[----:B------:R-:W-:Y:S05]  /*1dbf0*/  BSYNC.RECONVERGENT B1 ;  /* 0x0000000000017941 */ /* 0x000fea0003800200 */
.L_x_1788:
        /* <DEDUP_REMOVED lines=10> */
.L_x_1787:
[----:B------:R-:W-:Y:S02]  /*1dca0*/  F2FP.BF16.F32.PACK_AB R111, RZ, R194 ;  /* 0x000000c2ff6f723e */ /* 0x000fe400000010ff */
[----:B------:R-:W-:Y:S02]  /*1dcb0*/  PRMT R110, R208, 0x5410, R209 ;  /* 0x00005410d06e7816 */ /* 0x000fe400000000d1 */
[----:B------:R-:W-:Y:S02]  /*1dcc0*/  PRMT R109, R207, 0x5410, R206 ;  /* 0x00005410cf6d7816 */ /* 0x000fe400000000ce */
[----:B------:R-:W-:Y:S02]  /*1dcd0*/  PRMT R108, R205, 0x5410, R199 ;  /* 0x00005410cd6c7816 */ /* 0x000fe400000000c7 */
[----:B------:R-:W-:-:S07]  /*1dce0*/  PRMT R111, R210, 0x5410, R111 ;  /* 0x00005410d26f7816 */ /* 0x000fce000000006f */
.L_x_1744:
        /* <DEDUP_REMOVED lines=25> */
.L_x_1793:
[----:B------:R-:W-:Y:S01]  /*1de80*/  IADD3 R201, PT, PT, R201, 0x80, RZ ;  /* 0x00000080c9c97810 */ /* 0x000fe20007ffe0ff */
[----:B------:R-:W-:-:S07]  /*1de90*/  VIADD R200, R200, 0x80 ;  /* 0x00000080c8c87836 */ /* 0x000fce0000000000 */
.L_x_1693:
[----:B------:R-:W-:Y:S05]  /*1dea0*/  BSYNC.RECONVERGENT B0 ;  /* 0x0000000000007941 */ /* 0x000fea0003800200 */
.L_x_1692:
        /* <DEDUP_REMOVED lines=9> */
.L_x_1796:
[----:B-----5:R-:W-:Y:S02]  /*1df40*/  PRMT R181, R49, 0x7632, R181 ;  /* 0x0000763231b57816 */ /* 0x020fe400000000b5 */
[----:B------:R-:W-:Y:S01]  /*1df50*/  PRMT R182, R48, 0x7632, R182 ;  /* 0x0000763230b67816 */ /* 0x000fe200000000b6 */
[----:B------:R-:W-:Y:S06]  /*1df60*/  BRA.U !UP0, `(.L_x_1797) ;  /* 0x0000002d08907547 */ /* 0x000fec000b800000 */
[----:B01----:R-:W0:Y:S02]  /*1df70*/  LDC.64 R108, c[0x0][0x3a0] ;  /* 0x0000e800ff6c7b82 */ /* 0x003e240000000a00 */
        /* <DEDUP_REMOVED lines=23> */
.L_x_1801:
        /* <DEDUP_REMOVED lines=13> */
.L_x_1803:
[----:B------:R-:W-:Y:S05]  /*1e1c0*/  BSYNC.RECONVERGENT B2 ;  /* 0x0000000000027941 */ /* 0x000fea0003800200 */
.L_x_1802:
        /* <DEDUP_REMOVED lines=43> */
.L_x_1800:
[----:B------:R-:W-:Y:S05]  /*1e480*/  BSYNC.RECONVERGENT B1 ;  /* 0x0000000000017941 */ /* 0x000fea0003800200 */
.L_x_1799:
        /* <DEDUP_REMOVED lines=11> */
.L_x_1798:
        /* <DEDUP_REMOVED lines=22> */
.L_x_1807:
        /* <DEDUP_REMOVED lines=13> */
.L_x_1809:
[----:B------:R-:W-:Y:S05]  /*1e770*/  BSYNC.RECONVERGENT B2 ;  /* 0x0000000000027941 */ /* 0x000fea0003800200 */
.L_x_1808:
        /* <DEDUP_REMOVED lines=43> */
.L_x_1806:
[----:B------:R-:W-:Y:S05]  /*1ea30*/  BSYNC.RECONVERGENT B1 ;  /* 0x0000000000017941 */ /* 0x000fea0003800200 */
.L_x_1805:
        /* <DEDUP_REMOVED lines=13> */
.L_x_1804:
        /* <DEDUP_REMOVED lines=21> */
.L_x_1813:
        /* <DEDUP_REMOVED lines=13> */
.L_x_1815:
[----:B------:R-:W-:Y:S05]  /*1ed30*/  BSYNC.RECONVERGENT B2 ;  /* 0x0000000000027941 */ /* 0x000fea0003800200 */
.L_x_1814:
        /* <DEDUP_REMOVED lines=43> */
.L_x_1812:
[----:B------:R-:W-:Y:S05]  /*1eff0*/  BSYNC.RECONVERGENT B1 ;  /* 0x0000000000017941 */ /* 0x000fea0003800200 */
.L_x_1811:
        /* <DEDUP_REMOVED lines=11> */
.L_x_1810:
        /* <DEDUP_REMOVED lines=22> */
.L_x_1819:
        /* <DEDUP_REMOVED lines=13> */
.L_x_1821:
[----:B------:R-:W-:Y:S05]  /*1f2e0*/  BSYNC.RECONVERGENT B2 ;  /* 0x0000000000027941 */ /* 0x000fea0003800200 */
.L_x_1820:
        /* <DEDUP_REMOVED lines=43> */
.L_x_1818:
[----:B------:R-:W-:Y:S05]  /*1f5a0*/  BSYNC.RECONVERGENT B1 ;  /* 0x0000000000017941 */ /* 0x000fea0003800200 */
.L_x_1817:
        /* <DEDUP_REMOVED lines=13> */
.L_x_1816:
        /* <DEDUP_REMOVED lines=21> */
.L_x_1825:
        /* <DEDUP_REMOVED lines=13> */
.L_x_1827:
[----:B------:R-:W-:Y:S05]  /*1f8a0*/  BSYNC.RECONVERGENT B2 ;  /* 0x0000000000027941 */ /* 0x000fea0003800200 */
.L_x_1826:
        /* <DEDUP_REMOVED lines=43> */
.L_x_1824:
[----:B------:R-:W-:Y:S05]  /*1fb60*/  BSYNC.RECONVERGENT B1 ;  /* 0x0000000000017941 */ /* 0x000fea0003800200 */
.L_x_1823:
        /* <DEDUP_REMOVED lines=11> */
.L_x_1822:
        /* <DEDUP_REMOVED lines=22> */
.L_x_1831:
        /* <DEDUP_REMOVED lines=13> */
.L_x_1833:
[----:B------:R-:W-:Y:S05]  /*1fe50*/  BSYNC.RECONVERGENT B2 ;  /* 0x0000000000027941 */ /* 0x000fea0003800200 */
.L_x_1832:
        /* <DEDUP_REMOVED lines=43> */
.L_x_1830:
[----:B------:R-:W-:Y:S05]  /*20110*/  BSYNC.RECONVERGENT B1 ;  /* 0x0000000000017941 */ /* 0x000fea0003800200 */
.L_x_1829:
        /* <DEDUP_REMOVED lines=13> */
.L_x_1828:
        /* <DEDUP_REMOVED lines=21> */
.L_x_1837:
        /* <DEDUP_REMOVED lines=13> */
.L_x_1839:
[----:B------:R-:W-:Y:S05]  /*20410*/  BSYNC.RECONVERGENT B2 ;  /* 0x0000000000027941 */ /* 0x000fea0003800200 */
.L_x_1838:
        /* <DEDUP_REMOVED lines=43> */
.L_x_1836:
[----:B------:R-:W-:Y:S05]  /*206d0*/  BSYNC.RECONVERGENT B1 ;  /* 0x0000000000017941 */ /* 0x000fea0003800200 */
.L_x_1835:
        /* <DEDUP_REMOVED lines=11> */
.L_x_1834:
        /* <DEDUP_REMOVED lines=22> */
.L_x_1843:
        /* <DEDUP_REMOVED lines=13> */
.L_x_1845:
[----:B------:R-:W-:Y:S05]  /*209c0*/  BSYNC.RECONVERGENT B2 ;  /* 0x0000000000027941 */ /* 0x000fea0003800200 */
.L_x_1844:
        /* <DEDUP_REMOVED lines=42> */
.L_x_1842:
[----:B------:R-:W-:Y:S05]  /*20c70*/  BSYNC.RECONVERGENT B1 ;  /* 0x0000000000017941 */ /* 0x000fea0003800200 */
.L_x_1841:
        /* <DEDUP_REMOVED lines=13> */
.L_x_1840:
[----:B------:R-:W-:Y:S02]  /*20d50*/  F2FP.BF16.F32.PACK_AB R111, RZ, R196 ;  /* 0x000000c4ff6f723e */ /* 0x000fe400000010ff */
[----:B------:R-:W-:Y:S02]  /*20d60*/  PRMT R110, R209, 0x5410, R110 ;  /* 0x00005410d16e7816 */ /* 0x000fe4000000006e */
[----:B------:R-:W-:Y:S02]  /*20d70*/  PRMT R109, R207, 0x5410, R208 ;  /* 0x00005410cf6d7816 */ /* 0x000fe400000000d0 */
[----:B------:R-:W-:Y:S02]  /*20d80*/  PRMT R108, R199, 0x5410, R206 ;  /* 0x00005410c76c7816 */ /* 0x000fe400000000ce */
[----:B------:R-:W-:Y:S01]  /*20d90*/  PRMT R111, R211, 0x5410, R111 ;  /* 0x00005410d36f7816 */ /* 0x000fe2000000006f */
[----:B------:R-:W-:Y:S06]  /*20da0*/  BRA `(.L_x_1846) ;  /* 0x0000002800a47947 */ /* 0x000fec0003800000 */
.L_x_1797:
[----:B------:R-:W-:Y:S01]  /*20db0*/  IMAD.MOV.U32 R153, RZ, RZ, RZ ;  /* 0x000000ffff997224 */ /* 0x000fe200078e00ff */
[----:B01----:R-:W-:Y:S01]  /*20dc0*/  MOV R108, R129 ;  /* 0x00000081006c7202 */ /* 0x003fe20000000f00 */
        /* <DEDUP_REMOVED lines=18> */
.L_x_1850:
        /* <DEDUP_REMOVED lines=13> */
.L_x_1852:
[----:B------:R-:W-:Y:S05]  /*20fc0*/  BSYNC.RECONVERGENT B2 ;  /* 0x0000000000027941 */ /* 0x000fea0003800200 */
.L_x_1851:
        /* <DEDUP_REMOVED lines=42> */
.L_x_1849:
[----:B------:R-:W-:Y:S05]  /*21270*/  BSYNC.RECONVERGENT B1 ;  /* 0x0000000000017941 */ /* 0x000fea0003800200 */
.L_x_1848:
[----:B------:R-:W-:Y:S01]  /*21280*/  HFMA2 R110, -RZ, RZ, 0.1171875, 0 ;  /* 0x2f800000ff6e7431 */ /* 0x000fe200000001ff */
[----:B------:R-:W-:Y:S01]  /*21290*/  I2FP.F32.U32 R3, R3 ;  /* 0x0000000300037245 */ /* 0x000fe20000201000 */
[----:B------:R-:W-:-:S04]  /*212a0*/  IMAD.U32 R109, R48, 0x10000, RZ ;  /* 0x00010000306d7824 */ /* 0x000fc800078e00ff */
[----:B------:R-:W-:Y:S01]  /*212b0*/  FMUL.FTZ R109, R109, UR17 ;  /* 0x000000116d6d7c20 */ /* 0x000fe20008410000 */
[----:B------:R-:W-:-:S03]  /*212c0*/  FFMA.FTZ R3, R3, R110, 1.1641532182693481445e-10 ;  /* 0x2f00000003037423 */ /* 0x000fc6000001006e */
[----:B------:R-:W-:Y:S02]  /*212d0*/  FMUL.FTZ R109, R109, UR16 ;  /* 0x000000106d6d7c20 */ /* 0x000fe40008410000 */
[----:B------:R-:W-:-:S04]  /*212e0*/  FSETP.GTU.FTZ.AND P3, PT, R3, UR23, PT ;  /* 0x0000001703007c0b */ /* 0x000fc8000bf7c000 */
[----:B------:R-:W-:Y:S02]  /*212f0*/  FSEL R153, R109, RZ, !P3 ;  /* 0x000000ff6d997208 */ /* 0x000fe40005800000 */
[----:B------:R-:W-:-:S07]  /*21300*/  SEL R3, RZ, 0x1, P3 ;  /* 0x00000001ff037807 */ /* 0x000fce0001800000 */
.L_x_1847:
        /* <DEDUP_REMOVED lines=17> */
.L_x_1856:
        /* <DEDUP_REMOVED lines=13> */
.L_x_1858:
[----:B------:R-:W-:Y:S05]  /*214f0*/  BSYNC.RECONVERGENT B2 ;  /* 0x0000000000027941 */ /* 0x000fea0003800200 */
.L_x_1857:
        /* <DEDUP_REMOVED lines=43> */
.L_x_1855:
[----:B------:R-:W-:Y:S05]  /*217b0*/  BSYNC.RECONVERGENT B1 ;  /* 0x0000000000017941 */ /* 0x000fea0003800200 */
.L_x_1854:
        /* <DEDUP_REMOVED lines=9> */
.L_x_1853:
        /* <DEDUP_REMOVED lines=17> */
.L_x_1862:
        /* <DEDUP_REMOVED lines=13> */
.L_x_1864:
[----:B------:R-:W-:Y:S05]  /*21a30*/  BSYNC.RECONVERGENT B2 ;  /* 0x0000000000027941 */ /* 0x000fea0003800200 */
.L_x_1863:
        /* <DEDUP_REMOVED lines=43> */
.L_x_1861:
[----:B------:R-:W-:Y:S05]  /*21cf0*/  BSYNC.RECONVERGENT B1 ;  /* 0x0000000000017941 */ /* 0x000fea0003800200 */
.L_x_1860:
[----:B------:R-:W-:Y:S01]  /*21d00*/  I2FP.F32.U32 R109, R110 ;  /* 0x0000006e006d7245 */ /* 0x000fe20000201000 */
[----:B------:R-:W-:Y:S02]  /*21d10*/  HFMA2 R110, -RZ, RZ, 0.1171875, 0 ;  /* 0x2f800000ff6e7431 */ /* 0x000fe400000001ff */
[----:B------:R-:W-:-:S04]  /*21d20*/  IMAD.U32 R111, R49, 0x10000, RZ ;  /* 0x00010000316f7824 */ /* 0x000fc800078e00ff */
[----:B------:R-:W-:-:S04]  /*21d30*/  FMUL.FTZ R111, R111, UR17 ;  /* 0x000000116f6f7c20 */ /* 0x000fc80008410000 */
[----:B------:R-:W-:Y:S01]  /*21d40*/  FMUL.FTZ R111, R111, UR16 ;  /* 0x000000106f6f7c20 */ /* 0x000fe20008410000 */
[----:B------:R-:W-:-:S05]  /*21d50*/  FFMA.FTZ R109, R109, R110, 1.1641532182693481445e-10 ;  /* 0x2f0000006d6d7423 */ /* 0x000fca000001006e */
[----:B------:R-:W-:-:S04]  /*21d60*/  FSETP.GTU.FTZ.AND P3, PT, R109, UR23, PT ;  /* 0x000000176d007c0b */ /* 0x000fc8000bf7c000 */
[----:B------:R-:W-:Y:S02]  /*21d70*/  FSEL R159, R111, RZ, !P3 ;  /* 0x000000ff6f9f7208 */ /* 0x000fe40005800000 */
[----:B------:R-:W-:-:S07]  /*21d80*/  SEL R139, RZ, 0x1, P3 ;  /* 0x00000001ff8b7807 */ /* 0x000fce0001800000 */
.L_x_1859:
        /* <DEDUP_REMOVED lines=17> */
.L_x_1868:
        /* <DEDUP_REMOVED lines=13> */
.L_x_1870:
[----:B------:R-:W-:Y:S05]  /*21f70*/  BSYNC.RECONVERGENT B2 ;  /* 0x0000000000027941 */ /* 0x000fea0003800200 */
.L_x_1869:
        /* <DEDUP_REMOVED lines=43> */
.L_x_1867:
[----:B------:R-:W-:Y:S05]  /*22230*/  BSYNC.RECONVERGENT B1 ;  /* 0x0000000000017941 */ /* 0x000fea0003800200 */
.L_x_1866:
        /* <DEDUP_REMOVED lines=9> */
.L_x_1865:
        /* <DEDUP_REMOVED lines=17> */
.L_x_1874:
        /* <DEDUP_REMOVED lines=13> */
.L_x_1876:
[----:B------:R-:W-:Y:S05]  /*224b0*/  BSYNC.RECONVERGENT B2 ;  /* 0x0000000000027941 */ /* 0x000fea0003800200 */
.L_x_1875:
        /* <DEDUP_REMOVED lines=43> */
.L_x_1873:
[----:B------:R-:W-:Y:S05]  /*22770*/  BSYNC.RECONVERGENT B1 ;  /* 0x0000000000017941 */ /* 0x000fea0003800200 */
.L_x_1872:
        /* <DEDUP_REMOVED lines=9> */
.L_x_1871:
        /* <DEDUP_REMOVED lines=17> */
.L_x_1880:
        /* <DEDUP_REMOVED lines=13> */
.L_x_1882:
[----:B------:R-:W-:Y:S05]  /*229f0*/  BSYNC.RECONVERGENT B2 ;  /* 0x0000000000027941 */ /* 0x000fea0003800200 */
.L_x_1881:
        /* <DEDUP_REMOVED lines=43> */
.L_x_1879:
[----:B------:R-:W-:Y:S05]  /*22cb0*/  BSYNC.RECONVERGENT B1 ;  /* 0x0000000000017941 */ /* 0x000fea0003800200 */
.L_x_1878:
[----:B------:R-:W-:Y:S01]  /*22cc0*/  HFMA2 R129, -RZ, RZ, 0.1171875, 0 ;  /* 0x2f800000ff817431 */ /* 0x000fe200000001ff */
[----:B------:R-:W-:Y:S02]  /*22cd0*/  PRMT R111, R50, 0x7632, R111 ;  /* 0x00007632326f7816 */ /* 0x000fe4000000006f */
[----:B------:R-:W-:-:S03]  /*22ce0*/  I2FP.F32.U32 R108, R110 ;  /* 0x0000006e006c7245 */ /* 0x000fc60000201000 */
[----:B------:R-:W-:Y:S02]  /*22cf0*/  IMAD.U32 R111, R111, 0x10000, RZ ;  /* 0x000100006f6f7824 */ /* 0x000fe400078e00ff */
[----:B------:R-:W-:Y:S02]  /*22d00*/  FFMA.FTZ R108, R108, R129, 1.1641532182693481445e-10 ;  /* 0x2f0000006c6c7423 */ /* 0x000fe40000010081 */
[----:B------:R-:W-:-:S04]  /*22d10*/  FMUL.FTZ R111, R111, UR17 ;  /* 0x000000116f6f7c20 */ /* 0x000fc80008410000 */
[----:B------:R-:W-:Y:S01]  /*22d20*/  FMUL.FTZ R111, R111, UR16 ;  /* 0x000000106f6f7c20 */ /* 0x000fe20008410000 */
[----:B------:R-:W-:-:S04]  /*22d30*/  FSETP.GTU.FTZ.AND P3, PT, R108, UR23, PT ;  /* 0x000000176c007c0b */ /* 0x000fc8000bf7c000 */
[----:B------:R-:W-:Y:S02]  /*22d40*/  FSEL R182, R111, RZ, !P3 ;  /* 0x000000ff6fb67208 */ /* 0x000fe40005800000 */
[----:B------:R-:W-:-:S07]  /*22d50*/  SEL R142, RZ, 0x1, P3 ;  /* 0x00000001ff8e7807 */ /* 0x000fce0001800000 */
.L_x_1877:
        /* <DEDUP_REMOVED lines=17> */
.L_x_1886:
        /* <DEDUP_REMOVED lines=13> */
.L_x_1888:
[----:B------:R-:W-:Y:S05]  /*22f40*/  BSYNC.RECONVERGENT B2 ;  /* 0x0000000000027941 */ /* 0x000fea0003800200 */
.L_x_1887:
        /* <DEDUP_REMOVED lines=43> */
.L_x_1885:
[----:B------:R-:W-:Y:S05]  /*23200*/  BSYNC.RECONVERGENT B1 ;  /* 0x0000000000017941 */ /* 0x000fea0003800200 */
.L_x_1884:
        /* <DEDUP_REMOVED lines=9> */
.L_x_1883:
        /* <DEDUP_REMOVED lines=17> */
.L_x_1892:
        /* <DEDUP_REMOVED lines=13> */
.L_x_1894:
[----:B------:R-:W-:Y:S05]  /*23480*/  BSYNC.RECONVERGENT B2 ;  /* 0x0000000000027941 */ /* 0x000fea0003800200 */
.L_x_1893:
        /* <DEDUP_REMOVED lines=43> */
.L_x_1891:
[----:B------:R-:W-:Y:S05]  /*23740*/  BSYNC.RECONVERGENT B1 ;  /* 0x0000000000017941 */ /* 0x000fea0003800200 */
.L_x_1890:
        /* <DEDUP_REMOVED lines=8> */
[----:B------:R-:W-:Y:S02]  /*237d0*/  FSEL R196, R110, RZ, !P3 ;  /* 0x000000ff6ec47208 */ /* 0x000fe40005800000 */
[----:B------:R-:W-:-:S07]  /*237e0*/  SEL R144, RZ, 0x1, P3 ;  /* 0x00000001ff907807 */ /* 0x000fce0001800000 */
.L_x_1889:
[----:B------:R-:W-:Y:S02]  /*237f0*/  F2FP.BF16.F32.PACK_AB R111, RZ, R196 ;  /* 0x000000c4ff6f723e */ /* 0x000fe400000010ff */
[----:B------:R-:W-:Y:S02]  /*23800*/  PRMT R110, R208, 0x5410, R209 ;  /* 0x00005410d06e7816 */ /* 0x000fe400000000d1 */
[----:B------:R-:W-:Y:S02]  /*23810*/  PRMT R109, R207, 0x5410, R206 ;  /* 0x00005410cf6d7816 */ /* 0x000fe400000000ce */
[----:B------:R-:W-:Y:S02]  /*23820*/  PRMT R108, R205, 0x5410, R199 ;  /* 0x00005410cd6c7816 */ /* 0x000fe400000000c7 */
[----:B------:R-:W-:-:S07]  /*23830*/  PRMT R111, R210, 0x5410, R111 ;  /* 0x00005410d26f7816 */ /* 0x000fce000000006f */
.L_x_1846:
        /* <DEDUP_REMOVED lines=25> */
.L_x_1895:
[----:B------:R-:W-:Y:S02]  /*239d0*/  VIADD R201, R201, 0x80 ;  /* 0x00000080c9c97836 */ /* 0x000fe40000000000 */
[----:B------:R-:W-:-:S07]  /*239e0*/  VIADD R200, R200, 0x80 ;  /* 0x00000080c8c87836 */ /* 0x000fce0000000000 */
.L_x_1795:
[----:B------:R-:W-:Y:S05]  /*239f0*/  BSYNC.RECONVERGENT B0 ;  /* 0x0000000000007941 */ /* 0x000fea0003800200 */
.L_x_1794:
        /* <DEDUP_REMOVED lines=9> */
.L_x_1898:
[----:B-----5:R-:W-:Y:S02]  /*23a90*/  PRMT R183, R49, 0x7632, R183 ;  /* 0x0000763231b77816 */ /* 0x020fe400000000b7 */
[----:B------:R-:W-:Y:S01]  /*23aa0*/  PRMT R170, R48, 0x7632, R170 ;  /* 0x0000763230aa7816 */ /* 0x000fe200000000aa */
[----:B------:R-:W-:Y:S06]  /*23ab0*/  BRA.U !UP0, `(.L_x_1899) ;  /* 0x0000002d08947547 */ /* 0x000fec000b800000 */
[----:B01----:R-:W0:Y:S02]  /*23ac0*/  LDC.64 R108, c[0x0][0x3a0] ;  /* 0x0000e800ff6c7b82 */ /* 0x003e240000000a00 */
        /* <DEDUP_REMOVED lines=23> */
.L_x_1903:
        /* <DEDUP_REMOVED lines=13> */
.L_x_1905:
[----:B------:R-:W-:Y:S05]  /*23d10*/  BSYNC.RECONVERGENT B2 ;  /* 0x0000000000027941 */ /* 0x000fea0003800200 */
.L_x_1904:
        /* <DEDUP_REMOVED lines=43> */
.L_x_1902:
[----:B------:R-:W-:Y:S05]  /*23fd0*/  BSYNC.RECONVERGENT B1 ;  /* 0x0000000000017941 */ /* 0x000fea0003800200 */
.L_x_1901:
        /* <DEDUP_REMOVED lines=11> */
.L_x_1900:
        /* <DEDUP_REMOVED lines=22> */
.L_x_1909:
        /* <DEDUP_REMOVED lines=13> */
.L_x_1911:
[----:B------:R-:W-:Y:S05]  /*242c0*/  BSYNC.RECONVERGENT B2 ;  /* 0x0000000000027941 */ /* 0x000fea0003800200 */
.L_x_1910:
        /* <DEDUP_REMOVED lines=43> */
.L_x_1908:
[----:B------:R-:W-:Y:S05]  /*24580*/  BSYNC.RECONVERGENT B1 ;  /* 0x0000000000017941 */ /* 0x000fea0003800200 */
.L_x_1907:
        /* <DEDUP_REMOVED lines=13> */
.L_x_1906:
        /* <DEDUP_REMOVED lines=21> */
.L_x_1915:
        /* <DEDUP_REMOVED lines=13> */
.L_x_1917:
[----:B------:R-:W-:Y:S05]  /*24880*/  BSYNC.RECONVERGENT B2 ;  /* 0x0000000000027941 */ /* 0x000fea0003800200 */
.L_x_1916:
        /* <DEDUP_REMOVED lines=43> */
.L_x_1914:
[----:B------:R-:W-:Y:S05]  /*24b40*/  BSYNC.RECONVERGENT B1 ;  /* 0x0000000000017941 */ /* 0x000fea0003800200 */
.L_x_1913:
        /* <DEDUP_REMOVED lines=11> */
.L_x_1912:
        /* <DEDUP_REMOVED lines=22> */
.L_x_1921:
        /* <DEDUP_REMOVED lines=13> */
.L_x_1923:
[----:B------:R-:W-:Y:S05]  /*24e30*/  BSYNC.RECONVERGENT B2 ;  /* 0x0000000000027941 */ /* 0x000fea0003800200 */
.L_x_1922:
        /* <DEDUP_REMOVED lines=43> */
.L_x_1920:
[----:B------:R-:W-:Y:S05]  /*250f0*/  BSYNC.RECONVERGENT B1 ;  /* 0x0000000000017941 */ /* 0x000fea0003800200 */
.L_x_1919:
        /* <DEDUP_REMOVED lines=13> */
.L_x_1918:
        /* <DEDUP_REMOVED lines=21> */
.L_x_1927:
        /* <DEDUP_REMOVED lines=13> */
.L_x_1929:
[----:B------:R-:W-:Y:S05]  /*253f0*/  BSYNC.RECONVERGENT B2 ;  /* 0x0000000000027941 */ /* 0x000fea0003800200 */
.L_x_1928:
        /* <DEDUP_REMOVED lines=41> */
[----:B------:R-:W-:Y:S01]  /*25690*/  IMAD.MOV.U32 R108, RZ, RZ, RZ ;  /* 0x000000ffff6c7224 */ /* 0x000fe200078e00ff */
[----:B------:R-:W-:-:S07]  /*256a0*/  MOV R109, R129 ;  /* 0x00000081006d7202 */ /* 0x000fce0000000f00 */
.L_x_1926:
[----:B------:R-:W-:Y:S05]  /*256b0*/  BSYNC.RECONVERGENT B1 ;  /* 0x0000000000017941 */ /* 0x000fea0003800200 */
.L_x_1925:
[----:B------:R-:W-:Y:S01]  /*256c0*/  HFMA2 R184, -RZ, RZ, 0.1171875, 0 ;  /* 0x2f800000ffb87431 */ /* 0x000fe200000001ff */
[----:B------:R-:W-:Y:S01]  /*256d0*/  I2FP.F32.U32 R109, R109 ;  /* 0x0000006d006d7245 */ /* 0x000fe20000201000 */
[----:B------:R-:W-:-:S04]  /*256e0*/  IMAD.U32 R129, R50, 0x10000, RZ ;  /* 0x0001000032817824 */ /* 0x000fc800078e00ff */
[----:B------:R-:W-:Y:S01]  /*256f0*/  FMUL.FTZ R129, R129, UR17 ;  /* 0x0000001181817c20 */ /* 0x000fe20008410000 */
[----:B------:R-:W-:-:S03]  /*25700*/  FFMA.FTZ R109, R109, R184, 1.1641532182693481445e-10 ;  /* 0x2f0000006d6d7423 */ /* 0x000fc600000100b8 */
[----:B------:R-:W-:Y:S01]  /*25710*/  FMUL.FTZ R129, R129, UR16 ;  /* 0x0000001081817c20 */ /* 0x000fe20008410000 */
[----:B------:R-:W-:Y:S02]  /*25720*/  SHF.L.U32 R184, R110, 0x10, RZ ;  /* 0x000000106eb87819 */ /* 0x000fe400000006ff */
[----:B------:R-:W-:-:S04]  /*25730*/  FSETP.GTU.FTZ.AND P5, PT, R109, UR23, PT ;  /* 0x000000176d007c0b */ /* 0x000fc8000bfbc000 */
[----:B------:R-:W-:Y:S02]  /*25740*/  FSEL R183, R129, RZ, !P5 ;  /* 0x000000ff81b77208 */ /* 0x000fe40006800000 */
[----:B------:R-:W-:-:S03]  /*25750*/  SEL R141, RZ, 0x1, P5 ;  /* 0x00000001ff8d7807 */ /* 0x000fc60002800000 */
[----:B------:R-:W-:-:S07]  /*25760*/  FADD.FTZ R183, R184, R183 ;  /* 0x000000b7b8b77221 */ /* 0x000fce0000010000 */
.L_x_1924:
        /* <DEDUP_REMOVED lines=9> */
[----:B------:R-:W-:Y:S01]  /*25800*/  IMAD.MOV.U32 R142, RZ, RZ, R6 ;  /* 0x000000ffff8e7224 */ /* 0x000fe200078e0006 */
[----:B------:R-:W-:-:S09]  /*25810*/  MOV R129, R197 ;  /* 0x000000c500817202 */ /* 0x000fd20000000f00 */
        /* <DEDUP_REMOVED lines=11> */
.L_x_1933:
        /* <DEDUP_REMOVED lines=13> */
.L_x_1935:
[----:B------:R-:W-:Y:S05]  /*259a0*/  BSYNC.RECONVERGENT B2 ;  /* 0x0000000000027941 */ /* 0x000fea0003800200 */
.L_x_1934:
        /* <DEDUP_REMOVED lines=42> */
[----:B------:R-:W-:-:S07]  /*25c50*/  IMAD.MOV.U32 R109, RZ, RZ, RZ ;  /* 0x000000ffff6d7224 */ /* 0x000fce00078e00ff */
.L_x_1932:
[----:B------:R-:W-:Y:S05]  /*25c60*/  BSYNC.RECONVERGENT B1 ;  /* 0x0000000000017941 */ /* 0x000fea0003800200 */
.L_x_1931:
[----:B------:R-:W-:Y:S01]  /*25c70*/  HFMA2 R197, -RZ, RZ, 0.1171875, 0 ;  /* 0x2f800000ffc57431 */ /* 0x000fe200000001ff */
[----:B------:R-:W-:Y:S02]  /*25c80*/  PRMT R110, R50, 0x7632, R110 ;  /* 0x00007632326e7816 */ /* 0x000fe4000000006e */
[----:B------:R-:W-:-:S03]  /*25c90*/  I2FP.F32.U32 R108, R142 ;  /* 0x0000008e006c7245 */ /* 0x000fc60000201000 */
[C---:B------:R-:W-:Y:S01]  /*25ca0*/  IMAD.U32 R142, R110.reuse, 0x10000, RZ ;  /* 0x000100006e8e7824 */ /* 0x040fe200078e00ff */
[----:B------:R-:W-:Y:S01]  /*25cb0*/  PRMT R110, R110, 0x7632, R110 ;  /* 0x000076326e6e7816 */ /* 0x000fe2000000006e */
[----:B------:R-:W-:Y:S02]  /*25cc0*/  FFMA.FTZ R108, R108, R197, 1.1641532182693481445e-10 ;  /* 0x2f0000006c6c7423 */ /* 0x000fe400000100c5 */
[----:B------:R-:W-:Y:S01]  /*25cd0*/  FMUL.FTZ R142, R142, UR17 ;  /* 0x000000118e8e7c20 */ /* 0x000fe20008410000 */
[----:B------:R-:W-:-:S03]  /*25ce0*/  SHF.L.U32 R197, R110, 0x10, RZ ;  /* 0x000000106ec57819 */ /* 0x000fc600000006ff */
[----:B------:R-:W-:Y:S01]  /*25cf0*/  FMUL.FTZ R184, R142, UR16 ;  /* 0x000000108eb87c20 */ /* 0x000fe20008410000 */
[----:B------:R-:W-:-:S04]  /*25d00*/  FSETP.GTU.FTZ.AND P5, PT, R108, UR23, PT ;  /* 0x000000176c007c0b */ /* 0x000fc8000bfbc000 */
[----:B------:R-:W-:Y:S02]  /*25d10*/  FSEL R184, R184, RZ, !P5 ;  /* 0x000000ffb8b87208 */ /* 0x000fe40006800000 */
[----:B------:R-:W-:-:S03]  /*25d20*/  SEL R142, RZ, 0x1, P5 ;  /* 0x00000001ff8e7807 */ /* 0x000fc60002800000 */
[----:B------:R-:W-:-:S07]  /*25d30*/  FADD.FTZ R184, R197, R184 ;  /* 0x000000b8c5b87221 */ /* 0x000fce0000010000 */
.L_x_1930:
[----:B------:R-:W-:Y:S01]  /*25d40*/  F2FP.BF16.F32.PACK_AB R110, RZ, R184 ;  /* 0x000000b8ff6e723e */ /* 0x000fe200000010ff */
[----:B------:R-:W-:Y:S01]  /*25d50*/  @!P4 IMAD.U32 R197, R111, 0x10000, RZ ;  /* 0x000100006fc5c824 */ /* 0x000fe200078e00ff */
[----:B------:R-:W-:Y:S01]  /*25d60*/  @!P4 MOV R108, R109 ;  /* 0x0000006d006cc202 */ /* 0x000fe20000000f00 */
[----:B------:R-:W-:Y:S01]  /*25d70*/  @!P4 IMAD.MOV.U32 R209, RZ, RZ, R129 ;  /* 0x000000ffffd1c224 */ /* 0x000fe200078e0081 */
        /* <DEDUP_REMOVED lines=17> */
.L_x_1939:
        /* <DEDUP_REMOVED lines=13> */
.L_x_1941:
[----:B------:R-:W-:Y:S05]  /*25f60*/  BSYNC.RECONVERGENT B2 ;  /* 0x0000000000027941 */ /* 0x000fea0003800200 */
.L_x_1940:
        /* <DEDUP_REMOVED lines=43> */
.L_x_1938:
[----:B------:R-:W-:Y:S05]  /*26220*/  BSYNC.RECONVERGENT B1 ;  /* 0x0000000000017941 */ /* 0x000fea0003800200 */
.L_x_1937:
        /* <DEDUP_REMOVED lines=11> */
.L_x_1936:
        /* <DEDUP_REMOVED lines=22> */
.L_x_1945:
        /* <DEDUP_REMOVED lines=13> */
.L_x_1947:
[----:B------:R-:W-:Y:S05]  /*26510*/  BSYNC.RECONVERGENT B2 ;  /* 0x0000000000027941 */ /* 0x000fea0003800200 */
.L_x_1946:
        /* <DEDUP_REMOVED lines=41> */
[----:B------:R-:W-:Y:S02]  /*267b0*/  LOP3.LUT R131, R198, UR42, R109, 0x96, !PT ;  /* 0x0000002ac6837c12 */ /* 0x000fe4000f8e966d */
[----:B------:R-:W-:-:S07]  /*267c0*/  MOV R109, R209 ;  /* 0x000000d1006d7202 */ /* 0x000fce0000000f00 */
.L_x_1944:
[----:B------:R-:W-:Y:S05]  /*267d0*/  BSYNC.RECONVERGENT B1 ;  /* 0x0000000000017941 */ /* 0x000fea0003800200 */
.L_x_1943:
        /* <DEDUP_REMOVED lines=13> */
.L_x_1942:
[----:B------:R-:W-:Y:S02]  /*268b0*/  F2FP.BF16.F32.PACK_AB R111, RZ, R198 ;  /* 0x000000c6ff6f723e */ /* 0x000fe400000010ff */
[----:B------:R-:W-:Y:S02]  /*268c0*/  PRMT R110, R208, 0x5410, R110 ;  /* 0x00005410d06e7816 */ /* 0x000fe4000000006e */
[----:B------:R-:W-:Y:S02]  /*268d0*/  PRMT R109, R206, 0x5410, R207 ;  /* 0x00005410ce6d7816 */ /* 0x000fe400000000cf */
[----:B------:R-:W-:Y:S02]  /*268e0*/  PRMT R108, R204, 0x5410, R205 ;  /* 0x00005410cc6c7816 */ /* 0x000fe400000000cd */
[----:B------:R-:W-:Y:S01]  /*268f0*/  PRMT R111, R210, 0x5410, R111 ;  /* 0x00005410d26f7816 */ /* 0x000fe2000000006f */
[----:B------:R-:W-:Y:S06]  /*26900*/  BRA `(.L_x_1948) ;  /* 0x0000002800a87947 */ /* 0x000fec0003800000 */
.L_x_1899:
[----:B------:R-:W-:Y:S01]  /*26910*/  IMAD.MOV.U32 R155, RZ, RZ, RZ ;  /* 0x000000ffff9b7224 */ /* 0x000fe200078e00ff */
[----:B01----:R-:W-:Y:S01]  /*26920*/  MOV R108, R129 ;  /* 0x00000081006c7202 */ /* 0x003fe20000000f00 */
[----:B------:R-:W-:Y:S01]  /*26930*/  IMAD.MOV.U32 R208, RZ, RZ, R199 ;  /* 0x000000ffffd07224 */ /* 0x000fe200078e00c7 */
[----:B------:R-:W-:Y:S06]  /*26940*/  BRA.U !UP3, `(.L_x_1949) ;  /* 0x000000050b487547 */ /* 0x000fec000b800000 */
        /* <DEDUP_REMOVED lines=16> */
.L_x_1952:
        /* <DEDUP_REMOVED lines=13> */
.L_x_1954:
[----:B------:R-:W-:Y:S05]  /*26b20*/  BSYNC.RECONVERGENT B2 ;  /* 0x0000000000027941 */ /* 0x000fea0003800200 */
.L_x_1953:
        /* <DEDUP_REMOVED lines=41> */
[----:B------:R-:W-:-:S07]  /*26dc0*/  HFMA2 R108, -RZ, RZ, 0, 0 ;  /* 0x00000000ff6c7431 */ /* 0x000fce00000001ff */
.L_x_1951:
[----:B------:R-:W-:Y:S05]  /*26dd0*/  BSYNC.RECONVERGENT B1 ;  /* 0x0000000000017941 */ /* 0x000fea0003800200 */
.L_x_1950:
        /* <DEDUP_REMOVED lines=9> */
.L_x_1949:
[----:B------:R-:W-:Y:S01]  /*26e70*/  F2FP.BF16.F32.PACK_AB R203, RZ, R155 ;  /* 0x0000009bffcb723e */ /* 0x000fe200000010ff */
[----:B------:R-:W-:Y:S01]  /*26e80*/  IMAD.MOV.U32 R156, RZ, RZ, RZ ;  /* 0x000000ffff9c7224 */ /* 0x000fe200078e00ff */
[----:B------:R-:W-:Y:S01]  /*26e90*/  MOV R109, R108 ;  /* 0x0000006c006d7202 */ /* 0x000fe20000000f00 */
        /* <DEDUP_REMOVED lines=14> */
.L_x_1958:
        /* <DEDUP_REMOVED lines=13> */
.L_x_1960:
[----:B------:R-:W-:Y:S05]  /*27050*/  BSYNC.RECONVERGENT B2 ;  /* 0x0000000000027941 */ /* 0x000fea0003800200 */
.L_x_1959:
        /* <DEDUP_REMOVED lines=41> */
[----:B------:R-:W-:Y:S01]  /*272f0*/  IMAD.MOV.U32 R109, RZ, RZ, RZ ;  /* 0x000000ffff6d7224 */ /* 0x000fe200078e00ff */
[----:B------:R-:W-:-:S07]  /*27300*/  MOV R208, R108 ;  /* 0x0000006c00d07202 */ /* 0x000fce0000000f00 */
.L_x_1957:
[----:B------:R-:W-:Y:S05]  /*27310*/  BSYNC.RECONVERGENT B1 ;  /* 0x0000000000017941 */ /* 0x000fea0003800200 */
.L_x_1956:
        /* <DEDUP_REMOVED lines=9> */
.L_x_1955:
[----:B------:R-:W-:Y:S01]  /*273b0*/  F2FP.BF16.F32.PACK_AB R202, RZ, R156 ;  /* 0x0000009cffca723e */ /* 0x000fe200000010ff */
[----:B------:R-:W-:Y:S01]  /*273c0*/  IMAD.MOV.U32 R108, RZ, RZ, R109 ;  /* 0x000000ffff6c7224 */ /* 0x000fe200078e006d */
[----:B------:R-:W-:Y:S01]  /*273d0*/  MOV R157, RZ ;  /* 0x000000ff009d7202 */ /* 0x000fe20000000f00 */
[----:B------:R-:W-:Y:S06]  /*273e0*/  BRA.U !UP3, `(.L_x_1961) ;  /* 0x000000050b407547 */ /* 0x000fec000b800000 */
[----:B------:R-:W-:Y:S01]  /*273f0*/  ISETP.NE.AND P4, PT, R109, 0x1, PT ;  /* 0x000000016d00780c */ /* 0x000fe20003f85270 */
[----:B------:R-:W-:Y:S01]  /*27400*/  BSSY.RECONVERGENT B1, `(.L_x_1962) ;  /* 0x0000045000017945 */ /* 0x000fe20003800200 */
        /* <DEDUP_REMOVED lines=11> */
.L_x_1964:
        /* <DEDUP_REMOVED lines=13> */
.L_x_1966:
[----:B------:R-:W-:Y:S05]  /*27590*/  BSYNC.RECONVERGENT B2 ;  /* 0x0000000000027941 */ /* 0x000fea0003800200 */
.L_x_1965:
        /* <DEDUP_REMOVED lines=42> */
[----:B------:R-:W-:-:S07]  /*27840*/  HFMA2 R108, -RZ, RZ, 0, 0 ;  /* 0x00000000ff6c7431 */ /* 0x000fce00000001ff */
.L_x_1963:
[----:B------:R-:W-:Y:S05]  /*27850*/  BSYNC.RECONVERGENT B1 ;  /* 0x0000000000017941 */ /* 0x000fea0003800200 */
.L_x_1962:
        /* <DEDUP_REMOVED lines=9> */
.L_x_1961:
        /* <DEDUP_REMOVED lines=17> */
.L_x_1970:
        /* <DEDUP_REMOVED lines=13> */
.L_x_1972:
[----:B------:R-:W-:Y:S05]  /*27ad0*/  BSYNC.RECONVERGENT B2 ;  /* 0x0000000000027941 */ /* 0x000fea0003800200 */
.L_x_1971:
        /* <DEDUP_REMOVED lines=40> */
[----:B------:R-:W-:Y:S01]  /*27d60*/  IMAD.MOV.U32 R110, RZ, RZ, R208 ;  /* 0x000000ffff6e7224 */ /* 0x000fe200078e00d0 */
[----:B------:R-:W-:Y:S01]  /*27d70*/  MOV R208, R108 ;  /* 0x0000006c00d07202 */ /* 0x000fe20000000f00 */
[----:B------:R-:W-:-:S07]  /*27d80*/  IMAD.MOV.U32 R109, RZ, RZ, RZ ;  /* 0x000000ffff6d7224 */ /* 0x000fce00078e00ff */
.L_x_1969:
[----:B------:R-:W-:Y:S05]  /*27d90*/  BSYNC.RECONVERGENT B1 ;  /* 0x0000000000017941 */ /* 0x000fea0003800200 */
.L_x_1968:
        /* <DEDUP_REMOVED lines=9> */
.L_x_1967:
        /* <DEDUP_REMOVED lines=17> */
.L_x_1976:
        /* <DEDUP_REMOVED lines=13> */
.L_x_1978:
[----:B------:R-:W-:Y:S05]  /*28010*/  BSYNC.RECONVERGENT B2 ;  /* 0x0000000000027941 */ /* 0x000fea0003800200 */
.L_x_1977:
        /* <DEDUP_REMOVED lines=43> */
.L_x_1975:
[----:B------:R-:W-:Y:S05]  /*282d0*/  BSYNC.RECONVERGENT B1 ;  /* 0x0000000000017941 */ /* 0x000fea0003800200 */
.L_x_1974:
        /* <DEDUP_REMOVED lines=9> */
.L_x_1973:
        /* <DEDUP_REMOVED lines=17> */
.L_x_1982:
        /* <DEDUP_REMOVED lines=13> */
.L_x_1984:
[----:B------:R-:W-:Y:S05]  /*28550*/  BSYNC.RECONVERGENT B2 ;  /* 0x0000000000027941 */ /* 0x000fea0003800200 */
.L_x_1983:
        /* <DEDUP_REMOVED lines=43> */
.L_x_1981:
[----:B------:R-:W-:Y:S05]  /*28810*/  BSYNC.RECONVERGENT B1 ;  /* 0x0000000000017941 */ /* 0x000fea0003800200 */
.L_x_1980:
        /* <DEDUP_REMOVED lines=8> */
[----:B------:R-:W-:Y:S02]  /*288a0*/  SEL R142, RZ, 0x1, P4 ;  /* 0x00000001ff8e7807 */ /* 0x000fe40002000000 */
[----:B------:R-:W-:-:S07]  /*288b0*/  FSEL R184, R111, RZ, !P4 ;  /* 0x000000ff6fb87208 */ /* 0x000fce0006000000 */
.L_x_1979:
        /* <DEDUP_REMOVED lines=17> */
.L_x_1988:
        /* <DEDUP_REMOVED lines=13> */
.L_x_1990:
[----:B------:R-:W-:Y:S05]  /*28aa0*/  BSYNC.RECONVERGENT B2 ;  /* 0x0000000000027941 */ /* 0x000fea0003800200 */
.L_x_1989:
        /* <DEDUP_REMOVED lines=43> */
.L_x_1987:
[----:B------:R-:W-:Y:S05]  /*28d60*/  BSYNC.RECONVERGENT B1 ;  /* 0x0000000000017941 */ /* 0x000fea0003800200 */
.L_x_1986:
        /* <DEDUP_REMOVED lines=9> */
.L_x_1985:
        /* <DEDUP_REMOVED lines=17> */
.L_x_1994:
        /* <DEDUP_REMOVED lines=13> */
.L_x_1996:
[----:B------:R-:W-:Y:S05]  /*28fe0*/  BSYNC.RECONVERGENT B2 ;  /* 0x0000000000027941 */ /* 0x000fea0003800200 */
.L_x_1995:
        /* <DEDUP_REMOVED lines=42> */
[----:B------:R-:W-:-:S07]  /*29290*/  MOV R208, R108 ;  /* 0x0000006c00d07202 */ /* 0x000fce0000000f00 */
.L_x_1993:
[----:B------:R-:W-:Y:S05]  /*292a0*/  BSYNC.RECONVERGENT B1 ;  /* 0x0000000000017941 */ /* 0x000fea0003800200 */
.L_x_1992:
        /* <DEDUP_REMOVED lines=10> */
.L_x_1991:
[----:B------:R-:W-:Y:S02]  /*29350*/  F2FP.BF16.F32.PACK_AB R111, RZ, R198 ;  /* 0x000000c6ff6f723e */ /* 0x000fe400000010ff */
[----:B------:R-:W-:Y:S02]  /*29360*/  MOV R199, R208 ;  /* 0x000000d000c77202 */ /* 0x000fe40000000f00 */
[----:B------:R-:W-:Y:S02]  /*29370*/  PRMT R110, R206, 0x5410, R207 ;  /* 0x00005410ce6e7816 */ /* 0x000fe400000000cf */
[----:B------:R-:W-:Y:S02]  /*29380*/  PRMT R109, R205, 0x5410, R204 ;  /* 0x00005410cd6d7816 */ /* 0x000fe400000000cc */
[----:B------:R-:W-:Y:S02]  /*29390*/  PRMT R108, R203, 0x5410, R202 ;  /* 0x00005410cb6c7816 */ /* 0x000fe400000000ca */
[----:B------:R-:W-:-:S07]  /*293a0*/  PRMT R111, R209, 0x5410, R111 ;  /* 0x00005410d16f7816 */ /* 0x000fce000000006f */
.L_x_1948:
[----:B------:R-:W0:Y:S02]  /*293b0*/  LDC.64 R202, c[0x0][0x3a8] ;  /* 0x0000ea00ffca7b82 */ /* 0x000e240000000a00 */
[----:B0-----:R-:W-:-:S05]  /*293c0*/  IMAD.WIDE.U32 R202, R201, 0x10, R202 ;  /* 0x00000010c9ca7825 */ /* 0x001fca00078e00ca */
[----:B------:R2:W-:Y:S01]  /*293d0*/  STG.E.128 desc[UR12][R202.64], R108 ;  /* 0x0000006cca007986 */ /* 0x0005e2000c101d0c */
[----:B------:R-:W-:Y:S05]  /*293e0*/  BRA.U !UP3, `(.L_x_1897) ;  /* 0x000000010b507547 */ /* 0x000fea000b800000 */
[----:B--2---:R-:W-:Y:S01]  /*293f0*/  IMAD.U32 R111, R143, 0x10000, RZ ;  /* 0x000100008f6f7824 */ /* 0x004fe200078e00ff */
        /* <DEDUP_REMOVED lines=19> */
.L_x_1897:
[----:B------:R-:W-:Y:S05]  /*29530*/  BSYNC.RECONVERGENT B0 ;  /* 0x0000000000007941 */ /* 0x000fea0003800200 */
.L_x_1896:
[----:B0123--:R-:W-:Y:S01]  /*29540*/  FADD.FTZ R109, RZ, R4 ;  /* 0x00000004ff6d7221 */ /* 0x00ffe20000010000 */
[C---:B------:R-:W-:Y:S01]  /*29550*/  ISETP.GT.U32.AND P4, PT, R134.reuse, 0xff, PT ;  /* 0x000000ff8600780c */ /* 0x040fe20003f84070 */
[----:B------:R-:W0:Y:S01]  /*29560*/  S2UR UR5, SR_CgaCtaId ;  /* 0x00000000000579c3 */ /* 0x000e220000008800 */
[----:B------:R-:W-:Y:S01]  /*29570*/  ISETP.GT.U32.AND P5, PT, R134, 0x17f, PT ;  /* 0x0000017f8600780c */ /* 0x000fe20003fa4070 */
[----:B------:R-:W-:Y:S01]  /*29580*/  FADD.FTZ R108, R2, R109 ;  /* 0x0000006d026c7221 */ /* 0x000fe20000010000 */
[C---:B------:R-:W-:Y:S01]  /*29590*/  ISETP.GT.U32.AND P6, PT, R134.reuse, 0x1ff, PT ;  /* 0x000001ff8600780c */ /* 0x040fe20003fc4070 */
[----:B------:R-:W-:Y:S01]  /*295a0*/  UMOV UR4, 0x400 ;  /* 0x0000040000047882 */ /* 0x000fe20000000000 */
[----:B------:R-:W-:Y:S01]  /*295b0*/  P2R R111, PR, RZ, 0x2 ;  /* 0x00000002ff6f7803 */ /* 0x000fe20000000000 */
[----:B------:R-:W-:Y:S01]  /*295c0*/  FADD.FTZ R109, R169, R108 ;  /* 0x0000006ca96d7221 */ /* 0x000fe20000010000 */
[----:B------:R-:W-:Y:S01]  /*295d0*/  ISETP.GT.U32.AND P1, PT, R134, 0x27f, PT ;  /* 0x0000027f8600780c */ /* 0x000fe20003f24070 */
[----:B------:R-:W-:-:S02]  /*295e0*/  UISETP.GE.AND UP0, UPT, UR6, 0x1, UPT ;  /* 0x000000010600788c */ /* 0x000fc4000bf06270 */
[----:B------:R-:W-:-:S04]  /*295f0*/  FADD.FTZ R108, R168, R109 ;  /* 0x0000006da86c7221 */ /* 0x000fc80000010000 */
[----:B------:R-:W-:-:S04]  /*29600*/  FADD.FTZ R109, R171, R108 ;  /* 0x0000006cab6d7221 */ /* 0x000fc80000010000 */
[----:B------:R-:W-:-:S04]  /*29610*/  FADD.FTZ R108, R172, R109 ;  /* 0x0000006dac6c7221 */ /* 0x000fc80000010000 */
[----:B------:R-:W-:Y:S01]  /*29620*/  FADD.FTZ R109, R185, R108 ;  /* 0x0000006cb96d7221 */ /* 0x000fe20000010000 */
[----:B0-----:R-:W-:-:S03]  /*29630*/  ULEA UR4, UR5, UR4, 0x18 ;  /* 0x0000000405047291 */ /* 0x001fc6000f8ec0ff */
[----:B------:R-:W-:Y:S01]  /*29640*/  FADD.FTZ R109, R186, R109 ;  /* 0x0000006dba6d7221 */ /* 0x000fe20000010000 */
[----:B------:R-:W-:-:S04]  /*29650*/  @UP1 UIADD3 UR4, UPT, UPT, UR4, 0x20, URZ ;  /* 0x0000002004041890 */ /* 0x000fc8000fffe0ff */
        /* <DEDUP_REMOVED lines=179> */
[----:B------:R-:W-:-:S04]  /*2a190*/  ISETP.NE.AND P4, PT, R135, RZ, PT ;  /* 0x000000ff8700720c */ /* 0x000fc80003f85270 */
[----:B------:R-:W0:Y:S02]  /*2a1a0*/  SHFL.BFLY PT, R110, R109, 0x1, 0x1f ;  /* 0x0c201f006d6e7f89 */ /* 0x000e2400000e0000 */
[----:B0-----:R-:W-:-:S07]  /*2a1b0*/  FADD.FTZ R110, R109, R110 ;  /* 0x0000006e6d6e7221 */ /* 0x001fce0000010000 */
[----:B------:R-:W-:Y:S01]  /*2a1c0*/  @!P4 SHF.R.U32.HI R109, RZ, 0x2, R138 ;  /* 0x00000002ff6dc819 */ /* 0x000fe2000001168a */
[----:B------:R-:W0:Y:S02]  /*2a1d0*/  SHFL.BFLY PT, R111, R110, 0x2, 0x1f ;  /* 0x0c401f006e6f7f89 */ /* 0x000e2400000e0000 */
[----:B0-----:R-:W-:Y:S01]  /*2a1e0*/  FADD.FTZ R111, R110, R111 ;  /* 0x0000006f6e6f7221 */ /* 0x001fe20000010000 */
[----:B------:R-:W-:-:S04]  /*2a1f0*/  @!P4 LOP3.LUT R110, R109, 0x18, RZ, 0xc0, !PT ;  /* 0x000000186d6ec812 */ /* 0x000fc800078ec0ff */
[----:B------:R-:W0:Y:S02]  /*2a200*/  SHFL.BFLY PT, R200, R111, 0x4, 0x1f ;  /* 0x0c801f006fc87f89 */ /* 0x000e2400000e0000 */
[----:B0-----:R-:W-:Y:S01]  /*2a210*/  FADD.FTZ R200, R111, R200 ;  /* 0x000000c86fc87221 */ /* 0x001fe20000010000 */
[----:B------:R-:W-:-:S04]  /*2a220*/  MOV R111, RZ ;  /* 0x000000ff006f7202 */ /* 0x000fc80000000f00 */
[----:B------:R-:W0:Y:S02]  /*2a230*/  SHFL.BFLY PT, R201, R200, 0x8, 0x1f ;  /* 0x0d001f00c8c97f89 */ /* 0x000e2400000e0000 */
[----:B0-----:R-:W-:-:S05]  /*2a240*/  FADD.FTZ R201, R200, R201 ;  /* 0x000000c9c8c97221 */ /* 0x001fca0000010000 */
[----:B------:R-:W0:Y:S02]  /*2a250*/  SHFL.BFLY PT, R202, R201, 0x10, 0x1f ;  /* 0x0e001f00c9ca7f89 */ /* 0x000e2400000e0000 */
[----:B0-----:R-:W-:-:S05]  /*2a260*/  FADD.FTZ R109, R201, R202 ;  /* 0x000000cac96d7221 */ /* 0x001fca0000010000 */
[----:B------:R0:W-:Y:S01]  /*2a270*/  @!P4 STS.64 [R110+UR4], R108 ;  /* 0x0000006c6e00c988 */ /* 0x0001e20008000a04 */
[----:B------:R-:W-:Y:S01]  /*2a280*/  BAR.SYNC.DEFER_BLOCKING 0x0 ;  /* 0x0000000000007b1d */ /* 0x000fe20000010000 */
[----:B------:R-:W-:Y:S02]  /*2a290*/  ISETP.GT.U32.AND P4, PT, R135, 0x3, PT ;  /* 0x000000038700780c */ /* 0x000fe40003f84070 */
[----:B0-----:R-:W-:-:S11]  /*2a2a0*/  CS2R R108, SRZ ;  /* 0x00000000006c7805 */ /* 0x001fd6000001ff00 */
[----:B------:R-:W-:Y:S01]  /*2a2b0*/  @!P4 LEA R200, R135, UR4, 0x3 ;  /* 0x0000000487c8cc11 */ /* 0x000fe2000f8e18ff */
[----:B------:R-:W-:-:S05]  /*2a2c0*/  @!P4 IMAD.MOV.U32 R111, RZ, RZ, R132 ;  /* 0x000000ffff6fc224 */ /* 0x000fca00078e0084 */
[----:B------:R-:W0:Y:S01]  /*2a2d0*/  SHFL.DOWN PT, R202, R111, 0x2, 0x1f ;  /* 0x08401f006fca7f89 */ /* 0x000e2200000e0000 */
[----:B------:R-:W-:-:S03]  /*2a2e0*/  I2FP.F32.S32 R205, R111 ;  /* 0x0000006f00cd7245 */ /* 0x000fc60000201400 */
[----:B------:R-:W1:Y:S01]  /*2a2f0*/  @!P4 LDS.64 R108, [R200] ;  /* 0x00000000c86cc984 */ /* 0x000e620000000a00 */
[----:B------:R-:W-:Y:S02]  /*2a300*/  PLOP3.LUT P4, PT, PT, PT, UP2, 0x40, 0x4 ;  /* 0x000000000004781c */ /* 0x000fe40003f8e828 */
[----:B0-----:R-:W-:Y:S02]  /*2a310*/  IADD3 R110, PT, PT, R202, R111, RZ ;  /* 0x0000006fca6e7210 */ /* 0x001fe40007ffe0ff */
[----:B------:R-:W-:Y:S02]  /*2a320*/  I2FP.F32.S32 R202, R202 ;  /* 0x000000ca00ca7245 */ /* 0x000fe40000201400 */
[----:B------:R-:W-:Y:S01]  /*2a330*/  I2FP.F32.S32 R203, R110 ;  /* 0x0000006e00cb7245 */ /* 0x000fe20000201400 */
[----:B------:R-:W0:Y:S03]  /*2a340*/  SHFL.DOWN PT, R209, R110, 0x1, 0x1f ;  /* 0x08201f006ed17f89 */ /* 0x000e2600000e0000 */
[----:B------:R-:W2:Y:S01]  /*2a350*/  MUFU.RCP R204, R203 ;  /* 0x000000cb00cc7308 */ /* 0x000ea20000001000 */
[----:B-1----:R-:W1:Y:S01]  /*2a360*/  SHFL.DOWN PT, R201, R108, 0x2, 0x1f ;  /* 0x08401f006cc97f89 */ /* 0x002e6200000e0000 */
[----:B0-----:R-:W-:Y:S01]  /*2a370*/  IMAD.IADD R111, R110, 0x1, R209 ;  /* 0x000000016e6f7824 */ /* 0x001fe200078e02d1 */
[----:B------:R-:W-:-:S04]  /*2a380*/  I2FP.F32.S32 R209, R209 ;  /* 0x000000d100d17245 */ /* 0x000fc80000201400 */
[----:B------:R-:W-:-:S04]  /*2a390*/  I2FP.F32.S32 R111, R111 ;  /* 0x0000006f006f7245 */ /* 0x000fc80000201400 */
[----:B------:R-:W0:Y:S01]  /*2a3a0*/  MUFU.RCP R206, R111 ;  /* 0x0000006f00ce7308 */ /* 0x000e220000001000 */
[----:B-1----:R-:W-:-:S04]  /*2a3b0*/  FMUL.FTZ R200, R201, R202 ;  /* 0x000000cac9c87220 */ /* 0x002fc80000410000 */
[----:B------:R-:W-:Y:S01]  /*2a3c0*/  FFMA.FTZ R207, R205, R108, R200 ;  /* 0x0000006ccdcf7223 */ /* 0x000fe200000100c8 */
[----:B------:R-:W-:Y:S02]  /*2a3d0*/  FADD.FTZ R108, -R201, R108 ;  /* 0x0000006cc96c7221 */ /* 0x000fe40000010100 */
[----:B------:R-:W1:Y:S01]  /*2a3e0*/  LDC R201, c[0x0][0x448] ;  /* 0x00011200ffc97b82 */ /* 0x000e620000000800 */
[----:B--2---:R-:W-:Y:S01]  /*2a3f0*/  FMUL.FTZ R200, R204, R207 ;  /* 0x000000cfccc87220 */ /* 0x004fe20000410000 */
[----:B------:R-:W-:-:S04]  /*2a400*/  FMUL.FTZ R108, R108, R108 ;  /* 0x0000006c6c6c7220 */ /* 0x000fc80000410000 */
[----:B------:R-:W2:Y:S01]  /*2a410*/  SHFL.DOWN PT, R207, R200, 0x1, 0x1f ;  /* 0x08201f00c8cf7f89 */ /* 0x000ea200000e0000 */
[----:B------:R-:W-:Y:S01]  /*2a420*/  FMUL.FTZ R108, R108, R205 ;  /* 0x000000cd6c6c7220 */ /* 0x000fe20000410000 */
[----:B------:R-:W-:-:S03]  /*2a430*/  IMAD.U32 R205, RZ, RZ, UR22 ;  /* 0x00000016ffcd7e24 */ /* 0x000fc6000f8e00ff */
[----:B------:R-:W-:Y:S01]  /*2a440*/  FMUL.FTZ R108, R108, R202 ;  /* 0x000000ca6c6c7220 */ /* 0x000fe20000410000 */
[----:B--2---:R-:W-:-:S04]  /*2a450*/  FMUL.FTZ R208, R207, R209 ;  /* 0x000000d1cfd07220 */ /* 0x004fc80000410000 */
[----:B------:R-:W-:Y:S01]  /*2a460*/  FFMA.FTZ R211, R203, R200, R208 ;  /* 0x000000c8cbd37223 */ /* 0x000fe200000100d0 */
[----:B------:R-:W-:-:S03]  /*2a470*/  FADD.FTZ R200, R200, -R207 ;  /* 0x800000cfc8c87221 */ /* 0x000fc60000010000 */
[----:B0-----:R-:W-:Y:S01]  /*2a480*/  FMUL.FTZ R211, R206, R211 ;  /* 0x000000d3ced37220 */ /* 0x001fe20000410000 */
[----:B------:R-:W-:-:S04]  /*2a490*/  FMUL.FTZ R200, R200, R200 ;  /* 0x000000c8c8c87220 */ /* 0x000fc80000410000 */
[----:B------:R-:W-:Y:S01]  /*2a4a0*/  FMUL.FTZ R200, R203, R200 ;  /* 0x000000c8cbc87220 */ /* 0x000fe20000410000 */
[----:B------:R-:W0:Y:S01]  /*2a4b0*/  SHFL.IDX PT, R211, R211, RZ, 0x1f ;  /* 0x00001fffd3d37589 */ /* 0x000e2200000e0000 */
[----:B------:R-:W-:Y:S02]  /*2a4c0*/  MOV R203, UR22 ;  /* 0x0000001600cb7c02 */ /* 0x000fe40008000f00 */
[----:B------:R-:W-:Y:S01]  /*2a4d0*/  FMUL.FTZ R200, R200, R209 ;  /* 0x000000d1c8c87220 */ /* 0x000fe20000410000 */
[----:B0-----:R-:W-:-:S05]  /*2a4e0*/  FMUL.FTZ R110, R211, R211 ;  /* 0x000000d3d36e7220 */ /* 0x001fca0000410000 */
[----:B------:R-:W-:Y:S02]  /*2a4f0*/  FSEL R208, R110, RZ, !P4 ;  /* 0x000000ff6ed07208 */ /* 0x000fe40006000000 */
[----:B------:R-:W0:Y:S01]  /*2a500*/  SHFL.DOWN PT, R110, R109, 0x2, 0x1f ;  /* 0x08401f006d6e7f89 */ /* 0x000e2200000e0000 */
[----:B------:R-:W-:Y:S01]  /*2a510*/  ISETP.NE.AND P4, PT, R138, RZ, PT ;  /* 0x000000ff8a00720c */ /* 0x000fe20003f85270 */
[----:B0-----:R-:W-:-:S04]  /*2a520*/  FADD.FTZ R111, R110, R109 ;  /* 0x0000006d6e6f7221 */ /* 0x001fc80000010000 */
[----:B------:R-:W-:-:S05]  /*2a530*/  FFMA.FTZ R108, R204, R108, R111 ;  /* 0x0000006ccc6c7223 */ /* 0x000fca000001006f */
[----:B------:R-:W0:Y:S02]  /*2a540*/  SHFL.DOWN PT, R111, R108, 0x1, 0x1f ;  /* 0x08201f006c6f7f89 */ /* 0x000e2400000e0000 */
[----:B0-----:R-:W-:Y:S02]  /*2a550*/  FADD.FTZ R111, R108, R111 ;  /* 0x0000006f6c6f7221 */ /* 0x001fe40000010000 */
[----:B------:R-:W0:Y:S02]  /*2a560*/  @!P4 LDC.64 R108, c[0x0][0x3c8] ;  /* 0x0000f200ff6ccb82 */ /* 0x000e240000000a00 */
[----:B------:R-:W-:-:S06]  /*2a570*/  FFMA.FTZ R200, R206, R200, R111 ;  /* 0x000000c8cec87223 */ /* 0x000fcc000001006f */
[----:B------:R-:W1:Y:S01]  /*2a580*/  SHFL.IDX PT, R200, R200, RZ, 0x1f ;  /* 0x00001fffc8c87589 */ /* 0x000e6200000e0000 */
[----:B------:R-:W2:Y:S01]  /*2a590*/  @!P4 LDC.64 R110, c[0x0][0x3c0] ;  /* 0x0000f000ff6ecb82 */ /* 0x000ea20000000a00 */
[----:B0-----:R-:W-:-:S04]  /*2a5a0*/  @!P4 IMAD.WIDE R108, R205, 0x4, R108 ;  /* 0x00000004cd6cc825 */ /* 0x001fc800078e026c */
[----:B-1----:R-:W-:Y:S01]  /*2a5b0*/  FFMA.FTZ R201, R200, UR24, R201 ;  /* 0x00000018c8c97c23 */ /* 0x002fe200080100c9 */
[----:B--2---:R-:W-:-:S04]  /*2a5c0*/  @!P4 IMAD.WIDE R110, R203, 0x4, R110 ;  /* 0x00000004cb6ec825 */ /* 0x004fc800078e026e */
[----:B------:R-:W-:Y:S01]  /*2a5d0*/  FADD.FTZ R201, R201, R208 ;  /* 0x000000d0c9c97221 */ /* 0x000fe20000010000 */
[----:B------:R0:W-:Y:S03]  /*2a5e0*/  @!P4 STG.E desc[UR12][R110.64], R211 ;  /* 0x000000d36e00c986 */ /* 0x0001e6000c10190c */
[----:B------:R-:W1:Y:S02]  /*2a5f0*/  MUFU.RSQ R202, R201 ;  /* 0x000000c900ca7308 */ /* 0x000e640000001400 */
[----:B-1----:R0:W-:Y:S01]  /*2a600*/  @!P4 STG.E desc[UR12][R108.64], R202 ;  /* 0x000000ca6c00c986 */ /* 0x0021e2000c10190c */
[----:B------:R-:W-:Y:S05]  /*2a610*/  BRA.U !UP0, `(.L_x_1997) ;  /* 0x0000001508bc7547 */ /* 0x000fea000b800000 */
[----:B------:R-:W-:Y:S01]  /*2a620*/  UIADD3 UR4, UPT, UPT, UR6, -0x1, URZ ;  /* 0xffffffff06047890 */ /* 0x000fe2000fffe0ff */
[----:B------:R-:W-:Y:S01]  /*2a630*/  PLOP3.LUT P4, PT, PT, PT, UP2, 0x40, 0x4 ;  /* 0x000000000004781c */ /* 0x000fe20003f8e828 */
[----:B------:R-:W-:Y:S02]  /*2a640*/  BSSY.RECONVERGENT B0, `(.L_x_1998) ;  /* 0x0000038000007945 */ /* 0x000fe40003800200 */
[----:B------:R-:W-:Y:S01]  /*2a650*/  UIMAD UR4, UR4, UR44, URZ ;  /* 0x0000002c040472a4 */ /* 0x000fe2000f8e02ff */
[----:B------:R-:W-:-:S03]  /*2a660*/  FSEL R205, R211, RZ, P4 ;  /* 0x000000ffd3cd7208 */ /* 0x000fc60002000000 */
[----:B------:R-:W-:-:S04]  /*2a670*/  USHF.R.S32.HI UR5, URZ, 0x1f, UR4 ;  /* 0x0000001fff057899 */ /* 0x000fc80008011404 */
[----:B------:R-:W-:-:S06]  /*2a680*/  ULEA.HI UR5, UR5, UR4, URZ, 0x3 ;  /* 0x0000000405057291 */ /* 0x000fcc000f8f18ff */
[----:B0-----:R-:W-:-:S04]  /*2a690*/  MOV R108, UR5 ;  /* 0x00000005006c7c02 */ /* 0x001fc80008000f00 */
[----:B------:R-:W-:Y:S01]  /*2a6a0*/  LEA.HI.SX32 R203, R108, R137, 0x1d ;  /* 0x000000896ccb7211 */ /* 0x000fe200078feaff */
[----:B------:R-:W-:Y:S06]  /*2a6b0*/  @!P0 BRA `(.L_x_1999) ;  /* 0x0000000000c08947 */ /* 0x000fec0003800000 */
[--C-:B------:R-:W-:Y:S01]  /*2a6c0*/  FADD.FTZ R201, R171, -R205.reuse ;  /* 0x800000cdabc97221 */ /* 0x100fe20000010000 */
[--C-:B------:R-:W-:Y:S01]  /*2a6d0*/  FADD.FTZ R111, R169, -R205.reuse ;  /* 0x800000cda96f7221 */ /* 0x100fe20000010000 */
[----:B------:R-:W-:Y:S01]  /*2a6e0*/  IMAD.U32 R200, R105, 0x10000, RZ ;  /* 0x0001000069c87824 */ /* 0x000fe200078e00ff */
[----:B------:R-:W-:Y:S01]  /*2a6f0*/  SHF.L.U32 R204, R101, 0x10, RZ ;  /* 0x0000001065cc7819 */ /* 0x000fe200000006ff */
[----:B------:R-:W-:Y:S01]  /*2a700*/  FMUL.FTZ R201, R202, R201 ;  /* 0x000000c9cac97220 */ /* 0x000fe20000410000 */
[----:B------:R-:W-:Y:S01]  /*2a710*/  SHF.L.U32 R210, R102, 0x10, RZ ;  /* 0x0000001066d27819 */ /* 0x000fe200000006ff */
[----:B------:R-:W-:Y:S02]  /*2a720*/  IMAD.U32 R208, R106, 0x10000, RZ ;  /* 0x000100006ad07824 */ /* 0x000fe400078e00ff */
[----:B------:R-:W-:Y:S01]  /*2a730*/  FMUL.FTZ R111, R202, R111 ;  /* 0x0000006fca6f7220 */ /* 0x000fe20000410000 */
[--C-:B------:R-:W-:Y:S01]  /*2a740*/  FADD.FTZ R207, R185, -R205.reuse ;  /* 0x800000cdb9cf7221 */ /* 0x100fe20000010000 */
[----:B------:R-:W-:Y:S01]  /*2a750*/  FADD.FTZ R109, R4, -R205 ;  /* 0x800000cd046d7221 */ /* 0x000fe20000010000 */
[----:B------:R-:W-:Y:S01]  /*2a760*/  FFMA.FTZ R211, R201, R208, R210 ;  /* 0x000000d0c9d37223 */ /* 0x000fe200000100d2 */
[----:B------:R-:W-:Y:S01]  /*2a770*/  FFMA.FTZ R206, R111, R200, R204 ;  /* 0x000000c86fce7223 */ /* 0x000fe200000100cc */
[----:B------:R-:W-:Y:S01]  /*2a780*/  SHF.L.U32 R214, R103, 0x10, RZ ;  /* 0x0000001067d67819 */ /* 0x000fe200000006ff */
[----:B------:R-:W0:Y:S01]  /*2a790*/  LDC.64 R200, c[0x0][0x428] ;  /* 0x00010a00ffc87b82 */ /* 0x000e220000000a00 */
[----:B------:R-:W-:Y:S01]  /*2a7a0*/  SHF.L.U32 R110, R100, 0x10, RZ ;  /* 0x00000010646e7819 */ /* 0x000fe200000006ff */
[----:B------:R-:W-:-:S02]  /*2a7b0*/  IMAD.U32 R212, R107, 0x10000, RZ ;  /* 0x000100006bd47824 */ /* 0x000fc400078e00ff */
[----:B------:R-:W-:Y:S01]  /*2a7c0*/  FMUL.FTZ R207, R202, R207 ;  /* 0x000000cfcacf7220 */ /* 0x000fe20000410000 */
[----:B------:R-:W-:Y:S02]  /*2a7d0*/  IMAD.U32 R108, R104, 0x10000, RZ ;  /* 0x00010000686c7824 */ /* 0x000fe400078e00ff */
[----:B------:R-:W-:Y:S01]  /*2a7e0*/  FMUL.FTZ R109, R202, R109 ;  /* 0x0000006dca6d7220 */ /* 0x000fe20000410000 */
[--C-:B------:R-:W-:Y:S01]  /*2a7f0*/  FADD.FTZ R209, R186, -R205.reuse ;  /* 0x800000cdbad17221 */ /* 0x100fe20000010000 */
[----:B------:R-:W-:Y:S01]  /*2a800*/  FFMA.FTZ R213, R207, R212, R214 ;  /* 0x000000d4cfd57223 */ /* 0x000fe200000100d6 */
[--C-:B------:R-:W-:Y:S01]  /*2a810*/  FADD.FTZ R207, R172, -R205.reuse ;  /* 0x800000cdaccf7221 */ /* 0x100fe20000010000 */
[----:B------:R-:W-:Y:S01]  /*2a820*/  FFMA.FTZ R108, R109, R108, R110 ;  /* 0x0000006c6d6c7223 */ /* 0x000fe2000001006e */
[--C-:B------:R-:W-:Y:S01]  /*2a830*/  FADD.FTZ R109, R2, -R205.reuse ;  /* 0x800000cd026d7221 */ /* 0x100fe20000010000 */
[----:B------:R-:W-:Y:S01]  /*2a840*/  FADD.FTZ R111, R168, -R205 ;  /* 0x800000cda86f7221 */ /* 0x000fe20000010000 */
        /* <DEDUP_REMOVED lines=16> */
[C---:B0-----:R-:W-:Y:S01]  /*2a950*/  IMAD.WIDE.U32 R200, R203.reuse, 0x10, R200 ;  /* 0x00000010cbc87825 */ /* 0x041fe200078e00c8 */
[----:B------:R-:W-:Y:S02]  /*2a960*/  F2FP.BF16.F32.PACK_AB R111, R216, R213 ;  /* 0x000000d5d86f723e */ /* 0x000fe400000010ff */
[----:B------:R-:W-:Y:S01]  /*2a970*/  F2FP.BF16.F32.PACK_AB R110, R212, R211 ;  /* 0x000000d3d46e723e */ /* 0x000fe200000010ff */
[----:B------:R-:W-:Y:S01]  /*2a980*/  VIADD R203, R203, 0x80 ;  /* 0x00000080cbcb7836 */ /* 0x000fe20000000000 */
[----:B------:R-:W-:-:S02]  /*2a990*/  F2FP.BF16.F32.PACK_AB R109, R209, R206 ;  /* 0x000000ced16d723e */ /* 0x000fc400000010ff */
[----:B------:R-:W-:-:S05]  /*2a9a0*/  F2FP.BF16.F32.PACK_AB R108, R207, R108 ;  /* 0x0000006ccf6c723e */ /* 0x000fca00000010ff */
[----:B------:R0:W-:Y:S02]  /*2a9b0*/  STG.E.128 desc[UR12][R200.64], R108 ;  /* 0x0000006cc8007986 */ /* 0x0001e4000c101d0c */
.L_x_1999:
[----:B------:R-:W-:Y:S05]  /*2a9c0*/  BSYNC.RECONVERGENT B0 ;  /* 0x0000000000007941 */ /* 0x000fea0003800200 */
.L_x_1998:
[----:B------:R-:W-:Y:S01]  /*2a9d0*/  ISETP.GE.U32.AND P0, PT, R134, 0x100, PT ;  /* 0x000001008600780c */ /* 0x000fe20003f06070 */
[----:B------:R-:W-:-:S12]  /*2a9e0*/  BSSY.RECONVERGENT B0, `(.L_x_2000) ;  /* 0x0000032000007945 */ /* 0x000fd80003800200 */
[----:B------:R-:W-:Y:S05]  /*2a9f0*/  @!P0 BRA `(.L_x_2001) ;  /* 0x0000000000c08947 */ /* 0x000fea0003800000 */
[--C-:B0-----:R-:W-:Y:S01]  /*2aa00*/  FADD.FTZ R201, R173, -R205.reuse ;  /* 0x800000cdadc97221 */ /* 0x101fe20000010000 */
[--C-:B------:R-:W-:Y:S01]  /*2aa10*/  FADD.FTZ R111, R167, -R205.reuse ;  /* 0x800000cda76f7221 */ /* 0x100fe20000010000 */
[----:B------:R-:W-:Y:S01]  /*2aa20*/  SHF.L.U32 R200, R97, 0x10, RZ ;  /* 0x0000001061c87819 */ /* 0x000fe200000006ff */
[----:B------:R-:W-:Y:S01]  /*2aa30*/  IMAD.U32 R204, R93, 0x10000, RZ ;  /* 0x000100005dcc7824 */ /* 0x000fe200078e00ff */
[----:B------:R-:W-:Y:S01]  /*2aa40*/  SHF.L.U32 R208, R98, 0x10, RZ ;  /* 0x0000001062d07819 */ /* 0x000fe200000006ff */
[----:B------:R-:W-:Y:S01]  /*2aa50*/  FMUL.FTZ R201, R202, R201 ;  /* 0x000000c9cac97220 */ /* 0x000fe20000410000 */
        /* <DEDUP_REMOVED lines=39> */
[----:B------:R-:W-:Y:S02]  /*2acd0*/  F2FP.BF16.F32.PACK_AB R108, R207, R108 ;  /* 0x0000006ccf6c723e */ /* 0x000fe400000010ff */
[----:B------:R-:W-:-:S03]  /*2ace0*/  IADD3 R203, PT, PT, R203, 0x80, RZ ;  /* 0x00000080cbcb7810 */ /* 0x000fc60007ffe0ff */
[----:B------:R1:W-:Y:S04]  /*2acf0*/  STG.E.128 desc[UR12][R200.64], R108 ;  /* 0x0000006cc8007986 */ /* 0x0003e8000c101d0c */
.L_x_2001:
[----:B------:R-:W-:Y:S05]  /*2ad00*/  BSYNC.RECONVERGENT B0 ;  /* 0x0000000000007941 */ /* 0x000fea0003800200 */
.L_x_2000:
[----:B------:R-:W-:Y:S01]  /*2ad10*/  ISETP.GE.U32.AND P0, PT, R134, 0x180, PT ;  /* 0x000001808600780c */ /* 0x000fe20003f06070 */
[----:B------:R-:W-:-:S12]  /*2ad20*/  BSSY.RECONVERGENT B0, `(.L_x_2002) ;  /* 0x0000032000007945 */ /* 0x000fd80003800200 */
[----:B------:R-:W-:Y:S05]  /*2ad30*/  @!P0 BRA `(.L_x_2003) ;  /* 0x0000000000c08947 */ /* 0x000fea0003800000 */
[--C-:B01----:R-:W-:Y:S01]  /*2ad40*/  FADD.FTZ R201, R175, -R205.reuse ;  /* 0x800000cdafc97221 */ /* 0x103fe20000010000 */
        /* <DEDUP_REMOVED lines=32> */
[----:B------:R-:W-:-:S02]  /*2af50*/  IMAD.U32 R110, R24, 0x10000, RZ ;  /* 0x00010000186e7824 */ /* 0x000fc400078e00ff */
[----:B------:R-:W-:Y:S01]  /*2af60*/  FMUL.FTZ R111, R202, R111 ;  /* 0x0000006fca6f7220 */ /* 0x000fe20000410000 */
        /* <DEDUP_REMOVED lines=13> */
.L_x_2003:
[----:B------:R-:W-:Y:S05]  /*2b040*/  BSYNC.RECONVERGENT B0 ;  /* 0x0000000000007941 */ /* 0x000fea0003800200 */
.L_x_2002:
[----:B------:R-:W-:Y:S01]  /*2b050*/  ISETP.GE.U32.AND P0, PT, R134, 0x200, PT ;  /* 0x000002008600780c */ /* 0x000fe20003f06070 */
[----:B------:R-:W-:-:S12]  /*2b060*/  BSSY.RECONVERGENT B0, `(.L_x_2004) ;  /* 0x0000032000007945 */ /* 0x000fd80003800200 */
[----:B------:R-:W-:Y:S05]  /*2b070*/  @!P0 BRA `(.L_x_2005) ;  /* 0x0000000000c08947 */ /* 0x000fea0003800000 */
[--C-:B012---:R-:W-:Y:S01]  /*2b080*/  FADD.FTZ R201, R177, -R205.reuse ;  /* 0x800000cdb1c97221 */ /* 0x107fe20000010000 */
        /* <DEDUP_REMOVED lines=47> */
.L_x_2005:
[----:B------:R-:W-:Y:S05]  /*2b380*/  BSYNC.RECONVERGENT B0 ;  /* 0x0000000000007941 */ /* 0x000fea0003800200 */
.L_x_2004:
[----:B------:R-:W-:Y:S04]  /*2b390*/  BSSY.RECONVERGENT B0, `(.L_x_2006) ;  /* 0x0000032000007945 */ /* 0x000fe80003800200 */
[----:B------:R-:W-:Y:S05]  /*2b3a0*/  @!P1 BRA `(.L_x_2007) ;  /* 0x0000000000c09947 */ /* 0x000fea0003800000 */
[--C-:B0123--:R-:W-:Y:S01]  /*2b3b0*/  FADD.FTZ R201, R179, -R205.reuse ;  /* 0x800000cdb3c97221 */ /* 0x10ffe20000010000 */
        /* <DEDUP_REMOVED lines=47> */
.L_x_2007:
[----:B------:R-:W-:Y:S05]  /*2b6b0*/  BSYNC.RECONVERGENT B0 ;  /* 0x0000000000007941 */ /* 0x000fea0003800200 */
.L_x_2006:
[----:B------:R-:W-:Y:S04]  /*2b6c0*/  BSSY.RECONVERGENT B0, `(.L_x_2008) ;  /* 0x0000032000007945 */ /* 0x000fe80003800200 */
[----:B------:R-:W-:Y:S05]  /*2b6d0*/  @!P2 BRA `(.L_x_2009) ;  /* 0x0000000000c0a947 */ /* 0x000fea0003800000 */
[--C-:B01234-:R-:W-:Y:S01]  /*2b6e0*/  FADD.FTZ R201, R181, -R205.reuse ;  /* 0x800000cdb5c97221 */ /* 0x11ffe20000010000 */
        /* <DEDUP_REMOVED lines=47> */
.L_x_2009:
[----:B------:R-:W-:Y:S05]  /*2b9e0*/  BSYNC.RECONVERGENT B0 ;  /* 0x0000000000007941 */ /* 0x000fea0003800200 */
.L_x_2008:
        /* <DEDUP_REMOVED lines=11> */
[----:B------:R-:W-:Y:S01]  /*2baa0*/  IMAD.U32 R108, R56, 0x10000, RZ ;  /* 0x00010000386c7824 */ /* 0x000fe200078e00ff */
[----:B------:R-:W-:Y:S01]  /*2bab0*/  SHF.L.U32 R206, R53, 0x10, RZ ;  /* 0x0000001035ce7819 */ /* 0x000fe200000006ff */
[----:B------:R-:W-:Y:S01]  /*2bac0*/  FMUL.FTZ R109, R202, R109 ;  /* 0x0000006dca6d7220 */ /* 0x000fe20000410000 */
[----:B------:R-:W-:Y:S01]  /*2bad0*/  FADD.FTZ R205, R198, -R205 ;  /* 0x800000cdc6cd7221 */ /* 0x000fe20000010000 */
[----:B------:R-:W-:Y:S01]  /*2bae0*/  IMAD.U32 R204, R57, 0x10000, RZ ;  /* 0x0001000039cc7824 */ /* 0x000fe200078e00ff */
[----:B------:R-:W-:Y:S01]  /*2baf0*/  SHF.L.U32 R210, R54, 0x10, RZ ;  /* 0x0000001036d27819 */ /* 0x000fe200000006ff */
[----:B------:R-:W-:Y:S01]  /*2bb00*/  FMUL.FTZ R207, R202, R207 ;  /* 0x000000cfcacf7220 */ /* 0x000fe20000410000 */
[----:B------:R-:W-:-:S02]  /*2bb10*/  IMAD.U32 R208, R58, 0x10000, RZ ;  /* 0x000100003ad07824 */ /* 0x000fc400078e00ff */
        /* <DEDUP_REMOVED lines=30> */
.L_x_2010:
[----:B------:R-:W-:Y:S05]  /*2bd00*/  BSYNC.RECONVERGENT B0 ;  /* 0x0000000000007941 */ /* 0x000fea0003800200 */
.L_x_1997:
[----:B------:R-:W-:Y:S02]  /*2bd10*/  UIADD3 UR22, UPT, UPT, UR22, UR20, URZ ;  /* 0x0000001416167290 */ /* 0x000fe4000fffe0ff */
[----:B------:R-:W-:Y:S02]  /*2bd20*/  UPLOP3.LUT UP1, UPT, UPT, UPT, UP1, 0x40, 0x4 ;  /* 0x000000000004789c */ /* 0x000fe40003f2e810 */
[----:B------:R-:W-:-:S09]  /*2bd30*/  UISETP.GE.AND UP0, UPT, UR22, UR21, UPT ;  /* 0x000000151600728c */ /* 0x000fd2000bf06270 */
[----:B------:R-:W-:Y:S05]  /*2bd40*/  BRA.U !UP0, `(.L_x_2011) ;  /* 0xfffffd5508c87547 */ /* 0x000fea000b83ffff */
[----:B------:R-:W-:Y:S05]  /*2bd50*/  EXIT ;  /* 0x000000000000794d */ /* 0x000fea0003800000 */
.L_x_2012:
        /* <DEDUP_REMOVED lines=10> */
.L_x_42301:


//--------------------- .text._ZN10layer_norm13ln_fwd_kernelINS_13Kernel_traitsI13__nv_bfloat16S2_S2_S2_fjLj7168ELj1ELj1ELj4ELj16ENS_18Kernel_traits_baseILj7168ES2_S2_S2_S2_fjLj128EEEEELb1ELb0ELb1ELb1EEEvNS_9FwdParamsE --------------------------
	.section	.text._ZN10layer_norm13ln_fwd_kernelINS_13Kernel_traitsI13__nv_bfloat16S2_S2_S2_fjLj7168ELj1ELj1ELj4ELj16ENS_18Kernel_traits_baseILj7168ES2_S2_S2_S2_fjLj128EEEEELb1ELb0ELb1ELb1EEEvNS_9FwdParamsE,"ax",@progbits
	.align	128
        .global         _ZN10layer_norm13ln_fwd_kernelINS_13Kernel_traitsI13__nv_bfloat16S2_S2_S2_fjLj7168ELj1ELj1ELj4ELj16ENS_18Kernel_traits_baseILj7168ES2_S2_S2_S2_fjLj128EEEEELb1ELb0ELb1ELb1EEEvNS_9FwdParamsE
        .type           _ZN10layer_norm13ln_fwd_kernelINS_13Kernel_traitsI13__nv_bfloat16S2_S2_S2_fjLj7168ELj1ELj1ELj4ELj16ENS_18Kernel_traits_baseILj7168ES2_S2_S2_S2_fjLj128EEEEELb1ELb0ELb1ELb1EEEvNS_9FwdParamsE,@function
        .size           _ZN10layer_norm13ln_fwd_kernelINS_13Kernel_traitsI13__nv_bfloat16S2_S2_S2_fjLj7168ELj1ELj1ELj4ELj16ENS_18Kernel_traits_baseILj7168ES2_S2_S2_S2_fjLj128EEEEELb1ELb0ELb1ELb1EEEvNS_9FwdParamsE,(.L_x_42302 - _ZN10layer_norm13ln_fwd_kernelINS_13Kernel_traitsI13__nv_bfloat16S2_S2_S2_fjLj7168ELj1ELj1ELj4ELj16ENS_18Kernel_traits_baseILj7168ES2_S2_S2_S2_fjLj128EEEEELb1ELb0ELb1ELb1EEEvNS_9FwdParamsE)
        .other          _ZN10layer_norm13ln_fwd_kernelINS_13Kernel_traitsI13__nv_bfloat16S2_S2_S2_fjLj7168ELj1ELj1ELj4ELj16ENS_18Kernel_traits_baseILj7168ES2_S2_S2_S2_fjLj128EEEEELb1ELb0ELb1ELb1EEEvNS_9FwdParamsE,@"STO_CUDA_ENTRY STV_DEFAULT"
_ZN10layer_norm13ln_fwd_kernelINS_13Kernel_traitsI13__nv_bfloat16S2_S2_S2_fjLj7168ELj1ELj1ELj4ELj16ENS_18Kernel_traits_baseILj7168ES2_S2_S2_S2_fjLj128EEEEELb1ELb0ELb1ELb1EEEvNS_9FwdParamsE:
.text._ZN10layer_norm13ln_fwd_kernelINS_13Kernel_traitsI13__nv_bfloat16S2_S2_S2_fjLj7168ELj1ELj1ELj4ELj16ENS_18Kernel_traits_baseILj7168ES2_S2_S2_S2_fjLj128EEEEELb1ELb0ELb1ELb1EEEvNS_9FwdParamsE:
        /* <DEDUP_REMOVED lines=64> */
.L_x_2013:
[----:B------:R-:W-:Y:S05]  /*0400*/  @P2 EXIT ;  /* 0x000000000000294d */ /* 0x000fea0003800000 */
[----:B------:R-:W0:Y:S01]  /*0410*/  LDCU UR4, c[0x0][0x360] ;  /* 0x00006c00ff0477ac */ /* 0x000e220008000800 */
[----:B-----5:R-:W-:Y:S01]  /*0420*/  @P1 IADD3 R162, P0, PT, R2, R11, RZ ;  /* 0x0000000b02a21210 */ /* 0x020fe20007f1e0ff */
[----:B---3--:R-:W-:Y:S01]  /*0430*/  VIADD R6, R134, 0x9e3779b9 ;  /* 0x9e3779b986067836 */ /* 0x008fe20000000000 */
[----:B------:R-:W-:Y:S01]  /*0440*/  PRMT R12, R68, 0x7632, R12 ;  /* 0x00007632440c7816 */ /* 0x000fe2000000000c */
[----:B------:R-:W-:Y:S01]  /*0450*/  VIADD R10, R135, 0xbb67ae85 ;  /* 0xbb67ae85870a7836 */ /* 0x000fe20000000000 */
[----:B------:R-:W-:Y:S01]  /*0460*/  @P1 IADD3.X R163, PT, PT, RZ, R3, RZ, P0, !PT ;  /* 0x00000003ffa31210 */ /* 0x000fe200007fe4ff */
[----:B------:R-:W-:Y:S01]  /*0470*/  IMAD.MOV.U32 R143, RZ, RZ, RZ ;  /* 0x000000ffff8f7224 */ /* 0x000fe200078e00ff */
[----:B------:R-:W-:Y:S01]  /*0480*/  PRMT R13, R95, 0x7632, R13 ;  /* 0x000076325f0d7816 */ /* 0x000fe2000000000d */
[----:B------:R-:W-:Y:S01]  /*0490*/  UPLOP3.LUT UP1, UPT, UPT, UPT, UPT, 0x40, 0x4 ;  /* 0x000000000004789c */ /* 0x000fe20003f2e870 */
[--C-:B------:R-:W-:Y:S01]  /*04a0*/  SHF.R.U64 R2, R162, 0x2, R163.reuse ;  /* 0x00000002a2027819 */ /* 0x100fe200000012a3 */
[----:B------:R-:W1:Y:S01]  /*04b0*/  LDCU UR10, c[0x0][0x404] ;  /* 0x00008080ff0a77ac */ /* 0x000e620008000800 */
[----:B------:R-:W-:-:S02]  /*04c0*/  SHF.R.U32.HI R163, RZ, 0x2, R163 ;  /* 0x00000002ffa37819 */ /* 0x000fc400000116a3 */
[----:B------:R-:W-:Y:S01]  /*04d0*/  LOP3.LUT R162, R162, 0x3, RZ, 0xc0, !PT ;  /* 0x00000003a2a27812 */ /* 0x000fe200078ec0ff */
[----:B------:R-:W-:Y:S01]  /*04e0*/  IMAD.HI.U32 R7, R2, -0x2daee0ad, RZ ;  /* 0xd2511f5302077827 */ /* 0x000fe200078e00ff */
[----:B------:R-:W-:Y:S01]  /*04f0*/  PRMT R14, R67, 0x7632, R14 ;  /* 0x00007632430e7816 */ /* 0x000fe2000000000e */
[----:B------:R-:W2:Y:S01]  /*0500*/  LDCU.U8 UR11, c[0x0][0x410] ;  /* 0x00008200ff0b77ac */ /* 0x000ea20008000000 */
[----:B------:R-:W-:Y:S01]  /*0510*/  PRMT R15, R94, 0x7632, R15 ;  /* 0x000076325e0f7816 */ /* 0x000fe2000000000f */
[----:B0-----:R-:W-:Y:S01]  /*0520*/  IMAD R3, R0, UR4, R9 ;  /* 0x0000000400037c24 */ /* 0x001fe2000f8e0209 */
[----:B------:R-:W-:Y:S01]  /*0530*/  LOP3.LUT R7, R7, R135, RZ, 0x3c, !PT ;  /* 0x0000008707077212 */ /* 0x000fe200078e3cff */
[----:B------:R-:W-:Y:S01]  /*0540*/  IMAD R11, R2, -0x2daee0ad, RZ ;  /* 0xd2511f53020b7824 */ /* 0x000fe200078e02ff */
[----:B------:R-:W-:Y:S01]  /*0550*/  PRMT R16, R66, 0x7632, R16 ;  /* 0x0000763242107816 */ /* 0x000fe20000000010 */
[----:B------:R-:W-:Y:S01]  /*0560*/  IMAD.HI.U32 R5, R3, -0x326172a9, RZ ;  /* 0xcd9e8d5703057827 */ /* 0x000fe200078e00ff */
[----:B------:R-:W-:Y:S01]  /*0570*/  PRMT R17, R93, 0x7632, R17 ;  /* 0x000076325d117816 */ /* 0x000fe20000000011 */
[----:B------:R-:W0:Y:S01]  /*0580*/  LDCU UR14, c[0x0][0x400] ;  /* 0x00008000ff0e77ac */ /* 0x000e220008000800 */
[----:B------:R-:W-:Y:S01]  /*0590*/  PRMT R18, R65, 0x7632, R18 ;  /* 0x0000763241127816 */ /* 0x000fe20000000012 */
[----:B------:R-:W-:Y:S01]  /*05a0*/  IMAD.HI.U32 R4, R7, -0x326172a9, RZ ;  /* 0xcd9e8d5707047827 */ /* 0x000fe200078e00ff */
[----:B------:R-:W-:Y:S01]  /*05b0*/  LOP3.LUT R5, R163, R5, R134, 0x96, !PT ;  /* 0x00000005a3057212 */ /* 0x000fe200078e9686 */
[----:B------:R-:W3:Y:S01]  /*05c0*/  LDCU.64 UR12, c[0x0][0x408] ;  /* 0x00008100ff0c77ac */ /* 0x000ee20008000a00 */
[----:B------:R-:W-:Y:S01]  /*05d0*/  PRMT R19, R92, 0x7632, R19 ;  /* 0x000076325c137816 */ /* 0x000fe20000000013 */
[----:B------:R-:W-:Y:S01]  /*05e0*/  IMAD R9, R3, -0x326172a9, RZ ;  /* 0xcd9e8d5703097824 */ /* 0x000fe200078e02ff */
[----:B------:R-:W-:Y:S01]  /*05f0*/  PRMT R20, R64, 0x7632, R20 ;  /* 0x0000763240147816 */ /* 0x000fe20000000014 */
[----:B------:R-:W-:Y:S01]  /*0600*/  IMAD.HI.U32 R8, R5, -0x2daee0ad, RZ ;  /* 0xd2511f5305087827 */ /* 0x000fe200078e00ff */
[----:B------:R-:W-:Y:S01]  /*0610*/  PRMT R21, R91, 0x7632, R21 ;  /* 0x000076325b157816 */ /* 0x000fe20000000015 */
[----:B------:R-:W4:Y:S01]  /*0620*/  LDCU.64 UR8, c[0x0][0x3a0] ;  /* 0x00007400ff0877ac */ /* 0x000f220008000a00 */
        /* <DEDUP_REMOVED lines=11> */
[C---:B------:R-:W-:Y:S01]  /*06e0*/  VIADD R11, R134.reuse, 0x3c6ef372 ;  /* 0x3c6ef372860b7836 */ /* 0x040fe20000000000 */
[----:B------:R-:W-:Y:S01]  /*06f0*/  PRMT R25, R89, 0x7632, R25 ;  /* 0x0000763259197816 */ /* 0x000fe20000000019 */
[----:B------:R-:W-:Y:S01]  /*0700*/  VIADD R10, R134, 0xdaa66d2b ;  /* 0xdaa66d2b860a7836 */ /* 0x000fe20000000000 */
[----:B------:R-:W-:Y:S01]  /*0710*/  PRMT R26, R61, 0x7632, R26 ;  /* 0x000076323d1a7816 */ /* 0x000fe2000000001a */
        /* <DEDUP_REMOVED lines=28> */
[----:B------:R-:W-:Y:S01]  /*08e0*/  IADD3 R8, PT, PT, R134, 0x1715609d, RZ ;  /* 0x1715609d86087810 */ /* 0x000fe20007ffe0ff */
[----:B------:R-:W-:Y:S01]  /*08f0*/  IMAD R9, R6, -0x326172a9, RZ ;  /* 0xcd9e8d5706097824 */ /* 0x000fe200078e02ff */
[----:B------:R-:W-:Y:S01]  /*0900*/  PRMT R37, R83, 0x7632, R37 ;  /* 0x0000763253257816 */ /* 0x000fe20000000025 */
[----:B------:R-:W-:Y:S01]  /*0910*/  IMAD.HI.U32 R6, R5, -0x2daee0ad, RZ ;  /* 0xd2511f5305067827 */ /* 0x000fe200078e00ff */
[----:B------:R-:W-:Y:S02]  /*0920*/  PRMT R38, R55, 0x7632, R38 ;  /* 0x0000763237267816 */ /* 0x000fe40000000026 */
[----:B------:R-:W-:Y:S01]  /*0930*/  LOP3.LUT R4, R8, R9, R4, 0x96, !PT ;  /* 0x0000000908047212 */ /* 0x000fe200078e9604 */
[----:B------:R-:W-:Y:S01]  /*0940*/  VIADD R10, R135, 0xa9066899 ;  /* 0xa9066899870a7836 */ /* 0x000fe20000000000 */
[----:B------:R-:W-:Y:S01]  /*0950*/  PRMT R39, R82, 0x7632, R39 ;  /* 0x0000763252277816 */ /* 0x000fe20000000027 */
[----:B------:R-:W-:Y:S01]  /*0960*/  IMAD R8, R7, -0x326172a9, RZ ;  /* 0xcd9e8d5707087824 */ /* 0x000fe200078e02ff */
[----:B------:R-:W-:Y:S01]  /*0970*/  IADD3 R7, PT, PT, R134, -0x4ab325aa, RZ ;  /* 0xb54cda5686077810 */ /* 0x000fe20007ffe0ff */
[----:B------:R-:W-:Y:S01]  /*0980*/  IMAD.HI.U32 R9, R4, -0x2daee0ad, RZ ;  /* 0xd2511f5304097827 */ /* 0x000fe200078e00ff */
[----:B------:R-:W-:-:S02]  /*0990*/  LOP3.LUT R6, R10, R11, R6, 0x96, !PT ;  /* 0x0000000b0a067212 */ /* 0x000fc400078e9606 */
[----:B------:R-:W-:Y:S01]  /*09a0*/  PRMT R40, R54, 0x7632, R40 ;  /* 0x0000763236287816 */ /* 0x000fe20000000028 */
[----:B------:R-:W-:Y:S01]  /*09b0*/  IMAD R10, R5, -0x2daee0ad, RZ ;  /* 0xd2511f53050a7824 */ /* 0x000fe200078e02ff */
        /* <DEDUP_REMOVED lines=24> */
[----:B------:R-:W-:Y:S01]  /*0b40*/  IADD3 R11, PT, PT, R135, -0x24c28bd8, RZ ;  /* 0xdb3d7428870b7810 */ /* 0x000fe20007ffe0ff */
[----:B------:R-:W-:Y:S01]  /*0b50*/  IMAD R10, R5, -0x2daee0ad, RZ ;  /* 0xd2511f53050a7824 */ /* 0x000fe200078e02ff */
[----:B------:R-:W-:Y:S01]  /*0b60*/  PRMT R131, R76, 0x7632, R131 ;  /* 0x000076324c837816 */ /* 0x000fe20000000083 */
[----:B------:R-:W-:Y:S01]  /*0b70*/  IMAD.HI.U32 R5, R6, -0x326172a9, RZ ;  /* 0xcd9e8d5706057827 */ /* 0x000fe200078e00ff */
[----:B------:R-:W-:Y:S02]  /*0b80*/  PRMT R132, R48, 0x7632, R132 ;  /* 0x0000763230847816 */ /* 0x000fe40000000084 */
[--C-:B------:R-:W-:Y:S01]  /*0b90*/  LOP3.LUT R152, R11, R10, R9.reuse, 0x96, !PT ;  /* 0x0000000a0b987212 */ /* 0x100fe200078e9609 */
        /* <DEDUP_REMOVED lines=16> */
[----:B------:R-:W-:Y:S01]  /*0ca0*/  IMAD.MOV.U32 R4, RZ, RZ, R163 ;  /* 0x000000ffff047224 */ /* 0x000fe200078e00a3 */
        /* <DEDUP_REMOVED lines=10> */
[----:B01234-:R-:W-:-:S07]  /*0d50*/  PRMT R142, R44, 0x7632, R142 ;  /* 0x000076322c8e7816 */ /* 0x01ffce000000008e */
.L_x_2494:
[----:B------:R-:W0:Y:S01]  /*0d60*/  LDC.64 R104, c[0x0][0x3f0] ;  /* 0x0000fc00ff687b82 */ /* 0x000e220000000a00 */
[----:B------:R-:W1:Y:S07]  /*0d70*/  S2R R113, SR_TID.X ;  /* 0x0000000000717919 */ /* 0x000e6e0000002100 */
[----:B------:R-:W2:Y:S08]  /*0d80*/  LDC R114, c[0x0][0x388] ;  /* 0x0000e200ff727b82 */ /* 0x000eb00000000800 */
[----:B------:R-:W3:Y:S01]  /*0d90*/  LDC.64 R106, c[0x0][0x3f8] ;  /* 0x0000fe00ff6a7b82 */ /* 0x000ee20000000a00 */
[----:B0-----:R-:W-:-:S05]  /*0da0*/  IMAD.WIDE R104, R0, 0x4, R104 ;  /* 0x0000000400687825 */ /* 0x001fca00078e0268 */
[----:B------:R3:W4:Y:S01]  /*0db0*/  LDG.E R197, desc[UR6][R104.64] ;  /* 0x0000000668c57981 */ /* 0x000722000c1e1900 */
[----:B------:R-:W-:Y:S02]  /*0dc0*/  IMAD.MOV.U32 R200, RZ, RZ, RZ ;  /* 0x000000ffffc87224 */ /* 0x000fe400078e00ff */
[----:B---3--:R-:W-:-:S05]  /*0dd0*/  IMAD.WIDE R104, R0, 0x4, R106 ;  /* 0x0000000400687825 */ /* 0x008fca00078e026a */
[----:B------:R0:W5:Y:S01]  /*0de0*/  LDG.E R112, desc[UR6][R104.64] ;  /* 0x0000000668707981 */ /* 0x000162000c1e1900 */
[----:B----4-:R-:W-:-:S13]  /*0df0*/  ISETP.GE.AND P0, PT, R197, 0x1, PT ;  /* 0x00000001c500780c */ /* 0x010fda0003f06270 */
[----:B------:R-:W3:Y:S01]  /*0e00*/  @P0 LDC.64 R108, c[0x0][0x390] ;  /* 0x0000e400ff6c0b82 */ /* 0x000ee20000000a00 */
[----:B------:R-:W-:-:S05]  /*0e10*/  @P0 IADD3 R111, PT, PT, R197, -0x1, RZ ;  /* 0xffffffffc56f0810 */ /* 0x000fca0007ffe0ff */
[----:B--2---:R-:W-:-:S05]  /*0e20*/  @P0 IMAD R111, R111, R114, RZ ;  /* 0x000000726f6f0224 */ /* 0x004fca00078e02ff */
[----:B------:R-:W-:-:S04]  /*0e30*/  @P0 SHF.R.S32.HI R110, RZ, 0x1f, R111 ;  /* 0x0000001fff6e0819 */ /* 0x000fc8000001146f */
[----:B------:R-:W-:-:S04]  /*0e40*/  @P0 LEA.HI R110, R110, R111, RZ, 0x3 ;  /* 0x0000006f6e6e0211 */ /* 0x000fc800078f18ff */
[----:B-1----:R-:W-:-:S05]  /*0e50*/  @P0 LEA.HI.SX32 R200, R110, R113, 0x1d ;  /* 0x000000716ec80211 */ /* 0x002fca00078feaff */
[----:B---3--:R-:W-:-:S05]  /*0e60*/  @P0 IMAD.WIDE.U32 R106, R200, 0x10, R108 ;  /* 0x00000010c86a0825 */ /* 0x008fca00078e006c */
[----:B------:R0:W5:Y:S01]  /*0e70*/  @P0 LDG.E.128 R100, desc[UR6][R106.64] ;  /* 0x000000066a640981 */ /* 0x000162000c1e1d00 */
[----:B------:R-:W-:Y:S01]  /*0e80*/  UISETP.NE.U32.AND UP0, UPT, UR8, URZ, UPT ;  /* 0x000000ff0800728c */ /* 0x000fe2000bf05070 */
[----:B------:R-:W-:-:S03]  /*0e90*/  IMAD R108, R0, R114, RZ ;  /* 0x00000072006c7224 */ /* 0x000fc600078e02ff */
[----:B------:R-:W-:Y:S02]  /*0ea0*/  UISETP.NE.AND.EX UP0, UPT, UR9, URZ, UPT, UP0 ;  /* 0x000000ff0900728c */ /* 0x000fe4000bf05300 */
[----:B------:R-:W-:-:S04]  /*0eb0*/  SHF.R.S32.HI R109, RZ, 0x1f, R108 ;  /* 0x0000001fff6d7819 */ /* 0x000fc8000001146c */
[----:B------:R-:W-:Y:S01]  /*0ec0*/  LEA.HI R108, R109, R108, RZ, 0x3 ;  /* 0x0000006c6d6c7211 */ /* 0x000fe200078f18ff */
[----:B------:R-:W-:Y:S01]  /*0ed0*/  VIADD R168, R135, 0x646e171e ;  /* 0x646e171e87a87836 */ /* 0x000fe20000000000 */
[----:B------:R-:W-:Y:S02]  /*0ee0*/  IADD3 R186, PT, PT, R134, 0x3c6ef372, RZ ;  /* 0x3c6ef37286ba7810 */ /* 0x000fe40007ffe0ff */
[----:B------:R-:W-:Y:S01]  /*0ef0*/  LEA.HI.SX32 R203, R108, R113, 0x1d ;  /* 0x000000716ccb7211 */ /* 0x000fe200078feaff */
[----:B0-----:R-:W-:Y:S06]  /*0f00*/  BRA.U !UP0, `(.L_x_2014) ;  /* 0x00000035080c7547 */ /* 0x001fec000b800000 */
[----:B------:R-:W0:Y:S02]  /*0f10*/  LDC.64 R104, c[0x0][0x3a0] ;  /* 0x0000e800ff687b82 */ /* 0x000e240000000a00 */
[----:B0-----:R-:W-:-:S06]  /*0f20*/  IMAD.WIDE.U32 R104, R203, 0x10, R104 ;  /* 0x00000010cb687825 */ /* 0x001fcc00078e0068 */
[----:B------:R-:W2:Y:S01]  /*0f30*/  LDG.E.128 R104, desc[UR6][R104.64] ;  /* 0x0000000668687981 */ /* 0x000ea2000c1e1d00 */
[----:B------:R-:W-:-:S13]  /*0f40*/  ISETP.GT.AND P1, PT, R197, RZ, PT ;  /* 0x000000ffc500720c */ /* 0x000fda0003f24270 */
[----:B------:R-:W-:Y:S02]  /*0f50*/  @!P1 IMAD.MOV.U32 R108, RZ, RZ, R162 ;  /* 0x000000ffff6c9224 */ /* 0x000fe400078e00a2 */
[----:B------:R-:W-:Y:S01]  /*0f60*/  @!P1 IMAD.MOV.U32 R115, RZ, RZ, R171 ;  /* 0x000000ffff739224 */ /* 0x000fe200078e00ab */
[----:B--2---:R-:W-:Y:S01]  /*0f70*/  @!P1 SHF.L.U32 R111, R104, 0x10, RZ ;  /* 0x00000010686f9819 */ /* 0x004fe200000006ff */
[----:B------:R-:W-:Y:S06]  /*0f80*/  @!P1 BRA `(.L_x_2015) ;  /* 0x0000000400849947 */ /* 0x000fec0003800000 */
        /* <DEDUP_REMOVED lines=15> */
.L_x_2017:
        /* <DEDUP_REMOVED lines=12> */
.L_x_2018:
        /* <DEDUP_REMOVED lines=25> */
[C---:B------:R-:W-:Y:S02]  /*12d0*/  VIADD R115, R134.reuse, 0x78dde6e4 ;  /* 0x78dde6e486737836 */ /* 0x040fe40000000000 */
[----:B------:R-:W-:-:S03]  /*12e0*/  VIADD R151, R134, 0x8ff34781 ;  /* 0x8ff3478186977836 */ /* 0x000fc60000000000 */
[----:B------:R-:W-:Y:S01]  /*12f0*/  LOP3.LUT R116, R115, R118, R111, 0x96, !PT ;  /* 0x0000007673747212 */ /* 0x000fe200078e966f */
[----:B------:R-:W-:-:S04]  /*1300*/  IMAD.WIDE.U32 R118, R119, -0x326172a9, RZ ;  /* 0xcd9e8d5777767825 */ /* 0x000fc800078e00ff */
[----:B------:R-:W-:Y:S01]  /*1310*/  IMAD.WIDE.U32 R116, R116, -0x2daee0ad, RZ ;  /* 0xd2511f5374747825 */ /* 0x000fe200078e00ff */
[----:B------:R-:W-:-:S03]  /*1320*/  LOP3.LUT R109, R109, R110, R119, 0x96, !PT ;  /* 0x0000006e6d6d7212 */ /* 0x000fc600078e9677 */
[----:B------:R-:W-:Y:S02]  /*1330*/  VIADD R111, R135, 0xa9066899 ;  /* 0xa9066899876f7836 */ /* 0x000fe40000000000 */
[----:B------:R-:W-:-:S03]  /*1340*/  VIADD R115, R134, 0xb54cda56 ;  /* 0xb54cda5686737836 */ /* 0x000fc60000000000 */
        /* <DEDUP_REMOVED lines=9> */
[----:B------:R-:W-:Y:S02]  /*13e0*/  VIADD R111, R135, 0x1fd5c5a3 ;  /* 0x1fd5c5a3876f7836 */ /* 0x000fe40000000000 */
[----:B------:R-:W-:-:S03]  /*13f0*/  IMAD.WIDE.U32 R154, R154, -0x2daee0ad, RZ ;  /* 0xd2511f539a9a7825 */ /* 0x000fc600078e00ff */
[----:B------:R-:W-:Y:S01]  /*1400*/  LOP3.LUT R108, R111, R108, R117, 0x96, !PT ;  /* 0x0000006c6f6c7212 */ /* 0x000fe200078e9675 */
[----:B------:R-:W-:Y:S01]  /*1410*/  VIADD R115, R135, 0xdb3d7428 ;  /* 0xdb3d742887737836 */ /* 0x000fe20000000000 */
[----:B------:R-:W-:-:S03]  /*1420*/  IADD3 R111, PT, PT, R134, -0xe443238, RZ ;  /* 0xf1bbcdc8866f7810 */ /* 0x000fc60007ffe0ff */
[----:B------:R-:W-:Y:S01]  /*1430*/  IMAD.WIDE.U32 R108, R108, -0x326172a9, RZ ;  /* 0xcd9e8d576c6c7825 */ /* 0x000fe200078e00ff */
[----:B------:R-:W-:-:S04]  /*1440*/  LOP3.LUT R116, R115, R116, R155, 0x96, !PT ;  /* 0x0000007473747212 */ /* 0x000fc800078e969b */
[----:B------:R-:W-:Y:S01]  /*1450*/  LOP3.LUT R110, R111, R118, R109, 0x96, !PT ;  /* 0x000000766f6e7212 */ /* 0x000fe200078e966d */
[----:B------:R-:W-:-:S04]  /*1460*/  IMAD.WIDE.U32 R116, R116, -0x326172a9, RZ ;  /* 0xcd9e8d5774747825 */ /* 0x000fc800078e00ff */
[----:B------:R-:W-:Y:S01]  /*1470*/  IMAD.WIDE.U32 R110, R110, -0x2daee0ad, RZ ;  /* 0xd2511f536e6e7825 */ /* 0x000fe200078e00ff */
[----:B------:R-:W-:-:S03]  /*1480*/  LOP3.LUT R151, R151, R108, R117, 0x96, !PT ;  /* 0x0000006c97977212 */ /* 0x000fc600078e9675 */
[----:B------:R-:W-:Y:S01]  /*1490*/  HFMA2 R108, -RZ, RZ, 0, 0 ;  /* 0x00000000ff6c7431 */ /* 0x000fe200000001ff */
[----:B------:R-:W-:Y:S01]  /*14a0*/  MOV R152, R116 ;  /* 0x0000007400987202 */ /* 0x000fe20000000f00 */
[----:B------:R-:W-:Y:S02]  /*14b0*/  VIADD R109, R135, 0x96a522ad ;  /* 0x96a522ad876d7836 */ /* 0x000fe40000000000 */
[----:B------:R-:W-:-:S03]  /*14c0*/  IMAD.MOV.U32 R115, RZ, RZ, R110 ;  /* 0x000000ffff737224 */ /* 0x000fc600078e006e */
[----:B------:R-:W-:Y:S01]  /*14d0*/  LOP3.LUT R154, R109, R154, R111, 0x96, !PT ;  /* 0x0000009a6d9a7212 */ /* 0x000fe200078e966f */
[----:B------:R-:W-:-:S07]  /*14e0*/  IMAD.MOV.U32 R109, RZ, RZ, R171 ;  /* 0x000000ffff6d7224 */ /* 0x000fce00078e00ab */
.L_x_2016:
[----:B------:R-:W-:Y:S01]  /*14f0*/  I2FP.F32.U32 R109, R109 ;  /* 0x0000006d006d7245 */ /* 0x000fe20000201000 */
[----:B------:R-:W-:Y:S01]  /*1500*/  IMAD.MOV.U32 R116, RZ, RZ, 0x2f800000 ;  /* 0x2f800000ff747424 */ /* 0x000fe200078e00ff */
[----:B------:R-:W-:Y:S01]  /*1510*/  SHF.L.U32 R111, R104, 0x10, RZ ;  /* 0x00000010686f7819 */ /* 0x000fe200000006ff */
[----:B-----5:R-:W-:Y:S02]  /*1520*/  IMAD.U32 R110, R100, 0x10000, RZ ;  /* 0x00010000646e7824 */ /* 0x020fe400078e00ff */
[----:B------:R-:W-:Y:S02]  /*1530*/  FFMA.FTZ R109, R109, R116, 1.1641532182693481445e-10 ;  /* 0x2f0000006d6d7423 */ /* 0x000fe40000010074 */
[----:B------:R-:W-:-:S03]  /*1540*/  FMUL.FTZ R110, R110, UR13 ;  /* 0x0000000d6e6e7c20 */ /* 0x000fc60008410000 */
[----:B------:R-:W-:Y:S01]  /*1550*/  FSETP.GTU.FTZ.AND P2, PT, R109, UR10, PT ;  /* 0x0000000a6d007c0b */ /* 0x000fe2000bf5c000 */
[----:B------:R-:W-:-:S03]  /*1560*/  FMUL.FTZ R110, R110, UR12 ;  /* 0x0000000c6e6e7c20 */ /* 0x000fc60008410000 */
[----:B------:R-:W-:Y:S02]  /*1570*/  SEL R144, RZ, 0x1, P2 ;  /* 0x00000001ff907807 */ /* 0x000fe40001000000 */
[----:B------:R-:W-:-:S05]  /*1580*/  FSEL R110, R110, RZ, !P2 ;  /* 0x000000ff6e6e7208 */ /* 0x000fca0005000000 */
[----:B------:R-:W-:-:S07]  /*1590*/  FADD.FTZ R111, R111, R110 ;  /* 0x0000006e6f6f7221 */ /* 0x000fce0000010000 */
.L_x_2015:
[----:B------:R-:W-:Y:S01]  /*15a0*/  @!P1 PRMT R110, R104, 0x7632, R110 ;  /* 0x00007632686e9816 */ /* 0x000fe2000000006e */
[----:B------:R-:W-:Y:S01]  /*15b0*/  @!P1 IMAD.MOV.U32 R109, RZ, RZ, R108 ;  /* 0x000000ffff6d9224 */ /* 0x000fe200078e006c */
[----:B------:R-:W-:Y:S01]  /*15c0*/  F2FP.BF16.F32.PACK_AB R156, RZ, R111 ;  /* 0x0000006fff9c723e */ /* 0x000fe200000010ff */
[----:B------:R-:W-:Y:S01]  /*15d0*/  @!P1 IMAD.MOV.U32 R158, RZ, RZ, R115 ;  /* 0x000000ffff9e9224 */ /* 0x000fe200078e0073 */
[----:B------:R-:W-:Y:S01]  /*15e0*/  @!P1 SHF.L.U32 R110, R110, 0x10, RZ ;  /* 0x000000106e6e9819 */ /* 0x000fe200000006ff */
        /* <DEDUP_REMOVED lines=16> */
.L_x_2021:
        /* <DEDUP_REMOVED lines=12> */
.L_x_2022:
        /* <DEDUP_REMOVED lines=8> */
[C---:B------:R-:W-:Y:S01]  /*1830*/  IADD3 R121, PT, PT, R135.reuse, 0x32370b8f, RZ ;  /* 0x32370b8f87797810 */ /* 0x040fe20007ffe0ff */
        /* <DEDUP_REMOVED lines=16> */
[C---:B------:R-:W-:Y:S01]  /*1940*/  VIADD R151, R134.reuse, 0x8ff34781 ;  /* 0x8ff3478186977836 */ /* 0x040fe20000000000 */
[----:B------:R-:W-:Y:S01]  /*1950*/  LOP3.LUT R109, R109, R108, R121, 0x96, !PT ;  /* 0x0000006c6d6d7212 */ /* 0x000fe200078e9679 */
[----:B------:R-:W-:Y:S01]  /*1960*/  VIADD R121, R135, 0xa9066899 ;  /* 0xa906689987797836 */ /* 0x000fe20000000000 */
[----:B------:R-:W-:Y:S01]  /*1970*/  IADD3 R117, PT, PT, R134, 0x1715609d, RZ ;  /* 0x1715609d86757810 */ /* 0x000fe20007ffe0ff */
[----:B------:R-:W-:-:S04]  /*1980*/  IMAD.WIDE.U32 R118, R119, -0x326172a9, RZ ;  /* 0xcd9e8d5777767825 */ /* 0x000fc800078e00ff */
[----:B------:R-:W-:Y:S01]  /*1990*/  IMAD.WIDE.U32 R108, R109, -0x2daee0ad, RZ ;  /* 0xd2511f536d6c7825 */ /* 0x000fe200078e00ff */
[----:B------:R-:W-:-:S03]  /*19a0*/  LOP3.LUT R117, R117, R120, R119, 0x96, !PT ;  /* 0x0000007875757212 */ /* 0x000fc600078e9677 */
[----:B------:R-:W-:Y:S01]  /*19b0*/  IMAD.MOV.U32 R110, RZ, RZ, R115 ;  /* 0x000000ffff6e7224 */ /* 0x000fe200078e0073 */
        /* <DEDUP_REMOVED lines=9> */
[----:B------:R-:W-:Y:S02]  /*1a50*/  LOP3.LUT R117, R117, R120, R109, 0x96, !PT ;  /* 0x0000007875757212 */ /* 0x000fe400078e966d */
[----:B------:R-:W-:Y:S01]  /*1a60*/  IADD3 R109, PT, PT, R134, -0xe443238, RZ ;  /* 0xf1bbcdc8866d7810 */ /* 0x000fe20007ffe0ff */
[----:B------:R-:W-:Y:S02]  /*1a70*/  VIADD R121, R135, 0x1fd5c5a3 ;  /* 0x1fd5c5a387797836 */ /* 0x000fe40000000000 */
[----:B------:R-:W-:-:S03]  /*1a80*/  IMAD.WIDE.U32 R154, R117, -0x2daee0ad, RZ ;  /* 0xd2511f53759a7825 */ /* 0x000fc600078e00ff */
[----:B------:R-:W-:Y:S01]  /*1a90*/  LOP3.LUT R116, R121, R116, R119, 0x96, !PT ;  /* 0x0000007479747212 */ /* 0x000fe200078e9677 */
[----:B------:R-:W-:-:S04]  /*1aa0*/  VIADD R119, R135, 0xdb3d7428 ;  /* 0xdb3d742887777836 */ /* 0x000fc80000000000 */
[----:B------:R-:W-:Y:S01]  /*1ab0*/  IMAD.WIDE.U32 R116, R116, -0x326172a9, RZ ;  /* 0xcd9e8d5774747825 */ /* 0x000fe200078e00ff */
[----:B------:R-:W-:-:S04]  /*1ac0*/  LOP3.LUT R119, R119, R118, R155, 0x96, !PT ;  /* 0x0000007677777212 */ /* 0x000fc800078e969b */
        /* <DEDUP_REMOVED lines=9> */
.L_x_2020:
[----:B-----5:R-:W-:Y:S01]  /*1b60*/  PRMT R104, R100, 0x7632, R104 ;  /* 0x0000763264687816 */ /* 0x020fe20000000068 */
        /* <DEDUP_REMOVED lines=12> */
.L_x_2019:
[----:B------:R-:W-:Y:S01]  /*1c30*/  F2FP.BF16.F32.PACK_AB R157, RZ, R110 ;  /* 0x0000006eff9d723e */ /* 0x000fe200000010ff */
[----:B------:R-:W-:Y:S01]  /*1c40*/  @!P1 IMAD.U32 R116, R105, 0x10000, RZ ;  /* 0x0001000069749824 */ /* 0x000fe200078e00ff */
[----:B------:R-:W-:Y:S01]  /*1c50*/  @!P1 MOV R117, R158 ;  /* 0x0000009e00759202 */ /* 0x000fe20000000f00 */
[----:B------:R-:W-:Y:S01]  /*1c60*/  @!P1 IMAD.MOV.U32 R104, RZ, RZ, R109 ;  /* 0x000000ffff689224 */ /* 0x000fe200078e006d */
        /* <DEDUP_REMOVED lines=16> */
.L_x_2025:
        /* <DEDUP_REMOVED lines=12> */
.L_x_2026:
[----:B------:R-:W-:Y:S01]  /*1e30*/  IMAD.WIDE.U32 R118, R3, -0x326172a9, RZ ;  /* 0xcd9e8d5703767825 */ /* 0x000fe200078e00ff */
[----:B------:R-:W-:-:S03]  /*1e40*/  LOP3.LUT R108, R143, R117, R135, 0x96, !PT ;  /* 0x000000758f6c7212 */ /* 0x000fc600078e9687 */
[----:B------:R-:W-:Y:S01]  /*1e50*/  HFMA2 R104, -RZ, RZ, 0, 0 ;  /* 0x00000000ff687431 */ /* 0x000fe200000001ff */
        /* <DEDUP_REMOVED lines=11> */
[----:B------:R-:W-:Y:S01]  /*1f10*/  IADD3 R117, PT, PT, R135, 0x32370b8f, RZ ;  /* 0x32370b8f87757810 */ /* 0x000fe20007ffe0ff */
        /* <DEDUP_REMOVED lines=13> */
[C---:B------:R-:W-:Y:S02]  /*1ff0*/  VIADD R151, R134.reuse, 0x8ff34781 ;  /* 0x8ff3478186977836 */ /* 0x040fe40000000000 */
[----:B------:R-:W-:Y:S01]  /*2000*/  IMAD.WIDE.U32 R108, R115, -0x326172a9, RZ ;  /* 0xcd9e8d57736c7825 */ /* 0x000fe200078e00ff */
[----:B------:R-:W-:-:S03]  /*2010*/  IADD3 R115, PT, PT, R134, 0x1715609d, RZ ;  /* 0x1715609d86737810 */ /* 0x000fc60007ffe0ff */
[----:B------:R-:W-:Y:S01]  /*2020*/  IMAD.WIDE.U32 R118, R118, -0x2daee0ad, RZ ;  /* 0xd2511f5376767825 */ /* 0x000fe200078e00ff */
[----:B------:R-:W-:-:S03]  /*2030*/  LOP3.LUT R115, R115, R120, R109, 0x96, !PT ;  /* 0x0000007873737212 */ /* 0x000fc600078e966d */
[C---:B------:R-:W-:Y:S01]  /*2040*/  VIADD R109, R134.reuse, 0xb54cda56 ;  /* 0xb54cda56866d7836 */ /* 0x040fe20000000000 */
        /* <DEDUP_REMOVED lines=21> */
[----:B------:R-:W-:Y:S01]  /*21a0*/  MOV R152, R118 ;  /* 0x0000007600987202 */ /* 0x000fe20000000f00 */
[----:B------:R-:W-:Y:S01]  /*21b0*/  IMAD.MOV.U32 R117, RZ, RZ, R108 ;  /* 0x000000ffff757224 */ /* 0x000fe200078e006c */
[----:B------:R-:W-:Y:S01]  /*21c0*/  LOP3.LUT R154, R115, R154, R109, 0x96, !PT ;  /* 0x0000009a739a7212 */ /* 0x000fe200078e966d */
[----:B------:R-:W-:-:S07]  /*21d0*/  IMAD.MOV.U32 R108, RZ, RZ, R158 ;  /* 0x000000ffff6c7224 */ /* 0x000fce00078e009e */
.L_x_2024:
        /* <DEDUP_REMOVED lines=11> */
.L_x_2023:
        /* <DEDUP_REMOVED lines=21> */
.L_x_2029:
        /* <DEDUP_REMOVED lines=12> */
.L_x_2030:
        /* <DEDUP_REMOVED lines=51> */
[----:B------:R-:W-:Y:S02]  /*27d0*/  VIADD R115, R135, 0x96a522ad ;  /* 0x96a522ad87737836 */ /* 0x000fe40000000000 */
[----:B------:R-:W-:-:S03]  /*27e0*/  IMAD.WIDE.U32 R118, R118, -0x326172a9, RZ ;  /* 0xcd9e8d5776767825 */ /* 0x000fc600078e00ff */
[----:B------:R-:W-:Y:S01]  /*27f0*/  LOP3.LUT R154, R115, R154, R109, 0x96, !PT ;  /* 0x0000009a739a7212 */ /* 0x000fe200078e966d */
[----:B------:R-:W-:Y:S02]  /*2800*/  IMAD.MOV.U32 R122, RZ, RZ, R108 ;  /* 0x000000ffff7a7224 */ /* 0x000fe400078e006c */
[----:B------:R-:W-:Y:S01]  /*2810*/  HFMA2 R108, -RZ, RZ, 0, 0 ;  /* 0x00000000ff6c7431 */ /* 0x000fe200000001ff */
[----:B------:R-:W-:Y:S01]  /*2820*/  LOP3.LUT R151, R151, R120, R119, 0x96, !PT ;  /* 0x0000007897977212 */ /* 0x000fe200078e9677 */
[----:B------:R-:W-:Y:S01]  /*2830*/  IMAD.MOV.U32 R109, RZ, RZ, R117 ;  /* 0x000000ffff6d7224 */ /* 0x000fe200078e0075 */
[----:B------:R-:W-:-:S07]  /*2840*/  MOV R152, R118 ;  /* 0x0000007600987202 */ /* 0x000fce0000000f00 */
.L_x_2028:
[----:B-----5:R-:W-:Y:S01]  /*2850*/  PRMT R105, R101, 0x7632, R105 ;  /* 0x0000763265697816 */ /* 0x020fe20000000069 */
[----:B------:R-:W-:Y:S01]  /*2860*/  IMAD.MOV.U32 R115, RZ, RZ, 0x2f800000 ;  /* 0x2f800000ff737424 */ /* 0x000fe200078e00ff */
[----:B------:R-:W-:-:S03]  /*2870*/  I2FP.F32.U32 R104, R109 ;  /* 0x0000006d00687245 */ /* 0x000fc60000201000 */
[C---:B------:R-:W-:Y:S01]  /*2880*/  IMAD.U32 R109, R105.reuse, 0x10000, RZ ;  /* 0x00010000696d7824 */ /* 0x040fe200078e00ff */
[----:B------:R-:W-:Y:S01]  /*2890*/  PRMT R105, R105, 0x7632, R105 ;  /* 0x0000763269697816 */ /* 0x000fe20000000069 */
[----:B------:R-:W-:Y:S02]  /*28a0*/  FFMA.FTZ R104, R104, R115, 1.1641532182693481445e-10 ;  /* 0x2f00000068687423 */ /* 0x000fe40000010073 */
[----:B------:R-:W-:-:S03]  /*28b0*/  FMUL.FTZ R109, R109, UR13 ;  /* 0x0000000d6d6d7c20 */ /* 0x000fc60008410000 */
[----:B------:R-:W-:Y:S01]  /*28c0*/  FSETP.GTU.FTZ.AND P2, PT, R104, UR10, PT ;  /* 0x0000000a68007c0b */ /* 0x000fe2000bf5c000 */
[----:B------:R-:W-:Y:S01]  /*28d0*/  FMUL.FTZ R109, R109, UR12 ;  /* 0x0000000c6d6d7c20 */ /* 0x000fe20008410000 */
[----:B------:R-:W-:Y:S02]  /*28e0*/  SHF.L.U32 R104, R105, 0x10, RZ ;  /* 0x0000001069687819 */ /* 0x000fe400000006ff */
[----:B------:R-:W-:Y:S02]  /*28f0*/  SEL R147, RZ, 0x1, P2 ;  /* 0x00000001ff937807 */ /* 0x000fe40001000000 */
[----:B------:R-:W-:-:S05]  /*2900*/  FSEL R109, R109, RZ, !P2 ;  /* 0x000000ff6d6d7208 */ /* 0x000fca0005000000 */
[----:B------:R-:W-:-:S07]  /*2910*/  FADD.FTZ R115, R104, R109 ;  /* 0x0000006d68737221 */ /* 0x000fce0000010000 */
.L_x_2027:
        /* <DEDUP_REMOVED lines=20> */
.L_x_2033:
        /* <DEDUP_REMOVED lines=12> */
.L_x_2034:
        /* <DEDUP_REMOVED lines=19> */
[C---:B------:R-:W-:Y:S01]  /*2c50*/  VIADD R105, R134.reuse, 0x78dde6e4 ;  /* 0x78dde6e486697836 */ /* 0x040fe20000000000 */
        /* <DEDUP_REMOVED lines=34> */
[----:B------:R-:W-:Y:S02]  /*2e80*/  IMAD.MOV.U32 R119, RZ, RZ, R104 ;  /* 0x000000ffff777224 */ /* 0x000fe400078e0068 */
[----:B------:R-:W-:Y:S01]  /*2e90*/  HFMA2 R104, -RZ, RZ, 0, 0 ;  /* 0x00000000ff687431 */ /* 0x000fe200000001ff */
[----:B------:R-:W-:Y:S01]  /*2ea0*/  LOP3.LUT R151, R151, R118, R109, 0x96, !PT ;  /* 0x0000007697977212 */ /* 0x000fe200078e966d */
[----:B------:R-:W-:Y:S01]  /*2eb0*/  IMAD.MOV.U32 R105, RZ, RZ, R122 ;  /* 0x000000ffff697224 */ /* 0x000fe200078e007a */
[----:B------:R-:W-:-:S07]  /*2ec0*/  MOV R152, R108 ;  /* 0x0000006c00987202 */ /* 0x000fce0000000f00 */
.L_x_2032:
[----:B------:R-:W-:Y:S01]  /*2ed0*/  I2FP.F32.U32 R105, R105 ;  /* 0x0000006900697245 */ /* 0x000fe20000201000 */
[----:B------:R-:W-:Y:S02]  /*2ee0*/  IMAD.MOV.U32 R118, RZ, RZ, 0x2f800000 ;  /* 0x2f800000ff767424 */ /* 0x000fe400078e00ff */
[----:B-----5:R-:W-:Y:S02]  /*2ef0*/  IMAD.U32 R108, R102, 0x10000, RZ ;  /* 0x00010000666c7824 */ /* 0x020fe400078e00ff */
        /* <DEDUP_REMOVED lines=8> */
.L_x_2031:
        /* <DEDUP_REMOVED lines=21> */
.L_x_2037:
        /* <DEDUP_REMOVED lines=12> */
.L_x_2038:
        /* <DEDUP_REMOVED lines=27> */
[C---:B------:R-:W-:Y:S01]  /*3340*/  VIADD R151, R134.reuse, 0x8ff34781 ;  /* 0x8ff3478186977836 */ /* 0x040fe20000000000 */
        /* <DEDUP_REMOVED lines=27> */
[----:B------:R-:W-:Y:S01]  /*3500*/  IMAD.MOV.U32 R161, RZ, RZ, R104 ;  /* 0x000000ffffa17224 */ /* 0x000fe200078e0068 */
[----:B------:R-:W-:Y:S01]  /*3510*/  LOP3.LUT R151, R151, R108, R121, 0x96, !PT ;  /* 0x0000006c97977212 */ /* 0x000fe200078e9679 */
[----:B------:R-:W-:Y:S01]  /*3520*/  IMAD.MOV.U32 R108, RZ, RZ, R119 ;  /* 0x000000ffff6c7224 */ /* 0x000fe200078e0077 */
[----:B------:R-:W-:-:S07]  /*3530*/  MOV R152, R120 ;  /* 0x0000007800987202 */ /* 0x000fce0000000f00 */
.L_x_2036:
        /* <DEDUP_REMOVED lines=13> */
.L_x_2035:
        /* <DEDUP_REMOVED lines=20> */
.L_x_2041:
        /* <DEDUP_REMOVED lines=12> */
.L_x_2042:
        /* <DEDUP_REMOVED lines=43> */
[----:B------:R-:W-:Y:S01]  /*3ac0*/  IMAD.WIDE.U32 R154, R105, -0x2daee0ad, RZ ;  /* 0xd2511f53699a7825 */ /* 0x000fe200078e00ff */
[----:B------:R-:W-:Y:S02]  /*3ad0*/  IADD3 R105, PT, PT, R134, -0xe443238, RZ ;  /* 0xf1bbcdc886697810 */ /* 0x000fe40007ffe0ff */
[----:B------:R-:W-:Y:S01]  /*3ae0*/  LOP3.LUT R109, R109, R104, R123, 0x96, !PT ;  /* 0x000000686d6d7212 */ /* 0x000fe200078e967b */
[----:B------:R-:W-:-:S04]  /*3af0*/  VIADD R119, R135, 0xdb3d7428 ;  /* 0xdb3d742887777836 */ /* 0x000fc80000000000 */
        /* <DEDUP_REMOVED lines=12> */
.L_x_2040:
        /* <DEDUP_REMOVED lines=11> */
.L_x_2039:
        /* <DEDUP_REMOVED lines=21> */
.L_x_2045:
        /* <DEDUP_REMOVED lines=12> */
.L_x_2046:
        /* <DEDUP_REMOVED lines=48> */
[----:B------:R-:W-:-:S03]  /*4180*/  LOP3.LUT R121, R121, R122, R155, 0x96, !PT ;  /* 0x0000007a79797212 */ /* 0x000fc600078e969b */
[----:B------:R-:W-:Y:S01]  /*4190*/  IMAD.MOV.U32 R155, RZ, RZ, RZ ;  /* 0x000000ffff9b7224 */ /* 0x000fe200078e00ff */
[----:B------:R-:W-:Y:S01]  /*41a0*/  LOP3.LUT R109, R109, R120, R105, 0x96, !PT ;  /* 0x000000786d6d7212 */ /* 0x000fe200078e9669 */
[----:B------:R-:W-:Y:S02]  /*41b0*/  VIADD R105, R135, 0x96a522ad ;  /* 0x96a522ad87697836 */ /* 0x000fe40000000000 */
[----:B------:R-:W-:-:S04]  /*41c0*/  IMAD.WIDE.U32 R152, R121, -0x326172a9, RZ ;  /* 0xcd9e8d5779987825 */ /* 0x000fc800078e00ff */
[----:B------:R-:W-:Y:S01]  /*41d0*/  IMAD.WIDE.U32 R122, R109, -0x2daee0ad, RZ ;  /* 0xd2511f536d7a7825 */ /* 0x000fe200078e00ff */
[----:B------:R-:W-:-:S04]  /*41e0*/  LOP3.LUT R151, R151, R104, R153, 0x96, !PT ;  /* 0x0000006897977212 */ /* 0x000fc800078e9699 */
[----:B------:R-:W-:Y:S02]  /*41f0*/  LOP3.LUT R154, R105, R154, R123, 0x96, !PT ;  /* 0x0000009a699a7212 */ /* 0x000fe400078e967b */
[----:B------:R-:W-:-:S07]  /*4200*/  MOV R105, R162 ;  /* 0x000000a200697202 */ /* 0x000fce0000000f00 */
.L_x_2044:
[----:B-----5:R-:W-:Y:S01]  /*4210*/  PRMT R107, R103, 0x7632, R107 ;  /* 0x00007632676b7816 */ /* 0x020fe2000000006b */
        /* <DEDUP_REMOVED lines=12> */
.L_x_2043:
[----:B------:R-:W-:Y:S02]  /*42e0*/  F2FP.BF16.F32.PACK_AB R107, RZ, R120 ;  /* 0x00000078ff6b723e */ /* 0x000fe400000010ff */
[----:B------:R-:W-:Y:S02]  /*42f0*/  PRMT R106, R160, 0x5410, R106 ;  /* 0x00005410a06a7816 */ /* 0x000fe4000000006a */
[----:B------:R-:W-:Y:S02]  /*4300*/  PRMT R105, R158, 0x5410, R159 ;  /* 0x000054109e697816 */ /* 0x000fe4000000009f */
[----:B------:R-:W-:Y:S02]  /*4310*/  PRMT R104, R156, 0x5410, R157 ;  /* 0x000054109c687816 */ /* 0x000fe4000000009d */
[----:B------:R-:W-:Y:S01]  /*4320*/  PRMT R107, R161, 0x5410, R107 ;  /* 0x00005410a16b7816 */ /* 0x000fe2000000006b */
[----:B------:R-:W-:Y:S06]  /*4330*/  BRA `(.L_x_2047) ;  /* 0x0000002c00f07947 */ /* 0x000fec0003800000 */
.L_x_2014:
[----:B------:R-:W-:Y:S01]  /*4340*/  VIADD R161, R134, 0x5384540f ;  /* 0x5384540f86a17836 */ /* 0x000fe20000000000 */
[----:B------:R-:W-:Y:S01]  /*4350*/  IADD3 R163, PT, PT, R135, 0x1fd5c5a3, RZ ;  /* 0x1fd5c5a387a37810 */ /* 0x000fe20007ffe0ff */
[----:B------:R-:W-:Y:S01]  /*4360*/  IMAD.MOV.U32 R111, RZ, RZ, RZ ;  /* 0x000000ffff6f7224 */ /* 0x000fe200078e00ff */
[----:B------:R-:W-:Y:S01]  /*4370*/  MOV R122, R171 ;  /* 0x000000ab007a7202 */ /* 0x000fe20000000f00 */
[----:B------:R-:W-:Y:S01]  /*4380*/  IMAD.MOV.U32 R104, RZ, RZ, R162 ;  /* 0x000000ffff687224 */ /* 0x000fe200078e00a2 */
        /* <DEDUP_REMOVED lines=16> */
.L_x_2050:
        /* <DEDUP_REMOVED lines=12> */
.L_x_2051:
        /* <DEDUP_REMOVED lines=46> */
[----:B------:R-:W-:-:S04]  /*4830*/  LOP3.LUT R106, R109, R108, R155, 0x96, !PT ;  /* 0x0000006c6d6a7212 */ /* 0x000fc800078e969b */
[----:B------:R-:W-:Y:S01]  /*4840*/  LOP3.LUT R122, R107, R110, R105, 0x96, !PT ;  /* 0x0000006e6b7a7212 */ /* 0x000fe200078e9669 */
[----:B------:R-:W-:Y:S01]  /*4850*/  IMAD.WIDE.U32 R106, R106, -0x326172a9, RZ ;  /* 0xcd9e8d576a6a7825 */ /* 0x000fe200078e00ff */
[----:B------:R-:W-:-:S03]  /*4860*/  IADD3 R105, PT, PT, R135, -0x695add53, RZ ;  /* 0x96a522ad87697810 */ /* 0x000fc60007ffe0ff */
[----:B------:R-:W-:Y:S01]  /*4870*/  IMAD.WIDE.U32 R122, R122, -0x2daee0ad, RZ ;  /* 0xd2511f537a7a7825 */ /* 0x000fe200078e00ff */
[----:B------:R-:W-:-:S03]  /*4880*/  LOP3.LUT R151, R151, R104, R107, 0x96, !PT ;  /* 0x0000006897977212 */ /* 0x000fc600078e966b */
[----:B------:R-:W-:Y:S02]  /*4890*/  HFMA2 R104, -RZ, RZ, 0, 0 ;  /* 0x00000000ff687431 */ /* 0x000fe400000001ff */
[----:B------:R-:W-:Y:S01]  /*48a0*/  IMAD.MOV.U32 R152, RZ, RZ, R106 ;  /* 0x000000ffff987224 */ /* 0x000fe200078e006a */
[----:B------:R-:W-:Y:S01]  /*48b0*/  LOP3.LUT R154, R105, R154, R123, 0x96, !PT ;  /* 0x0000009a699a7212 */ /* 0x000fe200078e967b */
[----:B------:R-:W-:-:S07]  /*48c0*/  IMAD.MOV.U32 R105, RZ, RZ, R171 ;  /* 0x000000ffff697224 */ /* 0x000fce00078e00ab */
.L_x_2049:
[----:B------:R-:W-:Y:S01]  /*48d0*/  I2FP.F32.U32 R105, R105 ;  /* 0x0000006900697245 */ /* 0x000fe20000201000 */
[----:B------:R-:W-:Y:S02]  /*48e0*/  IMAD.MOV.U32 R106, RZ, RZ, 0x2f800000 ;  /* 0x2f800000ff6a7424 */ /* 0x000fe400078e00ff */
[----:B-----5:R-:W-:Y:S02]  /*48f0*/  IMAD.U32 R107, R100, 0x10000, RZ ;  /* 0x00010000646b7824 */ /* 0x020fe400078e00ff */
[----:B------:R-:W-:Y:S02]  /*4900*/  FFMA.FTZ R105, R105, R106, 1.1641532182693481445e-10 ;  /* 0x2f00000069697423 */ /* 0x000fe4000001006a */
[----:B------:R-:W-:-:S03]  /*4910*/  FMUL.FTZ R107, R107, UR13 ;  /* 0x0000000d6b6b7c20 */ /* 0x000fc60008410000 */
[----:B------:R-:W-:Y:S01]  /*4920*/  FSETP.GTU.FTZ.AND P1, PT, R105, UR10, PT ;  /* 0x0000000a69007c0b */ /* 0x000fe2000bf3c000 */
[----:B------:R-:W-:-:S03]  /*4930*/  FMUL.FTZ R107, R107, UR12 ;  /* 0x0000000c6b6b7c20 */ /* 0x000fc60008410000 */
[----:B------:R-:W-:Y:S02]  /*4940*/  SEL R144, RZ, 0x1, P1 ;  /* 0x00000001ff907807 */ /* 0x000fe40000800000 */
[----:B------:R-:W-:-:S07]  /*4950*/  FSEL R111, R107, RZ, !P1 ;  /* 0x000000ff6b6f7208 */ /* 0x000fce0004800000 */
.L_x_2048:
[----:B------:R-:W-:Y:S01]  /*4960*/  F2FP.BF16.F32.PACK_AB R123, RZ, R111 ;  /* 0x0000006fff7b723e */ /* 0x000fe200000010ff */
[----:B------:R-:W-:Y:S01]  /*4970*/  IMAD.MOV.U32 R105, RZ, RZ, R104 ;  /* 0x000000ffff697224 */ /* 0x000fe200078e0068 */
[----:B------:R-:W-:Y:S01]  /*4980*/  MOV R110, RZ ;  /* 0x000000ff006e7202 */ /* 0x000fe20000000f00 */
[----:B------:R-:W-:Y:S06]  /*4990*/  @!P0 BRA `(.L_x_2052) ;  /* 0x00000004006c8947 */ /* 0x000fec0003800000 */
[----:B------:R-:W-:Y:S01]  /*49a0*/  ISETP.NE.AND P1, PT, R104, 0x1, PT ;  /* 0x000000016800780c */ /* 0x000fe20003f25270 */
[----:B------:R-:W-:Y:S01]  /*49b0*/  IMAD.MOV.U32 R105, RZ, RZ, 0x2 ;  /* 0x00000002ff697424 */ /* 0x000fe200078e00ff */
[----:B------:R-:W-:-:S11]  /*49c0*/  MOV R106, R152 ;  /* 0x00000098006a7202 */ /* 0x000fd60000000f00 */
        /* <DEDUP_REMOVED lines=9> */
.L_x_2054:
        /* <DEDUP_REMOVED lines=12> */
.L_x_2055:
[----:B------:R-:W-:Y:S01]  /*4b20*/  IMAD.WIDE.U32 R106, R3, -0x326172a9, RZ ;  /* 0xcd9e8d57036a7825 */ /* 0x000fe200078e00ff */
[----:B------:R-:W-:Y:S02]  /*4b30*/  LOP3.LUT R116, R143, R105, R135, 0x96, !PT ;  /* 0x000000698f747212 */ /* 0x000fe400078e9687 */
[----:B------:R-:W-:Y:S01]  /*4b40*/  IADD3 R105, PT, PT, R134, -0x61c88647, RZ ;  /* 0x9e3779b986697810 */ /* 0x000fe20007ffe0ff */
[----:B------:R-:W-:Y:S01]  /*4b50*/  VIADD R115, R135, 0x32370b8f ;  /* 0x32370b8f87737836 */ /* 0x000fe20000000000 */
        /* <DEDUP_REMOVED lines=53> */
.L_x_2053:
[----:B------:R-:W-:Y:S01]  /*4eb0*/  I2FP.F32.U32 R104, R106 ;  /* 0x0000006a00687245 */ /* 0x000fe20000201000 */
[----:B------:R-:W-:Y:S01]  /*4ec0*/  HFMA2 R107, -RZ, RZ, 0.1171875, 0 ;  /* 0x2f800000ff6b7431 */ /* 0x000fe200000001ff */
[----:B-----5:R-:W-:-:S05]  /*4ed0*/  PRMT R106, R100, 0x7632, R106 ;  /* 0x00007632646a7816 */ /* 0x020fca000000006a */
[----:B------:R-:W-:Y:S02]  /*4ee0*/  IMAD.U32 R106, R106, 0x10000, RZ ;  /* 0x000100006a6a7824 */ /* 0x000fe400078e00ff */
[----:B------:R-:W-:Y:S02]  /*4ef0*/  FFMA.FTZ R104, R104, R107, 1.1641532182693481445e-10 ;  /* 0x2f00000068687423 */ /* 0x000fe4000001006b */
[----:B------:R-:W-:-:S04]  /*4f00*/  FMUL.FTZ R106, R106, UR13 ;  /* 0x0000000d6a6a7c20 */ /* 0x000fc80008410000 */
[----:B------:R-:W-:Y:S01]  /*4f10*/  FMUL.FTZ R106, R106, UR12 ;  /* 0x0000000c6a6a7c20 */ /* 0x000fe20008410000 */
[----:B------:R-:W-:-:S04]  /*4f20*/  FSETP.GTU.FTZ.AND P1, PT, R104, UR10, PT ;  /* 0x0000000a68007c0b */ /* 0x000fc8000bf3c000 */
[----:B------:R-:W-:Y:S02]  /*4f30*/  SEL R145, RZ, 0x1, P1 ;  /* 0x00000001ff917807 */ /* 0x000fe40000800000 */
[----:B------:R-:W-:-:S07]  /*4f40*/  FSEL R110, R106, RZ, !P1 ;  /* 0x000000ff6a6e7208 */ /* 0x000fce0004800000 */
.L_x_2052:
[----:B------:R-:W-:Y:S01]  /*4f50*/  F2FP.BF16.F32.PACK_AB R156, RZ, R110 ;  /* 0x0000006eff9c723e */ /* 0x000fe200000010ff */
[----:B------:R-:W-:Y:S01]  /*4f60*/  IMAD.MOV.U32 R116, RZ, RZ, RZ ;  /* 0x000000ffff747224 */ /* 0x000fe200078e00ff */
[----:B------:R-:W-:Y:S01]  /*4f70*/  MOV R104, R105 ;  /* 0x0000006900687202 */ /* 0x000fe20000000f00 */
[----:B------:R-:W-:Y:S06]  /*4f80*/  @!P0 BRA `(.L_x_2056) ;  /* 0x0000000400688947 */ /* 0x000fec0003800000 */
[----:B------:R-:W-:Y:S01]  /*4f90*/  ISETP.NE.AND P1, PT, R105, 0x1, PT ;  /* 0x000000016900780c */ /* 0x000fe20003f25270 */
[----:B------:R-:W-:Y:S02]  /*4fa0*/  IMAD.MOV.U32 R104, RZ, RZ, 0x2 ;  /* 0x00000002ff687424 */ /* 0x000fe400078e00ff */
[----:B------:R-:W-:-:S10]  /*4fb0*/  IMAD.MOV.U32 R106, RZ, RZ, R152 ;  /* 0x000000ffff6a7224 */ /* 0x000fd400078e0098 */
        /* <DEDUP_REMOVED lines=9> */
.L_x_2058:
        /* <DEDUP_REMOVED lines=12> */
.L_x_2059:
[----:B------:R-:W-:Y:S01]  /*5110*/  IMAD.WIDE.U32 R108, R3, -0x326172a9, RZ ;  /* 0xcd9e8d57036c7825 */ /* 0x000fe200078e00ff */
[----:B------:R-:W-:Y:S02]  /*5120*/  LOP3.LUT R104, R143, R107, R135, 0x96, !PT ;  /* 0x0000006b8f687212 */ /* 0x000fe400078e9687 */
[C---:B------:R-:W-:Y:S01]  /*5130*/  IADD3 R115, PT, PT, R135.reuse, 0x32370b8f, RZ ;  /* 0x32370b8f87737810 */ /* 0x040fe20007ffe0ff */
        /* <DEDUP_REMOVED lines=54> */
.L_x_2057:
[----:B------:R-:W-:Y:S01]  /*54a0*/  I2FP.F32.U32 R105, R106 ;  /* 0x0000006a00697245 */ /* 0x000fe20000201000 */
[----:B------:R-:W-:Y:S01]  /*54b0*/  IMAD.MOV.U32 R106, RZ, RZ, 0x2f800000 ;  /* 0x2f800000ff6a7424 */ /* 0x000fe200078e00ff */
[----:B-----5:R-:W-:-:S03]  /*54c0*/  SHF.L.U32 R107, R101, 0x10, RZ ;  /* 0x00000010656b7819 */ /* 0x020fc600000006ff */
[----:B------:R-:W-:Y:S02]  /*54d0*/  FFMA.FTZ R105, R105, R106, 1.1641532182693481445e-10 ;  /* 0x2f00000069697423 */ /* 0x000fe4000001006a */
[----:B------:R-:W-:-:S03]  /*54e0*/  FMUL.FTZ R107, R107, UR13 ;  /* 0x0000000d6b6b7c20 */ /* 0x000fc60008410000 */
[----:B------:R-:W-:Y:S01]  /*54f0*/  FSETP.GTU.FTZ.AND P1, PT, R105, UR10, PT ;  /* 0x0000000a69007c0b */ /* 0x000fe2000bf3c000 */
[----:B------:R-:W-:-:S03]  /*5500*/  FMUL.FTZ R107, R107, UR12 ;  /* 0x0000000c6b6b7c20 */ /* 0x000fc60008410000 */
[----:B------:R-:W-:Y:S02]  /*5510*/  SEL R146, RZ, 0x1, P1 ;  /* 0x00000001ff927807 */ /* 0x000fe40000800000 */
[----:B------:R-:W-:-:S07]  /*5520*/  FSEL R116, R107, RZ, !P1 ;  /* 0x000000ff6b747208 */ /* 0x000fce0004800000 */
.L_x_2056:
[----:B------:R-:W-:Y:S01]  /*5530*/  F2FP.BF16.F32.PACK_AB R157, RZ, R116 ;  /* 0x00000074ff9d723e */ /* 0x000fe200000010ff */
[----:B------:R-:W-:Y:S02]  /*5540*/  IMAD.MOV.U32 R115, RZ, RZ, RZ ;  /* 0x000000ffff737224 */ /* 0x000fe400078e00ff */
[----:B------:R-:W-:Y:S01]  /*5550*/  IMAD.MOV.U32 R105, RZ, RZ, R104 ;  /* 0x000000ffff697224 */ /* 0x000fe200078e0068 */
[----:B------:R-:W-:Y:S06]  /*5560*/  @!P0 BRA `(.L_x_2060) ;  /* 0x00000004006c8947 */ /* 0x000fec0003800000 */
[----:B------:R-:W-:Y:S01]  /*5570*/  ISETP.NE.AND P1, PT, R104, 0x1, PT ;  /* 0x000000016800780c */ /* 0x000fe20003f25270 */
[----:B------:R-:W-:Y:S02]  /*5580*/  HFMA2 R105, -RZ, RZ, 0, 1.1920928955078125e-07 ;  /* 0x00000002ff697431 */ /* 0x000fe400000001ff */
[----:B------:R-:W-:-:S10]  /*5590*/  IMAD.MOV.U32 R106, RZ, RZ, R152 ;  /* 0x000000ffff6a7224 */ /* 0x000fd400078e0098 */
        /* <DEDUP_REMOVED lines=9> */
.L_x_2062:
        /* <DEDUP_REMOVED lines=12> */
.L_x_2063:
        /* <DEDUP_REMOVED lines=8> */
[----:B------:R-:W-:Y:S02]  /*5770*/  VIADD R115, R135, 0xbb67ae85 ;  /* 0xbb67ae8587737836 */ /* 0x000fe40000000000 */
[----:B------:R-:W-:-:S03]  /*5780*/  VIADD R151, R134, 0x8ff34781 ;  /* 0x8ff3478186977836 */ /* 0x000fc60000000000 */
        /* <DEDUP_REMOVED lines=10> */
[----:B------:R-:W-:-:S03]  /*5830*/  VIADD R105, R134, 0x78dde6e4 ;  /* 0x78dde6e486697836 */ /* 0x000fc60000000000 */
        /* <DEDUP_REMOVED lines=36> */
.L_x_2061:
[----:B------:R-:W-:Y:S01]  /*5a80*/  I2FP.F32.U32 R104, R106 ;  /* 0x0000006a00687245 */ /* 0x000fe20000201000 */
[----:B------:R-:W-:Y:S01]  /*5a90*/  IMAD.MOV.U32 R107, RZ, RZ, 0x2f800000 ;  /* 0x2f800000ff6b7424 */ /* 0x000fe200078e00ff */
[----:B-----5:R-:W-:-:S03]  /*5aa0*/  PRMT R106, R101, 0x7632, R106 ;  /* 0x00007632656a7816 */ /* 0x020fc6000000006a */
[----:B------:R-:W-:Y:S02]  /*5ab0*/  FFMA.FTZ R104, R104, R107, 1.1641532182693481445e-10 ;  /* 0x2f00000068687423 */ /* 0x000fe4000001006b */
[----:B------:R-:W-:-:S03]  /*5ac0*/  IMAD.U32 R106, R106, 0x10000, RZ ;  /* 0x000100006a6a7824 */ /* 0x000fc600078e00ff */
[----:B------:R-:W-:Y:S01]  /*5ad0*/  FSETP.GTU.FTZ.AND P1, PT, R104, UR10, PT ;  /* 0x0000000a68007c0b */ /* 0x000fe2000bf3c000 */
[----:B------:R-:W-:-:S03]  /*5ae0*/  FMUL.FTZ R106, R106, UR13 ;  /* 0x0000000d6a6a7c20 */ /* 0x000fc60008410000 */
[----:B------:R-:W-:Y:S01]  /*5af0*/  SEL R147, RZ, 0x1, P1 ;  /* 0x00000001ff937807 */ /* 0x000fe20000800000 */
[----:B------:R-:W-:-:S05]  /*5b00*/  FMUL.FTZ R106, R106, UR12 ;  /* 0x0000000c6a6a7c20 */ /* 0x000fca0008410000 */
[----:B------:R-:W-:-:S07]  /*5b10*/  FSEL R115, R106, RZ, !P1 ;  /* 0x000000ff6a737208 */ /* 0x000fce0004800000 */
.L_x_2060:
        /* <DEDUP_REMOVED lines=16> */
.L_x_2066:
        /* <DEDUP_REMOVED lines=12> */
.L_x_2067:
        /* <DEDUP_REMOVED lines=51> */
[----:B------:R-:W-:-:S03]  /*6010*/  LOP3.LUT R151, R151, R108, R107, 0x96, !PT ;  /* 0x0000006c97977212 */ /* 0x000fc600078e966b */
[----:B------:R-:W-:Y:S01]  /*6020*/  IMAD.MOV.U32 R152, RZ, RZ, R106 ;  /* 0x000000ffff987224 */ /* 0x000fe200078e006a */
[----:B------:R-:W-:Y:S01]  /*6030*/  MOV R106, R122 ;  /* 0x0000007a006a7202 */ /* 0x000fe20000000f00 */
[----:B------:R-:W-:Y:S01]  /*6040*/  IMAD.MOV.U32 R122, RZ, RZ, R104 ;  /* 0x000000ffff7a7224 */ /* 0x000fe200078e0068 */
[----:B------:R-:W-:Y:S01]  /*6050*/  LOP3.LUT R154, R109, R154, R105, 0x96, !PT ;  /* 0x0000009a6d9a7212 */ /* 0x000fe200078e9669 */
[----:B------:R-:W-:-:S07]  /*6060*/  IMAD.MOV.U32 R104, RZ, RZ, RZ ;  /* 0x000000ffff687224 */ /* 0x000fce00078e00ff */
.L_x_2065:
[----:B------:R-:W-:Y:S01]  /*6070*/  I2FP.F32.U32 R105, R106 ;  /* 0x0000006a00697245 */ /* 0x000fe20000201000 */
[----:B------:R-:W-:Y:S02]  /*6080*/  HFMA2 R106, -RZ, RZ, 0.1171875, 0 ;  /* 0x2f800000ff6a7431 */ /* 0x000fe400000001ff */
[----:B-----5:R-:W-:-:S04]  /*6090*/  IMAD.U32 R107, R102, 0x10000, RZ ;  /* 0x00010000666b7824 */ /* 0x020fc800078e00ff */
[----:B------:R-:W-:-:S04]  /*60a0*/  FMUL.FTZ R107, R107, UR13 ;  /* 0x0000000d6b6b7c20 */ /* 0x000fc80008410000 */
[----:B------:R-:W-:Y:S01]  /*60b0*/  FMUL.FTZ R107, R107, UR12 ;  /* 0x0000000c6b6b7c20 */ /* 0x000fe20008410000 */
[----:B------:R-:W-:-:S05]  /*60c0*/  FFMA.FTZ R105, R105, R106, 1.1641532182693481445e-10 ;  /* 0x2f00000069697423 */ /* 0x000fca000001006a */
[----:B------:R-:W-:-:S04]  /*60d0*/  FSETP.GTU.FTZ.AND P1, PT, R105, UR10, PT ;  /* 0x0000000a69007c0b */ /* 0x000fc8000bf3c000 */
[----:B------:R-:W-:Y:S02]  /*60e0*/  SEL R148, RZ, 0x1, P1 ;  /* 0x00000001ff947807 */ /* 0x000fe40000800000 */
[----:B------:R-:W-:-:S07]  /*60f0*/  FSEL R118, R107, RZ, !P1 ;  /* 0x000000ff6b767208 */ /* 0x000fce0004800000 */
.L_x_2064:
        /* <DEDUP_REMOVED lines=16> */
.L_x_2070:
        /* <DEDUP_REMOVED lines=12> */
.L_x_2071:
        /* <DEDUP_REMOVED lines=57> */
.L_x_2069:
[----:B------:R-:W-:Y:S01]  /*6650*/  I2FP.F32.U32 R104, R106 ;  /* 0x0000006a00687245 */ /* 0x000fe20000201000 */
[----:B------:R-:W-:Y:S01]  /*6660*/  IMAD.MOV.U32 R107, RZ, RZ, 0x2f800000 ;  /* 0x2f800000ff6b7424 */ /* 0x000fe200078e00ff */
[----:B-----5:R-:W-:-:S03]  /*6670*/  PRMT R106, R102, 0x7632, R106 ;  /* 0x00007632666a7816 */ /* 0x020fc6000000006a */
[----:B------:R-:W-:Y:S01]  /*6680*/  FFMA.FTZ R104, R104, R107, 1.1641532182693481445e-10 ;  /* 0x2f00000068687423 */ /* 0x000fe2000001006b */
[----:B------:R-:W-:-:S04]  /*6690*/  SHF.L.U32 R106, R106, 0x10, RZ ;  /* 0x000000106a6a7819 */ /* 0x000fc800000006ff */
[----:B------:R-:W-:Y:S01]  /*66a0*/  FSETP.GTU.FTZ.AND P1, PT, R104, UR10, PT ;  /* 0x0000000a68007c0b */ /* 0x000fe2000bf3c000 */
[----:B------:R-:W-:-:S03]  /*66b0*/  FMUL.FTZ R106, R106, UR13 ;  /* 0x0000000d6a6a7c20 */ /* 0x000fc60008410000 */
[----:B------:R-:W-:Y:S01]  /*66c0*/  SEL R149, RZ, 0x1, P1 ;  /* 0x00000001ff957807 */ /* 0x000fe20000800000 */
[----:B------:R-:W-:-:S05]  /*66d0*/  FMUL.FTZ R106, R106, UR12 ;  /* 0x0000000c6a6a7c20 */ /* 0x000fca0008410000 */
[----:B------:R-:W-:-:S07]  /*66e0*/  FSEL R117, R106, RZ, !P1 ;  /* 0x000000ff6a757208 */ /* 0x000fce0004800000 */
.L_x_2068:
        /* <DEDUP_REMOVED lines=16> */
.L_x_2074:
        /* <DEDUP_REMOVED lines=12> */
.L_x_2075:
        /* <DEDUP_REMOVED lines=51> */
[----:B------:R-:W-:Y:S02]  /*6be0*/  MOV R152, R106 ;  /* 0x0000006a00987202 */ /* 0x000fe40000000f00 */
[----:B------:R-:W-:Y:S01]  /*6bf0*/  LOP3.LUT R151, R151, R108, R107, 0x96, !PT ;  /* 0x0000006c97977212 */ /* 0x000fe200078e966b */
[----:B------:R-:W-:Y:S01]  /*6c00*/  IMAD.MOV.U32 R106, RZ, RZ, R122 ;  /* 0x000000ffff6a7224 */ /* 0x000fe200078e007a */
[----:B------:R-:W-:Y:S01]  /*6c10*/  LOP3.LUT R154, R109, R154, R105, 0x96, !PT ;  /* 0x0000009a6d9a7212 */ /* 0x000fe200078e9669 */
[----:B------:R-:W-:Y:S02]  /*6c20*/  IMAD.MOV.U32 R122, RZ, RZ, R104 ;  /* 0x000000ffff7a7224 */ /* 0x000fe400078e0068 */
[----:B------:R-:W-:-:S07]  /*6c30*/  HFMA2 R104, -RZ, RZ, 0, 0 ;  /* 0x00000000ff687431 */ /* 0x000fce00000001ff */
.L_x_2073:
        /* <DEDUP_REMOVED lines=9> */
.L_x_2072:
        /* <DEDUP_REMOVED lines=16> */
.L_x_2078:
        /* <DEDUP_REMOVED lines=12> */
.L_x_2079:
[----:B------:R-:W-:Y:S01]  /*6e90*/  IMAD.WIDE.U32 R120, R3, -0x326172a9, RZ ;  /* 0xcd9e8d5703787825 */ /* 0x000fe200078e00ff */
[----:B------:R-:W-:Y:S02]  /*6ea0*/  LOP3.LUT R104, R143, R109, R135, 0x96, !PT ;  /* 0x0000006d8f687212 */ /* 0x000fe400078e9687 */
[----:B------:R-:W-:Y:S02]  /*6eb0*/  IADD3 R109, PT, PT, R134, -0x61c88647, RZ ;  /* 0x9e3779b9866d7810 */ /* 0x000fe40007ffe0ff */
        /* <DEDUP_REMOVED lines=44> */
[----:B------:R-:W-:Y:S01]  /*7180*/  IMAD.MOV.U32 R155, RZ, RZ, RZ ;  /* 0x000000ffff9b7224 */ /* 0x000fe200078e00ff */
[----:B------:R-:W-:-:S03]  /*7190*/  LOP3.LUT R105, R105, R104, R109, 0x96, !PT ;  /* 0x0000006869697212 */ /* 0x000fc600078e966d */
[----:B------:R-:W-:-:S04]  /*71a0*/  IMAD.WIDE.U32 R152, R107, -0x326172a9, RZ ;  /* 0xcd9e8d576b987825 */ /* 0x000fc800078e00ff */
[----:B------:R-:W-:Y:S01]  /*71b0*/  IMAD.WIDE.U32 R104, R105, -0x2daee0ad, RZ ;  /* 0xd2511f5369687825 */ /* 0x000fe200078e00ff */
[----:B------:R-:W-:-:S03]  /*71c0*/  LOP3.LUT R151, R151, R108, R153, 0x96, !PT ;  /* 0x0000006c97977212 */ /* 0x000fc600078e9699 */
[----:B------:R-:W-:-:S05]  /*71d0*/  VIADD R107, R135, 0x96a522ad ;  /* 0x96a522ad876b7836 */ /* 0x000fca0000000000 */
[----:B------:R-:W-:Y:S01]  /*71e0*/  LOP3.LUT R154, R107, R154, R105, 0x96, !PT ;  /* 0x0000009a6b9a7212 */ /* 0x000fe200078e9669 */
[----:B------:R-:W-:Y:S01]  /*71f0*/  IMAD.MOV.U32 R105, RZ, RZ, R122 ;  /* 0x000000ffff697224 */ /* 0x000fe200078e007a */
[----:B------:R-:W-:-:S07]  /*7200*/  MOV R122, R104 ;  /* 0x00000068007a7202 */ /* 0x000fce0000000f00 */
.L_x_2077:
        /* <DEDUP_REMOVED lines=10> */
.L_x_2076:
[----:B------:R-:W-:Y:S02]  /*72b0*/  F2FP.BF16.F32.PACK_AB R107, RZ, R120 ;  /* 0x00000078ff6b723e */ /* 0x000fe400000010ff */
[----:B------:R-:W-:Y:S02]  /*72c0*/  PRMT R106, R159, 0x5410, R160 ;  /* 0x000054109f6a7816 */ /* 0x000fe400000000a0 */
[----:B------:R-:W-:Y:S02]  /*72d0*/  PRMT R105, R157, 0x5410, R158 ;  /* 0x000054109d697816 */ /* 0x000fe4000000009e */
[----:B------:R-:W-:Y:S02]  /*72e0*/  PRMT R104, R123, 0x5410, R156 ;  /* 0x000054107b687816 */ /* 0x000fe4000000009c */
[----:B------:R-:W-:-:S07]  /*72f0*/  PRMT R107, R162, 0x5410, R107 ;  /* 0x00005410a26b7816 */ /* 0x000fce000000006b */
.L_x_2047:
[----:B------:R-:W0:Y:S02]  /*7300*/  LDC.64 R108, c[0x0][0x3a8] ;  /* 0x0000ea00ff6c7b82 */ /* 0x000e240000000a00 */
[----:B0-----:R-:W-:-:S05]  /*7310*/  IMAD.WIDE.U32 R156, R203, 0x10, R108 ;  /* 0x00000010cb9c7825 */ /* 0x001fca00078e006c */
[----:B------:R0:W-:Y:S01]  /*7320*/  STG.E.128 desc[UR6][R156.64], R104 ;  /* 0x000000689c007986 */ /* 0x0001e2000c101d06 */
[----:B------:R-:W-:Y:S05]  /*7330*/  @!P0 BRA `(.L_x_2080) ;  /* 0x0000000000508947 */ /* 0x000fea0003800000 */
        /* <DEDUP_REMOVED lines=20> */
.L_x_2080:
[----:B------:R-:W-:Y:S05]  /*7480*/  @!P0 BRA `(.L_x_2081) ;  /* 0x0000000000108947 */ /* 0x000fea0003800000 */
[----:B-----5:R-:W2:Y:S01]  /*7490*/  LDC.64 R100, c[0x0][0x390] ;  /* 0x0000e400ff647b82 */ /* 0x020ea20000000a00 */
[----:B------:R-:W-:-:S04]  /*74a0*/  VIADD R103, R200, 0x80 ;  /* 0x00000080c8677836 */ /* 0x000fc80000000000 */
[----:B--2---:R-:W-:-:S06]  /*74b0*/  IMAD.WIDE.U32 R100, R103, 0x10, R100 ;  /* 0x0000001067647825 */ /* 0x004fcc00078e0064 */
[----:B------:R-:W5:Y:S02]  /*74c0*/  LDG.E.128 R100, desc[UR6][R100.64] ;  /* 0x0000000664647981 */ /* 0x000f64000c1e1d00 */
.L_x_2081:
[----:B------:R-:W-:Y:S05]  /*74d0*/  BRA.U !UP0, `(.L_x_2082) ;  /* 0x0000003508147547 */ /* 0x000fea000b800000 */
[----:B01----:R-:W0:Y:S01]  /*74e0*/  LDC.64 R104, c[0x0][0x3a0] ;  /* 0x0000e800ff687b82 */ /* 0x003e220000000a00 */
[----:B------:R-:W-:-:S05]  /*74f0*/  IADD3 R107, PT, PT, R203, 0x80, RZ ;  /* 0x00000080cb6b7810 */ /* 0x000fca0007ffe0ff */
        /* <DEDUP_REMOVED lines=22> */
.L_x_2085:
        /* <DEDUP_REMOVED lines=12> */
.L_x_2086:
        /* <DEDUP_REMOVED lines=12> */
[----:B------:R-:W-:Y:S01]  /*77e0*/  IMAD.WIDE.U32 R158, R123, -0x326172a9, RZ ;  /* 0xcd9e8d577b9e7825 */ /* 0x000fe200078e00ff */
[----:B------:R-:W-:Y:S02]  /*77f0*/  IADD3 R123, PT, PT, R135, 0x32370b8f, RZ ;  /* 0x32370b8f877b7810 */ /* 0x000fe40007ffe0ff */
[----:B------:R-:W-:Y:S02]  /*7800*/  LOP3.LUT R121, R121, R160, R157, 0x96, !PT ;  /* 0x000000a079797212 */ /* 0x000fe400078e969d */
[----:B------:R-:W-:-:S03]  /*7810*/  LOP3.LUT R160, R186, R154, R159, 0x96, !PT ;  /* 0x0000009abaa07212 */ /* 0x000fc600078e969f */
[----:B------:R-:W-:-:S04]  /*7820*/  IMAD.WIDE.U32 R154, R121, -0x326172a9, RZ ;  /* 0xcd9e8d57799a7825 */ /* 0x000fc800078e00ff */
[----:B------:R-:W-:Y:S02]  /*7830*/  VIADD R121, R134, 0xdaa66d2b ;  /* 0xdaa66d2b86797836 */ /* 0x000fe40000000000 */
[----:B------:R-:W-:-:S03]  /*7840*/  IMAD.WIDE.U32 R160, R160, -0x2daee0ad, RZ ;  /* 0xd2511f53a0a07825 */ /* 0x000fc600078e00ff */
[----:B------:R-:W-:Y:S02]  /*7850*/  LOP3.LUT R121, R121, R158, R155, 0x96, !PT ;  /* 0x0000009e79797212 */ /* 0x000fe400078e969b */
[----:B------:R-:W-:-:S03]  /*7860*/  LOP3.LUT R123, R123, R156, R161, 0x96, !PT ;  /* 0x0000009c7b7b7212 */ /* 0x000fc600078e96a1 */
        /* <DEDUP_REMOVED lines=13> */
[----:B------:R-:W-:-:S03]  /*7940*/  IADD3 R123, PT, PT, R134, 0x5384540f, RZ ;  /* 0x5384540f867b7810 */ /* 0x000fc60007ffe0ff */
[----:B------:R-:W-:Y:S01]  /*7950*/  IMAD.WIDE.U32 R158, R121, -0x326172a9, RZ ;  /* 0xcd9e8d57799e7825 */ /* 0x000fe200078e00ff */
[----:B------:R-:W-:-:S03]  /*7960*/  LOP3.LUT R160, R168, R160, R157, 0x96, !PT ;  /* 0x000000a0a8a07212 */ /* 0x000fc600078e969d */
        /* <DEDUP_REMOVED lines=8> */
[----:B------:R-:W-:-:S04]  /*79f0*/  VIADD R123, R135, 0xdb3d7428 ;  /* 0xdb3d7428877b7836 */ /* 0x000fc80000000000 */
[----:B------:R-:W-:Y:S01]  /*7a00*/  IMAD.WIDE.U32 R158, R121, -0x326172a9, RZ ;  /* 0xcd9e8d57799e7825 */ /* 0x000fe200078e00ff */
[----:B------:R-:W-:Y:S02]  /*7a10*/  IADD3 R121, PT, PT, R134, -0xe443238, RZ ;  /* 0xf1bbcdc886797810 */ /* 0x000fe40007ffe0ff */
[----:B------:R-:W-:Y:S02]  /*7a20*/  LOP3.LUT R123, R123, R162, R155, 0x96, !PT ;  /* 0x000000a27b7b7212 */ /* 0x000fe400078e969b */
[----:B------:R-:W-:-:S03]  /*7a30*/  LOP3.LUT R121, R121, R160, R159, 0x96, !PT ;  /* 0x000000a079797212 */ /* 0x000fc600078e969f */
[----:B------:R-:W-:-:S04]  /*7a40*/  IMAD.WIDE.U32 R160, R123, -0x326172a9, RZ ;  /* 0xcd9e8d577ba07825 */ /* 0x000fc800078e00ff */
[----:B------:R-:W-:Y:S02]  /*7a50*/  HFMA2 R123, -RZ, RZ, 0, 0 ;  /* 0x00000000ff7b7431 */ /* 0x000fe400000001ff */
[----:B------:R-:W-:Y:S01]  /*7a60*/  IMAD.WIDE.U32 R156, R121, -0x2daee0ad, RZ ;  /* 0xd2511f53799c7825 */ /* 0x000fe200078e00ff */
[----:B------:R-:W-:Y:S02]  /*7a70*/  LOP3.LUT R151, R151, R158, R161, 0x96, !PT ;  /* 0x0000009e97977212 */ /* 0x000fe400078e96a1 */
[----:B------:R-:W-:Y:S01]  /*7a80*/  MOV R152, R160 ;  /* 0x000000a000987202 */ /* 0x000fe20000000f00 */
[----:B------:R-:W-:Y:S02]  /*7a90*/  VIADD R121, R135, 0x96a522ad ;  /* 0x96a522ad87797836 */ /* 0x000fe40000000000 */
[----:B------:R-:W-:-:S03]  /*7aa0*/  IMAD.MOV.U32 R163, RZ, RZ, R156 ;  /* 0x000000ffffa37224 */ /* 0x000fc600078e009c */
[----:B------:R-:W-:Y:S01]  /*7ab0*/  LOP3.LUT R154, R121, R154, R157, 0x96, !PT ;  /* 0x0000009a799a7212 */ /* 0x000fe200078e969d */
[----:B------:R-:W-:-:S07]  /*7ac0*/  IMAD.MOV.U32 R121, RZ, RZ, R122 ;  /* 0x000000ffff797224 */ /* 0x000fce00078e007a */
.L_x_2084:
[----:B------:R-:W-:Y:S01]  /*7ad0*/  I2FP.F32.U32 R121, R121 ;  /* 0x0000007900797245 */ /* 0x000fe20000201000 */
[----:B------:R-:W-:Y:S02]  /*7ae0*/  IMAD.MOV.U32 R122, RZ, RZ, 0x2f800000 ;  /* 0x2f800000ff7a7424 */ /* 0x000fe400078e00ff */
[----:B-----5:R-:W-:Y:S02]  /*7af0*/  IMAD.U32 R144, R100, 0x10000, RZ ;  /* 0x0001000064907824 */ /* 0x020fe400078e00ff */
        /* <DEDUP_REMOVED lines=8> */
.L_x_2083:
        /* <DEDUP_REMOVED lines=21> */
.L_x_2089:
        /* <DEDUP_REMOVED lines=12> */
.L_x_2090:
        /* <DEDUP_REMOVED lines=59> */
.L_x_2088:
        /* <DEDUP_REMOVED lines=13> */
.L_x_2087:
        /* <DEDUP_REMOVED lines=20> */
.L_x_2093:
        /* <DEDUP_REMOVED lines=12> */
.L_x_2094:
        /* <DEDUP_REMOVED lines=36> */
[----:B------:R-:W-:-:S05]  /*8650*/  VIADD R123, R134, 0xb54cda56 ;  /* 0xb54cda56867b7836 */ /* 0x000fca0000000000 */
        /* <DEDUP_REMOVED lines=22> */
.L_x_2092:
        /* <DEDUP_REMOVED lines=11> */
.L_x_2091:
        /* <DEDUP_REMOVED lines=21> */
.L_x_2097:
        /* <DEDUP_REMOVED lines=12> */
.L_x_2098:
        /* <DEDUP_REMOVED lines=57> */
[----:B------:R-:W-:Y:S01]  /*8e10*/  LOP3.LUT R154, R123, R158, R157, 0x96, !PT ;  /* 0x0000009e7b9a7212 */ /* 0x000fe200078e969d */
[----:B------:R-:W-:-:S07]  /*8e20*/  IMAD.MOV.U32 R123, RZ, RZ, R104 ;  /* 0x000000ffff7b7224 */ /* 0x000fce00078e0068 */
.L_x_2096:
        /* <DEDUP_REMOVED lines=13> */
.L_x_2095:
        /* <DEDUP_REMOVED lines=20> */
.L_x_2101:
        /* <DEDUP_REMOVED lines=12> */
.L_x_2102:
        /* <DEDUP_REMOVED lines=36> */
[----:B------:R-:W-:-:S04]  /*9340*/  LOP3.LUT R159, R168, R158, R161, 0x96, !PT ;  /* 0x0000009ea89f7212 */ /* 0x000fc800078e96a1 */
[----:B------:R-:W-:Y:S01]  /*9350*/  LOP3.LUT R158, R105, R104, R157, 0x96, !PT ;  /* 0x00000068699e7212 */ /* 0x000fe200078e969d */
[----:B------:R-:W-:-:S04]  /*9360*/  IMAD.WIDE.U32 R104, R159, -0x326172a9, RZ ;  /* 0xcd9e8d579f687825 */ /* 0x000fc800078e00ff */
[----:B------:R-:W-:Y:S01]  /*9370*/  IMAD.WIDE.U32 R158, R158, -0x2daee0ad, RZ ;  /* 0xd2511f539e9e7825 */ /* 0x000fe200078e00ff */
[----:B------:R-:W-:Y:S02]  /*9380*/  LOP3.LUT R156, R151, R156, R105, 0x96, !PT ;  /* 0x0000009c979c7212 */ /* 0x000fe400078e9669 */
[----:B------:R-:W-:Y:S01]  /*9390*/  IADD3 R105, PT, PT, R134, -0xe443238, RZ ;  /* 0xf1bbcdc886697810 */ /* 0x000fe20007ffe0ff */
[C---:B------:R-:W-:Y:S02]  /*93a0*/  VIADD R157, R135.reuse, 0x1fd5c5a3 ;  /* 0x1fd5c5a3879d7836 */ /* 0x040fe40000000000 */
        /* <DEDUP_REMOVED lines=10> */
[----:B------:R-:W-:Y:S01]  /*9450*/  VIADD R151, R134, 0x8ff34781 ;  /* 0x8ff3478186977836 */ /* 0x000fe20000000000 */
[----:B------:R-:W-:Y:S01]  /*9460*/  LOP3.LUT R154, R157, R156, R105, 0x96, !PT ;  /* 0x0000009c9d9a7212 */ /* 0x000fe200078e9669 */
[----:B------:R-:W-:Y:S02]  /*9470*/  IMAD.MOV.U32 R169, RZ, RZ, R104 ;  /* 0x000000ffffa97224 */ /* 0x000fe400078e0068 */
[----:B------:R-:W-:Y:S02]  /*9480*/  HFMA2 R104, -RZ, RZ, 0, 0 ;  /* 0x00000000ff687431 */ /* 0x000fe400000001ff */
[----:B------:R-:W-:Y:S01]  /*9490*/  IMAD.MOV.U32 R105, RZ, RZ, R162 ;  /* 0x000000ffff697224 */ /* 0x000fe200078e00a2 */
[----:B------:R-:W-:-:S07]  /*94a0*/  LOP3.LUT R151, R151, R160, R159, 0x96, !PT ;  /* 0x000000a097977212 */ /* 0x000fce00078e969f */
.L_x_2100:
        /* <DEDUP_REMOVED lines=11> */
.L_x_2099:
        /* <DEDUP_REMOVED lines=21> */
.L_x_2105:
        /* <DEDUP_REMOVED lines=12> */
.L_x_2106:
        /* <DEDUP_REMOVED lines=55> */
[----:B------:R-:W-:Y:S02]  /*9ae0*/  HFMA2 R105, -RZ, RZ, 0, 0 ;  /* 0x00000000ff697431 */ /* 0x000fe400000001ff */
[----:B------:R-:W-:Y:S01]  /*9af0*/  IMAD.MOV.U32 R149, RZ, RZ, R169 ;  /* 0x000000ffff957224 */ /* 0x000fe200078e00a9 */
[----:B------:R-:W-:Y:S01]  /*9b00*/  LOP3.LUT R151, R151, R162, R161, 0x96, !PT ;  /* 0x000000a297977212 */ /* 0x000fe200078e96a1 */
[----:B------:R-:W-:-:S07]  /*9b10*/  IMAD.MOV.U32 R162, RZ, RZ, R104 ;  /* 0x000000ffffa27224 */ /* 0x000fce00078e0068 */
.L_x_2104:
        /* <DEDUP_REMOVED lines=13> */
.L_x_2103:
        /* <DEDUP_REMOVED lines=20> */
.L_x_2109:
        /* <DEDUP_REMOVED lines=12> */
.L_x_2110:
        /* <DEDUP_REMOVED lines=56> */
[----:B------:R-:W-:Y:S02]  /*a170*/  HFMA2 R104, -RZ, RZ, 0, 0 ;  /* 0x00000000ff687431 */ /* 0x000fe400000001ff */
[----:B------:R-:W-:Y:S01]  /*a180*/  IMAD.MOV.U32 R150, RZ, RZ, R162 ;  /* 0x000000ffff967224 */ /* 0x000fe200078e00a2 */
[----:B------:R-:W-:-:S07]  /*a190*/  LOP3.LUT R151, R151, R160, R159, 0x96, !PT ;  /* 0x000000a097977212 */ /* 0x000fce00078e969f */
.L_x_2108:
        /* <DEDUP_REMOVED lines=11> */
.L_x_2107:
        /* <DEDUP_REMOVED lines=21> */
.L_x_2113:
        /* <DEDUP_REMOVED lines=12> */
.L_x_2114:
        /* <DEDUP_REMOVED lines=24> */
[C---:B------:R-:W-:Y:S02]  /*a5e0*/  VIADD R151, R134.reuse, 0x78dde6e4 ;  /* 0x78dde6e486977836 */ /* 0x040fe40000000000 */
[----:B------:R-:W-:Y:S02]  /*a5f0*/  VIADD R161, R135, 0xa9066899 ;  /* 0xa906689987a17836 */ /* 0x000fe40000000000 */
[----:B------:R-:W-:Y:S01]  /*a600*/  IMAD.MOV.U32 R173, RZ, RZ, RZ ;  /* 0x000000ffffad7224 */ /* 0x000fe200078e00ff */
        /* <DEDUP_REMOVED lines=11> */
[----:B------:R-:W-:Y:S01]  /*a6c0*/  VIADD R161, R135, 0x1fd5c5a3 ;  /* 0x1fd5c5a387a17836 */ /* 0x000fe20000000000 */
[----:B------:R-:W-:Y:S01]  /*a6d0*/  IADD3 R151, PT, PT, R134, 0x5384540f, RZ ;  /* 0x5384540f86977810 */ /* 0x000fe20007ffe0ff */
        /* <DEDUP_REMOVED lines=12> */
[----:B------:R-:W-:-:S04]  /*a7a0*/  IMAD.WIDE.U32 R104, R104, -0x2daee0ad, RZ ;  /* 0xd2511f5368687825 */ /* 0x000fc800078e00ff */
[----:B------:R-:W-:Y:S01]  /*a7b0*/  VIADD R151, R134, 0x8ff34781 ;  /* 0x8ff3478186977836 */ /* 0x000fe20000000000 */
[----:B------:R-:W-:Y:S01]  /*a7c0*/  LOP3.LUT R154, R161, R160, R105, 0x96, !PT ;  /* 0x000000a0a19a7212 */ /* 0x000fe200078e9669 */
[----:B------:R-:W-:Y:S01]  /*a7d0*/  IMAD.MOV.U32 R105, RZ, RZ, R172 ;  /* 0x000000ffff697224 */ /* 0x000fe200078e00ac */
[----:B------:R-:W-:Y:S02]  /*a7e0*/  MOV R169, R104 ;  /* 0x0000006800a97202 */ /* 0x000fe40000000f00 */
[----:B------:R-:W-:-:S07]  /*a7f0*/  LOP3.LUT R151, R151, R162, R153, 0x96, !PT ;  /* 0x000000a297977212 */ /* 0x000fce00078e9699 */
.L_x_2112:
[----:B------:R-:W-:Y:S01]  /*a800*/  HFMA2 R153, -RZ, RZ, 0.1171875, 0 ;  /* 0x2f800000ff997431 */ /* 0x000fe200000001ff */
[----:B-----5:R-:W-:Y:S02]  /*a810*/  PRMT R107, R103, 0x7632, R107 ;  /* 0x00007632676b7816 */ /* 0x020fe4000000006b */
        /* <DEDUP_REMOVED lines=11> */
.L_x_2111:
[----:B------:R-:W-:Y:S02]  /*a8d0*/  F2FP.BF16.F32.PACK_AB R107, RZ, R158 ;  /* 0x0000009eff6b723e */ /* 0x000fe400000010ff */
[----:B------:R-:W-:Y:S02]  /*a8e0*/  PRMT R106, R170, 0x5410, R106 ;  /* 0x00005410aa6a7816 */ /* 0x000fe4000000006a */
[----:B------:R-:W-:Y:S02]  /*a8f0*/  PRMT R105, R166, 0x5410, R167 ;  /* 0x00005410a6697816 */ /* 0x000fe400000000a7 */
[----:B------:R-:W-:Y:S02]  /*a900*/  PRMT R104, R164, 0x5410, R165 ;  /* 0x00005410a4687816 */ /* 0x000fe400000000a5 */
[----:B------:R-:W-:Y:S01]  /*a910*/  PRMT R107, R171, 0x5410, R107 ;  /* 0x00005410ab6b7816 */ /* 0x000fe2000000006b */
[----:B------:R-:W-:Y:S06]  /*a920*/  BRA `(.L_x_2115) ;  /* 0x00000030002c7947 */ /* 0x000fec0003800000 */
.L_x_2082:
[----:B------:R-:W-:Y:S01]  /*a930*/  MOV R121, RZ ;  /* 0x000000ff00797202 */ /* 0x000fe20000000f00 */
[----:B01----:R-:W-:Y:S02]  /*a940*/  IMAD.MOV.U32 R104, RZ, RZ, R155 ;  /* 0x000000ffff687224 */ /* 0x003fe400078e009b */
[----:B------:R-:W-:Y:S01]  /*a950*/  IMAD.MOV.U32 R169, RZ, RZ, R122 ;  /* 0x000000ffffa97224 */ /* 0x000fe200078e007a */
[----:B------:R-:W-:Y:S06]  /*a960*/  @!P0 BRA `(.L_x_2116) ;  /* 0x00000004007c8947 */ /* 0x000fec0003800000 */
[----:B------:R-:W-:Y:S01]  /*a970*/  ISETP.NE.AND P1, PT, R155, 0x1, PT ;  /* 0x000000019b00780c */ /* 0x000fe20003f25270 */
[----:B------:R-:W-:Y:S02]  /*a980*/  HFMA2 R104, -RZ, RZ, 0, 1.1920928955078125e-07 ;  /* 0x00000002ff687431 */ /* 0x000fe400000001ff */
        /* <DEDUP_REMOVED lines=13> */
.L_x_2118:
        /* <DEDUP_REMOVED lines=12> */
.L_x_2119:
[----:B------:R-:W-:Y:S01]  /*ab20*/  IMAD.WIDE.U32 R156, R3, -0x326172a9, RZ ;  /* 0xcd9e8d57039c7825 */ /* 0x000fe200078e00ff */
[----:B------:R-:W-:Y:S02]  /*ab30*/  LOP3.LUT R104, R143, R155, R135, 0x96, !PT ;  /* 0x0000009b8f687212 */ /* 0x000fe400078e9687 */
[C---:B------:R-:W-:Y:S01]  /*ab40*/  IADD3 R151, PT, PT, R134.reuse, -0x700cb87f, RZ ;  /* 0x8ff3478186977810 */ /* 0x040fe20007ffe0ff */
        /* <DEDUP_REMOVED lines=50> */
[----:B------:R-:W-:Y:S02]  /*ae70*/  LOP3.LUT R154, R121, R154, R105, 0x96, !PT ;  /* 0x0000009a799a7212 */ /* 0x000fe400078e9669 */
[----:B------:R-:W-:Y:S01]  /*ae80*/  MOV R169, R104 ;  /* 0x0000006800a97202 */ /* 0x000fe20000000f00 */
[----:B------:R-:W-:Y:S01]  /*ae90*/  IMAD.MOV.U32 R152, RZ, RZ, R106 ;  /* 0x000000ffff987224 */ /* 0x000fe200078e006a */
[----:B------:R-:W-:Y:S01]  /*aea0*/  LOP3.LUT R151, R151, R156, R107, 0x96, !PT ;  /* 0x0000009c97977212 */ /* 0x000fe200078e966b */
[----:B------:R-:W-:Y:S02]  /*aeb0*/  IMAD.MOV.U32 R105, RZ, RZ, R122 ;  /* 0x000000ffff697224 */ /* 0x000fe400078e007a */
[----:B------:R-:W-:-:S07]  /*aec0*/  IMAD.MOV.U32 R104, RZ, RZ, RZ ;  /* 0x000000ffff687224 */ /* 0x000fce00078e00ff */
.L_x_2117:
[----:B------:R-:W-:Y:S01]  /*aed0*/  I2FP.F32.U32 R105, R105 ;  /* 0x0000006900697245 */ /* 0x000fe20000201000 */
[----:B-----5:R-:W-:Y:S01]  /*aee0*/  IMAD.U32 R107, R100, 0x10000, RZ ;  /* 0x00010000646b7824 */ /* 0x020fe200078e00ff */
[----:B------:R-:W-:-:S03]  /*aef0*/  MOV R106, 0x2f800000 ;  /* 0x2f800000006a7802 */ /* 0x000fc60000000f00 */
[----:B------:R-:W-:Y:S02]  /*af00*/  FMUL.FTZ R107, R107, UR13 ;  /* 0x0000000d6b6b7c20 */ /* 0x000fe40008410000 */
[----:B------:R-:W-:Y:S02]  /*af10*/  FFMA.FTZ R105, R105, R106, 1.1641532182693481445e-10 ;  /* 0x2f00000069697423 */ /* 0x000fe4000001006a */
[----:B------:R-:W-:-:S03]  /*af20*/  FMUL.FTZ R107, R107, UR12 ;  /* 0x0000000c6b6b7c20 */ /* 0x000fc60008410000 */
[----:B------:R-:W-:-:S04]  /*af30*/  FSETP.GTU.FTZ.AND P1, PT, R105, UR10, PT ;  /* 0x0000000a69007c0b */ /* 0x000fc8000bf3c000 */
[----:B------:R-:W-:Y:S02]  /*af40*/  SEL R144, RZ, 0x1, P1 ;  /* 0x00000001ff907807 */ /* 0x000fe40000800000 */
[----:B------:R-:W-:-:S07]  /*af50*/  FSEL R121, R107, RZ, !P1 ;  /* 0x000000ff6b797208 */ /* 0x000fce0004800000 */
.L_x_2116:
        /* <DEDUP_REMOVED lines=16> */
.L_x_2122:
        /* <DEDUP_REMOVED lines=12> */
.L_x_2123:
        /* <DEDUP_REMOVED lines=59> */
.L_x_2121:
        /* <DEDUP_REMOVED lines=10> */
.L_x_2120:
        /* <DEDUP_REMOVED lines=16> */
.L_x_2126:
        /* <DEDUP_REMOVED lines=12> */
.L_x_2127:
        /* <DEDUP_REMOVED lines=59> */
.L_x_2125:
        /* <DEDUP_REMOVED lines=9> */
.L_x_2124:
        /* <DEDUP_REMOVED lines=16> */
.L_x_2130:
        /* <DEDUP_REMOVED lines=12> */
.L_x_2131:
[----:B------:R-:W-:Y:S01]  /*bd30*/  IMAD.WIDE.U32 R106, R3, -0x326172a9, RZ ;  /* 0xcd9e8d57036a7825 */ /* 0x000fe200078e00ff */
[----:B------:R-:W-:Y:S02]  /*bd40*/  LOP3.LUT R104, R143, R159, R135, 0x96, !PT ;  /* 0x0000009f8f687212 */ /* 0x000fe400078e9687 */
[----:B------:R-:W-:Y:S01]  /*bd50*/  IADD3 R151, PT, PT, R134, -0x700cb87f, RZ ;  /* 0x8ff3478186977810 */ /* 0x000fe20007ffe0ff */
[----:B------:R-:W-:Y:S01]  /*bd60*/  VIADD R123, R135, 0xbb67ae85 ;  /* 0xbb67ae85877b7836 */ /* 0x000fe20000000000 */
[----:B------:R-:W-:Y:S01]  /*bd70*/  LOP3.LUT R156, R4, R107, R134, 0x96, !PT ;  /* 0x0000006b049c7212 */ /* 0x000fe200078e9686 */
[----:B------:R-:W-:-:S04]  /*bd80*/  IMAD.WIDE.U32 R104, R104, -0x326172a9, RZ ;  /* 0xcd9e8d5768687825 */ /* 0x000fc800078e00ff */
[----:B------:R-:W-:Y:S02]  /*bd90*/  VIADD R107, R134, 0x9e3779b9 ;  /* 0x9e3779b9866b7836 */ /* 0x000fe40000000000 */
[----:B------:R-:W-:-:S03]  /*bda0*/  IMAD.WIDE.U32 R156, R156, -0x2daee0ad, RZ ;  /* 0xd2511f539c9c7825 */ /* 0x000fc600078e00ff */
[----:B------:R-:W-:Y:S02]  /*bdb0*/  LOP3.LUT R107, R107, R106, R105, 0x96, !PT ;  /* 0x0000006a6b6b7212 */ /* 0x000fe400078e9669 */
[----:B------:R-:W-:Y:S01]  /*bdc0*/  LOP3.LUT R106, R123, R158, R157, 0x96, !PT ;  /* 0x0000009e7b6a7212 */ /* 0x000fe200078e969d */
[C---:B------:R-:W-:Y:S01]  /*bdd0*/  VIADD R123, R135.reuse, 0x32370b8f ;  /* 0x32370b8f877b7836 */ /* 0x040fe20000000000 */
        /* <DEDUP_REMOVED lines=48> */
.L_x_2129:
[----:B------:R-:W-:Y:S02]  /*c0e0*/  I2FP.F32.U32 R104, R106 ;  /* 0x0000006a00687245 */ /* 0x000fe40000201000 */
[----:B-----5:R-:W-:Y:S02]  /*c0f0*/  PRMT R106, R101, 0x7632, R106 ;  /* 0x00007632656a7816 */ /* 0x020fe4000000006a */
[----:B------:R-:W-:-:S03]  /*c100*/  MOV R107, 0x2f800000 ;  /* 0x2f800000006b7802 */ /* 0x000fc60000000f00 */
[----:B------:R-:W-:Y:S02]  /*c110*/  IMAD.U32 R106, R106, 0x10000, RZ ;  /* 0x000100006a6a7824 */ /* 0x000fe400078e00ff */
[----:B------:R-:W-:Y:S02]  /*c120*/  FFMA.FTZ R104, R104, R107, 1.1641532182693481445e-10 ;  /* 0x2f00000068687423 */ /* 0x000fe4000001006b */
[----:B------:R-:W-:-:S03]  /*c130*/  FMUL.FTZ R106, R106, UR13 ;  /* 0x0000000d6a6a7c20 */ /* 0x000fc60008410000 */
[----:B------:R-:W-:Y:S01]  /*c140*/  FSETP.GTU.FTZ.AND P1, PT, R104, UR10, PT ;  /* 0x0000000a68007c0b */ /* 0x000fe2000bf3c000 */
[----:B------:R-:W-:-:S03]  /*c150*/  FMUL.FTZ R106, R106, UR12 ;  /* 0x0000000c6a6a7c20 */ /* 0x000fc60008410000 */
[----:B------:R-:W-:Y:S02]  /*c160*/  SEL R147, RZ, 0x1, P1 ;  /* 0x00000001ff937807 */ /* 0x000fe40000800000 */
[----:B------:R-:W-:-:S07]  /*c170*/  FSEL R123, R106, RZ, !P1 ;  /* 0x000000ff6a7b7208 */ /* 0x000fce0004800000 */
.L_x_2128:
        /* <DEDUP_REMOVED lines=16> */
.L_x_2134:
        /* <DEDUP_REMOVED lines=12> */
.L_x_2135:
        /* <DEDUP_REMOVED lines=53> */
[----:B------:R-:W-:Y:S01]  /*c690*/  VIADD R151, R134, 0x8ff34781 ;  /* 0x8ff3478186977836 */ /* 0x000fe20000000000 */
[----:B------:R-:W-:Y:S01]  /*c6a0*/  MOV R152, R156 ;  /* 0x0000009c00987202 */ /* 0x000fe20000000f00 */
[----:B------:R-:W-:Y:S02]  /*c6b0*/  IMAD.MOV.U32 R106, RZ, RZ, R169 ;  /* 0x000000ffff6a7224 */ /* 0x000fe400078e00a9 */
[----:B------:R-:W-:Y:S02]  /*c6c0*/  IMAD.MOV.U32 R169, RZ, RZ, R104 ;  /* 0x000000ffffa97224 */ /* 0x000fe400078e0068 */
[----:B------:R-:W-:Y:S01]  /*c6d0*/  HFMA2 R104, -RZ, RZ, 0, 0 ;  /* 0x00000000ff687431 */ /* 0x000fe200000001ff */
[----:B------:R-:W-:-:S07]  /*c6e0*/  LOP3.LUT R151, R151, R158, R157, 0x96, !PT ;  /* 0x0000009e97977212 */ /* 0x000fce00078e969d */
.L_x_2133:
        /* <DEDUP_REMOVED lines=9> */
.L_x_2132:
        /* <DEDUP_REMOVED lines=16> */
.L_x_2138:
        /* <DEDUP_REMOVED lines=12> */
.L_x_2139:
        /* <DEDUP_REMOVED lines=31> */
[----:B------:R-:W-:Y:S01]  /*cb30*/  IADD3 R105, PT, PT, R134, -0x4ab325aa, RZ ;  /* 0xb54cda5686697810 */ /* 0x000fe20007ffe0ff */
        /* <DEDUP_REMOVED lines=27> */
.L_x_2137:
        /* <DEDUP_REMOVED lines=10> */
.L_x_2136:
        /* <DEDUP_REMOVED lines=16> */
.L_x_2142:
        /* <DEDUP_REMOVED lines=12> */
.L_x_2143:
        /* <DEDUP_REMOVED lines=59> */
.L_x_2141:
        /* <DEDUP_REMOVED lines=9> */
.L_x_2140:
        /* <DEDUP_REMOVED lines=16> */
.L_x_2146:
        /* <DEDUP_REMOVED lines=12> */
.L_x_2147:
        /* <DEDUP_REMOVED lines=56> */
[----:B------:R-:W-:-:S03]  /*d8d0*/  IMAD.MOV.U32 R169, RZ, RZ, R104 ;  /* 0x000000ffffa97224 */ /* 0x000fc600078e0068 */
[----:B------:R-:W-:-:S07]  /*d8e0*/  LOP3.LUT R151, R151, R160, R153, 0x96, !PT ;  /* 0x000000a097977212 */ /* 0x000fce00078e9699 */
.L_x_2145:
        /* <DEDUP_REMOVED lines=10> */
.L_x_2144:
[----:B------:R-:W-:Y:S02]  /*d990*/  F2FP.BF16.F32.PACK_AB R107, RZ, R158 ;  /* 0x0000009eff6b723e */ /* 0x000fe400000010ff */
[----:B------:R-:W-:Y:S02]  /*d9a0*/  PRMT R106, R166, 0x5410, R167 ;  /* 0x00005410a66a7816 */ /* 0x000fe400000000a7 */
[----:B------:R-:W-:Y:S02]  /*d9b0*/  PRMT R105, R164, 0x5410, R165 ;  /* 0x00005410a4697816 */ /* 0x000fe400000000a5 */
[----:B------:R-:W-:Y:S02]  /*d9c0*/  PRMT R104, R163, 0x5410, R162 ;  /* 0x00005410a3687816 */ /* 0x000fe400000000a2 */
[----:B------:R-:W-:-:S07]  /*d9d0*/  PRMT R107, R170, 0x5410, R107 ;  /* 0x00005410aa6b7816 */ /* 0x000fce000000006b */
.L_x_2115:
[----:B------:R-:W-:-:S04]  /*d9e0*/  VIADD R161, R203, 0x80 ;  /* 0x00000080cba17836 */ /* 0x000fc80000000000 */
[----:B------:R-:W-:-:S05]  /*d9f0*/  IMAD.WIDE.U32 R160, R161, 0x10, R108 ;  /* 0x00000010a1a07825 */ /* 0x000fca00078e006c */
[----:B------:R0:W-:Y:S01]  /*da00*/  STG.E.128 desc[UR6][R160.64], R104 ;  /* 0x00000068a0007986 */ /* 0x0001e2000c101d06 */
[----:B------:R-:W-:Y:S05]  /*da10*/  @!P0 BRA `(.L_x_2148) ;  /* 0x0000000000548947 */ /* 0x000fea0003800000 */
        /* <DEDUP_REMOVED lines=15> */
[----:B------:R-:W-:Y:S01]  /*db10*/  VIADD R161, R200, 0x80 ;  /* 0x00000080c8a17836 */ /* 0x000fe20000000000 */
[----:B------:R-:W-:Y:S02]  /*db20*/  LOP3.LUT R167, R106, R162, R160, 0xfe, !PT ;  /* 0x000000a26aa77212 */ /* 0x000fe400078efea0 */
[----:B------:R-:W-:Y:S01]  /*db30*/  LOP3.LUT R107, R165, R107, RZ, 0xfc, !PT ;  /* 0x0000006ba56b7212 */ /* 0x000fe200078efcff */
[----:B0-----:R-:W-:Y:S01]  /*db40*/  IMAD.WIDE.U32 R104, R161, 0x8, R104 ;  /* 0x00000008a1687825 */ /* 0x001fe200078e0068 */
[----:B------:R-:W-:-:S05]  /*db50*/  LOP3.LUT R106, R167, 0xff, R144, 0xf8, !PT ;  /* 0x000000ffa76a7812 */ /* 0x000fca00078ef890 */
[----:B------:R1:W-:Y:S02]  /*db60*/  STG.E.64 desc[UR6][R104.64], R106 ;  /* 0x0000006a68007986 */ /* 0x0003e4000c101b06 */
.L_x_2148:
[----:B------:R-:W-:Y:S05]  /*db70*/  @!P0 BRA `(.L_x_2149) ;  /* 0x0000000000108947 */ /* 0x000fea0003800000 */
[----:B-----5:R-:W2:Y:S01]  /*db80*/  LDC.64 R100, c[0x0][0x390] ;  /* 0x0000e400ff647b82 */ /* 0x020ea20000000a00 */
[----:B------:R-:W-:-:S04]  /*db90*/  VIADD R103, R200, 0x100 ;  /* 0x00000100c8677836 */ /* 0x000fc80000000000 */
[----:B--2---:R-:W-:-:S06]  /*dba0*/  IMAD.WIDE.U32 R100, R103, 0x10, R100 ;  /* 0x0000001067647825 */ /* 0x004fcc00078e0064 */
[----:B------:R-:W5:Y:S02]  /*dbb0*/  LDG.E.128 R100, desc[UR6][R100.64] ;  /* 0x0000000664647981 */ /* 0x000f64000c1e1d00 */
.L_x_2149:
        /* <DEDUP_REMOVED lines=25> */
.L_x_2153:
        /* <DEDUP_REMOVED lines=12> */
.L_x_2154:
        /* <DEDUP_REMOVED lines=58> */
[----:B------:R-:W-:-:S07]  /*e1b0*/  LOP3.LUT R151, R151, R166, R165, 0x96, !PT ;  /* 0x000000a697977212 */ /* 0x000fce00078e96a5 */
.L_x_2152:
[----:B------:R-:W-:Y:S01]  /*e1c0*/  I2FP.F32.U32 R144, R144 ;  /* 0x0000009000907245 */ /* 0x000fe20000201000 */
[----:B------:R-:W-:Y:S02]  /*e1d0*/  IMAD.MOV.U32 R161, RZ, RZ, 0x2f800000 ;  /* 0x2f800000ffa17424 */ /* 0x000fe400078e00ff */
[----:B-----5:R-:W-:Y:S02]  /*e1e0*/  IMAD.U32 R160, R100, 0x10000, RZ ;  /* 0x0001000064a07824 */ /* 0x020fe400078e00ff */
        /* <DEDUP_REMOVED lines=8> */
.L_x_2151:
        /* <DEDUP_REMOVED lines=21> */
.L_x_2157:
        /* <DEDUP_REMOVED lines=12> */
.L_x_2158:
        /* <DEDUP_REMOVED lines=59> */
.L_x_2156:
        /* <DEDUP_REMOVED lines=13> */
.L_x_2155:
        /* <DEDUP_REMOVED lines=20> */
.L_x_2161:
        /* <DEDUP_REMOVED lines=12> */
.L_x_2162:
        /* <DEDUP_REMOVED lines=57> */
[----:B------:R-:W-:Y:S01]  /*ee90*/  HFMA2 R162, -RZ, RZ, 0, 0 ;  /* 0x00000000ffa27431 */ /* 0x000fe200000001ff */
[----:B------:R-:W-:-:S07]  /*eea0*/  LOP3.LUT R151, R151, R170, R167, 0x96, !PT ;  /* 0x000000aa97977212 */ /* 0x000fce00078e96a7 */
.L_x_2160:
        /* <DEDUP_REMOVED lines=11> */
.L_x_2159:
        /* <DEDUP_REMOVED lines=21> */
.L_x_2165:
        /* <DEDUP_REMOVED lines=12> */
.L_x_2166:
        /* <DEDUP_REMOVED lines=59> */
.L_x_2164:
        /* <DEDUP_REMOVED lines=13> */
.L_x_2163:
        /* <DEDUP_REMOVED lines=20> */
.L_x_2169:
        /* <DEDUP_REMOVED lines=12> */
.L_x_2170:
        /* <DEDUP_REMOVED lines=59> */
.L_x_2168:
        /* <DEDUP_REMOVED lines=11> */
.L_x_2167:
        /* <DEDUP_REMOVED lines=21> */
.L_x_2173:
        /* <DEDUP_REMOVED lines=12> */
.L_x_2174:
        /* <DEDUP_REMOVED lines=59> */
.L_x_2172:
        /* <DEDUP_REMOVED lines=13> */
.L_x_2171:
        /* <DEDUP_REMOVED lines=20> */
.L_x_2177:
        /* <DEDUP_REMOVED lines=12> */
.L_x_2178:
        /* <DEDUP_REMOVED lines=59> */
.L_x_2176:
        /* <DEDUP_REMOVED lines=11> */
.L_x_2175:
        /* <DEDUP_REMOVED lines=21> */
.L_x_2181:
        /* <DEDUP_REMOVED lines=12> */
.L_x_2182:
        /* <DEDUP_REMOVED lines=58> */
.L_x_2180:
[----:B------:R-:W-:Y:S01]  /*10ef0*/  HFMA2 R153, -RZ, RZ, 0.1171875, 0 ;  /* 0x2f800000ff997431 */ /* 0x000fe200000001ff */
[----:B-----5:R-:W-:Y:S02]  /*10f00*/  PRMT R107, R103, 0x7632, R107 ;  /* 0x00007632676b7816 */ /* 0x020fe4000000006b */
[----:B------:R-:W-:-:S03]  /*10f10*/  I2FP.F32.U32 R104, R105 ;  /* 0x0000006900687245 */ /* 0x000fc60000201000 */
[C---:B------:R-:W-:Y:S01]  /*10f20*/  IMAD.U32 R105, R107.reuse, 0x10000, RZ ;  /* 0x000100006b697824 */ /* 0x040fe200078e00ff */
[----:B------:R-:W-:Y:S01]  /*10f30*/  PRMT R107, R107, 0x7632, R107 ;  /* 0x000076326b6b7816 */ /* 0x000fe2000000006b */
[----:B------:R-:W-:Y:S02]  /*10f40*/  FFMA.FTZ R104, R104, R153, 1.1641532182693481445e-10 ;  /* 0x2f00000068687423 */ /* 0x000fe40000010099 */
[----:B------:R-:W-:-:S04]  /*10f50*/  FMUL.FTZ R105, R105, UR13 ;  /* 0x0000000d69697c20 */ /* 0x000fc80008410000 */
[----:B------:R-:W-:Y:S01]  /*10f60*/  FMUL.FTZ R105, R105, UR12 ;  /* 0x0000000c69697c20 */ /* 0x000fe20008410000 */
[----:B------:R-:W-:Y:S01]  /*10f70*/  FSETP.GTU.FTZ.AND P1, PT, R104, UR10, PT ;  /* 0x0000000a68007c0b */ /* 0x000fe2000bf3c000 */
[----:B------:R-:W-:-:S03]  /*10f80*/  IMAD.U32 R104, R107, 0x10000, RZ ;  /* 0x000100006b687824 */ /* 0x000fc600078e00ff */
[----:B------:R-:W-:Y:S02]  /*10f90*/  FSEL R105, R105, RZ, !P1 ;  /* 0x000000ff69697208 */ /* 0x000fe40004800000 */
[----:B------:R-:W-:-:S03]  /*10fa0*/  SEL R153, RZ, 0x1, P1 ;  /* 0x00000001ff997807 */ /* 0x000fc60000800000 */
[----:B------:R-:W-:-:S07]  /*10fb0*/  FADD.FTZ R169, R104, R105 ;  /* 0x0000006968a97221 */ /* 0x000fce0000010000 */
.L_x_2179:
[----:B------:R-:W-:Y:S02]  /*10fc0*/  F2FP.BF16.F32.PACK_AB R107, RZ, R169 ;  /* 0x000000a9ff6b723e */ /* 0x000fe400000010ff */
[----:B------:R-:W-:Y:S02]  /*10fd0*/  PRMT R106, R178, 0x5410, R106 ;  /* 0x00005410b26a7816 */ /* 0x000fe4000000006a */
[----:B------:R-:W-:Y:S02]  /*10fe0*/  PRMT R105, R176, 0x5410, R177 ;  /* 0x00005410b0697816 */ /* 0x000fe400000000b1 */
[----:B------:R-:W-:Y:S02]  /*10ff0*/  PRMT R104, R174, 0x5410, R175 ;  /* 0x00005410ae687816 */ /* 0x000fe400000000af */
[----:B------:R-:W-:Y:S01]  /*11000*/  PRMT R107, R179, 0x5410, R107 ;  /* 0x00005410b36b7816 */ /* 0x000fe2000000006b */
[----:B------:R-:W-:Y:S06]  /*11010*/  BRA `(.L_x_2183) ;  /* 0x00000030002c7947 */ /* 0x000fec0003800000 */
.L_x_2150:
[----:B0-----:R-:W-:Y:S01]  /*11020*/  MOV R160, RZ ;  /* 0x000000ff00a07202 */ /* 0x001fe20000000f00 */
[----:B-1----:R-:W-:Y:S02]  /*11030*/  IMAD.MOV.U32 R104, RZ, RZ, R173 ;  /* 0x000000ffff687224 */ /* 0x002fe400078e00ad */
        /* <DEDUP_REMOVED lines=17> */
.L_x_2186:
        /* <DEDUP_REMOVED lines=12> */
.L_x_2187:
        /* <DEDUP_REMOVED lines=59> */
.L_x_2185:
        /* <DEDUP_REMOVED lines=9> */
.L_x_2184:
        /* <DEDUP_REMOVED lines=16> */
.L_x_2190:
        /* <DEDUP_REMOVED lines=12> */
.L_x_2191:
        /* <DEDUP_REMOVED lines=54> */
[----:B------:R-:W-:Y:S02]  /*11b70*/  HFMA2 R105, -RZ, RZ, 0, 0 ;  /* 0x00000000ff697431 */ /* 0x000fe400000001ff */
[----:B------:R-:W-:Y:S01]  /*11b80*/  IMAD.MOV.U32 R106, RZ, RZ, R171 ;  /* 0x000000ffff6a7224 */ /* 0x000fe200078e00ab */
[----:B------:R-:W-:Y:S01]  /*11b90*/  LOP3.LUT R151, R151, R164, R163, 0x96, !PT ;  /* 0x000000a497977212 */ /* 0x000fe200078e96a3 */
[----:B------:R-:W-:Y:S01]  /*11ba0*/  IMAD.MOV.U32 R171, RZ, RZ, R104 ;  /* 0x000000ffffab7224 */ /* 0x000fe200078e0068 */
[----:B------:R-:W-:-:S07]  /*11bb0*/  MOV R152, R162 ;  /* 0x000000a200987202 */ /* 0x000fce0000000f00 */
.L_x_2189:
        /* <DEDUP_REMOVED lines=10> */
.L_x_2188:
        /* <DEDUP_REMOVED lines=16> */
.L_x_2194:
        /* <DEDUP_REMOVED lines=12> */
.L_x_2195:
        /* <DEDUP_REMOVED lines=59> */
.L_x_2193:
        /* <DEDUP_REMOVED lines=9> */
.L_x_2192:
        /* <DEDUP_REMOVED lines=16> */
.L_x_2198:
        /* <DEDUP_REMOVED lines=12> */
.L_x_2199:
        /* <DEDUP_REMOVED lines=59> */
.L_x_2197:
        /* <DEDUP_REMOVED lines=10> */
.L_x_2196:
        /* <DEDUP_REMOVED lines=16> */
.L_x_2202:
        /* <DEDUP_REMOVED lines=12> */
.L_x_2203:
        /* <DEDUP_REMOVED lines=59> */
.L_x_2201:
        /* <DEDUP_REMOVED lines=9> */
.L_x_2200:
        /* <DEDUP_REMOVED lines=16> */
.L_x_2206:
        /* <DEDUP_REMOVED lines=12> */
.L_x_2207:
        /* <DEDUP_REMOVED lines=59> */
.L_x_2205:
        /* <DEDUP_REMOVED lines=10> */
.L_x_2204:
        /* <DEDUP_REMOVED lines=16> */
.L_x_2210:
        /* <DEDUP_REMOVED lines=12> */
.L_x_2211:
        /* <DEDUP_REMOVED lines=59> */
.L_x_2209:
        /* <DEDUP_REMOVED lines=9> */
.L_x_2208:
        /* <DEDUP_REMOVED lines=16> */
.L_x_2214:
        /* <DEDUP_REMOVED lines=12> */
.L_x_2215:
        /* <DEDUP_REMOVED lines=58> */
.L_x_2213:
        /* <DEDUP_REMOVED lines=10> */
.L_x_2212:
[----:B------:R-:W-:Y:S02]  /*14080*/  F2FP.BF16.F32.PACK_AB R107, RZ, R169 ;  /* 0x000000a9ff6b723e */ /* 0x000fe400000010ff */
[----:B------:R-:W-:Y:S02]  /*14090*/  PRMT R106, R177, 0x5410, R176 ;  /* 0x00005410b16a7816 */ /* 0x000fe400000000b0 */
[----:B------:R-:W-:Y:S02]  /*140a0*/  PRMT R105, R175, 0x5410, R174 ;  /* 0x00005410af697816 */ /* 0x000fe400000000ae */
[----:B------:R-:W-:Y:S02]  /*140b0*/  PRMT R104, R173, 0x5410, R172 ;  /* 0x00005410ad687816 */ /* 0x000fe400000000ac */
[----:B------:R-:W-:-:S07]  /*140c0*/  PRMT R107, R178, 0x5410, R107 ;  /* 0x00005410b26b7816 */ /* 0x000fce000000006b */
.L_x_2183:
        /* <DEDUP_REMOVED lines=25> */
.L_x_2216:
[----:B------:R-:W-:Y:S05]  /*14260*/  @!P0 BRA `(.L_x_2217) ;  /* 0x0000000000108947 */ /* 0x000fea0003800000 */
[----:B-----5:R-:W2:Y:S01]  /*14270*/  LDC.64 R100, c[0x0][0x390] ;  /* 0x0000e400ff647b82 */ /* 0x020ea20000000a00 */
[----:B------:R-:W-:-:S04]  /*14280*/  VIADD R103, R200, 0x180 ;  /* 0x00000180c8677836 */ /* 0x000fc80000000000 */
[----:B--2---:R-:W-:-:S06]  /*14290*/  IMAD.WIDE.U32 R100, R103, 0x10, R100 ;  /* 0x0000001067647825 */ /* 0x004fcc00078e0064 */
[----:B------:R-:W5:Y:S02]  /*142a0*/  LDG.E.128 R100, desc[UR6][R100.64] ;  /* 0x0000000664647981 */ /* 0x000f64000c1e1d00 */
.L_x_2217:
        /* <DEDUP_REMOVED lines=25> */
.L_x_2221:
        /* <DEDUP_REMOVED lines=12> */
.L_x_2222:
        /* <DEDUP_REMOVED lines=59> */
.L_x_2220:
        /* <DEDUP_REMOVED lines=11> */
.L_x_2219:
        /* <DEDUP_REMOVED lines=21> */
.L_x_2225:
        /* <DEDUP_REMOVED lines=12> */
.L_x_2226:
        /* <DEDUP_REMOVED lines=59> */
.L_x_2224:
        /* <DEDUP_REMOVED lines=13> */
.L_x_2223:
        /* <DEDUP_REMOVED lines=20> */
.L_x_2229:
        /* <DEDUP_REMOVED lines=12> */
.L_x_2230:
        /* <DEDUP_REMOVED lines=59> */
.L_x_2228:
        /* <DEDUP_REMOVED lines=11> */
.L_x_2227:
        /* <DEDUP_REMOVED lines=21> */
.L_x_2233:
        /* <DEDUP_REMOVED lines=12> */
.L_x_2234:
        /* <DEDUP_REMOVED lines=59> */
.L_x_2232:
        /* <DEDUP_REMOVED lines=13> */
.L_x_2231:
        /* <DEDUP_REMOVED lines=20> */
.L_x_2237:
        /* <DEDUP_REMOVED lines=12> */
.L_x_2238:
        /* <DEDUP_REMOVED lines=59> */
.L_x_2236:
        /* <DEDUP_REMOVED lines=11> */
.L_x_2235:
        /* <DEDUP_REMOVED lines=21> */
.L_x_2241:
        /* <DEDUP_REMOVED lines=12> */
.L_x_2242:
        /* <DEDUP_REMOVED lines=59> */
.L_x_2240:
        /* <DEDUP_REMOVED lines=13> */
.L_x_2239:
        /* <DEDUP_REMOVED lines=20> */
.L_x_2245:
        /* <DEDUP_REMOVED lines=12> */
.L_x_2246:
        /* <DEDUP_REMOVED lines=59> */
.L_x_2244:
        /* <DEDUP_REMOVED lines=11> */
.L_x_2243:
        /* <DEDUP_REMOVED lines=21> */
.L_x_2249:
        /* <DEDUP_REMOVED lines=12> */
.L_x_2250:
        /* <DEDUP_REMOVED lines=55> */
[----:B------:R-:W-:-:S05]  /*175b0*/  VIADD R163, R135, 0x96a522ad ;  /* 0x96a522ad87a37836 */ /* 0x000fca0000000000 */
[----:B------:R-:W-:-:S07]  /*175c0*/  LOP3.LUT R154, R163, R104, R183, 0x96, !PT ;  /* 0x00000068a39a7212 */ /* 0x000fce00078e96b7 */
.L_x_2248:
        /* <DEDUP_REMOVED lines=13> */
.L_x_2247:
[----:B------:R-:W-:Y:S02]  /*176a0*/  F2FP.BF16.F32.PACK_AB R107, RZ, R178 ;  /* 0x000000b2ff6b723e */ /* 0x000fe400000010ff */
[----:B------:R-:W-:Y:S02]  /*176b0*/  PRMT R106, R188, 0x5410, R106 ;  /* 0x00005410bc6a7816 */ /* 0x000fe4000000006a */
[----:B------:R-:W-:Y:S02]  /*176c0*/  PRMT R105, R185, 0x5410, R187 ;  /* 0x00005410b9697816 */ /* 0x000fe400000000bb */
[----:B------:R-:W-:Y:S02]  /*176d0*/  PRMT R104, R171, 0x5410, R184 ;  /* 0x00005410ab687816 */ /* 0x000fe400000000b8 */
[----:B------:R-:W-:Y:S01]  /*176e0*/  PRMT R107, R190, 0x5410, R107 ;  /* 0x00005410be6b7816 */ /* 0x000fe2000000006b */
[----:B------:R-:W-:Y:S06]  /*176f0*/  BRA `(.L_x_2251) ;  /* 0x0000003000287947 */ /* 0x000fec0003800000 */
.L_x_2218:
[----:B------:R-:W-:Y:S01]  /*17700*/  IMAD.MOV.U32 R173, RZ, RZ, RZ ;  /* 0x000000ffffad7224 */ /* 0x000fe200078e00ff */
[----:B01----:R-:W-:Y:S01]  /*17710*/  MOV R104, R181 ;  /* 0x000000b500687202 */ /* 0x003fe20000000f00 */
        /* <DEDUP_REMOVED lines=17> */
.L_x_2254:
        /* <DEDUP_REMOVED lines=12> */
.L_x_2255:
        /* <DEDUP_REMOVED lines=53> */
[----:B------:R-:W-:Y:S02]  /*17c40*/  HFMA2 R104, -RZ, RZ, 0, 0 ;  /* 0x00000000ff687431 */ /* 0x000fe400000001ff */
[----:B------:R-:W-:Y:S02]  /*17c50*/  VIADD R151, R134, 0x8ff34781 ;  /* 0x8ff3478186977836 */ /* 0x000fe40000000000 */
[----:B------:R-:W-:Y:S02]  /*17c60*/  IMAD.MOV.U32 R152, RZ, RZ, R106 ;  /* 0x000000ffff987224 */ /* 0x000fe400078e006a */
[----:B------:R-:W-:Y:S01]  /*17c70*/  IMAD.MOV.U32 R105, RZ, RZ, R171 ;  /* 0x000000ffff697224 */ /* 0x000fe200078e00ab */
[----:B------:R-:W-:-:S07]  /*17c80*/  LOP3.LUT R151, R151, R162, R107, 0x96, !PT ;  /* 0x000000a297977212 */ /* 0x000fce00078e966b */
.L_x_2253:
        /* <DEDUP_REMOVED lines=9> */
.L_x_2252:
        /* <DEDUP_REMOVED lines=16> */
.L_x_2258:
        /* <DEDUP_REMOVED lines=12> */
.L_x_2259:
        /* <DEDUP_REMOVED lines=59> */
.L_x_2257:
        /* <DEDUP_REMOVED lines=10> */
.L_x_2256:
        /* <DEDUP_REMOVED lines=16> */
.L_x_2262:
        /* <DEDUP_REMOVED lines=12> */
.L_x_2263:
        /* <DEDUP_REMOVED lines=59> */
.L_x_2261:
        /* <DEDUP_REMOVED lines=9> */
.L_x_2260:
[----:B------:R-:W-:Y:S01]  /*18930*/  HFMA2 R174, -RZ, RZ, 0, 0 ;  /* 0x00000000ffae7431 */ /* 0x000fe200000001ff */
[----:B------:R-:W-:Y:S01]  /*18940*/  F2FP.BF16.F32.PACK_AB R183, RZ, R175 ;  /* 0x000000afffb7723e */ /* 0x000fe200000010ff */
[----:B------:R-:W-:Y:S01]  /*18950*/  IMAD.MOV.U32 R105, RZ, RZ, R104 ;  /* 0x000000ffff697224 */ /* 0x000fe200078e0068 */
[----:B------:R-:W-:Y:S06]  /*18960*/  @!P0 BRA `(.L_x_2264) ;  /* 0x0000000400748947 */ /* 0x000fec0003800000 */
[----:B------:R-:W-:Y:S01]  /*18970*/  ISETP.NE.AND P1, PT, R104, 0x1, PT ;  /* 0x000000016800780c */ /* 0x000fe20003f25270 */
[----:B------:R-:W-:Y:S01]  /*18980*/  IMAD.MOV.U32 R106, RZ, RZ, R152 ;  /* 0x000000ffff6a7224 */ /* 0x000fe200078e0098 */
[----:B------:R-:W-:-:S11]  /*18990*/  MOV R105, 0x2 ;  /* 0x0000000200697802 */ /* 0x000fd60000000f00 */
        /* <DEDUP_REMOVED lines=9> */
.L_x_2266:
        /* <DEDUP_REMOVED lines=12> */
.L_x_2267:
        /* <DEDUP_REMOVED lines=28> */
[----:B------:R-:W-:-:S03]  /*18cb0*/  IADD3 R107, PT, PT, R134, 0x1715609d, RZ ;  /* 0x1715609d866b7810 */ /* 0x000fc60007ffe0ff */
[----:B------:R-:W-:Y:S01]  /*18cc0*/  IMAD.WIDE.U32 R162, R162, -0x2daee0ad, RZ ;  /* 0xd2511f53a2a27825 */ /* 0x000fe200078e00ff */
[----:B------:R-:W-:Y:S02]  /*18cd0*/  LOP3.LUT R107, R107, R106, R105, 0x96, !PT ;  /* 0x0000006a6b6b7212 */ /* 0x000fe400078e9669 */
[----:B------:R-:W-:Y:S01]  /*18ce0*/  IADD3 R105, PT, PT, R134, -0x4ab325aa, RZ ;  /* 0xb54cda5686697810 */ /* 0x000fe20007ffe0ff */
[----:B------:R-:W-:-:S05]  /*18cf0*/  VIADD R147, R135, 0xa9066899 ;  /* 0xa906689987937836 */ /* 0x000fca0000000000 */
        /* <DEDUP_REMOVED lines=21> */
[----:B------:R-:W-:Y:S01]  /*18e50*/  HFMA2 R105, -RZ, RZ, 0, 0 ;  /* 0x00000000ff697431 */ /* 0x000fe200000001ff */
[----:B------:R-:W-:Y:S01]  /*18e60*/  MOV R106, R182 ;  /* 0x000000b6006a7202 */ /* 0x000fe20000000f00 */
[----:B------:R-:W-:Y:S01]  /*18e70*/  IMAD.MOV.U32 R152, RZ, RZ, R162 ;  /* 0x000000ffff987224 */ /* 0x000fe200078e00a2 */
[----:B------:R-:W-:Y:S01]  /*18e80*/  LOP3.LUT R151, R151, R176, R163, 0x96, !PT ;  /* 0x000000b097977212 */ /* 0x000fe200078e96a3 */
[----:B------:R-:W-:-:S07]  /*18e90*/  IMAD.MOV.U32 R182, RZ, RZ, R104 ;  /* 0x000000ffffb67224 */ /* 0x000fce00078e0068 */
.L_x_2265:
        /* <DEDUP_REMOVED lines=10> */
.L_x_2264:
[----:B------:R-:W-:Y:S01]  /*18f40*/  F2FP.BF16.F32.PACK_AB R181, RZ, R174 ;  /* 0x000000aeffb5723e */ /* 0x000fe200000010ff */
[----:B------:R-:W-:Y:S01]  /*18f50*/  IMAD.MOV.U32 R177, RZ, RZ, RZ ;  /* 0x000000ffffb17224 */ /* 0x000fe200078e00ff */
[----:B------:R-:W-:Y:S01]  /*18f60*/  MOV R104, R105 ;  /* 0x0000006900687202 */ /* 0x000fe20000000f00 */
        /* <DEDUP_REMOVED lines=13> */
.L_x_2270:
        /* <DEDUP_REMOVED lines=12> */
.L_x_2271:
        /* <DEDUP_REMOVED lines=59> */
.L_x_2269:
        /* <DEDUP_REMOVED lines=9> */
.L_x_2268:
[----:B------:R-:W-:Y:S01]  /*19540*/  F2FP.BF16.F32.PACK_AB R184, RZ, R177 ;  /* 0x000000b1ffb8723e */ /* 0x000fe200000010ff */
[----:B------:R-:W-:Y:S01]  /*19550*/  IMAD.MOV.U32 R105, RZ, RZ, R104 ;  /* 0x000000ffff697224 */ /* 0x000fe200078e0068 */
[----:B------:R-:W-:Y:S01]  /*19560*/  MOV R176, RZ ;  /* 0x000000ff00b07202 */ /* 0x000fe20000000f00 */
        /* <DEDUP_REMOVED lines=13> */
.L_x_2274:
        /* <DEDUP_REMOVED lines=12> */
.L_x_2275:
        /* <DEDUP_REMOVED lines=59> */
.L_x_2273:
        /* <DEDUP_REMOVED lines=10> */
.L_x_2272:
        /* <DEDUP_REMOVED lines=16> */
.L_x_2278:
        /* <DEDUP_REMOVED lines=12> */
.L_x_2279:
        /* <DEDUP_REMOVED lines=59> */
.L_x_2277:
        /* <DEDUP_REMOVED lines=9> */
.L_x_2276:
        /* <DEDUP_REMOVED lines=16> */
.L_x_2282:
        /* <DEDUP_REMOVED lines=12> */
.L_x_2283:
        /* <DEDUP_REMOVED lines=54> */
[----:B------:R-:W-:Y:S02]  /*1a670*/  VIADD R151, R134, 0x8ff34781 ;  /* 0x8ff3478186977836 */ /* 0x000fe40000000000 */
[----:B------:R-:W-:Y:S01]  /*1a680*/  IMAD.MOV.U32 R105, RZ, RZ, R182 ;  /* 0x000000ffff697224 */ /* 0x000fe200078e00b6 */
[----:B------:R-:W-:Y:S02]  /*1a690*/  MOV R182, R104 ;  /* 0x0000006800b67202 */ /* 0x000fe40000000f00 */
[----:B------:R-:W-:-:S07]  /*1a6a0*/  LOP3.LUT R151, R151, R162, R153, 0x96, !PT ;  /* 0x000000a297977212 */ /* 0x000fce00078e9699 */
.L_x_2281:
        /* <DEDUP_REMOVED lines=10> */
.L_x_2280:
[----:B------:R-:W-:Y:S02]  /*1a750*/  F2FP.BF16.F32.PACK_AB R107, RZ, R178 ;  /* 0x000000b2ff6b723e */ /* 0x000fe400000010ff */
[----:B------:R-:W-:Y:S02]  /*1a760*/  PRMT R106, R184, 0x5410, R185 ;  /* 0x00005410b86a7816 */ /* 0x000fe400000000b9 */
[----:B------:R-:W-:Y:S02]  /*1a770*/  PRMT R105, R183, 0x5410, R181 ;  /* 0x00005410b7697816 */ /* 0x000fe400000000b5 */
[----:B------:R-:W-:Y:S02]  /*1a780*/  PRMT R104, R180, 0x5410, R171 ;  /* 0x00005410b4687816 */ /* 0x000fe400000000ab */
[----:B------:R-:W-:-:S07]  /*1a790*/  PRMT R107, R187, 0x5410, R107 ;  /* 0x00005410bb6b7816 */ /* 0x000fce000000006b */
.L_x_2251:
[----:B------:R-:W-:-:S05]  /*1a7a0*/  IADD3 R163, PT, PT, R203, 0x180, RZ ;  /* 0x00000180cba37810 */ /* 0x000fca0007ffe0ff */
[----:B------:R-:W-:-:S05]  /*1a7b0*/  IMAD.WIDE.U32 R162, R163, 0x10, R108 ;  /* 0x00000010a3a27825 */ /* 0x000fca00078e006c */
[----:B------:R0:W-:Y:S01]  /*1a7c0*/  STG.E.128 desc[UR6][R162.64], R104 ;  /* 0x00000068a2007986 */ /* 0x0001e2000c101d06 */
[----:B------:R-:W-:Y:S05]  /*1a7d0*/  @!P0 BRA `(.L_x_2284) ;  /* 0x0000000000548947 */ /* 0x000fea0003800000 */
        /* <DEDUP_REMOVED lines=14> */
[----:B------:R-:W-:Y:S02]  /*1a8c0*/  LOP3.LUT R171, R163, R171, R181, 0xfe, !PT ;  /* 0x000000aba3ab7212 */ /* 0x000fe400078efeb5 */
[----:B------:R-:W-:Y:S02]  /*1a8d0*/  IADD3 R163, PT, PT, R200, 0x180, RZ ;  /* 0x00000180c8a37810 */ /* 0x000fe40007ffe0ff */
[----:B------:R-:W-:Y:S02]  /*1a8e0*/  LOP3.LUT R183, R106, R180, R162, 0xfe, !PT ;  /* 0x000000b46ab77212 */ /* 0x000fe400078efea2 */
[----:B------:R-:W-:Y:S01]  /*1a8f0*/  LOP3.LUT R107, R171, R107, RZ, 0xfc, !PT ;  /* 0x0000006bab6b7212 */ /* 0x000fe200078efcff */
[----:B0-----:R-:W-:Y:S01]  /*1a900*/  IMAD.WIDE.U32 R104, R163, 0x8, R104 ;  /* 0x00000008a3687825 */ /* 0x001fe200078e0068 */
[----:B------:R-:W-:-:S05]  /*1a910*/  LOP3.LUT R106, R183, 0xff, R144, 0xf8, !PT ;  /* 0x000000ffb76a7812 */ /* 0x000fca00078ef890 */
[----:B------:R1:W-:Y:S02]  /*1a920*/  STG.E.64 desc[UR6][R104.64], R106 ;  /* 0x0000006a68007986 */ /* 0x0003e4000c101b06 */
.L_x_2284:
[----:B------:R-:W-:Y:S05]  /*1a930*/  @!P0 BRA `(.L_x_2285) ;  /* 0x0000000000108947 */ /* 0x000fea0003800000 */
[----:B-----5:R-:W2:Y:S01]  /*1a940*/  LDC.64 R100, c[0x0][0x390] ;  /* 0x0000e400ff647b82 */ /* 0x020ea20000000a00 */
[----:B------:R-:W-:-:S04]  /*1a950*/  VIADD R103, R200, 0x200 ;  /* 0x00000200c8677836 */ /* 0x000fc80000000000 */
[----:B--2---:R-:W-:-:S06]  /*1a960*/  IMAD.WIDE.U32 R100, R103, 0x10, R100 ;  /* 0x0000001067647825 */ /* 0x004fcc00078e0064 */
[----:B------:R-:W5:Y:S02]  /*1a970*/  LDG.E.128 R100, desc[UR6][R100.64] ;  /* 0x0000000664647981 */ /* 0x000f64000c1e1d00 */
.L_x_2285:
[----:B------:R-:W-:Y:S05]  /*1a980*/  BRA.U !UP0, `(.L_x_2286) ;  /* 0x0000003508147547 */ /* 0x000fea000b800000 */
[----:B01----:R-:W0:Y:S01]  /*1a990*/  LDC.64 R104, c[0x0][0x3a0] ;  /* 0x0000e800ff687b82 */ /* 0x003e220000000a00 */
[----:B------:R-:W-:-:S05]  /*1a9a0*/  IADD3 R107, PT, PT, R203, 0x200, RZ ;  /* 0x00000200cb6b7810 */ /* 0x000fca0007ffe0ff */
[----:B0-----:R-:W-:-:S06]  /*1a9b0*/  IMAD.WIDE.U32 R104, R107, 0x10, R104 ;  /* 0x000000106b687825 */ /* 0x001fcc00078e0068 */
[----:B------:R-:W2:Y:S01]  /*1a9c0*/  LDG.E.128 R104, desc[UR6][R104.64] ;  /* 0x0000000668687981 */ /* 0x000ea2000c1e1d00 */
[----:B------:R-:W-:-:S13]  /*1a9d0*/  ISETP.GT.AND P1, PT, R197, RZ, PT ;  /* 0x000000ffc500720c */ /* 0x000fda0003f24270 */
[----:B------:R-:W-:Y:S01]  /*1a9e0*/  @!P1 IMAD.MOV.U32 R162, RZ, RZ, R189 ;  /* 0x000000ffffa29224 */ /* 0x000fe200078e00bd */
[----:B------:R-:W-:Y:S01]  /*1a9f0*/  @!P1 MOV R171, R182 ;  /* 0x000000b600ab9202 */ /* 0x000fe20000000f00 */
[----:B--2---:R-:W-:Y:S01]  /*1aa00*/  @!P1 IMAD.U32 R181, R104, 0x10000, RZ ;  /* 0x0001000068b59824 */ /* 0x004fe200078e00ff */
[----:B------:R-:W-:Y:S06]  /*1aa10*/  @!P1 BRA `(.L_x_2287) ;  /* 0x0000000400849947 */ /* 0x000fec0003800000 */
[----:B------:R-:W-:Y:S01]  /*1aa20*/  ISETP.NE.AND P2, PT, R189, 0x1, PT ;  /* 0x00000001bd00780c */ /* 0x000fe20003f45270 */
[----:B------:R-:W-:Y:S02]  /*1aa30*/  HFMA2 R162, -RZ, RZ, 0, 1.1920928955078125e-07 ;  /* 0x00000002ffa27431 */ /* 0x000fe400000001ff */
        /* <DEDUP_REMOVED lines=13> */
.L_x_2289:
        /* <DEDUP_REMOVED lines=12> */
.L_x_2290:
[----:B------:R-:W-:Y:S01]  /*1abd0*/  IMAD.WIDE.U32 R180, R3, -0x326172a9, RZ ;  /* 0xcd9e8d5703b47825 */ /* 0x000fe200078e00ff */
[----:B------:R-:W-:Y:S02]  /*1abe0*/  LOP3.LUT R162, R143, R189, R135, 0x96, !PT ;  /* 0x000000bd8fa27212 */ /* 0x000fe400078e9687 */
[----:B------:R-:W-:Y:S01]  /*1abf0*/  IADD3 R151, PT, PT, R134, -0x61c88647, RZ ;  /* 0x9e3779b986977810 */ /* 0x000fe20007ffe0ff */
[----:B------:R-:W-:Y:S01]  /*1ac00*/  VIADD R171, R135, 0xbb67ae85 ;  /* 0xbb67ae8587ab7836 */ /* 0x000fe20000000000 */
[----:B------:R-:W-:Y:S01]  /*1ac10*/  LOP3.LUT R184, R4, R181, R134, 0x96, !PT ;  /* 0x000000b504b87212 */ /* 0x000fe200078e9686 */
[----:B------:R-:W-:Y:S01]  /*1ac20*/  IMAD.WIDE.U32 R162, R162, -0x326172a9, RZ ;  /* 0xcd9e8d57a2a27825 */ /* 0x000fe200078e00ff */
[----:B------:R-:W-:-:S03]  /*1ac30*/  MOV R144, R182 ;  /* 0x000000b600907202 */ /* 0x000fc60000000f00 */
[----:B------:R-:W-:Y:S01]  /*1ac40*/  IMAD.WIDE.U32 R184, R184, -0x2daee0ad, RZ ;  /* 0xd2511f53b8b87825 */ /* 0x000fe200078e00ff */
[----:B------:R-:W-:-:S04]  /*1ac50*/  LOP3.LUT R151, R151, R180, R163, 0x96, !PT ;  /* 0x000000b497977212 */ /* 0x000fc800078e96a3 */
        /* <DEDUP_REMOVED lines=21> */
[----:B------:R-:W-:Y:S02]  /*1adb0*/  IADD3 R151, PT, PT, R135, -0x56f99767, RZ ;  /* 0xa906689987977810 */ /* 0x000fe40007ffe0ff */
[----:B------:R-:W-:Y:S02]  /*1adc0*/  LOP3.LUT R171, R171, R180, R163, 0x96, !PT ;  /* 0x000000b4abab7212 */ /* 0x000fe400078e96a3 */
[----:B------:R-:W-:-:S03]  /*1add0*/  LOP3.LUT R151, R151, R188, R185, 0x96, !PT ;  /* 0x000000bc97977212 */ /* 0x000fc600078e96b9 */
        /* <DEDUP_REMOVED lines=8> */
[----:B------:R-:W-:Y:S02]  /*1ae60*/  LOP3.LUT R180, R171, R180, R163, 0x96, !PT ;  /* 0x000000b4abb47212 */ /* 0x000fe400078e96a3 */
[C---:B------:R-:W-:Y:S01]  /*1ae70*/  IADD3 R163, PT, PT, R135.reuse, -0x24c28bd8, RZ ;  /* 0xdb3d742887a37810 */ /* 0x040fe20007ffe0ff */
        /* <DEDUP_REMOVED lines=10> */
[----:B------:R-:W-:Y:S01]  /*1af20*/  MOV R152, R184 ;  /* 0x000000b800987202 */ /* 0x000fe20000000f00 */
[----:B------:R-:W-:Y:S01]  /*1af30*/  IMAD.WIDE.U32 R162, R162, -0x2daee0ad, RZ ;  /* 0xd2511f53a2a27825 */ /* 0x000fe200078e00ff */
[----:B------:R-:W-:-:S04]  /*1af40*/  LOP3.LUT R151, R151, R188, R185, 0x96, !PT ;  /* 0x000000bc97977212 */ /* 0x000fc800078e96b9 */
[----:B------:R-:W-:Y:S01]  /*1af50*/  LOP3.LUT R154, R171, R180, R163, 0x96, !PT ;  /* 0x000000b4ab9a7212 */ /* 0x000fe200078e96a3 */
[----:B------:R-:W-:Y:S02]  /*1af60*/  IMAD.MOV.U32 R171, RZ, RZ, R162 ;  /* 0x000000ffffab7224 */ /* 0x000fe400078e00a2 */
[----:B------:R-:W-:-:S07]  /*1af70*/  IMAD.MOV.U32 R162, RZ, RZ, RZ ;  /* 0x000000ffffa27224 */ /* 0x000fce00078e00ff */
.L_x_2288:
[----:B------:R-:W-:Y:S01]  /*1af80*/  I2FP.F32.U32 R144, R144 ;  /* 0x0000009000907245 */ /* 0x000fe20000201000 */
[----:B-----5:R-:W-:Y:S01]  /*1af90*/  IMAD.U32 R180, R100, 0x10000, RZ ;  /* 0x0001000064b47824 */ /* 0x020fe200078e00ff */
[----:B------:R-:W-:Y:S02]  /*1afa0*/  MOV R163, 0x2f800000 ;  /* 0x2f80000000a37802 */ /* 0x000fe40000000f00 */
[----:B------:R-:W-:Y:S01]  /*1afb0*/  SHF.L.U32 R182, R104, 0x10, RZ ;  /* 0x0000001068b67819 */ /* 0x000fe200000006ff */
[----:B------:R-:W-:Y:S02]  /*1afc0*/  FMUL.FTZ R180, R180, UR13 ;  /* 0x0000000db4b47c20 */ /* 0x000fe40008410000 */
[----:B------:R-:W-:Y:S02]  /*1afd0*/  FFMA.FTZ R144, R144, R163, 1.1641532182693481445e-10 ;  /* 0x2f00000090907423 */ /* 0x000fe400000100a3 */
[----:B------:R-:W-:-:S03]  /*1afe0*/  FMUL.FTZ R180, R180, UR12 ;  /* 0x0000000cb4b47c20 */ /* 0x000fc60008410000 */
[----:B------:R-:W-:-:S04]  /*1aff0*/  FSETP.GTU.FTZ.AND P2, PT, R144, UR10, PT ;  /* 0x0000000a90007c0b */ /* 0x000fc8000bf5c000 */
[----:B------:R-:W-:Y:S02]  /*1b000*/  FSEL R181, R180, RZ, !P2 ;  /* 0x000000ffb4b57208 */ /* 0x000fe40005000000 */
[----:B------:R-:W-:-:S03]  /*1b010*/  SEL R144, RZ, 0x1, P2 ;  /* 0x00000001ff907807 */ /* 0x000fc60001000000 */
[----:B------:R-:W-:-:S07]  /*1b020*/  FADD.FTZ R181, R182, R181 ;  /* 0x000000b5b6b57221 */ /* 0x000fce0000010000 */
.L_x_2287:
[----:B------:R-:W-:Y:S01]  /*1b030*/  @!P1 PRMT R180, R104, 0x7632, R180 ;  /* 0x0000763268b49816 */ /* 0x000fe200000000b4 */
[----:B------:R-:W-:Y:S01]  /*1b040*/  @!P1 IMAD.MOV.U32 R163, RZ, RZ, R162 ;  /* 0x000000ffffa39224 */ /* 0x000fe200078e00a2 */
[----:B------:R-:W-:Y:S02]  /*1b050*/  F2FP.BF16.F32.PACK_AB R192, RZ, R181 ;  /* 0x000000b5ffc0723e */ /* 0x000fe400000010ff */
[----:B------:R-:W-:Y:S01]  /*1b060*/  @!P1 MOV R187, R171 ;  /* 0x000000ab00bb9202 */ /* 0x000fe20000000f00 */
[----:B------:R-:W-:Y:S01]  /*1b070*/  @!P1 IMAD.U32 R180, R180, 0x10000, RZ ;  /* 0x00010000b4b49824 */ /* 0x000fe200078e00ff */
        /* <DEDUP_REMOVED lines=16> */
.L_x_2293:
        /* <DEDUP_REMOVED lines=12> */
.L_x_2294:
        /* <DEDUP_REMOVED lines=45> */
[C---:B------:R-:W-:Y:S01]  /*1b510*/  VIADD R145, R134.reuse, 0xf1bbcdc8 ;  /* 0xf1bbcdc886917836 */ /* 0x040fe20000000000 */
[----:B------:R-:W-:Y:S02]  /*1b520*/  LOP3.LUT R184, R151, R184, R183, 0x96, !PT ;  /* 0x000000b897b87212 */ /* 0x000fe400078e96b7 */
[----:B------:R-:W-:Y:S01]  /*1b530*/  IADD3 R151, PT, PT, R134, -0x700cb87f, RZ ;  /* 0x8ff3478186977810 */ /* 0x000fe20007ffe0ff */
[----:B------:R-:W-:-:S04]  /*1b540*/  IMAD.WIDE.U32 R188, R188, -0x326172a9, RZ ;  /* 0xcd9e8d57bcbc7825 */ /* 0x000fc800078e00ff */
[----:B------:R-:W-:Y:S01]  /*1b550*/  IMAD.WIDE.U32 R184, R184, -0x326172a9, RZ ;  /* 0xcd9e8d57b8b87825 */ /* 0x000fe200078e00ff */
[----:B------:R-:W-:-:S03]  /*1b560*/  LOP3.LUT R162, R145, R162, R189, 0x96, !PT ;  /* 0x000000a291a27212 */ /* 0x000fc600078e96bd */
[----:B------:R-:W-:Y:S01]  /*1b570*/  VIADD R145, R135, 0x96a522ad ;  /* 0x96a522ad87917836 */ /* 0x000fe20000000000 */
[----:B------:R-:W-:Y:S01]  /*1b580*/  LOP3.LUT R151, R151, R188, R185, 0x96, !PT ;  /* 0x000000bc97977212 */ /* 0x000fe200078e96b9 */
[----:B------:R-:W-:Y:S01]  /*1b590*/  IMAD.WIDE.U32 R162, R162, -0x2daee0ad, RZ ;  /* 0xd2511f53a2a27825 */ /* 0x000fe200078e00ff */
[----:B------:R-:W-:-:S03]  /*1b5a0*/  MOV R152, R184 ;  /* 0x000000b800987202 */ /* 0x000fc60000000f00 */
[----:B------:R-:W-:Y:S01]  /*1b5b0*/  IMAD.MOV.U32 R187, RZ, RZ, R162 ;  /* 0x000000ffffbb7224 */ /* 0x000fe200078e00a2 */
[----:B------:R-:W-:Y:S01]  /*1b5c0*/  LOP3.LUT R154, R145, R182, R163, 0x96, !PT ;  /* 0x000000b6919a7212 */ /* 0x000fe200078e96a3 */
[----:B------:R-:W-:Y:S01]  /*1b5d0*/  IMAD.MOV.U32 R163, RZ, RZ, RZ ;  /* 0x000000ffffa37224 */ /* 0x000fe200078e00ff */
[----:B------:R-:W-:-:S07]  /*1b5e0*/  MOV R145, R171 ;  /* 0x000000ab00917202 */ /* 0x000fce0000000f00 */
.L_x_2292:
[----:B-----5:R-:W-:Y:S02]  /*1b5f0*/  PRMT R104, R100, 0x7632, R104 ;  /* 0x0000763264687816 */ /* 0x020fe40000000068 */
[----:B------:R-:W-:Y:S02]  /*1b600*/  I2FP.F32.U32 R145, R145 ;  /* 0x0000009100917245 */ /* 0x000fe40000201000 */
[----:B------:R-:W-:Y:S01]  /*1b610*/  MOV R180, 0x2f800000 ;  /* 0x2f80000000b47802 */ /* 0x000fe20000000f00 */
[C---:B------:R-:W-:Y:S01]  /*1b620*/  IMAD.U32 R162, R104.reuse, 0x10000, RZ ;  /* 0x0001000068a27824 */ /* 0x040fe200078e00ff */
[----:B------:R-:W-:-:S03]  /*1b630*/  PRMT R104, R104, 0x7632, R104 ;  /* 0x0000763268687816 */ /* 0x000fc60000000068 */
[----:B------:R-:W-:Y:S01]  /*1b640*/  FFMA.FTZ R145, R145, R180, 1.1641532182693481445e-10 ;  /* 0x2f00000091917423 */ /* 0x000fe200000100b4 */
[----:B------:R-:W-:Y:S01]  /*1b650*/  FMUL.FTZ R162, R162, UR13 ;  /* 0x0000000da2a27c20 */ /* 0x000fe20008410000 */
[----:B------:R-:W-:-:S03]  /*1b660*/  SHF.L.U32 R171, R104, 0x10, RZ ;  /* 0x0000001068ab7819 */ /* 0x000fc600000006ff */
[----:B------:R-:W-:Y:S01]  /*1b670*/  FMUL.FTZ R162, R162, UR12 ;  /* 0x0000000ca2a27c20 */ /* 0x000fe20008410000 */
[----:B------:R-:W-:-:S04]  /*1b680*/  FSETP.GTU.FTZ.AND P2, PT, R145, UR10, PT ;  /* 0x0000000a91007c0b */ /* 0x000fc8000bf5c000 */
[----:B------:R-:W-:Y:S02]  /*1b690*/  FSEL R162, R162, RZ, !P2 ;  /* 0x000000ffa2a27208 */ /* 0x000fe40005000000 */
[----:B------:R-:W-:-:S03]  /*1b6a0*/  SEL R145, RZ, 0x1, P2 ;  /* 0x00000001ff917807 */ /* 0x000fc60001000000 */
[----:B------:R-:W-:-:S07]  /*1b6b0*/  FADD.FTZ R180, R171, R162 ;  /* 0x000000a2abb47221 */ /* 0x000fce0000010000 */
.L_x_2291:
[----:B------:R-:W-:Y:S01]  /*1b6c0*/  F2FP.BF16.F32.PACK_AB R193, RZ, R180 ;  /* 0x000000b4ffc1723e */ /* 0x000fe200000010ff */
[----:B------:R-:W-:Y:S01]  /*1b6d0*/  @!P1 IMAD.U32 R183, R105, 0x10000, RZ ;  /* 0x0001000069b79824 */ /* 0x000fe200078e00ff */
[----:B------:R-:W-:Y:S01]  /*1b6e0*/  @!P1 MOV R162, R163 ;  /* 0x000000a300a29202 */ /* 0x000fe20000000f00 */
[----:B------:R-:W-:Y:S01]  /*1b6f0*/  @!P1 IMAD.MOV.U32 R104, RZ, RZ, R187 ;  /* 0x000000ffff689224 */ /* 0x000fe200078e00bb */
        /* <DEDUP_REMOVED lines=16> */
.L_x_2297:
        /* <DEDUP_REMOVED lines=12> */
.L_x_2298:
        /* <DEDUP_REMOVED lines=55> */
[----:B------:R-:W-:-:S03]  /*1bc30*/  LOP3.LUT R151, R151, R188, R185, 0x96, !PT ;  /* 0x000000bc97977212 */ /* 0x000fc600078e96b9 */
[----:B------:R-:W-:Y:S01]  /*1bc40*/  IMAD.MOV.U32 R104, RZ, RZ, R162 ;  /* 0x000000ffff687224 */ /* 0x000fe200078e00a2 */
[----:B------:R-:W-:Y:S01]  /*1bc50*/  LOP3.LUT R154, R171, R182, R163, 0x96, !PT ;  /* 0x000000b6ab9a7212 */ /* 0x000fe200078e96a3 */
[----:B------:R-:W-:-:S07]  /*1bc60*/  IMAD.MOV.U32 R162, RZ, RZ, RZ ;  /* 0x000000ffffa27224 */ /* 0x000fce00078e00ff */
.L_x_2296:
        /* <DEDUP_REMOVED lines=11> */
.L_x_2295:
        /* <DEDUP_REMOVED lines=21> */
.L_x_2301:
        /* <DEDUP_REMOVED lines=12> */
.L_x_2302:
        /* <DEDUP_REMOVED lines=59> */
.L_x_2300:
        /* <DEDUP_REMOVED lines=8> */
[----:B------:R-:W-:Y:S01]  /*1c360*/  FSETP.GTU.FTZ.AND P2, PT, R104, UR10, PT ;  /* 0x0000000a68007c0b */ /* 0x000fe2000bf5c000 */
[----:B------:R-:W-:-:S03]  /*1c370*/  FMUL.FTZ R104, R147, UR12 ;  /* 0x0000000c93687c20 */ /* 0x000fc60008410000 */
[----:B------:R-:W-:Y:S02]  /*1c380*/  SEL R147, RZ, 0x1, P2 ;  /* 0x00000001ff937807 */ /* 0x000fe40001000000 */
[----:B------:R-:W-:-:S05]  /*1c390*/  FSEL R104, R104, RZ, !P2 ;  /* 0x000000ff68687208 */ /* 0x000fca0005000000 */
[----:B------:R-:W-:-:S07]  /*1c3a0*/  FADD.FTZ R182, R105, R104 ;  /* 0x0000006869b67221 */ /* 0x000fce0000010000 */
.L_x_2299:
        /* <DEDUP_REMOVED lines=20> */
.L_x_2305:
        /* <DEDUP_REMOVED lines=12> */
.L_x_2306:
[----:B------:R-:W-:Y:S01]  /*1c5b0*/  IMAD.WIDE.U32 R162, R3, -0x326172a9, RZ ;  /* 0xcd9e8d5703a27825 */ /* 0x000fe200078e00ff */
[----:B------:R-:W-:Y:S02]  /*1c5c0*/  LOP3.LUT R104, R143, R189, R135, 0x96, !PT ;  /* 0x000000bd8f687212 */ /* 0x000fe400078e9687 */
[----:B------:R-:W-:Y:S02]  /*1c5d0*/  IADD3 R151, PT, PT, R134, -0x61c88647, RZ ;  /* 0x9e3779b986977810 */ /* 0x000fe40007ffe0ff */
        /* <DEDUP_REMOVED lines=38> */
[C---:B------:R-:W-:Y:S01]  /*1c840*/  IADD3 R151, PT, PT, R135.reuse, -0x24c28bd8, RZ ;  /* 0xdb3d742887977810 */ /* 0x040fe20007ffe0ff */
[----:B------:R-:W-:Y:S02]  /*1c850*/  VIADD R163, R135, 0x1fd5c5a3 ;  /* 0x1fd5c5a387a37836 */ /* 0x000fe40000000000 */
[----:B------:R-:W-:-:S03]  /*1c860*/  VIADD R105, R134, 0xf1bbcdc8 ;  /* 0xf1bbcdc886697836 */ /* 0x000fc60000000000 */
        /* <DEDUP_REMOVED lines=13> */
[----:B------:R-:W-:Y:S01]  /*1c940*/  IMAD.MOV.U32 R104, RZ, RZ, RZ ;  /* 0x000000ffff687224 */ /* 0x000fe200078e00ff */
[----:B------:R-:W-:-:S07]  /*1c950*/  MOV R105, R171 ;  /* 0x000000ab00697202 */ /* 0x000fce0000000f00 */
.L_x_2304:
        /* <DEDUP_REMOVED lines=11> */
.L_x_2303:
        /* <DEDUP_REMOVED lines=21> */
.L_x_2309:
        /* <DEDUP_REMOVED lines=12> */
.L_x_2310:
        /* <DEDUP_REMOVED lines=59> */
.L_x_2308:
        /* <DEDUP_REMOVED lines=13> */
.L_x_2307:
        /* <DEDUP_REMOVED lines=20> */
.L_x_2313:
        /* <DEDUP_REMOVED lines=12> */
.L_x_2314:
        /* <DEDUP_REMOVED lines=22> */
[----:B------:R-:W-:Y:S01]  /*1d400*/  IMAD.WIDE.U32 R188, R151, -0x2daee0ad, RZ ;  /* 0xd2511f5397bc7825 */ /* 0x000fe200078e00ff */
[----:B------:R-:W-:-:S03]  /*1d410*/  IADD3 R187, PT, PT, R135, -0x56f99767, RZ ;  /* 0xa906689987bb7810 */ /* 0x000fc60007ffe0ff */
        /* <DEDUP_REMOVED lines=35> */
.L_x_2312:
[----:B------:R-:W-:Y:S01]  /*1d650*/  I2FP.F32.U32 R105, R150 ;  /* 0x0000009600697245 */ /* 0x000fe20000201000 */
[----:B-----5:R-:W-:Y:S01]  /*1d660*/  IMAD.U32 R162, R103, 0x10000, RZ ;  /* 0x0001000067a27824 */ /* 0x020fe200078e00ff */
[----:B------:R-:W-:-:S03]  /*1d670*/  MOV R150, 0x2f800000 ;  /* 0x2f80000000967802 */ /* 0x000fc60000000f00 */
[----:B------:R-:W-:Y:S02]  /*1d680*/  FMUL.FTZ R162, R162, UR13 ;  /* 0x0000000da2a27c20 */ /* 0x000fe40008410000 */
[----:B------:R-:W-:Y:S02]  /*1d690*/  FFMA.FTZ R105, R105, R150, 1.1641532182693481445e-10 ;  /* 0x2f00000069697423 */ /* 0x000fe40000010096 */
[----:B------:R-:W-:-:S03]  /*1d6a0*/  FMUL.FTZ R162, R162, UR12 ;  /* 0x0000000ca2a27c20 */ /* 0x000fc60008410000 */
[----:B------:R-:W-:Y:S02]  /*1d6b0*/  FSETP.GTU.FTZ.AND P2, PT, R105, UR10, PT ;  /* 0x0000000a69007c0b */ /* 0x000fe4000bf5c000 */
[----:B------:R-:W-:Y:S02]  /*1d6c0*/  SHF.L.U32 R105, R107, 0x10, RZ ;  /* 0x000000106b697819 */ /* 0x000fe400000006ff */
[----:B------:R-:W-:Y:S02]  /*1d6d0*/  FSEL R188, R162, RZ, !P2 ;  /* 0x000000ffa2bc7208 */ /* 0x000fe40005000000 */
[----:B------:R-:W-:-:S03]  /*1d6e0*/  SEL R150, RZ, 0x1, P2 ;  /* 0x00000001ff967807 */ /* 0x000fc60001000000 */
[----:B------:R-:W-:-:S07]  /*1d6f0*/  FADD.FTZ R188, R105, R188 ;  /* 0x000000bc69bc7221 */ /* 0x000fce0000010000 */
.L_x_2311:
        /* <DEDUP_REMOVED lines=21> */
.L_x_2317:
        /* <DEDUP_REMOVED lines=12> */
.L_x_2318:
[----:B------:R-:W-:Y:S01]  /*1d910*/  IMAD.WIDE.U32 R162, R3, -0x326172a9, RZ ;  /* 0xcd9e8d5703a27825 */ /* 0x000fe200078e00ff */
[----:B------:R-:W-:-:S03]  /*1d920*/  LOP3.LUT R104, R143, R191, R135, 0x96, !PT ;  /* 0x000000bf8f687212 */ /* 0x000fc600078e9687 */
[----:B------:R-:W-:Y:S01]  /*1d930*/  HFMA2 R198, -RZ, RZ, 0, 0 ;  /* 0x00000000ffc67431 */ /* 0x000fe200000001ff */
        /* <DEDUP_REMOVED lines=53> */
[----:B------:R-:W-:Y:S01]  /*1dc90*/  IMAD.MOV.U32 R105, RZ, RZ, R199 ;  /* 0x000000ffff697224 */ /* 0x000fe200078e00c7 */
[----:B------:R-:W-:-:S07]  /*1dca0*/  MOV R171, R104 ;  /* 0x0000006800ab7202 */ /* 0x000fce0000000f00 */
.L_x_2316:
[----:B-----5:R-:W-:Y:S01]  /*1dcb0*/  PRMT R107, R103, 0x7632, R107 ;  /* 0x00007632676b7816 */ /* 0x020fe2000000006b */
[----:B------:R-:W-:Y:S01]  /*1dcc0*/  IMAD.MOV.U32 R153, RZ, RZ, 0x2f800000 ;  /* 0x2f800000ff997424 */ /* 0x000fe200078e00ff */
[----:B------:R-:W-:Y:S02]  /*1dcd0*/  I2FP.F32.U32 R104, R105 ;  /* 0x0000006900687245 */ /* 0x000fe40000201000 */
[C---:B------:R-:W-:Y:S02]  /*1dce0*/  SHF.L.U32 R105, R107.reuse, 0x10, RZ ;  /* 0x000000106b697819 */ /* 0x040fe400000006ff */
[----:B------:R-:W-:Y:S01]  /*1dcf0*/  PRMT R107, R107, 0x7632, R107 ;  /* 0x000076326b6b7816 */ /* 0x000fe2000000006b */
[----:B------:R-:W-:Y:S02]  /*1dd00*/  FFMA.FTZ R104, R104, R153, 1.1641532182693481445e-10 ;  /* 0x2f00000068687423 */ /* 0x000fe40000010099 */
[----:B------:R-:W-:-:S03]  /*1dd10*/  FMUL.FTZ R105, R105, UR13 ;  /* 0x0000000d69697c20 */ /* 0x000fc60008410000 */
[----:B------:R-:W-:Y:S01]  /*1dd20*/  FSETP.GTU.FTZ.AND P1, PT, R104, UR10, PT ;  /* 0x0000000a68007c0b */ /* 0x000fe2000bf3c000 */
[----:B------:R-:W-:Y:S01]  /*1dd30*/  FMUL.FTZ R105, R105, UR12 ;  /* 0x0000000c69697c20 */ /* 0x000fe20008410000 */
[----:B------:R-:W-:Y:S02]  /*1dd40*/  IMAD.U32 R104, R107, 0x10000, RZ ;  /* 0x000100006b687824 */ /* 0x000fe400078e00ff */
[----:B------:R-:W-:Y:S02]  /*1dd50*/  SEL R153, RZ, 0x1, P1 ;  /* 0x00000001ff997807 */ /* 0x000fe40000800000 */
[----:B------:R-:W-:-:S05]  /*1dd60*/  FSEL R105, R105, RZ, !P1 ;  /* 0x000000ff69697208 */ /* 0x000fca0004800000 */
[----:B------:R-:W-:-:S07]  /*1dd70*/  FADD.FTZ R187, R104, R105 ;  /* 0x0000006968bb7221 */ /* 0x000fce0000010000 */
.L_x_2315:
[----:B------:R-:W-:Y:S02]  /*1dd80*/  F2FP.BF16.F32.PACK_AB R107, RZ, R187 ;  /* 0x000000bbff6b723e */ /* 0x000fe400000010ff */
[----:B------:R-:W-:Y:S02]  /*1dd90*/  PRMT R106, R196, 0x5410, R106 ;  /* 0x00005410c46a7816 */ /* 0x000fe4000000006a */
[----:B------:R-:W-:Y:S02]  /*1dda0*/  PRMT R105, R194, 0x5410, R195 ;  /* 0x00005410c2697816 */ /* 0x000fe400000000c3 */
[----:B------:R-:W-:Y:S02]  /*1ddb0*/  PRMT R104, R192, 0x5410, R193 ;  /* 0x00005410c0687816 */ /* 0x000fe400000000c1 */
[----:B------:R-:W-:Y:S01]  /*1ddc0*/  PRMT R107, R189, 0x5410, R107 ;  /* 0x00005410bd6b7816 */ /* 0x000fe2000000006b */
[----:B------:R-:W-:Y:S06]  /*1ddd0*/  BRA `(.L_x_2319) ;  /* 0x00000030002c7947 */ /* 0x000fec0003800000 */
.L_x_2286:
[----:B------:R-:W-:Y:S01]  /*1dde0*/  MOV R181, RZ ;  /* 0x000000ff00b57202 */ /* 0x000fe20000000f00 */
[----:B01----:R-:W-:Y:S01]  /*1ddf0*/  IMAD.MOV.U32 R104, RZ, RZ, R189 ;  /* 0x000000ffff687224 */ /* 0x003fe200078e00bd */
[----:B------:R-:W-:Y:S01]  /*1de00*/  MOV R171, R182 ;  /* 0x000000b600ab7202 */ /* 0x000fe20000000f00 */
        /* <DEDUP_REMOVED lines=16> */
.L_x_2322:
        /* <DEDUP_REMOVED lines=12> */
.L_x_2323:
        /* <DEDUP_REMOVED lines=52> */
[----:B------:R-:W-:-:S03]  /*1e310*/  MOV R171, R104 ;  /* 0x0000006800ab7202 */ /* 0x000fc60000000f00 */
[----:B------:R-:W-:Y:S01]  /*1e320*/  HFMA2 R104, -RZ, RZ, 0, 0 ;  /* 0x00000000ff687431 */ /* 0x000fe200000001ff */
[----:B------:R-:W-:Y:S01]  /*1e330*/  LOP3.LUT R154, R107, R106, R105, 0x96, !PT ;  /* 0x0000006a6b9a7212 */ /* 0x000fe200078e9669 */
[----:B------:R-:W-:Y:S02]  /*1e340*/  VIADD R151, R134, 0x8ff34781 ;  /* 0x8ff3478186977836 */ /* 0x000fe40000000000 */
[----:B------:R-:W-:Y:S02]  /*1e350*/  IMAD.MOV.U32 R152, RZ, RZ, R162 ;  /* 0x000000ffff987224 */ /* 0x000fe400078e00a2 */
[----:B------:R-:W-:Y:S01]  /*1e360*/  IMAD.MOV.U32 R105, RZ, RZ, R182 ;  /* 0x000000ffff697224 */ /* 0x000fe200078e00b6 */
[----:B------:R-:W-:-:S07]  /*1e370*/  LOP3.LUT R151, R151, R180, R163, 0x96, !PT ;  /* 0x000000b497977212 */ /* 0x000fce00078e96a3 */
.L_x_2321:
        /* <DEDUP_REMOVED lines=9> */
.L_x_2320:
        /* <DEDUP_REMOVED lines=16> */
.L_x_2326:
        /* <DEDUP_REMOVED lines=12> */
.L_x_2327:
        /* <DEDUP_REMOVED lines=59> */
.L_x_2325:
        /* <DEDUP_REMOVED lines=10> */
.L_x_2324:
        /* <DEDUP_REMOVED lines=16> */
.L_x_2330:
        /* <DEDUP_REMOVED lines=12> */
.L_x_2331:
        /* <DEDUP_REMOVED lines=59> */
.L_x_2329:
        /* <DEDUP_REMOVED lines=9> */
.L_x_2328:
        /* <DEDUP_REMOVED lines=16> */
.L_x_2334:
        /* <DEDUP_REMOVED lines=12> */
.L_x_2335:
        /* <DEDUP_REMOVED lines=59> */
.L_x_2333:
        /* <DEDUP_REMOVED lines=10> */
.L_x_2332:
        /* <DEDUP_REMOVED lines=16> */
.L_x_2338:
        /* <DEDUP_REMOVED lines=12> */
.L_x_2339:
        /* <DEDUP_REMOVED lines=59> */
.L_x_2337:
        /* <DEDUP_REMOVED lines=9> */
.L_x_2336:
        /* <DEDUP_REMOVED lines=16> */
.L_x_2342:
        /* <DEDUP_REMOVED lines=12> */
.L_x_2343:
        /* <DEDUP_REMOVED lines=59> */
.L_x_2341:
        /* <DEDUP_REMOVED lines=10> */
.L_x_2340:
        /* <DEDUP_REMOVED lines=16> */
.L_x_2346:
        /* <DEDUP_REMOVED lines=12> */
.L_x_2347:
        /* <DEDUP_REMOVED lines=59> */
.L_x_2345:
        /* <DEDUP_REMOVED lines=9> */
.L_x_2344:
        /* <DEDUP_REMOVED lines=16> */
.L_x_2350:
        /* <DEDUP_REMOVED lines=12> */
.L_x_2351:
        /* <DEDUP_REMOVED lines=55> */
[----:B------:R-:W-:Y:S02]  /*20d70*/  LOP3.LUT R154, R107, R106, R105, 0x96, !PT ;  /* 0x0000006a6b9a7212 */ /* 0x000fe400078e9669 */
[----:B------:R-:W-:Y:S01]  /*20d80*/  MOV R105, R171 ;  /* 0x000000ab00697202 */ /* 0x000fe20000000f00 */
[----:B------:R-:W-:-:S07]  /*20d90*/  IMAD.MOV.U32 R171, RZ, RZ, R104 ;  /* 0x000000ffffab7224 */ /* 0x000fce00078e0068 */
.L_x_2349:
        /* <DEDUP_REMOVED lines=10> */
.L_x_2348:
[----:B------:R-:W-:Y:S02]  /*20e40*/  F2FP.BF16.F32.PACK_AB R107, RZ, R187 ;  /* 0x000000bbff6b723e */ /* 0x000fe400000010ff */
[----:B------:R-:W-:Y:S02]  /*20e50*/  PRMT R106, R193, 0x5410, R194 ;  /* 0x00005410c16a7816 */ /* 0x000fe400000000c2 */
[----:B------:R-:W-:Y:S02]  /*20e60*/  PRMT R105, R192, 0x5410, R191 ;  /* 0x00005410c0697816 */ /* 0x000fe400000000bf */
[----:B------:R-:W-:Y:S02]  /*20e70*/  PRMT R104, R190, 0x5410, R189 ;  /* 0x00005410be687816 */ /* 0x000fe400000000bd */
[----:B------:R-:W-:-:S07]  /*20e80*/  PRMT R107, R195, 0x5410, R107 ;  /* 0x00005410c36b7816 */ /* 0x000fce000000006b */
.L_x_2319:
        /* <DEDUP_REMOVED lines=25> */
.L_x_2352:
[----:B------:R-:W-:Y:S05]  /*21020*/  @!P0 BRA `(.L_x_2353) ;  /* 0x0000000000108947 */ /* 0x000fea0003800000 */
[----:B-----5:R-:W2:Y:S01]  /*21030*/  LDC.64 R100, c[0x0][0x390] ;  /* 0x0000e400ff647b82 */ /* 0x020ea20000000a00 */
[----:B------:R-:W-:-:S05]  /*21040*/  IADD3 R103, PT, PT, R200, 0x280, RZ ;  /* 0x00000280c8677810 */ /* 0x000fca0007ffe0ff */
[----:B--2---:R-:W-:-:S06]  /*21050*/  IMAD.WIDE.U32 R100, R103, 0x10, R100 ;  /* 0x0000001067647825 */ /* 0x004fcc00078e0064 */
[----:B------:R-:W5:Y:S02]  /*21060*/  LDG.E.128 R100, desc[UR6][R100.64] ;  /* 0x0000000664647981 */ /* 0x000f64000c1e1d00 */
.L_x_2353:
[----:B------:R-:W-:Y:S05]  /*21070*/  BRA.U !UP0, `(.L_x_2354) ;  /* 0x0000003508147547 */ /* 0x000fea000b800000 */
[----:B01----:R-:W0:Y:S01]  /*21080*/  LDC.64 R104, c[0x0][0x3a0] ;  /* 0x0000e800ff687b82 */ /* 0x003e220000000a00 */
[----:B------:R-:W-:-:S04]  /*21090*/  VIADD R107, R203, 0x280 ;  /* 0x00000280cb6b7836 */ /* 0x000fc80000000000 */
[----:B0-----:R-:W-:-:S06]  /*210a0*/  IMAD.WIDE.U32 R104, R107, 0x10, R104 ;  /* 0x000000106b687825 */ /* 0x001fcc00078e0068 */
[----:B------:R-:W2:Y:S01]  /*210b0*/  LDG.E.128 R104, desc[UR6][R104.64] ;  /* 0x0000000668687981 */ /* 0x000ea2000c1e1d00 */
[----:B------:R-:W-:-:S13]  /*210c0*/  ISETP.GT.AND P1, PT, R197, RZ, PT ;  /* 0x000000ffc500720c */ /* 0x000fda0003f24270 */
[----:B------:R-:W-:Y:S01]  /*210d0*/  @!P1 MOV R162, R198 ;  /* 0x000000c600a29202 */ /* 0x000fe20000000f00 */
        /* <DEDUP_REMOVED lines=18> */
.L_x_2357:
        /* <DEDUP_REMOVED lines=12> */
.L_x_2358:
        /* <DEDUP_REMOVED lines=35> */
[----:B------:R-:W-:Y:S02]  /*214f0*/  IADD3 R151, PT, PT, R134, -0x4ab325aa, RZ ;  /* 0xb54cda5686977810 */ /* 0x000fe40007ffe0ff */
[----:B------:R-:W-:Y:S01]  /*21500*/  LOP3.LUT R163, R168, R192, R195, 0x96, !PT ;  /* 0x000000c0a8a37212 */ /* 0x000fe200078e96c3 */
[----:B------:R-:W-:Y:S01]  /*21510*/  VIADD R189, R134, 0x5384540f ;  /* 0x5384540f86bd7836 */ /* 0x000fe20000000000 */
[----:B------:R-:W-:-:S03]  /*21520*/  LOP3.LUT R151, R151, R162, R191, 0x96, !PT ;  /* 0x000000a297977212 */ /* 0x000fc600078e96bf */
[----:B------:R-:W-:-:S04]  /*21530*/  IMAD.WIDE.U32 R162, R163, -0x326172a9, RZ ;  /* 0xcd9e8d57a3a27825 */ /* 0x000fc800078e00ff */
[----:B------:R-:W-:Y:S01]  /*21540*/  IMAD.WIDE.U32 R192, R151, -0x2daee0ad, RZ ;  /* 0xd2511f5397c07825 */ /* 0x000fe200078e00ff */
[----:B------:R-:W-:Y:S02]  /*21550*/  IADD3 R151, PT, PT, R135, 0x1fd5c5a3, RZ ;  /* 0x1fd5c5a387977810 */ /* 0x000fe40007ffe0ff */
[----:B------:R-:W-:Y:S01]  /*21560*/  LOP3.LUT R190, R189, R190, R163, 0x96, !PT ;  /* 0x000000bebdbe7212 */ /* 0x000fe200078e96a3 */
[----:B------:R-:W-:Y:S01]  /*21570*/  VIADD R163, R135, 0xdb3d7428 ;  /* 0xdb3d742887a37836 */ /* 0x000fe20000000000 */
[----:B------:R-:W-:Y:S02]  /*21580*/  LOP3.LUT R194, R151, R194, R193, 0x96, !PT ;  /* 0x000000c297c27212 */ /* 0x000fe400078e96c1 */
[----:B------:R-:W-:Y:S01]  /*21590*/  IADD3 R151, PT, PT, R134, -0xe443238, RZ ;  /* 0xf1bbcdc886977810 */ /* 0x000fe20007ffe0ff */
[----:B------:R-:W-:Y:S01]  /*215a0*/  IMAD.WIDE.U32 R190, R190, -0x2daee0ad, RZ ;  /* 0xd2511f53bebe7825 */ /* 0x000fe200078e00ff */
[----:B------:R-:W-:-:S03]  /*215b0*/  IADD3 R189, PT, PT, R135, -0x695add53, RZ ;  /* 0x96a522ad87bd7810 */ /* 0x000fc60007ffe0ff */
[----:B------:R-:W-:Y:S01]  /*215c0*/  IMAD.WIDE.U32 R194, R194, -0x326172a9, RZ ;  /* 0xcd9e8d57c2c27825 */ /* 0x000fe200078e00ff */
[----:B------:R-:W-:-:S04]  /*215d0*/  LOP3.LUT R192, R163, R192, R191, 0x96, !PT ;  /* 0x000000c0a3c07212 */ /* 0x000fc800078e96bf */
[----:B------:R-:W-:Y:S01]  /*215e0*/  LOP3.LUT R162, R151, R162, R195, 0x96, !PT ;  /* 0x000000a297a27212 */ /* 0x000fe200078e96c3 */
[----:B------:R-:W-:-:S04]  /*215f0*/  IMAD.WIDE.U32 R192, R192, -0x326172a9, RZ ;  /* 0xcd9e8d57c0c07825 */ /* 0x000fc800078e00ff */
[----:B------:R-:W-:-:S04]  /*21600*/  IMAD.WIDE.U32 R162, R162, -0x2daee0ad, RZ ;  /* 0xd2511f53a2a27825 */ /* 0x000fc800078e00ff */
[----:B------:R-:W-:Y:S01]  /*21610*/  VIADD R151, R134, 0x8ff34781 ;  /* 0x8ff3478186977836 */ /* 0x000fe20000000000 */
[----:B------:R-:W-:Y:S01]  /*21620*/  MOV R191, R162 ;  /* 0x000000a200bf7202 */ /* 0x000fe20000000f00 */
[----:B------:R-:W-:Y:S02]  /*21630*/  HFMA2 R162, -RZ, RZ, 0, 0 ;  /* 0x00000000ffa27431 */ /* 0x000fe400000001ff */
[----:B------:R-:W-:Y:S01]  /*21640*/  IMAD.MOV.U32 R152, RZ, RZ, R192 ;  /* 0x000000ffff987224 */ /* 0x000fe200078e00c0 */
[----:B------:R-:W-:Y:S02]  /*21650*/  LOP3.LUT R154, R189, R190, R163, 0x96, !PT ;  /* 0x000000bebd9a7212 */ /* 0x000fe400078e96a3 */
[----:B------:R-:W-:-:S07]  /*21660*/  LOP3.LUT R151, R151, R194, R193, 0x96, !PT ;  /* 0x000000c297977212 */ /* 0x000fce00078e96c1 */
.L_x_2356:
[----:B------:R-:W-:Y:S01]  /*21670*/  I2FP.F32.U32 R144, R144 ;  /* 0x0000009000907245 */ /* 0x000fe20000201000 */
[----:B------:R-:W-:Y:S01]  /*21680*/  IMAD.MOV.U32 R163, RZ, RZ, 0x2f800000 ;  /* 0x2f800000ffa37424 */ /* 0x000fe200078e00ff */
[----:B-----5:R-:W-:-:S03]  /*21690*/  SHF.L.U32 R171, R100, 0x10, RZ ;  /* 0x0000001064ab7819 */ /* 0x020fc600000006ff */
        /* <DEDUP_REMOVED lines=8> */
.L_x_2355:
[----:B------:R-:W-:Y:S01]  /*21720*/  @!P1 PRMT R189, R104, 0x7632, R189 ;  /* 0x0000763268bd9816 */ /* 0x000fe200000000bd */
[----:B------:R-:W-:Y:S01]  /*21730*/  @!P1 IMAD.MOV.U32 R196, RZ, RZ, R191 ;  /* 0x000000ffffc49224 */ /* 0x000fe200078e00bf */
[----:B------:R-:W-:Y:S02]  /*21740*/  F2FP.BF16.F32.PACK_AB R171, RZ, R190 ;  /* 0x000000beffab723e */ /* 0x000fe400000010ff */
[----:B------:R-:W-:Y:S02]  /*21750*/  @!P1 MOV R163, R162 ;  /* 0x000000a200a39202 */ /* 0x000fe40000000f00 */
        /* <DEDUP_REMOVED lines=17> */
.L_x_2361:
        /* <DEDUP_REMOVED lines=12> */
.L_x_2362:
        /* <DEDUP_REMOVED lines=59> */
.L_x_2360:
        /* <DEDUP_REMOVED lines=13> */
.L_x_2359:
[----:B------:R-:W-:Y:S01]  /*21db0*/  F2FP.BF16.F32.PACK_AB R202, RZ, R189 ;  /* 0x000000bdffca723e */ /* 0x000fe200000010ff */
[----:B------:R-:W-:Y:S01]  /*21dc0*/  @!P1 IMAD.MOV.U32 R162, RZ, RZ, R163 ;  /* 0x000000ffffa29224 */ /* 0x000fe200078e00a3 */
[----:B------:R-:W-:Y:S02]  /*21dd0*/  @!P1 SHF.L.U32 R192, R105, 0x10, RZ ;  /* 0x0000001069c09819 */ /* 0x000fe400000006ff */
[----:B------:R-:W-:Y:S01]  /*21de0*/  @!P1 MOV R104, R196 ;  /* 0x000000c400689202 */ /* 0x000fe20000000f00 */
        /* <DEDUP_REMOVED lines=16> */
.L_x_2365:
        /* <DEDUP_REMOVED lines=12> */
.L_x_2366:
        /* <DEDUP_REMOVED lines=59> */
.L_x_2364:
        /* <DEDUP_REMOVED lines=11> */
.L_x_2363:
        /* <DEDUP_REMOVED lines=21> */
.L_x_2369:
        /* <DEDUP_REMOVED lines=12> */
.L_x_2370:
        /* <DEDUP_REMOVED lines=59> */
.L_x_2368:
        /* <DEDUP_REMOVED lines=13> */
.L_x_2367:
        /* <DEDUP_REMOVED lines=20> */
.L_x_2373:
        /* <DEDUP_REMOVED lines=12> */
.L_x_2374:
        /* <DEDUP_REMOVED lines=59> */
.L_x_2372:
[----:B------:R-:W-:Y:S01]  /*23050*/  I2FP.F32.U32 R105, R105 ;  /* 0x0000006900697245 */ /* 0x000fe20000201000 */
[----:B------:R-:W-:Y:S01]  /*23060*/  IMAD.MOV.U32 R148, RZ, RZ, 0x2f800000 ;  /* 0x2f800000ff947424 */ /* 0x000fe200078e00ff */
[----:B-----5:R-:W-:Y:S01]  /*23070*/  SHF.L.U32 R162, R102, 0x10, RZ ;  /* 0x0000001066a27819 */ /* 0x020fe200000006ff */
[----:B------:R-:W-:Y:S02]  /*23080*/  IMAD.U32 R194, R106, 0x10000, RZ ;  /* 0x000100006ac27824 */ /* 0x000fe400078e00ff */
[----:B------:R-:W-:Y:S02]  /*23090*/  FFMA.FTZ R105, R105, R148, 1.1641532182693481445e-10 ;  /* 0x2f00000069697423 */ /* 0x000fe40000010094 */
[----:B------:R-:W-:-:S03]  /*230a0*/  FMUL.FTZ R162, R162, UR13 ;  /* 0x0000000da2a27c20 */ /* 0x000fc60008410000 */
[----:B------:R-:W-:Y:S01]  /*230b0*/  FSETP.GTU.FTZ.AND P2, PT, R105, UR10, PT ;  /* 0x0000000a69007c0b */ /* 0x000fe2000bf5c000 */
[----:B------:R-:W-:-:S03]  /*230c0*/  FMUL.FTZ R162, R162, UR12 ;  /* 0x0000000ca2a27c20 */ /* 0x000fc60008410000 */
[----:B------:R-:W-:Y:S02]  /*230d0*/  SEL R148, RZ, 0x1, P2 ;  /* 0x00000001ff947807 */ /* 0x000fe40001000000 */
[----:B------:R-:W-:-:S05]  /*230e0*/  FSEL R193, R162, RZ, !P2 ;  /* 0x000000ffa2c17208 */ /* 0x000fca0005000000 */
[----:B------:R-:W-:-:S07]  /*230f0*/  FADD.FTZ R193, R194, R193 ;  /* 0x000000c1c2c17221 */ /* 0x000fce0000010000 */
.L_x_2371:
        /* <DEDUP_REMOVED lines=21> */
.L_x_2377:
        /* <DEDUP_REMOVED lines=12> */
.L_x_2378:
        /* <DEDUP_REMOVED lines=59> */
.L_x_2376:
        /* <DEDUP_REMOVED lines=13> */
.L_x_2375:
        /* <DEDUP_REMOVED lines=20> */
.L_x_2381:
        /* <DEDUP_REMOVED lines=12> */
.L_x_2382:
        /* <DEDUP_REMOVED lines=42> */
[C---:B------:R-:W-:Y:S01]  /*23c30*/  VIADD R163, R135.reuse, 0xdb3d7428 ;  /* 0xdb3d742887a37836 */ /* 0x040fe20000000000 */
[----:B------:R-:W-:Y:S02]  /*23c40*/  IADD3 R195, PT, PT, R135, -0x695add53, RZ ;  /* 0x96a522ad87c37810 */ /* 0x000fe40007ffe0ff */
        /* <DEDUP_REMOVED lines=15> */
.L_x_2380:
        /* <DEDUP_REMOVED lines=11> */
.L_x_2379:
        /* <DEDUP_REMOVED lines=21> */
.L_x_2385:
        /* <DEDUP_REMOVED lines=12> */
.L_x_2386:
        /* <DEDUP_REMOVED lines=14> */
[----:B------:R-:W-:Y:S01]  /*240e0*/  IMAD.MOV.U32 R209, RZ, RZ, RZ ;  /* 0x000000ffffd17224 */ /* 0x000fe200078e00ff */
        /* <DEDUP_REMOVED lines=41> */
[----:B------:R-:W-:Y:S02]  /*24380*/  LOP3.LUT R154, R163, R162, R105, 0x96, !PT ;  /* 0x000000a2a39a7212 */ /* 0x000fe400078e9669 */
[----:B------:R-:W-:-:S07]  /*24390*/  MOV R105, R207 ;  /* 0x000000cf00697202 */ /* 0x000fce0000000f00 */
.L_x_2384:
[----:B------:R-:W-:Y:S01]  /*243a0*/  HFMA2 R153, -RZ, RZ, 0.1171875, 0 ;  /* 0x2f800000ff997431 */ /* 0x000fe200000001ff */
[----:B-----5:R-:W-:Y:S02]  /*243b0*/  PRMT R107, R103, 0x7632, R107 ;  /* 0x00007632676b7816 */ /* 0x020fe4000000006b */
        /* <DEDUP_REMOVED lines=11> */
.L_x_2383:
[----:B------:R-:W-:Y:S02]  /*24470*/  F2FP.BF16.F32.PACK_AB R107, RZ, R196 ;  /* 0x000000c4ff6b723e */ /* 0x000fe400000010ff */
[----:B------:R-:W-:Y:S02]  /*24480*/  PRMT R106, R206, 0x5410, R106 ;  /* 0x00005410ce6a7816 */ /* 0x000fe4000000006a */
[----:B------:R-:W-:Y:S02]  /*24490*/  PRMT R105, R204, 0x5410, R205 ;  /* 0x00005410cc697816 */ /* 0x000fe400000000cd */
[----:B------:R-:W-:Y:S02]  /*244a0*/  PRMT R104, R171, 0x5410, R202 ;  /* 0x00005410ab687816 */ /* 0x000fe400000000ca */
[----:B------:R-:W-:Y:S01]  /*244b0*/  PRMT R107, R208, 0x5410, R107 ;  /* 0x00005410d06b7816 */ /* 0x000fe2000000006b */
[----:B------:R-:W-:Y:S06]  /*244c0*/  BRA `(.L_x_2387) ;  /* 0x00000030002c7947 */ /* 0x000fec0003800000 */
.L_x_2354:
[----:B------:R-:W-:Y:S01]  /*244d0*/  IMAD.MOV.U32 R190, RZ, RZ, RZ ;  /* 0x000000ffffbe7224 */ /* 0x000fe200078e00ff */
[----:B01----:R-:W-:Y:S01]  /*244e0*/  MOV R104, R198 ;  /* 0x000000c600687202 */ /* 0x003fe20000000f00 */
[----:B------:R-:W-:Y:S01]  /*244f0*/  IMAD.MOV.U32 R201, RZ, RZ, R171 ;  /* 0x000000ffffc97224 */ /* 0x000fe200078e00ab */
        /* <DEDUP_REMOVED lines=16> */
.L_x_2390:
        /* <DEDUP_REMOVED lines=12> */
.L_x_2391:
        /* <DEDUP_REMOVED lines=59> */
.L_x_2389:
        /* <DEDUP_REMOVED lines=9> */
.L_x_2388:
        /* <DEDUP_REMOVED lines=16> */
.L_x_2394:
        /* <DEDUP_REMOVED lines=12> */
.L_x_2395:
        /* <DEDUP_REMOVED lines=59> */
.L_x_2393:
        /* <DEDUP_REMOVED lines=10> */
.L_x_2392:
        /* <DEDUP_REMOVED lines=16> */
.L_x_2398:
        /* <DEDUP_REMOVED lines=12> */
.L_x_2399:
        /* <DEDUP_REMOVED lines=59> */
.L_x_2397:
        /* <DEDUP_REMOVED lines=9> */
.L_x_2396:
        /* <DEDUP_REMOVED lines=16> */
.L_x_2402:
        /* <DEDUP_REMOVED lines=12> */
.L_x_2403:
        /* <DEDUP_REMOVED lines=59> */
.L_x_2401:
        /* <DEDUP_REMOVED lines=10> */
.L_x_2400:
        /* <DEDUP_REMOVED lines=16> */
.L_x_2406:
        /* <DEDUP_REMOVED lines=12> */
.L_x_2407:
        /* <DEDUP_REMOVED lines=59> */
.L_x_2405:
        /* <DEDUP_REMOVED lines=9> */
.L_x_2404:
        /* <DEDUP_REMOVED lines=16> */
.L_x_2410:
        /* <DEDUP_REMOVED lines=12> */
.L_x_2411:
        /* <DEDUP_REMOVED lines=59> */
.L_x_2409:
        /* <DEDUP_REMOVED lines=10> */
.L_x_2408:
        /* <DEDUP_REMOVED lines=16> */
.L_x_2414:
        /* <DEDUP_REMOVED lines=12> */
.L_x_2415:
        /* <DEDUP_REMOVED lines=59> */
.L_x_2413:
        /* <DEDUP_REMOVED lines=9> */
.L_x_2412:
        /* <DEDUP_REMOVED lines=16> */
.L_x_2418:
        /* <DEDUP_REMOVED lines=12> */
.L_x_2419:
        /* <DEDUP_REMOVED lines=58> */
.L_x_2417:
        /* <DEDUP_REMOVED lines=10> */
.L_x_2416:
[----:B------:R-:W-:Y:S02]  /*27530*/  F2FP.BF16.F32.PACK_AB R107, RZ, R196 ;  /* 0x000000c4ff6b723e */ /* 0x000fe400000010ff */
[----:B------:R-:W-:Y:S02]  /*27540*/  PRMT R106, R204, 0x5410, R205 ;  /* 0x00005410cc6a7816 */ /* 0x000fe400000000cd */
[----:B------:R-:W-:Y:S02]  /*27550*/  PRMT R105, R202, 0x5410, R199 ;  /* 0x00005410ca697816 */ /* 0x000fe400000000c7 */
[----:B------:R-:W-:Y:S02]  /*27560*/  PRMT R104, R198, 0x5410, R171 ;  /* 0x00005410c6687816 */ /* 0x000fe400000000ab */
[----:B------:R-:W-:-:S07]  /*27570*/  PRMT R107, R206, 0x5410, R107 ;  /* 0x00005410ce6b7816 */ /* 0x000fce000000006b */
.L_x_2387:
[----:B------:R-:W-:Y:S01]  /*27580*/  IADD3 R163, PT, PT, R203, 0x280, RZ ;  /* 0x00000280cba37810 */ /* 0x000fe20007ffe0ff */
        /* <DEDUP_REMOVED lines=25> */
.L_x_2420:
[----:B------:R-:W-:Y:S05]  /*27720*/  @!P0 BRA `(.L_x_2421) ;  /* 0x00000000000c8947 */ /* 0x000fea0003800000 */
[----:B-----5:R-:W2:Y:S02]  /*27730*/  LDC.64 R100, c[0x0][0x390] ;  /* 0x0000e400ff647b82 */ /* 0x020ea40000000a00 */
[----:B--2---:R-:W-:-:S06]  /*27740*/  IMAD.WIDE.U32 R100, R204, 0x10, R100 ;  /* 0x00000010cc647825 */ /* 0x004fcc00078e0064 */
[----:B------:R-:W5:Y:S02]  /*27750*/  LDG.E.128 R100, desc[UR6][R100.64] ;  /* 0x0000000664647981 */ /* 0x000f64000c1e1d00 */
.L_x_2421:
[----:B------:R-:W-:Y:S01]  /*27760*/  IADD3 R203, PT, PT, R203, 0x300, RZ ;  /* 0x00000300cbcb7810 */ /* 0x000fe20007ffe0ff */
[----:B------:R-:W-:Y:S06]  /*27770*/  BRA.U !UP0, `(.L_x_2422) ;  /* 0x0000003508147547 */ /* 0x000fec000b800000 */
[----:B01----:R-:W0:Y:S02]  /*27780*/  LDC.64 R104, c[0x0][0x3a0] ;  /* 0x0000e800ff687b82 */ /* 0x003e240000000a00 */
        /* <DEDUP_REMOVED lines=22> */
.L_x_2425:
        /* <DEDUP_REMOVED lines=12> */
.L_x_2426:
        /* <DEDUP_REMOVED lines=59> */
.L_x_2424:
[----:B------:R-:W-:Y:S01]  /*27d60*/  I2FP.F32.U32 R144, R144 ;  /* 0x0000009000907245 */ /* 0x000fe20000201000 */
[----:B-----5:R-:W-:Y:S01]  /*27d70*/  IMAD.U32 R171, R100, 0x10000, RZ ;  /* 0x0001000064ab7824 */ /* 0x020fe200078e00ff */
[----:B------:R-:W-:-:S03]  /*27d80*/  MOV R163, 0x2f800000 ;  /* 0x2f80000000a37802 */ /* 0x000fc60000000f00 */
[----:B------:R-:W-:Y:S02]  /*27d90*/  FMUL.FTZ R171, R171, UR13 ;  /* 0x0000000dabab7c20 */ /* 0x000fe40008410000 */
[----:B------:R-:W-:Y:S01]  /*27da0*/  FFMA.FTZ R144, R144, R163, 1.1641532182693481445e-10 ;  /* 0x2f00000090907423 */ /* 0x000fe200000100a3 */
[----:B------:R-:W-:Y:S01]  /*27db0*/  SHF.L.U32 R163, R104, 0x10, RZ ;  /* 0x0000001068a37819 */ /* 0x000fe200000006ff */
[----:B------:R-:W-:-:S03]  /*27dc0*/  FMUL.FTZ R171, R171, UR12 ;  /* 0x0000000cabab7c20 */ /* 0x000fc60008410000 */
[----:B------:R-:W-:-:S04]  /*27dd0*/  FSETP.GTU.FTZ.AND P2, PT, R144, UR10, PT ;  /* 0x0000000a90007c0b */ /* 0x000fc8000bf5c000 */
[----:B------:R-:W-:Y:S02]  /*27de0*/  FSEL R198, R171, RZ, !P2 ;  /* 0x000000ffabc67208 */ /* 0x000fe40005000000 */
[----:B------:R-:W-:-:S03]  /*27df0*/  SEL R144, RZ, 0x1, P2 ;  /* 0x00000001ff907807 */ /* 0x000fc60001000000 */
[----:B------:R-:W-:-:S07]  /*27e00*/  FADD.FTZ R198, R163, R198 ;  /* 0x000000c6a3c67221 */ /* 0x000fce0000010000 */
.L_x_2423:
        /* <DEDUP_REMOVED lines=21> */
.L_x_2429:
        /* <DEDUP_REMOVED lines=12> */
.L_x_2430:
        /* <DEDUP_REMOVED lines=59> */
.L_x_2428:
        /* <DEDUP_REMOVED lines=13> */
.L_x_2427:
        /* <DEDUP_REMOVED lines=20> */
.L_x_2433:
        /* <DEDUP_REMOVED lines=12> */
.L_x_2434:
        /* <DEDUP_REMOVED lines=59> */
.L_x_2432:
        /* <DEDUP_REMOVED lines=11> */
.L_x_2431:
        /* <DEDUP_REMOVED lines=21> */
.L_x_2437:
        /* <DEDUP_REMOVED lines=12> */
.L_x_2438:
        /* <DEDUP_REMOVED lines=59> */
.L_x_2436:
        /* <DEDUP_REMOVED lines=13> */
.L_x_2435:
        /* <DEDUP_REMOVED lines=20> */
.L_x_2441:
        /* <DEDUP_REMOVED lines=12> */
.L_x_2442:
        /* <DEDUP_REMOVED lines=59> */
.L_x_2440:
        /* <DEDUP_REMOVED lines=11> */
.L_x_2439:
        /* <DEDUP_REMOVED lines=21> */
.L_x_2445:
        /* <DEDUP_REMOVED lines=12> */
.L_x_2446:
        /* <DEDUP_REMOVED lines=59> */
.L_x_2444:
        /* <DEDUP_REMOVED lines=13> */
.L_x_2443:
        /* <DEDUP_REMOVED lines=20> */
.L_x_2449:
        /* <DEDUP_REMOVED lines=12> */
.L_x_2450:
        /* <DEDUP_REMOVED lines=59> */
.L_x_2448:
        /* <DEDUP_REMOVED lines=11> */
.L_x_2447:
        /* <DEDUP_REMOVED lines=21> */
.L_x_2453:
        /* <DEDUP_REMOVED lines=12> */
.L_x_2454:
        /* <DEDUP_REMOVED lines=27> */
[C---:B------:R-:W-:Y:S02]  /*2a8a0*/  VIADD R105, R134.reuse, 0x1715609d ;  /* 0x1715609d86697836 */ /* 0x040fe40000000000 */
[----:B------:R-:W-:Y:S01]  /*2a8b0*/  IMAD.WIDE.U32 R206, R151, -0x2daee0ad, RZ ;  /* 0xd2511f5397ce7825 */ /* 0x000fe200078e00ff */
[----:B------:R-:W-:Y:S02]  /*2a8c0*/  IADD3 R151, PT, PT, R135, -0x56f99767, RZ ;  /* 0xa906689987977810 */ /* 0x000fe40007ffe0ff */
        /* <DEDUP_REMOVED lines=25> */
[----:B------:R-:W-:-:S03]  /*2aa60*/  IMAD.MOV.U32 R171, RZ, RZ, R104 ;  /* 0x000000ffffab7224 */ /* 0x000fc600078e0068 */
[----:B------:R-:W-:Y:S01]  /*2aa70*/  LOP3.LUT R154, R153, R162, R105, 0x96, !PT ;  /* 0x000000a2999a7212 */ /* 0x000fe200078e9669 */
[----:B------:R-:W-:Y:S01]  /*2aa80*/  IMAD.MOV.U32 R162, RZ, RZ, RZ ;  /* 0x000000ffffa27224 */ /* 0x000fe200078e00ff */
[----:B------:R-:W-:-:S07]  /*2aa90*/  MOV R105, R216 ;  /* 0x000000d800697202 */ /* 0x000fce0000000f00 */
.L_x_2452:
[----:B-----5:R-:W-:Y:S02]  /*2aaa0*/  PRMT R107, R103, 0x7632, R107 ;  /* 0x00007632676b7816 */ /* 0x020fe4000000006b */
[----:B------:R-:W-:Y:S02]  /*2aab0*/  I2FP.F32.U32 R104, R105 ;  /* 0x0000006900687245 */ /* 0x000fe40000201000 */
[----:B------:R-:W-:Y:S01]  /*2aac0*/  MOV R153, 0x2f800000 ;  /* 0x2f80000000997802 */ /* 0x000fe20000000f00 */
[C---:B------:R-:W-:Y:S01]  /*2aad0*/  IMAD.U32 R105, R107.reuse, 0x10000, RZ ;  /* 0x000100006b697824 */ /* 0x040fe200078e00ff */
[----:B------:R-:W-:-:S03]  /*2aae0*/  PRMT R107, R107, 0x7632, R107 ;  /* 0x000076326b6b7816 */ /* 0x000fc6000000006b */
[----:B------:R-:W-:Y:S01]  /*2aaf0*/  FFMA.FTZ R104, R104, R153, 1.1641532182693481445e-10 ;  /* 0x2f00000068687423 */ /* 0x000fe20000010099 */
[----:B------:R-:W-:-:S04]  /*2ab00*/  FMUL.FTZ R105, R105, UR13 ;  /* 0x0000000d69697c20 */ /* 0x000fc80008410000 */
[----:B------:R-:W-:Y:S01]  /*2ab10*/  FMUL.FTZ R105, R105, UR12 ;  /* 0x0000000c69697c20 */ /* 0x000fe20008410000 */
[----:B------:R-:W-:Y:S02]  /*2ab20*/  FSETP.GTU.FTZ.AND P1, PT, R104, UR10, PT ;  /* 0x0000000a68007c0b */ /* 0x000fe4000bf3c000 */
[----:B------:R-:W-:Y:S02]  /*2ab30*/  SHF.L.U32 R104, R107, 0x10, RZ ;  /* 0x000000106b687819 */ /* 0x000fe400000006ff */
[----:B------:R-:W-:Y:S02]  /*2ab40*/  FSEL R105, R105, RZ, !P1 ;  /* 0x000000ff69697208 */ /* 0x000fe40004800000 */
[----:B------:R-:W-:-:S03]  /*2ab50*/  SEL R153, RZ, 0x1, P1 ;  /* 0x00000001ff997807 */ /* 0x000fc60000800000 */
[----:B------:R-:W-:-:S07]  /*2ab60*/  FADD.FTZ R163, R104, R105 ;  /* 0x0000006968a37221 */ /* 0x000fce0000010000 */
.L_x_2451:
[----:B------:R-:W-:Y:S02]  /*2ab70*/  F2FP.BF16.F32.PACK_AB R107, RZ, R163 ;  /* 0x000000a3ff6b723e */ /* 0x000fe400000010ff */
[----:B------:R-:W-:Y:S02]  /*2ab80*/  PRMT R106, R214, 0x5410, R106 ;  /* 0x00005410d66a7816 */ /* 0x000fe4000000006a */
[----:B------:R-:W-:Y:S02]  /*2ab90*/  PRMT R105, R212, 0x5410, R213 ;  /* 0x00005410d4697816 */ /* 0x000fe400000000d5 */
[----:B------:R-:W-:Y:S02]  /*2aba0*/  PRMT R104, R210, 0x5410, R211 ;  /* 0x00005410d2687816 */ /* 0x000fe400000000d3 */
[----:B------:R-:W-:Y:S01]  /*2abb0*/  PRMT R107, R215, 0x5410, R107 ;  /* 0x00005410d76b7816 */ /* 0x000fe2000000006b */
[----:B------:R-:W-:Y:S06]  /*2abc0*/  BRA `(.L_x_2455) ;  /* 0x0000003000307947 */ /* 0x000fec0003800000 */
.L_x_2422:
        /* <DEDUP_REMOVED lines=19> */
.L_x_2458:
        /* <DEDUP_REMOVED lines=12> */
.L_x_2459:
        /* <DEDUP_REMOVED lines=59> */
.L_x_2457:
        /* <DEDUP_REMOVED lines=9> */
.L_x_2456:
        /* <DEDUP_REMOVED lines=16> */
.L_x_2462:
        /* <DEDUP_REMOVED lines=12> */
.L_x_2463:
        /* <DEDUP_REMOVED lines=59> */
.L_x_2461:
        /* <DEDUP_REMOVED lines=10> */
.L_x_2460:
        /* <DEDUP_REMOVED lines=16> */
.L_x_2466:
        /* <DEDUP_REMOVED lines=12> */
.L_x_2467:
        /* <DEDUP_REMOVED lines=59> */
.L_x_2465:
        /* <DEDUP_REMOVED lines=9> */
.L_x_2464:
        /* <DEDUP_REMOVED lines=16> */
.L_x_2470:
        /* <DEDUP_REMOVED lines=12> */
.L_x_2471:
        /* <DEDUP_REMOVED lines=59> */
.L_x_2469:
        /* <DEDUP_REMOVED lines=10> */
.L_x_2468:
        /* <DEDUP_REMOVED lines=16> */
.L_x_2474:
        /* <DEDUP_REMOVED lines=12> */
.L_x_2475:
        /* <DEDUP_REMOVED lines=59> */
.L_x_2473:
        /* <DEDUP_REMOVED lines=9> */
.L_x_2472:
        /* <DEDUP_REMOVED lines=16> */
.L_x_2478:
        /* <DEDUP_REMOVED lines=12> */
.L_x_2479:
        /* <DEDUP_REMOVED lines=59> */
.L_x_2477:
        /* <DEDUP_REMOVED lines=10> */
.L_x_2476:
        /* <DEDUP_REMOVED lines=16> */
.L_x_2482:
        /* <DEDUP_REMOVED lines=12> */
.L_x_2483:
        /* <DEDUP_REMOVED lines=59> */
.L_x_2481:
        /* <DEDUP_REMOVED lines=9> */
.L_x_2480:
        /* <DEDUP_REMOVED lines=16> */
.L_x_2486:
        /* <DEDUP_REMOVED lines=12> */
.L_x_2487:
        /* <DEDUP_REMOVED lines=59> */
.L_x_2485:
        /* <DEDUP_REMOVED lines=10> */
.L_x_2484:
[----:B------:R-:W-:Y:S02]  /*2dc40*/  F2FP.BF16.F32.PACK_AB R107, RZ, R163 ;  /* 0x000000a3ff6b723e */ /* 0x000fe400000010ff */
[----:B------:R-:W-:Y:S02]  /*2dc50*/  PRMT R106, R210, 0x5410, R211 ;  /* 0x00005410d26a7816 */ /* 0x000fe400000000d3 */
[----:B------:R-:W-:Y:S02]  /*2dc60*/  PRMT R105, R209, 0x5410, R208 ;  /* 0x00005410d1697816 */ /* 0x000fe400000000d0 */
[----:B------:R-:W-:Y:S02]  /*2dc70*/  PRMT R104, R207, 0x5410, R206 ;  /* 0x00005410cf687816 */ /* 0x000fe400000000ce */
[----:B------:R-:W-:-:S07]  /*2dc80*/  PRMT R107, R212, 0x5410, R107 ;  /* 0x00005410d46b7816 */ /* 0x000fce000000006b */
.L_x_2455:
[----:B------:R-:W-:Y:S01]  /*2dc90*/  FADD.FTZ R207, RZ, R111 ;  /* 0x0000006fffcf7221 */ /* 0x000fe20000010000 */
[----:B------:R-:W-:-:S04]  /*2dca0*/  IMAD.WIDE.U32 R108, R203, 0x10, R108 ;  /* 0x00000010cb6c7825 */ /* 0x000fc800078e006c */
[----:B------:R-:W-:Y:S01]  /*2dcb0*/  FADD.FTZ R207, R207, R110 ;  /* 0x0000006ecfcf7221 */ /* 0x000fe20000010000 */
[----:B------:R0:W-:Y:S03]  /*2dcc0*/  STG.E.128 desc[UR6][R108.64], R104 ;  /* 0x000000686c007986 */ /* 0x0001e6000c101d06 */
        /* <DEDUP_REMOVED lines=53> */
[----:B------:R-:W-:Y:S01]  /*2e020*/  FADD.FTZ R168, R168, R163 ;  /* 0x000000a3a8a87221 */ /* 0x000fe20000010000 */
[----:B0-----:R-:W-:Y:S06]  /*2e030*/  @!P0 BRA `(.L_x_2488) ;  /* 0x0000000000508947 */ /* 0x001fec0003800000 */
[----:B------:R-:W-:Y:S01]  /*2e040*/  IMAD.U32 R107, R150, 0x10000, RZ ;  /* 0x00010000966b7824 */ /* 0x000fe200078e00ff */
        /* <DEDUP_REMOVED lines=19> */
.L_x_2488:
[----:B0-----:R-:W0:Y:S01]  /*2e180*/  SHFL.BFLY PT, R105, R168, 0x1, 0x1f ;  /* 0x0c201f00a8697f89 */ /* 0x001e2200000e0000 */
[C---:B------:R-:W-:Y:S01]  /*2e190*/  LOP3.LUT P0, RZ, R113.reuse, 0x1f, RZ, 0xc0, !PT ;  /* 0x0000001f71ff7812 */ /* 0x040fe2000780c0ff */
[----:B------:R-:W-:Y:S01]  /*2e1a0*/  BSSY.RECONVERGENT B0, `(.L_x_2489) ;  /* 0x0000090000007945 */ /* 0x000fe20003800200 */
[----:B------:R-:W-:-:S04]  /*2e1b0*/  LOP3.LUT R186, R113, 0x1f, RZ, 0xc0, !PT ;  /* 0x0000001f71ba7812 */ /* 0x000fc800078ec0ff */
[----:B------:R-:W-:Y:S02]  /*2e1c0*/  ISETP.GT.U32.AND P1, PT, R186, 0x3, PT ;  /* 0x00000003ba00780c */ /* 0x000fe40003f24070 */
[----:B------:R-:W-:Y:S01]  /*2e1d0*/  MOV R186, RZ ;  /* 0x000000ff00ba7202 */ /* 0x000fe20000000f00 */
        /* <DEDUP_REMOVED lines=140> */
.L_x_2490:
[----:B------:R-:W-:Y:S05]  /*2eaa0*/  BSYNC.RECONVERGENT B0 ;  /* 0x0000000000007941 */ /* 0x000fea0003800200 */
.L_x_2489:
[----:B------:R-:W-:Y:S01]  /*2eab0*/  BAR.SYNC.DEFER_BLOCKING 0x0 ;  /* 0x0000000000007b1d */ /* 0x000fe20000010000 */
[----:B0-----:R-:W-:-:S05]  /*2eac0*/  CS2R R104, SRZ ;  /* 0x0000000000687805 */ /* 0x001fca000001ff00 */
        /* <DEDUP_REMOVED lines=10> */
.L_x_2492:
[----:B------:R-:W-:Y:S05]  /*2eb70*/  BSYNC.RECONVERGENT B0 ;  /* 0x0000000000007941 */ /* 0x000fea0003800200 */
.L_x_2491:
[----:B------:R-:W1:Y:S01]  /*2eb80*/  SHFL.DOWN PT, R107, R186, 0x2, 0x1f ;  /* 0x08401f00ba6b7f89 */ /* 0x000e6200000e0000 */
[----:B------:R-:W-:Y:S02]  /*2eb90*/  ISETP.NE.AND P0, PT, R113, RZ, PT ;  /* 0x000000ff7100720c */ /* 0x000fe40003f05270 */
[----:B------:R-:W-:Y:S01]  /*2eba0*/  ISETP.NE.AND P1, PT, RZ, UR11, PT ;  /* 0x0000000bff007c0c */ /* 0x000fe2000bf25270 */
[----:B0-----:R-:W0:Y:S04]  /*2ebb0*/  SHFL.DOWN PT, R109, R104, 0x2, 0x1f ;  /* 0x08401f00686d7f89 */ /* 0x001e2800000e0000 */
[----:B------:R-:W2:Y:S01]  /*2ebc0*/  SHFL.DOWN PT, R106, R105, 0x2, 0x1f ;  /* 0x08401f00696a7f89 */ /* 0x000ea200000e0000 */
[----:B-1----:R-:W-:Y:S01]  /*2ebd0*/  IMAD.IADD R108, R107, 0x1, R186 ;  /* 0x000000016b6c7824 */ /* 0x002fe200078e02ba */
[----:B------:R-:W-:-:S02]  /*2ebe0*/  I2FP.F32.S32 R204, R107 ;  /* 0x0000006b00cc7245 */ /* 0x000fc40000201400 */
[----:B------:R-:W-:Y:S02]  /*2ebf0*/  I2FP.F32.U32 R107, R186 ;  /* 0x000000ba006b7245 */ /* 0x000fe40000201000 */
[----:B------:R-:W-:Y:S01]  /*2ec00*/  I2FP.F32.S32 R168, R108 ;  /* 0x0000006c00a87245 */ /* 0x000fe20000201400 */
[----:B------:R-:W1:Y:S01]  /*2ec10*/  SHFL.DOWN PT, R209, R108, 0x1, 0x1f ;  /* 0x08201f006cd17f89 */ /* 0x000e6200000e0000 */
[C---:B0-----:R-:W-:Y:S01]  /*2ec20*/  FMUL.FTZ R206, R109.reuse, R204 ;  /* 0x000000cc6dce7220 */ /* 0x041fe20000410000 */
[----:B------:R-:W-:Y:S01]  /*2ec30*/  FADD.FTZ R109, -R109, R104 ;  /* 0x000000686d6d7221 */ /* 0x000fe20000010100 */
[----:B------:R-:W0:Y:S01]  /*2ec40*/  MUFU.RCP R203, R168 ;  /* 0x000000a800cb7308 */ /* 0x000e220000001000 */
[----:B--2---:R-:W-:Y:S01]  /*2ec50*/  FADD.FTZ R106, R106, R105 ;  /* 0x000000696a6a7221 */ /* 0x004fe20000010000 */
[----:B------:R-:W-:Y:S01]  /*2ec60*/  FFMA.FTZ R206, R107, R104, R206 ;  /* 0x000000686bce7223 */ /* 0x000fe200000100ce */
[----:B------:R-:W-:Y:S01]  /*2ec70*/  FMUL.FTZ R109, R109, R109 ;  /* 0x0000006d6d6d7220 */ /* 0x000fe20000410000 */
[----:B------:R-:W2:Y:S03]  /*2ec80*/  LDC R186, c[0x0][0x448] ;  /* 0x00011200ffba7b82 */ /* 0x000ea60000000800 */
        /* <DEDUP_REMOVED lines=13> */
[----:B------:R-:W-:Y:S01]  /*2ed60*/  FFMA.FTZ R109, R168, R207, R109 ;  /* 0x000000cfa86d7223 */ /* 0x000fe2000001006d */
[----:B-1----:R-:W-:Y:S02]  /*2ed70*/  FADD.FTZ R105, R106, R105 ;  /* 0x000000696a697221 */ /* 0x002fe40000010000 */
[----:B------:R-:W-:Y:S01]  /*2ed80*/  FMUL.FTZ R107, R168, R107 ;  /* 0x0000006ba86b7220 */ /* 0x000fe20000410000 */
[----:B---3--:R-:W-:-:S03]  /*2ed90*/  FMUL.FTZ R109, R108, R109 ;  /* 0x0000006d6c6d7220 */ /* 0x008fc60000410000 */
[----:B------:R-:W-:Y:S02]  /*2eda0*/  FMUL.FTZ R107, R107, R209 ;  /* 0x000000d16b6b7220 */ /* 0x000fe40000410000 */
[----:B------:R-:W0:Y:S02]  /*2edb0*/  SHFL.IDX PT, R207, R109, RZ, 0x1f ;  /* 0x00001fff6dcf7589 */ /* 0x000e2400000e0000 */
[----:B------:R-:W-:Y:S02]  /*2edc0*/  FFMA.FTZ R108, R108, R107, R105 ;  /* 0x0000006b6c6c7223 */ /* 0x000fe40000010069 */
[----:B------:R-:W1:Y:S03]  /*2edd0*/  @!P0 LDC.64 R106, c[0x0][0x3c0] ;  /* 0x0000f000ff6a8b82 */ /* 0x000e660000000a00 */
[----:B------:R-:W2:Y:S05]  /*2ede0*/  SHFL.IDX PT, R209, R108, RZ, 0x1f ;  /* 0x00001fff6cd17589 */ /* 0x000eaa00000e0000 */
[----:B------:R-:W3:Y:S01]  /*2edf0*/  @!P0 LDC.64 R104, c[0x0][0x3c8] ;  /* 0x0000f200ff688b82 */ /* 0x000ee20000000a00 */
[----:B0-----:R-:W-:Y:S01]  /*2ee00*/  FMUL.FTZ R168, R207, R207 ;  /* 0x000000cfcfa87220 */ /* 0x001fe20000410000 */
[----:B-1----:R-:W-:-:S04]  /*2ee10*/  @!P0 IMAD.WIDE R106, R0, 0x4, R106 ;  /* 0x00000004006a8825 */ /* 0x002fc800078e026a */
[----:B------:R-:W-:Y:S01]  /*2ee20*/  FSEL R203, R168, RZ, P1 ;  /* 0x000000ffa8cb7208 */ /* 0x000fe20000800000 */
[----:B--2---:R-:W-:Y:S01]  /*2ee30*/  FFMA.FTZ R168, R209, UR14, R186 ;  /* 0x0000000ed1a87c23 */ /* 0x004fe200080100ba */
[----:B------:R0:W-:Y:S03]  /*2ee40*/  @!P0 STG.E desc[UR6][R106.64], R207 ;  /* 0x000000cf6a008986 */ /* 0x0001e6000c101906 */
[----:B------:R-:W-:Y:S01]  /*2ee50*/  FADD.FTZ R109, R168, R203 ;  /* 0x000000cba86d7221 */ /* 0x000fe20000010000 */
[----:B---3--:R-:W-:-:S05]  /*2ee60*/  @!P0 IMAD.WIDE R104, R0, 0x4, R104 ;  /* 0x0000000400688825 */ /* 0x008fca00078e0268 */
[----:B------:R-:W1:Y:S02]  /*2ee70*/  MUFU.RSQ R109, R109 ;  /* 0x0000006d006d7308 */ /* 0x000e640000001400 */
[----:B-1----:R0:W-:Y:S01]  /*2ee80*/  @!P0 STG.E desc[UR6][R104.64], R109 ;  /* 0x0000006d68008986 */ /* 0x0021e2000c101906 */
[----:B-----5:R-:W-:-:S13]  /*2ee90*/  ISETP.GE.AND P0, PT, R112, 0x1, PT ;  /* 0x000000017000780c */ /* 0x020fda0003f06270 */
[----:B0-----:R-:W-:Y:S05]  /*2eea0*/  @!P0 BRA `(.L_x_2493) ;  /* 0x00000014003c8947 */ /* 0x001fea0003800000 */
[----:B------:R-:W-:Y:S01]  /*2eeb0*/  FSEL R252, R207, RZ, !P1 ;  /* 0x000000ffcffc7208 */ /* 0x000fe20004800000 */
[----:B------:R-:W-:Y:S01]  /*2eec0*/  VIADD R105, R112, 0xffffffff ;  /* 0xffffffff70697836 */ /* 0x000fe20000000000 */
[----:B------:R-:W-:Y:S01]  /*2eed0*/  SHF.L.U32 R203, R10, 0x10, RZ ;  /* 0x000000100acb7819 */ /* 0x000fe200000006ff */
[----:B------:R-:W-:Y:S02]  /*2eee0*/  IMAD.U32 R107, R73, 0x10000, RZ ;  /* 0x00010000496b7824 */ /* 0x000fe400078e00ff */
[C---:B------:R-:W-:Y:S01]  /*2eef0*/  FADD.FTZ R104, -R252.reuse, R111 ;  /* 0x0000006ffc687221 */ /* 0x040fe20000010100 */
[C---:B------:R-:W-:Y:S01]  /*2ef00*/  FADD.FTZ R116, -R252.reuse, R116 ;  /* 0x00000074fc747221 */ /* 0x040fe20000010100 */
[C---:B------:R-:W-:Y:S01]  /*2ef10*/  FADD.FTZ R110, -R252.reuse, R110 ;  /* 0x0000006efc6e7221 */ /* 0x040fe20000010100 */
[C---:B------:R-:W-:Y:S01]  /*2ef20*/  FADD.FTZ R108, -R252.reuse, R117 ;  /* 0x00000075fc6c7221 */ /* 0x040fe20000010100 */
[C---:B------:R-:W-:Y:S01]  /*2ef30*/  FADD.FTZ R216, -R252.reuse, R166 ;  /* 0x000000a6fcd87221 */ /* 0x040fe20000010100 */
[----:B------:R-:W-:Y:S01]  /*2ef40*/  FADD.FTZ R246, -R252, R202 ;  /* 0x000000cafcf67221 */ /* 0x000fe20000010100 */
[----:B------:R-:W-:-:S02]  /*2ef50*/  IMAD R114, R105, R114, RZ ;  /* 0x0000007269727224 */ /* 0x000fc400078e02ff */
        /* <DEDUP_REMOVED lines=53> */
[C---:B------:R-:W-:Y:S01]  /*2f2b0*/  FMUL.FTZ R104, R109.reuse, R104 ;  /* 0x000000686d687220 */ /* 0x040fe20000410000 */
[----:B------:R-:W-:Y:S01]  /*2f2c0*/  SHF.L.U32 R115, R142, 0x10, RZ ;  /* 0x000000108e737819 */ /* 0x000fe200000006ff */
[----:B------:R-:W-:Y:S01]  /*2f2d0*/  FMUL.FTZ R116, R109, R116 ;  /* 0x000000746d747220 */ /* 0x000fe20000410000 */
[----:B------:R-:W-:-:S02]  /*2f2e0*/  IMAD.U32 R111, R141, 0x10000, RZ ;  /* 0x000100008d6f7824 */ /* 0x000fc400078e00ff */
[C---:B------:R-:W-:Y:S01]  /*2f2f0*/  FMUL.FTZ R110, R109.reuse, R110 ;  /* 0x0000006e6d6e7220 */ /* 0x040fe20000410000 */
[----:B------:R-:W-:Y:S01]  /*2f300*/  FFMA.FTZ R104, R104, R117, R105 ;  /* 0x0000007568687223 */ /* 0x000fe20000010069 */
[----:B------:R-:W-:Y:S01]  /*2f310*/  FFMA.FTZ R105, R116, R252, R107 ;  /* 0x000000fc74697223 */ /* 0x000fe2000001006b */
[C---:B------:R-:W-:Y:S01]  /*2f320*/  FMUL.FTZ R106, R109.reuse, R106 ;  /* 0x0000006a6d6a7220 */ /* 0x040fe20000410000 */
        /* <DEDUP_REMOVED lines=82> */
[----:B------:R-:W-:Y:S01]  /*2f850*/  SHF.L.U32 R161, R128, 0x10, RZ ;  /* 0x0000001080a17819 */ /* 0x000fe200000006ff */
[----:B------:R-:W-:Y:S01]  /*2f860*/  FFMA.FTZ R159, R204, R159, R155 ;  /* 0x0000009fcc9f7223 */ /* 0x000fe2000001009b */
        /* <DEDUP_REMOVED lines=12> */
[----:B------:R-:W-:Y:S01]  /*2f930*/  SHF.L.U32 R109, R53, 0x10, RZ ;  /* 0x00000010356d7819 */ /* 0x000fe200000006ff */
[----:B------:R-:W-:Y:S01]  /*2f940*/  FFMA.FTZ R115, R160, R155, R163 ;  /* 0x0000009ba0737223 */ /* 0x000fe200000100a3 */
        /* <DEDUP_REMOVED lines=32> */
[----:B------:R-:W-:Y:S01]  /*2fb50*/  FFMA.FTZ R123, R172, R165, R167 ;  /* 0x000000a5ac7b7223 */ /* 0x000fe200000100a7 */
        /* <DEDUP_REMOVED lines=33> */
[----:B------:R-:W-:-:S02]  /*2fd70*/  IMAD.U32 R109, R17, 0x10000, RZ ;  /* 0x00010000116d7824 */ /* 0x000fc400078e00ff */
[----:B------:R-:W-:Y:S01]  /*2fd80*/  FFMA.FTZ R190, R190, R183, R187 ;  /* 0x000000b7bebe7223 */ /* 0x000fe200000100bb */
[----:B------:R-:W-:Y:S01]  /*2fd90*/  SHF.L.U32 R187, R18, 0x10, RZ ;  /* 0x0000001012bb7819 */ /* 0x000fe200000006ff */
[----:B------:R-:W-:Y:S01]  /*2fda0*/  IMAD.U32 R167, R21, 0x10000, RZ ;  /* 0x0001000015a77824 */ /* 0x000fe200078e00ff */
[----:B------:R-:W-:Y:S01]  /*2fdb0*/  SHF.L.U32 R189, R20, 0x10, RZ ;  /* 0x0000001014bd7819 */ /* 0x000fe200000006ff */
[----:B------:R-:W-:Y:S01]  /*2fdc0*/  IMAD.U32 R191, R19, 0x10000, RZ ;  /* 0x0001000013bf7824 */ /* 0x000fe200078e00ff */
[----:B------:R-:W-:Y:S01]  /*2fdd0*/  SHF.L.U32 R193, R65, 0x10, RZ ;  /* 0x0000001041c17819 */ /* 0x000fe200000006ff */
[----:B------:R-:W-:Y:S01]  /*2fde0*/  FFMA.FTZ R187, R236, R187, R109 ;  /* 0x000000bbecbb7223 */ /* 0x000fe2000001006d */
[----:B------:R-:W-:Y:S01]  /*2fdf0*/  IMAD.U32 R195, R93, 0x10000, RZ ;  /* 0x000100005dc37824 */ /* 0x000fe200078e00ff */
[----:B------:R-:W0:Y:S01]  /*2fe00*/  LDC.64 R108, c[0x0][0x428] ;  /* 0x00010a00ff6c7b82 */ /* 0x000e220000000a00 */
[----:B------:R-:W-:Y:S01]  /*2fe10*/  FFMA.FTZ R185, R232, R185, R167 ;  /* 0x000000b9e8b97223 */ /* 0x000fe200000100a7 */
[----:B------:R-:W-:Y:S01]  /*2fe20*/  SHF.L.U32 R165, R66, 0x10, RZ ;  /* 0x0000001042a57819 */ /* 0x000fe200000006ff */
[----:B------:R-:W-:-:S02]  /*2fe30*/  IMAD.U32 R167, R94, 0x10000, RZ ;  /* 0x000100005ea77824 */ /* 0x000fc400078e00ff */
        /* <DEDUP_REMOVED lines=8> */
[----:B------:R-:W-:Y:S01]  /*2fec0*/  SHF.R.S32.HI R165, RZ, 0x1f, R114 ;  /* 0x0000001fffa57819 */ /* 0x000fe20000011472 */
[----:B------:R-:W-:Y:S02]  /*2fed0*/  IMAD.U32 R199, R13, 0x10000, RZ ;  /* 0x000100000dc77824 */ /* 0x000fe400078e00ff */
[----:B------:R-:W-:Y:S01]  /*2fee0*/  FFMA.FTZ R189, R194, R189, R191 ;  /* 0x000000bdc2bd7223 */ /* 0x000fe200000100bf */
[----:B------:R-:W-:Y:S01]  /*2fef0*/  FFMA.FTZ R240, R240, R193, R195 ;  /* 0x000000c1f0f07223 */ /* 0x000fe200000100c3 */
[----:B------:R-:W-:Y:S01]  /*2ff00*/  SHF.L.U32 R167, R68, 0x10, RZ ;  /* 0x0000001044a77819 */ /* 0x000fe200000006ff */
[----:B------:R-:W-:Y:S01]  /*2ff10*/  FFMA.FTZ R191, R196, R197, R199 ;  /* 0x000000c5c4bf7223 */ /* 0x000fe200000100c7 */
[----:B------:R-:W-:Y:S01]  /*2ff20*/  LEA.HI R114, R165, R114, RZ, 0x3 ;  /* 0x00000072a5727211 */ /* 0x000fe200078f18ff */
[----:B------:R-:W-:Y:S01]  /*2ff30*/  IMAD.U32 R193, R96, 0x10000, RZ ;  /* 0x0001000060c17824 */ /* 0x000fe200078e00ff */
[----:B------:R-:W-:Y:S01]  /*2ff40*/  SHF.L.U32 R195, R12, 0x10, RZ ;  /* 0x000000100cc37819 */ /* 0x000fe200000006ff */
[----:B------:R-:W-:Y:S01]  /*2ff50*/  IMAD.U32 R197, R11, 0x10000, RZ ;  /* 0x000100000bc57824 */ /* 0x000fe200078e00ff */
[----:B------:R-:W-:Y:S01]  /*2ff60*/  F2FP.BF16.F32.PACK_AB R106, R117, R106 ;  /* 0x0000006a756a723e */ /* 0x000fe200000010ff */
[----:B------:R-:W-:Y:S01]  /*2ff70*/  IMAD.U32 R165, R98, 0x10000, RZ ;  /* 0x0001000062a57824 */ /* 0x000fe200078e00ff */
[----:B------:R-:W-:Y:S01]  /*2ff80*/  SHF.L.U32 R117, R70, 0x10, RZ ;  /* 0x0000001046757819 */ /* 0x000fe200000006ff */
[----:B------:R-:W-:Y:S01]  /*2ff90*/  FFMA.FTZ R198, R198, R167, R193 ;  /* 0x000000a7c6c67223 */ /* 0x000fe200000100c1 */
[----:B------:R-:W-:Y:S01]  /*2ffa0*/  LEA.HI.SX32 R113, R114, R113, 0x1d ;  /* 0x0000007172717211 */ /* 0x000fe200078feaff */
[----:B------:R-:W-:Y:S01]  /*2ffb0*/  IMAD.U32 R201, R97, 0x10000, RZ ;  /* 0x0001000061c97824 */ /* 0x000fe200078e00ff */
[----:B------:R-:W-:Y:S01]  /*2ffc0*/  SHF.L.U32 R199, R69, 0x10, RZ ;  /* 0x0000001045c77819 */ /* 0x000fe200000006ff */
[----:B------:R-:W-:Y:S01]  /*2ffd0*/  FFMA.FTZ R193, R242, R195, R197 ;  /* 0x000000c3f2c17223 */ /* 0x000fe200000100c5 */
[----:B------:R-:W-:Y:S01]  /*2ffe0*/  SHF.L.U32 R167, R8, 0x10, RZ ;  /* 0x0000001008a77819 */ /* 0x000fe200000006ff */
[----:B------:R-:W-:Y:S01]  /*2fff0*/  IMAD.U32 R205, R9, 0x10000, RZ ;  /* 0x0001000009cd7824 */ /* 0x000fe200078e00ff */
[----:B------:R-:W-:Y:S01]  /*30000*/  F2FP.BF16.F32.PACK_AB R116, R157, R116 ;  /* 0x000000749d74723e */ /* 0x000fe200000010ff */
[----:B------:R-:W-:-:S02]  /*30010*/  IMAD.U32 R197, R7, 0x10000, RZ ;  /* 0x0001000007c57824 */ /* 0x000fc400078e00ff */
[----:B------:R-:W-:Y:S01]  /*30020*/  FFMA.FTZ R122, R248, R117, R165 ;  /* 0x00000075f87a7223 */ /* 0x000fe200000100a5 */
[----:B------:R-:W-:Y:S01]  /*30030*/  IADD3 R157, PT, PT, R113, 0x80, RZ ;  /* 0x00000080719d7810 */ /* 0x000fe20007ffe0ff */
[----:B------:R-:W-:Y:S01]  /*30040*/  FFMA.FTZ R200, R200, R199, R201 ;  /* 0x000000c7c8c87223 */ /* 0x000fe200000100c9 */
[----:B------:R-:W-:Y:S01]  /*30050*/  F2FP.BF16.F32.PACK_AB R118, R161, R118 ;  /* 0x00000076a176723e */ /* 0x000fe200000010ff */
[----:B------:R-:W-:Y:S01]  /*30060*/  FFMA.FTZ R195, R244, R203, R205 ;  /* 0x000000cbf4c37223 */ /* 0x000fe200000100cd */
[----:B------:R-:W-:Y:S01]  /*30070*/  F2FP.BF16.F32.PACK_AB R117, R159, R186 ;  /* 0x000000ba9f75723e */ /* 0x000fe200000010ff */
[C---:B------:R-:W-:Y:S01]  /*30080*/  VIADD R159, R113.reuse, 0x100 ;  /* 0x00000100719f7836 */ /* 0x040fe20000000000 */
[C---:B------:R-:W-:Y:S01]  /*30090*/  IADD3 R161, PT, PT, R113.reuse, 0x180, RZ ;  /* 0x0000018071a17810 */ /* 0x040fe20007ffe0ff */
[----:B------:R-:W-:Y:S01]  /*300a0*/  FFMA.FTZ R199, R246, R167, R197 ;  /* 0x000000a7f6c77223 */ /* 0x000fe200000100c5 */
[----:B------:R-:W-:Y:S01]  /*300b0*/  F2FP.BF16.F32.PACK_AB R105, R110, R105 ;  /* 0x000000696e69723e */ /* 0x000fe200000010ff */
[----:B------:R-:W-:Y:S01]  /*300c0*/  VIADD R165, R113, 0x200 ;  /* 0x0000020071a57836 */ /* 0x000fe20000000000 */
[----:B------:R-:W-:Y:S01]  /*300d0*/  F2FP.BF16.F32.PACK_AB R104, R111, R104 ;  /* 0x000000686f68723e */ /* 0x000fe200000010ff */
[----:B0-----:R-:W-:Y:S01]  /*300e0*/  IMAD.WIDE.U32 R110, R113, 0x10, R108 ;  /* 0x00000010716e7825 */ /* 0x001fe200078e006c */
[----:B------:R-:W-:-:S02]  /*300f0*/  F2FP.BF16.F32.PACK_AB R107, R120, R107 ;  /* 0x0000006b786b723e */ /* 0x000fc400000010ff */
[----:B------:R-:W-:Y:S01]  /*30100*/  SHF.L.U32 R201, R71, 0x10, RZ ;  /* 0x0000001047c97819 */ /* 0x000fe200000006ff */
[----:B------:R-:W-:Y:S01]  /*30110*/  VIADD R197, R113, 0x300 ;  /* 0x0000030071c57836 */ /* 0x000fe20000000000 */
[----:B------:R-:W-:Y:S01]  /*30120*/  SHF.L.U32 R205, R6, 0x10, RZ ;  /* 0x0000001006cd7819 */ /* 0x000fe200000006ff */
[----:B------:R-:W-:Y:S01]  /*30130*/  IMAD.U32 R203, R99, 0x10000, RZ ;  /* 0x0001000063cb7824 */ /* 0x000fe200078e00ff */
[----:B------:R-:W-:Y:S01]  /*30140*/  IADD3 R167, PT, PT, R113, 0x280, RZ ;  /* 0x0000028071a77810 */ /* 0x000fe20007ffe0ff */
[----:B------:R-:W-:Y:S01]  /*30150*/  IMAD.U32 R207, R5, 0x10000, RZ ;  /* 0x0001000005cf7824 */ /* 0x000fe200078e00ff */
[----:B------:R-:W-:Y:S01]  /*30160*/  F2FP.BF16.F32.PACK_AB R119, R158, R119 ;  /* 0x000000779e77723e */ /* 0x000fe200000010ff */
[----:B------:R-:W-:-:S04]  /*30170*/  IMAD.WIDE.U32 R112, R157, 0x10, R108 ;  /* 0x000000109d707825 */ /* 0x000fc800078e006c */
[----:B------:R-:W-:Y:S01]  /*30180*/  FFMA.FTZ R201, R250, R201, R203 ;  /* 0x000000c9fac97223 */ /* 0x000fe200000100cb */
[----:B------:R-:W-:Y:S01]  /*30190*/  FFMA.FTZ R202, R202, R205, R207 ;  /* 0x000000cdcaca7223 */ /* 0x000fe200000100cf */
[----:B------:R0:W-:Y:S01]  /*301a0*/  STG.E.128 desc[UR6][R110.64], R104 ;  /* 0x000000686e007986 */ /* 0x0001e2000c101d06 */
[--C-:B------:R-:W-:Y:S01]  /*301b0*/  IMAD.WIDE.U32 R156, R159, 0x10, R108.reuse ;  /* 0x000000109f9c7825 */ /* 0x100fe200078e006c */
[----:B------:R-:W-:Y:S02]  /*301c0*/  F2FP.BF16.F32.PACK_AB R114, R181, R230 ;  /* 0x000000e6b572723e */ /* 0x000fe400000010ff */
[----:B------:R1:W-:Y:S01]  /*301d0*/  STG.E.128 desc[UR6][R112.64], R116 ;  /* 0x0000007470007986 */ /* 0x0003e2000c101d06 */
[--C-:B------:R-:W-:Y:S01]  /*301e0*/  IMAD.WIDE.U32 R158, R161, 0x10, R108.reuse ;  /* 0x00000010a19e7825 */ /* 0x100fe200078e006c */
[----:B------:R-:W-:Y:S02]  /*301f0*/  F2FP.BF16.F32.PACK_AB R122, R199, R122 ;  /* 0x0000007ac77a723e */ /* 0x000fe400000010ff */
[----:B------:R-:W-:Y:S01]  /*30200*/  F2FP.BF16.F32.PACK_AB R120, R193, R198 ;  /* 0x000000c6c178723e */ /* 0x000fe200000010ff */
[----:B------:R-:W-:-:S04]  /*30210*/  IMAD.WIDE.U32 R160, R165, 0x10, R108 ;  /* 0x00000010a5a07825 */ /* 0x000fc800078e006c */
[----:B------:R-:W-:-:S04]  /*30220*/  IMAD.WIDE.U32 R164, R167, 0x10, R108 ;  /* 0x00000010a7a47825 */ /* 0x000fc800078e006c */
[----:B------:R-:W-:Y:S01]  /*30230*/  IMAD.WIDE.U32 R166, R197, 0x10, R108 ;  /* 0x00000010c5a67825 */ /* 0x000fe200078e006c */
[----:B0-----:R-:W-:Y:S02]  /*30240*/  F2FP.BF16.F32.PACK_AB R107, R173, R170 ;  /* 0x000000aaad6b723e */ /* 0x001fe400000010ff */
[----:B------:R-:W-:Y:S02]  /*30250*/  F2FP.BF16.F32.PACK_AB R106, R155, R214 ;  /* 0x000000d69b6a723e */ /* 0x000fe400000010ff */
        /* <DEDUP_REMOVED lines=8> */
[----:B-1----:R-:W-:Y:S01]  /*302e0*/  F2FP.BF16.F32.PACK_AB R113, R179, R228 ;  /* 0x000000e4b371723e */ /* 0x002fe200000010ff */
[----:B------:R0:W-:Y:S01]  /*302f0*/  STG.E.128 desc[UR6][R158.64], R108 ;  /* 0x0000006c9e007986 */ /* 0x0001e2000c101d06 */
        /* <DEDUP_REMOVED lines=10> */
.L_x_2493:
[----:B0-----:R-:W0:Y:S01]  /*303a0*/  LDC.64 R104, c[0x0][0x380] ;  /* 0x0000e000ff687b82 */ /* 0x001e220000000a00 */
[----:B------:R-:W-:Y:S01]  /*303b0*/  UPLOP3.LUT UP1, UPT, UPT, UPT, UP1, 0x40, 0x4 ;  /* 0x000000000004789c */ /* 0x000fe20003f2e810 */
[----:B0-----:R-:W-:-:S04]  /*303c0*/  IADD3 R0, PT, PT, R0, R104, RZ ;  /* 0x0000006800007210 */ /* 0x001fc80007ffe0ff */
[----:B------:R-:W-:-:S13]  /*303d0*/  ISETP.GE.AND P0, PT, R0, R105, PT ;  /* 0x000000690000720c */ /* 0x000fda0003f06270 */
[----:B------:R-:W-:Y:S05]  /*303e0*/  @!P0 BRA `(.L_x_2494) ;  /* 0xfffffd08005c8947 */ /* 0x000fea000383ffff */
[----:B------:R-:W-:Y:S05]  /*303f0*/  EXIT ;  /* 0x000000000000794d */ /* 0x000fea0003800000 */
.L_x_2495:
        /* <DEDUP_REMOVED lines=16> */
.L_x_42302:


//--------------------- .text._ZN10layer_norm13ln_fwd_kernelINS_13Kernel_traitsI13__nv_bfloat16S2_S2_S2_fjLj7168ELj1ELj1ELj4ELj16ENS_18Kernel_traits_baseILj7168ES2_S2_S2_S2_fjLj128EEEEELb1ELb1ELb0ELb0EEEvNS_9FwdParamsE --------------------------
	.section	.text._ZN10layer_norm13ln_fwd_kernelINS_13Kernel_traitsI13__nv_bfloat16S2_S2_S2_fjLj7168ELj1ELj1ELj4ELj16ENS_18Kernel_traits_baseILj7168ES2_S2_S2_S2_fjLj128EEEEELb1ELb1ELb0ELb0EEEvNS_9FwdParamsE,"ax",@progbits
	.align	128
        .global         _ZN10layer_norm13ln_fwd_kernelINS_13Kernel_traitsI13__nv_bfloat16S2_S2_S2_fjLj7168ELj1ELj1ELj4ELj16ENS_18Kernel_traits_baseILj7168ES2_S2_S2_S2_fjLj128EEEEELb1ELb1ELb0ELb0EEEvNS_9FwdParamsE
        .type           _ZN10layer_norm13ln_fwd_kernelINS_13Kernel_traitsI13__nv_bfloat16S2_S2_S2_fjLj7168ELj1ELj1ELj4ELj16ENS_18Kernel_traits_baseILj7168ES2_S2_S2_S2_fjLj128EEEEELb1ELb1ELb0ELb0EEEvNS_9FwdParamsE,@function
        .size           _ZN10layer_norm13ln_fwd_kernelINS_13Kernel_traitsI13__nv_bfloat16S2_S2_S2_fjLj7168ELj1ELj1ELj4ELj16ENS_18Kernel_traits_baseILj7168ES2_S2_S2_S2_fjLj128EEEEELb1ELb1ELb0ELb0EEEvNS_9FwdParamsE,(.L_x_42303 - _ZN10layer_norm13ln_fwd_kernelINS_13Kernel_traitsI13__nv_bfloat16S2_S2_S2_fjLj7168ELj1ELj1ELj4ELj16ENS_18Kernel_traits_baseILj7168ES2_S2_S2_S2_fjLj128EEEEELb1ELb1ELb0ELb0EEEvNS_9FwdParamsE)
        .other          _ZN10layer_norm13ln_fwd_kernelINS_13Kernel_traitsI13__nv_bfloat16S2_S2_S2_fjLj7168ELj1ELj1ELj4ELj16ENS_18Kernel_traits_baseILj7168ES2_S2_S2_S2_fjLj128EEEEELb1ELb1ELb0ELb0EEEvNS_9FwdParamsE,@"STO_CUDA_ENTRY STV_DEFAULT"
_ZN10layer_norm13ln_fwd_kernelINS_13Kernel_traitsI13__nv_bfloat16S2_S2_S2_fjLj7168ELj1ELj1ELj4ELj16ENS_18Kernel_traits_baseILj7168ES2_S2_S2_S2_fjLj128EEEEELb1ELb1ELb0ELb0EEEvNS_9FwdParamsE:
.text._ZN10layer_norm13ln_fwd_kernelINS_13Kernel_traitsI13__nv_bfloat16S2_S2_S2_fjLj7168ELj1ELj1ELj4ELj16ENS_18Kernel_traits_baseILj7168ES2_S2_S2_S2_fjLj128EEEEELb1ELb1ELb0ELb0EEEvNS_9FwdParamsE:
[----:B------:R-:W-:Y:S01]  /*0000*/  LDC R1, c[0x0][0x37c] ;  /* 0x0000df00ff017b82 */ /* 0x000fe20000000800 */
[----:B------:R-:W0:Y:S07]  /*0010*/  LDCU.U8 UR4, c[0x0][0x464] ;  /* 0x00008c80ff0477ac */ /* 0x000e2e0008000000 */
[----:B------:R-:W1:Y:S01]  /*0020*/  LDC R158, c[0x0][0x458] ;  /* 0x00011600ff9e7b82 */ /* 0x000e620000000800 */
[----:B------:R-:W2:Y:S01]  /*0030*/  LDCU.64 UR8, c[0x0][0x450] ;  /* 0x00008a00ff0877ac */ /* 0x000ea20008000a00 */
[----:B------:R-:W3:Y:S06]  /*0040*/  LDCU.64 UR6, c[0x0][0x358] ;  /* 0x00006b00ff0677ac */ /* 0x000eec0008000a00 */
[----:B------:R-:W1:Y:S01]  /*0050*/  LDC R159, c[0x0][0x45c] ;  /* 0x00011700ff9f7b82 */ /* 0x000e620000000800 */
[----:B------:R-:W4:Y:S07]  /*0060*/  S2R R7, SR_TID.X ;  /* 0x0000000000077919 */ /* 0x000f2e0000002100 */
[----:B------:R-:W5:Y:S01]  /*0070*/  LDC R11, c[0x0][0x388] ;  /* 0x0000e200ff0b7b82 */ /* 0x000f620000000800 */
[----:B0-----:R-:W-:Y:S01]  /*0080*/  ISETP.NE.AND P0, PT, RZ, UR4, PT ;  /* 0x00000004ff007c0c */ /* 0x001fe2000bf05270 */
[----:B------:R-:W0:Y:S01]  /*0090*/  LDCU.64 UR4, c[0x0][0x438] ;  /* 0x00008700ff0477ac */ /* 0x000e220008000a00 */
[----:B--2---:R-:W-:-:S02]  /*00a0*/  IMAD.U32 R2, RZ, RZ, UR8 ;  /* 0x00000008ff027e24 */ /* 0x004fc4000f8e00ff */
[----:B------:R-:W-:-:S09]  /*00b0*/  IMAD.U32 R3, RZ, RZ, UR9 ;  /* 0x00000009ff037e24 */ /* 0x000fd2000f8e00ff */
[----:B---3--:R-:W2:Y:S01]  /*00c0*/  @P0 LDG.E.64 R2, desc[UR6][R2.64] ;  /* 0x0000000602020981 */ /* 0x008ea2000c1e1b00 */
[----:B------:R-:W3:Y:S03]  /*00d0*/  @P0 LDC R9, c[0x0][0x460] ;  /* 0x00011800ff090b82 */ /* 0x000ee60000000800 */
[----:B-1----:R-:W3:Y:S01]  /*00e0*/  @P0 LDG.E.64 R4, desc[UR6][R158.64] ;  /* 0x000000069e040981 */ /* 0x002ee2000c1e1b00 */
[----:B------:R-:W-:Y:S01]  /*00f0*/  BSSY.RECONVERGENT B0, `(.L_x_2496) ;  /* 0x00000cd000007945 */ /* 0x000fe20003800200 */
[----:B0-----:R-:W-:-:S03]  /*0100*/  UISETP.NE.U32.AND UP0, UPT, UR4, URZ, UPT ;  /* 0x000000ff0400728c */ /* 0x001fc6000bf05070 */
[----:B------:R-:W0:Y:S01]  /*0110*/  S2UR UR14, SR_CTAID.X ;  /* 0x00000000000e79c3 */ /* 0x000e220000002500 */
[----:B------:R-:W-:Y:S01]  /*0120*/  UISETP.NE.AND.EX UP0, UPT, UR5, URZ, UPT, UP0 ;  /* 0x000000ff0500728c */ /* 0x000fe2000bf05300 */
[----:B----4-:R-:W-:-:S04]  /*0130*/  LOP3.LUT R0, R7, 0x60, RZ, 0xc0, !PT ;  /* 0x0000006007007812 */ /* 0x010fc800078ec0ff */
[--C-:B------:R-:W-:Y:S02]  /*0140*/  LOP3.LUT R41, R0, 0x1f, R7.reuse, 0xf8, !PT ;  /* 0x0000001f00297812 */ /* 0x100fe400078ef807 */
[----:B------:R-:W0:Y:S02]  /*0150*/  LDC R6, c[0x0][0x360] ;  /* 0x0000d800ff067b82 */ /* 0x000e240000000800 */
[----:B0-----:R-:W-:Y:S01]  /*0160*/  IMAD R165, R6, UR14, R7 ;  /* 0x0000000e06a57c24 */ /* 0x001fe2000f8e0207 */
[----:B--2---:R-:W-:Y:S02]  /*0170*/  @P0 R2UR UR8, R2 ;  /* 0x00000000020802ca */ /* 0x004fe400000e0000 */
[----:B-----5:R-:W-:Y:S02]  /*0180*/  SHF.R.S32.HI R2, RZ, 0x1f, R11 ;  /* 0x0000001fff027819 */ /* 0x020fe4000001140b */
[----:B------:R-:W-:Y:S02]  /*0190*/  @P0 R2UR UR9, R3 ;  /* 0x00000000030902ca */ /* 0x000fe400000e0000 */
[----:B---3--:R-:W-:-:S02]  /*01a0*/  @P0 IADD3 R158, P1, PT, R4, R9, RZ ;  /* 0x00000009049e0210 */ /* 0x008fc40007f3e0ff */
[----:B------:R-:W-:Y:S02]  /*01b0*/  LEA.HI R2, R2, R11, RZ, 0x3 ;  /* 0x0000000b02027211 */ /* 0x000fe400078f18ff */
[----:B------:R-:W-:Y:S02]  /*01c0*/  @P0 IADD3.X R159, PT, PT, RZ, R5, RZ, P1, !PT ;  /* 0x00000005ff9f0210 */ /* 0x000fe40000ffe4ff */
[----:B------:R-:W-:Y:S01]  /*01d0*/  LOP3.LUT R5, R41, 0x7f, RZ, 0x3c, !PT ;  /* 0x0000007f29057812 */ /* 0x000fe200078e3cff */
[----:B------:R-:W-:Y:S01]  /*01e0*/  UIADD3 UR18, UPT, UPT, UR8, -0x61c88647, URZ ;  /* 0x9e3779b908127890 */ /* 0x000fe2000fffe0ff */
[----:B------:R-:W-:Y:S01]  /*01f0*/  SHF.R.S32.HI R2, RZ, 0x3, R2 ;  /* 0x00000003ff027819 */ /* 0x000fe20000011402 */
[----:B------:R-:W-:Y:S01]  /*0200*/  UIADD3 UR20, UPT, UPT, UR8, 0x3c6ef372, URZ ;  /* 0x3c6ef37208147890 */ /* 0x000fe2000fffe0ff */
[----:B------:R-:W-:Y:S01]  /*0210*/  LOP3.LUT R3, R7, 0x1f, RZ, 0xc0, !PT ;  /* 0x0000001f07037812 */ /* 0x000fe200078ec0ff */
[----:B------:R-:W-:Y:S01]  /*0220*/  UIADD3 UR19, UPT, UPT, UR9, -0x4498517b, URZ ;  /* 0xbb67ae8509137890 */ /* 0x000fe2000fffe0ff */
[----:B------:R-:W-:Y:S01]  /*0230*/  SHF.R.U64 R163, R158, 0x2, R159 ;  /* 0x000000029ea37819 */ /* 0x000fe2000000129f */
[----:B------:R-:W-:Y:S01]  /*0240*/  IMAD.IADD R164, R2, 0x1, R5 ;  /* 0x0000000102a47824 */ /* 0x000fe200078e0205 */
[----:B------:R-:W-:Y:S01]  /*0250*/  SHF.R.U32.HI R162, RZ, 0x2, R159 ;  /* 0x00000002ffa27819 */ /* 0x000fe2000001169f */
[----:B------:R-:W-:-:S02]  /*0260*/  UIADD3 UR21, UPT, UPT, UR9, 0x76cf5d0a, URZ ;  /* 0x76cf5d0a09157890 */ /* 0x000fc4000fffe0ff */
[----:B------:R-:W-:Y:S02]  /*0270*/  UIADD3 UR10, UPT, UPT, UR8, -0x255992d5, URZ ;  /* 0xdaa66d2b080a7890 */ /* 0x000fe4000fffe0ff */
[----:B------:R-:W-:Y:S02]  /*0280*/  UIADD3 UR11, UPT, UPT, UR9, 0x32370b8f, URZ ;  /* 0x32370b8f090b7890 */ /* 0x000fe4000fffe0ff */
[----:B------:R-:W-:Y:S02]  /*0290*/  UIADD3 UR12, UPT, UPT, UR8, 0x78dde6e4, URZ ;  /* 0x78dde6e4080c7890 */ /* 0x000fe4000fffe0ff */
[----:B------:R-:W-:Y:S02]  /*02a0*/  UIADD3 UR13, UPT, UPT, UR9, -0x126145ec, URZ ;  /* 0xed9eba14090d7890 */ /* 0x000fe4000fffe0ff */
[----:B------:R-:W-:Y:S02]  /*02b0*/  UIADD3 UR16, UPT, UPT, UR8, 0x1715609d, URZ ;  /* 0x1715609d08107890 */ /* 0x000fe4000fffe0ff */
[----:B------:R-:W-:-:S02]  /*02c0*/  UIADD3 UR15, UPT, UPT, UR9, -0x56f99767, URZ ;  /* 0xa9066899090f7890 */ /* 0x000fc4000fffe0ff */
[----:B------:R-:W-:Y:S02]  /*02d0*/  UIADD3 UR17, UPT, UPT, UR8, -0x4ab325aa, URZ ;  /* 0xb54cda5608117890 */ /* 0x000fe4000fffe0ff */
[----:B------:R-:W-:Y:S02]  /*02e0*/  UIADD3 UR22, UPT, UPT, UR9, 0x646e171e, URZ ;  /* 0x646e171e09167890 */ /* 0x000fe4000fffe0ff */
[----:B------:R-:W-:Y:S02]  /*02f0*/  UIADD3 UR23, UPT, UPT, UR8, 0x5384540f, URZ ;  /* 0x5384540f08177890 */ /* 0x000fe4000fffe0ff */
[----:B------:R-:W-:Y:S02]  /*0300*/  UIADD3 UR24, UPT, UPT, UR9, 0x1fd5c5a3, URZ ;  /* 0x1fd5c5a309187890 */ /* 0x000fe4000fffe0ff */
[----:B------:R-:W-:Y:S02]  /*0310*/  UIADD3 UR25, UPT, UPT, UR8, -0xe443238, URZ ;  /* 0xf1bbcdc808197890 */ /* 0x000fe4000fffe0ff */
[----:B------:R-:W-:-:S02]  /*0320*/  UIADD3 UR26, UPT, UPT, UR9, -0x24c28bd8, URZ ;  /* 0xdb3d7428091a7890 */ /* 0x000fc4000fffe0ff */
[----:B------:R-:W-:Y:S02]  /*0330*/  UIADD3 UR27, UPT, UPT, UR8, -0x700cb87f, URZ ;  /* 0x8ff34781081b7890 */ /* 0x000fe4000fffe0ff */
[----:B------:R-:W-:Y:S01]  /*0340*/  UIADD3 UR28, UPT, UPT, UR9, -0x695add53, URZ ;  /* 0x96a522ad091c7890 */ /* 0x000fe2000fffe0ff */
[----:B------:R-:W-:Y:S11]  /*0350*/  BRA.U !UP0, `(.L_x_2497) ;  /* 0x0000000508387547 */ /* 0x000ff6000b800000 */
        /* <DEDUP_REMOVED lines=26> */
[----:B-1----:R-:W-:-:S04]  /*0500*/  @P1 IMAD.WIDE.U32 R14, R41, 0x10, R14 ;  /* 0x00000010290e1825 */ /* 0x002fc800078e000e */
[----:B------:R-:W-:Y:S01]  /*0510*/  @P1 VIADD R41, R41, 0x80 ;  /* 0x0000008029291836 */ /* 0x000fe20000000000 */
[----:B------:R0:W5:Y:S02]  /*0520*/  @P1 LDG.E.128 R104, desc[UR6][R14.64] ;  /* 0x000000060e681981 */ /* 0x000164000c1e1d00 */
[----:B------:R-:W1:Y:S08]  /*0530*/  @P3 LDC.64 R22, c[0x0][0x3d0] ;  /* 0x0000f400ff163b82 */ /* 0x000e700000000a00 */
[----:B------:R-:W0:Y:S08]  /*0540*/  @P3 LDC.64 R24, c[0x0][0x438] ;  /* 0x00010e00ff183b82 */ /* 0x000e300000000a00 */
[----:B------:R-:W0:Y:S08]  /*0550*/  @P3 LDC.64 R26, c[0x0][0x3e8] ;  /* 0x0000fa00ff1a3b82 */ /* 0x000e300000000a00 */
[----:B------:R-:W0:Y:S08]  /*0560*/  @P4 LDC.64 R28, c[0x0][0x3d0] ;  /* 0x0000f400ff1c4b82 */ /* 0x000e300000000a00 */
[----:B------:R-:W0:Y:S08]  /*0570*/  @P4 LDC.64 R30, c[0x0][0x438] ;  /* 0x00010e00ff1e4b82 */ /* 0x000e300000000a00 */
[----:B------:R-:W0:Y:S08]  /*0580*/  @P4 LDC.64 R32, c[0x0][0x3e8] ;  /* 0x0000fa00ff204b82 */ /* 0x000e300000000a00 */
[----:B------:R-:W0:Y:S08]  /*0590*/  @P5 LDC.64 R34, c[0x0][0x3d0] ;  /* 0x0000f400ff225b82 */ /* 0x000e300000000a00 */
[----:B------:R-:W0:Y:S08]  /*05a0*/  @P5 LDC.64 R36, c[0x0][0x438] ;  /* 0x00010e00ff245b82 */ /* 0x000e300000000a00 */
[----:B------:R-:W0:Y:S01]  /*05b0*/  @P5 LDC.64 R38, c[0x0][0x3e8] ;  /* 0x0000fa00ff265b82 */ /* 0x000e220000000a00 */
[----:B--2---:R-:W-:-:S04]  /*05c0*/  @P2 IMAD.WIDE.U32 R16, R41, 0x10, R16 ;  /* 0x0000001029102825 */ /* 0x004fc800078e0010 */
[C---:B---3--:R-:W-:Y:S01]  /*05d0*/  @P2 IMAD.WIDE.U32 R18, R41.reuse, 0x10, R18 ;  /* 0x0000001029122825 */ /* 0x048fe200078e0012 */
[----:B------:R2:W5:Y:S03]  /*05e0*/  @P2 LDG.E.128 R100, desc[UR6][R16.64] ;  /* 0x0000000610642981 */ /* 0x000566000c1e1d00 */
[C---:B----4-:R-:W-:Y:S01]  /*05f0*/  @P2 IMAD.WIDE.U32 R20, R41.reuse, 0x10, R20 ;  /* 0x0000001029142825 */ /* 0x050fe200078e0014 */
[----:B------:R-:W-:Y:S01]  /*0600*/  @P2 IADD3 R41, PT, PT, R41, 0x80, RZ ;  /* 0x0000008029292810 */ /* 0x000fe20007ffe0ff */
[----:B------:R2:W5:Y:S04]  /*0610*/  @P2 LD.E.128 R96, desc[UR6][R18.64] ;  /* 0x0000000612602980 */ /* 0x000568000c101d00 */
[C---:B-1----:R-:W-:Y:S01]  /*0620*/  @P3 IMAD.WIDE.U32 R22, R41.reuse, 0x10, R22 ;  /* 0x0000001029163825 */ /* 0x042fe200078e0016 */
[----:B------:R2:W5:Y:S03]  /*0630*/  @P2 LDG.E.128 R92, desc[UR6][R20.64] ;  /* 0x00000006145c2981 */ /* 0x000566000c1e1d00 */
[C---:B0-----:R-:W-:Y:S01]  /*0640*/  @P3 IMAD.WIDE.U32 R24, R41.reuse, 0x10, R24 ;  /* 0x0000001029183825 */ /* 0x041fe200078e0018 */
[----:B------:R2:W5:Y:S03]  /*0650*/  @P3 LDG.E.128 R88, desc[UR6][R22.64] ;  /* 0x0000000616583981 */ /* 0x000566000c1e1d00 */
[C---:B------:R-:W-:Y:S01]  /*0660*/  @P3 IMAD.WIDE.U32 R26, R41.reuse, 0x10, R26 ;  /* 0x00000010291a3825 */ /* 0x040fe200078e001a */
[----:B------:R2:W5:Y:S03]  /*0670*/  @P3 LD.E.128 R84, desc[UR6][R24.64] ;  /* 0x0000000618543980 */ /* 0x000566000c101d00 */
[----:B------:R-:W-:Y:S01]  /*0680*/  @P3 VIADD R41, R41, 0x80 ;  /* 0x0000008029293836 */ /* 0x000fe20000000000 */
[----:B------:R2:W5:Y:S03]  /*0690*/  @P3 LDG.E.128 R80, desc[UR6][R26.64] ;  /* 0x000000061a503981 */ /* 0x000566000c1e1d00 */
[----:B------:R-:W-:-:S04]  /*06a0*/  @P4 IMAD.WIDE.U32 R28, R41, 0x10, R28 ;  /* 0x00000010291c4825 */ /* 0x000fc800078e001c */
[C---:B------:R-:W-:Y:S01]  /*06b0*/  @P4 IMAD.WIDE.U32 R30, R41.reuse, 0x10, R30 ;  /* 0x00000010291e4825 */ /* 0x040fe200078e001e */
        /* <DEDUP_REMOVED lines=8> */
[----:B------:R-:W-:Y:S01]  /*0740*/  @P5 IMAD.WIDE.U32 R38, R41, 0x10, R38 ;  /* 0x0000001029265825 */ /* 0x000fe200078e0026 */
        /* <DEDUP_REMOVED lines=15> */
.L_x_2497:
        /* <DEDUP_REMOVED lines=25> */
[----:B------:R0:W5:Y:S02]  /*09d0*/  @P2 LDG.E.128 R100, desc[UR6][R12.64] ;  /* 0x000000060c642981 */ /* 0x000164000c1e1d00 */
[----:B------:R-:W4:Y:S01]  /*09e0*/  @P4 LDC.64 R20, c[0x0][0x3d0] ;  /* 0x0000f400ff144b82 */ /* 0x000f220000000a00 */
[----:B-1----:R-:W-:-:S04]  /*09f0*/  @P2 IMAD.WIDE.U32 R14, R41, 0x10, R14 ;  /* 0x00000010290e2825 */ /* 0x002fc800078e000e */
[----:B------:R-:W-:Y:S01]  /*0a00*/  @P2 VIADD R41, R41, 0x80 ;  /* 0x0000008029292836 */ /* 0x000fe20000000000 */
        /* <DEDUP_REMOVED lines=10> */
[----:B------:R0:W5:Y:S01]  /*0ab0*/  @P4 LDG.E.128 R76, desc[UR6][R20.64] ;  /* 0x00000006144c4981 */ /* 0x000162000c1e1d00 */
[----:B-1----:R-:W-:-:S04]  /*0ac0*/  @P4 IMAD.WIDE.U32 R22, R41, 0x10, R22 ;  /* 0x0000001029164825 */ /* 0x002fc800078e0016 */
[----:B------:R-:W-:Y:S01]  /*0ad0*/  @P4 VIADD R41, R41, 0x80 ;  /* 0x0000008029294836 */ /* 0x000fe20000000000 */
[----:B------:R0:W5:Y:S03]  /*0ae0*/  @P4 LDG.E.128 R68, desc[UR6][R22.64] ;  /* 0x0000000616444981 */ /* 0x000166000c1e1d00 */
[----:B--2---:R-:W-:-:S05]  /*0af0*/  @P5 IMAD.WIDE.U32 R24, R41, 0x10, R24 ;  /* 0x0000001029185825 */ /* 0x004fca00078e0018 */
[----:B------:R0:W5:Y:S01]  /*0b00*/  @P5 LDG.E.128 R64, desc[UR6][R24.64] ;  /* 0x0000000618405981 */ /* 0x000162000c1e1d00 */
[----:B---3--:R-:W-:-:S05]  /*0b10*/  @P5 IMAD.WIDE.U32 R26, R41, 0x10, R26 ;  /* 0x00000010291a5825 */ /* 0x008fca00078e001a */
[----:B------:R0:W5:Y:S01]  /*0b20*/  @P5 LDG.E.128 R56, desc[UR6][R26.64] ;  /* 0x000000061a385981 */ /* 0x000162000c1e1d00 */
[----:B------:R-:W-:Y:S01]  /*0b30*/  ISETP.GE.U32.AND P6, PT, R164, 0x380, PT ;  /* 0x00000380a400780c */ /* 0x000fe20003fc6070 */
[----:B------:R-:W-:Y:S02]  /*0b40*/  HFMA2 R74, -RZ, RZ, 0, 0 ;  /* 0x00000000ff4a7431 */ /* 0x000fe400000001ff */
        /* <DEDUP_REMOVED lines=10> */
[----:B------:R-:W-:Y:S01]  /*0bf0*/  CS2R R120, SRZ ;  /* 0x0000000000787805 */ /* 0x000fe2000001ff00 */
[----:B------:R-:W-:Y:S01]  /*0c00*/  @P0 IMAD.MOV.U32 R123, RZ, RZ, RZ ;  /* 0x000000ffff7b0224 */ /* 0x000fe200078e00ff */
[----:B------:R-:W-:Y:S01]  /*0c10*/  @P1 MOV R111, RZ ;  /* 0x000000ff006f1202 */ /* 0x000fe20000000f00 */
[----:B------:R-:W-:Y:S01]  /*0c20*/  @P2 IMAD.MOV.U32 R99, RZ, RZ, RZ ;  /* 0x000000ffff632224 */ /* 0x000fe200078e00ff */
[----:B------:R-:W-:Y:S01]  /*0c30*/  @P4 MOV R75, RZ ;  /* 0x000000ff004b4202 */ /* 0x000fe20000000f00 */
[----:B------:R-:W-:Y:S02]  /*0c40*/  @P3 IMAD.MOV.U32 R87, RZ, RZ, RZ ;  /* 0x000000ffff573224 */ /* 0x000fe400078e00ff */
[----:B------:R-:W-:-:S02]  /*0c50*/  @P5 IMAD.MOV.U32 R63, RZ, RZ, RZ ;  /* 0x000000ffff3f5224 */ /* 0x000fc400078e00ff */
[----:B------:R-:W-:Y:S01]  /*0c60*/  @P5 VIADD R41, R41, 0x80 ;  /* 0x0000008029295836 */ /* 0x000fe20000000000 */
        /* <DEDUP_REMOVED lines=19> */
[----:B------:R-:W-:Y:S01]  /*0da0*/  IMAD.MOV.U32 R122, RZ, RZ, RZ ;  /* 0x000000ffff7a7224 */ /* 0x000fe200078e00ff */
[----:B------:R-:W-:-:S07]  /*0db0*/  CS2R R120, SRZ ;  /* 0x0000000000787805 */ /* 0x000fce000001ff00 */
.L_x_2498:
[----:B------:R-:W-:Y:S05]  /*0dc0*/  BSYNC.RECONVERGENT B0 ;  /* 0x0000000000007941 */ /* 0x000fea0003800200 */
.L_x_2496:
[----:B------:R-:W0:Y:S02]  /*0dd0*/  LDCU UR4, c[0x0][0x384] ;  /* 0x00007080ff0477ac */ /* 0x000e240008000800 */
[----:B0-----:R-:W-:-:S06]  /*0de0*/  UISETP.GE.AND UP0, UPT, UR14, UR4, UPT ;  /* 0x000000040e00728c */ /* 0x001fcc000bf06270 */
[----:B------:R-:W-:-:S13]  /*0df0*/  PLOP3.LUT P0, PT, PT, PT, UP0, 0x80, 0x8 ;  /* 0x000000000008781c */ /* 0x000fda0003f0f008 */
[----:B------:R-:W-:Y:S05]  /*0e00*/  @P0 EXIT ;  /* 0x000000000000094d */ /* 0x000fea0003800000 */
[----:B------:R-:W-:Y:S01]  /*0e10*/  IMAD.HI.U32 R4, R163, -0x2daee0ad, RZ ;  /* 0xd2511f53a3047827 */ /* 0x000fe200078e00ff */
[----:B------:R-:W-:Y:S01]  /*0e20*/  LOP3.LUT R11, R2, 0x7f, RZ, 0xc0, !PT ;  /* 0x0000007f020b7812 */ /* 0x000fe200078ec0ff */
[----:B------:R-:W0:Y:S01]  /*0e30*/  LDCU.64 UR4, c[0x0][0x3e0] ;  /* 0x00007c00ff0477ac */ /* 0x000e220008000a00 */
[----:B------:R-:W-:Y:S01]  /*0e40*/  LOP3.LUT R158, R158, 0x3, RZ, 0xc0, !PT ;  /* 0x000000039e9e7812 */ /* 0x000fe200078ec0ff */
[----:B------:R-:W-:Y:S01]  /*0e50*/  IMAD.HI.U32 R5, R165, -0x326172a9, RZ ;  /* 0xcd9e8d57a5057827 */ /* 0x000fe200078e00ff */
[----:B------:R-:W-:Y:S01]  /*0e60*/  LOP3.LUT R4, R4, UR9, RZ, 0x3c, !PT ;  /* 0x0000000904047c12 */ /* 0x000fe2000f8e3cff */
[----:B------:R-:W-:Y:S01]  /*0e70*/  UPLOP3.LUT UP2, UPT, UPT, UPT, UPT, 0x40, 0x4 ;  /* 0x000000000004789c */ /* 0x000fe20003f4e870 */
[----:B------:R-:W-:Y:S01]  /*0e80*/  VIADDMNMX R0, R11, -R0, RZ, !PT ;  /* 0x800000000b007246 */ /* 0x000fe200078001ff */
[----:B------:R-:W-:Y:S01]  /*0e90*/  IMAD R7, R165, -0x326172a9, RZ ;  /* 0xcd9e8d57a5077824 */ /* 0x000fe200078e02ff */
[----:B------:R-:W-:Y:S01]  /*0ea0*/  LOP3.LUT R5, R162, UR8, R5, 0x96, !PT ;  /* 0x00000008a2057c12 */ /* 0x000fe2000f8e9605 */
[----:B------:R-:W-:Y:S01]  /*0eb0*/  IMAD.HI.U32 R6, R4, -0x326172a9, RZ ;  /* 0xcd9e8d5704067827 */ /* 0x000fe200078e00ff */
[----:B------:R-:W-:-:S02]  /*0ec0*/  VIMNMX R0, PT, PT, R0, 0x20, PT ;  /* 0x0000002000007848 */ /* 0x000fc40003fe0100 */
[----:B-----5:R-:W-:Y:S01]  /*0ed0*/  PRMT R157, R63, 0x7632, R157 ;  /* 0x000076323f9d7816 */ /* 0x020fe2000000009d */
        /* <DEDUP_REMOVED lines=8> */
[----:B0-----:R-:W-:Y:S01]  /*0f60*/  UISETP.NE.U32.AND UP0, UPT, UR4, URZ, UPT ;  /* 0x000000ff0400728c */ /* 0x001fe2000bf05070 */
[----:B------:R-:W-:-:S02]  /*0f70*/  PRMT R154, R79, 0x7632, R154 ;  /* 0x000076324f9a7816 */ /* 0x000fc4000000009a */
[----:B------:R-:W-:Y:S01]  /*0f80*/  IMAD R7, R4, -0x326172a9, RZ ;  /* 0xcd9e8d5704077824 */ /* 0x000fe200078e02ff */
[----:B------:R-:W-:Y:S01]  /*0f90*/  LOP3.LUT R5, R10, UR21, R5, 0x96, !PT ;  /* 0x000000150a057c12 */ /* 0x000fe2000f8e9605 */
[----:B------:R-:W-:Y:S01]  /*0fa0*/  IMAD.HI.U32 R4, R8, -0x326172a9, RZ ;  /* 0xcd9e8d5708047827 */ /* 0x000fe200078e00ff */
[----:B------:R-:W-:Y:S01]  /*0fb0*/  PRMT R153, R74, 0x7632, R153 ;  /* 0x000076324a997816 */ /* 0x000fe20000000099 */
[----:B------:R-:W-:Y:S01]  /*0fc0*/  UISETP.NE.AND.EX UP0, UPT, UR5, URZ, UPT, UP0 ;  /* 0x000000ff0500728c */ /* 0x000fe2000bf05300 */
        /* <DEDUP_REMOVED lines=20> */
[----:B------:R-:W-:-:S02]  /*1110*/  PRMT R145, R98, 0x7632, R145 ;  /* 0x0000763262917816 */ /* 0x000fc40000000091 */
[----:B------:R-:W-:Y:S01]  /*1120*/  PRMT R144, R102, 0x7632, R144 ;  /* 0x0000763266907816 */ /* 0x000fe20000000090 */
[----:B------:R-:W-:Y:S01]  /*1130*/  IMAD R8, R8, -0x326172a9, RZ ;  /* 0xcd9e8d5708087824 */ /* 0x000fe200078e02ff */
[----:B------:R-:W-:Y:S01]  /*1140*/  LOP3.LUT R4, R5, UR12, R4, 0x96, !PT ;  /* 0x0000000c05047c12 */ /* 0x000fe2000f8e9604 */
[----:B------:R-:W-:Y:S01]  /*1150*/  IMAD.HI.U32 R5, R7, -0x326172a9, RZ ;  /* 0xcd9e8d5707057827 */ /* 0x000fe200078e00ff */
[----:B------:R-:W-:Y:S01]  /*1160*/  PRMT R143, R97, 0x7632, R143 ;  /* 0x00007632618f7816 */ /* 0x000fe2000000008f */
[----:B------:R-:W1:Y:S01]  /*1170*/  LDCU.64 UR12, c[0x0][0x380] ;  /* 0x00007000ff0c77ac */ /* 0x000e620008000a00 */
[----:B------:R-:W-:Y:S01]  /*1180*/  PRMT R142, R101, 0x7632, R142 ;  /* 0x00007632658e7816 */ /* 0x000fe2000000008e */
[----:B------:R-:W-:Y:S01]  /*1190*/  IMAD R9, R6, -0x2daee0ad, RZ ;  /* 0xd2511f5306097824 */ /* 0x000fe200078e02ff */
[----:B------:R-:W-:Y:S01]  /*11a0*/  LOP3.LUT R5, R8, UR16, R5, 0x96, !PT ;  /* 0x0000001008057c12 */ /* 0x000fe2000f8e9605 */
[----:B------:R-:W-:Y:S01]  /*11b0*/  IMAD.HI.U32 R6, R4, -0x2daee0ad, RZ ;  /* 0xd2511f5304067827 */ /* 0x000fe200078e00ff */
[----:B------:R-:W-:Y:S01]  /*11c0*/  PRMT R141, R100, 0x7632, R141 ;  /* 0x00007632648d7816 */ /* 0x000fe2000000008d */
[----:B------:R-:W2:Y:S01]  /*11d0*/  LDCU.U8 UR16, c[0x0][0x410] ;  /* 0x00008200ff1077ac */ /* 0x000ea20008000000 */
[----:B------:R-:W-:Y:S01]  /*11e0*/  PRMT R140, R111, 0x7632, R140 ;  /* 0x000076326f8c7816 */ /* 0x000fe2000000008c */
[----:B------:R-:W-:Y:S01]  /*11f0*/  IMAD.HI.U32 R8, R5, -0x2daee0ad, RZ ;  /* 0xd2511f5305087827 */ /* 0x000fe200078e00ff */
[----:B------:R-:W-:Y:S01]  /*1200*/  LOP3.LUT R6, R9, UR15, R6, 0x96, !PT ;  /* 0x0000000f09067c12 */ /* 0x000fe2000f8e9606 */
[----:B------:R-:W3:Y:S01]  /*1210*/  LDCU UR15, c[0x0][0x388] ;  /* 0x00007100ff0f77ac */ /* 0x000ee20008000800 */
[----:B------:R-:W-:Y:S01]  /*1220*/  PRMT R139, R115, 0x7632, R139 ;  /* 0x00007632738b7816 */ /* 0x000fe2000000008b */
[----:B------:R-:W-:Y:S01]  /*1230*/  IMAD R9, R4, -0x2daee0ad, RZ ;  /* 0xd2511f5304097824 */ /* 0x000fe200078e02ff */
[----:B------:R-:W-:Y:S01]  /*1240*/  PRMT R138, R110, 0x7632, R138 ;  /* 0x000076326e8a7816 */ /* 0x000fe2000000008a */
[----:B------:R-:W-:Y:S01]  /*1250*/  IMAD.HI.U32 R4, R6, -0x326172a9, RZ ;  /* 0xcd9e8d5706047827 */ /* 0x000fe200078e00ff */
[----:B------:R-:W-:-:S02]  /*1260*/  PRMT R137, R114, 0x7632, R137 ;  /* 0x0000763272897816 */ /* 0x000fc40000000089 */
[----:B------:R-:W-:Y:S01]  /*1270*/  LOP3.LUT R8, R9, UR22, R8, 0x96, !PT ;  /* 0x0000001609087c12 */ /* 0x000fe2000f8e9608 */
[----:B------:R-:W-:Y:S01]  /*1280*/  IMAD R10, R5, -0x2daee0ad, RZ ;  /* 0xd2511f53050a7824 */ /* 0x000fe200078e02ff */
[----:B------:R-:W-:Y:S01]  /*1290*/  PRMT R136, R109, 0x7632, R136 ;  /* 0x000076326d887816 */ /* 0x000fe20000000088 */
[----:B------:R-:W-:Y:S01]  /*12a0*/  IMAD R7, R7, -0x326172a9, RZ ;  /* 0xcd9e8d5707077824 */ /* 0x000fe200078e02ff */
[----:B------:R-:W-:Y:S01]  /*12b0*/  PRMT R135, R113, 0x7632, R135 ;  /* 0x0000763271877816 */ /* 0x000fe20000000087 */
[----:B------:R-:W-:Y:S01]  /*12c0*/  IMAD R6, R6, -0x326172a9, RZ ;  /* 0xcd9e8d5706067824 */ /* 0x000fe200078e02ff */
[----:B------:R-:W-:Y:S01]  /*12d0*/  PRMT R134, R108, 0x7632, R134 ;  /* 0x000076326c867816 */ /* 0x000fe20000000086 */
[----:B------:R-:W-:Y:S01]  /*12e0*/  IMAD.HI.U32 R5, R8, -0x326172a9, RZ ;  /* 0xcd9e8d5708057827 */ /* 0x000fe200078e00ff */
[----:B------:R-:W-:Y:S01]  /*12f0*/  LOP3.LUT R4, R7, UR17, R4, 0x96, !PT ;  /* 0x0000001107047c12 */ /* 0x000fe2000f8e9604 */
[----:B------:R-:W4:Y:S01]  /*1300*/  LDCU UR17, c[0x0][0x400] ;  /* 0x00008000ff1177ac */ /* 0x000f220008000800 */
[----:B------:R-:W-:Y:S01]  /*1310*/  PRMT R133, R112, 0x7632, R133 ;  /* 0x0000763270857816 */ /* 0x000fe20000000085 */
[----:B------:R-:W-:Y:S01]  /*1320*/  IMAD R8, R8, -0x326172a9, RZ ;  /* 0xcd9e8d5708087824 */ /* 0x000fe200078e02ff */
[----:B------:R-:W-:Y:S01]  /*1330*/  LOP3.LUT R5, R6, UR23, R5, 0x96, !PT ;  /* 0x0000001706057c12 */ /* 0x000fe2000f8e9605 */
[----:B------:R-:W-:Y:S01]  /*1340*/  IMAD.HI.U32 R7, R4, -0x2daee0ad, RZ ;  /* 0xd2511f5304077827 */ /* 0x000fe200078e00ff */
[----:B------:R-:W-:-:S02]  /*1350*/  SHF.L.U32 R6, R2, 0x1, RZ ;  /* 0x0000000102067819 */ /* 0x000fc400000006ff */
[----:B------:R-:W-:Y:S01]  /*1360*/  PRMT R132, R123, 0x7632, R132 ;  /* 0x000076327b847816 */ /* 0x000fe20000000084 */
[----:B------:R-:W-:Y:S01]  /*1370*/  IMAD R9, R4, -0x2daee0ad, RZ ;  /* 0xd2511f5304097824 */ /* 0x000fe200078e02ff */
[----:B------:R-:W-:Y:S01]  /*1380*/  LOP3.LUT R161, R6, 0xffffff00, RZ, 0xc0, !PT ;  /* 0xffffff0006a17812 */ /* 0x000fe200078ec0ff */
[----:B------:R-:W-:Y:S01]  /*1390*/  IMAD.HI.U32 R4, R5, -0x2daee0ad, RZ ;  /* 0xd2511f5305047827 */ /* 0x000fe200078e00ff */
[----:B------:R-:W-:Y:S02]  /*13a0*/  LOP3.LUT R7, R10, UR24, R7, 0x96, !PT ;  /* 0x000000180a077c12 */ /* 0x000fe4000f8e9607 */
[----:B------:R-:W-:Y:S01]  /*13b0*/  PRMT R39, R127, 0x7632, R39 ;  /* 0x000076327f277816 */ /* 0x000fe20000000027 */
[----:B------:R-:W-:Y:S01]  /*13c0*/  IMAD R0, R0, 0x8, R161 ;  /* 0x0000000800007824 */ /* 0x000fe200078e02a1 */
[----:B------:R-:W-:Y:S01]  /*13d0*/  LOP3.LUT R2, R9, UR26, R4, 0x96, !PT ;  /* 0x0000001a09027c12 */ /* 0x000fe2000f8e9604 */
[----:B------:R-:W-:Y:S01]  /*13e0*/  IMAD R10, R3, -0x20, R11 ;  /* 0xffffffe0030a7824 */ /* 0x000fe200078e020b */
[----:B------:R-:W-:Y:S01]  /*13f0*/  PRMT R38, R122, 0x7632, R38 ;  /* 0x000076327a267816 */ /* 0x000fe20000000026 */
[----:B------:R-:W-:Y:S01]  /*1400*/  IMAD.HI.U32 R3, R7, -0x326172a9, RZ ;  /* 0xcd9e8d5707037827 */ /* 0x000fe200078e00ff */
[----:B------:R-:W-:-:S02]  /*1410*/  I2FP.F32.U32 R0, R0 ;  /* 0x0000000000007245 */ /* 0x000fc40000201000 */
[----:B------:R-:W-:Y:S01]  /*1420*/  VIMNMX R10, PT, PT, RZ, R10, !PT ;  /* 0x0000000aff0a7248 */ /* 0x000fe20007fe0100 */
[----:B------:R-:W-:Y:S01]  /*1430*/  IMAD R4, R7, -0x326172a9, RZ ;  /* 0xcd9e8d5707047824 */ /* 0x000fe200078e02ff */
[----:B------:R0:W0:Y:S01]  /*1440*/  MUFU.RCP R11, R0 ;  /* 0x00000000000b7308 */ /* 0x0000220000001000 */
[----:B------:R-:W-:Y:S01]  /*1450*/  LOP3.LUT R224, R8, UR25, R3, 0x96, !PT ;  /* 0x0000001908e07c12 */ /* 0x000fe2000f8e9603 */
[----:B------:R-:W-:Y:S01]  /*1460*/  IMAD R5, R5, -0x2daee0ad, RZ ;  /* 0xd2511f5305057824 */ /* 0x000fe200078e02ff */
[----:B------:R-:W-:Y:S01]  /*1470*/  VIMNMX R10, PT, PT, R10, 0x20, PT ;  /* 0x000000200a0a7848 */ /* 0x000fe20003fe0100 */
[----:B------:R-:W-:-:S04]  /*1480*/  IMAD.HI.U32 R159, R2, -0x326172a9, RZ ;  /* 0xcd9e8d57029f7827 */ /* 0x000fc800078e00ff */
[----:B------:R-:W-:Y:S01]  /*1490*/  HFMA2 R3, -RZ, RZ, 0, 0 ;  /* 0x00000000ff037431 */ /* 0x000fe200000001ff */
[----:B------:R-:W-:Y:S01]  /*14a0*/  PRMT R37, R126, 0x7632, R37 ;  /* 0x000076327e257816 */ /* 0x000fe20000000025 */
[----:B------:R-:W-:Y:S01]  /*14b0*/  IMAD.HI.U32 R160, R224, -0x2daee0ad, RZ ;  /* 0xd2511f53e0a07827 */ /* 0x000fe200078e00ff */
[----:B------:R-:W-:Y:S02]  /*14c0*/  LOP3.LUT R159, R4, UR27, R159, 0x96, !PT ;  /* 0x0000001b049f7c12 */ /* 0x000fe4000f8e969f */
[----:B------:R-:W-:Y:S01]  /*14d0*/  PRMT R36, R121, 0x7632, R36 ;  /* 0x0000763279247816 */ /* 0x000fe20000000024 */
[----:B------:R-:W-:Y:S01]  /*14e0*/  IMAD R161, R10, 0x8, R161 ;  /* 0x000000080aa17824 */ /* 0x000fe200078e02a1 */
[----:B------:R-:W-:Y:S01]  /*14f0*/  LOP3.LUT R160, R5, UR28, R160, 0x96, !PT ;  /* 0x0000001c05a07c12 */ /* 0x000fe2000f8e96a0 */
[----:B------:R-:W-:Y:S01]  /*1500*/  IMAD R224, R224, -0x2daee0ad, RZ ;  /* 0xd2511f53e0e07824 */ /* 0x000fe200078e02ff */
        /* <DEDUP_REMOVED lines=31> */
[----:B01234-:R-:W-:-:S07]  /*1700*/  PRMT R4, R116, 0x7632, R4 ;  /* 0x0000763274047816 */ /* 0x01ffce0000000004 */
.L_x_3104:
[----:B0-----:R-:W0:Y:S01]  /*1710*/  @UP0 LDCU.64 UR4, c[0x0][0x3e0] ;  /* 0x00007c00ff0407ac */ /* 0x001e220008000a00 */
[----:B------:R-:W-:Y:S01]  /*1720*/  PLOP3.LUT P0, PT, PT, PT, UP0, 0x80, 0x8 ;  /* 0x000000000008781c */ /* 0x000fe20003f0f008 */
[----:B0-----:R-:W-:-:S06]  /*1730*/  @UP0 UIMAD.WIDE UR4, UR14, 0x2, UR4 ;  /* 0x000000020e0408a5 */ /* 0x001fcc000f8e0204 */
[----:B-1234-:R-:W-:Y:S02]  /*1740*/  IMAD.U32 R128, RZ, RZ, UR4 ;  /* 0x00000004ff807e24 */ /* 0x01efe4000f8e00ff */
[----:B------:R-:W-:-:S05]  /*1750*/  IMAD.U32 R129, RZ, RZ, UR5 ;  /* 0x00000005ff817e24 */ /* 0x000fca000f8e00ff */
[----:B------:R-:W2:Y:S01]  /*1760*/  @P0 LDG.E.U16 R128, desc[UR6][R128.64] ;  /* 0x0000000680800981 */ /* 0x000ea2000c1e1500 */
[----:B------:R-:W-:Y:S01]  /*1770*/  PLOP3.LUT P0, PT, PT, PT, UP0, 0x80, 0x8 ;  /* 0x000000000008781c */ /* 0x000fe20003f0f008 */
[----:B------:R-:W-:Y:S01]  /*1780*/  UIMAD UR4, UR14, UR15, URZ ;  /* 0x0000000f0e0472a4 */ /* 0x000fe2000f8e02ff */
[----:B------:R-:W-:Y:S01]  /*1790*/  ISETP.GE.U32.AND P1, PT, R164, 0x80, PT ;  /* 0x00000080a400780c */ /* 0x000fe20003f26070 */
[----:B------:R-:W0:Y:S01]  /*17a0*/  S2R R223, SR_TID.X ;  /* 0x0000000000df7919 */ /* 0x000e220000002100 */
[----:B------:R-:W-:Y:S01]  /*17b0*/  LOP3.LUT R0, R0, 0xffffffdf, RZ, 0xc0, !PT ;  /* 0xffffffdf00007812 */ /* 0x000fe200078ec0ff */
[----:B------:R-:W-:Y:S01]  /*17c0*/  USHF.R.S32.HI UR5, URZ, 0x1f, UR4 ;  /* 0x0000001fff057899 */ /* 0x000fe20008011404 */
[----:B------:R-:W-:Y:S03]  /*17d0*/  BSSY.RECONVERGENT B0, `(.L_x_2499) ;  /* 0x000068b000007945 */ /* 0x000fe60003800200 */
[----:B------:R-:W-:-:S03]  /*17e0*/  ULEA.HI UR5, UR5, UR4, URZ, 0x3 ;  /* 0x0000000405057291 */ /* 0x000fc6000f8f18ff */
[----:B------:R-:W-:-:S03]  /*17f0*/  UMOV UR4, 0x3f800000 ;  /* 0x3f80000000047882 */ /* 0x000fc60000000000 */
[----:B------:R-:W-:Y:S02]  /*1800*/  MOV R222, UR5 ;  /* 0x0000000500de7c02 */ /* 0x000fe40008000f00 */
[----:B------:R-:W-:Y:S02]  /*1810*/  @P1 LOP3.LUT R0, R0, 0x20, RZ, 0xfc, !PT ;  /* 0x0000002000001812 */ /* 0x000fe400078efcff */
[----:B0-----:R-:W-:-:S05]  /*1820*/  LEA.HI.SX32 R222, R222, R223, 0x1d ;  /* 0x000000dfdede7211 */ /* 0x001fca00078feaff */
[----:B------:R-:W-:Y:S01]  /*1830*/  IMAD.MOV.U32 R225, RZ, RZ, R222 ;  /* 0x000000ffffe17224 */ /* 0x000fe200078e00de */
[----:B--2---:R-:W-:-:S13]  /*1840*/  @P0 R2UR UR18, R128 ;  /* 0x00000000801202ca */ /* 0x004fda00000e0000 */
[----:B------:R-:W-:Y:S01]  /*1850*/  @UP0 USHF.L.U32 UR4, UR18, 0x10, URZ ;  /* 0x0000001012040899 */ /* 0x000fe200080006ff */
[----:B------:R-:W-:Y:S11]  /*1860*/  @!P1 BRA `(.L_x_2500) ;  /* 0x0000006800049947 */ /* 0x000ff60003800000 */
        /* <DEDUP_REMOVED lines=20> */
.L_x_42139:
[----:B------:R-:W-:Y:S05]  /*19b0*/  BRX R170 -0x19c0                                       (*"BRANCH_TARGETS .L_x_42140,.L_x_42141,.L_x_42142"*) ;  /* 0xffffffe4aa907949 */ /* 0x000fea000383ffff */
.L_x_42142:
[----:B------:R-:W-:Y:S01]  /*19c0*/  VIADD R170, R158, 0x1 ;  /* 0x000000019eaa7836 */ /* 0x000fe20000000000 */
[----:B------:R-:W-:Y:S01]  /*19d0*/  MOV R171, R159 ;  /* 0x0000009f00ab7202 */ /* 0x000fe20000000f00 */
[----:B------:R-:W-:Y:S01]  /*19e0*/  IMAD.MOV.U32 R226, RZ, RZ, R224 ;  /* 0x000000ffffe27224 */ /* 0x000fe200078e00e0 */
[----:B------:R-:W-:Y:S06]  /*19f0*/  BRA `(.L_x_2503) ;  /* 0x0000000400387947 */ /* 0x000fec0003800000 */
.L_x_42140:
[----:B------:R-:W-:Y:S01]  /*1a00*/  IMAD.MOV.U32 R226, RZ, RZ, R224 ;  /* 0x000000ffffe27224 */ /* 0x000fe200078e00e0 */
[----:B------:R-:W-:Y:S01]  /*1a10*/  MOV R171, R160 ;  /* 0x000000a000ab7202 */ /* 0x000fe20000000f00 */
[----:B------:R-:W-:Y:S01]  /*1a20*/  IMAD.MOV.U32 R170, RZ, RZ, 0x3 ;  /* 0x00000003ffaa7424 */ /* 0x000fe200078e00ff */
[----:B------:R-:W-:Y:S06]  /*1a30*/  BRA `(.L_x_2503) ;  /* 0x0000000400287947 */ /* 0x000fec0003800000 */
.L_x_42141:
        /* <DEDUP_REMOVED lines=13> */
.L_x_2505:
[----:B------:R-:W-:Y:S05]  /*1b10*/  BSYNC.RECONVERGENT B2 ;  /* 0x0000000000027941 */ /* 0x000fea0003800200 */
.L_x_2504:
[----:B------:R-:W-:Y:S01]  /*1b20*/  IMAD.WIDE.U32 R158, R165, -0x326172a9, RZ ;  /* 0xcd9e8d57a59e7825 */ /* 0x000fe200078e00ff */
[----:B------:R-:W-:Y:S01]  /*1b30*/  LOP3.LUT R170, R3, UR9, R181, 0x96, !PT ;  /* 0x0000000903aa7c12 */ /* 0x000fe2000f8e96b5 */
[----:B------:R-:W-:Y:S02]  /*1b40*/  UIADD3 UR5, UPT, UPT, UR8, -0x61c88647, URZ ;  /* 0x9e3779b908057890 */ /* 0x000fe4000fffe0ff */
[----:B------:R-:W-:Y:S01]  /*1b50*/  UIADD3 UR18, UPT, UPT, UR9, -0x4498517b, URZ ;  /* 0xbb67ae8509127890 */ /* 0x000fe2000fffe0ff */
[----:B------:R-:W-:Y:S01]  /*1b60*/  LOP3.LUT R194, R162, UR8, R159, 0x96, !PT ;  /* 0x00000008a2c27c12 */ /* 0x000fe2000f8e969f */
[----:B------:R-:W-:-:S04]  /*1b70*/  IMAD.WIDE.U32 R170, R170, -0x326172a9, RZ ;  /* 0xcd9e8d57aaaa7825 */ /* 0x000fc800078e00ff */
[----:B------:R-:W-:Y:S01]  /*1b80*/  IMAD.WIDE.U32 R194, R194, -0x2daee0ad, RZ ;  /* 0xd2511f53c2c27825 */ /* 0x000fe200078e00ff */
[----:B------:R-:W-:Y:S01]  /*1b90*/  LOP3.LUT R181, R158, UR5, R171, 0x96, !PT ;  /* 0x000000059eb57c12 */ /* 0x000fe2000f8e96ab */
[----:B------:R-:W-:-:S03]  /*1ba0*/  UIADD3 UR5, UPT, UPT, UR8, 0x3c6ef372, URZ ;  /* 0x3c6ef37208057890 */ /* 0x000fc6000fffe0ff */
[----:B------:R-:W-:Y:S01]  /*1bb0*/  LOP3.LUT R158, R180, UR18, R195, 0x96, !PT ;  /* 0x00000012b49e7c12 */ /* 0x000fe2000f8e96c3 */
[----:B------:R-:W-:Y:S01]  /*1bc0*/  UIADD3 UR18, UPT, UPT, UR9, 0x76cf5d0a, URZ ;  /* 0x76cf5d0a09127890 */ /* 0x000fe2000fffe0ff */
[----:B------:R-:W-:-:S04]  /*1bd0*/  IMAD.WIDE.U32 R180, R181, -0x2daee0ad, RZ ;  /* 0xd2511f53b5b47825 */ /* 0x000fc800078e00ff */
[----:B------:R-:W-:Y:S01]  /*1be0*/  IMAD.WIDE.U32 R158, R158, -0x326172a9, RZ ;  /* 0xcd9e8d579e9e7825 */ /* 0x000fe200078e00ff */
[----:B------:R-:W-:Y:S01]  /*1bf0*/  LOP3.LUT R171, R194, UR18, R181, 0x96, !PT ;  /* 0x00000012c2ab7c12 */ /* 0x000fe2000f8e96b5 */
[----:B------:R-:W-:-:S03]  /*1c00*/  UIADD3 UR18, UPT, UPT, UR9, 0x32370b8f, URZ ;  /* 0x32370b8f09127890 */ /* 0x000fc6000fffe0ff */
[----:B------:R-:W-:Y:S01]  /*1c10*/  LOP3.LUT R194, R170, UR5, R159, 0x96, !PT ;  /* 0x00000005aac27c12 */ /* 0x000fe2000f8e969f */
[----:B------:R-:W-:Y:S01]  /*1c20*/  UIADD3 UR5, UPT, UPT, UR8, -0x255992d5, URZ ;  /* 0xdaa66d2b08057890 */ /* 0x000fe2000fffe0ff */
        /* <DEDUP_REMOVED lines=9> */
[----:B------:R-:W-:-:S03]  /*1cc0*/  UIADD3 UR18, UPT, UPT, UR9, -0x56f99767, URZ ;  /* 0xa906689909127890 */ /* 0x000fc6000fffe0ff */
[----:B------:R-:W-:Y:S01]  /*1cd0*/  LOP3.LUT R194, R170, UR5, R159, 0x96, !PT ;  /* 0x00000005aac27c12 */ /* 0x000fe2000f8e969f */
[----:B------:R-:W-:Y:S01]  /*1ce0*/  UIADD3 UR5, UPT, UPT, UR8, 0x1715609d, URZ ;  /* 0x1715609d08057890 */ /* 0x000fe2000fffe0ff */
        /* <DEDUP_REMOVED lines=15> */
[----:B------:R-:W-:-:S03]  /*1de0*/  UIADD3 UR5, UPT, UPT, UR8, -0xe443238, URZ ;  /* 0xf1bbcdc808057890 */ /* 0x000fc6000fffe0ff */
[----:B------:R-:W-:Y:S01]  /*1df0*/  LOP3.LUT R180, R180, UR18, R195, 0x96, !PT ;  /* 0x00000012b4b47c12 */ /* 0x000fe2000f8e96c3 */
[----:B------:R-:W-:Y:S01]  /*1e00*/  UIADD3 UR18, UPT, UPT, UR9, -0x24c28bd8, URZ ;  /* 0xdb3d742809127890 */ /* 0x000fe2000fffe0ff */
        /* <DEDUP_REMOVED lines=8> */
[----:B------:R-:W-:Y:S02]  /*1e90*/  LOP3.LUT R159, R180, UR5, R171, 0x96, !PT ;  /* 0x00000005b49f7c12 */ /* 0x000fe4000f8e96ab */
[----:B------:R-:W-:Y:S01]  /*1ea0*/  MOV R171, R224 ;  /* 0x000000e000ab7202 */ /* 0x000fe20000000f00 */
[----:B------:R-:W-:Y:S01]  /*1eb0*/  IMAD.MOV.U32 R2, RZ, RZ, R170 ;  /* 0x000000ffff027224 */ /* 0x000fe200078e00aa */
[----:B------:R-:W-:Y:S01]  /*1ec0*/  LOP3.LUT R160, R158, UR18, R227, 0x96, !PT ;  /* 0x000000129ea07c12 */ /* 0x000fe2000f8e96e3 */
[----:B------:R-:W-:-:S07]  /*1ed0*/  IMAD.MOV.U32 R170, RZ, RZ, RZ ;  /* 0x000000ffffaa7224 */ /* 0x000fce00078e00ff */
.L_x_2503:
[----:B------:R-:W-:Y:S05]  /*1ee0*/  BSYNC.RECONVERGENT B1 ;  /* 0x0000000000017941 */ /* 0x000fea0003800200 */
.L_x_2502:
        /* <DEDUP_REMOVED lines=9> */
[----:B------:R-:W-:Y:S01]  /*1f80*/  FMUL.FTZ R171, R171, UR4 ;  /* 0x00000004abab7c20 */ /* 0x000fe20008410000 */
[----:B------:R-:W-:Y:S01]  /*1f90*/  BSSY.RECONVERGENT B1, `(.L_x_2506) ;  /* 0x000005f000017945 */ /* 0x000fe20003800200 */
[----:B------:R-:W-:-:S02]  /*1fa0*/  PRMT R128, R128, 0x7632, R128 ;  /* 0x0000763280807816 */ /* 0x000fc40000000080 */
[----:B0-----:R-:W-:Y:S01]  /*1fb0*/  FMUL.FTZ R171, R171, R228 ;  /* 0x000000e4abab7220 */ /* 0x001fe20000410000 */
[----:B-1----:R-:W-:Y:S01]  /*1fc0*/  FSETP.GTU.FTZ.AND P0, PT, R158, R227, PT ;  /* 0x000000e39e00720b */ /* 0x002fe20003f1c000 */
[----:B------:R-:W-:-:S03]  /*1fd0*/  IMAD.U32 R158, R116, 0x10000, RZ ;  /* 0x00010000749e7824 */ /* 0x000fc600078e00ff */
[----:B------:R-:W-:Y:S02]  /*1fe0*/  FSEL R171, R171, RZ, !P0 ;  /* 0x000000ffabab7208 */ /* 0x000fe40004000000 */
[----:B------:R-:W-:-:S03]  /*1ff0*/  PLOP3.LUT P0, PT, P0, PT, PT, 0x8, 0x80 ;  /* 0x000000000080781c */ /* 0x000fc6000070e170 */
[----:B------:R-:W-:Y:S01]  /*2000*/  FFMA.FTZ R171, R171, R158, R180 ;  /* 0x0000009eabab7223 */ /* 0x000fe200000100b4 */
[----:B------:R-:W-:Y:S02]  /*2010*/  HFMA2 R180, -RZ, RZ, 0, 1.1920928955078125e-07 ;  /* 0x00000002ffb47431 */ /* 0x000fe400000001ff */
[----:B------:R-:W-:-:S07]  /*2020*/  IMAD.MOV.U32 R158, RZ, RZ, R2 ;  /* 0x000000ffff9e7224 */ /* 0x000fce00078e0002 */
        /* <DEDUP_REMOVED lines=10> */
.L_x_2508:
        /* <DEDUP_REMOVED lines=13> */
.L_x_2510:
[----:B------:R-:W-:Y:S05]  /*21a0*/  BSYNC.RECONVERGENT B2 ;  /* 0x0000000000027941 */ /* 0x000fea0003800200 */
.L_x_2509:
        /* <DEDUP_REMOVED lines=61> */
.L_x_2507:
[----:B------:R-:W-:Y:S05]  /*2580*/  BSYNC.RECONVERGENT B1 ;  /* 0x0000000000017941 */ /* 0x000fea0003800200 */
.L_x_2506:
[----:B------:R-:W-:Y:S01]  /*2590*/  I2FP.F32.U32 R158, R158 ;  /* 0x0000009e009e7245 */ /* 0x000fe20000201000 */
[----:B------:R-:W-:Y:S01]  /*25a0*/  IMAD.U32 R128, R128, 0x10000, RZ ;  /* 0x0001000080807824 */ /* 0x000fe200078e00ff */
[----:B------:R-:W-:Y:S01]  /*25b0*/  ISETP.NE.AND P1, PT, R180, 0x1, PT ;  /* 0x00000001b400780c */ /* 0x000fe20003f25270 */
[----:B------:R-:W-:Y:S01]  /*25c0*/  BSSY.RECONVERGENT B1, `(.L_x_2511) ;  /* 0x0000061000017945 */ /* 0x000fe20003800200 */
[----:B------:R-:W-:Y:S01]  /*25d0*/  SHF.L.U32 R195, R4, 0x10, RZ ;  /* 0x0000001004c37819 */ /* 0x000fe200000006ff */
[----:B------:R-:W-:Y:S01]  /*25e0*/  FFMA.FTZ R158, R158, R209, 1.1641532182693481445e-10 ;  /* 0x2f0000009e9e7423 */ /* 0x000fe200000100d1 */
[----:B------:R-:W-:Y:S01]  /*25f0*/  FMUL.FTZ R181, R128, UR4 ;  /* 0x0000000480b57c20 */ /* 0x000fe20008410000 */
[----:B------:R-:W-:Y:S01]  /*2600*/  PRMT R128, R40, 0x7632, R128 ;  /* 0x0000763228807816 */ /* 0x000fe20000000080 */
[----:B------:R-:W-:Y:S02]  /*2610*/  IMAD.MOV.U32 R194, RZ, RZ, 0x2 ;  /* 0x00000002ffc27424 */ /* 0x000fe400078e00ff */
[----:B------:R-:W-:Y:S01]  /*2620*/  FMUL.FTZ R181, R181, R228 ;  /* 0x000000e4b5b57220 */ /* 0x000fe20000410000 */
[----:B------:R-:W-:Y:S01]  /*2630*/  FSETP.GTU.FTZ.AND P0, PT, R158, R227, PT ;  /* 0x000000e39e00720b */ /* 0x000fe20003f1c000 */
[----:B------:R-:W-:Y:S01]  /*2640*/  IMAD.U32 R225, R128, 0x10000, RZ ;  /* 0x0001000080e17824 */ /* 0x000fe200078e00ff */
[----:B------:R-:W-:-:S02]  /*2650*/  MOV R128, R2 ;  /* 0x0000000200807202 */ /* 0x000fc40000000f00 */
[----:B------:R-:W-:Y:S02]  /*2660*/  FSEL R170, R181, RZ, !P0 ;  /* 0x000000ffb5aa7208 */ /* 0x000fe40004000000 */
[----:B------:R-:W-:-:S03]  /*2670*/  PLOP3.LUT P0, PT, P0, PT, PT, 0x8, 0x80 ;  /* 0x000000000080781c */ /* 0x000fc6000070e170 */
[----:B------:R-:W-:Y:S01]  /*2680*/  FFMA.FTZ R170, R170, R195, R225 ;  /* 0x000000c3aaaa7223 */ /* 0x000fe200000100e1 */
        /* <DEDUP_REMOVED lines=9> */
.L_x_2513:
        /* <DEDUP_REMOVED lines=13> */
.L_x_2515:
[----:B------:R-:W-:Y:S05]  /*27f0*/  BSYNC.RECONVERGENT B2 ;  /* 0x0000000000027941 */ /* 0x000fea0003800200 */
.L_x_2514:
        /* <DEDUP_REMOVED lines=8> */
[----:B------:R-:W-:Y:S02]  /*2880*/  UIADD3 UR5, UPT, UPT, UR8, 0x3c6ef372, URZ ;  /* 0x3c6ef37208057890 */ /* 0x000fe4000fffe0ff */
[----:B------:R-:W-:Y:S01]  /*2890*/  IMAD.MOV.U32 R128, RZ, RZ, R226 ;  /* 0x000000ffff807224 */ /* 0x000fe200078e00e2 */
        /* <DEDUP_REMOVED lines=43> */
[----:B------:R-:W-:Y:S01]  /*2b50*/  IMAD.WIDE.U32 R194, R194, -0x326172a9, RZ ;  /* 0xcd9e8d57c2c27825 */ /* 0x000fe200078e00ff */
[----:B------:R-:W-:-:S03]  /*2b60*/  UIADD3 UR5, UPT, UPT, UR8, -0x700cb87f, URZ ;  /* 0x8ff3478108057890 */ /* 0x000fc6000fffe0ff */
[----:B------:R-:W-:Y:S01]  /*2b70*/  IMAD.WIDE.U32 R180, R180, -0x2daee0ad, RZ ;  /* 0xd2511f53b4b47825 */ /* 0x000fe200078e00ff */
[----:B------:R-:W-:-:S03]  /*2b80*/  MOV R2, R194 ;  /* 0x000000c200027202 */ /* 0x000fc60000000f00 */
[----:B------:R-:W-:Y:S01]  /*2b90*/  HFMA2 R194, -RZ, RZ, 0, 0 ;  /* 0x00000000ffc27431 */ /* 0x000fe200000001ff */
[----:B------:R-:W-:Y:S01]  /*2ba0*/  LOP3.LUT R159, R224, UR5, R195, 0x96, !PT ;  /* 0x00000005e09f7c12 */ /* 0x000fe2000f8e96c3 */
[----:B------:R-:W-:Y:S01]  /*2bb0*/  IMAD.MOV.U32 R226, RZ, RZ, R180 ;  /* 0x000000ffffe27224 */ /* 0x000fe200078e00b4 */
[----:B------:R-:W-:-:S07]  /*2bc0*/  LOP3.LUT R160, R158, UR18, R181, 0x96, !PT ;  /* 0x000000129ea07c12 */ /* 0x000fce000f8e96b5 */
.L_x_2512:
[----:B------:R-:W-:Y:S05]  /*2bd0*/  BSYNC.RECONVERGENT B1 ;  /* 0x0000000000017941 */ /* 0x000fea0003800200 */
.L_x_2511:
[----:B------:R-:W-:Y:S01]  /*2be0*/  I2FP.F32.U32 R128, R128 ;  /* 0x0000008000807245 */ /* 0x000fe20000201000 */
[----:B------:R-:W-:Y:S01]  /*2bf0*/  IMAD.U32 R158, R129, 0x10000, RZ ;  /* 0x00010000819e7824 */ /* 0x000fe200078e00ff */
[----:B------:R-:W-:Y:S01]  /*2c00*/  ISETP.NE.AND P2, PT, R194, 0x1, PT ;  /* 0x00000001c200780c */ /* 0x000fe20003f45270 */
[----:B------:R-:W-:Y:S01]  /*2c10*/  IMAD.U32 R195, R117, 0x10000, RZ ;  /* 0x0001000075c37824 */ /* 0x000fe200078e00ff */
[----:B------:R-:W-:Y:S01]  /*2c20*/  SHF.L.U32 R225, R41, 0x10, RZ ;  /* 0x0000001029e17819 */ /* 0x000fe200000006ff */
[----:B------:R-:W-:Y:S01]  /*2c30*/  FFMA.FTZ R128, R128, R209, 1.1641532182693481445e-10 ;  /* 0x2f00000080807423 */ /* 0x000fe200000100d1 */
[----:B------:R-:W-:Y:S01]  /*2c40*/  FMUL.FTZ R181, R158, UR4 ;  /* 0x000000049eb57c20 */ /* 0x000fe20008410000 */
[----:B------:R-:W-:Y:S03]  /*2c50*/  BSSY.RECONVERGENT B1, `(.L_x_2516) ;  /* 0x000005d000017945 */ /* 0x000fe60003800200 */
[----:B------:R-:W-:Y:S01]  /*2c60*/  FMUL.FTZ R181, R181, R228 ;  /* 0x000000e4b5b57220 */ /* 0x000fe20000410000 */
[----:B------:R-:W-:-:S04]  /*2c70*/  FSETP.GTU.FTZ.AND P1, PT, R128, R227, PT ;  /* 0x000000e38000720b */ /* 0x000fc80003f3c000 */
[----:B------:R-:W-:Y:S02]  /*2c80*/  FSEL R180, R181, RZ, !P1 ;  /* 0x000000ffb5b47208 */ /* 0x000fe40004800000 */
[----:B------:R-:W-:Y:S01]  /*2c90*/  PRMT R181, R129, 0x7632, R181 ;  /* 0x0000763281b57816 */ /* 0x000fe200000000b5 */
[----:B------:R-:W-:Y:S01]  /*2ca0*/  IMAD.MOV.U32 R129, RZ, RZ, R2 ;  /* 0x000000ffff817224 */ /* 0x000fe200078e0002 */
[----:B------:R-:W-:Y:S01]  /*2cb0*/  PLOP3.LUT P1, PT, P1, PT, PT, 0x8, 0x80 ;  /* 0x000000000080781c */ /* 0x000fe20000f2e170 */
[----:B------:R-:W-:Y:S01]  /*2cc0*/  FFMA.FTZ R180, R180, R195, R225 ;  /* 0x000000c3b4b47223 */ /* 0x000fe200000100e1 */
[----:B------:R-:W-:Y:S01]  /*2cd0*/  IMAD.MOV.U32 R195, RZ, RZ, 0x2 ;  /* 0x00000002ffc37424 */ /* 0x000fe200078e00ff */
[----:B------:R-:W-:Y:S10]  /*2ce0*/  @!P2 BRA `(.L_x_2517) ;  /* 0x00000004004ca947 */ /* 0x000ff40003800000 */
        /* <DEDUP_REMOVED lines=8> */
.L_x_2518:
        /* <DEDUP_REMOVED lines=13> */
.L_x_2520:
[----:B------:R-:W-:Y:S05]  /*2e40*/  BSYNC.RECONVERGENT B2 ;  /* 0x0000000000027941 */ /* 0x000fea0003800200 */
.L_x_2519:
        /* <DEDUP_REMOVED lines=61> */
.L_x_2517:
[----:B------:R-:W-:Y:S05]  /*3220*/  BSYNC.RECONVERGENT B1 ;  /* 0x0000000000017941 */ /* 0x000fea0003800200 */
.L_x_2516:
[----:B------:R-:W-:Y:S01]  /*3230*/  I2FP.F32.U32 R128, R129 ;  /* 0x0000008100807245 */ /* 0x000fe20000201000 */
[----:B------:R-:W-:Y:S01]  /*3240*/  BSSY.RECONVERGENT B1, `(.L_x_2521) ;  /* 0x0000063000017945 */ /* 0x000fe20003800200 */
[----:B------:R-:W-:Y:S02]  /*3250*/  SHF.L.U32 R181, R181, 0x10, RZ ;  /* 0x00000010b5b57819 */ /* 0x000fe400000006ff */
[----:B------:R-:W-:Y:S01]  /*3260*/  ISETP.NE.AND P3, PT, R195, 0x1, PT ;  /* 0x00000001c300780c */ /* 0x000fe20003f65270 */
[----:B------:R-:W-:Y:S01]  /*3270*/  FFMA.FTZ R128, R128, R209, 1.1641532182693481445e-10 ;  /* 0x2f00000080807423 */ /* 0x000fe200000100d1 */
[----:B------:R-:W-:Y:S01]  /*3280*/  PRMT R129, R41, 0x7632, R129 ;  /* 0x0000763229817816 */ /* 0x000fe20000000081 */
[----:B------:R-:W-:-:S03]  /*3290*/  FMUL.FTZ R181, R181, UR4 ;  /* 0x00000004b5b57c20 */ /* 0x000fc60008410000 */
[----:B------:R-:W-:Y:S01]  /*32a0*/  FSETP.GTU.FTZ.AND P2, PT, R128, R227, PT ;  /* 0x000000e38000720b */ /* 0x000fe20003f5c000 */
[----:B------:R-:W-:Y:S01]  /*32b0*/  FMUL.FTZ R181, R181, R228 ;  /* 0x000000e4b5b57220 */ /* 0x000fe20000410000 */
[----:B------:R-:W-:Y:S02]  /*32c0*/  IMAD.U32 R128, R5, 0x10000, RZ ;  /* 0x0001000005807824 */ /* 0x000fe400078e00ff */
[----:B------:R-:W-:Y:S02]  /*32d0*/  IMAD.U32 R158, R129, 0x10000, RZ ;  /* 0x00010000819e7824 */ /* 0x000fe400078e00ff */
[----:B------:R-:W-:Y:S01]  /*32e0*/  FSEL R181, R181, RZ, !P2 ;  /* 0x000000ffb5b57208 */ /* 0x000fe20005000000 */
[----:B------:R-:W-:Y:S01]  /*32f0*/  IMAD.MOV.U32 R129, RZ, RZ, R2 ;  /* 0x000000ffff817224 */ /* 0x000fe200078e0002 */
[----:B------:R-:W-:-:S03]  /*3300*/  PLOP3.LUT P2, PT, P2, PT, PT, 0x8, 0x80 ;  /* 0x000000000080781c */ /* 0x000fc6000174e170 */
[----:B------:R-:W-:Y:S01]  /*3310*/  FFMA.FTZ R181, R181, R128, R158 ;  /* 0x00000080b5b57223 */ /* 0x000fe2000001009e */
        /* <DEDUP_REMOVED lines=10> */
.L_x_2523:
        /* <DEDUP_REMOVED lines=13> */
.L_x_2525:
[----:B------:R-:W-:Y:S05]  /*3490*/  BSYNC.RECONVERGENT B2 ;  /* 0x0000000000027941 */ /* 0x000fea0003800200 */
.L_x_2524:
        /* <DEDUP_REMOVED lines=61> */
.L_x_2522:
[----:B------:R-:W-:Y:S05]  /*3870*/  BSYNC.RECONVERGENT B1 ;  /* 0x0000000000017941 */ /* 0x000fea0003800200 */
.L_x_2521:
        /* <DEDUP_REMOVED lines=11> */
[----:B------:R-:W-:-:S03]  /*3930*/  IMAD.U32 R128, R42, 0x10000, RZ ;  /* 0x000100002a807824 */ /* 0x000fc600078e00ff */
[----:B------:R-:W-:Y:S02]  /*3940*/  FSEL R129, R129, RZ, !P3 ;  /* 0x000000ff81817208 */ /* 0x000fe40005800000 */
[----:B------:R-:W-:-:S03]  /*3950*/  PLOP3.LUT P3, PT, P3, PT, PT, 0x8, 0x80 ;  /* 0x000000000080781c */ /* 0x000fc60001f6e170 */
[----:B------:R-:W-:Y:S01]  /*3960*/  FFMA.FTZ R194, R129, R194, R128 ;  /* 0x000000c281c27223 */ /* 0x000fe20000010080 */
        /* <DEDUP_REMOVED lines=10> */
.L_x_2528:
        /* <DEDUP_REMOVED lines=13> */
.L_x_2530:
[----:B------:R-:W-:Y:S05]  /*3ae0*/  BSYNC.RECONVERGENT B2 ;  /* 0x0000000000027941 */ /* 0x000fea0003800200 */
.L_x_2529:
[----:B------:R-:W-:Y:S01]  /*3af0*/  IMAD.WIDE.U32 R158, R165, -0x326172a9, RZ ;  /* 0xcd9e8d57a59e7825 */ /* 0x000fe200078e00ff */
[----:B------:R-:W-:Y:S01]  /*3b00*/  LOP3.LUT R128, R3, UR9, R231, 0x96, !PT ;  /* 0x0000000903807c12 */ /* 0x000fe2000f8e96e7 */
[----:B------:R-:W-:Y:S02]  /*3b10*/  UIADD3 UR5, UPT, UPT, UR8, -0x61c88647, URZ ;  /* 0x9e3779b908057890 */ /* 0x000fe4000fffe0ff */
[----:B------:R-:W-:Y:S01]  /*3b20*/  HFMA2 R208, -RZ, RZ, 0, 0 ;  /* 0x00000000ffd07431 */ /* 0x000fe200000001ff */
        /* <DEDUP_REMOVED lines=53> */
[----:B------:R-:W-:Y:S02]  /*3e80*/  MOV R2, R224 ;  /* 0x000000e000027202 */ /* 0x000fe40000000f00 */
[----:B------:R-:W-:Y:S01]  /*3e90*/  LOP3.LUT R160, R158, UR18, R129, 0x96, !PT ;  /* 0x000000129ea07c12 */ /* 0x000fe2000f8e9681 */
[----:B------:R-:W-:Y:S02]  /*3ea0*/  IMAD.MOV.U32 R129, RZ, RZ, R226 ;  /* 0x000000ffff817224 */ /* 0x000fe400078e00e2 */
[----:B------:R-:W-:-:S07]  /*3eb0*/  IMAD.MOV.U32 R226, RZ, RZ, R128 ;  /* 0x000000ffffe27224 */ /* 0x000fce00078e0080 */
.L_x_2527:
[----:B------:R-:W-:Y:S05]  /*3ec0*/  BSYNC.RECONVERGENT B1 ;  /* 0x0000000000017941 */ /* 0x000fea0003800200 */
.L_x_2526:
[----:B------:R-:W-:Y:S01]  /*3ed0*/  I2FP.F32.U32 R128, R129 ;  /* 0x0000008100807245 */ /* 0x000fe20000201000 */
[----:B------:R-:W-:Y:S01]  /*3ee0*/  IMAD.U32 R130, R130, 0x10000, RZ ;  /* 0x0001000082827824 */ /* 0x000fe200078e00ff */
[----:B------:R-:W-:Y:S01]  /*3ef0*/  ISETP.NE.AND P5, PT, R208, 0x1, PT ;  /* 0x00000001d000780c */ /* 0x000fe20003fa5270 */
[----:B------:R-:W-:Y:S01]  /*3f00*/  BSSY.RECONVERGENT B1, `(.L_x_2531) ;  /* 0x0000061000017945 */ /* 0x000fe20003800200 */
[----:B------:R-:W-:Y:S02]  /*3f10*/  IMAD.MOV.U32 R224, RZ, RZ, 0x2 ;  /* 0x00000002ffe07424 */ /* 0x000fe400078e00ff */
[----:B------:R-:W-:Y:S01]  /*3f20*/  FFMA.FTZ R128, R128, R209, 1.1641532182693481445e-10 ;  /* 0x2f00000080807423 */ /* 0x000fe200000100d1 */
[----:B------:R-:W-:Y:S01]  /*3f30*/  FMUL.FTZ R129, R130, UR4 ;  /* 0x0000000482817c20 */ /* 0x000fe20008410000 */
[----:B------:R-:W-:-:S03]  /*3f40*/  PRMT R130, R42, 0x7632, R130 ;  /* 0x000076322a827816 */ /* 0x000fc60000000082 */
[----:B------:R-:W-:Y:S01]  /*3f50*/  FMUL.FTZ R129, R129, R228 ;  /* 0x000000e481817220 */ /* 0x000fe20000410000 */
[----:B------:R-:W-:Y:S01]  /*3f60*/  FSETP.GTU.FTZ.AND P4, PT, R128, R227, PT ;  /* 0x000000e38000720b */ /* 0x000fe20003f9c000 */
[----:B------:R-:W-:Y:S01]  /*3f70*/  IMAD.U32 R128, R6, 0x10000, RZ ;  /* 0x0001000006807824 */ /* 0x000fe200078e00ff */
[----:B------:R-:W-:Y:S02]  /*3f80*/  SHF.L.U32 R130, R130, 0x10, RZ ;  /* 0x0000001082827819 */ /* 0x000fe400000006ff */
[----:B------:R-:W-:Y:S02]  /*3f90*/  FSEL R129, R129, RZ, !P4 ;  /* 0x000000ff81817208 */ /* 0x000fe40006000000 */
[----:B------:R-:W-:-:S03]  /*3fa0*/  PLOP3.LUT P4, PT, P4, PT, PT, 0x8, 0x80 ;  /* 0x000000000080781c */ /* 0x000fc6000278e170 */
[----:B------:R-:W-:Y:S01]  /*3fb0*/  FFMA.FTZ R195, R129, R128, R130 ;  /* 0x0000008081c37223 */ /* 0x000fe20000010082 */
        /* <DEDUP_REMOVED lines=10> */
.L_x_2533:
        /* <DEDUP_REMOVED lines=13> */
.L_x_2535:
[----:B------:R-:W-:Y:S05]  /*4130*/  BSYNC.RECONVERGENT B2 ;  /* 0x0000000000027941 */ /* 0x000fea0003800200 */
.L_x_2534:
        /* <DEDUP_REMOVED lines=61> */
.L_x_2532:
[----:B------:R-:W-:Y:S05]  /*4510*/  BSYNC.RECONVERGENT B1 ;  /* 0x0000000000017941 */ /* 0x000fea0003800200 */
.L_x_2531:
[----:B------:R-:W-:Y:S01]  /*4520*/  I2FP.F32.U32 R128, R129 ;  /* 0x0000008100807245 */ /* 0x000fe20000201000 */
[----:B------:R-:W-:Y:S01]  /*4530*/  IMAD.U32 R208, R119, 0x10000, RZ ;  /* 0x0001000077d07824 */ /* 0x000fe200078e00ff */
[----:B------:R-:W-:Y:S01]  /*4540*/  SHF.L.U32 R129, R131, 0x10, RZ ;  /* 0x0000001083817819 */ /* 0x000fe200000006ff */
[----:B------:R-:W-:Y:S01]  /*4550*/  IMAD.U32 R130, R43, 0x10000, RZ ;  /* 0x000100002b827824 */ /* 0x000fe200078e00ff */
[----:B------:R-:W-:Y:S01]  /*4560*/  ISETP.NE.AND P6, PT, R224, 0x1, PT ;  /* 0x00000001e000780c */ /* 0x000fe20003fc5270 */
[----:B------:R-:W-:Y:S01]  /*4570*/  FFMA.FTZ R128, R128, R209, 1.1641532182693481445e-10 ;  /* 0x2f00000080807423 */ /* 0x000fe200000100d1 */
[----:B------:R-:W-:Y:S01]  /*4580*/  BSSY.RECONVERGENT B1, `(.L_x_2536) ;  /* 0x0000060000017945 */ /* 0x000fe20003800200 */
[----:B------:R-:W-:Y:S01]  /*4590*/  FMUL.FTZ R129, R129, UR4 ;  /* 0x0000000481817c20 */ /* 0x000fe20008410000 */
[----:B------:R-:W-:Y:S01]  /*45a0*/  HFMA2 R158, -RZ, RZ, 0, 1.1920928955078125e-07 ;  /* 0x00000002ff9e7431 */ /* 0x000fe200000001ff */
[----:B------:R-:W-:Y:S02]  /*45b0*/  PRMT R229, R131, 0x7632, R229 ;  /* 0x0000763283e57816 */ /* 0x000fe400000000e5 */
[----:B------:R-:W-:Y:S01]  /*45c0*/  FMUL.FTZ R129, R129, R228 ;  /* 0x000000e481817220 */ /* 0x000fe20000410000 */
[----:B------:R-:W-:-:S04]  /*45d0*/  FSETP.GTU.FTZ.AND P5, PT, R128, R227, PT ;  /* 0x000000e38000720b */ /* 0x000fc80003fbc000 */
        /* <DEDUP_REMOVED lines=13> */
.L_x_2538:
        /* <DEDUP_REMOVED lines=15> */
.L_x_2540:
[----:B------:R-:W-:Y:S05]  /*47a0*/  BSYNC.RECONVERGENT B2 ;  /* 0x0000000000027941 */ /* 0x000fea0003800200 */
.L_x_2539:
        /* <DEDUP_REMOVED lines=61> */
.L_x_2537:
[----:B------:R-:W-:Y:S05]  /*4b80*/  BSYNC.RECONVERGENT B1 ;  /* 0x0000000000017941 */ /* 0x000fea0003800200 */
.L_x_2536:
[----:B------:R-:W-:Y:S01]  /*4b90*/  I2FP.F32.U32 R128, R129 ;  /* 0x0000008100807245 */ /* 0x000fe20000201000 */
[----:B------:R-:W-:Y:S01]  /*4ba0*/  IMAD.U32 R229, R229, 0x10000, RZ ;  /* 0x00010000e5e57824 */ /* 0x000fe200078e00ff */
[----:B------:R-:W-:Y:S02]  /*4bb0*/  PRMT R129, R43, 0x7632, R129 ;  /* 0x000076322b817816 */ /* 0x000fe40000000081 */
[----:B------:R-:W-:Y:S01]  /*4bc0*/  SHF.L.U32 R130, R7, 0x10, RZ ;  /* 0x0000001007827819 */ /* 0x000fe200000006ff */
[----:B------:R-:W-:Y:S01]  /*4bd0*/  FMUL.FTZ R229, R229, UR4 ;  /* 0x00000004e5e57c20 */ /* 0x000fe20008410000 */
[----:B------:R-:W-:Y:S01]  /*4be0*/  FFMA.FTZ R128, R128, R209, 1.1641532182693481445e-10 ;  /* 0x2f00000080807423 */ /* 0x000fe200000100d1 */
[----:B------:R-:W-:Y:S01]  /*4bf0*/  IMAD.U32 R224, R129, 0x10000, RZ ;  /* 0x0001000081e07824 */ /* 0x000fe200078e00ff */
[----:B------:R-:W-:Y:S01]  /*4c00*/  F2FP.BF16.F32.PACK_AB R129, R181, R180 ;  /* 0x000000b4b581723e */ /* 0x000fe200000010ff */
[----:B------:R-:W-:Y:S02]  /*4c10*/  FMUL.FTZ R229, R229, R228 ;  /* 0x000000e4e5e57220 */ /* 0x000fe40000410000 */
[----:B------:R-:W-:-:S02]  /*4c20*/  FSETP.GTU.FTZ.AND P6, PT, R128, R227, PT ;  /* 0x000000e38000720b */ /* 0x000fc40003fdc000 */
[----:B------:R-:W-:Y:S02]  /*4c30*/  F2FP.BF16.F32.PACK_AB R128, R170, R171 ;  /* 0x000000abaa80723e */ /* 0x000fe400000010ff */
[----:B------:R-:W-:Y:S02]  /*4c40*/  FSEL R229, R229, RZ, !P6 ;  /* 0x000000ffe5e57208 */ /* 0x000fe40007000000 */
[----:B------:R-:W-:-:S03]  /*4c50*/  PLOP3.LUT P6, PT, P6, PT, PT, 0x8, 0x80 ;  /* 0x000000000080781c */ /* 0x000fc600037ce170 */
[----:B------:R-:W-:Y:S01]  /*4c60*/  FFMA.FTZ R209, R229, R130, R224 ;  /* 0x00000082e5d17223 */ /* 0x000fe200000100e0 */
[----:B------:R-:W-:-:S04]  /*4c70*/  F2FP.BF16.F32.PACK_AB R130, R195, R194 ;  /* 0x000000c2c382723e */ /* 0x000fc800000010ff */
[----:B------:R-:W-:Y:S01]  /*4c80*/  F2FP.BF16.F32.PACK_AB R131, R209, R208 ;  /* 0x000000d0d183723e */ /* 0x000fe200000010ff */
[----:B------:R-:W-:Y:S06]  /*4c90*/  BRA `(.L_x_2541) ;  /* 0x0000003000a47947 */ /* 0x000fec0003800000 */
.L_x_2501:
        /* <DEDUP_REMOVED lines=16> */
.L_x_2544:
        /* <DEDUP_REMOVED lines=13> */
.L_x_2546:
[----:B------:R-:W-:Y:S05]  /*4e70*/  BSYNC.RECONVERGENT B2 ;  /* 0x0000000000027941 */ /* 0x000fea0003800200 */
.L_x_2545:
        /* <DEDUP_REMOVED lines=60> */
.L_x_2543:
[----:B------:R-:W-:Y:S05]  /*5240*/  BSYNC.RECONVERGENT B1 ;  /* 0x0000000000017941 */ /* 0x000fea0003800200 */
.L_x_2542:
[----:B------:R-:W0:Y:S01]  /*5250*/  LDC R228, c[0x0][0x408] ;  /* 0x00010200ffe47b82 */ /* 0x000e220000000800 */
[----:B------:R-:W-:Y:S01]  /*5260*/  HFMA2 R209, -RZ, RZ, 0.1171875, 0 ;  /* 0x2f800000ffd17431 */ /* 0x000fe200000001ff */
[----:B------:R-:W-:Y:S01]  /*5270*/  I2FP.F32.U32 R158, R170 ;  /* 0x000000aa009e7245 */ /* 0x000fe20000201000 */
[----:B-----5:R-:W-:Y:S01]  /*5280*/  IMAD.U32 R170, R128, 0x10000, RZ ;  /* 0x0001000080aa7824 */ /* 0x020fe200078e00ff */
[----:B------:R-:W-:Y:S01]  /*5290*/  ISETP.NE.AND P1, PT, R180, 0x1, PT ;  /* 0x00000001b400780c */ /* 0x000fe20003f25270 */
[----:B------:R-:W-:Y:S01]  /*52a0*/  BSSY.RECONVERGENT B1, `(.L_x_2547) ;  /* 0x0000063000017945 */ /* 0x000fe20003800200 */
[----:B------:R-:W-:Y:S01]  /*52b0*/  LOP3.LUT R0, R0, 0xfffffffd, RZ, 0xc0, !PT ;  /* 0xfffffffd00007812 */ /* 0x000fe200078ec0ff */
[----:B------:R-:W-:Y:S01]  /*52c0*/  FMUL.FTZ R171, R170, UR4 ;  /* 0x00000004aaab7c20 */ /* 0x000fe20008410000 */
[----:B------:R-:W1:Y:S01]  /*52d0*/  LDC R227, c[0x0][0x404] ;  /* 0x00010100ffe37b82 */ /* 0x000e620000000800 */
[----:B------:R-:W-:Y:S01]  /*52e0*/  HFMA2 R194, -RZ, RZ, 0, 1.1920928955078125e-07 ;  /* 0x00000002ffc27431 */ /* 0x000fe200000001ff */
[----:B------:R-:W-:Y:S01]  /*52f0*/  PRMT R128, R128, 0x7632, R128 ;  /* 0x0000763280807816 */ /* 0x000fe20000000080 */
[----:B------:R-:W-:Y:S01]  /*5300*/  FFMA.FTZ R158, R158, R209, 1.1641532182693481445e-10 ;  /* 0x2f0000009e9e7423 */ /* 0x000fe200000100d1 */
[----:B0-----:R-:W-:-:S04]  /*5310*/  FMUL.FTZ R171, R171, R228 ;  /* 0x000000e4abab7220 */ /* 0x001fc80000410000 */
[----:B-1----:R-:W-:Y:S01]  /*5320*/  FSETP.GTU.FTZ.AND P0, PT, R158, R227, PT ;  /* 0x000000e39e00720b */ /* 0x002fe20003f1c000 */
[----:B------:R-:W-:-:S03]  /*5330*/  IMAD.U32 R158, R116, 0x10000, RZ ;  /* 0x00010000749e7824 */ /* 0x000fc600078e00ff */
[----:B------:R-:W-:Y:S02]  /*5340*/  FSEL R171, R171, RZ, !P0 ;  /* 0x000000ffabab7208 */ /* 0x000fe40004000000 */
[----:B------:R-:W-:-:S03]  /*5350*/  PLOP3.LUT P0, PT, P0, PT, PT, 0x8, 0x80 ;  /* 0x000000000080781c */ /* 0x000fc6000070e170 */
[----:B------:R-:W-:Y:S01]  /*5360*/  FMUL.FTZ R171, R171, R158 ;  /* 0x0000009eabab7220 */ /* 0x000fe20000410000 */
[----:B------:R-:W-:-:S09]  /*5370*/  IMAD.MOV.U32 R158, RZ, RZ, R2 ;  /* 0x000000ffff9e7224 */ /* 0x000fd200078e0002 */
        /* <DEDUP_REMOVED lines=10> */
.L_x_2549:
        /* <DEDUP_REMOVED lines=13> */
.L_x_2551:
[----:B------:R-:W-:Y:S05]  /*54f0*/  BSYNC.RECONVERGENT B2 ;  /* 0x0000000000027941 */ /* 0x000fea0003800200 */
.L_x_2550:
        /* <DEDUP_REMOVED lines=61> */
.L_x_2548:
[----:B------:R-:W-:Y:S05]  /*58d0*/  BSYNC.RECONVERGENT B1 ;  /* 0x0000000000017941 */ /* 0x000fea0003800200 */
.L_x_2547:
[----:B------:R-:W-:Y:S01]  /*58e0*/  I2FP.F32.U32 R158, R158 ;  /* 0x0000009e009e7245 */ /* 0x000fe20000201000 */
[----:B------:R-:W-:Y:S01]  /*58f0*/  IMAD.U32 R128, R128, 0x10000, RZ ;  /* 0x0001000080807824 */ /* 0x000fe200078e00ff */
[----:B------:R-:W-:Y:S01]  /*5900*/  ISETP.NE.AND P1, PT, R194, 0x1, PT ;  /* 0x00000001c200780c */ /* 0x000fe20003f25270 */
[----:B------:R-:W-:Y:S01]  /*5910*/  BSSY.RECONVERGENT B1, `(.L_x_2552) ;  /* 0x000005f000017945 */ /* 0x000fe20003800200 */
[----:B------:R-:W-:Y:S01]  /*5920*/  SHF.L.U32 R195, R4, 0x10, RZ ;  /* 0x0000001004c37819 */ /* 0x000fe200000006ff */
[----:B------:R-:W-:Y:S01]  /*5930*/  FFMA.FTZ R158, R158, R209, 1.1641532182693481445e-10 ;  /* 0x2f0000009e9e7423 */ /* 0x000fe200000100d1 */
[----:B------:R-:W-:Y:S01]  /*5940*/  FMUL.FTZ R181, R128, UR4 ;  /* 0x0000000480b57c20 */ /* 0x000fe20008410000 */
[----:B------:R-:W-:-:S03]  /*5950*/  IMAD.MOV.U32 R128, RZ, RZ, R2 ;  /* 0x000000ffff807224 */ /* 0x000fc600078e0002 */
[----:B------:R-:W-:Y:S01]  /*5960*/  FMUL.FTZ R181, R181, R228 ;  /* 0x000000e4b5b57220 */ /* 0x000fe20000410000 */
[----:B------:R-:W-:-:S04]  /*5970*/  FSETP.GTU.FTZ.AND P0, PT, R158, R227, PT ;  /* 0x000000e39e00720b */ /* 0x000fc80003f1c000 */
[----:B------:R-:W-:Y:S02]  /*5980*/  FSEL R170, R181, RZ, !P0 ;  /* 0x000000ffb5aa7208 */ /* 0x000fe40004000000 */
[----:B------:R-:W-:-:S03]  /*5990*/  PLOP3.LUT P0, PT, P0, PT, PT, 0x8, 0x80 ;  /* 0x000000000080781c */ /* 0x000fc6000070e170 */
[----:B------:R-:W-:Y:S01]  /*59a0*/  FMUL.FTZ R170, R170, R195 ;  /* 0x000000c3aaaa7220 */ /* 0x000fe20000410000 */
        /* <DEDUP_REMOVED lines=10> */
.L_x_2554:
        /* <DEDUP_REMOVED lines=13> */
.L_x_2556:
[----:B------:R-:W-:Y:S05]  /*5b20*/  BSYNC.RECONVERGENT B2 ;  /* 0x0000000000027941 */ /* 0x000fea0003800200 */
.L_x_2555:
[----:B------:R-:W-:Y:S01]  /*5b30*/  IMAD.WIDE.U32 R158, R165, -0x326172a9, RZ ;  /* 0xcd9e8d57a59e7825 */ /* 0x000fe200078e00ff */
[----:B------:R-:W-:Y:S01]  /*5b40*/  LOP3.LUT R180, R3, UR9, R225, 0x96, !PT ;  /* 0x0000000903b47c12 */ /* 0x000fe2000f8e96e1 */
[----:B------:R-:W-:Y:S01]  /*5b50*/  UIADD3 UR5, UPT, UPT, UR8, -0x61c88647, URZ ;  /* 0x9e3779b908057890 */ /* 0x000fe2000fffe0ff */
[----:B------:R-:W-:Y:S01]  /*5b60*/  MOV R128, R226 ;  /* 0x000000e200807202 */ /* 0x000fe20000000f00 */
        /* <DEDUP_REMOVED lines=55> */
[----:B------:R-:W-:Y:S02]  /*5ee0*/  IMAD.MOV.U32 R226, RZ, RZ, R180 ;  /* 0x000000ffffe27224 */ /* 0x000fe400078e00b4 */
[----:B------:R-:W-:-:S07]  /*5ef0*/  IMAD.MOV.U32 R195, RZ, RZ, RZ ;  /* 0x000000ffffc37224 */ /* 0x000fce00078e00ff */
.L_x_2553:
[----:B------:R-:W-:Y:S05]  /*5f00*/  BSYNC.RECONVERGENT B1 ;  /* 0x0000000000017941 */ /* 0x000fea0003800200 */
.L_x_2552:
[----:B------:R-:W-:Y:S01]  /*5f10*/  I2FP.F32.U32 R128, R128 ;  /* 0x0000008000807245 */ /* 0x000fe20000201000 */
[----:B------:R-:W-:Y:S01]  /*5f20*/  BSSY.RECONVERGENT B1, `(.L_x_2557) ;  /* 0x0000062000017945 */ /* 0x000fe20003800200 */
[----:B------:R-:W-:Y:S02]  /*5f30*/  SHF.L.U32 R158, R129, 0x10, RZ ;  /* 0x00000010819e7819 */ /* 0x000fe400000006ff */
[----:B------:R-:W-:Y:S01]  /*5f40*/  ISETP.NE.AND P2, PT, R195, 0x1, PT ;  /* 0x00000001c300780c */ /* 0x000fe20003f45270 */
[----:B------:R-:W-:Y:S02]  /*5f50*/  FFMA.FTZ R128, R128, R209, 1.1641532182693481445e-10 ;  /* 0x2f00000080807423 */ /* 0x000fe400000100d1 */
[----:B------:R-:W-:Y:S01]  /*5f60*/  FMUL.FTZ R181, R158, UR4 ;  /* 0x000000049eb57c20 */ /* 0x000fe20008410000 */
[----:B------:R-:W-:Y:S02]  /*5f70*/  IMAD.MOV.U32 R158, RZ, RZ, 0x2 ;  /* 0x00000002ff9e7424 */ /* 0x000fe400078e00ff */
[----:B------:R-:W-:Y:S01]  /*5f80*/  FSETP.GTU.FTZ.AND P1, PT, R128, R227, PT ;  /* 0x000000e38000720b */ /* 0x000fe20003f3c000 */
[----:B------:R-:W-:Y:S01]  /*5f90*/  FMUL.FTZ R180, R181, R228 ;  /* 0x000000e4b5b47220 */ /* 0x000fe20000410000 */
[----:B------:R-:W-:-:S04]  /*5fa0*/  IMAD.U32 R181, R117, 0x10000, RZ ;  /* 0x0001000075b57824 */ /* 0x000fc800078e00ff */
[----:B------:R-:W-:Y:S02]  /*5fb0*/  FSEL R180, R180, RZ, !P1 ;  /* 0x000000ffb4b47208 */ /* 0x000fe40004800000 */
[----:B------:R-:W-:-:S03]  /*5fc0*/  PLOP3.LUT P1, PT, P1, PT, PT, 0x8, 0x80 ;  /* 0x000000000080781c */ /* 0x000fc60000f2e170 */
[----:B------:R-:W-:Y:S01]  /*5fd0*/  FMUL.FTZ R180, R180, R181 ;  /* 0x000000b5b4b47220 */ /* 0x000fe20000410000 */
        /* <DEDUP_REMOVED lines=11> */
.L_x_2559:
        /* <DEDUP_REMOVED lines=13> */
.L_x_2561:
[----:B------:R-:W-:Y:S05]  /*6160*/  BSYNC.RECONVERGENT B2 ;  /* 0x0000000000027941 */ /* 0x000fea0003800200 */
.L_x_2560:
        /* <DEDUP_REMOVED lines=61> */
.L_x_2558:
[----:B------:R-:W-:Y:S05]  /*6540*/  BSYNC.RECONVERGENT B1 ;  /* 0x0000000000017941 */ /* 0x000fea0003800200 */
.L_x_2557:
[----:B------:R-:W-:Y:S01]  /*6550*/  I2FP.F32.U32 R128, R129 ;  /* 0x0000008100807245 */ /* 0x000fe20000201000 */
[----:B------:R-:W-:Y:S01]  /*6560*/  IMAD.U32 R181, R181, 0x10000, RZ ;  /* 0x00010000b5b57824 */ /* 0x000fe200078e00ff */
[----:B------:R-:W-:Y:S01]  /*6570*/  ISETP.NE.AND P3, PT, R158, 0x1, PT ;  /* 0x000000019e00780c */ /* 0x000fe20003f65270 */
[----:B------:R-:W-:Y:S01]  /*6580*/  BSSY.RECONVERGENT B1, `(.L_x_2562) ;  /* 0x000005f000017945 */ /* 0x000fe20003800200 */
[----:B------:R-:W-:Y:S02]  /*6590*/  HFMA2 R208, -RZ, RZ, 0, 1.1920928955078125e-07 ;  /* 0x00000002ffd07431 */ /* 0x000fe400000001ff */
[----:B------:R-:W-:Y:S01]  /*65a0*/  FFMA.FTZ R128, R128, R209, 1.1641532182693481445e-10 ;  /* 0x2f00000080807423 */ /* 0x000fe200000100d1 */
[----:B------:R-:W-:Y:S01]  /*65b0*/  FMUL.FTZ R181, R181, UR4 ;  /* 0x00000004b5b57c20 */ /* 0x000fe20008410000 */
[----:B------:R-:W-:-:S03]  /*65c0*/  IMAD.MOV.U32 R129, RZ, RZ, R2 ;  /* 0x000000ffff817224 */ /* 0x000fc600078e0002 */
[----:B------:R-:W-:Y:S01]  /*65d0*/  FMUL.FTZ R181, R181, R228 ;  /* 0x000000e4b5b57220 */ /* 0x000fe20000410000 */
[----:B------:R-:W-:Y:S01]  /*65e0*/  FSETP.GTU.FTZ.AND P2, PT, R128, R227, PT ;  /* 0x000000e38000720b */ /* 0x000fe20003f5c000 */
[----:B------:R-:W-:-:S03]  /*65f0*/  IMAD.U32 R128, R5, 0x10000, RZ ;  /* 0x0001000005807824 */ /* 0x000fc600078e00ff */
[----:B------:R-:W-:Y:S02]  /*6600*/  FSEL R181, R181, RZ, !P2 ;  /* 0x000000ffb5b57208 */ /* 0x000fe40005000000 */
[----:B------:R-:W-:-:S03]  /*6610*/  PLOP3.LUT P2, PT, P2, PT, PT, 0x8, 0x80 ;  /* 0x000000000080781c */ /* 0x000fc6000174e170 */
[----:B------:R-:W-:Y:S01]  /*6620*/  FMUL.FTZ R181, R181, R128 ;  /* 0x00000080b5b57220 */ /* 0x000fe20000410000 */
        /* <DEDUP_REMOVED lines=9> */
.L_x_2564:
        /* <DEDUP_REMOVED lines=13> */
.L_x_2566:
[----:B------:R-:W-:Y:S05]  /*6790*/  BSYNC.RECONVERGENT B2 ;  /* 0x0000000000027941 */ /* 0x000fea0003800200 */
.L_x_2565:
        /* <DEDUP_REMOVED lines=9> */
[----:B------:R-:W-:Y:S01]  /*6830*/  IMAD.MOV.U32 R208, RZ, RZ, RZ ;  /* 0x000000ffffd07224 */ /* 0x000fe200078e00ff */
        /* <DEDUP_REMOVED lines=50> */
[----:B------:R-:W-:-:S07]  /*6b60*/  MOV R226, R128 ;  /* 0x0000008000e27202 */ /* 0x000fce0000000f00 */
.L_x_2563:
[----:B------:R-:W-:Y:S05]  /*6b70*/  BSYNC.RECONVERGENT B1 ;  /* 0x0000000000017941 */ /* 0x000fea0003800200 */
.L_x_2562:
        /* <DEDUP_REMOVED lines=10> */
[----:B------:R-:W-:-:S04]  /*6c20*/  FSETP.GTU.FTZ.AND P3, PT, R128, R227, PT ;  /* 0x000000e38000720b */ /* 0x000fc80003f7c000 */
[----:B------:R-:W-:Y:S01]  /*6c30*/  FSEL R194, R129, RZ, !P3 ;  /* 0x000000ff81c27208 */ /* 0x000fe20005800000 */
[----:B------:R-:W-:Y:S01]  /*6c40*/  IMAD.MOV.U32 R129, RZ, RZ, R2 ;  /* 0x000000ffff817224 */ /* 0x000fe200078e0002 */
[----:B------:R-:W-:-:S03]  /*6c50*/  PLOP3.LUT P3, PT, P3, PT, PT, 0x8, 0x80 ;  /* 0x000000000080781c */ /* 0x000fc60001f6e170 */
[----:B------:R-:W-:Y:S01]  /*6c60*/  FMUL.FTZ R194, R194, R195 ;  /* 0x000000c3c2c27220 */ /* 0x000fe20000410000 */
        /* <DEDUP_REMOVED lines=9> */
.L_x_2569:
        /* <DEDUP_REMOVED lines=13> */
.L_x_2571:
[----:B------:R-:W-:Y:S05]  /*6dd0*/  BSYNC.RECONVERGENT B2 ;  /* 0x0000000000027941 */ /* 0x000fea0003800200 */
.L_x_2570:
        /* <DEDUP_REMOVED lines=61> */
.L_x_2568:
[----:B------:R-:W-:Y:S05]  /*71b0*/  BSYNC.RECONVERGENT B1 ;  /* 0x0000000000017941 */ /* 0x000fea0003800200 */
.L_x_2567:
        /* <DEDUP_REMOVED lines=23> */
.L_x_2574:
        /* <DEDUP_REMOVED lines=13> */
.L_x_2576:
[----:B------:R-:W-:Y:S05]  /*7400*/  BSYNC.RECONVERGENT B2 ;  /* 0x0000000000027941 */ /* 0x000fea0003800200 */
.L_x_2575:
        /* <DEDUP_REMOVED lines=61> */
.L_x_2573:
[----:B------:R-:W-:Y:S05]  /*77e0*/  BSYNC.RECONVERGENT B1 ;  /* 0x0000000000017941 */ /* 0x000fea0003800200 */
.L_x_2572:
[----:B------:R-:W-:Y:S01]  /*77f0*/  I2FP.F32.U32 R128, R129 ;  /* 0x0000008100807245 */ /* 0x000fe20000201000 */
[----:B------:R-:W-:Y:S01]  /*7800*/  IMAD.U32 R129, R131, 0x10000, RZ ;  /* 0x0001000083817824 */ /* 0x000fe200078e00ff */
[----:B------:R-:W-:Y:S01]  /*7810*/  ISETP.NE.AND P6, PT, R130, 0x1, PT ;  /* 0x000000018200780c */ /* 0x000fe20003fc5270 */
[----:B------:R-:W-:Y:S01]  /*7820*/  IMAD.U32 R225, R119, 0x10000, RZ ;  /* 0x0001000077e17824 */ /* 0x000fe200078e00ff */
[----:B------:R-:W-:Y:S01]  /*7830*/  BSSY.RECONVERGENT B1, `(.L_x_2577) ;  /* 0x0000061000017945 */ /* 0x000fe20003800200 */
[----:B------:R-:W-:Y:S01]  /*7840*/  FFMA.FTZ R128, R128, R209, 1.1641532182693481445e-10 ;  /* 0x2f00000080807423 */ /* 0x000fe200000100d1 */
[----:B------:R-:W-:Y:S01]  /*7850*/  FMUL.FTZ R129, R129, UR4 ;  /* 0x0000000481817c20 */ /* 0x000fe20008410000 */
[----:B------:R-:W-:Y:S02]  /*7860*/  PRMT R229, R131, 0x7632, R229 ;  /* 0x0000763283e57816 */ /* 0x000fe400000000e5 */
[----:B------:R-:W-:Y:S01]  /*7870*/  MOV R158, 0x2 ;  /* 0x00000002009e7802 */ /* 0x000fe20000000f00 */
        /* <DEDUP_REMOVED lines=15> */
.L_x_2579:
        /* <DEDUP_REMOVED lines=15> */
.L_x_2581:
[----:B------:R-:W-:Y:S05]  /*7a60*/  BSYNC.RECONVERGENT B2 ;  /* 0x0000000000027941 */ /* 0x000fea0003800200 */
.L_x_2580:
        /* <DEDUP_REMOVED lines=61> */
.L_x_2578:
[----:B------:R-:W-:Y:S05]  /*7e40*/  BSYNC.RECONVERGENT B1 ;  /* 0x0000000000017941 */ /* 0x000fea0003800200 */
.L_x_2577:
[----:B------:R-:W-:Y:S01]  /*7e50*/  I2FP.F32.U32 R128, R129 ;  /* 0x0000008100807245 */ /* 0x000fe20000201000 */
[----:B------:R-:W-:Y:S01]  /*7e60*/  IMAD.U32 R229, R229, 0x10000, RZ ;  /* 0x00010000e5e57824 */ /* 0x000fe200078e00ff */
[----:B------:R-:W-:Y:S02]  /*7e70*/  SHF.L.U32 R130, R7, 0x10, RZ ;  /* 0x0000001007827819 */ /* 0x000fe400000006ff */
[----:B------:R-:W-:Y:S01]  /*7e80*/  F2FP.BF16.F32.PACK_AB R129, R181, R180 ;  /* 0x000000b4b581723e */ /* 0x000fe200000010ff */
[----:B------:R-:W-:Y:S01]  /*7e90*/  FFMA.FTZ R128, R128, R209, 1.1641532182693481445e-10 ;  /* 0x2f00000080807423 */ /* 0x000fe200000100d1 */
[----:B------:R-:W-:-:S04]  /*7ea0*/  FMUL.FTZ R229, R229, UR4 ;  /* 0x00000004e5e57c20 */ /* 0x000fc80008410000 */
[----:B------:R-:W-:Y:S01]  /*7eb0*/  FMUL.FTZ R229, R229, R228 ;  /* 0x000000e4e5e57220 */ /* 0x000fe20000410000 */
[----:B------:R-:W-:Y:S02]  /*7ec0*/  FSETP.GTU.FTZ.AND P6, PT, R128, R227, PT ;  /* 0x000000e38000720b */ /* 0x000fe40003fdc000 */
[----:B------:R-:W-:Y:S02]  /*7ed0*/  F2FP.BF16.F32.PACK_AB R128, R170, R171 ;  /* 0x000000abaa80723e */ /* 0x000fe400000010ff */
[----:B------:R-:W-:Y:S02]  /*7ee0*/  FSEL R229, R229, RZ, !P6 ;  /* 0x000000ffe5e57208 */ /* 0x000fe40007000000 */
[----:B------:R-:W-:-:S03]  /*7ef0*/  PLOP3.LUT P6, PT, P6, PT, PT, 0x8, 0x80 ;  /* 0x000000000080781c */ /* 0x000fc600037ce170 */
[----:B------:R-:W-:Y:S01]  /*7f00*/  FMUL.FTZ R209, R229, R130 ;  /* 0x00000082e5d17220 */ /* 0x000fe20000410000 */
[----:B------:R-:W-:-:S04]  /*7f10*/  F2FP.BF16.F32.PACK_AB R130, R195, R194 ;  /* 0x000000c2c382723e */ /* 0x000fc800000010ff */
[----:B------:R-:W-:-:S07]  /*7f20*/  F2FP.BF16.F32.PACK_AB R131, R209, R208 ;  /* 0x000000d0d183723e */ /* 0x000fce00000010ff */
.L_x_2541:
[----:B------:R-:W0:Y:S01]  /*7f30*/  LDC.64 R228, c[0x0][0x3a8] ;  /* 0x0000ea00ffe47b82 */ /* 0x000e220000000a00 */
[----:B------:R-:W-:Y:S02]  /*7f40*/  SEL R234, RZ, 0x1000000, !P6 ;  /* 0x01000000ffea7807 */ /* 0x000fe40007000000 */
[----:B------:R-:W-:Y:S02]  /*7f50*/  SEL R232, RZ, 0x10000, !P5 ;  /* 0x00010000ffe87807 */ /* 0x000fe40006800000 */
[----:B------:R-:W-:Y:S02]  /*7f60*/  SEL R233, RZ, 0x100, !P4 ;  /* 0x00000100ffe97807 */ /* 0x000fe40006000000 */
[----:B------:R-:W-:Y:S01]  /*7f70*/  SEL R231, RZ, 0x1000000, !P2 ;  /* 0x01000000ffe77807 */ /* 0x000fe20005000000 */
[----:B------:R-:W1:Y:S01]  /*7f80*/  LDC.64 R224, c[0x0][0x3b0] ;  /* 0x0000ec00ffe07b82 */ /* 0x000e620000000a00 */
[----:B------:R-:W-:Y:S02]  /*7f90*/  SEL R230, RZ, 0x10000, !P1 ;  /* 0x00010000ffe67807 */ /* 0x000fe40004800000 */
[----:B------:R-:W-:-:S02]  /*7fa0*/  SEL R227, RZ, 0x100, !P0 ;  /* 0x00000100ffe37807 */ /* 0x000fc40004000000 */
[----:B------:R-:W-:Y:S02]  /*7fb0*/  LOP3.LUT P6, RZ, R0, 0x2, RZ, 0xc0, !PT ;  /* 0x0000000200ff7812 */ /* 0x000fe400078cc0ff */
[----:B------:R-:W-:Y:S02]  /*7fc0*/  LOP3.LUT R233, R233, R234, R232, 0xfe, !PT ;  /* 0x000000eae9e97212 */ /* 0x000fe400078efee8 */
[----:B------:R-:W-:Y:S02]  /*7fd0*/  LOP3.LUT R227, R227, R231, R230, 0xfe, !PT ;  /* 0x000000e7e3e37212 */ /* 0x000fe400078efee6 */
[----:B------:R-:W-:Y:S02]  /*7fe0*/  SEL R232, RZ, 0x1, !P3 ;  /* 0x00000001ffe87807 */ /* 0x000fe40005800000 */
[----:B------:R-:W-:Y:S02]  /*7ff0*/  SEL R230, RZ, 0x1, !P6 ;  /* 0x00000001ffe67807 */ /* 0x000fe40007000000 */
[----:B------:R-:W-:Y:S01]  /*8000*/  LOP3.LUT R231, R233, R232, RZ, 0xfc, !PT ;  /* 0x000000e8e9e77212 */ /* 0x000fe200078efcff */
[----:B0-----:R-:W-:Y:S01]  /*8010*/  IMAD.WIDE.U32 R228, R222, 0x10, R228 ;  /* 0x00000010dee47825 */ /* 0x001fe200078e00e4 */
[----:B------:R-:W-:-:S04]  /*8020*/  LOP3.LUT R230, R227, R230, RZ, 0xfc, !PT ;  /* 0x000000e6e3e67212 */ /* 0x000fc800078efcff */
[----:B------:R-:W-:Y:S01]  /*8030*/  STG.E.128 desc[UR6][R228.64], R128 ;  /* 0x00000080e4007986 */ /* 0x000fe2000c101d06 */
[----:B-1----:R-:W-:-:S05]  /*8040*/  IMAD.WIDE.U32 R224, R222, 0x8, R224 ;  /* 0x00000008dee07825 */ /* 0x002fca00078e00e0 */
[----:B------:R0:W-:Y:S02]  /*8050*/  STG.E.64 desc[UR6][R224.64], R230 ;  /* 0x000000e6e0007986 */ /* 0x0001e4000c101b06 */
[----:B0-----:R-:W-:Y:S02]  /*8060*/  IMAD.MOV.U32 R224, RZ, RZ, R226 ;  /* 0x000000ffffe07224 */ /* 0x001fe400078e00e2 */
[----:B------:R-:W-:-:S07]  /*8070*/  VIADD R225, R222, 0x80 ;  /* 0x00000080dee17836 */ /* 0x000fce0000000000 */
.L_x_2500:
[----:B------:R-:W-:Y:S05]  /*8080*/  BSYNC.RECONVERGENT B0 ;  /* 0x0000000000007941 */ /* 0x000fea0003800200 */
.L_x_2499:
[----:B------:R-:W-:Y:S01]  /*8090*/  ISETP.GE.U32.AND P0, PT, R164, 0x100, PT ;  /* 0x00000100a400780c */ /* 0x000fe20003f06070 */
[----:B------:R-:W-:Y:S01]  /*80a0*/  BSSY.RECONVERGENT B0, `(.L_x_2582) ;  /* 0x0000681000007945 */ /* 0x000fe20003800200 */
[----:B------:R-:W-:-:S11]  /*80b0*/  LOP3.LUT R0, R0, 0xfffffeff, RZ, 0xc0, !PT ;  /* 0xfffffeff00007812 */ /* 0x000fd600078ec0ff */
        /* <DEDUP_REMOVED lines=11> */
[----:B------:R-:W-:Y:S01]  /*8170*/  ISETP.NE.AND P0, PT, R158, 0x1, PT ;  /* 0x000000019e00780c */ /* 0x000fe20003f05270 */
[----:B------:R-:W-:Y:S01]  /*8180*/  BSSY.RECONVERGENT B1, `(.L_x_2585) ;  /* 0x0000059000017945 */ /* 0x000fe20003800200 */
[----:B------:R-:W-:Y:S02]  /*8190*/  HFMA2 R182, -RZ, RZ, 0, 1.1920928955078125e-07 ;  /* 0x00000002ffb67431 */ /* 0x000fe400000001ff */
[----:B0-----:R-:W-:Y:S02]  /*81a0*/  IMAD.MOV.U32 R168, RZ, RZ, R2 ;  /* 0x000000ffffa87224 */ /* 0x001fe400078e0002 */
        /* <DEDUP_REMOVED lines=12> */
.L_x_2587:
        /* <DEDUP_REMOVED lines=13> */
.L_x_2589:
[----:B------:R-:W-:Y:S05]  /*8340*/  BSYNC.RECONVERGENT B2 ;  /* 0x0000000000027941 */ /* 0x000fea0003800200 */
.L_x_2588:
        /* <DEDUP_REMOVED lines=56> */
[----:B------:R-:W-:Y:S02]  /*86d0*/  HFMA2 R182, -RZ, RZ, 0, 0 ;  /* 0x00000000ffb67431 */ /* 0x000fe400000001ff */
[----:B------:R-:W-:Y:S01]  /*86e0*/  IMAD.MOV.U32 R2, RZ, RZ, R168 ;  /* 0x000000ffff027224 */ /* 0x000fe200078e00a8 */
[----:B------:R-:W-:Y:S01]  /*86f0*/  LOP3.LUT R160, R158, UR18, R229, 0x96, !PT ;  /* 0x000000129ea07c12 */ /* 0x000fe2000f8e96e5 */
[----:B------:R-:W-:-:S07]  /*8700*/  IMAD.MOV.U32 R168, RZ, RZ, R224 ;  /* 0x000000ffffa87224 */ /* 0x000fce00078e00e0 */
.L_x_2586:
[----:B------:R-:W-:Y:S05]  /*8710*/  BSYNC.RECONVERGENT B1 ;  /* 0x0000000000017941 */ /* 0x000fea0003800200 */
.L_x_2585:
[----:B------:R-:W0:Y:S01]  /*8720*/  LDC R229, c[0x0][0x408] ;  /* 0x00010200ffe57b82 */ /* 0x000e220000000800 */
[----:B------:R-:W-:Y:S01]  /*8730*/  I2FP.F32.U32 R158, R168 ;  /* 0x000000a8009e7245 */ /* 0x000fe20000201000 */
[----:B------:R-:W-:Y:S01]  /*8740*/  IMAD.MOV.U32 R211, RZ, RZ, 0x2f800000 ;  /* 0x2f800000ffd37424 */ /* 0x000fe200078e00ff */
[----:B------:R-:W-:Y:S01]  /*8750*/  ISETP.NE.AND P1, PT, R182, 0x1, PT ;  /* 0x00000001b600780c */ /* 0x000fe20003f25270 */
[----:B-----5:R-:W-:Y:S01]  /*8760*/  IMAD.U32 R168, R128, 0x10000, RZ ;  /* 0x0001000080a87824 */ /* 0x020fe200078e00ff */
[----:B------:R-:W-:Y:S01]  /*8770*/  LOP3.LUT R0, R0, 0xfffffffd, RZ, 0xc0, !PT ;  /* 0xfffffffd00007812 */ /* 0x000fe200078ec0ff */
[----:B------:R-:W-:Y:S01]  /*8780*/  FFMA.FTZ R169, R158, R211, 1.1641532182693481445e-10 ;  /* 0x2f0000009ea97423 */ /* 0x000fe200000100d3 */
[----:B------:R-:W-:Y:S01]  /*8790*/  IMAD.U32 R183, R40, 0x10000, RZ ;  /* 0x0001000028b77824 */ /* 0x000fe200078e00ff */
[----:B------:R-:W1:Y:S01]  /*87a0*/  LDC R224, c[0x0][0x404] ;  /* 0x00010100ffe07b82 */ /* 0x000e620000000800 */
[----:B------:R-:W-:Y:S01]  /*87b0*/  FMUL.FTZ R168, R168, UR4 ;  /* 0x00000004a8a87c20 */ /* 0x000fe20008410000 */
[----:B------:R-:W-:Y:S01]  /*87c0*/  BSSY.RECONVERGENT B1, `(.L_x_2590) ;  /* 0x000005f000017945 */ /* 0x000fe20003800200 */
[----:B------:R-:W-:Y:S01]  /*87d0*/  PRMT R128, R128, 0x7632, R128 ;  /* 0x0000763280807816 */ /* 0x000fe20000000080 */
[----:B------:R-:W-:Y:S01]  /*87e0*/  IMAD.MOV.U32 R196, RZ, RZ, 0x2 ;  /* 0x00000002ffc47424 */ /* 0x000fe200078e00ff */
[----:B------:R-:W-:Y:S01]  /*87f0*/  MOV R158, R2 ;  /* 0x00000002009e7202 */ /* 0x000fe20000000f00 */
[----:B0-----:R-:W-:Y:S01]  /*8800*/  FMUL.FTZ R168, R168, R229 ;  /* 0x000000e5a8a87220 */ /* 0x001fe20000410000 */
[----:B-1----:R-:W-:-:S02]  /*8810*/  FSETP.GTU.FTZ.AND P0, PT, R169, R224, PT ;  /* 0x000000e0a900720b */ /* 0x002fc40003f1c000 */
[----:B------:R-:W-:Y:S02]  /*8820*/  SHF.L.U32 R169, R104, 0x10, RZ ;  /* 0x0000001068a97819 */ /* 0x000fe400000006ff */
[----:B------:R-:W-:Y:S02]  /*8830*/  FSEL R168, R168, RZ, !P0 ;  /* 0x000000ffa8a87208 */ /* 0x000fe40004000000 */
[----:B------:R-:W-:-:S03]  /*8840*/  PLOP3.LUT P0, PT, P0, PT, PT, 0x8, 0x80 ;  /* 0x000000000080781c */ /* 0x000fc6000070e170 */
[----:B------:R-:W-:-:S10]  /*8850*/  FFMA.FTZ R169, R168, R169, R183 ;  /* 0x000000a9a8a97223 */ /* 0x000fd400000100b7 */
        /* <DEDUP_REMOVED lines=10> */
.L_x_2592:
        /* <DEDUP_REMOVED lines=13> */
.L_x_2594:
[----:B------:R-:W-:Y:S05]  /*89d0*/  BSYNC.RECONVERGENT B2 ;  /* 0x0000000000027941 */ /* 0x000fea0003800200 */
.L_x_2593:
        /* <DEDUP_REMOVED lines=57> */
[----:B------:R-:W-:Y:S02]  /*8d70*/  LOP3.LUT R159, R226, UR5, R197, 0x96, !PT ;  /* 0x00000005e29f7c12 */ /* 0x000fe4000f8e96c5 */
[----:B------:R-:W-:Y:S01]  /*8d80*/  LOP3.LUT R160, R158, UR18, R183, 0x96, !PT ;  /* 0x000000129ea07c12 */ /* 0x000fe2000f8e96b7 */
[----:B------:R-:W-:Y:S02]  /*8d90*/  IMAD.MOV.U32 R158, RZ, RZ, R228 ;  /* 0x000000ffff9e7224 */ /* 0x000fe400078e00e4 */
[----:B------:R-:W-:-:S07]  /*8da0*/  IMAD.MOV.U32 R228, RZ, RZ, R182 ;  /* 0x000000ffffe47224 */ /* 0x000fce00078e00b6 */
.L_x_2591:
[----:B------:R-:W-:Y:S05]  /*8db0*/  BSYNC.RECONVERGENT B1 ;  /* 0x0000000000017941 */ /* 0x000fea0003800200 */
.L_x_2590:
        /* <DEDUP_REMOVED lines=25> */
.L_x_2597:
        /* <DEDUP_REMOVED lines=13> */
.L_x_2599:
[----:B------:R-:W-:Y:S05]  /*9020*/  BSYNC.RECONVERGENT B2 ;  /* 0x0000000000027941 */ /* 0x000fea0003800200 */
.L_x_2598:
        /* <DEDUP_REMOVED lines=60> */
[----:B------:R-:W-:-:S07]  /*93f0*/  IMAD.MOV.U32 R228, RZ, RZ, R182 ;  /* 0x000000ffffe47224 */ /* 0x000fce00078e00b6 */
.L_x_2596:
[----:B------:R-:W-:Y:S05]  /*9400*/  BSYNC.RECONVERGENT B1 ;  /* 0x0000000000017941 */ /* 0x000fea0003800200 */
.L_x_2595:
[----:B------:R-:W-:Y:S01]  /*9410*/  I2FP.F32.U32 R128, R128 ;  /* 0x0000008000807245 */ /* 0x000fe20000201000 */
[----:B------:R-:W-:Y:S01]  /*9420*/  IMAD.U32 R197, R41, 0x10000, RZ ;  /* 0x0001000029c57824 */ /* 0x000fe200078e00ff */
[----:B------:R-:W-:Y:S01]  /*9430*/  SHF.L.U32 R158, R129, 0x10, RZ ;  /* 0x00000010819e7819 */ /* 0x000fe200000006ff */
[----:B------:R-:W-:Y:S01]  /*9440*/  BSSY.RECONVERGENT B1, `(.L_x_2600) ;  /* 0x0000061000017945 */ /* 0x000fe20003800200 */
[----:B------:R-:W-:Y:S01]  /*9450*/  ISETP.NE.AND P2, PT, R210, 0x1, PT ;  /* 0x00000001d200780c */ /* 0x000fe20003f45270 */
[----:B------:R-:W-:Y:S01]  /*9460*/  FFMA.FTZ R183, R128, R211, 1.1641532182693481445e-10 ;  /* 0x2f00000080b77423 */ /* 0x000fe200000100d3 */
[----:B------:R-:W-:Y:S02]  /*9470*/  HFMA2 R196, -RZ, RZ, 0, 1.1920928955078125e-07 ;  /* 0x00000002ffc47431 */ /* 0x000fe400000001ff */
[----:B------:R-:W-:Y:S02]  /*9480*/  FMUL.FTZ R158, R158, UR4 ;  /* 0x000000049e9e7c20 */ /* 0x000fe40008410000 */
[----:B------:R-:W-:-:S02]  /*9490*/  FSETP.GTU.FTZ.AND P1, PT, R183, R224, PT ;  /* 0x000000e0b700720b */ /* 0x000fc40003f3c000 */
[----:B------:R-:W-:Y:S01]  /*94a0*/  FMUL.FTZ R158, R158, R229 ;  /* 0x000000e59e9e7220 */ /* 0x000fe20000410000 */
[----:B------:R-:W-:-:S04]  /*94b0*/  IMAD.U32 R183, R105, 0x10000, RZ ;  /* 0x0001000069b77824 */ /* 0x000fc800078e00ff */
[----:B------:R-:W-:Y:S02]  /*94c0*/  FSEL R158, R158, RZ, !P1 ;  /* 0x000000ff9e9e7208 */ /* 0x000fe40004800000 */
[----:B------:R-:W-:-:S03]  /*94d0*/  PLOP3.LUT P1, PT, P1, PT, PT, 0x8, 0x80 ;  /* 0x000000000080781c */ /* 0x000fc60000f2e170 */
[----:B------:R-:W-:Y:S01]  /*94e0*/  FFMA.FTZ R182, R158, R183, R197 ;  /* 0x000000b79eb67223 */ /* 0x000fe200000100c5 */
[----:B------:R-:W-:Y:S01]  /*94f0*/  PRMT R183, R129, 0x7632, R183 ;  /* 0x0000763281b77816 */ /* 0x000fe200000000b7 */
[----:B------:R-:W-:Y:S01]  /*9500*/  IMAD.MOV.U32 R129, RZ, RZ, R2 ;  /* 0x000000ffff817224 */ /* 0x000fe200078e0002 */
[----:B------:R-:W-:Y:S07]  /*9510*/  @!P2 BRA `(.L_x_2601) ;  /* 0x00000004004ca947 */ /* 0x000fee0003800000 */
        /* <DEDUP_REMOVED lines=8> */
.L_x_2602:
        /* <DEDUP_REMOVED lines=13> */
.L_x_2604:
[----:B------:R-:W-:Y:S05]  /*9670*/  BSYNC.RECONVERGENT B2 ;  /* 0x0000000000027941 */ /* 0x000fea0003800200 */
.L_x_2603:
        /* <DEDUP_REMOVED lines=61> */
.L_x_2601:
[----:B------:R-:W-:Y:S05]  /*9a50*/  BSYNC.RECONVERGENT B1 ;  /* 0x0000000000017941 */ /* 0x000fea0003800200 */
.L_x_2600:
[----:B------:R-:W-:Y:S01]  /*9a60*/  I2FP.F32.U32 R128, R129 ;  /* 0x0000008100807245 */ /* 0x000fe20000201000 */
[----:B------:R-:W-:Y:S01]  /*9a70*/  IMAD.U32 R183, R183, 0x10000, RZ ;  /* 0x00010000b7b77824 */ /* 0x000fe200078e00ff */
[----:B------:R-:W-:Y:S01]  /*9a80*/  ISETP.NE.AND P3, PT, R196, 0x1, PT ;  /* 0x00000001c400780c */ /* 0x000fe20003f65270 */
[----:B------:R-:W-:Y:S01]  /*9a90*/  BSSY.RECONVERGENT B1, `(.L_x_2605) ;  /* 0x0000061000017945 */ /* 0x000fe20003800200 */
[----:B------:R-:W-:Y:S01]  /*9aa0*/  PRMT R158, R41, 0x7632, R158 ;  /* 0x00007632299e7816 */ /* 0x000fe2000000009e */
[----:B------:R-:W-:Y:S01]  /*9ab0*/  FFMA.FTZ R129, R128, R211, 1.1641532182693481445e-10 ;  /* 0x2f00000080817423 */ /* 0x000fe200000100d3 */
[----:B------:R-:W-:Y:S01]  /*9ac0*/  FMUL.FTZ R128, R183, UR4 ;  /* 0x00000004b7807c20 */ /* 0x000fe20008410000 */
[----:B------:R-:W-:Y:S01]  /*9ad0*/  SHF.L.U32 R183, R9, 0x10, RZ ;  /* 0x0000001009b77819 */ /* 0x000fe200000006ff */
        /* <DEDUP_REMOVED lines=17> */
.L_x_2607:
        /* <DEDUP_REMOVED lines=13> */
.L_x_2609:
[----:B------:R-:W-:Y:S05]  /*9cc0*/  BSYNC.RECONVERGENT B2 ;  /* 0x0000000000027941 */ /* 0x000fea0003800200 */
.L_x_2608:
        /* <DEDUP_REMOVED lines=61> */
.L_x_2606:
[----:B------:R-:W-:Y:S05]  /*a0a0*/  BSYNC.RECONVERGENT B1 ;  /* 0x0000000000017941 */ /* 0x000fea0003800200 */
.L_x_2605:
        /* <DEDUP_REMOVED lines=25> */
.L_x_2612:
        /* <DEDUP_REMOVED lines=13> */
.L_x_2614:
[----:B------:R-:W-:Y:S05]  /*a310*/  BSYNC.RECONVERGENT B2 ;  /* 0x0000000000027941 */ /* 0x000fea0003800200 */
.L_x_2613:
        /* <DEDUP_REMOVED lines=61> */
.L_x_2611:
[----:B------:R-:W-:Y:S05]  /*a6f0*/  BSYNC.RECONVERGENT B1 ;  /* 0x0000000000017941 */ /* 0x000fea0003800200 */
.L_x_2610:
[----:B------:R-:W-:Y:S01]  /*a700*/  I2FP.F32.U32 R128, R129 ;  /* 0x0000008100807245 */ /* 0x000fe20000201000 */
[----:B------:R-:W-:Y:S01]  /*a710*/  IMAD.U32 R197, R10, 0x10000, RZ ;  /* 0x000100000ac57824 */ /* 0x000fe200078e00ff */
[----:B------:R-:W-:Y:S01]  /*a720*/  SHF.L.U32 R130, R130, 0x10, RZ ;  /* 0x0000001082827819 */ /* 0x000fe200000006ff */
[----:B------:R-:W-:Y:S01]  /*a730*/  BSSY.RECONVERGENT B1, `(.L_x_2615) ;  /* 0x0000061000017945 */ /* 0x000fe20003800200 */
[----:B------:R-:W-:Y:S01]  /*a740*/  ISETP.NE.AND P5, PT, R226, 0x1, PT ;  /* 0x00000001e200780c */ /* 0x000fe20003fa5270 */
[----:B------:R-:W-:Y:S01]  /*a750*/  FFMA.FTZ R129, R128, R211, 1.1641532182693481445e-10 ;  /* 0x2f00000080817423 */ /* 0x000fe200000100d3 */
[----:B------:R-:W-:Y:S01]  /*a760*/  PRMT R158, R42, 0x7632, R158 ;  /* 0x000076322a9e7816 */ /* 0x000fe2000000009e */
[----:B------:R-:W-:Y:S01]  /*a770*/  FMUL.FTZ R130, R130, UR4 ;  /* 0x0000000482827c20 */ /* 0x000fe20008410000 */
[----:B------:R-:W-:Y:S02]  /*a780*/  HFMA2 R232, -RZ, RZ, 0, 1.1920928955078125e-07 ;  /* 0x00000002ffe87431 */ /* 0x000fe400000001ff */
[----:B------:R-:W-:Y:S01]  /*a790*/  FSETP.GTU.FTZ.AND P4, PT, R129, R224, PT ;  /* 0x000000e08100720b */ /* 0x000fe20003f9c000 */
[----:B------:R-:W-:Y:S01]  /*a7a0*/  FMUL.FTZ R130, R130, R229 ;  /* 0x000000e582827220 */ /* 0x000fe20000410000 */
[----:B------:R-:W-:-:S02]  /*a7b0*/  IMAD.U32 R227, R158, 0x10000, RZ ;  /* 0x000100009ee37824 */ /* 0x000fc400078e00ff */
[----:B------:R-:W-:Y:S02]  /*a7c0*/  IMAD.MOV.U32 R129, RZ, RZ, R2 ;  /* 0x000000ffff817224 */ /* 0x000fe400078e0002 */
        /* <DEDUP_REMOVED lines=12> */
.L_x_2617:
        /* <DEDUP_REMOVED lines=13> */
.L_x_2619:
[----:B------:R-:W-:Y:S05]  /*a960*/  BSYNC.RECONVERGENT B2 ;  /* 0x0000000000027941 */ /* 0x000fea0003800200 */
.L_x_2618:
        /* <DEDUP_REMOVED lines=61> */
.L_x_2616:
[----:B------:R-:W-:Y:S05]  /*ad40*/  BSYNC.RECONVERGENT B1 ;  /* 0x0000000000017941 */ /* 0x000fea0003800200 */
.L_x_2615:
[----:B------:R-:W-:Y:S01]  /*ad50*/  I2FP.F32.U32 R128, R129 ;  /* 0x0000008100807245 */ /* 0x000fe20000201000 */
[----:B------:R-:W-:Y:S01]  /*ad60*/  IMAD.U32 R130, R131, 0x10000, RZ ;  /* 0x0001000083827824 */ /* 0x000fe200078e00ff */
[----:B------:R-:W-:Y:S01]  /*ad70*/  ISETP.NE.AND P6, PT, R232, 0x1, PT ;  /* 0x00000001e800780c */ /* 0x000fe20003fc5270 */
[----:B------:R-:W-:Y:S01]  /*ad80*/  IMAD.U32 R231, R43, 0x10000, RZ ;  /* 0x000100002be77824 */ /* 0x000fe200078e00ff */
[----:B------:R-:W-:Y:S01]  /*ad90*/  SHF.L.U32 R227, R107, 0x10, RZ ;  /* 0x000000106be37819 */ /* 0x000fe200000006ff */
[----:B------:R-:W-:Y:S01]  /*ada0*/  FFMA.FTZ R129, R128, R211, 1.1641532182693481445e-10 ;  /* 0x2f00000080817423 */ /* 0x000fe200000100d3 */
[----:B------:R-:W-:Y:S01]  /*adb0*/  FMUL.FTZ R130, R130, UR4 ;  /* 0x0000000482827c20 */ /* 0x000fe20008410000 */
[----:B------:R-:W-:Y:S01]  /*adc0*/  BSSY.RECONVERGENT B1, `(.L_x_2620) ;  /* 0x000005f000017945 */ /* 0x000fe20003800200 */
[----:B------:R-:W-:Y:S01]  /*add0*/  PRMT R230, R131, 0x7632, R230 ;  /* 0x0000763283e67816 */ /* 0x000fe200000000e6 */
[----:B------:R-:W-:Y:S02]  /*ade0*/  IMAD.MOV.U32 R158, RZ, RZ, 0x2 ;  /* 0x00000002ff9e7424 */ /* 0x000fe400078e00ff */
[----:B------:R-:W-:Y:S01]  /*adf0*/  FMUL.FTZ R130, R130, R229 ;  /* 0x000000e582827220 */ /* 0x000fe20000410000 */
[----:B------:R-:W-:-:S02]  /*ae00*/  FSETP.GTU.FTZ.AND P5, PT, R129, R224, PT ;  /* 0x000000e08100720b */ /* 0x000fc40003fbc000 */
[----:B------:R-:W-:Y:S02]  /*ae10*/  MOV R129, R2 ;  /* 0x0000000200817202 */ /* 0x000fe40000000f00 */
        /* <DEDUP_REMOVED lines=12> */
.L_x_2622:
        /* <DEDUP_REMOVED lines=15> */
.L_x_2624:
[----:B------:R-:W-:Y:S05]  /*afd0*/  BSYNC.RECONVERGENT B2 ;  /* 0x0000000000027941 */ /* 0x000fea0003800200 */
.L_x_2623:
        /* <DEDUP_REMOVED lines=61> */
.L_x_2621:
[----:B------:R-:W-:Y:S05]  /*b3b0*/  BSYNC.RECONVERGENT B1 ;  /* 0x0000000000017941 */ /* 0x000fea0003800200 */
.L_x_2620:
[----:B------:R-:W-:Y:S01]  /*b3c0*/  I2FP.F32.U32 R128, R129 ;  /* 0x0000008100807245 */ /* 0x000fe20000201000 */
[----:B------:R-:W-:Y:S01]  /*b3d0*/  IMAD.U32 R230, R230, 0x10000, RZ ;  /* 0x00010000e6e67824 */ /* 0x000fe200078e00ff */
[----:B------:R-:W-:Y:S01]  /*b3e0*/  PRMT R130, R43, 0x7632, R130 ;  /* 0x000076322b827816 */ /* 0x000fe20000000082 */
[----:B------:R-:W-:Y:S02]  /*b3f0*/  IMAD.U32 R129, R12, 0x10000, RZ ;  /* 0x000100000c817824 */ /* 0x000fe400078e00ff */
[----:B------:R-:W-:Y:S01]  /*b400*/  FMUL.FTZ R230, R230, UR4 ;  /* 0x00000004e6e67c20 */ /* 0x000fe20008410000 */
[----:B------:R-:W-:Y:S01]  /*b410*/  FFMA.FTZ R211, R128, R211, 1.1641532182693481445e-10 ;  /* 0x2f00000080d37423 */ /* 0x000fe200000100d3 */
[----:B------:R-:W-:Y:S02]  /*b420*/  SHF.L.U32 R131, R130, 0x10, RZ ;  /* 0x0000001082837819 */ /* 0x000fe400000006ff */
[----:B------:R-:W-:Y:S01]  /*b430*/  FMUL.FTZ R230, R230, R229 ;  /* 0x000000e5e6e67220 */ /* 0x000fe20000410000 */
[----:B------:R-:W-:-:S02]  /*b440*/  F2FP.BF16.F32.PACK_AB R130, R197, R196 ;  /* 0x000000c4c582723e */ /* 0x000fc400000010ff */
[----:B------:R-:W-:Y:S02]  /*b450*/  FSETP.GTU.FTZ.AND P6, PT, R211, R224, PT ;  /* 0x000000e0d300720b */ /* 0x000fe40003fdc000 */
[----:B------:R-:W-:Y:S02]  /*b460*/  F2FP.BF16.F32.PACK_AB R128, R168, R169 ;  /* 0x000000a9a880723e */ /* 0x000fe400000010ff */
[----:B------:R-:W-:Y:S02]  /*b470*/  FSEL R230, R230, RZ, !P6 ;  /* 0x000000ffe6e67208 */ /* 0x000fe40007000000 */
[----:B------:R-:W-:-:S03]  /*b480*/  PLOP3.LUT P6, PT, P6, PT, PT, 0x8, 0x80 ;  /* 0x000000000080781c */ /* 0x000fc600037ce170 */
[----:B------:R-:W-:Y:S01]  /*b490*/  FFMA.FTZ R211, R230, R129, R131 ;  /* 0x00000081e6d37223 */ /* 0x000fe20000010083 */
[----:B------:R-:W-:-:S04]  /*b4a0*/  F2FP.BF16.F32.PACK_AB R129, R183, R182 ;  /* 0x000000b6b781723e */ /* 0x000fc800000010ff */
[----:B------:R-:W-:Y:S01]  /*b4b0*/  F2FP.BF16.F32.PACK_AB R131, R211, R210 ;  /* 0x000000d2d383723e */ /* 0x000fe200000010ff */
[----:B------:R-:W-:Y:S06]  /*b4c0*/  BRA `(.L_x_2625) ;  /* 0x0000003000a47947 */ /* 0x000fec0003800000 */
.L_x_2584:
[----:B------:R-:W-:Y:S01]  /*b4d0*/  ISETP.NE.AND P0, PT, R158, 0x1, PT ;  /* 0x000000019e00780c */ /* 0x000fe20003f05270 */
[----:B------:R-:W-:Y:S01]  /*b4e0*/  BSSY.RECONVERGENT B1, `(.L_x_2626) ;  /* 0x0000059000017945 */ /* 0x000fe20003800200 */
[----:B------:R-:W-:Y:S01]  /*b4f0*/  IMAD.MOV.U32 R182, RZ, RZ, 0x2 ;  /* 0x00000002ffb67424 */ /* 0x000fe200078e00ff */
[----:B------:R-:W-:Y:S01]  /*b500*/  MOV R228, R224 ;  /* 0x000000e000e47202 */ /* 0x000fe20000000f00 */
[----:B0-----:R-:W-:-:S09]  /*b510*/  IMAD.MOV.U32 R168, RZ, RZ, R2 ;  /* 0x000000ffffa87224 */ /* 0x001fd200078e0002 */
        /* <DEDUP_REMOVED lines=11> */
.L_x_2628:
        /* <DEDUP_REMOVED lines=13> */
.L_x_2630:
[----:B------:R-:W-:Y:S05]  /*b6a0*/  BSYNC.RECONVERGENT B2 ;  /* 0x0000000000027941 */ /* 0x000fea0003800200 */
.L_x_2629:
        /* <DEDUP_REMOVED lines=59> */
[----:B------:R-:W-:-:S07]  /*ba60*/  MOV R168, R224 ;  /* 0x000000e000a87202 */ /* 0x000fce0000000f00 */
.L_x_2627:
[----:B------:R-:W-:Y:S05]  /*ba70*/  BSYNC.RECONVERGENT B1 ;  /* 0x0000000000017941 */ /* 0x000fea0003800200 */
.L_x_2626:
[----:B------:R-:W0:Y:S01]  /*ba80*/  LDC R229, c[0x0][0x408] ;  /* 0x00010200ffe57b82 */ /* 0x000e220000000800 */
[----:B------:R-:W-:Y:S01]  /*ba90*/  I2FP.F32.U32 R158, R168 ;  /* 0x000000a8009e7245 */ /* 0x000fe20000201000 */
[----:B------:R-:W-:Y:S01]  /*baa0*/  IMAD.MOV.U32 R211, RZ, RZ, 0x2f800000 ;  /* 0x2f800000ffd37424 */ /* 0x000fe200078e00ff */
[----:B-----5:R-:W-:Y:S01]  /*bab0*/  SHF.L.U32 R168, R128, 0x10, RZ ;  /* 0x0000001080a87819 */ /* 0x020fe200000006ff */
[----:B------:R-:W-:Y:S01]  /*bac0*/  BSSY.RECONVERGENT B1, `(.L_x_2631) ;  /* 0x0000064000017945 */ /* 0x000fe20003800200 */
[----:B------:R-:W-:Y:S01]  /*bad0*/  ISETP.NE.AND P1, PT, R182, 0x1, PT ;  /* 0x00000001b600780c */ /* 0x000fe20003f25270 */
[----:B------:R-:W-:Y:S01]  /*bae0*/  FFMA.FTZ R169, R158, R211, 1.1641532182693481445e-10 ;  /* 0x2f0000009ea97423 */ /* 0x000fe200000100d3 */
[----:B------:R-:W-:Y:S01]  /*baf0*/  IMAD.U32 R158, R104, 0x10000, RZ ;  /* 0x00010000689e7824 */ /* 0x000fe200078e00ff */
[----:B------:R-:W1:Y:S01]  /*bb00*/  LDC R224, c[0x0][0x404] ;  /* 0x00010100ffe07b82 */ /* 0x000e620000000800 */
[----:B------:R-:W-:Y:S01]  /*bb10*/  FMUL.FTZ R168, R168, UR4 ;  /* 0x00000004a8a87c20 */ /* 0x000fe20008410000 */
[----:B------:R-:W-:Y:S01]  /*bb20*/  LOP3.LUT R0, R0, 0xfffffffd, RZ, 0xc0, !PT ;  /* 0xfffffffd00007812 */ /* 0x000fe200078ec0ff */
[----:B------:R-:W-:Y:S01]  /*bb30*/  IMAD.MOV.U32 R196, RZ, RZ, 0x2 ;  /* 0x00000002ffc47424 */ /* 0x000fe200078e00ff */
[----:B------:R-:W-:Y:S01]  /*bb40*/  PRMT R128, R128, 0x7632, R128 ;  /* 0x0000763280807816 */ /* 0x000fe20000000080 */
[----:B0-----:R-:W-:Y:S01]  /*bb50*/  FMUL.FTZ R168, R168, R229 ;  /* 0x000000e5a8a87220 */ /* 0x001fe20000410000 */
[----:B-1----:R-:W-:-:S04]  /*bb60*/  FSETP.GTU.FTZ.AND P0, PT, R169, R224, PT ;  /* 0x000000e0a900720b */ /* 0x002fc80003f1c000 */
[----:B------:R-:W-:Y:S02]  /*bb70*/  FSEL R169, R168, RZ, !P0 ;  /* 0x000000ffa8a97208 */ /* 0x000fe40004000000 */
[----:B------:R-:W-:-:S03]  /*bb80*/  PLOP3.LUT P0, PT, P0, PT, PT, 0x8, 0x80 ;  /* 0x000000000080781c */ /* 0x000fc6000070e170 */
[----:B------:R-:W-:Y:S01]  /*bb90*/  FMUL.FTZ R169, R158, R169 ;  /* 0x000000a99ea97220 */ /* 0x000fe20000410000 */
[----:B------:R-:W-:-:S09]  /*bba0*/  MOV R158, R2 ;  /* 0x00000002009e7202 */ /* 0x000fd20000000f00 */
        /* <DEDUP_REMOVED lines=10> */
.L_x_2633:
        /* <DEDUP_REMOVED lines=13> */
.L_x_2635:
[----:B------:R-:W-:Y:S05]  /*bd20*/  BSYNC.RECONVERGENT B2 ;  /* 0x0000000000027941 */ /* 0x000fea0003800200 */
.L_x_2634:
        /* <DEDUP_REMOVED lines=61> */
.L_x_2632:
[----:B------:R-:W-:Y:S05]  /*c100*/  BSYNC.RECONVERGENT B1 ;  /* 0x0000000000017941 */ /* 0x000fea0003800200 */
.L_x_2631:
[----:B------:R-:W-:Y:S01]  /*c110*/  I2FP.F32.U32 R158, R158 ;  /* 0x0000009e009e7245 */ /* 0x000fe20000201000 */
[----:B------:R-:W-:Y:S01]  /*c120*/  IMAD.U32 R128, R128, 0x10000, RZ ;  /* 0x0001000080807824 */ /* 0x000fe200078e00ff */
[----:B------:R-:W-:Y:S01]  /*c130*/  ISETP.NE.AND P1, PT, R196, 0x1, PT ;  /* 0x00000001c400780c */ /* 0x000fe20003f25270 */
[----:B------:R-:W-:Y:S01]  /*c140*/  BSSY.RECONVERGENT B1, `(.L_x_2636) ;  /* 0x000005f000017945 */ /* 0x000fe20003800200 */
[----:B------:R-:W-:Y:S02]  /*c150*/  HFMA2 R197, -RZ, RZ, 0, 1.1920928955078125e-07 ;  /* 0x00000002ffc57431 */ /* 0x000fe400000001ff */
[----:B------:R-:W-:Y:S01]  /*c160*/  FFMA.FTZ R183, R158, R211, 1.1641532182693481445e-10 ;  /* 0x2f0000009eb77423 */ /* 0x000fe200000100d3 */
[----:B------:R-:W-:-:S04]  /*c170*/  FMUL.FTZ R128, R128, UR4 ;  /* 0x0000000480807c20 */ /* 0x000fc80008410000 */
[----:B------:R-:W-:Y:S01]  /*c180*/  FMUL.FTZ R128, R128, R229 ;  /* 0x000000e580807220 */ /* 0x000fe20000410000 */
[----:B------:R-:W-:Y:S01]  /*c190*/  FSETP.GTU.FTZ.AND P0, PT, R183, R224, PT ;  /* 0x000000e0b700720b */ /* 0x000fe20003f1c000 */
[----:B------:R-:W-:-:S03]  /*c1a0*/  IMAD.U32 R183, R8, 0x10000, RZ ;  /* 0x0001000008b77824 */ /* 0x000fc600078e00ff */
[----:B------:R-:W-:Y:S02]  /*c1b0*/  FSEL R128, R128, RZ, !P0 ;  /* 0x000000ff80807208 */ /* 0x000fe40004000000 */
[----:B------:R-:W-:-:S03]  /*c1c0*/  PLOP3.LUT P0, PT, P0, PT, PT, 0x8, 0x80 ;  /* 0x000000000080781c */ /* 0x000fc6000070e170 */
[----:B------:R-:W-:Y:S01]  /*c1d0*/  FMUL.FTZ R168, R183, R128 ;  /* 0x00000080b7a87220 */ /* 0x000fe20000410000 */
        /* <DEDUP_REMOVED lines=10> */
.L_x_2638:
        /* <DEDUP_REMOVED lines=13> */
.L_x_2640:
[----:B------:R-:W-:Y:S05]  /*c350*/  BSYNC.RECONVERGENT B2 ;  /* 0x0000000000027941 */ /* 0x000fea0003800200 */
.L_x_2639:
        /* <DEDUP_REMOVED lines=61> */
.L_x_2637:
[----:B------:R-:W-:Y:S05]  /*c730*/  BSYNC.RECONVERGENT B1 ;  /* 0x0000000000017941 */ /* 0x000fea0003800200 */
.L_x_2636:
[----:B------:R-:W-:Y:S01]  /*c740*/  I2FP.F32.U32 R128, R128 ;  /* 0x0000008000807245 */ /* 0x000fe20000201000 */
[----:B------:R-:W-:Y:S01]  /*c750*/  IMAD.U32 R158, R129, 0x10000, RZ ;  /* 0x00010000819e7824 */ /* 0x000fe200078e00ff */
[----:B------:R-:W-:Y:S01]  /*c760*/  ISETP.NE.AND P2, PT, R197, 0x1, PT ;  /* 0x00000001c500780c */ /* 0x000fe20003f45270 */
[----:B------:R-:W-:Y:S02]  /*c770*/  BSSY.RECONVERGENT B1, `(.L_x_2641) ;  /* 0x0000060000017945 */ /* 0x000fe40003800200 */
[----:B------:R-:W-:Y:S01]  /*c780*/  FFMA.FTZ R183, R128, R211, 1.1641532182693481445e-10 ;  /* 0x2f00000080b77423 */ /* 0x000fe200000100d3 */
[----:B------:R-:W-:-:S04]  /*c790*/  FMUL.FTZ R158, R158, UR4 ;  /* 0x000000049e9e7c20 */ /* 0x000fc80008410000 */
[----:B------:R-:W-:Y:S01]  /*c7a0*/  FMUL.FTZ R158, R158, R229 ;  /* 0x000000e59e9e7220 */ /* 0x000fe20000410000 */
[----:B------:R-:W-:Y:S02]  /*c7b0*/  FSETP.GTU.FTZ.AND P1, PT, R183, R224, PT ;  /* 0x000000e0b700720b */ /* 0x000fe40003f3c000 */
[----:B------:R-:W-:Y:S02]  /*c7c0*/  SHF.L.U32 R183, R105, 0x10, RZ ;  /* 0x0000001069b77819 */ /* 0x000fe400000006ff */
[----:B------:R-:W-:Y:S01]  /*c7d0*/  FSEL R182, R158, RZ, !P1 ;  /* 0x000000ff9eb67208 */ /* 0x000fe20004800000 */
[----:B------:R-:W-:Y:S01]  /*c7e0*/  IMAD.MOV.U32 R158, RZ, RZ, 0x2 ;  /* 0x00000002ff9e7424 */ /* 0x000fe200078e00ff */
[----:B------:R-:W-:-:S03]  /*c7f0*/  PLOP3.LUT P1, PT, P1, PT, PT, 0x8, 0x80 ;  /* 0x000000000080781c */ /* 0x000fc60000f2e170 */
[----:B------:R-:W-:Y:S01]  /*c800*/  FMUL.FTZ R182, R183, R182 ;  /* 0x000000b6b7b67220 */ /* 0x000fe20000410000 */
[----:B------:R-:W-:Y:S01]  /*c810*/  PRMT R183, R129, 0x7632, R183 ;  /* 0x0000763281b77816 */ /* 0x000fe200000000b7 */
[----:B------:R-:W-:Y:S01]  /*c820*/  IMAD.MOV.U32 R129, RZ, RZ, R2 ;  /* 0x000000ffff817224 */ /* 0x000fe200078e0002 */
[----:B------:R-:W-:Y:S07]  /*c830*/  @!P2 BRA `(.L_x_2642) ;  /* 0x00000004004ca947 */ /* 0x000fee0003800000 */
        /* <DEDUP_REMOVED lines=8> */
.L_x_2643:
        /* <DEDUP_REMOVED lines=13> */
.L_x_2645:
[----:B------:R-:W-:Y:S05]  /*c990*/  BSYNC.RECONVERGENT B2 ;  /* 0x0000000000027941 */ /* 0x000fea0003800200 */
.L_x_2644:
        /* <DEDUP_REMOVED lines=61> */
.L_x_2642:
[----:B------:R-:W-:Y:S05]  /*cd70*/  BSYNC.RECONVERGENT B1 ;  /* 0x0000000000017941 */ /* 0x000fea0003800200 */
.L_x_2641:
[----:B------:R-:W-:Y:S01]  /*cd80*/  I2FP.F32.U32 R128, R129 ;  /* 0x0000008100807245 */ /* 0x000fe20000201000 */
[----:B------:R-:W-:Y:S01]  /*cd90*/  BSSY.RECONVERGENT B1, `(.L_x_2646) ;  /* 0x0000061000017945 */ /* 0x000fe20003800200 */
[----:B------:R-:W-:Y:S01]  /*cda0*/  SHF.L.U32 R183, R183, 0x10, RZ ;  /* 0x00000010b7b77819 */ /* 0x000fe200000006ff */
[----:B------:R-:W-:Y:S01]  /*cdb0*/  IMAD.MOV.U32 R197, RZ, RZ, 0x2 ;  /* 0x00000002ffc57424 */ /* 0x000fe200078e00ff */
[----:B------:R-:W-:Y:S01]  /*cdc0*/  ISETP.NE.AND P3, PT, R158, 0x1, PT ;  /* 0x000000019e00780c */ /* 0x000fe20003f65270 */
[----:B------:R-:W-:Y:S02]  /*cdd0*/  FFMA.FTZ R129, R128, R211, 1.1641532182693481445e-10 ;  /* 0x2f00000080817423 */ /* 0x000fe400000100d3 */
[----:B------:R-:W-:Y:S01]  /*cde0*/  FMUL.FTZ R128, R183, UR4 ;  /* 0x00000004b7807c20 */ /* 0x000fe20008410000 */
[----:B------:R-:W-:Y:S02]  /*cdf0*/  IMAD.U32 R183, R9, 0x10000, RZ ;  /* 0x0001000009b77824 */ /* 0x000fe400078e00ff */
[----:B------:R-:W-:Y:S01]  /*ce00*/  FSETP.GTU.FTZ.AND P2, PT, R129, R224, PT ;  /* 0x000000e08100720b */ /* 0x000fe20003f5c000 */
[----:B------:R-:W-:Y:S01]  /*ce10*/  FMUL.FTZ R128, R128, R229 ;  /* 0x000000e580807220 */ /* 0x000fe20000410000 */
[----:B------:R-:W-:-:S04]  /*ce20*/  MOV R129, R2 ;  /* 0x0000000200817202 */ /* 0x000fc80000000f00 */
        /* <DEDUP_REMOVED lines=12> */
.L_x_2648:
        /* <DEDUP_REMOVED lines=13> */
.L_x_2650:
[----:B------:R-:W-:Y:S05]  /*cfc0*/  BSYNC.RECONVERGENT B2 ;  /* 0x0000000000027941 */ /* 0x000fea0003800200 */
.L_x_2649:
        /* <DEDUP_REMOVED lines=56> */
[----:B------:R-:W-:Y:S01]  /*d350*/  HFMA2 R197, -RZ, RZ, 0, 0 ;  /* 0x00000000ffc57431 */ /* 0x000fe200000001ff */
[----:B------:R-:W-:Y:S02]  /*d360*/  MOV R2, R196 ;  /* 0x000000c400027202 */ /* 0x000fe40000000f00 */
[----:B------:R-:W-:Y:S01]  /*d370*/  LOP3.LUT R160, R158, UR18, R129, 0x96, !PT ;  /* 0x000000129ea07c12 */ /* 0x000fe2000f8e9681 */
[----:B------:R-:W-:Y:S02]  /*d380*/  IMAD.MOV.U32 R129, RZ, RZ, R228 ;  /* 0x000000ffff817224 */ /* 0x000fe400078e00e4 */
[----:B------:R-:W-:-:S07]  /*d390*/  IMAD.MOV.U32 R228, RZ, RZ, R128 ;  /* 0x000000ffffe47224 */ /* 0x000fce00078e0080 */
.L_x_2647:
[----:B------:R-:W-:Y:S05]  /*d3a0*/  BSYNC.RECONVERGENT B1 ;  /* 0x0000000000017941 */ /* 0x000fea0003800200 */
.L_x_2646:
[----:B------:R-:W-:Y:S01]  /*d3b0*/  I2FP.F32.U32 R128, R129 ;  /* 0x0000008100807245 */ /* 0x000fe20000201000 */
[C---:B------:R-:W-:Y:S01]  /*d3c0*/  IMAD.U32 R158, R130.reuse, 0x10000, RZ ;  /* 0x00010000829e7824 */ /* 0x040fe200078e00ff */
[----:B------:R-:W-:Y:S01]  /*d3d0*/  ISETP.NE.AND P4, PT, R197, 0x1, PT ;  /* 0x00000001c500780c */ /* 0x000fe20003f85270 */
[----:B------:R-:W-:Y:S01]  /*d3e0*/  BSSY.RECONVERGENT B1, `(.L_x_2651) ;  /* 0x0000060000017945 */ /* 0x000fe20003800200 */
[----:B------:R-:W-:Y:S01]  /*d3f0*/  PRMT R130, R130, 0x7632, R130 ;  /* 0x0000763282827816 */ /* 0x000fe20000000082 */
[----:B------:R-:W-:Y:S01]  /*d400*/  FFMA.FTZ R129, R128, R211, 1.1641532182693481445e-10 ;  /* 0x2f00000080817423 */ /* 0x000fe200000100d3 */
[----:B------:R-:W-:-:S04]  /*d410*/  FMUL.FTZ R158, R158, UR4 ;  /* 0x000000049e9e7c20 */ /* 0x000fc80008410000 */
[----:B------:R-:W-:Y:S01]  /*d420*/  FMUL.FTZ R158, R158, R229 ;  /* 0x000000e59e9e7220 */ /* 0x000fe20000410000 */
[----:B------:R-:W-:Y:S01]  /*d430*/  FSETP.GTU.FTZ.AND P3, PT, R129, R224, PT ;  /* 0x000000e08100720b */ /* 0x000fe20003f7c000 */
[----:B------:R-:W-:-:S03]  /*d440*/  IMAD.U32 R129, R106, 0x10000, RZ ;  /* 0x000100006a817824 */ /* 0x000fc600078e00ff */
[----:B------:R-:W-:Y:S02]  /*d450*/  FSEL R196, R158, RZ, !P3 ;  /* 0x000000ff9ec47208 */ /* 0x000fe40005800000 */
[----:B------:R-:W-:Y:S02]  /*d460*/  MOV R158, 0x2 ;  /* 0x00000002009e7802 */ /* 0x000fe40000000f00 */
[----:B------:R-:W-:Y:S01]  /*d470*/  PLOP3.LUT P3, PT, P3, PT, PT, 0x8, 0x80 ;  /* 0x000000000080781c */ /* 0x000fe20001f6e170 */
[----:B------:R-:W-:Y:S01]  /*d480*/  FMUL.FTZ R196, R129, R196 ;  /* 0x000000c481c47220 */ /* 0x000fe20000410000 */
[----:B------:R-:W-:Y:S01]  /*d490*/  IMAD.MOV.U32 R129, RZ, RZ, R2 ;  /* 0x000000ffff817224 */ /* 0x000fe200078e0002 */
        /* <DEDUP_REMOVED lines=9> */
.L_x_2653:
        /* <DEDUP_REMOVED lines=13> */
.L_x_2655:
[----:B------:R-:W-:Y:S05]  /*d600*/  BSYNC.RECONVERGENT B2 ;  /* 0x0000000000027941 */ /* 0x000fea0003800200 */
.L_x_2654:
        /* <DEDUP_REMOVED lines=61> */
.L_x_2652:
[----:B------:R-:W-:Y:S05]  /*d9e0*/  BSYNC.RECONVERGENT B1 ;  /* 0x0000000000017941 */ /* 0x000fea0003800200 */
.L_x_2651:
[----:B------:R-:W-:Y:S01]  /*d9f0*/  I2FP.F32.U32 R128, R129 ;  /* 0x0000008100807245 */ /* 0x000fe20000201000 */
[----:B------:R-:W-:Y:S01]  /*da00*/  IMAD.U32 R130, R130, 0x10000, RZ ;  /* 0x0001000082827824 */ /* 0x000fe200078e00ff */
[----:B------:R-:W-:Y:S01]  /*da10*/  ISETP.NE.AND P5, PT, R158, 0x1, PT ;  /* 0x000000019e00780c */ /* 0x000fe20003fa5270 */
[----:B------:R-:W-:Y:S01]  /*da20*/  BSSY.RECONVERGENT B1, `(.L_x_2656) ;  /* 0x000005f000017945 */ /* 0x000fe20003800200 */
[----:B------:R-:W-:Y:S01]  /*da30*/  SHF.L.U32 R197, R10, 0x10, RZ ;  /* 0x000000100ac57819 */ /* 0x000fe200000006ff */
[----:B------:R-:W-:Y:S01]  /*da40*/  FFMA.FTZ R129, R128, R211, 1.1641532182693481445e-10 ;  /* 0x2f00000080817423 */ /* 0x000fe200000100d3 */
[----:B------:R-:W-:Y:S01]  /*da50*/  FMUL.FTZ R130, R130, UR4 ;  /* 0x0000000482827c20 */ /* 0x000fe20008410000 */
[----:B------:R-:W-:-:S03]  /*da60*/  IMAD.MOV.U32 R226, RZ, RZ, 0x2 ;  /* 0x00000002ffe27424 */ /* 0x000fc600078e00ff */
[----:B------:R-:W-:Y:S01]  /*da70*/  FMUL.FTZ R130, R130, R229 ;  /* 0x000000e582827220 */ /* 0x000fe20000410000 */
[----:B------:R-:W-:Y:S01]  /*da80*/  FSETP.GTU.FTZ.AND P4, PT, R129, R224, PT ;  /* 0x000000e08100720b */ /* 0x000fe20003f9c000 */
[----:B------:R-:W-:-:S03]  /*da90*/  IMAD.MOV.U32 R129, RZ, RZ, R2 ;  /* 0x000000ffff817224 */ /* 0x000fc600078e0002 */
[----:B------:R-:W-:Y:S02]  /*daa0*/  FSEL R130, R130, RZ, !P4 ;  /* 0x000000ff82827208 */ /* 0x000fe40006000000 */
        /* <DEDUP_REMOVED lines=11> */
.L_x_2658:
        /* <DEDUP_REMOVED lines=13> */
.L_x_2660:
[----:B------:R-:W-:Y:S05]  /*dc30*/  BSYNC.RECONVERGENT B2 ;  /* 0x0000000000027941 */ /* 0x000fea0003800200 */
.L_x_2659:
        /* <DEDUP_REMOVED lines=61> */
.L_x_2657:
[----:B------:R-:W-:Y:S05]  /*e010*/  BSYNC.RECONVERGENT B1 ;  /* 0x0000000000017941 */ /* 0x000fea0003800200 */
.L_x_2656:
[----:B------:R-:W-:Y:S01]  /*e020*/  I2FP.F32.U32 R128, R129 ;  /* 0x0000008100807245 */ /* 0x000fe20000201000 */
[----:B------:R-:W-:Y:S01]  /*e030*/  IMAD.U32 R227, R107, 0x10000, RZ ;  /* 0x000100006be37824 */ /* 0x000fe200078e00ff */
[C---:B------:R-:W-:Y:S01]  /*e040*/  SHF.L.U32 R130, R131.reuse, 0x10, RZ ;  /* 0x0000001083827819 */ /* 0x040fe200000006ff */
[----:B------:R-:W-:Y:S01]  /*e050*/  BSSY.RECONVERGENT B1, `(.L_x_2661) ;  /* 0x0000062000017945 */ /* 0x000fe20003800200 */
[----:B------:R-:W-:Y:S01]  /*e060*/  ISETP.NE.AND P6, PT, R226, 0x1, PT ;  /* 0x00000001e200780c */ /* 0x000fe20003fc5270 */
[----:B------:R-:W-:Y:S01]  /*e070*/  FFMA.FTZ R129, R128, R211, 1.1641532182693481445e-10 ;  /* 0x2f00000080817423 */ /* 0x000fe200000100d3 */
[----:B------:R-:W-:Y:S01]  /*e080*/  PRMT R230, R131, 0x7632, R230 ;  /* 0x0000763283e67816 */ /* 0x000fe200000000e6 */
[----:B------:R-:W-:Y:S01]  /*e090*/  FMUL.FTZ R130, R130, UR4 ;  /* 0x0000000482827c20 */ /* 0x000fe20008410000 */
[----:B------:R-:W-:Y:S02]  /*e0a0*/  IMAD.MOV.U32 R158, RZ, RZ, 0x2 ;  /* 0x00000002ff9e7424 */ /* 0x000fe400078e00ff */
        /* <DEDUP_REMOVED lines=15> */
.L_x_2663:
        /* <DEDUP_REMOVED lines=15> */
.L_x_2665:
[----:B------:R-:W-:Y:S05]  /*e290*/  BSYNC.RECONVERGENT B2 ;  /* 0x0000000000027941 */ /* 0x000fea0003800200 */
.L_x_2664:
        /* <DEDUP_REMOVED lines=61> */
.L_x_2662:
[----:B------:R-:W-:Y:S05]  /*e670*/  BSYNC.RECONVERGENT B1 ;  /* 0x0000000000017941 */ /* 0x000fea0003800200 */
.L_x_2661:
[----:B------:R-:W-:Y:S01]  /*e680*/  I2FP.F32.U32 R128, R129 ;  /* 0x0000008100807245 */ /* 0x000fe20000201000 */
[----:B------:R-:W-:Y:S01]  /*e690*/  IMAD.U32 R230, R230, 0x10000, RZ ;  /* 0x00010000e6e67824 */ /* 0x000fe200078e00ff */
[----:B------:R-:W-:Y:S01]  /*e6a0*/  F2FP.BF16.F32.PACK_AB R130, R197, R196 ;  /* 0x000000c4c582723e */ /* 0x000fe200000010ff */
[----:B------:R-:W-:Y:S02]  /*e6b0*/  IMAD.U32 R129, R12, 0x10000, RZ ;  /* 0x000100000c817824 */ /* 0x000fe400078e00ff */
[----:B------:R-:W-:Y:S01]  /*e6c0*/  FFMA.FTZ R211, R128, R211, 1.1641532182693481445e-10 ;  /* 0x2f00000080d37423 */ /* 0x000fe200000100d3 */
[----:B------:R-:W-:Y:S01]  /*e6d0*/  FMUL.FTZ R230, R230, UR4 ;  /* 0x00000004e6e67c20 */ /* 0x000fe20008410000 */
[----:B------:R-:W-:-:S03]  /*e6e0*/  F2FP.BF16.F32.PACK_AB R128, R168, R169 ;  /* 0x000000a9a880723e */ /* 0x000fc600000010ff */
[----:B------:R-:W-:Y:S01]  /*e6f0*/  FMUL.FTZ R230, R230, R229 ;  /* 0x000000e5e6e67220 */ /* 0x000fe20000410000 */
[----:B------:R-:W-:-:S04]  /*e700*/  FSETP.GTU.FTZ.AND P6, PT, R211, R224, PT ;  /* 0x000000e0d300720b */ /* 0x000fc80003fdc000 */
[----:B------:R-:W-:Y:S02]  /*e710*/  FSEL R230, R230, RZ, !P6 ;  /* 0x000000ffe6e67208 */ /* 0x000fe40007000000 */
[----:B------:R-:W-:-:S03]  /*e720*/  PLOP3.LUT P6, PT, P6, PT, PT, 0x8, 0x80 ;  /* 0x000000000080781c */ /* 0x000fc600037ce170 */
[----:B------:R-:W-:Y:S01]  /*e730*/  FMUL.FTZ R211, R129, R230 ;  /* 0x000000e681d37220 */ /* 0x000fe20000410000 */
[----:B------:R-:W-:-:S04]  /*e740*/  F2FP.BF16.F32.PACK_AB R129, R183, R182 ;  /* 0x000000b6b781723e */ /* 0x000fc800000010ff */
[----:B------:R-:W-:-:S07]  /*e750*/  F2FP.BF16.F32.PACK_AB R131, R211, R210 ;  /* 0x000000d2d383723e */ /* 0x000fce00000010ff */
.L_x_2625:
        /* <DEDUP_REMOVED lines=21> */
.L_x_2583:
[----:B------:R-:W-:Y:S05]  /*e8b0*/  BSYNC.RECONVERGENT B0 ;  /* 0x0000000000007941 */ /* 0x000fea0003800200 */
.L_x_2582:
[----:B------:R-:W-:Y:S01]  /*e8c0*/  ISETP.GE.U32.AND P0, PT, R164, 0x180, PT ;  /* 0x00000180a400780c */ /* 0x000fe20003f06070 */
[----:B------:R-:W-:Y:S01]  /*e8d0*/  BSSY.RECONVERGENT B0, `(.L_x_2666) ;  /* 0x0000681000007945 */ /* 0x000fe20003800200 */
[----:B------:R-:W-:-:S11]  /*e8e0*/  LOP3.LUT R0, R0, 0xffffff7f, RZ, 0xc0, !PT ;  /* 0xffffff7f00007812 */ /* 0x000fd600078ec0ff */
[----:B------:R-:W-:Y:S01]  /*e8f0*/  @P0 LOP3.LUT R0, R0, 0x80, RZ, 0xfc, !PT ;  /* 0x0000008000000812 */ /* 0x000fe200078efcff */
[----:B------:R-:W-:Y:S06]  /*e900*/  @!P0 BRA `(.L_x_2667) ;  /* 0x0000006400f48947 */ /* 0x000fec0003800000 */
        /* <DEDUP_REMOVED lines=11> */
[----:B------:R-:W-:Y:S01]  /*e9c0*/  IMAD.MOV.U32 R184, RZ, RZ, 0x2 ;  /* 0x00000002ffb87424 */ /* 0x000fe200078e00ff */
[----:B0-----:R-:W-:Y:S01]  /*e9d0*/  MOV R166, R2 ;  /* 0x0000000200a67202 */ /* 0x001fe20000000f00 */
        /* <DEDUP_REMOVED lines=12> */
.L_x_2671:
        /* <DEDUP_REMOVED lines=13> */
.L_x_2673:
[----:B------:R-:W-:Y:S05]  /*eb70*/  BSYNC.RECONVERGENT B2 ;  /* 0x0000000000027941 */ /* 0x000fea0003800200 */
.L_x_2672:
        /* <DEDUP_REMOVED lines=60> */
.L_x_2670:
[----:B------:R-:W-:Y:S05]  /*ef40*/  BSYNC.RECONVERGENT B1 ;  /* 0x0000000000017941 */ /* 0x000fea0003800200 */
.L_x_2669:
[----:B------:R-:W0:Y:S01]  /*ef50*/  LDC R229, c[0x0][0x408] ;  /* 0x00010200ffe57b82 */ /* 0x000e220000000800 */
[----:B------:R-:W-:Y:S01]  /*ef60*/  HFMA2 R213, -RZ, RZ, 0.1171875, 0 ;  /* 0x2f800000ffd57431 */ /* 0x000fe200000001ff */
[----:B------:R-:W-:Y:S01]  /*ef70*/  I2FP.F32.U32 R158, R166 ;  /* 0x000000a6009e7245 */ /* 0x000fe20000201000 */
[----:B-----5:R-:W-:Y:S01]  /*ef80*/  IMAD.U32 R166, R128, 0x10000, RZ ;  /* 0x0001000080a67824 */ /* 0x020fe200078e00ff */
[----:B------:R-:W-:Y:S01]  /*ef90*/  ISETP.NE.AND P1, PT, R184, 0x1, PT ;  /* 0x00000001b800780c */ /* 0x000fe20003f25270 */
[----:B------:R-:W-:Y:S01]  /*efa0*/  BSSY.RECONVERGENT B1, `(.L_x_2674) ;  /* 0x0000064000017945 */ /* 0x000fe20003800200 */
[----:B------:R-:W-:Y:S01]  /*efb0*/  SHF.L.U32 R185, R40, 0x10, RZ ;  /* 0x0000001028b97819 */ /* 0x000fe200000006ff */
[----:B------:R-:W-:Y:S01]  /*efc0*/  FMUL.FTZ R166, R166, UR4 ;  /* 0x00000004a6a67c20 */ /* 0x000fe20008410000 */
[----:B------:R-:W1:Y:S01]  /*efd0*/  LDC R224, c[0x0][0x404] ;  /* 0x00010100ffe07b82 */ /* 0x000e620000000800 */
[----:B------:R-:W-:Y:S01]  /*efe0*/  LOP3.LUT R0, R0, 0xfffffffd, RZ, 0xc0, !PT ;  /* 0xfffffffd00007812 */ /* 0x000fe200078ec0ff */
[----:B------:R-:W-:-:S02]  /*eff0*/  IMAD.MOV.U32 R198, RZ, RZ, 0x2 ;  /* 0x00000002ffc67424 */ /* 0x000fc400078e00ff */
[----:B------:R-:W-:Y:S01]  /*f000*/  FFMA.FTZ R167, R158, R213, 1.1641532182693481445e-10 ;  /* 0x2f0000009ea77423 */ /* 0x000fe200000100d5 */
[----:B------:R-:W-:Y:S01]  /*f010*/  PRMT R128, R128, 0x7632, R128 ;  /* 0x0000763280807816 */ /* 0x000fe20000000080 */
[----:B------:R-:W-:Y:S02]  /*f020*/  IMAD.MOV.U32 R158, RZ, RZ, R2 ;  /* 0x000000ffff9e7224 */ /* 0x000fe400078e0002 */
[----:B0-----:R-:W-:Y:S01]  /*f030*/  FMUL.FTZ R166, R166, R229 ;  /* 0x000000e5a6a67220 */ /* 0x001fe20000410000 */
[----:B-1----:R-:W-:Y:S01]  /*f040*/  FSETP.GTU.FTZ.AND P0, PT, R167, R224, PT ;  /* 0x000000e0a700720b */ /* 0x002fe20003f1c000 */
[----:B------:R-:W-:-:S03]  /*f050*/  IMAD.U32 R167, R92, 0x10000, RZ ;  /* 0x000100005ca77824 */ /* 0x000fc600078e00ff */
        /* <DEDUP_REMOVED lines=13> */
.L_x_2676:
        /* <DEDUP_REMOVED lines=13> */
.L_x_2678:
[----:B------:R-:W-:Y:S05]  /*f200*/  BSYNC.RECONVERGENT B2 ;  /* 0x0000000000027941 */ /* 0x000fea0003800200 */
.L_x_2677:
        /* <DEDUP_REMOVED lines=61> */
.L_x_2675:
[----:B------:R-:W-:Y:S05]  /*f5e0*/  BSYNC.RECONVERGENT B1 ;  /* 0x0000000000017941 */ /* 0x000fea0003800200 */
.L_x_2674:
[----:B------:R-:W-:Y:S01]  /*f5f0*/  I2FP.F32.U32 R158, R158 ;  /* 0x0000009e009e7245 */ /* 0x000fe20000201000 */
[----:B------:R-:W-:Y:S01]  /*f600*/  BSSY.RECONVERGENT B1, `(.L_x_2679) ;  /* 0x0000063000017945 */ /* 0x000fe20003800200 */
[----:B------:R-:W-:Y:S01]  /*f610*/  SHF.L.U32 R128, R128, 0x10, RZ ;  /* 0x0000001080807819 */ /* 0x000fe200000006ff */
[----:B------:R-:W-:Y:S01]  /*f620*/  HFMA2 R212, -RZ, RZ, 0, 1.1920928955078125e-07 ;  /* 0x00000002ffd47431 */ /* 0x000fe200000001ff */
        /* <DEDUP_REMOVED lines=21> */
.L_x_2681:
        /* <DEDUP_REMOVED lines=13> */
.L_x_2683:
[----:B------:R-:W-:Y:S05]  /*f850*/  BSYNC.RECONVERGENT B2 ;  /* 0x0000000000027941 */ /* 0x000fea0003800200 */
.L_x_2682:
        /* <DEDUP_REMOVED lines=15> */
[----:B------:R-:W-:Y:S02]  /*f950*/  UIADD3 UR18, UPT, UPT, UR9, 0x32370b8f, URZ ;  /* 0x32370b8f09127890 */ /* 0x000fe4000fffe0ff */
[----:B------:R-:W-:Y:S01]  /*f960*/  IMAD.MOV.U32 R212, RZ, RZ, RZ ;  /* 0x000000ffffd47224 */ /* 0x000fe200078e00ff */
        /* <DEDUP_REMOVED lines=42> */
[----:B------:R-:W-:Y:S02]  /*fc10*/  LOP3.LUT R160, R158, UR18, R185, 0x96, !PT ;  /* 0x000000129ea07c12 */ /* 0x000fe4000f8e96b9 */
[----:B------:R-:W-:-:S07]  /*fc20*/  MOV R228, R184 ;  /* 0x000000b800e47202 */ /* 0x000fce0000000f00 */
.L_x_2680:
[----:B------:R-:W-:Y:S05]  /*fc30*/  BSYNC.RECONVERGENT B1 ;  /* 0x0000000000017941 */ /* 0x000fea0003800200 */
.L_x_2679:
[----:B------:R-:W-:Y:S01]  /*fc40*/  I2FP.F32.U32 R128, R128 ;  /* 0x0000008000807245 */ /* 0x000fe20000201000 */
[----:B------:R-:W-:Y:S01]  /*fc50*/  IMAD.U32 R158, R129, 0x10000, RZ ;  /* 0x00010000819e7824 */ /* 0x000fe200078e00ff */
[----:B------:R-:W-:Y:S01]  /*fc60*/  ISETP.NE.AND P2, PT, R212, 0x1, PT ;  /* 0x00000001d400780c */ /* 0x000fe20003f45270 */
[----:B------:R-:W-:Y:S01]  /*fc70*/  IMAD.U32 R199, R41, 0x10000, RZ ;  /* 0x0001000029c77824 */ /* 0x000fe200078e00ff */
[----:B------:R-:W-:Y:S01]  /*fc80*/  BSSY.RECONVERGENT B1, `(.L_x_2684) ;  /* 0x0000060000017945 */ /* 0x000fe20003800200 */
[----:B------:R-:W-:Y:S01]  /*fc90*/  FFMA.FTZ R185, R128, R213, 1.1641532182693481445e-10 ;  /* 0x2f00000080b97423 */ /* 0x000fe200000100d5 */
[----:B------:R-:W-:Y:S01]  /*fca0*/  FMUL.FTZ R158, R158, UR4 ;  /* 0x000000049e9e7c20 */ /* 0x000fe20008410000 */
[----:B------:R-:W-:-:S03]  /*fcb0*/  IMAD.MOV.U32 R198, RZ, RZ, 0x2 ;  /* 0x00000002ffc67424 */ /* 0x000fc600078e00ff */
[----:B------:R-:W-:Y:S01]  /*fcc0*/  FMUL.FTZ R158, R158, R229 ;  /* 0x000000e59e9e7220 */ /* 0x000fe20000410000 */
[----:B------:R-:W-:Y:S02]  /*fcd0*/  FSETP.GTU.FTZ.AND P1, PT, R185, R224, PT ;  /* 0x000000e0b900720b */ /* 0x000fe40003f3c000 */
[----:B------:R-:W-:Y:S02]  /*fce0*/  SHF.L.U32 R185, R93, 0x10, RZ ;  /* 0x000000105db97819 */ /* 0x000fe400000006ff */
[----:B------:R-:W-:Y:S02]  /*fcf0*/  FSEL R158, R158, RZ, !P1 ;  /* 0x000000ff9e9e7208 */ /* 0x000fe40004800000 */
[----:B------:R-:W-:-:S03]  /*fd00*/  PLOP3.LUT P1, PT, P1, PT, PT, 0x8, 0x80 ;  /* 0x000000000080781c */ /* 0x000fc60000f2e170 */
[----:B------:R-:W-:Y:S01]  /*fd10*/  FFMA.FTZ R184, R158, R185, R199 ;  /* 0x000000b99eb87223 */ /* 0x000fe200000100c7 */
        /* <DEDUP_REMOVED lines=11> */
.L_x_2686:
        /* <DEDUP_REMOVED lines=13> */
.L_x_2688:
[----:B------:R-:W-:Y:S05]  /*fea0*/  BSYNC.RECONVERGENT B2 ;  /* 0x0000000000027941 */ /* 0x000fea0003800200 */
.L_x_2687:
        /* <DEDUP_REMOVED lines=61> */
.L_x_2685:
[----:B------:R-:W-:Y:S05]  /*10280*/  BSYNC.RECONVERGENT B1 ;  /* 0x0000000000017941 */ /* 0x000fea0003800200 */
.L_x_2684:
[----:B------:R-:W-:Y:S01]  /*10290*/  I2FP.F32.U32 R128, R129 ;  /* 0x0000008100807245 */ /* 0x000fe20000201000 */
[----:B------:R-:W-:Y:S01]  /*102a0*/  IMAD.U32 R185, R185, 0x10000, RZ ;  /* 0x00010000b9b97824 */ /* 0x000fe200078e00ff */
[----:B------:R-:W-:Y:S01]  /*102b0*/  ISETP.NE.AND P3, PT, R198, 0x1, PT ;  /* 0x00000001c600780c */ /* 0x000fe20003f65270 */
[----:B------:R-:W-:Y:S01]  /*102c0*/  BSSY.RECONVERGENT B1, `(.L_x_2689) ;  /* 0x0000061000017945 */ /* 0x000fe20003800200 */
[----:B------:R-:W-:Y:S01]  /*102d0*/  PRMT R158, R41, 0x7632, R158 ;  /* 0x00007632299e7816 */ /* 0x000fe2000000009e */
[----:B------:R-:W-:Y:S01]  /*102e0*/  FFMA.FTZ R129, R128, R213, 1.1641532182693481445e-10 ;  /* 0x2f00000080817423 */ /* 0x000fe200000100d5 */
[----:B------:R-:W-:Y:S01]  /*102f0*/  FMUL.FTZ R128, R185, UR4 ;  /* 0x00000004b9807c20 */ /* 0x000fe20008410000 */
[----:B------:R-:W-:Y:S02]  /*10300*/  IMAD.U32 R185, R14, 0x10000, RZ ;  /* 0x000100000eb97824 */ /* 0x000fe400078e00ff */
[----:B------:R-:W-:Y:S02]  /*10310*/  IMAD.MOV.U32 R212, RZ, RZ, 0x2 ;  /* 0x00000002ffd47424 */ /* 0x000fe400078e00ff */
[----:B------:R-:W-:Y:S01]  /*10320*/  FMUL.FTZ R128, R128, R229 ;  /* 0x000000e580807220 */ /* 0x000fe20000410000 */
[----:B------:R-:W-:-:S02]  /*10330*/  FSETP.GTU.FTZ.AND P2, PT, R129, R224, PT ;  /* 0x000000e08100720b */ /* 0x000fc40003f5c000 */
        /* <DEDUP_REMOVED lines=14> */
.L_x_2691:
        /* <DEDUP_REMOVED lines=13> */
.L_x_2693:
[----:B------:R-:W-:Y:S05]  /*104f0*/  BSYNC.RECONVERGENT B2 ;  /* 0x0000000000027941 */ /* 0x000fea0003800200 */
.L_x_2692:
        /* <DEDUP_REMOVED lines=59> */
[----:B------:R-:W-:Y:S01]  /*108b0*/  MOV R129, R228 ;  /* 0x000000e400817202 */ /* 0x000fe20000000f00 */
[----:B------:R-:W-:-:S07]  /*108c0*/  IMAD.MOV.U32 R228, RZ, RZ, R128 ;  /* 0x000000ffffe47224 */ /* 0x000fce00078e0080 */
.L_x_2690:
[----:B------:R-:W-:Y:S05]  /*108d0*/  BSYNC.RECONVERGENT B1 ;  /* 0x0000000000017941 */ /* 0x000fea0003800200 */
.L_x_2689:
        /* <DEDUP_REMOVED lines=11> */
[----:B------:R-:W-:Y:S01]  /*10990*/  FSETP.GTU.FTZ.AND P3, PT, R129, R224, PT ;  /* 0x000000e08100720b */ /* 0x000fe20003f7c000 */
[----:B------:R-:W-:-:S03]  /*109a0*/  IMAD.MOV.U32 R129, RZ, RZ, R2 ;  /* 0x000000ffff817224 */ /* 0x000fc600078e0002 */
        /* <DEDUP_REMOVED lines=12> */
.L_x_2696:
        /* <DEDUP_REMOVED lines=13> */
.L_x_2698:
[----:B------:R-:W-:Y:S05]  /*10b40*/  BSYNC.RECONVERGENT B2 ;  /* 0x0000000000027941 */ /* 0x000fea0003800200 */
.L_x_2697:
        /* <DEDUP_REMOVED lines=61> */
.L_x_2695:
[----:B------:R-:W-:Y:S05]  /*10f20*/  BSYNC.RECONVERGENT B1 ;  /* 0x0000000000017941 */ /* 0x000fea0003800200 */
.L_x_2694:
        /* <DEDUP_REMOVED lines=25> */
.L_x_2701:
        /* <DEDUP_REMOVED lines=13> */
.L_x_2703:
[----:B------:R-:W-:Y:S05]  /*11190*/  BSYNC.RECONVERGENT B2 ;  /* 0x0000000000027941 */ /* 0x000fea0003800200 */
.L_x_2702:
        /* <DEDUP_REMOVED lines=61> */
.L_x_2700:
[----:B------:R-:W-:Y:S05]  /*11570*/  BSYNC.RECONVERGENT B1 ;  /* 0x0000000000017941 */ /* 0x000fea0003800200 */
.L_x_2699:
        /* <DEDUP_REMOVED lines=25> */
.L_x_2706:
        /* <DEDUP_REMOVED lines=15> */
.L_x_2708:
[----:B------:R-:W-:Y:S05]  /*11800*/  BSYNC.RECONVERGENT B2 ;  /* 0x0000000000027941 */ /* 0x000fea0003800200 */
.L_x_2707:
        /* <DEDUP_REMOVED lines=61> */
.L_x_2705:
[----:B------:R-:W-:Y:S05]  /*11be0*/  BSYNC.RECONVERGENT B1 ;  /* 0x0000000000017941 */ /* 0x000fea0003800200 */
.L_x_2704:
[----:B------:R-:W-:Y:S02]  /*11bf0*/  SHF.L.U32 R230, R230, 0x10, RZ ;  /* 0x00000010e6e67819 */ /* 0x000fe400000006ff */
[----:B------:R-:W-:Y:S01]  /*11c00*/  I2FP.F32.U32 R128, R129 ;  /* 0x0000008100807245 */ /* 0x000fe20000201000 */
[----:B------:R-:W-:Y:S01]  /*11c10*/  IMAD.U32 R129, R16, 0x10000, RZ ;  /* 0x0001000010817824 */ /* 0x000fe200078e00ff */
[----:B------:R-:W-:Y:S01]  /*11c20*/  PRMT R130, R43, 0x7632, R130 ;  /* 0x000076322b827816 */ /* 0x000fe20000000082 */
[----:B------:R-:W-:Y:S02]  /*11c30*/  FMUL.FTZ R230, R230, UR4 ;  /* 0x00000004e6e67c20 */ /* 0x000fe40008410000 */
[----:B------:R-:W-:Y:S01]  /*11c40*/  FFMA.FTZ R213, R128, R213, 1.1641532182693481445e-10 ;  /* 0x2f00000080d57423 */ /* 0x000fe200000100d5 */
[----:B------:R-:W-:Y:S01]  /*11c50*/  F2FP.BF16.F32.PACK_AB R128, R166, R167 ;  /* 0x000000a7a680723e */ /* 0x000fe200000010ff */
[----:B------:R-:W-:Y:S01]  /*11c60*/  FMUL.FTZ R230, R230, R229 ;  /* 0x000000e5e6e67220 */ /* 0x000fe20000410000 */
[----:B------:R-:W-:Y:S01]  /*11c70*/  IMAD.U32 R131, R130, 0x10000, RZ ;  /* 0x0001000082837824 */ /* 0x000fe200078e00ff */
[----:B------:R-:W-:-:S02]  /*11c80*/  F2FP.BF16.F32.PACK_AB R130, R199, R198 ;  /* 0x000000c6c782723e */ /* 0x000fc400000010ff */
[----:B------:R-:W-:-:S04]  /*11c90*/  FSETP.GTU.FTZ.AND P6, PT, R213, R224, PT ;  /* 0x000000e0d500720b */ /* 0x000fc80003fdc000 */
[----:B------:R-:W-:Y:S02]  /*11ca0*/  FSEL R230, R230, RZ, !P6 ;  /* 0x000000ffe6e67208 */ /* 0x000fe40007000000 */
[----:B------:R-:W-:-:S03]  /*11cb0*/  PLOP3.LUT P6, PT, P6, PT, PT, 0x8, 0x80 ;  /* 0x000000000080781c */ /* 0x000fc600037ce170 */
[----:B------:R-:W-:Y:S01]  /*11cc0*/  FFMA.FTZ R213, R230, R129, R131 ;  /* 0x00000081e6d57223 */ /* 0x000fe20000010083 */
[----:B------:R-:W-:-:S04]  /*11cd0*/  F2FP.BF16.F32.PACK_AB R129, R185, R184 ;  /* 0x000000b8b981723e */ /* 0x000fc800000010ff */
[----:B------:R-:W-:Y:S01]  /*11ce0*/  F2FP.BF16.F32.PACK_AB R131, R213, R212 ;  /* 0x000000d4d583723e */ /* 0x000fe200000010ff */
[----:B------:R-:W-:Y:S06]  /*11cf0*/  BRA `(.L_x_2709) ;  /* 0x0000003000a47947 */ /* 0x000fec0003800000 */
.L_x_2668:
        /* <DEDUP_REMOVED lines=16> */
.L_x_2712:
        /* <DEDUP_REMOVED lines=13> */
.L_x_2714:
[----:B------:R-:W-:Y:S05]  /*11ed0*/  BSYNC.RECONVERGENT B2 ;  /* 0x0000000000027941 */ /* 0x000fea0003800200 */
.L_x_2713:
        /* <DEDUP_REMOVED lines=60> */
.L_x_2711:
[----:B------:R-:W-:Y:S05]  /*122a0*/  BSYNC.RECONVERGENT B1 ;  /* 0x0000000000017941 */ /* 0x000fea0003800200 */
.L_x_2710:
[----:B------:R-:W0:Y:S01]  /*122b0*/  LDC R229, c[0x0][0x408] ;  /* 0x00010200ffe57b82 */ /* 0x000e220000000800 */
[----:B------:R-:W-:Y:S01]  /*122c0*/  I2FP.F32.U32 R158, R166 ;  /* 0x000000a6009e7245 */ /* 0x000fe20000201000 */
[----:B------:R-:W-:Y:S01]  /*122d0*/  IMAD.MOV.U32 R213, RZ, RZ, 0x2f800000 ;  /* 0x2f800000ffd57424 */ /* 0x000fe200078e00ff */
[----:B------:R-:W-:Y:S01]  /*122e0*/  ISETP.NE.AND P1, PT, R184, 0x1, PT ;  /* 0x00000001b800780c */ /* 0x000fe20003f25270 */
[----:B-----5:R-:W-:Y:S01]  /*122f0*/  IMAD.U32 R166, R128, 0x10000, RZ ;  /* 0x0001000080a67824 */ /* 0x020fe200078e00ff */
[----:B------:R-:W-:Y:S01]  /*12300*/  LOP3.LUT R0, R0, 0xfffffffd, RZ, 0xc0, !PT ;  /* 0xfffffffd00007812 */ /* 0x000fe200078ec0ff */
[----:B------:R-:W-:Y:S01]  /*12310*/  FFMA.FTZ R167, R158, R213, 1.1641532182693481445e-10 ;  /* 0x2f0000009ea77423 */ /* 0x000fe200000100d5 */
[----:B------:R-:W-:Y:S01]  /*12320*/  SHF.L.U32 R158, R92, 0x10, RZ ;  /* 0x000000105c9e7819 */ /* 0x000fe200000006ff */
[----:B------:R-:W1:Y:S01]  /*12330*/  LDC R224, c[0x0][0x404] ;  /* 0x00010100ffe07b82 */ /* 0x000e620000000800 */
[----:B------:R-:W-:Y:S01]  /*12340*/  FMUL.FTZ R166, R166, UR4 ;  /* 0x00000004a6a67c20 */ /* 0x000fe20008410000 */
[----:B------:R-:W-:Y:S01]  /*12350*/  BSSY.RECONVERGENT B1, `(.L_x_2715) ;  /* 0x000005e000017945 */ /* 0x000fe20003800200 */
[----:B------:R-:W-:Y:S01]  /*12360*/  PRMT R128, R128, 0x7632, R128 ;  /* 0x0000763280807816 */ /* 0x000fe20000000080 */
[----:B------:R-:W-:-:S02]  /*12370*/  IMAD.MOV.U32 R198, RZ, RZ, 0x2 ;  /* 0x00000002ffc67424 */ /* 0x000fc400078e00ff */
[----:B0-----:R-:W-:Y:S01]  /*12380*/  FMUL.FTZ R166, R166, R229 ;  /* 0x000000e5a6a67220 */ /* 0x001fe20000410000 */
[----:B-1----:R-:W-:-:S04]  /*12390*/  FSETP.GTU.FTZ.AND P0, PT, R167, R224, PT ;  /* 0x000000e0a700720b */ /* 0x002fc80003f1c000 */
        /* <DEDUP_REMOVED lines=14> */
.L_x_2717:
        /* <DEDUP_REMOVED lines=13> */
.L_x_2719:
[----:B------:R-:W-:Y:S05]  /*12550*/  BSYNC.RECONVERGENT B2 ;  /* 0x0000000000027941 */ /* 0x000fea0003800200 */
.L_x_2718:
        /* <DEDUP_REMOVED lines=61> */
.L_x_2716:
[----:B------:R-:W-:Y:S05]  /*12930*/  BSYNC.RECONVERGENT B1 ;  /* 0x0000000000017941 */ /* 0x000fea0003800200 */
.L_x_2715:
[----:B------:R-:W-:Y:S01]  /*12940*/  I2FP.F32.U32 R158, R158 ;  /* 0x0000009e009e7245 */ /* 0x000fe20000201000 */
[----:B------:R-:W-:Y:S01]  /*12950*/  BSSY.RECONVERGENT B1, `(.L_x_2720) ;  /* 0x0000061000017945 */ /* 0x000fe20003800200 */
[----:B------:R-:W-:Y:S01]  /*12960*/  SHF.L.U32 R128, R128, 0x10, RZ ;  /* 0x0000001080807819 */ /* 0x000fe200000006ff */
[----:B------:R-:W-:Y:S01]  /*12970*/  IMAD.MOV.U32 R199, RZ, RZ, 0x2 ;  /* 0x00000002ffc77424 */ /* 0x000fe200078e00ff */
[----:B------:R-:W-:Y:S01]  /*12980*/  ISETP.NE.AND P1, PT, R198, 0x1, PT ;  /* 0x00000001c600780c */ /* 0x000fe20003f25270 */
[----:B------:R-:W-:Y:S02]  /*12990*/  FFMA.FTZ R185, R158, R213, 1.1641532182693481445e-10 ;  /* 0x2f0000009eb97423 */ /* 0x000fe400000100d5 */
[----:B------:R-:W-:-:S03]  /*129a0*/  FMUL.FTZ R128, R128, UR4 ;  /* 0x0000000480807c20 */ /* 0x000fc60008410000 */
        /* <DEDUP_REMOVED lines=16> */
.L_x_2722:
        /* <DEDUP_REMOVED lines=13> */
.L_x_2724:
[----:B------:R-:W-:Y:S05]  /*12b80*/  BSYNC.RECONVERGENT B2 ;  /* 0x0000000000027941 */ /* 0x000fea0003800200 */
.L_x_2723:
        /* <DEDUP_REMOVED lines=58> */
[----:B------:R-:W-:Y:S01]  /*12f30*/  MOV R2, R198 ;  /* 0x000000c600027202 */ /* 0x000fe20000000f00 */
[----:B------:R-:W-:Y:S01]  /*12f40*/  IMAD.MOV.U32 R228, RZ, RZ, R184 ;  /* 0x000000ffffe47224 */ /* 0x000fe200078e00b8 */
[----:B------:R-:W-:-:S07]  /*12f50*/  LOP3.LUT R160, R158, UR18, R185, 0x96, !PT ;  /* 0x000000129ea07c12 */ /* 0x000fce000f8e96b9 */
.L_x_2721:
[----:B------:R-:W-:Y:S05]  /*12f60*/  BSYNC.RECONVERGENT B1 ;  /* 0x0000000000017941 */ /* 0x000fea0003800200 */
.L_x_2720:
[----:B------:R-:W-:Y:S01]  /*12f70*/  I2FP.F32.U32 R128, R128 ;  /* 0x0000008000807245 */ /* 0x000fe20000201000 */
[----:B------:R-:W-:Y:S01]  /*12f80*/  IMAD.U32 R158, R129, 0x10000, RZ ;  /* 0x00010000819e7824 */ /* 0x000fe200078e00ff */
[----:B------:R-:W-:Y:S01]  /*12f90*/  ISETP.NE.AND P2, PT, R199, 0x1, PT ;  /* 0x00000001c700780c */ /* 0x000fe20003f45270 */
[----:B------:R-:W-:Y:S02]  /*12fa0*/  BSSY.RECONVERGENT B1, `(.L_x_2725) ;  /* 0x0000060000017945 */ /* 0x000fe40003800200 */
[----:B------:R-:W-:Y:S01]  /*12fb0*/  FFMA.FTZ R185, R128, R213, 1.1641532182693481445e-10 ;  /* 0x2f00000080b97423 */ /* 0x000fe200000100d5 */
[----:B------:R-:W-:-:S04]  /*12fc0*/  FMUL.FTZ R158, R158, UR4 ;  /* 0x000000049e9e7c20 */ /* 0x000fc80008410000 */
[----:B------:R-:W-:Y:S01]  /*12fd0*/  FMUL.FTZ R158, R158, R229 ;  /* 0x000000e59e9e7220 */ /* 0x000fe20000410000 */
[----:B------:R-:W-:Y:S01]  /*12fe0*/  FSETP.GTU.FTZ.AND P1, PT, R185, R224, PT ;  /* 0x000000e0b900720b */ /* 0x000fe20003f3c000 */
[----:B------:R-:W-:-:S03]  /*12ff0*/  IMAD.U32 R185, R93, 0x10000, RZ ;  /* 0x000100005db97824 */ /* 0x000fc600078e00ff */
[----:B------:R-:W-:Y:S01]  /*13000*/  FSEL R184, R158, RZ, !P1 ;  /* 0x000000ff9eb87208 */ /* 0x000fe20004800000 */
[----:B------:R-:W-:Y:S01]  /*13010*/  HFMA2 R158, -RZ, RZ, 0, 1.1920928955078125e-07 ;  /* 0x00000002ff9e7431 */ /* 0x000fe200000001ff */
        /* <DEDUP_REMOVED lines=13> */
.L_x_2727:
        /* <DEDUP_REMOVED lines=13> */
.L_x_2729:
[----:B------:R-:W-:Y:S05]  /*131c0*/  BSYNC.RECONVERGENT B2 ;  /* 0x0000000000027941 */ /* 0x000fea0003800200 */
.L_x_2728:
        /* <DEDUP_REMOVED lines=61> */
.L_x_2726:
[----:B------:R-:W-:Y:S05]  /*135a0*/  BSYNC.RECONVERGENT B1 ;  /* 0x0000000000017941 */ /* 0x000fea0003800200 */
.L_x_2725:
[----:B------:R-:W-:Y:S01]  /*135b0*/  I2FP.F32.U32 R128, R129 ;  /* 0x0000008100807245 */ /* 0x000fe20000201000 */
[----:B------:R-:W-:Y:S01]  /*135c0*/  IMAD.U32 R185, R185, 0x10000, RZ ;  /* 0x00010000b9b97824 */ /* 0x000fe200078e00ff */
[----:B------:R-:W-:Y:S01]  /*135d0*/  ISETP.NE.AND P3, PT, R158, 0x1, PT ;  /* 0x000000019e00780c */ /* 0x000fe20003f65270 */
[----:B------:R-:W-:Y:S01]  /*135e0*/  BSSY.RECONVERGENT B1, `(.L_x_2730) ;  /* 0x000005f000017945 */ /* 0x000fe20003800200 */
[----:B------:R-:W-:Y:S02]  /*135f0*/  IMAD.MOV.U32 R212, RZ, RZ, 0x2 ;  /* 0x00000002ffd47424 */ /* 0x000fe400078e00ff */
[----:B------:R-:W-:Y:S01]  /*13600*/  FFMA.FTZ R129, R128, R213, 1.1641532182693481445e-10 ;  /* 0x2f00000080817423 */ /* 0x000fe200000100d5 */
[----:B------:R-:W-:Y:S01]  /*13610*/  FMUL.FTZ R128, R185, UR4 ;  /* 0x00000004b9807c20 */ /* 0x000fe20008410000 */
[----:B------:R-:W-:-:S03]  /*13620*/  SHF.L.U32 R185, R14, 0x10, RZ ;  /* 0x000000100eb97819 */ /* 0x000fc600000006ff */
        /* <DEDUP_REMOVED lines=15> */
.L_x_2732:
        /* <DEDUP_REMOVED lines=13> */
.L_x_2734:
[----:B------:R-:W-:Y:S05]  /*137f0*/  BSYNC.RECONVERGENT B2 ;  /* 0x0000000000027941 */ /* 0x000fea0003800200 */
.L_x_2733:
        /* <DEDUP_REMOVED lines=61> */
.L_x_2731:
[----:B------:R-:W-:Y:S05]  /*13bd0*/  BSYNC.RECONVERGENT B1 ;  /* 0x0000000000017941 */ /* 0x000fea0003800200 */
.L_x_2730:
[----:B------:R-:W-:Y:S01]  /*13be0*/  I2FP.F32.U32 R128, R129 ;  /* 0x0000008100807245 */ /* 0x000fe20000201000 */
[----:B------:R-:W-:Y:S01]  /*13bf0*/  IMAD.U32 R199, R94, 0x10000, RZ ;  /* 0x000100005ec77824 */ /* 0x000fe200078e00ff */
[----:B------:R-:W-:Y:S01]  /*13c00*/  SHF.L.U32 R158, R130, 0x10, RZ ;  /* 0x00000010829e7819 */ /* 0x000fe200000006ff */
[----:B------:R-:W-:Y:S01]  /*13c10*/  BSSY.RECONVERGENT B1, `(.L_x_2735) ;  /* 0x0000060000017945 */ /* 0x000fe20003800200 */
[----:B------:R-:W-:Y:S01]  /*13c20*/  ISETP.NE.AND P4, PT, R212, 0x1, PT ;  /* 0x00000001d400780c */ /* 0x000fe20003f85270 */
[----:B------:R-:W-:Y:S01]  /*13c30*/  FFMA.FTZ R129, R128, R213, 1.1641532182693481445e-10 ;  /* 0x2f00000080817423 */ /* 0x000fe200000100d5 */
[----:B------:R-:W-:Y:S01]  /*13c40*/  PRMT R130, R130, 0x7632, R130 ;  /* 0x0000763282827816 */ /* 0x000fe20000000082 */
[----:B------:R-:W-:-:S03]  /*13c50*/  FMUL.FTZ R158, R158, UR4 ;  /* 0x000000049e9e7c20 */ /* 0x000fc60008410000 */
[----:B------:R-:W-:Y:S01]  /*13c60*/  FSETP.GTU.FTZ.AND P3, PT, R129, R224, PT ;  /* 0x000000e08100720b */ /* 0x000fe20003f7c000 */
[----:B------:R-:W-:Y:S01]  /*13c70*/  FMUL.FTZ R158, R158, R229 ;  /* 0x000000e59e9e7220 */ /* 0x000fe20000410000 */
[----:B------:R-:W-:-:S04]  /*13c80*/  MOV R129, R2 ;  /* 0x0000000200817202 */ /* 0x000fc80000000f00 */
[----:B------:R-:W-:Y:S01]  /*13c90*/  FSEL R198, R158, RZ, !P3 ;  /* 0x000000ff9ec67208 */ /* 0x000fe20005800000 */
[----:B------:R-:W-:Y:S01]  /*13ca0*/  IMAD.MOV.U32 R158, RZ, RZ, 0x2 ;  /* 0x00000002ff9e7424 */ /* 0x000fe200078e00ff */
        /* <DEDUP_REMOVED lines=11> */
.L_x_2737:
        /* <DEDUP_REMOVED lines=13> */
.L_x_2739:
[----:B------:R-:W-:Y:S05]  /*13e30*/  BSYNC.RECONVERGENT B2 ;  /* 0x0000000000027941 */ /* 0x000fea0003800200 */
.L_x_2738:
        /* <DEDUP_REMOVED lines=61> */
.L_x_2736:
[----:B------:R-:W-:Y:S05]  /*14210*/  BSYNC.RECONVERGENT B1 ;  /* 0x0000000000017941 */ /* 0x000fea0003800200 */
.L_x_2735:
[----:B------:R-:W-:Y:S01]  /*14220*/  I2FP.F32.U32 R128, R129 ;  /* 0x0000008100807245 */ /* 0x000fe20000201000 */
[----:B------:R-:W-:Y:S01]  /*14230*/  IMAD.U32 R130, R130, 0x10000, RZ ;  /* 0x0001000082827824 */ /* 0x000fe200078e00ff */
[----:B------:R-:W-:Y:S01]  /*14240*/  ISETP.NE.AND P5, PT, R158, 0x1, PT ;  /* 0x000000019e00780c */ /* 0x000fe20003fa5270 */
[----:B------:R-:W-:Y:S01]  /*14250*/  IMAD.U32 R199, R15, 0x10000, RZ ;  /* 0x000100000fc77824 */ /* 0x000fe200078e00ff */
[----:B------:R-:W-:Y:S01]  /*14260*/  BSSY.RECONVERGENT B1, `(.L_x_2740) ;  /* 0x000005e000017945 */ /* 0x000fe20003800200 */
[----:B------:R-:W-:Y:S01]  /*14270*/  FFMA.FTZ R129, R128, R213, 1.1641532182693481445e-10 ;  /* 0x2f00000080817423 */ /* 0x000fe200000100d5 */
[----:B------:R-:W-:Y:S01]  /*14280*/  FMUL.FTZ R130, R130, UR4 ;  /* 0x0000000482827c20 */ /* 0x000fe20008410000 */
[----:B------:R-:W-:-:S03]  /*14290*/  MOV R226, 0x2 ;  /* 0x0000000200e27802 */ /* 0x000fc60000000f00 */
        /* <DEDUP_REMOVED lines=15> */
.L_x_2742:
        /* <DEDUP_REMOVED lines=13> */
.L_x_2744:
[----:B------:R-:W-:Y:S05]  /*14460*/  BSYNC.RECONVERGENT B2 ;  /* 0x0000000000027941 */ /* 0x000fea0003800200 */
.L_x_2743:
        /* <DEDUP_REMOVED lines=61> */
.L_x_2741:
[----:B------:R-:W-:Y:S05]  /*14840*/  BSYNC.RECONVERGENT B1 ;  /* 0x0000000000017941 */ /* 0x000fea0003800200 */
.L_x_2740:
        /* <DEDUP_REMOVED lines=24> */
.L_x_2747:
        /* <DEDUP_REMOVED lines=15> */
.L_x_2749:
[----:B------:R-:W-:Y:S05]  /*14ac0*/  BSYNC.RECONVERGENT B2 ;  /* 0x0000000000027941 */ /* 0x000fea0003800200 */
.L_x_2748:
        /* <DEDUP_REMOVED lines=61> */
.L_x_2746:
[----:B------:R-:W-:Y:S05]  /*14ea0*/  BSYNC.RECONVERGENT B1 ;  /* 0x0000000000017941 */ /* 0x000fea0003800200 */
.L_x_2745:
[----:B------:R-:W-:Y:S01]  /*14eb0*/  I2FP.F32.U32 R128, R129 ;  /* 0x0000008100807245 */ /* 0x000fe20000201000 */
[----:B------:R-:W-:Y:S01]  /*14ec0*/  IMAD.U32 R129, R16, 0x10000, RZ ;  /* 0x0001000010817824 */ /* 0x000fe200078e00ff */
[----:B------:R-:W-:Y:S02]  /*14ed0*/  SHF.L.U32 R230, R230, 0x10, RZ ;  /* 0x00000010e6e67819 */ /* 0x000fe400000006ff */
[----:B------:R-:W-:Y:S01]  /*14ee0*/  F2FP.BF16.F32.PACK_AB R130, R199, R198 ;  /* 0x000000c6c782723e */ /* 0x000fe200000010ff */
[----:B------:R-:W-:Y:S01]  /*14ef0*/  FFMA.FTZ R213, R128, R213, 1.1641532182693481445e-10 ;  /* 0x2f00000080d57423 */ /* 0x000fe200000100d5 */
[----:B------:R-:W-:Y:S01]  /*14f00*/  F2FP.BF16.F32.PACK_AB R128, R166, R167 ;  /* 0x000000a7a680723e */ /* 0x000fe200000010ff */
[----:B------:R-:W-:-:S03]  /*14f10*/  FMUL.FTZ R230, R230, UR4 ;  /* 0x00000004e6e67c20 */ /* 0x000fc60008410000 */
[----:B------:R-:W-:Y:S01]  /*14f20*/  FSETP.GTU.FTZ.AND P6, PT, R213, R224, PT ;  /* 0x000000e0d500720b */ /* 0x000fe20003fdc000 */
[----:B------:R-:W-:-:S05]  /*14f30*/  FMUL.FTZ R230, R230, R229 ;  /* 0x000000e5e6e67220 */ /* 0x000fca0000410000 */
[----:B------:R-:W-:Y:S02]  /*14f40*/  FSEL R230, R230, RZ, !P6 ;  /* 0x000000ffe6e67208 */ /* 0x000fe40007000000 */
[----:B------:R-:W-:-:S03]  /*14f50*/  PLOP3.LUT P6, PT, P6, PT, PT, 0x8, 0x80 ;  /* 0x000000000080781c */ /* 0x000fc600037ce170 */
[----:B------:R-:W-:Y:S01]  /*14f60*/  FMUL.FTZ R213, R129, R230 ;  /* 0x000000e681d57220 */ /* 0x000fe20000410000 */
[----:B------:R-:W-:-:S04]  /*14f70*/  F2FP.BF16.F32.PACK_AB R129, R185, R184 ;  /* 0x000000b8b981723e */ /* 0x000fc800000010ff */
[----:B------:R-:W-:-:S07]  /*14f80*/  F2FP.BF16.F32.PACK_AB R131, R213, R212 ;  /* 0x000000d4d583723e */ /* 0x000fce00000010ff */
.L_x_2709:
        /* <DEDUP_REMOVED lines=21> */
.L_x_2667:
[----:B------:R-:W-:Y:S05]  /*150e0*/  BSYNC.RECONVERGENT B0 ;  /* 0x0000000000007941 */ /* 0x000fea0003800200 */
.L_x_2666:
[----:B------:R-:W-:Y:S01]  /*150f0*/  ISETP.GE.U32.AND P0, PT, R164, 0x200, PT ;  /* 0x00000200a400780c */ /* 0x000fe20003f06070 */
[----:B------:R-:W-:Y:S01]  /*15100*/  BSSY.RECONVERGENT B0, `(.L_x_2750) ;  /* 0x0000681000007945 */ /* 0x000fe20003800200 */
[----:B------:R-:W-:-:S11]  /*15110*/  LOP3.LUT R0, R0, 0xffffffbf, RZ, 0xc0, !PT ;  /* 0xffffffbf00007812 */ /* 0x000fd600078ec0ff */
[----:B------:R-:W-:Y:S01]  /*15120*/  @P0 LOP3.LUT R0, R0, 0x40, RZ, 0xfc, !PT ;  /* 0x0000004000000812 */ /* 0x000fe200078efcff */
[----:B------:R-:W-:Y:S06]  /*15130*/  @!P0 BRA `(.L_x_2751) ;  /* 0x0000006400f48947 */ /* 0x000fec0003800000 */
[----:B------:R-:W-:Y:S01]  /*15140*/  ISETP.NE.U32.AND P0, PT, RZ, UR10, PT ;  /* 0x0000000aff007c0c */ /* 0x000fe2000bf05070 */
[----:B0-2---:R-:W0:Y:S03]  /*15150*/  LDC.64 R128, c[0x0][0x390] ;  /* 0x0000e400ff807b82 */ /* 0x005e260000000a00 */
        /* <DEDUP_REMOVED lines=23> */
.L_x_2755:
        /* <DEDUP_REMOVED lines=13> */
.L_x_2757:
[----:B------:R-:W-:Y:S05]  /*153a0*/  BSYNC.RECONVERGENT B2 ;  /* 0x0000000000027941 */ /* 0x000fea0003800200 */
.L_x_2756:
        /* <DEDUP_REMOVED lines=60> */
.L_x_2754:
[----:B------:R-:W-:Y:S05]  /*15770*/  BSYNC.RECONVERGENT B1 ;  /* 0x0000000000017941 */ /* 0x000fea0003800200 */
.L_x_2753:
        /* <DEDUP_REMOVED lines=11> */
[----:B------:R-:W-:Y:S01]  /*15830*/  HFMA2 R200, -RZ, RZ, 0, 1.1920928955078125e-07 ;  /* 0x00000002ffc87431 */ /* 0x000fe200000001ff */
[----:B------:R-:W-:Y:S01]  /*15840*/  PRMT R128, R128, 0x7632, R128 ;  /* 0x0000763280807816 */ /* 0x000fe20000000080 */
[----:B------:R-:W-:-:S02]  /*15850*/  IMAD.MOV.U32 R158, RZ, RZ, R2 ;  /* 0x000000ffff9e7224 */ /* 0x000fc400078e0002 */
        /* <DEDUP_REMOVED lines=16> */
.L_x_2760:
        /* <DEDUP_REMOVED lines=13> */
.L_x_2762:
[----:B------:R-:W-:Y:S05]  /*15a30*/  BSYNC.RECONVERGENT B2 ;  /* 0x0000000000027941 */ /* 0x000fea0003800200 */
.L_x_2761:
        /* <DEDUP_REMOVED lines=61> */
.L_x_2759:
[----:B------:R-:W-:Y:S05]  /*15e10*/  BSYNC.RECONVERGENT B1 ;  /* 0x0000000000017941 */ /* 0x000fea0003800200 */
.L_x_2758:
        /* <DEDUP_REMOVED lines=25> */
.L_x_2765:
        /* <DEDUP_REMOVED lines=13> */
.L_x_2767:
[----:B------:R-:W-:Y:S05]  /*16080*/  BSYNC.RECONVERGENT B2 ;  /* 0x0000000000027941 */ /* 0x000fea0003800200 */
.L_x_2766:
        /* <DEDUP_REMOVED lines=60> */
[----:B------:R-:W-:-:S07]  /*16450*/  LOP3.LUT R160, R158, UR18, R187, 0x96, !PT ;  /* 0x000000129ea07c12 */ /* 0x000fce000f8e96bb */
.L_x_2764:
[----:B------:R-:W-:Y:S05]  /*16460*/  BSYNC.RECONVERGENT B1 ;  /* 0x0000000000017941 */ /* 0x000fea0003800200 */
.L_x_2763:
        /* <DEDUP_REMOVED lines=10> */
[----:B------:R-:W-:-:S03]  /*16510*/  IMAD.U32 R187, R81, 0x10000, RZ ;  /* 0x0001000051bb7824 */ /* 0x000fc600078e00ff */
        /* <DEDUP_REMOVED lines=14> */
.L_x_2770:
        /* <DEDUP_REMOVED lines=13> */
.L_x_2772:
[----:B------:R-:W-:Y:S05]  /*166d0*/  BSYNC.RECONVERGENT B2 ;  /* 0x0000000000027941 */ /* 0x000fea0003800200 */
.L_x_2771:
        /* <DEDUP_REMOVED lines=61> */
.L_x_2769:
[----:B------:R-:W-:Y:S05]  /*16ab0*/  BSYNC.RECONVERGENT B1 ;  /* 0x0000000000017941 */ /* 0x000fea0003800200 */
.L_x_2768:
[----:B------:R-:W-:Y:S01]  /*16ac0*/  I2FP.F32.U32 R128, R129 ;  /* 0x0000008100807245 */ /* 0x000fe20000201000 */
[----:B------:R-:W-:Y:S01]  /*16ad0*/  BSSY.RECONVERGENT B1, `(.L_x_2773) ;  /* 0x0000063000017945 */ /* 0x000fe20003800200 */
[----:B------:R-:W-:Y:S01]  /*16ae0*/  SHF.L.U32 R187, R187, 0x10, RZ ;  /* 0x00000010bbbb7819 */ /* 0x000fe200000006ff */
[----:B------:R-:W-:Y:S01]  /*16af0*/  HFMA2 R214, -RZ, RZ, 0, 1.1920928955078125e-07 ;  /* 0x00000002ffd67431 */ /* 0x000fe200000001ff */
[----:B------:R-:W-:Y:S01]  /*16b00*/  ISETP.NE.AND P3, PT, R200, 0x1, PT ;  /* 0x00000001c800780c */ /* 0x000fe20003f65270 */
[----:B------:R-:W-:Y:S01]  /*16b10*/  FFMA.FTZ R129, R128, R215, 1.1641532182693481445e-10 ;  /* 0x2f00000080817423 */ /* 0x000fe200000100d7 */
[----:B------:R-:W-:Y:S01]  /*16b20*/  PRMT R158, R41, 0x7632, R158 ;  /* 0x00007632299e7816 */ /* 0x000fe2000000009e */
[----:B------:R-:W-:Y:S01]  /*16b30*/  FMUL.FTZ R128, R187, UR4 ;  /* 0x00000004bb807c20 */ /* 0x000fe20008410000 */
[----:B------:R-:W-:Y:S02]  /*16b40*/  IMAD.U32 R187, R18, 0x10000, RZ ;  /* 0x0001000012bb7824 */ /* 0x000fe400078e00ff */
        /* <DEDUP_REMOVED lines=16> */
.L_x_2775:
        /* <DEDUP_REMOVED lines=13> */
.L_x_2777:
[----:B------:R-:W-:Y:S05]  /*16d20*/  BSYNC.RECONVERGENT B2 ;  /* 0x0000000000027941 */ /* 0x000fea0003800200 */
.L_x_2776:
        /* <DEDUP_REMOVED lines=61> */
.L_x_2774:
[----:B------:R-:W-:Y:S05]  /*17100*/  BSYNC.RECONVERGENT B1 ;  /* 0x0000000000017941 */ /* 0x000fea0003800200 */
.L_x_2773:
        /* <DEDUP_REMOVED lines=25> */
.L_x_2780:
        /* <DEDUP_REMOVED lines=13> */
.L_x_2782:
[----:B------:R-:W-:Y:S05]  /*17370*/  BSYNC.RECONVERGENT B2 ;  /* 0x0000000000027941 */ /* 0x000fea0003800200 */
.L_x_2781:
        /* <DEDUP_REMOVED lines=61> */
.L_x_2779:
[----:B------:R-:W-:Y:S05]  /*17750*/  BSYNC.RECONVERGENT B1 ;  /* 0x0000000000017941 */ /* 0x000fea0003800200 */
.L_x_2778:
[----:B------:R-:W-:Y:S01]  /*17760*/  I2FP.F32.U32 R128, R129 ;  /* 0x0000008100807245 */ /* 0x000fe20000201000 */
[----:B------:R-:W-:Y:S01]  /*17770*/  IMAD.U32 R130, R130, 0x10000, RZ ;  /* 0x0001000082827824 */ /* 0x000fe200078e00ff */
[----:B------:R-:W-:Y:S01]  /*17780*/  ISETP.NE.AND P5, PT, R226, 0x1, PT ;  /* 0x00000001e200780c */ /* 0x000fe20003fa5270 */
[----:B------:R-:W-:Y:S01]  /*17790*/  IMAD.U32 R201, R19, 0x10000, RZ ;  /* 0x0001000013c97824 */ /* 0x000fe200078e00ff */
[----:B------:R-:W-:Y:S01]  /*177a0*/  PRMT R158, R42, 0x7632, R158 ;  /* 0x000076322a9e7816 */ /* 0x000fe2000000009e */
[----:B------:R-:W-:Y:S01]  /*177b0*/  FFMA.FTZ R129, R128, R215, 1.1641532182693481445e-10 ;  /* 0x2f00000080817423 */ /* 0x000fe200000100d7 */
[----:B------:R-:W-:Y:S01]  /*177c0*/  FMUL.FTZ R130, R130, UR4 ;  /* 0x0000000482827c20 */ /* 0x000fe20008410000 */
[----:B------:R-:W-:Y:S01]  /*177d0*/  BSSY.RECONVERGENT B1, `(.L_x_2783) ;  /* 0x000005d000017945 */ /* 0x000fe20003800200 */
[----:B------:R-:W-:Y:S01]  /*177e0*/  SHF.L.U32 R227, R158, 0x10, RZ ;  /* 0x000000109ee37819 */ /* 0x000fe200000006ff */
        /* <DEDUP_REMOVED lines=16> */
.L_x_2785:
        /* <DEDUP_REMOVED lines=13> */
.L_x_2787:
[----:B------:R-:W-:Y:S05]  /*179c0*/  BSYNC.RECONVERGENT B2 ;  /* 0x0000000000027941 */ /* 0x000fea0003800200 */
.L_x_2786:
        /* <DEDUP_REMOVED lines=61> */
.L_x_2784:
[----:B------:R-:W-:Y:S05]  /*17da0*/  BSYNC.RECONVERGENT B1 ;  /* 0x0000000000017941 */ /* 0x000fea0003800200 */
.L_x_2783:
        /* <DEDUP_REMOVED lines=25> */
.L_x_2790:
        /* <DEDUP_REMOVED lines=15> */
.L_x_2792:
[----:B------:R-:W-:Y:S05]  /*18030*/  BSYNC.RECONVERGENT B2 ;  /* 0x0000000000027941 */ /* 0x000fea0003800200 */
.L_x_2791:
        /* <DEDUP_REMOVED lines=61> */
.L_x_2789:
[----:B------:R-:W-:Y:S05]  /*18410*/  BSYNC.RECONVERGENT B1 ;  /* 0x0000000000017941 */ /* 0x000fea0003800200 */
.L_x_2788:
        /* <DEDUP_REMOVED lines=8> */
[----:B------:R-:W-:Y:S01]  /*184a0*/  FMUL.FTZ R230, R230, R229 ;  /* 0x000000e5e6e67220 */ /* 0x000fe20000410000 */
        /* <DEDUP_REMOVED lines=8> */
.L_x_2752:
        /* <DEDUP_REMOVED lines=16> */
.L_x_2796:
        /* <DEDUP_REMOVED lines=13> */
.L_x_2798:
[----:B------:R-:W-:Y:S05]  /*18700*/  BSYNC.RECONVERGENT B2 ;  /* 0x0000000000027941 */ /* 0x000fea0003800200 */
.L_x_2797:
        /* <DEDUP_REMOVED lines=60> */
.L_x_2795:
[----:B------:R-:W-:Y:S05]  /*18ad0*/  BSYNC.RECONVERGENT B1 ;  /* 0x0000000000017941 */ /* 0x000fea0003800200 */
.L_x_2794:
        /* <DEDUP_REMOVED lines=12> */
[----:B------:R-:W-:-:S02]  /*18ba0*/  IMAD.MOV.U32 R158, RZ, RZ, R2 ;  /* 0x000000ffff9e7224 */ /* 0x000fc400078e0002 */
[----:B0-----:R-:W-:Y:S02]  /*18bb0*/  FMUL.FTZ R172, R172, R229 ;  /* 0x000000e5acac7220 */ /* 0x001fe40000410000 */
[----:B-1----:R-:W-:Y:S01]  /*18bc0*/  FSETP.GTU.FTZ.AND P0, PT, R173, R224, PT ;  /* 0x000000e0ad00720b */ /* 0x002fe20003f1c000 */
[----:B------:R-:W-:-:S03]  /*18bd0*/  IMAD.U32 R173, R80, 0x10000, RZ ;  /* 0x0001000050ad7824 */ /* 0x000fc600078e00ff */
[----:B------:R-:W-:Y:S02]  /*18be0*/  FSEL R172, R172, RZ, !P0 ;  /* 0x000000ffacac7208 */ /* 0x000fe40004000000 */
[----:B------:R-:W-:-:S03]  /*18bf0*/  PLOP3.LUT P0, PT, P0, PT, PT, 0x8, 0x80 ;  /* 0x000000000080781c */ /* 0x000fc6000070e170 */
[----:B------:R-:W-:-:S10]  /*18c00*/  FMUL.FTZ R172, R173, R172 ;  /* 0x000000acadac7220 */ /* 0x000fd40000410000 */
        /* <DEDUP_REMOVED lines=10> */
.L_x_2801:
        /* <DEDUP_REMOVED lines=13> */
.L_x_2803:
[----:B------:R-:W-:Y:S05]  /*18d80*/  BSYNC.RECONVERGENT B2 ;  /* 0x0000000000027941 */ /* 0x000fea0003800200 */
.L_x_2802:
        /* <DEDUP_REMOVED lines=61> */
.L_x_2800:
[----:B------:R-:W-:Y:S05]  /*19160*/  BSYNC.RECONVERGENT B1 ;  /* 0x0000000000017941 */ /* 0x000fea0003800200 */
.L_x_2799:
[----:B------:R-:W-:Y:S01]  /*19170*/  I2FP.F32.U32 R158, R158 ;  /* 0x0000009e009e7245 */ /* 0x000fe20000201000 */
[----:B------:R-:W-:Y:S01]  /*19180*/  IMAD.U32 R128, R128, 0x10000, RZ ;  /* 0x0001000080807824 */ /* 0x000fe200078e00ff */
[----:B------:R-:W-:Y:S01]  /*19190*/  ISETP.NE.AND P1, PT, R187, 0x1, PT ;  /* 0x00000001bb00780c */ /* 0x000fe20003f25270 */
[----:B------:R-:W-:Y:S01]  /*191a0*/  BSSY.RECONVERGENT B1, `(.L_x_2804) ;  /* 0x000005f000017945 */ /* 0x000fe20003800200 */
[----:B------:R-:W-:Y:S02]  /*191b0*/  IMAD.MOV.U32 R200, RZ, RZ, 0x2 ;  /* 0x00000002ffc87424 */ /* 0x000fe400078e00ff */
[----:B------:R-:W-:Y:S01]  /*191c0*/  FFMA.FTZ R173, R158, R215, 1.1641532182693481445e-10 ;  /* 0x2f0000009ead7423 */ /* 0x000fe200000100d7 */
[----:B------:R-:W-:-:S04]  /*191d0*/  FMUL.FTZ R128, R128, UR4 ;  /* 0x0000000480807c20 */ /* 0x000fc80008410000 */
[----:B------:R-:W-:Y:S01]  /*191e0*/  FMUL.FTZ R128, R128, R229 ;  /* 0x000000e580807220 */ /* 0x000fe20000410000 */
[----:B------:R-:W-:Y:S02]  /*191f0*/  FSETP.GTU.FTZ.AND P0, PT, R173, R224, PT ;  /* 0x000000e0ad00720b */ /* 0x000fe40003f1c000 */
[----:B------:R-:W-:Y:S02]  /*19200*/  SHF.L.U32 R173, R17, 0x10, RZ ;  /* 0x0000001011ad7819 */ /* 0x000fe400000006ff */
        /* <DEDUP_REMOVED lines=13> */
.L_x_2806:
        /* <DEDUP_REMOVED lines=13> */
.L_x_2808:
[----:B------:R-:W-:Y:S05]  /*193b0*/  BSYNC.RECONVERGENT B2 ;  /* 0x0000000000027941 */ /* 0x000fea0003800200 */
.L_x_2807:
        /* <DEDUP_REMOVED lines=61> */
.L_x_2805:
[----:B------:R-:W-:Y:S05]  /*19790*/  BSYNC.RECONVERGENT B1 ;  /* 0x0000000000017941 */ /* 0x000fea0003800200 */
.L_x_2804:
[----:B------:R-:W-:Y:S01]  /*197a0*/  I2FP.F32.U32 R128, R128 ;  /* 0x0000008000807245 */ /* 0x000fe20000201000 */
[----:B------:R-:W-:Y:S01]  /*197b0*/  BSSY.RECONVERGENT B1, `(.L_x_2809) ;  /* 0x0000062000017945 */ /* 0x000fe20003800200 */
[----:B------:R-:W-:Y:S02]  /*197c0*/  SHF.L.U32 R158, R129, 0x10, RZ ;  /* 0x00000010819e7819 */ /* 0x000fe400000006ff */
[----:B------:R-:W-:Y:S01]  /*197d0*/  ISETP.NE.AND P2, PT, R200, 0x1, PT ;  /* 0x00000001c800780c */ /* 0x000fe20003f45270 */
[----:B------:R-:W-:Y:S02]  /*197e0*/  FFMA.FTZ R187, R128, R215, 1.1641532182693481445e-10 ;  /* 0x2f00000080bb7423 */ /* 0x000fe400000100d7 */
[----:B------:R-:W-:-:S03]  /*197f0*/  FMUL.FTZ R158, R158, UR4 ;  /* 0x000000049e9e7c20 */ /* 0x000fc60008410000 */
[----:B------:R-:W-:Y:S01]  /*19800*/  FSETP.GTU.FTZ.AND P1, PT, R187, R224, PT ;  /* 0x000000e0bb00720b */ /* 0x000fe20003f3c000 */
[----:B------:R-:W-:Y:S01]  /*19810*/  FMUL.FTZ R158, R158, R229 ;  /* 0x000000e59e9e7220 */ /* 0x000fe20000410000 */
[----:B------:R-:W-:-:S04]  /*19820*/  IMAD.U32 R187, R81, 0x10000, RZ ;  /* 0x0001000051bb7824 */ /* 0x000fc800078e00ff */
[----:B------:R-:W-:Y:S01]  /*19830*/  FSEL R186, R158, RZ, !P1 ;  /* 0x000000ff9eba7208 */ /* 0x000fe20004800000 */
[----:B------:R-:W-:Y:S01]  /*19840*/  IMAD.MOV.U32 R158, RZ, RZ, 0x2 ;  /* 0x00000002ff9e7424 */ /* 0x000fe200078e00ff */
        /* <DEDUP_REMOVED lines=13> */
.L_x_2811:
        /* <DEDUP_REMOVED lines=13> */
.L_x_2813:
[----:B------:R-:W-:Y:S05]  /*199f0*/  BSYNC.RECONVERGENT B2 ;  /* 0x0000000000027941 */ /* 0x000fea0003800200 */
.L_x_2812:
        /* <DEDUP_REMOVED lines=61> */
.L_x_2810:
[----:B------:R-:W-:Y:S05]  /*19dd0*/  BSYNC.RECONVERGENT B1 ;  /* 0x0000000000017941 */ /* 0x000fea0003800200 */
.L_x_2809:
[----:B------:R-:W-:Y:S01]  /*19de0*/  I2FP.F32.U32 R128, R129 ;  /* 0x0000008100807245 */ /* 0x000fe20000201000 */
[----:B------:R-:W-:Y:S01]  /*19df0*/  IMAD.U32 R187, R187, 0x10000, RZ ;  /* 0x00010000bbbb7824 */ /* 0x000fe200078e00ff */
[----:B------:R-:W-:Y:S01]  /*19e00*/  ISETP.NE.AND P3, PT, R158, 0x1, PT ;  /* 0x000000019e00780c */ /* 0x000fe20003f65270 */
[----:B------:R-:W-:Y:S01]  /*19e10*/  BSSY.RECONVERGENT B1, `(.L_x_2814) ;  /* 0x000005f000017945 */ /* 0x000fe20003800200 */
[----:B------:R-:W-:Y:S01]  /*19e20*/  MOV R214, 0x2 ;  /* 0x0000000200d67802 */ /* 0x000fe20000000f00 */
[----:B------:R-:W-:Y:S01]  /*19e30*/  FFMA.FTZ R129, R128, R215, 1.1641532182693481445e-10 ;  /* 0x2f00000080817423 */ /* 0x000fe200000100d7 */
[----:B------:R-:W-:Y:S01]  /*19e40*/  FMUL.FTZ R128, R187, UR4 ;  /* 0x00000004bb807c20 */ /* 0x000fe20008410000 */
[----:B------:R-:W-:-:S03]  /*19e50*/  IMAD.U32 R187, R18, 0x10000, RZ ;  /* 0x0001000012bb7824 */ /* 0x000fc600078e00ff */
        /* <DEDUP_REMOVED lines=15> */
.L_x_2816:
        /* <DEDUP_REMOVED lines=13> */
.L_x_2818:
[----:B------:R-:W-:Y:S05]  /*1a020*/  BSYNC.RECONVERGENT B2 ;  /* 0x0000000000027941 */ /* 0x000fea0003800200 */
.L_x_2817:
        /* <DEDUP_REMOVED lines=61> */
.L_x_2815:
[----:B------:R-:W-:Y:S05]  /*1a400*/  BSYNC.RECONVERGENT B1 ;  /* 0x0000000000017941 */ /* 0x000fea0003800200 */
.L_x_2814:
[----:B------:R-:W-:Y:S01]  /*1a410*/  I2FP.F32.U32 R128, R129 ;  /* 0x0000008100807245 */ /* 0x000fe20000201000 */
[----:B------:R-:W-:Y:S01]  /*1a420*/  IMAD.U32 R158, R130, 0x10000, RZ ;  /* 0x00010000829e7824 */ /* 0x000fe200078e00ff */
[----:B------:R-:W-:Y:S01]  /*1a430*/  ISETP.NE.AND P4, PT, R214, 0x1, PT ;  /* 0x00000001d600780c */ /* 0x000fe20003f85270 */
[----:B------:R-:W-:Y:S01]  /*1a440*/  BSSY.RECONVERGENT B1, `(.L_x_2819) ;  /* 0x0000060000017945 */ /* 0x000fe20003800200 */
[----:B------:R-:W-:Y:S01]  /*1a450*/  SHF.L.U32 R201, R82, 0x10, RZ ;  /* 0x0000001052c97819 */ /* 0x000fe200000006ff */
[----:B------:R-:W-:Y:S01]  /*1a460*/  FFMA.FTZ R129, R128, R215, 1.1641532182693481445e-10 ;  /* 0x2f00000080817423 */ /* 0x000fe200000100d7 */
[----:B------:R-:W-:Y:S01]  /*1a470*/  FMUL.FTZ R158, R158, UR4 ;  /* 0x000000049e9e7c20 */ /* 0x000fe20008410000 */
[----:B------:R-:W-:-:S03]  /*1a480*/  PRMT R130, R130, 0x7632, R130 ;  /* 0x0000763282827816 */ /* 0x000fc60000000082 */
[----:B------:R-:W-:Y:S01]  /*1a490*/  FMUL.FTZ R158, R158, R229 ;  /* 0x000000e59e9e7220 */ /* 0x000fe20000410000 */
[----:B------:R-:W-:Y:S01]  /*1a4a0*/  FSETP.GTU.FTZ.AND P3, PT, R129, R224, PT ;  /* 0x000000e08100720b */ /* 0x000fe20003f7c000 */
[----:B------:R-:W-:-:S03]  /*1a4b0*/  IMAD.MOV.U32 R129, RZ, RZ, R2 ;  /* 0x000000ffff817224 */ /* 0x000fc600078e0002 */
        /* <DEDUP_REMOVED lines=13> */
.L_x_2821:
        /* <DEDUP_REMOVED lines=13> */
.L_x_2823:
[----:B------:R-:W-:Y:S05]  /*1a660*/  BSYNC.RECONVERGENT B2 ;  /* 0x0000000000027941 */ /* 0x000fea0003800200 */
.L_x_2822:
        /* <DEDUP_REMOVED lines=61> */
.L_x_2820:
[----:B------:R-:W-:Y:S05]  /*1aa40*/  BSYNC.RECONVERGENT B1 ;  /* 0x0000000000017941 */ /* 0x000fea0003800200 */
.L_x_2819:
[----:B------:R-:W-:Y:S01]  /*1aa50*/  I2FP.F32.U32 R128, R129 ;  /* 0x0000008100807245 */ /* 0x000fe20000201000 */
[----:B------:R-:W-:Y:S01]  /*1aa60*/  IMAD.U32 R201, R19, 0x10000, RZ ;  /* 0x0001000013c97824 */ /* 0x000fe200078e00ff */
[----:B------:R-:W-:Y:S01]  /*1aa70*/  SHF.L.U32 R130, R130, 0x10, RZ ;  /* 0x0000001082827819 */ /* 0x000fe200000006ff */
[----:B------:R-:W-:Y:S01]  /*1aa80*/  BSSY.RECONVERGENT B1, `(.L_x_2824) ;  /* 0x000005f000017945 */ /* 0x000fe20003800200 */
[----:B------:R-:W-:Y:S01]  /*1aa90*/  ISETP.NE.AND P5, PT, R158, 0x1, PT ;  /* 0x000000019e00780c */ /* 0x000fe20003fa5270 */
[----:B------:R-:W-:Y:S01]  /*1aaa0*/  FFMA.FTZ R129, R128, R215, 1.1641532182693481445e-10 ;  /* 0x2f00000080817423 */ /* 0x000fe200000100d7 */
[----:B------:R-:W-:Y:S02]  /*1aab0*/  IMAD.MOV.U32 R226, RZ, RZ, 0x2 ;  /* 0x00000002ffe27424 */ /* 0x000fe400078e00ff */
[----:B------:R-:W-:Y:S02]  /*1aac0*/  FMUL.FTZ R130, R130, UR4 ;  /* 0x0000000482827c20 */ /* 0x000fe40008410000 */
[----:B------:R-:W-:-:S02]  /*1aad0*/  FSETP.GTU.FTZ.AND P4, PT, R129, R224, PT ;  /* 0x000000e08100720b */ /* 0x000fc40003f9c000 */
        /* <DEDUP_REMOVED lines=14> */
.L_x_2826:
        /* <DEDUP_REMOVED lines=13> */
.L_x_2828:
[----:B------:R-:W-:Y:S05]  /*1ac90*/  BSYNC.RECONVERGENT B2 ;  /* 0x0000000000027941 */ /* 0x000fea0003800200 */
.L_x_2827:
        /* <DEDUP_REMOVED lines=61> */
.L_x_2825:
[----:B------:R-:W-:Y:S05]  /*1b070*/  BSYNC.RECONVERGENT B1 ;  /* 0x0000000000017941 */ /* 0x000fea0003800200 */
.L_x_2824:
        /* <DEDUP_REMOVED lines=24> */
.L_x_2831:
        /* <DEDUP_REMOVED lines=15> */
.L_x_2833:
[----:B------:R-:W-:Y:S05]  /*1b2f0*/  BSYNC.RECONVERGENT B2 ;  /* 0x0000000000027941 */ /* 0x000fea0003800200 */
.L_x_2832:
        /* <DEDUP_REMOVED lines=61> */
.L_x_2830:
[----:B------:R-:W-:Y:S05]  /*1b6d0*/  BSYNC.RECONVERGENT B1 ;  /* 0x0000000000017941 */ /* 0x000fea0003800200 */
.L_x_2829:
[----:B------:R-:W-:Y:S01]  /*1b6e0*/  I2FP.F32.U32 R128, R129 ;  /* 0x0000008100807245 */ /* 0x000fe20000201000 */
[----:B------:R-:W-:Y:S01]  /*1b6f0*/  IMAD.U32 R230, R230, 0x10000, RZ ;  /* 0x00010000e6e67824 */ /* 0x000fe200078e00ff */
[----:B------:R-:W-:Y:S02]  /*1b700*/  SHF.L.U32 R129, R20, 0x10, RZ ;  /* 0x0000001014817819 */ /* 0x000fe400000006ff */
[----:B------:R-:W-:Y:S01]  /*1b710*/  F2FP.BF16.F32.PACK_AB R130, R201, R200 ;  /* 0x000000c8c982723e */ /* 0x000fe200000010ff */
        /* <DEDUP_REMOVED lines=10> */
.L_x_2793:
        /* <DEDUP_REMOVED lines=18> */
[----:B-1----:R-:W-:-:S04]  /*1b8e0*/  IMAD.WIDE.U32 R226, R225, 0x8, R226 ;  /* 0x00000008e1e27825 */ /* 0x002fc800078e00e2 */
[----:B------:R-:W-:Y:S01]  /*1b8f0*/  VIADD R225, R225, 0x80 ;  /* 0x00000080e1e17836 */ /* 0x000fe20000000000 */
[----:B------:R3:W-:Y:S06]  /*1b900*/  STG.E.64 desc[UR6][R226.64], R232 ;  /* 0x000000e8e2007986 */ /* 0x0007ec000c101b06 */
.L_x_2751:
[----:B------:R-:W-:Y:S05]  /*1b910*/  BSYNC.RECONVERGENT B0 ;  /* 0x0000000000007941 */ /* 0x000fea0003800200 */
.L_x_2750:
[----:B------:R-:W-:Y:S01]  /*1b920*/  ISETP.GE.U32.AND P0, PT, R164, 0x280, PT ;  /* 0x00000280a400780c */ /* 0x000fe20003f06070 */
[----:B------:R-:W-:Y:S01]  /*1b930*/  BSSY.RECONVERGENT B0, `(.L_x_2834) ;  /* 0x0000681000007945 */ /* 0x000fe20003800200 */
[----:B------:R-:W-:-:S11]  /*1b940*/  LOP3.LUT R0, R0, 0xffffffef, RZ, 0xc0, !PT ;  /* 0xffffffef00007812 */ /* 0x000fd600078ec0ff */
[----:B------:R-:W-:Y:S01]  /*1b950*/  @P0 LOP3.LUT R0, R0, 0x10, RZ, 0xfc, !PT ;  /* 0x0000001000000812 */ /* 0x000fe200078efcff */
[----:B------:R-:W-:Y:S06]  /*1b960*/  @!P0 BRA `(.L_x_2835) ;  /* 0x0000006400f48947 */ /* 0x000fec0003800000 */
[----:B------:R-:W-:Y:S01]  /*1b970*/  ISETP.NE.U32.AND P0, PT, RZ, UR10, PT ;  /* 0x0000000aff007c0c */ /* 0x000fe2000bf05070 */
[----:B0-23--:R-:W0:Y:S03]  /*1b980*/  LDC.64 R128, c[0x0][0x390] ;  /* 0x0000e400ff807b82 */ /* 0x00de260000000a00 */
        /* <DEDUP_REMOVED lines=23> */
.L_x_2839:
        /* <DEDUP_REMOVED lines=13> */
.L_x_2841:
[----:B------:R-:W-:Y:S05]  /*1bbd0*/  BSYNC.RECONVERGENT B2 ;  /* 0x0000000000027941 */ /* 0x000fea0003800200 */
.L_x_2840:
        /* <DEDUP_REMOVED lines=60> */
.L_x_2838:
[----:B------:R-:W-:Y:S05]  /*1bfa0*/  BSYNC.RECONVERGENT B1 ;  /* 0x0000000000017941 */ /* 0x000fea0003800200 */
.L_x_2837:
        /* <DEDUP_REMOVED lines=30> */
.L_x_2844:
        /* <DEDUP_REMOVED lines=13> */
.L_x_2846:
[----:B------:R-:W-:Y:S05]  /*1c260*/  BSYNC.RECONVERGENT B2 ;  /* 0x0000000000027941 */ /* 0x000fea0003800200 */
.L_x_2845:
        /* <DEDUP_REMOVED lines=61> */
.L_x_2843:
[----:B------:R-:W-:Y:S05]  /*1c640*/  BSYNC.RECONVERGENT B1 ;  /* 0x0000000000017941 */ /* 0x000fea0003800200 */
.L_x_2842:
        /* <DEDUP_REMOVED lines=25> */
.L_x_2849:
        /* <DEDUP_REMOVED lines=13> */
.L_x_2851:
[----:B------:R-:W-:Y:S05]  /*1c8b0*/  BSYNC.RECONVERGENT B2 ;  /* 0x0000000000027941 */ /* 0x000fea0003800200 */
.L_x_2850:
        /* <DEDUP_REMOVED lines=61> */
.L_x_2848:
[----:B------:R-:W-:Y:S05]  /*1cc90*/  BSYNC.RECONVERGENT B1 ;  /* 0x0000000000017941 */ /* 0x000fea0003800200 */
.L_x_2847:
        /* <DEDUP_REMOVED lines=8> */
[----:B------:R-:W-:Y:S02]  /*1cd20*/  HFMA2 R202, -RZ, RZ, 0, 1.1920928955078125e-07 ;  /* 0x00000002ffca7431 */ /* 0x000fe400000001ff */
[----:B------:R-:W-:Y:S01]  /*1cd30*/  FSETP.GTU.FTZ.AND P1, PT, R189, R224, PT ;  /* 0x000000e0bd00720b */ /* 0x000fe20003f3c000 */
[----:B------:R-:W-:Y:S01]  /*1cd40*/  FMUL.FTZ R158, R158, R229 ;  /* 0x000000e59e9e7220 */ /* 0x000fe20000410000 */
[----:B------:R-:W-:Y:S01]  /*1cd50*/  PRMT R189, R129, 0x7632, R189 ;  /* 0x0000763281bd7816 */ /* 0x000fe200000000bd */
        /* <DEDUP_REMOVED lines=13> */
.L_x_2854:
        /* <DEDUP_REMOVED lines=13> */
.L_x_2856:
[----:B------:R-:W-:Y:S05]  /*1cf00*/  BSYNC.RECONVERGENT B2 ;  /* 0x0000000000027941 */ /* 0x000fea0003800200 */
.L_x_2855:
        /* <DEDUP_REMOVED lines=61> */
.L_x_2853:
[----:B------:R-:W-:Y:S05]  /*1d2e0*/  BSYNC.RECONVERGENT B1 ;  /* 0x0000000000017941 */ /* 0x000fea0003800200 */
.L_x_2852:
        /* <DEDUP_REMOVED lines=25> */
.L_x_2859:
        /* <DEDUP_REMOVED lines=13> */
.L_x_2861:
[----:B------:R-:W-:Y:S05]  /*1d550*/  BSYNC.RECONVERGENT B2 ;  /* 0x0000000000027941 */ /* 0x000fea0003800200 */
.L_x_2860:
        /* <DEDUP_REMOVED lines=61> */
.L_x_2858:
[----:B------:R-:W-:Y:S05]  /*1d930*/  BSYNC.RECONVERGENT B1 ;  /* 0x0000000000017941 */ /* 0x000fea0003800200 */
.L_x_2857:
        /* <DEDUP_REMOVED lines=25> */
.L_x_2864:
        /* <DEDUP_REMOVED lines=13> */
.L_x_2866:
[----:B------:R-:W-:Y:S05]  /*1dba0*/  BSYNC.RECONVERGENT B2 ;  /* 0x0000000000027941 */ /* 0x000fea0003800200 */
.L_x_2865:
        /* <DEDUP_REMOVED lines=61> */
.L_x_2863:
[----:B------:R-:W-:Y:S05]  /*1df80*/  BSYNC.RECONVERGENT B1 ;  /* 0x0000000000017941 */ /* 0x000fea0003800200 */
.L_x_2862:
        /* <DEDUP_REMOVED lines=25> */
.L_x_2869:
        /* <DEDUP_REMOVED lines=13> */
.L_x_2871:
[----:B------:R-:W-:Y:S05]  /*1e1f0*/  BSYNC.RECONVERGENT B2 ;  /* 0x0000000000027941 */ /* 0x000fea0003800200 */
.L_x_2870:
        /* <DEDUP_REMOVED lines=61> */
.L_x_2868:
[----:B------:R-:W-:Y:S05]  /*1e5d0*/  BSYNC.RECONVERGENT B1 ;  /* 0x0000000000017941 */ /* 0x000fea0003800200 */
.L_x_2867:
        /* <DEDUP_REMOVED lines=25> */
.L_x_2874:
        /* <DEDUP_REMOVED lines=15> */
.L_x_2876:
[----:B------:R-:W-:Y:S05]  /*1e860*/  BSYNC.RECONVERGENT B2 ;  /* 0x0000000000027941 */ /* 0x000fea0003800200 */
.L_x_2875:
        /* <DEDUP_REMOVED lines=61> */
.L_x_2873:
[----:B------:R-:W-:Y:S05]  /*1ec40*/  BSYNC.RECONVERGENT B1 ;  /* 0x0000000000017941 */ /* 0x000fea0003800200 */
.L_x_2872:
        /* <DEDUP_REMOVED lines=17> */
.L_x_2836:
        /* <DEDUP_REMOVED lines=16> */
.L_x_2880:
        /* <DEDUP_REMOVED lines=13> */
.L_x_2882:
[----:B------:R-:W-:Y:S05]  /*1ef30*/  BSYNC.RECONVERGENT B2 ;  /* 0x0000000000027941 */ /* 0x000fea0003800200 */
.L_x_2881:
        /* <DEDUP_REMOVED lines=60> */
.L_x_2879:
[----:B------:R-:W-:Y:S05]  /*1f300*/  BSYNC.RECONVERGENT B1 ;  /* 0x0000000000017941 */ /* 0x000fea0003800200 */
.L_x_2878:
[----:B------:R-:W0:Y:S01]  /*1f310*/  LDC R229, c[0x0][0x408] ;  /* 0x00010200ffe57b82 */ /* 0x000e220000000800 */
[----:B------:R-:W-:Y:S01]  /*1f320*/  I2FP.F32.U32 R158, R174 ;  /* 0x000000ae009e7245 */ /* 0x000fe20000201000 */
[----:B------:R-:W-:Y:S01]  /*1f330*/  IMAD.MOV.U32 R217, RZ, RZ, 0x2f800000 ;  /* 0x2f800000ffd97424 */ /* 0x000fe200078e00ff */
[----:B-----5:R-:W-:Y:S01]  /*1f340*/  SHF.L.U32 R174, R128, 0x10, RZ ;  /* 0x0000001080ae7819 */ /* 0x020fe200000006ff */
[----:B------:R-:W-:Y:S01]  /*1f350*/  BSSY.RECONVERGENT B1, `(.L_x_2883) ;  /* 0x0000064000017945 */ /* 0x000fe20003800200 */
[----:B------:R-:W-:Y:S01]  /*1f360*/  ISETP.NE.AND P0, PT, R188, 0x1, PT ;  /* 0x00000001bc00780c */ /* 0x000fe20003f05270 */
[----:B------:R-:W-:Y:S01]  /*1f370*/  FFMA.FTZ R175, R158, R217, 1.1641532182693481445e-10 ;  /* 0x2f0000009eaf7423 */ /* 0x000fe200000100d9 */
[----:B------:R-:W-:Y:S01]  /*1f380*/  LOP3.LUT R0, R0, 0xfffffffd, RZ, 0xc0, !PT ;  /* 0xfffffffd00007812 */ /* 0x000fe200078ec0ff */
[----:B------:R-:W1:Y:S01]  /*1f390*/  LDC R224, c[0x0][0x404] ;  /* 0x00010100ffe07b82 */ /* 0x000e620000000800 */
[----:B------:R-:W-:Y:S01]  /*1f3a0*/  FMUL.FTZ R174, R174, UR4 ;  /* 0x00000004aeae7c20 */ /* 0x000fe20008410000 */
[----:B------:R-:W-:Y:S01]  /*1f3b0*/  PRMT R128, R128, 0x7632, R128 ;  /* 0x0000763280807816 */ /* 0x000fe20000000080 */
[----:B------:R-:W-:Y:S01]  /*1f3c0*/  IMAD.MOV.U32 R189, RZ, RZ, 0x2 ;  /* 0x00000002ffbd7424 */ /* 0x000fe200078e00ff */
[----:B------:R-:W-:Y:S01]  /*1f3d0*/  MOV R158, R2 ;  /* 0x00000002009e7202 */ /* 0x000fe20000000f00 */
[----:B0-----:R-:W-:Y:S01]  /*1f3e0*/  FMUL.FTZ R174, R174, R229 ;  /* 0x000000e5aeae7220 */ /* 0x001fe20000410000 */
        /* <DEDUP_REMOVED lines=15> */
.L_x_2885:
        /* <DEDUP_REMOVED lines=13> */
.L_x_2887:
[----:B------:R-:W-:Y:S05]  /*1f5b0*/  BSYNC.RECONVERGENT B2 ;  /* 0x0000000000027941 */ /* 0x000fea0003800200 */
.L_x_2886:
        /* <DEDUP_REMOVED lines=61> */
.L_x_2884:
[----:B------:R-:W-:Y:S05]  /*1f990*/  BSYNC.RECONVERGENT B1 ;  /* 0x0000000000017941 */ /* 0x000fea0003800200 */
.L_x_2883:
[----:B------:R-:W-:Y:S01]  /*1f9a0*/  I2FP.F32.U32 R158, R158 ;  /* 0x0000009e009e7245 */ /* 0x000fe20000201000 */
[----:B------:R-:W-:Y:S01]  /*1f9b0*/  IMAD.U32 R128, R128, 0x10000, RZ ;  /* 0x0001000080807824 */ /* 0x000fe200078e00ff */
[----:B------:R-:W-:Y:S01]  /*1f9c0*/  ISETP.NE.AND P1, PT, R189, 0x1, PT ;  /* 0x00000001bd00780c */ /* 0x000fe20003f25270 */
[----:B------:R-:W-:Y:S01]  /*1f9d0*/  BSSY.RECONVERGENT B1, `(.L_x_2888) ;  /* 0x000005f000017945 */ /* 0x000fe20003800200 */
[----:B------:R-:W-:Y:S01]  /*1f9e0*/  MOV R202, 0x2 ;  /* 0x0000000200ca7802 */ /* 0x000fe20000000f00 */
        /* <DEDUP_REMOVED lines=18> */
.L_x_2890:
        /* <DEDUP_REMOVED lines=13> */
.L_x_2892:
[----:B------:R-:W-:Y:S05]  /*1fbe0*/  BSYNC.RECONVERGENT B2 ;  /* 0x0000000000027941 */ /* 0x000fea0003800200 */
.L_x_2891:
        /* <DEDUP_REMOVED lines=61> */
.L_x_2889:
[----:B------:R-:W-:Y:S05]  /*1ffc0*/  BSYNC.RECONVERGENT B1 ;  /* 0x0000000000017941 */ /* 0x000fea0003800200 */
.L_x_2888:
[----:B------:R-:W-:Y:S01]  /*1ffd0*/  I2FP.F32.U32 R128, R128 ;  /* 0x0000008000807245 */ /* 0x000fe20000201000 */
[----:B------:R-:W-:Y:S01]  /*1ffe0*/  IMAD.U32 R158, R129, 0x10000, RZ ;  /* 0x00010000819e7824 */ /* 0x000fe200078e00ff */
[----:B------:R-:W-:Y:S01]  /*1fff0*/  ISETP.NE.AND P2, PT, R202, 0x1, PT ;  /* 0x00000001ca00780c */ /* 0x000fe20003f45270 */
[----:B------:R-:W-:Y:S01]  /*20000*/  BSSY.RECONVERGENT B1, `(.L_x_2893) ;  /* 0x0000060000017945 */ /* 0x000fe20003800200 */
[----:B------:R-:W-:Y:S01]  /*20010*/  SHF.L.U32 R203, R69, 0x10, RZ ;  /* 0x0000001045cb7819 */ /* 0x000fe200000006ff */
[----:B------:R-:W-:Y:S01]  /*20020*/  FFMA.FTZ R189, R128, R217, 1.1641532182693481445e-10 ;  /* 0x2f00000080bd7423 */ /* 0x000fe200000100d9 */
[----:B------:R-:W-:-:S04]  /*20030*/  FMUL.FTZ R158, R158, UR4 ;  /* 0x000000049e9e7c20 */ /* 0x000fc80008410000 */
[----:B------:R-:W-:Y:S01]  /*20040*/  FMUL.FTZ R158, R158, R229 ;  /* 0x000000e59e9e7220 */ /* 0x000fe20000410000 */
[----:B------:R-:W-:Y:S02]  /*20050*/  FSETP.GTU.FTZ.AND P1, PT, R189, R224, PT ;  /* 0x000000e0bd00720b */ /* 0x000fe40003f3c000 */
[----:B------:R-:W-:Y:S01]  /*20060*/  PRMT R189, R129, 0x7632, R189 ;  /* 0x0000763281bd7816 */ /* 0x000fe200000000bd */
[----:B------:R-:W-:Y:S01]  /*20070*/  IMAD.MOV.U32 R129, RZ, RZ, R2 ;  /* 0x000000ffff817224 */ /* 0x000fe200078e0002 */
        /* <DEDUP_REMOVED lines=13> */
.L_x_2895:
        /* <DEDUP_REMOVED lines=13> */
.L_x_2897:
[----:B------:R-:W-:Y:S05]  /*20220*/  BSYNC.RECONVERGENT B2 ;  /* 0x0000000000027941 */ /* 0x000fea0003800200 */
.L_x_2896:
        /* <DEDUP_REMOVED lines=61> */
.L_x_2894:
[----:B------:R-:W-:Y:S05]  /*20600*/  BSYNC.RECONVERGENT B1 ;  /* 0x0000000000017941 */ /* 0x000fea0003800200 */
.L_x_2893:
        /* <DEDUP_REMOVED lines=23> */
.L_x_2900:
        /* <DEDUP_REMOVED lines=13> */
.L_x_2902:
[----:B------:R-:W-:Y:S05]  /*20850*/  BSYNC.RECONVERGENT B2 ;  /* 0x0000000000027941 */ /* 0x000fea0003800200 */
.L_x_2901:
        /* <DEDUP_REMOVED lines=61> */
.L_x_2899:
[----:B------:R-:W-:Y:S05]  /*20c30*/  BSYNC.RECONVERGENT B1 ;  /* 0x0000000000017941 */ /* 0x000fea0003800200 */
.L_x_2898:
[----:B------:R-:W-:Y:S01]  /*20c40*/  I2FP.F32.U32 R128, R129 ;  /* 0x0000008100807245 */ /* 0x000fe20000201000 */
[----:B------:R-:W-:Y:S01]  /*20c50*/  IMAD.U32 R158, R130, 0x10000, RZ ;  /* 0x00010000829e7824 */ /* 0x000fe200078e00ff */
[----:B------:R-:W-:Y:S01]  /*20c60*/  ISETP.NE.AND P4, PT, R216, 0x1, PT ;  /* 0x00000001d800780c */ /* 0x000fe20003f85270 */
[----:B------:R-:W-:Y:S01]  /*20c70*/  IMAD.U32 R203, R70, 0x10000, RZ ;  /* 0x0001000046cb7824 */ /* 0x000fe200078e00ff */
[----:B------:R-:W-:Y:S01]  /*20c80*/  BSSY.RECONVERGENT B1, `(.L_x_2903) ;  /* 0x000005f000017945 */ /* 0x000fe20003800200 */
[----:B------:R-:W-:Y:S01]  /*20c90*/  FFMA.FTZ R129, R128, R217, 1.1641532182693481445e-10 ;  /* 0x2f00000080817423 */ /* 0x000fe200000100d9 */
[----:B------:R-:W-:Y:S01]  /*20ca0*/  FMUL.FTZ R158, R158, UR4 ;  /* 0x000000049e9e7c20 */ /* 0x000fe20008410000 */
[----:B------:R-:W-:-:S03]  /*20cb0*/  PRMT R130, R130, 0x7632, R130 ;  /* 0x0000763282827816 */ /* 0x000fc60000000082 */
[----:B------:R-:W-:Y:S01]  /*20cc0*/  FMUL.FTZ R158, R158, R229 ;  /* 0x000000e59e9e7220 */ /* 0x000fe20000410000 */
[----:B------:R-:W-:Y:S01]  /*20cd0*/  FSETP.GTU.FTZ.AND P3, PT, R129, R224, PT ;  /* 0x000000e08100720b */ /* 0x000fe20003f7c000 */
[----:B------:R-:W-:-:S03]  /*20ce0*/  IMAD.MOV.U32 R129, RZ, RZ, R2 ;  /* 0x000000ffff817224 */ /* 0x000fc600078e0002 */
[----:B------:R-:W-:Y:S02]  /*20cf0*/  FSEL R202, R158, RZ, !P3 ;  /* 0x000000ff9eca7208 */ /* 0x000fe40005800000 */
[----:B------:R-:W-:Y:S02]  /*20d00*/  MOV R158, 0x2 ;  /* 0x00000002009e7802 */ /* 0x000fe40000000f00 */
[----:B------:R-:W-:Y:S01]  /*20d10*/  PLOP3.LUT P3, PT, P3, PT, PT, 0x8, 0x80 ;  /* 0x000000000080781c */ /* 0x000fe20001f6e170 */
[----:B------:R-:W-:Y:S01]  /*20d20*/  FMUL.FTZ R202, R203, R202 ;  /* 0x000000cacbca7220 */ /* 0x000fe20000410000 */
[----:B------:R-:W-:Y:S11]  /*20d30*/  @!P4 BRA `(.L_x_2904) ;  /* 0x00000004004cc947 */ /* 0x000ff60003800000 */
        /* <DEDUP_REMOVED lines=8> */
.L_x_2905:
        /* <DEDUP_REMOVED lines=13> */
.L_x_2907:
[----:B------:R-:W-:Y:S05]  /*20e90*/  BSYNC.RECONVERGENT B2 ;  /* 0x0000000000027941 */ /* 0x000fea0003800200 */
.L_x_2906:
        /* <DEDUP_REMOVED lines=61> */
.L_x_2904:
[----:B------:R-:W-:Y:S05]  /*21270*/  BSYNC.RECONVERGENT B1 ;  /* 0x0000000000017941 */ /* 0x000fea0003800200 */
.L_x_2903:
        /* <DEDUP_REMOVED lines=23> */
.L_x_2910:
        /* <DEDUP_REMOVED lines=13> */
.L_x_2912:
[----:B------:R-:W-:Y:S05]  /*214c0*/  BSYNC.RECONVERGENT B2 ;  /* 0x0000000000027941 */ /* 0x000fea0003800200 */
.L_x_2911:
        /* <DEDUP_REMOVED lines=61> */
.L_x_2909:
[----:B------:R-:W-:Y:S05]  /*218a0*/  BSYNC.RECONVERGENT B1 ;  /* 0x0000000000017941 */ /* 0x000fea0003800200 */
.L_x_2908:
        /* <DEDUP_REMOVED lines=24> */
.L_x_2915:
        /* <DEDUP_REMOVED lines=15> */
.L_x_2917:
[----:B------:R-:W-:Y:S05]  /*21b20*/  BSYNC.RECONVERGENT B2 ;  /* 0x0000000000027941 */ /* 0x000fea0003800200 */
.L_x_2916:
        /* <DEDUP_REMOVED lines=61> */
.L_x_2914:
[----:B------:R-:W-:Y:S05]  /*21f00*/  BSYNC.RECONVERGENT B1 ;  /* 0x0000000000017941 */ /* 0x000fea0003800200 */
.L_x_2913:
        /* <DEDUP_REMOVED lines=14> */
.L_x_2877:
[----:B------:R-:W0:Y:S01]  /*21ff0*/  LDC.64 R230, c[0x0][0x3a8] ;  /* 0x0000ea00ffe67b82 */ /* 0x000e220000000a00 */
[----:B------:R-:W-:Y:S02]  /*22000*/  SEL R236, RZ, 0x1000000, !P6 ;  /* 0x01000000ffec7807 */ /* 0x000fe40007000000 */
[----:B------:R-:W-:Y:S02]  /*22010*/  SEL R232, RZ, 0x1000000, !P2 ;  /* 0x01000000ffe87807 */ /* 0x000fe40005000000 */
[----:B------:R-:W-:Y:S02]  /*22020*/  SEL R229, RZ, 0x10000, !P1 ;  /* 0x00010000ffe57807 */ /* 0x000fe40004800000 */
[----:B------:R-:W-:Y:S01]  /*22030*/  SEL R224, RZ, 0x100, !P0 ;  /* 0x00000100ffe07807 */ /* 0x000fe20004000000 */
[----:B------:R-:W1:Y:S01]  /*22040*/  LDC.64 R226, c[0x0][0x3b0] ;  /* 0x0000ec00ffe27b82 */ /* 0x000e620000000a00 */
[----:B------:R-:W-:Y:S02]  /*22050*/  LOP3.LUT P6, RZ, R0, 0x2, RZ, 0xc0, !PT ;  /* 0x0000000200ff7812 */ /* 0x000fe400078cc0ff */
        /* <DEDUP_REMOVED lines=14> */
.L_x_2835:
[----:B------:R-:W-:Y:S05]  /*22140*/  BSYNC.RECONVERGENT B0 ;  /* 0x0000000000007941 */ /* 0x000fea0003800200 */
.L_x_2834:
[----:B------:R-:W-:Y:S01]  /*22150*/  ISETP.GE.U32.AND P0, PT, R164, 0x300, PT ;  /* 0x00000300a400780c */ /* 0x000fe20003f06070 */
[----:B------:R-:W-:Y:S01]  /*22160*/  BSSY.RECONVERGENT B0, `(.L_x_2918) ;  /* 0x0000681000007945 */ /* 0x000fe20003800200 */
[----:B------:R-:W-:-:S11]  /*22170*/  LOP3.LUT R0, R0, 0xfffffff7, RZ, 0xc0, !PT ;  /* 0xfffffff700007812 */ /* 0x000fd600078ec0ff */
[----:B------:R-:W-:Y:S01]  /*22180*/  @P0 LOP3.LUT R0, R0, 0x8, RZ, 0xfc, !PT ;  /* 0x0000000800000812 */ /* 0x000fe200078efcff */
[----:B------:R-:W-:Y:S06]  /*22190*/  @!P0 BRA `(.L_x_2919) ;  /* 0x0000006400f48947 */ /* 0x000fec0003800000 */
[----:B------:R-:W-:Y:S01]  /*221a0*/  ISETP.NE.U32.AND P0, PT, RZ, UR10, PT ;  /* 0x0000000aff007c0c */ /* 0x000fe2000bf05070 */
[----:B0-234-:R-:W0:Y:S03]  /*221b0*/  LDC.64 R128, c[0x0][0x390] ;  /* 0x0000e400ff807b82 */ /* 0x01de260000000a00 */
        /* <DEDUP_REMOVED lines=23> */
.L_x_2923:
        /* <DEDUP_REMOVED lines=13> */
.L_x_2925:
[----:B------:R-:W-:Y:S05]  /*22400*/  BSYNC.RECONVERGENT B2 ;  /* 0x0000000000027941 */ /* 0x000fea0003800200 */
.L_x_2924:
        /* <DEDUP_REMOVED lines=60> */
.L_x_2922:
[----:B------:R-:W-:Y:S05]  /*227d0*/  BSYNC.RECONVERGENT B1 ;  /* 0x0000000000017941 */ /* 0x000fea0003800200 */
.L_x_2921:
[----:B------:R-:W0:Y:S01]  /*227e0*/  LDC R229, c[0x0][0x408] ;  /* 0x00010200ffe57b82 */ /* 0x000e220000000800 */
[----:B------:R-:W-:Y:S01]  /*227f0*/  HFMA2 R219, -RZ, RZ, 0.1171875, 0 ;  /* 0x2f800000ffdb7431 */ /* 0x000fe200000001ff */
[----:B------:R-:W-:Y:S01]  /*22800*/  I2FP.F32.U32 R158, R176 ;  /* 0x000000b0009e7245 */ /* 0x000fe20000201000 */
[----:B-----5:R-:W-:Y:S01]  /*22810*/  IMAD.U32 R176, R128, 0x10000, RZ ;  /* 0x0001000080b07824 */ /* 0x020fe200078e00ff */
[----:B------:R-:W-:Y:S01]  /*22820*/  SHF.L.U32 R191, R40, 0x10, RZ ;  /* 0x0000001028bf7819 */ /* 0x000fe200000006ff */
[----:B------:R-:W-:Y:S01]  /*22830*/  BSSY.RECONVERGENT B1, `(.L_x_2926) ;  /* 0x0000064000017945 */ /* 0x000fe20003800200 */
[----:B------:R-:W-:Y:S01]  /*22840*/  LOP3.LUT R0, R0, 0xfffffffd, RZ, 0xc0, !PT ;  /* 0xfffffffd00007812 */ /* 0x000fe200078ec0ff */
[----:B------:R-:W-:Y:S01]  /*22850*/  FMUL.FTZ R176, R176, UR4 ;  /* 0x00000004b0b07c20 */ /* 0x000fe20008410000 */
[----:B------:R-:W1:Y:S01]  /*22860*/  LDC R224, c[0x0][0x404] ;  /* 0x00010100ffe07b82 */ /* 0x000e620000000800 */
[----:B------:R-:W-:Y:S01]  /*22870*/  PRMT R128, R128, 0x7632, R128 ;  /* 0x0000763280807816 */ /* 0x000fe20000000080 */
[----:B------:R-:W-:-:S02]  /*22880*/  IMAD.MOV.U32 R204, RZ, RZ, 0x2 ;  /* 0x00000002ffcc7424 */ /* 0x000fc400078e00ff */
[----:B------:R-:W-:Y:S01]  /*22890*/  FFMA.FTZ R177, R158, R219, 1.1641532182693481445e-10 ;  /* 0x2f0000009eb17423 */ /* 0x000fe200000100db */
[----:B------:R-:W-:Y:S02]  /*228a0*/  IMAD.MOV.U32 R158, RZ, RZ, R2 ;  /* 0x000000ffff9e7224 */ /* 0x000fe400078e0002 */
[----:B0-----:R-:W-:Y:S02]  /*228b0*/  FMUL.FTZ R176, R176, R229 ;  /* 0x000000e5b0b07220 */ /* 0x001fe40000410000 */
[----:B-1----:R-:W-:Y:S01]  /*228c0*/  FSETP.GTU.FTZ.AND P0, PT, R177, R224, PT ;  /* 0x000000e0b100720b */ /* 0x002fe20003f1c000 */
[----:B------:R-:W-:-:S03]  /*228d0*/  IMAD.U32 R177, R56, 0x10000, RZ ;  /* 0x0001000038b17824 */ /* 0x000fc600078e00ff */
[----:B------:R-:W-:Y:S02]  /*228e0*/  FSEL R176, R176, RZ, !P0 ;  /* 0x000000ffb0b07208 */ /* 0x000fe40004000000 */
[----:B------:R-:W-:Y:S02]  /*228f0*/  PLOP3.LUT P1, PT, P0, PT, PT, 0x8, 0x80 ;  /* 0x000000000080781c */ /* 0x000fe4000072e170 */
[----:B------:R-:W-:Y:S01]  /*22900*/  ISETP.NE.AND P0, PT, R190, 0x1, PT ;  /* 0x00000001be00780c */ /* 0x000fe20003f05270 */
[----:B------:R-:W-:-:S10]  /*22910*/  FFMA.FTZ R176, R176, R177, R191 ;  /* 0x000000b1b0b07223 */ /* 0x000fd400000100bf */
[----:B------:R-:W-:Y:S02]  /*22920*/  @P1 LOP3.LUT R0, R0, 0x2, RZ, 0xfc, !PT ;  /* 0x0000000200001812 */ /* 0x000fe400078efcff */
        /* <DEDUP_REMOVED lines=9> */
.L_x_2928:
        /* <DEDUP_REMOVED lines=13> */
.L_x_2930:
[----:B------:R-:W-:Y:S05]  /*22a90*/  BSYNC.RECONVERGENT B2 ;  /* 0x0000000000027941 */ /* 0x000fea0003800200 */
.L_x_2929:
        /* <DEDUP_REMOVED lines=61> */
.L_x_2927:
[----:B------:R-:W-:Y:S05]  /*22e70*/  BSYNC.RECONVERGENT B1 ;  /* 0x0000000000017941 */ /* 0x000fea0003800200 */
.L_x_2926:
        /* <DEDUP_REMOVED lines=11> */
[----:B------:R-:W-:-:S04]  /*22f30*/  IMAD.U32 R205, R190, 0x10000, RZ ;  /* 0x00010000becd7824 */ /* 0x000fc800078e00ff */
        /* <DEDUP_REMOVED lines=13> */
.L_x_2933:
        /* <DEDUP_REMOVED lines=13> */
.L_x_2935:
[----:B------:R-:W-:Y:S05]  /*230e0*/  BSYNC.RECONVERGENT B2 ;  /* 0x0000000000027941 */ /* 0x000fea0003800200 */
.L_x_2934:
        /* <DEDUP_REMOVED lines=61> */
.L_x_2932:
[----:B------:R-:W-:Y:S05]  /*234c0*/  BSYNC.RECONVERGENT B1 ;  /* 0x0000000000017941 */ /* 0x000fea0003800200 */
.L_x_2931:
        /* <DEDUP_REMOVED lines=8> */
[----:B------:R-:W-:Y:S02]  /*23550*/  IMAD.MOV.U32 R204, RZ, RZ, 0x2 ;  /* 0x00000002ffcc7424 */ /* 0x000fe400078e00ff */
[----:B------:R-:W-:Y:S01]  /*23560*/  FMUL.FTZ R158, R158, R229 ;  /* 0x000000e59e9e7220 */ /* 0x000fe20000410000 */
[----:B------:R-:W-:-:S02]  /*23570*/  FSETP.GTU.FTZ.AND P1, PT, R191, R224, PT ;  /* 0x000000e0bf00720b */ /* 0x000fc40003f3c000 */
[----:B------:R-:W-:Y:S02]  /*23580*/  PRMT R191, R129, 0x7632, R191 ;  /* 0x0000763281bf7816 */ /* 0x000fe400000000bf */
[----:B------:R-:W-:Y:S02]  /*23590*/  FSEL R158, R158, RZ, !P1 ;  /* 0x000000ff9e9e7208 */ /* 0x000fe40004800000 */
[----:B------:R-:W-:Y:S02]  /*235a0*/  MOV R129, R2 ;  /* 0x0000000200817202 */ /* 0x000fe40000000f00 */
[----:B------:R-:W-:Y:S01]  /*235b0*/  PLOP3.LUT P1, PT, P1, PT, PT, 0x8, 0x80 ;  /* 0x000000000080781c */ /* 0x000fe20000f2e170 */
[----:B------:R-:W-:Y:S01]  /*235c0*/  FFMA.FTZ R190, R158, R205, R227 ;  /* 0x000000cd9ebe7223 */ /* 0x000fe200000100e3 */
[----:B------:R-:W-:Y:S11]  /*235d0*/  @!P2 BRA `(.L_x_2937) ;  /* 0x00000004004ca947 */ /* 0x000ff60003800000 */
        /* <DEDUP_REMOVED lines=8> */
.L_x_2938:
        /* <DEDUP_REMOVED lines=13> */
.L_x_2940:
[----:B------:R-:W-:Y:S05]  /*23730*/  BSYNC.RECONVERGENT B2 ;  /* 0x0000000000027941 */ /* 0x000fea0003800200 */
.L_x_2939:
        /* <DEDUP_REMOVED lines=61> */
.L_x_2937:
[----:B------:R-:W-:Y:S05]  /*23b10*/  BSYNC.RECONVERGENT B1 ;  /* 0x0000000000017941 */ /* 0x000fea0003800200 */
.L_x_2936:
[----:B------:R-:W-:Y:S01]  /*23b20*/  I2FP.F32.U32 R128, R129 ;  /* 0x0000008100807245 */ /* 0x000fe20000201000 */
[----:B------:R-:W-:Y:S01]  /*23b30*/  IMAD.U32 R191, R191, 0x10000, RZ ;  /* 0x00010000bfbf7824 */ /* 0x000fe200078e00ff */
[----:B------:R-:W-:Y:S01]  /*23b40*/  ISETP.NE.AND P3, PT, R204, 0x1, PT ;  /* 0x00000001cc00780c */ /* 0x000fe20003f65270 */
[----:B------:R-:W-:Y:S01]  /*23b50*/  BSSY.RECONVERGENT B1, `(.L_x_2941) ;  /* 0x0000061000017945 */ /* 0x000fe20003800200 */
[----:B------:R-:W-:Y:S01]  /*23b60*/  PRMT R158, R41, 0x7632, R158 ;  /* 0x00007632299e7816 */ /* 0x000fe2000000009e */
[----:B------:R-:W-:Y:S01]  /*23b70*/  FFMA.FTZ R129, R128, R219, 1.1641532182693481445e-10 ;  /* 0x2f00000080817423 */ /* 0x000fe200000100db */
[----:B------:R-:W-:Y:S01]  /*23b80*/  FMUL.FTZ R128, R191, UR4 ;  /* 0x00000004bf807c20 */ /* 0x000fe20008410000 */
[----:B------:R-:W-:Y:S01]  /*23b90*/  IMAD.U32 R191, R26, 0x10000, RZ ;  /* 0x000100001abf7824 */ /* 0x000fe200078e00ff */
        /* <DEDUP_REMOVED lines=17> */
.L_x_2943:
        /* <DEDUP_REMOVED lines=13> */
.L_x_2945:
[----:B------:R-:W-:Y:S05]  /*23d80*/  BSYNC.RECONVERGENT B2 ;  /* 0x0000000000027941 */ /* 0x000fea0003800200 */
.L_x_2944:
        /* <DEDUP_REMOVED lines=61> */
.L_x_2942:
[----:B------:R-:W-:Y:S05]  /*24160*/  BSYNC.RECONVERGENT B1 ;  /* 0x0000000000017941 */ /* 0x000fea0003800200 */
.L_x_2941:
        /* <DEDUP_REMOVED lines=25> */
.L_x_2948:
        /* <DEDUP_REMOVED lines=13> */
.L_x_2950:
[----:B------:R-:W-:Y:S05]  /*243d0*/  BSYNC.RECONVERGENT B2 ;  /* 0x0000000000027941 */ /* 0x000fea0003800200 */
.L_x_2949:
        /* <DEDUP_REMOVED lines=61> */
.L_x_2947:
[----:B------:R-:W-:Y:S05]  /*247b0*/  BSYNC.RECONVERGENT B1 ;  /* 0x0000000000017941 */ /* 0x000fea0003800200 */
.L_x_2946:
        /* <DEDUP_REMOVED lines=25> */
.L_x_2953:
        /* <DEDUP_REMOVED lines=13> */
.L_x_2955:
[----:B------:R-:W-:Y:S05]  /*24a20*/  BSYNC.RECONVERGENT B2 ;  /* 0x0000000000027941 */ /* 0x000fea0003800200 */
.L_x_2954:
        /* <DEDUP_REMOVED lines=61> */
.L_x_2952:
[----:B------:R-:W-:Y:S05]  /*24e00*/  BSYNC.RECONVERGENT B1 ;  /* 0x0000000000017941 */ /* 0x000fea0003800200 */
.L_x_2951:
        /* <DEDUP_REMOVED lines=25> */
.L_x_2958:
        /* <DEDUP_REMOVED lines=15> */
.L_x_2960:
[----:B------:R-:W-:Y:S05]  /*25090*/  BSYNC.RECONVERGENT B2 ;  /* 0x0000000000027941 */ /* 0x000fea0003800200 */
.L_x_2959:
        /* <DEDUP_REMOVED lines=61> */
.L_x_2957:
[----:B------:R-:W-:Y:S05]  /*25470*/  BSYNC.RECONVERGENT B1 ;  /* 0x0000000000017941 */ /* 0x000fea0003800200 */
.L_x_2956:
        /* <DEDUP_REMOVED lines=17> */
.L_x_2920:
        /* <DEDUP_REMOVED lines=16> */
.L_x_2964:
        /* <DEDUP_REMOVED lines=13> */
.L_x_2966:
[----:B------:R-:W-:Y:S05]  /*25760*/  BSYNC.RECONVERGENT B2 ;  /* 0x0000000000027941 */ /* 0x000fea0003800200 */
.L_x_2965:
        /* <DEDUP_REMOVED lines=60> */
.L_x_2963:
[----:B------:R-:W-:Y:S05]  /*25b30*/  BSYNC.RECONVERGENT B1 ;  /* 0x0000000000017941 */ /* 0x000fea0003800200 */
.L_x_2962:
[----:B------:R-:W0:Y:S01]  /*25b40*/  LDC R229, c[0x0][0x408] ;  /* 0x00010200ffe57b82 */ /* 0x000e220000000800 */
[----:B------:R-:W-:Y:S01]  /*25b50*/  I2FP.F32.U32 R158, R176 ;  /* 0x000000b0009e7245 */ /* 0x000fe20000201000 */
[----:B------:R-:W-:Y:S01]  /*25b60*/  IMAD.MOV.U32 R219, RZ, RZ, 0x2f800000 ;  /* 0x2f800000ffdb7424 */ /* 0x000fe200078e00ff */
[----:B------:R-:W-:Y:S01]  /*25b70*/  LOP3.LUT R0, R0, 0xfffffffd, RZ, 0xc0, !PT ;  /* 0xfffffffd00007812 */ /* 0x000fe200078ec0ff */
[----:B-----5:R-:W-:Y:S01]  /*25b80*/  IMAD.U32 R176, R128, 0x10000, RZ ;  /* 0x0001000080b07824 */ /* 0x020fe200078e00ff */
[----:B------:R-:W-:Y:S01]  /*25b90*/  BSSY.RECONVERGENT B1, `(.L_x_2967) ;  /* 0x0000063000017945 */ /* 0x000fe20003800200 */
[----:B------:R-:W-:Y:S01]  /*25ba0*/  FFMA.FTZ R177, R158, R219, 1.1641532182693481445e-10 ;  /* 0x2f0000009eb17423 */ /* 0x000fe200000100db */
[----:B------:R-:W-:Y:S01]  /*25bb0*/  PRMT R128, R128, 0x7632, R128 ;  /* 0x0000763280807816 */ /* 0x000fe20000000080 */
[----:B------:R-:W1:Y:S01]  /*25bc0*/  LDC R224, c[0x0][0x404] ;  /* 0x00010100ffe07b82 */ /* 0x000e620000000800 */
[----:B------:R-:W-:Y:S01]  /*25bd0*/  FMUL.FTZ R176, R176, UR4 ;  /* 0x00000004b0b07c20 */ /* 0x000fe20008410000 */
[----:B------:R-:W-:-:S02]  /*25be0*/  IMAD.MOV.U32 R204, RZ, RZ, 0x2 ;  /* 0x00000002ffcc7424 */ /* 0x000fc400078e00ff */
[----:B------:R-:W-:Y:S02]  /*25bf0*/  IMAD.MOV.U32 R158, RZ, RZ, R2 ;  /* 0x000000ffff9e7224 */ /* 0x000fe400078e0002 */
[----:B0-----:R-:W-:Y:S01]  /*25c00*/  FMUL.FTZ R176, R176, R229 ;  /* 0x000000e5b0b07220 */ /* 0x001fe20000410000 */
[----:B-1----:R-:W-:Y:S02]  /*25c10*/  FSETP.GTU.FTZ.AND P0, PT, R177, R224, PT ;  /* 0x000000e0b100720b */ /* 0x002fe40003f1c000 */
[----:B------:R-:W-:Y:S02]  /*25c20*/  SHF.L.U32 R177, R56, 0x10, RZ ;  /* 0x0000001038b17819 */ /* 0x000fe400000006ff */
[----:B------:R-:W-:Y:S02]  /*25c30*/  FSEL R176, R176, RZ, !P0 ;  /* 0x000000ffb0b07208 */ /* 0x000fe40004000000 */
[----:B------:R-:W-:Y:S02]  /*25c40*/  PLOP3.LUT P1, PT, P0, PT, PT, 0x8, 0x80 ;  /* 0x000000000080781c */ /* 0x000fe4000072e170 */
[----:B------:R-:W-:Y:S01]  /*25c50*/  ISETP.NE.AND P0, PT, R190, 0x1, PT ;  /* 0x00000001be00780c */ /* 0x000fe20003f05270 */
[----:B------:R-:W-:-:S10]  /*25c60*/  FMUL.FTZ R176, R177, R176 ;  /* 0x000000b0b1b07220 */ /* 0x000fd40000410000 */
        /* <DEDUP_REMOVED lines=10> */
.L_x_2969:
        /* <DEDUP_REMOVED lines=13> */
.L_x_2971:
[----:B------:R-:W-:Y:S05]  /*25de0*/  BSYNC.RECONVERGENT B2 ;  /* 0x0000000000027941 */ /* 0x000fea0003800200 */
.L_x_2970:
        /* <DEDUP_REMOVED lines=61> */
.L_x_2968:
[----:B------:R-:W-:Y:S05]  /*261c0*/  BSYNC.RECONVERGENT B1 ;  /* 0x0000000000017941 */ /* 0x000fea0003800200 */
.L_x_2967:
        /* <DEDUP_REMOVED lines=9> */
[----:B------:R-:W-:-:S05]  /*26260*/  FMUL.FTZ R128, R128, R229 ;  /* 0x000000e580807220 */ /* 0x000fca0000410000 */
        /* <DEDUP_REMOVED lines=13> */
.L_x_2974:
        /* <DEDUP_REMOVED lines=13> */
.L_x_2976:
[----:B------:R-:W-:Y:S05]  /*26410*/  BSYNC.RECONVERGENT B2 ;  /* 0x0000000000027941 */ /* 0x000fea0003800200 */
.L_x_2975:
        /* <DEDUP_REMOVED lines=61> */
.L_x_2973:
[----:B------:R-:W-:Y:S05]  /*267f0*/  BSYNC.RECONVERGENT B1 ;  /* 0x0000000000017941 */ /* 0x000fea0003800200 */
.L_x_2972:
[----:B------:R-:W-:Y:S01]  /*26800*/  I2FP.F32.U32 R128, R128 ;  /* 0x0000008000807245 */ /* 0x000fe20000201000 */
[----:B------:R-:W-:Y:S01]  /*26810*/  IMAD.U32 R158, R129, 0x10000, RZ ;  /* 0x00010000819e7824 */ /* 0x000fe200078e00ff */
[----:B------:R-:W-:Y:S01]  /*26820*/  ISETP.NE.AND P2, PT, R218, 0x1, PT ;  /* 0x00000001da00780c */ /* 0x000fe20003f45270 */
[----:B------:R-:W-:Y:S01]  /*26830*/  IMAD.U32 R205, R57, 0x10000, RZ ;  /* 0x0001000039cd7824 */ /* 0x000fe200078e00ff */
[----:B------:R-:W-:Y:S01]  /*26840*/  BSSY.RECONVERGENT B1, `(.L_x_2977) ;  /* 0x000005f000017945 */ /* 0x000fe20003800200 */
[----:B------:R-:W-:Y:S01]  /*26850*/  FFMA.FTZ R191, R128, R219, 1.1641532182693481445e-10 ;  /* 0x2f00000080bf7423 */ /* 0x000fe200000100db */
[----:B------:R-:W-:-:S04]  /*26860*/  FMUL.FTZ R158, R158, UR4 ;  /* 0x000000049e9e7c20 */ /* 0x000fc80008410000 */
[----:B------:R-:W-:Y:S01]  /*26870*/  FMUL.FTZ R158, R158, R229 ;  /* 0x000000e59e9e7220 */ /* 0x000fe20000410000 */
[----:B------:R-:W-:Y:S02]  /*26880*/  FSETP.GTU.FTZ.AND P1, PT, R191, R224, PT ;  /* 0x000000e0bf00720b */ /* 0x000fe40003f3c000 */
[----:B------:R-:W-:Y:S01]  /*26890*/  PRMT R191, R129, 0x7632, R191 ;  /* 0x0000763281bf7816 */ /* 0x000fe200000000bf */
[----:B------:R-:W-:Y:S01]  /*268a0*/  IMAD.MOV.U32 R129, RZ, RZ, R2 ;  /* 0x000000ffff817224 */ /* 0x000fe200078e0002 */
        /* <DEDUP_REMOVED lines=13> */
.L_x_2979:
        /* <DEDUP_REMOVED lines=13> */
.L_x_2981:
[----:B------:R-:W-:Y:S05]  /*26a50*/  BSYNC.RECONVERGENT B2 ;  /* 0x0000000000027941 */ /* 0x000fea0003800200 */
.L_x_2980:
        /* <DEDUP_REMOVED lines=61> */
.L_x_2978:
[----:B------:R-:W-:Y:S05]  /*26e30*/  BSYNC.RECONVERGENT B1 ;  /* 0x0000000000017941 */ /* 0x000fea0003800200 */
.L_x_2977:
        /* <DEDUP_REMOVED lines=23> */
.L_x_2984:
        /* <DEDUP_REMOVED lines=13> */
.L_x_2986:
[----:B------:R-:W-:Y:S05]  /*27080*/  BSYNC.RECONVERGENT B2 ;  /* 0x0000000000027941 */ /* 0x000fea0003800200 */
.L_x_2985:
        /* <DEDUP_REMOVED lines=61> */
.L_x_2983:
[----:B------:R-:W-:Y:S05]  /*27460*/  BSYNC.RECONVERGENT B1 ;  /* 0x0000000000017941 */ /* 0x000fea0003800200 */
.L_x_2982:
        /* <DEDUP_REMOVED lines=24> */
.L_x_2989:
        /* <DEDUP_REMOVED lines=13> */
.L_x_2991:
[----:B------:R-:W-:Y:S05]  /*276c0*/  BSYNC.RECONVERGENT B2 ;  /* 0x0000000000027941 */ /* 0x000fea0003800200 */
.L_x_2990:
        /* <DEDUP_REMOVED lines=61> */
.L_x_2988:
[----:B------:R-:W-:Y:S05]  /*27aa0*/  BSYNC.RECONVERGENT B1 ;  /* 0x0000000000017941 */ /* 0x000fea0003800200 */
.L_x_2987:
        /* <DEDUP_REMOVED lines=23> */
.L_x_2994:
        /* <DEDUP_REMOVED lines=13> */
.L_x_2996:
[----:B------:R-:W-:Y:S05]  /*27cf0*/  BSYNC.RECONVERGENT B2 ;  /* 0x0000000000027941 */ /* 0x000fea0003800200 */
.L_x_2995:
        /* <DEDUP_REMOVED lines=61> */
.L_x_2993:
[----:B------:R-:W-:Y:S05]  /*280d0*/  BSYNC.RECONVERGENT B1 ;  /* 0x0000000000017941 */ /* 0x000fea0003800200 */
.L_x_2992:
        /* <DEDUP_REMOVED lines=24> */
.L_x_2999:
        /* <DEDUP_REMOVED lines=15> */
.L_x_3001:
[----:B------:R-:W-:Y:S05]  /*28350*/  BSYNC.RECONVERGENT B2 ;  /* 0x0000000000027941 */ /* 0x000fea0003800200 */
.L_x_3000:
        /* <DEDUP_REMOVED lines=61> */
.L_x_2998:
[----:B------:R-:W-:Y:S05]  /*28730*/  BSYNC.RECONVERGENT B1 ;  /* 0x0000000000017941 */ /* 0x000fea0003800200 */
.L_x_2997:
        /* <DEDUP_REMOVED lines=14> */
.L_x_2961:
        /* <DEDUP_REMOVED lines=21> */
.L_x_2919:
[----:B------:R-:W-:Y:S05]  /*28970*/  BSYNC.RECONVERGENT B0 ;  /* 0x0000000000007941 */ /* 0x000fea0003800200 */
.L_x_2918:
[----:B------:R-:W-:Y:S01]  /*28980*/  ISETP.GE.U32.AND P0, PT, R164, 0x380, PT ;  /* 0x00000380a400780c */ /* 0x000fe20003f06070 */
[----:B------:R-:W-:-:S12]  /*28990*/  BSSY.RECONVERGENT B0, `(.L_x_3002) ;  /* 0x0000683000007945 */ /* 0x000fd80003800200 */
[----:B------:R-:W-:Y:S05]  /*289a0*/  @!P0 BRA `(.L_x_3003) ;  /* 0x0000006800048947 */ /* 0x000fea0003800000 */
        /* <DEDUP_REMOVED lines=25> */
.L_x_3007:
        /* <DEDUP_REMOVED lines=13> */
.L_x_3009:
[----:B------:R-:W-:Y:S05]  /*28c10*/  BSYNC.RECONVERGENT B2 ;  /* 0x0000000000027941 */ /* 0x000fea0003800200 */
.L_x_3008:
        /* <DEDUP_REMOVED lines=60> */
.L_x_3006:
[----:B------:R-:W-:Y:S05]  /*28fe0*/  BSYNC.RECONVERGENT B1 ;  /* 0x0000000000017941 */ /* 0x000fea0003800200 */
.L_x_3005:
[----:B------:R-:W0:Y:S01]  /*28ff0*/  LDC R229, c[0x0][0x408] ;  /* 0x00010200ffe57b82 */ /* 0x000e220000000800 */
[----:B------:R-:W-:Y:S01]  /*29000*/  I2FP.F32.U32 R158, R178 ;  /* 0x000000b2009e7245 */ /* 0x000fe20000201000 */
[----:B------:R-:W-:Y:S01]  /*29010*/  IMAD.MOV.U32 R221, RZ, RZ, 0x2f800000 ;  /* 0x2f800000ffdd7424 */ /* 0x000fe200078e00ff */
[----:B-----5:R-:W-:Y:S01]  /*29020*/  SHF.L.U32 R178, R128, 0x10, RZ ;  /* 0x0000001080b27819 */ /* 0x020fe200000006ff */
[----:B------:R-:W-:Y:S01]  /*29030*/  IMAD.U32 R193, R44, 0x10000, RZ ;  /* 0x000100002cc17824 */ /* 0x000fe200078e00ff */
[----:B------:R-:W-:Y:S01]  /*29040*/  LOP3.LUT R0, R0, 0xfffffffb, RZ, 0xc0, !PT ;  /* 0xfffffffb00007812 */ /* 0x000fe200078ec0ff */
[----:B------:R-:W-:Y:S01]  /*29050*/  FFMA.FTZ R179, R158, R221, 1.1641532182693481445e-10 ;  /* 0x2f0000009eb37423 */ /* 0x000fe200000100dd */
[----:B------:R-:W-:Y:S01]  /*29060*/  IMAD.U32 R207, R40, 0x10000, RZ ;  /* 0x0001000028cf7824 */ /* 0x000fe200078e00ff */
[----:B------:R-:W1:Y:S01]  /*29070*/  LDC R224, c[0x0][0x404] ;  /* 0x00010100ffe07b82 */ /* 0x000e620000000800 */
[----:B------:R-:W-:Y:S01]  /*29080*/  FMUL.FTZ R178, R178, UR4 ;  /* 0x00000004b2b27c20 */ /* 0x000fe20008410000 */
[----:B------:R-:W-:Y:S01]  /*29090*/  BSSY.RECONVERGENT B1, `(.L_x_3010) ;  /* 0x000005f000017945 */ /* 0x000fe20003800200 */
[----:B------:R-:W-:Y:S01]  /*290a0*/  HFMA2 R206, -RZ, RZ, 0, 1.1920928955078125e-07 ;  /* 0x00000002ffce7431 */ /* 0x000fe200000001ff */
[----:B------:R-:W-:Y:S01]  /*290b0*/  PRMT R128, R128, 0x7632, R128 ;  /* 0x0000763280807816 */ /* 0x000fe20000000080 */
[----:B------:R-:W-:-:S02]  /*290c0*/  IMAD.MOV.U32 R158, RZ, RZ, R2 ;  /* 0x000000ffff9e7224 */ /* 0x000fc400078e0002 */
[----:B0-----:R-:W-:Y:S01]  /*290d0*/  FMUL.FTZ R178, R178, R229 ;  /* 0x000000e5b2b27220 */ /* 0x001fe20000410000 */
[----:B-1----:R-:W-:-:S04]  /*290e0*/  FSETP.GTU.FTZ.AND P1, PT, R179, R224, PT ;  /* 0x000000e0b300720b */ /* 0x002fc80003f3c000 */
        /* <DEDUP_REMOVED lines=14> */
.L_x_3012:
        /* <DEDUP_REMOVED lines=13> */
.L_x_3014:
[----:B------:R-:W-:Y:S05]  /*292a0*/  BSYNC.RECONVERGENT B2 ;  /* 0x0000000000027941 */ /* 0x000fea0003800200 */
.L_x_3013:
        /* <DEDUP_REMOVED lines=61> */
.L_x_3011:
[----:B------:R-:W-:Y:S05]  /*29680*/  BSYNC.RECONVERGENT B1 ;  /* 0x0000000000017941 */ /* 0x000fea0003800200 */
.L_x_3010:
[----:B------:R-:W-:Y:S01]  /*29690*/  I2FP.F32.U32 R158, R158 ;  /* 0x0000009e009e7245 */ /* 0x000fe20000201000 */
[----:B------:R-:W-:Y:S01]  /*296a0*/  IMAD.U32 R128, R128, 0x10000, RZ ;  /* 0x0001000080807824 */ /* 0x000fe200078e00ff */
[----:B------:R-:W-:Y:S01]  /*296b0*/  PRMT R192, R40, 0x7632, R192 ;  /* 0x0000763228c07816 */ /* 0x000fe200000000c0 */
[----:B------:R-:W-:Y:S01]  /*296c0*/  BSSY.RECONVERGENT B1, `(.L_x_3015) ;  /* 0x0000063000017945 */ /* 0x000fe20003800200 */
[----:B------:R-:W-:Y:S01]  /*296d0*/  SHF.L.U32 R193, R29, 0x10, RZ ;  /* 0x000000101dc17819 */ /* 0x000fe200000006ff */
[----:B------:R-:W-:Y:S01]  /*296e0*/  FFMA.FTZ R179, R158, R221, 1.1641532182693481445e-10 ;  /* 0x2f0000009eb37423 */ /* 0x000fe200000100dd */
[----:B------:R-:W-:Y:S01]  /*296f0*/  FMUL.FTZ R128, R128, UR4 ;  /* 0x0000000480807c20 */ /* 0x000fe20008410000 */
[----:B------:R-:W-:Y:S01]  /*29700*/  IMAD.U32 R207, R192, 0x10000, RZ ;  /* 0x00010000c0cf7824 */ /* 0x000fe200078e00ff */
[----:B------:R-:W-:Y:S01]  /*29710*/  LOP3.LUT R0, R0, 0xfffffffd, RZ, 0xc0, !PT ;  /* 0xfffffffd00007812 */ /* 0x000fe200078ec0ff */
[----:B------:R-:W-:Y:S02]  /*29720*/  IMAD.MOV.U32 R220, RZ, RZ, 0x2 ;  /* 0x00000002ffdc7424 */ /* 0x000fe400078e00ff */
[----:B------:R-:W-:Y:S01]  /*29730*/  FMUL.FTZ R128, R128, R229 ;  /* 0x000000e580807220 */ /* 0x000fe20000410000 */
[----:B------:R-:W-:-:S04]  /*29740*/  FSETP.GTU.FTZ.AND P1, PT, R179, R224, PT ;  /* 0x000000e0b300720b */ /* 0x000fc80003f3c000 */
[----:B------:R-:W-:Y:S02]  /*29750*/  FSEL R128, R128, RZ, !P1 ;  /* 0x000000ff80807208 */ /* 0x000fe40004800000 */
[----:B------:R-:W-:Y:S02]  /*29760*/  PLOP3.LUT P2, PT, P1, PT, PT, 0x8, 0x80 ;  /* 0x000000000080781c */ /* 0x000fe40000f4e170 */
[----:B------:R-:W-:Y:S01]  /*29770*/  ISETP.NE.AND P1, PT, R206, 0x1, PT ;  /* 0x00000001ce00780c */ /* 0x000fe20003f25270 */
[----:B------:R-:W-:Y:S01]  /*29780*/  FFMA.FTZ R179, R128, R193, R207 ;  /* 0x000000c180b37223 */ /* 0x000fe200000100cf */
[----:B------:R-:W-:-:S09]  /*29790*/  MOV R128, R2 ;  /* 0x0000000200807202 */ /* 0x000fd20000000f00 */
[----:B------:R-:W-:Y:S02]  /*297a0*/  @P2 LOP3.LUT R0, R0, 0x2, RZ, 0xfc, !PT ;  /* 0x0000000200002812 */ /* 0x000fe400078efcff */
        /* <DEDUP_REMOVED lines=9> */
.L_x_3017:
        /* <DEDUP_REMOVED lines=13> */
.L_x_3019:
[----:B------:R-:W-:Y:S05]  /*29910*/  BSYNC.RECONVERGENT B2 ;  /* 0x0000000000027941 */ /* 0x000fea0003800200 */
.L_x_3018:
        /* <DEDUP_REMOVED lines=61> */
.L_x_3016:
[----:B------:R-:W-:Y:S05]  /*29cf0*/  BSYNC.RECONVERGENT B1 ;  /* 0x0000000000017941 */ /* 0x000fea0003800200 */
.L_x_3015:
        /* <DEDUP_REMOVED lines=11> */
[----:B------:R-:W-:Y:S01]  /*29db0*/  PRMT R193, R129, 0x7632, R193 ;  /* 0x0000763281c17816 */ /* 0x000fe200000000c1 */
[----:B------:R-:W-:Y:S01]  /*29dc0*/  IMAD.MOV.U32 R129, RZ, RZ, R2 ;  /* 0x000000ffff817224 */ /* 0x000fe200078e0002 */
        /* <DEDUP_REMOVED lines=12> */
.L_x_3022:
        /* <DEDUP_REMOVED lines=13> */
.L_x_3024:
[----:B------:R-:W-:Y:S05]  /*29f60*/  BSYNC.RECONVERGENT B2 ;  /* 0x0000000000027941 */ /* 0x000fea0003800200 */
.L_x_3023:
        /* <DEDUP_REMOVED lines=61> */
.L_x_3021:
[----:B------:R-:W-:Y:S05]  /*2a340*/  BSYNC.RECONVERGENT B1 ;  /* 0x0000000000017941 */ /* 0x000fea0003800200 */
.L_x_3020:
        /* <DEDUP_REMOVED lines=25> */
.L_x_3027:
        /* <DEDUP_REMOVED lines=13> */
.L_x_3029:
[----:B------:R-:W-:Y:S05]  /*2a5b0*/  BSYNC.RECONVERGENT B2 ;  /* 0x0000000000027941 */ /* 0x000fea0003800200 */
.L_x_3028:
        /* <DEDUP_REMOVED lines=61> */
.L_x_3026:
[----:B------:R-:W-:Y:S05]  /*2a990*/  BSYNC.RECONVERGENT B1 ;  /* 0x0000000000017941 */ /* 0x000fea0003800200 */
.L_x_3025:
        /* <DEDUP_REMOVED lines=25> */
.L_x_3032:
        /* <DEDUP_REMOVED lines=13> */
.L_x_3034:
[----:B------:R-:W-:Y:S05]  /*2ac00*/  BSYNC.RECONVERGENT B2 ;  /* 0x0000000000027941 */ /* 0x000fea0003800200 */
.L_x_3033:
        /* <DEDUP_REMOVED lines=61> */
.L_x_3031:
[----:B------:R-:W-:Y:S05]  /*2afe0*/  BSYNC.RECONVERGENT B1 ;  /* 0x0000000000017941 */ /* 0x000fea0003800200 */
.L_x_3030:
        /* <DEDUP_REMOVED lines=25> */
.L_x_3037:
        /* <DEDUP_REMOVED lines=13> */
.L_x_3039:
[----:B------:R-:W-:Y:S05]  /*2b250*/  BSYNC.RECONVERGENT B2 ;  /* 0x0000000000027941 */ /* 0x000fea0003800200 */
.L_x_3038:
        /* <DEDUP_REMOVED lines=61> */
.L_x_3036:
[----:B------:R-:W-:Y:S05]  /*2b630*/  BSYNC.RECONVERGENT B1 ;  /* 0x0000000000017941 */ /* 0x000fea0003800200 */
.L_x_3035:
        /* <DEDUP_REMOVED lines=25> */
.L_x_3042:
        /* <DEDUP_REMOVED lines=15> */
.L_x_3044:
[----:B------:R-:W-:Y:S05]  /*2b8c0*/  BSYNC.RECONVERGENT B2 ;  /* 0x0000000000027941 */ /* 0x000fea0003800200 */
.L_x_3043:
        /* <DEDUP_REMOVED lines=61> */
.L_x_3041:
[----:B------:R-:W-:Y:S05]  /*2bca0*/  BSYNC.RECONVERGENT B1 ;  /* 0x0000000000017941 */ /* 0x000fea0003800200 */
.L_x_3040:
        /* <DEDUP_REMOVED lines=17> */
.L_x_3004:
        /* <DEDUP_REMOVED lines=16> */
.L_x_3048:
        /* <DEDUP_REMOVED lines=13> */
.L_x_3050:
[----:B------:R-:W-:Y:S05]  /*2bf90*/  BSYNC.RECONVERGENT B2 ;  /* 0x0000000000027941 */ /* 0x000fea0003800200 */
.L_x_3049:
        /* <DEDUP_REMOVED lines=60> */
.L_x_3047:
[----:B------:R-:W-:Y:S05]  /*2c360*/  BSYNC.RECONVERGENT B1 ;  /* 0x0000000000017941 */ /* 0x000fea0003800200 */
.L_x_3046:
[----:B------:R-:W0:Y:S01]  /*2c370*/  LDC R229, c[0x0][0x408] ;  /* 0x00010200ffe57b82 */ /* 0x000e220000000800 */
[----:B------:R-:W-:Y:S01]  /*2c380*/  HFMA2 R221, -RZ, RZ, 0.1171875, 0 ;  /* 0x2f800000ffdd7431 */ /* 0x000fe200000001ff */
[----:B------:R-:W-:Y:S01]  /*2c390*/  I2FP.F32.U32 R158, R178 ;  /* 0x000000b2009e7245 */ /* 0x000fe20000201000 */
[----:B-----5:R-:W-:Y:S01]  /*2c3a0*/  IMAD.U32 R178, R128, 0x10000, RZ ;  /* 0x0001000080b27824 */ /* 0x020fe200078e00ff */
[----:B------:R-:W-:Y:S01]  /*2c3b0*/  LOP3.LUT R0, R0, 0xfffffffb, RZ, 0xc0, !PT ;  /* 0xfffffffb00007812 */ /* 0x000fe200078ec0ff */
[----:B------:R-:W-:Y:S01]  /*2c3c0*/  IMAD.U32 R193, R44, 0x10000, RZ ;  /* 0x000100002cc17824 */ /* 0x000fe200078e00ff */
[----:B------:R-:W-:Y:S01]  /*2c3d0*/  BSSY.RECONVERGENT B1, `(.L_x_3051) ;  /* 0x0000062000017945 */ /* 0x000fe20003800200 */
[----:B------:R-:W-:Y:S01]  /*2c3e0*/  FMUL.FTZ R178, R178, UR4 ;  /* 0x00000004b2b27c20 */ /* 0x000fe20008410000 */
[----:B------:R-:W1:Y:S01]  /*2c3f0*/  LDC R224, c[0x0][0x404] ;  /* 0x00010100ffe07b82 */ /* 0x000e620000000800 */
[----:B------:R-:W-:Y:S01]  /*2c400*/  PRMT R128, R128, 0x7632, R128 ;  /* 0x0000763280807816 */ /* 0x000fe20000000080 */
[----:B------:R-:W-:Y:S01]  /*2c410*/  FFMA.FTZ R179, R158, R221, 1.1641532182693481445e-10 ;  /* 0x2f0000009eb37423 */ /* 0x000fe200000100dd */
[----:B------:R-:W-:Y:S01]  /*2c420*/  MOV R206, 0x2 ;  /* 0x0000000200ce7802 */ /* 0x000fe20000000f00 */
[----:B------:R-:W-:-:S02]  /*2c430*/  IMAD.MOV.U32 R158, RZ, RZ, R2 ;  /* 0x000000ffff9e7224 */ /* 0x000fc400078e0002 */
[----:B0-----:R-:W-:Y:S01]  /*2c440*/  FMUL.FTZ R178, R178, R229 ;  /* 0x000000e5b2b27220 */ /* 0x001fe20000410000 */
[----:B-1----:R-:W-:-:S04]  /*2c450*/  FSETP.GTU.FTZ.AND P1, PT, R179, R224, PT ;  /* 0x000000e0b300720b */ /* 0x002fc80003f3c000 */
        /* <DEDUP_REMOVED lines=14> */
.L_x_3053:
        /* <DEDUP_REMOVED lines=13> */
.L_x_3055:
[----:B------:R-:W-:Y:S05]  /*2c610*/  BSYNC.RECONVERGENT B2 ;  /* 0x0000000000027941 */ /* 0x000fea0003800200 */
.L_x_3054:
        /* <DEDUP_REMOVED lines=61> */
.L_x_3052:
[----:B------:R-:W-:Y:S05]  /*2c9f0*/  BSYNC.RECONVERGENT B1 ;  /* 0x0000000000017941 */ /* 0x000fea0003800200 */
.L_x_3051:
[----:B------:R-:W-:Y:S01]  /*2ca00*/  I2FP.F32.U32 R158, R158 ;  /* 0x0000009e009e7245 */ /* 0x000fe20000201000 */
[----:B------:R-:W-:Y:S01]  /*2ca10*/  IMAD.U32 R128, R128, 0x10000, RZ ;  /* 0x0001000080807824 */ /* 0x000fe200078e00ff */
[----:B------:R-:W-:Y:S01]  /*2ca20*/  SHF.L.U32 R193, R29, 0x10, RZ ;  /* 0x000000101dc17819 */ /* 0x000fe200000006ff */
[----:B------:R-:W-:Y:S01]  /*2ca30*/  BSSY.RECONVERGENT B1, `(.L_x_3056) ;  /* 0x0000061000017945 */ /* 0x000fe20003800200 */
[----:B------:R-:W-:Y:S01]  /*2ca40*/  LOP3.LUT R0, R0, 0xfffffffd, RZ, 0xc0, !PT ;  /* 0xfffffffd00007812 */ /* 0x000fe200078ec0ff */
[----:B------:R-:W-:Y:S01]  /*2ca50*/  FFMA.FTZ R179, R158, R221, 1.1641532182693481445e-10 ;  /* 0x2f0000009eb37423 */ /* 0x000fe200000100dd */
[----:B------:R-:W-:Y:S01]  /*2ca60*/  FMUL.FTZ R128, R128, UR4 ;  /* 0x0000000480807c20 */ /* 0x000fe20008410000 */
[----:B------:R-:W-:-:S03]  /*2ca70*/  IMAD.MOV.U32 R220, RZ, RZ, 0x2 ;  /* 0x00000002ffdc7424 */ /* 0x000fc600078e00ff */
[----:B------:R-:W-:Y:S01]  /*2ca80*/  FMUL.FTZ R128, R128, R229 ;  /* 0x000000e580807220 */ /* 0x000fe20000410000 */
[----:B------:R-:W-:-:S04]  /*2ca90*/  FSETP.GTU.FTZ.AND P1, PT, R179, R224, PT ;  /* 0x000000e0b300720b */ /* 0x000fc80003f3c000 */
[----:B------:R-:W-:Y:S02]  /*2caa0*/  FSEL R128, R128, RZ, !P1 ;  /* 0x000000ff80807208 */ /* 0x000fe40004800000 */
[----:B------:R-:W-:Y:S02]  /*2cab0*/  PLOP3.LUT P2, PT, P1, PT, PT, 0x8, 0x80 ;  /* 0x000000000080781c */ /* 0x000fe40000f4e170 */
[----:B------:R-:W-:Y:S01]  /*2cac0*/  ISETP.NE.AND P1, PT, R206, 0x1, PT ;  /* 0x00000001ce00780c */ /* 0x000fe20003f25270 */
[----:B------:R-:W-:Y:S01]  /*2cad0*/  FMUL.FTZ R179, R193, R128 ;  /* 0x00000080c1b37220 */ /* 0x000fe20000410000 */
[----:B------:R-:W-:-:S09]  /*2cae0*/  IMAD.MOV.U32 R128, RZ, RZ, R2 ;  /* 0x000000ffff807224 */ /* 0x000fd200078e0002 */
        /* <DEDUP_REMOVED lines=10> */
.L_x_3058:
        /* <DEDUP_REMOVED lines=13> */
.L_x_3060:
[----:B------:R-:W-:Y:S05]  /*2cc60*/  BSYNC.RECONVERGENT B2 ;  /* 0x0000000000027941 */ /* 0x000fea0003800200 */
.L_x_3059:
        /* <DEDUP_REMOVED lines=61> */
.L_x_3057:
[----:B------:R-:W-:Y:S05]  /*2d040*/  BSYNC.RECONVERGENT B1 ;  /* 0x0000000000017941 */ /* 0x000fea0003800200 */
.L_x_3056:
[----:B------:R-:W-:Y:S01]  /*2d050*/  I2FP.F32.U32 R128, R128 ;  /* 0x0000008000807245 */ /* 0x000fe20000201000 */
[----:B------:R-:W-:Y:S01]  /*2d060*/  IMAD.U32 R207, R45, 0x10000, RZ ;  /* 0x000100002dcf7824 */ /* 0x000fe200078e00ff */
[----:B------:R-:W-:Y:S01]  /*2d070*/  SHF.L.U32 R158, R129, 0x10, RZ ;  /* 0x00000010819e7819 */ /* 0x000fe200000006ff */
[----:B------:R-:W-:Y:S01]  /*2d080*/  BSSY.RECONVERGENT B1, `(.L_x_3061) ;  /* 0x0000060000017945 */ /* 0x000fe20003800200 */
[----:B------:R-:W-:Y:S01]  /*2d090*/  ISETP.NE.AND P2, PT, R220, 0x1, PT ;  /* 0x00000001dc00780c */ /* 0x000fe20003f45270 */
[----:B------:R-:W-:Y:S02]  /*2d0a0*/  FFMA.FTZ R193, R128, R221, 1.1641532182693481445e-10 ;  /* 0x2f00000080c17423 */ /* 0x000fe400000100dd */
[----:B------:R-:W-:-:S03]  /*2d0b0*/  FMUL.FTZ R158, R158, UR4 ;  /* 0x000000049e9e7c20 */ /* 0x000fc60008410000 */
[----:B------:R-:W-:Y:S01]  /*2d0c0*/  FSETP.GTU.FTZ.AND P1, PT, R193, R224, PT ;  /* 0x000000e0c100720b */ /* 0x000fe20003f3c000 */
[----:B------:R-:W-:Y:S01]  /*2d0d0*/  FMUL.FTZ R158, R158, R229 ;  /* 0x000000e59e9e7220 */ /* 0x000fe20000410000 */
[----:B------:R-:W-:Y:S02]  /*2d0e0*/  PRMT R193, R129, 0x7632, R193 ;  /* 0x0000763281c17816 */ /* 0x000fe400000000c1 */
[----:B------:R-:W-:Y:S02]  /*2d0f0*/  MOV R129, R2 ;  /* 0x0000000200817202 */ /* 0x000fe40000000f00 */
        /* <DEDUP_REMOVED lines=13> */
.L_x_3063:
        /* <DEDUP_REMOVED lines=13> */
.L_x_3065:
[----:B------:R-:W-:Y:S05]  /*2d2a0*/  BSYNC.RECONVERGENT B2 ;  /* 0x0000000000027941 */ /* 0x000fea0003800200 */
.L_x_3064:
        /* <DEDUP_REMOVED lines=58> */
[----:B------:R-:W-:Y:S01]  /*2d650*/  HFMA2 R158, -RZ, RZ, 0, 0 ;  /* 0x00000000ff9e7431 */ /* 0x000fe200000001ff */
[----:B------:R-:W-:Y:S01]  /*2d660*/  MOV R129, R228 ;  /* 0x000000e400817202 */ /* 0x000fe20000000f00 */
[----:B------:R-:W-:-:S07]  /*2d670*/  IMAD.MOV.U32 R228, RZ, RZ, R128 ;  /* 0x000000ffffe47224 */ /* 0x000fce00078e0080 */
.L_x_3062:
[----:B------:R-:W-:Y:S05]  /*2d680*/  BSYNC.RECONVERGENT B1 ;  /* 0x0000000000017941 */ /* 0x000fea0003800200 */
.L_x_3061:
        /* <DEDUP_REMOVED lines=9> */
[----:B------:R-:W-:Y:S02]  /*2d720*/  FSETP.GTU.FTZ.AND P2, PT, R129, R224, PT ;  /* 0x000000e08100720b */ /* 0x000fe40003f5c000 */
[----:B------:R-:W-:Y:S02]  /*2d730*/  MOV R129, R2 ;  /* 0x0000000200817202 */ /* 0x000fe40000000f00 */
        /* <DEDUP_REMOVED lines=12> */
.L_x_3068:
        /* <DEDUP_REMOVED lines=13> */
.L_x_3070:
[----:B------:R-:W-:Y:S05]  /*2d8d0*/  BSYNC.RECONVERGENT B2 ;  /* 0x0000000000027941 */ /* 0x000fea0003800200 */
.L_x_3069:
        /* <DEDUP_REMOVED lines=59> */
[----:B------:R-:W-:Y:S01]  /*2dc90*/  IMAD.MOV.U32 R129, RZ, RZ, R228 ;  /* 0x000000ffff817224 */ /* 0x000fe200078e00e4 */
[----:B------:R-:W-:-:S07]  /*2dca0*/  MOV R228, R128 ;  /* 0x0000008000e47202 */ /* 0x000fce0000000f00 */
.L_x_3067:
[----:B------:R-:W-:Y:S05]  /*2dcb0*/  BSYNC.RECONVERGENT B1 ;  /* 0x0000000000017941 */ /* 0x000fea0003800200 */
.L_x_3066:
        /* <DEDUP_REMOVED lines=10> */
[----:B------:R-:W-:-:S04]  /*2dd60*/  IMAD.MOV.U32 R129, RZ, RZ, R2 ;  /* 0x000000ffff817224 */ /* 0x000fc800078e0002 */
[----:B------:R-:W-:Y:S01]  /*2dd70*/  FSEL R206, R158, RZ, !P3 ;  /* 0x000000ff9ece7208 */ /* 0x000fe20005800000 */
[----:B------:R-:W-:Y:S01]  /*2dd80*/  HFMA2 R158, -RZ, RZ, 0, 1.1920928955078125e-07 ;  /* 0x00000002ff9e7431 */ /* 0x000fe200000001ff */
        /* <DEDUP_REMOVED lines=11> */
.L_x_3073:
        /* <DEDUP_REMOVED lines=13> */
.L_x_3075:
[----:B------:R-:W-:Y:S05]  /*2df10*/  BSYNC.RECONVERGENT B2 ;  /* 0x0000000000027941 */ /* 0x000fea0003800200 */
.L_x_3074:
        /* <DEDUP_REMOVED lines=61> */
.L_x_3072:
[----:B------:R-:W-:Y:S05]  /*2e2f0*/  BSYNC.RECONVERGENT B1 ;  /* 0x0000000000017941 */ /* 0x000fea0003800200 */
.L_x_3071:
        /* <DEDUP_REMOVED lines=23> */
.L_x_3078:
        /* <DEDUP_REMOVED lines=13> */
.L_x_3080:
[----:B------:R-:W-:Y:S05]  /*2e540*/  BSYNC.RECONVERGENT B2 ;  /* 0x0000000000027941 */ /* 0x000fea0003800200 */
.L_x_3079:
        /* <DEDUP_REMOVED lines=55> */
[----:B------:R-:W-:Y:S02]  /*2e8c0*/  MOV R2, R226 ;  /* 0x000000e200027202 */ /* 0x000fe40000000f00 */
[----:B------:R-:W-:Y:S01]  /*2e8d0*/  LOP3.LUT R159, R230, UR5, R227, 0x96, !PT ;  /* 0x00000005e69f7c12 */ /* 0x000fe2000f8e96e3 */
[----:B------:R-:W-:Y:S01]  /*2e8e0*/  IMAD.MOV.U32 R226, RZ, RZ, RZ ;  /* 0x000000ffffe27224 */ /* 0x000fe200078e00ff */
[----:B------:R-:W-:Y:S01]  /*2e8f0*/  LOP3.LUT R160, R158, UR18, R129, 0x96, !PT ;  /* 0x000000129ea07c12 */ /* 0x000fe2000f8e9681 */
[----:B------:R-:W-:Y:S01]  /*2e900*/  IMAD.MOV.U32 R129, RZ, RZ, R228 ;  /* 0x000000ffff817224 */ /* 0x000fe200078e00e4 */
[----:B------:R-:W-:-:S07]  /*2e910*/  MOV R228, R128 ;  /* 0x0000008000e47202 */ /* 0x000fce0000000f00 */
.L_x_3077:
[----:B------:R-:W-:Y:S05]  /*2e920*/  BSYNC.RECONVERGENT B1 ;  /* 0x0000000000017941 */ /* 0x000fea0003800200 */
.L_x_3076:
[----:B------:R-:W-:Y:S01]  /*2e930*/  I2FP.F32.U32 R128, R129 ;  /* 0x0000008100807245 */ /* 0x000fe20000201000 */
[----:B------:R-:W-:Y:S01]  /*2e940*/  IMAD.U32 R227, R47, 0x10000, RZ ;  /* 0x000100002fe37824 */ /* 0x000fe200078e00ff */
[C---:B------:R-:W-:Y:S01]  /*2e950*/  SHF.L.U32 R130, R131.reuse, 0x10, RZ ;  /* 0x0000001083827819 */ /* 0x040fe200000006ff */
[----:B------:R-:W-:Y:S01]  /*2e960*/  BSSY.RECONVERGENT B1, `(.L_x_3081) ;  /* 0x0000062000017945 */ /* 0x000fe20003800200 */
[----:B------:R-:W-:Y:S01]  /*2e970*/  ISETP.NE.AND P6, PT, R226, 0x1, PT ;  /* 0x00000001e200780c */ /* 0x000fe20003fc5270 */
[----:B------:R-:W-:Y:S01]  /*2e980*/  FFMA.FTZ R129, R128, R221, 1.1641532182693481445e-10 ;  /* 0x2f00000080817423 */ /* 0x000fe200000100dd */
[----:B------:R-:W-:Y:S02]  /*2e990*/  HFMA2 R158, -RZ, RZ, 0, 1.1920928955078125e-07 ;  /* 0x00000002ff9e7431 */ /* 0x000fe400000001ff */
[----:B------:R-:W-:Y:S01]  /*2e9a0*/  FMUL.FTZ R130, R130, UR4 ;  /* 0x0000000482827c20 */ /* 0x000fe20008410000 */
[----:B------:R-:W-:Y:S02]  /*2e9b0*/  PRMT R230, R131, 0x7632, R230 ;  /* 0x0000763283e67816 */ /* 0x000fe400000000e6 */
[----:B------:R-:W-:Y:S01]  /*2e9c0*/  FSETP.GTU.FTZ.AND P5, PT, R129, R224, PT ;  /* 0x000000e08100720b */ /* 0x000fe20003fbc000 */
[----:B------:R-:W-:Y:S01]  /*2e9d0*/  FMUL.FTZ R130, R130, R229 ;  /* 0x000000e582827220 */ /* 0x000fe20000410000 */
[----:B------:R-:W-:-:S04]  /*2e9e0*/  IMAD.MOV.U32 R129, RZ, RZ, R2 ;  /* 0x000000ffff817224 */ /* 0x000fc800078e0002 */
        /* <DEDUP_REMOVED lines=12> */
.L_x_3083:
        /* <DEDUP_REMOVED lines=15> */
.L_x_3085:
[----:B------:R-:W-:Y:S05]  /*2eba0*/  BSYNC.RECONVERGENT B2 ;  /* 0x0000000000027941 */ /* 0x000fea0003800200 */
.L_x_3084:
        /* <DEDUP_REMOVED lines=54> */
[----:B------:R-:W-:-:S03]  /*2ef10*/  IMAD.WIDE.U32 R128, R128, -0x2daee0ad, RZ ;  /* 0xd2511f5380807825 */ /* 0x000fc600078e00ff */
[----:B------:R-:W-:Y:S01]  /*2ef20*/  LOP3.LUT R159, R226, UR5, R159, 0x96, !PT ;  /* 0x00000005e29f7c12 */ /* 0x000fe2000f8e969f */
[----:B------:R-:W-:Y:S01]  /*2ef30*/  IMAD.MOV.U32 R2, RZ, RZ, R158 ;  /* 0x000000ffff027224 */ /* 0x000fe200078e009e */
[----:B------:R-:W-:Y:S01]  /*2ef40*/  LOP3.LUT R160, R130, UR18, R129, 0x96, !PT ;  /* 0x0000001282a07c12 */ /* 0x000fe2000f8e9681 */
[----:B------:R-:W-:Y:S01]  /*2ef50*/  HFMA2 R158, -RZ, RZ, 0, 0 ;  /* 0x00000000ff9e7431 */ /* 0x000fe200000001ff */
[----:B------:R-:W-:Y:S01]  /*2ef60*/  MOV R129, R228 ;  /* 0x000000e400817202 */ /* 0x000fe20000000f00 */
[----:B------:R-:W-:-:S07]  /*2ef70*/  IMAD.MOV.U32 R228, RZ, RZ, R128 ;  /* 0x000000ffffe47224 */ /* 0x000fce00078e0080 */
.L_x_3082:
[----:B------:R-:W-:Y:S05]  /*2ef80*/  BSYNC.RECONVERGENT B1 ;  /* 0x0000000000017941 */ /* 0x000fea0003800200 */
.L_x_3081:
        /* <DEDUP_REMOVED lines=14> */
.L_x_3045:
[----:B------:R-:W0:Y:S01]  /*2f070*/  LDC.64 R230, c[0x0][0x3a8] ;  /* 0x0000ea00ffe67b82 */ /* 0x000e220000000a00 */
[----:B------:R-:W-:Y:S02]  /*2f080*/  SEL R236, RZ, 0x10000, !P5 ;  /* 0x00010000ffec7807 */ /* 0x000fe40006800000 */
[C---:B------:R-:W-:Y:S02]  /*2f090*/  LOP3.LUT P5, RZ, R0.reuse, 0x2, RZ, 0xc0, !PT ;  /* 0x0000000200ff7812 */ /* 0x040fe400078ac0ff */
[----:B------:R-:W-:Y:S02]  /*2f0a0*/  SEL R237, RZ, 0x1000000, !P6 ;  /* 0x01000000ffed7807 */ /* 0x000fe40007000000 */
[----:B------:R-:W-:Y:S01]  /*2f0b0*/  LOP3.LUT P6, RZ, R0, 0x4, RZ, 0xc0, !PT ;  /* 0x0000000400ff7812 */ /* 0x000fe200078cc0ff */
[----:B------:R-:W1:Y:S01]  /*2f0c0*/  LDC.64 R226, c[0x0][0x3b0] ;  /* 0x0000ec00ffe27b82 */ /* 0x000e620000000a00 */
[----:B------:R-:W-:Y:S02]  /*2f0d0*/  SEL R235, RZ, 0x100, !P4 ;  /* 0x00000100ffeb7807 */ /* 0x000fe40006000000 */
[----:B------:R-:W-:-:S02]  /*2f0e0*/  SEL R232, RZ, 0x1000000, !P2 ;  /* 0x01000000ffe87807 */ /* 0x000fc40005000000 */
[----:B------:R-:W-:Y:S02]  /*2f0f0*/  SEL R233, RZ, 0x10000, !P1 ;  /* 0x00010000ffe97807 */ /* 0x000fe40004800000 */
[----:B------:R-:W-:Y:S02]  /*2f100*/  SEL R224, RZ, 0x100, !P5 ;  /* 0x00000100ffe07807 */ /* 0x000fe40006800000 */
[----:B------:R-:W-:Y:S02]  /*2f110*/  SEL R234, RZ, 0x1, !P3 ;  /* 0x00000001ffea7807 */ /* 0x000fe40005800000 */
[----:B------:R-:W-:Y:S02]  /*2f120*/  SEL R229, RZ, 0x1, !P6 ;  /* 0x00000001ffe57807 */ /* 0x000fe40007000000 */
[----:B------:R-:W-:Y:S02]  /*2f130*/  LOP3.LUT R235, R235, R237, R236, 0xfe, !PT ;  /* 0x000000edebeb7212 */ /* 0x000fe400078efeec */
[----:B------:R-:W-:Y:S01]  /*2f140*/  LOP3.LUT R224, R224, R232, R233, 0xfe, !PT ;  /* 0x000000e8e0e07212 */ /* 0x000fe200078efee9 */
[----:B0-----:R-:W-:Y:S01]  /*2f150*/  IMAD.WIDE.U32 R230, R225, 0x10, R230 ;  /* 0x00000010e1e67825 */ /* 0x001fe200078e00e6 */
[----:B------:R-:W-:-:S02]  /*2f160*/  LOP3.LUT R233, R235, R234, RZ, 0xfc, !PT ;  /* 0x000000eaebe97212 */ /* 0x000fc400078efcff */
[----:B------:R-:W-:Y:S01]  /*2f170*/  LOP3.LUT R232, R224, R229, RZ, 0xfc, !PT ;  /* 0x000000e5e0e87212 */ /* 0x000fe200078efcff */
[----:B------:R-:W-:Y:S01]  /*2f180*/  IMAD.MOV.U32 R224, RZ, RZ, R228 ;  /* 0x000000ffffe07224 */ /* 0x000fe200078e00e4 */
[----:B------:R0:W-:Y:S01]  /*2f190*/  STG.E.128 desc[UR6][R230.64], R128 ;  /* 0x00000080e6007986 */ /* 0x0001e2000c101d06 */
[----:B-1----:R-:W-:-:S05]  /*2f1a0*/  IMAD.WIDE.U32 R226, R225, 0x8, R226 ;  /* 0x00000008e1e27825 */ /* 0x002fca00078e00e2 */
[----:B------:R0:W-:Y:S02]  /*2f1b0*/  STG.E.64 desc[UR6][R226.64], R232 ;  /* 0x000000e8e2007986 */ /* 0x0001e4000c101b06 */
.L_x_3003:
[----:B------:R-:W-:Y:S05]  /*2f1c0*/  BSYNC.RECONVERGENT B0 ;  /* 0x0000000000007941 */ /* 0x000fea0003800200 */
.L_x_3002:
[----:B0-234-:R-:W-:Y:S01]  /*2f1d0*/  FADD.FTZ R129, RZ, R171 ;  /* 0x000000abff817221 */ /* 0x01dfe20000010000 */
[----:B------:R-:W-:Y:S01]  /*2f1e0*/  P2R R130, PR, RZ, 0x1 ;  /* 0x00000001ff827803 */ /* 0x000fe20000000000 */
[----:B------:R-:W-:Y:S01]  /*2f1f0*/  BSSY.RECONVERGENT B0, `(.L_x_3086) ;  /* 0x00000d2000007945 */ /* 0x000fe20003800200 */
[----:B------:R-:W-:Y:S01]  /*2f200*/  LOP3.LUT P0, RZ, R0, 0x20, RZ, 0xc0, !PT ;  /* 0x0000002000ff7812 */ /* 0x000fe2000780c0ff */
[----:B------:R-:W-:Y:S01]  /*2f210*/  FADD.FTZ R129, R170, R129 ;  /* 0x00000081aa817221 */ /* 0x000fe20000010000 */
[C---:B------:R-:W-:Y:S01]  /*2f220*/  ISETP.GT.U32.AND P1, PT, R164.reuse, 0xff, PT ;  /* 0x000000ffa400780c */ /* 0x040fe20003f24070 */
[----:B------:R-:W-:Y:S01]  /*2f230*/  HFMA2 R229, -RZ, RZ, 0, 0 ;  /* 0x00000000ffe57431 */ /* 0x000fe200000001ff */
[----:B------:R-:W-:Y:S01]  /*2f240*/  ISETP.GT.U32.AND P2, PT, R164, 0x17f, PT ;  /* 0x0000017fa400780c */ /* 0x000fe20003f44070 */
        /* <DEDUP_REMOVED lines=87> */
[----:B------:R-:W-:-:S05]  /*2f7c0*/  FFMA.FTZ R129, R228, R228, R129 ;  /* 0x000000e4e4817223 */ /* 0x000fca0000010081 */
[----:B------:R-:W-:Y:S02]  /*2f7d0*/  FSEL R129, R129, RZ, P0 ;  /* 0x000000ff81817208 */ /* 0x000fe40000000000 */
[----:B------:R-:W-:Y:S01]  /*2f7e0*/  ISETP.NE.AND P0, PT, R130, RZ, PT ;  /* 0x000000ff8200720c */ /* 0x000fe20003f05270 */
[----:B------:R-:W-:-:S04]  /*2f7f0*/  FADD.FTZ R130, R169, -R128 ;  /* 0x80000080a9827221 */ /* 0x000fc80000010000 */
        /* <DEDUP_REMOVED lines=98> */
[----:B0-----:R-:W-:Y:S01]  /*2fe20*/  FADD.FTZ R227, R226, R131 ;  /* 0x00000083e2e37221 */ /* 0x001fe20000010000 */
[----:B------:R-:W-:-:S04]  /*2fe30*/  IMAD.MOV.U32 R131, RZ, RZ, RZ ;  /* 0x000000ffff837224 */ /* 0x000fc800078e00ff */
[----:B------:R-:W0:Y:S02]  /*2fe40*/  SHFL.BFLY PT, R228, R227, 0x8, 0x1f ;  /* 0x0d001f00e3e47f89 */ /* 0x000e2400000e0000 */
[----:B0-----:R-:W-:-:S05]  /*2fe50*/  FADD.FTZ R228, R227, R228 ;  /* 0x000000e4e3e47221 */ /* 0x001fca0000010000 */
[----:B------:R-:W0:Y:S02]  /*2fe60*/  SHFL.BFLY PT, R225, R228, 0x10, 0x1f ;  /* 0x0e001f00e4e17f89 */ /* 0x000e2400000e0000 */
[----:B0-----:R-:W-:Y:S01]  /*2fe70*/  FADD.FTZ R129, R228, R225 ;  /* 0x000000e1e4817221 */ /* 0x001fe20000010000 */
[----:B------:R-:W-:-:S13]  /*2fe80*/  LOP3.LUT P1, R225, R223, 0x1f, RZ, 0xc0, !PT ;  /* 0x0000001fdfe17812 */ /* 0x000fda000782c0ff */
[----:B------:R-:W-:Y:S05]  /*2fe90*/  @P1 BRA `(.L_x_3087) ;  /* 0x00000000001c1947 */ /* 0x000fea0003800000 */
[----:B------:R-:W0:Y:S01]  /*2fea0*/  S2UR UR5, SR_CgaCtaId ;  /* 0x00000000000579c3 */ /* 0x000e220000008800 */
[----:B------:R-:W-:Y:S01]  /*2feb0*/  UMOV UR4, 0x400 ;  /* 0x0000040000047882 */ /* 0x000fe20000000000 */
[----:B------:R-:W-:-:S04]  /*2fec0*/  SHF.R.U32.HI R130, RZ, 0x2, R223 ;  /* 0x00000002ff827819 */ /* 0x000fc800000116df */
[----:B------:R-:W-:Y:S01]  /*2fed0*/  LOP3.LUT R130, R130, 0x18, RZ, 0xc0, !PT ;  /* 0x0000001882827812 */ /* 0x000fe200078ec0ff */
[----:B0-----:R-:W-:-:S04]  /*2fee0*/  ULEA UR4, UR5, UR4, 0x18 ;  /* 0x0000000405047291 */ /* 0x001fc8000f8ec0ff */
[----:B------:R-:W-:-:S09]  /*2fef0*/  @UP2 UIADD3 UR4, UPT, UPT, UR4, 0x20, URZ ;  /* 0x0000002004042890 */ /* 0x000fd2000fffe0ff */
[----:B------:R0:W-:Y:S03]  /*2ff00*/  STS.64 [R130+UR4], R128 ;  /* 0x0000008082007988 */ /* 0x0001e60008000a04 */
.L_x_3087:
[----:B------:R-:W-:Y:S05]  /*2ff10*/  BSYNC.RECONVERGENT B0 ;  /* 0x0000000000007941 */ /* 0x000fea0003800200 */
.L_x_3086:
[----:B------:R-:W-:Y:S01]  /*2ff20*/  BAR.SYNC.DEFER_BLOCKING 0x0 ;  /* 0x0000000000007b1d */ /* 0x000fe20000010000 */
[----:B------:R-:W-:Y:S02]  /*2ff30*/  ISETP.GT.U32.AND P1, PT, R225, 0x3, PT ;  /* 0x00000003e100780c */ /* 0x000fe40003f24070 */
[----:B0-----:R-:W-:-:S03]  /*2ff40*/  MOV R130, RZ ;  /* 0x000000ff00827202 */ /* 0x001fc60000000f00 */
[----:B------:R-:W-:Y:S08]  /*2ff50*/  BSSY.RECONVERGENT B0, `(.L_x_3088) ;  /* 0x000000a000007945 */ /* 0x000ff00003800200 */
[----:B------:R-:W-:Y:S05]  /*2ff60*/  @P1 BRA `(.L_x_3089) ;  /* 0x0000000000201947 */ /* 0x000fea0003800000 */
[----:B------:R-:W0:Y:S01]  /*2ff70*/  S2UR UR5, SR_CgaCtaId ;  /* 0x00000000000579c3 */ /* 0x000e220000008800 */
[----:B------:R-:W-:Y:S01]  /*2ff80*/  UMOV UR4, 0x400 ;  /* 0x0000040000047882 */ /* 0x000fe20000000000 */
[----:B------:R-:W-:Y:S01]  /*2ff90*/  IMAD.SHL.U32 R128, R223, 0x8, RZ ;  /* 0x00000008df807824 */ /* 0x000fe200078e00ff */
[----:B------:R-:W-:-:S04]  /*2ffa0*/  MOV R229, R161 ;  /* 0x000000a100e57202 */ /* 0x000fc80000000f00 */
[----:B------:R-:W-:Y:S01]  /*2ffb0*/  LOP3.LUT R128, R128, 0xf8, RZ, 0xc0, !PT ;  /* 0x000000f880807812 */ /* 0x000fe200078ec0ff */
[----:B0-----:R-:W-:-:S04]  /*2ffc0*/  ULEA UR4, UR5, UR4, 0x18 ;  /* 0x0000000405047291 */ /* 0x001fc8000f8ec0ff */
[----:B------:R-:W-:-:S09]  /*2ffd0*/  @UP2 UIADD3 UR4, UPT, UPT, UR4, 0x20, URZ ;  /* 0x0000002004042890 */ /* 0x000fd2000fffe0ff */
[----:B------:R0:W1:Y:S03]  /*2ffe0*/  LDS.64 R130, [R128+UR4] ;  /* 0x0000000480827984 */ /* 0x0000660008000a00 */
.L_x_3089:
[----:B------:R-:W-:Y:S05]  /*2fff0*/  BSYNC.RECONVERGENT B0 ;  /* 0x0000000000007941 */ /* 0x000fea0003800200 */
.L_x_3088:
[----:B------:R-:W2:Y:S01]  /*30000*/  SHFL.DOWN PT, R226, R229, 0x2, 0x1f ;  /* 0x08401f00e5e27f89 */ /* 0x000ea200000e0000 */
[----:B------:R-:W-:Y:S01]  /*30010*/  I2FP.F32.S32 R231, R229 ;  /* 0x000000e500e77245 */ /* 0x000fe20000201400 */
[----:B------:R-:W-:Y:S01]  /*30020*/  BSSY.RECONVERGENT B0, `(.L_x_3090) ;  /* 0x0000065000007945 */ /* 0x000fe20003800200 */
[----:B------:R-:W-:Y:S01]  /*30030*/  ISETP.NE.AND P1, PT, RZ, UR16, PT ;  /* 0x00000010ff007c0c */ /* 0x000fe2000bf25270 */
[----:B-1----:R-:W1:Y:S01]  /*30040*/  SHFL.DOWN PT, R129, R130, 0x2, 0x1f ;  /* 0x08401f0082817f89 */ /* 0x002e6200000e0000 */
[----:B------:R-:W-:Y:S01]  /*30050*/  LOP3.LUT P2, RZ, R0, 0x20, RZ, 0xc0, !PT ;  /* 0x0000002000ff7812 */ /* 0x000fe2000784c0ff */
[----:B--2---:R-:W-:Y:S01]  /*30060*/  IMAD.IADD R225, R226, 0x1, R229 ;  /* 0x00000001e2e17824 */ /* 0x004fe200078e02e5 */
[----:B------:R-:W-:-:S04]  /*30070*/  I2FP.F32.S32 R232, R226 ;  /* 0x000000e200e87245 */ /* 0x000fc80000201400 */
[----:B------:R-:W2:Y:S01]  /*30080*/  SHFL.DOWN PT, R228, R225, 0x1, 0x1f ;  /* 0x08201f00e1e47f89 */ /* 0x000ea200000e0000 */
[----:B0-----:R-:W-:Y:S01]  /*30090*/  I2FP.F32.S32 R128, R225 ;  /* 0x000000e100807245 */ /* 0x001fe20000201400 */
[C---:B-1----:R-:W-:Y:S01]  /*300a0*/  FMUL.FTZ R226, R129.reuse, R232 ;  /* 0x000000e881e27220 */ /* 0x042fe20000410000 */
[----:B------:R-:W-:Y:S02]  /*300b0*/  FADD.FTZ R129, -R129, R130 ;  /* 0x0000008281817221 */ /* 0x000fe40000010100 */
[----:B------:R-:W0:Y:S01]  /*300c0*/  MUFU.RCP R230, R128 ;  /* 0x0000008000e67308 */ /* 0x000e220000001000 */
[----:B------:R-:W-:Y:S01]  /*300d0*/  FFMA.FTZ R227, R231, R130, R226 ;  /* 0x00000082e7e37223 */ /* 0x000fe200000100e2 */
[----:B------:R-:W-:-:S04]  /*300e0*/  FMUL.FTZ R129, R129, R129 ;  /* 0x0000008181817220 */ /* 0x000fc80000410000 */
[----:B------:R-:W-:-:S04]  /*300f0*/  FMUL.FTZ R231, R129, R231 ;  /* 0x000000e781e77220 */ /* 0x000fc80000410000 */
[----:B------:R-:W-:Y:S01]  /*30100*/  FMUL.FTZ R231, R231, R232 ;  /* 0x000000e8e7e77220 */ /* 0x000fe20000410000 */
[----:B0-----:R-:W-:Y:S01]  /*30110*/  FMUL.FTZ R233, R230, R227 ;  /* 0x000000e3e6e97220 */ /* 0x001fe20000410000 */
[-C--:B--2---:R-:W-:Y:S02]  /*30120*/  IADD3 R226, PT, PT, R225, R228.reuse, RZ ;  /* 0x000000e4e1e27210 */ /* 0x084fe40007ffe0ff */
[----:B------:R-:W-:Y:S02]  /*30130*/  I2FP.F32.S32 R235, R228 ;  /* 0x000000e400eb7245 */ /* 0x000fe40000201400 */
[----:B------:R-:W0:Y:S01]  /*30140*/  SHFL.DOWN PT, R234, R233, 0x1, 0x1f ;  /* 0x08201f00e9ea7f89 */ /* 0x000e2200000e0000 */
[----:B------:R-:W-:-:S03]  /*30150*/  I2FP.F32.S32 R229, R226 ;  /* 0x000000e200e57245 */ /* 0x000fc60000201400 */
[----:B------:R-:W1:Y:S03]  /*30160*/  SHFL.DOWN PT, R228, R131, 0x2, 0x1f ;  /* 0x08401f0083e47f89 */ /* 0x000e6600000e0000 */
[----:B------:R-:W2:Y:S01]  /*30170*/  MUFU.RCP R229, R229 ;  /* 0x000000e500e57308 */ /* 0x000ea20000001000 */
[----:B0-----:R-:W-:Y:S01]  /*30180*/  FMUL.FTZ R227, R234, R235 ;  /* 0x000000ebeae37220 */ /* 0x001fe20000410000 */
[----:B-1----:R-:W-:-:S03]  /*30190*/  FADD.FTZ R129, R228, R131 ;  /* 0x00000083e4817221 */ /* 0x002fc60000010000 */
[----:B------:R-:W-:Y:S01]  /*301a0*/  FFMA.FTZ R226, R128, R233, R227 ;  /* 0x000000e980e27223 */ /* 0x000fe200000100e3 */
[----:B------:R-:W-:Y:S01]  /*301b0*/  FADD.FTZ R233, R233, -R234 ;  /* 0x800000eae9e97221 */ /* 0x000fe20000010000 */
[----:B------:R-:W0:Y:S01]  /*301c0*/  LDC R228, c[0x0][0x448] ;  /* 0x00011200ffe47b82 */ /* 0x000e220000000800 */
[----:B------:R-:W-:Y:S01]  /*301d0*/  FFMA.FTZ R129, R230, R231, R129 ;  /* 0x000000e7e6817223 */ /* 0x000fe20000010081 */
[----:B--2---:R-:W-:Y:S01]  /*301e0*/  FMUL.FTZ R227, R229, R226 ;  /* 0x000000e2e5e37220 */ /* 0x004fe20000410000 */
[----:B------:R-:W-:Y:S01]  /*301f0*/  FMUL.FTZ R233, R233, R233 ;  /* 0x000000e9e9e97220 */ /* 0x000fe20000410000 */
[----:B------:R-:W-:Y:S02]  /*30200*/  MOV R231, UR14 ;  /* 0x0000000e00e77c02 */ /* 0x000fe40008000f00 */
[----:B------:R-:W1:Y:S01]  /*30210*/  SHFL.DOWN PT, R130, R129, 0x1, 0x1f ;  /* 0x08201f0081827f89 */ /* 0x000e6200000e0000 */
[----:B------:R-:W-:-:S03]  /*30220*/  FMUL.FTZ R233, R128, R233 ;  /* 0x000000e980e97220 */ /* 0x000fc60000410000 */
[----:B------:R-:W2:Y:S01]  /*30230*/  SHFL.IDX PT, R227, R227, RZ, 0x1f ;  /* 0x00001fffe3e37589 */ /* 0x000ea200000e0000 */
[----:B------:R-:W-:Y:S01]  /*30240*/  FMUL.FTZ R233, R233, R235 ;  /* 0x000000ebe9e97220 */ /* 0x000fe20000410000 */
[----:B-1----:R-:W-:-:S04]  /*30250*/  FADD.FTZ R130, R129, R130 ;  /* 0x0000008281827221 */ /* 0x002fc80000010000 */
[----:B------:R-:W-:Y:S01]  /*30260*/  FFMA.FTZ R233, R229, R233, R130 ;  /* 0x000000e9e5e97223 */ /* 0x000fe20000010082 */
[C---:B--2---:R-:W-:Y:S01]  /*30270*/  FMUL.FTZ R226, R227.reuse, R227 ;  /* 0x000000e3e3e27220 */ /* 0x044fe20000410000 */
[----:B------:R-:W-:Y:S01]  /*30280*/  FSEL R225, R227, RZ, !P1 ;  /* 0x000000ffe3e17208 */ /* 0x000fe20004800000 */
[----:B------:R-:W-:-:S03]  /*30290*/  IMAD.U32 R229, RZ, RZ, UR14 ;  /* 0x0000000effe57e24 */ /* 0x000fc6000f8e00ff */
[----:B------:R-:W0:Y:S01]  /*302a0*/  SHFL.IDX PT, R233, R233, RZ, 0x1f ;  /* 0x00001fffe9e97589 */ /* 0x000e2200000e0000 */
[----:B------:R-:W-:Y:S02]  /*302b0*/  FSEL R226, R226, RZ, P1 ;  /* 0x000000ffe2e27208 */ /* 0x000fe40000800000 */
[----:B------:R-:W-:-:S13]  /*302c0*/  ISETP.NE.AND P1, PT, R223, RZ, PT ;  /* 0x000000ffdf00720c */ /* 0x000fda0003f25270 */
[----:B------:R-:W1:Y:S08]  /*302d0*/  @!P1 LDC.64 R130, c[0x0][0x3c0] ;  /* 0x0000f000ff829b82 */ /* 0x000e700000000a00 */
[----:B------:R-:W2:Y:S01]  /*302e0*/  @!P1 LDC.64 R128, c[0x0][0x3c8] ;  /* 0x0000f200ff809b82 */ /* 0x000ea20000000a00 */
[----:B0-----:R-:W-:-:S04]  /*302f0*/  FFMA.FTZ R223, R233, UR17, R228 ;  /* 0x00000011e9df7c23 */ /* 0x001fc800080100e4 */
[----:B------:R-:W-:-:S06]  /*30300*/  FADD.FTZ R223, R223, R226 ;  /* 0x000000e2dfdf7221 */ /* 0x000fcc0000010000 */
[----:B------:R-:W0:Y:S01]  /*30310*/  MUFU.RSQ R223, R223 ;  /* 0x000000df00df7308 */ /* 0x000e220000001400 */
[----:B-1----:R-:W-:-:S05]  /*30320*/  @!P1 IMAD.WIDE R130, R229, 0x4, R130 ;  /* 0x00000004e5829825 */ /* 0x002fca00078e0282 */
[----:B------:R1:W-:Y:S01]  /*30330*/  @!P1 STG.E desc[UR6][R130.64], R227 ;  /* 0x000000e382009986 */ /* 0x0003e2000c101906 */
[----:B--2---:R-:W-:-:S05]  /*30340*/  @!P1 IMAD.WIDE R128, R231, 0x4, R128 ;  /* 0x00000004e7809825 */ /* 0x004fca00078e0280 */
[----:B0-----:R1:W-:Y:S01]  /*30350*/  @!P1 STG.E desc[UR6][R128.64], R223 ;  /* 0x000000df80009986 */ /* 0x0013e2000c101906 */
[----:B------:R-:W-:Y:S05]  /*30360*/  @!P2 BRA `(.L_x_3091) ;  /* 0x0000000000c0a947 */ /* 0x000fea0003800000 */
[--C-:B-1----:R-:W-:Y:S01]  /*30370*/  FADD.FTZ R128, R171, -R225.reuse ;  /* 0x800000e1ab807221 */ /* 0x102fe20000010000 */
        /* <DEDUP_REMOVED lines=12> */
[----:B------:R-:W-:Y:S01]  /*30440*/  FADD.FTZ R228, R208, -R225 ;  /* 0x800000e1d0e47221 */ /* 0x000fe20000010000 */
[----:B------:R-:W-:Y:S01]  /*30450*/  FFMA.FTZ R230, R226, R231, R233 ;  /* 0x000000e7e2e67223 */ /* 0x000fe200000100e9 */
[----:B------:R-:W-:Y:S01]  /*30460*/  FFMA.FTZ R129, R130, R227, R229 ;  /* 0x000000e382817223 */ /* 0x000fe200000100e5 */
[--C-:B------:R-:W-:Y:S01]  /*30470*/  FADD.FTZ R130, R195, -R225.reuse ;  /* 0x800000e1c3827221 */ /* 0x100fe20000010000 */
[----:B------:R-:W0:Y:S01]  /*30480*/  LDC.64 R226, c[0x0][0x428] ;  /* 0x00010a00ffe27b82 */ /* 0x000e220000000a00 */
[----:B------:R-:W-:Y:S01]  /*30490*/  SHF.L.U32 R229, R38, 0x10, RZ ;  /* 0x0000001026e57819 */ /* 0x000fe200000006ff */
[----:B------:R-:W-:Y:S01]  /*304a0*/  FADD.FTZ R232, R209, -R225 ;  /* 0x800000e1d1e87221 */ /* 0x000fe20000010000 */
[----:B------:R-:W-:Y:S01]  /*304b0*/  SHF.L.U32 R233, R123, 0x10, RZ ;  /* 0x000000107be97819 */ /* 0x000fe200000006ff */
[----:B------:R-:W-:-:S02]  /*304c0*/  IMAD.U32 R131, R37, 0x10000, RZ ;  /* 0x0001000025837824 */ /* 0x000fc400078e00ff */
[----:B------:R-:W-:Y:S01]  /*304d0*/  FMUL.FTZ R130, R223, R130 ;  /* 0x00000082df827220 */ /* 0x000fe20000410000 */
[----:B------:R-:W-:Y:S02]  /*304e0*/  IMAD.U32 R231, R127, 0x10000, RZ ;  /* 0x000100007fe77824 */ /* 0x000fe400078e00ff */
[C---:B------:R-:W-:Y:S01]  /*304f0*/  FMUL.FTZ R228, R223.reuse, R228 ;  /* 0x000000e4dfe47220 */ /* 0x040fe20000410000 */
[----:B------:R-:W-:Y:S01]  /*30500*/  FMUL.FTZ R234, R223, R232 ;  /* 0x000000e8dfea7220 */ /* 0x000fe20000410000 */
[----:B------:R-:W-:Y:S01]  /*30510*/  FFMA.FTZ R235, R130, R131, R229 ;  /* 0x0000008382eb7223 */ /* 0x000fe200000100e5 */
[----:B------:R-:W-:Y:S01]  /*30520*/  FADD.FTZ R130, R170, -R225 ;  /* 0x800000e1aa827221 */ /* 0x000fe20000010000 */
[----:B------:R-:W-:Y:S01]  /*30530*/  FFMA.FTZ R232, R228, R231, R233 ;  /* 0x000000e7e4e87223 */ /* 0x000fe200000100e9 */
[----:B------:R-:W-:Y:S01]  /*30540*/  FADD.FTZ R228, R181, -R225 ;  /* 0x800000e1b5e47221 */ /* 0x000fe20000010000 */
[----:B------:R-:W-:Y:S01]  /*30550*/  SHF.L.U32 R239, R132, 0x10, RZ ;  /* 0x0000001084ef7819 */ /* 0x000fe200000006ff */
[----:B------:R-:W-:Y:S01]  /*30560*/  IMAD.U32 R237, R39, 0x10000, RZ ;  /* 0x0001000027ed7824 */ /* 0x000fe200078e00ff */
[----:B------:R-:W-:Y:S01]  /*30570*/  SHF.L.U32 R231, R35, 0x10, RZ ;  /* 0x0000001023e77819 */ /* 0x000fe200000006ff */
[----:B------:R-:W-:Y:S01]  /*30580*/  IMAD.U32 R131, R33, 0x10000, RZ ;  /* 0x0001000021837824 */ /* 0x000fe200078e00ff */
[----:B------:R-:W-:Y:S01]  /*30590*/  SHF.L.U32 R229, R34, 0x10, RZ ;  /* 0x0000001022e57819 */ /* 0x000fe200000006ff */
[----:B------:R-:W-:-:S02]  /*305a0*/  IMAD.U32 R233, R36, 0x10000, RZ ;  /* 0x0001000024e97824 */ /* 0x000fc400078e00ff */
[C---:B------:R-:W-:Y:S01]  /*305b0*/  FMUL.FTZ R228, R223.reuse, R228 ;  /* 0x000000e4dfe47220 */ /* 0x040fe20000410000 */
[----:B------:R-:W-:Y:S01]  /*305c0*/  FMUL.FTZ R130, R223, R130 ;  /* 0x00000082df827220 */ /* 0x000fe20000410000 */
[----:B------:R-:W-:Y:S02]  /*305d0*/  FFMA.FTZ R237, R234, R237, R239 ;  /* 0x000000edeaed7223 */ /* 0x000fe400000100ef */
[----:B------:R-:W-:Y:S01]  /*305e0*/  FFMA.FTZ R228, R228, R231, R233 ;  /* 0x000000e7e4e47223 */ /* 0x000fe200000100e9 */
[----:B------:R-:W-:Y:S01]  /*305f0*/  FFMA.FTZ R229, R130, R131, R229 ;  /* 0x0000008382e57223 */ /* 0x000fe200000100e5 */
[----:B------:R-:W-:Y:S01]  /*30600*/  F2FP.BF16.F32.PACK_AB R130, R235, R230 ;  /* 0x000000e6eb82723e */ /* 0x000fe200000010ff */
[----:B0-----:R-:W-:Y:S01]  /*30610*/  IMAD.WIDE.U32 R226, R222, 0x10, R226 ;  /* 0x00000010dee27825 */ /* 0x001fe200078e00e2 */
[----:B------:R-:W-:Y:S02]  /*30620*/  F2FP.BF16.F32.PACK_AB R131, R237, R232 ;  /* 0x000000e8ed83723e */ /* 0x000fe400000010ff */
[----:B------:R-:W-:Y:S01]  /*30630*/  F2FP.BF16.F32.PACK_AB R129, R228, R129 ;  /* 0x00000081e481723e */ /* 0x000fe200000010ff */
[----:B------:R-:W-:Y:S01]  /*30640*/  VIADD R222, R222, 0x80 ;  /* 0x00000080dede7836 */ /* 0x000fe20000000000 */
[----:B------:R-:W-:-:S05]  /*30650*/  F2FP.BF16.F32.PACK_AB R128, R229, R128 ;  /* 0x00000080e580723e */ /* 0x000fca00000010ff */
[----:B------:R0:W-:Y:S02]  /*30660*/  STG.E.128 desc[UR6][R226.64], R128 ;  /* 0x00000080e2007986 */ /* 0x0001e4000c101d06 */
.L_x_3091:
[----:B------:R-:W-:Y:S05]  /*30670*/  BSYNC.RECONVERGENT B0 ;  /* 0x0000000000007941 */ /* 0x000fea0003800200 */
.L_x_3090:
[----:B------:R-:W-:Y:S01]  /*30680*/  LOP3.LUT P1, RZ, R0, 0x100, RZ, 0xc0, !PT ;  /* 0x0000010000ff7812 */ /* 0x000fe2000782c0ff */
[----:B------:R-:W-:-:S12]  /*30690*/  BSSY.RECONVERGENT B0, `(.L_x_3092) ;  /* 0x0000032000007945 */ /* 0x000fd80003800200 */
[----:B------:R-:W-:Y:S05]  /*306a0*/  @!P1 BRA `(.L_x_3093) ;  /* 0x0000000000c09947 */ /* 0x000fea0003800000 */
[--C-:B01----:R-:W-:Y:S01]  /*306b0*/  FADD.FTZ R128, R169, -R225.reuse ;  /* 0x800000e1a9807221 */ /* 0x103fe20000010000 */
[--C-:B------:R-:W-:Y:S01]  /*306c0*/  FADD.FTZ R226, R196, -R225.reuse ;  /* 0x800000e1c4e27221 */ /* 0x100fe20000010000 */
[----:B------:R-:W-:Y:S01]  /*306d0*/  FADD.FTZ R130, R182, -R225 ;  /* 0x800000e1b6827221 */ /* 0x000fe20000010000 */
[----:B------:R-:W-:Y:S01]  /*306e0*/  SHF.L.U32 R129, R112, 0x10, RZ ;  /* 0x0000001070817819 */ /* 0x000fe200000006ff */
[----:B------:R-:W-:Y:S01]  /*306f0*/  IMAD.U32 R131, R108, 0x10000, RZ ;  /* 0x000100006c837824 */ /* 0x000fe200078e00ff */
[----:B------:R-:W-:Y:S01]  /*30700*/  SHF.L.U32 R227, R113, 0x10, RZ ;  /* 0x0000001071e37819 */ /* 0x000fe200000006ff */
[C---:B------:R-:W-:Y:S01]  /*30710*/  FMUL.FTZ R128, R223.reuse, R128 ;  /* 0x00000080df807220 */ /* 0x040fe20000410000 */
[----:B------:R-:W-:Y:S01]  /*30720*/  SHF.L.U32 R231, R114, 0x10, RZ ;  /* 0x0000001072e77819 */ /* 0x000fe200000006ff */
[----:B------:R-:W-:Y:S01]  /*30730*/  FMUL.FTZ R226, R223, R226 ;  /* 0x000000e2dfe27220 */ /* 0x000fe20000410000 */
[----:B------:R-:W-:Y:S02]  /*30740*/  IMAD.U32 R229, R109, 0x10000, RZ ;  /* 0x000100006de57824 */ /* 0x000fe400078e00ff */
[----:B------:R-:W-:Y:S01]  /*30750*/  FMUL.FTZ R130, R223, R130 ;  /* 0x00000082df827220 */ /* 0x000fe20000410000 */
[----:B------:R-:W-:-:S02]  /*30760*/  IMAD.U32 R233, R110, 0x10000, RZ ;  /* 0x000100006ee97824 */ /* 0x000fc400078e00ff */
        /* <DEDUP_REMOVED lines=9> */
[----:B------:R-:W-:Y:S02]  /*30800*/  IMAD.U32 R229, R138, 0x10000, RZ ;  /* 0x000100008ae57824 */ /* 0x000fe400078e00ff */
[----:B------:R-:W-:Y:S01]  /*30810*/  FMUL.FTZ R130, R223, R130 ;  /* 0x00000082df827220 */ /* 0x000fe20000410000 */
[----:B------:R-:W-:-:S02]  /*30820*/  IMAD.U32 R233, R111, 0x10000, RZ ;  /* 0x000100006fe97824 */ /* 0x000fc400078e00ff */
        /* <DEDUP_REMOVED lines=11> */
[----:B------:R-:W-:Y:S01]  /*308e0*/  FMUL.FTZ R228, R223, R228 ;  /* 0x000000e4dfe47220 */ /* 0x000fe20000410000 */
[----:B------:R-:W-:-:S02]  /*308f0*/  IMAD.U32 R229, R134, 0x10000, RZ ;  /* 0x0001000086e57824 */ /* 0x000fc400078e00ff */
[----:B------:R-:W-:Y:S01]  /*30900*/  FMUL.FTZ R130, R223, R130 ;  /* 0x00000082df827220 */ /* 0x000fe20000410000 */
[----:B------:R-:W-:Y:S01]  /*30910*/  FFMA.FTZ R237, R234, R237, R239 ;  /* 0x000000edeaed7223 */ /* 0x000fe200000100ef */
[----:B------:R-:W-:Y:S02]  /*30920*/  FFMA.FTZ R228, R228, R231, R233 ;  /* 0x000000e7e4e47223 */ /* 0x000fe400000100e9 */
[----:B------:R-:W-:Y:S01]  /*30930*/  FFMA.FTZ R229, R130, R131, R229 ;  /* 0x0000008382e57223 */ /* 0x000fe200000100e5 */
[----:B------:R-:W-:Y:S01]  /*30940*/  F2FP.BF16.F32.PACK_AB R130, R235, R230 ;  /* 0x000000e6eb82723e */ /* 0x000fe200000010ff */
[----:B0-----:R-:W-:Y:S01]  /*30950*/  IMAD.WIDE.U32 R226, R222, 0x10, R226 ;  /* 0x00000010dee27825 */ /* 0x001fe200078e00e2 */
[----:B------:R-:W-:Y:S02]  /*30960*/  F2FP.BF16.F32.PACK_AB R131, R237, R232 ;  /* 0x000000e8ed83723e */ /* 0x000fe400000010ff */
[----:B------:R-:W-:Y:S02]  /*30970*/  F2FP.BF16.F32.PACK_AB R129, R228, R129 ;  /* 0x00000081e481723e */ /* 0x000fe400000010ff */
[----:B------:R-:W-:-:S02]  /*30980*/  F2FP.BF16.F32.PACK_AB R128, R229, R128 ;  /* 0x00000080e580723e */ /* 0x000fc400000010ff */
[----:B------:R-:W-:-:S03]  /*30990*/  IADD3 R222, PT, PT, R222, 0x80, RZ ;  /* 0x00000080dede7810 */ /* 0x000fc60007ffe0ff */
[----:B------:R2:W-:Y:S04]  /*309a0*/  STG.E.128 desc[UR6][R226.64], R128 ;  /* 0x00000080e2007986 */ /* 0x0005e8000c101d06 */
.L_x_3093:
[----:B------:R-:W-:Y:S05]  /*309b0*/  BSYNC.RECONVERGENT B0 ;  /* 0x0000000000007941 */ /* 0x000fea0003800200 */
.L_x_3092:
[----:B------:R-:W-:Y:S01]  /*309c0*/  LOP3.LUT P1, RZ, R0, 0x80, RZ, 0xc0, !PT ;  /* 0x0000008000ff7812 */ /* 0x000fe2000782c0ff */
[----:B------:R-:W-:-:S12]  /*309d0*/  BSSY.RECONVERGENT B0, `(.L_x_3094) ;  /* 0x0000033000007945 */ /* 0x000fd80003800200 */
[----:B------:R-:W-:Y:S05]  /*309e0*/  @!P1 BRA `(.L_x_3095) ;  /* 0x0000000000c49947 */ /* 0x000fea0003800000 */
[--C-:B012---:R-:W-:Y:S01]  /*309f0*/  FADD.FTZ R128, R167, -R225.reuse ;  /* 0x800000e1a7807221 */ /* 0x107fe20000010000 */
[--C-:B------:R-:W-:Y:S01]  /*30a00*/  FADD.FTZ R130, R184, -R225.reuse ;  /* 0x800000e1b8827221 */ /* 0x100fe20000010000 */
[----:B------:R-:W-:Y:S01]  /*30a10*/  FADD.FTZ R226, R198, -R225 ;  /* 0x800000e1c6e27221 */ /* 0x000fe20000010000 */
[----:B------:R-:W-:Y:S01]  /*30a20*/  SHF.L.U32 R131, R96, 0x10, RZ ;  /* 0x0000001060837819 */ /* 0x000fe200000006ff */
[----:B------:R-:W-:Y:S01]  /*30a30*/  IMAD.U32 R129, R100, 0x10000, RZ ;  /* 0x0001000064817824 */ /* 0x000fe200078e00ff */
[----:B------:R-:W-:Y:S01]  /*30a40*/  SHF.L.U32 R229, R97, 0x10, RZ ;  /* 0x0000001061e57819 */ /* 0x000fe200000006ff */
[----:B------:R-:W-:Y:S01]  /*30a50*/  FMUL.FTZ R128, R223, R128 ;  /* 0x00000080df807220 */ /* 0x000fe20000410000 */
[----:B------:R-:W-:Y:S01]  /*30a60*/  IMAD.U32 R227, R101, 0x10000, RZ ;  /* 0x0001000065e37824 */ /* 0x000fe200078e00ff */
[----:B------:R-:W-:Y:S01]  /*30a70*/  SHF.L.U32 R233, R98, 0x10, RZ ;  /* 0x0000001062e97819 */ /* 0x000fe200000006ff */
[----:B------:R-:W-:Y:S01]  /*30a80*/  FMUL.FTZ R130, R223, R130 ;  /* 0x00000082df827220 */ /* 0x000fe20000410000 */
[----:B------:R-:W-:-:S02]  /*30a90*/  IMAD.U32 R231, R102, 0x10000, RZ ;  /* 0x0001000066e77824 */ /* 0x000fc400078e00ff */
[----:B------:R-:W-:Y:S01]  /*30aa0*/  FMUL.FTZ R226, R223, R226 ;  /* 0x000000e2dfe27220 */ /* 0x000fe20000410000 */
[----:B------:R-:W-:Y:S01]  /*30ab0*/  FFMA.FTZ R128, R128, R129, R131 ;  /* 0x0000008180807223 */ /* 0x000fe20000010083 */
[----:B------:R-:W-:Y:S01]  /*30ac0*/  FFMA.FTZ R129, R130, R227, R229 ;  /* 0x000000e382817223 */ /* 0x000fe200000100e5 */
[----:B------:R-:W-:Y:S01]  /*30ad0*/  FADD.FTZ R232, R212, -R225 ;  /* 0x800000e1d4e87221 */ /* 0x000fe20000010000 */
[----:B------:R-:W-:Y:S01]  /*30ae0*/  FFMA.FTZ R130, R226, R231, R233 ;  /* 0x000000e7e2827223 */ /* 0x000fe200000100e9 */
[--C-:B------:R-:W-:Y:S01]  /*30af0*/  FADD.FTZ R226, R199, -R225.reuse ;  /* 0x800000e1c7e27221 */ /* 0x100fe20000010000 */
[----:B------:R-:W-:Y:S01]  /*30b00*/  SHF.L.U32 R231, R99, 0x10, RZ ;  /* 0x0000001063e77819 */ /* 0x000fe200000006ff */
[----:B------:R-:W-:Y:S01]  /*30b10*/  IMAD.U32 R229, R103, 0x10000, RZ ;  /* 0x0001000067e57824 */ /* 0x000fe200078e00ff */
[----:B------:R-:W-:Y:S01]  /*30b20*/  SHF.L.U32 R230, R145, 0x10, RZ ;  /* 0x0000001091e67819 */ /* 0x000fe200000006ff */
[----:B------:R-:W-:Y:S01]  /*30b30*/  FMUL.FTZ R131, R223, R226 ;  /* 0x000000e2df837220 */ /* 0x000fe20000410000 */
[----:B------:R-:W-:Y:S01]  /*30b40*/  FADD.FTZ R234, R213, -R225 ;  /* 0x800000e1d5ea7221 */ /* 0x000fe20000010000 */
[----:B------:R-:W0:Y:S01]  /*30b50*/  LDC.64 R226, c[0x0][0x428] ;  /* 0x00010a00ffe27b82 */ /* 0x000e220000000a00 */
[----:B------:R-:W-:Y:S01]  /*30b60*/  FMUL.FTZ R232, R223, R232 ;  /* 0x000000e8dfe87220 */ /* 0x000fe20000410000 */
[----:B------:R-:W-:Y:S01]  /*30b70*/  IMAD.U32 R228, R144, 0x10000, RZ ;  /* 0x0001000090e47824 */ /* 0x000fe200078e00ff */
[----:B------:R-:W-:Y:S01]  /*30b80*/  SHF.L.U32 R237, R147, 0x10, RZ ;  /* 0x0000001093ed7819 */ /* 0x000fe200000006ff */
[----:B------:R-:W-:-:S02]  /*30b90*/  IMAD.U32 R233, R146, 0x10000, RZ ;  /* 0x0001000092e97824 */ /* 0x000fc400078e00ff */
[----:B------:R-:W-:Y:S01]  /*30ba0*/  FMUL.FTZ R234, R223, R234 ;  /* 0x000000eadfea7220 */ /* 0x000fe20000410000 */
[----:B------:R-:W-:Y:S01]  /*30bb0*/  FFMA.FTZ R232, R232, R229, R231 ;  /* 0x000000e5e8e87223 */ /* 0x000fe200000100e7 */
[----:B------:R-:W-:Y:S01]  /*30bc0*/  FFMA.FTZ R235, R131, R228, R230 ;  /* 0x000000e483eb7223 */ /* 0x000fe200000100e6 */
[----:B------:R-:W-:Y:S01]  /*30bd0*/  PRMT R229, R96, 0x7632, R229 ;  /* 0x0000763260e57816 */ /* 0x000fe200000000e5 */
[--C-:B------:R-:W-:Y:S01]  /*30be0*/  FADD.FTZ R228, R166, -R225.reuse ;  /* 0x800000e1a6e47221 */ /* 0x100fe20000010000 */
[----:B------:R-:W-:Y:S01]  /*30bf0*/  FADD.FTZ R230, R185, -R225 ;  /* 0x800000e1b9e67221 */ /* 0x000fe20000010000 */
[----:B------:R-:W-:Y:S01]  /*30c00*/  FFMA.FTZ R237, R234, R233, R237 ;  /* 0x000000e9eaed7223 */ /* 0x000fe200000100ed */
[----:B------:R-:W-:Y:S01]  /*30c10*/  SHF.L.U32 R233, R143, 0x10, RZ ;  /* 0x000000108fe97819 */ /* 0x000fe200000006ff */
[----:B------:R-:W-:Y:S01]  /*30c20*/  IMAD.U32 R231, R142, 0x10000, RZ ;  /* 0x000100008ee77824 */ /* 0x000fe200078e00ff */
[----:B------:R-:W-:Y:S01]  /*30c30*/  SHF.L.U32 R131, R141, 0x10, RZ ;  /* 0x000000108d837819 */ /* 0x000fe200000006ff */
[----:B------:R-:W-:-:S02]  /*30c40*/  IMAD.U32 R229, R229, 0x10000, RZ ;  /* 0x00010000e5e57824 */ /* 0x000fc400078e00ff */
[C---:B------:R-:W-:Y:S01]  /*30c50*/  FMUL.FTZ R230, R223.reuse, R230 ;  /* 0x000000e6dfe67220 */ /* 0x040fe20000410000 */
[----:B------:R-:W-:Y:S01]  /*30c60*/  FMUL.FTZ R228, R223, R228 ;  /* 0x000000e4dfe47220 */ /* 0x000fe20000410000 */
[----:B------:R-:W-:Y:S02]  /*30c70*/  F2FP.BF16.F32.PACK_AB R130, R235, R130 ;  /* 0x00000082eb82723e */ /* 0x000fe400000010ff */
[----:B------:R-:W-:Y:S01]  /*30c80*/  FFMA.FTZ R230, R230, R231, R233 ;  /* 0x000000e7e6e67223 */ /* 0x000fe200000100e9 */
[----:B------:R-:W-:Y:S01]  /*30c90*/  FFMA.FTZ R229, R228, R131, R229 ;  /* 0x00000083e4e57223 */ /* 0x000fe200000100e5 */
[----:B------:R-:W-:Y:S01]  /*30ca0*/  F2FP.BF16.F32.PACK_AB R131, R237, R232 ;  /* 0x000000e8ed83723e */ /* 0x000fe200000010ff */
[----:B0-----:R-:W-:Y:S02]  /*30cb0*/  IMAD.WIDE.U32 R226, R222, 0x10, R226 ;  /* 0x00000010dee27825 */ /* 0x001fe400078e00e2 */
[----:B------:R-:W-:Y:S02]  /*30cc0*/  F2FP.BF16.F32.PACK_AB R129, R230, R129 ;  /* 0x00000081e681723e */ /* 0x000fe400000010ff */
[----:B------:R-:W-:Y:S01]  /*30cd0*/  F2FP.BF16.F32.PACK_AB R128, R229, R128 ;  /* 0x00000080e580723e */ /* 0x000fe200000010ff */
[----:B------:R-:W-:-:S04]  /*30ce0*/  VIADD R222, R222, 0x80 ;  /* 0x00000080dede7836 */ /* 0x000fc80000000000 */
[----:B------:R3:W-:Y:S03]  /*30cf0*/  STG.E.128 desc[UR6][R226.64], R128 ;  /* 0x00000080e2007986 */ /* 0x0007e6000c101d06 */
.L_x_3095:
[----:B------:R-:W-:Y:S05]  /*30d00*/  BSYNC.RECONVERGENT B0 ;  /* 0x0000000000007941 */ /* 0x000fea0003800200 */
.L_x_3094:
[----:B------:R-:W-:Y:S01]  /*30d10*/  LOP3.LUT P1, RZ, R0, 0x40, RZ, 0xc0, !PT ;  /* 0x0000004000ff7812 */ /* 0x000fe2000782c0ff */
[----:B------:R-:W-:-:S12]  /*30d20*/  BSSY.RECONVERGENT B0, `(.L_x_3096) ;  /* 0x0000036000007945 */ /* 0x000fd80003800200 */
[----:B------:R-:W-:Y:S05]  /*30d30*/  @!P1 BRA `(.L_x_3097) ;  /* 0x0000000000d09947 */ /* 0x000fea0003800000 */
[----:B0123--:R-:W-:Y:S01]  /*30d40*/  FADD.FTZ R128, R172, -R225 ;  /* 0x800000e1ac807221 */ /* 0x00ffe20000010000 */
[----:B------:R-:W-:Y:S01]  /*30d50*/  PRMT R227, R89, 0x7632, R227 ;  /* 0x0000763259e37816 */ /* 0x000fe200000000e3 */
[----:B------:R-:W-:Y:S01]  /*30d60*/  FADD.FTZ R130, R187, -R225 ;  /* 0x800000e1bb827221 */ /* 0x000fe20000010000 */
[----:B------:R-:W-:Y:S01]  /*30d70*/  PRMT R229, R85, 0x7632, R229 ;  /* 0x0000763255e57816 */ /* 0x000fe200000000e5 */
[----:B------:R-:W-:Y:S01]  /*30d80*/  FADD.FTZ R226, R200, -R225 ;  /* 0x800000e1c8e27221 */ /* 0x000fe20000010000 */
[----:B------:R-:W-:Y:S01]  /*30d90*/  SHF.L.U32 R129, R88, 0x10, RZ ;  /* 0x0000001058817819 */ /* 0x000fe200000006ff */
[----:B------:R-:W-:Y:S02]  /*30da0*/  IMAD.U32 R131, R84, 0x10000, RZ ;  /* 0x0001000054837824 */ /* 0x000fe400078e00ff */
[----:B------:R-:W-:Y:S01]  /*30db0*/  FMUL.FTZ R128, R223, R128 ;  /* 0x00000080df807220 */ /* 0x000fe20000410000 */
[----:B------:R-:W-:Y:S01]  /*30dc0*/  SHF.L.U32 R227, R227, 0x10, RZ ;  /* 0x00000010e3e37819 */ /* 0x000fe200000006ff */
        /* <DEDUP_REMOVED lines=14> */
[----:B------:R-:W-:Y:S01]  /*30eb0*/  IMAD.U32 R231, R87, 0x10000, RZ ;  /* 0x0001000057e77824 */ /* 0x000fe200078e00ff */
[----:B------:R-:W0:Y:S01]  /*30ec0*/  LDC.64 R226, c[0x0][0x428] ;  /* 0x00010a00ffe27b82 */ /* 0x000e220000000a00 */
[----:B------:R-:W-:Y:S01]  /*30ed0*/  FMUL.FTZ R232, R223, R232 ;  /* 0x000000e8dfe87220 */ /* 0x000fe20000410000 */
[----:B------:R-:W-:Y:S01]  /*30ee0*/  FADD.FTZ R234, R215, -R225 ;  /* 0x800000e1d7ea7221 */ /* 0x000fe20000010000 */
[----:B------:R-:W-:Y:S01]  /*30ef0*/  SHF.L.U32 R233, R150, 0x10, RZ ;  /* 0x0000001096e97819 */ /* 0x000fe200000006ff */
[----:B------:R-:W-:Y:S01]  /*30f00*/  FFMA.FTZ R235, R131, R228, R230 ;  /* 0x000000e483eb7223 */ /* 0x000fe200000100e6 */
[----:B------:R-:W-:Y:S01]  /*30f10*/  FFMA.FTZ R232, R232, R229, R231 ;  /* 0x000000e5e8e87223 */ /* 0x000fe200000100e7 */
[----:B------:R-:W-:-:S02]  /*30f20*/  IMAD.U32 R237, R151, 0x10000, RZ ;  /* 0x0001000097ed7824 */ /* 0x000fc400078e00ff */
[----:B------:R-:W-:Y:S01]  /*30f30*/  FMUL.FTZ R234, R223, R234 ;  /* 0x000000eadfea7220 */ /* 0x000fe20000410000 */
[----:B------:R-:W-:Y:S01]  /*30f40*/  PRMT R131, R88, 0x7632, R131 ;  /* 0x0000763258837816 */ /* 0x000fe20000000083 */
[----:B------:R-:W-:Y:S01]  /*30f50*/  FADD.FTZ R228, R173, -R225 ;  /* 0x800000e1ade47221 */ /* 0x000fe20000010000 */
[----:B------:R-:W-:Y:S01]  /*30f60*/  PRMT R229, R84, 0x7632, R229 ;  /* 0x0000763254e57816 */ /* 0x000fe200000000e5 */
[----:B------:R-:W-:Y:S01]  /*30f70*/  FADD.FTZ R230, R186, -R225 ;  /* 0x800000e1bae67221 */ /* 0x000fe20000010000 */
[----:B------:R-:W-:Y:S01]  /*30f80*/  FFMA.FTZ R237, R234, R233, R237 ;  /* 0x000000e9eaed7223 */ /* 0x000fe200000100ed */
[----:B------:R-:W-:Y:S01]  /*30f90*/  SHF.L.U32 R231, R89, 0x10, RZ ;  /* 0x0000001059e77819 */ /* 0x000fe200000006ff */
[----:B------:R-:W-:Y:S01]  /*30fa0*/  IMAD.U32 R131, R131, 0x10000, RZ ;  /* 0x0001000083837824 */ /* 0x000fe200078e00ff */
[----:B------:R-:W-:Y:S01]  /*30fb0*/  SHF.L.U32 R229, R229, 0x10, RZ ;  /* 0x00000010e5e57819 */ /* 0x000fe200000006ff */
[----:B------:R-:W-:Y:S02]  /*30fc0*/  IMAD.U32 R233, R85, 0x10000, RZ ;  /* 0x0001000055e97824 */ /* 0x000fe400078e00ff */
[C---:B------:R-:W-:Y:S01]  /*30fd0*/  FMUL.FTZ R230, R223.reuse, R230 ;  /* 0x000000e6dfe67220 */ /* 0x040fe20000410000 */
[----:B------:R-:W-:Y:S01]  /*30fe0*/  FMUL.FTZ R228, R223, R228 ;  /* 0x000000e4dfe47220 */ /* 0x000fe20000410000 */
[----:B------:R-:W-:-:S02]  /*30ff0*/  F2FP.BF16.F32.PACK_AB R130, R235, R130 ;  /* 0x00000082eb82723e */ /* 0x000fc400000010ff */
[----:B------:R-:W-:Y:S01]  /*31000*/  FFMA.FTZ R230, R230, R231, R233 ;  /* 0x000000e7e6e67223 */ /* 0x000fe200000100e9 */
[----:B------:R-:W-:Y:S01]  /*31010*/  FFMA.FTZ R229, R228, R131, R229 ;  /* 0x00000083e4e57223 */ /* 0x000fe200000100e5 */
[----:B------:R-:W-:Y:S01]  /*31020*/  F2FP.BF16.F32.PACK_AB R131, R237, R232 ;  /* 0x000000e8ed83723e */ /* 0x000fe200000010ff */
[C---:B0-----:R-:W-:Y:S01]  /*31030*/  IMAD.WIDE.U32 R226, R222.reuse, 0x10, R226 ;  /* 0x00000010dee27825 */ /* 0x041fe200078e00e2 */
[----:B------:R-:W-:Y:S02]  /*31040*/  IADD3 R222, PT, PT, R222, 0x80, RZ ;  /* 0x00000080dede7810 */ /* 0x000fe40007ffe0ff */
[----:B------:R-:W-:Y:S02]  /*31050*/  F2FP.BF16.F32.PACK_AB R129, R129, R230 ;  /* 0x000000e68181723e */ /* 0x000fe400000010ff */
[----:B------:R-:W-:-:S05]  /*31060*/  F2FP.BF16.F32.PACK_AB R128, R229, R128 ;  /* 0x00000080e580723e */ /* 0x000fca00000010ff */
[----:B------:R4:W-:Y:S02]  /*31070*/  STG.E.128 desc[UR6][R226.64], R128 ;  /* 0x00000080e2007986 */ /* 0x0009e4000c101d06 */
.L_x_3097:
[----:B------:R-:W-:Y:S05]  /*31080*/  BSYNC.RECONVERGENT B0 ;  /* 0x0000000000007941 */ /* 0x000fea0003800200 */
.L_x_3096:
[----:B------:R-:W-:Y:S01]  /*31090*/  LOP3.LUT P1, RZ, R0, 0x10, RZ, 0xc0, !PT ;  /* 0x0000001000ff7812 */ /* 0x000fe2000782c0ff */
[----:B------:R-:W-:-:S12]  /*310a0*/  BSSY.RECONVERGENT B0, `(.L_x_3098) ;  /* 0x0000036000007945 */ /* 0x000fd80003800200 */
[----:B------:R-:W-:Y:S05]  /*310b0*/  @!P1 BRA `(.L_x_3099) ;  /* 0x0000000000d09947 */ /* 0x000fea0003800000 */
[----:B01234-:R-:W-:Y:S01]  /*310c0*/  FADD.FTZ R128, R174, -R225 ;  /* 0x800000e1ae807221 */ /* 0x01ffe20000010000 */
        /* <DEDUP_REMOVED lines=24> */
[----:B------:R-:W-:Y:S01]  /*31250*/  FADD.FTZ R234, R217, -R225 ;  /* 0x800000e1d9ea7221 */ /* 0x000fe20000010000 */
[----:B------:R-:W-:Y:S01]  /*31260*/  FMUL.FTZ R232, R223, R232 ;  /* 0x000000e8dfe87220 */ /* 0x000fe20000410000 */
[----:B------:R-:W-:Y:S01]  /*31270*/  SHF.L.U32 R237, R155, 0x10, RZ ;  /* 0x000000109bed7819 */ /* 0x000fe200000006ff */
[----:B------:R-:W-:-:S02]  /*31280*/  IMAD.U32 R233, R154, 0x10000, RZ ;  /* 0x000100009ae97824 */ /* 0x000fc400078e00ff */
[----:B------:R-:W-:Y:S01]  /*31290*/  FMUL.FTZ R234, R223, R234 ;  /* 0x000000eadfea7220 */ /* 0x000fe20000410000 */
[----:B------:R-:W-:Y:S01]  /*312a0*/  FFMA.FTZ R235, R131, R228, R230 ;  /* 0x000000e483eb7223 */ /* 0x000fe200000100e6 */
[----:B------:R-:W-:Y:S01]  /*312b0*/  FFMA.FTZ R232, R232, R229, R231 ;  /* 0x000000e5e8e87223 */ /* 0x000fe200000100e7 */
        /* <DEDUP_REMOVED lines=15> */
[C---:B0-----:R-:W-:Y:S02]  /*313b0*/  IMAD.WIDE.U32 R226, R222.reuse, 0x10, R226 ;  /* 0x00000010dee27825 */ /* 0x041fe400078e00e2 */
[----:B------:R-:W-:Y:S02]  /*313c0*/  F2FP.BF16.F32.PACK_AB R129, R129, R230 ;  /* 0x000000e68181723e */ /* 0x000fe400000010ff */
[----:B------:R-:W-:Y:S01]  /*313d0*/  F2FP.BF16.F32.PACK_AB R128, R229, R128 ;  /* 0x00000080e580723e */ /* 0x000fe200000010ff */
[----:B------:R-:W-:-:S04]  /*313e0*/  VIADD R222, R222, 0x80 ;  /* 0x00000080dede7836 */ /* 0x000fc80000000000 */
[----:B------:R0:W-:Y:S03]  /*313f0*/  STG.E.128 desc[UR6][R226.64], R128 ;  /* 0x00000080e2007986 */ /* 0x0001e6000c101d06 */
.L_x_3099:
[----:B------:R-:W-:Y:S05]  /*31400*/  BSYNC.RECONVERGENT B0 ;  /* 0x0000000000007941 */ /* 0x000fea0003800200 */
.L_x_3098:
        /* <DEDUP_REMOVED lines=8> */
[----:B------:R-:W-:Y:S01]  /*31490*/  PRMT R231, R66, 0x7632, R231 ;  /* 0x0000763242e77816 */ /* 0x000fe200000000e7 */
[----:B------:R-:W-:Y:S01]  /*314a0*/  IMAD.U32 R131, R60, 0x10000, RZ ;  /* 0x000100003c837824 */ /* 0x000fe200078e00ff */
[----:B------:R-:W-:Y:S01]  /*314b0*/  PRMT R233, R62, 0x7632, R233 ;  /* 0x000076323ee97816 */ /* 0x000fe200000000e9 */
[C---:B------:R-:W-:Y:S01]  /*314c0*/  FMUL.FTZ R128, R223.reuse, R128 ;  /* 0x00000080df807220 */ /* 0x040fe20000410000 */
[----:B------:R-:W-:Y:S01]  /*314d0*/  SHF.L.U32 R129, R64, 0x10, RZ ;  /* 0x0000001040817819 */ /* 0x000fe200000006ff */
[----:B------:R-:W-:Y:S01]  /*314e0*/  FMUL.FTZ R130, R223, R130 ;  /* 0x00000082df827220 */ /* 0x000fe20000410000 */
[----:B------:R-:W-:Y:S01]  /*314f0*/  SHF.L.U32 R227, R227, 0x10, RZ ;  /* 0x00000010e3e37819 */ /* 0x000fe200000006ff */
[----:B------:R-:W-:Y:S01]  /*31500*/  IMAD.U32 R229, R229, 0x10000, RZ ;  /* 0x00010000e5e57824 */ /* 0x000fe200078e00ff */
[----:B------:R-:W-:Y:S01]  /*31510*/  SHF.L.U32 R231, R231, 0x10, RZ ;  /* 0x00000010e7e77819 */ /* 0x000fe200000006ff */
        /* <DEDUP_REMOVED lines=40> */
.L_x_3101:
[----:B------:R-:W-:Y:S05]  /*317a0*/  BSYNC.RECONVERGENT B0 ;  /* 0x0000000000007941 */ /* 0x000fea0003800200 */
.L_x_3100:
[----:B------:R-:W-:Y:S04]  /*317b0*/  BSSY.RECONVERGENT B0, `(.L_x_3102) ;  /* 0x0000039000007945 */ /* 0x000fe80003800200 */
[----:B------:R-:W-:Y:S05]  /*317c0*/  @!P0 BRA `(.L_x_3103) ;  /* 0x0000000000dc8947 */ /* 0x000fea0003800000 */
[--C-:B01234-:R-:W-:Y:S01]  /*317d0*/  FADD.FTZ R128, R178, -R225.reuse ;  /* 0x800000e1b2807221 */ /* 0x11ffe20000010000 */
[----:B------:R-:W-:Y:S01]  /*317e0*/  IMAD.U32 R129, R52, 0x10000, RZ ;  /* 0x0001000034817824 */ /* 0x000fe200078e00ff */
[----:B------:R-:W-:Y:S01]  /*317f0*/  SHF.L.U32 R131, R48, 0x10, RZ ;  /* 0x0000001030837819 */ /* 0x000fe200000006ff */
[--C-:B------:R-:W-:Y:S01]  /*31800*/  FADD.FTZ R130, R192, -R225.reuse ;  /* 0x800000e1c0827221 */ /* 0x100fe20000010000 */
[----:B------:R-:W-:Y:S01]  /*31810*/  FADD.FTZ R226, R207, -R225 ;  /* 0x800000e1cfe27221 */ /* 0x000fe20000010000 */
[----:B------:R-:W-:Y:S01]  /*31820*/  PRMT R231, R54, 0x7632, R231 ;  /* 0x0000763236e77816 */ /* 0x000fe200000000e7 */
[----:B------:R-:W-:Y:S01]  /*31830*/  FMUL.FTZ R128, R223, R128 ;  /* 0x00000080df807220 */ /* 0x000fe20000410000 */
[----:B------:R-:W-:Y:S01]  /*31840*/  PRMT R233, R50, 0x7632, R233 ;  /* 0x0000763232e97816 */ /* 0x000fe200000000e9 */
[----:B------:R-:W-:Y:S01]  /*31850*/  IMAD.U32 R227, R53, 0x10000, RZ ;  /* 0x0001000035e37824 */ /* 0x000fe200078e00ff */
[----:B------:R-:W-:Y:S01]  /*31860*/  SHF.L.U32 R229, R49, 0x10, RZ ;  /* 0x0000001031e57819 */ /* 0x000fe200000006ff */
[----:B------:R-:W-:Y:S01]  /*31870*/  FMUL.FTZ R130, R223, R130 ;  /* 0x00000082df827220 */ /* 0x000fe20000410000 */
[----:B------:R-:W-:Y:S01]  /*31880*/  SHF.L.U32 R233, R233, 0x10, RZ ;  /* 0x00000010e9e97819 */ /* 0x000fe200000006ff */
[----:B------:R-:W-:Y:S01]  /*31890*/  FMUL.FTZ R228, R223, R226 ;  /* 0x000000e2dfe47220 */ /* 0x000fe20000410000 */
[----:B------:R-:W-:-:S02]  /*318a0*/  IMAD.U32 R231, R231, 0x10000, RZ ;  /* 0x00010000e7e77824 */ /* 0x000fc400078e00ff */
[----:B------:R-:W-:Y:S01]  /*318b0*/  FFMA.FTZ R226, R128, R129, R131 ;  /* 0x0000008180e27223 */ /* 0x000fe20000010083 */
[----:B------:R-:W-:Y:S01]  /*318c0*/  FADD.FTZ R234, R220, -R225 ;  /* 0x800000e1dcea7221 */ /* 0x000fe20000010000 */
[----:B------:R-:W0:Y:S01]  /*318d0*/  LDC.64 R128, c[0x0][0x428] ;  /* 0x00010a00ff807b82 */ /* 0x000e220000000a00 */
[----:B------:R-:W-:Y:S01]  /*318e0*/  FFMA.FTZ R227, R130, R227, R229 ;  /* 0x000000e382e37223 */ /* 0x000fe200000100e5 */
[----:B------:R-:W-:Y:S01]  /*318f0*/  FFMA.FTZ R130, R228, R231, R233 ;  /* 0x000000e7e4827223 */ /* 0x000fe200000100e9 */
[--C-:B------:R-:W-:Y:S01]  /*31900*/  FADD.FTZ R228, R179, -R225.reuse ;  /* 0x800000e1b3e47221 */ /* 0x100fe20000010000 */
[--C-:B------:R-:W-:Y:S01]  /*31910*/  FADD.FTZ R230, R193, -R225.reuse ;  /* 0x800000e1c1e67221 */ /* 0x100fe20000010000 */
[--C-:B------:R-:W-:Y:S01]  /*31920*/  FADD.FTZ R236, R221, -R225.reuse ;  /* 0x800000e1ddec7221 */ /* 0x100fe20000010000 */
[----:B------:R-:W-:Y:S01]  /*31930*/  SHF.L.U32 R231, R51, 0x10, RZ ;  /* 0x0000001033e77819 */ /* 0x000fe200000006ff */
[----:B------:R-:W-:Y:S01]  /*31940*/  FADD.FTZ R232, R206, -R225 ;  /* 0x800000e1cee87221 */ /* 0x000fe20000010000 */
[----:B------:R-:W-:-:S02]  /*31950*/  IMAD.U32 R229, R55, 0x10000, RZ ;  /* 0x0001000037e57824 */ /* 0x000fc400078e00ff */
[----:B------:R-:W-:Y:S01]  /*31960*/  FMUL.FTZ R234, R223, R234 ;  /* 0x000000eadfea7220 */ /* 0x000fe20000410000 */
[----:B------:R-:W-:Y:S01]  /*31970*/  PRMT R233, R55, 0x7632, R233 ;  /* 0x0000763237e97816 */ /* 0x000fe200000000e9 */
[----:B------:R-:W-:Y:S01]  /*31980*/  FMUL.FTZ R131, R223, R228 ;  /* 0x000000e4df837220 */ /* 0x000fe20000410000 */
[----:B------:R-:W-:Y:S01]  /*31990*/  PRMT R235, R51, 0x7632, R235 ;  /* 0x0000763233eb7816 */ /* 0x000fe200000000eb */
[C---:B------:R-:W-:Y:S01]  /*319a0*/  FMUL.FTZ R236, R223.reuse, R236 ;  /* 0x000000ecdfec7220 */ /* 0x040fe20000410000 */
[C---:B------:R-:W-:Y:S01]  /*319b0*/  FMUL.FTZ R225, R223.reuse, R230 ;  /* 0x000000e6dfe17220 */ /* 0x040fe20000410000 */
[----:B------:R-:W-:Y:S01]  /*319c0*/  FMUL.FTZ R223, R223, R232 ;  /* 0x000000e8dfdf7220 */ /* 0x000fe20000410000 */
[----:B------:R-:W-:Y:S01]  /*319d0*/  FFMA.FTZ R231, R234, R229, R231 ;  /* 0x000000e5eae77223 */ /* 0x000fe200000100e7 */
[----:B------:R-:W-:Y:S01]  /*319e0*/  SHF.L.U32 R235, R235, 0x10, RZ ;  /* 0x00000010ebeb7819 */ /* 0x000fe200000006ff */
[----:B------:R-:W-:Y:S01]  /*319f0*/  IMAD.U32 R233, R233, 0x10000, RZ ;  /* 0x00010000e9e97824 */ /* 0x000fe200078e00ff */
[----:B------:R-:W-:-:S02]  /*31a00*/  PRMT R232, R53, 0x7632, R232 ;  /* 0x0000763235e87816 */ /* 0x000fc400000000e8 */
[----:B------:R-:W-:Y:S01]  /*31a10*/  PRMT R234, R49, 0x7632, R234 ;  /* 0x0000763231ea7816 */ /* 0x000fe200000000ea */
[----:B------:R-:W-:Y:S01]  /*31a20*/  FFMA.FTZ R240, R236, R233, R235 ;  /* 0x000000e9ecf07223 */ /* 0x000fe200000100eb */
[----:B------:R-:W-:Y:S01]  /*31a30*/  PRMT R228, R52, 0x7632, R228 ;  /* 0x0000763234e47816 */ /* 0x000fe200000000e4 */
[----:B------:R-:W-:Y:S01]  /*31a40*/  IMAD.U32 R232, R232, 0x10000, RZ ;  /* 0x00010000e8e87824 */ /* 0x000fe200078e00ff */
[----:B------:R-:W-:Y:S01]  /*31a50*/  PRMT R230, R48, 0x7632, R230 ;  /* 0x0000763230e67816 */ /* 0x000fe200000000e6 */
[----:B------:R-:W-:Y:S01]  /*31a60*/  IMAD.U32 R234, R234, 0x10000, RZ ;  /* 0x00010000eaea7824 */ /* 0x000fe200078e00ff */
[----:B------:R-:W-:Y:S01]  /*31a70*/  SHF.L.U32 R228, R228, 0x10, RZ ;  /* 0x00000010e4e47819 */ /* 0x000fe200000006ff */
[----:B------:R-:W-:Y:S01]  /*31a80*/  IMAD.U32 R236, R54, 0x10000, RZ ;  /* 0x0001000036ec7824 */ /* 0x000fe200078e00ff */
[----:B------:R-:W-:Y:S01]  /*31a90*/  SHF.L.U32 R238, R50, 0x10, RZ ;  /* 0x0000001032ee7819 */ /* 0x000fe200000006ff */
[----:B------:R-:W-:Y:S01]  /*31aa0*/  FFMA.FTZ R232, R225, R232, R234 ;  /* 0x000000e8e1e87223 */ /* 0x000fe200000100ea */
[----:B------:R-:W-:-:S03]  /*31ab0*/  SHF.L.U32 R230, R230, 0x10, RZ ;  /* 0x00000010e6e67819 */ /* 0x000fc600000006ff */
[----:B------:R-:W-:Y:S01]  /*31ac0*/  FFMA.FTZ R229, R223, R236, R238 ;  /* 0x000000ecdfe57223 */ /* 0x000fe200000100ee */
[----:B0-----:R-:W-:-:S04]  /*31ad0*/  IMAD.WIDE.U32 R222, R222, 0x10, R128 ;  /* 0x00000010dede7825 */ /* 0x001fc800078e0080 */
[----:B------:R-:W-:Y:S01]  /*31ae0*/  FFMA.FTZ R225, R131, R228, R230 ;  /* 0x000000e483e17223 */ /* 0x000fe200000100e6 */
[----:B------:R-:W-:Y:S02]  /*31af0*/  F2FP.BF16.F32.PACK_AB R131, R240, R231 ;  /* 0x000000e7f083723e */ /* 0x000fe400000010ff */
[----:B------:R-:W-:Y:S02]  /*31b00*/  F2FP.BF16.F32.PACK_AB R130, R130, R229 ;  /* 0x000000e58282723e */ /* 0x000fe400000010ff */
[----:B------:R-:W-:Y:S02]  /*31b10*/  F2FP.BF16.F32.PACK_AB R129, R232, R227 ;  /* 0x000000e3e881723e */ /* 0x000fe400000010ff */
[----:B------:R-:W-:-:S05]  /*31b20*/  F2FP.BF16.F32.PACK_AB R128, R225, R226 ;  /* 0x000000e2e180723e */ /* 0x000fca00000010ff */
[----:B------:R0:W-:Y:S02]  /*31b30*/  STG.E.128 desc[UR6][R222.64], R128 ;  /* 0x00000080de007986 */ /* 0x0001e4000c101d06 */
.L_x_3103:
[----:B------:R-:W-:Y:S05]  /*31b40*/  BSYNC.RECONVERGENT B0 ;  /* 0x0000000000007941 */ /* 0x000fea0003800200 */
.L_x_3102:
[----:B------:R-:W-:Y:S02]  /*31b50*/  UIADD3 UR14, UPT, UPT, UR14, UR12, URZ ;  /* 0x0000000c0e0e7290 */ /* 0x000fe4000fffe0ff */
[----:B------:R-:W-:Y:S02]  /*31b60*/  UPLOP3.LUT UP2, UPT, UPT, UPT, UP2, 0x40, 0x4 ;  /* 0x000000000004789c */ /* 0x000fe40003f4e820 */
[----:B------:R-:W-:-:S09]  /*31b70*/  UISETP.GE.AND UP1, UPT, UR14, UR13, UPT ;  /* 0x0000000d0e00728c */ /* 0x000fd2000bf26270 */
[----:B------:R-:W-:Y:S05]  /*31b80*/  BRA.U !UP1, `(.L_x_3104) ;  /* 0xfffffcf909e07547 */ /* 0x000fea000b83ffff */
[----:B------:R-:W-:Y:S05]  /*31b90*/  EXIT ;  /* 0x000000000000794d */ /* 0x000fea0003800000 */
.L_x_3105:
        /* <DEDUP_REMOVED lines=14> */
.L_x_42303:


//--------------------- .text._ZN10layer_norm13ln_fwd_kernelINS_13Kernel_traitsI13__nv_bfloat16S2_S2_S2_fjLj7168ELj1ELj1ELj4ELj16ENS_18Kernel_traits_baseILj7168ES2_S2_S2_S2_fjLj128EEEEELb1ELb1ELb0ELb1EEEvNS_9FwdParamsE --------------------------
	.section	.text._ZN10layer_norm13ln_fwd_kernelINS_13Kernel_traitsI13__nv_bfloat16S2_S2_S2_fjLj7168ELj1ELj1ELj4ELj16ENS_18Kernel_traits_baseILj7168ES2_S2_S2_S2_fjLj128EEEEELb1ELb1ELb0ELb1EEEvNS_9FwdParamsE,"ax",@progbits
	.align	128
        .global         _ZN10layer_norm13ln_fwd_kernelINS_13Kernel_traitsI13__nv_bfloat16S2_S2_S2_fjLj7168ELj1ELj1ELj4ELj16ENS_18Kernel_traits_baseILj7168ES2_S2_S2_S2_fjLj128EEEEELb1ELb1ELb0ELb1EEEvNS_9FwdParamsE
        .type           _ZN10layer_norm13ln_fwd_kernelINS_13Kernel_traitsI13__nv_bfloat16S2_S2_S2_fjLj7168ELj1ELj1ELj4ELj16ENS_18Kernel_traits_baseILj7168ES2_S2_S2_S2_fjLj128EEEEELb1ELb1ELb0ELb1EEEvNS_9FwdParamsE,@function
        .size           _ZN10layer_norm13ln_fwd_kernelINS_13Kernel_traitsI13__nv_bfloat16S2_S2_S2_fjLj7168ELj1ELj1ELj4ELj16ENS_18Kernel_traits_baseILj7168ES2_S2_S2_S2_fjLj128EEEEELb1ELb1ELb0ELb1EEEvNS_9FwdParamsE,(.L_x_42304 - _ZN10layer_norm13ln_fwd_kernelINS_13Kernel_traitsI13__nv_bfloat16S2_S2_S2_fjLj7168ELj1ELj1ELj4ELj16ENS_18Kernel_traits_baseILj7168ES2_S2_S2_S2_fjLj128EEEEELb1ELb1ELb0ELb1EEEvNS_9FwdParamsE)
        .other          _ZN10layer_norm13ln_fwd_kernelINS_13Kernel_traitsI13__nv_bfloat16S2_S2_S2_fjLj7168ELj1ELj1ELj4ELj16ENS_18Kernel_traits_baseILj7168ES2_S2_S2_S2_fjLj128EEEEELb1ELb1ELb0ELb1EEEvNS_9FwdParamsE,@"STO_CUDA_ENTRY STV_DEFAULT"
_ZN10layer_norm13ln_fwd_kernelINS_13Kernel_traitsI13__nv_bfloat16S2_S2_S2_fjLj7168ELj1ELj1ELj4ELj16ENS_18Kernel_traits_baseILj7168ES2_S2_S2_S2_fjLj128EEEEELb1ELb1ELb0ELb1EEEvNS_9FwdParamsE:
.text._ZN10layer_norm13ln_fwd_kernelINS_13Kernel_traitsI13__nv_bfloat16S2_S2_S2_fjLj7168ELj1ELj1ELj4ELj16ENS_18Kernel_traits_baseILj7168ES2_S2_S2_S2_fjLj128EEEEELb1ELb1ELb0ELb1EEEvNS_9FwdParamsE:
        /* <DEDUP_REMOVED lines=15> */
[----:B0-----:R-:W-:Y:S02]  /*00f0*/  UISETP.NE.U32.AND UP0, UPT, UR4, URZ, UPT ;  /* 0x000000ff0400728c */ /* 0x001fe4000bf05070 */
[----:B------:R-:W0:Y:S01]  /*0100*/  S2UR UR16, SR_CTAID.X ;  /* 0x00000000001079c3 */ /* 0x000e220000002500 */
[----:B------:R-:W0:Y:S01]  /*0110*/  S2R R9, SR_TID.X ;  /* 0x0000000000097919 */ /* 0x000e220000002100 */
[----:B------:R-:W-:-:S06]  /*0120*/  UISETP.NE.AND.EX UP0, UPT, UR5, URZ, UPT, UP0 ;  /* 0x000000ff0500728c */ /* 0x000fcc000bf05300 */
[----:B------:R-:W0:Y:S02]  /*0130*/  LDC R0, c[0x0][0x360] ;  /* 0x0000d800ff007b82 */ /* 0x000e240000000800 */
[----:B0-----:R-:W-:Y:S01]  /*0140*/  IMAD R177, R0, UR16, R9 ;  /* 0x0000001000b17c24 */ /* 0x001fe2000f8e0209 */
[----:B--2---:R-:W-:Y:S02]  /*0150*/  @P0 R2UR UR10, R2 ;  /* 0x00000000020a02ca */ /* 0x004fe400000e0000 */
[----:B------:R-:W-:Y:S02]  /*0160*/  @P0 R2UR UR11, R3 ;  /* 0x00000000030b02ca */ /* 0x000fe400000e0000 */
[----:B-1----:R-:W-:-:S05]  /*0170*/  @P0 IADD3 R210, P1, PT, R4, R7, RZ ;  /* 0x0000000704d20210 */ /* 0x002fca0007f3e0ff */
[----:B------:R-:W-:-:S04]  /*0180*/  @P0 IMAD.X R211, RZ, RZ, R5, P1 ;  /* 0x000000ffffd30224 */ /* 0x000fc800008e0605 */
[----:B------:R-:W-:Y:S02]  /*0190*/  UIADD3 UR6, UPT, UPT, UR10, -0x61c88647, URZ ;  /* 0x9e3779b90a067890 */ /* 0x000fe4000fffe0ff */
[----:B------:R-:W-:Y:S01]  /*01a0*/  UIADD3 UR7, UPT, UPT, UR11, -0x4498517b, URZ ;  /* 0xbb67ae850b077890 */ /* 0x000fe2000fffe0ff */
[--C-:B------:R-:W-:Y:S01]  /*01b0*/  SHF.R.U64 R176, R210, 0x2, R211.reuse ;  /* 0x00000002d2b07819 */ /* 0x100fe200000012d3 */
[----:B------:R-:W-:Y:S01]  /*01c0*/  UIADD3 UR12, UPT, UPT, UR10, 0x3c6ef372, URZ ;  /* 0x3c6ef3720a0c7890 */ /* 0x000fe2000fffe0ff */
[----:B------:R-:W-:Y:S01]  /*01d0*/  SHF.R.U32.HI R175, RZ, 0x2, R211 ;  /* 0x00000002ffaf7819 */ /* 0x000fe200000116d3 */
[----:B------:R-:W-:Y:S02]  /*01e0*/  UIADD3 UR13, UPT, UPT, UR11, 0x76cf5d0a, URZ ;  /* 0x76cf5d0a0b0d7890 */ /* 0x000fe4000fffe0ff */
[----:B------:R-:W-:Y:S02]  /*01f0*/  UIADD3 UR14, UPT, UPT, UR10, -0x255992d5, URZ ;  /* 0xdaa66d2b0a0e7890 */ /* 0x000fe4000fffe0ff */
[----:B------:R-:W-:-:S02]  /*0200*/  UIADD3 UR15, UPT, UPT, UR11, 0x32370b8f, URZ ;  /* 0x32370b8f0b0f7890 */ /* 0x000fc4000fffe0ff */
[----:B------:R-:W-:Y:S02]  /*0210*/  UIADD3 UR17, UPT, UPT, UR10, 0x78dde6e4, URZ ;  /* 0x78dde6e40a117890 */ /* 0x000fe4000fffe0ff */
[----:B------:R-:W-:Y:S02]  /*0220*/  UIADD3 UR18, UPT, UPT, UR11, -0x126145ec, URZ ;  /* 0xed9eba140b127890 */ /* 0x000fe4000fffe0ff */
[----:B------:R-:W-:Y:S02]  /*0230*/  UIADD3 UR19, UPT, UPT, UR10, 0x1715609d, URZ ;  /* 0x1715609d0a137890 */ /* 0x000fe4000fffe0ff */
[----:B------:R-:W-:Y:S02]  /*0240*/  UIADD3 UR20, UPT, UPT, UR11, -0x56f99767, URZ ;  /* 0xa90668990b147890 */ /* 0x000fe4000fffe0ff */
[----:B------:R-:W-:Y:S02]  /*0250*/  UIADD3 UR21, UPT, UPT, UR10, -0x4ab325aa, URZ ;  /* 0xb54cda560a157890 */ /* 0x000fe4000fffe0ff */
[----:B------:R-:W-:-:S02]  /*0260*/  UIADD3 UR22, UPT, UPT, UR11, 0x646e171e, URZ ;  /* 0x646e171e0b167890 */ /* 0x000fc4000fffe0ff */
[----:B------:R-:W-:Y:S02]  /*0270*/  UIADD3 UR23, UPT, UPT, UR10, 0x5384540f, URZ ;  /* 0x5384540f0a177890 */ /* 0x000fe4000fffe0ff */
[----:B------:R-:W-:Y:S02]  /*0280*/  UIADD3 UR24, UPT, UPT, UR11, 0x1fd5c5a3, URZ ;  /* 0x1fd5c5a30b187890 */ /* 0x000fe4000fffe0ff */
[----:B------:R-:W-:Y:S02]  /*0290*/  UIADD3 UR25, UPT, UPT, UR10, -0xe443238, URZ ;  /* 0xf1bbcdc80a197890 */ /* 0x000fe4000fffe0ff */
[----:B------:R-:W-:Y:S02]  /*02a0*/  UIADD3 UR26, UPT, UPT, UR11, -0x24c28bd8, URZ ;  /* 0xdb3d74280b1a7890 */ /* 0x000fe4000fffe0ff */
[----:B------:R-:W-:Y:S02]  /*02b0*/  UIADD3 UR27, UPT, UPT, UR10, -0x700cb87f, URZ ;  /* 0x8ff347810a1b7890 */ /* 0x000fe4000fffe0ff */
[----:B------:R-:W-:Y:S01]  /*02c0*/  UIADD3 UR28, UPT, UPT, UR11, -0x695add53, URZ ;  /* 0x96a522ad0b1c7890 */ /* 0x000fe2000fffe0ff */
[----:B------:R-:W-:Y:S11]  /*02d0*/  BRA.U !UP0, `(.L_x_3106) ;  /* 0x0000000108707547 */ /* 0x000ff6000b800000 */
[----:B------:R-:W0:Y:S08]  /*02e0*/  LDC.64 R2, c[0x0][0x3d0] ;  /* 0x0000f400ff027b82 */ /* 0x000e300000000a00 */
[----:B------:R-:W1:Y:S08]  /*02f0*/  LDC.64 R4, c[0x0][0x438] ;  /* 0x00010e00ff047b82 */ /* 0x000e700000000a00 */
[----:B------:R-:W2:Y:S01]  /*0300*/  LDC.64 R6, c[0x0][0x3e8] ;  /* 0x0000fa00ff067b82 */ /* 0x000ea20000000a00 */
[----:B0-----:R-:W-:-:S05]  /*0310*/  IMAD.WIDE.U32 R2, R9, 0x10, R2 ;  /* 0x0000001009027825 */ /* 0x001fca00078e0002 */
[----:B------:R0:W5:Y:S01]  /*0320*/  LDG.E.128 R36, desc[UR8][R2.64] ;  /* 0x0000000802247981 */ /* 0x000162000c1e1d00 */
[----:B-1----:R-:W-:-:S03]  /*0330*/  IMAD.WIDE.U32 R4, R9, 0x10, R4 ;  /* 0x0000001009047825 */ /* 0x002fc600078e0004 */
        /* <DEDUP_REMOVED lines=22> */
.L_x_3106:
[----:B------:R-:W0:Y:S08]  /*04a0*/  LDC.64 R2, c[0x0][0x3d0] ;  /* 0x0000f400ff027b82 */ /* 0x000e300000000a00 */
[----:B------:R-:W1:Y:S01]  /*04b0*/  LDC.64 R4, c[0x0][0x3e8] ;  /* 0x0000fa00ff047b82 */ /* 0x000e620000000a00 */
[----:B0-----:R-:W-:-:S05]  /*04c0*/  IMAD.WIDE.U32 R2, R9, 0x10, R2 ;  /* 0x0000001009027825 */ /* 0x001fca00078e0002 */
        /* <DEDUP_REMOVED lines=29> */
.L_x_3107:
[----:B------:R-:W1:Y:S02]  /*06a0*/  LDCU UR4, c[0x0][0x384] ;  /* 0x00007080ff0477ac */ /* 0x000e640008000800 */
[----:B-1----:R-:W-:-:S06]  /*06b0*/  UISETP.GE.AND UP0, UPT, UR16, UR4, UPT ;  /* 0x000000041000728c */ /* 0x002fcc000bf06270 */
[----:B------:R-:W-:-:S13]  /*06c0*/  PLOP3.LUT P0, PT, PT, PT, UP0, 0x80, 0x8 ;  /* 0x000000000008781c */ /* 0x000fda0003f0f008 */
[----:B------:R-:W-:Y:S05]  /*06d0*/  @P0 EXIT ;  /* 0x000000000000094d */ /* 0x000fea0003800000 */
[----:B0-----:R-:W-:Y:S01]  /*06e0*/  IMAD.HI.U32 R2, R176, -0x2daee0ad, RZ ;  /* 0xd2511f53b0027827 */ /* 0x001fe200078e00ff */
[----:B------:R-:W0:Y:S01]  /*06f0*/  LDCU.64 UR4, c[0x0][0x3e0] ;  /* 0x00007c00ff0477ac */ /* 0x000e220008000a00 */
[----:B------:R-:W-:Y:S02]  /*0700*/  LOP3.LUT R210, R210, 0x3, RZ, 0xc0, !PT ;  /* 0x00000003d2d27812 */ /* 0x000fe400078ec0ff */
[C---:B------:R-:W-:Y:S01]  /*0710*/  IMAD.HI.U32 R0, R177.reuse, -0x326172a9, RZ ;  /* 0xcd9e8d57b1007827 */ /* 0x040fe200078e00ff */
[----:B------:R-:W-:Y:S01]  /*0720*/  LOP3.LUT R2, R2, UR11, RZ, 0x3c, !PT ;  /* 0x0000000b02027c12 */ /* 0x000fe2000f8e3cff */
[----:B------:R-:W-:Y:S01]  /*0730*/  UPLOP3.LUT UP1, UPT, UPT, UPT, UPT, 0x40, 0x4 ;  /* 0x000000000004789c */ /* 0x000fe20003f2e870 */
[----:B-----5:R-:W-:Y:S01]  /*0740*/  PRMT R172, R80, 0x7632, R172 ;  /* 0x0000763250ac7816 */ /* 0x020fe200000000ac */
        /* <DEDUP_REMOVED lines=9> */
[----:B------:R-:W1:Y:S01]  /*07e0*/  LDCU UR6, c[0x0][0x404] ;  /* 0x00008080ff0677ac */ /* 0x000e620008000800 */
[----:B------:R-:W-:Y:S01]  /*07f0*/  PRMT R168, R78, 0x7632, R168 ;  /* 0x000076324ea87816 */ /* 0x000fe200000000a8 */
[----:B------:R-:W-:Y:S01]  /*0800*/  IMAD R7, R2, -0x326172a9, RZ ;  /* 0xcd9e8d5702077824 */ /* 0x000fe200078e02ff */
[----:B------:R-:W-:Y:S01]  /*0810*/  LOP3.LUT R5, R6, UR7, R5, 0x96, !PT ;  /* 0x0000000706057c12 */ /* 0x000fe2000f8e9605 */
[----:B------:R-:W-:Y:S01]  /*0820*/  IMAD R9, R0, -0x2daee0ad, RZ ;  /* 0xd2511f5300097824 */ /* 0x000fe200078e02ff */
[----:B0-----:R-:W-:Y:S01]  /*0830*/  UISETP.NE.U32.AND UP0, UPT, UR4, URZ, UPT ;  /* 0x000000ff0400728c */ /* 0x001fe2000bf05070 */
[----:B------:R-:W-:Y:S01]  /*0840*/  IMAD.HI.U32 R2, R3, -0x2daee0ad, RZ ;  /* 0xd2511f5303027827 */ /* 0x000fe200078e00ff */
[----:B------:R-:W-:Y:S01]  /*0850*/  PRMT R167, R50, 0x7632, R167 ;  /* 0x0000763232a77816 */ /* 0x000fe200000000a7 */
[----:B------:R-:W0:Y:S01]  /*0860*/  LDCU UR7, c[0x0][0x408] ;  /* 0x00008100ff0777ac */ /* 0x000e220008000800 */
[----:B------:R-:W-:Y:S01]  /*0870*/  PRMT R166, R77, 0x7632, R166 ;  /* 0x000076324da67816 */ /* 0x000fe200000000a6 */
[----:B------:R-:W-:Y:S01]  /*0880*/  IMAD.HI.U32 R0, R5, -0x326172a9, RZ ;  /* 0xcd9e8d5705007827 */ /* 0x000fe200078e00ff */
[----:B------:R-:W-:Y:S01]  /*0890*/  LOP3.LUT R2, R9, UR13, R2, 0x96, !PT ;  /* 0x0000000d09027c12 */ /* 0x000fe2000f8e9602 */
[----:B------:R-:W-:Y:S01]  /*08a0*/  UISETP.NE.AND.EX UP0, UPT, UR5, URZ, UPT, UP0 ;  /* 0x000000ff0500728c */ /* 0x000fe2000bf05300 */
[----:B------:R-:W-:Y:S01]  /*08b0*/  PRMT R165, R49, 0x7632, R165 ;  /* 0x0000763231a57816 */ /* 0x000fe200000000a5 */
[----:B------:R-:W-:Y:S01]  /*08c0*/  IMAD R6, R3, -0x2daee0ad, RZ ;  /* 0xd2511f5303067824 */ /* 0x000fe200078e02ff */
[----:B------:R-:W-:Y:S01]  /*08d0*/  LOP3.LUT R0, R7, UR12, R0, 0x96, !PT ;  /* 0x0000000c07007c12 */ /* 0x000fe2000f8e9600 */
[----:B------:R-:W-:Y:S01]  /*08e0*/  IMAD R4, R5, -0x326172a9, RZ ;  /* 0xcd9e8d5705047824 */ /* 0x000fe200078e02ff */
[----:B------:R-:W-:Y:S01]  /*08f0*/  PRMT R164, R76, 0x7632, R164 ;  /* 0x000076324ca47816 */ /* 0x000fe200000000a4 */
[----:B------:R-:W-:Y:S01]  /*0900*/  IMAD.HI.U32 R3, R2, -0x326172a9, RZ ;  /* 0xcd9e8d5702037827 */ /* 0x000fe200078e00ff */
[----:B------:R-:W-:Y:S01]  /*0910*/  PRMT R163, R48, 0x7632, R163 ;  /* 0x0000763230a37816 */ /* 0x000fe200000000a3 */
[----:B------:R-:W2:Y:S01]  /*0920*/  LDCU.64 UR12, c[0x0][0x380] ;  /* 0x00007000ff0c77ac */ /* 0x000ea20008000a00 */
[----:B------:R-:W-:Y:S01]  /*0930*/  PRMT R162, R75, 0x7632, R162 ;  /* 0x000076324ba27816 */ /* 0x000fe200000000a2 */
[----:B------:R-:W-:Y:S01]  /*0940*/  IMAD.HI.U32 R5, R0, -0x2daee0ad, RZ ;  /* 0xd2511f5300057827 */ /* 0x000fe200078e00ff */
[----:B------:R-:W-:-:S02]  /*0950*/  LOP3.LUT R3, R4, UR14, R3, 0x96, !PT ;  /* 0x0000000e04037c12 */ /* 0x000fc4000f8e9603 */
[----:B------:R-:W-:Y:S01]  /*0960*/  PRMT R161, R47, 0x7632, R161 ;  /* 0x000076322fa17816 */ /* 0x000fe200000000a1 */
[----:B------:R-:W-:Y:S01]  /*0970*/  IMAD R7, R2, -0x326172a9, RZ ;  /* 0xcd9e8d5702077824 */ /* 0x000fe200078e02ff */
[----:B------:R-:W-:Y:S01]  /*0980*/  LOP3.LUT R5, R6, UR15, R5, 0x96, !PT ;  /* 0x0000000f06057c12 */ /* 0x000fe2000f8e9605 */
[----:B------:R-:W-:Y:S01]  /*0990*/  IMAD R9, R0, -0x2daee0ad, RZ ;  /* 0xd2511f5300097824 */ /* 0x000fe200078e02ff */
[----:B------:R-:W-:Y:S01]  /*09a0*/  PRMT R160, R74, 0x7632, R160 ;  /* 0x000076324aa07816 */ /* 0x000fe200000000a0 */
[----:B------:R-:W-:Y:S01]  /*09b0*/  IMAD.HI.U32 R2, R3, -0x2daee0ad, RZ ;  /* 0xd2511f5303027827 */ /* 0x000fe200078e00ff */
[----:B------:R-:W-:Y:S01]  /*09c0*/  PRMT R159, R46, 0x7632, R159 ;  /* 0x000076322e9f7816 */ /* 0x000fe2000000009f */
[----:B------:R-:W3:Y:S01]  /*09d0*/  LDCU.64 UR14, c[0x0][0x3a0] ;  /* 0x00007400ff0e77ac */ /* 0x000ee20008000a00 */
[----:B------:R-:W-:Y:S01]  /*09e0*/  PRMT R158, R73, 0x7632, R158 ;  /* 0x00007632499e7816 */ /* 0x000fe2000000009e */
[----:B------:R-:W-:Y:S01]  /*09f0*/  IMAD.HI.U32 R0, R5, -0x326172a9, RZ ;  /* 0xcd9e8d5705007827 */ /* 0x000fe200078e00ff */
[----:B------:R-:W-:Y:S01]  /*0a00*/  LOP3.LUT R2, R9, UR18, R2, 0x96, !PT ;  /* 0x0000001209027c12 */ /* 0x000fe2000f8e9602 */
[----:B------:R-:W4:Y:S01]  /*0a10*/  LDCU UR18, c[0x0][0x388] ;  /* 0x00007100ff1277ac */ /* 0x000f220008000800 */
        /* <DEDUP_REMOVED lines=9> */
[----:B------:R-:W-:Y:S01]  /*0ab0*/  LOP3.LUT R3, R4, UR19, R3, 0x96, !PT ;  /* 0x0000001304037c12 */ /* 0x000fe2000f8e9603 */
[----:B------:R-:W0:Y:S01]  /*0ac0*/  LDCU.U8 UR19, c[0x0][0x410] ;  /* 0x00008200ff1377ac */ /* 0x000e220008000000 */
[----:B------:R-:W-:Y:S01]  /*0ad0*/  PRMT R153, R43, 0x7632, R153 ;  /* 0x000076322b997816 */ /* 0x000fe20000000099 */
[----:B------:R-:W-:Y:S01]  /*0ae0*/  IMAD R7, R2, -0x326172a9, RZ ;  /* 0xcd9e8d5702077824 */ /* 0x000fe200078e02ff */
[----:B------:R-:W-:Y:S01]  /*0af0*/  LOP3.LUT R5, R6, UR20, R5, 0x96, !PT ;  /* 0x0000001406057c12 */ /* 0x000fe2000f8e9605 */
[----:B------:R-:W-:Y:S01]  /*0b00*/  IMAD R9, R0, -0x2daee0ad, RZ ;  /* 0xd2511f5300097824 */ /* 0x000fe200078e02ff */
[----:B------:R-:W-:Y:S01]  /*0b10*/  PRMT R152, R70, 0x7632, R152 ;  /* 0x0000763246987816 */ /* 0x000fe20000000098 */
[----:B------:R-:W-:Y:S01]  /*0b20*/  IMAD.HI.U32 R2, R3, -0x2daee0ad, RZ ;  /* 0xd2511f5303027827 */ /* 0x000fe200078e00ff */
[----:B------:R-:W-:Y:S01]  /*0b30*/  PRMT R151, R42, 0x7632, R151 ;  /* 0x000076322a977816 */ /* 0x000fe20000000097 */
[----:B------:R-:W0:Y:S01]  /*0b40*/  LDCU UR20, c[0x0][0x400] ;  /* 0x00008000ff1477ac */ /* 0x000e220008000800 */
        /* <DEDUP_REMOVED lines=9> */
[----:B------:R-:W-:Y:S02]  /*0be0*/  PRMT R147, R40, 0x7632, R147 ;  /* 0x0000763228937816 */ /* 0x000fe40000000093 */
        /* <DEDUP_REMOVED lines=21> */
[----:B------:R-:W-:-:S04]  /*0d40*/  IMAD.HI.U32 R174, R0, -0x2daee0ad, RZ ;  /* 0xd2511f5300ae7827 */ /* 0x000fc800078e00ff */
[----:B------:R-:W-:Y:S01]  /*0d50*/  HFMA2 R2, -RZ, RZ, 0, 0 ;  /* 0x00000000ff027431 */ /* 0x000fe200000001ff */
[----:B------:R-:W-:Y:S01]  /*0d60*/  PRMT R30, R119, 0x7632, R30 ;  /* 0x00007632771e7816 */ /* 0x000fe2000000001e */
[----:B------:R-:W-:Y:S01]  /*0d70*/  IMAD R191, R0, -0x2daee0ad, RZ ;  /* 0xd2511f5300bf7824 */ /* 0x000fe200078e02ff */
[----:B------:R-:W-:Y:S01]  /*0d80*/  LOP3.LUT R174, R3, UR28, R174, 0x96, !PT ;  /* 0x0000001c03ae7c12 */ /* 0x000fe2000f8e96ae */
[----:B------:R-:W-:Y:S01]  /*0d90*/  IMAD R0, R120, -0x326172a9, RZ ;  /* 0xcd9e8d5778007824 */ /* 0x000fe200078e02ff */
        /* <DEDUP_REMOVED lines=27> */
.L_x_3461:
[----:B0-----:R-:W0:Y:S01]  /*0f50*/  @UP0 LDCU.64 UR4, c[0x0][0x3e0] ;  /* 0x00007c00ff0407ac */ /* 0x001e220008000a00 */
[----:B------:R-:W1:Y:S01]  /*0f60*/  S2R R136, SR_TID.X ;  /* 0x0000000000887919 */ /* 0x000e620000002100 */
[----:B------:R-:W-:Y:S01]  /*0f70*/  PLOP3.LUT P0, PT, PT, PT, UP0, 0x80, 0x8 ;  /* 0x000000000008781c */ /* 0x000fe20003f0f008 */
[----:B------:R-:W2:Y:S01]  /*0f80*/  LDC.64 R132, c[0x0][0x390] ;  /* 0x0000e400ff847b82 */ /* 0x000ea20000000a00 */
[----:B0-----:R-:W-:-:S06]  /*0f90*/  @UP0 UIMAD.WIDE UR4, UR16, 0x2, UR4 ;  /* 0x00000002100408a5 */ /* 0x001fcc000f8e0204 */
[----:B------:R-:W-:Y:S01]  /*0fa0*/  IMAD.U32 R128, RZ, RZ, UR4 ;  /* 0x00000004ff807e24 */ /* 0x000fe2000f8e00ff */
[----:B------:R-:W-:Y:S01]  /*0fb0*/  UIMAD UR4, UR16, UR18, URZ ;  /* 0x00000012100472a4 */ /* 0x000fe2000f8e02ff */
[----:B------:R-:W-:-:S03]  /*0fc0*/  IMAD.U32 R129, RZ, RZ, UR5 ;  /* 0x00000005ff817e24 */ /* 0x000fc6000f8e00ff */
[----:B------:R-:W-:Y:S02]  /*0fd0*/  USHF.R.S32.HI UR5, URZ, 0x1f, UR4 ;  /* 0x0000001fff057899 */ /* 0x000fe40008011404 */
[----:B------:R-:W3:Y:S02]  /*0fe0*/  @P0 LDG.E.U16 R128, desc[UR8][R128.64] ;  /* 0x0000000880800981 */ /* 0x000ee4000c1e1500 */
[----:B------:R-:W-:-:S06]  /*0ff0*/  ULEA.HI UR5, UR5, UR4, URZ, 0x3 ;  /* 0x0000000405057291 */ /* 0x000fcc000f8f18ff */
[----:B------:R-:W-:-:S04]  /*1000*/  MOV R125, UR5 ;  /* 0x00000005007d7c02 */ /* 0x000fc80008000f00 */
[----:B-1----:R-:W-:-:S05]  /*1010*/  LEA.HI.SX32 R134, R125, R136, 0x1d ;  /* 0x000000887d867211 */ /* 0x002fca00078feaff */
[----:B--2---:R-:W-:-:S06]  /*1020*/  IMAD.WIDE.U32 R124, R134, 0x10, R132 ;  /* 0x00000010867c7825 */ /* 0x004fcc00078e0084 */
[----:B------:R-:W5:Y:S01]  /*1030*/  LDG.E.128 R124, desc[UR8][R124.64] ;  /* 0x000000087c7c7981 */ /* 0x000f62000c1e1d00 */
[----:B------:R-:W-:Y:S01]  /*1040*/  PLOP3.LUT P0, PT, PT, PT, UP0, 0x80, 0x8 ;  /* 0x000000000008781c */ /* 0x000fe20003f0f008 */
[----:B------:R-:W-:Y:S01]  /*1050*/  UMOV UR17, 0x3f800000 ;  /* 0x3f80000000117882 */ /* 0x000fe20000000000 */
[----:B------:R-:W-:Y:S01]  /*1060*/  UIADD3 UR21, UPT, UPT, UR11, -0x56f99767, URZ ;  /* 0xa90668990b157890 */ /* 0x000fe2000fffe0ff */
[----:B------:R-:W-:Y:S01]  /*1070*/  IMAD.MOV.U32 R181, RZ, RZ, 0x2f800000 ;  /* 0x2f800000ffb57424 */ /* 0x000fe200078e00ff */
[----:B------:R-:W-:Y:S02]  /*1080*/  UIADD3 UR23, UPT, UPT, UR11, 0x1fd5c5a3, URZ ;  /* 0x1fd5c5a30b177890 */ /* 0x000fe4000fffe0ff */
[----:B------:R-:W-:Y:S02]  /*1090*/  UIADD3 UR24, UPT, UPT, UR10, -0x700cb87f, URZ ;  /* 0x8ff347810a187890 */ /* 0x000fe4000fffe0ff */
[----:B------:R-:W-:Y:S02]  /*10a0*/  UIADD3 UR25, UPT, UPT, UR10, 0x1715609d, URZ ;  /* 0x1715609d0a197890 */ /* 0x000fe4000fffe0ff */
[----:B------:R-:W-:-:S02]  /*10b0*/  UIADD3 UR26, UPT, UPT, UR10, -0xe443238, URZ ;  /* 0xf1bbcdc80a1a7890 */ /* 0x000fc4000fffe0ff */
[----:B------:R-:W-:Y:S02]  /*10c0*/  UIADD3 UR27, UPT, UPT, UR11, -0x695add53, URZ ;  /* 0x96a522ad0b1b7890 */ /* 0x000fe4000fffe0ff */
[----:B------:R-:W-:Y:S02]  /*10d0*/  UIADD3 UR28, UPT, UPT, UR11, -0x4498517b, URZ ;  /* 0xbb67ae850b1c7890 */ /* 0x000fe4000fffe0ff */
[----:B------:R-:W-:Y:S02]  /*10e0*/  UIADD3 UR29, UPT, UPT, UR11, 0x76cf5d0a, URZ ;  /* 0x76cf5d0a0b1d7890 */ /* 0x000fe4000fffe0ff */
[----:B------:R-:W-:Y:S02]  /*10f0*/  UIADD3 UR30, UPT, UPT, UR10, -0x61c88647, URZ ;  /* 0x9e3779b90a1e7890 */ /* 0x000fe4000fffe0ff */
[----:B------:R-:W-:Y:S02]  /*1100*/  UIADD3 UR31, UPT, UPT, UR11, 0x32370b8f, URZ ;  /* 0x32370b8f0b1f7890 */ /* 0x000fe4000fffe0ff */
[----:B------:R-:W-:-:S02]  /*1110*/  UIADD3 UR32, UPT, UPT, UR10, 0x78dde6e4, URZ ;  /* 0x78dde6e40a207890 */ /* 0x000fc4000fffe0ff */
[----:B------:R-:W-:Y:S02]  /*1120*/  UIADD3 UR33, UPT, UPT, UR10, 0x5384540f, URZ ;  /* 0x5384540f0a217890 */ /* 0x000fe4000fffe0ff */
[----:B------:R-:W-:Y:S02]  /*1130*/  UIADD3 UR34, UPT, UPT, UR10, 0x3c6ef372, URZ ;  /* 0x3c6ef3720a227890 */ /* 0x000fe4000fffe0ff */
[----:B------:R-:W-:Y:S02]  /*1140*/  UIADD3 UR35, UPT, UPT, UR10, -0x4ab325aa, URZ ;  /* 0xb54cda560a237890 */ /* 0x000fe4000fffe0ff */
[----:B------:R-:W-:Y:S02]  /*1150*/  UIADD3 UR36, UPT, UPT, UR11, -0x126145ec, URZ ;  /* 0xed9eba140b247890 */ /* 0x000fe4000fffe0ff */
[----:B------:R-:W-:Y:S02]  /*1160*/  UIADD3 UR37, UPT, UPT, UR10, -0x255992d5, URZ ;  /* 0xdaa66d2b0a257890 */ /* 0x000fe4000fffe0ff */
[----:B------:R-:W-:Y:S01]  /*1170*/  UIADD3 UR38, UPT, UPT, UR11, -0x24c28bd8, URZ ;  /* 0xdb3d74280b267890 */ /* 0x000fe2000fffe0ff */
[----:B---3--:R-:W-:-:S02]  /*1180*/  @P0 R2UR UR4, R128 ;  /* 0x00000000800402ca */ /* 0x008fc400000e0000 */
[----:B------:R-:W-:-:S04]  /*1190*/  ISETP.NE.U32.AND P0, PT, RZ, UR14, PT ;  /* 0x0000000eff007c0c */ /* 0x000fc8000bf05070 */
[----:B------:R-:W-:-:S07]  /*11a0*/  ISETP.NE.AND.EX P0, PT, RZ, UR15, PT, P0 ;  /* 0x0000000fff007c0c */ /* 0x000fce000bf05300 */
[----:B------:R-:W-:-:S06]  /*11b0*/  @UP0 USHF.L.U32 UR17, UR4, 0x10, URZ ;  /* 0x0000001004110899 */ /* 0x000fcc00080006ff */
[----:B------:R-:W-:Y:S06]  /*11c0*/  @!P0 BRA `(.L_x_3108) ;  /* 0x0000002800348947 */ /* 0x000fec0003800000 */
        /* <DEDUP_REMOVED lines=13> */
.L_x_42143:
[----:B------:R-:W-:Y:S05]  /*12a0*/  BRX R128 -0x12b0                                       (*"BRANCH_TARGETS .L_x_42144,.L_x_42145,.L_x_42146"*) ;  /* 0xffffffec80547949 */ /* 0x000fea000383ffff */
.L_x_42146:
[----:B------:R-:W-:Y:S01]  /*12b0*/  VIADD R128, R210, 0x1 ;  /* 0x00000001d2807836 */ /* 0x000fe20000000000 */
[----:B------:R-:W-:Y:S01]  /*12c0*/  MOV R129, R173 ;  /* 0x000000ad00817202 */ /* 0x000fe20000000f00 */
[----:B------:R-:W-:Y:S01]  /*12d0*/  IMAD.MOV.U32 R180, RZ, RZ, R191 ;  /* 0x000000ffffb47224 */ /* 0x000fe200078e00bf */
[----:B------:R-:W-:Y:S06]  /*12e0*/  BRA `(.L_x_3109) ;  /* 0x0000000000ec7947 */ /* 0x000fec0003800000 */
.L_x_42144:
[----:B------:R-:W-:Y:S01]  /*12f0*/  IMAD.MOV.U32 R180, RZ, RZ, R191 ;  /* 0x000000ffffb47224 */ /* 0x000fe200078e00bf */
[----:B------:R-:W-:Y:S01]  /*1300*/  MOV R129, R174 ;  /* 0x000000ae00817202 */ /* 0x000fe20000000f00 */
[----:B------:R-:W-:Y:S01]  /*1310*/  IMAD.MOV.U32 R128, RZ, RZ, 0x3 ;  /* 0x00000003ff807424 */ /* 0x000fe200078e00ff */
[----:B------:R-:W-:Y:S06]  /*1320*/  BRA `(.L_x_3109) ;  /* 0x0000000000dc7947 */ /* 0x000fec0003800000 */
.L_x_42145:
        /* <DEDUP_REMOVED lines=12> */
.L_x_3110:
        /* <DEDUP_REMOVED lines=43> */
.L_x_3109:
[----:B------:R-:W-:Y:S01]  /*16a0*/  I2FP.F32.U32 R130, R129 ;  /* 0x0000008100827245 */ /* 0x000fe20000201000 */
[----:B------:R-:W-:Y:S01]  /*16b0*/  UMOV UR5, UR7 ;  /* 0x0000000700057c82 */ /* 0x000fe20008000000 */
[----:B-----5:R-:W-:Y:S01]  /*16c0*/  SHF.L.U32 R129, R124, 0x10, RZ ;  /* 0x000000107c817819 */ /* 0x020fe200000006ff */
[----:B------:R-:W-:Y:S01]  /*16d0*/  UMOV UR4, UR6 ;  /* 0x0000000600047c82 */ /* 0x000fe20008000000 */
[----:B------:R-:W-:Y:S01]  /*16e0*/  ISETP.NE.AND P2, PT, R128, 0x1, PT ;  /* 0x000000018000780c */ /* 0x000fe20003f45270 */
[----:B------:R-:W-:Y:S01]  /*16f0*/  FFMA.FTZ R130, R130, R181, 1.1641532182693481445e-10 ;  /* 0x2f00000082827423 */ /* 0x000fe200000100b5 */
[----:B------:R-:W-:Y:S02]  /*1700*/  IMAD.U32 R138, R92, 0x10000, RZ ;  /* 0x000100005c8a7824 */ /* 0x000fe400078e00ff */
[----:B------:R-:W-:Y:S01]  /*1710*/  FMUL.FTZ R129, R129, UR17 ;  /* 0x0000001181817c20 */ /* 0x000fe20008410000 */
[----:B------:R-:W-:Y:S02]  /*1720*/  PRMT R124, R124, 0x7632, R124 ;  /* 0x000076327c7c7816 */ /* 0x000fe4000000007c */
[----:B------:R-:W-:Y:S01]  /*1730*/  FSETP.GTU.FTZ.AND P1, PT, R130, UR4, PT ;  /* 0x0000000482007c0b */ /* 0x000fe2000bf3c000 */
[----:B------:R-:W-:Y:S01]  /*1740*/  FMUL.FTZ R129, R129, UR5 ;  /* 0x0000000581817c20 */ /* 0x000fe20008410000 */
[C---:B------:R-:W-:Y:S01]  /*1750*/  IMAD.U32 R130, R120.reuse, 0x10000, RZ ;  /* 0x0001000078827824 */ /* 0x040fe200078e00ff */
[----:B------:R-:W-:-:S03]  /*1760*/  PRMT R135, R120, 0x7632, R135 ;  /* 0x0000763278877816 */ /* 0x000fc60000000087 */
[----:B------:R-:W-:Y:S02]  /*1770*/  FSEL R129, R129, RZ, !P1 ;  /* 0x000000ff81817208 */ /* 0x000fe40004800000 */
[----:B------:R-:W-:-:S03]  /*1780*/  PLOP3.LUT P1, PT, P1, PT, PT, 0x8, 0x80 ;  /* 0x000000000080781c */ /* 0x000fc60000f2e170 */
[----:B------:R-:W-:Y:S01]  /*1790*/  FFMA.FTZ R138, R129, R138, R130 ;  /* 0x0000008a818a7223 */ /* 0x000fe20000010082 */
[----:B------:R-:W-:Y:S01]  /*17a0*/  HFMA2 R130, -RZ, RZ, 0, 1.1920928955078125e-07 ;  /* 0x00000002ff827431 */ /* 0x000fe200000001ff */
[----:B------:R-:W-:Y:S01]  /*17b0*/  P2R R184, PR, RZ, 0x2 ;  /* 0x00000002ffb87803 */ /* 0x000fe20000000000 */
        /* <DEDUP_REMOVED lines=10> */
.L_x_3112:
        /* <DEDUP_REMOVED lines=12> */
.L_x_3113:
        /* <DEDUP_REMOVED lines=43> */
.L_x_3111:
[----:B------:R-:W-:Y:S01]  /*1bd0*/  I2FP.F32.U32 R128, R129 ;  /* 0x0000008100807245 */ /* 0x000fe20000201000 */
[----:B------:R-:W-:Y:S01]  /*1be0*/  IMAD.U32 R124, R124, 0x10000, RZ ;  /* 0x000100007c7c7824 */ /* 0x000fe200078e00ff */
[----:B------:R-:W-:Y:S01]  /*1bf0*/  ISETP.NE.AND P2, PT, R130, 0x1, PT ;  /* 0x000000018200780c */ /* 0x000fe20003f45270 */
[----:B------:R-:W-:Y:S01]  /*1c00*/  IMAD.U32 R137, R3, 0x10000, RZ ;  /* 0x0001000003897824 */ /* 0x000fe200078e00ff */
[----:B------:R-:W-:Y:S01]  /*1c10*/  SHF.L.U32 R135, R135, 0x10, RZ ;  /* 0x0000001087877819 */ /* 0x000fe200000006ff */
[----:B------:R-:W-:Y:S01]  /*1c20*/  FFMA.FTZ R128, R128, R181, 1.1641532182693481445e-10 ;  /* 0x2f00000080807423 */ /* 0x000fe200000100b5 */
[----:B------:R-:W-:Y:S01]  /*1c30*/  FMUL.FTZ R124, R124, UR17 ;  /* 0x000000117c7c7c20 */ /* 0x000fe20008410000 */
[----:B------:R-:W-:-:S03]  /*1c40*/  IMAD.MOV.U32 R142, RZ, RZ, 0x2 ;  /* 0x00000002ff8e7424 */ /* 0x000fc600078e00ff */
[----:B------:R-:W-:Y:S01]  /*1c50*/  FMUL.FTZ R124, R124, UR5 ;  /* 0x000000057c7c7c20 */ /* 0x000fe20008410000 */
[----:B------:R-:W-:-:S04]  /*1c60*/  FSETP.GTU.FTZ.AND P1, PT, R128, UR4, PT ;  /* 0x0000000480007c0b */ /* 0x000fc8000bf3c000 */
[----:B------:R-:W-:Y:S02]  /*1c70*/  FSEL R124, R124, RZ, !P1 ;  /* 0x000000ff7c7c7208 */ /* 0x000fe40004800000 */
[----:B------:R-:W-:-:S03]  /*1c80*/  PLOP3.LUT P1, PT, P1, PT, PT, 0x8, 0x80 ;  /* 0x000000000080781c */ /* 0x000fc60000f2e170 */
[----:B------:R-:W-:Y:S01]  /*1c90*/  FFMA.FTZ R137, R124, R137, R135 ;  /* 0x000000897c897223 */ /* 0x000fe20000010087 */
[----:B------:R-:W-:Y:S02]  /*1ca0*/  P2R R135, PR, RZ, 0x2 ;  /* 0x00000002ff877803 */ /* 0x000fe40000000000 */
        /* <DEDUP_REMOVED lines=10> */
.L_x_3115:
        /* <DEDUP_REMOVED lines=12> */
.L_x_3116:
        /* <DEDUP_REMOVED lines=39> */
[----:B------:R-:W-:Y:S01]  /*2080*/  HFMA2 R142, -RZ, RZ, 0, 0 ;  /* 0x00000000ff8e7431 */ /* 0x000fe200000001ff */
[----:B------:R-:W-:Y:S01]  /*2090*/  MOV R0, R140 ;  /* 0x0000008c00007202 */ /* 0x000fe20000000f00 */
[----:B------:R-:W-:Y:S01]  /*20a0*/  IMAD.MOV.U32 R180, RZ, RZ, R128 ;  /* 0x000000ffffb47224 */ /* 0x000fe200078e0080 */
[----:B------:R-:W-:-:S07]  /*20b0*/  LOP3.LUT R174, R130, UR27, R129, 0x96, !PT ;  /* 0x0000001b82ae7c12 */ /* 0x000fce000f8e9681 */
.L_x_3114:
[----:B------:R-:W-:Y:S01]  /*20c0*/  I2FP.F32.U32 R124, R124 ;  /* 0x0000007c007c7245 */ /* 0x000fe20000201000 */
[----:B------:R-:W-:Y:S01]  /*20d0*/  IMAD.U32 R128, R125, 0x10000, RZ ;  /* 0x000100007d807824 */ /* 0x000fe200078e00ff */
[----:B------:R-:W-:Y:S01]  /*20e0*/  ISETP.NE.AND P2, PT, R142, 0x1, PT ;  /* 0x000000018e00780c */ /* 0x000fe20003f45270 */
[----:B------:R-:W-:Y:S01]  /*20f0*/  IMAD.U32 R129, R93, 0x10000, RZ ;  /* 0x000100005d817824 */ /* 0x000fe200078e00ff */
[----:B------:R-:W-:Y:S01]  /*2100*/  SHF.L.U32 R131, R121, 0x10, RZ ;  /* 0x0000001079837819 */ /* 0x000fe200000006ff */
[----:B------:R-:W-:Y:S01]  /*2110*/  FFMA.FTZ R124, R124, R181, 1.1641532182693481445e-10 ;  /* 0x2f0000007c7c7423 */ /* 0x000fe200000100b5 */
[----:B------:R-:W-:Y:S01]  /*2120*/  FMUL.FTZ R128, R128, UR17 ;  /* 0x0000001180807c20 */ /* 0x000fe20008410000 */
[----:B------:R-:W-:Y:S01]  /*2130*/  PRMT R139, R125, 0x7632, R139 ;  /* 0x000076327d8b7816 */ /* 0x000fe2000000008b */
[----:B------:R-:W-:Y:S01]  /*2140*/  IMAD.MOV.U32 R125, RZ, RZ, R0 ;  /* 0x000000ffff7d7224 */ /* 0x000fe200078e0000 */
[----:B------:R-:W-:Y:S01]  /*2150*/  PRMT R141, R121, 0x7632, R141 ;  /* 0x00007632798d7816 */ /* 0x000fe2000000008d */
[----:B------:R-:W-:Y:S01]  /*2160*/  FMUL.FTZ R128, R128, UR5 ;  /* 0x0000000580807c20 */ /* 0x000fe20008410000 */
[----:B------:R-:W-:-:S04]  /*2170*/  FSETP.GTU.FTZ.AND P1, PT, R124, UR4, PT ;  /* 0x000000047c007c0b */ /* 0x000fc8000bf3c000 */
[----:B------:R-:W-:Y:S02]  /*2180*/  FSEL R128, R128, RZ, !P1 ;  /* 0x000000ff80807208 */ /* 0x000fe40004800000 */
[----:B------:R-:W-:-:S03]  /*2190*/  PLOP3.LUT P1, PT, P1, PT, PT, 0x8, 0x80 ;  /* 0x000000000080781c */ /* 0x000fc60000f2e170 */
[----:B------:R-:W-:Y:S01]  /*21a0*/  FFMA.FTZ R140, R128, R129, R131 ;  /* 0x00000081808c7223 */ /* 0x000fe20000010083 */
        /* <DEDUP_REMOVED lines=10> */
.L_x_3118:
        /* <DEDUP_REMOVED lines=12> */
.L_x_3119:
        /* <DEDUP_REMOVED lines=43> */
.L_x_3117:
[----:B------:R-:W-:Y:S01]  /*25c0*/  I2FP.F32.U32 R124, R125 ;  /* 0x0000007d007c7245 */ /* 0x000fe20000201000 */
[----:B------:R-:W-:Y:S01]  /*25d0*/  IMAD.U32 R128, R141, 0x10000, RZ ;  /* 0x000100008d807824 */ /* 0x000fe200078e00ff */
[----:B------:R-:W-:Y:S01]  /*25e0*/  SHF.L.U32 R139, R139, 0x10, RZ ;  /* 0x000000108b8b7819 */ /* 0x000fe200000006ff */
[----:B------:R-:W-:Y:S01]  /*25f0*/  IMAD.MOV.U32 R125, RZ, RZ, R0 ;  /* 0x000000ffff7d7224 */ /* 0x000fe200078e0000 */
[----:B------:R-:W-:Y:S01]  /*2600*/  ISETP.NE.AND P3, PT, R129, 0x1, PT ;  /* 0x000000018100780c */ /* 0x000fe20003f65270 */
[----:B------:R-:W-:Y:S02]  /*2610*/  FFMA.FTZ R124, R124, R181, 1.1641532182693481445e-10 ;  /* 0x2f0000007c7c7423 */ /* 0x000fe400000100b5 */
[----:B------:R-:W-:-:S03]  /*2620*/  FMUL.FTZ R139, R139, UR17 ;  /* 0x000000118b8b7c20 */ /* 0x000fc60008410000 */
[----:B------:R-:W-:Y:S01]  /*2630*/  FSETP.GTU.FTZ.AND P2, PT, R124, UR4, PT ;  /* 0x000000047c007c0b */ /* 0x000fe2000bf5c000 */
[----:B------:R-:W-:Y:S01]  /*2640*/  FMUL.FTZ R139, R139, UR5 ;  /* 0x000000058b8b7c20 */ /* 0x000fe20008410000 */
[----:B------:R-:W-:-:S04]  /*2650*/  IMAD.U32 R124, R4, 0x10000, RZ ;  /* 0x00010000047c7824 */ /* 0x000fc800078e00ff */
[----:B------:R-:W-:Y:S02]  /*2660*/  FSEL R139, R139, RZ, !P2 ;  /* 0x000000ff8b8b7208 */ /* 0x000fe40005000000 */
        /* <DEDUP_REMOVED lines=12> */
.L_x_3121:
        /* <DEDUP_REMOVED lines=12> */
.L_x_3122:
        /* <DEDUP_REMOVED lines=43> */
.L_x_3120:
[----:B------:R-:W-:Y:S01]  /*2aa0*/  I2FP.F32.U32 R124, R125 ;  /* 0x0000007d007c7245 */ /* 0x000fe20000201000 */
[----:B------:R-:W-:Y:S01]  /*2ab0*/  IMAD.U32 R125, R126, 0x10000, RZ ;  /* 0x000100007e7d7824 */ /* 0x000fe200078e00ff */
[----:B------:R-:W-:Y:S01]  /*2ac0*/  ISETP.NE.AND P4, PT, R128, 0x1, PT ;  /* 0x000000018000780c */ /* 0x000fe20003f85270 */
[----:B------:R-:W-:Y:S01]  /*2ad0*/  IMAD.MOV.U32 R129, RZ, RZ, 0x2 ;  /* 0x00000002ff817424 */ /* 0x000fe200078e00ff */
[----:B------:R-:W-:Y:S01]  /*2ae0*/  SHF.L.U32 R142, R94, 0x10, RZ ;  /* 0x000000105e8e7819 */ /* 0x000fe200000006ff */
[----:B------:R-:W-:Y:S01]  /*2af0*/  FFMA.FTZ R124, R124, R181, 1.1641532182693481445e-10 ;  /* 0x2f0000007c7c7423 */ /* 0x000fe200000100b5 */
[----:B------:R-:W-:Y:S01]  /*2b00*/  FMUL.FTZ R125, R125, UR17 ;  /* 0x000000117d7d7c20 */ /* 0x000fe20008410000 */
[----:B------:R-:W-:Y:S02]  /*2b10*/  PRMT R126, R126, 0x7632, R126 ;  /* 0x000076327e7e7816 */ /* 0x000fe4000000007e */
[----:B------:R-:W-:Y:S01]  /*2b20*/  PRMT R141, R122, 0x7632, R141 ;  /* 0x000076327a8d7816 */ /* 0x000fe2000000008d */
[----:B------:R-:W-:Y:S01]  /*2b30*/  FMUL.FTZ R125, R125, UR5 ;  /* 0x000000057d7d7c20 */ /* 0x000fe20008410000 */
[----:B------:R-:W-:Y:S01]  /*2b40*/  FSETP.GTU.FTZ.AND P3, PT, R124, UR4, PT ;  /* 0x000000047c007c0b */ /* 0x000fe2000bf7c000 */
        /* <DEDUP_REMOVED lines=14> */
.L_x_3124:
        /* <DEDUP_REMOVED lines=12> */
.L_x_3125:
        /* <DEDUP_REMOVED lines=43> */
.L_x_3123:
        /* <DEDUP_REMOVED lines=23> */
.L_x_3127:
        /* <DEDUP_REMOVED lines=12> */
.L_x_3128:
        /* <DEDUP_REMOVED lines=43> */
.L_x_3126:
[----:B------:R-:W-:Y:S01]  /*3480*/  I2FP.F32.U32 R124, R125 ;  /* 0x0000007d007c7245 */ /* 0x000fe20000201000 */
[----:B------:R-:W-:Y:S01]  /*3490*/  IMAD.U32 R126, R95, 0x10000, RZ ;  /* 0x000100005f7e7824 */ /* 0x000fe200078e00ff */
[----:B------:R-:W-:Y:S01]  /*34a0*/  SHF.L.U32 R125, R127, 0x10, RZ ;  /* 0x000000107f7d7819 */ /* 0x000fe200000006ff */
[----:B------:R-:W-:Y:S01]  /*34b0*/  IMAD.U32 R128, R123, 0x10000, RZ ;  /* 0x000100007b807824 */ /* 0x000fe200078e00ff */
[----:B------:R-:W-:Y:S01]  /*34c0*/  ISETP.NE.AND P6, PT, R130, 0x1, PT ;  /* 0x000000018200780c */ /* 0x000fe20003fc5270 */
[----:B------:R-:W-:Y:S01]  /*34d0*/  FFMA.FTZ R124, R124, R181, 1.1641532182693481445e-10 ;  /* 0x2f0000007c7c7423 */ /* 0x000fe200000100b5 */
[----:B------:R-:W-:Y:S02]  /*34e0*/  HFMA2 R192, -RZ, RZ, 0, 1.1920928955078125e-07 ;  /* 0x00000002ffc07431 */ /* 0x000fe400000001ff */
[----:B------:R-:W-:Y:S01]  /*34f0*/  FMUL.FTZ R125, R125, UR17 ;  /* 0x000000117d7d7c20 */ /* 0x000fe20008410000 */
[----:B------:R-:W-:Y:S02]  /*3500*/  PRMT R143, R127, 0x7632, R143 ;  /* 0x000076327f8f7816 */ /* 0x000fe4000000008f */
[----:B------:R-:W-:Y:S01]  /*3510*/  FSETP.GTU.FTZ.AND P5, PT, R124, UR4, PT ;  /* 0x000000047c007c0b */ /* 0x000fe2000bfbc000 */
[----:B------:R-:W-:Y:S01]  /*3520*/  FMUL.FTZ R125, R125, UR5 ;  /* 0x000000057d7d7c20 */ /* 0x000fe20008410000 */
[----:B------:R-:W-:-:S04]  /*3530*/  PRMT R182, R123, 0x7632, R182 ;  /* 0x000076327bb67816 */ /* 0x000fc800000000b6 */
        /* <DEDUP_REMOVED lines=13> */
.L_x_3130:
        /* <DEDUP_REMOVED lines=14> */
.L_x_3131:
        /* <DEDUP_REMOVED lines=43> */
.L_x_3129:
[----:B------:R-:W-:Y:S01]  /*39a0*/  I2FP.F32.U32 R124, R125 ;  /* 0x0000007d007c7245 */ /* 0x000fe20000201000 */
[----:B------:R-:W-:Y:S01]  /*39b0*/  IMAD.U32 R143, R143, 0x10000, RZ ;  /* 0x000100008f8f7824 */ /* 0x000fe200078e00ff */
[----:B------:R-:W-:Y:S01]  /*39c0*/  SHF.L.U32 R182, R182, 0x10, RZ ;  /* 0x00000010b6b67819 */ /* 0x000fe200000006ff */
[----:B------:R-:W-:Y:S01]  /*39d0*/  IMAD.U32 R126, R6, 0x10000, RZ ;  /* 0x00010000067e7824 */ /* 0x000fe200078e00ff */
[----:B------:R-:W-:Y:S01]  /*39e0*/  F2FP.BF16.F32.PACK_AB R125, R139, R140 ;  /* 0x0000008c8b7d723e */ /* 0x000fe200000010ff */
[----:B------:R-:W-:Y:S01]  /*39f0*/  FFMA.FTZ R124, R124, R181, 1.1641532182693481445e-10 ;  /* 0x2f0000007c7c7423 */ /* 0x000fe200000100b5 */
[----:B------:R-:W-:-:S04]  /*3a00*/  FMUL.FTZ R143, R143, UR17 ;  /* 0x000000118f8f7c20 */ /* 0x000fc80008410000 */
[----:B------:R-:W-:Y:S01]  /*3a10*/  FMUL.FTZ R143, R143, UR5 ;  /* 0x000000058f8f7c20 */ /* 0x000fe20008410000 */
[----:B------:R-:W-:Y:S02]  /*3a20*/  FSETP.GTU.FTZ.AND P6, PT, R124, UR4, PT ;  /* 0x000000047c007c0b */ /* 0x000fe4000bfdc000 */
[----:B------:R-:W-:Y:S02]  /*3a30*/  F2FP.BF16.F32.PACK_AB R124, R137, R138 ;  /* 0x0000008a897c723e */ /* 0x000fe400000010ff */
[----:B------:R-:W-:Y:S02]  /*3a40*/  FSEL R143, R143, RZ, !P6 ;  /* 0x000000ff8f8f7208 */ /* 0x000fe40007000000 */
[----:B------:R-:W-:-:S03]  /*3a50*/  PLOP3.LUT P6, PT, P6, PT, PT, 0x8, 0x80 ;  /* 0x000000000080781c */ /* 0x000fc600037ce170 */
[----:B------:R-:W-:Y:S01]  /*3a60*/  FFMA.FTZ R143, R143, R126, R182 ;  /* 0x0000007e8f8f7223 */ /* 0x000fe200000100b6 */
[----:B------:R-:W-:-:S04]  /*3a70*/  F2FP.BF16.F32.PACK_AB R126, R141, R142 ;  /* 0x0000008e8d7e723e */ /* 0x000fc800000010ff */
[----:B------:R-:W-:Y:S01]  /*3a80*/  F2FP.BF16.F32.PACK_AB R127, R143, R179 ;  /* 0x000000b38f7f723e */ /* 0x000fe200000010ff */
[----:B------:R-:W-:Y:S06]  /*3a90*/  BRA `(.L_x_3132) ;  /* 0x0000002400e47947 */ /* 0x000fec0003800000 */
.L_x_3108:
        /* <DEDUP_REMOVED lines=15> */
.L_x_3134:
        /* <DEDUP_REMOVED lines=12> */
.L_x_3135:
        /* <DEDUP_REMOVED lines=43> */
.L_x_3133:
[----:B------:R-:W-:Y:S01]  /*3f00*/  I2FP.F32.U32 R128, R128 ;  /* 0x0000008000807245 */ /* 0x000fe20000201000 */
[----:B-----5:R-:W-:Y:S01]  /*3f10*/  IMAD.U32 R129, R124, 0x10000, RZ ;  /* 0x000100007c817824 */ /* 0x020fe200078e00ff */
[----:B------:R-:W-:Y:S01]  /*3f20*/  ISETP.NE.AND P2, PT, R130, 0x1, PT ;  /* 0x000000018200780c */ /* 0x000fe20003f45270 */
[----:B------:R-:W-:Y:S01]  /*3f30*/  UMOV UR5, UR7 ;  /* 0x0000000700057c82 */ /* 0x000fe20008000000 */
[----:B------:R-:W-:Y:S01]  /*3f40*/  UMOV UR4, UR6 ;  /* 0x0000000600047c82 */ /* 0x000fe20008000000 */
[----:B------:R-:W-:Y:S01]  /*3f50*/  FFMA.FTZ R128, R128, R181, 1.1641532182693481445e-10 ;  /* 0x2f00000080807423 */ /* 0x000fe200000100b5 */
[----:B------:R-:W-:Y:S01]  /*3f60*/  FMUL.FTZ R129, R129, UR17 ;  /* 0x0000001181817c20 */ /* 0x000fe20008410000 */
[----:B------:R-:W-:Y:S01]  /*3f70*/  IMAD.U32 R131, R92, 0x10000, RZ ;  /* 0x000100005c837824 */ /* 0x000fe200078e00ff */
[----:B------:R-:W-:Y:S02]  /*3f80*/  PRMT R124, R124, 0x7632, R124 ;  /* 0x000076327c7c7816 */ /* 0x000fe4000000007c */
[----:B------:R-:W-:Y:S01]  /*3f90*/  FMUL.FTZ R129, R129, UR5 ;  /* 0x0000000581817c20 */ /* 0x000fe20008410000 */
[----:B------:R-:W-:-:S04]  /*3fa0*/  FSETP.GTU.FTZ.AND P1, PT, R128, UR4, PT ;  /* 0x0000000480007c0b */ /* 0x000fc8000bf3c000 */
[----:B------:R-:W-:Y:S01]  /*3fb0*/  FSEL R138, R129, RZ, !P1 ;  /* 0x000000ff818a7208 */ /* 0x000fe20004800000 */
[----:B------:R-:W-:Y:S01]  /*3fc0*/  IMAD.MOV.U32 R129, RZ, RZ, R0 ;  /* 0x000000ffff817224 */ /* 0x000fe200078e0000 */
[----:B------:R-:W-:-:S03]  /*3fd0*/  PLOP3.LUT P1, PT, P1, PT, PT, 0x8, 0x80 ;  /* 0x000000000080781c */ /* 0x000fc60000f2e170 */
[----:B------:R-:W-:Y:S01]  /*3fe0*/  FMUL.FTZ R138, R138, R131 ;  /* 0x000000838a8a7220 */ /* 0x000fe20000410000 */
[----:B------:R-:W-:Y:S02]  /*3ff0*/  P2R R184, PR, RZ, 0x2 ;  /* 0x00000002ffb87803 */ /* 0x000fe40000000000 */
        /* <DEDUP_REMOVED lines=10> */
.L_x_3137:
        /* <DEDUP_REMOVED lines=12> */
.L_x_3138:
        /* <DEDUP_REMOVED lines=43> */
.L_x_3136:
[----:B------:R-:W-:Y:S01]  /*4410*/  I2FP.F32.U32 R128, R129 ;  /* 0x0000008100807245 */ /* 0x000fe20000201000 */
[----:B------:R-:W-:Y:S01]  /*4420*/  IMAD.U32 R124, R124, 0x10000, RZ ;  /* 0x000100007c7c7824 */ /* 0x000fe200078e00ff */
[----:B------:R-:W-:Y:S01]  /*4430*/  ISETP.NE.AND P2, PT, R131, 0x1, PT ;  /* 0x000000018300780c */ /* 0x000fe20003f45270 */
[----:B------:R-:W-:Y:S01]  /*4440*/  IMAD.MOV.U32 R130, RZ, RZ, 0x2 ;  /* 0x00000002ff827424 */ /* 0x000fe200078e00ff */
[----:B------:R-:W-:Y:S01]  /*4450*/  SHF.L.U32 R137, R3, 0x10, RZ ;  /* 0x0000001003897819 */ /* 0x000fe200000006ff */
[----:B------:R-:W-:Y:S01]  /*4460*/  FFMA.FTZ R128, R128, R181, 1.1641532182693481445e-10 ;  /* 0x2f00000080807423 */ /* 0x000fe200000100b5 */
[----:B------:R-:W-:-:S04]  /*4470*/  FMUL.FTZ R124, R124, UR17 ;  /* 0x000000117c7c7c20 */ /* 0x000fc80008410000 */
[----:B------:R-:W-:Y:S01]  /*4480*/  FMUL.FTZ R124, R124, UR5 ;  /* 0x000000057c7c7c20 */ /* 0x000fe20008410000 */
[----:B------:R-:W-:-:S04]  /*4490*/  FSETP.GTU.FTZ.AND P1, PT, R128, UR4, PT ;  /* 0x0000000480007c0b */ /* 0x000fc8000bf3c000 */
[----:B------:R-:W-:Y:S02]  /*44a0*/  FSEL R124, R124, RZ, !P1 ;  /* 0x000000ff7c7c7208 */ /* 0x000fe40004800000 */
[----:B------:R-:W-:-:S03]  /*44b0*/  PLOP3.LUT P1, PT, P1, PT, PT, 0x8, 0x80 ;  /* 0x000000000080781c */ /* 0x000fc60000f2e170 */
[----:B------:R-:W-:Y:S01]  /*44c0*/  FMUL.FTZ R137, R124, R137 ;  /* 0x000000897c897220 */ /* 0x000fe20000410000 */
[----:B------:R-:W-:Y:S01]  /*44d0*/  P2R R135, PR, RZ, 0x2 ;  /* 0x00000002ff877803 */ /* 0x000fe20000000000 */
        /* <DEDUP_REMOVED lines=10> */
.L_x_3140:
        /* <DEDUP_REMOVED lines=12> */
.L_x_3141:
        /* <DEDUP_REMOVED lines=43> */
.L_x_3139:
[----:B------:R-:W-:Y:S01]  /*48f0*/  I2FP.F32.U32 R124, R124 ;  /* 0x0000007c007c7245 */ /* 0x000fe20000201000 */
[----:B------:R-:W-:Y:S01]  /*4900*/  IMAD.U32 R129, R93, 0x10000, RZ ;  /* 0x000100005d817824 */ /* 0x000fe200078e00ff */
[C---:B------:R-:W-:Y:S02]  /*4910*/  SHF.L.U32 R128, R125.reuse, 0x10, RZ ;  /* 0x000000107d807819 */ /* 0x040fe400000006ff */
[----:B------:R-:W-:Y:S01]  /*4920*/  ISETP.NE.AND P2, PT, R130, 0x1, PT ;  /* 0x000000018200780c */ /* 0x000fe20003f45270 */
[----:B------:R-:W-:Y:S01]  /*4930*/  FFMA.FTZ R124, R124, R181, 1.1641532182693481445e-10 ;  /* 0x2f0000007c7c7423 */ /* 0x000fe200000100b5 */
[----:B------:R-:W-:Y:S01]  /*4940*/  PRMT R139, R125, 0x7632, R139 ;  /* 0x000076327d8b7816 */ /* 0x000fe2000000008b */
[----:B------:R-:W-:Y:S01]  /*4950*/  FMUL.FTZ R128, R128, UR17 ;  /* 0x0000001180807c20 */ /* 0x000fe20008410000 */
[----:B------:R-:W-:Y:S02]  /*4960*/  MOV R125, R0 ;  /* 0x00000000007d7202 */ /* 0x000fe40000000f00 */
[----:B------:R-:W-:Y:S01]  /*4970*/  FSETP.GTU.FTZ.AND P1, PT, R124, UR4, PT ;  /* 0x000000047c007c0b */ /* 0x000fe2000bf3c000 */
[----:B------:R-:W-:-:S05]  /*4980*/  FMUL.FTZ R128, R128, UR5 ;  /* 0x0000000580807c20 */ /* 0x000fca0008410000 */
        /* <DEDUP_REMOVED lines=13> */
.L_x_3143:
        /* <DEDUP_REMOVED lines=12> */
.L_x_3144:
        /* <DEDUP_REMOVED lines=43> */
.L_x_3142:
[----:B------:R-:W-:Y:S01]  /*4dd0*/  I2FP.F32.U32 R124, R125 ;  /* 0x0000007d007c7245 */ /* 0x000fe20000201000 */
[----:B------:R-:W-:Y:S01]  /*4de0*/  IMAD.U32 R139, R139, 0x10000, RZ ;  /* 0x000100008b8b7824 */ /* 0x000fe200078e00ff */
[----:B------:R-:W-:Y:S01]  /*4df0*/  ISETP.NE.AND P3, PT, R128, 0x1, PT ;  /* 0x000000018000780c */ /* 0x000fe20003f65270 */
[----:B------:R-:W-:Y:S01]  /*4e00*/  IMAD.MOV.U32 R125, RZ, RZ, R0 ;  /* 0x000000ffff7d7224 */ /* 0x000fe200078e0000 */
[----:B------:R-:W-:Y:S01]  /*4e10*/  MOV R130, 0x2 ;  /* 0x0000000200827802 */ /* 0x000fe20000000f00 */
[----:B------:R-:W-:Y:S01]  /*4e20*/  FFMA.FTZ R124, R124, R181, 1.1641532182693481445e-10 ;  /* 0x2f0000007c7c7423 */ /* 0x000fe200000100b5 */
[----:B------:R-:W-:-:S04]  /*4e30*/  FMUL.FTZ R139, R139, UR17 ;  /* 0x000000118b8b7c20 */ /* 0x000fc80008410000 */
[----:B------:R-:W-:Y:S01]  /*4e40*/  FMUL.FTZ R139, R139, UR5 ;  /* 0x000000058b8b7c20 */ /* 0x000fe20008410000 */
[----:B------:R-:W-:Y:S01]  /*4e50*/  FSETP.GTU.FTZ.AND P2, PT, R124, UR4, PT ;  /* 0x000000047c007c0b */ /* 0x000fe2000bf5c000 */
        /* <DEDUP_REMOVED lines=13> */
.L_x_3146:
        /* <DEDUP_REMOVED lines=12> */
.L_x_3147:
        /* <DEDUP_REMOVED lines=43> */
.L_x_3145:
[----:B------:R-:W-:Y:S01]  /*52a0*/  I2FP.F32.U32 R124, R125 ;  /* 0x0000007d007c7245 */ /* 0x000fe20000201000 */
[----:B------:R-:W-:Y:S01]  /*52b0*/  IMAD.U32 R125, R126, 0x10000, RZ ;  /* 0x000100007e7d7824 */ /* 0x000fe200078e00ff */
[----:B------:R-:W-:Y:S01]  /*52c0*/  ISETP.NE.AND P4, PT, R130, 0x1, PT ;  /* 0x000000018200780c */ /* 0x000fe20003f85270 */
[----:B------:R-:W-:Y:S01]  /*52d0*/  IMAD.MOV.U32 R128, RZ, RZ, 0x2 ;  /* 0x00000002ff807424 */ /* 0x000fe200078e00ff */
[----:B------:R-:W-:Y:S01]  /*52e0*/  SHF.L.U32 R129, R94, 0x10, RZ ;  /* 0x000000105e817819 */ /* 0x000fe200000006ff */
[----:B------:R-:W-:Y:S01]  /*52f0*/  FFMA.FTZ R124, R124, R181, 1.1641532182693481445e-10 ;  /* 0x2f0000007c7c7423 */ /* 0x000fe200000100b5 */
[----:B------:R-:W-:Y:S01]  /*5300*/  FMUL.FTZ R125, R125, UR17 ;  /* 0x000000117d7d7c20 */ /* 0x000fe20008410000 */
[----:B------:R-:W-:-:S03]  /*5310*/  PRMT R126, R126, 0x7632, R126 ;  /* 0x000076327e7e7816 */ /* 0x000fc6000000007e */
[----:B------:R-:W-:Y:S01]  /*5320*/  FMUL.FTZ R125, R125, UR5 ;  /* 0x000000057d7d7c20 */ /* 0x000fe20008410000 */
[----:B------:R-:W-:-:S04]  /*5330*/  FSETP.GTU.FTZ.AND P3, PT, R124, UR4, PT ;  /* 0x000000047c007c0b */ /* 0x000fc8000bf7c000 */
        /* <DEDUP_REMOVED lines=13> */
.L_x_3149:
        /* <DEDUP_REMOVED lines=12> */
.L_x_3150:
        /* <DEDUP_REMOVED lines=43> */
.L_x_3148:
[----:B------:R-:W-:Y:S01]  /*5780*/  I2FP.F32.U32 R124, R125 ;  /* 0x0000007d007c7245 */ /* 0x000fe20000201000 */
[----:B------:R-:W-:Y:S01]  /*5790*/  IMAD.U32 R141, R5, 0x10000, RZ ;  /* 0x00010000058d7824 */ /* 0x000fe200078e00ff */
[----:B------:R-:W-:Y:S01]  /*57a0*/  SHF.L.U32 R126, R126, 0x10, RZ ;  /* 0x000000107e7e7819 */ /* 0x000fe200000006ff */
[----:B------:R-:W-:Y:S01]  /*57b0*/  IMAD.MOV.U32 R129, RZ, RZ, 0x2 ;  /* 0x00000002ff817424 */ /* 0x000fe200078e00ff */
[----:B------:R-:W-:Y:S01]  /*57c0*/  ISETP.NE.AND P5, PT, R128, 0x1, PT ;  /* 0x000000018000780c */ /* 0x000fe20003fa5270 */
[----:B------:R-:W-:Y:S01]  /*57d0*/  FFMA.FTZ R124, R124, R181, 1.1641532182693481445e-10 ;  /* 0x2f0000007c7c7423 */ /* 0x000fe200000100b5 */
[----:B------:R-:W-:Y:S01]  /*57e0*/  MOV R125, R0 ;  /* 0x00000000007d7202 */ /* 0x000fe20000000f00 */
[----:B------:R-:W-:-:S03]  /*57f0*/  FMUL.FTZ R126, R126, UR17 ;  /* 0x000000117e7e7c20 */ /* 0x000fc60008410000 */
[----:B------:R-:W-:Y:S01]  /*5800*/  FSETP.GTU.FTZ.AND P4, PT, R124, UR4, PT ;  /* 0x000000047c007c0b */ /* 0x000fe2000bf9c000 */
[----:B------:R-:W-:-:S05]  /*5810*/  FMUL.FTZ R126, R126, UR5 ;  /* 0x000000057e7e7c20 */ /* 0x000fca0008410000 */
        /* <DEDUP_REMOVED lines=12> */
.L_x_3152:
        /* <DEDUP_REMOVED lines=12> */
.L_x_3153:
        /* <DEDUP_REMOVED lines=43> */
.L_x_3151:
[----:B------:R-:W-:Y:S01]  /*5c50*/  I2FP.F32.U32 R124, R125 ;  /* 0x0000007d007c7245 */ /* 0x000fe20000201000 */
[----:B------:R-:W-:Y:S01]  /*5c60*/  IMAD.U32 R125, R127, 0x10000, RZ ;  /* 0x000100007f7d7824 */ /* 0x000fe200078e00ff */
[----:B------:R-:W-:Y:S01]  /*5c70*/  ISETP.NE.AND P6, PT, R129, 0x1, PT ;  /* 0x000000018100780c */ /* 0x000fe20003fc5270 */
[----:B------:R-:W-:Y:S01]  /*5c80*/  IMAD.U32 R126, R95, 0x10000, RZ ;  /* 0x000100005f7e7824 */ /* 0x000fe200078e00ff */
[----:B------:R-:W-:Y:S01]  /*5c90*/  PRMT R143, R127, 0x7632, R143 ;  /* 0x000076327f8f7816 */ /* 0x000fe2000000008f */
[----:B------:R-:W-:Y:S01]  /*5ca0*/  FFMA.FTZ R124, R124, R181, 1.1641532182693481445e-10 ;  /* 0x2f0000007c7c7423 */ /* 0x000fe200000100b5 */
[----:B------:R-:W-:Y:S01]  /*5cb0*/  FMUL.FTZ R125, R125, UR17 ;  /* 0x000000117d7d7c20 */ /* 0x000fe20008410000 */
[----:B------:R-:W-:-:S03]  /*5cc0*/  MOV R192, 0x2 ;  /* 0x0000000200c07802 */ /* 0x000fc60000000f00 */
        /* <DEDUP_REMOVED lines=15> */
.L_x_3155:
        /* <DEDUP_REMOVED lines=14> */
.L_x_3156:
        /* <DEDUP_REMOVED lines=43> */
.L_x_3154:
[----:B------:R-:W-:Y:S01]  /*6150*/  I2FP.F32.U32 R124, R125 ;  /* 0x0000007d007c7245 */ /* 0x000fe20000201000 */
[----:B------:R-:W-:Y:S01]  /*6160*/  IMAD.U32 R143, R143, 0x10000, RZ ;  /* 0x000100008f8f7824 */ /* 0x000fe200078e00ff */
[----:B------:R-:W-:Y:S02]  /*6170*/  SHF.L.U32 R126, R6, 0x10, RZ ;  /* 0x00000010067e7819 */ /* 0x000fe400000006ff */
        /* <DEDUP_REMOVED lines=8> */
[----:B------:R-:W-:Y:S01]  /*6200*/  FMUL.FTZ R143, R143, R126 ;  /* 0x0000007e8f8f7220 */ /* 0x000fe20000410000 */
[----:B------:R-:W-:-:S04]  /*6210*/  F2FP.BF16.F32.PACK_AB R126, R141, R142 ;  /* 0x0000008e8d7e723e */ /* 0x000fc800000010ff */
[----:B------:R-:W-:-:S07]  /*6220*/  F2FP.BF16.F32.PACK_AB R127, R143, R179 ;  /* 0x000000b38f7f723e */ /* 0x000fce00000010ff */
.L_x_3132:
[----:B------:R-:W-:Y:S01]  /*6230*/  SEL R187, RZ, 0x1000000, !P6 ;  /* 0x01000000ffbb7807 */ /* 0x000fe20007000000 */
[----:B------:R-:W0:Y:S01]  /*6240*/  LDC.64 R128, c[0x0][0x3a8] ;  /* 0x0000ea00ff807b82 */ /* 0x000e220000000a00 */
[----:B------:R-:W-:Y:S02]  /*6250*/  ISETP.NE.AND P6, PT, R184, RZ, PT ;  /* 0x000000ffb800720c */ /* 0x000fe40003fc5270 */
[----:B------:R-:W-:Y:S02]  /*6260*/  SEL R186, RZ, 0x10000, !P5 ;  /* 0x00010000ffba7807 */ /* 0x000fe40006800000 */
[----:B------:R-:W-:Y:S02]  /*6270*/  ISETP.NE.AND P5, PT, R135, RZ, PT ;  /* 0x000000ff8700720c */ /* 0x000fe40003fa5270 */
[----:B------:R-:W-:Y:S01]  /*6280*/  SEL R189, RZ, 0x100, !P4 ;  /* 0x00000100ffbd7807 */ /* 0x000fe20006000000 */
[----:B------:R-:W1:Y:S01]  /*6290*/  LDC.64 R130, c[0x0][0x3b0] ;  /* 0x0000ec00ff827b82 */ /* 0x000e620000000a00 */
[----:B------:R-:W-:-:S02]  /*62a0*/  SEL R183, RZ, 0x1000000, !P2 ;  /* 0x01000000ffb77807 */ /* 0x000fc40005000000 */
[----:B------:R-:W-:Y:S02]  /*62b0*/  SEL R135, RZ, 0x10000, !P1 ;  /* 0x00010000ff877807 */ /* 0x000fe40004800000 */
[----:B------:R-:W-:Y:S02]  /*62c0*/  SEL R182, RZ, 0x100, !P5 ;  /* 0x00000100ffb67807 */ /* 0x000fe40006800000 */
[----:B------:R-:W-:Y:S01]  /*62d0*/  LOP3.LUT R189, R189, R187, R186, 0xfe, !PT ;  /* 0x000000bbbdbd7212 */ /* 0x000fe200078efeba */
[----:B------:R-:W2:Y:S01]  /*62e0*/  @P0 LDC.64 R184, c[0x0][0x3a0] ;  /* 0x0000e800ffb80b82 */ /* 0x000ea20000000a00 */
[----:B------:R-:W-:Y:S02]  /*62f0*/  SEL R186, RZ, 0x1, !P3 ;  /* 0x00000001ffba7807 */ /* 0x000fe40005800000 */
[----:B------:R-:W-:Y:S01]  /*6300*/  LOP3.LUT R182, R182, R183, R135, 0xfe, !PT ;  /* 0x000000b7b6b67212 */ /* 0x000fe200078efe87 */
[----:B------:R-:W-:Y:S01]  /*6310*/  VIADD R135, R134, 0x80 ;  /* 0x0000008086877836 */ /* 0x000fe20000000000 */
[----:B------:R-:W-:-:S02]  /*6320*/  SEL R187, RZ, 0x1, !P6 ;  /* 0x00000001ffbb7807 */ /* 0x000fc40007000000 */
[----:B------:R-:W-:Y:S01]  /*6330*/  LOP3.LUT R183, R189, R186, RZ, 0xfc, !PT ;  /* 0x000000babdb77212 */ /* 0x000fe200078efcff */
[----:B0-----:R-:W-:Y:S01]  /*6340*/  IMAD.WIDE.U32 R190, R134, 0x10, R128 ;  /* 0x0000001086be7825 */ /* 0x001fe200078e0080 */
[----:B------:R-:W-:-:S03]  /*6350*/  LOP3.LUT R182, R182, R187, RZ, 0xfc, !PT ;  /* 0x000000bbb6b67212 */ /* 0x000fc600078efcff */
[----:B------:R-:W-:Y:S01]  /*6360*/  IMAD.WIDE.U32 R186, R135, 0x10, R132 ;  /* 0x0000001087ba7825 */ /* 0x000fe200078e0084 */
[----:B------:R0:W-:Y:S03]  /*6370*/  STG.E.128 desc[UR8][R190.64], R124 ;  /* 0x0000007cbe007986 */ /* 0x0001e6000c101d08 */
[----:B-1----:R-:W-:-:S05]  /*6380*/  IMAD.WIDE.U32 R188, R134, 0x8, R130 ;  /* 0x0000000886bc7825 */ /* 0x002fca00078e0082 */
[----:B------:R1:W-:Y:S01]  /*6390*/  STG.E.64 desc[UR8][R188.64], R182 ;  /* 0x000000b6bc007986 */ /* 0x0003e2000c101b08 */
[----:B--2---:R-:W-:-:S05]  /*63a0*/  @P0 IMAD.WIDE.U32 R184, R135, 0x10, R184 ;  /* 0x0000001087b80825 */ /* 0x004fca00078e00b8 */
[----:B------:R1:W5:Y:S04]  /*63b0*/  @P0 LDG.E.128 R120, desc[UR8][R184.64] ;  /* 0x00000008b8780981 */ /* 0x000368000c1e1d00 */
[----:B0-----:R1:W5:Y:S01]  /*63c0*/  LDG.E.128 R124, desc[UR8][R186.64] ;  /* 0x00000008ba7c7981 */ /* 0x001362000c1e1d00 */
[----:B------:R-:W-:Y:S05]  /*63d0*/  @!P0 BRA `(.L_x_3157) ;  /* 0x00000028000c8947 */ /* 0x000fea0003800000 */
        /* <DEDUP_REMOVED lines=15> */
.L_x_3159:
        /* <DEDUP_REMOVED lines=12> */
.L_x_3160:
        /* <DEDUP_REMOVED lines=37> */
[----:B------:R-:W-:Y:S02]  /*67e0*/  MOV R0, R184 ;  /* 0x000000b800007202 */ /* 0x000fe40000000f00 */
[----:B------:R-:W-:Y:S01]  /*67f0*/  LOP3.LUT R173, R186, UR24, R185, 0x96, !PT ;  /* 0x00000018baad7c12 */ /* 0x000fe2000f8e96b9 */
[----:B------:R-:W-:Y:S01]  /*6800*/  IMAD.MOV.U32 R184, RZ, RZ, RZ ;  /* 0x000000ffffb87224 */ /* 0x000fe200078e00ff */
[----:B------:R-:W-:Y:S01]  /*6810*/  LOP3.LUT R174, R182, UR27, R195, 0x96, !PT ;  /* 0x0000001bb6ae7c12 */ /* 0x000fe2000f8e96c3 */
[----:B------:R-:W-:-:S07]  /*6820*/  IMAD.MOV.U32 R182, RZ, RZ, R180 ;  /* 0x000000ffffb67224 */ /* 0x000fce00078e00b4 */
.L_x_3158:
[----:B------:R-:W-:Y:S01]  /*6830*/  I2FP.F32.U32 R180, R182 ;  /* 0x000000b600b47245 */ /* 0x000fe20000201000 */
[----:B------:R-:W-:Y:S01]  /*6840*/  IMAD.U32 R183, R96, 0x10000, RZ ;  /* 0x0001000060b77824 */ /* 0x000fe200078e00ff */
[----:B-----5:R-:W-:Y:S01]  /*6850*/  SHF.L.U32 R182, R124, 0x10, RZ ;  /* 0x000000107cb67819 */ /* 0x020fe200000006ff */
[----:B------:R-:W-:Y:S01]  /*6860*/  IMAD.U32 R185, R120, 0x10000, RZ ;  /* 0x0001000078b97824 */ /* 0x000fe200078e00ff */
[----:B------:R-:W-:Y:S01]  /*6870*/  ISETP.NE.AND P2, PT, R184, 0x1, PT ;  /* 0x00000001b800780c */ /* 0x000fe20003f45270 */
[----:B------:R-:W-:Y:S01]  /*6880*/  FFMA.FTZ R180, R180, R181, 1.1641532182693481445e-10 ;  /* 0x2f000000b4b47423 */ /* 0x000fe200000100b5 */
[----:B------:R-:W-:Y:S02]  /*6890*/  HFMA2 R186, -RZ, RZ, 0, 1.1920928955078125e-07 ;  /* 0x00000002ffba7431 */ /* 0x000fe400000001ff */
[----:B------:R-:W-:Y:S01]  /*68a0*/  FMUL.FTZ R182, R182, UR17 ;  /* 0x00000011b6b67c20 */ /* 0x000fe20008410000 */
[----:B------:R-:W-:Y:S02]  /*68b0*/  PRMT R124, R124, 0x7632, R124 ;  /* 0x000076327c7c7816 */ /* 0x000fe4000000007c */
[----:B------:R-:W-:Y:S01]  /*68c0*/  FSETP.GTU.FTZ.AND P1, PT, R180, UR4, PT ;  /* 0x00000004b4007c0b */ /* 0x000fe2000bf3c000 */
[----:B------:R-:W-:-:S05]  /*68d0*/  FMUL.FTZ R182, R182, UR5 ;  /* 0x00000005b6b67c20 */ /* 0x000fca0008410000 */
[----:B------:R-:W-:Y:S02]  /*68e0*/  FSEL R182, R182, RZ, !P1 ;  /* 0x000000ffb6b67208 */ /* 0x000fe40004800000 */
[----:B------:R-:W-:-:S03]  /*68f0*/  PLOP3.LUT P1, PT, P1, PT, PT, 0x8, 0x80 ;  /* 0x000000000080781c */ /* 0x000fc60000f2e170 */
[----:B------:R-:W-:Y:S01]  /*6900*/  FFMA.FTZ R183, R182, R183, R185 ;  /* 0x000000b7b6b77223 */ /* 0x000fe200000100b9 */
[----:B------:R-:W-:Y:S01]  /*6910*/  P2R R180, PR, RZ, 0x2 ;  /* 0x00000002ffb47803 */ /* 0x000fe20000000000 */
[----:B------:R-:W-:Y:S01]  /*6920*/  IMAD.MOV.U32 R185, RZ, RZ, R0 ;  /* 0x000000ffffb97224 */ /* 0x000fe200078e0000 */
[----:B------:R-:W-:Y:S01]  /*6930*/  PRMT R182, R120, 0x7632, R182 ;  /* 0x0000763278b67816 */ /* 0x000fe200000000b6 */
        /* <DEDUP_REMOVED lines=9> */
.L_x_3162:
        /* <DEDUP_REMOVED lines=12> */
.L_x_3163:
        /* <DEDUP_REMOVED lines=43> */
.L_x_3161:
        /* <DEDUP_REMOVED lines=24> */
.L_x_3165:
        /* <DEDUP_REMOVED lines=12> */
.L_x_3166:
        /* <DEDUP_REMOVED lines=38> */
[----:B------:R-:W-:-:S03]  /*71e0*/  MOV R0, R188 ;  /* 0x000000bc00007202 */ /* 0x000fc60000000f00 */
[----:B------:R-:W-:Y:S01]  /*71f0*/  HFMA2 R188, -RZ, RZ, 0, 0 ;  /* 0x00000000ffbc7431 */ /* 0x000fe200000001ff */
[----:B------:R-:W-:Y:S01]  /*7200*/  LOP3.LUT R173, R190, UR24, R189, 0x96, !PT ;  /* 0x00000018bead7c12 */ /* 0x000fe2000f8e96bd */
[----:B------:R-:W-:Y:S01]  /*7210*/  IMAD.MOV.U32 R194, RZ, RZ, R184 ;  /* 0x000000ffffc27224 */ /* 0x000fe200078e00b8 */
[----:B------:R-:W-:-:S07]  /*7220*/  LOP3.LUT R174, R186, UR27, R185, 0x96, !PT ;  /* 0x0000001bbaae7c12 */ /* 0x000fce000f8e96b9 */
.L_x_3164:
        /* <DEDUP_REMOVED lines=24> */
.L_x_3168:
        /* <DEDUP_REMOVED lines=12> */
.L_x_3169:
        /* <DEDUP_REMOVED lines=43> */
.L_x_3167:
[----:B------:R-:W-:Y:S01]  /*7720*/  I2FP.F32.U32 R124, R125 ;  /* 0x0000007d007c7245 */ /* 0x000fe20000201000 */
[----:B------:R-:W-:Y:S01]  /*7730*/  IMAD.U32 R125, R8, 0x10000, RZ ;  /* 0x00010000087d7824 */ /* 0x000fe200078e00ff */
[----:B------:R-:W-:Y:S01]  /*7740*/  SHF.L.U32 R184, R184, 0x10, RZ ;  /* 0x00000010b8b87819 */ /* 0x000fe200000006ff */
[----:B------:R-:W-:Y:S01]  /*7750*/  HFMA2 R188, -RZ, RZ, 0, 1.1920928955078125e-07 ;  /* 0x00000002ffbc7431 */ /* 0x000fe200000001ff */
[----:B------:R-:W-:Y:S01]  /*7760*/  ISETP.NE.AND P3, PT, R189, 0x1, PT ;  /* 0x00000001bd00780c */ /* 0x000fe20003f65270 */
[----:B------:R-:W-:Y:S01]  /*7770*/  FFMA.FTZ R124, R124, R181, 1.1641532182693481445e-10 ;  /* 0x2f0000007c7c7423 */ /* 0x000fe200000100b5 */
[----:B------:R-:W-:Y:S01]  /*7780*/  PRMT R186, R121, 0x7632, R186 ;  /* 0x0000763279ba7816 */ /* 0x000fe200000000ba */
[----:B------:R-:W-:-:S03]  /*7790*/  FMUL.FTZ R184, R184, UR17 ;  /* 0x00000011b8b87c20 */ /* 0x000fc60008410000 */
[----:B------:R-:W-:Y:S01]  /*77a0*/  FSETP.GTU.FTZ.AND P2, PT, R124, UR4, PT ;  /* 0x000000047c007c0b */ /* 0x000fe2000bf5c000 */
[----:B------:R-:W-:Y:S01]  /*77b0*/  FMUL.FTZ R184, R184, UR5 ;  /* 0x00000005b8b87c20 */ /* 0x000fe20008410000 */
        /* <DEDUP_REMOVED lines=14> */
.L_x_3171:
        /* <DEDUP_REMOVED lines=12> */
.L_x_3172:
        /* <DEDUP_REMOVED lines=43> */
.L_x_3170:
[----:B------:R-:W-:Y:S01]  /*7c10*/  I2FP.F32.U32 R124, R125 ;  /* 0x0000007d007c7245 */ /* 0x000fe20000201000 */
[----:B------:R-:W-:Y:S01]  /*7c20*/  IMAD.U32 R125, R126, 0x10000, RZ ;  /* 0x000100007e7d7824 */ /* 0x000fe200078e00ff */
[----:B------:R-:W-:Y:S01]  /*7c30*/  ISETP.NE.AND P4, PT, R188, 0x1, PT ;  /* 0x00000001bc00780c */ /* 0x000fe20003f85270 */
[----:B------:R-:W-:Y:S01]  /*7c40*/  IMAD.U32 R186, R122, 0x10000, RZ ;  /* 0x000100007aba7824 */ /* 0x000fe200078e00ff */
[----:B------:R-:W-:Y:S01]  /*7c50*/  PRMT R126, R126, 0x7632, R126 ;  /* 0x000076327e7e7816 */ /* 0x000fe2000000007e */
[----:B------:R-:W-:Y:S01]  /*7c60*/  FFMA.FTZ R124, R124, R181, 1.1641532182693481445e-10 ;  /* 0x2f0000007c7c7423 */ /* 0x000fe200000100b5 */
[----:B------:R-:W-:Y:S01]  /*7c70*/  FMUL.FTZ R125, R125, UR17 ;  /* 0x000000117d7d7c20 */ /* 0x000fe20008410000 */
[----:B------:R-:W-:-:S03]  /*7c80*/  IMAD.MOV.U32 R190, RZ, RZ, 0x2 ;  /* 0x00000002ffbe7424 */ /* 0x000fc600078e00ff */
[----:B------:R-:W-:Y:S01]  /*7c90*/  FMUL.FTZ R125, R125, UR5 ;  /* 0x000000057d7d7c20 */ /* 0x000fe20008410000 */
[----:B------:R-:W-:Y:S02]  /*7ca0*/  FSETP.GTU.FTZ.AND P3, PT, R124, UR4, PT ;  /* 0x000000047c007c0b */ /* 0x000fe4000bf7c000 */
        /* <DEDUP_REMOVED lines=14> */
.L_x_3174:
        /* <DEDUP_REMOVED lines=12> */
.L_x_3175:
        /* <DEDUP_REMOVED lines=39> */
[----:B------:R-:W-:Y:S02]  /*80c0*/  LOP3.LUT R173, R192, UR24, R191, 0x96, !PT ;  /* 0x00000018c0ad7c12 */ /* 0x000fe4000f8e96bf */
[----:B------:R-:W-:Y:S01]  /*80d0*/  LOP3.LUT R174, R188, UR27, R125, 0x96, !PT ;  /* 0x0000001bbcae7c12 */ /* 0x000fe2000f8e967d */
[----:B------:R-:W-:Y:S02]  /*80e0*/  IMAD.MOV.U32 R125, RZ, RZ, R194 ;  /* 0x000000ffff7d7224 */ /* 0x000fe400078e00c2 */
[----:B------:R-:W-:-:S07]  /*80f0*/  IMAD.MOV.U32 R194, RZ, RZ, R124 ;  /* 0x000000ffffc27224 */ /* 0x000fce00078e007c */
.L_x_3173:
[----:B------:R-:W-:Y:S01]  /*8100*/  I2FP.F32.U32 R124, R125 ;  /* 0x0000007d007c7245 */ /* 0x000fe20000201000 */
[----:B------:R-:W-:Y:S01]  /*8110*/  IMAD.U32 R126, R126, 0x10000, RZ ;  /* 0x000100007e7e7824 */ /* 0x000fe200078e00ff */
[----:B------:R-:W-:Y:S01]  /*8120*/  ISETP.NE.AND P5, PT, R190, 0x1, PT ;  /* 0x00000001be00780c */ /* 0x000fe20003fa5270 */
[----:B------:R-:W-:Y:S01]  /*8130*/  IMAD.U32 R125, R9, 0x10000, RZ ;  /* 0x00010000097d7824 */ /* 0x000fe200078e00ff */
[----:B------:R-:W-:Y:S01]  /*8140*/  PRMT R186, R122, 0x7632, R186 ;  /* 0x000076327aba7816 */ /* 0x000fe200000000ba */
[----:B------:R-:W-:Y:S01]  /*8150*/  FFMA.FTZ R124, R124, R181, 1.1641532182693481445e-10 ;  /* 0x2f0000007c7c7423 */ /* 0x000fe200000100b5 */
[----:B------:R-:W-:Y:S01]  /*8160*/  FMUL.FTZ R126, R126, UR17 ;  /* 0x000000117e7e7c20 */ /* 0x000fe20008410000 */
[----:B------:R-:W-:Y:S01]  /*8170*/  IMAD.MOV.U32 R191, RZ, RZ, 0x2 ;  /* 0x00000002ffbf7424 */ /* 0x000fe200078e00ff */
[----:B------:R-:W-:Y:S02]  /*8180*/  SHF.L.U32 R189, R186, 0x10, RZ ;  /* 0x00000010babd7819 */ /* 0x000fe400000006ff */
        /* <DEDUP_REMOVED lines=15> */
.L_x_3177:
        /* <DEDUP_REMOVED lines=12> */
.L_x_3178:
        /* <DEDUP_REMOVED lines=43> */
.L_x_3176:
[----:B------:R-:W-:Y:S01]  /*85f0*/  I2FP.F32.U32 R124, R125 ;  /* 0x0000007d007c7245 */ /* 0x000fe20000201000 */
[----:B------:R-:W-:Y:S01]  /*8600*/  IMAD.U32 R126, R99, 0x10000, RZ ;  /* 0x00010000637e7824 */ /* 0x000fe200078e00ff */
[----:B------:R-:W-:Y:S01]  /*8610*/  SHF.L.U32 R125, R127, 0x10, RZ ;  /* 0x000000107f7d7819 */ /* 0x000fe200000006ff */
[----:B------:R-:W-:Y:S01]  /*8620*/  IMAD.U32 R188, R123, 0x10000, RZ ;  /* 0x000100007bbc7824 */ /* 0x000fe200078e00ff */
[----:B------:R-:W-:Y:S01]  /*8630*/  ISETP.NE.AND P6, PT, R191, 0x1, PT ;  /* 0x00000001bf00780c */ /* 0x000fe20003fc5270 */
[----:B------:R-:W-:Y:S01]  /*8640*/  FFMA.FTZ R124, R124, R181, 1.1641532182693481445e-10 ;  /* 0x2f0000007c7c7423 */ /* 0x000fe200000100b5 */
[----:B------:R-:W-:Y:S02]  /*8650*/  HFMA2 R203, -RZ, RZ, 0, 1.1920928955078125e-07 ;  /* 0x00000002ffcb7431 */ /* 0x000fe400000001ff */
[----:B------:R-:W-:Y:S02]  /*8660*/  FMUL.FTZ R125, R125, UR17 ;  /* 0x000000117d7d7c20 */ /* 0x000fe40008410000 */
[----:B------:R-:W-:-:S02]  /*8670*/  FSETP.GTU.FTZ.AND P5, PT, R124, UR4, PT ;  /* 0x000000047c007c0b */ /* 0x000fc4000bfbc000 */
[----:B------:R-:W-:-:S05]  /*8680*/  FMUL.FTZ R125, R125, UR5 ;  /* 0x000000057d7d7c20 */ /* 0x000fca0008410000 */
[----:B------:R-:W-:Y:S02]  /*8690*/  FSEL R125, R125, RZ, !P5 ;  /* 0x000000ff7d7d7208 */ /* 0x000fe40006800000 */
[----:B------:R-:W-:-:S03]  /*86a0*/  PLOP3.LUT P5, PT, P5, PT, PT, 0x8, 0x80 ;  /* 0x000000000080781c */ /* 0x000fc60002fae170 */
[--C-:B------:R-:W-:Y:S01]  /*86b0*/  FFMA.FTZ R189, R125, R126, R188.reuse ;  /* 0x0000007e7dbd7223 */ /* 0x100fe200000100bc */
        /* <DEDUP_REMOVED lines=11> */
.L_x_3180:
        /* <DEDUP_REMOVED lines=14> */
.L_x_3181:
        /* <DEDUP_REMOVED lines=43> */
.L_x_3179:
[----:B------:R-:W-:Y:S01]  /*8b00*/  I2FP.F32.U32 R124, R125 ;  /* 0x0000007d007c7245 */ /* 0x000fe20000201000 */
[----:B------:R-:W-:Y:S01]  /*8b10*/  IMAD.U32 R188, R188, 0x10000, RZ ;  /* 0x00010000bcbc7824 */ /* 0x000fe200078e00ff */
[----:B------:R-:W-:Y:S02]  /*8b20*/  PRMT R126, R123, 0x7632, R126 ;  /* 0x000076327b7e7816 */ /* 0x000fe4000000007e */
[----:B------:R-:W-:Y:S01]  /*8b30*/  SHF.L.U32 R125, R10, 0x10, RZ ;  /* 0x000000100a7d7819 */ /* 0x000fe200000006ff */
[----:B------:R-:W-:Y:S01]  /*8b40*/  FFMA.FTZ R124, R124, R181, 1.1641532182693481445e-10 ;  /* 0x2f0000007c7c7423 */ /* 0x000fe200000100b5 */
[----:B------:R-:W-:Y:S01]  /*8b50*/  FMUL.FTZ R188, R188, UR17 ;  /* 0x00000011bcbc7c20 */ /* 0x000fe20008410000 */
[----:B------:R-:W-:Y:S01]  /*8b60*/  IMAD.U32 R127, R126, 0x10000, RZ ;  /* 0x000100007e7f7824 */ /* 0x000fe200078e00ff */
[----:B------:R-:W-:Y:S02]  /*8b70*/  F2FP.BF16.F32.PACK_AB R126, R186, R187 ;  /* 0x000000bbba7e723e */ /* 0x000fe400000010ff */
[----:B------:R-:W-:Y:S01]  /*8b80*/  FMUL.FTZ R188, R188, UR5 ;  /* 0x00000005bcbc7c20 */ /* 0x000fe20008410000 */
[----:B------:R-:W-:-:S02]  /*8b90*/  FSETP.GTU.FTZ.AND P6, PT, R124, UR4, PT ;  /* 0x000000047c007c0b */ /* 0x000fc4000bfdc000 */
[----:B------:R-:W-:Y:S02]  /*8ba0*/  F2FP.BF16.F32.PACK_AB R124, R182, R183 ;  /* 0x000000b7b67c723e */ /* 0x000fe400000010ff */
[----:B------:R-:W-:Y:S02]  /*8bb0*/  FSEL R188, R188, RZ, !P6 ;  /* 0x000000ffbcbc7208 */ /* 0x000fe40007000000 */
[----:B------:R-:W-:-:S03]  /*8bc0*/  PLOP3.LUT P6, PT, P6, PT, PT, 0x8, 0x80 ;  /* 0x000000000080781c */ /* 0x000fc600037ce170 */
[----:B------:R-:W-:Y:S01]  /*8bd0*/  FFMA.FTZ R188, R188, R125, R127 ;  /* 0x0000007dbcbc7223 */ /* 0x000fe2000001007f */
[----:B------:R-:W-:-:S04]  /*8be0*/  F2FP.BF16.F32.PACK_AB R125, R184, R185 ;  /* 0x000000b9b87d723e */ /* 0x000fc800000010ff */
[----:B------:R-:W-:Y:S01]  /*8bf0*/  F2FP.BF16.F32.PACK_AB R127, R188, R189 ;  /* 0x000000bdbc7f723e */ /* 0x000fe200000010ff */
[----:B------:R-:W-:Y:S06]  /*8c00*/  BRA `(.L_x_3182) ;  /* 0x0000002400d87947 */ /* 0x000fec0003800000 */
.L_x_3157:
        /* <DEDUP_REMOVED lines=15> */
.L_x_3184:
        /* <DEDUP_REMOVED lines=12> */
.L_x_3185:
        /* <DEDUP_REMOVED lines=42> */
.L_x_3183:
[----:B------:R-:W-:Y:S01]  /*9060*/  I2FP.F32.U32 R180, R182 ;  /* 0x000000b600b47245 */ /* 0x000fe20000201000 */
[----:B------:R-:W-:Y:S01]  /*9070*/  IMAD.MOV.U32 R186, RZ, RZ, 0x2 ;  /* 0x00000002ffba7424 */ /* 0x000fe200078e00ff */
[----:B-----5:R-:W-:Y:S02]  /*9080*/  SHF.L.U32 R182, R124, 0x10, RZ ;  /* 0x000000107cb67819 */ /* 0x020fe400000006ff */
        /* <DEDUP_REMOVED lines=8> */
[----:B------:R-:W-:Y:S02]  /*9110*/  PLOP3.LUT P1, PT, P1, PT, PT, 0x8, 0x80 ;  /* 0x000000000080781c */ /* 0x000fe40000f2e170 */
[----:B------:R-:W-:Y:S01]  /*9120*/  MOV R182, R0 ;  /* 0x0000000000b67202 */ /* 0x000fe20000000f00 */
[----:B------:R-:W-:Y:S01]  /*9130*/  FMUL.FTZ R183, R180, R183 ;  /* 0x000000b7b4b77220 */ /* 0x000fe20000410000 */
[----:B------:R-:W-:Y:S01]  /*9140*/  P2R R180, PR, RZ, 0x2 ;  /* 0x00000002ffb47803 */ /* 0x000fe20000000000 */
        /* <DEDUP_REMOVED lines=9> */
.L_x_3187:
        /* <DEDUP_REMOVED lines=12> */
.L_x_3188:
        /* <DEDUP_REMOVED lines=43> */
.L_x_3186:
[----:B------:R-:W-:Y:S01]  /*9550*/  I2FP.F32.U32 R182, R182 ;  /* 0x000000b600b67245 */ /* 0x000fe20000201000 */
[----:B------:R-:W-:Y:S01]  /*9560*/  IMAD.U32 R124, R124, 0x10000, RZ ;  /* 0x000100007c7c7824 */ /* 0x000fe200078e00ff */
[----:B------:R-:W-:Y:S01]  /*9570*/  ISETP.NE.AND P2, PT, R186, 0x1, PT ;  /* 0x00000001ba00780c */ /* 0x000fe20003f45270 */
[----:B------:R-:W-:Y:S01]  /*9580*/  IMAD.U32 R185, R7, 0x10000, RZ ;  /* 0x0001000007b97824 */ /* 0x000fe200078e00ff */
[----:B------:R-:W-:Y:S01]  /*9590*/  MOV R187, 0x2 ;  /* 0x0000000200bb7802 */ /* 0x000fe20000000f00 */
        /* <DEDUP_REMOVED lines=18> */
.L_x_3190:
        /* <DEDUP_REMOVED lines=12> */
.L_x_3191:
        /* <DEDUP_REMOVED lines=42> */
[----:B------:R-:W-:-:S07]  /*9a20*/  MOV R194, R184 ;  /* 0x000000b800c27202 */ /* 0x000fce0000000f00 */
.L_x_3189:
[----:B------:R-:W-:Y:S01]  /*9a30*/  I2FP.F32.U32 R124, R124 ;  /* 0x0000007c007c7245 */ /* 0x000fe20000201000 */
[----:B------:R-:W-:Y:S01]  /*9a40*/  IMAD.U32 R184, R125, 0x10000, RZ ;  /* 0x000100007db87824 */ /* 0x000fe200078e00ff */
[----:B------:R-:W-:Y:S01]  /*9a50*/  ISETP.NE.AND P2, PT, R187, 0x1, PT ;  /* 0x00000001bb00780c */ /* 0x000fe20003f45270 */
[----:B------:R-:W-:Y:S02]  /*9a60*/  IMAD.MOV.U32 R186, RZ, RZ, 0x2 ;  /* 0x00000002ffba7424 */ /* 0x000fe400078e00ff */
[----:B------:R-:W-:Y:S01]  /*9a70*/  FFMA.FTZ R124, R124, R181, 1.1641532182693481445e-10 ;  /* 0x2f0000007c7c7423 */ /* 0x000fe200000100b5 */
[----:B------:R-:W-:-:S04]  /*9a80*/  FMUL.FTZ R184, R184, UR17 ;  /* 0x00000011b8b87c20 */ /* 0x000fc80008410000 */
[----:B------:R-:W-:Y:S01]  /*9a90*/  FMUL.FTZ R184, R184, UR5 ;  /* 0x00000005b8b87c20 */ /* 0x000fe20008410000 */
[----:B------:R-:W-:Y:S02]  /*9aa0*/  FSETP.GTU.FTZ.AND P1, PT, R124, UR4, PT ;  /* 0x000000047c007c0b */ /* 0x000fe4000bf3c000 */
[----:B------:R-:W-:Y:S02]  /*9ab0*/  SHF.L.U32 R124, R97, 0x10, RZ ;  /* 0x00000010617c7819 */ /* 0x000fe400000006ff */
[----:B------:R-:W-:Y:S02]  /*9ac0*/  FSEL R185, R184, RZ, !P1 ;  /* 0x000000ffb8b97208 */ /* 0x000fe40004800000 */
[----:B------:R-:W-:Y:S01]  /*9ad0*/  PRMT R184, R125, 0x7632, R184 ;  /* 0x000076327db87816 */ /* 0x000fe200000000b8 */
[----:B------:R-:W-:Y:S01]  /*9ae0*/  IMAD.MOV.U32 R125, RZ, RZ, R0 ;  /* 0x000000ffff7d7224 */ /* 0x000fe200078e0000 */
[----:B------:R-:W-:Y:S01]  /*9af0*/  PLOP3.LUT P1, PT, P1, PT, PT, 0x8, 0x80 ;  /* 0x000000000080781c */ /* 0x000fe20000f2e170 */
[----:B------:R-:W-:Y:S01]  /*9b00*/  FMUL.FTZ R185, R124, R185 ;  /* 0x000000b97cb97220 */ /* 0x000fe20000410000 */
[----:B------:R-:W-:Y:S11]  /*9b10*/  @!P2 BRA `(.L_x_3192) ;  /* 0x0000000000fca947 */ /* 0x000ff60003800000 */
        /* <DEDUP_REMOVED lines=8> */
.L_x_3193:
        /* <DEDUP_REMOVED lines=12> */
.L_x_3194:
        /* <DEDUP_REMOVED lines=43> */
.L_x_3192:
[----:B------:R-:W-:Y:S01]  /*9f10*/  I2FP.F32.U32 R124, R125 ;  /* 0x0000007d007c7245 */ /* 0x000fe20000201000 */
[----:B------:R-:W-:Y:S01]  /*9f20*/  IMAD.U32 R125, R8, 0x10000, RZ ;  /* 0x00010000087d7824 */ /* 0x000fe200078e00ff */
[----:B------:R-:W-:Y:S01]  /*9f30*/  SHF.L.U32 R184, R184, 0x10, RZ ;  /* 0x00000010b8b87819 */ /* 0x000fe200000006ff */
[----:B------:R-:W-:Y:S01]  /*9f40*/  IMAD.MOV.U32 R188, RZ, RZ, 0x2 ;  /* 0x00000002ffbc7424 */ /* 0x000fe200078e00ff */
[----:B------:R-:W-:Y:S01]  /*9f50*/  ISETP.NE.AND P3, PT, R186, 0x1, PT ;  /* 0x00000001ba00780c */ /* 0x000fe20003f65270 */
[----:B------:R-:W-:Y:S02]  /*9f60*/  FFMA.FTZ R124, R124, R181, 1.1641532182693481445e-10 ;  /* 0x2f0000007c7c7423 */ /* 0x000fe400000100b5 */
[----:B------:R-:W-:-:S03]  /*9f70*/  FMUL.FTZ R184, R184, UR17 ;  /* 0x00000011b8b87c20 */ /* 0x000fc60008410000 */
[----:B------:R-:W-:Y:S01]  /*9f80*/  FSETP.GTU.FTZ.AND P2, PT, R124, UR4, PT ;  /* 0x000000047c007c0b */ /* 0x000fe2000bf5c000 */
[----:B------:R-:W-:-:S05]  /*9f90*/  FMUL.FTZ R184, R184, UR5 ;  /* 0x00000005b8b87c20 */ /* 0x000fca0008410000 */
        /* <DEDUP_REMOVED lines=13> */
.L_x_3196:
        /* <DEDUP_REMOVED lines=12> */
.L_x_3197:
        /* <DEDUP_REMOVED lines=43> */
.L_x_3195:
[----:B------:R-:W-:Y:S01]  /*a3e0*/  I2FP.F32.U32 R124, R125 ;  /* 0x0000007d007c7245 */ /* 0x000fe20000201000 */
[----:B------:R-:W-:Y:S01]  /*a3f0*/  IMAD.U32 R125, R126, 0x10000, RZ ;  /* 0x000100007e7d7824 */ /* 0x000fe200078e00ff */
[----:B------:R-:W-:Y:S02]  /*a400*/  ISETP.NE.AND P4, PT, R188, 0x1, PT ;  /* 0x00000001bc00780c */ /* 0x000fe40003f85270 */
[----:B------:R-:W-:Y:S01]  /*a410*/  PRMT R126, R126, 0x7632, R126 ;  /* 0x000076327e7e7816 */ /* 0x000fe2000000007e */
[----:B------:R-:W-:Y:S01]  /*a420*/  FFMA.FTZ R124, R124, R181, 1.1641532182693481445e-10 ;  /* 0x2f0000007c7c7423 */ /* 0x000fe200000100b5 */
[----:B------:R-:W-:Y:S01]  /*a430*/  FMUL.FTZ R125, R125, UR17 ;  /* 0x000000117d7d7c20 */ /* 0x000fe20008410000 */
[----:B------:R-:W-:-:S03]  /*a440*/  MOV R189, 0x2 ;  /* 0x0000000200bd7802 */ /* 0x000fc60000000f00 */
[----:B------:R-:W-:Y:S01]  /*a450*/  FMUL.FTZ R125, R125, UR5 ;  /* 0x000000057d7d7c20 */ /* 0x000fe20008410000 */
[----:B------:R-:W-:Y:S01]  /*a460*/  FSETP.GTU.FTZ.AND P3, PT, R124, UR4, PT ;  /* 0x000000047c007c0b */ /* 0x000fe2000bf7c000 */
[----:B------:R-:W-:-:S03]  /*a470*/  IMAD.U32 R124, R98, 0x10000, RZ ;  /* 0x00010000627c7824 */ /* 0x000fc600078e00ff */
        /* <DEDUP_REMOVED lines=13> */
.L_x_3199:
        /* <DEDUP_REMOVED lines=12> */
.L_x_3200:
        /* <DEDUP_REMOVED lines=43> */
.L_x_3198:
        /* <DEDUP_REMOVED lines=22> */
.L_x_3202:
        /* <DEDUP_REMOVED lines=12> */
.L_x_3203:
        /* <DEDUP_REMOVED lines=43> */
.L_x_3201:
[----:B------:R-:W-:Y:S01]  /*ad90*/  I2FP.F32.U32 R124, R125 ;  /* 0x0000007d007c7245 */ /* 0x000fe20000201000 */
[----:B------:R-:W-:Y:S01]  /*ada0*/  IMAD.U32 R126, R99, 0x10000, RZ ;  /* 0x00010000637e7824 */ /* 0x000fe200078e00ff */
[C---:B------:R-:W-:Y:S01]  /*adb0*/  SHF.L.U32 R125, R127.reuse, 0x10, RZ ;  /* 0x000000107f7d7819 */ /* 0x040fe200000006ff */
[----:B------:R-:W-:Y:S01]  /*adc0*/  IMAD.MOV.U32 R203, RZ, RZ, 0x2 ;  /* 0x00000002ffcb7424 */ /* 0x000fe200078e00ff */
[----:B------:R-:W-:Y:S01]  /*add0*/  ISETP.NE.AND P6, PT, R190, 0x1, PT ;  /* 0x00000001be00780c */ /* 0x000fe20003fc5270 */
[----:B------:R-:W-:Y:S01]  /*ade0*/  FFMA.FTZ R124, R124, R181, 1.1641532182693481445e-10 ;  /* 0x2f0000007c7c7423 */ /* 0x000fe200000100b5 */
[----:B------:R-:W-:Y:S01]  /*adf0*/  PRMT R188, R127, 0x7632, R188 ;  /* 0x000076327fbc7816 */ /* 0x000fe200000000bc */
[----:B------:R-:W-:-:S03]  /*ae00*/  FMUL.FTZ R125, R125, UR17 ;  /* 0x000000117d7d7c20 */ /* 0x000fc60008410000 */
[----:B------:R-:W-:Y:S01]  /*ae10*/  FSETP.GTU.FTZ.AND P5, PT, R124, UR4, PT ;  /* 0x000000047c007c0b */ /* 0x000fe2000bfbc000 */
[----:B------:R-:W-:-:S05]  /*ae20*/  FMUL.FTZ R125, R125, UR5 ;  /* 0x000000057d7d7c20 */ /* 0x000fca0008410000 */
[----:B------:R-:W-:Y:S02]  /*ae30*/  FSEL R189, R125, RZ, !P5 ;  /* 0x000000ff7dbd7208 */ /* 0x000fe40006800000 */
[----:B------:R-:W-:Y:S02]  /*ae40*/  MOV R125, R0 ;  /* 0x00000000007d7202 */ /* 0x000fe40000000f00 */
[----:B------:R-:W-:Y:S01]  /*ae50*/  PLOP3.LUT P5, PT, P5, PT, PT, 0x8, 0x80 ;  /* 0x000000000080781c */ /* 0x000fe20002fae170 */
[----:B------:R-:W-:Y:S01]  /*ae60*/  FMUL.FTZ R189, R126, R189 ;  /* 0x000000bd7ebd7220 */ /* 0x000fe20000410000 */
        /* <DEDUP_REMOVED lines=9> */
.L_x_3205:
        /* <DEDUP_REMOVED lines=14> */
.L_x_3206:
        /* <DEDUP_REMOVED lines=43> */
.L_x_3204:
[----:B------:R-:W-:Y:S01]  /*b290*/  I2FP.F32.U32 R124, R125 ;  /* 0x0000007d007c7245 */ /* 0x000fe20000201000 */
[----:B------:R-:W-:Y:S01]  /*b2a0*/  IMAD.U32 R188, R188, 0x10000, RZ ;  /* 0x00010000bcbc7824 */ /* 0x000fe200078e00ff */
[----:B------:R-:W-:Y:S01]  /*b2b0*/  F2FP.BF16.F32.PACK_AB R126, R186, R187 ;  /* 0x000000bbba7e723e */ /* 0x000fe200000010ff */
[----:B------:R-:W-:Y:S02]  /*b2c0*/  IMAD.U32 R125, R10, 0x10000, RZ ;  /* 0x000100000a7d7824 */ /* 0x000fe400078e00ff */
        /* <DEDUP_REMOVED lines=10> */
.L_x_3182:
[----:B------:R-:W0:Y:S01]  /*b370*/  @P0 LDC.64 R192, c[0x0][0x3a0] ;  /* 0x0000e800ffc00b82 */ /* 0x000e220000000a00 */
[----:B------:R-:W-:Y:S01]  /*b380*/  SEL R196, RZ, 0x10000, !P5 ;  /* 0x00010000ffc47807 */ /* 0x000fe20006800000 */
[----:B------:R-:W-:Y:S01]  /*b390*/  IMAD.WIDE.U32 R200, R135, 0x10, R128 ;  /* 0x0000001087c87825 */ /* 0x000fe200078e0080 */
[----:B------:R-:W-:Y:S02]  /*b3a0*/  ISETP.NE.AND P5, PT, R195, RZ, PT ;  /* 0x000000ffc300720c */ /* 0x000fe40003fa5270 */
[----:B------:R-:W-:Y:S02]  /*b3b0*/  SEL R198, RZ, 0x1000000, !P6 ;  /* 0x01000000ffc67807 */ /* 0x000fe40007000000 */
[----:B------:R-:W-:Y:S01]  /*b3c0*/  ISETP.NE.AND P6, PT, R180, RZ, PT ;  /* 0x000000ffb400720c */ /* 0x000fe20003fc5270 */
[----:B------:R1:W-:Y:S01]  /*b3d0*/  STG.E.128 desc[UR8][R200.64], R124 ;  /* 0x0000007cc8007986 */ /* 0x0003e2000c101d08 */
[----:B------:R-:W-:Y:S02]  /*b3e0*/  SEL R197, RZ, 0x100, !P4 ;  /* 0x00000100ffc57807 */ /* 0x000fe40006000000 */
[----:B------:R-:W-:-:S02]  /*b3f0*/  SEL R180, RZ, 0x1000000, !P2 ;  /* 0x01000000ffb47807 */ /* 0x000fc40005000000 */
[----:B------:R-:W-:Y:S02]  /*b400*/  SEL R191, RZ, 0x10000, !P1 ;  /* 0x00010000ffbf7807 */ /* 0x000fe40004800000 */
[----:B------:R-:W-:Y:S02]  /*b410*/  SEL R190, RZ, 0x100, !P5 ;  /* 0x00000100ffbe7807 */ /* 0x000fe40006800000 */
[----:B------:R-:W-:Y:S01]  /*b420*/  LOP3.LUT R197, R197, R198, R196, 0xfe, !PT ;  /* 0x000000c6c5c57212 */ /* 0x000fe200078efec4 */
[----:B------:R-:W-:Y:S01]  /*b430*/  IMAD.WIDE.U32 R198, R135, 0x8, R130 ;  /* 0x0000000887c67825 */ /* 0x000fe200078e0082 */
[----:B------:R-:W-:Y:S02]  /*b440*/  LOP3.LUT R190, R190, R180, R191, 0xfe, !PT ;  /* 0x000000b4bebe7212 */ /* 0x000fe400078efebf */
[----:B------:R-:W-:Y:S02]  /*b450*/  SEL R196, RZ, 0x1, !P3 ;  /* 0x00000001ffc47807 */ /* 0x000fe40005800000 */
[----:B------:R-:W-:-:S02]  /*b460*/  SEL R195, RZ, 0x1, !P6 ;  /* 0x00000001ffc37807 */ /* 0x000fc40007000000 */
[----:B------:R-:W-:Y:S02]  /*b470*/  IADD3 R180, PT, PT, R134, 0x100, RZ ;  /* 0x0000010086b47810 */ /* 0x000fe40007ffe0ff */
[----:B------:R-:W-:Y:S02]  /*b480*/  LOP3.LUT R191, R197, R196, RZ, 0xfc, !PT ;  /* 0x000000c4c5bf7212 */ /* 0x000fe400078efcff */
[----:B------:R-:W-:Y:S01]  /*b490*/  LOP3.LUT R190, R190, R195, RZ, 0xfc, !PT ;  /* 0x000000c3bebe7212 */ /* 0x000fe200078efcff */
[----:B0-----:R-:W-:-:S04]  /*b4a0*/  @P0 IMAD.WIDE.U32 R192, R180, 0x10, R192 ;  /* 0x00000010b4c00825 */ /* 0x001fc800078e00c0 */
[----:B------:R-:W-:Y:S01]  /*b4b0*/  IMAD.WIDE.U32 R196, R180, 0x10, R132 ;  /* 0x00000010b4c47825 */ /* 0x000fe200078e0084 */
[----:B------:R0:W-:Y:S04]  /*b4c0*/  STG.E.64 desc[UR8][R198.64], R190 ;  /* 0x000000bec6007986 */ /* 0x0001e8000c101b08 */
[----:B------:R0:W5:Y:S04]  /*b4d0*/  @P0 LDG.E.128 R120, desc[UR8][R192.64] ;  /* 0x00000008c0780981 */ /* 0x000168000c1e1d00 */
[----:B-1----:R0:W5:Y:S01]  /*b4e0*/  LDG.E.128 R124, desc[UR8][R196.64] ;  /* 0x00000008c47c7981 */ /* 0x002162000c1e1d00 */
[----:B------:R-:W-:Y:S05]  /*b4f0*/  @!P0 BRA `(.L_x_3207) ;  /* 0x00000028000c8947 */ /* 0x000fea0003800000 */
[----:B------:R-:W-:Y:S01]  /*b500*/  ISETP.NE.AND P1, PT, R203, 0x1, PT ;  /* 0x00000001cb00780c */ /* 0x000fe20003f25270 */
[----:B------:R-:W-:Y:S01]  /*b510*/  IMAD.MOV.U32 R195, RZ, RZ, 0x2 ;  /* 0x00000002ffc37424 */ /* 0x000fe200078e00ff */
[----:B------:R-:W-:Y:S01]  /*b520*/  MOV R202, R194 ;  /* 0x000000c200ca7202 */ /* 0x000fe20000000f00 */
[----:B0-----:R-:W-:-:S10]  /*b530*/  IMAD.MOV.U32 R190, RZ, RZ, R0 ;  /* 0x000000ffffbe7224 */ /* 0x001fd400078e0000 */
        /* <DEDUP_REMOVED lines=11> */
.L_x_3209:
        /* <DEDUP_REMOVED lines=12> */
.L_x_3210:
        /* <DEDUP_REMOVED lines=42> */
.L_x_3208:
[----:B------:R-:W-:Y:S01]  /*b950*/  I2FP.F32.U32 R190, R190 ;  /* 0x000000be00be7245 */ /* 0x000fe20000201000 */
[----:B-----5:R-:W-:Y:S01]  /*b960*/  IMAD.U32 R191, R124, 0x10000, RZ ;  /* 0x000100007cbf7824 */ /* 0x020fe200078e00ff */
        /* <DEDUP_REMOVED lines=23> */
.L_x_3212:
        /* <DEDUP_REMOVED lines=12> */
.L_x_3213:
        /* <DEDUP_REMOVED lines=43> */
.L_x_3211:
        /* <DEDUP_REMOVED lines=25> */
.L_x_3215:
        /* <DEDUP_REMOVED lines=12> */
.L_x_3216:
        /* <DEDUP_REMOVED lines=43> */
.L_x_3214:
        /* <DEDUP_REMOVED lines=8> */
[----:B------:R-:W-:Y:S01]  /*c3d0*/  PRMT R194, R125, 0x7632, R194 ;  /* 0x000076327dc27816 */ /* 0x000fe200000000c2 */
[----:B------:R-:W-:Y:S01]  /*c3e0*/  IMAD.MOV.U32 R125, RZ, RZ, R0 ;  /* 0x000000ffff7d7224 */ /* 0x000fe200078e0000 */
[----:B------:R-:W-:Y:S01]  /*c3f0*/  FSETP.GTU.FTZ.AND P1, PT, R124, UR4, PT ;  /* 0x000000047c007c0b */ /* 0x000fe2000bf3c000 */
[----:B------:R-:W-:-:S05]  /*c400*/  FMUL.FTZ R190, R190, UR5 ;  /* 0x00000005bebe7c20 */ /* 0x000fca0008410000 */
        /* <DEDUP_REMOVED lines=12> */
.L_x_3218:
        /* <DEDUP_REMOVED lines=12> */
.L_x_3219:
        /* <DEDUP_REMOVED lines=43> */
.L_x_3217:
[----:B------:R-:W-:Y:S01]  /*c840*/  I2FP.F32.U32 R124, R125 ;  /* 0x0000007d007c7245 */ /* 0x000fe20000201000 */
[----:B------:R-:W-:Y:S01]  /*c850*/  IMAD.U32 R194, R194, 0x10000, RZ ;  /* 0x00010000c2c27824 */ /* 0x000fe200078e00ff */
[----:B------:R-:W-:Y:S02]  /*c860*/  ISETP.NE.AND P3, PT, R197, 0x1, PT ;  /* 0x00000001c500780c */ /* 0x000fe40003f65270 */
[----:B------:R-:W-:Y:S01]  /*c870*/  PRMT R190, R121, 0x7632, R190 ;  /* 0x0000763279be7816 */ /* 0x000fe200000000be */
[----:B------:R-:W-:Y:S01]  /*c880*/  FFMA.FTZ R124, R124, R181, 1.1641532182693481445e-10 ;  /* 0x2f0000007c7c7423 */ /* 0x000fe200000100b5 */
[----:B------:R-:W-:Y:S01]  /*c890*/  FMUL.FTZ R194, R194, UR17 ;  /* 0x00000011c2c27c20 */ /* 0x000fe20008410000 */
[----:B------:R-:W-:Y:S02]  /*c8a0*/  SHF.L.U32 R125, R12, 0x10, RZ ;  /* 0x000000100c7d7819 */ /* 0x000fe400000006ff */
[----:B------:R-:W-:Y:S02]  /*c8b0*/  IMAD.U32 R191, R190, 0x10000, RZ ;  /* 0x00010000bebf7824 */ /* 0x000fe400078e00ff */
[----:B------:R-:W-:Y:S01]  /*c8c0*/  FMUL.FTZ R194, R194, UR5 ;  /* 0x00000005c2c27c20 */ /* 0x000fe20008410000 */
[----:B------:R-:W-:-:S04]  /*c8d0*/  FSETP.GTU.FTZ.AND P2, PT, R124, UR4, PT ;  /* 0x000000047c007c0b */ /* 0x000fc8000bf5c000 */
[----:B------:R-:W-:Y:S02]  /*c8e0*/  FSEL R194, R194, RZ, !P2 ;  /* 0x000000ffc2c27208 */ /* 0x000fe40005000000 */
[----:B------:R-:W-:-:S03]  /*c8f0*/  PLOP3.LUT P2, PT, P2, PT, PT, 0x8, 0x80 ;  /* 0x000000000080781c */ /* 0x000fc6000174e170 */
[----:B------:R-:W-:Y:S01]  /*c900*/  FFMA.FTZ R194, R194, R125, R191 ;  /* 0x0000007dc2c27223 */ /* 0x000fe200000100bf */
[----:B------:R-:W-:Y:S01]  /*c910*/  IMAD.MOV.U32 R191, RZ, RZ, 0x2 ;  /* 0x00000002ffbf7424 */ /* 0x000fe200078e00ff */
[----:B------:R-:W-:Y:S01]  /*c920*/  MOV R125, R0 ;  /* 0x00000000007d7202 */ /* 0x000fe20000000f00 */
        /* <DEDUP_REMOVED lines=9> */
.L_x_3221:
        /* <DEDUP_REMOVED lines=12> */
.L_x_3222:
        /* <DEDUP_REMOVED lines=43> */
.L_x_3220:
        /* <DEDUP_REMOVED lines=9> */
[----:B------:R-:W-:Y:S01]  /*cdc0*/  FSETP.GTU.FTZ.AND P3, PT, R124, UR4, PT ;  /* 0x000000047c007c0b */ /* 0x000fe2000bf7c000 */
        /* <DEDUP_REMOVED lines=14> */
.L_x_3224:
        /* <DEDUP_REMOVED lines=12> */
.L_x_3225:
        /* <DEDUP_REMOVED lines=43> */
.L_x_3223:
        /* <DEDUP_REMOVED lines=24> */
.L_x_3227:
        /* <DEDUP_REMOVED lines=12> */
.L_x_3228:
        /* <DEDUP_REMOVED lines=43> */
.L_x_3226:
        /* <DEDUP_REMOVED lines=8> */
[----:B------:R-:W-:Y:S02]  /*d790*/  IMAD.MOV.U32 R191, RZ, RZ, 0x2 ;  /* 0x00000002ffbf7424 */ /* 0x000fe400078e00ff */
[----:B------:R-:W-:Y:S01]  /*d7a0*/  FMUL.FTZ R125, R125, UR5 ;  /* 0x000000057d7d7c20 */ /* 0x000fe20008410000 */
[----:B------:R-:W-:-:S04]  /*d7b0*/  FSETP.GTU.FTZ.AND P5, PT, R124, UR4, PT ;  /* 0x000000047c007c0b */ /* 0x000fc8000bfbc000 */
        /* <DEDUP_REMOVED lines=13> */
.L_x_3230:
        /* <DEDUP_REMOVED lines=14> */
.L_x_3231:
        /* <DEDUP_REMOVED lines=43> */
.L_x_3229:
[----:B------:R-:W-:Y:S01]  /*dc20*/  I2FP.F32.U32 R124, R125 ;  /* 0x0000007d007c7245 */ /* 0x000fe20000201000 */
[----:B------:R-:W-:Y:S01]  /*dc30*/  IMAD.U32 R198, R198, 0x10000, RZ ;  /* 0x00010000c6c67824 */ /* 0x000fe200078e00ff */
[----:B------:R-:W-:Y:S01]  /*dc40*/  PRMT R126, R123, 0x7632, R126 ;  /* 0x000076327b7e7816 */ /* 0x000fe2000000007e */
[----:B------:R-:W-:Y:S02]  /*dc50*/  IMAD.U32 R125, R14, 0x10000, RZ ;  /* 0x000100000e7d7824 */ /* 0x000fe400078e00ff */
[----:B------:R-:W-:Y:S01]  /*dc60*/  FFMA.FTZ R124, R124, R181, 1.1641532182693481445e-10 ;  /* 0x2f0000007c7c7423 */ /* 0x000fe200000100b5 */
[----:B------:R-:W-:Y:S01]  /*dc70*/  FMUL.FTZ R198, R198, UR17 ;  /* 0x00000011c6c67c20 */ /* 0x000fe20008410000 */
[----:B------:R-:W-:Y:S02]  /*dc80*/  SHF.L.U32 R127, R126, 0x10, RZ ;  /* 0x000000107e7f7819 */ /* 0x000fe400000006ff */
[----:B------:R-:W-:Y:S01]  /*dc90*/  F2FP.BF16.F32.PACK_AB R126, R196, R197 ;  /* 0x000000c5c47e723e */ /* 0x000fe200000010ff */
        /* <DEDUP_REMOVED lines=9> */
.L_x_3207:
[----:B------:R-:W-:Y:S01]  /*dd30*/  ISETP.NE.AND P1, PT, R203, 0x1, PT ;  /* 0x00000001cb00780c */ /* 0x000fe20003f25270 */
[----:B0-----:R-:W-:Y:S01]  /*dd40*/  IMAD.MOV.U32 R192, RZ, RZ, 0x2 ;  /* 0x00000002ffc07424 */ /* 0x001fe200078e00ff */
        /* <DEDUP_REMOVED lines=13> */
.L_x_3234:
        /* <DEDUP_REMOVED lines=12> */
.L_x_3235:
        /* <DEDUP_REMOVED lines=42> */
.L_x_3233:
[----:B------:R-:W-:Y:S01]  /*e180*/  I2FP.F32.U32 R190, R190 ;  /* 0x000000be00be7245 */ /* 0x000fe20000201000 */
[----:B-----5:R-:W-:Y:S01]  /*e190*/  IMAD.U32 R191, R124, 0x10000, RZ ;  /* 0x000100007cbf7824 */ /* 0x020fe200078e00ff */
[----:B------:R-:W-:Y:S01]  /*e1a0*/  ISETP.NE.AND P2, PT, R192, 0x1, PT ;  /* 0x00000001c000780c */ /* 0x000fe20003f45270 */
[----:B------:R-:W-:Y:S01]  /*e1b0*/  IMAD.MOV.U32 R194, RZ, RZ, 0x2 ;  /* 0x00000002ffc27424 */ /* 0x000fe200078e00ff */
[----:B------:R-:W-:Y:S01]  /*e1c0*/  PRMT R124, R124, 0x7632, R124 ;  /* 0x000076327c7c7816 */ /* 0x000fe2000000007c */
[----:B------:R-:W-:Y:S01]  /*e1d0*/  FFMA.FTZ R190, R190, R181, 1.1641532182693481445e-10 ;  /* 0x2f000000bebe7423 */ /* 0x000fe200000100b5 */
[----:B------:R-:W-:-:S04]  /*e1e0*/  FMUL.FTZ R191, R191, UR17 ;  /* 0x00000011bfbf7c20 */ /* 0x000fc80008410000 */
[----:B------:R-:W-:Y:S01]  /*e1f0*/  FMUL.FTZ R191, R191, UR5 ;  /* 0x00000005bfbf7c20 */ /* 0x000fe20008410000 */
[----:B------:R-:W-:Y:S02]  /*e200*/  FSETP.GTU.FTZ.AND P1, PT, R190, UR4, PT ;  /* 0x00000004be007c0b */ /* 0x000fe4000bf3c000 */
[----:B------:R-:W-:Y:S02]  /*e210*/  SHF.L.U32 R190, R100, 0x10, RZ ;  /* 0x0000001064be7819 */ /* 0x000fe400000006ff */
[----:B------:R-:W-:Y:S01]  /*e220*/  FSEL R193, R191, RZ, !P1 ;  /* 0x000000ffbfc17208 */ /* 0x000fe20004800000 */
[----:B------:R-:W-:Y:S01]  /*e230*/  IMAD.MOV.U32 R191, RZ, RZ, R0 ;  /* 0x000000ffffbf7224 */ /* 0x000fe200078e0000 */
[----:B------:R-:W-:-:S03]  /*e240*/  PLOP3.LUT P1, PT, P1, PT, PT, 0x8, 0x80 ;  /* 0x000000000080781c */ /* 0x000fc60000f2e170 */
[----:B------:R-:W-:Y:S01]  /*e250*/  FMUL.FTZ R193, R190, R193 ;  /* 0x000000c1bec17220 */ /* 0x000fe20000410000 */
        /* <DEDUP_REMOVED lines=10> */
.L_x_3237:
        /* <DEDUP_REMOVED lines=12> */
.L_x_3238:
        /* <DEDUP_REMOVED lines=43> */
.L_x_3236:
[----:B------:R-:W-:Y:S01]  /*e670*/  I2FP.F32.U32 R190, R191 ;  /* 0x000000bf00be7245 */ /* 0x000fe20000201000 */
[----:B------:R-:W-:Y:S01]  /*e680*/  IMAD.U32 R191, R11, 0x10000, RZ ;  /* 0x000100000bbf7824 */ /* 0x000fe200078e00ff */
[----:B------:R-:W-:Y:S02]  /*e690*/  SHF.L.U32 R124, R124, 0x10, RZ ;  /* 0x000000107c7c7819 */ /* 0x000fe400000006ff */
        /* <DEDUP_REMOVED lines=8> */
[----:B------:R-:W-:Y:S01]  /*e720*/  IMAD.MOV.U32 R191, RZ, RZ, 0x2 ;  /* 0x00000002ffbf7424 */ /* 0x000fe200078e00ff */
        /* <DEDUP_REMOVED lines=11> */
.L_x_3240:
        /* <DEDUP_REMOVED lines=12> */
.L_x_3241:
        /* <DEDUP_REMOVED lines=43> */
.L_x_3239:
[----:B------:R-:W-:Y:S01]  /*eb50*/  I2FP.F32.U32 R124, R124 ;  /* 0x0000007c007c7245 */ /* 0x000fe20000201000 */
[----:B------:R-:W-:Y:S01]  /*eb60*/  IMAD.U32 R190, R125, 0x10000, RZ ;  /* 0x000100007dbe7824 */ /* 0x000fe200078e00ff */
[----:B------:R-:W-:Y:S02]  /*eb70*/  ISETP.NE.AND P2, PT, R191, 0x1, PT ;  /* 0x00000001bf00780c */ /* 0x000fe40003f45270 */
[----:B------:R-:W-:Y:S01]  /*eb80*/  PRMT R194, R125, 0x7632, R194 ;  /* 0x000076327dc27816 */ /* 0x000fe200000000c2 */
[----:B------:R-:W-:Y:S01]  /*eb90*/  FFMA.FTZ R124, R124, R181, 1.1641532182693481445e-10 ;  /* 0x2f0000007c7c7423 */ /* 0x000fe200000100b5 */
[----:B------:R-:W-:Y:S01]  /*eba0*/  FMUL.FTZ R190, R190, UR17 ;  /* 0x00000011bebe7c20 */ /* 0x000fe20008410000 */
[----:B------:R-:W-:-:S03]  /*ebb0*/  IMAD.MOV.U32 R125, RZ, RZ, R0 ;  /* 0x000000ffff7d7224 */ /* 0x000fc600078e0000 */
[----:B------:R-:W-:Y:S01]  /*ebc0*/  FMUL.FTZ R190, R190, UR5 ;  /* 0x00000005bebe7c20 */ /* 0x000fe20008410000 */
[----:B------:R-:W-:Y:S01]  /*ebd0*/  FSETP.GTU.FTZ.AND P1, PT, R124, UR4, PT ;  /* 0x000000047c007c0b */ /* 0x000fe2000bf3c000 */
[----:B------:R-:W-:-:S03]  /*ebe0*/  IMAD.U32 R124, R101, 0x10000, RZ ;  /* 0x00010000657c7824 */ /* 0x000fc600078e00ff */
[----:B------:R-:W-:Y:S02]  /*ebf0*/  FSEL R195, R190, RZ, !P1 ;  /* 0x000000ffbec37208 */ /* 0x000fe40004800000 */
[----:B------:R-:W-:Y:S02]  /*ec00*/  PLOP3.LUT P1, PT, P1, PT, PT, 0x8, 0x80 ;  /* 0x000000000080781c */ /* 0x000fe40000f2e170 */
[----:B------:R-:W-:Y:S01]  /*ec10*/  MOV R190, 0x2 ;  /* 0x0000000200be7802 */ /* 0x000fe20000000f00 */
        /* <DEDUP_REMOVED lines=10> */
.L_x_3243:
        /* <DEDUP_REMOVED lines=12> */
.L_x_3244:
        /* <DEDUP_REMOVED lines=43> */
.L_x_3242:
        /* <DEDUP_REMOVED lines=22> */
.L_x_3246:
        /* <DEDUP_REMOVED lines=12> */
.L_x_3247:
        /* <DEDUP_REMOVED lines=43> */
.L_x_3245:
[----:B------:R-:W-:Y:S01]  /*f500*/  I2FP.F32.U32 R124, R125 ;  /* 0x0000007d007c7245 */ /* 0x000fe20000201000 */
[----:B------:R-:W-:Y:S01]  /*f510*/  IMAD.MOV.U32 R190, RZ, RZ, 0x2 ;  /* 0x00000002ffbe7424 */ /* 0x000fe200078e00ff */
[----:B------:R-:W-:Y:S02]  /*f520*/  SHF.L.U32 R125, R126, 0x10, RZ ;  /* 0x000000107e7d7819 */ /* 0x000fe400000006ff */
        /* <DEDUP_REMOVED lines=20> */
.L_x_3249:
        /* <DEDUP_REMOVED lines=12> */
.L_x_3250:
        /* <DEDUP_REMOVED lines=43> */
.L_x_3248:
        /* <DEDUP_REMOVED lines=22> */
.L_x_3252:
        /* <DEDUP_REMOVED lines=12> */
.L_x_3253:
        /* <DEDUP_REMOVED lines=43> */
.L_x_3251:
        /* <DEDUP_REMOVED lines=23> */
.L_x_3255:
        /* <DEDUP_REMOVED lines=14> */
.L_x_3256:
        /* <DEDUP_REMOVED lines=43> */
.L_x_3254:
[----:B------:R-:W-:Y:S01]  /*103b0*/  I2FP.F32.U32 R124, R125 ;  /* 0x0000007d007c7245 */ /* 0x000fe20000201000 */
[----:B------:R-:W-:Y:S01]  /*103c0*/  IMAD.U32 R125, R14, 0x10000, RZ ;  /* 0x000100000e7d7824 */ /* 0x000fe200078e00ff */
[----:B------:R-:W-:Y:S02]  /*103d0*/  SHF.L.U32 R198, R198, 0x10, RZ ;  /* 0x00000010c6c67819 */ /* 0x000fe400000006ff */
[----:B------:R-:W-:Y:S01]  /*103e0*/  F2FP.BF16.F32.PACK_AB R126, R196, R197 ;  /* 0x000000c5c47e723e */ /* 0x000fe200000010ff */
[----:B------:R-:W-:Y:S02]  /*103f0*/  FFMA.FTZ R124, R124, R181, 1.1641532182693481445e-10 ;  /* 0x2f0000007c7c7423 */ /* 0x000fe400000100b5 */
[----:B------:R-:W-:-:S03]  /*10400*/  FMUL.FTZ R198, R198, UR17 ;  /* 0x00000011c6c67c20 */ /* 0x000fc60008410000 */
[----:B------:R-:W-:Y:S01]  /*10410*/  FSETP.GTU.FTZ.AND P6, PT, R124, UR4, PT ;  /* 0x000000047c007c0b */ /* 0x000fe2000bfdc000 */
[----:B------:R-:W-:Y:S01]  /*10420*/  FMUL.FTZ R198, R198, UR5 ;  /* 0x00000005c6c67c20 */ /* 0x000fe20008410000 */
[----:B------:R-:W-:-:S04]  /*10430*/  F2FP.BF16.F32.PACK_AB R124, R192, R193 ;  /* 0x000000c1c07c723e */ /* 0x000fc800000010ff */
[----:B------:R-:W-:Y:S02]  /*10440*/  FSEL R198, R198, RZ, !P6 ;  /* 0x000000ffc6c67208 */ /* 0x000fe40007000000 */
[----:B------:R-:W-:-:S03]  /*10450*/  PLOP3.LUT P6, PT, P6, PT, PT, 0x8, 0x80 ;  /* 0x000000000080781c */ /* 0x000fc600037ce170 */
[----:B------:R-:W-:Y:S01]  /*10460*/  FMUL.FTZ R198, R125, R198 ;  /* 0x000000c67dc67220 */ /* 0x000fe20000410000 */
[----:B------:R-:W-:-:S04]  /*10470*/  F2FP.BF16.F32.PACK_AB R125, R194, R195 ;  /* 0x000000c3c27d723e */ /* 0x000fc800000010ff */
[----:B------:R-:W-:-:S07]  /*10480*/  F2FP.BF16.F32.PACK_AB R127, R198, R199 ;  /* 0x000000c7c67f723e */ /* 0x000fce00000010ff */
.L_x_3232:
[----:B------:R-:W-:Y:S01]  /*10490*/  SEL R208, RZ, 0x1000000, !P6 ;  /* 0x01000000ffd07807 */ /* 0x000fe20007000000 */
[----:B------:R-:W-:Y:S01]  /*104a0*/  IMAD.WIDE.U32 R210, R180, 0x10, R128 ;  /* 0x00000010b4d27825 */ /* 0x000fe200078e0080 */
[----:B------:R-:W-:Y:S02]  /*104b0*/  ISETP.NE.AND P6, PT, R204, RZ, PT ;  /* 0x000000ffcc00720c */ /* 0x000fe40003fc5270 */
[----:B------:R-:W0:Y:S01]  /*104c0*/  @P0 LDC.64 R204, c[0x0][0x3a0] ;  /* 0x0000e800ffcc0b82 */ /* 0x000e220000000a00 */
[----:B------:R-:W-:Y:S01]  /*104d0*/  SEL R206, RZ, 0x10000, !P5 ;  /* 0x00010000ffce7807 */ /* 0x000fe20006800000 */
[----:B------:R1:W-:Y:S01]  /*104e0*/  STG.E.128 desc[UR8][R210.64], R124 ;  /* 0x0000007cd2007986 */ /* 0x0003e2000c101d08 */
[----:B------:R-:W-:Y:S02]  /*104f0*/  ISETP.NE.AND P5, PT, R203, RZ, PT ;  /* 0x000000ffcb00720c */ /* 0x000fe40003fa5270 */
[----:B------:R-:W-:Y:S02]  /*10500*/  SEL R207, RZ, 0x100, !P4 ;  /* 0x00000100ffcf7807 */ /* 0x000fe40006000000 */
[----:B------:R-:W-:-:S02]  /*10510*/  SEL R190, RZ, 0x1000000, !P2 ;  /* 0x01000000ffbe7807 */ /* 0x000fc40005000000 */
[----:B------:R-:W-:Y:S02]  /*10520*/  SEL R201, RZ, 0x10000, !P1 ;  /* 0x00010000ffc97807 */ /* 0x000fe40004800000 */
[----:B------:R-:W-:Y:S02]  /*10530*/  SEL R200, RZ, 0x100, !P5 ;  /* 0x00000100ffc87807 */ /* 0x000fe40006800000 */
[----:B------:R-:W-:Y:S01]  /*10540*/  LOP3.LUT R207, R207, R208, R206, 0xfe, !PT ;  /* 0x000000d0cfcf7212 */ /* 0x000fe200078efece */
[----:B------:R-:W-:Y:S01]  /*10550*/  IMAD.WIDE.U32 R208, R180, 0x8, R130 ;  /* 0x00000008b4d07825 */ /* 0x000fe200078e0082 */
[----:B------:R-:W-:Y:S02]  /*10560*/  SEL R206, RZ, 0x1, !P3 ;  /* 0x00000001ffce7807 */ /* 0x000fe40005800000 */
[----:B------:R-:W-:Y:S01]  /*10570*/  LOP3.LUT R200, R200, R190, R201, 0xfe, !PT ;  /* 0x000000bec8c87212 */ /* 0x000fe200078efec9 */
[----:B------:R-:W-:Y:S01]  /*10580*/  VIADD R190, R134, 0x180 ;  /* 0x0000018086be7836 */ /* 0x000fe20000000000 */
[----:B------:R-:W-:-:S02]  /*10590*/  SEL R203, RZ, 0x1, !P6 ;  /* 0x00000001ffcb7807 */ /* 0x000fc40007000000 */
[----:B------:R-:W-:Y:S01]  /*105a0*/  LOP3.LUT R201, R207, R206, RZ, 0xfc, !PT ;  /* 0x000000cecfc97212 */ /* 0x000fe200078efcff */
[----:B------:R-:W-:Y:S01]  /*105b0*/  IMAD.WIDE.U32 R206, R190, 0x10, R132 ;  /* 0x00000010bece7825 */ /* 0x000fe200078e0084 */
[----:B------:R-:W-:-:S03]  /*105c0*/  LOP3.LUT R200, R200, R203, RZ, 0xfc, !PT ;  /* 0x000000cbc8c87212 */ /* 0x000fc600078efcff */
[----:B0-----:R-:W-:Y:S02]  /*105d0*/  @P0 IMAD.WIDE.U32 R204, R190, 0x10, R204 ;  /* 0x00000010becc0825 */ /* 0x001fe400078e00cc */
[----:B------:R0:W-:Y:S04]  /*105e0*/  STG.E.64 desc[UR8][R208.64], R200 ;  /* 0x000000c8d0007986 */ /* 0x0001e8000c101b08 */
[----:B------:R0:W5:Y:S04]  /*105f0*/  @P0 LDG.E.128 R120, desc[UR8][R204.64] ;  /* 0x00000008cc780981 */ /* 0x000168000c1e1d00 */
[----:B-1----:R0:W5:Y:S01]  /*10600*/  LDG.E.128 R124, desc[UR8][R206.64] ;  /* 0x00000008ce7c7981 */ /* 0x002162000c1e1d00 */
[----:B------:R-:W-:Y:S05]  /*10610*/  @!P0 BRA `(.L_x_3257) ;  /* 0x0000002800208947 */ /* 0x000fea0003800000 */
[----:B------:R-:W-:Y:S01]  /*10620*/  ISETP.NE.AND P1, PT, R191, 0x1, PT ;  /* 0x00000001bf00780c */ /* 0x000fe20003f25270 */
[----:B------:R-:W-:Y:S02]  /*10630*/  HFMA2 R203, -RZ, RZ, 0, 1.1920928955078125e-07 ;  /* 0x00000002ffcb7431 */ /* 0x000fe400000001ff */
[----:B0-----:R-:W-:Y:S02]  /*10640*/  IMAD.MOV.U32 R200, RZ, RZ, R0 ;  /* 0x000000ffffc87224 */ /* 0x001fe400078e0000 */
        /* <DEDUP_REMOVED lines=12> */
.L_x_3259:
        /* <DEDUP_REMOVED lines=12> */
.L_x_3260:
        /* <DEDUP_REMOVED lines=43> */
.L_x_3258:
[----:B------:R-:W-:Y:S01]  /*10a80*/  I2FP.F32.U32 R200, R200 ;  /* 0x000000c800c87245 */ /* 0x000fe20000201000 */
[----:B-----5:R-:W-:Y:S01]  /*10a90*/  IMAD.U32 R191, R124, 0x10000, RZ ;  /* 0x000100007cbf7824 */ /* 0x020fe200078e00ff */
[----:B------:R-:W-:Y:S01]  /*10aa0*/  ISETP.NE.AND P2, PT, R203, 0x1, PT ;  /* 0x00000001cb00780c */ /* 0x000fe20003f45270 */
[----:B------:R-:W-:Y:S01]  /*10ab0*/  IMAD.U32 R202, R120, 0x10000, RZ ;  /* 0x0001000078ca7824 */ /* 0x000fe200078e00ff */
[----:B------:R-:W-:Y:S01]  /*10ac0*/  LOP3.LUT R178, R178, 0xfffffffb, RZ, 0xc0, !PT ;  /* 0xfffffffbb2b27812 */ /* 0x000fe200078ec0ff */
[----:B------:R-:W-:Y:S01]  /*10ad0*/  FFMA.FTZ R200, R200, R181, 1.1641532182693481445e-10 ;  /* 0x2f000000c8c87423 */ /* 0x000fe200000100b5 */
[----:B------:R-:W-:Y:S01]  /*10ae0*/  FMUL.FTZ R191, R191, UR17 ;  /* 0x00000011bfbf7c20 */ /* 0x000fe20008410000 */
[----:B------:R-:W-:Y:S01]  /*10af0*/  PRMT R124, R124, 0x7632, R124 ;  /* 0x000076327c7c7816 */ /* 0x000fe2000000007c */
[----:B------:R-:W-:Y:S02]  /*10b00*/  IMAD.MOV.U32 R204, RZ, RZ, 0x2 ;  /* 0x00000002ffcc7424 */ /* 0x000fe400078e00ff */
[----:B------:R-:W-:Y:S01]  /*10b10*/  FMUL.FTZ R191, R191, UR5 ;  /* 0x00000005bfbf7c20 */ /* 0x000fe20008410000 */
[----:B------:R-:W-:-:S02]  /*10b20*/  FSETP.GTU.FTZ.AND P1, PT, R200, UR4, PT ;  /* 0x00000004c8007c0b */ /* 0x000fc4000bf3c000 */
[----:B------:R-:W-:Y:S02]  /*10b30*/  SHF.L.U32 R200, R104, 0x10, RZ ;  /* 0x0000001068c87819 */ /* 0x000fe400000006ff */
[----:B------:R-:W-:Y:S02]  /*10b40*/  FSEL R191, R191, RZ, !P1 ;  /* 0x000000ffbfbf7208 */ /* 0x000fe40004800000 */
[----:B------:R-:W-:-:S03]  /*10b50*/  PLOP3.LUT P1, PT, P1, PT, PT, 0x8, 0x80 ;  /* 0x000000000080781c */ /* 0x000fc60000f2e170 */
[----:B------:R-:W-:Y:S01]  /*10b60*/  FFMA.FTZ R191, R191, R200, R202 ;  /* 0x000000c8bfbf7223 */ /* 0x000fe200000100ca */
        /* <DEDUP_REMOVED lines=12> */
.L_x_3262:
        /* <DEDUP_REMOVED lines=12> */
.L_x_3263:
        /* <DEDUP_REMOVED lines=43> */
.L_x_3261:
        /* <DEDUP_REMOVED lines=9> */
[----:B------:R-:W-:-:S02]  /*11030*/  FSETP.GTU.FTZ.AND P1, PT, R200, UR4, PT ;  /* 0x00000004c8007c0b */ /* 0x000fc4000bf3c000 */
[----:B------:R-:W-:Y:S02]  /*11040*/  LOP3.LUT R178, R178, 0xfffffffd, RZ, 0xc0, !PT ;  /* 0xfffffffdb2b27812 */ /* 0x000fe400078ec0ff */
[----:B------:R-:W-:Y:S02]  /*11050*/  FSEL R124, R124, RZ, !P1 ;  /* 0x000000ff7c7c7208 */ /* 0x000fe40004800000 */
[----:B------:R-:W-:-:S03]  /*11060*/  PLOP3.LUT P1, PT, P1, PT, PT, 0x8, 0x80 ;  /* 0x000000000080781c */ /* 0x000fc60000f2e170 */
[----:B------:R-:W-:Y:S01]  /*11070*/  FFMA.FTZ R200, R124, R203, R205 ;  /* 0x000000cb7cc87223 */ /* 0x000fe200000100cd */
[----:B------:R-:W-:Y:S01]  /*11080*/  IMAD.MOV.U32 R205, RZ, RZ, 0x2 ;  /* 0x00000002ffcd7424 */ /* 0x000fe200078e00ff */
[----:B------:R-:W-:Y:S02]  /*11090*/  MOV R124, R0 ;  /* 0x00000000007c7202 */ /* 0x000fe40000000f00 */
        /* <DEDUP_REMOVED lines=11> */
.L_x_3265:
        /* <DEDUP_REMOVED lines=12> */
.L_x_3266:
        /* <DEDUP_REMOVED lines=43> */
.L_x_3264:
        /* <DEDUP_REMOVED lines=8> */
[----:B------:R-:W-:Y:S01]  /*11540*/  FSETP.GTU.FTZ.AND P1, PT, R124, UR4, PT ;  /* 0x000000047c007c0b */ /* 0x000fe2000bf3c000 */
[----:B------:R-:W-:-:S03]  /*11550*/  IMAD.U32 R124, R121, 0x10000, RZ ;  /* 0x00010000797c7824 */ /* 0x000fc600078e00ff */
        /* <DEDUP_REMOVED lines=14> */
.L_x_3268:
        /* <DEDUP_REMOVED lines=12> */
.L_x_3269:
        /* <DEDUP_REMOVED lines=43> */
.L_x_3267:
[----:B------:R-:W-:Y:S01]  /*119b0*/  I2FP.F32.U32 R124, R125 ;  /* 0x0000007d007c7245 */ /* 0x000fe20000201000 */
[----:B------:R-:W-:Y:S01]  /*119c0*/  IMAD.U32 R203, R203, 0x10000, RZ ;  /* 0x00010000cbcb7824 */ /* 0x000fe200078e00ff */
[----:B------:R-:W-:Y:S01]  /*119d0*/  ISETP.NE.AND P3, PT, R207, 0x1, PT ;  /* 0x00000001cf00780c */ /* 0x000fe20003f65270 */
[----:B------:R-:W-:Y:S01]  /*119e0*/  IMAD.MOV.U32 R205, RZ, RZ, 0x2 ;  /* 0x00000002ffcd7424 */ /* 0x000fe200078e00ff */
[----:B------:R-:W-:Y:S01]  /*119f0*/  PRMT R125, R121, 0x7632, R125 ;  /* 0x00007632797d7816 */ /* 0x000fe2000000007d */
[----:B------:R-:W-:Y:S01]  /*11a00*/  FFMA.FTZ R124, R124, R181, 1.1641532182693481445e-10 ;  /* 0x2f0000007c7c7423 */ /* 0x000fe200000100b5 */
[----:B------:R-:W-:Y:S02]  /*11a10*/  FMUL.FTZ R203, R203, UR17 ;  /* 0x00000011cbcb7c20 */ /* 0x000fe40008410000 */
[----:B------:R-:W-:Y:S01]  /*11a20*/  SHF.L.U32 R206, R125, 0x10, RZ ;  /* 0x000000107dce7819 */ /* 0x000fe200000006ff */
[----:B------:R-:W-:Y:S02]  /*11a30*/  IMAD.MOV.U32 R125, RZ, RZ, R0 ;  /* 0x000000ffff7d7224 */ /* 0x000fe400078e0000 */
[----:B------:R-:W-:Y:S01]  /*11a40*/  FMUL.FTZ R203, R203, UR5 ;  /* 0x00000005cbcb7c20 */ /* 0x000fe20008410000 */
[----:B------:R-:W-:Y:S01]  /*11a50*/  FSETP.GTU.FTZ.AND P2, PT, R124, UR4, PT ;  /* 0x000000047c007c0b */ /* 0x000fe2000bf5c000 */
[----:B------:R-:W-:-:S03]  /*11a60*/  IMAD.U32 R124, R16, 0x10000, RZ ;  /* 0x00010000107c7824 */ /* 0x000fc600078e00ff */
        /* <DEDUP_REMOVED lines=12> */
.L_x_3271:
        /* <DEDUP_REMOVED lines=12> */
.L_x_3272:
        /* <DEDUP_REMOVED lines=43> */
.L_x_3270:
        /* <DEDUP_REMOVED lines=24> */
.L_x_3274:
        /* <DEDUP_REMOVED lines=12> */
.L_x_3275:
        /* <DEDUP_REMOVED lines=43> */
.L_x_3273:
[----:B------:R-:W-:Y:S01]  /*12390*/  I2FP.F32.U32 R124, R125 ;  /* 0x0000007d007c7245 */ /* 0x000fe20000201000 */
[----:B------:R-:W-:Y:S01]  /*123a0*/  IMAD.U32 R126, R126, 0x10000, RZ ;  /* 0x000100007e7e7824 */ /* 0x000fe200078e00ff */
[----:B------:R-:W-:Y:S01]  /*123b0*/  ISETP.NE.AND P5, PT, R207, 0x1, PT ;  /* 0x00000001cf00780c */ /* 0x000fe20003fa5270 */
[----:B------:R-:W-:Y:S01]  /*123c0*/  IMAD.MOV.U32 R210, RZ, RZ, 0x2 ;  /* 0x00000002ffd27424 */ /* 0x000fe200078e00ff */
        /* <DEDUP_REMOVED lines=20> */
.L_x_3277:
        /* <DEDUP_REMOVED lines=12> */
.L_x_3278:
        /* <DEDUP_REMOVED lines=43> */
.L_x_3276:
        /* <DEDUP_REMOVED lines=24> */
.L_x_3280:
        /* <DEDUP_REMOVED lines=14> */
.L_x_3281:
        /* <DEDUP_REMOVED lines=43> */
.L_x_3279:
[----:B------:R-:W-:Y:S01]  /*12d90*/  I2FP.F32.U32 R124, R125 ;  /* 0x0000007d007c7245 */ /* 0x000fe20000201000 */
[----:B------:R-:W-:Y:S01]  /*12da0*/  IMAD.U32 R126, R18, 0x10000, RZ ;  /* 0x00010000127e7824 */ /* 0x000fe200078e00ff */
[----:B------:R-:W-:Y:S02]  /*12db0*/  SHF.L.U32 R207, R207, 0x10, RZ ;  /* 0x00000010cfcf7819 */ /* 0x000fe400000006ff */
[----:B------:R-:W-:Y:S01]  /*12dc0*/  PRMT R125, R123, 0x7632, R125 ;  /* 0x000076327b7d7816 */ /* 0x000fe2000000007d */
[----:B------:R-:W-:Y:S02]  /*12dd0*/  FFMA.FTZ R124, R124, R181, 1.1641532182693481445e-10 ;  /* 0x2f0000007c7c7423 */ /* 0x000fe400000100b5 */
[----:B------:R-:W-:Y:S02]  /*12de0*/  FMUL.FTZ R207, R207, UR17 ;  /* 0x00000011cfcf7c20 */ /* 0x000fe40008410000 */
[----:B------:R-:W-:Y:S01]  /*12df0*/  IMAD.U32 R210, R125, 0x10000, RZ ;  /* 0x000100007dd27824 */ /* 0x000fe200078e00ff */
[----:B------:R-:W-:Y:S01]  /*12e00*/  FSETP.GTU.FTZ.AND P6, PT, R124, UR4, PT ;  /* 0x000000047c007c0b */ /* 0x000fe2000bfdc000 */
[----:B------:R-:W-:Y:S01]  /*12e10*/  FMUL.FTZ R207, R207, UR5 ;  /* 0x00000005cfcf7c20 */ /* 0x000fe20008410000 */
[----:B------:R-:W-:-:S02]  /*12e20*/  F2FP.BF16.F32.PACK_AB R125, R203, R204 ;  /* 0x000000cccb7d723e */ /* 0x000fc400000010ff */
[----:B------:R-:W-:Y:S02]  /*12e30*/  F2FP.BF16.F32.PACK_AB R124, R200, R191 ;  /* 0x000000bfc87c723e */ /* 0x000fe400000010ff */
[----:B------:R-:W-:Y:S02]  /*12e40*/  FSEL R207, R207, RZ, !P6 ;  /* 0x000000ffcfcf7208 */ /* 0x000fe40007000000 */
[----:B------:R-:W-:-:S03]  /*12e50*/  PLOP3.LUT P6, PT, P6, PT, PT, 0x8, 0x80 ;  /* 0x000000000080781c */ /* 0x000fc600037ce170 */
[----:B------:R-:W-:Y:S01]  /*12e60*/  FFMA.FTZ R207, R207, R126, R210 ;  /* 0x0000007ecfcf7223 */ /* 0x000fe200000100d2 */
[----:B------:R-:W-:-:S04]  /*12e70*/  F2FP.BF16.F32.PACK_AB R126, R205, R206 ;  /* 0x000000cecd7e723e */ /* 0x000fc800000010ff */
[----:B------:R-:W-:Y:S01]  /*12e80*/  F2FP.BF16.F32.PACK_AB R127, R207, R208 ;  /* 0x000000d0cf7f723e */ /* 0x000fe200000010ff */
[----:B------:R-:W-:Y:S06]  /*12e90*/  BRA `(.L_x_3282) ;  /* 0x0000002400ec7947 */ /* 0x000fec0003800000 */
.L_x_3257:
        /* <DEDUP_REMOVED lines=15> */
.L_x_3284:
        /* <DEDUP_REMOVED lines=12> */
.L_x_3285:
        /* <DEDUP_REMOVED lines=43> */
.L_x_3283:
[----:B------:R-:W-:Y:S01]  /*13300*/  I2FP.F32.U32 R200, R200 ;  /* 0x000000c800c87245 */ /* 0x000fe20000201000 */
[----:B-----5:R-:W-:Y:S01]  /*13310*/  IMAD.U32 R191, R124, 0x10000, RZ ;  /* 0x000100007cbf7824 */ /* 0x020fe200078e00ff */
[----:B------:R-:W-:Y:S01]  /*13320*/  ISETP.NE.AND P2, PT, R203, 0x1, PT ;  /* 0x00000001cb00780c */ /* 0x000fe20003f45270 */
[----:B------:R-:W-:Y:S01]  /*13330*/  IMAD.MOV.U32 R204, RZ, RZ, 0x2 ;  /* 0x00000002ffcc7424 */ /* 0x000fe200078e00ff */
[----:B------:R-:W-:Y:S01]  /*13340*/  LOP3.LUT R178, R178, 0xfffffffb, RZ, 0xc0, !PT ;  /* 0xfffffffbb2b27812 */ /* 0x000fe200078ec0ff */
[----:B------:R-:W-:Y:S01]  /*13350*/  FFMA.FTZ R200, R200, R181, 1.1641532182693481445e-10 ;  /* 0x2f000000c8c87423 */ /* 0x000fe200000100b5 */
[----:B------:R-:W-:Y:S01]  /*13360*/  FMUL.FTZ R191, R191, UR17 ;  /* 0x00000011bfbf7c20 */ /* 0x000fe20008410000 */
[----:B------:R-:W-:-:S03]  /*13370*/  PRMT R124, R124, 0x7632, R124 ;  /* 0x000076327c7c7816 */ /* 0x000fc6000000007c */
[----:B------:R-:W-:Y:S01]  /*13380*/  FMUL.FTZ R191, R191, UR5 ;  /* 0x00000005bfbf7c20 */ /* 0x000fe20008410000 */
[----:B------:R-:W-:Y:S02]  /*13390*/  FSETP.GTU.FTZ.AND P1, PT, R200, UR4, PT ;  /* 0x00000004c8007c0b */ /* 0x000fe4000bf3c000 */
[----:B------:R-:W-:Y:S02]  /*133a0*/  SHF.L.U32 R200, R104, 0x10, RZ ;  /* 0x0000001068c87819 */ /* 0x000fe400000006ff */
[----:B------:R-:W-:Y:S02]  /*133b0*/  FSEL R191, R191, RZ, !P1 ;  /* 0x000000ffbfbf7208 */ /* 0x000fe40004800000 */
[----:B------:R-:W-:-:S03]  /*133c0*/  PLOP3.LUT P1, PT, P1, PT, PT, 0x8, 0x80 ;  /* 0x000000000080781c */ /* 0x000fc60000f2e170 */
[----:B------:R-:W-:Y:S01]  /*133d0*/  FMUL.FTZ R191, R200, R191 ;  /* 0x000000bfc8bf7220 */ /* 0x000fe20000410000 */
[----:B------:R-:W-:-:S04]  /*133e0*/  IMAD.MOV.U32 R200, RZ, RZ, R0 ;  /* 0x000000ffffc87224 */ /* 0x000fc800078e0000 */
        /* <DEDUP_REMOVED lines=11> */
.L_x_3287:
        /* <DEDUP_REMOVED lines=12> */
.L_x_3288:
        /* <DEDUP_REMOVED lines=43> */
.L_x_3286:
[----:B------:R-:W-:Y:S01]  /*13810*/  I2FP.F32.U32 R200, R200 ;  /* 0x000000c800c87245 */ /* 0x000fe20000201000 */
[----:B------:R-:W-:Y:S01]  /*13820*/  IMAD.U32 R124, R124, 0x10000, RZ ;  /* 0x000100007c7c7824 */ /* 0x000fe200078e00ff */
[----:B------:R-:W-:Y:S01]  /*13830*/  ISETP.NE.AND P2, PT, R204, 0x1, PT ;  /* 0x00000001cc00780c */ /* 0x000fe20003f45270 */
[----:B------:R-:W-:Y:S01]  /*13840*/  IMAD.U32 R203, R15, 0x10000, RZ ;  /* 0x000100000fcb7824 */ /* 0x000fe200078e00ff */
[----:B------:R-:W-:Y:S01]  /*13850*/  LOP3.LUT R178, R178, 0xfffffffd, RZ, 0xc0, !PT ;  /* 0xfffffffdb2b27812 */ /* 0x000fe200078ec0ff */
[----:B------:R-:W-:Y:S01]  /*13860*/  FFMA.FTZ R200, R200, R181, 1.1641532182693481445e-10 ;  /* 0x2f000000c8c87423 */ /* 0x000fe200000100b5 */
[----:B------:R-:W-:Y:S01]  /*13870*/  FMUL.FTZ R124, R124, UR17 ;  /* 0x000000117c7c7c20 */ /* 0x000fe20008410000 */
[----:B------:R-:W-:-:S03]  /*13880*/  MOV R206, 0x2 ;  /* 0x0000000200ce7802 */ /* 0x000fc60000000f00 */
[----:B------:R-:W-:Y:S01]  /*13890*/  FMUL.FTZ R124, R124, UR5 ;  /* 0x000000057c7c7c20 */ /* 0x000fe20008410000 */
[----:B------:R-:W-:-:S04]  /*138a0*/  FSETP.GTU.FTZ.AND P1, PT, R200, UR4, PT ;  /* 0x00000004c8007c0b */ /* 0x000fc8000bf3c000 */
[----:B------:R-:W-:Y:S02]  /*138b0*/  FSEL R124, R124, RZ, !P1 ;  /* 0x000000ff7c7c7208 */ /* 0x000fe40004800000 */
[----:B------:R-:W-:-:S03]  /*138c0*/  PLOP3.LUT P1, PT, P1, PT, PT, 0x8, 0x80 ;  /* 0x000000000080781c */ /* 0x000fc60000f2e170 */
[----:B------:R-:W-:Y:S01]  /*138d0*/  FMUL.FTZ R200, R203, R124 ;  /* 0x0000007ccbc87220 */ /* 0x000fe20000410000 */
[----:B------:R-:W-:-:S03]  /*138e0*/  IMAD.MOV.U32 R124, RZ, RZ, R0 ;  /* 0x000000ffff7c7224 */ /* 0x000fc600078e0000 */
[----:B------:R-:W-:-:S06]  /*138f0*/  IMAD.MOV.U32 R202, RZ, RZ, R200 ;  /* 0x000000ffffca7224 */ /* 0x000fcc00078e00c8 */
        /* <DEDUP_REMOVED lines=10> */
.L_x_3290:
        /* <DEDUP_REMOVED lines=12> */
.L_x_3291:
        /* <DEDUP_REMOVED lines=43> */
.L_x_3289:
        /* <DEDUP_REMOVED lines=9> */
[----:B------:R-:W-:Y:S02]  /*13da0*/  PRMT R203, R125, 0x7632, R203 ;  /* 0x000076327dcb7816 */ /* 0x000fe400000000cb */
[----:B------:R-:W-:Y:S01]  /*13db0*/  PLOP3.LUT P1, PT, P1, PT, PT, 0x8, 0x80 ;  /* 0x000000000080781c */ /* 0x000fe20000f2e170 */
[----:B------:R-:W-:Y:S01]  /*13dc0*/  FMUL.FTZ R204, R205, R204 ;  /* 0x000000cccdcc7220 */ /* 0x000fe20000410000 */
[----:B------:R-:W-:Y:S01]  /*13dd0*/  IMAD.MOV.U32 R205, RZ, RZ, 0x2 ;  /* 0x00000002ffcd7424 */ /* 0x000fe200078e00ff */
[----:B------:R-:W-:Y:S01]  /*13de0*/  MOV R125, R0 ;  /* 0x00000000007d7202 */ /* 0x000fe20000000f00 */
        /* <DEDUP_REMOVED lines=9> */
.L_x_3293:
        /* <DEDUP_REMOVED lines=12> */
.L_x_3294:
        /* <DEDUP_REMOVED lines=43> */
.L_x_3292:
        /* <DEDUP_REMOVED lines=22> */
.L_x_3296:
        /* <DEDUP_REMOVED lines=12> */
.L_x_3297:
        /* <DEDUP_REMOVED lines=43> */
.L_x_3295:
        /* <DEDUP_REMOVED lines=23> */
.L_x_3299:
        /* <DEDUP_REMOVED lines=12> */
.L_x_3300:
        /* <DEDUP_REMOVED lines=43> */
.L_x_3298:
[----:B------:R-:W-:Y:S01]  /*14ba0*/  I2FP.F32.U32 R124, R125 ;  /* 0x0000007d007c7245 */ /* 0x000fe20000201000 */
[----:B------:R-:W-:Y:S01]  /*14bb0*/  IMAD.U32 R205, R17, 0x10000, RZ ;  /* 0x0001000011cd7824 */ /* 0x000fe200078e00ff */
[----:B------:R-:W-:Y:S02]  /*14bc0*/  SHF.L.U32 R126, R126, 0x10, RZ ;  /* 0x000000107e7e7819 */ /* 0x000fe400000006ff */
        /* <DEDUP_REMOVED lines=19> */
.L_x_3302:
        /* <DEDUP_REMOVED lines=12> */
.L_x_3303:
        /* <DEDUP_REMOVED lines=43> */
.L_x_3301:
        /* <DEDUP_REMOVED lines=9> */
[----:B------:R-:W-:Y:S01]  /*15100*/  FSEL R208, R125, RZ, !P5 ;  /* 0x000000ff7dd07208 */ /* 0x000fe20006800000 */
[----:B------:R-:W-:Y:S01]  /*15110*/  IMAD.MOV.U32 R125, RZ, RZ, R0 ;  /* 0x000000ffff7d7224 */ /* 0x000fe200078e0000 */
[----:B------:R-:W-:-:S03]  /*15120*/  PLOP3.LUT P5, PT, P5, PT, PT, 0x8, 0x80 ;  /* 0x000000000080781c */ /* 0x000fc60002fae170 */
[----:B------:R-:W-:Y:S01]  /*15130*/  FMUL.FTZ R208, R207, R208 ;  /* 0x000000d0cfd07220 */ /* 0x000fe20000410000 */
        /* <DEDUP_REMOVED lines=10> */
.L_x_3305:
        /* <DEDUP_REMOVED lines=14> */
.L_x_3306:
        /* <DEDUP_REMOVED lines=43> */
.L_x_3304:
        /* <DEDUP_REMOVED lines=14> */
.L_x_3282:
[----:B------:R-:W0:Y:S01]  /*15650*/  @P0 LDC.64 R212, c[0x0][0x3a0] ;  /* 0x0000e800ffd40b82 */ /* 0x000e220000000a00 */
[----:B------:R-:W-:Y:S01]  /*15660*/  SEL R211, RZ, 0x10000, !P5 ;  /* 0x00010000ffd37807 */ /* 0x000fe20006800000 */
[----:B------:R-:W-:Y:S01]  /*15670*/  IMAD.WIDE.U32 R218, R190, 0x10, R128 ;  /* 0x00000010beda7825 */ /* 0x000fe200078e0080 */
[----:B------:R-:W-:Y:S02]  /*15680*/  LOP3.LUT P5, RZ, R178, 0x2, RZ, 0xc0, !PT ;  /* 0x00000002b2ff7812 */ /* 0x000fe400078ac0ff */
[----:B------:R-:W-:Y:S01]  /*15690*/  SEL R215, RZ, 0x1000000, !P6 ;  /* 0x01000000ffd77807 */ /* 0x000fe20007000000 */
[----:B------:R-:W-:Y:S01]  /*156a0*/  IMAD.WIDE.U32 R216, R190, 0x8, R130 ;  /* 0x00000008bed87825 */ /* 0x000fe200078e0082 */
[----:B------:R-:W-:Y:S01]  /*156b0*/  SEL R214, RZ, 0x100, !P4 ;  /* 0x00000100ffd67807 */ /* 0x000fe20006000000 */
[----:B------:R1:W-:Y:S01]  /*156c0*/  STG.E.128 desc[UR8][R218.64], R124 ;  /* 0x0000007cda007986 */ /* 0x0003e2000c101d08 */
[----:B------:R-:W-:Y:S02]  /*156d0*/  SEL R210, RZ, 0x1000000, !P2 ;  /* 0x01000000ffd27807 */ /* 0x000fe40005000000 */
[----:B------:R-:W-:-:S02]  /*156e0*/  SEL R200, RZ, 0x10000, !P1 ;  /* 0x00010000ffc87807 */ /* 0x000fc40004800000 */
[----:B------:R-:W-:Y:S02]  /*156f0*/  SEL R191, RZ, 0x100, !P5 ;  /* 0x00000100ffbf7807 */ /* 0x000fe40006800000 */
[----:B------:R-:W-:Y:S02]  /*15700*/  LOP3.LUT P6, RZ, R178, 0x4, RZ, 0xc0, !PT ;  /* 0x00000004b2ff7812 */ /* 0x000fe400078cc0ff */
[----:B------:R-:W-:Y:S02]  /*15710*/  LOP3.LUT R214, R214, R215, R211, 0xfe, !PT ;  /* 0x000000d7d6d67212 */ /* 0x000fe400078efed3 */
[----:B------:R-:W-:Y:S01]  /*15720*/  LOP3.LUT R191, R191, R210, R200, 0xfe, !PT ;  /* 0x000000d2bfbf7212 */ /* 0x000fe200078efec8 */
[----:B------:R-:W-:Y:S01]  /*15730*/  VIADD R200, R134, 0x200 ;  /* 0x0000020086c87836 */ /* 0x000fe20000000000 */
[----:B------:R-:W-:Y:S02]  /*15740*/  SEL R211, RZ, 0x1, !P3 ;  /* 0x00000001ffd37807 */ /* 0x000fe40005800000 */
[----:B------:R-:W-:Y:S01]  /*15750*/  SEL R210, RZ, 0x1, !P6 ;  /* 0x00000001ffd27807 */ /* 0x000fe20007000000 */
[----:B0-----:R-:W-:Y:S01]  /*15760*/  @P0 IMAD.WIDE.U32 R212, R200, 0x10, R212 ;  /* 0x00000010c8d40825 */ /* 0x001fe200078e00d4 */
[----:B------:R-:W-:-:S02]  /*15770*/  LOP3.LUT R211, R214, R211, RZ, 0xfc, !PT ;  /* 0x000000d3d6d37212 */ /* 0x000fc400078efcff */
[----:B------:R-:W-:Y:S01]  /*15780*/  LOP3.LUT R210, R191, R210, RZ, 0xfc, !PT ;  /* 0x000000d2bfd27212 */ /* 0x000fe200078efcff */
[----:B------:R-:W-:-:S04]  /*15790*/  IMAD.WIDE.U32 R214, R200, 0x10, R132 ;  /* 0x00000010c8d67825 */ /* 0x000fc800078e0084 */
[----:B------:R0:W-:Y:S04]  /*157a0*/  STG.E.64 desc[UR8][R216.64], R210 ;  /* 0x000000d2d8007986 */ /* 0x0001e8000c101b08 */
[----:B------:R0:W5:Y:S04]  /*157b0*/  @P0 LDG.E.128 R120, desc[UR8][R212.64] ;  /* 0x00000008d4780981 */ /* 0x000168000c1e1d00 */
[----:B-1----:R0:W5:Y:S01]  /*157c0*/  LDG.E.128 R124, desc[UR8][R214.64] ;  /* 0x00000008d67c7981 */ /* 0x002162000c1e1d00 */
[----:B------:R-:W-:Y:S05]  /*157d0*/  @!P0 BRA `(.L_x_3307) ;  /* 0x0000002800208947 */ /* 0x000fea0003800000 */
        /* <DEDUP_REMOVED lines=15> */
.L_x_3309:
        /* <DEDUP_REMOVED lines=12> */
.L_x_3310:
        /* <DEDUP_REMOVED lines=39> */
[----:B------:R-:W-:Y:S01]  /*15c00*/  MOV R0, R214 ;  /* 0x000000d600007202 */ /* 0x000fe20000000f00 */
[----:B------:R-:W-:Y:S01]  /*15c10*/  IMAD.MOV.U32 R191, RZ, RZ, R210 ;  /* 0x000000ffffbf7224 */ /* 0x000fe200078e00d2 */
[----:B------:R-:W-:Y:S01]  /*15c20*/  LOP3.LUT R174, R212, UR27, R211, 0x96, !PT ;  /* 0x0000001bd4ae7c12 */ /* 0x000fe2000f8e96d3 */
[----:B------:R-:W-:-:S07]  /*15c30*/  IMAD.MOV.U32 R210, RZ, RZ, R209 ;  /* 0x000000ffffd27224 */ /* 0x000fce00078e00d1 */
.L_x_3308:
[----:B------:R-:W-:Y:S01]  /*15c40*/  I2FP.F32.U32 R210, R210 ;  /* 0x000000d200d27245 */ /* 0x000fe20000201000 */
[----:B-----5:R-:W-:Y:S01]  /*15c50*/  IMAD.U32 R209, R124, 0x10000, RZ ;  /* 0x000100007cd17824 */ /* 0x020fe200078e00ff */
[----:B------:R-:W-:Y:S01]  /*15c60*/  ISETP.NE.AND P2, PT, R213, 0x1, PT ;  /* 0x00000001d500780c */ /* 0x000fe20003f45270 */
[----:B------:R-:W-:Y:S01]  /*15c70*/  IMAD.MOV.U32 R214, RZ, RZ, 0x2 ;  /* 0x00000002ffd67424 */ /* 0x000fe200078e00ff */
[----:B------:R-:W-:Y:S01]  /*15c80*/  SHF.L.U32 R212, R120, 0x10, RZ ;  /* 0x0000001078d47819 */ /* 0x000fe200000006ff */
[----:B------:R-:W-:Y:S01]  /*15c90*/  FFMA.FTZ R210, R210, R181, 1.1641532182693481445e-10 ;  /* 0x2f000000d2d27423 */ /* 0x000fe200000100b5 */
[----:B------:R-:W-:Y:S01]  /*15ca0*/  FMUL.FTZ R209, R209, UR17 ;  /* 0x00000011d1d17c20 */ /* 0x000fe20008410000 */
[----:B------:R-:W-:Y:S01]  /*15cb0*/  LOP3.LUT R178, R178, 0xfffffffb, RZ, 0xc0, !PT ;  /* 0xfffffffbb2b27812 */ /* 0x000fe200078ec0ff */
[----:B------:R-:W-:Y:S01]  /*15cc0*/  IMAD.MOV.U32 R211, RZ, RZ, R0 ;  /* 0x000000ffffd37224 */ /* 0x000fe200078e0000 */
[----:B------:R-:W-:Y:S01]  /*15cd0*/  PRMT R124, R124, 0x7632, R124 ;  /* 0x000076327c7c7816 */ /* 0x000fe2000000007c */
[----:B------:R-:W-:Y:S01]  /*15ce0*/  FMUL.FTZ R209, R209, UR5 ;  /* 0x00000005d1d17c20 */ /* 0x000fe20008410000 */
[----:B------:R-:W-:Y:S01]  /*15cf0*/  FSETP.GTU.FTZ.AND P1, PT, R210, UR4, PT ;  /* 0x00000004d2007c0b */ /* 0x000fe2000bf3c000 */
[----:B------:R-:W-:-:S03]  /*15d00*/  IMAD.U32 R210, R108, 0x10000, RZ ;  /* 0x000100006cd27824 */ /* 0x000fc600078e00ff */
[----:B------:R-:W-:Y:S02]  /*15d10*/  FSEL R209, R209, RZ, !P1 ;  /* 0x000000ffd1d17208 */ /* 0x000fe40004800000 */
[----:B------:R-:W-:-:S03]  /*15d20*/  PLOP3.LUT P1, PT, P1, PT, PT, 0x8, 0x80 ;  /* 0x000000000080781c */ /* 0x000fc60000f2e170 */
[----:B------:R-:W-:-:S05]  /*15d30*/  FFMA.FTZ R209, R209, R210, R212 ;  /* 0x000000d2d1d17223 */ /* 0x000fca00000100d4 */
        /* <DEDUP_REMOVED lines=11> */
.L_x_3312:
        /* <DEDUP_REMOVED lines=12> */
.L_x_3313:
        /* <DEDUP_REMOVED lines=43> */
.L_x_3311:
[----:B------:R-:W-:Y:S01]  /*16160*/  I2FP.F32.U32 R210, R211 ;  /* 0x000000d300d27245 */ /* 0x000fe20000201000 */
[----:B------:R-:W-:Y:S01]  /*16170*/  IMAD.U32 R124, R124, 0x10000, RZ ;  /* 0x000100007c7c7824 */ /* 0x000fe200078e00ff */
[----:B------:R-:W-:Y:S01]  /*16180*/  ISETP.NE.AND P2, PT, R214, 0x1, PT ;  /* 0x00000001d600780c */ /* 0x000fe20003f45270 */
[----:B------:R-:W-:Y:S01]  /*16190*/  IMAD.U32 R211, R19, 0x10000, RZ ;  /* 0x0001000013d37824 */ /* 0x000fe200078e00ff */
[----:B------:R-:W-:Y:S01]  /*161a0*/  PRMT R213, R120, 0x7632, R213 ;  /* 0x0000763278d57816 */ /* 0x000fe200000000d5 */
[----:B------:R-:W-:Y:S01]  /*161b0*/  FFMA.FTZ R210, R210, R181, 1.1641532182693481445e-10 ;  /* 0x2f000000d2d27423 */ /* 0x000fe200000100b5 */
[----:B------:R-:W-:Y:S01]  /*161c0*/  FMUL.FTZ R124, R124, UR17 ;  /* 0x000000117c7c7c20 */ /* 0x000fe20008410000 */
[----:B------:R-:W-:Y:S01]  /*161d0*/  LOP3.LUT R178, R178, 0xfffffffd, RZ, 0xc0, !PT ;  /* 0xfffffffdb2b27812 */ /* 0x000fe200078ec0ff */
[----:B------:R-:W-:Y:S01]  /*161e0*/  IMAD.MOV.U32 R215, RZ, RZ, 0x2 ;  /* 0x00000002ffd77424 */ /* 0x000fe200078e00ff */
[----:B------:R-:W-:Y:S01]  /*161f0*/  SHF.L.U32 R213, R213, 0x10, RZ ;  /* 0x00000010d5d57819 */ /* 0x000fe200000006ff */
[----:B------:R-:W-:Y:S01]  /*16200*/  FMUL.FTZ R124, R124, UR5 ;  /* 0x000000057c7c7c20 */ /* 0x000fe20008410000 */
[----:B------:R-:W-:-:S04]  /*16210*/  FSETP.GTU.FTZ.AND P1, PT, R210, UR4, PT ;  /* 0x00000004d2007c0b */ /* 0x000fc8000bf3c000 */
[----:B------:R-:W-:Y:S02]  /*16220*/  FSEL R124, R124, RZ, !P1 ;  /* 0x000000ff7c7c7208 */ /* 0x000fe40004800000 */
[----:B------:R-:W-:-:S03]  /*16230*/  PLOP3.LUT P1, PT, P1, PT, PT, 0x8, 0x80 ;  /* 0x000000000080781c */ /* 0x000fc60000f2e170 */
[----:B------:R-:W-:Y:S01]  /*16240*/  FFMA.FTZ R210, R124, R211, R213 ;  /* 0x000000d37cd27223 */ /* 0x000fe200000100d5 */
        /* <DEDUP_REMOVED lines=12> */
.L_x_3315:
        /* <DEDUP_REMOVED lines=12> */
.L_x_3316:
        /* <DEDUP_REMOVED lines=43> */
.L_x_3314:
[----:B------:R-:W-:Y:S01]  /*16680*/  I2FP.F32.U32 R124, R124 ;  /* 0x0000007c007c7245 */ /* 0x000fe20000201000 */
[----:B------:R-:W-:Y:S01]  /*16690*/  IMAD.U32 R213, R125, 0x10000, RZ ;  /* 0x000100007dd57824 */ /* 0x000fe200078e00ff */
[----:B------:R-:W-:Y:S01]  /*166a0*/  ISETP.NE.AND P2, PT, R215, 0x1, PT ;  /* 0x00000001d700780c */ /* 0x000fe20003f45270 */
[----:B------:R-:W-:Y:S02]  /*166b0*/  IMAD.U32 R214, R109, 0x10000, RZ ;  /* 0x000100006dd67824 */ /* 0x000fe400078e00ff */
        /* <DEDUP_REMOVED lines=20> */
.L_x_3318:
        /* <DEDUP_REMOVED lines=12> */
.L_x_3319:
        /* <DEDUP_REMOVED lines=43> */
.L_x_3317:
[----:B------:R-:W-:Y:S01]  /*16b70*/  I2FP.F32.U32 R124, R125 ;  /* 0x0000007d007c7245 */ /* 0x000fe20000201000 */
[----:B------:R-:W-:Y:S01]  /*16b80*/  HFMA2 R215, -RZ, RZ, 0, 1.1920928955078125e-07 ;  /* 0x00000002ffd77431 */ /* 0x000fe200000001ff */
[----:B------:R-:W-:Y:S02]  /*16b90*/  SHF.L.U32 R213, R213, 0x10, RZ ;  /* 0x00000010d5d57819 */ /* 0x000fe400000006ff */
[----:B------:R-:W-:Y:S01]  /*16ba0*/  ISETP.NE.AND P3, PT, R217, 0x1, PT ;  /* 0x00000001d900780c */ /* 0x000fe20003f65270 */
[----:B------:R-:W-:Y:S01]  /*16bb0*/  FFMA.FTZ R124, R124, R181, 1.1641532182693481445e-10 ;  /* 0x2f0000007c7c7423 */ /* 0x000fe200000100b5 */
[----:B------:R-:W-:Y:S01]  /*16bc0*/  PRMT R125, R121, 0x7632, R125 ;  /* 0x00007632797d7816 */ /* 0x000fe2000000007d */
[----:B------:R-:W-:-:S03]  /*16bd0*/  FMUL.FTZ R213, R213, UR17 ;  /* 0x00000011d5d57c20 */ /* 0x000fc60008410000 */
[----:B------:R-:W-:Y:S01]  /*16be0*/  FSETP.GTU.FTZ.AND P2, PT, R124, UR4, PT ;  /* 0x000000047c007c0b */ /* 0x000fe2000bf5c000 */
[----:B------:R-:W-:Y:S01]  /*16bf0*/  FMUL.FTZ R213, R213, UR5 ;  /* 0x00000005d5d57c20 */ /* 0x000fe20008410000 */
[----:B------:R-:W-:Y:S02]  /*16c00*/  IMAD.U32 R124, R20, 0x10000, RZ ;  /* 0x00010000147c7824 */ /* 0x000fe400078e00ff */
[----:B------:R-:W-:Y:S02]  /*16c10*/  IMAD.U32 R216, R125, 0x10000, RZ ;  /* 0x000100007dd87824 */ /* 0x000fe400078e00ff */
[----:B------:R-:W-:Y:S01]  /*16c20*/  FSEL R213, R213, RZ, !P2 ;  /* 0x000000ffd5d57208 */ /* 0x000fe20005000000 */
[----:B------:R-:W-:Y:S01]  /*16c30*/  IMAD.MOV.U32 R125, RZ, RZ, R0 ;  /* 0x000000ffff7d7224 */ /* 0x000fe200078e0000 */
        /* <DEDUP_REMOVED lines=11> */
.L_x_3321:
        /* <DEDUP_REMOVED lines=12> */
.L_x_3322:
        /* <DEDUP_REMOVED lines=43> */
.L_x_3320:
        /* <DEDUP_REMOVED lines=24> */
.L_x_3324:
        /* <DEDUP_REMOVED lines=12> */
.L_x_3325:
        /* <DEDUP_REMOVED lines=43> */
.L_x_3323:
        /* <DEDUP_REMOVED lines=24> */
.L_x_3327:
        /* <DEDUP_REMOVED lines=12> */
.L_x_3328:
        /* <DEDUP_REMOVED lines=43> */
.L_x_3326:
        /* <DEDUP_REMOVED lines=24> */
.L_x_3330:
        /* <DEDUP_REMOVED lines=14> */
.L_x_3331:
        /* <DEDUP_REMOVED lines=43> */
.L_x_3329:
        /* <DEDUP_REMOVED lines=17> */
.L_x_3307:
        /* <DEDUP_REMOVED lines=15> */
.L_x_3334:
        /* <DEDUP_REMOVED lines=12> */
.L_x_3335:
        /* <DEDUP_REMOVED lines=43> */
.L_x_3333:
[----:B------:R-:W-:Y:S01]  /*184c0*/  I2FP.F32.U32 R210, R210 ;  /* 0x000000d200d27245 */ /* 0x000fe20000201000 */
[----:B-----5:R-:W-:Y:S01]  /*184d0*/  IMAD.U32 R209, R124, 0x10000, RZ ;  /* 0x000100007cd17824 */ /* 0x020fe200078e00ff */
[----:B------:R-:W-:Y:S01]  /*184e0*/  ISETP.NE.AND P2, PT, R213, 0x1, PT ;  /* 0x00000001d500780c */ /* 0x000fe20003f45270 */
[----:B------:R-:W-:Y:S01]  /*184f0*/  IMAD.MOV.U32 R211, RZ, RZ, R0 ;  /* 0x000000ffffd37224 */ /* 0x000fe200078e0000 */
[----:B------:R-:W-:Y:S01]  /*18500*/  LOP3.LUT R178, R178, 0xfffffffb, RZ, 0xc0, !PT ;  /* 0xfffffffbb2b27812 */ /* 0x000fe200078ec0ff */
[----:B------:R-:W-:Y:S01]  /*18510*/  FFMA.FTZ R210, R210, R181, 1.1641532182693481445e-10 ;  /* 0x2f000000d2d27423 */ /* 0x000fe200000100b5 */
[----:B------:R-:W-:Y:S01]  /*18520*/  FMUL.FTZ R209, R209, UR17 ;  /* 0x00000011d1d17c20 */ /* 0x000fe20008410000 */
[----:B------:R-:W-:Y:S02]  /*18530*/  PRMT R124, R124, 0x7632, R124 ;  /* 0x000076327c7c7816 */ /* 0x000fe4000000007c */
[----:B------:R-:W-:Y:S01]  /*18540*/  MOV R214, 0x2 ;  /* 0x0000000200d67802 */ /* 0x000fe20000000f00 */
[----:B------:R-:W-:Y:S01]  /*18550*/  FMUL.FTZ R209, R209, UR5 ;  /* 0x00000005d1d17c20 */ /* 0x000fe20008410000 */
[----:B------:R-:W-:Y:S01]  /*18560*/  FSETP.GTU.FTZ.AND P1, PT, R210, UR4, PT ;  /* 0x00000004d2007c0b */ /* 0x000fe2000bf3c000 */
[----:B------:R-:W-:-:S03]  /*18570*/  IMAD.U32 R210, R108, 0x10000, RZ ;  /* 0x000100006cd27824 */ /* 0x000fc600078e00ff */
[----:B------:R-:W-:Y:S02]  /*18580*/  FSEL R209, R209, RZ, !P1 ;  /* 0x000000ffd1d17208 */ /* 0x000fe40004800000 */
[----:B------:R-:W-:-:S03]  /*18590*/  PLOP3.LUT P1, PT, P1, PT, PT, 0x8, 0x80 ;  /* 0x000000000080781c */ /* 0x000fc60000f2e170 */
[----:B------:R-:W-:-:S04]  /*185a0*/  FMUL.FTZ R209, R210, R209 ;  /* 0x000000d1d2d17220 */ /* 0x000fc80000410000 */
        /* <DEDUP_REMOVED lines=11> */
.L_x_3337:
        /* <DEDUP_REMOVED lines=12> */
.L_x_3338:
        /* <DEDUP_REMOVED lines=43> */
.L_x_3336:
[----:B------:R-:W-:Y:S01]  /*189d0*/  I2FP.F32.U32 R210, R211 ;  /* 0x000000d300d27245 */ /* 0x000fe20000201000 */
[----:B------:R-:W-:Y:S01]  /*189e0*/  IMAD.U32 R211, R19, 0x10000, RZ ;  /* 0x0001000013d37824 */ /* 0x000fe200078e00ff */
[----:B------:R-:W-:Y:S01]  /*189f0*/  SHF.L.U32 R124, R124, 0x10, RZ ;  /* 0x000000107c7c7819 */ /* 0x000fe200000006ff */
[----:B------:R-:W-:Y:S01]  /*18a00*/  IMAD.MOV.U32 R216, RZ, RZ, 0x2 ;  /* 0x00000002ffd87424 */ /* 0x000fe200078e00ff */
[----:B------:R-:W-:Y:S01]  /*18a10*/  ISETP.NE.AND P2, PT, R214, 0x1, PT ;  /* 0x00000001d600780c */ /* 0x000fe20003f45270 */
[----:B------:R-:W-:Y:S01]  /*18a20*/  FFMA.FTZ R210, R210, R181, 1.1641532182693481445e-10 ;  /* 0x2f000000d2d27423 */ /* 0x000fe200000100b5 */
[----:B------:R-:W-:Y:S01]  /*18a30*/  LOP3.LUT R178, R178, 0xfffffffd, RZ, 0xc0, !PT ;  /* 0xfffffffdb2b27812 */ /* 0x000fe200078ec0ff */
[----:B------:R-:W-:-:S03]  /*18a40*/  FMUL.FTZ R124, R124, UR17 ;  /* 0x000000117c7c7c20 */ /* 0x000fc60008410000 */
[----:B------:R-:W-:Y:S01]  /*18a50*/  FSETP.GTU.FTZ.AND P1, PT, R210, UR4, PT ;  /* 0x00000004d2007c0b */ /* 0x000fe2000bf3c000 */
[----:B------:R-:W-:-:S05]  /*18a60*/  FMUL.FTZ R124, R124, UR5 ;  /* 0x000000057c7c7c20 */ /* 0x000fca0008410000 */
[----:B------:R-:W-:Y:S02]  /*18a70*/  FSEL R124, R124, RZ, !P1 ;  /* 0x000000ff7c7c7208 */ /* 0x000fe40004800000 */
[----:B------:R-:W-:-:S03]  /*18a80*/  PLOP3.LUT P1, PT, P1, PT, PT, 0x8, 0x80 ;  /* 0x000000000080781c */ /* 0x000fc60000f2e170 */
[----:B------:R-:W-:Y:S01]  /*18a90*/  FMUL.FTZ R210, R211, R124 ;  /* 0x0000007cd3d27220 */ /* 0x000fe20000410000 */
        /* <DEDUP_REMOVED lines=12> */
.L_x_3340:
        /* <DEDUP_REMOVED lines=12> */
.L_x_3341:
        /* <DEDUP_REMOVED lines=43> */
.L_x_3339:
[----:B------:R-:W-:Y:S01]  /*18ed0*/  I2FP.F32.U32 R124, R124 ;  /* 0x0000007c007c7245 */ /* 0x000fe20000201000 */
[----:B------:R-:W-:Y:S01]  /*18ee0*/  IMAD.U32 R213, R125, 0x10000, RZ ;  /* 0x000100007dd57824 */ /* 0x000fe200078e00ff */
[----:B------:R-:W-:Y:S02]  /*18ef0*/  ISETP.NE.AND P2, PT, R216, 0x1, PT ;  /* 0x00000001d800780c */ /* 0x000fe40003f45270 */
[----:B------:R-:W-:Y:S01]  /*18f00*/  SHF.L.U32 R215, R109, 0x10, RZ ;  /* 0x000000106dd77819 */ /* 0x000fe200000006ff */
[----:B------:R-:W-:Y:S01]  /*18f10*/  FFMA.FTZ R124, R124, R181, 1.1641532182693481445e-10 ;  /* 0x2f0000007c7c7423 */ /* 0x000fe200000100b5 */
[----:B------:R-:W-:-:S04]  /*18f20*/  FMUL.FTZ R213, R213, UR17 ;  /* 0x00000011d5d57c20 */ /* 0x000fc80008410000 */
[----:B------:R-:W-:Y:S01]  /*18f30*/  FMUL.FTZ R213, R213, UR5 ;  /* 0x00000005d5d57c20 */ /* 0x000fe20008410000 */
[----:B------:R-:W-:-:S04]  /*18f40*/  FSETP.GTU.FTZ.AND P1, PT, R124, UR4, PT ;  /* 0x000000047c007c0b */ /* 0x000fc8000bf3c000 */
[----:B------:R-:W-:Y:S02]  /*18f50*/  FSEL R214, R213, RZ, !P1 ;  /* 0x000000ffd5d67208 */ /* 0x000fe40004800000 */
[----:B------:R-:W-:Y:S01]  /*18f60*/  PRMT R213, R125, 0x7632, R213 ;  /* 0x000076327dd57816 */ /* 0x000fe200000000d5 */
[----:B------:R-:W-:Y:S01]  /*18f70*/  IMAD.MOV.U32 R125, RZ, RZ, R0 ;  /* 0x000000ffff7d7224 */ /* 0x000fe200078e0000 */
[----:B------:R-:W-:Y:S01]  /*18f80*/  PLOP3.LUT P1, PT, P1, PT, PT, 0x8, 0x80 ;  /* 0x000000000080781c */ /* 0x000fe20000f2e170 */
[----:B------:R-:W-:Y:S01]  /*18f90*/  FMUL.FTZ R214, R215, R214 ;  /* 0x000000d6d7d67220 */ /* 0x000fe20000410000 */
        /* <DEDUP_REMOVED lines=10> */
.L_x_3343:
        /* <DEDUP_REMOVED lines=12> */
.L_x_3344:
        /* <DEDUP_REMOVED lines=43> */
.L_x_3342:
[----:B------:R-:W-:Y:S01]  /*193b0*/  I2FP.F32.U32 R124, R125 ;  /* 0x0000007d007c7245 */ /* 0x000fe20000201000 */
[----:B------:R-:W-:Y:S01]  /*193c0*/  IMAD.MOV.U32 R217, RZ, RZ, 0x2 ;  /* 0x00000002ffd97424 */ /* 0x000fe200078e00ff */
[----:B------:R-:W-:Y:S02]  /*193d0*/  SHF.L.U32 R213, R213, 0x10, RZ ;  /* 0x00000010d5d57819 */ /* 0x000fe400000006ff */
[----:B------:R-:W-:Y:S01]  /*193e0*/  ISETP.NE.AND P3, PT, R215, 0x1, PT ;  /* 0x00000001d700780c */ /* 0x000fe20003f65270 */
[----:B------:R-:W-:Y:S01]  /*193f0*/  FFMA.FTZ R124, R124, R181, 1.1641532182693481445e-10 ;  /* 0x2f0000007c7c7423 */ /* 0x000fe200000100b5 */
[----:B------:R-:W-:Y:S01]  /*19400*/  MOV R125, R0 ;  /* 0x00000000007d7202 */ /* 0x000fe20000000f00 */
[----:B------:R-:W-:-:S03]  /*19410*/  FMUL.FTZ R213, R213, UR17 ;  /* 0x00000011d5d57c20 */ /* 0x000fc60008410000 */
[----:B------:R-:W-:Y:S01]  /*19420*/  FSETP.GTU.FTZ.AND P2, PT, R124, UR4, PT ;  /* 0x000000047c007c0b */ /* 0x000fe2000bf5c000 */
[----:B------:R-:W-:Y:S01]  /*19430*/  FMUL.FTZ R213, R213, UR5 ;  /* 0x00000005d5d57c20 */ /* 0x000fe20008410000 */
[----:B------:R-:W-:-:S04]  /*19440*/  IMAD.U32 R124, R20, 0x10000, RZ ;  /* 0x00010000147c7824 */ /* 0x000fc800078e00ff */
        /* <DEDUP_REMOVED lines=12> */
.L_x_3346:
        /* <DEDUP_REMOVED lines=12> */
.L_x_3347:
        /* <DEDUP_REMOVED lines=43> */
.L_x_3345:
        /* <DEDUP_REMOVED lines=23> */
.L_x_3349:
        /* <DEDUP_REMOVED lines=12> */
.L_x_3350:
        /* <DEDUP_REMOVED lines=43> */
.L_x_3348:
[----:B------:R-:W-:Y:S01]  /*19d60*/  I2FP.F32.U32 R124, R125 ;  /* 0x0000007d007c7245 */ /* 0x000fe20000201000 */
[----:B------:R-:W-:Y:S01]  /*19d70*/  IMAD.U32 R126, R126, 0x10000, RZ ;  /* 0x000100007e7e7824 */ /* 0x000fe200078e00ff */
[----:B------:R-:W-:Y:S01]  /*19d80*/  ISETP.NE.AND P5, PT, R218, 0x1, PT ;  /* 0x00000001da00780c */ /* 0x000fe20003fa5270 */
[----:B------:R-:W-:Y:S01]  /*19d90*/  IMAD.MOV.U32 R125, RZ, RZ, R0 ;  /* 0x000000ffff7d7224 */ /* 0x000fe200078e0000 */
        /* <DEDUP_REMOVED lines=18> */
.L_x_3352:
        /* <DEDUP_REMOVED lines=12> */
.L_x_3353:
        /* <DEDUP_REMOVED lines=43> */
.L_x_3351:
        /* <DEDUP_REMOVED lines=10> */
[----:B------:R-:W-:Y:S02]  /*1a2d0*/  MOV R125, R0 ;  /* 0x00000000007d7202 */ /* 0x000fe40000000f00 */
[----:B------:R-:W-:Y:S01]  /*1a2e0*/  PLOP3.LUT P5, PT, P5, PT, PT, 0x8, 0x80 ;  /* 0x000000000080781c */ /* 0x000fe20002fae170 */
[----:B------:R-:W-:Y:S01]  /*1a2f0*/  FMUL.FTZ R218, R217, R218 ;  /* 0x000000dad9da7220 */ /* 0x000fe20000410000 */
[----:B------:R-:W-:Y:S01]  /*1a300*/  PRMT R217, R127, 0x7632, R217 ;  /* 0x000076327fd97816 */ /* 0x000fe200000000d9 */
        /* <DEDUP_REMOVED lines=9> */
.L_x_3355:
        /* <DEDUP_REMOVED lines=14> */
.L_x_3356:
        /* <DEDUP_REMOVED lines=43> */
.L_x_3354:
        /* <DEDUP_REMOVED lines=14> */
.L_x_3332:
        /* <DEDUP_REMOVED lines=40> */
.L_x_3359:
        /* <DEDUP_REMOVED lines=12> */
.L_x_3360:
        /* <DEDUP_REMOVED lines=40> */
[----:B------:R-:W-:Y:S01]  /*1add0*/  MOV R210, R220 ;  /* 0x000000dc00d27202 */ /* 0x000fe20000000f00 */
[----:B------:R-:W-:Y:S01]  /*1ade0*/  IMAD.MOV.U32 R220, RZ, RZ, R191 ;  /* 0x000000ffffdc7224 */ /* 0x000fe200078e00bf */
[----:B------:R-:W-:-:S07]  /*1adf0*/  LOP3.LUT R174, R222, UR27, R221, 0x96, !PT ;  /* 0x0000001bdeae7c12 */ /* 0x000fce000f8e96dd */
.L_x_3358:
[----:B------:R-:W-:Y:S01]  /*1ae00*/  I2FP.F32.U32 R220, R220 ;  /* 0x000000dc00dc7245 */ /* 0x000fe20000201000 */
[----:B-----5:R-:W-:Y:S01]  /*1ae10*/  IMAD.U32 R222, R120, 0x10000, RZ ;  /* 0x0001000078de7824 */ /* 0x020fe200078e00ff */
[----:B------:R-:W-:Y:S01]  /*1ae20*/  SHF.L.U32 R191, R124, 0x10, RZ ;  /* 0x000000107cbf7819 */ /* 0x000fe200000006ff */
[----:B------:R-:W-:Y:S01]  /*1ae30*/  HFMA2 R224, -RZ, RZ, 0, 1.1920928955078125e-07 ;  /* 0x00000002ffe07431 */ /* 0x000fe200000001ff */
[----:B------:R-:W-:Y:S01]  /*1ae40*/  ISETP.NE.AND P2, PT, R223, 0x1, PT ;  /* 0x00000001df00780c */ /* 0x000fe20003f45270 */
[----:B------:R-:W-:Y:S01]  /*1ae50*/  FFMA.FTZ R220, R220, R181, 1.1641532182693481445e-10 ;  /* 0x2f000000dcdc7423 */ /* 0x000fe200000100b5 */
[----:B------:R-:W-:Y:S01]  /*1ae60*/  LOP3.LUT R178, R178, 0xfffffffb, RZ, 0xc0, !PT ;  /* 0xfffffffbb2b27812 */ /* 0x000fe200078ec0ff */
[----:B------:R-:W-:Y:S01]  /*1ae70*/  FMUL.FTZ R191, R191, UR17 ;  /* 0x00000011bfbf7c20 */ /* 0x000fe20008410000 */
[----:B------:R-:W-:Y:S01]  /*1ae80*/  PRMT R124, R124, 0x7632, R124 ;  /* 0x000076327c7c7816 */ /* 0x000fe2000000007c */
[----:B------:R-:W-:Y:S01]  /*1ae90*/  IMAD.MOV.U32 R219, RZ, RZ, R0 ;  /* 0x000000ffffdb7224 */ /* 0x000fe200078e0000 */
[----:B------:R-:W-:Y:S01]  /*1aea0*/  FSETP.GTU.FTZ.AND P1, PT, R220, UR4, PT ;  /* 0x00000004dc007c0b */ /* 0x000fe2000bf3c000 */
[----:B------:R-:W-:Y:S01]  /*1aeb0*/  FMUL.FTZ R191, R191, UR5 ;  /* 0x00000005bfbf7c20 */ /* 0x000fe20008410000 */
[----:B------:R-:W-:-:S04]  /*1aec0*/  IMAD.U32 R220, R112, 0x10000, RZ ;  /* 0x0001000070dc7824 */ /* 0x000fc800078e00ff */
[----:B------:R-:W-:Y:S02]  /*1aed0*/  FSEL R191, R191, RZ, !P1 ;  /* 0x000000ffbfbf7208 */ /* 0x000fe40004800000 */
[----:B------:R-:W-:-:S03]  /*1aee0*/  PLOP3.LUT P1, PT, P1, PT, PT, 0x8, 0x80 ;  /* 0x000000000080781c */ /* 0x000fc60000f2e170 */
[----:B------:R-:W-:-:S04]  /*1aef0*/  FFMA.FTZ R191, R191, R220, R222 ;  /* 0x000000dcbfbf7223 */ /* 0x000fc800000100de */
        /* <DEDUP_REMOVED lines=11> */
.L_x_3362:
        /* <DEDUP_REMOVED lines=12> */
.L_x_3363:
        /* <DEDUP_REMOVED lines=43> */
.L_x_3361:
[----:B------:R-:W-:Y:S01]  /*1b320*/  I2FP.F32.U32 R220, R219 ;  /* 0x000000db00dc7245 */ /* 0x000fe20000201000 */
[----:B------:R-:W-:Y:S01]  /*1b330*/  IMAD.U32 R219, R23, 0x10000, RZ ;  /* 0x0001000017db7824 */ /* 0x000fe200078e00ff */
[----:B------:R-:W-:Y:S02]  /*1b340*/  SHF.L.U32 R124, R124, 0x10, RZ ;  /* 0x000000107c7c7819 */ /* 0x000fe400000006ff */
[----:B------:R-:W-:Y:S01]  /*1b350*/  ISETP.NE.AND P2, PT, R224, 0x1, PT ;  /* 0x00000001e000780c */ /* 0x000fe20003f45270 */
[----:B------:R-:W-:Y:S01]  /*1b360*/  FFMA.FTZ R220, R220, R181, 1.1641532182693481445e-10 ;  /* 0x2f000000dcdc7423 */ /* 0x000fe200000100b5 */
[----:B------:R-:W-:Y:S01]  /*1b370*/  PRMT R222, R120, 0x7632, R222 ;  /* 0x0000763278de7816 */ /* 0x000fe200000000de */
[----:B------:R-:W-:Y:S01]  /*1b380*/  FMUL.FTZ R124, R124, UR17 ;  /* 0x000000117c7c7c20 */ /* 0x000fe20008410000 */
[----:B------:R-:W-:Y:S02]  /*1b390*/  LOP3.LUT R178, R178, 0xfffffffd, RZ, 0xc0, !PT ;  /* 0xfffffffdb2b27812 */ /* 0x000fe400078ec0ff */
[----:B------:R-:W-:Y:S01]  /*1b3a0*/  FSETP.GTU.FTZ.AND P1, PT, R220, UR4, PT ;  /* 0x00000004dc007c0b */ /* 0x000fe2000bf3c000 */
[----:B------:R-:W-:Y:S01]  /*1b3b0*/  FMUL.FTZ R124, R124, UR5 ;  /* 0x000000057c7c7c20 */ /* 0x000fe20008410000 */
[----:B------:R-:W-:Y:S01]  /*1b3c0*/  IMAD.U32 R223, R222, 0x10000, RZ ;  /* 0x00010000dedf7824 */ /* 0x000fe200078e00ff */
[----:B------:R-:W-:-:S03]  /*1b3d0*/  MOV R226, 0x2 ;  /* 0x0000000200e27802 */ /* 0x000fc60000000f00 */
[----:B------:R-:W-:Y:S02]  /*1b3e0*/  FSEL R124, R124, RZ, !P1 ;  /* 0x000000ff7c7c7208 */ /* 0x000fe40004800000 */
[----:B------:R-:W-:-:S03]  /*1b3f0*/  PLOP3.LUT P1, PT, P1, PT, PT, 0x8, 0x80 ;  /* 0x000000000080781c */ /* 0x000fc60000f2e170 */
[----:B------:R-:W-:Y:S01]  /*1b400*/  FFMA.FTZ R219, R124, R219, R223 ;  /* 0x000000db7cdb7223 */ /* 0x000fe200000100df */
        /* <DEDUP_REMOVED lines=12> */
.L_x_3365:
        /* <DEDUP_REMOVED lines=12> */
.L_x_3366:
        /* <DEDUP_REMOVED lines=43> */
.L_x_3364:
        /* <DEDUP_REMOVED lines=24> */
.L_x_3368:
        /* <DEDUP_REMOVED lines=12> */
.L_x_3369:
        /* <DEDUP_REMOVED lines=43> */
.L_x_3367:
        /* <DEDUP_REMOVED lines=24> */
.L_x_3371:
        /* <DEDUP_REMOVED lines=12> */
.L_x_3372:
        /* <DEDUP_REMOVED lines=43> */
.L_x_3370:
        /* <DEDUP_REMOVED lines=24> */
.L_x_3374:
        /* <DEDUP_REMOVED lines=12> */
.L_x_3375:
        /* <DEDUP_REMOVED lines=43> */
.L_x_3373:
        /* <DEDUP_REMOVED lines=24> */
.L_x_3377:
        /* <DEDUP_REMOVED lines=12> */
.L_x_3378:
        /* <DEDUP_REMOVED lines=43> */
.L_x_3376:
        /* <DEDUP_REMOVED lines=24> */
.L_x_3380:
        /* <DEDUP_REMOVED lines=14> */
.L_x_3381:
        /* <DEDUP_REMOVED lines=43> */
.L_x_3379:
        /* <DEDUP_REMOVED lines=17> */
.L_x_3357:
        /* <DEDUP_REMOVED lines=15> */
.L_x_3384:
        /* <DEDUP_REMOVED lines=12> */
.L_x_3385:
        /* <DEDUP_REMOVED lines=43> */
.L_x_3383:
[----:B------:R-:W-:Y:S01]  /*1d680*/  I2FP.F32.U32 R220, R220 ;  /* 0x000000dc00dc7245 */ /* 0x000fe20000201000 */
[----:B------:R-:W-:Y:S01]  /*1d690*/  IMAD.MOV.U32 R223, RZ, RZ, 0x2 ;  /* 0x00000002ffdf7424 */ /* 0x000fe200078e00ff */
[----:B-----5:R-:W-:Y:S02]  /*1d6a0*/  SHF.L.U32 R191, R124, 0x10, RZ ;  /* 0x000000107cbf7819 */ /* 0x020fe400000006ff */
[----:B------:R-:W-:Y:S01]  /*1d6b0*/  ISETP.NE.AND P2, PT, R222, 0x1, PT ;  /* 0x00000001de00780c */ /* 0x000fe20003f45270 */
[----:B------:R-:W-:Y:S01]  /*1d6c0*/  FFMA.FTZ R220, R220, R181, 1.1641532182693481445e-10 ;  /* 0x2f000000dcdc7423 */ /* 0x000fe200000100b5 */
[----:B------:R-:W-:Y:S01]  /*1d6d0*/  LOP3.LUT R178, R178, 0xfffffffb, RZ, 0xc0, !PT ;  /* 0xfffffffbb2b27812 */ /* 0x000fe200078ec0ff */
[----:B------:R-:W-:Y:S01]  /*1d6e0*/  FMUL.FTZ R191, R191, UR17 ;  /* 0x00000011bfbf7c20 */ /* 0x000fe20008410000 */
[----:B------:R-:W-:Y:S02]  /*1d6f0*/  PRMT R124, R124, 0x7632, R124 ;  /* 0x000076327c7c7816 */ /* 0x000fe4000000007c */
[----:B------:R-:W-:Y:S01]  /*1d700*/  FSETP.GTU.FTZ.AND P1, PT, R220, UR4, PT ;  /* 0x00000004dc007c0b */ /* 0x000fe2000bf3c000 */
[----:B------:R-:W-:Y:S01]  /*1d710*/  FMUL.FTZ R191, R191, UR5 ;  /* 0x00000005bfbf7c20 */ /* 0x000fe20008410000 */
[----:B------:R-:W-:Y:S01]  /*1d720*/  IMAD.U32 R220, R112, 0x10000, RZ ;  /* 0x0001000070dc7824 */ /* 0x000fe200078e00ff */
[----:B------:R-:W-:-:S03]  /*1d730*/  MOV R219, R0 ;  /* 0x0000000000db7202 */ /* 0x000fc60000000f00 */
        /* <DEDUP_REMOVED lines=14> */
.L_x_3387:
        /* <DEDUP_REMOVED lines=12> */
.L_x_3388:
        /* <DEDUP_REMOVED lines=43> */
.L_x_3386:
[----:B------:R-:W-:Y:S01]  /*1db90*/  I2FP.F32.U32 R220, R219 ;  /* 0x000000db00dc7245 */ /* 0x000fe20000201000 */
[----:B------:R-:W-:Y:S01]  /*1dba0*/  IMAD.U32 R124, R124, 0x10000, RZ ;  /* 0x000100007c7c7824 */ /* 0x000fe200078e00ff */
[----:B------:R-:W-:Y:S01]  /*1dbb0*/  ISETP.NE.AND P2, PT, R223, 0x1, PT ;  /* 0x00000001df00780c */ /* 0x000fe20003f45270 */
[----:B------:R-:W-:Y:S01]  /*1dbc0*/  IMAD.MOV.U32 R224, RZ, RZ, 0x2 ;  /* 0x00000002ffe07424 */ /* 0x000fe200078e00ff */
[----:B------:R-:W-:Y:S01]  /*1dbd0*/  SHF.L.U32 R219, R23, 0x10, RZ ;  /* 0x0000001017db7819 */ /* 0x000fe200000006ff */
[----:B------:R-:W-:Y:S01]  /*1dbe0*/  FFMA.FTZ R220, R220, R181, 1.1641532182693481445e-10 ;  /* 0x2f000000dcdc7423 */ /* 0x000fe200000100b5 */
[----:B------:R-:W-:Y:S01]  /*1dbf0*/  FMUL.FTZ R124, R124, UR17 ;  /* 0x000000117c7c7c20 */ /* 0x000fe20008410000 */
[----:B------:R-:W-:-:S03]  /*1dc00*/  LOP3.LUT R178, R178, 0xfffffffd, RZ, 0xc0, !PT ;  /* 0xfffffffdb2b27812 */ /* 0x000fc600078ec0ff */
[----:B------:R-:W-:Y:S01]  /*1dc10*/  FMUL.FTZ R124, R124, UR5 ;  /* 0x000000057c7c7c20 */ /* 0x000fe20008410000 */
[----:B------:R-:W-:-:S04]  /*1dc20*/  FSETP.GTU.FTZ.AND P1, PT, R220, UR4, PT ;  /* 0x00000004dc007c0b */ /* 0x000fc8000bf3c000 */
        /* <DEDUP_REMOVED lines=15> */
.L_x_3390:
        /* <DEDUP_REMOVED lines=12> */
.L_x_3391:
        /* <DEDUP_REMOVED lines=43> */
.L_x_3389:
[----:B------:R-:W-:Y:S01]  /*1e090*/  I2FP.F32.U32 R124, R124 ;  /* 0x0000007c007c7245 */ /* 0x000fe20000201000 */
[----:B------:R-:W-:Y:S01]  /*1e0a0*/  IMAD.U32 R222, R125, 0x10000, RZ ;  /* 0x000100007dde7824 */ /* 0x000fe200078e00ff */
[----:B------:R-:W-:Y:S02]  /*1e0b0*/  ISETP.NE.AND P2, PT, R224, 0x1, PT ;  /* 0x00000001e000780c */ /* 0x000fe40003f45270 */
[----:B------:R-:W-:Y:S01]  /*1e0c0*/  MOV R225, 0x2 ;  /* 0x0000000200e17802 */ /* 0x000fe20000000f00 */
[----:B------:R-:W-:Y:S01]  /*1e0d0*/  FFMA.FTZ R124, R124, R181, 1.1641532182693481445e-10 ;  /* 0x2f0000007c7c7423 */ /* 0x000fe200000100b5 */
[----:B------:R-:W-:-:S04]  /*1e0e0*/  FMUL.FTZ R222, R222, UR17 ;  /* 0x00000011dede7c20 */ /* 0x000fc80008410000 */
[----:B------:R-:W-:Y:S01]  /*1e0f0*/  FMUL.FTZ R222, R222, UR5 ;  /* 0x00000005dede7c20 */ /* 0x000fe20008410000 */
[----:B------:R-:W-:Y:S01]  /*1e100*/  FSETP.GTU.FTZ.AND P1, PT, R124, UR4, PT ;  /* 0x000000047c007c0b */ /* 0x000fe2000bf3c000 */
[----:B------:R-:W-:-:S03]  /*1e110*/  IMAD.U32 R124, R113, 0x10000, RZ ;  /* 0x00010000717c7824 */ /* 0x000fc600078e00ff */
        /* <DEDUP_REMOVED lines=14> */
.L_x_3393:
        /* <DEDUP_REMOVED lines=12> */
.L_x_3394:
        /* <DEDUP_REMOVED lines=43> */
.L_x_3392:
        /* <DEDUP_REMOVED lines=22> */
.L_x_3396:
        /* <DEDUP_REMOVED lines=12> */
.L_x_3397:
        /* <DEDUP_REMOVED lines=43> */
.L_x_3395:
[----:B------:R-:W-:Y:S01]  /*1ea40*/  I2FP.F32.U32 R124, R125 ;  /* 0x0000007d007c7245 */ /* 0x000fe20000201000 */
[----:B------:R-:W-:Y:S01]  /*1ea50*/  IMAD.U32 R225, R114, 0x10000, RZ ;  /* 0x0001000072e17824 */ /* 0x000fe200078e00ff */
[----:B------:R-:W-:Y:S01]  /*1ea60*/  SHF.L.U32 R125, R126, 0x10, RZ ;  /* 0x000000107e7d7819 */ /* 0x000fe200000006ff */
        /* <DEDUP_REMOVED lines=20> */
.L_x_3399:
        /* <DEDUP_REMOVED lines=12> */
.L_x_3400:
        /* <DEDUP_REMOVED lines=43> */
.L_x_3398:
[----:B------:R-:W-:Y:S01]  /*1ef20*/  I2FP.F32.U32 R124, R125 ;  /* 0x0000007d007c7245 */ /* 0x000fe20000201000 */
[----:B------:R-:W-:Y:S01]  /*1ef30*/  IMAD.U32 R126, R126, 0x10000, RZ ;  /* 0x000100007e7e7824 */ /* 0x000fe200078e00ff */
[----:B------:R-:W-:Y:S01]  /*1ef40*/  ISETP.NE.AND P5, PT, R227, 0x1, PT ;  /* 0x00000001e300780c */ /* 0x000fe20003fa5270 */
[----:B------:R-:W-:Y:S02]  /*1ef50*/  IMAD.U32 R225, R25, 0x10000, RZ ;  /* 0x0001000019e17824 */ /* 0x000fe400078e00ff */
[----:B------:R-:W-:Y:S01]  /*1ef60*/  FFMA.FTZ R124, R124, R181, 1.1641532182693481445e-10 ;  /* 0x2f0000007c7c7423 */ /* 0x000fe200000100b5 */
[----:B------:R-:W-:Y:S01]  /*1ef70*/  FMUL.FTZ R126, R126, UR17 ;  /* 0x000000117e7e7c20 */ /* 0x000fe20008410000 */
[----:B------:R-:W-:-:S03]  /*1ef80*/  IMAD.MOV.U32 R125, RZ, RZ, R0 ;  /* 0x000000ffff7d7224 */ /* 0x000fc600078e0000 */
[----:B------:R-:W-:Y:S01]  /*1ef90*/  FMUL.FTZ R126, R126, UR5 ;  /* 0x000000057e7e7c20 */ /* 0x000fe20008410000 */
[----:B------:R-:W-:-:S04]  /*1efa0*/  FSETP.GTU.FTZ.AND P4, PT, R124, UR4, PT ;  /* 0x000000047c007c0b */ /* 0x000fc8000bf9c000 */
[----:B------:R-:W-:Y:S02]  /*1efb0*/  FSEL R126, R126, RZ, !P4 ;  /* 0x000000ff7e7e7208 */ /* 0x000fe40006000000 */
[----:B------:R-:W-:-:S03]  /*1efc0*/  PLOP3.LUT P4, PT, P4, PT, PT, 0x8, 0x80 ;  /* 0x000000000080781c */ /* 0x000fc6000278e170 */
[----:B------:R-:W-:Y:S01]  /*1efd0*/  FMUL.FTZ R225, R225, R126 ;  /* 0x0000007ee1e17220 */ /* 0x000fe20000410000 */
        /* <DEDUP_REMOVED lines=10> */
.L_x_3402:
        /* <DEDUP_REMOVED lines=12> */
.L_x_3403:
        /* <DEDUP_REMOVED lines=43> */
.L_x_3401:
        /* <DEDUP_REMOVED lines=23> */
.L_x_3405:
        /* <DEDUP_REMOVED lines=14> */
.L_x_3406:
        /* <DEDUP_REMOVED lines=43> */
.L_x_3404:
        /* <DEDUP_REMOVED lines=14> */
.L_x_3382:
[----:B------:R-:W0:Y:S01]  /*1f9d0*/  @P0 LDC.64 R228, c[0x0][0x3a0] ;  /* 0x0000e800ffe40b82 */ /* 0x000e220000000a00 */
[----:B------:R-:W-:Y:S01]  /*1f9e0*/  SEL R231, RZ, 0x10000, !P5 ;  /* 0x00010000ffe77807 */ /* 0x000fe20006800000 */
[----:B------:R-:W-:Y:S01]  /*1f9f0*/  IMAD.WIDE.U32 R232, R209, 0x10, R128 ;  /* 0x00000010d1e87825 */ /* 0x000fe200078e0080 */
[----:B------:R-:W-:Y:S02]  /*1fa00*/  LOP3.LUT P5, RZ, R178, 0x2, RZ, 0xc0, !PT ;  /* 0x00000002b2ff7812 */ /* 0x000fe400078ac0ff */
[----:B------:R-:W-:Y:S02]  /*1fa10*/  SEL R235, RZ, 0x1000000, !P6 ;  /* 0x01000000ffeb7807 */ /* 0x000fe40007000000 */
        /* <DEDUP_REMOVED lines=12> */
[----:B-1----:R-:W-:-:S02]  /*1fae0*/  LOP3.LUT R125, R236, R231, RZ, 0xfc, !PT ;  /* 0x000000e7ec7d7212 */ /* 0x002fc400078efcff */
[----:B------:R-:W-:Y:S01]  /*1faf0*/  LOP3.LUT R124, R191, R234, RZ, 0xfc, !PT ;  /* 0x000000eabf7c7212 */ /* 0x000fe200078efcff */
[----:B------:R-:W-:-:S04]  /*1fb00*/  IMAD.WIDE.U32 R126, R209, 0x8, R130 ;  /* 0x00000008d17e7825 */ /* 0x000fc800078e0082 */
[----:B------:R-:W-:Y:S01]  /*1fb10*/  IMAD.WIDE.U32 R132, R219, 0x10, R132 ;  /* 0x00000010db847825 */ /* 0x000fe200078e0084 */
[----:B------:R0:W-:Y:S04]  /*1fb20*/  STG.E.64 desc[UR8][R126.64], R124 ;  /* 0x0000007c7e007986 */ /* 0x0001e8000c101b08 */
[----:B------:R1:W5:Y:S04]  /*1fb30*/  @P0 LDG.E.128 R120, desc[UR8][R228.64] ;  /* 0x00000008e4780981 */ /* 0x000368000c1e1d00 */
[----:B0-----:R1:W5:Y:S01]  /*1fb40*/  LDG.E.128 R124, desc[UR8][R132.64] ;  /* 0x00000008847c7981 */ /* 0x001362000c1e1d00 */
[----:B------:R-:W-:Y:S05]  /*1fb50*/  @!P0 BRA `(.L_x_3407) ;  /* 0x0000002800108947 */ /* 0x000fea0003800000 */
[----:B------:R-:W-:Y:S01]  /*1fb60*/  ISETP.NE.AND P0, PT, R230, 0x1, PT ;  /* 0x00000001e600780c */ /* 0x000fe20003f05270 */
[----:B-1----:R-:W-:Y:S02]  /*1fb70*/  HFMA2 R228, -RZ, RZ, 0, 1.1920928955078125e-07 ;  /* 0x00000002ffe47431 */ /* 0x002fe400000001ff */
        /* <DEDUP_REMOVED lines=13> */
.L_x_3409:
        /* <DEDUP_REMOVED lines=12> */
.L_x_3410:
        /* <DEDUP_REMOVED lines=43> */
.L_x_3408:
        /* <DEDUP_REMOVED lines=26> */
.L_x_3412:
        /* <DEDUP_REMOVED lines=12> */
.L_x_3413:
        /* <DEDUP_REMOVED lines=43> */
.L_x_3411:
        /* <DEDUP_REMOVED lines=24> */
.L_x_3415:
        /* <DEDUP_REMOVED lines=12> */
.L_x_3416:
        /* <DEDUP_REMOVED lines=43> */
.L_x_3414:
        /* <DEDUP_REMOVED lines=24> */
.L_x_3418:
        /* <DEDUP_REMOVED lines=12> */
.L_x_3419:
        /* <DEDUP_REMOVED lines=43> */
.L_x_3417:
        /* <DEDUP_REMOVED lines=24> */
.L_x_3421:
        /* <DEDUP_REMOVED lines=12> */
.L_x_3422:
        /* <DEDUP_REMOVED lines=43> */
.L_x_3420:
[----:B------:R-:W-:Y:S01]  /*213a0*/  I2FP.F32.U32 R124, R125 ;  /* 0x0000007d007c7245 */ /* 0x000fe20000201000 */
[----:B------:R-:W-:Y:S01]  /*213b0*/  IMAD.U32 R125, R126, 0x10000, RZ ;  /* 0x000100007e7d7824 */ /* 0x000fe200078e00ff */
[----:B------:R-:W-:Y:S02]  /*213c0*/  ISETP.NE.AND P4, PT, R133, 0x1, PT ;  /* 0x000000018500780c */ /* 0x000fe40003f85270 */
        /* <DEDUP_REMOVED lines=21> */
.L_x_3424:
        /* <DEDUP_REMOVED lines=12> */
.L_x_3425:
[----:B------:R-:W-:Y:S01]  /*215e0*/  LOP3.LUT R234, R2, UR11, R133, 0x96, !PT ;  /* 0x0000000b02ea7c12 */ /* 0x000fe2000f8e9685 */
[----:B------:R-:W-:-:S04]  /*215f0*/  IMAD.WIDE.U32 R124, R177, -0x326172a9, RZ ;  /* 0xcd9e8d57b17c7825 */ /* 0x000fc800078e00ff */
[----:B------:R-:W-:Y:S01]  /*21600*/  IMAD.WIDE.U32 R234, R234, -0x326172a9, RZ ;  /* 0xcd9e8d57eaea7825 */ /* 0x000fe200078e00ff */
[----:B------:R-:W-:-:S04]  /*21610*/  LOP3.LUT R125, R175, UR10, R125, 0x96, !PT ;  /* 0x0000000aaf7d7c12 */ /* 0x000fc8000f8e967d */
[----:B------:R-:W-:Y:S01]  /*21620*/  LOP3.LUT R133, R124, UR30, R235, 0x96, !PT ;  /* 0x0000001e7c857c12 */ /* 0x000fe2000f8e96eb */
[----:B------:R-:W-:-:S05]  /*21630*/  IMAD.WIDE.U32 R124, R125, -0x2daee0ad, RZ ;  /* 0xd2511f537d7c7825 */ /* 0x000fca00078e00ff */
        /* <DEDUP_REMOVED lines=29> */
[----:B------:R-:W-:-:S04]  /*21810*/  IMAD.WIDE.U32 R234, R235, -0x326172a9, RZ ;  /* 0xcd9e8d57ebea7825 */ /* 0x000fc800078e00ff */
[----:B------:R-:W-:Y:S01]  /*21820*/  IMAD.MOV.U32 R0, RZ, RZ, R234 ;  /* 0x000000ffff007224 */ /* 0x000fe200078e00ea */
[----:B------:R-:W-:Y:S01]  /*21830*/  LOP3.LUT R173, R124, UR24, R235, 0x96, !PT ;  /* 0x000000187cad7c12 */ /* 0x000fe2000f8e96eb */
[----:B------:R-:W-:-:S05]  /*21840*/  IMAD.WIDE.U32 R124, R125, -0x2daee0ad, RZ ;  /* 0xd2511f537d7c7825 */ /* 0x000fca00078e00ff */
[----:B------:R-:W-:Y:S01]  /*21850*/  LOP3.LUT R174, R132, UR27, R125, 0x96, !PT ;  /* 0x0000001b84ae7c12 */ /* 0x000fe2000f8e967d */
[----:B------:R-:W-:Y:S01]  /*21860*/  IMAD.MOV.U32 R132, RZ, RZ, RZ ;  /* 0x000000ffff847224 */ /* 0x000fe200078e00ff */
[----:B------:R-:W-:Y:S01]  /*21870*/  MOV R125, R191 ;  /* 0x000000bf007d7202 */ /* 0x000fe20000000f00 */
[----:B------:R-:W-:-:S07]  /*21880*/  IMAD.MOV.U32 R191, RZ, RZ, R124 ;  /* 0x000000ffffbf7224 */ /* 0x000fce00078e007c */
.L_x_3423:
[----:B------:R-:W-:Y:S01]  /*21890*/  I2FP.F32.U32 R124, R125 ;  /* 0x0000007d007c7245 */ /* 0x000fe20000201000 */
[----:B------:R-:W-:Y:S01]  /*218a0*/  IMAD.U32 R125, R29, 0x10000, RZ ;  /* 0x000100001d7d7824 */ /* 0x000fe200078e00ff */
[----:B------:R-:W-:Y:S02]  /*218b0*/  SHF.L.U32 R126, R126, 0x10, RZ ;  /* 0x000000107e7e7819 */ /* 0x000fe400000006ff */
[----:B------:R-:W-:Y:S01]  /*218c0*/  ISETP.NE.AND P5, PT, R132, 0x1, PT ;  /* 0x000000018400780c */ /* 0x000fe20003fa5270 */
[----:B------:R-:W-:Y:S02]  /*218d0*/  FFMA.FTZ R124, R124, R181, 1.1641532182693481445e-10 ;  /* 0x2f0000007c7c7423 */ /* 0x000fe400000100b5 */
[----:B------:R-:W-:-:S03]  /*218e0*/  FMUL.FTZ R126, R126, UR17 ;  /* 0x000000117e7e7c20 */ /* 0x000fc60008410000 */
[----:B------:R-:W-:Y:S01]  /*218f0*/  FSETP.GTU.FTZ.AND P4, PT, R124, UR4, PT ;  /* 0x000000047c007c0b */ /* 0x000fe2000bf9c000 */
[----:B------:R-:W-:Y:S01]  /*21900*/  FMUL.FTZ R126, R126, UR5 ;  /* 0x000000057e7e7c20 */ /* 0x000fe20008410000 */
[----:B------:R-:W-:-:S04]  /*21910*/  PRMT R124, R122, 0x7632, R124 ;  /* 0x000076327a7c7816 */ /* 0x000fc8000000007c */
[----:B------:R-:W-:Y:S01]  /*21920*/  FSEL R126, R126, RZ, !P4 ;  /* 0x000000ff7e7e7208 */ /* 0x000fe20006000000 */
[----:B------:R-:W-:Y:S01]  /*21930*/  IMAD.U32 R133, R124, 0x10000, RZ ;  /* 0x000100007c857824 */ /* 0x000fe200078e00ff */
[----:B------:R-:W-:-:S03]  /*21940*/  PLOP3.LUT P4, PT, P4, PT, PT, 0x8, 0x80 ;  /* 0x000000000080781c */ /* 0x000fc6000278e170 */
[----:B------:R-:W-:Y:S01]  /*21950*/  FFMA.FTZ R232, R126, R125, R133 ;  /* 0x0000007d7ee87223 */ /* 0x000fe20000010085 */
[----:B------:R-:W-:Y:S02]  /*21960*/  HFMA2 R126, -RZ, RZ, 0, 1.1920928955078125e-07 ;  /* 0x00000002ff7e7431 */ /* 0x000fe400000001ff */
[----:B------:R-:W-:Y:S01]  /*21970*/  IMAD.MOV.U32 R125, RZ, RZ, R0 ;  /* 0x000000ffff7d7224 */ /* 0x000fe200078e0000 */
        /* <DEDUP_REMOVED lines=9> */
.L_x_3427:
        /* <DEDUP_REMOVED lines=12> */
.L_x_3428:
        /* <DEDUP_REMOVED lines=38> */
[----:B------:R-:W-:-:S04]  /*21d30*/  IMAD.WIDE.U32 R124, R126, -0x2daee0ad, RZ ;  /* 0xd2511f537e7c7825 */ /* 0x000fc800078e00ff */
[----:B------:R-:W-:Y:S01]  /*21d40*/  IMAD.MOV.U32 R126, RZ, RZ, RZ ;  /* 0x000000ffff7e7224 */ /* 0x000fe200078e00ff */
[----:B------:R-:W-:Y:S01]  /*21d50*/  LOP3.LUT R174, R132, UR27, R125, 0x96, !PT ;  /* 0x0000001b84ae7c12 */ /* 0x000fe2000f8e967d */
[----:B------:R-:W-:Y:S01]  /*21d60*/  IMAD.MOV.U32 R125, RZ, RZ, R191 ;  /* 0x000000ffff7d7224 */ /* 0x000fe200078e00bf */
[----:B------:R-:W-:-:S07]  /*21d70*/  MOV R191, R124 ;  /* 0x0000007c00bf7202 */ /* 0x000fce0000000f00 */
.L_x_3426:
        /* <DEDUP_REMOVED lines=24> */
.L_x_3430:
        /* <DEDUP_REMOVED lines=14> */
.L_x_3431:
[----:B------:R-:W-:Y:S01]  /*21fe0*/  LOP3.LUT R124, R2, UR11, R127, 0x96, !PT ;  /* 0x0000000b027c7c12 */ /* 0x000fe2000f8e967f */
[----:B------:R-:W-:-:S04]  /*21ff0*/  IMAD.WIDE.U32 R132, R177, -0x326172a9, RZ ;  /* 0xcd9e8d57b1847825 */ /* 0x000fc800078e00ff */
[----:B------:R-:W-:Y:S02]  /*22000*/  HFMA2 R210, -RZ, RZ, 0, 0 ;  /* 0x00000000ffd27431 */ /* 0x000fe400000001ff */
        /* <DEDUP_REMOVED lines=34> */
[----:B------:R-:W-:Y:S02]  /*22230*/  LOP3.LUT R173, R132, UR24, R125, 0x96, !PT ;  /* 0x0000001884ad7c12 */ /* 0x000fe4000f8e967d */
[----:B------:R-:W-:Y:S01]  /*22240*/  MOV R0, R124 ;  /* 0x0000007c00007202 */ /* 0x000fe20000000f00 */
[----:B------:R-:W-:-:S05]  /*22250*/  IMAD.WIDE.U32 R124, R127, -0x2daee0ad, RZ ;  /* 0xd2511f537f7c7825 */ /* 0x000fca00078e00ff */
[----:B------:R-:W-:Y:S01]  /*22260*/  LOP3.LUT R174, R126, UR27, R125, 0x96, !PT ;  /* 0x0000001b7eae7c12 */ /* 0x000fe2000f8e967d */
[----:B------:R-:W-:Y:S02]  /*22270*/  IMAD.MOV.U32 R125, RZ, RZ, R191 ;  /* 0x000000ffff7d7224 */ /* 0x000fe400078e00bf */
[----:B------:R-:W-:-:S07]  /*22280*/  IMAD.MOV.U32 R191, RZ, RZ, R124 ;  /* 0x000000ffffbf7224 */ /* 0x000fce00078e007c */
.L_x_3429:
[----:B------:R-:W-:Y:S01]  /*22290*/  I2FP.F32.U32 R124, R125 ;  /* 0x0000007d007c7245 */ /* 0x000fe20000201000 */
[----:B------:R-:W-:Y:S01]  /*222a0*/  IMAD.U32 R235, R235, 0x10000, RZ ;  /* 0x00010000ebeb7824 */ /* 0x000fe200078e00ff */
[----:B------:R-:W-:-:S03]  /*222b0*/  PRMT R125, R123, 0x7632, R125 ;  /* 0x000076327b7d7816 */ /* 0x000fc6000000007d */
[----:B------:R-:W-:Y:S01]  /*222c0*/  FFMA.FTZ R124, R124, R181, 1.1641532182693481445e-10 ;  /* 0x2f0000007c7c7423 */ /* 0x000fe200000100b5 */
[----:B------:R-:W-:Y:S01]  /*222d0*/  FMUL.FTZ R235, R235, UR17 ;  /* 0x00000011ebeb7c20 */ /* 0x000fe20008410000 */
[----:B------:R-:W-:Y:S01]  /*222e0*/  IMAD.U32 R126, R125, 0x10000, RZ ;  /* 0x000100007d7e7824 */ /* 0x000fe200078e00ff */
[----:B------:R-:W-:Y:S02]  /*222f0*/  F2FP.BF16.F32.PACK_AB R125, R230, R231 ;  /* 0x000000e7e67d723e */ /* 0x000fe400000010ff */
[----:B------:R-:W-:Y:S01]  /*22300*/  FMUL.FTZ R235, R235, UR5 ;  /* 0x00000005ebeb7c20 */ /* 0x000fe20008410000 */
[----:B------:R-:W-:Y:S02]  /*22310*/  FSETP.GTU.FTZ.AND P6, PT, R124, UR4, PT ;  /* 0x000000047c007c0b */ /* 0x000fe4000bfdc000 */
[----:B------:R-:W-:Y:S02]  /*22320*/  SHF.L.U32 R124, R30, 0x10, RZ ;  /* 0x000000101e7c7819 */ /* 0x000fe400000006ff */
[----:B------:R-:W-:-:S02]  /*22330*/  FSEL R235, R235, RZ, !P6 ;  /* 0x000000ffebeb7208 */ /* 0x000fc40007000000 */
[----:B------:R-:W-:-:S03]  /*22340*/  PLOP3.LUT P6, PT, P6, PT, PT, 0x8, 0x80 ;  /* 0x000000000080781c */ /* 0x000fc600037ce170 */
[----:B------:R-:W-:Y:S01]  /*22350*/  FFMA.FTZ R181, R235, R124, R126 ;  /* 0x0000007cebb57223 */ /* 0x000fe2000001007e */
[----:B------:R-:W-:Y:S02]  /*22360*/  F2FP.BF16.F32.PACK_AB R126, R232, R233 ;  /* 0x000000e9e87e723e */ /* 0x000fe400000010ff */
[----:B------:R-:W-:Y:S02]  /*22370*/  F2FP.BF16.F32.PACK_AB R124, R228, R229 ;  /* 0x000000e5e47c723e */ /* 0x000fe400000010ff */
[----:B------:R-:W-:Y:S01]  /*22380*/  F2FP.BF16.F32.PACK_AB R127, R181, R234 ;  /* 0x000000eab57f723e */ /* 0x000fe200000010ff */
[----:B------:R-:W-:Y:S06]  /*22390*/  BRA `(.L_x_3432) ;  /* 0x0000002400dc7947 */ /* 0x000fec0003800000 */
.L_x_3407:
        /* <DEDUP_REMOVED lines=15> */
.L_x_3434:
        /* <DEDUP_REMOVED lines=12> */
.L_x_3435:
        /* <DEDUP_REMOVED lines=43> */
.L_x_3433:
        /* <DEDUP_REMOVED lines=12> */
[----:B------:R-:W-:Y:S02]  /*228c0*/  PLOP3.LUT P0, PT, P0, PT, PT, 0x8, 0x80 ;  /* 0x000000000080781c */ /* 0x000fe4000070e170 */
[----:B------:R-:W-:Y:S01]  /*228d0*/  MOV R133, R0 ;  /* 0x0000000000857202 */ /* 0x000fe20000000f00 */
        /* <DEDUP_REMOVED lines=11> */
.L_x_3437:
        /* <DEDUP_REMOVED lines=12> */
.L_x_3438:
        /* <DEDUP_REMOVED lines=43> */
.L_x_3436:
        /* <DEDUP_REMOVED lines=11> */
[----:B------:R-:W-:Y:S02]  /*22db0*/  HFMA2 R133, -RZ, RZ, 0, 1.1920928955078125e-07 ;  /* 0x00000002ff857431 */ /* 0x000fe400000001ff */
        /* <DEDUP_REMOVED lines=10> */
.L_x_3440:
        /* <DEDUP_REMOVED lines=12> */
.L_x_3441:
        /* <DEDUP_REMOVED lines=41> */
[----:B------:R-:W-:Y:S02]  /*231b0*/  HFMA2 R133, -RZ, RZ, 0, 0 ;  /* 0x00000000ff857431 */ /* 0x000fe400000001ff */
[----:B------:R-:W-:-:S07]  /*231c0*/  IMAD.MOV.U32 R191, RZ, RZ, R132 ;  /* 0x000000ffffbf7224 */ /* 0x000fce00078e0084 */
.L_x_3439:
[----:B------:R-:W-:Y:S01]  /*231d0*/  I2FP.F32.U32 R124, R124 ;  /* 0x0000007c007c7245 */ /* 0x000fe20000201000 */
[----:B------:R-:W-:Y:S01]  /*231e0*/  IMAD.U32 R132, R125, 0x10000, RZ ;  /* 0x000100007d847824 */ /* 0x000fe200078e00ff */
[----:B------:R-:W-:Y:S02]  /*231f0*/  ISETP.NE.AND P2, PT, R133, 0x1, PT ;  /* 0x000000018500780c */ /* 0x000fe40003f45270 */
[----:B------:R-:W-:Y:S01]  /*23200*/  PRMT R210, R125, 0x7632, R210 ;  /* 0x000076327dd27816 */ /* 0x000fe200000000d2 */
[----:B------:R-:W-:Y:S01]  /*23210*/  FFMA.FTZ R124, R124, R181, 1.1641532182693481445e-10 ;  /* 0x2f0000007c7c7423 */ /* 0x000fe200000100b5 */
[----:B------:R-:W-:Y:S01]  /*23220*/  FMUL.FTZ R132, R132, UR17 ;  /* 0x0000001184847c20 */ /* 0x000fe20008410000 */
[----:B------:R-:W-:-:S03]  /*23230*/  MOV R125, R0 ;  /* 0x00000000007d7202 */ /* 0x000fc60000000f00 */
[----:B------:R-:W-:Y:S01]  /*23240*/  FMUL.FTZ R132, R132, UR5 ;  /* 0x0000000584847c20 */ /* 0x000fe20008410000 */
[----:B------:R-:W-:Y:S02]  /*23250*/  FSETP.GTU.FTZ.AND P1, PT, R124, UR4, PT ;  /* 0x000000047c007c0b */ /* 0x000fe4000bf3c000 */
[----:B------:R-:W-:Y:S02]  /*23260*/  SHF.L.U32 R124, R117, 0x10, RZ ;  /* 0x00000010757c7819 */ /* 0x000fe400000006ff */
        /* <DEDUP_REMOVED lines=13> */
.L_x_3443:
        /* <DEDUP_REMOVED lines=12> */
.L_x_3444:
        /* <DEDUP_REMOVED lines=43> */
.L_x_3442:
[----:B------:R-:W-:Y:S01]  /*236b0*/  I2FP.F32.U32 R124, R125 ;  /* 0x0000007d007c7245 */ /* 0x000fe20000201000 */
[----:B------:R-:W-:Y:S01]  /*236c0*/  IMAD.U32 R125, R28, 0x10000, RZ ;  /* 0x000100001c7d7824 */ /* 0x000fe200078e00ff */
[----:B------:R-:W-:Y:S01]  /*236d0*/  SHF.L.U32 R210, R210, 0x10, RZ ;  /* 0x00000010d2d27819 */ /* 0x000fe200000006ff */
[----:B------:R-:W-:Y:S01]  /*236e0*/  HFMA2 R133, -RZ, RZ, 0, 1.1920928955078125e-07 ;  /* 0x00000002ff857431 */ /* 0x000fe200000001ff */
        /* <DEDUP_REMOVED lines=18> */
.L_x_3446:
        /* <DEDUP_REMOVED lines=12> */
.L_x_3447:
        /* <DEDUP_REMOVED lines=43> */
.L_x_3445:
[----:B------:R-:W-:Y:S01]  /*23b80*/  I2FP.F32.U32 R124, R125 ;  /* 0x0000007d007c7245 */ /* 0x000fe20000201000 */
[C---:B------:R-:W-:Y:S01]  /*23b90*/  IMAD.U32 R125, R126.reuse, 0x10000, RZ ;  /* 0x000100007e7d7824 */ /* 0x040fe200078e00ff */
        /* <DEDUP_REMOVED lines=21> */
.L_x_3449:
        /* <DEDUP_REMOVED lines=12> */
.L_x_3450:
        /* <DEDUP_REMOVED lines=37> */
[----:B------:R-:W-:Y:S01]  /*24000*/  IMAD.WIDE.U32 R124, R125, -0x2daee0ad, RZ ;  /* 0xd2511f537d7c7825 */ /* 0x000fe200078e00ff */
[----:B------:R-:W-:-:S04]  /*24010*/  MOV R0, R234 ;  /* 0x000000ea00007202 */ /* 0x000fc80000000f00 */
[----:B------:R-:W-:Y:S01]  /*24020*/  LOP3.LUT R174, R132, UR27, R125, 0x96, !PT ;  /* 0x0000001b84ae7c12 */ /* 0x000fe2000f8e967d */
[----:B------:R-:W-:Y:S01]  /*24030*/  IMAD.MOV.U32 R125, RZ, RZ, R191 ;  /* 0x000000ffff7d7224 */ /* 0x000fe200078e00bf */
[----:B------:R-:W-:Y:S01]  /*24040*/  MOV R191, R124 ;  /* 0x0000007c00bf7202 */ /* 0x000fe20000000f00 */
[----:B------:R-:W-:-:S07]  /*24050*/  IMAD.MOV.U32 R132, RZ, RZ, RZ ;  /* 0x000000ffff847224 */ /* 0x000fce00078e00ff */
.L_x_3448:
        /* <DEDUP_REMOVED lines=18> */
[----:B------:R-:W-:Y:S01]  /*24180*/  @P5 VIADD R126, R132, 0x1 ;  /* 0x00000001847e5836 */ /* 0x000fe20000000000 */
[----:B------:R-:W-:Y:S01]  /*24190*/  @!P5 MOV R125, R174 ;  /* 0x000000ae007dd202 */ /* 0x000fe20000000f00 */
[----:B------:R-:W-:Y:S01]  /*241a0*/  @P5 IMAD.MOV.U32 R125, RZ, RZ, R173 ;  /* 0x000000ffff7d5224 */ /* 0x000fe200078e00ad */
[----:B------:R-:W-:Y:S06]  /*241b0*/  BRA `(.L_x_3451) ;  /* 0x0000000000dc7947 */ /* 0x000fec0003800000 */
.L_x_3452:
        /* <DEDUP_REMOVED lines=12> */
.L_x_3453:
        /* <DEDUP_REMOVED lines=39> */
[----:B------:R-:W-:Y:S01]  /*244f0*/  HFMA2 R126, -RZ, RZ, 0, 0 ;  /* 0x00000000ff7e7431 */ /* 0x000fe200000001ff */
[----:B------:R-:W-:Y:S02]  /*24500*/  LOP3.LUT R174, R132, UR27, R125, 0x96, !PT ;  /* 0x0000001b84ae7c12 */ /* 0x000fe4000f8e967d */
[----:B------:R-:W-:Y:S01]  /*24510*/  MOV R125, R191 ;  /* 0x000000bf007d7202 */ /* 0x000fe20000000f00 */
[----:B------:R-:W-:-:S07]  /*24520*/  IMAD.MOV.U32 R191, RZ, RZ, R124 ;  /* 0x000000ffffbf7224 */ /* 0x000fce00078e007c */
.L_x_3451:
        /* <DEDUP_REMOVED lines=8> */
[----:B------:R-:W-:-:S04]  /*245b0*/  FSETP.GTU.FTZ.AND P5, PT, R124, UR4, PT ;  /* 0x000000047c007c0b */ /* 0x000fc8000bfbc000 */
[----:B------:R-:W-:Y:S02]  /*245c0*/  FSEL R234, R125, RZ, !P5 ;  /* 0x000000ff7dea7208 */ /* 0x000fe40006800000 */
[----:B------:R-:W-:Y:S02]  /*245d0*/  SHF.L.U32 R125, R119, 0x10, RZ ;  /* 0x00000010777d7819 */ /* 0x000fe400000006ff */
        /* <DEDUP_REMOVED lines=9> */
[----:B------:R-:W-:Y:S01]  /*24670*/  @!P6 IMAD.MOV.U32 R125, RZ, RZ, R174 ;  /* 0x000000ffff7de224 */ /* 0x000fe200078e00ae */
[----:B------:R-:W-:Y:S01]  /*24680*/  @P6 MOV R125, R173 ;  /* 0x000000ad007d6202 */ /* 0x000fe20000000f00 */
[----:B------:R-:W-:Y:S06]  /*24690*/  BRA `(.L_x_3454) ;  /* 0x0000000000e47947 */ /* 0x000fec0003800000 */
.L_x_3455:
        /* <DEDUP_REMOVED lines=14> */
.L_x_3456:
[----:B------:R-:W-:Y:S01]  /*24780*/  LOP3.LUT R124, R2, UR11, R127, 0x96, !PT ;  /* 0x0000000b027c7c12 */ /* 0x000fe2000f8e967f */
[----:B------:R-:W-:-:S04]  /*24790*/  IMAD.WIDE.U32 R132, R177, -0x326172a9, RZ ;  /* 0xcd9e8d57b1847825 */ /* 0x000fc800078e00ff */
[----:B------:R-:W-:Y:S01]  /*247a0*/  IMAD.WIDE.U32 R124, R124, -0x326172a9, RZ ;  /* 0xcd9e8d577c7c7825 */ /* 0x000fe200078e00ff */
[----:B------:R-:W-:-:S03]  /*247b0*/  LOP3.LUT R133, R175, UR10, R133, 0x96, !PT ;  /* 0x0000000aaf857c12 */ /* 0x000fc6000f8e9685 */
[----:B------:R-:W-:Y:S01]  /*247c0*/  IMAD.MOV.U32 R210, RZ, RZ, RZ ;  /* 0x000000ffffd27224 */ /* 0x000fe200078e00ff */
        /* <DEDUP_REMOVED lines=36> */
[----:B------:R-:W-:Y:S01]  /*24a10*/  IMAD.MOV.U32 R125, RZ, RZ, R191 ;  /* 0x000000ffff7d7224 */ /* 0x000fe200078e00bf */
[----:B------:R-:W-:-:S07]  /*24a20*/  MOV R191, R124 ;  /* 0x0000007c00bf7202 */ /* 0x000fce0000000f00 */
.L_x_3454:
[----:B------:R-:W-:Y:S02]  /*24a30*/  I2FP.F32.U32 R124, R125 ;  /* 0x0000007d007c7245 */ /* 0x000fe40000201000 */
[----:B------:R-:W-:Y:S02]  /*24a40*/  SHF.L.U32 R235, R235, 0x10, RZ ;  /* 0x00000010ebeb7819 */ /* 0x000fe400000006ff */
[----:B------:R-:W-:Y:S01]  /*24a50*/  F2FP.BF16.F32.PACK_AB R126, R232, R233 ;  /* 0x000000e9e87e723e */ /* 0x000fe200000010ff */
[----:B------:R-:W-:Y:S01]  /*24a60*/  FFMA.FTZ R124, R124, R181, 1.1641532182693481445e-10 ;  /* 0x2f0000007c7c7423 */ /* 0x000fe200000100b5 */
[----:B------:R-:W-:Y:S01]  /*24a70*/  F2FP.BF16.F32.PACK_AB R125, R230, R231 ;  /* 0x000000e7e67d723e */ /* 0x000fe200000010ff */
[----:B------:R-:W-:-:S03]  /*24a80*/  FMUL.FTZ R235, R235, UR17 ;  /* 0x00000011ebeb7c20 */ /* 0x000fc60008410000 */
[----:B------:R-:W-:Y:S01]  /*24a90*/  FSETP.GTU.FTZ.AND P6, PT, R124, UR4, PT ;  /* 0x000000047c007c0b */ /* 0x000fe2000bfdc000 */
[----:B------:R-:W-:Y:S01]  /*24aa0*/  FMUL.FTZ R235, R235, UR5 ;  /* 0x00000005ebeb7c20 */ /* 0x000fe20008410000 */
[----:B------:R-:W-:-:S04]  /*24ab0*/  IMAD.U32 R124, R30, 0x10000, RZ ;  /* 0x000100001e7c7824 */ /* 0x000fc800078e00ff */
[----:B------:R-:W-:Y:S02]  /*24ac0*/  FSEL R235, R235, RZ, !P6 ;  /* 0x000000ffebeb7208 */ /* 0x000fe40007000000 */
[----:B------:R-:W-:-:S03]  /*24ad0*/  PLOP3.LUT P6, PT, P6, PT, PT, 0x8, 0x80 ;  /* 0x000000000080781c */ /* 0x000fc600037ce170 */
[----:B------:R-:W-:Y:S01]  /*24ae0*/  FMUL.FTZ R181, R124, R235 ;  /* 0x000000eb7cb57220 */ /* 0x000fe20000410000 */
[----:B------:R-:W-:-:S04]  /*24af0*/  F2FP.BF16.F32.PACK_AB R124, R228, R229 ;  /* 0x000000e5e47c723e */ /* 0x000fc800000010ff */
[----:B------:R-:W-:-:S07]  /*24b00*/  F2FP.BF16.F32.PACK_AB R127, R181, R234 ;  /* 0x000000eab57f723e */ /* 0x000fce00000010ff */
.L_x_3432:
        /* <DEDUP_REMOVED lines=10> */
[----:B------:R0:W-:Y:S01]  /*24bb0*/  STG.E.128 desc[UR8][R128.64], R124 ;  /* 0x0000007c80007986 */ /* 0x0001e2000c101d08 */
[----:B------:R-:W-:Y:S01]  /*24bc0*/  SEL R240, RZ, 0x10000, !P1 ;  /* 0x00010000fff07807 */ /* 0x000fe20004800000 */
[----:B------:R-:W-:Y:S01]  /*24bd0*/  FADD.FTZ R133, R132, R139 ;  /* 0x0000008b84857221 */ /* 0x000fe20000010000 */
[----:B------:R-:W-:Y:S01]  /*24be0*/  LOP3.LUT R242, R242, R235, R243, 0xfe, !PT ;  /* 0x000000ebf2f27212 */ /* 0x000fe200078efef3 */
[----:B------:R-:W-:Y:S01]  /*24bf0*/  BSSY.RECONVERGENT B0, `(.L_x_3457) ;  /* 0x00000ca000007945 */ /* 0x000fe20003800200 */
[----:B------:R-:W-:Y:S01]  /*24c00*/  SEL R235, RZ, 0x1, !P3 ;  /* 0x00000001ffeb7807 */ /* 0x000fe20005800000 */
[----:B------:R-:W-:-:S04]  /*24c10*/  FADD.FTZ R132, R133, R142 ;  /* 0x0000008e85847221 */ /* 0x000fc80000010000 */
[----:B------:R-:W-:-:S04]  /*24c20*/  FADD.FTZ R132, R132, R141 ;  /* 0x0000008d84847221 */ /* 0x000fc80000010000 */
[----:B------:R-:W-:-:S04]  /*24c30*/  FADD.FTZ R132, R132, R179 ;  /* 0x000000b384847221 */ /* 0x000fc80000010000 */
[----:B------:R-:W-:Y:S01]  /*24c40*/  FADD.FTZ R132, R132, R143 ;  /* 0x0000008f84847221 */ /* 0x000fe20000010000 */
[----:B0-----:R-:W-:-:S03]  /*24c50*/  LOP3.LUT R125, R242, R235, RZ, 0xfc, !PT ;  /* 0x000000ebf27d7212 */ /* 0x001fc600078efcff */
        /* <DEDUP_REMOVED lines=173> */
[----:B------:R-:W-:Y:S02]  /*25730*/  SEL R133, RZ, 0x100, !P0 ;  /* 0x00000100ff857807 */ /* 0x000fe40004000000 */
[----:B------:R-:W-:Y:S02]  /*25740*/  LOP3.LUT P0, R126, R136, 0x1f, RZ, 0xc0, !PT ;  /* 0x0000001f887e7812 */ /* 0x000fe4000780c0ff */
[----:B------:R-:W0:Y:S01]  /*25750*/  SHFL.BFLY PT, R237, R236, 0x2, 0x1f ;  /* 0x0c401f00eced7f89 */ /* 0x000e2200000e0000 */
[----:B------:R-:W-:Y:S01]  /*25760*/  LOP3.LUT R133, R133, R241, R240, 0xfe, !PT ;  /* 0x000000f185857212 */ /* 0x000fe200078efef0 */
[----:B0-----:R-:W-:Y:S01]  /*25770*/  FADD.FTZ R237, R236, R237 ;  /* 0x000000edeced7221 */ /* 0x001fe20000010000 */
[----:B------:R-:W-:-:S04]  /*25780*/  SEL R236, RZ, 0x1, !P6 ;  /* 0x00000001ffec7807 */ /* 0x000fc80007000000 */
[----:B------:R-:W0:Y:S01]  /*25790*/  SHFL.BFLY PT, R238, R237, 0x4, 0x1f ;  /* 0x0c801f00edee7f89 */ /* 0x000e2200000e0000 */
[----:B------:R-:W-:-:S05]  /*257a0*/  LOP3.LUT R124, R133, R236, RZ, 0xfc, !PT ;  /* 0x000000ec857c7212 */ /* 0x000fca00078efcff */
[----:B------:R-:W-:Y:S01]  /*257b0*/  STG.E.64 desc[UR8][R130.64], R124 ;  /* 0x0000007c82007986 */ /* 0x000fe2000c101b08 */
        /* <DEDUP_REMOVED lines=13> */
.L_x_3458:
[----:B------:R-:W-:Y:S05]  /*25890*/  BSYNC.RECONVERGENT B0 ;  /* 0x0000000000007941 */ /* 0x000fea0003800200 */
.L_x_3457:
        /* <DEDUP_REMOVED lines=8> */
[----:B------:R-:W-:Y:S01]  /*25920*/  IMAD.SHL.U32 R124, R136, 0x8, RZ ;  /* 0x00000008887c7824 */ /* 0x000fe200078e00ff */
[----:B------:R-:W-:-:S04]  /*25930*/  MOV R127, 0x700 ;  /* 0x00000700007f7802 */ /* 0x000fc80000000f00 */
[----:B------:R-:W-:Y:S01]  /*25940*/  LOP3.LUT R124, R124, 0xf8, RZ, 0xc0, !PT ;  /* 0x000000f87c7c7812 */ /* 0x000fe200078ec0ff */
[----:B0-----:R-:W-:-:S04]  /*25950*/  ULEA UR4, UR5, UR4, 0x18 ;  /* 0x0000000405047291 */ /* 0x001fc8000f8ec0ff */
[----:B------:R-:W-:-:S09]  /*25960*/  @UP1 UIADD3 UR4, UPT, UPT, UR4, 0x20, URZ ;  /* 0x0000002004041890 */ /* 0x000fd2000fffe0ff */
[----:B------:R-:W0:Y:S03]  /*25970*/  LDS.64 R124, [R124+UR4] ;  /* 0x000000047c7c7984 */ /* 0x000e260008000a00 */
.L_x_3460:
[----:B------:R-:W-:Y:S05]  /*25980*/  BSYNC.RECONVERGENT B0 ;  /* 0x0000000000007941 */ /* 0x000fea0003800200 */
.L_x_3459:
[----:B------:R-:W1:Y:S01]  /*25990*/  SHFL.DOWN PT, R128, R127, 0x2, 0x1f ;  /* 0x08401f007f807f89 */ /* 0x000e6200000e0000 */
[----:B------:R-:W-:Y:S01]  /*259a0*/  ISETP.NE.AND P1, PT, R136, RZ, PT ;  /* 0x000000ff8800720c */ /* 0x000fe20003f25270 */
[----:B------:R-:W-:Y:S01]  /*259b0*/  IMAD.U32 R235, R64, 0x10000, RZ ;  /* 0x0001000040eb7824 */ /* 0x000fe200078e00ff */
[----:B------:R-:W-:Y:S01]  /*259c0*/  ISETP.NE.AND P0, PT, RZ, UR19, PT ;  /* 0x00000013ff007c0c */ /* 0x000fe2000bf05270 */
[----:B0-----:R-:W0:Y:S01]  /*259d0*/  SHFL.DOWN PT, R129, R124, 0x2, 0x1f ;  /* 0x08401f007c817f89 */ /* 0x001e2200000e0000 */
[----:B------:R-:W-:Y:S01]  /*259e0*/  SHF.L.U32 R240, R41, 0x10, RZ ;  /* 0x0000001029f07819 */ /* 0x000fe200000006ff */
[----:B------:R-:W-:Y:S01]  /*259f0*/  IMAD.U32 R242, R69, 0x10000, RZ ;  /* 0x0001000045f27824 */ /* 0x000fe200078e00ff */
[----:B------:R-:W-:Y:S01]  /*25a00*/  SHF.L.U32 R237, R31, 0x10, RZ ;  /* 0x000000101fed7819 */ /* 0x000fe200000006ff */
[----:B------:R-:W2:Y:S01]  /*25a10*/  SHFL.DOWN PT, R130, R125, 0x2, 0x1f ;  /* 0x08401f007d827f89 */ /* 0x000ea200000e0000 */
[----:B------:R-:W-:Y:S01]  /*25a20*/  IMAD.U32 R239, R32, 0x10000, RZ ;  /* 0x0001000020ef7824 */ /* 0x000fe200078e00ff */
[----:B------:R-:W-:Y:S01]  /*25a30*/  UPLOP3.LUT UP1, UPT, UPT, UPT, UP1, 0x40, 0x4 ;  /* 0x000000000004789c */ /* 0x000fe20003f2e810 */
        /* <DEDUP_REMOVED lines=11> */
[----:B------:R-:W-:-:S03]  /*25af0*/  SHF.L.U32 R130, R37, 0x10, RZ ;  /* 0x0000001025827819 */ /* 0x000fc600000006ff */
[----:B------:R-:W-:-:S04]  /*25b00*/  FMUL.FTZ R129, R129, R128 ;  /* 0x0000008081817220 */ /* 0x000fc80000410000 */
[----:B------:R-:W-:Y:S01]  /*25b10*/  FMUL.FTZ R129, R129, R236 ;  /* 0x000000ec81817220 */ /* 0x000fe20000410000 */
[----:B------:R-:W-:Y:S02]  /*25b20*/  IMAD.U32 R236, R144, 0x10000, RZ ;  /* 0x0001000090ec7824 */ /* 0x000fe400078e00ff */
[C---:B0-----:R-:W-:Y:S01]  /*25b30*/  FMUL.FTZ R133, R132.reuse, R133 ;  /* 0x0000008584857220 */ /* 0x041fe20000410000 */
[----:B------:R-:W-:Y:S01]  /*25b40*/  FFMA.FTZ R125, R132, R129, R125 ;  /* 0x00000081847d7223 */ /* 0x000fe2000001007d */
[----:B------:R-:W-:Y:S01]  /*25b50*/  IMAD.U32 R132, R65, 0x10000, RZ ;  /* 0x0001000041847824 */ /* 0x000fe200078e00ff */
[-C--:B-1----:R-:W-:Y:S02]  /*25b60*/  IADD3 R131, PT, PT, R131, R238.reuse, RZ ;  /* 0x000000ee83837210 */ /* 0x082fe40007ffe0ff */
[----:B------:R-:W0:Y:S01]  /*25b70*/  SHFL.DOWN PT, R124, R133, 0x1, 0x1f ;  /* 0x08201f00857c7f89 */ /* 0x000e2200000e0000 */
[----:B------:R-:W-:Y:S02]  /*25b80*/  I2FP.F32.S32 R238, R238 ;  /* 0x000000ee00ee7245 */ /* 0x000fe40000201400 */
[----:B------:R-:W-:Y:S01]  /*25b90*/  I2FP.F32.S32 R131, R131 ;  /* 0x0000008300837245 */ /* 0x000fe20000201400 */
[----:B------:R-:W1:Y:S05]  /*25ba0*/  SHFL.DOWN PT, R128, R125, 0x1, 0x1f ;  /* 0x08201f007d807f89 */ /* 0x000e6a00000e0000 */
[----:B------:R-:W2:Y:S01]  /*25bb0*/  MUFU.RCP R131, R131 ;  /* 0x0000008300837308 */ /* 0x000ea20000001000 */
[----:B0-----:R-:W-:Y:S01]  /*25bc0*/  FADD.FTZ R127, R133, -R124 ;  /* 0x8000007c857f7221 */ /* 0x001fe20000010000 */
[----:B------:R-:W-:-:S03]  /*25bd0*/  FMUL.FTZ R129, R124, R238 ;  /* 0x000000ee7c817220 */ /* 0x000fc60000410000 */
[----:B------:R-:W-:Y:S01]  /*25be0*/  FMUL.FTZ R127, R127, R127 ;  /* 0x0000007f7f7f7220 */ /* 0x000fe20000410000 */
[----:B------:R-:W-:Y:S01]  /*25bf0*/  FFMA.FTZ R124, R126, R133, R129 ;  /* 0x000000857e7c7223 */ /* 0x000fe20000010081 */
[----:B-1----:R-:W-:Y:S01]  /*25c00*/  FADD.FTZ R128, R125, R128 ;  /* 0x000000807d807221 */ /* 0x002fe20000010000 */
[----:B------:R-:W-:Y:S01]  /*25c10*/  SHF.L.U32 R133, R36, 0x10, RZ ;  /* 0x0000001024857819 */ /* 0x000fe200000006ff */
[----:B------:R-:W-:Y:S01]  /*25c20*/  FMUL.FTZ R127, R126, R127 ;  /* 0x0000007f7e7f7220 */ /* 0x000fe20000410000 */
[----:B--2---:R-:W-:Y:S02]  /*25c30*/  FMUL.FTZ R129, R131, R124 ;  /* 0x0000007c83817220 */ /* 0x004fe40000410000 */
[----:B------:R-:W0:Y:S01]  /*25c40*/  @!P1 LDC.64 R124, c[0x0][0x3c0] ;  /* 0x0000f000ff7c9b82 */ /* 0x000e220000000a00 */
[----:B------:R-:W-:Y:S01]  /*25c50*/  FMUL.FTZ R127, R127, R238 ;  /* 0x000000ee7f7f7220 */ /* 0x000fe20000410000 */
[----:B------:R-:W-:Y:S02]  /*25c60*/  SHF.L.U32 R238, R39, 0x10, RZ ;  /* 0x0000001027ee7819 */ /* 0x000fe400000006ff */
[----:B------:R-:W1:Y:S01]  /*25c70*/  SHFL.IDX PT, R129, R129, RZ, 0x1f ;  /* 0x00001fff81817589 */ /* 0x000e6200000e0000 */
[----:B------:R-:W-:-:S03]  /*25c80*/  FFMA.FTZ R127, R131, R127, R128 ;  /* 0x0000007f837f7223 */ /* 0x000fc60000010080 */
[----:B------:R-:W2:Y:S03]  /*25c90*/  LDC R128, c[0x0][0x448] ;  /* 0x00011200ff807b82 */ /* 0x000ea60000000800 */
[----:B------:R-:W2:Y:S01]  /*25ca0*/  SHFL.IDX PT, R127, R127, RZ, 0x1f ;  /* 0x00001fff7f7f7589 */ /* 0x000ea200000e0000 */
[----:B-1----:R-:W-:-:S05]  /*25cb0*/  FMUL.FTZ R126, R129, R129 ;  /* 0x00000081817e7220 */ /* 0x002fca0000410000 */
[----:B------:R-:W-:Y:S01]  /*25cc0*/  FSEL R131, R126, RZ, P0 ;  /* 0x000000ff7e837208 */ /* 0x000fe20000000000 */
[----:B--2---:R-:W-:Y:S01]  /*25cd0*/  FFMA.FTZ R126, R127, UR20, R128 ;  /* 0x000000147f7e7c23 */ /* 0x004fe20008010080 */
[----:B------:R-:W-:-:S03]  /*25ce0*/  FSEL R127, R129, RZ, !P0 ;  /* 0x000000ff817f7208 */ /* 0x000fc60004000000 */
[----:B------:R-:W-:Y:S01]  /*25cf0*/  FADD.FTZ R126, R126, R131 ;  /* 0x000000837e7e7221 */ /* 0x000fe20000010000 */
[----:B------:R-:W-:Y:S02]  /*25d00*/  IMAD.U32 R131, RZ, RZ, UR16 ;  /* 0x00000010ff837e24 */ /* 0x000fe4000f8e00ff */
[C---:B------:R-:W-:Y:S01]  /*25d10*/  FADD.FTZ R137, -R127.reuse, R137 ;  /* 0x000000897f897221 */ /* 0x040fe20000010100 */
[C---:B------:R-:W-:Y:S01]  /*25d20*/  FADD.FTZ R241, -R127.reuse, R140 ;  /* 0x0000008c7ff17221 */ /* 0x040fe20000010100 */
[----:B------:R-:W-:Y:S01]  /*25d30*/  FADD.FTZ R139, -R127, R139 ;  /* 0x0000008b7f8b7221 */ /* 0x000fe20000010100 */
[----:B0-----:R-:W-:Y:S01]  /*25d40*/  @!P1 IMAD.WIDE R124, R131, 0x4, R124 ;  /* 0x00000004837c9825 */ /* 0x001fe200078e027c */
[----:B------:R-:W0:Y:S03]  /*25d50*/  MUFU.RSQ R126, R126 ;  /* 0x0000007e007e7308 */ /* 0x000e260000001400 */
[C---:B------:R-:W-:Y:S01]  /*25d60*/  FADD.FTZ R131, -R127.reuse, R138 ;  /* 0x0000008a7f837221 */ /* 0x040fe20000010100 */
[C---:B------:R-:W-:Y:S01]  /*25d70*/  FADD.FTZ R141, -R127.reuse, R141 ;  /* 0x0000008d7f8d7221 */ /* 0x040fe20000010100 */
[----:B------:R-:W-:Y:S01]  /*25d80*/  IMAD.U32 R138, R66, 0x10000, RZ ;  /* 0x00010000428a7824 */ /* 0x000fe200078e00ff */
[----:B------:R1:W-:Y:S01]  /*25d90*/  @!P1 STG.E desc[UR8][R124.64], R129 ;  /* 0x000000817c009986 */ /* 0x0003e2000c101908 */
[----:B------:R-:W-:Y:S01]  /*25da0*/  FADD.FTZ R179, -R127, R179 ;  /* 0x000000b37fb37221 */ /* 0x000fe20000010100 */
[----:B------:R-:W-:Y:S01]  /*25db0*/  SHF.L.U32 R140, R35, 0x10, RZ ;  /* 0x00000010238c7819 */ /* 0x000fe200000006ff */
        /* <DEDUP_REMOVED lines=9> */
[----:B-1----:R-:W-:Y:S01]  /*25e50*/  FADD.FTZ R125, -R127, R142 ;  /* 0x0000008e7f7d7221 */ /* 0x002fe20000010100 */
[C---:B0-----:R-:W-:Y:S01]  /*25e60*/  FMUL.FTZ R136, R126.reuse, R137 ;  /* 0x000000897e887220 */ /* 0x041fe20000410000 */
[C---:B------:R-:W-:Y:S01]  /*25e70*/  FMUL.FTZ R128, R126.reuse, R131 ;  /* 0x000000837e807220 */ /* 0x040fe20000410000 */
[C---:B------:R-:W-:Y:S01]  /*25e80*/  FMUL.FTZ R137, R126.reuse, R241 ;  /* 0x000000f17e897220 */ /* 0x040fe20000410000 */
[----:B------:R-:W-:Y:S01]  /*25e90*/  SHF.L.U32 R131, R33, 0x10, RZ ;  /* 0x0000001021837819 */ /* 0x000fe200000006ff */
[----:B------:R-:W-:Y:S01]  /*25ea0*/  FMUL.FTZ R125, R126, R125 ;  /* 0x0000007d7e7d7220 */ /* 0x000fe20000410000 */
[----:B------:R-:W-:Y:S01]  /*25eb0*/  FFMA.FTZ R128, R128, R133, R235 ;  /* 0x0000008580807223 */ /* 0x000fe200000100eb */
[----:B------:R-:W-:Y:S01]  /*25ec0*/  FFMA.FTZ R137, R137, R130, R132 ;  /* 0x0000008289897223 */ /* 0x000fe20000010084 */
        /* <DEDUP_REMOVED lines=8> */
[----:B------:R-:W-:Y:S01]  /*25f50*/  FADD.FTZ R125, -R127, R182 ;  /* 0x000000b67f7d7221 */ /* 0x000fe20000010100 */
[----:B------:R-:W-:Y:S01]  /*25f60*/  FFMA.FTZ R138, R141, R140, R236 ;  /* 0x0000008c8d8a7223 */ /* 0x000fe200000100ec */
[----:B------:R-:W-:Y:S01]  /*25f70*/  SHF.L.U32 R140, R40, 0x10, RZ ;  /* 0x00000010288c7819 */ /* 0x000fe200000006ff */
[----:B------:R-:W-:Y:S01]  /*25f80*/  FFMA.FTZ R139, R139, R238, R124 ;  /* 0x000000ee8b8b7223 */ /* 0x000fe2000001007c */
[----:B------:R-:W-:Y:S01]  /*25f90*/  IMAD.U32 R142, R68, 0x10000, RZ ;  /* 0x00010000448e7824 */ /* 0x000fe200078e00ff */
[----:B------:R-:W-:Y:S01]  /*25fa0*/  SHF.L.U32 R236, R147, 0x10, RZ ;  /* 0x0000001093ec7819 */ /* 0x000fe200000006ff */
[----:B------:R-:W-:Y:S01]  /*25fb0*/  FMUL.FTZ R129, R126, R183 ;  /* 0x000000b77e817220 */ /* 0x000fe20000410000 */
[----:B------:R-:W-:-:S02]  /*25fc0*/  IMAD.U32 R238, R148, 0x10000, RZ ;  /* 0x0001000094ee7824 */ /* 0x000fc400078e00ff */
[----:B------:R-:W-:Y:S01]  /*25fd0*/  FMUL.FTZ R125, R126, R125 ;  /* 0x0000007d7e7d7220 */ /* 0x000fe20000410000 */
[----:B------:R-:W-:Y:S01]  /*25fe0*/  SHF.L.U32 R124, R145, 0x10, RZ ;  /* 0x00000010917c7819 */ /* 0x000fe200000006ff */
[----:B------:R-:W-:Y:S01]  /*25ff0*/  FFMA.FTZ R129, R129, R140, R142 ;  /* 0x0000008c81817223 */ /* 0x000fe2000001008e */
[----:B------:R-:W-:Y:S02]  /*26000*/  IMAD.U32 R132, R146, 0x10000, RZ ;  /* 0x0001000092847824 */ /* 0x000fe400078e00ff */
[C---:B------:R-:W-:Y:S01]  /*26010*/  FMUL.FTZ R143, R126.reuse, R143 ;  /* 0x0000008f7e8f7220 */ /* 0x040fe20000410000 */
[----:B------:R-:W-:Y:S01]  /*26020*/  FFMA.FTZ R140, R125, R236, R238 ;  /* 0x000000ec7d8c7223 */ /* 0x000fe200000100ee */
[----:B------:R-:W-:Y:S01]  /*26030*/  FADD.FTZ R125, -R127, R184 ;  /* 0x000000b87f7d7221 */ /* 0x000fe20000010100 */
[----:B------:R-:W-:Y:S01]  /*26040*/  FMUL.FTZ R141, R126, R185 ;  /* 0x000000b97e8d7220 */ /* 0x000fe20000410000 */
[----:B------:R-:W-:Y:S01]  /*26050*/  FFMA.FTZ R185, R143, R124, R132 ;  /* 0x0000007c8fb97223 */ /* 0x000fe20000010084 */
[----:B------:R-:W-:Y:S01]  /*26060*/  SHF.L.U32 R182, R149, 0x10, RZ ;  /* 0x0000001095b67819 */ /* 0x000fe200000006ff */
[----:B------:R-:W-:-:S02]  /*26070*/  IMAD.U32 R124, R150, 0x10000, RZ ;  /* 0x00010000967c7824 */ /* 0x000fc400078e00ff */
[----:B------:R-:W-:Y:S01]  /*26080*/  FADD.FTZ R133, -R127, R186 ;  /* 0x000000ba7f857221 */ /* 0x000fe20000010100 */
[----:B------:R-:W-:Y:S01]  /*26090*/  FMUL.FTZ R125, R126, R125 ;  /* 0x0000007d7e7d7220 */ /* 0x000fe20000410000 */
[----:B------:R-:W-:Y:S01]  /*260a0*/  SHF.L.U32 R132, R42, 0x10, RZ ;  /* 0x000000102a847819 */ /* 0x000fe200000006ff */
[----:B------:R-:W-:Y:S01]  /*260b0*/  FFMA.FTZ R141, R141, R240, R242 ;  /* 0x000000f08d8d7223 */ /* 0x000fe200000100f2 */
[----:B------:R-:W-:Y:S01]  /*260c0*/  IMAD.U32 R142, R70, 0x10000, RZ ;  /* 0x00010000468e7824 */ /* 0x000fe200078e00ff */
[----:B------:R-:W-:Y:S01]  /*260d0*/  SHF.L.U32 R236, R151, 0x10, RZ ;  /* 0x0000001097ec7819 */ /* 0x000fe200000006ff */
[----:B------:R-:W-:Y:S01]  /*260e0*/  FMUL.FTZ R183, R126, R187 ;  /* 0x000000bb7eb77220 */ /* 0x000fe20000410000 */
[----:B------:R-:W-:Y:S01]  /*260f0*/  IMAD.U32 R238, R152, 0x10000, RZ ;  /* 0x0001000098ee7824 */ /* 0x000fe200078e00ff */
[----:B------:R-:W-:Y:S01]  /*26100*/  SHF.L.U32 R240, R43, 0x10, RZ ;  /* 0x000000102bf07819 */ /* 0x000fe200000006ff */
[----:B------:R-:W-:Y:S01]  /*26110*/  FMUL.FTZ R133, R126, R133 ;  /* 0x000000857e857220 */ /* 0x000fe20000410000 */
[----:B------:R-:W-:Y:S01]  /*26120*/  FFMA.FTZ R182, R125, R182, R124 ;  /* 0x000000b67db67223 */ /* 0x000fe2000001007c */
[----:B------:R-:W-:-:S02]  /*26130*/  IMAD.U32 R242, R71, 0x10000, RZ ;  /* 0x0001000047f27824 */ /* 0x000fc400078e00ff */
[----:B------:R-:W-:Y:S01]  /*26140*/  FMUL.FTZ R143, R126, R189 ;  /* 0x000000bd7e8f7220 */ /* 0x000fe20000410000 */
[C---:B------:R-:W-:Y:S01]  /*26150*/  FADD.FTZ R125, -R127.reuse, R188 ;  /* 0x000000bc7f7d7221 */ /* 0x040fe20000010100 */
[----:B------:R-:W-:Y:S01]  /*26160*/  FADD.FTZ R179, -R127, R192 ;  /* 0x000000c07fb37221 */ /* 0x000fe20000010100 */
[----:B------:R-:W-:Y:S01]  /*26170*/  FFMA.FTZ R183, R183, R132, R142 ;  /* 0x00000084b7b77223 */ /* 0x000fe2000001008e */
[----:B------:R-:W-:Y:S01]  /*26180*/  FFMA.FTZ R142, R133, R236, R238 ;  /* 0x000000ec858e7223 */ /* 0x000fe200000100ee */
        /* <DEDUP_REMOVED lines=10> */
[----:B------:R-:W-:Y:S01]  /*26230*/  SHF.L.U32 R184, R44, 0x10, RZ ;  /* 0x000000102cb87819 */ /* 0x000fe200000006ff */
[----:B------:R-:W-:Y:S02]  /*26240*/  IMAD.U32 R186, R72, 0x10000, RZ ;  /* 0x0001000048ba7824 */ /* 0x000fe400078e00ff */
[----:B------:R-:W-:Y:S01]  /*26250*/  FMUL.FTZ R133, R126, R193 ;  /* 0x000000c17e857220 */ /* 0x000fe20000410000 */
[----:B------:R-:W-:Y:S01]  /*26260*/  FFMA.FTZ R195, R125, R124, R132 ;  /* 0x0000007c7dc37223 */ /* 0x000fe20000010084 */
[----:B------:R-:W-:Y:S01]  /*26270*/  FFMA.FTZ R132, R179, R236, R238 ;  /* 0x000000ecb3847223 */ /* 0x000fe200000100ee */
[----:B------:R-:W-:Y:S01]  /*26280*/  FADD.FTZ R125, -R127, R194 ;  /* 0x000000c27f7d7221 */ /* 0x000fe20000010100 */
[----:B------:R-:W-:Y:S01]  /*26290*/  FFMA.FTZ R179, R187, R240, R242 ;  /* 0x000000f0bbb37223 */ /* 0x000fe200000100f2 */
[----:B------:R-:W-:Y:S01]  /*262a0*/  FADD.FTZ R187, -R127, R196 ;  /* 0x000000c47fbb7221 */ /* 0x000fe20000010100 */
[----:B------:R-:W-:Y:S01]  /*262b0*/  FFMA.FTZ R133, R133, R184, R186 ;  /* 0x000000b885857223 */ /* 0x000fe200000100ba */
[----:B------:R-:W-:Y:S01]  /*262c0*/  SHF.L.U32 R124, R157, 0x10, RZ ;  /* 0x000000109d7c7819 */ /* 0x000fe200000006ff */
[----:B------:R-:W-:Y:S01]  /*262d0*/  IMAD.U32 R184, R158, 0x10000, RZ ;  /* 0x000100009eb87824 */ /* 0x000fe200078e00ff */
[----:B------:R-:W-:Y:S01]  /*262e0*/  SHF.L.U32 R189, R46, 0x10, RZ ;  /* 0x000000102ebd7819 */ /* 0x000fe200000006ff */
[----:B------:R-:W-:Y:S01]  /*262f0*/  FMUL.FTZ R125, R126, R125 ;  /* 0x0000007d7e7d7220 */ /* 0x000fe20000410000 */
[----:B------:R-:W-:Y:S01]  /*26300*/  FFMA.FTZ R136, R136, R237, R239 ;  /* 0x000000ed88887223 */ /* 0x000fe200000100ef */
[----:B------:R-:W-:Y:S01]  /*26310*/  IMAD.U32 R193, R74, 0x10000, RZ ;  /* 0x000100004ac17824 */ /* 0x000fe200078e00ff */
[----:B------:R-:W-:Y:S01]  /*26320*/  SHF.L.U32 R235, R159, 0x10, RZ ;  /* 0x000000109feb7819 */ /* 0x000fe200000006ff */
[----:B------:R-:W-:Y:S01]  /*26330*/  FMUL.FTZ R192, R126, R197 ;  /* 0x000000c57ec07220 */ /* 0x000fe20000410000 */
[----:B------:R-:W-:-:S02]  /*26340*/  IMAD.U32 R237, R160, 0x10000, RZ ;  /* 0x00010000a0ed7824 */ /* 0x000fc400078e00ff */
[C---:B------:R-:W-:Y:S01]  /*26350*/  FMUL.FTZ R186, R126.reuse, R187 ;  /* 0x000000bb7eba7220 */ /* 0x040fe20000410000 */
[----:B------:R-:W-:Y:S01]  /*26360*/  SHF.L.U32 R188, R47, 0x10, RZ ;  /* 0x000000102fbc7819 */ /* 0x000fe200000006ff */
[----:B------:R-:W-:Y:S01]  /*26370*/  FFMA.FTZ R187, R125, R124, R184 ;  /* 0x0000007c7dbb7223 */ /* 0x000fe200000100b8 */
[----:B------:R-:W-:Y:S02]  /*26380*/  IMAD.U32 R236, R75, 0x10000, RZ ;  /* 0x000100004bec7824 */ /* 0x000fe400078e00ff */
[----:B------:R-:W-:Y:S01]  /*26390*/  FMUL.FTZ R199, R126, R199 ;  /* 0x000000c77ec77220 */ /* 0x000fe20000410000 */
[----:B------:R-:W-:Y:S01]  /*263a0*/  FFMA.FTZ R192, R192, R189, R193 ;  /* 0x000000bdc0c07223 */ /* 0x000fe200000100c1 */
[C---:B------:R-:W-:Y:S01]  /*263b0*/  FADD.FTZ R125, -R127.reuse, R198 ;  /* 0x000000c67f7d7221 */ /* 0x040fe20000010100 */
[----:B------:R-:W-:Y:S01]  /*263c0*/  FFMA.FTZ R189, R186, R235, R237 ;  /* 0x000000ebbabd7223 */ /* 0x000fe200000100ed */
[----:B------:R-:W-:Y:S01]  /*263d0*/  FADD.FTZ R235, -R127, R202 ;  /* 0x000000ca7feb7221 */ /* 0x000fe20000010100 */
[----:B------:R-:W-:Y:S01]  /*263e0*/  SHF.L.U32 R124, R161, 0x10, RZ ;  /* 0x00000010a17c7819 */ /* 0x000fe200000006ff */
[----:B------:R-:W-:Y:S01]  /*263f0*/  FADD.FTZ R237, -R127, R204 ;  /* 0x000000cc7fed7221 */ /* 0x000fe20000010100 */
[----:B------:R-:W-:Y:S01]  /*26400*/  FFMA.FTZ R193, R199, R188, R236 ;  /* 0x000000bcc7c17223 */ /* 0x000fe200000100ec */
[----:B------:R-:W-:-:S02]  /*26410*/  IMAD.U32 R184, R162, 0x10000, RZ ;  /* 0x00010000a2b87824 */ /* 0x000fc400078e00ff */
[----:B------:R-:W-:Y:S01]  /*26420*/  FADD.FTZ R201, -R127, R201 ;  /* 0x000000c97fc97221 */ /* 0x000fe20000010100 */
[----:B------:R-:W-:Y:S01]  /*26430*/  FMUL.FTZ R125, R126, R125 ;  /* 0x0000007d7e7d7220 */ /* 0x000fe20000410000 */
[----:B------:R-:W-:Y:S01]  /*26440*/  SHF.L.U32 R188, R163, 0x10, RZ ;  /* 0x00000010a3bc7819 */ /* 0x000fe200000006ff */
[----:B------:R-:W-:Y:S01]  /*26450*/  IMAD.U32 R194, R164, 0x10000, RZ ;  /* 0x00010000a4c27824 */ /* 0x000fe200078e00ff */
[----:B------:R-:W-:Y:S01]  /*26460*/  SHF.L.U32 R196, R49, 0x10, RZ ;  /* 0x0000001031c47819 */ /* 0x000fe200000006ff */
[----:B------:R-:W-:Y:S01]  /*26470*/  FMUL.FTZ R235, R126, R235 ;  /* 0x000000eb7eeb7220 */ /* 0x000fe20000410000 */
[----:B------:R-:W-:Y:S01]  /*26480*/  SHF.L.U32 R197, R48, 0x10, RZ ;  /* 0x0000001030c57819 */ /* 0x000fe200000006ff */
[----:B------:R-:W-:Y:S02]  /*26490*/  IMAD.U32 R236, R77, 0x10000, RZ ;  /* 0x000100004dec7824 */ /* 0x000fe400078e00ff */
[----:B------:R-:W-:Y:S01]  /*264a0*/  FMUL.FTZ R237, R126, R237 ;  /* 0x000000ed7eed7220 */ /* 0x000fe20000410000 */
[----:B------:R-:W-:-:S02]  /*264b0*/  IMAD.U32 R199, R76, 0x10000, RZ ;  /* 0x000100004cc77824 */ /* 0x000fc400078e00ff */
[----:B------:R-:W-:Y:S01]  /*264c0*/  FMUL.FTZ R186, R126, R201 ;  /* 0x000000c97eba7220 */ /* 0x000fe20000410000 */
[----:B------:R-:W-:Y:S01]  /*264d0*/  FFMA.FTZ R204, R125, R124, R184 ;  /* 0x0000007c7dcc7223 */ /* 0x000fe200000100b8 */
[C---:B------:R-:W-:Y:S01]  /*264e0*/  FADD.FTZ R203, -R127.reuse, R203 ;  /* 0x000000cb7fcb7221 */ /* 0x040fe20000010100 */
[C---:B------:R-:W-:Y:S01]  /*264f0*/  FADD.FTZ R125, -R127.reuse, R206 ;  /* 0x000000ce7f7d7221 */ /* 0x040fe20000010100 */
[----:B------:R-:W-:Y:S01]  /*26500*/  FADD.FTZ R205, -R127, R205 ;  /* 0x000000cd7fcd7221 */ /* 0x000fe20000010100 */
[----:B------:R-:W-:Y:S01]  /*26510*/  FFMA.FTZ R184, R235, R188, R194 ;  /* 0x000000bcebb87223 */ /* 0x000fe200000100c2 */
[----:B------:R-:W-:Y:S01]  /*26520*/  FADD.FTZ R201, -R127, R208 ;  /* 0x000000d07fc97221 */ /* 0x000fe20000010100 */
        /* <DEDUP_REMOVED lines=16> */
[C---:B------:R-:W-:Y:S01]  /*26630*/  FADD.FTZ R125, -R127.reuse, R212 ;  /* 0x000000d47f7d7221 */ /* 0x040fe20000010100 */
[----:B------:R-:W-:Y:S02]  /*26640*/  IMAD.U32 R194, R166, 0x10000, RZ ;  /* 0x00010000a6c27824 */ /* 0x000fe400078e00ff */
[C---:B------:R-:W-:Y:S01]  /*26650*/  FADD.FTZ R203, -R127.reuse, R214 ;  /* 0x000000d67fcb7221 */ /* 0x040fe20000010100 */
[----:B------:R-:W-:Y:S01]  /*26660*/  SHF.L.U32 R196, R52, 0x10, RZ ;  /* 0x0000001034c47819 */ /* 0x000fe200000006ff */
[----:B------:R-:W-:Y:S01]  /*26670*/  FADD.FTZ R207, -R127, R207 ;  /* 0x000000cf7fcf7221 */ /* 0x000fe20000010100 */
[----:B------:R-:W-:Y:S01]  /*26680*/  IMAD.U32 R198, R80, 0x10000, RZ ;  /* 0x0001000050c67824 */ /* 0x000fe200078e00ff */
[----:B------:R-:W-:Y:S01]  /*26690*/  SHF.L.U32 R236, R53, 0x10, RZ ;  /* 0x0000001035ec7819 */ /* 0x000fe200000006ff */
[----:B------:R-:W-:Y:S01]  /*266a0*/  FMUL.FTZ R125, R126, R125 ;  /* 0x0000007d7e7d7220 */ /* 0x000fe20000410000 */
[----:B------:R-:W-:Y:S01]  /*266b0*/  FFMA.FTZ R197, R197, R124, R194 ;  /* 0x0000007cc5c57223 */ /* 0x000fe200000100c2 */
[----:B------:R-:W-:-:S02]  /*266c0*/  IMAD.U32 R238, R81, 0x10000, RZ ;  /* 0x0001000051ee7824 */ /* 0x000fc400078e00ff */
[----:B------:R-:W-:Y:S01]  /*266d0*/  FADD.FTZ R211, -R127, R211 ;  /* 0x000000d37fd37221 */ /* 0x000fe20000010100 */
[----:B------:R-:W-:Y:S01]  /*266e0*/  FMUL.FTZ R203, R126, R203 ;  /* 0x000000cb7ecb7220 */ /* 0x000fe20000410000 */
[----:B------:R-:W-:Y:S01]  /*266f0*/  SHF.L.U32 R124, R169, 0x10, RZ ;  /* 0x00000010a97c7819 */ /* 0x000fe200000006ff */
[----:B------:R-:W-:Y:S02]  /*26700*/  IMAD.U32 R194, R170, 0x10000, RZ ;  /* 0x00010000aac27824 */ /* 0x000fe400078e00ff */
[----:B------:R-:W-:Y:S01]  /*26710*/  FMUL.FTZ R207, R126, R207 ;  /* 0x000000cf7ecf7220 */ /* 0x000fe20000410000 */
[----:B------:R-:W-:Y:S01]  /*26720*/  SHF.L.U32 R206, R171, 0x10, RZ ;  /* 0x00000010abce7819 */ /* 0x000fe200000006ff */
[----:B------:R-:W-:Y:S01]  /*26730*/  FFMA.FTZ R196, R125, R196, R198 ;  /* 0x000000c47dc47223 */ /* 0x000fe200000100c6 */
[----:B------:R-:W-:Y:S02]  /*26740*/  IMAD.U32 R208, R172, 0x10000, RZ ;  /* 0x00010000acd07824 */ /* 0x000fe400078e00ff */
[----:B------:R-:W-:Y:S01]  /*26750*/  FMUL.FTZ R211, R126, R211 ;  /* 0x000000d37ed37220 */ /* 0x000fe20000410000 */
[----:B------:R-:W-:Y:S01]  /*26760*/  FFMA.FTZ R198, R203, R236, R238 ;  /* 0x000000eccbc67223 */ /* 0x000fe200000100ee */
[----:B------:R-:W-:Y:S01]  /*26770*/  PRMT R214, R54, 0x7632, R214 ;  /* 0x0000763236d67816 */ /* 0x000fe200000000d6 */
[----:B------:R-:W-:Y:S01]  /*26780*/  FADD.FTZ R205, -R127, R216 ;  /* 0x000000d87fcd7221 */ /* 0x000fe20000010100 */
[----:B------:R-:W-:Y:S01]  /*26790*/  PRMT R236, R82, 0x7632, R236 ;  /* 0x0000763252ec7816 */ /* 0x000fe200000000ec */
[----:B------:R-:W-:Y:S01]  /*267a0*/  FFMA.FTZ R212, R207, R124, R194 ;  /* 0x0000007ccfd47223 */ /* 0x000fe200000100c2 */
[----:B------:R-:W-:Y:S01]  /*267b0*/  FADD.FTZ R215, -R127, R215 ;  /* 0x000000d77fd77221 */ /* 0x000fe20000010100 */
[----:B------:R-:W-:Y:S01]  /*267c0*/  PRMT R125, R53, 0x7632, R125 ;  /* 0x00007632357d7816 */ /* 0x000fe2000000007d */
[----:B------:R-:W-:Y:S01]  /*267d0*/  FADD.FTZ R207, -R127, R218 ;  /* 0x000000da7fcf7221 */ /* 0x000fe20000010100 */
[----:B------:R-:W-:Y:S01]  /*267e0*/  PRMT R203, R81, 0x7632, R203 ;  /* 0x0000763251cb7816 */ /* 0x000fe200000000cb */
[----:B------:R-:W-:Y:S01]  /*267f0*/  FFMA.FTZ R194, R211, R206, R208 ;  /* 0x000000ced3c27223 */ /* 0x000fe200000100d0 */
[----:B------:R-:W-:Y:S01]  /*26800*/  SHF.L.U32 R124, R54, 0x10, RZ ;  /* 0x00000010367c7819 */ /* 0x000fe200000006ff */
[----:B------:R-:W-:Y:S01]  /*26810*/  FADD.FTZ R213, -R127, R213 ;  /* 0x000000d57fd57221 */ /* 0x000fe20000010100 */
[----:B------:R-:W-:Y:S01]  /*26820*/  IMAD.U32 R208, R82, 0x10000, RZ ;  /* 0x0001000052d07824 */ /* 0x000fe200078e00ff */
[----:B------:R-:W-:Y:S01]  /*26830*/  SHF.L.U32 R214, R214, 0x10, RZ ;  /* 0x00000010d6d67819 */ /* 0x000fe200000006ff */
[----:B------:R-:W-:Y:S01]  /*26840*/  FMUL.FTZ R205, R126, R205 ;  /* 0x000000cd7ecd7220 */ /* 0x000fe20000410000 */
[----:B------:R-:W-:Y:S01]  /*26850*/  SHF.L.U32 R238, R55, 0x10, RZ ;  /* 0x0000001037ee7819 */ /* 0x000fe200000006ff */
[----:B------:R-:W-:-:S02]  /*26860*/  IMAD.U32 R236, R236, 0x10000, RZ ;  /* 0x00010000ecec7824 */ /* 0x000fc400078e00ff */
[C---:B------:R-:W-:Y:S01]  /*26870*/  FMUL.FTZ R215, R126.reuse, R215 ;  /* 0x000000d77ed77220 */ /* 0x040fe20000410000 */
[----:B------:R-:W-:Y:S01]  /*26880*/  IMAD.U32 R240, R83, 0x10000, RZ ;  /* 0x0001000053f07824 */ /* 0x000fe200078e00ff */
[----:B------:R-:W-:Y:S01]  /*26890*/  SHF.L.U32 R125, R125, 0x10, RZ ;  /* 0x000000107d7d7819 */ /* 0x000fe200000006ff */
[C---:B------:R-:W-:Y:S01]  /*268a0*/  FMUL.FTZ R207, R126.reuse, R207 ;  /* 0x000000cf7ecf7220 */ /* 0x040fe20000410000 */
[----:B------:R-:W-:Y:S02]  /*268b0*/  IMAD.U32 R203, R203, 0x10000, RZ ;  /* 0x00010000cbcb7824 */ /* 0x000fe400078e00ff */
[----:B------:R-:W-:Y:S01]  /*268c0*/  FMUL.FTZ R206, R126, R213 ;  /* 0x000000d57ece7220 */ /* 0x000fe20000410000 */
[----:B------:R-:W-:Y:S01]  /*268d0*/  FFMA.FTZ R211, R205, R124, R208 ;  /* 0x0000007ccdd37223 */ /* 0x000fe200000100d0 */
[----:B------:R-:W-:Y:S01]  /*268e0*/  FFMA.FTZ R208, R215, R214, R236 ;  /* 0x000000d6d7d07223 */ /* 0x000fe200000100ec */
[----:B------:R-:W-:Y:S01]  /*268f0*/  FFMA.FTZ R213, R207, R238, R240 ;  /* 0x000000eecfd57223 */ /* 0x000fe200000100f0 */
[----:B------:R-:W-:Y:S01]  /*26900*/  PRMT R124, R55, 0x7632, R124 ;  /* 0x00007632377c7816 */ /* 0x000fe2000000007c */
[----:B------:R-:W-:Y:S01]  /*26910*/  FFMA.FTZ R206, R206, R125, R203 ;  /* 0x0000007dcece7223 */ /* 0x000fe200000100cb */
[----:B------:R-:W-:Y:S01]  /*26920*/  PRMT R214, R83, 0x7632, R214 ;  /* 0x0000763253d67816 */ /* 0x000fe200000000d6 */
[C---:B------:R-:W-:Y:S01]  /*26930*/  FADD.FTZ R217, -R127.reuse, R217 ;  /* 0x000000d97fd97221 */ /* 0x040fe20000010100 */
[----:B------:R-:W-:Y:S01]  /*26940*/  PRMT R236, R56, 0x7632, R236 ;  /* 0x0000763238ec7816 */ /* 0x000fe200000000ec */
[C---:B------:R-:W-:Y:S01]  /*26950*/  FADD.FTZ R221, -R127.reuse, R221 ;  /* 0x000000dd7fdd7221 */ /* 0x040fe20000010100 */
[----:B------:R-:W-:Y:S01]  /*26960*/  PRMT R238, R84, 0x7632, R238 ;  /* 0x0000763254ee7816 */ /* 0x000fe200000000ee */
[----:B------:R-:W-:Y:S01]  /*26970*/  FADD.FTZ R125, -R127, R220 ;  /* 0x000000dc7f7d7221 */ /* 0x000fe20000010100 */
        /* <DEDUP_REMOVED lines=11> */
[----:B------:R-:W-:Y:S01]  /*26a30*/  PRMT R216, R57, 0x7632, R216 ;  /* 0x0000763239d87816 */ /* 0x000fe200000000d8 */
[----:B------:R-:W-:Y:S01]  /*26a40*/  FFMA.FTZ R203, R125, R236, R238 ;  /* 0x000000ec7dcb7223 */ /* 0x000fe200000100ee */
[----:B------:R-:W-:Y:S01]  /*26a50*/  PRMT R124, R85, 0x7632, R124 ;  /* 0x00007632557c7816 */ /* 0x000fe2000000007c */
[C---:B------:R-:W-:Y:S01]  /*26a60*/  FADD.FTZ R125, -R127.reuse, R222 ;  /* 0x000000de7f7d7221 */ /* 0x040fe20000010100 */
[----:B------:R-:W-:Y:S01]  /*26a70*/  FADD.FTZ R215, -R127, R224 ;  /* 0x000000e07fd77221 */ /* 0x000fe20000010100 */
[----:B------:R-:W-:Y:S01]  /*26a80*/  SHF.L.U32 R218, R58, 0x10, RZ ;  /* 0x000000103ada7819 */ /* 0x000fe200000006ff */
[----:B------:R-:W-:Y:S01]  /*26a90*/  IMAD.U32 R214, R86, 0x10000, RZ ;  /* 0x0001000056d67824 */ /* 0x000fe200078e00ff */
[----:B------:R-:W-:Y:S01]  /*26aa0*/  SHF.L.U32 R216, R216, 0x10, RZ ;  /* 0x00000010d8d87819 */ /* 0x000fe200000006ff */
[----:B------:R-:W-:-:S02]  /*26ab0*/  IMAD.U32 R124, R124, 0x10000, RZ ;  /* 0x000100007c7c7824 */ /* 0x000fc400078e00ff */
[C---:B------:R-:W-:Y:S01]  /*26ac0*/  FMUL.FTZ R125, R126.reuse, R125 ;  /* 0x0000007d7e7d7220 */ /* 0x040fe20000410000 */
[C---:B------:R-:W-:Y:S01]  /*26ad0*/  FMUL.FTZ R215, R126.reuse, R215 ;  /* 0x000000d77ed77220 */ /* 0x040fe20000410000 */
[C---:B------:R-:W-:Y:S01]  /*26ae0*/  FADD.FTZ R227, -R127.reuse, R227 ;  /* 0x000000e37fe37221 */ /* 0x040fe20000010100 */
[----:B------:R-:W-:Y:S01]  /*26af0*/  FADD.FTZ R223, -R127, R223 ;  /* 0x000000df7fdf7221 */ /* 0x000fe20000010100 */
[----:B------:R-:W-:Y:S01]  /*26b00*/  FFMA.FTZ R216, R125, R216, R124 ;  /* 0x000000d87dd87223 */ /* 0x000fe2000001007c */
[----:B------:R-:W-:Y:S01]  /*26b10*/  FFMA.FTZ R218, R215, R218, R214 ;  /* 0x000000dad7da7223 */ /* 0x000fe200000100d6 */
[----:B------:R-:W-:Y:S01]  /*26b20*/  PRMT R125, R59, 0x7632, R125 ;  /* 0x000076323b7d7816 */ /* 0x000fe2000000007d */
[----:B------:R-:W-:Y:S01]  /*26b30*/  FMUL.FTZ R224, R126, R227 ;  /* 0x000000e37ee07220 */ /* 0x000fe20000410000 */
[----:B------:R-:W-:Y:S01]  /*26b40*/  PRMT R215, R87, 0x7632, R215 ;  /* 0x0000763257d77816 */ /* 0x000fe200000000d7 */
[----:B------:R-:W-:Y:S01]  /*26b50*/  FADD.FTZ R225, -R127, R225 ;  /* 0x000000e17fe17221 */ /* 0x000fe20000010100 */
[----:B------:R-:W-:Y:S01]  /*26b60*/  SHF.L.U32 R125, R125, 0x10, RZ ;  /* 0x000000107d7d7819 */ /* 0x000fe200000006ff */
[----:B------:R-:W-:Y:S01]  /*26b70*/  FADD.FTZ R229, -R127, R229 ;  /* 0x000000e57fe57221 */ /* 0x000fe20000010100 */
[----:B------:R-:W-:Y:S01]  /*26b80*/  PRMT R236, R58, 0x7632, R236 ;  /* 0x000076323aec7816 */ /* 0x000fe200000000ec */
[----:B------:R-:W-:Y:S01]  /*26b90*/  IMAD.U32 R215, R215, 0x10000, RZ ;  /* 0x00010000d7d77824 */ /* 0x000fe200078e00ff */
[----:B------:R-:W-:Y:S01]  /*26ba0*/  PRMT R238, R86, 0x7632, R238 ;  /* 0x0000763256ee7816 */ /* 0x000fe200000000ee */
[C---:B------:R-:W-:Y:S01]  /*26bb0*/  FADD.FTZ R221, -R127.reuse, R226 ;  /* 0x000000e27fdd7221 */ /* 0x040fe20000010100 */
[----:B------:R-:W-:Y:S01]  /*26bc0*/  FMUL.FTZ R207, R126, R223 ;  /* 0x000000df7ecf7220 */ /* 0x000fe20000410000 */
[----:B------:R-:W-:Y:S01]  /*26bd0*/  FFMA.FTZ R224, R224, R125, R215 ;  /* 0x0000007de0e07223 */ /* 0x000fe200000100d7 */
[----:B------:R-:W-:Y:S01]  /*26be0*/  SHF.L.U32 R236, R236, 0x10, RZ ;  /* 0x00000010ecec7819 */ /* 0x000fe200000006ff */
[----:B------:R-:W0:Y:S01]  /*26bf0*/  @!P1 LDC.64 R124, c[0x0][0x3c8] ;  /* 0x0000f200ff7c9b82 */ /* 0x000e220000000a00 */
[----:B------:R-:W-:Y:S01]  /*26c00*/  PRMT R222, R60, 0x7632, R222 ;  /* 0x000076323cde7816 */ /* 0x000fe200000000de */
[----:B------:R-:W-:Y:S01]  /*26c10*/  IMAD.U32 R238, R238, 0x10000, RZ ;  /* 0x00010000eeee7824 */ /* 0x000fe200078e00ff */
[----:B------:R-:W-:Y:S01]  /*26c20*/  PRMT R226, R88, 0x7632, R226 ;  /* 0x0000763258e27816 */ /* 0x000fe200000000e2 */
[----:B------:R-:W-:Y:S01]  /*26c30*/  FMUL.FTZ R217, R126, R225 ;  /* 0x000000e17ed97220 */ /* 0x000fe20000410000 */
[----:B------:R-:W-:Y:S01]  /*26c40*/  SHF.L.U32 R223, R60, 0x10, RZ ;  /* 0x000000103cdf7819 */ /* 0x000fe200000006ff */
[----:B------:R-:W-:Y:S01]  /*26c50*/  FADD.FTZ R235, -R127, R228 ;  /* 0x000000e47feb7221 */ /* 0x000fe20000010100 */
[----:B------:R-:W-:-:S02]  /*26c60*/  IMAD.U32 R225, R88, 0x10000, RZ ;  /* 0x0001000058e17824 */ /* 0x000fc400078e00ff */
        /* <DEDUP_REMOVED lines=9> */
[----:B------:R-:W-:Y:S01]  /*26d00*/  FADD.FTZ R223, -R127, R230 ;  /* 0x000000e67fdf7221 */ /* 0x000fe20000010100 */
[----:B------:R-:W-:Y:S01]  /*26d10*/  FFMA.FTZ R215, R235, R222, R226 ;  /* 0x000000deebd77223 */ /* 0x000fe200000100e2 */
[----:B------:R-:W-:Y:S01]  /*26d20*/  SHF.L.U32 R226, R89, 0x10, RZ ;  /* 0x0000001059e27819 */ /* 0x000fe200000006ff */
[----:B------:R-:W-:Y:S01]  /*26d30*/  IMAD.U32 R222, R61, 0x10000, RZ ;  /* 0x000100003dde7824 */ /* 0x000fe200078e00ff */
[----:B------:R-:W-:Y:S01]  /*26d40*/  SHF.L.U32 R236, R236, 0x10, RZ ;  /* 0x00000010ecec7819 */ /* 0x000fe200000006ff */
[----:B------:R-:W-:Y:S01]  /*26d50*/  IMAD.U32 R228, R228, 0x10000, RZ ;  /* 0x00010000e4e47824 */ /* 0x000fe200078e00ff */
[----:B------:R-:W-:Y:S01]  /*26d60*/  MOV R235, UR16 ;  /* 0x0000001000eb7c02 */ /* 0x000fe20008000f00 */
[C---:B------:R-:W-:Y:S01]  /*26d70*/  FMUL.FTZ R225, R126.reuse, R231 ;  /* 0x000000e77ee17220 */ /* 0x040fe20000410000 */
[----:B------:R-:W-:Y:S01]  /*26d80*/  FMUL.FTZ R223, R126, R223 ;  /* 0x000000df7edf7220 */ /* 0x000fe20000410000 */
[----:B------:R-:W-:Y:S01]  /*26d90*/  SHF.L.U32 R240, R57, 0x10, RZ ;  /* 0x0000001039f07819 */ /* 0x000fe200000006ff */
[C---:B------:R-:W-:Y:S01]  /*26da0*/  FADD.FTZ R233, -R127.reuse, R233 ;  /* 0x000000e97fe97221 */ /* 0x040fe20000010100 */
[C---:B------:R-:W-:Y:S01]  /*26db0*/  FADD.FTZ R227, -R127.reuse, R232 ;  /* 0x000000e87fe37221 */ /* 0x040fe20000010100 */
[----:B------:R-:W-:Y:S01]  /*26dc0*/  FADD.FTZ R229, -R127, R234 ;  /* 0x000000ea7fe57221 */ /* 0x000fe20000010100 */
[----:B------:R-:W-:-:S02]  /*26dd0*/  IMAD.U32 R242, R85, 0x10000, RZ ;  /* 0x0001000055f27824 */ /* 0x000fc400078e00ff */
[----:B------:R-:W-:Y:S01]  /*26de0*/  FADD.FTZ R127, -R127, R181 ;  /* 0x000000b57f7f7221 */ /* 0x000fe20000010100 */
[----:B------:R-:W-:Y:S01]  /*26df0*/  FFMA.FTZ R225, R225, R222, R226 ;  /* 0x000000dee1e17223 */ /* 0x000fe200000100e2 */
[----:B------:R-:W-:Y:S01]  /*26e00*/  FFMA.FTZ R181, R223, R228, R236 ;  /* 0x000000e4dfb57223 */ /* 0x000fe200000100ec */
[----:B0-----:R-:W-:-:S04]  /*26e10*/  @!P1 IMAD.WIDE R222, R235, 0x4, R124 ;  /* 0x00000004ebde9825 */ /* 0x001fc800078e027c */
[----:B------:R-:W-:Y:S01]  /*26e20*/  FFMA.FTZ R207, R207, R240, R242 ;  /* 0x000000f0cfcf7223 */ /* 0x000fe200000100f2 */
[----:B------:R-:W0:Y:S01]  /*26e30*/  LDC.64 R124, c[0x0][0x428] ;  /* 0x00010a00ff7c7b82 */ /* 0x000e220000000a00 */
[----:B------:R-:W-:Y:S01]  /*26e40*/  SHF.L.U32 R240, R59, 0x10, RZ ;  /* 0x000000103bf07819 */ /* 0x000fe200000006ff */
[----:B------:R-:W-:Y:S02]  /*26e50*/  IMAD.U32 R242, R87, 0x10000, RZ ;  /* 0x0001000057f27824 */ /* 0x000fe400078e00ff */
[----:B------:R-:W-:Y:S01]  /*26e60*/  FMUL.FTZ R221, R126, R221 ;  /* 0x000000dd7edd7220 */ /* 0x000fe20000410000 */
[----:B------:R-:W-:Y:S02]  /*26e70*/  IMAD.U32 R238, R62, 0x10000, RZ ;  /* 0x000100003eee7824 */ /* 0x000fe400078e00ff */
[----:B------:R-:W-:Y:S01]  /*26e80*/  FMUL.FTZ R233, R126, R233 ;  /* 0x000000e97ee97220 */ /* 0x000fe20000410000 */
[----:B------:R-:W-:Y:S01]  /*26e90*/  PRMT R228, R62, 0x7632, R228 ;  /* 0x000076323ee47816 */ /* 0x000fe200000000e4 */
[----:B------:R-:W-:Y:S01]  /*26ea0*/  FFMA.FTZ R221, R221, R240, R242 ;  /* 0x000000f0dddd7223 */ /* 0x000fe200000100f2 */
[----:B------:R-:W-:Y:S01]  /*26eb0*/  SHF.L.U32 R240, R90, 0x10, RZ ;  /* 0x000000105af07819 */ /* 0x000fe200000006ff */
[----:B------:R-:W-:Y:S01]  /*26ec0*/  FMUL.FTZ R227, R126, R227 ;  /* 0x000000e37ee37220 */ /* 0x000fe20000410000 */
[----:B------:R-:W-:Y:S01]  /*26ed0*/  PRMT R230, R90, 0x7632, R230 ;  /* 0x000076325ae67816 */ /* 0x000fe200000000e6 */
[----:B------:R-:W-:Y:S01]  /*26ee0*/  IMAD.U32 R228, R228, 0x10000, RZ ;  /* 0x00010000e4e47824 */ /* 0x000fe200078e00ff */
[----:B------:R-:W-:Y:S01]  /*26ef0*/  PRMT R236, R63, 0x7632, R236 ;  /* 0x000076323fec7816 */ /* 0x000fe200000000ec */
[----:B------:R-:W-:Y:S01]  /*26f00*/  FFMA.FTZ R226, R233, R238, R240 ;  /* 0x000000eee9e27223 */ /* 0x000fe200000100f0 */
[C---:B------:R-:W-:Y:S01]  /*26f10*/  PRMT R238, R91.reuse, 0x7632, R238 ;  /* 0x000076325bee7816 */ /* 0x040fe200000000ee */
[----:B------:R-:W-:Y:S01]  /*26f20*/  FMUL.FTZ R127, R126, R127 ;  /* 0x0000007f7e7f7220 */ /* 0x000fe20000410000 */
[----:B------:R-:W-:Y:S01]  /*26f30*/  SHF.L.U32 R230, R230, 0x10, RZ ;  /* 0x00000010e6e67819 */ /* 0x000fe200000006ff */
[----:B------:R-:W-:Y:S01]  /*26f40*/  IMAD.U32 R236, R236, 0x10000, RZ ;  /* 0x00010000ecec7824 */ /* 0x000fe200078e00ff */
[----:B------:R-:W-:Y:S01]  /*26f50*/  SHF.L.U32 R238, R238, 0x10, RZ ;  /* 0x00000010eeee7819 */ /* 0x000fe200000006ff */
[----:B------:R-:W-:Y:S01]  /*26f60*/  FMUL.FTZ R229, R126, R229 ;  /* 0x000000e57ee57220 */ /* 0x000fe20000410000 */
[----:B------:R-:W-:Y:S01]  /*26f70*/  SHF.L.U32 R234, R91, 0x10, RZ ;  /* 0x000000105bea7819 */ /* 0x000fe200000006ff */
[----:B------:R-:W-:Y:S01]  /*26f80*/  FFMA.FTZ R227, R227, R228, R230 ;  /* 0x000000e4e3e37223 */ /* 0x000fe200000100e6 */
[----:B------:R1:W-:Y:S01]  /*26f90*/  @!P1 STG.E desc[UR8][R222.64], R126 ;  /* 0x0000007ede009986 */ /* 0x0003e2000c101908 */
[----:B------:R-:W-:Y:S01]  /*26fa0*/  FFMA.FTZ R228, R127, R236, R238 ;  /* 0x000000ec7fe47223 */ /* 0x000fe200000100ee */
[----:B------:R-:W-:Y:S01]  /*26fb0*/  IMAD.U32 R232, R63, 0x10000, RZ ;  /* 0x000100003fe87824 */ /* 0x000fe200078e00ff */
[----:B------:R-:W-:Y:S01]  /*26fc0*/  F2FP.BF16.F32.PACK_AB R139, R185, R139 ;  /* 0x0000008bb98b723e */ /* 0x000fe200000010ff */
[----:B0-----:R-:W-:Y:S01]  /*26fd0*/  IMAD.WIDE.U32 R230, R200, 0x10, R124 ;  /* 0x00000010c8e67825 */ /* 0x001fe200078e007c */
[----:B------:R-:W-:-:S03]  /*26fe0*/  F2FP.BF16.F32.PACK_AB R138, R138, R131 ;  /* 0x000000838a8a723e */ /* 0x000fc600000010ff */
[----:B------:R-:W-:Y:S01]  /*26ff0*/  FFMA.FTZ R229, R229, R232, R234 ;  /* 0x000000e8e5e57223 */ /* 0x000fe200000100ea */
[----:B------:R-:W-:Y:S01]  /*27000*/  F2FP.BF16.F32.PACK_AB R137, R130, R137 ;  /* 0x000000898289723e */ /* 0x000fe200000010ff */
[--C-:B------:R-:W-:Y:S01]  /*27010*/  IMAD.WIDE.U32 R232, R209, 0x10, R124.reuse ;  /* 0x00000010d1e87825 */ /* 0x100fe200078e007c */
[----:B------:R-:W-:Y:S01]  /*27020*/  F2FP.BF16.F32.PACK_AB R136, R136, R128 ;  /* 0x000000808888723e */ /* 0x000fe200000010ff */
[----:B------:R-:W-:Y:S01]  /*27030*/  UIADD3 UR16, UPT, UPT, UR16, UR12, URZ ;  /* 0x0000000c10107290 */ /* 0x000fe2000fffe0ff */
[----:B------:R-:W-:Y:S01]  /*27040*/  F2FP.BF16.F32.PACK_AB R140, R140, R129 ;  /* 0x000000818c8c723e */ /* 0x000fe200000010ff */
[--C-:B-1----:R-:W-:Y:S01]  /*27050*/  IMAD.WIDE.U32 R126, R134, 0x10, R124.reuse ;  /* 0x00000010867e7825 */ /* 0x102fe200078e007c */
[----:B------:R-:W-:Y:S01]  /*27060*/  F2FP.BF16.F32.PACK_AB R143, R195, R143 ;  /* 0x0000008fc38f723e */ /* 0x000fe200000010ff */
[----:B------:R-:W-:Y:S01]  /*27070*/  UISETP.GE.AND UP2, UPT, UR16, UR13, UPT ;  /* 0x0000000d1000728c */ /* 0x000fe2000bf46270 */
        /* <DEDUP_REMOVED lines=10> */
[----:B------:R-:W-:-:S03]  /*27120*/  F2FP.BF16.F32.PACK_AB R134, R208, R211 ;  /* 0x000000d3d086723e */ /* 0x000fc600000010ff */
[----:B------:R-:W-:Y:S01]  /*27130*/  IMAD.WIDE.U32 R234, R219, 0x10, R124 ;  /* 0x00000010dbea7825 */ /* 0x000fe200078e007c */
[----:B------:R-:W-:Y:S02]  /*27140*/  F2FP.BF16.F32.PACK_AB R125, R187, R179 ;  /* 0x000000b3bb7d723e */ /* 0x000fe400000010ff */
[----:B------:R-:W-:Y:S02]  /*27150*/  F2FP.BF16.F32.PACK_AB R124, R132, R133 ;  /* 0x00000085847c723e */ /* 0x000fe400000010ff */
[----:B------:R-:W-:Y:S02]  /*27160*/  F2FP.BF16.F32.PACK_AB R133, R206, R198 ;  /* 0x000000c6ce85723e */ /* 0x000fe400000010ff */
[----:B------:R-:W-:Y:S02]  /*27170*/  F2FP.BF16.F32.PACK_AB R132, R194, R196 ;  /* 0x000000c4c284723e */ /* 0x000fe400000010ff */
[----:B0-----:R-:W-:Y:S02]  /*27180*/  F2FP.BF16.F32.PACK_AB R127, R204, R193 ;  /* 0x000000c1cc7f723e */ /* 0x001fe400000010ff */
[----:B------:R-:W-:-:S02]  /*27190*/  F2FP.BF16.F32.PACK_AB R126, R189, R192 ;  /* 0x000000c0bd7e723e */ /* 0x000fc400000010ff */
[----:B-1----:R-:W-:Y:S02]  /*271a0*/  F2FP.BF16.F32.PACK_AB R129, R197, R188 ;  /* 0x000000bcc581723e */ /* 0x002fe400000010ff */
[----:B------:R-:W-:Y:S01]  /*271b0*/  F2FP.BF16.F32.PACK_AB R128, R184, R186 ;  /* 0x000000bab880723e */ /* 0x000fe200000010ff */
[----:B------:R0:W-:Y:S01]  /*271c0*/  STG.E.128 desc[UR8][R182.64], R124 ;  /* 0x0000007cb6007986 */ /* 0x0001e2000c101d08 */
        /* <DEDUP_REMOVED lines=10> */
[----:B------:R-:W-:-:S05]  /*27270*/  F2FP.BF16.F32.PACK_AB R140, R215, R214 ;  /* 0x000000d6d78c723e */ /* 0x000fca00000010ff */
[----:B------:R0:W-:Y:S01]  /*27280*/  STG.E.128 desc[UR8][R234.64], R140 ;  /* 0x0000008cea007986 */ /* 0x0001e2000c101d08 */
[----:B------:R-:W-:Y:S05]  /*27290*/  BRA.U !UP2, `(.L_x_3461) ;  /* 0xfffffd9d0a2c7547 */ /* 0x000fea000b83ffff */
[----:B------:R-:W-:Y:S05]  /*272a0*/  EXIT ;  /* 0x000000000000794d */ /* 0x000fea0003800000 */
.L_x_3462:
        /* <DEDUP_REMOVED lines=13> */
.L_x_42304:


//--------------------- .text._ZN10layer_norm13ln_fwd_kernelINS_13Kernel_traitsI13__nv_bfloat16S2_S2_S2_fjLj7168ELj1ELj1ELj4ELj16ENS_18Kernel_traits_baseILj7168ES2_S2_S2_S2_fjLj128EEEEELb1ELb1ELb1ELb0EEEvNS_9FwdParamsE --------------------------
	.section	.text._ZN10layer_norm13ln_fwd_kernelINS_13Kernel_traitsI13__nv_bfloat16S2_S2_S2_fjLj7168ELj1ELj1ELj4ELj16ENS_18Kernel_traits_baseILj7168ES2_S2_S2_S2_fjLj128EEEEELb1ELb1ELb1ELb0EEEvNS_9FwdParamsE,"ax",@progbits
	.align	128
        .global         _ZN10layer_norm13ln_fwd_kernelINS_13Kernel_traitsI13__nv_bfloat16S2_S2_S2_fjLj7168ELj1ELj1ELj4ELj16ENS_18Kernel_traits_baseILj7168ES2_S2_S2_S2_fjLj128EEEEELb1ELb1ELb1ELb0EEEvNS_9FwdParamsE
        .type           _ZN10layer_norm13ln_fwd_kernelINS_13Kernel_traitsI13__nv_bfloat16S2_S2_S2_fjLj7168ELj1ELj1ELj4ELj16ENS_18Kernel_traits_baseILj7168ES2_S2_S2_S2_fjLj128EEEEELb1ELb1ELb1ELb0EEEvNS_9FwdParamsE,@function
        .size           _ZN10layer_norm13ln_fwd_kernelINS_13Kernel_traitsI13__nv_bfloat16S2_S2_S2_fjLj7168ELj1ELj1ELj4ELj16ENS_18Kernel_traits_baseILj7168ES2_S2_S2_S2_fjLj128EEEEELb1ELb1ELb1ELb0EEEvNS_9FwdParamsE,(.L_x_42305 - _ZN10layer_norm13ln_fwd_kernelINS_13Kernel_traitsI13__nv_bfloat16S2_S2_S2_fjLj7168ELj1ELj1ELj4ELj16ENS_18Kernel_traits_baseILj7168ES2_S2_S2_S2_fjLj128EEEEELb1ELb1ELb1ELb0EEEvNS_9FwdParamsE)
        .other          _ZN10layer_norm13ln_fwd_kernelINS_13Kernel_traitsI13__nv_bfloat16S2_S2_S2_fjLj7168ELj1ELj1ELj4ELj16ENS_18Kernel_traits_baseILj7168ES2_S2_S2_S2_fjLj128EEEEELb1ELb1ELb1ELb0EEEvNS_9FwdParamsE,@"STO_CUDA_ENTRY STV_DEFAULT"
_ZN10layer_norm13ln_fwd_kernelINS_13Kernel_traitsI13__nv_bfloat16S2_S2_S2_fjLj7168ELj1ELj1ELj4ELj16ENS_18Kernel_traits_baseILj7168ES2_S2_S2_S2_fjLj128EEEEELb1ELb1ELb1ELb0EEEvNS_9FwdParamsE:
.text._ZN10layer_norm13ln_fwd_kernelINS_13Kernel_traitsI13__nv_bfloat16S2_S2_S2_fjLj7168ELj1ELj1ELj4ELj16ENS_18Kernel_traits_baseILj7168ES2_S2_S2_S2_fjLj128EEEEELb1ELb1ELb1ELb0EEEvNS_9FwdParamsE:
[----:B------:R-:W0:Y:S01]  /*0000*/  LDC R1, c[0x0][0x37c] ;  /* 0x0000df00ff017b82 */ /* 0x000e220000000800 */
[----:B------:R-:W1:Y:S07]  /*0010*/  LDCU.U8 UR4, c[0x0][0x464] ;  /* 0x00008c80ff0477ac */ /* 0x000e6e0008000000 */
[----:B------:R-:W2:Y:S01]  /*0020*/  LDC R6, c[0x0][0x458] ;  /* 0x00011600ff067b82 */ /* 0x000ea20000000800 */
[----:B0-----:R-:W-:Y:S01]  /*0030*/  VIADD R1, R1, 0xffffffc0 ;  /* 0xffffffc001017836 */ /* 0x001fe20000000000 */
[----:B------:R-:W0:Y:S01]  /*0040*/  LDCU.64 UR14, c[0x0][0x450] ;  /* 0x00008a00ff0e77ac */ /* 0x000e220008000a00 */
[----:B------:R-:W3:Y:S05]  /*0050*/  LDCU.64 UR12, c[0x0][0x358] ;  /* 0x00006b00ff0c77ac */ /* 0x000eea0008000a00 */
[----:B------:R-:W2:Y:S01]  /*0060*/  LDC R7, c[0x0][0x45c] ;  /* 0x00011700ff077b82 */ /* 0x000ea20000000800 */
[----:B------:R-:W4:Y:S07]  /*0070*/  S2R R11, SR_TID.X ;  /* 0x00000000000b7919 */ /* 0x000f2e0000002100 */
[----:B------:R-:W5:Y:S01]  /*0080*/  LDC R13, c[0x0][0x388] ;  /* 0x0000e200ff0d7b82 */ /* 0x000f620000000800 */
[----:B-1----:R-:W-:Y:S01]  /*0090*/  ISETP.NE.AND P0, PT, RZ, UR4, PT ;  /* 0x00000004ff007c0c */ /* 0x002fe2000bf05270 */
[----:B------:R-:W1:Y:S01]  /*00a0*/  LDCU.64 UR4, c[0x0][0x438] ;  /* 0x00008700ff0477ac */ /* 0x000e620008000a00 */
[----:B0-----:R-:W-:Y:S01]  /*00b0*/  IMAD.U32 R2, RZ, RZ, UR14 ;  /* 0x0000000eff027e24 */ /* 0x001fe2000f8e00ff */
[----:B------:R-:W-:-:S10]  /*00c0*/  MOV R3, UR15 ;  /* 0x0000000f00037c02 */ /* 0x000fd40008000f00 */
[----:B---3--:R-:W3:Y:S01]  /*00d0*/  @P0 LDG.E.64 R2, desc[UR12][R2.64] ;  /* 0x0000000c02020981 */ /* 0x008ee2000c1e1b00 */
[----:B------:R-:W0:Y:S03]  /*00e0*/  @P0 LDC R9, c[0x0][0x460] ;  /* 0x00011800ff090b82 */ /* 0x000e260000000800 */
[----:B--2---:R-:W0:Y:S01]  /*00f0*/  @P0 LDG.E.64 R4, desc[UR12][R6.64] ;  /* 0x0000000c06040981 */ /* 0x004e22000c1e1b00 */
[----:B------:R-:W-:Y:S01]  /*0100*/  BSSY.RECONVERGENT B0, `(.L_x_3463) ;  /* 0x00000cd000007945 */ /* 0x000fe20003800200 */
[----:B-1----:R-:W-:-:S03]  /*0110*/  UISETP.NE.U32.AND UP0, UPT, UR4, URZ, UPT ;  /* 0x000000ff0400728c */ /* 0x002fc6000bf05070 */
[----:B------:R-:W1:Y:S01]  /*0120*/  S2UR UR22, SR_CTAID.X ;  /* 0x00000000001679c3 */ /* 0x000e620000002500 */
[----:B-----5:R-:W-:Y:S01]  /*0130*/  SHF.R.S32.HI R0, RZ, 0x1f, R13 ;  /* 0x0000001fff007819 */ /* 0x020fe2000001140d */
[----:B------:R-:W-:-:S03]  /*0140*/  UISETP.NE.AND.EX UP0, UPT, UR5, URZ, UPT, UP0 ;  /* 0x000000ff0500728c */ /* 0x000fc6000bf05300 */
[----:B------:R-:W-:-:S03]  /*0150*/  LEA.HI R0, R0, R13, RZ, 0x3 ;  /* 0x0000000d00007211 */ /* 0x000fc600078f18ff */
[----:B------:R-:W1:Y:S01]  /*0160*/  LDC R8, c[0x0][0x360] ;  /* 0x0000d800ff087b82 */ /* 0x000e620000000800 */
[----:B---3--:R-:W-:Y:S02]  /*0170*/  @P0 R2UR UR14, R2 ;  /* 0x00000000020e02ca */ /* 0x008fe400000e0000 */
[----:B------:R-:W-:Y:S02]  /*0180*/  @P0 R2UR UR15, R3 ;  /* 0x00000000030f02ca */ /* 0x000fe400000e0000 */
[----:B0-----:R-:W-:Y:S02]  /*0190*/  @P0 IADD3 R6, P1, PT, R4, R9, RZ ;  /* 0x0000000904060210 */ /* 0x001fe40007f3e0ff */
[----:B----4-:R-:W-:-:S03]  /*01a0*/  LOP3.LUT R4, R11, 0x60, RZ, 0xc0, !PT ;  /* 0x000000600b047812 */ /* 0x010fc600078ec0ff */
[----:B------:R-:W-:Y:S01]  /*01b0*/  @P0 IMAD.X R7, RZ, RZ, R5, P1 ;  /* 0x000000ffff070224 */ /* 0x000fe200008e0605 */
[--C-:B------:R-:W-:Y:S02]  /*01c0*/  LOP3.LUT R9, R4, 0x1f, R11.reuse, 0xf8, !PT ;  /* 0x0000001f04097812 */ /* 0x100fe400078ef80b */
[----:B------:R-:W-:Y:S01]  /*01d0*/  SHF.R.S32.HI R5, RZ, 0x3, R0 ;  /* 0x00000003ff057819 */ /* 0x000fe20000011400 */
[----:B-1----:R-:W-:Y:S01]  /*01e0*/  IMAD R0, R8, UR22, R11 ;  /* 0x0000001608007c24 */ /* 0x002fe2000f8e020b */
[----:B------:R-:W-:Y:S01]  /*01f0*/  LOP3.LUT R2, R9, 0x7f, RZ, 0x3c, !PT ;  /* 0x0000007f09027812 */ /* 0x000fe200078e3cff */
[----:B------:R-:W-:Y:S01]  /*0200*/  UIADD3 UR5, UPT, UPT, UR14, -0x61c88647, URZ ;  /* 0x9e3779b90e057890 */ /* 0x000fe2000fffe0ff */
[--C-:B------:R-:W-:Y:S01]  /*0210*/  SHF.R.U64 R3, R6, 0x2, R7.reuse ;  /* 0x0000000206037819 */ /* 0x100fe20000001207 */
[----:B------:R-:W-:Y:S01]  /*0220*/  UIADD3 UR6, UPT, UPT, UR15, -0x4498517b, URZ ;  /* 0xbb67ae850f067890 */ /* 0x000fe2000fffe0ff */
[----:B------:R-:W-:Y:S01]  /*0230*/  LOP3.LUT R8, R11, 0x1f, RZ, 0xc0, !PT ;  /* 0x0000001f0b087812 */ /* 0x000fe200078ec0ff */
[----:B------:R-:W-:Y:S01]  /*0240*/  IMAD.IADD R2, R5, 0x1, R2 ;  /* 0x0000000105027824 */ /* 0x000fe200078e0202 */
[----:B------:R-:W-:Y:S01]  /*0250*/  SHF.R.U32.HI R7, RZ, 0x2, R7 ;  /* 0x00000002ff077819 */ /* 0x000fe20000011607 */
[----:B------:R-:W-:-:S02]  /*0260*/  UIADD3 UR7, UPT, UPT, UR14, 0x3c6ef372, URZ ;  /* 0x3c6ef3720e077890 */ /* 0x000fc4000fffe0ff */
[----:B------:R-:W-:Y:S02]  /*0270*/  UIADD3 UR27, UPT, UPT, UR15, 0x76cf5d0a, URZ ;  /* 0x76cf5d0a0f1b7890 */ /* 0x000fe4000fffe0ff */
[----:B------:R-:W-:Y:S02]  /*0280*/  UIADD3 UR8, UPT, UPT, UR14, -0x255992d5, URZ ;  /* 0xdaa66d2b0e087890 */ /* 0x000fe4000fffe0ff */
[----:B------:R-:W-:Y:S02]  /*0290*/  UIADD3 UR9, UPT, UPT, UR15, 0x32370b8f, URZ ;  /* 0x32370b8f0f097890 */ /* 0x000fe4000fffe0ff */
[----:B------:R-:W-:Y:S02]  /*02a0*/  UIADD3 UR10, UPT, UPT, UR14, 0x78dde6e4, URZ ;  /* 0x78dde6e40e0a7890 */ /* 0x000fe4000fffe0ff */
[----:B------:R-:W-:Y:S02]  /*02b0*/  UIADD3 UR11, UPT, UPT, UR15, -0x126145ec, URZ ;  /* 0xed9eba140f0b7890 */ /* 0x000fe4000fffe0ff */
[----:B------:R-:W-:-:S02]  /*02c0*/  UIADD3 UR16, UPT, UPT, UR14, 0x1715609d, URZ ;  /* 0x1715609d0e107890 */ /* 0x000fc4000fffe0ff */
[----:B------:R-:W-:Y:S02]  /*02d0*/  UIADD3 UR17, UPT, UPT, UR15, -0x56f99767, URZ ;  /* 0xa90668990f117890 */ /* 0x000fe4000fffe0ff */
[----:B------:R-:W-:Y:S02]  /*02e0*/  UIADD3 UR18, UPT, UPT, UR14, -0x4ab325aa, URZ ;  /* 0xb54cda560e127890 */ /* 0x000fe4000fffe0ff */
[----:B------:R-:W-:Y:S02]  /*02f0*/  UIADD3 UR19, UPT, UPT, UR15, 0x646e171e, URZ ;  /* 0x646e171e0f137890 */ /* 0x000fe4000fffe0ff */
[----:B------:R-:W-:Y:S02]  /*0300*/  UIADD3 UR20, UPT, UPT, UR14, 0x5384540f, URZ ;  /* 0x5384540f0e147890 */ /* 0x000fe4000fffe0ff */
[----:B------:R-:W-:Y:S02]  /*0310*/  UIADD3 UR21, UPT, UPT, UR15, 0x1fd5c5a3, URZ ;  /* 0x1fd5c5a30f157890 */ /* 0x000fe4000fffe0ff */
[----:B------:R-:W-:-:S02]  /*0320*/  UIADD3 UR23, UPT, UPT, UR14, -0xe443238, URZ ;  /* 0xf1bbcdc80e177890 */ /* 0x000fc4000fffe0ff */
[----:B------:R-:W-:Y:S02]  /*0330*/  UIADD3 UR24, UPT, UPT, UR15, -0x24c28bd8, URZ ;  /* 0xdb3d74280f187890 */ /* 0x000fe4000fffe0ff */
        /* <DEDUP_REMOVED lines=45> */
[----:B------:R2:W5:Y:S03]  /*0610*/  @P2 LD.E.128 R100, desc[UR12][R24.64] ;  /* 0x0000000c18642980 */ /* 0x000566000c101d00 */
[----:B------:R-:W-:Y:S01]  /*0620*/  @P2 VIADD R9, R9, 0x80 ;  /* 0x0000008009092836 */ /* 0x000fe20000000000 */
[----:B------:R2:W5:Y:S03]  /*0630*/  @P2 LDG.E.128 R96, desc[UR12][R26.64] ;  /* 0x0000000c1a602981 */ /* 0x000566000c1e1d00 */
[----:B-1----:R-:W-:-:S04]  /*0640*/  @P3 IMAD.WIDE.U32 R28, R9, 0x10, R28 ;  /* 0x00000010091c3825 */ /* 0x002fc800078e001c */
        /* <DEDUP_REMOVED lines=17> */
[----:B------:R2:W5:Y:S04]  /*0760*/  @P5 LD.E.128 R64, desc[UR12][R42.64] ;  /* 0x0000000c2a405980 */ /* 0x000568000c101d00 */
[----:B------:R2:W5:Y:S01]  /*0770*/  @P5 LDG.E.128 R60, desc[UR12][R44.64] ;  /* 0x0000000c2c3c5981 */ /* 0x000562000c1e1d00 */
[----:B------:R-:W-:Y:S01]  /*0780*/  ISETP.GE.U32.AND P0, PT, R2, 0x380, PT ;  /* 0x000003800200780c */ /* 0x000fe20003f06070 */
[----:B------:R-:W-:-:S12]  /*0790*/  @P5 VIADD R9, R9, 0x80 ;  /* 0x0000008009095836 */ /* 0x000fd80000000000 */
        /* <DEDUP_REMOVED lines=11> */
.L_x_3464:
        /* <DEDUP_REMOVED lines=88> */
.L_x_3465:
[----:B------:R-:W-:Y:S05]  /*0dd0*/  BSYNC.RECONVERGENT B0 ;  /* 0x0000000000007941 */ /* 0x000fea0003800200 */
.L_x_3463:
[----:B------:R-:W0:Y:S02]  /*0de0*/  LDCU UR4, c[0x0][0x384] ;  /* 0x00007080ff0477ac */ /* 0x000e240008000800 */
[----:B0-----:R-:W-:-:S06]  /*0df0*/  UISETP.GE.AND UP0, UPT, UR22, UR4, UPT ;  /* 0x000000041600728c */ /* 0x001fcc000bf06270 */
[----:B------:R-:W-:-:S13]  /*0e00*/  PLOP3.LUT P0, PT, PT, PT, UP0, 0x80, 0x8 ;  /* 0x000000000008781c */ /* 0x000fda0003f0f008 */
[----:B------:R-:W-:Y:S05]  /*0e10*/  @P0 EXIT ;  /* 0x000000000000094d */ /* 0x000fea0003800000 */
[----:B------:R-:W-:Y:S01]  /*0e20*/  IMAD.HI.U32 R9, R3, -0x2daee0ad, RZ ;  /* 0xd2511f5303097827 */ /* 0x000fe200078e00ff */
[----:B------:R-:W-:Y:S01]  /*0e30*/  LOP3.LUT R17, R5, 0x7f, RZ, 0xc0, !PT ;  /* 0x0000007f05117812 */ /* 0x000fe200078ec0ff */
[----:B------:R-:W-:Y:S01]  /*0e40*/  UPLOP3.LUT UP1, UPT, UPT, UPT, UPT, 0x40, 0x4 ;  /* 0x000000000004789c */ /* 0x000fe20003f2e870 */
[----:B-----5:R-:W-:Y:S01]  /*0e50*/  PRMT R26, R55, 0x7632, R26 ;  /* 0x00007632371a7816 */ /* 0x020fe2000000001a */
[C---:B------:R-:W-:Y:S01]  /*0e60*/  IMAD.HI.U32 R10, R0.reuse, -0x326172a9, RZ ;  /* 0xcd9e8d57000a7827 */ /* 0x040fe200078e00ff */
[----:B------:R-:W-:Y:S02]  /*0e70*/  LOP3.LUT R9, R9, UR15, RZ, 0x3c, !PT ;  /* 0x0000000f09097c12 */ /* 0x000fe4000f8e3cff */
[----:B------:R-:W-:Y:S01]  /*0e80*/  VIADDMNMX R4, R17, -R4, RZ, !PT ;  /* 0x8000000411047246 */ /* 0x000fe200078001ff */
[----:B------:R-:W-:Y:S01]  /*0e90*/  IMAD R12, R0, -0x326172a9, RZ ;  /* 0xcd9e8d57000c7824 */ /* 0x000fe200078e02ff */
[----:B------:R-:W-:Y:S01]  /*0ea0*/  LOP3.LUT R10, R7, UR14, R10, 0x96, !PT ;  /* 0x0000000e070a7c12 */ /* 0x000fe2000f8e960a */
[----:B------:R-:W-:Y:S01]  /*0eb0*/  IMAD.HI.U32 R11, R9, -0x326172a9, RZ ;  /* 0xcd9e8d57090b7827 */ /* 0x000fe200078e00ff */
[----:B------:R-:W-:Y:S01]  /*0ec0*/  PRMT R25, R59, 0x7632, R25 ;  /* 0x000076323b197816 */ /* 0x000fe20000000019 */
[----:B------:R0:W-:Y:S01]  /*0ed0*/  STL.S16 [R1+0x3c], R26 ;  /* 0x00003c1a01007387 */ /* 0x0001e20000100600 */
[----:B------:R-:W-:Y:S01]  /*0ee0*/  PRMT R24, R54, 0x7632, R24 ;  /* 0x0000763236187816 */ /* 0x000fe20000000018 */
[----:B------:R-:W-:Y:S01]  /*0ef0*/  IMAD R14, R3, -0x2daee0ad, RZ ;  /* 0xd2511f53030e7824 */ /* 0x000fe200078e02ff */
[----:B------:R-:W-:Y:S01]  /*0f00*/  LOP3.LUT R11, R12, UR5, R11, 0x96, !PT ;  /* 0x000000050c0b7c12 */ /* 0x000fe2000f8e960b */
[----:B------:R-:W-:Y:S01]  /*0f10*/  IMAD.HI.U32 R13, R10, -0x2daee0ad, RZ ;  /* 0xd2511f530a0d7827 */ /* 0x000fe200078e00ff */
[----:B------:R-:W-:Y:S01]  /*0f20*/  VIMNMX R4, PT, PT, R4, 0x20, PT ;  /* 0x0000002004047848 */ /* 0x000fe20003fe0100 */
[----:B------:R0:W-:Y:S01]  /*0f30*/  STL.S16 [R1+0x38], R25 ;  /* 0x0000381901007387 */ /* 0x0001e20000100600 */
[----:B------:R-:W-:Y:S01]  /*0f40*/  PRMT R23, R58, 0x7632, R23 ;  /* 0x000076323a177816 */ /* 0x000fe20000000017 */
[----:B------:R-:W-:Y:S01]  /*0f50*/  IMAD R15, R10, -0x2daee0ad, RZ ;  /* 0xd2511f530a0f7824 */ /* 0x000fe200078e02ff */
[----:B------:R-:W-:Y:S01]  /*0f60*/  LOP3.LUT R13, R14, UR6, R13, 0x96, !PT ;  /* 0x000000060e0d7c12 */ /* 0x000fe2000f8e960d */
[----:B------:R-:W-:Y:S01]  /*0f70*/  IMAD R12, R9, -0x326172a9, RZ ;  /* 0xcd9e8d57090c7824 */ /* 0x000fe200078e02ff */
[----:B------:R-:W-:Y:S01]  /*0f80*/  PRMT R22, R53, 0x7632, R22 ;  /* 0x0000763235167816 */ /* 0x000fe20000000016 */
[----:B------:R-:W-:Y:S01]  /*0f90*/  IMAD.HI.U32 R10, R11, -0x2daee0ad, RZ ;  /* 0xd2511f530b0a7827 */ /* 0x000fe200078e00ff */
[----:B------:R-:W-:Y:S01]  /*0fa0*/  PRMT R21, R57, 0x7632, R21 ;  /* 0x0000763239157816 */ /* 0x000fe20000000015 */
[----:B------:R0:W-:Y:S01]  /*0fb0*/  STL.S16 [R1+0x34], R24 ;  /* 0x0000341801007387 */ /* 0x0001e20000100600 */
[----:B------:R-:W-:Y:S01]  /*0fc0*/  PRMT R20, R52, 0x7632, R20 ;  /* 0x0000763234147816 */ /* 0x000fe20000000014 */
[----:B------:R-:W-:Y:S01]  /*0fd0*/  IMAD.HI.U32 R9, R13, -0x326172a9, RZ ;  /* 0xcd9e8d570d097827 */ /* 0x000fe200078e00ff */
[----:B------:R-:W-:Y:S01]  /*0fe0*/  LOP3.LUT R10, R15, UR27, R10, 0x96, !PT ;  /* 0x0000001b0f0a7c12 */ /* 0x000fe2000f8e960a */
[----:B------:R0:W-:Y:S01]  /*0ff0*/  STL.S16 [R1+0x30], R23 ;  /* 0x0000301701007387 */ /* 0x0001e20000100600 */
[----:B------:R-:W-:Y:S01]  /*1000*/  PRMT R19, R56, 0x7632, R19 ;  /* 0x0000763238137816 */ /* 0x000fe20000000013 */
[----:B------:R-:W-:Y:S01]  /*1010*/  IMAD R15, R11, -0x2daee0ad, RZ ;  /* 0xd2511f530b0f7824 */ /* 0x000fe200078e02ff */
[----:B------:R-:W-:Y:S01]  /*1020*/  LOP3.LUT R9, R12, UR7, R9, 0x96, !PT ;  /* 0x000000070c097c12 */ /* 0x000fe2000f8e9609 */
[----:B------:R-:W-:Y:S01]  /*1030*/  IMAD R12, R13, -0x326172a9, RZ ;  /* 0xcd9e8d570d0c7824 */ /* 0x000fe200078e02ff */
[----:B------:R-:W-:Y:S01]  /*1040*/  PRMT R18, R67, 0x7632, R18 ;  /* 0x0000763243127816 */ /* 0x000fe20000000012 */
[----:B------:R-:W-:Y:S01]  /*1050*/  IMAD.HI.U32 R11, R10, -0x326172a9, RZ ;  /* 0xcd9e8d570a0b7827 */ /* 0x000fe200078e00ff */
[----:B------:R0:W-:Y:S01]  /*1060*/  STL.S16 [R1+0x2c], R22 ;  /* 0x00002c1601007387 */ /* 0x0001e20000100600 */
[----:B------:R-:W-:-:S02]  /*1070*/  LOP3.LUT R6, R6, 0x3, RZ, 0xc0, !PT ;  /* 0x0000000306067812 */ /* 0x000fc400078ec0ff */
[----:B------:R-:W-:Y:S01]  /*1080*/  IMAD.HI.U32 R14, R9, -0x2daee0ad, RZ ;  /* 0xd2511f53090e7827 */ /* 0x000fe200078e00ff */
[----:B------:R-:W-:Y:S01]  /*1090*/  LOP3.LUT R11, R12, UR8, R11, 0x96, !PT ;  /* 0x000000080c0b7c12 */ /* 0x000fe2000f8e960b */
[----:B------:R0:W-:Y:S01]  /*10a0*/  STL.S16 [R1+0x28], R21 ;  /* 0x0000281501007387 */ /* 0x0001e20000100600 */
[----:B------:R-:W-:Y:S01]  /*10b0*/  PRMT R252, R79, 0x7632, R252 ;  /* 0x000076324ffc7816 */ /* 0x000fe200000000fc */
[----:B------:R-:W-:Y:S01]  /*10c0*/  IMAD R12, R9, -0x2daee0ad, RZ ;  /* 0xd2511f53090c7824 */ /* 0x000fe200078e02ff */
[----:B------:R-:W-:Y:S01]  /*10d0*/  LOP3.LUT R14, R15, UR9, R14, 0x96, !PT ;  /* 0x000000090f0e7c12 */ /* 0x000fe2000f8e960e */
[----:B------:R-:W-:Y:S01]  /*10e0*/  IMAD R13, R10, -0x326172a9, RZ ;  /* 0xcd9e8d570a0d7824 */ /* 0x000fe200078e02ff */
[----:B------:R0:W-:Y:S01]  /*10f0*/  STL.S16 [R1+0x24], R20 ;  /* 0x0000241401007387 */ /* 0x0001e20000100600 */
[----:B------:R-:W-:Y:S01]  /*1100*/  IMAD.HI.U32 R9, R11, -0x2daee0ad, RZ ;  /* 0xd2511f530b097827 */ /* 0x000fe200078e00ff */
[----:B------:R-:W-:Y:S02]  /*1110*/  PRMT R251, R83, 0x7632, R251 ;  /* 0x0000763253fb7816 */ /* 0x000fe400000000fb */
[----:B------:R0:W-:Y:S01]  /*1120*/  STL.S16 [R1+0x20], R19 ;  /* 0x0000201301007387 */ /* 0x0001e20000100600 */
[----:B------:R-:W-:Y:S01]  /*1130*/  IMAD.HI.U32 R10, R14, -0x326172a9, RZ ;  /* 0xcd9e8d570e0a7827 */ /* 0x000fe200078e00ff */
[----:B------:R-:W-:-:S02]  /*1140*/  LOP3.LUT R9, R12, UR11, R9, 0x96, !PT ;  /* 0x0000000b0c097c12 */ /* 0x000fc4000f8e9609 */
[----:B------:R0:W-:Y:S01]  /*1150*/  STL.S16 [R1+0x1c], R18 ;  /* 0x00001c1201007387 */ /* 0x0001e20000100600 */
[----:B------:R-:W-:Y:S01]  /*1160*/  IMAD R14, R14, -0x326172a9, RZ ;  /* 0xcd9e8d570e0e7824 */ /* 0x000fe200078e02ff */
[----:B------:R-:W-:Y:S01]  /*1170*/  LOP3.LUT R10, R13, UR10, R10, 0x96, !PT ;  /* 0x0000000a0d0a7c12 */ /* 0x000fe2000f8e960a */
[----:B------:R-:W-:Y:S01]  /*1180*/  IMAD R13, R11, -0x2daee0ad, RZ ;  /* 0xd2511f530b0d7824 */ /* 0x000fe200078e02ff */
[----:B------:R-:W-:Y:S01]  /*1190*/  PRMT R250, R78, 0x7632, R250 ;  /* 0x000076324efa7816 */ /* 0x000fe200000000fa */
[----:B------:R-:W-:Y:S01]  /*11a0*/  IMAD.HI.U32 R11, R9, -0x326172a9, RZ ;  /* 0xcd9e8d57090b7827 */ /* 0x000fe200078e00ff */
[----:B------:R-:W-:Y:S01]  /*11b0*/  PRMT R249, R82, 0x7632, R249 ;  /* 0x0000763252f97816 */ /* 0x000fe200000000f9 */
[----:B------:R-:W1:Y:S01]  /*11c0*/  LDCU.128 UR8, c[0x0][0x3f0] ;  /* 0x00007e00ff0877ac */ /* 0x000e620008000c00 */
        /* <DEDUP_REMOVED lines=30> */
[--C-:B------:R-:W-:Y:S01]  /*13b0*/  IMAD R12, R8, -0x20, R17.reuse ;  /* 0xffffffe0080c7824 */ /* 0x100fe200078e0211 */
[----:B------:R-:W-:Y:S01]  /*13c0*/  PRMT R17, R71, 0x7632, R17 ;  /* 0x0000763247117816 */ /* 0x000fe20000000011 */
[----:B------:R-:W-:Y:S01]  /*13d0*/  IMAD.HI.U32 R9, R11, -0x2daee0ad, RZ ;  /* 0xd2511f530b097827 */ /* 0x000fe200078e00ff */
[----:B------:R-:W-:Y:S01]  /*13e0*/  PRMT R237, R92, 0x7632, R237 ;  /* 0x000076325ced7816 */ /* 0x000fe200000000ed */
[----:B------:R-:W4:Y:S01]  /*13f0*/  LDCU.64 UR20, c[0x0][0x408] ;  /* 0x00008100ff1477ac */ /* 0x000f220008000a00 */
[----:B------:R-:W-:Y:S01]  /*1400*/  VIMNMX R12, PT, PT, RZ, R12, !PT ;  /* 0x0000000cff0c7248 */ /* 0x000fe20007fe0100 */
[----:B------:R-:W-:Y:S01]  /*1410*/  IMAD.HI.U32 R8, R13, -0x326172a9, RZ ;  /* 0xcd9e8d570d087827 */ /* 0x000fe200078e00ff */
[----:B------:R-:W-:Y:S01]  /*1420*/  LOP3.LUT R10, R10, UR24, R9, 0x96, !PT ;  /* 0x000000180a0a7c12 */ /* 0x000fe2000f8e9609 */
[----:B------:R0:W-:Y:S01]  /*1430*/  STL.S16 [R1+0x18], R17 ;  /* 0x0000181101007387 */ /* 0x0001e20000100600 */
[----:B------:R-:W-:Y:S01]  /*1440*/  VIMNMX R12, PT, PT, R12, 0x20, PT ;  /* 0x000000200c0c7848 */ /* 0x000fe20003fe0100 */
[----:B------:R-:W-:Y:S01]  /*1450*/  IMAD.SHL.U32 R5, R5, 0x2, RZ ;  /* 0x0000000205057824 */ /* 0x000fe200078e00ff */
[----:B------:R-:W-:Y:S01]  /*1460*/  LOP3.LUT R15, R15, UR23, R8, 0x96, !PT ;  /* 0x000000170f0f7c12 */ /* 0x000fe2000f8e9608 */
[----:B------:R-:W-:Y:S01]  /*1470*/  IMAD R14, R11, -0x2daee0ad, RZ ;  /* 0xd2511f530b0e7824 */ /* 0x000fe200078e02ff */
[----:B------:R-:W-:Y:S01]  /*1480*/  PRMT R236, R103, 0x7632, R236 ;  /* 0x0000763267ec7816 */ /* 0x000fe200000000ec */
[----:B------:R-:W-:Y:S01]  /*1490*/  IMAD R16, R13, -0x326172a9, RZ ;  /* 0xcd9e8d570d107824 */ /* 0x000fe200078e02ff */
[----:B------:R-:W-:Y:S01]  /*14a0*/  LOP3.LUT R5, R5, 0xffffff00, RZ, 0xc0, !PT ;  /* 0xffffff0005057812 */ /* 0x000fe200078ec0ff */
[----:B------:R-:W-:Y:S01]  /*14b0*/  IMAD.HI.U32 R11, R10, -0x326172a9, RZ ;  /* 0xcd9e8d570a0b7827 */ /* 0x000fe200078e00ff */
[----:B------:R-:W-:Y:S01]  /*14c0*/  PRMT R13, R65, 0x7632, R13 ;  /* 0x00007632410d7816 */ /* 0x000fe2000000000d */
[----:B------:R-:W0:Y:S01]  /*14d0*/  LDCU UR23, c[0x0][0x404] ;  /* 0x00008080ff1777ac */ /* 0x000e220008000800 */
[----:B------:R-:W-:Y:S01]  /*14e0*/  LEA R209, R12, R5, 0x3 ;  /* 0x000000050cd17211 */ /* 0x000fe200078e18ff */
[----:B------:R-:W-:Y:S01]  /*14f0*/  IMAD.HI.U32 R9, R15, -0x2daee0ad, RZ ;  /* 0xd2511f530f097827 */ /* 0x000fe200078e00ff */
[----:B------:R-:W-:Y:S01]  /*1500*/  PRMT R12, R69, 0x7632, R12 ;  /* 0x00007632450c7816 */ /* 0x000fe2000000000c */
[----:B------:R-:W0:Y:S01]  /*1510*/  LDCU UR24, c[0x0][0x388] ;  /* 0x00007100ff1877ac */ /* 0x000e220008000800 */
[----:B------:R-:W-:Y:S01]  /*1520*/  PRMT R235, R107, 0x7632, R235 ;  /* 0x000076326beb7816 */ /* 0x000fe200000000eb */
[----:B------:R-:W-:Y:S01]  /*1530*/  IMAD R8, R4, 0x8, R5 ;  /* 0x0000000804087824 */ /* 0x000fe200078e0205 */
[----:B------:R-:W-:Y:S01]  /*1540*/  LOP3.LUT R5, R16, UR25, R11, 0x96, !PT ;  /* 0x0000001910057c12 */ /* 0x000fe2000f8e960b */
[----:B------:R-:W-:Y:S01]  /*1550*/  IMAD R171, R15, -0x2daee0ad, RZ ;  /* 0xd2511f530fab7824 */ /* 0x000fe200078e02ff */
[----:B------:R-:W-:Y:S01]  /*1560*/  LOP3.LUT R4, R14, UR26, R9, 0x96, !PT ;  /* 0x0000001a0e047c12 */ /* 0x000fe2000f8e9609 */
[----:B------:R-:W-:Y:S01]  /*1570*/  IMAD R10, R10, -0x326172a9, RZ ;  /* 0xcd9e8d570a0a7824 */ /* 0x000fe200078e02ff */
[----:B------:R-:W-:Y:S01]  /*1580*/  PRMT R16, R66, 0x7632, R16 ;  /* 0x0000763242107816 */ /* 0x000fe20000000010 */
[----:B------:R-:W0:Y:S01]  /*1590*/  LDCU.U8 UR25, c[0x0][0x410] ;  /* 0x00008200ff1977ac */ /* 0x000e220008000000 */
[----:B------:R-:W-:-:S02]  /*15a0*/  PRMT R14, R70, 0x7632, R14 ;  /* 0x00007632460e7816 */ /* 0x000fc4000000000e */
[----:B------:R-:W-:Y:S01]  /*15b0*/  PRMT R11, R64, 0x7632, R11 ;  /* 0x00007632400b7816 */ /* 0x000fe2000000000b */
[----:B------:R0:W-:Y:S01]  /*15c0*/  STL.S16 [R1+0x14], R16 ;  /* 0x0000141001007387 */ /* 0x0001e20000100600 */
[----:B------:R-:W-:Y:S01]  /*15d0*/  PRMT R9, R68, 0x7632, R9 ;  /* 0x0000763244097816 */ /* 0x000fe20000000009 */
[----:B------:R-:W0:Y:S01]  /*15e0*/  LDCU UR26, c[0x0][0x400] ;  /* 0x00008000ff1a77ac */ /* 0x000e220008000800 */
[----:B------:R-:W-:Y:S01]  /*15f0*/  I2FP.F32.U32 R210, R8 ;  /* 0x0000000800d27245 */ /* 0x000fe20000201000 */
[----:B------:R0:W-:Y:S01]  /*1600*/  STL.S16 [R1+0x10], R14 ;  /* 0x0000100e01007387 */ /* 0x0001e20000100600 */
[----:B------:R-:W-:Y:S01]  /*1610*/  PRMT R234, R102, 0x7632, R234 ;  /* 0x0000763266ea7816 */ /* 0x000fe200000000ea */
[----:B------:R-:W-:Y:S01]  /*1620*/  IMAD.MOV.U32 R8, RZ, RZ, RZ ;  /* 0x000000ffff087224 */ /* 0x000fe200078e00ff */
[----:B------:R-:W-:Y:S01]  /*1630*/  PRMT R233, R106, 0x7632, R233 ;  /* 0x000076326ae97816 */ /* 0x000fe200000000e9 */
[----:B------:R0:W-:Y:S01]  /*1640*/  STL.S16 [R1+0xc], R13 ;  /* 0x00000c0d01007387 */ /* 0x0001e20000100600 */
[----:B------:R-:W0:Y:S01]  /*1650*/  MUFU.RCP R210, R210 ;  /* 0x000000d200d27308 */ /* 0x000e220000001000 */
[----:B------:R-:W-:-:S02]  /*1660*/  PRMT R232, R101, 0x7632, R232 ;  /* 0x0000763265e87816 */ /* 0x000fc400000000e8 */
[----:B------:R0:W-:Y:S01]  /*1670*/  STL.S16 [R1+0x8], R12 ;  /* 0x0000080c01007387 */ /* 0x0001e20000100600 */
[----:B------:R-:W-:Y:S02]  /*1680*/  PRMT R231, R105, 0x7632, R231 ;  /* 0x0000763269e77816 */ /* 0x000fe400000000e7 */
[----:B------:R-:W-:Y:S01]  /*1690*/  PRMT R230, R100, 0x7632, R230 ;  /* 0x0000763264e67816 */ /* 0x000fe200000000e6 */
[----:B------:R0:W-:Y:S01]  /*16a0*/  STL.S16 [R1+0x4], R11 ;  /* 0x0000040b01007387 */ /* 0x0001e20000100600 */
[----:B------:R-:W-:Y:S02]  /*16b0*/  PRMT R229, R104, 0x7632, R229 ;  /* 0x0000763268e57816 */ /* 0x000fe400000000e5 */
[----:B------:R-:W-:Y:S01]  /*16c0*/  PRMT R228, R115, 0x7632, R228 ;  /* 0x0000763273e47816 */ /* 0x000fe200000000e4 */
[----:B------:R0:W-:Y:S01]  /*16d0*/  STL.S16 [R1], R9 ;  /* 0x0000000901007387 */ /* 0x0001e20000100600 */
        /* <DEDUP_REMOVED lines=43> */
.L_x_4191:
[----:B------:R-:W-:-:S06]  /*1990*/  UIMAD.WIDE UR4, UR22, 0x4, UR8 ;  /* 0x00000004160478a5 */ /* 0x000fcc000f8e0208 */
[----:B01234-:R-:W-:Y:S01]  /*19a0*/  IMAD.U32 R132, RZ, RZ, UR4 ;  /* 0x00000004ff847e24 */ /* 0x01ffe2000f8e00ff */
[----:B------:R-:W-:-:S05]  /*19b0*/  MOV R133, UR5 ;  /* 0x0000000500857c02 */ /* 0x000fca0008000f00 */
[----:B------:R0:W2:Y:S01]  /*19c0*/  LDG.E R132, desc[UR12][R132.64] ;  /* 0x0000000c84847981 */ /* 0x0000a2000c1e1900 */
[----:B------:R-:W-:-:S06]  /*19d0*/  UIMAD.WIDE UR4, UR22, 0x4, UR10 ;  /* 0x00000004160478a5 */ /* 0x000fcc000f8e020a */
[----:B0-----:R-:W-:Y:S01]  /*19e0*/  IMAD.U32 R133, RZ, RZ, UR5 ;  /* 0x00000005ff857e24 */ /* 0x001fe2000f8e00ff */
[----:B------:R-:W0:Y:S01]  /*19f0*/  S2R R134, SR_TID.X ;  /* 0x0000000000867919 */ /* 0x000e220000002100 */
[----:B--2---:R-:W-:Y:S01]  /*1a00*/  R2UR UR27, R132 ;  /* 0x00000000841b72ca */ /* 0x004fe200000e0000 */
[----:B------:R-:W-:-:S06]  /*1a10*/  IMAD.U32 R132, RZ, RZ, UR4 ;  /* 0x00000004ff847e24 */ /* 0x000fcc000f8e00ff */
[----:B------:R-:W2:Y:S01]  /*1a20*/  LDG.E R132, desc[UR12][R132.64] ;  /* 0x0000000c84847981 */ /* 0x000ea2000c1e1900 */
[----:B------:R-:W-:Y:S01]  /*1a30*/  HFMA2 R172, -RZ, RZ, 0, 0 ;  /* 0x00000000ffac7431 */ /* 0x000fe200000001ff */
[----:B------:R-:W-:Y:S01]  /*1a40*/  UIMAD UR5, UR22, UR24, URZ ;  /* 0x00000018160572a4 */ /* 0x000fe2000f8e02ff */
[----:B------:R-:W-:Y:S03]  /*1a50*/  BSSY.RECONVERGENT B0, `(.L_x_3466) ;  /* 0x00006f7000007945 */ /* 0x000fe60003800200 */
[----:B------:R-:W-:Y:S02]  /*1a60*/  UISETP.GE.AND UP2, UPT, UR27, 0x1, UPT ;  /* 0x000000011b00788c */ /* 0x000fe4000bf46270 */
[----:B------:R-:W-:-:S04]  /*1a70*/  USHF.R.S32.HI UR6, URZ, 0x1f, UR5 ;  /* 0x0000001fff067899 */ /* 0x000fc80008011405 */
[----:B------:R-:W-:Y:S01]  /*1a80*/  PLOP3.LUT P0, PT, PT, PT, UP2, 0x80, 0x8 ;  /* 0x000000000008781c */ /* 0x000fe20003f0f028 */
[----:B------:R-:W-:-:S04]  /*1a90*/  ULEA.HI UR6, UR6, UR5, URZ, 0x3 ;  /* 0x0000000506067291 */ /* 0x000fc8000f8f18ff */
[----:B------:R-:W-:Y:S02]  /*1aa0*/  @UP2 UIADD3 UR4, UPT, UPT, UR27, -0x1, URZ ;  /* 0xffffffff1b042890 */ /* 0x000fe4000fffe0ff */
[----:B------:R-:W-:Y:S02]  /*1ab0*/  IMAD.U32 R173, RZ, RZ, UR6 ;  /* 0x00000006ffad7e24 */ /* 0x000fe4000f8e00ff */
[----:B------:R-:W-:-:S03]  /*1ac0*/  @UP2 UIMAD UR4, UR4, UR24, URZ ;  /* 0x00000018040422a4 */ /* 0x000fc6000f8e02ff */
[----:B0-----:R-:W-:Y:S01]  /*1ad0*/  LEA.HI.SX32 R173, R173, R134, 0x1d ;  /* 0x00000086adad7211 */ /* 0x001fe200078feaff */
[----:B------:R-:W-:-:S04]  /*1ae0*/  @UP2 USHF.R.S32.HI UR7, URZ, 0x1f, UR4 ;  /* 0x0000001fff072899 */ /* 0x000fc80008011404 */
[----:B------:R-:W-:Y:S01]  /*1af0*/  @UP2 ULEA.HI UR7, UR7, UR4, URZ, 0x3 ;  /* 0x0000000407072291 */ /* 0x000fe2000f8f18ff */
[----:B--2---:R-:W-:-:S05]  /*1b00*/  R2UR UR4, R132 ;  /* 0x00000000840472ca */ /* 0x004fca00000e0000 */
[----:B------:R-:W-:-:S05]  /*1b10*/  IMAD.U32 R132, RZ, RZ, UR7 ;  /* 0x00000007ff847e24 */ /* 0x000fca000f8e00ff */
[----:B------:R-:W-:Y:S02]  /*1b20*/  @P0 LEA.HI.SX32 R172, R132, R134, 0x1d ;  /* 0x0000008684ac0211 */ /* 0x000fe400078feaff */
[----:B------:R-:W-:-:S13]  /*1b30*/  ISETP.GE.U32.AND P0, PT, R2, 0x80, PT ;  /* 0x000000800200780c */ /* 0x000fda0003f06070 */
[----:B-----5:R-:W-:Y:S05]  /*1b40*/  @!P0 BRA `(.L_x_3467) ;  /* 0x0000006c009c8947 */ /* 0x020fea0003800000 */
[----:B------:R-:W-:-:S04]  /*1b50*/  UISETP.NE.U32.AND UP0, UPT, UR18, URZ, UPT ;  /* 0x000000ff1200728c */ /* 0x000fc8000bf05070 */
[----:B------:R-:W-:Y:S01]  /*1b60*/  UISETP.NE.AND.EX UP0, UPT, UR19, URZ, UPT, UP0 ;  /* 0x000000ff1300728c */ /* 0x000fe2000bf05300 */
[----:B------:R-:W-:Y:S10]  /*1b70*/  BRA.U !UP2, `(.L_x_3468) ;  /* 0x000000010a0c7547 */ /* 0x000ff4000b800000 */
[----:B------:R-:W0:Y:S02]  /*1b80*/  LDC.64 R44, c[0x0][0x390] ;  /* 0x0000e400ff2c7b82 */ /* 0x000e240000000a00 */
[----:B0-----:R-:W-:-:S06]  /*1b90*/  IMAD.WIDE.U32 R44, R172, 0x10, R44 ;  /* 0x00000010ac2c7825 */ /* 0x001fcc00078e002c */
[----:B------:R-:W5:Y:S02]  /*1ba0*/  LDG.E.128 R44, desc[UR12][R44.64] ;  /* 0x0000000c2c2c7981 */ /* 0x000f64000c1e1d00 */
.L_x_3468:
[----:B------:R-:W-:Y:S05]  /*1bb0*/  BRA.U !UP0, `(.L_x_3469) ;  /* 0x0000003508ec7547 */ /* 0x000fea000b800000 */
        /* <DEDUP_REMOVED lines=19> */
[----:B------:R-:W-:Y:S01]  /*1cf0*/  @P2 MOV R133, R171 ;  /* 0x000000ab00852202 */ /* 0x000fe20000000f00 */
[----:B------:R-:W-:Y:S02]  /*1d00*/  @!P2 IMAD.MOV.U32 R9, RZ, RZ, R4 ;  /* 0x000000ffff09a224 */ /* 0x000fe400078e0004 */
[----:B------:R-:W-:Y:S02]  /*1d10*/  @P2 VIADD R14, R6, 0x1 ;  /* 0x00000001060e2836 */ /* 0x000fe40000000000 */
[----:B------:R-:W-:Y:S01]  /*1d20*/  @P2 IMAD.MOV.U32 R9, RZ, RZ, R5 ;  /* 0x000000ffff092224 */ /* 0x000fe200078e0005 */
[----:B------:R-:W-:Y:S06]  /*1d30*/  BRA `(.L_x_3472) ;  /* 0x0000000400287947 */ /* 0x000fec0003800000 */
.L_x_3473:
[----:B------:R-:W-:Y:S01]  /*1d40*/  IADD3 R3, PT, PT, R3, 0x1, RZ ;  /* 0x0000000103037810 */ /* 0x000fe20007ffe0ff */
[----:B------:R-:W-:Y:S03]  /*1d50*/  BSSY.RECONVERGENT B2, `(.L_x_3474) ;  /* 0x000000b000027945 */ /* 0x000fe60003800200 */
[----:B------:R-:W-:-:S13]  /*1d60*/  ISETP.NE.AND P2, PT, R3, RZ, PT ;  /* 0x000000ff0300720c */ /* 0x000fda0003f45270 */
        /* <DEDUP_REMOVED lines=9> */
.L_x_3475:
[----:B------:R-:W-:Y:S05]  /*1e00*/  BSYNC.RECONVERGENT B2 ;  /* 0x0000000000027941 */ /* 0x000fea0003800200 */
.L_x_3474:
[----:B------:R-:W-:Y:S01]  /*1e10*/  IMAD.WIDE.U32 R4, R3, -0x2daee0ad, RZ ;  /* 0xd2511f5303047825 */ /* 0x000fe200078e00ff */
[----:B------:R-:W-:-:S03]  /*1e20*/  UIADD3 UR5, UPT, UPT, UR14, -0x61c88647, URZ ;  /* 0x9e3779b90e057890 */ /* 0x000fc6000fffe0ff */
[----:B------:R-:W-:Y:S02]  /*1e30*/  HFMA2 R14, -RZ, RZ, 0, 0 ;  /* 0x00000000ff0e7431 */ /* 0x000fe400000001ff */
[----:B------:R-:W-:Y:S01]  /*1e40*/  IMAD.WIDE.U32 R132, R0, -0x326172a9, RZ ;  /* 0xcd9e8d5700847825 */ /* 0x000fe200078e00ff */
[----:B------:R-:W-:-:S03]  /*1e50*/  LOP3.LUT R10, R8, UR15, R5, 0x96, !PT ;  /* 0x0000000f080a7c12 */ /* 0x000fc6000f8e9605 */
[----:B------:R-:W-:Y:S01]  /*1e60*/  IMAD.MOV.U32 R9, RZ, RZ, R171 ;  /* 0x000000ffff097224 */ /* 0x000fe200078e00ab */
[----:B------:R-:W-:Y:S01]  /*1e70*/  LOP3.LUT R133, R7, UR14, R133, 0x96, !PT ;  /* 0x0000000e07857c12 */ /* 0x000fe2000f8e9685 */
[----:B------:R-:W-:-:S05]  /*1e80*/  IMAD.WIDE.U32 R10, R10, -0x326172a9, RZ ;  /* 0xcd9e8d570a0a7825 */ /* 0x000fca00078e00ff */
[----:B------:R-:W-:Y:S01]  /*1e90*/  LOP3.LUT R5, R132, UR5, R11, 0x96, !PT ;  /* 0x0000000584057c12 */ /* 0x000fe2000f8e960b */
[----:B------:R-:W-:Y:S01]  /*1ea0*/  UIADD3 UR5, UPT, UPT, UR15, -0x4498517b, URZ ;  /* 0xbb67ae850f057890 */ /* 0x000fe2000fffe0ff */
[----:B------:R-:W-:-:S05]  /*1eb0*/  IMAD.WIDE.U32 R132, R133, -0x2daee0ad, RZ ;  /* 0xd2511f5385847825 */ /* 0x000fca00078e00ff */
[----:B------:R-:W-:Y:S01]  /*1ec0*/  LOP3.LUT R133, R4, UR5, R133, 0x96, !PT ;  /* 0x0000000504857c12 */ /* 0x000fe2000f8e9685 */
[----:B------:R-:W-:Y:S01]  /*1ed0*/  UIADD3 UR5, UPT, UPT, UR15, 0x76cf5d0a, URZ ;  /* 0x76cf5d0a0f057890 */ /* 0x000fe2000fffe0ff */
[----:B------:R-:W-:-:S05]  /*1ee0*/  IMAD.WIDE.U32 R4, R5, -0x2daee0ad, RZ ;  /* 0xd2511f5305047825 */ /* 0x000fca00078e00ff */
[----:B------:R-:W-:Y:S01]  /*1ef0*/  LOP3.LUT R5, R132, UR5, R5, 0x96, !PT ;  /* 0x0000000584057c12 */ /* 0x000fe2000f8e9605 */
[----:B------:R-:W-:Y:S01]  /*1f00*/  UIADD3 UR5, UPT, UPT, UR14, 0x3c6ef372, URZ ;  /* 0x3c6ef3720e057890 */ /* 0x000fe2000fffe0ff */
[----:B------:R-:W-:-:S05]  /*1f10*/  IMAD.WIDE.U32 R132, R133, -0x326172a9, RZ ;  /* 0xcd9e8d5785847825 */ /* 0x000fca00078e00ff */
[----:B------:R-:W-:Y:S01]  /*1f20*/  LOP3.LUT R10, R10, UR5, R133, 0x96, !PT ;  /* 0x000000050a0a7c12 */ /* 0x000fe2000f8e9685 */
[----:B------:R-:W-:-:S04]  /*1f30*/  UIADD3 UR5, UPT, UPT, UR15, 0x32370b8f, URZ ;  /* 0x32370b8f0f057890 */ /* 0x000fc8000fffe0ff */
[----:B------:R-:W-:-:S05]  /*1f40*/  IMAD.WIDE.U32 R10, R10, -0x2daee0ad, RZ ;  /* 0xd2511f530a0a7825 */ /* 0x000fca00078e00ff */
[----:B------:R-:W-:Y:S01]  /*1f50*/  LOP3.LUT R11, R4, UR5, R11, 0x96, !PT ;  /* 0x00000005040b7c12 */ /* 0x000fe2000f8e960b */
[----:B------:R-:W-:Y:S01]  /*1f60*/  UIADD3 UR5, UPT, UPT, UR14, -0x255992d5, URZ ;  /* 0xdaa66d2b0e057890 */ /* 0x000fe2000fffe0ff */
[----:B------:R-:W-:-:S05]  /*1f70*/  IMAD.WIDE.U32 R4, R5, -0x326172a9, RZ ;  /* 0xcd9e8d5705047825 */ /* 0x000fca00078e00ff */
[----:B------:R-:W-:Y:S01]  /*1f80*/  LOP3.LUT R132, R132, UR5, R5, 0x96, !PT ;  /* 0x0000000584847c12 */ /* 0x000fe2000f8e9605 */
[----:B------:R-:W-:-:S04]  /*1f90*/  UIADD3 UR5, UPT, UPT, UR15, -0x126145ec, URZ ;  /* 0xed9eba140f057890 */ /* 0x000fc8000fffe0ff */
[----:B------:R-:W-:-:S05]  /*1fa0*/  IMAD.WIDE.U32 R132, R132, -0x2daee0ad, RZ ;  /* 0xd2511f5384847825 */ /* 0x000fca00078e00ff */
[----:B------:R-:W-:Y:S01]  /*1fb0*/  LOP3.LUT R133, R10, UR5, R133, 0x96, !PT ;  /* 0x000000050a857c12 */ /* 0x000fe2000f8e9685 */
[----:B------:R-:W-:Y:S01]  /*1fc0*/  UIADD3 UR5, UPT, UPT, UR14, 0x78dde6e4, URZ ;  /* 0x78dde6e40e057890 */ /* 0x000fe2000fffe0ff */
        /* <DEDUP_REMOVED lines=14> */
[----:B------:R-:W-:-:S04]  /*20b0*/  UIADD3 UR5, UPT, UPT, UR15, 0x1fd5c5a3, URZ ;  /* 0x1fd5c5a30f057890 */ /* 0x000fc8000fffe0ff */
[----:B------:R-:W-:-:S05]  /*20c0*/  IMAD.WIDE.U32 R132, R132, -0x2daee0ad, RZ ;  /* 0xd2511f5384847825 */ /* 0x000fca00078e00ff */
[----:B------:R-:W-:Y:S01]  /*20d0*/  LOP3.LUT R134, R10, UR5, R133, 0x96, !PT ;  /* 0x000000050a867c12 */ /* 0x000fe2000f8e9685 */
[----:B------:R-:W-:Y:S01]  /*20e0*/  UIADD3 UR5, UPT, UPT, UR14, 0x5384540f, URZ ;  /* 0x5384540f0e057890 */ /* 0x000fe2000fffe0ff */
[----:B------:R-:W-:-:S04]  /*20f0*/  IMAD.WIDE.U32 R10, R11, -0x326172a9, RZ ;  /* 0xcd9e8d570b0a7825 */ /* 0x000fc800078e00ff */
[----:B------:R-:W-:Y:S01]  /*2100*/  IMAD.WIDE.U32 R134, R134, -0x326172a9, RZ ;  /* 0xcd9e8d5786867825 */ /* 0x000fe200078e00ff */
[----:B------:R-:W-:Y:S01]  /*2110*/  LOP3.LUT R4, R4, UR5, R11, 0x96, !PT ;  /* 0x0000000504047c12 */ /* 0x000fe2000f8e960b */
[----:B------:R-:W-:-:S04]  /*2120*/  UIADD3 UR5, UPT, UPT, UR15, -0x24c28bd8, URZ ;  /* 0xdb3d74280f057890 */ /* 0x000fc8000fffe0ff */
[----:B------:R-:W-:-:S05]  /*2130*/  IMAD.WIDE.U32 R4, R4, -0x2daee0ad, RZ ;  /* 0xd2511f5304047825 */ /* 0x000fca00078e00ff */
[----:B------:R-:W-:Y:S01]  /*2140*/  LOP3.LUT R11, R132, UR5, R5, 0x96, !PT ;  /* 0x00000005840b7c12 */ /* 0x000fe2000f8e9605 */
[----:B------:R-:W-:-:S06]  /*2150*/  UIADD3 UR5, UPT, UPT, UR14, -0xe443238, URZ ;  /* 0xf1bbcdc80e057890 */ /* 0x000fcc000fffe0ff */
[----:B------:R-:W-:Y:S01]  /*2160*/  LOP3.LUT R132, R10, UR5, R135, 0x96, !PT ;  /* 0x000000050a847c12 */ /* 0x000fe2000f8e9687 */
[----:B------:R-:W-:Y:S01]  /*2170*/  UIADD3 UR5, UPT, UPT, UR15, -0x695add53, URZ ;  /* 0x96a522ad0f057890 */ /* 0x000fe2000fffe0ff */
[----:B------:R-:W-:-:S04]  /*2180*/  IMAD.WIDE.U32 R10, R11, -0x326172a9, RZ ;  /* 0xcd9e8d570b0a7825 */ /* 0x000fc800078e00ff */
[----:B------:R-:W-:-:S05]  /*2190*/  IMAD.WIDE.U32 R132, R132, -0x2daee0ad, RZ ;  /* 0xd2511f5384847825 */ /* 0x000fca00078e00ff */
[----:B------:R-:W-:Y:S01]  /*21a0*/  LOP3.LUT R4, R4, UR5, R133, 0x96, !PT ;  /* 0x0000000504047c12 */ /* 0x000fe2000f8e9685 */
[----:B------:R-:W-:Y:S01]  /*21b0*/  UIADD3 UR5, UPT, UPT, UR14, -0x700cb87f, URZ ;  /* 0x8ff347810e057890 */ /* 0x000fe2000fffe0ff */
[----:B------:R-:W-:-:S05]  /*21c0*/  IMAD.MOV.U32 R133, RZ, RZ, R132 ;  /* 0x000000ffff857224 */ /* 0x000fca00078e0084 */
[----:B------:R-:W-:-:S07]  /*21d0*/  LOP3.LUT R5, R134, UR5, R11, 0x96, !PT ;  /* 0x0000000586057c12 */ /* 0x000fce000f8e960b */
.L_x_3472:
[----:B------:R-:W-:Y:S05]  /*21e0*/  BSYNC.RECONVERGENT B1 ;  /* 0x0000000000017941 */ /* 0x000fea0003800200 */
.L_x_3471:
[----:B------:R-:W-:Y:S01]  /*21f0*/  I2FP.F32.U32 R6, R9 ;  /* 0x0000000900067245 */ /* 0x000fe20000201000 */
[----:B------:R-:W-:Y:S02]  /*2200*/  IMAD.MOV.U32 R9, RZ, RZ, 0x2f800000 ;  /* 0x2f800000ff097424 */ /* 0x000fe400078e00ff */
[----:B------:R-:W-:Y:S02]  /*2210*/  IMAD.U32 R12, R40, 0x10000, RZ ;  /* 0x00010000280c7824 */ /* 0x000fe400078e00ff */
[----:B------:R-:W-:Y:S01]  /*2220*/  FFMA.FTZ R6, R6, R9, 1.1641532182693481445e-10 ;  /* 0x2f00000006067423 */ /* 0x000fe20000010009 */
[----:B-----5:R-:W-:-:S04]  /*2230*/  IMAD.U32 R9, R44, 0x10000, RZ ;  /* 0x000100002c097824 */ /* 0x020fc800078e00ff */
[----:B------:R-:W-:Y:S01]  /*2240*/  FMUL.FTZ R9, R9, UR21 ;  /* 0x0000001509097c20 */ /* 0x000fe20008410000 */
[----:B------:R-:W-:Y:S02]  /*2250*/  FSETP.GTU.FTZ.AND P2, PT, R6, UR23, PT ;  /* 0x0000001706007c0b */ /* 0x000fe4000bf5c000 */
[----:B------:R-:W-:Y:S01]  /*2260*/  SHF.L.U32 R6, R120, 0x10, RZ ;  /* 0x0000001078067819 */ /* 0x000fe200000006ff */
[----:B------:R-:W-:Y:S01]  /*2270*/  FMUL.FTZ R9, R9, UR20 ;  /* 0x0000001409097c20 */ /* 0x000fe20008410000 */
[----:B------:R-:W-:-:S04]  /*2280*/  SEL R11, RZ, 0x1, P2 ;  /* 0x00000001ff0b7807 */ /* 0x000fc80001000000 */
[----:B------:R-:W-:-:S05]  /*2290*/  FSEL R9, R9, RZ, !P2 ;  /* 0x000000ff09097208 */ /* 0x000fca0005000000 */
[----:B------:R-:W-:-:S07]  /*22a0*/  FFMA.FTZ R9, R9, R6, R12 ;  /* 0x0000000609097223 */ /* 0x000fce000001000c */
.L_x_3470:
        /* <DEDUP_REMOVED lines=18> */
[----:B------:R-:W-:Y:S01]  /*23d0*/  @P2 IADD3 R16, PT, PT, R14, 0x1, RZ ;  /* 0x000000010e102810 */ /* 0x000fe20007ffe0ff */
[----:B------:R-:W-:Y:S02]  /*23e0*/  @P2 IMAD.MOV.U32 R6, RZ, RZ, R133 ;  /* 0x000000ffff062224 */ /* 0x000fe400078e0085 */
[----:B------:R-:W-:Y:S01]  /*23f0*/  @P2 IMAD.MOV.U32 R12, RZ, RZ, R5 ;  /* 0x000000ffff0c2224 */ /* 0x000fe200078e0005 */
[----:B------:R-:W-:Y:S06]  /*2400*/  BRA `(.L_x_3478) ;  /* 0x00000004002c7947 */ /* 0x000fec0003800000 */
.L_x_3479:
[----:B------:R-:W-:Y:S01]  /*2410*/  VIADD R3, R3, 0x1 ;  /* 0x0000000103037836 */ /* 0x000fe20000000000 */
[----:B------:R-:W-:Y:S04]  /*2420*/  BSSY.RECONVERGENT B2, `(.L_x_3480) ;  /* 0x000000b000027945 */ /* 0x000fe80003800200 */
        /* <DEDUP_REMOVED lines=10> */
.L_x_3481:
[----:B------:R-:W-:Y:S05]  /*24d0*/  BSYNC.RECONVERGENT B2 ;  /* 0x0000000000027941 */ /* 0x000fea0003800200 */
.L_x_3480:
[----:B------:R-:W-:Y:S01]  /*24e0*/  IMAD.WIDE.U32 R4, R3, -0x2daee0ad, RZ ;  /* 0xd2511f5303047825 */ /* 0x000fe200078e00ff */
[----:B------:R-:W-:-:S03]  /*24f0*/  UIADD3 UR5, UPT, UPT, UR14, -0x61c88647, URZ ;  /* 0x9e3779b90e057890 */ /* 0x000fc6000fffe0ff */
[----:B------:R-:W-:Y:S02]  /*2500*/  HFMA2 R16, -RZ, RZ, 0, 0 ;  /* 0x00000000ff107431 */ /* 0x000fe400000001ff */
[----:B------:R-:W-:Y:S01]  /*2510*/  IMAD.WIDE.U32 R134, R0, -0x326172a9, RZ ;  /* 0xcd9e8d5700867825 */ /* 0x000fe200078e00ff */
[----:B------:R-:W-:-:S04]  /*2520*/  LOP3.LUT R12, R8, UR15, R5, 0x96, !PT ;  /* 0x0000000f080c7c12 */ /* 0x000fc8000f8e9605 */
        /* <DEDUP_REMOVED lines=51> */
[----:B------:R-:W-:Y:S01]  /*2860*/  UIADD3 UR5, UPT, UPT, UR14, -0x700cb87f, URZ ;  /* 0x8ff347810e057890 */ /* 0x000fe2000fffe0ff */
[----:B------:R-:W-:Y:S01]  /*2870*/  MOV R6, R12 ;  /* 0x0000000c00067202 */ /* 0x000fe20000000f00 */
[----:B------:R-:W-:-:S04]  /*2880*/  IMAD.WIDE.U32 R12, R5, -0x326172a9, RZ ;  /* 0xcd9e8d57050c7825 */ /* 0x000fc800078e00ff */
[----:B------:R-:W-:Y:S01]  /*2890*/  IMAD.MOV.U32 R10, RZ, RZ, R12 ;  /* 0x000000ffff0a7224 */ /* 0x000fe200078e000c */
[----:B------:R-:W-:Y:S01]  /*28a0*/  LOP3.LUT R5, R134, UR5, R13, 0x96, !PT ;  /* 0x0000000586057c12 */ /* 0x000fe2000f8e960d */
[----:B------:R-:W-:-:S07]  /*28b0*/  IMAD.MOV.U32 R12, RZ, RZ, R133 ;  /* 0x000000ffff0c7224 */ /* 0x000fce00078e0085 */
.L_x_3478:
[----:B------:R-:W-:Y:S05]  /*28c0*/  BSYNC.RECONVERGENT B1 ;  /* 0x0000000000017941 */ /* 0x000fea0003800200 */
.L_x_3477:
[----:B------:R-:W-:Y:S01]  /*28d0*/  I2FP.F32.U32 R12, R12 ;  /* 0x0000000c000c7245 */ /* 0x000fe20000201000 */
[----:B------:R-:W-:Y:S02]  /*28e0*/  IMAD.MOV.U32 R13, RZ, RZ, 0x2f800000 ;  /* 0x2f800000ff0d7424 */ /* 0x000fe400078e00ff */
[----:B------:R-:W-:Y:S02]  /*28f0*/  IMAD.U32 R14, R180, 0x10000, RZ ;  /* 0x00010000b40e7824 */ /* 0x000fe400078e00ff */
[----:B------:R-:W-:-:S05]  /*2900*/  FFMA.FTZ R12, R12, R13, 1.1641532182693481445e-10 ;  /* 0x2f0000000c0c7423 */ /* 0x000fca000001000d */
[----:B------:R-:W-:Y:S02]  /*2910*/  FSETP.GTU.FTZ.AND P2, PT, R12, UR23, PT ;  /* 0x000000170c007c0b */ /* 0x000fe4000bf5c000 */
[----:B-----5:R-:W-:-:S05]  /*2920*/  PRMT R12, R44, 0x7632, R12 ;  /* 0x000076322c0c7816 */ /* 0x020fca000000000c */
[----:B------:R-:W-:-:S04]  /*2930*/  IMAD.U32 R12, R12, 0x10000, RZ ;  /* 0x000100000c0c7824 */ /* 0x000fc800078e00ff */
[----:B------:R-:W-:-:S04]  /*2940*/  FMUL.FTZ R12, R12, UR21 ;  /* 0x000000150c0c7c20 */ /* 0x000fc80008410000 */
[----:B------:R-:W-:Y:S01]  /*2950*/  FMUL.FTZ R13, R12, UR20 ;  /* 0x000000140c0d7c20 */ /* 0x000fe20008410000 */
[----:B------:R-:W-:-:S04]  /*2960*/  PRMT R12, R40, 0x7632, R12 ;  /* 0x00007632280c7816 */ /* 0x000fc8000000000c */
[----:B------:R-:W-:Y:S02]  /*2970*/  SHF.L.U32 R12, R12, 0x10, RZ ;  /* 0x000000100c0c7819 */ /* 0x000fe400000006ff */
[----:B------:R-:W-:-:S05]  /*2980*/  FSEL R13, R13, RZ, !P2 ;  /* 0x000000ff0d0d7208 */ /* 0x000fca0005000000 */
[----:B------:R-:W-:Y:S01]  /*2990*/  FFMA.FTZ R12, R13, R14, R12 ;  /* 0x0000000e0d0c7223 */ /* 0x000fe2000001000c */
[----:B------:R-:W-:-:S07]  /*29a0*/  SEL R13, RZ, 0x1, P2 ;  /* 0x00000001ff0d7807 */ /* 0x000fce0001000000 */
.L_x_3476:
        /* <DEDUP_REMOVED lines=21> */
.L_x_3485:
        /* <DEDUP_REMOVED lines=12> */
.L_x_3487:
[----:B------:R-:W-:Y:S05]  /*2bc0*/  BSYNC.RECONVERGENT B2 ;  /* 0x0000000000027941 */ /* 0x000fea0003800200 */
.L_x_3486:
        /* <DEDUP_REMOVED lines=62> */
.L_x_3484:
[----:B------:R-:W-:Y:S05]  /*2fb0*/  BSYNC.RECONVERGENT B1 ;  /* 0x0000000000017941 */ /* 0x000fea0003800200 */
.L_x_3483:
[----:B------:R-:W-:Y:S01]  /*2fc0*/  I2FP.F32.U32 R6, R14 ;  /* 0x0000000e00067245 */ /* 0x000fe20000201000 */
[----:B------:R-:W-:Y:S02]  /*2fd0*/  IMAD.MOV.U32 R14, RZ, RZ, 0x2f800000 ;  /* 0x2f800000ff0e7424 */ /* 0x000fe400078e00ff */
[----:B------:R-:W-:Y:S02]  /*2fe0*/  IMAD.U32 R15, R41, 0x10000, RZ ;  /* 0x00010000290f7824 */ /* 0x000fe400078e00ff */
[----:B------:R-:W-:-:S05]  /*2ff0*/  FFMA.FTZ R6, R6, R14, 1.1641532182693481445e-10 ;  /* 0x2f00000006067423 */ /* 0x000fca000001000e */
[----:B------:R-:W-:Y:S01]  /*3000*/  FSETP.GTU.FTZ.AND P2, PT, R6, UR23, PT ;  /* 0x0000001706007c0b */ /* 0x000fe2000bf5c000 */
[----:B-----5:R-:W-:-:S04]  /*3010*/  IMAD.U32 R6, R45, 0x10000, RZ ;  /* 0x000100002d067824 */ /* 0x020fc800078e00ff */
[----:B------:R-:W-:-:S04]  /*3020*/  FMUL.FTZ R6, R6, UR21 ;  /* 0x0000001506067c20 */ /* 0x000fc80008410000 */
[----:B------:R-:W-:-:S05]  /*3030*/  FMUL.FTZ R6, R6, UR20 ;  /* 0x0000001406067c20 */ /* 0x000fca0008410000 */
[----:B------:R-:W-:Y:S02]  /*3040*/  FSEL R14, R6, RZ, !P2 ;  /* 0x000000ff060e7208 */ /* 0x000fe40005000000 */
[----:B------:R-:W-:-:S05]  /*3050*/  SHF.L.U32 R6, R121, 0x10, RZ ;  /* 0x0000001079067819 */ /* 0x000fca00000006ff */
[----:B------:R-:W-:Y:S01]  /*3060*/  FFMA.FTZ R14, R14, R6, R15 ;  /* 0x000000060e0e7223 */ /* 0x000fe2000001000f */
[----:B------:R-:W-:-:S07]  /*3070*/  SEL R15, RZ, 0x1, P2 ;  /* 0x00000001ff0f7807 */ /* 0x000fce0001000000 */
.L_x_3482:
        /* <DEDUP_REMOVED lines=22> */
.L_x_3491:
        /* <DEDUP_REMOVED lines=12> */
.L_x_3493:
[----:B------:R-:W-:Y:S05]  /*32a0*/  BSYNC.RECONVERGENT B2 ;  /* 0x0000000000027941 */ /* 0x000fea0003800200 */
.L_x_3492:
        /* <DEDUP_REMOVED lines=62> */
.L_x_3490:
[----:B------:R-:W-:Y:S05]  /*3690*/  BSYNC.RECONVERGENT B1 ;  /* 0x0000000000017941 */ /* 0x000fea0003800200 */
.L_x_3489:
        /* <DEDUP_REMOVED lines=14> */
.L_x_3488:
        /* <DEDUP_REMOVED lines=21> */
.L_x_3497:
        /* <DEDUP_REMOVED lines=12> */
.L_x_3499:
[----:B------:R-:W-:Y:S05]  /*3990*/  BSYNC.RECONVERGENT B2 ;  /* 0x0000000000027941 */ /* 0x000fea0003800200 */
.L_x_3498:
[----:B------:R-:W-:Y:S01]  /*39a0*/  IMAD.WIDE.U32 R4, R3, -0x2daee0ad, RZ ;  /* 0xd2511f5303047825 */ /* 0x000fe200078e00ff */
[----:B------:R-:W-:-:S03]  /*39b0*/  UIADD3 UR5, UPT, UPT, UR14, -0x61c88647, URZ ;  /* 0x9e3779b90e057890 */ /* 0x000fc6000fffe0ff */
        /* <DEDUP_REMOVED lines=58> */
[----:B------:R-:W-:Y:S02]  /*3d60*/  HFMA2 R174, -RZ, RZ, 0, 0 ;  /* 0x00000000ffae7431 */ /* 0x000fe400000001ff */
[----:B------:R-:W-:-:S07]  /*3d70*/  IMAD.MOV.U32 R18, RZ, RZ, R6 ;  /* 0x000000ffff127224 */ /* 0x000fce00078e0006 */
.L_x_3496:
[----:B------:R-:W-:Y:S05]  /*3d80*/  BSYNC.RECONVERGENT B1 ;  /* 0x0000000000017941 */ /* 0x000fea0003800200 */
.L_x_3495:
        /* <DEDUP_REMOVED lines=12> */
.L_x_3494:
        /* <DEDUP_REMOVED lines=22> */
.L_x_3503:
        /* <DEDUP_REMOVED lines=12> */
.L_x_3505:
[----:B------:R-:W-:Y:S05]  /*4070*/  BSYNC.RECONVERGENT B2 ;  /* 0x0000000000027941 */ /* 0x000fea0003800200 */
.L_x_3504:
        /* <DEDUP_REMOVED lines=62> */
.L_x_3502:
[----:B------:R-:W-:Y:S05]  /*4460*/  BSYNC.RECONVERGENT B1 ;  /* 0x0000000000017941 */ /* 0x000fea0003800200 */
.L_x_3501:
        /* <DEDUP_REMOVED lines=14> */
.L_x_3500:
        /* <DEDUP_REMOVED lines=21> */
.L_x_3509:
        /* <DEDUP_REMOVED lines=12> */
.L_x_3511:
[----:B------:R-:W-:Y:S05]  /*4760*/  BSYNC.RECONVERGENT B2 ;  /* 0x0000000000027941 */ /* 0x000fea0003800200 */
.L_x_3510:
        /* <DEDUP_REMOVED lines=62> */
.L_x_3508:
[----:B------:R-:W-:Y:S05]  /*4b50*/  BSYNC.RECONVERGENT B1 ;  /* 0x0000000000017941 */ /* 0x000fea0003800200 */
.L_x_3507:
        /* <DEDUP_REMOVED lines=12> */
.L_x_3506:
        /* <DEDUP_REMOVED lines=22> */
.L_x_3515:
        /* <DEDUP_REMOVED lines=12> */
.L_x_3517:
[----:B------:R-:W-:Y:S05]  /*4e40*/  BSYNC.RECONVERGENT B2 ;  /* 0x0000000000027941 */ /* 0x000fea0003800200 */
.L_x_3516:
[----:B------:R-:W-:Y:S01]  /*4e50*/  IMAD.WIDE.U32 R4, R3, -0x2daee0ad, RZ ;  /* 0xd2511f5303047825 */ /* 0x000fe200078e00ff */
[----:B------:R-:W-:-:S03]  /*4e60*/  UIADD3 UR5, UPT, UPT, UR14, -0x61c88647, URZ ;  /* 0x9e3779b90e057890 */ /* 0x000fc6000fffe0ff */
[----:B------:R-:W-:Y:S01]  /*4e70*/  IMAD.WIDE.U32 R174, R0, -0x326172a9, RZ ;  /* 0xcd9e8d5700ae7825 */ /* 0x000fe200078e00ff */
[----:B------:R-:W-:-:S03]  /*4e80*/  LOP3.LUT R24, R8, UR15, R5, 0x96, !PT ;  /* 0x0000000f08187c12 */ /* 0x000fc6000f8e9605 */
[----:B------:R-:W-:Y:S01]  /*4e90*/  IMAD.MOV.U32 R6, RZ, RZ, RZ ;  /* 0x000000ffff067224 */ /* 0x000fe200078e00ff */
        /* <DEDUP_REMOVED lines=48> */
[----:B------:R-:W-:Y:S01]  /*51a0*/  UIADD3 UR5, UPT, UPT, UR15, -0x695add53, URZ ;  /* 0x96a522ad0f057890 */ /* 0x000fe2000fffe0ff */
[----:B------:R-:W-:-:S04]  /*51b0*/  IMAD.WIDE.U32 R24, R25, -0x326172a9, RZ ;  /* 0xcd9e8d5719187825 */ /* 0x000fc800078e00ff */
[----:B------:R-:W-:Y:S01]  /*51c0*/  IMAD.WIDE.U32 R176, R176, -0x2daee0ad, RZ ;  /* 0xd2511f53b0b07825 */ /* 0x000fe200078e00ff */
[----:B------:R-:W-:-:S03]  /*51d0*/  MOV R10, R24 ;  /* 0x00000018000a7202 */ /* 0x000fc60000000f00 */
[----:B------:R-:W-:Y:S01]  /*51e0*/  IMAD.MOV.U32 R24, RZ, RZ, R179 ;  /* 0x000000ffff187224 */ /* 0x000fe200078e00b3 */
[----:B------:R-:W-:Y:S01]  /*51f0*/  LOP3.LUT R4, R4, UR5, R177, 0x96, !PT ;  /* 0x0000000504047c12 */ /* 0x000fe2000f8e96b1 */
[----:B------:R-:W-:-:S06]  /*5200*/  UIADD3 UR5, UPT, UPT, UR14, -0x700cb87f, URZ ;  /* 0x8ff347810e057890 */ /* 0x000fcc000fffe0ff */
[----:B------:R-:W-:-:S07]  /*5210*/  LOP3.LUT R5, R174, UR5, R25, 0x96, !PT ;  /* 0x00000005ae057c12 */ /* 0x000fce000f8e9619 */
.L_x_3514:
[----:B------:R-:W-:Y:S05]  /*5220*/  BSYNC.RECONVERGENT B1 ;  /* 0x0000000000017941 */ /* 0x000fea0003800200 */
.L_x_3513:
[----:B------:R-:W-:Y:S01]  /*5230*/  HFMA2 R25, -RZ, RZ, 0.1171875, 0 ;  /* 0x2f800000ff197431 */ /* 0x000fe200000001ff */
[----:B------:R-:W-:Y:S02]  /*5240*/  I2FP.F32.U32 R24, R24 ;  /* 0x0000001800187245 */ /* 0x000fe40000201000 */
[----:B------:R-:W-:-:S03]  /*5250*/  SHF.L.U32 R174, R184, 0x10, RZ ;  /* 0x00000010b8ae7819 */ /* 0x000fc600000006ff */
[----:B------:R-:W-:-:S05]  /*5260*/  FFMA.FTZ R24, R24, R25, 1.1641532182693481445e-10 ;  /* 0x2f00000018187423 */ /* 0x000fca0000010019 */
[----:B------:R-:W-:Y:S02]  /*5270*/  FSETP.GTU.FTZ.AND P1, PT, R24, UR23, PT ;  /* 0x0000001718007c0b */ /* 0x000fe4000bf3c000 */
[----:B-----5:R-:W-:-:S05]  /*5280*/  PRMT R24, R47, 0x7632, R24 ;  /* 0x000076322f187816 */ /* 0x020fca0000000018 */
[----:B------:R-:W-:-:S04]  /*5290*/  IMAD.U32 R24, R24, 0x10000, RZ ;  /* 0x0001000018187824 */ /* 0x000fc800078e00ff */
[----:B------:R-:W-:-:S04]  /*52a0*/  FMUL.FTZ R24, R24, UR21 ;  /* 0x0000001518187c20 */ /* 0x000fc80008410000 */
[----:B------:R-:W-:Y:S01]  /*52b0*/  FMUL.FTZ R25, R24, UR20 ;  /* 0x0000001418197c20 */ /* 0x000fe20008410000 */
[----:B------:R-:W-:-:S04]  /*52c0*/  PRMT R24, R43, 0x7632, R24 ;  /* 0x000076322b187816 */ /* 0x000fc80000000018 */
[----:B------:R-:W-:Y:S01]  /*52d0*/  FSEL R25, R25, RZ, !P1 ;  /* 0x000000ff19197208 */ /* 0x000fe20004800000 */
[----:B------:R-:W-:-:S04]  /*52e0*/  IMAD.U32 R24, R24, 0x10000, RZ ;  /* 0x0001000018187824 */ /* 0x000fc800078e00ff */
[----:B------:R-:W-:Y:S01]  /*52f0*/  FFMA.FTZ R24, R25, R174, R24 ;  /* 0x000000ae19187223 */ /* 0x000fe20000010018 */
[----:B------:R-:W-:-:S07]  /*5300*/  SEL R25, RZ, 0x1, P1 ;  /* 0x00000001ff197807 */ /* 0x000fce0000800000 */
.L_x_3512:
[----:B------:R-:W-:Y:S02]  /*5310*/  F2FP.BF16.F32.PACK_AB R174, RZ, R24 ;  /* 0x00000018ffae723e */ /* 0x000fe400000010ff */
[----:B------:R-:W-:Y:S02]  /*5320*/  PRMT R132, R132, 0x5410, R135 ;  /* 0x0000541084847816 */ /* 0x000fe40000000087 */
[----:B------:R-:W-:Y:S02]  /*5330*/  PRMT R134, R134, 0x5410, R178 ;  /* 0x0000541086867816 */ /* 0x000fe400000000b2 */
[----:B------:R-:W-:Y:S02]  /*5340*/  PRMT R133, R133, 0x5410, R171 ;  /* 0x0000541085857816 */ /* 0x000fe400000000ab */
[----:B------:R-:W-:Y:S01]  /*5350*/  PRMT R135, R181, 0x5410, R174 ;  /* 0x00005410b5877816 */ /* 0x000fe200000000ae */
[----:B------:R-:W-:Y:S06]  /*5360*/  BRA `(.L_x_3518) ;  /* 0x0000003400287947 */ /* 0x000fec0003800000 */
.L_x_3469:
        /* <DEDUP_REMOVED lines=15> */
[----:B------:R-:W-:Y:S01]  /*5460*/  @!P1 IMAD.MOV.U32 R9, RZ, RZ, R4 ;  /* 0x000000ffff099224 */ /* 0x000fe200078e0004 */
[----:B------:R-:W-:Y:S01]  /*5470*/  @P1 MOV R9, R5 ;  /* 0x0000000500091202 */ /* 0x000fe20000000f00 */
[----:B------:R-:W-:Y:S02]  /*5480*/  @P1 VIADD R14, R6, 0x1 ;  /* 0x00000001060e1836 */ /* 0x000fe40000000000 */
[----:B------:R-:W-:Y:S01]  /*5490*/  @P1 IMAD.MOV.U32 R176, RZ, RZ, R171 ;  /* 0x000000ffffb01224 */ /* 0x000fe200078e00ab */
[----:B------:R-:W-:Y:S06]  /*54a0*/  BRA `(.L_x_3521) ;  /* 0x0000000400247947 */ /* 0x000fec0003800000 */
.L_x_3522:
[----:B------:R-:W-:Y:S01]  /*54b0*/  VIADD R3, R3, 0x1 ;  /* 0x0000000103037836 */ /* 0x000fe20000000000 */
[----:B------:R-:W-:Y:S04]  /*54c0*/  BSSY.RECONVERGENT B2, `(.L_x_3523) ;  /* 0x000000b000027945 */ /* 0x000fe80003800200 */
        /* <DEDUP_REMOVED lines=10> */
.L_x_3524:
[----:B------:R-:W-:Y:S05]  /*5570*/  BSYNC.RECONVERGENT B2 ;  /* 0x0000000000027941 */ /* 0x000fea0003800200 */
.L_x_3523:
        /* <DEDUP_REMOVED lines=56> */
[----:B------:R-:W-:-:S05]  /*5900*/  IMAD.WIDE.U32 R176, R176, -0x2daee0ad, RZ ;  /* 0xd2511f53b0b07825 */ /* 0x000fca00078e00ff */
[----:B------:R-:W-:Y:S01]  /*5910*/  LOP3.LUT R4, R4, UR5, R177, 0x96, !PT ;  /* 0x0000000504047c12 */ /* 0x000fe2000f8e96b1 */
[----:B------:R-:W-:-:S06]  /*5920*/  UIADD3 UR5, UPT, UPT, UR14, -0x700cb87f, URZ ;  /* 0x8ff347810e057890 */ /* 0x000fcc000fffe0ff */
[----:B------:R-:W-:-:S07]  /*5930*/  LOP3.LUT R5, R132, UR5, R11, 0x96, !PT ;  /* 0x0000000584057c12 */ /* 0x000fce000f8e960b */
.L_x_3521:
[----:B------:R-:W-:Y:S05]  /*5940*/  BSYNC.RECONVERGENT B1 ;  /* 0x0000000000017941 */ /* 0x000fea0003800200 */
.L_x_3520:
[----:B------:R-:W-:Y:S01]  /*5950*/  I2FP.F32.U32 R6, R9 ;  /* 0x0000000900067245 */ /* 0x000fe20000201000 */
[----:B------:R-:W-:-:S04]  /*5960*/  IMAD.MOV.U32 R9, RZ, RZ, 0x2f800000 ;  /* 0x2f800000ff097424 */ /* 0x000fc800078e00ff */
        /* <DEDUP_REMOVED lines=8> */
[----:B------:R-:W-:-:S07]  /*59f0*/  FMUL.FTZ R9, R9, R6 ;  /* 0x0000000609097220 */ /* 0x000fce0000410000 */
.L_x_3519:
[----:B------:R-:W-:Y:S01]  /*5a00*/  F2FP.BF16.F32.PACK_AB R132, RZ, R9 ;  /* 0x00000009ff84723e */ /* 0x000fe200000010ff */
[----:B------:R-:W-:Y:S02]  /*5a10*/  IMAD.MOV.U32 R12, RZ, RZ, RZ ;  /* 0x000000ffff0c7224 */ /* 0x000fe400078e00ff */
[----:B------:R-:W-:Y:S01]  /*5a20*/  IMAD.MOV.U32 R16, RZ, RZ, R14 ;  /* 0x000000ffff107224 */ /* 0x000fe200078e000e */
        /* <DEDUP_REMOVED lines=14> */
.L_x_3528:
        /* <DEDUP_REMOVED lines=12> */
.L_x_3530:
[----:B------:R-:W-:Y:S05]  /*5bd0*/  BSYNC.RECONVERGENT B2 ;  /* 0x0000000000027941 */ /* 0x000fea0003800200 */
.L_x_3529:
[----:B------:R-:W-:Y:S01]  /*5be0*/  IMAD.WIDE.U32 R4, R3, -0x2daee0ad, RZ ;  /* 0xd2511f5303047825 */ /* 0x000fe200078e00ff */
[----:B------:R-:W-:-:S03]  /*5bf0*/  UIADD3 UR5, UPT, UPT, UR14, -0x61c88647, URZ ;  /* 0x9e3779b90e057890 */ /* 0x000fc6000fffe0ff */
[----:B------:R-:W-:Y:S01]  /*5c00*/  IMAD.WIDE.U32 R134, R0, -0x326172a9, RZ ;  /* 0xcd9e8d5700867825 */ /* 0x000fe200078e00ff */
[----:B------:R-:W-:-:S03]  /*5c10*/  LOP3.LUT R12, R8, UR15, R5, 0x96, !PT ;  /* 0x0000000f080c7c12 */ /* 0x000fc6000f8e9605 */
[----:B------:R-:W-:Y:S01]  /*5c20*/  IMAD.MOV.U32 R6, RZ, RZ, R176 ;  /* 0x000000ffff067224 */ /* 0x000fe200078e00b0 */
[----:B------:R-:W-:Y:S01]  /*5c30*/  LOP3.LUT R135, R7, UR14, R135, 0x96, !PT ;  /* 0x0000000e07877c12 */ /* 0x000fe2000f8e9687 */
[----:B------:R-:W-:-:S04]  /*5c40*/  IMAD.WIDE.U32 R12, R12, -0x326172a9, RZ ;  /* 0xcd9e8d570c0c7825 */ /* 0x000fc800078e00ff */
[----:B------:R-:W-:Y:S01]  /*5c50*/  IMAD.MOV.U32 R16, RZ, RZ, RZ ;  /* 0x000000ffff107224 */ /* 0x000fe200078e00ff */
        /* <DEDUP_REMOVED lines=47> */
[----:B------:R-:W-:-:S04]  /*5f50*/  IMAD.WIDE.U32 R12, R12, -0x2daee0ad, RZ ;  /* 0xd2511f530c0c7825 */ /* 0x000fc800078e00ff */
[----:B------:R-:W-:Y:S01]  /*5f60*/  IMAD.MOV.U32 R176, RZ, RZ, R12 ;  /* 0x000000ffffb07224 */ /* 0x000fe200078e000c */
[----:B------:R-:W-:Y:S01]  /*5f70*/  LOP3.LUT R4, R4, UR5, R13, 0x96, !PT ;  /* 0x0000000504047c12 */ /* 0x000fe2000f8e960d */
[----:B------:R-:W-:Y:S01]  /*5f80*/  UIADD3 UR5, UPT, UPT, UR14, -0x700cb87f, URZ ;  /* 0x8ff347810e057890 */ /* 0x000fe2000fffe0ff */
[----:B------:R-:W-:-:S05]  /*5f90*/  IMAD.WIDE.U32 R12, R5, -0x326172a9, RZ ;  /* 0xcd9e8d57050c7825 */ /* 0x000fca00078e00ff */
[----:B------:R-:W-:Y:S02]  /*5fa0*/  LOP3.LUT R5, R134, UR5, R13, 0x96, !PT ;  /* 0x0000000586057c12 */ /* 0x000fe4000f8e960d */
[----:B------:R-:W-:-:S07]  /*5fb0*/  MOV R10, R12 ;  /* 0x0000000c000a7202 */ /* 0x000fce0000000f00 */
.L_x_3527:
[----:B------:R-:W-:Y:S05]  /*5fc0*/  BSYNC.RECONVERGENT B1 ;  /* 0x0000000000017941 */ /* 0x000fea0003800200 */
.L_x_3526:
[----:B------:R-:W-:Y:S01]  /*5fd0*/  I2FP.F32.U32 R6, R6 ;  /* 0x0000000600067245 */ /* 0x000fe20000201000 */
[----:B------:R-:W-:-:S04]  /*5fe0*/  IMAD.MOV.U32 R13, RZ, RZ, 0x2f800000 ;  /* 0x2f800000ff0d7424 */ /* 0x000fc800078e00ff */
[----:B------:R-:W-:Y:S01]  /*5ff0*/  FFMA.FTZ R6, R6, R13, 1.1641532182693481445e-10 ;  /* 0x2f00000006067423 */ /* 0x000fe2000001000d */
[----:B------:R-:W-:-:S04]  /*6000*/  IMAD.U32 R13, R180, 0x10000, RZ ;  /* 0x00010000b40d7824 */ /* 0x000fc800078e00ff */
[----:B------:R-:W-:Y:S02]  /*6010*/  FSETP.GTU.FTZ.AND P1, PT, R6, UR23, PT ;  /* 0x0000001706007c0b */ /* 0x000fe4000bf3c000 */
[----:B-----5:R-:W-:-:S04]  /*6020*/  PRMT R6, R44, 0x7632, R6 ;  /* 0x000076322c067816 */ /* 0x020fc80000000006 */
[----:B------:R-:W-:-:S05]  /*6030*/  SHF.L.U32 R6, R6, 0x10, RZ ;  /* 0x0000001006067819 */ /* 0x000fca00000006ff */
[----:B------:R-:W-:-:S04]  /*6040*/  FMUL.FTZ R6, R6, UR21 ;  /* 0x0000001506067c20 */ /* 0x000fc80008410000 */
[----:B------:R-:W-:-:S05]  /*6050*/  FMUL.FTZ R6, R6, UR20 ;  /* 0x0000001406067c20 */ /* 0x000fca0008410000 */
[----:B------:R-:W-:-:S05]  /*6060*/  FSEL R6, R6, RZ, !P1 ;  /* 0x000000ff06067208 */ /* 0x000fca0004800000 */
[----:B------:R-:W-:Y:S01]  /*6070*/  FMUL.FTZ R12, R6, R13 ;  /* 0x0000000d060c7220 */ /* 0x000fe20000410000 */
[----:B------:R-:W-:-:S07]  /*6080*/  SEL R13, RZ, 0x1, P1 ;  /* 0x00000001ff0d7807 */ /* 0x000fce0000800000 */
.L_x_3525:
        /* <DEDUP_REMOVED lines=17> */
.L_x_3534:
        /* <DEDUP_REMOVED lines=12> */
.L_x_3536:
[----:B------:R-:W-:Y:S05]  /*6260*/  BSYNC.RECONVERGENT B2 ;  /* 0x0000000000027941 */ /* 0x000fea0003800200 */
.L_x_3535:
        /* <DEDUP_REMOVED lines=61> */
[----:B------:R-:W-:-:S07]  /*6640*/  LOP3.LUT R5, R174, UR5, R15, 0x96, !PT ;  /* 0x00000005ae057c12 */ /* 0x000fce000f8e960f */
.L_x_3533:
[----:B------:R-:W-:Y:S05]  /*6650*/  BSYNC.RECONVERGENT B1 ;  /* 0x0000000000017941 */ /* 0x000fea0003800200 */
.L_x_3532:
[----:B------:R-:W-:Y:S01]  /*6660*/  HFMA2 R14, -RZ, RZ, 0.1171875, 0 ;  /* 0x2f800000ff0e7431 */ /* 0x000fe200000001ff */
[----:B------:R-:W-:-:S05]  /*6670*/  I2FP.F32.U32 R6, R6 ;  /* 0x0000000600067245 */ /* 0x000fca0000201000 */
[----:B------:R-:W-:-:S05]  /*6680*/  FFMA.FTZ R6, R6, R14, 1.1641532182693481445e-10 ;  /* 0x2f00000006067423 */ /* 0x000fca000001000e */
[----:B------:R-:W-:Y:S01]  /*6690*/  FSETP.GTU.FTZ.AND P1, PT, R6, UR23, PT ;  /* 0x0000001706007c0b */ /* 0x000fe2000bf3c000 */
[----:B-----5:R-:W-:-:S03]  /*66a0*/  IMAD.U32 R6, R45, 0x10000, RZ ;  /* 0x000100002d067824 */ /* 0x020fc600078e00ff */
[----:B------:R-:W-:Y:S01]  /*66b0*/  SEL R15, RZ, 0x1, P1 ;  /* 0x00000001ff0f7807 */ /* 0x000fe20000800000 */
[----:B------:R-:W-:-:S04]  /*66c0*/  FMUL.FTZ R6, R6, UR21 ;  /* 0x0000001506067c20 */ /* 0x000fc80008410000 */
[----:B------:R-:W-:-:S05]  /*66d0*/  FMUL.FTZ R6, R6, UR20 ;  /* 0x0000001406067c20 */ /* 0x000fca0008410000 */
[----:B------:R-:W-:Y:S01]  /*66e0*/  FSEL R14, R6, RZ, !P1 ;  /* 0x000000ff060e7208 */ /* 0x000fe20004800000 */
[----:B------:R-:W-:-:S04]  /*66f0*/  IMAD.U32 R6, R121, 0x10000, RZ ;  /* 0x0001000079067824 */ /* 0x000fc800078e00ff */
[----:B------:R-:W-:-:S07]  /*6700*/  FMUL.FTZ R14, R14, R6 ;  /* 0x000000060e0e7220 */ /* 0x000fce0000410000 */
.L_x_3531:
        /* <DEDUP_REMOVED lines=17> */
.L_x_3540:
        /* <DEDUP_REMOVED lines=12> */
.L_x_3542:
[----:B------:R-:W-:Y:S05]  /*68e0*/  BSYNC.RECONVERGENT B2 ;  /* 0x0000000000027941 */ /* 0x000fea0003800200 */
.L_x_3541:
[----:B------:R-:W-:Y:S01]  /*68f0*/  IMAD.WIDE.U32 R4, R3, -0x2daee0ad, RZ ;  /* 0xd2511f5303047825 */ /* 0x000fe200078e00ff */
[----:B------:R-:W-:Y:S01]  /*6900*/  UIADD3 UR5, UPT, UPT, UR14, -0x61c88647, URZ ;  /* 0x9e3779b90e057890 */ /* 0x000fe2000fffe0ff */
[----:B------:R-:W-:Y:S02]  /*6910*/  MOV R6, R176 ;  /* 0x000000b000067202 */ /* 0x000fe40000000f00 */
        /* <DEDUP_REMOVED lines=56> */
[----:B------:R-:W-:-:S04]  /*6ca0*/  IMAD.WIDE.U32 R16, R5, -0x326172a9, RZ ;  /* 0xcd9e8d5705107825 */ /* 0x000fc800078e00ff */
[----:B------:R-:W-:Y:S01]  /*6cb0*/  IMAD.MOV.U32 R10, RZ, RZ, R16 ;  /* 0x000000ffff0a7224 */ /* 0x000fe200078e0010 */
[----:B------:R-:W-:-:S07]  /*6cc0*/  LOP3.LUT R5, R174, UR5, R17, 0x96, !PT ;  /* 0x00000005ae057c12 */ /* 0x000fce000f8e9611 */
.L_x_3539:
[----:B------:R-:W-:Y:S05]  /*6cd0*/  BSYNC.RECONVERGENT B1 ;  /* 0x0000000000017941 */ /* 0x000fea0003800200 */
.L_x_3538:
[----:B------:R-:W-:Y:S01]  /*6ce0*/  I2FP.F32.U32 R6, R6 ;  /* 0x0000000600067245 */ /* 0x000fe20000201000 */
[----:B------:R-:W-:-:S04]  /*6cf0*/  IMAD.MOV.U32 R16, RZ, RZ, 0x2f800000 ;  /* 0x2f800000ff107424 */ /* 0x000fc800078e00ff */
[----:B------:R-:W-:-:S05]  /*6d00*/  FFMA.FTZ R6, R6, R16, 1.1641532182693481445e-10 ;  /* 0x2f00000006067423 */ /* 0x000fca0000010010 */
[----:B------:R-:W-:Y:S02]  /*6d10*/  FSETP.GTU.FTZ.AND P1, PT, R6, UR23, PT ;  /* 0x0000001706007c0b */ /* 0x000fe4000bf3c000 */
[----:B-----5:R-:W-:Y:S02]  /*6d20*/  PRMT R6, R45, 0x7632, R6 ;  /* 0x000076322d067816 */ /* 0x020fe40000000006 */
[----:B------:R-:W-:-:S03]  /*6d30*/  SEL R17, RZ, 0x1, P1 ;  /* 0x00000001ff117807 */ /* 0x000fc60000800000 */
[----:B------:R-:W-:-:S04]  /*6d40*/  IMAD.U32 R6, R6, 0x10000, RZ ;  /* 0x0001000006067824 */ /* 0x000fc800078e00ff */
[----:B------:R-:W-:-:S04]  /*6d50*/  FMUL.FTZ R6, R6, UR21 ;  /* 0x0000001506067c20 */ /* 0x000fc80008410000 */
[----:B------:R-:W-:-:S05]  /*6d60*/  FMUL.FTZ R6, R6, UR20 ;  /* 0x0000001406067c20 */ /* 0x000fca0008410000 */
[----:B------:R-:W-:Y:S02]  /*6d70*/  FSEL R16, R6, RZ, !P1 ;  /* 0x000000ff06107208 */ /* 0x000fe40004800000 */
[----:B------:R-:W-:-:S05]  /*6d80*/  SHF.L.U32 R6, R182, 0x10, RZ ;  /* 0x00000010b6067819 */ /* 0x000fca00000006ff */
[----:B------:R-:W-:-:S07]  /*6d90*/  FMUL.FTZ R16, R16, R6 ;  /* 0x0000000610107220 */ /* 0x000fce0000410000 */
.L_x_3537:
        /* <DEDUP_REMOVED lines=17> */
.L_x_3546:
        /* <DEDUP_REMOVED lines=12> */
.L_x_3548:
[----:B------:R-:W-:Y:S05]  /*6f70*/  BSYNC.RECONVERGENT B2 ;  /* 0x0000000000027941 */ /* 0x000fea0003800200 */
.L_x_3547:
        /* <DEDUP_REMOVED lines=62> */
.L_x_3545:
[----:B------:R-:W-:Y:S05]  /*7360*/  BSYNC.RECONVERGENT B1 ;  /* 0x0000000000017941 */ /* 0x000fea0003800200 */
.L_x_3544:
[----:B------:R-:W-:Y:S01]  /*7370*/  I2FP.F32.U32 R6, R6 ;  /* 0x0000000600067245 */ /* 0x000fe20000201000 */
[----:B------:R-:W-:-:S04]  /*7380*/  IMAD.MOV.U32 R18, RZ, RZ, 0x2f800000 ;  /* 0x2f800000ff127424 */ /* 0x000fc800078e00ff */
[----:B------:R-:W-:-:S05]  /*7390*/  FFMA.FTZ R6, R6, R18, 1.1641532182693481445e-10 ;  /* 0x2f00000006067423 */ /* 0x000fca0000010012 */
[----:B------:R-:W-:Y:S02]  /*73a0*/  FSETP.GTU.FTZ.AND P1, PT, R6, UR23, PT ;  /* 0x0000001706007c0b */ /* 0x000fe4000bf3c000 */
[----:B-----5:R-:W-:Y:S02]  /*73b0*/  SHF.L.U32 R6, R46, 0x10, RZ ;  /* 0x000000102e067819 */ /* 0x020fe400000006ff */
[----:B------:R-:W-:-:S03]  /*73c0*/  SEL R19, RZ, 0x1, P1 ;  /* 0x00000001ff137807 */ /* 0x000fc60000800000 */
[----:B------:R-:W-:-:S04]  /*73d0*/  FMUL.FTZ R6, R6, UR21 ;  /* 0x0000001506067c20 */ /* 0x000fc80008410000 */
[----:B------:R-:W-:-:S05]  /*73e0*/  FMUL.FTZ R6, R6, UR20 ;  /* 0x0000001406067c20 */ /* 0x000fca0008410000 */
[----:B------:R-:W-:Y:S01]  /*73f0*/  FSEL R18, R6, RZ, !P1 ;  /* 0x000000ff06127208 */ /* 0x000fe20004800000 */
[----:B------:R-:W-:-:S04]  /*7400*/  IMAD.U32 R6, R122, 0x10000, RZ ;  /* 0x000100007a067824 */ /* 0x000fc800078e00ff */
[----:B------:R-:W-:-:S07]  /*7410*/  FMUL.FTZ R18, R18, R6 ;  /* 0x0000000612127220 */ /* 0x000fce0000410000 */
.L_x_3543:
        /* <DEDUP_REMOVED lines=17> */
.L_x_3552:
        /* <DEDUP_REMOVED lines=12> */
.L_x_3554:
[----:B------:R-:W-:Y:S05]  /*75f0*/  BSYNC.RECONVERGENT B2 ;  /* 0x0000000000027941 */ /* 0x000fea0003800200 */
.L_x_3553:
        /* <DEDUP_REMOVED lines=62> */
.L_x_3551:
[----:B------:R-:W-:Y:S05]  /*79e0*/  BSYNC.RECONVERGENT B1 ;  /* 0x0000000000017941 */ /* 0x000fea0003800200 */
.L_x_3550:
[----:B------:R-:W-:Y:S01]  /*79f0*/  HFMA2 R20, -RZ, RZ, 0.1171875, 0 ;  /* 0x2f800000ff147431 */ /* 0x000fe200000001ff */
[----:B------:R-:W-:-:S05]  /*7a00*/  I2FP.F32.U32 R6, R6 ;  /* 0x0000000600067245 */ /* 0x000fca0000201000 */
[----:B------:R-:W-:-:S05]  /*7a10*/  FFMA.FTZ R6, R6, R20, 1.1641532182693481445e-10 ;  /* 0x2f00000006067423 */ /* 0x000fca0000010014 */
[----:B------:R-:W-:Y:S02]  /*7a20*/  FSETP.GTU.FTZ.AND P1, PT, R6, UR23, PT ;  /* 0x0000001706007c0b */ /* 0x000fe4000bf3c000 */
[----:B-----5:R-:W-:Y:S02]  /*7a30*/  PRMT R6, R46, 0x7632, R6 ;  /* 0x000076322e067816 */ /* 0x020fe40000000006 */
[----:B------:R-:W-:-:S03]  /*7a40*/  SEL R21, RZ, 0x1, P1 ;  /* 0x00000001ff157807 */ /* 0x000fc60000800000 */
[----:B------:R-:W-:-:S04]  /*7a50*/  IMAD.U32 R6, R6, 0x10000, RZ ;  /* 0x0001000006067824 */ /* 0x000fc800078e00ff */
[----:B------:R-:W-:-:S04]  /*7a60*/  FMUL.FTZ R6, R6, UR21 ;  /* 0x0000001506067c20 */ /* 0x000fc80008410000 */
[----:B------:R-:W-:-:S05]  /*7a70*/  FMUL.FTZ R6, R6, UR20 ;  /* 0x0000001406067c20 */ /* 0x000fca0008410000 */
[----:B------:R-:W-:Y:S01]  /*7a80*/  FSEL R20, R6, RZ, !P1 ;  /* 0x000000ff06147208 */ /* 0x000fe20004800000 */
[----:B------:R-:W-:-:S04]  /*7a90*/  IMAD.U32 R6, R183, 0x10000, RZ ;  /* 0x00010000b7067824 */ /* 0x000fc800078e00ff */
[----:B------:R-:W-:-:S07]  /*7aa0*/  FMUL.FTZ R20, R20, R6 ;  /* 0x0000000614147220 */ /* 0x000fce0000410000 */
.L_x_3549:
        /* <DEDUP_REMOVED lines=17> */
.L_x_3558:
        /* <DEDUP_REMOVED lines=12> */
.L_x_3560:
[----:B------:R-:W-:Y:S05]  /*7c80*/  BSYNC.RECONVERGENT B2 ;  /* 0x0000000000027941 */ /* 0x000fea0003800200 */
.L_x_3559:
[----:B------:R-:W-:Y:S01]  /*7c90*/  IMAD.WIDE.U32 R4, R3, -0x2daee0ad, RZ ;  /* 0xd2511f5303047825 */ /* 0x000fe200078e00ff */
[----:B------:R-:W-:Y:S01]  /*7ca0*/  UIADD3 UR5, UPT, UPT, UR14, -0x61c88647, URZ ;  /* 0x9e3779b90e057890 */ /* 0x000fe2000fffe0ff */
[----:B------:R-:W-:Y:S02]  /*7cb0*/  MOV R6, R176 ;  /* 0x000000b000067202 */ /* 0x000fe40000000f00 */
        /* <DEDUP_REMOVED lines=57> */
[----:B------:R-:W-:Y:S01]  /*8050*/  LOP3.LUT R5, R174, UR5, R23, 0x96, !PT ;  /* 0x00000005ae057c12 */ /* 0x000fe2000f8e9617 */
[----:B------:R-:W-:-:S07]  /*8060*/  HFMA2 R174, -RZ, RZ, 0, 0 ;  /* 0x00000000ffae7431 */ /* 0x000fce00000001ff */
.L_x_3557:
[----:B------:R-:W-:Y:S05]  /*8070*/  BSYNC.RECONVERGENT B1 ;  /* 0x0000000000017941 */ /* 0x000fea0003800200 */
.L_x_3556:
[----:B------:R-:W-:Y:S01]  /*8080*/  I2FP.F32.U32 R6, R6 ;  /* 0x0000000600067245 */ /* 0x000fe20000201000 */
[----:B------:R-:W-:-:S04]  /*8090*/  IMAD.MOV.U32 R22, RZ, RZ, 0x2f800000 ;  /* 0x2f800000ff167424 */ /* 0x000fc800078e00ff */
[----:B------:R-:W-:-:S05]  /*80a0*/  FFMA.FTZ R6, R6, R22, 1.1641532182693481445e-10 ;  /* 0x2f00000006067423 */ /* 0x000fca0000010016 */
[----:B------:R-:W-:Y:S01]  /*80b0*/  FSETP.GTU.FTZ.AND P1, PT, R6, UR23, PT ;  /* 0x0000001706007c0b */ /* 0x000fe2000bf3c000 */
[----:B-----5:R-:W-:-:S03]  /*80c0*/  IMAD.U32 R6, R47, 0x10000, RZ ;  /* 0x000100002f067824 */ /* 0x020fc600078e00ff */
[----:B------:R-:W-:Y:S01]  /*80d0*/  SEL R23, RZ, 0x1, P1 ;  /* 0x00000001ff177807 */ /* 0x000fe20000800000 */
[----:B------:R-:W-:-:S04]  /*80e0*/  FMUL.FTZ R6, R6, UR21 ;  /* 0x0000001506067c20 */ /* 0x000fc80008410000 */
[----:B------:R-:W-:-:S05]  /*80f0*/  FMUL.FTZ R6, R6, UR20 ;  /* 0x0000001406067c20 */ /* 0x000fca0008410000 */
[----:B------:R-:W-:Y:S02]  /*8100*/  FSEL R22, R6, RZ, !P1 ;  /* 0x000000ff06167208 */ /* 0x000fe40004800000 */
[----:B------:R-:W-:-:S05]  /*8110*/  SHF.L.U32 R6, R123, 0x10, RZ ;  /* 0x000000107b067819 */ /* 0x000fca00000006ff */
[----:B------:R-:W-:-:S07]  /*8120*/  FMUL.FTZ R22, R22, R6 ;  /* 0x0000000616167220 */ /* 0x000fce0000410000 */
.L_x_3555:
        /* <DEDUP_REMOVED lines=17> */
.L_x_3564:
        /* <DEDUP_REMOVED lines=12> */
.L_x_3566:
[----:B------:R-:W-:Y:S05]  /*8300*/  BSYNC.RECONVERGENT B2 ;  /* 0x0000000000027941 */ /* 0x000fea0003800200 */
.L_x_3565:
        /* <DEDUP_REMOVED lines=54> */
[----:B------:R-:W-:-:S03]  /*8670*/  IMAD.MOV.U32 R175, RZ, RZ, R176 ;  /* 0x000000ffffaf7224 */ /* 0x000fc600078e00b0 */
[----:B------:R-:W-:-:S04]  /*8680*/  IMAD.WIDE.U32 R24, R24, -0x2daee0ad, RZ ;  /* 0xd2511f5318187825 */ /* 0x000fc800078e00ff */
[----:B------:R-:W-:Y:S01]  /*8690*/  IMAD.MOV.U32 R176, RZ, RZ, R24 ;  /* 0x000000ffffb07224 */ /* 0x000fe200078e0018 */
[----:B------:R-:W-:Y:S01]  /*86a0*/  LOP3.LUT R4, R4, UR5, R25, 0x96, !PT ;  /* 0x0000000504047c12 */ /* 0x000fe2000f8e9619 */
[----:B------:R-:W-:Y:S01]  /*86b0*/  UIADD3 UR5, UPT, UPT, UR14, -0x700cb87f, URZ ;  /* 0x8ff347810e057890 */ /* 0x000fe2000fffe0ff */
[----:B------:R-:W-:-:S05]  /*86c0*/  IMAD.WIDE.U32 R24, R5, -0x326172a9, RZ ;  /* 0xcd9e8d5705187825 */ /* 0x000fca00078e00ff */
[----:B------:R-:W-:Y:S02]  /*86d0*/  LOP3.LUT R5, R174, UR5, R25, 0x96, !PT ;  /* 0x00000005ae057c12 */ /* 0x000fe4000f8e9619 */
[----:B------:R-:W-:-:S07]  /*86e0*/  MOV R10, R24 ;  /* 0x00000018000a7202 */ /* 0x000fce0000000f00 */
.L_x_3563:
[----:B------:R-:W-:Y:S05]  /*86f0*/  BSYNC.RECONVERGENT B1 ;  /* 0x0000000000017941 */ /* 0x000fea0003800200 */
.L_x_3562:
        /* <DEDUP_REMOVED lines=12> */
.L_x_3561:
[----:B------:R-:W-:Y:S02]  /*87c0*/  F2FP.BF16.F32.PACK_AB R174, RZ, R24 ;  /* 0x00000018ffae723e */ /* 0x000fe400000010ff */
[----:B------:R-:W-:Y:S02]  /*87d0*/  PRMT R132, R132, 0x5410, R135 ;  /* 0x0000541084847816 */ /* 0x000fe40000000087 */
[----:B------:R-:W-:Y:S02]  /*87e0*/  PRMT R134, R134, 0x5410, R177 ;  /* 0x0000541086867816 */ /* 0x000fe400000000b1 */
[----:B------:R-:W-:Y:S02]  /*87f0*/  PRMT R133, R133, 0x5410, R171 ;  /* 0x0000541085857816 */ /* 0x000fe400000000ab */
[----:B------:R-:W-:-:S07]  /*8800*/  PRMT R135, R178, 0x5410, R174 ;  /* 0x00005410b2877816 */ /* 0x000fce00000000ae */
.L_x_3518:
[----:B------:R-:W0:Y:S01]  /*8810*/  LDC.64 R174, c[0x0][0x3a8] ;  /* 0x0000ea00ffae7b82 */ /* 0x000e220000000a00 */
[----:B------:R-:W-:Y:S02]  /*8820*/  IMAD.MOV.U32 R171, RZ, RZ, R176 ;  /* 0x000000ffffab7224 */ /* 0x000fe400078e00b0 */
[----:B0-----:R-:W-:-:S05]  /*8830*/  IMAD.WIDE.U32 R174, R173, 0x10, R174 ;  /* 0x00000010adae7825 */ /* 0x001fca00078e00ae */
[----:B------:R0:W-:Y:S01]  /*8840*/  STG.E.128 desc[UR12][R174.64], R132 ;  /* 0x00000084ae007986 */ /* 0x0001e2000c101d0c */
[----:B------:R-:W-:Y:S05]  /*8850*/  BRA.U !UP2, `(.L_x_3567) ;  /* 0x000000010a507547 */ /* 0x000fea000b800000 */
[----:B0-----:R-:W-:Y:S02]  /*8860*/  SHF.L.U32 R132, R23, 0x10, RZ ;  /* 0x0000001017847819 */ /* 0x001fe400000006ff */
[----:B------:R-:W-:Y:S02]  /*8870*/  LOP3.LUT R133, R25, 0xffff, RZ, 0xc0, !PT ;  /* 0x0000ffff19857812 */ /* 0x000fe400078ec0ff */
[----:B------:R-:W-:Y:S02]  /*8880*/  LOP3.LUT R132, R132, 0xff0000, RZ, 0xc0, !PT ;  /* 0x00ff000084847812 */ /* 0x000fe400078ec0ff */
[----:B------:R-:W-:Y:S02]  /*8890*/  PRMT R176, R21, 0x7104, RZ ;  /* 0x0000710415b07816 */ /* 0x000fe400000000ff */
[----:B------:R-:W-:Y:S02]  /*88a0*/  PRMT R132, R132, 0x4210, R133 ;  /* 0x0000421084847816 */ /* 0x000fe40000000085 */
[----:B------:R-:W-:-:S02]  /*88b0*/  LOP3.LUT R134, R15, 0xff, RZ, 0xc0, !PT ;  /* 0x000000ff0f867812 */ /* 0x000fc400078ec0ff */
[----:B------:R-:W-:Y:S02]  /*88c0*/  LOP3.LUT R176, R132, 0xff00, R176, 0xf8, !PT ;  /* 0x0000ff0084b07812 */ /* 0x000fe400078ef8b0 */
[----:B------:R-:W-:Y:S01]  /*88d0*/  LOP3.LUT R132, R17, 0xff, RZ, 0xc0, !PT ;  /* 0x000000ff11847812 */ /* 0x000fe200078ec0ff */
[----:B------:R-:W-:Y:S01]  /*88e0*/  IMAD.WIDE.U32 R134, R134, 0x10000, RZ ;  /* 0x0001000086867825 */ /* 0x000fe200078e00ff */
[----:B------:R-:W-:Y:S02]  /*88f0*/  LOP3.LUT R174, R13, 0xff, RZ, 0xc0, !PT ;  /* 0x000000ff0dae7812 */ /* 0x000fe400078ec0ff */
[----:B------:R-:W-:Y:S01]  /*8900*/  LOP3.LUT R176, R176, 0xff, R19, 0xf8, !PT ;  /* 0x000000ffb0b07812 */ /* 0x000fe200078ef813 */
[----:B------:R-:W-:-:S04]  /*8910*/  IMAD.WIDE.U32 R132, R132, 0x1000000, RZ ;  /* 0x0100000084847825 */ /* 0x000fc800078e00ff */
[----:B------:R-:W-:Y:S01]  /*8920*/  IMAD.WIDE.U32 R174, R174, 0x100, RZ ;  /* 0x00000100aeae7825 */ /* 0x000fe200078e00ff */
[----:B------:R-:W-:Y:S02]  /*8930*/  LOP3.LUT R176, R135, R176, R133, 0xfe, !PT ;  /* 0x000000b087b07212 */ /* 0x000fe400078efe85 */
[----:B------:R-:W-:Y:S02]  /*8940*/  LOP3.LUT R132, R174, R132, R134, 0xfe, !PT ;  /* 0x00000084ae847212 */ /* 0x000fe400078efe86 */
[----:B------:R-:W0:Y:S01]  /*8950*/  LDC.64 R134, c[0x0][0x3b0] ;  /* 0x0000ec00ff867b82 */ /* 0x000e220000000a00 */
[----:B------:R-:W-:Y:S02]  /*8960*/  LOP3.LUT R175, R176, R175, RZ, 0xfc, !PT ;  /* 0x000000afb0af7212 */ /* 0x000fe400078efcff */
[----:B------:R-:W-:Y:S01]  /*8970*/  LOP3.LUT R174, R132, 0xff, R11, 0xf8, !PT ;  /* 0x000000ff84ae7812 */ /* 0x000fe200078ef80b */
[----:B0-----:R-:W-:-:S05]  /*8980*/  IMAD.WIDE.U32 R132, R172, 0x8, R134 ;  /* 0x00000008ac847825 */ /* 0x001fca00078e0086 */
[----:B------:R1:W-:Y:S02]  /*8990*/  STG.E.64 desc[UR12][R132.64], R174 ;  /* 0x000000ae84007986 */ /* 0x0003e4000c101b0c */
.L_x_3567:
[----:B------:R-:W-:Y:S02]  /*89a0*/  VIADD R173, R173, 0x80 ;  /* 0x00000080adad7836 */ /* 0x000fe40000000000 */
[----:B------:R-:W-:-:S07]  /*89b0*/  VIADD R172, R172, 0x80 ;  /* 0x00000080acac7836 */ /* 0x000fce0000000000 */
.L_x_3467:
[----:B------:R-:W-:Y:S05]  /*89c0*/  BSYNC.RECONVERGENT B0 ;  /* 0x0000000000007941 */ /* 0x000fea0003800200 */
.L_x_3466:
[----:B------:R-:W-:Y:S01]  /*89d0*/  ISETP.GE.U32.AND P1, PT, R2, 0x100, PT ;  /* 0x000001000200780c */ /* 0x000fe20003f26070 */
[----:B------:R-:W-:Y:S01]  /*89e0*/  BSSY.RECONVERGENT B0, `(.L_x_3568) ;  /* 0x00006ed000007945 */ /* 0x000fe20003800200 */
[----:B------:R-:W-:-:S11]  /*89f0*/  LOP3.LUT R34, R34, 0xffffffdf, RZ, 0xc0, !PT ;  /* 0xffffffdf22227812 */ /* 0x000fd600078ec0ff */
[----:B------:R-:W-:Y:S01]  /*8a00*/  @P1 LOP3.LUT R34, R34, 0x20, RZ, 0xfc, !PT ;  /* 0x0000002022221812 */ /* 0x000fe200078efcff */
[----:B------:R-:W-:Y:S06]  /*8a10*/  @!P1 BRA `(.L_x_3569) ;  /* 0x0000006c00a49947 */ /* 0x000fec0003800000 */
[----:B------:R-:W2:Y:S01]  /*8a20*/  @UP2 LDCU.64 UR6, c[0x0][0x390] ;  /* 0x00007200ff0627ac */ /* 0x000ea20008000a00 */
[----:B------:R-:W-:Y:S01]  /*8a30*/  PLOP3.LUT P2, PT, PT, PT, UP2, 0x80, 0x8 ;  /* 0x000000000008781c */ /* 0x000fe20003f4f028 */
[----:B------:R-:W-:Y:S01]  /*8a40*/  HFMA2 R27, -RZ, RZ, 0, 9.5367431640625e-07 ;  /* 0x00000010ff1b7431 */ /* 0x000fe200000001ff */
[----:B------:R-:W-:Y:S02]  /*8a50*/  ISETP.NE.U32.AND P1, PT, RZ, UR18, PT ;  /* 0x00000012ff007c0c */ /* 0x000fe4000bf25070 */
[----:B------:R-:W-:Y:S02]  /*8a60*/  PLOP3.LUT P3, PT, PT, PT, UP2, 0x80, 0x8 ;  /* 0x000000000008781c */ /* 0x000fe40003f6f028 */
[----:B------:R-:W-:-:S07]  /*8a70*/  ISETP.NE.AND.EX P1, PT, RZ, UR19, PT, P1 ;  /* 0x00000013ff007c0c */ /* 0x000fce000bf25310 */
[----:B--2---:R-:W-:-:S05]  /*8a80*/  @P2 IMAD.WIDE.U32 R26, R172, R27, UR6 ;  /* 0x00000006ac1a2e25 */ /* 0x004fca000f8e001b */
[----:B-----5:R2:W5:Y:S02]  /*8a90*/  @P3 LDG.E.128 R44, desc[UR12][R26.64] ;  /* 0x0000000c1a2c3981 */ /* 0x020564000c1e1d00 */
[----:B--2---:R-:W2:Y:S02]  /*8aa0*/  @P1 LDC.64 R26, c[0x0][0x3a0] ;  /* 0x0000e800ff1a1b82 */ /* 0x004ea40000000a00 */
[----:B--2---:R-:W-:-:S05]  /*8ab0*/  @P1 IMAD.WIDE.U32 R26, R173, 0x10, R26 ;  /* 0x00000010ad1a1825 */ /* 0x004fca00078e001a */
[----:B------:R2:W5:Y:S01]  /*8ac0*/  @P1 LDG.E.128 R40, desc[UR12][R26.64] ;  /* 0x0000000c1a281981 */ /* 0x000562000c1e1d00 */
[----:B------:R-:W-:Y:S05]  /*8ad0*/  @!P1 BRA `(.L_x_3570) ;  /* 0x0000003400e09947 */ /* 0x000fea0003800000 */
[----:B------:R-:W-:-:S13]  /*8ae0*/  ISETP.LT.AND P1, PT, RZ, UR27, PT ;  /* 0x0000001bff007c0c */ /* 0x000fda000bf21270 */
[----:B--2--5:R-:W-:Y:S01]  /*8af0*/  @!P1 IMAD.U32 R26, R40, 0x10000, RZ ;  /* 0x00010000281a9824 */ /* 0x024fe200078e00ff */
        /* <DEDUP_REMOVED lines=19> */
.L_x_3574:
        /* <DEDUP_REMOVED lines=12> */
.L_x_3576:
[----:B------:R-:W-:Y:S05]  /*8cf0*/  BSYNC.RECONVERGENT B2 ;  /* 0x0000000000027941 */ /* 0x000fea0003800200 */
.L_x_3575:
        /* <DEDUP_REMOVED lines=54> */
[----:B------:R-:W-:-:S04]  /*9060*/  IMAD.WIDE.U32 R26, R26, -0x2daee0ad, RZ ;  /* 0xd2511f531a1a7825 */ /* 0x000fc800078e00ff */
[----:B------:R-:W-:Y:S01]  /*9070*/  IMAD.MOV.U32 R32, RZ, RZ, R26 ;  /* 0x000000ffff207224 */ /* 0x000fe200078e001a */
[----:B------:R-:W-:Y:S01]  /*9080*/  LOP3.LUT R4, R4, UR5, R27, 0x96, !PT ;  /* 0x0000000504047c12 */ /* 0x000fe2000f8e961b */
[----:B------:R-:W-:-:S06]  /*9090*/  UIADD3 UR5, UPT, UPT, UR14, -0x700cb87f, URZ ;  /* 0x8ff347810e057890 */ /* 0x000fcc000fffe0ff */
[----:B------:R-:W-:Y:S01]  /*90a0*/  LOP3.LUT R5, R28, UR5, R11, 0x96, !PT ;  /* 0x000000051c057c12 */ /* 0x000fe2000f8e960b */
[----:B------:R-:W-:Y:S01]  /*90b0*/  IMAD.MOV.U32 R28, RZ, RZ, RZ ;  /* 0x000000ffff1c7224 */ /* 0x000fe200078e00ff */
[----:B------:R-:W-:-:S07]  /*90c0*/  MOV R11, R171 ;  /* 0x000000ab000b7202 */ /* 0x000fce0000000f00 */
.L_x_3573:
[----:B------:R-:W-:Y:S05]  /*90d0*/  BSYNC.RECONVERGENT B1 ;  /* 0x0000000000017941 */ /* 0x000fea0003800200 */
.L_x_3572:
[----:B------:R-:W-:Y:S01]  /*90e0*/  I2FP.F32.U32 R6, R11 ;  /* 0x0000000b00067245 */ /* 0x000fe20000201000 */
[----:B------:R-:W-:Y:S02]  /*90f0*/  IMAD.MOV.U32 R11, RZ, RZ, 0x2f800000 ;  /* 0x2f800000ff0b7424 */ /* 0x000fe400078e00ff */
[----:B------:R-:W-:Y:S02]  /*9100*/  IMAD.U32 R27, R40, 0x10000, RZ ;  /* 0x00010000281b7824 */ /* 0x000fe400078e00ff */
[----:B------:R-:W-:Y:S01]  /*9110*/  FFMA.FTZ R6, R6, R11, 1.1641532182693481445e-10 ;  /* 0x2f00000006067423 */ /* 0x000fe2000001000b */
[----:B------:R-:W-:-:S04]  /*9120*/  SHF.L.U32 R11, R44, 0x10, RZ ;  /* 0x000000102c0b7819 */ /* 0x000fc800000006ff */
[----:B------:R-:W-:Y:S01]  /*9130*/  FSETP.GTU.FTZ.AND P2, PT, R6, UR23, PT ;  /* 0x0000001706007c0b */ /* 0x000fe2000bf5c000 */
[----:B------:R-:W-:-:S04]  /*9140*/  FMUL.FTZ R11, R11, UR21 ;  /* 0x000000150b0b7c20 */ /* 0x000fc80008410000 */
[----:B------:R-:W-:-:S05]  /*9150*/  FMUL.FTZ R11, R11, UR20 ;  /* 0x000000140b0b7c20 */ /* 0x000fca0008410000 */
[----:B------:R-:W-:Y:S01]  /*9160*/  FSEL R26, R11, RZ, !P2 ;  /* 0x000000ff0b1a7208 */ /* 0x000fe20005000000 */
[----:B------:R-:W-:-:S04]  /*9170*/  IMAD.U32 R11, R108, 0x10000, RZ ;  /* 0x000100006c0b7824 */ /* 0x000fc800078e00ff */
[----:B------:R-:W-:Y:S01]  /*9180*/  FFMA.FTZ R26, R26, R11, R27 ;  /* 0x0000000b1a1a7223 */ /* 0x000fe2000001001b */
[----:B------:R-:W-:-:S07]  /*9190*/  SEL R11, RZ, 0x1, P2 ;  /* 0x00000001ff0b7807 */ /* 0x000fce0001000000 */
.L_x_3571:
[----:B------:R-:W-:Y:S01]  /*91a0*/  @!P1 PRMT R27, R40, 0x7632, R27 ;  /* 0x00007632281b9816 */ /* 0x000fe2000000001b */
[----:B------:R-:W-:Y:S01]  /*91b0*/  @!P1 IMAD.MOV.U32 R29, RZ, RZ, R28 ;  /* 0x000000ffff1d9224 */ /* 0x000fe200078e001c */
[----:B01----:R-:W-:Y:S01]  /*91c0*/  F2FP.BF16.F32.PACK_AB R132, RZ, R26 ;  /* 0x0000001aff84723e */ /* 0x003fe200000010ff */
[----:B------:R-:W-:Y:S01]  /*91d0*/  @!P1 IMAD.MOV.U32 R6, RZ, RZ, R32 ;  /* 0x000000ffff069224 */ /* 0x000fe200078e0020 */
[----:B------:R-:W-:Y:S01]  /*91e0*/  @!P1 SHF.L.U32 R27, R27, 0x10, RZ ;  /* 0x000000101b1b9819 */ /* 0x000fe200000006ff */
        /* <DEDUP_REMOVED lines=17> */
.L_x_3580:
        /* <DEDUP_REMOVED lines=12> */
.L_x_3582:
[----:B------:R-:W-:Y:S05]  /*93c0*/  BSYNC.RECONVERGENT B2 ;  /* 0x0000000000027941 */ /* 0x000fea0003800200 */
.L_x_3581:
        /* <DEDUP_REMOVED lines=61> */
[----:B------:R-:W-:-:S07]  /*97a0*/  IMAD.MOV.U32 R29, RZ, RZ, RZ ;  /* 0x000000ffff1d7224 */ /* 0x000fce00078e00ff */
.L_x_3579:
[----:B------:R-:W-:Y:S05]  /*97b0*/  BSYNC.RECONVERGENT B1 ;  /* 0x0000000000017941 */ /* 0x000fea0003800200 */
.L_x_3578:
[----:B------:R-:W-:Y:S01]  /*97c0*/  I2FP.F32.U32 R13, R13 ;  /* 0x0000000d000d7245 */ /* 0x000fe20000201000 */
[----:B------:R-:W-:Y:S01]  /*97d0*/  IMAD.MOV.U32 R28, RZ, RZ, 0x2f800000 ;  /* 0x2f800000ff1c7424 */ /* 0x000fe200078e00ff */
[----:B------:R-:W-:-:S03]  /*97e0*/  PRMT R27, R40, 0x7632, R27 ;  /* 0x00007632281b7816 */ /* 0x000fc6000000001b */
[----:B------:R-:W-:Y:S02]  /*97f0*/  FFMA.FTZ R13, R13, R28, 1.1641532182693481445e-10 ;  /* 0x2f0000000d0d7423 */ /* 0x000fe4000001001c */
[----:B------:R-:W-:-:S03]  /*9800*/  IMAD.U32 R27, R27, 0x10000, RZ ;  /* 0x000100001b1b7824 */ /* 0x000fc600078e00ff */
[----:B------:R-:W-:Y:S02]  /*9810*/  FSETP.GTU.FTZ.AND P2, PT, R13, UR23, PT ;  /* 0x000000170d007c0b */ /* 0x000fe4000bf5c000 */
[----:B------:R-:W-:-:S04]  /*9820*/  PRMT R13, R44, 0x7632, R13 ;  /* 0x000076322c0d7816 */ /* 0x000fc8000000000d */
[----:B------:R-:W-:-:S05]  /*9830*/  SHF.L.U32 R13, R13, 0x10, RZ ;  /* 0x000000100d0d7819 */ /* 0x000fca00000006ff */
[----:B------:R-:W-:-:S04]  /*9840*/  FMUL.FTZ R13, R13, UR21 ;  /* 0x000000150d0d7c20 */ /* 0x000fc80008410000 */
[----:B------:R-:W-:-:S05]  /*9850*/  FMUL.FTZ R13, R13, UR20 ;  /* 0x000000140d0d7c20 */ /* 0x000fca0008410000 */
[----:B------:R-:W-:Y:S01]  /*9860*/  FSEL R28, R13, RZ, !P2 ;  /* 0x000000ff0d1c7208 */ /* 0x000fe20005000000 */
[----:B------:R-:W-:-:S04]  /*9870*/  IMAD.U32 R13, R185, 0x10000, RZ ;  /* 0x00010000b90d7824 */ /* 0x000fc800078e00ff */
[----:B------:R-:W-:Y:S01]  /*9880*/  FFMA.FTZ R27, R28, R13, R27 ;  /* 0x0000000d1c1b7223 */ /* 0x000fe2000001001b */
[----:B------:R-:W-:-:S07]  /*9890*/  SEL R13, RZ, 0x1, P2 ;  /* 0x00000001ff0d7807 */ /* 0x000fce0001000000 */
.L_x_3577:
[----:B------:R-:W-:Y:S01]  /*98a0*/  F2FP.BF16.F32.PACK_AB R135, RZ, R27 ;  /* 0x0000001bff87723e */ /* 0x000fe200000010ff */
[----:B------:R-:W-:Y:S01]  /*98b0*/  @!P1 IMAD.MOV.U32 R30, RZ, RZ, R29 ;  /* 0x000000ffff1e9224 */ /* 0x000fe200078e001d */
[----:B------:R-:W-:Y:S01]  /*98c0*/  @!P1 SHF.L.U32 R28, R41, 0x10, RZ ;  /* 0x00000010291c9819 */ /* 0x000fe200000006ff */
[----:B------:R-:W-:Y:S01]  /*98d0*/  @!P1 IMAD.MOV.U32 R134, RZ, RZ, R6 ;  /* 0x000000ffff869224 */ /* 0x000fe200078e0006 */
        /* <DEDUP_REMOVED lines=17> */
.L_x_3586:
        /* <DEDUP_REMOVED lines=12> */
.L_x_3588:
[----:B------:R-:W-:Y:S05]  /*9ab0*/  BSYNC.RECONVERGENT B2 ;  /* 0x0000000000027941 */ /* 0x000fea0003800200 */
.L_x_3587:
        /* <DEDUP_REMOVED lines=62> */
.L_x_3585:
[----:B------:R-:W-:Y:S05]  /*9ea0*/  BSYNC.RECONVERGENT B1 ;  /* 0x0000000000017941 */ /* 0x000fea0003800200 */
.L_x_3584:
[----:B------:R-:W-:Y:S01]  /*9eb0*/  I2FP.F32.U32 R6, R15 ;  /* 0x0000000f00067245 */ /* 0x000fe20000201000 */
[----:B------:R-:W-:-:S04]  /*9ec0*/  IMAD.MOV.U32 R15, RZ, RZ, 0x2f800000 ;  /* 0x2f800000ff0f7424 */ /* 0x000fc800078e00ff */
[----:B------:R-:W-:Y:S01]  /*9ed0*/  FFMA.FTZ R6, R6, R15, 1.1641532182693481445e-10 ;  /* 0x2f00000006067423 */ /* 0x000fe2000001000f */
[----:B------:R-:W-:-:S04]  /*9ee0*/  IMAD.U32 R15, R41, 0x10000, RZ ;  /* 0x00010000290f7824 */ /* 0x000fc800078e00ff */
[----:B------:R-:W-:Y:S02]  /*9ef0*/  FSETP.GTU.FTZ.AND P2, PT, R6, UR23, PT ;  /* 0x0000001706007c0b */ /* 0x000fe4000bf5c000 */
[----:B------:R-:W-:-:S05]  /*9f00*/  SHF.L.U32 R6, R45, 0x10, RZ ;  /* 0x000000102d067819 */ /* 0x000fca00000006ff */
[----:B------:R-:W-:-:S04]  /*9f10*/  FMUL.FTZ R6, R6, UR21 ;  /* 0x0000001506067c20 */ /* 0x000fc80008410000 */
[----:B------:R-:W-:-:S05]  /*9f20*/  FMUL.FTZ R6, R6, UR20 ;  /* 0x0000001406067c20 */ /* 0x000fca0008410000 */
[----:B------:R-:W-:Y:S01]  /*9f30*/  FSEL R28, R6, RZ, !P2 ;  /* 0x000000ff061c7208 */ /* 0x000fe20005000000 */
[----:B------:R-:W-:-:S04]  /*9f40*/  IMAD.U32 R6, R109, 0x10000, RZ ;  /* 0x000100006d067824 */ /* 0x000fc800078e00ff */
[----:B------:R-:W-:Y:S01]  /*9f50*/  FFMA.FTZ R28, R28, R6, R15 ;  /* 0x000000061c1c7223 */ /* 0x000fe2000001000f */
[----:B------:R-:W-:-:S07]  /*9f60*/  SEL R15, RZ, 0x1, P2 ;  /* 0x00000001ff0f7807 */ /* 0x000fce0001000000 */
.L_x_3583:
        /* <DEDUP_REMOVED lines=22> */
.L_x_3592:
        /* <DEDUP_REMOVED lines=12> */
.L_x_3594:
[----:B------:R-:W-:Y:S05]  /*a190*/  BSYNC.RECONVERGENT B2 ;  /* 0x0000000000027941 */ /* 0x000fea0003800200 */
.L_x_3593:
        /* <DEDUP_REMOVED lines=62> */
.L_x_3591:
[----:B------:R-:W-:Y:S05]  /*a580*/  BSYNC.RECONVERGENT B1 ;  /* 0x0000000000017941 */ /* 0x000fea0003800200 */
.L_x_3590:
[----:B------:R-:W-:Y:S01]  /*a590*/  I2FP.F32.U32 R17, R17 ;  /* 0x0000001100117245 */ /* 0x000fe20000201000 */
[----:B------:R-:W-:Y:S02]  /*a5a0*/  IMAD.MOV.U32 R29, RZ, RZ, 0x2f800000 ;  /* 0x2f800000ff1d7424 */ /* 0x000fe400078e00ff */
[----:B------:R-:W-:Y:S02]  /*a5b0*/  IMAD.U32 R30, R186, 0x10000, RZ ;  /* 0x00010000ba1e7824 */ /* 0x000fe400078e00ff */
[----:B------:R-:W-:Y:S01]  /*a5c0*/  FFMA.FTZ R17, R17, R29, 1.1641532182693481445e-10 ;  /* 0x2f00000011117423 */ /* 0x000fe2000001001d */
[----:B------:R-:W-:-:S04]  /*a5d0*/  PRMT R29, R41, 0x7632, R29 ;  /* 0x00007632291d7816 */ /* 0x000fc8000000001d */
[----:B------:R-:W-:Y:S01]  /*a5e0*/  FSETP.GTU.FTZ.AND P2, PT, R17, UR23, PT ;  /* 0x0000001711007c0b */ /* 0x000fe2000bf5c000 */
[----:B------:R-:W-:Y:S01]  /*a5f0*/  IMAD.U32 R29, R29, 0x10000, RZ ;  /* 0x000100001d1d7824 */ /* 0x000fe200078e00ff */
[----:B------:R-:W-:-:S04]  /*a600*/  PRMT R17, R45, 0x7632, R17 ;  /* 0x000076322d117816 */ /* 0x000fc80000000011 */
[----:B------:R-:W-:-:S05]  /*a610*/  SHF.L.U32 R17, R17, 0x10, RZ ;  /* 0x0000001011117819 */ /* 0x000fca00000006ff */
[----:B------:R-:W-:-:S04]  /*a620*/  FMUL.FTZ R17, R17, UR21 ;  /* 0x0000001511117c20 */ /* 0x000fc80008410000 */
[----:B------:R-:W-:-:S05]  /*a630*/  FMUL.FTZ R17, R17, UR20 ;  /* 0x0000001411117c20 */ /* 0x000fca0008410000 */
[----:B------:R-:W-:-:S05]  /*a640*/  FSEL R17, R17, RZ, !P2 ;  /* 0x000000ff11117208 */ /* 0x000fca0005000000 */
[----:B------:R-:W-:Y:S01]  /*a650*/  FFMA.FTZ R29, R17, R30, R29 ;  /* 0x0000001e111d7223 */ /* 0x000fe2000001001d */
[----:B------:R-:W-:-:S07]  /*a660*/  SEL R17, RZ, 0x1, P2 ;  /* 0x00000001ff117807 */ /* 0x000fce0001000000 */
.L_x_3589:
        /* <DEDUP_REMOVED lines=21> */
.L_x_3598:
        /* <DEDUP_REMOVED lines=12> */
.L_x_3600:
[----:B------:R-:W-:Y:S05]  /*a880*/  BSYNC.RECONVERGENT B2 ;  /* 0x0000000000027941 */ /* 0x000fea0003800200 */
.L_x_3599:
        /* <DEDUP_REMOVED lines=62> */
.L_x_3597:
[----:B------:R-:W-:Y:S05]  /*ac70*/  BSYNC.RECONVERGENT B1 ;  /* 0x0000000000017941 */ /* 0x000fea0003800200 */
.L_x_3596:
        /* <DEDUP_REMOVED lines=12> */
.L_x_3595:
        /* <DEDUP_REMOVED lines=22> */
.L_x_3604:
        /* <DEDUP_REMOVED lines=12> */
.L_x_3606:
[----:B------:R-:W-:Y:S05]  /*af60*/  BSYNC.RECONVERGENT B2 ;  /* 0x0000000000027941 */ /* 0x000fea0003800200 */
.L_x_3605:
        /* <DEDUP_REMOVED lines=62> */
.L_x_3603:
[----:B------:R-:W-:Y:S05]  /*b350*/  BSYNC.RECONVERGENT B1 ;  /* 0x0000000000017941 */ /* 0x000fea0003800200 */
.L_x_3602:
        /* <DEDUP_REMOVED lines=14> */
.L_x_3601:
        /* <DEDUP_REMOVED lines=21> */
.L_x_3610:
        /* <DEDUP_REMOVED lines=12> */
.L_x_3612:
[----:B------:R-:W-:Y:S05]  /*b650*/  BSYNC.RECONVERGENT B2 ;  /* 0x0000000000027941 */ /* 0x000fea0003800200 */
.L_x_3611:
        /* <DEDUP_REMOVED lines=62> */
.L_x_3609:
[----:B------:R-:W-:Y:S05]  /*ba40*/  BSYNC.RECONVERGENT B1 ;  /* 0x0000000000017941 */ /* 0x000fea0003800200 */
.L_x_3608:
        /* <DEDUP_REMOVED lines=12> */
.L_x_3607:
        /* <DEDUP_REMOVED lines=22> */
.L_x_3616:
        /* <DEDUP_REMOVED lines=12> */
.L_x_3618:
[----:B------:R-:W-:Y:S05]  /*bd30*/  BSYNC.RECONVERGENT B2 ;  /* 0x0000000000027941 */ /* 0x000fea0003800200 */
.L_x_3617:
        /* <DEDUP_REMOVED lines=60> */
[----:B------:R-:W-:-:S07]  /*c100*/  LOP3.LUT R5, R178, UR5, R175, 0x96, !PT ;  /* 0x00000005b2057c12 */ /* 0x000fce000f8e96af */
.L_x_3615:
[----:B------:R-:W-:Y:S05]  /*c110*/  BSYNC.RECONVERGENT B1 ;  /* 0x0000000000017941 */ /* 0x000fea0003800200 */
.L_x_3614:
[----:B------:R-:W-:Y:S01]  /*c120*/  I2FP.F32.U32 R25, R25 ;  /* 0x0000001900197245 */ /* 0x000fe20000201000 */
[----:B------:R-:W-:Y:S02]  /*c130*/  IMAD.MOV.U32 R33, RZ, RZ, 0x2f800000 ;  /* 0x2f800000ff217424 */ /* 0x000fe400078e00ff */
[----:B------:R-:W-:Y:S02]  /*c140*/  IMAD.U32 R174, R188, 0x10000, RZ ;  /* 0x00010000bcae7824 */ /* 0x000fe400078e00ff */
[----:B------:R-:W-:Y:S01]  /*c150*/  FFMA.FTZ R25, R25, R33, 1.1641532182693481445e-10 ;  /* 0x2f00000019197423 */ /* 0x000fe20000010021 */
[----:B------:R-:W-:-:S04]  /*c160*/  PRMT R33, R43, 0x7632, R33 ;  /* 0x000076322b217816 */ /* 0x000fc80000000021 */
[----:B------:R-:W-:Y:S02]  /*c170*/  FSETP.GTU.FTZ.AND P1, PT, R25, UR23, PT ;  /* 0x0000001719007c0b */ /* 0x000fe4000bf3c000 */
[----:B------:R-:W-:Y:S02]  /*c180*/  PRMT R25, R47, 0x7632, R25 ;  /* 0x000076322f197816 */ /* 0x000fe40000000019 */
[----:B------:R-:W-:-:S03]  /*c190*/  SHF.L.U32 R33, R33, 0x10, RZ ;  /* 0x0000001021217819 */ /* 0x000fc600000006ff */
[----:B------:R-:W-:-:S04]  /*c1a0*/  IMAD.U32 R25, R25, 0x10000, RZ ;  /* 0x0001000019197824 */ /* 0x000fc800078e00ff */
[----:B------:R-:W-:-:S04]  /*c1b0*/  FMUL.FTZ R25, R25, UR21 ;  /* 0x0000001519197c20 */ /* 0x000fc80008410000 */
[----:B------:R-:W-:-:S05]  /*c1c0*/  FMUL.FTZ R25, R25, UR20 ;  /* 0x0000001419197c20 */ /* 0x000fca0008410000 */
[----:B------:R-:W-:-:S05]  /*c1d0*/  FSEL R25, R25, RZ, !P1 ;  /* 0x000000ff19197208 */ /* 0x000fca0004800000 */
[----:B------:R-:W-:Y:S01]  /*c1e0*/  FFMA.FTZ R33, R25, R174, R33 ;  /* 0x000000ae19217223 */ /* 0x000fe20000010021 */
[----:B------:R-:W-:-:S07]  /*c1f0*/  SEL R25, RZ, 0x1, P1 ;  /* 0x00000001ff197807 */ /* 0x000fce0000800000 */
.L_x_3613:
[----:B------:R-:W-:Y:S02]  /*c200*/  F2FP.BF16.F32.PACK_AB R174, RZ, R33 ;  /* 0x00000021ffae723e */ /* 0x000fe400000010ff */
[----:B------:R-:W-:Y:S02]  /*c210*/  PRMT R132, R132, 0x5410, R135 ;  /* 0x0000541084847816 */ /* 0x000fe40000000087 */
[----:B------:R-:W-:Y:S02]  /*c220*/  PRMT R134, R134, 0x5410, R181 ;  /* 0x0000541086867816 */ /* 0x000fe400000000b5 */
[----:B------:R-:W-:Y:S02]  /*c230*/  PRMT R133, R133, 0x5410, R171 ;  /* 0x0000541085857816 */ /* 0x000fe400000000ab */
[----:B------:R-:W-:Y:S01]  /*c240*/  PRMT R135, R213, 0x5410, R174 ;  /* 0x00005410d5877816 */ /* 0x000fe200000000ae */
[----:B------:R-:W-:Y:S06]  /*c250*/  BRA `(.L_x_3619) ;  /* 0x0000003400287947 */ /* 0x000fec0003800000 */
.L_x_3570:
[----:B--2---:R-:W-:Y:S01]  /*c260*/  IMAD.MOV.U32 R26, RZ, RZ, RZ ;  /* 0x000000ffff1a7224 */ /* 0x004fe200078e00ff */
        /* <DEDUP_REMOVED lines=19> */
.L_x_3623:
        /* <DEDUP_REMOVED lines=12> */
.L_x_3625:
[----:B------:R-:W-:Y:S05]  /*c460*/  BSYNC.RECONVERGENT B2 ;  /* 0x0000000000027941 */ /* 0x000fea0003800200 */
.L_x_3624:
        /* <DEDUP_REMOVED lines=58> */
[----:B------:R-:W-:Y:S02]  /*c810*/  LOP3.LUT R5, R26, UR5, R11, 0x96, !PT ;  /* 0x000000051a057c12 */ /* 0x000fe4000f8e960b */
[----:B------:R-:W-:-:S07]  /*c820*/  MOV R11, R171 ;  /* 0x000000ab000b7202 */ /* 0x000fce0000000f00 */
.L_x_3622:
[----:B------:R-:W-:Y:S05]  /*c830*/  BSYNC.RECONVERGENT B1 ;  /* 0x0000000000017941 */ /* 0x000fea0003800200 */
.L_x_3621:
[----:B------:R-:W-:Y:S01]  /*c840*/  I2FP.F32.U32 R6, R11 ;  /* 0x0000000b00067245 */ /* 0x000fe20000201000 */
[----:B------:R-:W-:-:S04]  /*c850*/  IMAD.MOV.U32 R11, RZ, RZ, 0x2f800000 ;  /* 0x2f800000ff0b7424 */ /* 0x000fc800078e00ff */
[----:B------:R-:W-:Y:S01]  /*c860*/  FFMA.FTZ R6, R6, R11, 1.1641532182693481445e-10 ;  /* 0x2f00000006067423 */ /* 0x000fe2000001000b */
[----:B-----5:R-:W-:-:S04]  /*c870*/  SHF.L.U32 R11, R44, 0x10, RZ ;  /* 0x000000102c0b7819 */ /* 0x020fc800000006ff */
[----:B------:R-:W-:Y:S01]  /*c880*/  FSETP.GTU.FTZ.AND P1, PT, R6, UR23, PT ;  /* 0x0000001706007c0b */ /* 0x000fe2000bf3c000 */
[----:B------:R-:W-:-:S04]  /*c890*/  FMUL.FTZ R11, R11, UR21 ;  /* 0x000000150b0b7c20 */ /* 0x000fc80008410000 */
[----:B------:R-:W-:-:S05]  /*c8a0*/  FMUL.FTZ R11, R11, UR20 ;  /* 0x000000140b0b7c20 */ /* 0x000fca0008410000 */
[----:B------:R-:W-:Y:S01]  /*c8b0*/  FSEL R26, R11, RZ, !P1 ;  /* 0x000000ff0b1a7208 */ /* 0x000fe20004800000 */
[----:B------:R-:W-:-:S04]  /*c8c0*/  IMAD.U32 R11, R108, 0x10000, RZ ;  /* 0x000100006c0b7824 */ /* 0x000fc800078e00ff */
[----:B------:R-:W-:Y:S01]  /*c8d0*/  FMUL.FTZ R26, R11, R26 ;  /* 0x0000001a0b1a7220 */ /* 0x000fe20000410000 */
[----:B------:R-:W-:-:S07]  /*c8e0*/  SEL R11, RZ, 0x1, P1 ;  /* 0x00000001ff0b7807 */ /* 0x000fce0000800000 */
.L_x_3620:
[----:B01----:R-:W-:Y:S01]  /*c8f0*/  F2FP.BF16.F32.PACK_AB R132, RZ, R26 ;  /* 0x0000001aff84723e */ /* 0x003fe200000010ff */
        /* <DEDUP_REMOVED lines=16> */
.L_x_3629:
        /* <DEDUP_REMOVED lines=12> */
.L_x_3631:
[----:B------:R-:W-:Y:S05]  /*cac0*/  BSYNC.RECONVERGENT B2 ;  /* 0x0000000000027941 */ /* 0x000fea0003800200 */
.L_x_3630:
[----:B------:R-:W-:Y:S01]  /*cad0*/  IMAD.WIDE.U32 R4, R3, -0x2daee0ad, RZ ;  /* 0xd2511f5303047825 */ /* 0x000fe200078e00ff */
[----:B------:R-:W-:-:S03]  /*cae0*/  UIADD3 UR5, UPT, UPT, UR14, -0x61c88647, URZ ;  /* 0x9e3779b90e057890 */ /* 0x000fc6000fffe0ff */
        /* <DEDUP_REMOVED lines=59> */
[----:B------:R-:W-:-:S07]  /*cea0*/  IMAD.MOV.U32 R29, RZ, RZ, RZ ;  /* 0x000000ffff1d7224 */ /* 0x000fce00078e00ff */
.L_x_3628:
[----:B------:R-:W-:Y:S05]  /*ceb0*/  BSYNC.RECONVERGENT B1 ;  /* 0x0000000000017941 */ /* 0x000fea0003800200 */
.L_x_3627:
[----:B------:R-:W-:Y:S01]  /*cec0*/  HFMA2 R13, -RZ, RZ, 0.1171875, 0 ;  /* 0x2f800000ff0d7431 */ /* 0x000fe200000001ff */
[----:B------:R-:W-:Y:S01]  /*ced0*/  I2FP.F32.U32 R6, R6 ;  /* 0x0000000600067245 */ /* 0x000fe20000201000 */
[----:B------:R-:W-:-:S04]  /*cee0*/  IMAD.U32 R27, R185, 0x10000, RZ ;  /* 0x00010000b91b7824 */ /* 0x000fc800078e00ff */
[----:B------:R-:W-:-:S05]  /*cef0*/  FFMA.FTZ R6, R6, R13, 1.1641532182693481445e-10 ;  /* 0x2f00000006067423 */ /* 0x000fca000001000d */
[----:B------:R-:W-:Y:S02]  /*cf00*/  FSETP.GTU.FTZ.AND P1, PT, R6, UR23, PT ;  /* 0x0000001706007c0b */ /* 0x000fe4000bf3c000 */
[----:B-----5:R-:W-:Y:S02]  /*cf10*/  PRMT R6, R44, 0x7632, R6 ;  /* 0x000076322c067816 */ /* 0x020fe40000000006 */
[----:B------:R-:W-:-:S03]  /*cf20*/  SEL R13, RZ, 0x1, P1 ;  /* 0x00000001ff0d7807 */ /* 0x000fc60000800000 */
[----:B------:R-:W-:-:S04]  /*cf30*/  IMAD.U32 R6, R6, 0x10000, RZ ;  /* 0x0001000006067824 */ /* 0x000fc800078e00ff */
[----:B------:R-:W-:-:S04]  /*cf40*/  FMUL.FTZ R6, R6, UR21 ;  /* 0x0000001506067c20 */ /* 0x000fc80008410000 */
[----:B------:R-:W-:-:S05]  /*cf50*/  FMUL.FTZ R6, R6, UR20 ;  /* 0x0000001406067c20 */ /* 0x000fca0008410000 */
[----:B------:R-:W-:-:S05]  /*cf60*/  FSEL R6, R6, RZ, !P1 ;  /* 0x000000ff06067208 */ /* 0x000fca0004800000 */
[----:B------:R-:W-:-:S07]  /*cf70*/  FMUL.FTZ R27, R27, R6 ;  /* 0x000000061b1b7220 */ /* 0x000fce0000410000 */
.L_x_3626:
        /* <DEDUP_REMOVED lines=17> */
.L_x_3635:
        /* <DEDUP_REMOVED lines=12> */
.L_x_3637:
[----:B------:R-:W-:Y:S05]  /*d150*/  BSYNC.RECONVERGENT B2 ;  /* 0x0000000000027941 */ /* 0x000fea0003800200 */
.L_x_3636:
        /* <DEDUP_REMOVED lines=62> */
.L_x_3634:
[----:B------:R-:W-:Y:S05]  /*d540*/  BSYNC.RECONVERGENT B1 ;  /* 0x0000000000017941 */ /* 0x000fea0003800200 */
.L_x_3633:
        /* <DEDUP_REMOVED lines=11> */
.L_x_3632:
        /* <DEDUP_REMOVED lines=17> */
.L_x_3641:
        /* <DEDUP_REMOVED lines=12> */
.L_x_3643:
[----:B------:R-:W-:Y:S05]  /*d7d0*/  BSYNC.RECONVERGENT B2 ;  /* 0x0000000000027941 */ /* 0x000fea0003800200 */
.L_x_3642:
        /* <DEDUP_REMOVED lines=59> */
[----:B------:R-:W-:Y:S01]  /*db90*/  LOP3.LUT R5, R32, UR5, R31, 0x96, !PT ;  /* 0x0000000520057c12 */ /* 0x000fe2000f8e961f */
[----:B------:R-:W-:Y:S01]  /*dba0*/  IMAD.MOV.U32 R31, RZ, RZ, RZ ;  /* 0x000000ffff1f7224 */ /* 0x000fe200078e00ff */
[----:B------:R-:W-:-:S07]  /*dbb0*/  MOV R10, R30 ;  /* 0x0000001e000a7202 */ /* 0x000fce0000000f00 */
.L_x_3640:
[----:B------:R-:W-:Y:S05]  /*dbc0*/  BSYNC.RECONVERGENT B1 ;  /* 0x0000000000017941 */ /* 0x000fea0003800200 */
.L_x_3639:
[----:B------:R-:W-:Y:S01]  /*dbd0*/  I2FP.F32.U32 R6, R6 ;  /* 0x0000000600067245 */ /* 0x000fe20000201000 */
[----:B------:R-:W-:-:S04]  /*dbe0*/  IMAD.MOV.U32 R17, RZ, RZ, 0x2f800000 ;  /* 0x2f800000ff117424 */ /* 0x000fc800078e00ff */
[----:B------:R-:W-:-:S05]  /*dbf0*/  FFMA.FTZ R6, R6, R17, 1.1641532182693481445e-10 ;  /* 0x2f00000006067423 */ /* 0x000fca0000010011 */
[----:B------:R-:W-:Y:S02]  /*dc00*/  FSETP.GTU.FTZ.AND P1, PT, R6, UR23, PT ;  /* 0x0000001706007c0b */ /* 0x000fe4000bf3c000 */
[----:B-----5:R-:W-:Y:S02]  /*dc10*/  PRMT R6, R45, 0x7632, R6 ;  /* 0x000076322d067816 */ /* 0x020fe40000000006 */
[----:B------:R-:W-:Y:S02]  /*dc20*/  SEL R17, RZ, 0x1, P1 ;  /* 0x00000001ff117807 */ /* 0x000fe40000800000 */
[----:B------:R-:W-:-:S05]  /*dc30*/  SHF.L.U32 R6, R6, 0x10, RZ ;  /* 0x0000001006067819 */ /* 0x000fca00000006ff */
[----:B------:R-:W-:-:S04]  /*dc40*/  FMUL.FTZ R6, R6, UR21 ;  /* 0x0000001506067c20 */ /* 0x000fc80008410000 */
[----:B------:R-:W-:-:S05]  /*dc50*/  FMUL.FTZ R6, R6, UR20 ;  /* 0x0000001406067c20 */ /* 0x000fca0008410000 */
[----:B------:R-:W-:Y:S01]  /*dc60*/  FSEL R29, R6, RZ, !P1 ;  /* 0x000000ff061d7208 */ /* 0x000fe20004800000 */
[----:B------:R-:W-:-:S04]  /*dc70*/  IMAD.U32 R6, R186, 0x10000, RZ ;  /* 0x00010000ba067824 */ /* 0x000fc800078e00ff */
[----:B------:R-:W-:-:S07]  /*dc80*/  FMUL.FTZ R29, R6, R29 ;  /* 0x0000001d061d7220 */ /* 0x000fce0000410000 */
.L_x_3638:
        /* <DEDUP_REMOVED lines=17> */
.L_x_3647:
        /* <DEDUP_REMOVED lines=12> */
.L_x_3649:
[----:B------:R-:W-:Y:S05]  /*de60*/  BSYNC.RECONVERGENT B2 ;  /* 0x0000000000027941 */ /* 0x000fea0003800200 */
.L_x_3648:
        /* <DEDUP_REMOVED lines=62> */
.L_x_3646:
[----:B------:R-:W-:Y:S05]  /*e250*/  BSYNC.RECONVERGENT B1 ;  /* 0x0000000000017941 */ /* 0x000fea0003800200 */
.L_x_3645:
        /* <DEDUP_REMOVED lines=11> */
.L_x_3644:
        /* <DEDUP_REMOVED lines=17> */
.L_x_3653:
        /* <DEDUP_REMOVED lines=12> */
.L_x_3655:
[----:B------:R-:W-:Y:S05]  /*e4e0*/  BSYNC.RECONVERGENT B2 ;  /* 0x0000000000027941 */ /* 0x000fea0003800200 */
.L_x_3654:
        /* <DEDUP_REMOVED lines=62> */
.L_x_3652:
[----:B------:R-:W-:Y:S05]  /*e8d0*/  BSYNC.RECONVERGENT B1 ;  /* 0x0000000000017941 */ /* 0x000fea0003800200 */
.L_x_3651:
        /* <DEDUP_REMOVED lines=12> */
.L_x_3650:
        /* <DEDUP_REMOVED lines=17> */
.L_x_3659:
        /* <DEDUP_REMOVED lines=12> */
.L_x_3661:
[----:B------:R-:W-:Y:S05]  /*eb70*/  BSYNC.RECONVERGENT B2 ;  /* 0x0000000000027941 */ /* 0x000fea0003800200 */
.L_x_3660:
        /* <DEDUP_REMOVED lines=62> */
.L_x_3658:
[----:B------:R-:W-:Y:S05]  /*ef60*/  BSYNC.RECONVERGENT B1 ;  /* 0x0000000000017941 */ /* 0x000fea0003800200 */
.L_x_3657:
        /* <DEDUP_REMOVED lines=11> */
.L_x_3656:
        /* <DEDUP_REMOVED lines=17> */
.L_x_3665:
        /* <DEDUP_REMOVED lines=12> */
.L_x_3667:
[----:B------:R-:W-:Y:S05]  /*f1f0*/  BSYNC.RECONVERGENT B2 ;  /* 0x0000000000027941 */ /* 0x000fea0003800200 */
.L_x_3666:
        /* <DEDUP_REMOVED lines=62> */
.L_x_3664:
[----:B------:R-:W-:Y:S05]  /*f5e0*/  BSYNC.RECONVERGENT B1 ;  /* 0x0000000000017941 */ /* 0x000fea0003800200 */
.L_x_3663:
[----:B------:R-:W-:Y:S01]  /*f5f0*/  HFMA2 R33, -RZ, RZ, 0.1171875, 0 ;  /* 0x2f800000ff217431 */ /* 0x000fe200000001ff */
[----:B------:R-:W-:-:S05]  /*f600*/  I2FP.F32.U32 R25, R25 ;  /* 0x0000001900197245 */ /* 0x000fca0000201000 */
[----:B------:R-:W-:-:S05]  /*f610*/  FFMA.FTZ R25, R25, R33, 1.1641532182693481445e-10 ;  /* 0x2f00000019197423 */ /* 0x000fca0000010021 */
[----:B------:R-:W-:Y:S02]  /*f620*/  FSETP.GTU.FTZ.AND P1, PT, R25, UR23, PT ;  /* 0x0000001719007c0b */ /* 0x000fe4000bf3c000 */
[----:B-----5:R-:W-:-:S05]  /*f630*/  PRMT R25, R47, 0x7632, R25 ;  /* 0x000076322f197816 */ /* 0x020fca0000000019 */
[----:B------:R-:W-:-:S04]  /*f640*/  IMAD.U32 R25, R25, 0x10000, RZ ;  /* 0x0001000019197824 */ /* 0x000fc800078e00ff */
[----:B------:R-:W-:-:S04]  /*f650*/  FMUL.FTZ R25, R25, UR21 ;  /* 0x0000001519197c20 */ /* 0x000fc80008410000 */
[----:B------:R-:W-:-:S05]  /*f660*/  FMUL.FTZ R25, R25, UR20 ;  /* 0x0000001419197c20 */ /* 0x000fca0008410000 */
[----:B------:R-:W-:Y:S01]  /*f670*/  FSEL R33, R25, RZ, !P1 ;  /* 0x000000ff19217208 */ /* 0x000fe20004800000 */
[----:B------:R-:W-:-:S04]  /*f680*/  IMAD.U32 R25, R188, 0x10000, RZ ;  /* 0x00010000bc197824 */ /* 0x000fc800078e00ff */
[----:B------:R-:W-:Y:S01]  /*f690*/  FMUL.FTZ R33, R25, R33 ;  /* 0x0000002119217220 */ /* 0x000fe20000410000 */
[----:B------:R-:W-:-:S07]  /*f6a0*/  SEL R25, RZ, 0x1, P1 ;  /* 0x00000001ff197807 */ /* 0x000fce0000800000 */
.L_x_3662:
[----:B------:R-:W-:Y:S02]  /*f6b0*/  F2FP.BF16.F32.PACK_AB R174, RZ, R33 ;  /* 0x00000021ffae723e */ /* 0x000fe400000010ff */
[----:B------:R-:W-:Y:S02]  /*f6c0*/  PRMT R132, R132, 0x5410, R135 ;  /* 0x0000541084847816 */ /* 0x000fe40000000087 */
[----:B------:R-:W-:Y:S02]  /*f6d0*/  PRMT R134, R134, 0x5410, R177 ;  /* 0x0000541086867816 */ /* 0x000fe400000000b1 */
[----:B------:R-:W-:Y:S02]  /*f6e0*/  PRMT R133, R133, 0x5410, R171 ;  /* 0x0000541085857816 */ /* 0x000fe400000000ab */
[----:B------:R-:W-:-:S07]  /*f6f0*/  PRMT R135, R181, 0x5410, R174 ;  /* 0x00005410b5877816 */ /* 0x000fce00000000ae */
.L_x_3619:
[----:B------:R-:W0:Y:S01]  /*f700*/  LDC.64 R174, c[0x0][0x3a8] ;  /* 0x0000ea00ffae7b82 */ /* 0x000e220000000a00 */
[----:B------:R-:W-:Y:S01]  /*f710*/  MOV R171, R176 ;  /* 0x000000b000ab7202 */ /* 0x000fe20000000f00 */
[----:B0-----:R-:W-:-:S05]  /*f720*/  IMAD.WIDE.U32 R174, R173, 0x10, R174 ;  /* 0x00000010adae7825 */ /* 0x001fca00078e00ae */
[----:B------:R0:W-:Y:S01]  /*f730*/  STG.E.128 desc[UR12][R174.64], R132 ;  /* 0x00000084ae007986 */ /* 0x0001e2000c101d0c */
[----:B------:R-:W-:Y:S05]  /*f740*/  BRA.U !UP2, `(.L_x_3668) ;  /* 0x000000010a507547 */ /* 0x000fea000b800000 */
[----:B0-----:R-:W-:Y:S01]  /*f750*/  IMAD.U32 R132, R23, 0x10000, RZ ;  /* 0x0001000017847824 */ /* 0x001fe200078e00ff */
[----:B------:R-:W-:Y:S02]  /*f760*/  LOP3.LUT R133, R25, 0xffff, RZ, 0xc0, !PT ;  /* 0x0000ffff19857812 */ /* 0x000fe400078ec0ff */
[----:B------:R-:W-:Y:S02]  /*f770*/  PRMT R176, R21, 0x7104, RZ ;  /* 0x0000710415b07816 */ /* 0x000fe400000000ff */
[----:B------:R-:W-:Y:S02]  /*f780*/  LOP3.LUT R132, R132, 0xff0000, RZ, 0xc0, !PT ;  /* 0x00ff000084847812 */ /* 0x000fe400078ec0ff */
[----:B------:R-:W-:Y:S02]  /*f790*/  LOP3.LUT R134, R15, 0xff, RZ, 0xc0, !PT ;  /* 0x000000ff0f867812 */ /* 0x000fe400078ec0ff */
[----:B------:R-:W-:Y:S02]  /*f7a0*/  PRMT R132, R132, 0x4210, R133 ;  /* 0x0000421084847816 */ /* 0x000fe40000000085 */
[----:B------:R-:W-:Y:S01]  /*f7b0*/  LOP3.LUT R174, R13, 0xff, RZ, 0xc0, !PT ;  /* 0x000000ff0dae7812 */ /* 0x000fe200078ec0ff */
[----:B------:R-:W-:Y:S01]  /*f7c0*/  IMAD.WIDE.U32 R134, R134, 0x10000, RZ ;  /* 0x0001000086867825 */ /* 0x000fe200078e00ff */
[----:B------:R-:W-:-:S02]  /*f7d0*/  LOP3.LUT R176, R132, 0xff00, R176, 0xf8, !PT ;  /* 0x0000ff0084b07812 */ /* 0x000fc400078ef8b0 */
[----:B------:R-:W-:Y:S01]  /*f7e0*/  LOP3.LUT R132, R17, 0xff, RZ, 0xc0, !PT ;  /* 0x000000ff11847812 */ /* 0x000fe200078ec0ff */
[----:B------:R-:W-:Y:S01]  /*f7f0*/  IMAD.WIDE.U32 R174, R174, 0x100, RZ ;  /* 0x00000100aeae7825 */ /* 0x000fe200078e00ff */
[----:B------:R-:W-:-:S03]  /*f800*/  LOP3.LUT R176, R176, 0xff, R19, 0xf8, !PT ;  /* 0x000000ffb0b07812 */ /* 0x000fc600078ef813 */
[----:B------:R-:W-:-:S05]  /*f810*/  IMAD.WIDE.U32 R132, R132, 0x1000000, RZ ;  /* 0x0100000084847825 */ /* 0x000fca00078e00ff */
[----:B------:R-:W-:Y:S02]  /*f820*/  LOP3.LUT R176, R135, R176, R133, 0xfe, !PT ;  /* 0x000000b087b07212 */ /* 0x000fe400078efe85 */
[----:B------:R-:W-:Y:S02]  /*f830*/  LOP3.LUT R132, R174, R132, R134, 0xfe, !PT ;  /* 0x00000084ae847212 */ /* 0x000fe400078efe86 */
[----:B------:R-:W0:Y:S01]  /*f840*/  LDC.64 R134, c[0x0][0x3b0] ;  /* 0x0000ec00ff867b82 */ /* 0x000e220000000a00 */
[----:B------:R-:W-:Y:S02]  /*f850*/  LOP3.LUT R175, R176, R175, RZ, 0xfc, !PT ;  /* 0x000000afb0af7212 */ /* 0x000fe400078efcff */
[----:B------:R-:W-:Y:S01]  /*f860*/  LOP3.LUT R174, R132, 0xff, R11, 0xf8, !PT ;  /* 0x000000ff84ae7812 */ /* 0x000fe200078ef80b */
[----:B0-----:R-:W-:-:S05]  /*f870*/  IMAD.WIDE.U32 R132, R172, 0x8, R134 ;  /* 0x00000008ac847825 */ /* 0x001fca00078e0086 */
[----:B------:R1:W-:Y:S02]  /*f880*/  STG.E.64 desc[UR12][R132.64], R174 ;  /* 0x000000ae84007986 */ /* 0x0003e4000c101b0c */
.L_x_3668:
[----:B------:R-:W-:Y:S01]  /*f890*/  VIADD R173, R173, 0x80 ;  /* 0x00000080adad7836 */ /* 0x000fe20000000000 */
[----:B------:R-:W-:-:S07]  /*f8a0*/  IADD3 R172, PT, PT, R172, 0x80, RZ ;  /* 0x00000080acac7810 */ /* 0x000fce0007ffe0ff */
.L_x_3569:
[----:B------:R-:W-:Y:S05]  /*f8b0*/  BSYNC.RECONVERGENT B0 ;  /* 0x0000000000007941 */ /* 0x000fea0003800200 */
.L_x_3568:
[----:B------:R-:W-:Y:S01]  /*f8c0*/  ISETP.GE.U32.AND P1, PT, R2, 0x180, PT ;  /* 0x000001800200780c */ /* 0x000fe20003f26070 */
[----:B------:R-:W-:Y:S01]  /*f8d0*/  BSSY.RECONVERGENT B0, `(.L_x_3669) ;  /* 0x00006ed000007945 */ /* 0x000fe20003800200 */
[----:B------:R-:W-:-:S11]  /*f8e0*/  LOP3.LUT R34, R34, 0xffffffef, RZ, 0xc0, !PT ;  /* 0xffffffef22227812 */ /* 0x000fd600078ec0ff */
[----:B------:R-:W-:Y:S01]  /*f8f0*/  @P1 LOP3.LUT R34, R34, 0x10, RZ, 0xfc, !PT ;  /* 0x0000001022221812 */ /* 0x000fe200078efcff */
[----:B------:R-:W-:Y:S06]  /*f900*/  @!P1 BRA `(.L_x_3670) ;  /* 0x0000006c00a49947 */ /* 0x000fec0003800000 */
[----:B------:R-:W2:Y:S01]  /*f910*/  @UP2 LDCU.64 UR6, c[0x0][0x390] ;  /* 0x00007200ff0627ac */ /* 0x000ea20008000a00 */
[----:B------:R-:W-:Y:S01]  /*f920*/  PLOP3.LUT P2, PT, PT, PT, UP2, 0x80, 0x8 ;  /* 0x000000000008781c */ /* 0x000fe20003f4f028 */
[----:B------:R-:W-:Y:S01]  /*f930*/  IMAD.MOV.U32 R37, RZ, RZ, 0x10 ;  /* 0x00000010ff257424 */ /* 0x000fe200078e00ff */
        /* <DEDUP_REMOVED lines=10> */
[----:B-----5:R-:W-:Y:S01]  /*f9e0*/  @!P1 IMAD.U32 R35, R40, 0x10000, RZ ;  /* 0x0001000028239824 */ /* 0x020fe200078e00ff */
[----:B--2---:R-:W-:Y:S01]  /*f9f0*/  @!P1 MOV R37, R6 ;  /* 0x0000000600259202 */ /* 0x004fe20000000f00 */
[----:B01----:R-:W-:Y:S01]  /*fa00*/  @!P1 IMAD.MOV.U32 R133, RZ, RZ, R171 ;  /* 0x000000ffff859224 */ /* 0x003fe200078e00ab */
        /* <DEDUP_REMOVED lines=17> */
.L_x_3675:
        /* <DEDUP_REMOVED lines=12> */
.L_x_3677:
[----:B------:R-:W-:Y:S05]  /*fbe0*/  BSYNC.RECONVERGENT B2 ;  /* 0x0000000000027941 */ /* 0x000fea0003800200 */
.L_x_3676:
        /* <DEDUP_REMOVED lines=57> */
[----:B------:R-:W-:Y:S01]  /*ff80*/  MOV R133, R36 ;  /* 0x0000002400857202 */ /* 0x000fe20000000f00 */
[----:B------:R-:W-:-:S04]  /*ff90*/  IMAD.MOV.U32 R37, RZ, RZ, RZ ;  /* 0x000000ffff257224 */ /* 0x000fc800078e00ff */
[----:B------:R-:W-:Y:S01]  /*ffa0*/  LOP3.LUT R5, R38, UR5, R11, 0x96, !PT ;  /* 0x0000000526057c12 */ /* 0x000fe2000f8e960b */
[----:B------:R-:W-:-:S07]  /*ffb0*/  IMAD.MOV.U32 R11, RZ, RZ, R171 ;  /* 0x000000ffff0b7224 */ /* 0x000fce00078e00ab */
.L_x_3674:
[----:B------:R-:W-:Y:S05]  /*ffc0*/  BSYNC.RECONVERGENT B1 ;  /* 0x0000000000017941 */ /* 0x000fea0003800200 */
.L_x_3673:
[----:B------:R-:W-:Y:S01]  /*ffd0*/  I2FP.F32.U32 R6, R11 ;  /* 0x0000000b00067245 */ /* 0x000fe20000201000 */
[----:B------:R-:W-:Y:S01]  /*ffe0*/  HFMA2 R11, -RZ, RZ, 0.1171875, 0 ;  /* 0x2f800000ff0b7431 */ /* 0x000fe200000001ff */
[----:B------:R-:W-:-:S04]  /*fff0*/  SHF.L.U32 R36, R40, 0x10, RZ ;  /* 0x0000001028247819 */ /* 0x000fc800000006ff */
[----:B------:R-:W-:Y:S01]  /*10000*/  FFMA.FTZ R6, R6, R11, 1.1641532182693481445e-10 ;  /* 0x2f00000006067423 */ /* 0x000fe2000001000b */
[----:B------:R-:W-:-:S04]  /*10010*/  IMAD.U32 R11, R44, 0x10000, RZ ;  /* 0x000100002c0b7824 */ /* 0x000fc800078e00ff */
[----:B------:R-:W-:Y:S01]  /*10020*/  FMUL.FTZ R11, R11, UR21 ;  /* 0x000000150b0b7c20 */ /* 0x000fe20008410000 */
[----:B------:R-:W-:Y:S01]  /*10030*/  FSETP.GTU.FTZ.AND P2, PT, R6, UR23, PT ;  /* 0x0000001706007c0b */ /* 0x000fe2000bf5c000 */
[----:B------:R-:W-:Y:S02]  /*10040*/  IMAD.U32 R6, R96, 0x10000, RZ ;  /* 0x0001000060067824 */ /* 0x000fe400078e00ff */
[----:B------:R-:W-:-:S05]  /*10050*/  FMUL.FTZ R11, R11, UR20 ;  /* 0x000000140b0b7c20 */ /* 0x000fca0008410000 */
[----:B------:R-:W-:Y:S02]  /*10060*/  FSEL R35, R11, RZ, !P2 ;  /* 0x000000ff0b237208 */ /* 0x000fe40005000000 */
[----:B------:R-:W-:-:S03]  /*10070*/  SEL R11, RZ, 0x1, P2 ;  /* 0x00000001ff0b7807 */ /* 0x000fc60001000000 */
[----:B------:R-:W-:-:S07]  /*10080*/  FFMA.FTZ R35, R35, R6, R36 ;  /* 0x0000000623237223 */ /* 0x000fce0000010024 */
.L_x_3672:
        /* <DEDUP_REMOVED lines=22> */
.L_x_3681:
        /* <DEDUP_REMOVED lines=12> */
.L_x_3683:
[----:B------:R-:W-:Y:S05]  /*102b0*/  BSYNC.RECONVERGENT B2 ;  /* 0x0000000000027941 */ /* 0x000fea0003800200 */
.L_x_3682:
        /* <DEDUP_REMOVED lines=62> */
.L_x_3680:
[----:B------:R-:W-:Y:S05]  /*106a0*/  BSYNC.RECONVERGENT B1 ;  /* 0x0000000000017941 */ /* 0x000fea0003800200 */
.L_x_3679:
[----:B------:R-:W-:Y:S01]  /*106b0*/  HFMA2 R36, -RZ, RZ, 0.1171875, 0 ;  /* 0x2f800000ff247431 */ /* 0x000fe200000001ff */
[----:B------:R-:W-:Y:S02]  /*106c0*/  I2FP.F32.U32 R13, R13 ;  /* 0x0000000d000d7245 */ /* 0x000fe40000201000 */
[----:B------:R-:W-:-:S03]  /*106d0*/  SHF.L.U32 R37, R189, 0x10, RZ ;  /* 0x00000010bd257819 */ /* 0x000fc600000006ff */
[----:B------:R-:W-:Y:S01]  /*106e0*/  FFMA.FTZ R13, R13, R36, 1.1641532182693481445e-10 ;  /* 0x2f0000000d0d7423 */ /* 0x000fe20000010024 */
[----:B------:R-:W-:-:S04]  /*106f0*/  PRMT R36, R40, 0x7632, R36 ;  /* 0x0000763228247816 */ /* 0x000fc80000000024 */
[----:B------:R-:W-:Y:S01]  /*10700*/  FSETP.GTU.FTZ.AND P2, PT, R13, UR23, PT ;  /* 0x000000170d007c0b */ /* 0x000fe2000bf5c000 */
[----:B------:R-:W-:Y:S01]  /*10710*/  IMAD.U32 R36, R36, 0x10000, RZ ;  /* 0x0001000024247824 */ /* 0x000fe200078e00ff */
[----:B------:R-:W-:-:S05]  /*10720*/  PRMT R13, R44, 0x7632, R13 ;  /* 0x000076322c0d7816 */ /* 0x000fca000000000d */
[----:B------:R-:W-:-:S04]  /*10730*/  IMAD.U32 R13, R13, 0x10000, RZ ;  /* 0x000100000d0d7824 */ /* 0x000fc800078e00ff */
[----:B------:R-:W-:-:S04]  /*10740*/  FMUL.FTZ R13, R13, UR21 ;  /* 0x000000150d0d7c20 */ /* 0x000fc80008410000 */
[----:B------:R-:W-:-:S05]  /*10750*/  FMUL.FTZ R13, R13, UR20 ;  /* 0x000000140d0d7c20 */ /* 0x000fca0008410000 */
[----:B------:R-:W-:-:S05]  /*10760*/  FSEL R13, R13, RZ, !P2 ;  /* 0x000000ff0d0d7208 */ /* 0x000fca0005000000 */
[----:B------:R-:W-:Y:S01]  /*10770*/  FFMA.FTZ R36, R13, R37, R36 ;  /* 0x000000250d247223 */ /* 0x000fe20000010024 */
[----:B------:R-:W-:-:S07]  /*10780*/  SEL R13, RZ, 0x1, P2 ;  /* 0x00000001ff0d7807 */ /* 0x000fce0001000000 */
.L_x_3678:
        /* <DEDUP_REMOVED lines=21> */
.L_x_3687:
        /* <DEDUP_REMOVED lines=12> */
.L_x_3689:
[----:B------:R-:W-:Y:S05]  /*109a0*/  BSYNC.RECONVERGENT B2 ;  /* 0x0000000000027941 */ /* 0x000fea0003800200 */
.L_x_3688:
        /* <DEDUP_REMOVED lines=62> */
.L_x_3686:
[----:B------:R-:W-:Y:S05]  /*10d90*/  BSYNC.RECONVERGENT B1 ;  /* 0x0000000000017941 */ /* 0x000fea0003800200 */
.L_x_3685:
[----:B------:R-:W-:Y:S01]  /*10da0*/  I2FP.F32.U32 R6, R15 ;  /* 0x0000000f00067245 */ /* 0x000fe20000201000 */
[----:B------:R-:W-:-:S05]  /*10db0*/  HFMA2 R15, -RZ, RZ, 0.1171875, 0 ;  /* 0x2f800000ff0f7431 */ /* 0x000fca00000001ff */
[----:B------:R-:W-:Y:S01]  /*10dc0*/  FFMA.FTZ R6, R6, R15, 1.1641532182693481445e-10 ;  /* 0x2f00000006067423 */ /* 0x000fe2000001000f */
[----:B------:R-:W-:-:S04]  /*10dd0*/  SHF.L.U32 R15, R41, 0x10, RZ ;  /* 0x00000010290f7819 */ /* 0x000fc800000006ff */
[----:B------:R-:W-:Y:S01]  /*10de0*/  FSETP.GTU.FTZ.AND P2, PT, R6, UR23, PT ;  /* 0x0000001706007c0b */ /* 0x000fe2000bf5c000 */
[----:B------:R-:W-:-:S04]  /*10df0*/  IMAD.U32 R6, R45, 0x10000, RZ ;  /* 0x000100002d067824 */ /* 0x000fc800078e00ff */
[----:B------:R-:W-:-:S04]  /*10e00*/  FMUL.FTZ R6, R6, UR21 ;  /* 0x0000001506067c20 */ /* 0x000fc80008410000 */
[----:B------:R-:W-:-:S05]  /*10e10*/  FMUL.FTZ R6, R6, UR20 ;  /* 0x0000001406067c20 */ /* 0x000fca0008410000 */
[----:B------:R-:W-:Y:S01]  /*10e20*/  FSEL R37, R6, RZ, !P2 ;  /* 0x000000ff06257208 */ /* 0x000fe20005000000 */
[----:B------:R-:W-:-:S04]  /*10e30*/  IMAD.U32 R6, R97, 0x10000, RZ ;  /* 0x0001000061067824 */ /* 0x000fc800078e00ff */
[----:B------:R-:W-:Y:S01]  /*10e40*/  FFMA.FTZ R37, R37, R6, R15 ;  /* 0x0000000625257223 */ /* 0x000fe2000001000f */
[----:B------:R-:W-:-:S07]  /*10e50*/  SEL R15, RZ, 0x1, P2 ;  /* 0x00000001ff0f7807 */ /* 0x000fce0001000000 */
.L_x_3684:
        /* <DEDUP_REMOVED lines=22> */
.L_x_3693:
        /* <DEDUP_REMOVED lines=12> */
.L_x_3695:
[----:B------:R-:W-:Y:S05]  /*11080*/  BSYNC.RECONVERGENT B2 ;  /* 0x0000000000027941 */ /* 0x000fea0003800200 */
.L_x_3694:
        /* <DEDUP_REMOVED lines=62> */
.L_x_3692:
[----:B------:R-:W-:Y:S05]  /*11470*/  BSYNC.RECONVERGENT B1 ;  /* 0x0000000000017941 */ /* 0x000fea0003800200 */
.L_x_3691:
        /* <DEDUP_REMOVED lines=14> */
.L_x_3690:
        /* <DEDUP_REMOVED lines=21> */
.L_x_3699:
        /* <DEDUP_REMOVED lines=12> */
.L_x_3701:
[----:B------:R-:W-:Y:S05]  /*11770*/  BSYNC.RECONVERGENT B2 ;  /* 0x0000000000027941 */ /* 0x000fea0003800200 */
.L_x_3700:
        /* <DEDUP_REMOVED lines=62> */
.L_x_3698:
[----:B------:R-:W-:Y:S05]  /*11b60*/  BSYNC.RECONVERGENT B1 ;  /* 0x0000000000017941 */ /* 0x000fea0003800200 */
.L_x_3697:
        /* <DEDUP_REMOVED lines=12> */
.L_x_3696:
        /* <DEDUP_REMOVED lines=22> */
.L_x_3705:
        /* <DEDUP_REMOVED lines=12> */
.L_x_3707:
[----:B------:R-:W-:Y:S05]  /*11e50*/  BSYNC.RECONVERGENT B2 ;  /* 0x0000000000027941 */ /* 0x000fea0003800200 */
.L_x_3706:
        /* <DEDUP_REMOVED lines=54> */
[----:B------:R-:W-:-:S03]  /*121c0*/  IMAD.MOV.U32 R175, RZ, RZ, RZ ;  /* 0x000000ffffaf7224 */ /* 0x000fc600078e00ff */
[----:B------:R-:W-:-:S04]  /*121d0*/  IMAD.WIDE.U32 R136, R136, -0x2daee0ad, RZ ;  /* 0xd2511f5388887825 */ /* 0x000fc800078e00ff */
[----:B------:R-:W-:Y:S01]  /*121e0*/  IMAD.MOV.U32 R6, RZ, RZ, R136 ;  /* 0x000000ffff067224 */ /* 0x000fe200078e0088 */
[----:B------:R-:W-:Y:S01]  /*121f0*/  LOP3.LUT R4, R4, UR5, R137, 0x96, !PT ;  /* 0x0000000504047c12 */ /* 0x000fe2000f8e9689 */
[----:B------:R-:W-:Y:S01]  /*12200*/  UIADD3 UR5, UPT, UPT, UR14, -0x700cb87f, URZ ;  /* 0x8ff347810e057890 */ /* 0x000fe2000fffe0ff */
[----:B------:R-:W-:-:S05]  /*12210*/  IMAD.WIDE.U32 R136, R5, -0x326172a9, RZ ;  /* 0xcd9e8d5705887825 */ /* 0x000fca00078e00ff */
[----:B------:R-:W-:Y:S02]  /*12220*/  LOP3.LUT R5, R174, UR5, R137, 0x96, !PT ;  /* 0x00000005ae057c12 */ /* 0x000fe4000f8e9689 */
[----:B------:R-:W-:-:S07]  /*12230*/  MOV R10, R136 ;  /* 0x00000088000a7202 */ /* 0x000fce0000000f00 */
.L_x_3704:
[----:B------:R-:W-:Y:S05]  /*12240*/  BSYNC.RECONVERGENT B1 ;  /* 0x0000000000017941 */ /* 0x000fea0003800200 */
.L_x_3703:
        /* <DEDUP_REMOVED lines=14> */
.L_x_3702:
        /* <DEDUP_REMOVED lines=21> */
.L_x_3711:
        /* <DEDUP_REMOVED lines=12> */
.L_x_3713:
[----:B------:R-:W-:Y:S05]  /*12540*/  BSYNC.RECONVERGENT B2 ;  /* 0x0000000000027941 */ /* 0x000fea0003800200 */
.L_x_3712:
        /* <DEDUP_REMOVED lines=58> */
[----:B------:R-:W-:-:S03]  /*128f0*/  IMAD.WIDE.U32 R174, R5, -0x326172a9, RZ ;  /* 0xcd9e8d5705ae7825 */ /* 0x000fc600078e00ff */
[----:B------:R-:W-:Y:S01]  /*12900*/  MOV R10, R174 ;  /* 0x000000ae000a7202 */ /* 0x000fe20000000f00 */
[----:B------:R-:W-:Y:S01]  /*12910*/  IMAD.MOV.U32 R174, RZ, RZ, RZ ;  /* 0x000000ffffae7224 */ /* 0x000fe200078e00ff */
[----:B------:R-:W-:-:S07]  /*12920*/  LOP3.LUT R5, R176, UR5, R175, 0x96, !PT ;  /* 0x00000005b0057c12 */ /* 0x000fce000f8e96af */
.L_x_3710:
[----:B------:R-:W-:Y:S05]  /*12930*/  BSYNC.RECONVERGENT B1 ;  /* 0x0000000000017941 */ /* 0x000fea0003800200 */
.L_x_3709:
        /* <DEDUP_REMOVED lines=12> */
.L_x_3708:
        /* <DEDUP_REMOVED lines=22> */
.L_x_3717:
        /* <DEDUP_REMOVED lines=12> */
.L_x_3719:
[----:B------:R-:W-:Y:S05]  /*12c20*/  BSYNC.RECONVERGENT B2 ;  /* 0x0000000000027941 */ /* 0x000fea0003800200 */
.L_x_3718:
[----:B------:R-:W-:Y:S01]  /*12c30*/  IMAD.WIDE.U32 R4, R3, -0x2daee0ad, RZ ;  /* 0xd2511f5303047825 */ /* 0x000fe200078e00ff */
[----:B------:R-:W-:Y:S01]  /*12c40*/  UIADD3 UR5, UPT, UPT, UR14, -0x61c88647, URZ ;  /* 0x9e3779b90e057890 */ /* 0x000fe2000fffe0ff */
[----:B------:R-:W-:Y:S02]  /*12c50*/  MOV R25, R212 ;  /* 0x000000d400197202 */ /* 0x000fe40000000f00 */
        /* <DEDUP_REMOVED lines=58> */
.L_x_3716:
[----:B------:R-:W-:Y:S05]  /*13000*/  BSYNC.RECONVERGENT B1 ;  /* 0x0000000000017941 */ /* 0x000fea0003800200 */
.L_x_3715:
        /* <DEDUP_REMOVED lines=14> */
.L_x_3714:
[----:B------:R-:W-:Y:S02]  /*130f0*/  F2FP.BF16.F32.PACK_AB R174, RZ, R138 ;  /* 0x0000008affae723e */ /* 0x000fe400000010ff */
[----:B------:R-:W-:Y:S02]  /*13100*/  PRMT R132, R132, 0x5410, R135 ;  /* 0x0000541084847816 */ /* 0x000fe40000000087 */
[----:B------:R-:W-:Y:S02]  /*13110*/  PRMT R134, R134, 0x5410, R181 ;  /* 0x0000541086867816 */ /* 0x000fe400000000b5 */
[----:B------:R-:W-:Y:S02]  /*13120*/  PRMT R133, R133, 0x5410, R171 ;  /* 0x0000541085857816 */ /* 0x000fe400000000ab */
[----:B------:R-:W-:Y:S01]  /*13130*/  PRMT R135, R213, 0x5410, R174 ;  /* 0x00005410d5877816 */ /* 0x000fe200000000ae */
[----:B------:R-:W-:Y:S06]  /*13140*/  BRA `(.L_x_3720) ;  /* 0x0000003400287947 */ /* 0x000fec0003800000 */
.L_x_3671:
[----:B------:R-:W-:Y:S02]  /*13150*/  HFMA2 R35, -RZ, RZ, 0, 0 ;  /* 0x00000000ff237431 */ /* 0x000fe400000001ff */
[----:B--2---:R-:W-:Y:S02]  /*13160*/  IMAD.MOV.U32 R37, RZ, RZ, R6 ;  /* 0x000000ffff257224 */ /* 0x004fe400078e0006 */
[----:B------:R-:W-:Y:S01]  /*13170*/  IMAD.MOV.U32 R176, RZ, RZ, R171 ;  /* 0x000000ffffb07224 */ /* 0x000fe200078e00ab */
[----:B------:R-:W-:Y:S06]  /*13180*/  BRA.U !UP2, `(.L_x_3721) ;  /* 0x000000050a947547 */ /* 0x000fec000b800000 */
        /* <DEDUP_REMOVED lines=16> */
.L_x_3724:
        /* <DEDUP_REMOVED lines=12> */
.L_x_3726:
[----:B------:R-:W-:Y:S05]  /*13350*/  BSYNC.RECONVERGENT B2 ;  /* 0x0000000000027941 */ /* 0x000fea0003800200 */
.L_x_3725:
        /* <DEDUP_REMOVED lines=54> */
[----:B------:R-:W-:-:S04]  /*136c0*/  IMAD.WIDE.U32 R176, R176, -0x2daee0ad, RZ ;  /* 0xd2511f53b0b07825 */ /* 0x000fc800078e00ff */
[----:B------:R-:W-:Y:S01]  /*136d0*/  IMAD.MOV.U32 R37, RZ, RZ, RZ ;  /* 0x000000ffff257224 */ /* 0x000fe200078e00ff */
[----:B------:R-:W-:Y:S01]  /*136e0*/  LOP3.LUT R4, R4, UR5, R177, 0x96, !PT ;  /* 0x0000000504047c12 */ /* 0x000fe2000f8e96b1 */
[----:B------:R-:W-:-:S06]  /*136f0*/  UIADD3 UR5, UPT, UPT, UR14, -0x700cb87f, URZ ;  /* 0x8ff347810e057890 */ /* 0x000fcc000fffe0ff */
[----:B------:R-:W-:Y:S01]  /*13700*/  LOP3.LUT R5, R36, UR5, R11, 0x96, !PT ;  /* 0x0000000524057c12 */ /* 0x000fe2000f8e960b */
[----:B------:R-:W-:-:S07]  /*13710*/  IMAD.MOV.U32 R11, RZ, RZ, R171 ;  /* 0x000000ffff0b7224 */ /* 0x000fce00078e00ab */
.L_x_3723:
[----:B------:R-:W-:Y:S05]  /*13720*/  BSYNC.RECONVERGENT B1 ;  /* 0x0000000000017941 */ /* 0x000fea0003800200 */
.L_x_3722:
[----:B------:R-:W-:Y:S01]  /*13730*/  I2FP.F32.U32 R6, R11 ;  /* 0x0000000b00067245 */ /* 0x000fe20000201000 */
[----:B------:R-:W-:-:S05]  /*13740*/  HFMA2 R11, -RZ, RZ, 0.1171875, 0 ;  /* 0x2f800000ff0b7431 */ /* 0x000fca00000001ff */
[----:B------:R-:W-:Y:S01]  /*13750*/  FFMA.FTZ R6, R6, R11, 1.1641532182693481445e-10 ;  /* 0x2f00000006067423 */ /* 0x000fe2000001000b */
[----:B-----5:R-:W-:-:S04]  /*13760*/  IMAD.U32 R11, R44, 0x10000, RZ ;  /* 0x000100002c0b7824 */ /* 0x020fc800078e00ff */
[----:B------:R-:W-:Y:S01]  /*13770*/  FMUL.FTZ R11, R11, UR21 ;  /* 0x000000150b0b7c20 */ /* 0x000fe20008410000 */
[----:B------:R-:W-:Y:S01]  /*13780*/  FSETP.GTU.FTZ.AND P1, PT, R6, UR23, PT ;  /* 0x0000001706007c0b */ /* 0x000fe2000bf3c000 */
[----:B------:R-:W-:Y:S02]  /*13790*/  IMAD.U32 R6, R96, 0x10000, RZ ;  /* 0x0001000060067824 */ /* 0x000fe400078e00ff */
[----:B------:R-:W-:-:S05]  /*137a0*/  FMUL.FTZ R11, R11, UR20 ;  /* 0x000000140b0b7c20 */ /* 0x000fca0008410000 */
[----:B------:R-:W-:Y:S02]  /*137b0*/  FSEL R35, R11, RZ, !P1 ;  /* 0x000000ff0b237208 */ /* 0x000fe40004800000 */
[----:B------:R-:W-:-:S03]  /*137c0*/  SEL R11, RZ, 0x1, P1 ;  /* 0x00000001ff0b7807 */ /* 0x000fc60000800000 */
[----:B------:R-:W-:-:S07]  /*137d0*/  FMUL.FTZ R35, R6, R35 ;  /* 0x0000002306237220 */ /* 0x000fce0000410000 */
.L_x_3721:
[----:B01----:R-:W-:Y:S01]  /*137e0*/  F2FP.BF16.F32.PACK_AB R132, RZ, R35 ;  /* 0x00000023ff84723e */ /* 0x003fe200000010ff */
        /* <DEDUP_REMOVED lines=16> */
.L_x_3730:
        /* <DEDUP_REMOVED lines=12> */
.L_x_3732:
[----:B------:R-:W-:Y:S05]  /*139b0*/  BSYNC.RECONVERGENT B2 ;  /* 0x0000000000027941 */ /* 0x000fea0003800200 */
.L_x_3731:
        /* <DEDUP_REMOVED lines=62> */
.L_x_3729:
[----:B------:R-:W-:Y:S05]  /*13da0*/  BSYNC.RECONVERGENT B1 ;  /* 0x0000000000017941 */ /* 0x000fea0003800200 */
.L_x_3728:
[----:B------:R-:W-:Y:S01]  /*13db0*/  I2FP.F32.U32 R6, R6 ;  /* 0x0000000600067245 */ /* 0x000fe20000201000 */
[----:B------:R-:W-:-:S04]  /*13dc0*/  IMAD.MOV.U32 R13, RZ, RZ, 0x2f800000 ;  /* 0x2f800000ff0d7424 */ /* 0x000fc800078e00ff */
[----:B------:R-:W-:Y:S01]  /*13dd0*/  FFMA.FTZ R6, R6, R13, 1.1641532182693481445e-10 ;  /* 0x2f00000006067423 */ /* 0x000fe2000001000d */
[----:B------:R-:W-:-:S04]  /*13de0*/  SHF.L.U32 R13, R189, 0x10, RZ ;  /* 0x00000010bd0d7819 */ /* 0x000fc800000006ff */
[----:B------:R-:W-:Y:S02]  /*13df0*/  FSETP.GTU.FTZ.AND P1, PT, R6, UR23, PT ;  /* 0x0000001706007c0b */ /* 0x000fe4000bf3c000 */
[----:B-----5:R-:W-:-:S05]  /*13e00*/  PRMT R6, R44, 0x7632, R6 ;  /* 0x000076322c067816 */ /* 0x020fca0000000006 */
[----:B------:R-:W-:-:S04]  /*13e10*/  IMAD.U32 R6, R6, 0x10000, RZ ;  /* 0x0001000006067824 */ /* 0x000fc800078e00ff */
[----:B------:R-:W-:-:S04]  /*13e20*/  FMUL.FTZ R6, R6, UR21 ;  /* 0x0000001506067c20 */ /* 0x000fc80008410000 */
[----:B------:R-:W-:-:S05]  /*13e30*/  FMUL.FTZ R6, R6, UR20 ;  /* 0x0000001406067c20 */ /* 0x000fca0008410000 */
[----:B------:R-:W-:-:S05]  /*13e40*/  FSEL R6, R6, RZ, !P1 ;  /* 0x000000ff06067208 */ /* 0x000fca0004800000 */
[----:B------:R-:W-:Y:S01]  /*13e50*/  FMUL.FTZ R36, R13, R6 ;  /* 0x000000060d247220 */ /* 0x000fe20000410000 */
[----:B------:R-:W-:-:S07]  /*13e60*/  SEL R13, RZ, 0x1, P1 ;  /* 0x00000001ff0d7807 */ /* 0x000fce0000800000 */
.L_x_3727:
        /* <DEDUP_REMOVED lines=17> */
.L_x_3736:
        /* <DEDUP_REMOVED lines=12> */
.L_x_3738:
[----:B------:R-:W-:Y:S05]  /*14040*/  BSYNC.RECONVERGENT B2 ;  /* 0x0000000000027941 */ /* 0x000fea0003800200 */
.L_x_3737:
        /* <DEDUP_REMOVED lines=62> */
.L_x_3735:
[----:B------:R-:W-:Y:S05]  /*14430*/  BSYNC.RECONVERGENT B1 ;  /* 0x0000000000017941 */ /* 0x000fea0003800200 */
.L_x_3734:
        /* <DEDUP_REMOVED lines=11> */
.L_x_3733:
        /* <DEDUP_REMOVED lines=17> */
.L_x_3742:
        /* <DEDUP_REMOVED lines=12> */
.L_x_3744:
[----:B------:R-:W-:Y:S05]  /*146c0*/  BSYNC.RECONVERGENT B2 ;  /* 0x0000000000027941 */ /* 0x000fea0003800200 */
.L_x_3743:
        /* <DEDUP_REMOVED lines=62> */
.L_x_3741:
[----:B------:R-:W-:Y:S05]  /*14ab0*/  BSYNC.RECONVERGENT B1 ;  /* 0x0000000000017941 */ /* 0x000fea0003800200 */
.L_x_3740:
        /* <DEDUP_REMOVED lines=12> */
.L_x_3739:
        /* <DEDUP_REMOVED lines=17> */
.L_x_3748:
        /* <DEDUP_REMOVED lines=12> */
.L_x_3750:
[----:B------:R-:W-:Y:S05]  /*14d50*/  BSYNC.RECONVERGENT B2 ;  /* 0x0000000000027941 */ /* 0x000fea0003800200 */
.L_x_3749:
        /* <DEDUP_REMOVED lines=62> */
.L_x_3747:
[----:B------:R-:W-:Y:S05]  /*15140*/  BSYNC.RECONVERGENT B1 ;  /* 0x0000000000017941 */ /* 0x000fea0003800200 */
.L_x_3746:
        /* <DEDUP_REMOVED lines=11> */
.L_x_3745:
        /* <DEDUP_REMOVED lines=17> */
.L_x_3754:
        /* <DEDUP_REMOVED lines=12> */
.L_x_3756:
[----:B------:R-:W-:Y:S05]  /*153d0*/  BSYNC.RECONVERGENT B2 ;  /* 0x0000000000027941 */ /* 0x000fea0003800200 */
.L_x_3755:
        /* <DEDUP_REMOVED lines=62> */
.L_x_3753:
[----:B------:R-:W-:Y:S05]  /*157c0*/  BSYNC.RECONVERGENT B1 ;  /* 0x0000000000017941 */ /* 0x000fea0003800200 */
.L_x_3752:
        /* <DEDUP_REMOVED lines=12> */
.L_x_3751:
        /* <DEDUP_REMOVED lines=17> */
.L_x_3760:
        /* <DEDUP_REMOVED lines=12> */
.L_x_3762:
[----:B------:R-:W-:Y:S05]  /*15a60*/  BSYNC.RECONVERGENT B2 ;  /* 0x0000000000027941 */ /* 0x000fea0003800200 */
.L_x_3761:
        /* <DEDUP_REMOVED lines=62> */
.L_x_3759:
[----:B------:R-:W-:Y:S05]  /*15e50*/  BSYNC.RECONVERGENT B1 ;  /* 0x0000000000017941 */ /* 0x000fea0003800200 */
.L_x_3758:
        /* <DEDUP_REMOVED lines=11> */
.L_x_3757:
        /* <DEDUP_REMOVED lines=17> */
.L_x_3766:
        /* <DEDUP_REMOVED lines=12> */
.L_x_3768:
[----:B------:R-:W-:Y:S05]  /*160e0*/  BSYNC.RECONVERGENT B2 ;  /* 0x0000000000027941 */ /* 0x000fea0003800200 */
.L_x_3767:
        /* <DEDUP_REMOVED lines=62> */
.L_x_3765:
[----:B------:R-:W-:Y:S05]  /*164d0*/  BSYNC.RECONVERGENT B1 ;  /* 0x0000000000017941 */ /* 0x000fea0003800200 */
.L_x_3764:
[----:B------:R-:W-:Y:S01]  /*164e0*/  I2FP.F32.U32 R25, R25 ;  /* 0x0000001900197245 */ /* 0x000fe20000201000 */
[----:B------:R-:W-:-:S04]  /*164f0*/  IMAD.MOV.U32 R138, RZ, RZ, 0x2f800000 ;  /* 0x2f800000ff8a7424 */ /* 0x000fc800078e00ff */
[----:B------:R-:W-:-:S05]  /*16500*/  FFMA.FTZ R25, R25, R138, 1.1641532182693481445e-10 ;  /* 0x2f00000019197423 */ /* 0x000fca000001008a */
[----:B------:R-:W-:Y:S02]  /*16510*/  FSETP.GTU.FTZ.AND P1, PT, R25, UR23, PT ;  /* 0x0000001719007c0b */ /* 0x000fe4000bf3c000 */
[----:B-----5:R-:W-:-:S05]  /*16520*/  PRMT R25, R47, 0x7632, R25 ;  /* 0x000076322f197816 */ /* 0x020fca0000000019 */
[----:B------:R-:W-:-:S04]  /*16530*/  IMAD.U32 R25, R25, 0x10000, RZ ;  /* 0x0001000019197824 */ /* 0x000fc800078e00ff */
[----:B------:R-:W-:-:S04]  /*16540*/  FMUL.FTZ R25, R25, UR21 ;  /* 0x0000001519197c20 */ /* 0x000fc80008410000 */
[----:B------:R-:W-:-:S05]  /*16550*/  FMUL.FTZ R25, R25, UR20 ;  /* 0x0000001419197c20 */ /* 0x000fca0008410000 */
[----:B------:R-:W-:Y:S02]  /*16560*/  FSEL R138, R25, RZ, !P1 ;  /* 0x000000ff198a7208 */ /* 0x000fe40004800000 */
[----:B------:R-:W-:-:S05]  /*16570*/  SHF.L.U32 R25, R192, 0x10, RZ ;  /* 0x00000010c0197819 */ /* 0x000fca00000006ff */
[----:B------:R-:W-:Y:S01]  /*16580*/  FMUL.FTZ R138, R25, R138 ;  /* 0x0000008a198a7220 */ /* 0x000fe20000410000 */
[----:B------:R-:W-:-:S07]  /*16590*/  SEL R25, RZ, 0x1, P1 ;  /* 0x00000001ff197807 */ /* 0x000fce0000800000 */
.L_x_3763:
[----:B------:R-:W-:Y:S02]  /*165a0*/  F2FP.BF16.F32.PACK_AB R174, RZ, R138 ;  /* 0x0000008affae723e */ /* 0x000fe400000010ff */
[----:B------:R-:W-:Y:S02]  /*165b0*/  PRMT R132, R132, 0x5410, R135 ;  /* 0x0000541084847816 */ /* 0x000fe40000000087 */
[----:B------:R-:W-:Y:S02]  /*165c0*/  PRMT R134, R134, 0x5410, R177 ;  /* 0x0000541086867816 */ /* 0x000fe400000000b1 */
[----:B------:R-:W-:Y:S02]  /*165d0*/  PRMT R133, R133, 0x5410, R171 ;  /* 0x0000541085857816 */ /* 0x000fe400000000ab */
[----:B------:R-:W-:-:S07]  /*165e0*/  PRMT R135, R181, 0x5410, R174 ;  /* 0x00005410b5877816 */ /* 0x000fce00000000ae */
.L_x_3720:
[----:B------:R-:W0:Y:S01]  /*165f0*/  LDC.64 R174, c[0x0][0x3a8] ;  /* 0x0000ea00ffae7b82 */ /* 0x000e220000000a00 */
[----:B------:R-:W-:Y:S02]  /*16600*/  IMAD.MOV.U32 R171, RZ, RZ, R176 ;  /* 0x000000ffffab7224 */ /* 0x000fe400078e00b0 */
        /* <DEDUP_REMOVED lines=23> */
.L_x_3769:
[----:B------:R-:W-:Y:S01]  /*16780*/  IADD3 R173, PT, PT, R173, 0x80, RZ ;  /* 0x00000080adad7810 */ /* 0x000fe20007ffe0ff */
[----:B------:R-:W-:-:S07]  /*16790*/  VIADD R172, R172, 0x80 ;  /* 0x00000080acac7836 */ /* 0x000fce0000000000 */
.L_x_3670:
[----:B------:R-:W-:Y:S05]  /*167a0*/  BSYNC.RECONVERGENT B0 ;  /* 0x0000000000007941 */ /* 0x000fea0003800200 */
.L_x_3669:
[----:B------:R-:W-:Y:S01]  /*167b0*/  ISETP.GE.U32.AND P1, PT, R2, 0x200, PT ;  /* 0x000002000200780c */ /* 0x000fe20003f26070 */
[----:B------:R-:W-:Y:S01]  /*167c0*/  BSSY.RECONVERGENT B0, `(.L_x_3770) ;  /* 0x00006ed000007945 */ /* 0x000fe20003800200 */
[----:B------:R-:W-:-:S11]  /*167d0*/  LOP3.LUT R34, R34, 0xfffffff7, RZ, 0xc0, !PT ;  /* 0xfffffff722227812 */ /* 0x000fd600078ec0ff */
[----:B------:R-:W-:Y:S01]  /*167e0*/  @P1 LOP3.LUT R34, R34, 0x8, RZ, 0xfc, !PT ;  /* 0x0000000822221812 */ /* 0x000fe200078efcff */
[----:B------:R-:W-:Y:S06]  /*167f0*/  @!P1 BRA `(.L_x_3771) ;  /* 0x0000006c00a49947 */ /* 0x000fec0003800000 */
[----:B------:R-:W2:Y:S01]  /*16800*/  @UP2 LDCU.64 UR6, c[0x0][0x390] ;  /* 0x00007200ff0627ac */ /* 0x000ea20008000a00 */
[----:B------:R-:W-:Y:S01]  /*16810*/  PLOP3.LUT P3, PT, PT, PT, UP2, 0x80, 0x8 ;  /* 0x000000000008781c */ /* 0x000fe20003f6f028 */
[----:B01----:R-:W-:Y:S01]  /*16820*/  IMAD.MOV.U32 R133, RZ, RZ, 0x10 ;  /* 0x00000010ff857424 */ /* 0x003fe200078e00ff */
[----:B------:R-:W-:Y:S02]  /*16830*/  ISETP.NE.U32.AND P1, PT, RZ, UR18, PT ;  /* 0x00000012ff007c0c */ /* 0x000fe4000bf25070 */
[----:B------:R-:W-:Y:S02]  /*16840*/  PLOP3.LUT P2, PT, PT, PT, UP2, 0x80, 0x8 ;  /* 0x000000000008781c */ /* 0x000fe40003f4f028 */
[----:B------:R-:W-:-:S07]  /*16850*/  ISETP.NE.AND.EX P1, PT, RZ, UR19, PT, P1 ;  /* 0x00000013ff007c0c */ /* 0x000fce000bf25310 */
[----:B--2---:R-:W-:-:S05]  /*16860*/  @P3 IMAD.WIDE.U32 R132, R172, R133, UR6 ;  /* 0x00000006ac843e25 */ /* 0x004fca000f8e0085 */
[----:B-----5:R0:W5:Y:S02]  /*16870*/  @P2 LDG.E.128 R44, desc[UR12][R132.64] ;  /* 0x0000000c842c2981 */ /* 0x020164000c1e1d00 */
[----:B0-----:R-:W0:Y:S02]  /*16880*/  @P1 LDC.64 R132, c[0x0][0x3a0] ;  /* 0x0000e800ff841b82 */ /* 0x001e240000000a00 */
[----:B0-----:R-:W-:-:S05]  /*16890*/  @P1 IMAD.WIDE.U32 R132, R173, 0x10, R132 ;  /* 0x00000010ad841825 */ /* 0x001fca00078e0084 */
[----:B------:R0:W5:Y:S01]  /*168a0*/  @P1 LDG.E.128 R40, desc[UR12][R132.64] ;  /* 0x0000000c84281981 */ /* 0x000162000c1e1d00 */
[----:B------:R-:W-:Y:S05]  /*168b0*/  @!P1 BRA `(.L_x_3772) ;  /* 0x0000003400e09947 */ /* 0x000fea0003800000 */
[----:B------:R-:W-:-:S13]  /*168c0*/  ISETP.LT.AND P1, PT, RZ, UR27, PT ;  /* 0x0000001bff007c0c */ /* 0x000fda000bf21270 */
[----:B-----5:R-:W-:Y:S01]  /*168d0*/  @!P1 SHF.L.U32 R139, R40, 0x10, RZ ;  /* 0x00000010288b9819 */ /* 0x020fe200000006ff */
[----:B------:R-:W-:Y:S02]  /*168e0*/  @!P1 IMAD.MOV.U32 R134, RZ, RZ, R6 ;  /* 0x000000ffff869224 */ /* 0x000fe400078e0006 */
[----:B0-----:R-:W-:Y:S01]  /*168f0*/  @!P1 IMAD.MOV.U32 R133, RZ, RZ, R171 ;  /* 0x000000ffff859224 */ /* 0x001fe200078e00ab */
        /* <DEDUP_REMOVED lines=17> */
.L_x_3776:
        /* <DEDUP_REMOVED lines=12> */
.L_x_3778:
[----:B------:R-:W-:Y:S05]  /*16ad0*/  BSYNC.RECONVERGENT B2 ;  /* 0x0000000000027941 */ /* 0x000fea0003800200 */
.L_x_3777:
        /* <DEDUP_REMOVED lines=58> */
[----:B------:R-:W-:Y:S01]  /*16e80*/  LOP3.LUT R5, R134, UR5, R11, 0x96, !PT ;  /* 0x0000000586057c12 */ /* 0x000fe2000f8e960b */
[----:B------:R-:W-:Y:S02]  /*16e90*/  HFMA2 R134, -RZ, RZ, 0, 0 ;  /* 0x00000000ff867431 */ /* 0x000fe400000001ff */
[----:B------:R-:W-:-:S07]  /*16ea0*/  IMAD.MOV.U32 R11, RZ, RZ, R171 ;  /* 0x000000ffff0b7224 */ /* 0x000fce00078e00ab */
.L_x_3775:
[----:B------:R-:W-:Y:S05]  /*16eb0*/  BSYNC.RECONVERGENT B1 ;  /* 0x0000000000017941 */ /* 0x000fea0003800200 */
.L_x_3774:
[----:B------:R-:W-:Y:S01]  /*16ec0*/  I2FP.F32.U32 R6, R11 ;  /* 0x0000000b00067245 */ /* 0x000fe20000201000 */
[----:B------:R-:W-:Y:S02]  /*16ed0*/  IMAD.MOV.U32 R11, RZ, RZ, 0x2f800000 ;  /* 0x2f800000ff0b7424 */ /* 0x000fe400078e00ff */
[----:B------:R-:W-:Y:S02]  /*16ee0*/  IMAD.U32 R132, R40, 0x10000, RZ ;  /* 0x0001000028847824 */ /* 0x000fe400078e00ff */
[----:B------:R-:W-:Y:S01]  /*16ef0*/  FFMA.FTZ R6, R6, R11, 1.1641532182693481445e-10 ;  /* 0x2f00000006067423 */ /* 0x000fe2000001000b */
[----:B------:R-:W-:-:S04]  /*16f00*/  IMAD.U32 R11, R44, 0x10000, RZ ;  /* 0x000100002c0b7824 */ /* 0x000fc800078e00ff */
[----:B------:R-:W-:Y:S01]  /*16f10*/  FMUL.FTZ R11, R11, UR21 ;  /* 0x000000150b0b7c20 */ /* 0x000fe20008410000 */
[----:B------:R-:W-:Y:S02]  /*16f20*/  FSETP.GTU.FTZ.AND P2, PT, R6, UR23, PT ;  /* 0x0000001706007c0b */ /* 0x000fe4000bf5c000 */
[----:B------:R-:W-:Y:S01]  /*16f30*/  SHF.L.U32 R6, R84, 0x10, RZ ;  /* 0x0000001054067819 */ /* 0x000fe200000006ff */
[----:B------:R-:W-:-:S05]  /*16f40*/  FMUL.FTZ R11, R11, UR20 ;  /* 0x000000140b0b7c20 */ /* 0x000fca0008410000 */
[----:B------:R-:W-:Y:S02]  /*16f50*/  FSEL R139, R11, RZ, !P2 ;  /* 0x000000ff0b8b7208 */ /* 0x000fe40005000000 */
[----:B------:R-:W-:-:S03]  /*16f60*/  SEL R11, RZ, 0x1, P2 ;  /* 0x00000001ff0b7807 */ /* 0x000fc60001000000 */
[----:B------:R-:W-:-:S07]  /*16f70*/  FFMA.FTZ R139, R139, R6, R132 ;  /* 0x000000068b8b7223 */ /* 0x000fce0000010084 */
.L_x_3773:
        /* <DEDUP_REMOVED lines=22> */
.L_x_3782:
        /* <DEDUP_REMOVED lines=12> */
.L_x_3784:
[----:B------:R-:W-:Y:S05]  /*171a0*/  BSYNC.RECONVERGENT B2 ;  /* 0x0000000000027941 */ /* 0x000fea0003800200 */
.L_x_3783:
        /* <DEDUP_REMOVED lines=62> */
.L_x_3781:
[----:B------:R-:W-:Y:S05]  /*17590*/  BSYNC.RECONVERGENT B1 ;  /* 0x0000000000017941 */ /* 0x000fea0003800200 */
.L_x_3780:
[----:B------:R-:W-:Y:S01]  /*175a0*/  I2FP.F32.U32 R13, R13 ;  /* 0x0000000d000d7245 */ /* 0x000fe20000201000 */
[----:B------:R-:W-:Y:S01]  /*175b0*/  IMAD.MOV.U32 R134, RZ, RZ, 0x2f800000 ;  /* 0x2f800000ff867424 */ /* 0x000fe200078e00ff */
[----:B------:R-:W-:Y:S01]  /*175c0*/  PRMT R140, R40, 0x7632, R140 ;  /* 0x00007632288c7816 */ /* 0x000fe2000000008c */
[----:B------:R-:W-:Y:S02]  /*175d0*/  IMAD.U32 R133, R193, 0x10000, RZ ;  /* 0x00010000c1857824 */ /* 0x000fe400078e00ff */
[----:B------:R-:W-:Y:S01]  /*175e0*/  FFMA.FTZ R13, R13, R134, 1.1641532182693481445e-10 ;  /* 0x2f0000000d0d7423 */ /* 0x000fe20000010086 */
[----:B------:R-:W-:-:S04]  /*175f0*/  SHF.L.U32 R140, R140, 0x10, RZ ;  /* 0x000000108c8c7819 */ /* 0x000fc800000006ff */
[----:B------:R-:W-:Y:S02]  /*17600*/  FSETP.GTU.FTZ.AND P2, PT, R13, UR23, PT ;  /* 0x000000170d007c0b */ /* 0x000fe4000bf5c000 */
[----:B------:R-:W-:-:S05]  /*17610*/  PRMT R13, R44, 0x7632, R13 ;  /* 0x000076322c0d7816 */ /* 0x000fca000000000d */
[----:B------:R-:W-:-:S04]  /*17620*/  IMAD.U32 R13, R13, 0x10000, RZ ;  /* 0x000100000d0d7824 */ /* 0x000fc800078e00ff */
[----:B------:R-:W-:-:S04]  /*17630*/  FMUL.FTZ R13, R13, UR21 ;  /* 0x000000150d0d7c20 */ /* 0x000fc80008410000 */
[----:B------:R-:W-:-:S05]  /*17640*/  FMUL.FTZ R13, R13, UR20 ;  /* 0x000000140d0d7c20 */ /* 0x000fca0008410000 */
[----:B------:R-:W-:-:S05]  /*17650*/  FSEL R13, R13, RZ, !P2 ;  /* 0x000000ff0d0d7208 */ /* 0x000fca0005000000 */
[----:B------:R-:W-:Y:S01]  /*17660*/  FFMA.FTZ R140, R13, R133, R140 ;  /* 0x000000850d8c7223 */ /* 0x000fe2000001008c */
[----:B------:R-:W-:-:S07]  /*17670*/  SEL R13, RZ, 0x1, P2 ;  /* 0x00000001ff0d7807 */ /* 0x000fce0001000000 */
.L_x_3779:
        /* <DEDUP_REMOVED lines=21> */
.L_x_3788:
        /* <DEDUP_REMOVED lines=12> */
.L_x_3790:
[----:B------:R-:W-:Y:S05]  /*17890*/  BSYNC.RECONVERGENT B2 ;  /* 0x0000000000027941 */ /* 0x000fea0003800200 */
.L_x_3789:
        /* <DEDUP_REMOVED lines=61> */
[----:B------:R-:W-:-:S07]  /*17c70*/  HFMA2 R143, -RZ, RZ, 0, 0 ;  /* 0x00000000ff8f7431 */ /* 0x000fce00000001ff */
.L_x_3787:
[----:B------:R-:W-:Y:S05]  /*17c80*/  BSYNC.RECONVERGENT B1 ;  /* 0x0000000000017941 */ /* 0x000fea0003800200 */
.L_x_3786:
[----:B------:R-:W-:Y:S01]  /*17c90*/  I2FP.F32.U32 R6, R15 ;  /* 0x0000000f00067245 */ /* 0x000fe20000201000 */
[----:B------:R-:W-:-:S04]  /*17ca0*/  IMAD.MOV.U32 R15, RZ, RZ, 0x2f800000 ;  /* 0x2f800000ff0f7424 */ /* 0x000fc800078e00ff */
[----:B------:R-:W-:Y:S01]  /*17cb0*/  FFMA.FTZ R6, R6, R15, 1.1641532182693481445e-10 ;  /* 0x2f00000006067423 */ /* 0x000fe2000001000f */
[----:B------:R-:W-:-:S04]  /*17cc0*/  IMAD.U32 R15, R41, 0x10000, RZ ;  /* 0x00010000290f7824 */ /* 0x000fc800078e00ff */
[----:B------:R-:W-:Y:S01]  /*17cd0*/  FSETP.GTU.FTZ.AND P2, PT, R6, UR23, PT ;  /* 0x0000001706007c0b */ /* 0x000fe2000bf5c000 */
[----:B------:R-:W-:-:S04]  /*17ce0*/  IMAD.U32 R6, R45, 0x10000, RZ ;  /* 0x000100002d067824 */ /* 0x000fc800078e00ff */
[----:B------:R-:W-:-:S04]  /*17cf0*/  FMUL.FTZ R6, R6, UR21 ;  /* 0x0000001506067c20 */ /* 0x000fc80008410000 */
[----:B------:R-:W-:-:S05]  /*17d00*/  FMUL.FTZ R6, R6, UR20 ;  /* 0x0000001406067c20 */ /* 0x000fca0008410000 */
[----:B------:R-:W-:Y:S02]  /*17d10*/  FSEL R141, R6, RZ, !P2 ;  /* 0x000000ff068d7208 */ /* 0x000fe40005000000 */
[----:B------:R-:W-:-:S05]  /*17d20*/  SHF.L.U32 R6, R85, 0x10, RZ ;  /* 0x0000001055067819 */ /* 0x000fca00000006ff */
[----:B------:R-:W-:Y:S01]  /*17d30*/  FFMA.FTZ R141, R141, R6, R15 ;  /* 0x000000068d8d7223 */ /* 0x000fe2000001000f */
[----:B------:R-:W-:-:S07]  /*17d40*/  SEL R15, RZ, 0x1, P2 ;  /* 0x00000001ff0f7807 */ /* 0x000fce0001000000 */
.L_x_3785:
        /* <DEDUP_REMOVED lines=22> */
.L_x_3794:
        /* <DEDUP_REMOVED lines=12> */
.L_x_3796:
[----:B------:R-:W-:Y:S05]  /*17f70*/  BSYNC.RECONVERGENT B2 ;  /* 0x0000000000027941 */ /* 0x000fea0003800200 */
.L_x_3795:
        /* <DEDUP_REMOVED lines=62> */
.L_x_3793:
[----:B------:R-:W-:Y:S05]  /*18360*/  BSYNC.RECONVERGENT B1 ;  /* 0x0000000000017941 */ /* 0x000fea0003800200 */
.L_x_3792:
[----:B------:R-:W-:Y:S01]  /*18370*/  I2FP.F32.U32 R17, R17 ;  /* 0x0000001100117245 */ /* 0x000fe20000201000 */
[----:B------:R-:W-:Y:S01]  /*18380*/  IMAD.MOV.U32 R134, RZ, RZ, 0x2f800000 ;  /* 0x2f800000ff867424 */ /* 0x000fe200078e00ff */
[----:B------:R-:W-:-:S03]  /*18390*/  PRMT R142, R41, 0x7632, R142 ;  /* 0x00007632298e7816 */ /* 0x000fc6000000008e */
[----:B------:R-:W-:Y:S01]  /*183a0*/  FFMA.FTZ R17, R17, R134, 1.1641532182693481445e-10 ;  /* 0x2f00000011117423 */ /* 0x000fe20000010086 */
[----:B------:R-:W-:Y:S01]  /*183b0*/  SHF.L.U32 R142, R142, 0x10, RZ ;  /* 0x000000108e8e7819 */ /* 0x000fe200000006ff */
[----:B------:R-:W-:-:S03]  /*183c0*/  IMAD.U32 R134, R194, 0x10000, RZ ;  /* 0x00010000c2867824 */ /* 0x000fc600078e00ff */
        /* <DEDUP_REMOVED lines=8> */
.L_x_3791:
        /* <DEDUP_REMOVED lines=21> */
.L_x_3800:
        /* <DEDUP_REMOVED lines=12> */
.L_x_3802:
[----:B------:R-:W-:Y:S05]  /*18660*/  BSYNC.RECONVERGENT B2 ;  /* 0x0000000000027941 */ /* 0x000fea0003800200 */
.L_x_3801:
        /* <DEDUP_REMOVED lines=62> */
.L_x_3799:
[----:B------:R-:W-:Y:S05]  /*18a50*/  BSYNC.RECONVERGENT B1 ;  /* 0x0000000000017941 */ /* 0x000fea0003800200 */
.L_x_3798:
        /* <DEDUP_REMOVED lines=12> */
.L_x_3797:
        /* <DEDUP_REMOVED lines=22> */
.L_x_3806:
        /* <DEDUP_REMOVED lines=12> */
.L_x_3808:
[----:B------:R-:W-:Y:S05]  /*18d40*/  BSYNC.RECONVERGENT B2 ;  /* 0x0000000000027941 */ /* 0x000fea0003800200 */
.L_x_3807:
        /* <DEDUP_REMOVED lines=54> */
[----:B------:R-:W-:-:S03]  /*190b0*/  HFMA2 R175, -RZ, RZ, 0, 0 ;  /* 0x00000000ffaf7431 */ /* 0x000fc600000001ff */
[----:B------:R-:W-:-:S05]  /*190c0*/  IMAD.WIDE.U32 R144, R144, -0x2daee0ad, RZ ;  /* 0xd2511f5390907825 */ /* 0x000fca00078e00ff */
[----:B------:R-:W-:Y:S01]  /*190d0*/  LOP3.LUT R4, R4, UR5, R145, 0x96, !PT ;  /* 0x0000000504047c12 */ /* 0x000fe2000f8e9691 */
[----:B------:R-:W-:Y:S01]  /*190e0*/  UIADD3 UR5, UPT, UPT, UR14, -0x700cb87f, URZ ;  /* 0x8ff347810e057890 */ /* 0x000fe2000fffe0ff */
[----:B------:R-:W-:Y:S01]  /*190f0*/  MOV R6, R144 ;  /* 0x0000009000067202 */ /* 0x000fe20000000f00 */
[----:B------:R-:W-:-:S04]  /*19100*/  IMAD.WIDE.U32 R144, R5, -0x326172a9, RZ ;  /* 0xcd9e8d5705907825 */ /* 0x000fc800078e00ff */
[----:B------:R-:W-:Y:S01]  /*19110*/  IMAD.MOV.U32 R10, RZ, RZ, R144 ;  /* 0x000000ffff0a7224 */ /* 0x000fe200078e0090 */
[----:B------:R-:W-:-:S07]  /*19120*/  LOP3.LUT R5, R174, UR5, R145, 0x96, !PT ;  /* 0x00000005ae057c12 */ /* 0x000fce000f8e9691 */
.L_x_3805:
[----:B------:R-:W-:Y:S05]  /*19130*/  BSYNC.RECONVERGENT B1 ;  /* 0x0000000000017941 */ /* 0x000fea0003800200 */
.L_x_3804:
        /* <DEDUP_REMOVED lines=14> */
.L_x_3803:
        /* <DEDUP_REMOVED lines=21> */
.L_x_3812:
        /* <DEDUP_REMOVED lines=12> */
.L_x_3814:
[----:B------:R-:W-:Y:S05]  /*19430*/  BSYNC.RECONVERGENT B2 ;  /* 0x0000000000027941 */ /* 0x000fea0003800200 */
.L_x_3813:
        /* <DEDUP_REMOVED lines=59> */
[----:B------:R-:W-:Y:S02]  /*197f0*/  IMAD.MOV.U32 R10, RZ, RZ, R174 ;  /* 0x000000ffff0a7224 */ /* 0x000fe400078e00ae */
[----:B------:R-:W-:Y:S01]  /*19800*/  HFMA2 R174, -RZ, RZ, 0, 0 ;  /* 0x00000000ffae7431 */ /* 0x000fe200000001ff */
[----:B------:R-:W-:-:S07]  /*19810*/  LOP3.LUT R5, R176, UR5, R175, 0x96, !PT ;  /* 0x00000005b0057c12 */ /* 0x000fce000f8e96af */
.L_x_3811:
[----:B------:R-:W-:Y:S05]  /*19820*/  BSYNC.RECONVERGENT B1 ;  /* 0x0000000000017941 */ /* 0x000fea0003800200 */
.L_x_3810:
        /* <DEDUP_REMOVED lines=12> */
.L_x_3809:
        /* <DEDUP_REMOVED lines=22> */
.L_x_3818:
        /* <DEDUP_REMOVED lines=12> */
.L_x_3820:
[----:B------:R-:W-:Y:S05]  /*19b10*/  BSYNC.RECONVERGENT B2 ;  /* 0x0000000000027941 */ /* 0x000fea0003800200 */
.L_x_3819:
        /* <DEDUP_REMOVED lines=56> */
[----:B------:R-:W-:Y:S01]  /*19ea0*/  IMAD.WIDE.U32 R176, R176, -0x2daee0ad, RZ ;  /* 0xd2511f53b0b07825 */ /* 0x000fe200078e00ff */
[----:B------:R-:W-:-:S04]  /*19eb0*/  MOV R10, R174 ;  /* 0x000000ae000a7202 */ /* 0x000fc80000000f00 */
[----:B------:R-:W-:Y:S01]  /*19ec0*/  LOP3.LUT R4, R4, UR5, R177, 0x96, !PT ;  /* 0x0000000504047c12 */ /* 0x000fe2000f8e96b1 */
[----:B------:R-:W-:-:S06]  /*19ed0*/  UIADD3 UR5, UPT, UPT, UR14, -0x700cb87f, URZ ;  /* 0x8ff347810e057890 */ /* 0x000fcc000fffe0ff */
[----:B------:R-:W-:-:S07]  /*19ee0*/  LOP3.LUT R5, R178, UR5, R175, 0x96, !PT ;  /* 0x00000005b2057c12 */ /* 0x000fce000f8e96af */
.L_x_3817:
[----:B------:R-:W-:Y:S05]  /*19ef0*/  BSYNC.RECONVERGENT B1 ;  /* 0x0000000000017941 */ /* 0x000fea0003800200 */
.L_x_3816:
        /* <DEDUP_REMOVED lines=14> */
.L_x_3815:
[----:B------:R-:W-:Y:S02]  /*19fe0*/  F2FP.BF16.F32.PACK_AB R174, RZ, R146 ;  /* 0x00000092ffae723e */ /* 0x000fe400000010ff */
[----:B------:R-:W-:Y:S02]  /*19ff0*/  PRMT R132, R132, 0x5410, R135 ;  /* 0x0000541084847816 */ /* 0x000fe40000000087 */
[----:B------:R-:W-:Y:S02]  /*1a000*/  PRMT R134, R134, 0x5410, R181 ;  /* 0x0000541086867816 */ /* 0x000fe400000000b5 */
[----:B------:R-:W-:Y:S02]  /*1a010*/  PRMT R133, R133, 0x5410, R171 ;  /* 0x0000541085857816 */ /* 0x000fe400000000ab */
[----:B------:R-:W-:Y:S01]  /*1a020*/  PRMT R135, R213, 0x5410, R174 ;  /* 0x00005410d5877816 */ /* 0x000fe200000000ae */
[----:B------:R-:W-:Y:S06]  /*1a030*/  BRA `(.L_x_3821) ;  /* 0x0000003400287947 */ /* 0x000fec0003800000 */
.L_x_3772:
        /* <DEDUP_REMOVED lines=20> */
.L_x_3825:
        /* <DEDUP_REMOVED lines=12> */
.L_x_3827:
[----:B------:R-:W-:Y:S05]  /*1a240*/  BSYNC.RECONVERGENT B2 ;  /* 0x0000000000027941 */ /* 0x000fea0003800200 */
.L_x_3826:
[----:B------:R-:W-:Y:S01]  /*1a250*/  IMAD.WIDE.U32 R4, R3, -0x2daee0ad, RZ ;  /* 0xd2511f5303047825 */ /* 0x000fe200078e00ff */
[----:B------:R-:W-:-:S03]  /*1a260*/  UIADD3 UR5, UPT, UPT, UR14, -0x61c88647, URZ ;  /* 0x9e3779b90e057890 */ /* 0x000fc6000fffe0ff */
[----:B------:R-:W-:Y:S02]  /*1a270*/  HFMA2 R134, -RZ, RZ, 0, 0 ;  /* 0x00000000ff867431 */ /* 0x000fe400000001ff */
[----:B0-----:R-:W-:Y:S01]  /*1a280*/  IMAD.WIDE.U32 R132, R0, -0x326172a9, RZ ;  /* 0xcd9e8d5700847825 */ /* 0x001fe200078e00ff */
        /* <DEDUP_REMOVED lines=54> */
[----:B------:R-:W-:Y:S01]  /*1a5f0*/  LOP3.LUT R5, R132, UR5, R11, 0x96, !PT ;  /* 0x0000000584057c12 */ /* 0x000fe2000f8e960b */
[----:B------:R-:W-:-:S07]  /*1a600*/  IMAD.MOV.U32 R11, RZ, RZ, R171 ;  /* 0x000000ffff0b7224 */ /* 0x000fce00078e00ab */
.L_x_3824:
[----:B------:R-:W-:Y:S05]  /*1a610*/  BSYNC.RECONVERGENT B1 ;  /* 0x0000000000017941 */ /* 0x000fea0003800200 */
.L_x_3823:
[----:B------:R-:W-:Y:S01]  /*1a620*/  I2FP.F32.U32 R6, R11 ;  /* 0x0000000b00067245 */ /* 0x000fe20000201000 */
[----:B------:R-:W-:-:S04]  /*1a630*/  IMAD.MOV.U32 R11, RZ, RZ, 0x2f800000 ;  /* 0x2f800000ff0b7424 */ /* 0x000fc800078e00ff */
[----:B------:R-:W-:Y:S01]  /*1a640*/  FFMA.FTZ R6, R6, R11, 1.1641532182693481445e-10 ;  /* 0x2f00000006067423 */ /* 0x000fe2000001000b */
[----:B-----5:R-:W-:-:S04]  /*1a650*/  IMAD.U32 R11, R44, 0x10000, RZ ;  /* 0x000100002c0b7824 */ /* 0x020fc800078e00ff */
[----:B------:R-:W-:Y:S01]  /*1a660*/  FMUL.FTZ R11, R11, UR21 ;  /* 0x000000150b0b7c20 */ /* 0x000fe20008410000 */
[----:B------:R-:W-:Y:S02]  /*1a670*/  FSETP.GTU.FTZ.AND P1, PT, R6, UR23, PT ;  /* 0x0000001706007c0b */ /* 0x000fe4000bf3c000 */
[----:B------:R-:W-:Y:S01]  /*1a680*/  SHF.L.U32 R6, R84, 0x10, RZ ;  /* 0x0000001054067819 */ /* 0x000fe200000006ff */
[----:B------:R-:W-:-:S05]  /*1a690*/  FMUL.FTZ R11, R11, UR20 ;  /* 0x000000140b0b7c20 */ /* 0x000fca0008410000 */
[----:B------:R-:W-:Y:S02]  /*1a6a0*/  FSEL R139, R11, RZ, !P1 ;  /* 0x000000ff0b8b7208 */ /* 0x000fe40004800000 */
[----:B------:R-:W-:-:S03]  /*1a6b0*/  SEL R11, RZ, 0x1, P1 ;  /* 0x00000001ff0b7807 */ /* 0x000fc60000800000 */
[----:B------:R-:W-:-:S07]  /*1a6c0*/  FMUL.FTZ R139, R6, R139 ;  /* 0x0000008b068b7220 */ /* 0x000fce0000410000 */
.L_x_3822:
[----:B0-----:R-:W-:Y:S01]  /*1a6d0*/  F2FP.BF16.F32.PACK_AB R132, RZ, R139 ;  /* 0x0000008bff84723e */ /* 0x001fe200000010ff */
        /* <DEDUP_REMOVED lines=16> */
.L_x_3831:
        /* <DEDUP_REMOVED lines=12> */
.L_x_3833:
[----:B------:R-:W-:Y:S05]  /*1a8a0*/  BSYNC.RECONVERGENT B2 ;  /* 0x0000000000027941 */ /* 0x000fea0003800200 */
.L_x_3832:
        /* <DEDUP_REMOVED lines=62> */
.L_x_3830:
[----:B------:R-:W-:Y:S05]  /*1ac90*/  BSYNC.RECONVERGENT B1 ;  /* 0x0000000000017941 */ /* 0x000fea0003800200 */
.L_x_3829:
        /* <DEDUP_REMOVED lines=12> */
.L_x_3828:
        /* <DEDUP_REMOVED lines=17> */
.L_x_3837:
        /* <DEDUP_REMOVED lines=12> */
.L_x_3839:
[----:B------:R-:W-:Y:S05]  /*1af30*/  BSYNC.RECONVERGENT B2 ;  /* 0x0000000000027941 */ /* 0x000fea0003800200 */
.L_x_3838:
        /* <DEDUP_REMOVED lines=62> */
.L_x_3836:
[----:B------:R-:W-:Y:S05]  /*1b320*/  BSYNC.RECONVERGENT B1 ;  /* 0x0000000000017941 */ /* 0x000fea0003800200 */
.L_x_3835:
        /* <DEDUP_REMOVED lines=11> */
.L_x_3834:
        /* <DEDUP_REMOVED lines=17> */
.L_x_3843:
        /* <DEDUP_REMOVED lines=12> */
.L_x_3845:
[----:B------:R-:W-:Y:S05]  /*1b5b0*/  BSYNC.RECONVERGENT B2 ;  /* 0x0000000000027941 */ /* 0x000fea0003800200 */
.L_x_3844:
        /* <DEDUP_REMOVED lines=62> */
.L_x_3842:
[----:B------:R-:W-:Y:S05]  /*1b9a0*/  BSYNC.RECONVERGENT B1 ;  /* 0x0000000000017941 */ /* 0x000fea0003800200 */
.L_x_3841:
        /* <DEDUP_REMOVED lines=12> */
.L_x_3840:
        /* <DEDUP_REMOVED lines=17> */
.L_x_3849:
        /* <DEDUP_REMOVED lines=12> */
.L_x_3851:
[----:B------:R-:W-:Y:S05]  /*1bc40*/  BSYNC.RECONVERGENT B2 ;  /* 0x0000000000027941 */ /* 0x000fea0003800200 */
.L_x_3850:
        /* <DEDUP_REMOVED lines=62> */
.L_x_3848:
[----:B------:R-:W-:Y:S05]  /*1c030*/  BSYNC.RECONVERGENT B1 ;  /* 0x0000000000017941 */ /* 0x000fea0003800200 */
.L_x_3847:
        /* <DEDUP_REMOVED lines=11> */
.L_x_3846:
        /* <DEDUP_REMOVED lines=17> */
.L_x_3855:
        /* <DEDUP_REMOVED lines=12> */
.L_x_3857:
[----:B------:R-:W-:Y:S05]  /*1c2c0*/  BSYNC.RECONVERGENT B2 ;  /* 0x0000000000027941 */ /* 0x000fea0003800200 */
.L_x_3856:
        /* <DEDUP_REMOVED lines=62> */
.L_x_3854:
[----:B------:R-:W-:Y:S05]  /*1c6b0*/  BSYNC.RECONVERGENT B1 ;  /* 0x0000000000017941 */ /* 0x000fea0003800200 */
.L_x_3853:
        /* <DEDUP_REMOVED lines=12> */
.L_x_3852:
        /* <DEDUP_REMOVED lines=17> */
.L_x_3861:
        /* <DEDUP_REMOVED lines=12> */
.L_x_3863:
[----:B------:R-:W-:Y:S05]  /*1c950*/  BSYNC.RECONVERGENT B2 ;  /* 0x0000000000027941 */ /* 0x000fea0003800200 */
.L_x_3862:
        /* <DEDUP_REMOVED lines=57> */
[----:B------:R-:W-:Y:S01]  /*1ccf0*/  IMAD.WIDE.U32 R174, R5, -0x326172a9, RZ ;  /* 0xcd9e8d5705ae7825 */ /* 0x000fe200078e00ff */
[----:B------:R-:W-:-:S03]  /*1cd00*/  UIADD3 UR5, UPT, UPT, UR14, -0x700cb87f, URZ ;  /* 0x8ff347810e057890 */ /* 0x000fc6000fffe0ff */
[----:B------:R-:W-:Y:S02]  /*1cd10*/  IMAD.MOV.U32 R10, RZ, RZ, R174 ;  /* 0x000000ffff0a7224 */ /* 0x000fe400078e00ae */
[----:B------:R-:W-:Y:S01]  /*1cd20*/  HFMA2 R174, -RZ, RZ, 0, 0 ;  /* 0x00000000ffae7431 */ /* 0x000fe200000001ff */
[----:B------:R-:W-:-:S07]  /*1cd30*/  LOP3.LUT R5, R178, UR5, R175, 0x96, !PT ;  /* 0x00000005b2057c12 */ /* 0x000fce000f8e96af */
.L_x_3860:
[----:B------:R-:W-:Y:S05]  /*1cd40*/  BSYNC.RECONVERGENT B1 ;  /* 0x0000000000017941 */ /* 0x000fea0003800200 */
.L_x_3859:
        /* <DEDUP_REMOVED lines=11> */
.L_x_3858:
        /* <DEDUP_REMOVED lines=17> */
.L_x_3867:
        /* <DEDUP_REMOVED lines=12> */
.L_x_3869:
[----:B------:R-:W-:Y:S05]  /*1cfd0*/  BSYNC.RECONVERGENT B2 ;  /* 0x0000000000027941 */ /* 0x000fea0003800200 */
.L_x_3868:
        /* <DEDUP_REMOVED lines=62> */
.L_x_3866:
[----:B------:R-:W-:Y:S05]  /*1d3c0*/  BSYNC.RECONVERGENT B1 ;  /* 0x0000000000017941 */ /* 0x000fea0003800200 */
.L_x_3865:
[----:B------:R-:W-:Y:S01]  /*1d3d0*/  I2FP.F32.U32 R25, R25 ;  /* 0x0000001900197245 */ /* 0x000fe20000201000 */
[----:B------:R-:W-:-:S04]  /*1d3e0*/  IMAD.MOV.U32 R146, RZ, RZ, 0x2f800000 ;  /* 0x2f800000ff927424 */ /* 0x000fc800078e00ff */
[----:B------:R-:W-:-:S05]  /*1d3f0*/  FFMA.FTZ R25, R25, R146, 1.1641532182693481445e-10 ;  /* 0x2f00000019197423 */ /* 0x000fca0000010092 */
[----:B------:R-:W-:Y:S02]  /*1d400*/  FSETP.GTU.FTZ.AND P1, PT, R25, UR23, PT ;  /* 0x0000001719007c0b */ /* 0x000fe4000bf3c000 */
[----:B-----5:R-:W-:-:S04]  /*1d410*/  PRMT R25, R47, 0x7632, R25 ;  /* 0x000076322f197816 */ /* 0x020fc80000000019 */
[----:B------:R-:W-:-:S05]  /*1d420*/  SHF.L.U32 R25, R25, 0x10, RZ ;  /* 0x0000001019197819 */ /* 0x000fca00000006ff */
[----:B------:R-:W-:-:S04]  /*1d430*/  FMUL.FTZ R25, R25, UR21 ;  /* 0x0000001519197c20 */ /* 0x000fc80008410000 */
[----:B------:R-:W-:-:S05]  /*1d440*/  FMUL.FTZ R25, R25, UR20 ;  /* 0x0000001419197c20 */ /* 0x000fca0008410000 */
[----:B------:R-:W-:Y:S01]  /*1d450*/  FSEL R146, R25, RZ, !P1 ;  /* 0x000000ff19927208 */ /* 0x000fe20004800000 */
[----:B------:R-:W-:-:S04]  /*1d460*/  IMAD.U32 R25, R196, 0x10000, RZ ;  /* 0x00010000c4197824 */ /* 0x000fc800078e00ff */
[----:B------:R-:W-:Y:S01]  /*1d470*/  FMUL.FTZ R146, R25, R146 ;  /* 0x0000009219927220 */ /* 0x000fe20000410000 */
[----:B------:R-:W-:-:S07]  /*1d480*/  SEL R25, RZ, 0x1, P1 ;  /* 0x00000001ff197807 */ /* 0x000fce0000800000 */
.L_x_3864:
[----:B------:R-:W-:Y:S02]  /*1d490*/  F2FP.BF16.F32.PACK_AB R174, RZ, R146 ;  /* 0x00000092ffae723e */ /* 0x000fe400000010ff */
[----:B------:R-:W-:Y:S02]  /*1d4a0*/  PRMT R132, R132, 0x5410, R135 ;  /* 0x0000541084847816 */ /* 0x000fe40000000087 */
[----:B------:R-:W-:Y:S02]  /*1d4b0*/  PRMT R134, R134, 0x5410, R177 ;  /* 0x0000541086867816 */ /* 0x000fe400000000b1 */
[----:B------:R-:W-:Y:S02]  /*1d4c0*/  PRMT R133, R133, 0x5410, R171 ;  /* 0x0000541085857816 */ /* 0x000fe400000000ab */
[----:B------:R-:W-:-:S07]  /*1d4d0*/  PRMT R135, R181, 0x5410, R174 ;  /* 0x00005410b5877816 */ /* 0x000fce00000000ae */
.L_x_3821:
        /* <DEDUP_REMOVED lines=25> */
.L_x_3870:
[----:B------:R-:W-:Y:S02]  /*1d670*/  VIADD R173, R173, 0x80 ;  /* 0x00000080adad7836 */ /* 0x000fe40000000000 */
[----:B------:R-:W-:-:S07]  /*1d680*/  VIADD R172, R172, 0x80 ;  /* 0x00000080acac7836 */ /* 0x000fce0000000000 */
.L_x_3771:
[----:B------:R-:W-:Y:S05]  /*1d690*/  BSYNC.RECONVERGENT B0 ;  /* 0x0000000000007941 */ /* 0x000fea0003800200 */
.L_x_3770:
[----:B------:R-:W-:Y:S01]  /*1d6a0*/  ISETP.GE.U32.AND P1, PT, R2, 0x280, PT ;  /* 0x000002800200780c */ /* 0x000fe20003f26070 */
[----:B------:R-:W-:-:S12]  /*1d6b0*/  BSSY.RECONVERGENT B0, `(.L_x_3871) ;  /* 0x00006eb000007945 */ /* 0x000fd80003800200 */
[----:B------:R-:W-:Y:S05]  /*1d6c0*/  @!P1 BRA `(.L_x_3872) ;  /* 0x0000006c00a49947 */ /* 0x000fea0003800000 */
[----:B------:R-:W2:Y:S01]  /*1d6d0*/  @UP2 LDCU.64 UR6, c[0x0][0x390] ;  /* 0x00007200ff0627ac */ /* 0x000ea20008000a00 */
[----:B------:R-:W-:Y:S01]  /*1d6e0*/  PLOP3.LUT P3, PT, PT, PT, UP2, 0x80, 0x8 ;  /* 0x000000000008781c */ /* 0x000fe20003f6f028 */
[----:B01----:R-:W-:Y:S01]  /*1d6f0*/  HFMA2 R133, -RZ, RZ, 0, 9.5367431640625e-07 ;  /* 0x00000010ff857431 */ /* 0x003fe200000001ff */
[----:B------:R-:W-:-:S04]  /*1d700*/  ISETP.NE.U32.AND P2, PT, RZ, UR18, PT ;  /* 0x00000012ff007c0c */ /* 0x000fc8000bf45070 */
[----:B------:R-:W-:-:S07]  /*1d710*/  ISETP.NE.AND.EX P2, PT, RZ, UR19, PT, P2 ;  /* 0x00000013ff007c0c */ /* 0x000fce000bf45320 */
[----:B--2---:R-:W-:Y:S01]  /*1d720*/  @P3 IMAD.WIDE.U32 R132, R172, R133, UR6 ;  /* 0x00000006ac843e25 */ /* 0x004fe2000f8e0085 */
[----:B------:R-:W-:-:S13]  /*1d730*/  PLOP3.LUT P3, PT, PT, PT, UP2, 0x80, 0x8 ;  /* 0x000000000008781c */ /* 0x000fda0003f6f028 */
[----:B-----5:R0:W5:Y:S02]  /*1d740*/  @P3 LDG.E.128 R44, desc[UR12][R132.64] ;  /* 0x0000000c842c3981 */ /* 0x020164000c1e1d00 */
[----:B0-----:R-:W0:Y:S02]  /*1d750*/  @P2 LDC.64 R132, c[0x0][0x3a0] ;  /* 0x0000e800ff842b82 */ /* 0x001e240000000a00 */
[----:B0-----:R-:W-:-:S05]  /*1d760*/  @P2 IMAD.WIDE.U32 R132, R173, 0x10, R132 ;  /* 0x00000010ad842825 */ /* 0x001fca00078e0084 */
[----:B------:R0:W5:Y:S01]  /*1d770*/  @P2 LDG.E.128 R40, desc[UR12][R132.64] ;  /* 0x0000000c84282981 */ /* 0x000162000c1e1d00 */
[----:B------:R-:W-:Y:S05]  /*1d780*/  @!P2 BRA `(.L_x_3873) ;  /* 0x0000003400e0a947 */ /* 0x000fea0003800000 */
[----:B------:R-:W-:-:S13]  /*1d790*/  ISETP.LT.AND P2, PT, RZ, UR27, PT ;  /* 0x0000001bff007c0c */ /* 0x000fda000bf41270 */
[----:B-----5:R-:W-:Y:S01]  /*1d7a0*/  @!P2 IMAD.U32 R147, R40, 0x10000, RZ ;  /* 0x000100002893a824 */ /* 0x020fe200078e00ff */
[----:B0-----:R-:W-:Y:S01]  /*1d7b0*/  @!P2 MOV R133, R171 ;  /* 0x000000ab0085a202 */ /* 0x001fe20000000f00 */
        /* <DEDUP_REMOVED lines=18> */
.L_x_3877:
        /* <DEDUP_REMOVED lines=12> */
.L_x_3879:
[----:B------:R-:W-:Y:S05]  /*1d9a0*/  BSYNC.RECONVERGENT B2 ;  /* 0x0000000000027941 */ /* 0x000fea0003800200 */
.L_x_3878:
        /* <DEDUP_REMOVED lines=59> */
[----:B------:R-:W-:Y:S01]  /*1dd60*/  IMAD.MOV.U32 R134, RZ, RZ, RZ ;  /* 0x000000ffff867224 */ /* 0x000fe200078e00ff */
[----:B------:R-:W-:-:S07]  /*1dd70*/  MOV R11, R171 ;  /* 0x000000ab000b7202 */ /* 0x000fce0000000f00 */
.L_x_3876:
[----:B------:R-:W-:Y:S05]  /*1dd80*/  BSYNC.RECONVERGENT B1 ;  /* 0x0000000000017941 */ /* 0x000fea0003800200 */
.L_x_3875:
[----:B------:R-:W-:Y:S01]  /*1dd90*/  I2FP.F32.U32 R6, R11 ;  /* 0x0000000b00067245 */ /* 0x000fe20000201000 */
[----:B------:R-:W-:Y:S02]  /*1dda0*/  IMAD.MOV.U32 R11, RZ, RZ, 0x2f800000 ;  /* 0x2f800000ff0b7424 */ /* 0x000fe400078e00ff */
[----:B------:R-:W-:Y:S02]  /*1ddb0*/  IMAD.U32 R132, R40, 0x10000, RZ ;  /* 0x0001000028847824 */ /* 0x000fe400078e00ff */
[----:B------:R-:W-:Y:S01]  /*1ddc0*/  FFMA.FTZ R6, R6, R11, 1.1641532182693481445e-10 ;  /* 0x2f00000006067423 */ /* 0x000fe2000001000b */
[----:B------:R-:W-:-:S04]  /*1ddd0*/  SHF.L.U32 R11, R44, 0x10, RZ ;  /* 0x000000102c0b7819 */ /* 0x000fc800000006ff */
[----:B------:R-:W-:Y:S01]  /*1dde0*/  FSETP.GTU.FTZ.AND P3, PT, R6, UR23, PT ;  /* 0x0000001706007c0b */ /* 0x000fe2000bf7c000 */
[----:B------:R-:W-:Y:S01]  /*1ddf0*/  FMUL.FTZ R11, R11, UR21 ;  /* 0x000000150b0b7c20 */ /* 0x000fe20008410000 */
[----:B------:R-:W-:-:S03]  /*1de00*/  IMAD.U32 R6, R72, 0x10000, RZ ;  /* 0x0001000048067824 */ /* 0x000fc600078e00ff */
[----:B------:R-:W-:-:S05]  /*1de10*/  FMUL.FTZ R11, R11, UR20 ;  /* 0x000000140b0b7c20 */ /* 0x000fca0008410000 */
[----:B------:R-:W-:Y:S02]  /*1de20*/  FSEL R147, R11, RZ, !P3 ;  /* 0x000000ff0b937208 */ /* 0x000fe40005800000 */
[----:B------:R-:W-:-:S03]  /*1de30*/  SEL R11, RZ, 0x1, P3 ;  /* 0x00000001ff0b7807 */ /* 0x000fc60001800000 */
[----:B------:R-:W-:-:S07]  /*1de40*/  FFMA.FTZ R147, R147, R6, R132 ;  /* 0x0000000693937223 */ /* 0x000fce0000010084 */
.L_x_3874:
        /* <DEDUP_REMOVED lines=17> */
[----:B------:R-:W-:Y:S01]  /*1df60*/  @!P3 MOV R6, R133 ;  /* 0x000000850006b202 */ /* 0x000fe20000000f00 */
[----:B------:R-:W-:Y:S02]  /*1df70*/  @P3 VIADD R150, R134, 0x1 ;  /* 0x0000000186963836 */ /* 0x000fe40000000000 */
[----:B------:R-:W-:Y:S02]  /*1df80*/  @P3 IMAD.MOV.U32 R13, RZ, RZ, R5 ;  /* 0x000000ffff0d3224 */ /* 0x000fe400078e0005 */
[----:B------:R-:W-:Y:S01]  /*1df90*/  @P3 IMAD.MOV.U32 R6, RZ, RZ, R133 ;  /* 0x000000ffff063224 */ /* 0x000fe200078e0085 */
[----:B------:R-:W-:Y:S06]  /*1dfa0*/  BRA `(.L_x_3882) ;  /* 0x00000004002c7947 */ /* 0x000fec0003800000 */
.L_x_3883:
        /* <DEDUP_REMOVED lines=12> */
.L_x_3885:
[----:B------:R-:W-:Y:S05]  /*1e070*/  BSYNC.RECONVERGENT B2 ;  /* 0x0000000000027941 */ /* 0x000fea0003800200 */
.L_x_3884:
        /* <DEDUP_REMOVED lines=62> */
.L_x_3882:
[----:B------:R-:W-:Y:S05]  /*1e460*/  BSYNC.RECONVERGENT B1 ;  /* 0x0000000000017941 */ /* 0x000fea0003800200 */
.L_x_3881:
[----:B------:R-:W-:Y:S01]  /*1e470*/  I2FP.F32.U32 R13, R13 ;  /* 0x0000000d000d7245 */ /* 0x000fe20000201000 */
[----:B------:R-:W-:Y:S01]  /*1e480*/  IMAD.MOV.U32 R134, RZ, RZ, 0x2f800000 ;  /* 0x2f800000ff867424 */ /* 0x000fe200078e00ff */
[----:B------:R-:W-:Y:S01]  /*1e490*/  PRMT R148, R40, 0x7632, R148 ;  /* 0x0000763228947816 */ /* 0x000fe20000000094 */
[----:B------:R-:W-:Y:S02]  /*1e4a0*/  IMAD.U32 R133, R197, 0x10000, RZ ;  /* 0x00010000c5857824 */ /* 0x000fe400078e00ff */
[----:B------:R-:W-:Y:S02]  /*1e4b0*/  FFMA.FTZ R13, R13, R134, 1.1641532182693481445e-10 ;  /* 0x2f0000000d0d7423 */ /* 0x000fe40000010086 */
[----:B------:R-:W-:-:S03]  /*1e4c0*/  IMAD.U32 R148, R148, 0x10000, RZ ;  /* 0x0001000094947824 */ /* 0x000fc600078e00ff */
[----:B------:R-:W-:Y:S02]  /*1e4d0*/  FSETP.GTU.FTZ.AND P3, PT, R13, UR23, PT ;  /* 0x000000170d007c0b */ /* 0x000fe4000bf7c000 */
[----:B------:R-:W-:-:S04]  /*1e4e0*/  PRMT R13, R44, 0x7632, R13 ;  /* 0x000076322c0d7816 */ /* 0x000fc8000000000d */
[----:B------:R-:W-:-:S05]  /*1e4f0*/  SHF.L.U32 R13, R13, 0x10, RZ ;  /* 0x000000100d0d7819 */ /* 0x000fca00000006ff */
[----:B------:R-:W-:-:S04]  /*1e500*/  FMUL.FTZ R13, R13, UR21 ;  /* 0x000000150d0d7c20 */ /* 0x000fc80008410000 */
[----:B------:R-:W-:-:S05]  /*1e510*/  FMUL.FTZ R13, R13, UR20 ;  /* 0x000000140d0d7c20 */ /* 0x000fca0008410000 */
[----:B------:R-:W-:-:S05]  /*1e520*/  FSEL R13, R13, RZ, !P3 ;  /* 0x000000ff0d0d7208 */ /* 0x000fca0005800000 */
[----:B------:R-:W-:Y:S01]  /*1e530*/  FFMA.FTZ R148, R13, R133, R148 ;  /* 0x000000850d947223 */ /* 0x000fe20000010094 */
[----:B------:R-:W-:-:S07]  /*1e540*/  SEL R13, RZ, 0x1, P3 ;  /* 0x00000001ff0d7807 */ /* 0x000fce0001800000 */
.L_x_3880:
        /* <DEDUP_REMOVED lines=21> */
.L_x_3889:
        /* <DEDUP_REMOVED lines=12> */
.L_x_3891:
[----:B------:R-:W-:Y:S05]  /*1e760*/  BSYNC.RECONVERGENT B2 ;  /* 0x0000000000027941 */ /* 0x000fea0003800200 */
.L_x_3890:
        /* <DEDUP_REMOVED lines=62> */
.L_x_3888:
[----:B------:R-:W-:Y:S05]  /*1eb50*/  BSYNC.RECONVERGENT B1 ;  /* 0x0000000000017941 */ /* 0x000fea0003800200 */
.L_x_3887:
        /* <DEDUP_REMOVED lines=12> */
.L_x_3886:
        /* <DEDUP_REMOVED lines=22> */
.L_x_3895:
        /* <DEDUP_REMOVED lines=12> */
.L_x_3897:
[----:B------:R-:W-:Y:S05]  /*1ee40*/  BSYNC.RECONVERGENT B2 ;  /* 0x0000000000027941 */ /* 0x000fea0003800200 */
.L_x_3896:
        /* <DEDUP_REMOVED lines=62> */
.L_x_3894:
[----:B------:R-:W-:Y:S05]  /*1f230*/  BSYNC.RECONVERGENT B1 ;  /* 0x0000000000017941 */ /* 0x000fea0003800200 */
.L_x_3893:
[----:B------:R-:W-:Y:S01]  /*1f240*/  I2FP.F32.U32 R17, R17 ;  /* 0x0000001100117245 */ /* 0x000fe20000201000 */
[----:B------:R-:W-:Y:S01]  /*1f250*/  IMAD.MOV.U32 R134, RZ, RZ, 0x2f800000 ;  /* 0x2f800000ff867424 */ /* 0x000fe200078e00ff */
[----:B------:R-:W-:-:S03]  /*1f260*/  PRMT R150, R41, 0x7632, R150 ;  /* 0x0000763229967816 */ /* 0x000fc60000000096 */
[----:B------:R-:W-:Y:S01]  /*1f270*/  FFMA.FTZ R17, R17, R134, 1.1641532182693481445e-10 ;  /* 0x2f00000011117423 */ /* 0x000fe20000010086 */
[----:B------:R-:W-:Y:S02]  /*1f280*/  IMAD.U32 R134, R198, 0x10000, RZ ;  /* 0x00010000c6867824 */ /* 0x000fe400078e00ff */
[----:B------:R-:W-:Y:S02]  /*1f290*/  IMAD.U32 R150, R150, 0x10000, RZ ;  /* 0x0001000096967824 */ /* 0x000fe400078e00ff */
        /* <DEDUP_REMOVED lines=8> */
.L_x_3892:
        /* <DEDUP_REMOVED lines=21> */
.L_x_3901:
        /* <DEDUP_REMOVED lines=12> */
.L_x_3903:
[----:B------:R-:W-:Y:S05]  /*1f530*/  BSYNC.RECONVERGENT B2 ;  /* 0x0000000000027941 */ /* 0x000fea0003800200 */
.L_x_3902:
        /* <DEDUP_REMOVED lines=62> */
.L_x_3900:
[----:B------:R-:W-:Y:S05]  /*1f920*/  BSYNC.RECONVERGENT B1 ;  /* 0x0000000000017941 */ /* 0x000fea0003800200 */
.L_x_3899:
        /* <DEDUP_REMOVED lines=12> */
.L_x_3898:
        /* <DEDUP_REMOVED lines=22> */
.L_x_3907:
        /* <DEDUP_REMOVED lines=12> */
.L_x_3909:
[----:B------:R-:W-:Y:S05]  /*1fc10*/  BSYNC.RECONVERGENT B2 ;  /* 0x0000000000027941 */ /* 0x000fea0003800200 */
.L_x_3908:
        /* <DEDUP_REMOVED lines=59> */
[----:B------:R-:W-:-:S04]  /*1ffd0*/  IMAD.WIDE.U32 R152, R5, -0x326172a9, RZ ;  /* 0xcd9e8d5705987825 */ /* 0x000fc800078e00ff */
[----:B------:R-:W-:Y:S01]  /*1ffe0*/  IMAD.MOV.U32 R10, RZ, RZ, R152 ;  /* 0x000000ffff0a7224 */ /* 0x000fe200078e0098 */
[----:B------:R-:W-:-:S07]  /*1fff0*/  LOP3.LUT R5, R174, UR5, R153, 0x96, !PT ;  /* 0x00000005ae057c12 */ /* 0x000fce000f8e9699 */
.L_x_3906:
[----:B------:R-:W-:Y:S05]  /*20000*/  BSYNC.RECONVERGENT B1 ;  /* 0x0000000000017941 */ /* 0x000fea0003800200 */
.L_x_3905:
        /* <DEDUP_REMOVED lines=14> */
.L_x_3904:
        /* <DEDUP_REMOVED lines=21> */
.L_x_3913:
        /* <DEDUP_REMOVED lines=12> */
.L_x_3915:
[----:B------:R-:W-:Y:S05]  /*20300*/  BSYNC.RECONVERGENT B2 ;  /* 0x0000000000027941 */ /* 0x000fea0003800200 */
.L_x_3914:
        /* <DEDUP_REMOVED lines=62> */
.L_x_3912:
[----:B------:R-:W-:Y:S05]  /*206f0*/  BSYNC.RECONVERGENT B1 ;  /* 0x0000000000017941 */ /* 0x000fea0003800200 */
.L_x_3911:
        /* <DEDUP_REMOVED lines=12> */
.L_x_3910:
        /* <DEDUP_REMOVED lines=22> */
.L_x_3919:
        /* <DEDUP_REMOVED lines=12> */
.L_x_3921:
[----:B------:R-:W-:Y:S05]  /*209e0*/  BSYNC.RECONVERGENT B2 ;  /* 0x0000000000027941 */ /* 0x000fea0003800200 */
.L_x_3920:
        /* <DEDUP_REMOVED lines=61> */
.L_x_3918:
[----:B------:R-:W-:Y:S05]  /*20dc0*/  BSYNC.RECONVERGENT B1 ;  /* 0x0000000000017941 */ /* 0x000fea0003800200 */
.L_x_3917:
        /* <DEDUP_REMOVED lines=14> */
.L_x_3916:
[----:B------:R-:W-:Y:S02]  /*20eb0*/  F2FP.BF16.F32.PACK_AB R174, RZ, R154 ;  /* 0x0000009affae723e */ /* 0x000fe400000010ff */
[----:B------:R-:W-:Y:S02]  /*20ec0*/  PRMT R132, R132, 0x5410, R135 ;  /* 0x0000541084847816 */ /* 0x000fe40000000087 */
[----:B------:R-:W-:Y:S02]  /*20ed0*/  PRMT R134, R134, 0x5410, R181 ;  /* 0x0000541086867816 */ /* 0x000fe400000000b5 */
[----:B------:R-:W-:Y:S02]  /*20ee0*/  PRMT R133, R133, 0x5410, R171 ;  /* 0x0000541085857816 */ /* 0x000fe400000000ab */
[----:B------:R-:W-:Y:S01]  /*20ef0*/  PRMT R135, R213, 0x5410, R174 ;  /* 0x00005410d5877816 */ /* 0x000fe200000000ae */
[----:B------:R-:W-:Y:S06]  /*20f00*/  BRA `(.L_x_3922) ;  /* 0x0000003400287947 */ /* 0x000fec0003800000 */
.L_x_3873:
        /* <DEDUP_REMOVED lines=20> */
.L_x_3926:
        /* <DEDUP_REMOVED lines=12> */
.L_x_3928:
[----:B------:R-:W-:Y:S05]  /*21110*/  BSYNC.RECONVERGENT B2 ;  /* 0x0000000000027941 */ /* 0x000fea0003800200 */
.L_x_3927:
[----:B------:R-:W-:Y:S01]  /*21120*/  IMAD.WIDE.U32 R4, R3, -0x2daee0ad, RZ ;  /* 0xd2511f5303047825 */ /* 0x000fe200078e00ff */
[----:B------:R-:W-:-:S03]  /*21130*/  UIADD3 UR5, UPT, UPT, UR14, -0x61c88647, URZ ;  /* 0x9e3779b90e057890 */ /* 0x000fc6000fffe0ff */
[----:B0-----:R-:W-:Y:S01]  /*21140*/  IMAD.WIDE.U32 R132, R0, -0x326172a9, RZ ;  /* 0xcd9e8d5700847825 */ /* 0x001fe200078e00ff */
        /* <DEDUP_REMOVED lines=57> */
.L_x_3925:
[----:B------:R-:W-:Y:S05]  /*214e0*/  BSYNC.RECONVERGENT B1 ;  /* 0x0000000000017941 */ /* 0x000fea0003800200 */
.L_x_3924:
[----:B------:R-:W-:Y:S01]  /*214f0*/  I2FP.F32.U32 R6, R11 ;  /* 0x0000000b00067245 */ /* 0x000fe20000201000 */
[----:B------:R-:W-:-:S04]  /*21500*/  IMAD.MOV.U32 R11, RZ, RZ, 0x2f800000 ;  /* 0x2f800000ff0b7424 */ /* 0x000fc800078e00ff */
[----:B------:R-:W-:Y:S01]  /*21510*/  FFMA.FTZ R6, R6, R11, 1.1641532182693481445e-10 ;  /* 0x2f00000006067423 */ /* 0x000fe2000001000b */
[----:B-----5:R-:W-:-:S04]  /*21520*/  SHF.L.U32 R11, R44, 0x10, RZ ;  /* 0x000000102c0b7819 */ /* 0x020fc800000006ff */
[----:B------:R-:W-:Y:S01]  /*21530*/  FSETP.GTU.FTZ.AND P2, PT, R6, UR23, PT ;  /* 0x0000001706007c0b */ /* 0x000fe2000bf5c000 */
[----:B------:R-:W-:Y:S01]  /*21540*/  FMUL.FTZ R11, R11, UR21 ;  /* 0x000000150b0b7c20 */ /* 0x000fe20008410000 */
[----:B------:R-:W-:-:S03]  /*21550*/  IMAD.U32 R6, R72, 0x10000, RZ ;  /* 0x0001000048067824 */ /* 0x000fc600078e00ff */
[----:B------:R-:W-:-:S05]  /*21560*/  FMUL.FTZ R11, R11, UR20 ;  /* 0x000000140b0b7c20 */ /* 0x000fca0008410000 */
[----:B------:R-:W-:Y:S02]  /*21570*/  FSEL R147, R11, RZ, !P2 ;  /* 0x000000ff0b937208 */ /* 0x000fe40005000000 */
[----:B------:R-:W-:-:S03]  /*21580*/  SEL R11, RZ, 0x1, P2 ;  /* 0x00000001ff0b7807 */ /* 0x000fc60001000000 */
[----:B------:R-:W-:-:S07]  /*21590*/  FMUL.FTZ R147, R6, R147 ;  /* 0x0000009306937220 */ /* 0x000fce0000410000 */
.L_x_3923:
[----:B0-----:R-:W-:Y:S01]  /*215a0*/  F2FP.BF16.F32.PACK_AB R132, RZ, R147 ;  /* 0x00000093ff84723e */ /* 0x001fe200000010ff */
        /* <DEDUP_REMOVED lines=16> */
.L_x_3932:
        /* <DEDUP_REMOVED lines=12> */
.L_x_3934:
[----:B------:R-:W-:Y:S05]  /*21770*/  BSYNC.RECONVERGENT B2 ;  /* 0x0000000000027941 */ /* 0x000fea0003800200 */
.L_x_3933:
        /* <DEDUP_REMOVED lines=62> */
.L_x_3931:
[----:B------:R-:W-:Y:S05]  /*21b60*/  BSYNC.RECONVERGENT B1 ;  /* 0x0000000000017941 */ /* 0x000fea0003800200 */
.L_x_3930:
[----:B------:R-:W-:Y:S01]  /*21b70*/  HFMA2 R13, -RZ, RZ, 0.1171875, 0 ;  /* 0x2f800000ff0d7431 */ /* 0x000fe200000001ff */
[----:B------:R-:W-:-:S05]  /*21b80*/  I2FP.F32.U32 R6, R6 ;  /* 0x0000000600067245 */ /* 0x000fca0000201000 */
[----:B------:R-:W-:Y:S01]  /*21b90*/  FFMA.FTZ R6, R6, R13, 1.1641532182693481445e-10 ;  /* 0x2f00000006067423 */ /* 0x000fe2000001000d */
[----:B------:R-:W-:-:S04]  /*21ba0*/  IMAD.U32 R13, R197, 0x10000, RZ ;  /* 0x00010000c50d7824 */ /* 0x000fc800078e00ff */
        /* <DEDUP_REMOVED lines=8> */
.L_x_3929:
        /* <DEDUP_REMOVED lines=17> */
.L_x_3938:
        /* <DEDUP_REMOVED lines=12> */
.L_x_3940:
[----:B------:R-:W-:Y:S05]  /*21e00*/  BSYNC.RECONVERGENT B2 ;  /* 0x0000000000027941 */ /* 0x000fea0003800200 */
.L_x_3939:
        /* <DEDUP_REMOVED lines=62> */
.L_x_3937:
[----:B------:R-:W-:Y:S05]  /*221f0*/  BSYNC.RECONVERGENT B1 ;  /* 0x0000000000017941 */ /* 0x000fea0003800200 */
.L_x_3936:
        /* <DEDUP_REMOVED lines=11> */
.L_x_3935:
        /* <DEDUP_REMOVED lines=17> */
.L_x_3944:
        /* <DEDUP_REMOVED lines=12> */
.L_x_3946:
[----:B------:R-:W-:Y:S05]  /*22480*/  BSYNC.RECONVERGENT B2 ;  /* 0x0000000000027941 */ /* 0x000fea0003800200 */
.L_x_3945:
        /* <DEDUP_REMOVED lines=62> */
.L_x_3943:
[----:B------:R-:W-:Y:S05]  /*22870*/  BSYNC.RECONVERGENT B1 ;  /* 0x0000000000017941 */ /* 0x000fea0003800200 */
.L_x_3942:
        /* <DEDUP_REMOVED lines=12> */
.L_x_3941:
        /* <DEDUP_REMOVED lines=17> */
.L_x_3950:
        /* <DEDUP_REMOVED lines=12> */
.L_x_3952:
[----:B------:R-:W-:Y:S05]  /*22b10*/  BSYNC.RECONVERGENT B2 ;  /* 0x0000000000027941 */ /* 0x000fea0003800200 */
.L_x_3951:
        /* <DEDUP_REMOVED lines=62> */
.L_x_3949:
[----:B------:R-:W-:Y:S05]  /*22f00*/  BSYNC.RECONVERGENT B1 ;  /* 0x0000000000017941 */ /* 0x000fea0003800200 */
.L_x_3948:
        /* <DEDUP_REMOVED lines=11> */
.L_x_3947:
        /* <DEDUP_REMOVED lines=17> */
.L_x_3956:
        /* <DEDUP_REMOVED lines=12> */
.L_x_3958:
[----:B------:R-:W-:Y:S05]  /*23190*/  BSYNC.RECONVERGENT B2 ;  /* 0x0000000000027941 */ /* 0x000fea0003800200 */
.L_x_3957:
        /* <DEDUP_REMOVED lines=62> */
.L_x_3955:
[----:B------:R-:W-:Y:S05]  /*23580*/  BSYNC.RECONVERGENT B1 ;  /* 0x0000000000017941 */ /* 0x000fea0003800200 */
.L_x_3954:
        /* <DEDUP_REMOVED lines=12> */
.L_x_3953:
        /* <DEDUP_REMOVED lines=17> */
.L_x_3962:
        /* <DEDUP_REMOVED lines=12> */
.L_x_3964:
[----:B------:R-:W-:Y:S05]  /*23820*/  BSYNC.RECONVERGENT B2 ;  /* 0x0000000000027941 */ /* 0x000fea0003800200 */
.L_x_3963:
        /* <DEDUP_REMOVED lines=62> */
.L_x_3961:
[----:B------:R-:W-:Y:S05]  /*23c10*/  BSYNC.RECONVERGENT B1 ;  /* 0x0000000000017941 */ /* 0x000fea0003800200 */
.L_x_3960:
        /* <DEDUP_REMOVED lines=11> */
.L_x_3959:
        /* <DEDUP_REMOVED lines=17> */
.L_x_3968:
        /* <DEDUP_REMOVED lines=12> */
.L_x_3970:
[----:B------:R-:W-:Y:S05]  /*23ea0*/  BSYNC.RECONVERGENT B2 ;  /* 0x0000000000027941 */ /* 0x000fea0003800200 */
.L_x_3969:
        /* <DEDUP_REMOVED lines=62> */
.L_x_3967:
[----:B------:R-:W-:Y:S05]  /*24290*/  BSYNC.RECONVERGENT B1 ;  /* 0x0000000000017941 */ /* 0x000fea0003800200 */
.L_x_3966:
        /* <DEDUP_REMOVED lines=12> */
.L_x_3965:
[----:B------:R-:W-:Y:S02]  /*24360*/  F2FP.BF16.F32.PACK_AB R174, RZ, R154 ;  /* 0x0000009affae723e */ /* 0x000fe400000010ff */
[----:B------:R-:W-:Y:S02]  /*24370*/  PRMT R132, R132, 0x5410, R135 ;  /* 0x0000541084847816 */ /* 0x000fe40000000087 */
[----:B------:R-:W-:Y:S02]  /*24380*/  PRMT R134, R134, 0x5410, R177 ;  /* 0x0000541086867816 */ /* 0x000fe400000000b1 */
[----:B------:R-:W-:Y:S02]  /*24390*/  PRMT R133, R133, 0x5410, R171 ;  /* 0x0000541085857816 */ /* 0x000fe400000000ab */
[----:B------:R-:W-:-:S07]  /*243a0*/  PRMT R135, R181, 0x5410, R174 ;  /* 0x00005410b5877816 */ /* 0x000fce00000000ae */
.L_x_3922:
        /* <DEDUP_REMOVED lines=25> */
.L_x_3971:
[----:B------:R-:W-:Y:S01]  /*24540*/  VIADD R173, R173, 0x80 ;  /* 0x00000080adad7836 */ /* 0x000fe20000000000 */
[----:B------:R-:W-:-:S07]  /*24550*/  IADD3 R172, PT, PT, R172, 0x80, RZ ;  /* 0x00000080acac7810 */ /* 0x000fce0007ffe0ff */
.L_x_3872:
[----:B------:R-:W-:Y:S05]  /*24560*/  BSYNC.RECONVERGENT B0 ;  /* 0x0000000000007941 */ /* 0x000fea0003800200 */
.L_x_3871:
[----:B------:R-:W-:Y:S01]  /*24570*/  ISETP.GE.U32.AND P2, PT, R2, 0x300, PT ;  /* 0x000003000200780c */ /* 0x000fe20003f46070 */
[----:B------:R-:W-:-:S12]  /*24580*/  BSSY.RECONVERGENT B0, `(.L_x_3972) ;  /* 0x00006eb000007945 */ /* 0x000fd80003800200 */
[----:B------:R-:W-:Y:S05]  /*24590*/  @!P2 BRA `(.L_x_3973) ;  /* 0x0000006c00a4a947 */ /* 0x000fea0003800000 */
[----:B------:R-:W2:Y:S01]  /*245a0*/  @UP2 LDCU.64 UR6, c[0x0][0x390] ;  /* 0x00007200ff0627ac */ /* 0x000ea20008000a00 */
[----:B------:R-:W-:Y:S01]  /*245b0*/  PLOP3.LUT P3, PT, PT, PT, UP2, 0x80, 0x8 ;  /* 0x000000000008781c */ /* 0x000fe20003f6f028 */
[----:B01----:R-:W-:-:S12]  /*245c0*/  IMAD.MOV.U32 R133, RZ, RZ, 0x10 ;  /* 0x00000010ff857424 */ /* 0x003fd800078e00ff */
[----:B--2---:R-:W-:Y:S01]  /*245d0*/  @P3 IMAD.WIDE.U32 R132, R172, R133, UR6 ;  /* 0x00000006ac843e25 */ /* 0x004fe2000f8e0085 */
[----:B------:R-:W-:-:S13]  /*245e0*/  PLOP3.LUT P3, PT, PT, PT, UP2, 0x80, 0x8 ;  /* 0x000000000008781c */ /* 0x000fda0003f6f028 */
[----:B-----5:R0:W5:Y:S01]  /*245f0*/  @P3 LDG.E.128 R44, desc[UR12][R132.64] ;  /* 0x0000000c842c3981 */ /* 0x020162000c1e1d00 */
[----:B------:R-:W-:-:S04]  /*24600*/  ISETP.NE.U32.AND P3, PT, RZ, UR18, PT ;  /* 0x00000012ff007c0c */ /* 0x000fc8000bf65070 */
[----:B------:R-:W-:-:S13]  /*24610*/  ISETP.NE.AND.EX P3, PT, RZ, UR19, PT, P3 ;  /* 0x00000013ff007c0c */ /* 0x000fda000bf65330 */
[----:B0-----:R-:W0:Y:S02]  /*24620*/  @P3 LDC.64 R132, c[0x0][0x3a0] ;  /* 0x0000e800ff843b82 */ /* 0x001e240000000a00 */
[----:B0-----:R-:W-:-:S05]  /*24630*/  @P3 IMAD.WIDE.U32 R132, R173, 0x10, R132 ;  /* 0x00000010ad843825 */ /* 0x001fca00078e0084 */
[----:B------:R0:W5:Y:S01]  /*24640*/  @P3 LDG.E.128 R40, desc[UR12][R132.64] ;  /* 0x0000000c84283981 */ /* 0x000162000c1e1d00 */
[----:B------:R-:W-:Y:S05]  /*24650*/  @!P3 BRA `(.L_x_3974) ;  /* 0x0000003400e0b947 */ /* 0x000fea0003800000 */
[----:B------:R-:W-:-:S13]  /*24660*/  ISETP.LT.AND P3, PT, RZ, UR27, PT ;  /* 0x0000001bff007c0c */ /* 0x000fda000bf61270 */
[----:B-----5:R-:W-:Y:S01]  /*24670*/  @!P3 IMAD.U32 R155, R40, 0x10000, RZ ;  /* 0x00010000289bb824 */ /* 0x020fe200078e00ff */
[----:B------:R-:W-:Y:S01]  /*24680*/  @!P3 MOV R134, R6 ;  /* 0x000000060086b202 */ /* 0x000fe20000000f00 */
[----:B0-----:R-:W-:Y:S01]  /*24690*/  @!P3 IMAD.MOV.U32 R133, RZ, RZ, R171 ;  /* 0x000000ffff85b224 */ /* 0x001fe200078e00ab */
        /* <DEDUP_REMOVED lines=17> */
.L_x_3978:
        /* <DEDUP_REMOVED lines=12> */
.L_x_3980:
[----:B------:R-:W-:Y:S05]  /*24870*/  BSYNC.RECONVERGENT B2 ;  /* 0x0000000000027941 */ /* 0x000fea0003800200 */
.L_x_3979:
        /* <DEDUP_REMOVED lines=57> */
[----:B------:R-:W-:-:S05]  /*24c10*/  MOV R133, R132 ;  /* 0x0000008400857202 */ /* 0x000fca0000000f00 */
[----:B------:R-:W-:Y:S01]  /*24c20*/  LOP3.LUT R5, R134, UR5, R11, 0x96, !PT ;  /* 0x0000000586057c12 */ /* 0x000fe2000f8e960b */
[----:B------:R-:W-:Y:S02]  /*24c30*/  IMAD.MOV.U32 R11, RZ, RZ, R171 ;  /* 0x000000ffff0b7224 */ /* 0x000fe400078e00ab */
[----:B------:R-:W-:-:S07]  /*24c40*/  IMAD.MOV.U32 R134, RZ, RZ, RZ ;  /* 0x000000ffff867224 */ /* 0x000fce00078e00ff */
.L_x_3977:
[----:B------:R-:W-:Y:S05]  /*24c50*/  BSYNC.RECONVERGENT B1 ;  /* 0x0000000000017941 */ /* 0x000fea0003800200 */
.L_x_3976:
[----:B------:R-:W-:Y:S01]  /*24c60*/  I2FP.F32.U32 R6, R11 ;  /* 0x0000000b00067245 */ /* 0x000fe20000201000 */
[----:B------:R-:W-:Y:S02]  /*24c70*/  HFMA2 R11, -RZ, RZ, 0.1171875, 0 ;  /* 0x2f800000ff0b7431 */ /* 0x000fe400000001ff */
[----:B------:R-:W-:-:S04]  /*24c80*/  IMAD.U32 R132, R44, 0x10000, RZ ;  /* 0x000100002c847824 */ /* 0x000fc800078e00ff */
[----:B------:R-:W-:-:S04]  /*24c90*/  FMUL.FTZ R132, R132, UR21 ;  /* 0x0000001584847c20 */ /* 0x000fc80008410000 */
[----:B------:R-:W-:Y:S01]  /*24ca0*/  FMUL.FTZ R132, R132, UR20 ;  /* 0x0000001484847c20 */ /* 0x000fe20008410000 */
[----:B------:R-:W-:-:S05]  /*24cb0*/  FFMA.FTZ R6, R6, R11, 1.1641532182693481445e-10 ;  /* 0x2f00000006067423 */ /* 0x000fca000001000b */
[----:B------:R-:W-:Y:S01]  /*24cc0*/  FSETP.GTU.FTZ.AND P4, PT, R6, UR23, PT ;  /* 0x0000001706007c0b */ /* 0x000fe2000bf9c000 */
[----:B------:R-:W-:-:S03]  /*24cd0*/  IMAD.U32 R6, R60, 0x10000, RZ ;  /* 0x000100003c067824 */ /* 0x000fc600078e00ff */
[----:B------:R-:W-:Y:S02]  /*24ce0*/  FSEL R155, R132, RZ, !P4 ;  /* 0x000000ff849b7208 */ /* 0x000fe40006000000 */
[----:B------:R-:W-:Y:S02]  /*24cf0*/  SHF.L.U32 R132, R40, 0x10, RZ ;  /* 0x0000001028847819 */ /* 0x000fe400000006ff */
[----:B------:R-:W-:-:S03]  /*24d00*/  SEL R11, RZ, 0x1, P4 ;  /* 0x00000001ff0b7807 */ /* 0x000fc60002000000 */
[----:B------:R-:W-:-:S07]  /*24d10*/  FFMA.FTZ R155, R155, R6, R132 ;  /* 0x000000069b9b7223 */ /* 0x000fce0000010084 */
.L_x_3975:
        /* <DEDUP_REMOVED lines=22> */
.L_x_3984:
        /* <DEDUP_REMOVED lines=12> */
.L_x_3986:
[----:B------:R-:W-:Y:S05]  /*24f40*/  BSYNC.RECONVERGENT B2 ;  /* 0x0000000000027941 */ /* 0x000fea0003800200 */
.L_x_3985:
        /* <DEDUP_REMOVED lines=62> */
.L_x_3983:
[----:B------:R-:W-:Y:S05]  /*25330*/  BSYNC.RECONVERGENT B1 ;  /* 0x0000000000017941 */ /* 0x000fea0003800200 */
.L_x_3982:
[----:B------:R-:W-:Y:S01]  /*25340*/  HFMA2 R134, -RZ, RZ, 0.1171875, 0 ;  /* 0x2f800000ff867431 */ /* 0x000fe200000001ff */
[----:B------:R-:W-:Y:S02]  /*25350*/  I2FP.F32.U32 R13, R13 ;  /* 0x0000000d000d7245 */ /* 0x000fe40000201000 */
[----:B------:R-:W-:Y:S02]  /*25360*/  PRMT R156, R40, 0x7632, R156 ;  /* 0x00007632289c7816 */ /* 0x000fe4000000009c */
[----:B------:R-:W-:-:S03]  /*25370*/  SHF.L.U32 R133, R201, 0x10, RZ ;  /* 0x00000010c9857819 */ /* 0x000fc600000006ff */
[----:B------:R-:W-:Y:S02]  /*25380*/  IMAD.U32 R156, R156, 0x10000, RZ ;  /* 0x000100009c9c7824 */ /* 0x000fe400078e00ff */
[----:B------:R-:W-:-:S05]  /*25390*/  FFMA.FTZ R13, R13, R134, 1.1641532182693481445e-10 ;  /* 0x2f0000000d0d7423 */ /* 0x000fca0000010086 */
        /* <DEDUP_REMOVED lines=8> */
.L_x_3981:
        /* <DEDUP_REMOVED lines=21> */
.L_x_3990:
        /* <DEDUP_REMOVED lines=12> */
.L_x_3992:
[----:B------:R-:W-:Y:S05]  /*25630*/  BSYNC.RECONVERGENT B2 ;  /* 0x0000000000027941 */ /* 0x000fea0003800200 */
.L_x_3991:
        /* <DEDUP_REMOVED lines=62> */
.L_x_3989:
[----:B------:R-:W-:Y:S05]  /*25a20*/  BSYNC.RECONVERGENT B1 ;  /* 0x0000000000017941 */ /* 0x000fea0003800200 */
.L_x_3988:
        /* <DEDUP_REMOVED lines=12> */
.L_x_3987:
        /* <DEDUP_REMOVED lines=22> */
.L_x_3996:
        /* <DEDUP_REMOVED lines=12> */
.L_x_3998:
[----:B------:R-:W-:Y:S05]  /*25d10*/  BSYNC.RECONVERGENT B2 ;  /* 0x0000000000027941 */ /* 0x000fea0003800200 */
.L_x_3997:
        /* <DEDUP_REMOVED lines=62> */
.L_x_3995:
[----:B------:R-:W-:Y:S05]  /*26100*/  BSYNC.RECONVERGENT B1 ;  /* 0x0000000000017941 */ /* 0x000fea0003800200 */
.L_x_3994:
[----:B------:R-:W-:Y:S01]  /*26110*/  HFMA2 R134, -RZ, RZ, 0.1171875, 0 ;  /* 0x2f800000ff867431 */ /* 0x000fe200000001ff */
[----:B------:R-:W-:Y:S02]  /*26120*/  I2FP.F32.U32 R17, R17 ;  /* 0x0000001100117245 */ /* 0x000fe40000201000 */
[----:B------:R-:W-:-:S05]  /*26130*/  PRMT R158, R41, 0x7632, R158 ;  /* 0x00007632299e7816 */ /* 0x000fca000000009e */
        /* <DEDUP_REMOVED lines=11> */
.L_x_3993:
        /* <DEDUP_REMOVED lines=21> */
.L_x_4002:
        /* <DEDUP_REMOVED lines=12> */
.L_x_4004:
[----:B------:R-:W-:Y:S05]  /*26400*/  BSYNC.RECONVERGENT B2 ;  /* 0x0000000000027941 */ /* 0x000fea0003800200 */
.L_x_4003:
        /* <DEDUP_REMOVED lines=62> */
.L_x_4001:
[----:B------:R-:W-:Y:S05]  /*267f0*/  BSYNC.RECONVERGENT B1 ;  /* 0x0000000000017941 */ /* 0x000fea0003800200 */
.L_x_4000:
        /* <DEDUP_REMOVED lines=12> */
.L_x_3999:
        /* <DEDUP_REMOVED lines=22> */
.L_x_4008:
        /* <DEDUP_REMOVED lines=12> */
.L_x_4010:
[----:B------:R-:W-:Y:S05]  /*26ae0*/  BSYNC.RECONVERGENT B2 ;  /* 0x0000000000027941 */ /* 0x000fea0003800200 */
.L_x_4009:
        /* <DEDUP_REMOVED lines=62> */
.L_x_4007:
[----:B------:R-:W-:Y:S05]  /*26ed0*/  BSYNC.RECONVERGENT B1 ;  /* 0x0000000000017941 */ /* 0x000fea0003800200 */
.L_x_4006:
        /* <DEDUP_REMOVED lines=14> */
.L_x_4005:
        /* <DEDUP_REMOVED lines=21> */
.L_x_4014:
        /* <DEDUP_REMOVED lines=12> */
.L_x_4016:
[----:B------:R-:W-:Y:S05]  /*271d0*/  BSYNC.RECONVERGENT B2 ;  /* 0x0000000000027941 */ /* 0x000fea0003800200 */
.L_x_4015:
        /* <DEDUP_REMOVED lines=62> */
.L_x_4013:
[----:B------:R-:W-:Y:S05]  /*275c0*/  BSYNC.RECONVERGENT B1 ;  /* 0x0000000000017941 */ /* 0x000fea0003800200 */
.L_x_4012:
        /* <DEDUP_REMOVED lines=12> */
.L_x_4011:
        /* <DEDUP_REMOVED lines=22> */
.L_x_4020:
        /* <DEDUP_REMOVED lines=12> */
.L_x_4022:
[----:B------:R-:W-:Y:S05]  /*278b0*/  BSYNC.RECONVERGENT B2 ;  /* 0x0000000000027941 */ /* 0x000fea0003800200 */
.L_x_4021:
        /* <DEDUP_REMOVED lines=61> */
.L_x_4019:
[----:B------:R-:W-:Y:S05]  /*27c90*/  BSYNC.RECONVERGENT B1 ;  /* 0x0000000000017941 */ /* 0x000fea0003800200 */
.L_x_4018:
        /* <DEDUP_REMOVED lines=14> */
.L_x_4017:
[----:B------:R-:W-:Y:S02]  /*27d80*/  F2FP.BF16.F32.PACK_AB R174, RZ, R162 ;  /* 0x000000a2ffae723e */ /* 0x000fe400000010ff */
[----:B------:R-:W-:Y:S02]  /*27d90*/  PRMT R132, R132, 0x5410, R135 ;  /* 0x0000541084847816 */ /* 0x000fe40000000087 */
[----:B------:R-:W-:Y:S02]  /*27da0*/  PRMT R134, R134, 0x5410, R181 ;  /* 0x0000541086867816 */ /* 0x000fe400000000b5 */
[----:B------:R-:W-:Y:S02]  /*27db0*/  PRMT R133, R133, 0x5410, R171 ;  /* 0x0000541085857816 */ /* 0x000fe400000000ab */
[----:B------:R-:W-:Y:S01]  /*27dc0*/  PRMT R135, R213, 0x5410, R174 ;  /* 0x00005410d5877816 */ /* 0x000fe200000000ae */
[----:B------:R-:W-:Y:S06]  /*27dd0*/  BRA `(.L_x_4023) ;  /* 0x0000003400287947 */ /* 0x000fec0003800000 */
.L_x_3974:
[----:B------:R-:W-:Y:S02]  /*27de0*/  HFMA2 R155, -RZ, RZ, 0, 0 ;  /* 0x00000000ff9b7431 */ /* 0x000fe400000001ff */
[----:B------:R-:W-:Y:S02]  /*27df0*/  IMAD.MOV.U32 R134, RZ, RZ, R6 ;  /* 0x000000ffff867224 */ /* 0x000fe400078e0006 */
        /* <DEDUP_REMOVED lines=18> */
.L_x_4027:
        /* <DEDUP_REMOVED lines=12> */
.L_x_4029:
[----:B------:R-:W-:Y:S05]  /*27fe0*/  BSYNC.RECONVERGENT B2 ;  /* 0x0000000000027941 */ /* 0x000fea0003800200 */
.L_x_4028:
        /* <DEDUP_REMOVED lines=60> */
.L_x_4026:
[----:B------:R-:W-:Y:S05]  /*283b0*/  BSYNC.RECONVERGENT B1 ;  /* 0x0000000000017941 */ /* 0x000fea0003800200 */
.L_x_4025:
        /* <DEDUP_REMOVED lines=11> */
.L_x_4024:
[----:B0-----:R-:W-:Y:S01]  /*28470*/  F2FP.BF16.F32.PACK_AB R132, RZ, R155 ;  /* 0x0000009bff84723e */ /* 0x001fe200000010ff */
        /* <DEDUP_REMOVED lines=16> */
.L_x_4033:
        /* <DEDUP_REMOVED lines=12> */
.L_x_4035:
[----:B------:R-:W-:Y:S05]  /*28640*/  BSYNC.RECONVERGENT B2 ;  /* 0x0000000000027941 */ /* 0x000fea0003800200 */
.L_x_4034:
        /* <DEDUP_REMOVED lines=62> */
.L_x_4032:
[----:B------:R-:W-:Y:S05]  /*28a30*/  BSYNC.RECONVERGENT B1 ;  /* 0x0000000000017941 */ /* 0x000fea0003800200 */
.L_x_4031:
        /* <DEDUP_REMOVED lines=12> */
.L_x_4030:
        /* <DEDUP_REMOVED lines=17> */
.L_x_4039:
        /* <DEDUP_REMOVED lines=12> */
.L_x_4041:
[----:B------:R-:W-:Y:S05]  /*28cd0*/  BSYNC.RECONVERGENT B2 ;  /* 0x0000000000027941 */ /* 0x000fea0003800200 */
.L_x_4040:
        /* <DEDUP_REMOVED lines=62> */
.L_x_4038:
[----:B------:R-:W-:Y:S05]  /*290c0*/  BSYNC.RECONVERGENT B1 ;  /* 0x0000000000017941 */ /* 0x000fea0003800200 */
.L_x_4037:
        /* <DEDUP_REMOVED lines=11> */
.L_x_4036:
        /* <DEDUP_REMOVED lines=17> */
.L_x_4045:
        /* <DEDUP_REMOVED lines=12> */
.L_x_4047:
[----:B------:R-:W-:Y:S05]  /*29350*/  BSYNC.RECONVERGENT B2 ;  /* 0x0000000000027941 */ /* 0x000fea0003800200 */
.L_x_4046:
        /* <DEDUP_REMOVED lines=62> */
.L_x_4044:
[----:B------:R-:W-:Y:S05]  /*29740*/  BSYNC.RECONVERGENT B1 ;  /* 0x0000000000017941 */ /* 0x000fea0003800200 */
.L_x_4043:
        /* <DEDUP_REMOVED lines=12> */
.L_x_4042:
        /* <DEDUP_REMOVED lines=17> */
.L_x_4051:
        /* <DEDUP_REMOVED lines=12> */
.L_x_4053:
[----:B------:R-:W-:Y:S05]  /*299e0*/  BSYNC.RECONVERGENT B2 ;  /* 0x0000000000027941 */ /* 0x000fea0003800200 */
.L_x_4052:
        /* <DEDUP_REMOVED lines=62> */
.L_x_4050:
[----:B------:R-:W-:Y:S05]  /*29dd0*/  BSYNC.RECONVERGENT B1 ;  /* 0x0000000000017941 */ /* 0x000fea0003800200 */
.L_x_4049:
        /* <DEDUP_REMOVED lines=11> */
.L_x_4048:
        /* <DEDUP_REMOVED lines=17> */
.L_x_4057:
        /* <DEDUP_REMOVED lines=12> */
.L_x_4059:
[----:B------:R-:W-:Y:S05]  /*2a060*/  BSYNC.RECONVERGENT B2 ;  /* 0x0000000000027941 */ /* 0x000fea0003800200 */
.L_x_4058:
        /* <DEDUP_REMOVED lines=62> */
.L_x_4056:
[----:B------:R-:W-:Y:S05]  /*2a450*/  BSYNC.RECONVERGENT B1 ;  /* 0x0000000000017941 */ /* 0x000fea0003800200 */
.L_x_4055:
        /* <DEDUP_REMOVED lines=12> */
.L_x_4054:
        /* <DEDUP_REMOVED lines=17> */
.L_x_4063:
        /* <DEDUP_REMOVED lines=12> */
.L_x_4065:
[----:B------:R-:W-:Y:S05]  /*2a6f0*/  BSYNC.RECONVERGENT B2 ;  /* 0x0000000000027941 */ /* 0x000fea0003800200 */
.L_x_4064:
        /* <DEDUP_REMOVED lines=62> */
.L_x_4062:
[----:B------:R-:W-:Y:S05]  /*2aae0*/  BSYNC.RECONVERGENT B1 ;  /* 0x0000000000017941 */ /* 0x000fea0003800200 */
.L_x_4061:
        /* <DEDUP_REMOVED lines=11> */
.L_x_4060:
        /* <DEDUP_REMOVED lines=17> */
.L_x_4069:
        /* <DEDUP_REMOVED lines=12> */
.L_x_4071:
[----:B------:R-:W-:Y:S05]  /*2ad70*/  BSYNC.RECONVERGENT B2 ;  /* 0x0000000000027941 */ /* 0x000fea0003800200 */
.L_x_4070:
        /* <DEDUP_REMOVED lines=62> */
.L_x_4068:
[----:B------:R-:W-:Y:S05]  /*2b160*/  BSYNC.RECONVERGENT B1 ;  /* 0x0000000000017941 */ /* 0x000fea0003800200 */
.L_x_4067:
        /* <DEDUP_REMOVED lines=12> */
.L_x_4066:
[----:B------:R-:W-:Y:S02]  /*2b230*/  F2FP.BF16.F32.PACK_AB R174, RZ, R162 ;  /* 0x000000a2ffae723e */ /* 0x000fe400000010ff */
[----:B------:R-:W-:Y:S02]  /*2b240*/  PRMT R132, R132, 0x5410, R135 ;  /* 0x0000541084847816 */ /* 0x000fe40000000087 */
[----:B------:R-:W-:Y:S02]  /*2b250*/  PRMT R134, R134, 0x5410, R177 ;  /* 0x0000541086867816 */ /* 0x000fe400000000b1 */
[----:B------:R-:W-:Y:S02]  /*2b260*/  PRMT R133, R133, 0x5410, R171 ;  /* 0x0000541085857816 */ /* 0x000fe400000000ab */
[----:B------:R-:W-:-:S07]  /*2b270*/  PRMT R135, R181, 0x5410, R174 ;  /* 0x00005410b5877816 */ /* 0x000fce00000000ae */
.L_x_4023:
        /* <DEDUP_REMOVED lines=25> */
.L_x_4072:
[----:B------:R-:W-:Y:S01]  /*2b410*/  VIADD R173, R173, 0x80 ;  /* 0x00000080adad7836 */ /* 0x000fe20000000000 */
[----:B------:R-:W-:-:S07]  /*2b420*/  IADD3 R172, PT, PT, R172, 0x80, RZ ;  /* 0x00000080acac7810 */ /* 0x000fce0007ffe0ff */
.L_x_3973:
[----:B------:R-:W-:Y:S05]  /*2b430*/  BSYNC.RECONVERGENT B0 ;  /* 0x0000000000007941 */ /* 0x000fea0003800200 */
.L_x_3972:
        /* <DEDUP_REMOVED lines=16> */
[----:B-----5:R-:W-:Y:S01]  /*2b540*/  @!P4 SHF.L.U32 R163, R40, 0x10, RZ ;  /* 0x0000001028a3c819 */ /* 0x020fe200000006ff */
[----:B------:R-:W-:Y:S01]  /*2b550*/  @!P4 IMAD.MOV.U32 R134, RZ, RZ, R6 ;  /* 0x000000ffff86c224 */ /* 0x000fe200078e0006 */
[----:B0-----:R-:W-:Y:S01]  /*2b560*/  @!P4 MOV R133, R171 ;  /* 0x000000ab0085c202 */ /* 0x001fe20000000f00 */
        /* <DEDUP_REMOVED lines=10> */
[----:B------:R-:W-:Y:S01]  /*2b610*/  @!P5 MOV R134, 0x3 ;  /* 0x000000030086d802 */ /* 0x000fe20000000f00 */
[----:B------:R-:W-:Y:S01]  /*2b620*/  @P5 VIADD R134, R6, 0x1 ;  /* 0x0000000106865836 */ /* 0x000fe20000000000 */
[----:B------:R-:W-:Y:S01]  /*2b630*/  @!P5 MOV R133, R171 ;  /* 0x000000ab0085d202 */ /* 0x000fe20000000f00 */
[----:B------:R-:W-:Y:S01]  /*2b640*/  @P5 IMAD.MOV.U32 R133, RZ, RZ, R171 ;  /* 0x000000ffff855224 */ /* 0x000fe200078e00ab */
[----:B------:R-:W-:Y:S01]  /*2b650*/  @!P5 MOV R11, R4 ;  /* 0x00000004000bd202 */ /* 0x000fe20000000f00 */
[----:B------:R-:W-:Y:S01]  /*2b660*/  @P5 IMAD.MOV.U32 R11, RZ, RZ, R5 ;  /* 0x000000ffff0b5224 */ /* 0x000fe200078e0005 */
[----:B------:R-:W-:Y:S06]  /*2b670*/  BRA `(.L_x_4078) ;  /* 0x0000000400287947 */ /* 0x000fec0003800000 */
.L_x_4079:
[----:B------:R-:W-:Y:S01]  /*2b680*/  IADD3 R3, PT, PT, R3, 0x1, RZ ;  /* 0x0000000103037810 */ /* 0x000fe20007ffe0ff */
[----:B------:R-:W-:Y:S03]  /*2b690*/  BSSY.RECONVERGENT B2, `(.L_x_4080) ;  /* 0x000000b000027945 */ /* 0x000fe60003800200 */
        /* <DEDUP_REMOVED lines=10> */
.L_x_4081:
[----:B------:R-:W-:Y:S05]  /*2b740*/  BSYNC.RECONVERGENT B2 ;  /* 0x0000000000027941 */ /* 0x000fea0003800200 */
.L_x_4080:
        /* <DEDUP_REMOVED lines=61> */
.L_x_4078:
[----:B------:R-:W-:Y:S05]  /*2bb20*/  BSYNC.RECONVERGENT B1 ;  /* 0x0000000000017941 */ /* 0x000fea0003800200 */
.L_x_4077:
[----:B------:R-:W-:Y:S01]  /*2bb30*/  I2FP.F32.U32 R6, R11 ;  /* 0x0000000b00067245 */ /* 0x000fe20000201000 */
[----:B------:R-:W-:Y:S02]  /*2bb40*/  HFMA2 R11, -RZ, RZ, 0.1171875, 0 ;  /* 0x2f800000ff0b7431 */ /* 0x000fe400000001ff */
[----:B------:R-:W-:-:S04]  /*2bb50*/  IMAD.U32 R132, R44, 0x10000, RZ ;  /* 0x000100002c847824 */ /* 0x000fc800078e00ff */
[----:B------:R-:W-:-:S04]  /*2bb60*/  FMUL.FTZ R132, R132, UR21 ;  /* 0x0000001584847c20 */ /* 0x000fc80008410000 */
[----:B------:R-:W-:Y:S01]  /*2bb70*/  FMUL.FTZ R132, R132, UR20 ;  /* 0x0000001484847c20 */ /* 0x000fe20008410000 */
[----:B------:R-:W-:-:S05]  /*2bb80*/  FFMA.FTZ R6, R6, R11, 1.1641532182693481445e-10 ;  /* 0x2f00000006067423 */ /* 0x000fca000001000b */
[----:B------:R-:W-:Y:S02]  /*2bb90*/  FSETP.GTU.FTZ.AND P5, PT, R6, UR23, PT ;  /* 0x0000001706007c0b */ /* 0x000fe4000bfbc000 */
[----:B------:R-:W-:Y:S02]  /*2bba0*/  SHF.L.U32 R6, R48, 0x10, RZ ;  /* 0x0000001030067819 */ /* 0x000fe400000006ff */
[----:B------:R-:W-:Y:S01]  /*2bbb0*/  FSEL R163, R132, RZ, !P5 ;  /* 0x000000ff84a37208 */ /* 0x000fe20006800000 */
[----:B------:R-:W-:Y:S01]  /*2bbc0*/  IMAD.U32 R132, R40, 0x10000, RZ ;  /* 0x0001000028847824 */ /* 0x000fe200078e00ff */
[----:B------:R-:W-:-:S03]  /*2bbd0*/  SEL R11, RZ, 0x1, P5 ;  /* 0x00000001ff0b7807 */ /* 0x000fc60002800000 */
[----:B------:R-:W-:-:S07]  /*2bbe0*/  FFMA.FTZ R163, R163, R6, R132 ;  /* 0x00000006a3a37223 */ /* 0x000fce0000010084 */
.L_x_4076:
[----:B------:R-:W-:Y:S01]  /*2bbf0*/  @!P4 PRMT R164, R40, 0x7632, R164 ;  /* 0x0000763228a4c816 */ /* 0x000fe200000000a4 */
[----:B------:R-:W-:Y:S01]  /*2bc00*/  @!P4 IMAD.MOV.U32 R166, RZ, RZ, R134 ;  /* 0x000000ffffa6c224 */ /* 0x000fe200078e0086 */
[----:B------:R-:W-:Y:S02]  /*2bc10*/  F2FP.BF16.F32.PACK_AB R132, RZ, R163 ;  /* 0x000000a3ff84723e */ /* 0x000fe400000010ff */
[----:B------:R-:W-:Y:S02]  /*2bc20*/  @!P4 SHF.L.U32 R164, R164, 0x10, RZ ;  /* 0x00000010a4a4c819 */ /* 0x000fe400000006ff */
[----:B------:R-:W-:Y:S01]  /*2bc30*/  @!P4 MOV R6, R133 ;  /* 0x000000850006c202 */ /* 0x000fe20000000f00 */
        /* <DEDUP_REMOVED lines=17> */
.L_x_4085:
        /* <DEDUP_REMOVED lines=12> */
.L_x_4087:
[----:B------:R-:W-:Y:S05]  /*2be10*/  BSYNC.RECONVERGENT B2 ;  /* 0x0000000000027941 */ /* 0x000fea0003800200 */
.L_x_4086:
        /* <DEDUP_REMOVED lines=62> */
.L_x_4084:
[----:B------:R-:W-:Y:S05]  /*2c200*/  BSYNC.RECONVERGENT B1 ;  /* 0x0000000000017941 */ /* 0x000fea0003800200 */
.L_x_4083:
[----:B------:R-:W-:Y:S01]  /*2c210*/  I2FP.F32.U32 R13, R13 ;  /* 0x0000000d000d7245 */ /* 0x000fe20000201000 */
[----:B------:R-:W-:Y:S01]  /*2c220*/  IMAD.MOV.U32 R134, RZ, RZ, 0x2f800000 ;  /* 0x2f800000ff867424 */ /* 0x000fe200078e00ff */
[----:B------:R-:W-:Y:S02]  /*2c230*/  PRMT R164, R40, 0x7632, R164 ;  /* 0x0000763228a47816 */ /* 0x000fe400000000a4 */
[----:B------:R-:W-:Y:S01]  /*2c240*/  SHF.L.U32 R133, R205, 0x10, RZ ;  /* 0x00000010cd857819 */ /* 0x000fe200000006ff */
        /* <DEDUP_REMOVED lines=10> */
.L_x_4082:
[----:B------:R-:W-:Y:S01]  /*2c2f0*/  F2FP.BF16.F32.PACK_AB R135, RZ, R164 ;  /* 0x000000a4ff87723e */ /* 0x000fe200000010ff */
[----:B------:R-:W-:Y:S01]  /*2c300*/  @!P4 IMAD.U32 R165, R41, 0x10000, RZ ;  /* 0x0001000029a5c824 */ /* 0x000fe200078e00ff */
[----:B------:R-:W-:Y:S01]  /*2c310*/  @!P4 MOV R167, R166 ;  /* 0x000000a600a7c202 */ /* 0x000fe20000000f00 */
[----:B------:R-:W-:Y:S01]  /*2c320*/  @!P4 IMAD.MOV.U32 R134, RZ, RZ, R6 ;  /* 0x000000ffff86c224 */ /* 0x000fe200078e0006 */
[----:B------:R-:W-:Y:S06]  /*2c330*/  @!P4 BRA `(.L_x_4088) ;  /* 0x0000000400a0c947 */ /* 0x000fec0003800000 */
        /* <DEDUP_REMOVED lines=10> */
[----:B------:R-:W-:Y:S01]  /*2c3e0*/  @P5 IADD3 R167, PT, PT, R166, 0x1, RZ ;  /* 0x00000001a6a75810 */ /* 0x000fe20007ffe0ff */
[----:B------:R-:W-:Y:S01]  /*2c3f0*/  @!P5 IMAD.MOV.U32 R134, RZ, RZ, R6 ;  /* 0x000000ffff86d224 */ /* 0x000fe200078e0006 */
[----:B------:R-:W-:Y:S01]  /*2c400*/  @P5 MOV R134, R6 ;  /* 0x0000000600865202 */ /* 0x000fe20000000f00 */
[----:B------:R-:W-:Y:S01]  /*2c410*/  @!P5 IMAD.MOV.U32 R15, RZ, RZ, R4 ;  /* 0x000000ffff0fd224 */ /* 0x000fe200078e0004 */
[----:B------:R-:W-:Y:S01]  /*2c420*/  @P5 MOV R15, R5 ;  /* 0x00000005000f5202 */ /* 0x000fe20000000f00 */
[----:B------:R-:W-:Y:S06]  /*2c430*/  BRA `(.L_x_4090) ;  /* 0x00000004002c7947 */ /* 0x000fec0003800000 */
.L_x_4091:
[----:B------:R-:W-:Y:S01]  /*2c440*/  VIADD R3, R3, 0x1 ;  /* 0x0000000103037836 */ /* 0x000fe20000000000 */
[----:B------:R-:W-:Y:S04]  /*2c450*/  BSSY.RECONVERGENT B2, `(.L_x_4092) ;  /* 0x000000b000027945 */ /* 0x000fe80003800200 */
        /* <DEDUP_REMOVED lines=10> */
.L_x_4093:
[----:B------:R-:W-:Y:S05]  /*2c500*/  BSYNC.RECONVERGENT B2 ;  /* 0x0000000000027941 */ /* 0x000fea0003800200 */
.L_x_4092:
        /* <DEDUP_REMOVED lines=62> */
.L_x_4090:
[----:B------:R-:W-:Y:S05]  /*2c8f0*/  BSYNC.RECONVERGENT B1 ;  /* 0x0000000000017941 */ /* 0x000fea0003800200 */
.L_x_4089:
[----:B------:R-:W-:Y:S01]  /*2c900*/  I2FP.F32.U32 R6, R15 ;  /* 0x0000000f00067245 */ /* 0x000fe20000201000 */
[----:B------:R-:W-:-:S05]  /*2c910*/  HFMA2 R15, -RZ, RZ, 0.1171875, 0 ;  /* 0x2f800000ff0f7431 */ /* 0x000fca00000001ff */
        /* <DEDUP_REMOVED lines=10> */
.L_x_4088:
        /* <DEDUP_REMOVED lines=22> */
.L_x_4097:
        /* <DEDUP_REMOVED lines=12> */
.L_x_4099:
[----:B------:R-:W-:Y:S05]  /*2cbe0*/  BSYNC.RECONVERGENT B2 ;  /* 0x0000000000027941 */ /* 0x000fea0003800200 */
.L_x_4098:
        /* <DEDUP_REMOVED lines=60> */
[----:B------:R-:W-:Y:S01]  /*2cfb0*/  HFMA2 R168, -RZ, RZ, 0, 0 ;  /* 0x00000000ffa87431 */ /* 0x000fe200000001ff */
[----:B------:R-:W-:-:S07]  /*2cfc0*/  MOV R10, R166 ;  /* 0x000000a6000a7202 */ /* 0x000fce0000000f00 */
.L_x_4096:
[----:B------:R-:W-:Y:S05]  /*2cfd0*/  BSYNC.RECONVERGENT B1 ;  /* 0x0000000000017941 */ /* 0x000fea0003800200 */
.L_x_4095:
[----:B------:R-:W-:Y:S01]  /*2cfe0*/  I2FP.F32.U32 R17, R17 ;  /* 0x0000001100117245 */ /* 0x000fe20000201000 */
[----:B------:R-:W-:Y:S01]  /*2cff0*/  IMAD.MOV.U32 R134, RZ, RZ, 0x2f800000 ;  /* 0x2f800000ff867424 */ /* 0x000fe200078e00ff */
[----:B------:R-:W-:-:S03]  /*2d000*/  PRMT R166, R41, 0x7632, R166 ;  /* 0x0000763229a67816 */ /* 0x000fc600000000a6 */
[----:B------:R-:W-:Y:S01]  /*2d010*/  FFMA.FTZ R17, R17, R134, 1.1641532182693481445e-10 ;  /* 0x2f00000011117423 */ /* 0x000fe20000010086 */
[----:B------:R-:W-:Y:S01]  /*2d020*/  SHF.L.U32 R134, R206, 0x10, RZ ;  /* 0x00000010ce867819 */ /* 0x000fe200000006ff */
        /* <DEDUP_REMOVED lines=9> */
.L_x_4094:
        /* <DEDUP_REMOVED lines=21> */
.L_x_4103:
        /* <DEDUP_REMOVED lines=12> */
.L_x_4105:
[----:B------:R-:W-:Y:S05]  /*2d2d0*/  BSYNC.RECONVERGENT B2 ;  /* 0x0000000000027941 */ /* 0x000fea0003800200 */
.L_x_4104:
        /* <DEDUP_REMOVED lines=62> */
.L_x_4102:
[----:B------:R-:W-:Y:S05]  /*2d6c0*/  BSYNC.RECONVERGENT B1 ;  /* 0x0000000000017941 */ /* 0x000fea0003800200 */
.L_x_4101:
        /* <DEDUP_REMOVED lines=12> */
.L_x_4100:
        /* <DEDUP_REMOVED lines=22> */
.L_x_4109:
        /* <DEDUP_REMOVED lines=12> */
.L_x_4111:
[----:B------:R-:W-:Y:S05]  /*2d9b0*/  BSYNC.RECONVERGENT B2 ;  /* 0x0000000000027941 */ /* 0x000fea0003800200 */
.L_x_4110:
        /* <DEDUP_REMOVED lines=62> */
.L_x_4108:
[----:B------:R-:W-:Y:S05]  /*2dda0*/  BSYNC.RECONVERGENT B1 ;  /* 0x0000000000017941 */ /* 0x000fea0003800200 */
.L_x_4107:
[----:B------:R-:W-:Y:S01]  /*2ddb0*/  I2FP.F32.U32 R21, R21 ;  /* 0x0000001500157245 */ /* 0x000fe20000201000 */
[----:B------:R-:W-:Y:S01]  /*2ddc0*/  IMAD.MOV.U32 R168, RZ, RZ, 0x2f800000 ;  /* 0x2f800000ffa87424 */ /* 0x000fe200078e00ff */
[----:B------:R-:W-:-:S03]  /*2ddd0*/  SHF.L.U32 R169, R207, 0x10, RZ ;  /* 0x00000010cfa97819 */ /* 0x000fc600000006ff */
        /* <DEDUP_REMOVED lines=11> */
.L_x_4106:
        /* <DEDUP_REMOVED lines=21> */
.L_x_4115:
        /* <DEDUP_REMOVED lines=12> */
.L_x_4117:
[----:B------:R-:W-:Y:S05]  /*2e0a0*/  BSYNC.RECONVERGENT B2 ;  /* 0x0000000000027941 */ /* 0x000fea0003800200 */
.L_x_4116:
        /* <DEDUP_REMOVED lines=62> */
.L_x_4114:
[----:B------:R-:W-:Y:S05]  /*2e490*/  BSYNC.RECONVERGENT B1 ;  /* 0x0000000000017941 */ /* 0x000fea0003800200 */
.L_x_4113:
        /* <DEDUP_REMOVED lines=12> */
.L_x_4112:
        /* <DEDUP_REMOVED lines=22> */
.L_x_4121:
        /* <DEDUP_REMOVED lines=12> */
.L_x_4123:
[----:B------:R-:W-:Y:S05]  /*2e780*/  BSYNC.RECONVERGENT B2 ;  /* 0x0000000000027941 */ /* 0x000fea0003800200 */
.L_x_4122:
        /* <DEDUP_REMOVED lines=62> */
.L_x_4120:
[----:B------:R-:W-:Y:S05]  /*2eb70*/  BSYNC.RECONVERGENT B1 ;  /* 0x0000000000017941 */ /* 0x000fea0003800200 */
.L_x_4119:
        /* <DEDUP_REMOVED lines=14> */
.L_x_4118:
[----:B------:R-:W-:Y:S02]  /*2ec60*/  F2FP.BF16.F32.PACK_AB R176, RZ, R170 ;  /* 0x000000aaffb0723e */ /* 0x000fe400000010ff */
[----:B------:R-:W-:Y:S02]  /*2ec70*/  PRMT R132, R132, 0x5410, R135 ;  /* 0x0000541084847816 */ /* 0x000fe40000000087 */
[----:B------:R-:W-:Y:S02]  /*2ec80*/  PRMT R134, R134, 0x5410, R175 ;  /* 0x0000541086867816 */ /* 0x000fe400000000af */
[----:B------:R-:W-:Y:S02]  /*2ec90*/  PRMT R133, R133, 0x5410, R174 ;  /* 0x0000541085857816 */ /* 0x000fe400000000ae */
[----:B------:R-:W-:Y:S01]  /*2eca0*/  PRMT R135, R179, 0x5410, R176 ;  /* 0x00005410b3877816 */ /* 0x000fe200000000b0 */
[----:B------:R-:W-:Y:S06]  /*2ecb0*/  BRA `(.L_x_4124) ;  /* 0x00000034002c7947 */ /* 0x000fec0003800000 */
.L_x_4075:
[----:B------:R-:W-:Y:S01]  /*2ecc0*/  IMAD.MOV.U32 R163, RZ, RZ, RZ ;  /* 0x000000ffffa37224 */ /* 0x000fe200078e00ff */
[----:B------:R-:W-:Y:S01]  /*2ecd0*/  MOV R134, R6 ;  /* 0x0000000600867202 */ /* 0x000fe20000000f00 */
        /* <DEDUP_REMOVED lines=18> */
.L_x_4128:
        /* <DEDUP_REMOVED lines=12> */
.L_x_4130:
[----:B------:R-:W-:Y:S05]  /*2eec0*/  BSYNC.RECONVERGENT B2 ;  /* 0x0000000000027941 */ /* 0x000fea0003800200 */
.L_x_4129:
        /* <DEDUP_REMOVED lines=60> */
.L_x_4127:
[----:B------:R-:W-:Y:S05]  /*2f290*/  BSYNC.RECONVERGENT B1 ;  /* 0x0000000000017941 */ /* 0x000fea0003800200 */
.L_x_4126:
[----:B------:R-:W-:Y:S01]  /*2f2a0*/  I2FP.F32.U32 R6, R11 ;  /* 0x0000000b00067245 */ /* 0x000fe20000201000 */
[----:B------:R-:W-:Y:S02]  /*2f2b0*/  HFMA2 R11, -RZ, RZ, 0.1171875, 0 ;  /* 0x2f800000ff0b7431 */ /* 0x000fe400000001ff */
[----:B0----5:R-:W-:-:S04]  /*2f2c0*/  IMAD.U32 R132, R44, 0x10000, RZ ;  /* 0x000100002c847824 */ /* 0x021fc800078e00ff */
[----:B------:R-:W-:-:S04]  /*2f2d0*/  FMUL.FTZ R132, R132, UR21 ;  /* 0x0000001584847c20 */ /* 0x000fc80008410000 */
[----:B------:R-:W-:Y:S01]  /*2f2e0*/  FMUL.FTZ R132, R132, UR20 ;  /* 0x0000001484847c20 */ /* 0x000fe20008410000 */
[----:B------:R-:W-:-:S05]  /*2f2f0*/  FFMA.FTZ R6, R6, R11, 1.1641532182693481445e-10 ;  /* 0x2f00000006067423 */ /* 0x000fca000001000b */
[----:B------:R-:W-:Y:S02]  /*2f300*/  FSETP.GTU.FTZ.AND P4, PT, R6, UR23, PT ;  /* 0x0000001706007c0b */ /* 0x000fe4000bf9c000 */
[----:B------:R-:W-:Y:S02]  /*2f310*/  SHF.L.U32 R6, R48, 0x10, RZ ;  /* 0x0000001030067819 */ /* 0x000fe400000006ff */
[----:B------:R-:W-:Y:S02]  /*2f320*/  FSEL R163, R132, RZ, !P4 ;  /* 0x000000ff84a37208 */ /* 0x000fe40006000000 */
[----:B------:R-:W-:-:S03]  /*2f330*/  SEL R11, RZ, 0x1, P4 ;  /* 0x00000001ff0b7807 */ /* 0x000fc60002000000 */
[----:B------:R-:W-:-:S07]  /*2f340*/  FMUL.FTZ R163, R6, R163 ;  /* 0x000000a306a37220 */ /* 0x000fce0000410000 */
.L_x_4125:
[----:B0-----:R-:W-:Y:S01]  /*2f350*/  F2FP.BF16.F32.PACK_AB R132, RZ, R163 ;  /* 0x000000a3ff84723e */ /* 0x001fe200000010ff */
        /* <DEDUP_REMOVED lines=16> */
.L_x_4134:
        /* <DEDUP_REMOVED lines=12> */
.L_x_4136:
[----:B------:R-:W-:Y:S05]  /*2f520*/  BSYNC.RECONVERGENT B2 ;  /* 0x0000000000027941 */ /* 0x000fea0003800200 */
.L_x_4135:
        /* <DEDUP_REMOVED lines=62> */
.L_x_4133:
[----:B------:R-:W-:Y:S05]  /*2f910*/  BSYNC.RECONVERGENT B1 ;  /* 0x0000000000017941 */ /* 0x000fea0003800200 */
.L_x_4132:
[----:B------:R-:W-:Y:S01]  /*2f920*/  HFMA2 R13, -RZ, RZ, 0.1171875, 0 ;  /* 0x2f800000ff0d7431 */ /* 0x000fe200000001ff */
[----:B------:R-:W-:-:S05]  /*2f930*/  I2FP.F32.U32 R6, R6 ;  /* 0x0000000600067245 */ /* 0x000fca0000201000 */
        /* <DEDUP_REMOVED lines=10> */
.L_x_4131:
        /* <DEDUP_REMOVED lines=17> */
.L_x_4140:
        /* <DEDUP_REMOVED lines=12> */
.L_x_4142:
[----:B------:R-:W-:Y:S05]  /*2fbb0*/  BSYNC.RECONVERGENT B2 ;  /* 0x0000000000027941 */ /* 0x000fea0003800200 */
.L_x_4141:
        /* <DEDUP_REMOVED lines=62> */
.L_x_4139:
[----:B------:R-:W-:Y:S05]  /*2ffa0*/  BSYNC.RECONVERGENT B1 ;  /* 0x0000000000017941 */ /* 0x000fea0003800200 */
.L_x_4138:
        /* <DEDUP_REMOVED lines=11> */
.L_x_4137:
        /* <DEDUP_REMOVED lines=17> */
.L_x_4146:
        /* <DEDUP_REMOVED lines=12> */
.L_x_4148:
[----:B------:R-:W-:Y:S05]  /*30230*/  BSYNC.RECONVERGENT B2 ;  /* 0x0000000000027941 */ /* 0x000fea0003800200 */
.L_x_4147:
        /* <DEDUP_REMOVED lines=62> */
.L_x_4145:
[----:B------:R-:W-:Y:S05]  /*30620*/  BSYNC.RECONVERGENT B1 ;  /* 0x0000000000017941 */ /* 0x000fea0003800200 */
.L_x_4144:
        /* <DEDUP_REMOVED lines=12> */
.L_x_4143:
        /* <DEDUP_REMOVED lines=17> */
.L_x_4152:
        /* <DEDUP_REMOVED lines=12> */
.L_x_4154:
[----:B------:R-:W-:Y:S05]  /*308c0*/  BSYNC.RECONVERGENT B2 ;  /* 0x0000000000027941 */ /* 0x000fea0003800200 */
.L_x_4153:
        /* <DEDUP_REMOVED lines=62> */
.L_x_4151:
[----:B------:R-:W-:Y:S05]  /*30cb0*/  BSYNC.RECONVERGENT B1 ;  /* 0x0000000000017941 */ /* 0x000fea0003800200 */
.L_x_4150:
        /* <DEDUP_REMOVED lines=11> */
.L_x_4149:
        /* <DEDUP_REMOVED lines=17> */
.L_x_4158:
        /* <DEDUP_REMOVED lines=12> */
.L_x_4160:
[----:B------:R-:W-:Y:S05]  /*30f40*/  BSYNC.RECONVERGENT B2 ;  /* 0x0000000000027941 */ /* 0x000fea0003800200 */
.L_x_4159:
        /* <DEDUP_REMOVED lines=62> */
.L_x_4157:
[----:B------:R-:W-:Y:S05]  /*31330*/  BSYNC.RECONVERGENT B1 ;  /* 0x0000000000017941 */ /* 0x000fea0003800200 */
.L_x_4156:
        /* <DEDUP_REMOVED lines=12> */
.L_x_4155:
        /* <DEDUP_REMOVED lines=17> */
.L_x_4164:
        /* <DEDUP_REMOVED lines=12> */
.L_x_4166:
[----:B------:R-:W-:Y:S05]  /*315d0*/  BSYNC.RECONVERGENT B2 ;  /* 0x0000000000027941 */ /* 0x000fea0003800200 */
.L_x_4165:
        /* <DEDUP_REMOVED lines=62> */
.L_x_4163:
[----:B------:R-:W-:Y:S05]  /*319c0*/  BSYNC.RECONVERGENT B1 ;  /* 0x0000000000017941 */ /* 0x000fea0003800200 */
.L_x_4162:
        /* <DEDUP_REMOVED lines=11> */
.L_x_4161:
        /* <DEDUP_REMOVED lines=17> */
.L_x_4170:
        /* <DEDUP_REMOVED lines=12> */
.L_x_4172:
[----:B------:R-:W-:Y:S05]  /*31c50*/  BSYNC.RECONVERGENT B2 ;  /* 0x0000000000027941 */ /* 0x000fea0003800200 */
.L_x_4171:
        /* <DEDUP_REMOVED lines=62> */
.L_x_4169:
[----:B------:R-:W-:Y:S05]  /*32040*/  BSYNC.RECONVERGENT B1 ;  /* 0x0000000000017941 */ /* 0x000fea0003800200 */
.L_x_4168:
        /* <DEDUP_REMOVED lines=12> */
.L_x_4167:
[----:B------:R-:W-:Y:S01]  /*32110*/  F2FP.BF16.F32.PACK_AB R176, RZ, R170 ;  /* 0x000000aaffb0723e */ /* 0x000fe200000010ff */
[----:B------:R-:W-:Y:S01]  /*32120*/  IMAD.MOV.U32 R171, RZ, RZ, R178 ;  /* 0x000000ffffab7224 */ /* 0x000fe200078e00b2 */
[----:B------:R-:W-:Y:S02]  /*32130*/  PRMT R132, R132, 0x5410, R135 ;  /* 0x0000541084847816 */ /* 0x000fe40000000087 */
[----:B------:R-:W-:Y:S02]  /*32140*/  PRMT R134, R134, 0x5410, R175 ;  /* 0x0000541086867816 */ /* 0x000fe400000000af */
[----:B------:R-:W-:Y:S02]  /*32150*/  PRMT R133, R133, 0x5410, R174 ;  /* 0x0000541085857816 */ /* 0x000fe400000000ae */
[----:B------:R-:W-:-:S07]  /*32160*/  PRMT R135, R179, 0x5410, R176 ;  /* 0x00005410b3877816 */ /* 0x000fce00000000b0 */
.L_x_4124:
[----:B------:R-:W0:Y:S02]  /*32170*/  LDC.64 R174, c[0x0][0x3a8] ;  /* 0x0000ea00ffae7b82 */ /* 0x000e240000000a00 */
[----:B0-----:R-:W-:-:S05]  /*32180*/  IMAD.WIDE.U32 R174, R173, 0x10, R174 ;  /* 0x00000010adae7825 */ /* 0x001fca00078e00ae */
[----:B------:R2:W-:Y:S01]  /*32190*/  STG.E.128 desc[UR12][R174.64], R132 ;  /* 0x00000084ae007986 */ /* 0x0005e2000c101d0c */
[----:B------:R-:W-:Y:S05]  /*321a0*/  BRA.U !UP2, `(.L_x_4074) ;  /* 0x000000010a507547 */ /* 0x000fea000b800000 */
[----:B--2---:R-:W-:Y:S02]  /*321b0*/  SHF.L.U32 R132, R23, 0x10, RZ ;  /* 0x0000001017847819 */ /* 0x004fe400000006ff */
        /* <DEDUP_REMOVED lines=19> */
.L_x_4074:
[----:B------:R-:W-:Y:S05]  /*322f0*/  BSYNC.RECONVERGENT B0 ;  /* 0x0000000000007941 */ /* 0x000fea0003800200 */
.L_x_4073:
[----:B012---:R-:W-:Y:S01]  /*32300*/  FADD.FTZ R132, RZ, R9 ;  /* 0x00000009ff847221 */ /* 0x007fe20000010000 */
[C---:B------:R-:W-:Y:S01]  /*32310*/  ISETP.GT.U32.AND P4, PT, R2.reuse, 0xff, PT ;  /* 0x000000ff0200780c */ /* 0x040fe20003f84070 */
[----:B---3--:R-:W0:Y:S01]  /*32320*/  S2R R175, SR_TID.X ;  /* 0x0000000000af7919 */ /* 0x008e220000002100 */
[----:B------:R-:W-:Y:S01]  /*32330*/  ISETP.GT.U32.AND P5, PT, R2, 0x17f, PT ;  /* 0x0000017f0200780c */ /* 0x000fe20003fa4070 */
[----:B------:R-:W-:Y:S01]  /*32340*/  FADD.FTZ R132, R12, R132 ;  /* 0x000000840c847221 */ /* 0x000fe20000010000 */
[----:B------:R-:W-:Y:S01]  /*32350*/  ISETP.GT.U32.AND P6, PT, R2, 0x1ff, PT ;  /* 0x000001ff0200780c */ /* 0x000fe20003fc4070 */
[----:B------:R-:W-:Y:S01]  /*32360*/  BSSY.RECONVERGENT B0, `(.L_x_4173) ;  /* 0x00000d0000007945 */ /* 0x000fe20003800200 */
[----:B------:R-:W-:Y:S01]  /*32370*/  LOP3.LUT R34, R34, 0xffffffbf, RZ, 0xc0, !PT ;  /* 0xffffffbf22227812 */ /* 0x000fe200078ec0ff */
[----:B------:R-:W-:-:S03]  /*32380*/  FADD.FTZ R132, R14, R132 ;  /* 0x000000840e847221 */ /* 0x000fc60000010000 */
[----:B------:R-:W-:Y:S01]  /*32390*/  @P1 LOP3.LUT R34, R34, 0x40, RZ, 0xfc, !PT ;  /* 0x0000004022221812 */ /* 0x000fe200078efcff */
[----:B------:R-:W-:Y:S01]  /*323a0*/  FADD.FTZ R132, R16, R132 ;  /* 0x0000008410847221 */ /* 0x000fe20000010000 */
[----:B------:R-:W-:-:S03]  /*323b0*/  ISETP.GT.U32.AND P1, PT, R2, 0x27f, PT ;  /* 0x0000027f0200780c */ /* 0x000fc60003f24070 */
        /* <DEDUP_REMOVED lines=55> */
[----:B------:R-:W-:-:S04]  /*32730*/  LOP3.LUT P1, RZ, R34, 0x40, RZ, 0xc0, !PT ;  /* 0x0000004022ff7812 */ /* 0x000fc8000782c0ff */
[----:B------:R-:W1:Y:S02]  /*32740*/  SHFL.BFLY PT, R133, R132, 0x1, 0x1f ;  /* 0x0c201f0084857f89 */ /* 0x000e6400000e0000 */
[----:B-1----:R-:W-:-:S05]  /*32750*/  FADD.FTZ R133, R132, R133 ;  /* 0x0000008584857221 */ /* 0x002fca0000010000 */
[----:B------:R-:W1:Y:S02]  /*32760*/  SHFL.BFLY PT, R132, R133, 0x2, 0x1f ;  /* 0x0c401f0085847f89 */ /* 0x000e6400000e0000 */
[----:B-1----:R-:W-:-:S05]  /*32770*/  FADD.FTZ R132, R133, R132 ;  /* 0x0000008485847221 */ /* 0x002fca0000010000 */
[----:B------:R-:W1:Y:S02]  /*32780*/  SHFL.BFLY PT, R133, R132, 0x4, 0x1f ;  /* 0x0c801f0084857f89 */ /* 0x000e6400000e0000 */
[----:B-1----:R-:W-:-:S05]  /*32790*/  FADD.FTZ R133, R132, R133 ;  /* 0x0000008584857221 */ /* 0x002fca0000010000 */
[----:B------:R-:W1:Y:S02]  /*327a0*/  SHFL.BFLY PT, R132, R133, 0x8, 0x1f ;  /* 0x0d001f0085847f89 */ /* 0x000e6400000e0000 */
[----:B-1----:R-:W-:-:S05]  /*327b0*/  FADD.FTZ R132, R133, R132 ;  /* 0x0000008485847221 */ /* 0x002fca0000010000 */
[----:B------:R-:W1:Y:S02]  /*327c0*/  SHFL.BFLY PT, R133, R132, 0x10, 0x1f ;  /* 0x0e001f0084857f89 */ /* 0x000e6400000e0000 */
[----:B-1----:R-:W-:-:S04]  /*327d0*/  FADD.FTZ R132, R132, R133 ;  /* 0x0000008584847221 */ /* 0x002fc80000010000 */
        /* <DEDUP_REMOVED lines=19> */
[----:B------:R-:W-:-:S05]  /*32910*/  FSEL R133, R133, RZ, P0 ;  /* 0x000000ff85857208 */ /* 0x000fca0000000000 */
        /* <DEDUP_REMOVED lines=97> */
[----:B0-----:R-:W-:-:S04]  /*32f30*/  LOP3.LUT P4, RZ, R175, 0x1f, RZ, 0xc0, !PT ;  /* 0x0000001fafff7812 */ /* 0x001fc8000788c0ff */
        /* <DEDUP_REMOVED lines=18> */
.L_x_4174:
[----:B------:R-:W-:Y:S05]  /*33060*/  BSYNC.RECONVERGENT B0 ;  /* 0x0000000000007941 */ /* 0x000fea0003800200 */
.L_x_4173:
[----:B------:R-:W-:Y:S01]  /*33070*/  LOP3.LUT R135, R175, 0x1f, RZ, 0xc0, !PT ;  /* 0x0000001faf877812 */ /* 0x000fe200078ec0ff */
[----:B------:R-:W-:Y:S01]  /*33080*/  BAR.SYNC.DEFER_BLOCKING 0x0 ;  /* 0x0000000000007b1d */ /* 0x000fe20000010000 */
[----:B0-----:R-:W-:Y:S01]  /*33090*/  IMAD.MOV.U32 R134, RZ, RZ, RZ ;  /* 0x000000ffff867224 */ /* 0x001fe200078e00ff */
[----:B------:R-:W-:Y:S02]  /*330a0*/  CS2R R132, SRZ ;  /* 0x0000000000847805 */ /* 0x000fe4000001ff00 */
[----:B------:R-:W-:Y:S02]  /*330b0*/  ISETP.GT.U32.AND P4, PT, R135, 0x3, PT ;  /* 0x000000038700780c */ /* 0x000fe40003f84070 */
[----:B------:R-:W-:Y:S11]  /*330c0*/  BSSY.RECONVERGENT B0, `(.L_x_4175) ;  /* 0x000000a000007945 */ /* 0x000ff60003800200 */
        /* <DEDUP_REMOVED lines=9> */
.L_x_4176:
[----:B------:R-:W-:Y:S05]  /*33160*/  BSYNC.RECONVERGENT B0 ;  /* 0x0000000000007941 */ /* 0x000fea0003800200 */
.L_x_4175:
[----:B------:R-:W1:Y:S01]  /*33170*/  SHFL.DOWN PT, R174, R134, 0x2, 0x1f ;  /* 0x08401f0086ae7f89 */ /* 0x000e6200000e0000 */
[-C--:B------:R-:W-:Y:S01]  /*33180*/  I2FP.F32.S32 R173, R134.reuse ;  /* 0x0000008600ad7245 */ /* 0x080fe20000201400 */
[----:B------:R-:W-:Y:S01]  /*33190*/  UISETP.GE.AND UP0, UPT, UR4, 0x1, UPT ;  /* 0x000000010400788c */ /* 0x000fe2000bf06270 */
[----:B------:R-:W-:Y:S01]  /*331a0*/  ISETP.NE.AND P4, PT, RZ, UR25, PT ;  /* 0x00000019ff007c0c */ /* 0x000fe2000bf85270 */
[----:B0-----:R-:W0:Y:S01]  /*331b0*/  SHFL.DOWN PT, R172, R132, 0x2, 0x1f ;  /* 0x08401f0084ac7f89 */ /* 0x001e2200000e0000 */
[----:B------:R-:W-:Y:S02]  /*331c0*/  ISETP.NE.AND P5, PT, R175, RZ, PT ;  /* 0x000000ffaf00720c */ /* 0x000fe40003fa5270 */
[----:B-1----:R-:W-:Y:S02]  /*331d0*/  IADD3 R134, PT, PT, R174, R134, RZ ;  /* 0x00000086ae867210 */ /* 0x002fe40007ffe0ff */
[----:B------:R-:W-:Y:S01]  /*331e0*/  I2FP.F32.S32 R174, R174 ;  /* 0x000000ae00ae7245 */ /* 0x000fe20000201400 */
[----:B0-----:R-:W-:-:S04]  /*331f0*/  FADD.FTZ R135, -R172, R132 ;  /* 0x00000084ac877221 */ /* 0x001fc80000010100 */
[----:B------:R-:W-:Y:S01]  /*33200*/  FMUL.FTZ R172, R172, R174 ;  /* 0x000000aeacac7220 */ /* 0x000fe20000410000 */
[----:B------:R-:W-:-:S03]  /*33210*/  FMUL.FTZ R135, R135, R135 ;  /* 0x0000008787877220 */ /* 0x000fc60000410000 */
[----:B------:R-:W-:Y:S01]  /*33220*/  FFMA.FTZ R172, R173, R132, R172 ;  /* 0x00000084adac7223 */ /* 0x000fe200000100ac */
[----:B------:R-:W-:Y:S01]  /*33230*/  FMUL.FTZ R135, R135, R173 ;  /* 0x000000ad87877220 */ /* 0x000fe20000410000 */
[----:B------:R-:W-:Y:S01]  /*33240*/  I2FP.F32.S32 R132, R134 ;  /* 0x0000008600847245 */ /* 0x000fe20000201400 */
[----:B------:R-:W0:Y:S02]  /*33250*/  SHFL.DOWN PT, R173, R133, 0x2, 0x1f ;  /* 0x08401f0085ad7f89 */ /* 0x000e2400000e0000 */
[----:B------:R-:W-:Y:S02]  /*33260*/  FMUL.FTZ R135, R135, R174 ;  /* 0x000000ae87877220 */ /* 0x000fe40000410000 */
[----:B------:R-:W1:Y:S01]  /*33270*/  SHFL.DOWN PT, R174, R134, 0x1, 0x1f ;  /* 0x08201f0086ae7f89 */ /* 0x000e6200000e0000 */
[----:B0-----:R-:W-:Y:S02]  /*33280*/  FADD.FTZ R173, R173, R133 ;  /* 0x00000085adad7221 */ /* 0x001fe40000010000 */
[----:B------:R-:W0:Y:S01]  /*33290*/  MUFU.RCP R133, R132 ;  /* 0x0000008400857308 */ /* 0x000e220000001000 */
[----:B-1----:R-:W-:Y:S01]  /*332a0*/  IMAD.IADD R134, R134, 0x1, R174 ;  /* 0x0000000186867824 */ /* 0x002fe200078e02ae */
[----:B------:R-:W-:-:S04]  /*332b0*/  I2FP.F32.S32 R174, R174 ;  /* 0x000000ae00ae7245 */ /* 0x000fc80000201400 */
[----:B------:R-:W-:-:S06]  /*332c0*/  I2FP.F32.S32 R134, R134 ;  /* 0x0000008600867245 */ /* 0x000fcc0000201400 */
[----:B------:R-:W1:Y:S01]  /*332d0*/  MUFU.RCP R134, R134 ;  /* 0x0000008600867308 */ /* 0x000e620000001000 */
[C---:B0-----:R-:W-:Y:S01]  /*332e0*/  FMUL.FTZ R172, R133.reuse, R172 ;  /* 0x000000ac85ac7220 */ /* 0x041fe20000410000 */
[----:B------:R-:W-:-:S04]  /*332f0*/  FFMA.FTZ R135, R133, R135, R173 ;  /* 0x0000008785877223 */ /* 0x000fc800000100ad */
[----:B------:R-:W0:Y:S02]  /*33300*/  SHFL.DOWN PT, R173, R172, 0x1, 0x1f ;  /* 0x08201f00acad7f89 */ /* 0x000e2400000e0000 */
[----:B0-----:R-:W-:Y:S01]  /*33310*/  FADD.FTZ R133, R172, -R173 ;  /* 0x800000adac857221 */ /* 0x001fe20000010000 */
[----:B------:R-:W-:-:S03]  /*33320*/  FMUL.FTZ R173, R173, R174 ;  /* 0x000000aeadad7220 */ /* 0x000fc60000410000 */
[----:B------:R-:W-:Y:S01]  /*33330*/  FMUL.FTZ R133, R133, R133 ;  /* 0x0000008585857220 */ /* 0x000fe20000410000 */
[----:B------:R-:W-:-:S03]  /*33340*/  FFMA.FTZ R173, R132, R172, R173 ;  /* 0x000000ac84ad7223 */ /* 0x000fc600000100ad */
[----:B------:R-:W-:Y:S02]  /*33350*/  FMUL.FTZ R133, R132, R133 ;  /* 0x0000008584857220 */ /* 0x000fe40000410000 */
[----:B------:R-:W0:Y:S02]  /*33360*/  SHFL.DOWN PT, R132, R135, 0x1, 0x1f ;  /* 0x08201f0087847f89 */ /* 0x000e2400000e0000 */
[----:B------:R-:W-:Y:S01]  /*33370*/  FMUL.FTZ R133, R133, R174 ;  /* 0x000000ae85857220 */ /* 0x000fe20000410000 */
[----:B0-----:R-:W-:-:S04]  /*33380*/  FADD.FTZ R132, R135, R132 ;  /* 0x0000008487847221 */ /* 0x001fc80000010000 */
[C---:B-1----:R-:W-:Y:S01]  /*33390*/  FFMA.FTZ R132, R134.reuse, R133, R132 ;  /* 0x0000008586847223 */ /* 0x042fe20000010084 */
[----:B------:R-:W-:Y:S01]  /*333a0*/  FMUL.FTZ R134, R134, R173 ;  /* 0x000000ad86867220 */ /* 0x000fe20000410000 */
[----:B------:R-:W0:Y:S04]  /*333b0*/  LDC R133, c[0x0][0x448] ;  /* 0x00011200ff857b82 */ /* 0x000e280000000800 */
[----:B------:R-:W0:Y:S04]  /*333c0*/  SHFL.IDX PT, R132, R132, RZ, 0x1f ;  /* 0x00001fff84847589 */ /* 0x000e2800000e0000 */
[----:B------:R-:W1:Y:S01]  /*333d0*/  SHFL.IDX PT, R134, R134, RZ, 0x1f ;  /* 0x00001fff86867589 */ /* 0x000e6200000e0000 */
[----:B0-----:R-:W-:Y:S01]  /*333e0*/  FFMA.FTZ R132, R132, UR26, R133 ;  /* 0x0000001a84847c23 */ /* 0x001fe20008010085 */
[----:B-1----:R-:W-:-:S05]  /*333f0*/  FMUL.FTZ R133, R134, R134 ;  /* 0x0000008686857220 */ /* 0x002fca0000410000 */
[----:B------:R-:W-:-:S05]  /*33400*/  FSEL R133, R133, RZ, P4 ;  /* 0x000000ff85857208 */ /* 0x000fca0002000000 */
[----:B------:R-:W-:-:S04]  /*33410*/  FADD.FTZ R132, R132, R133 ;  /* 0x0000008584847221 */ /* 0x000fc80000010000 */
[----:B------:R0:W1:Y:S02]  /*33420*/  MUFU.RSQ R135, R132 ;  /* 0x0000008400877308 */ /* 0x0000640000001400 */
[----:B0-----:R-:W0:Y:S01]  /*33430*/  @!P5 LDC.64 R132, c[0x0][0x3c0] ;  /* 0x0000f000ff84db82 */ /* 0x001e220000000a00 */
[----:B-1----:R-:W-:Y:S02]  /*33440*/  R2UR UR6, R135 ;  /* 0x00000000870672ca */ /* 0x002fe400000e0000 */
[----:B------:R-:W-:-:S05]  /*33450*/  MOV R135, UR22 ;  /* 0x0000001600877c02 */ /* 0x000fca0008000f00 */
[----:B0-----:R-:W-:-:S05]  /*33460*/  @!P5 IMAD.WIDE R132, R135, 0x4, R132 ;  /* 0x000000048784d825 */ /* 0x001fca00078e0284 */
[----:B------:R0:W-:Y:S02]  /*33470*/  @!P5 STG.E desc[UR12][R132.64], R134 ;  /* 0x000000868400d986 */ /* 0x0001e4000c10190c */
[----:B0-----:R-:W0:Y:S02]  /*33480*/  @!P5 LDC.64 R132, c[0x0][0x3c8] ;  /* 0x0000f200ff84db82 */ /* 0x001e240000000a00 */
[----:B0-----:R-:W-:-:S04]  /*33490*/  @!P5 IMAD.WIDE R132, R135, 0x4, R132 ;  /* 0x000000048784d825 */ /* 0x001fc800078e0284 */
[----:B------:R-:W-:-:S05]  /*334a0*/  IMAD.U32 R135, RZ, RZ, UR6 ;  /* 0x00000006ff877e24 */ /* 0x000fca000f8e00ff */
[----:B------:R0:W-:Y:S01]  /*334b0*/  @!P5 STG.E desc[UR12][R132.64], R135 ;  /* 0x000000878400d986 */ /* 0x0001e2000c10190c */
[----:B------:R-:W-:Y:S05]  /*334c0*/  BRA.U !UP0, `(.L_x_4177) ;  /* 0x0000001508fc7547 */ /* 0x000fea000b800000 */
[----:B------:R-:W-:Y:S01]  /*334d0*/  UIADD3 UR4, UPT, UPT, UR4, -0x1, URZ ;  /* 0xffffffff04047890 */ /* 0x000fe2000fffe0ff */
[----:B------:R-:W-:Y:S01]  /*334e0*/  FSEL R134, R134, RZ, !P4 ;  /* 0x000000ff86867208 */ /* 0x000fe20006000000 */
[----:B------:R-:W-:Y:S02]  /*334f0*/  BSSY.RECONVERGENT B0, `(.L_x_4178) ;  /* 0x0000038000007945 */ /* 0x000fe40003800200 */
[----:B------:R-:W-:-:S04]  /*33500*/  UIMAD UR4, UR4, UR24, URZ ;  /* 0x00000018040472a4 */ /* 0x000fc8000f8e02ff */
[----:B------:R-:W-:-:S04]  /*33510*/  USHF.R.S32.HI UR5, URZ, 0x1f, UR4 ;  /* 0x0000001fff057899 */ /* 0x000fc80008011404 */
[----:B------:R-:W-:Y:S01]  /*33520*/  ULEA.HI UR5, UR5, UR4, URZ, 0x3 ;  /* 0x0000000405057291 */ /* 0x000fe2000f8f18ff */
[----:B------:R-:W-:-:S05]  /*33530*/  R2UR UR4, R134 ;  /* 0x00000000860472ca */ /* 0x000fca00000e0000 */
[----:B------:R-:W-:-:S04]  /*33540*/  MOV R174, UR5 ;  /* 0x0000000500ae7c02 */ /* 0x000fc80008000f00 */
[----:B------:R-:W-:Y:S01]  /*33550*/  LEA.HI.SX32 R174, R174, R175, 0x1d ;  /* 0x000000afaeae7211 */ /* 0x000fe200078feaff */
[----:B------:R-:W-:Y:S06]  /*33560*/  @!P0 BRA `(.L_x_4179) ;  /* 0x0000000000c08947 */ /* 0x000fec0003800000 */
[----:B------:R-:W-:Y:S01]  /*33570*/  FADD.FTZ R172, R9, -UR4 ;  /* 0x8000000409ac7e21 */ /* 0x000fe20008010000 */
[----:B0-----:R-:W-:Y:S01]  /*33580*/  SHF.L.U32 R133, R124, 0x10, RZ ;  /* 0x000000107c857819 */ /* 0x001fe200000006ff */
[----:B------:R-:W-:Y:S01]  /*33590*/  IMAD.U32 R132, R128, 0x10000, RZ ;  /* 0x0001000080847824 */ /* 0x000fe200078e00ff */
[----:B------:R-:W-:Y:S01]  /*335a0*/  SHF.L.U32 R134, R214, 0x10, RZ ;  /* 0x00000010d6867819 */ /* 0x000fe200000006ff */
[----:B------:R-:W-:Y:S01]  /*335b0*/  FMUL.FTZ R172, R172, UR6 ;  /* 0x00000006acac7c20 */ /* 0x000fe20008410000 */
[----:B------:R-:W-:Y:S01]  /*335c0*/  FADD.FTZ R173, R14, -UR4 ;  /* 0x800000040ead7e21 */ /* 0x000fe20008010000 */
[----:B------:R-:W-:Y:S01]  /*335d0*/  SHF.L.U32 R135, R216, 0x10, RZ ;  /* 0x00000010d8877819 */ /* 0x000fe200000006ff */
[----:B------:R-:W-:Y:S01]  /*335e0*/  FADD.FTZ R175, R18, -UR4 ;  /* 0x8000000412af7e21 */ /* 0x000fe20008010000 */
[----:B------:R-:W-:Y:S01]  /*335f0*/  FFMA.FTZ R172, R172, R132, R133 ;  /* 0x00000084acac7223 */ /* 0x000fe20000010085 */
[----:B------:R-:W-:Y:S01]  /*33600*/  FADD.FTZ R132, R12, -UR4 ;  /* 0x800000040c847e21 */ /* 0x000fe20008010000 */
[----:B------:R-:W-:-:S02]  /*33610*/  IMAD.U32 R133, R211, 0x10000, RZ ;  /* 0x00010000d3857824 */ /* 0x000fc400078e00ff */
[----:B------:R-:W-:Y:S01]  /*33620*/  FMUL.FTZ R173, R173, UR6 ;  /* 0x00000006adad7c20 */ /* 0x000fe20008410000 */
[----:B------:R-:W-:Y:S01]  /*33630*/  FMUL.FTZ R175, R175, UR6 ;  /* 0x00000006afaf7c20 */ /* 0x000fe20008410000 */
[----:B------:R-:W-:Y:S01]  /*33640*/  FMUL.FTZ R132, R132, UR6 ;  /* 0x0000000684847c20 */ /* 0x000fe20008410000 */
[----:B------:R-:W-:Y:S02]  /*33650*/  SHF.L.U32 R176, R218, 0x10, RZ ;  /* 0x00000010dab07819 */ /* 0x000fe400000006ff */
[----:B------:R-:W-:Y:S01]  /*33660*/  SHF.L.U32 R177, R127, 0x10, RZ ;  /* 0x000000107fb17819 */ /* 0x000fe200000006ff */
[----:B------:R-:W-:Y:S01]  /*33670*/  FFMA.FTZ R132, R132, R133, R134 ;  /* 0x0000008584847223 */ /* 0x000fe20000010086 */
[----:B------:R-:W-:Y:S01]  /*33680*/  SHF.L.U32 R134, R125, 0x10, RZ ;  /* 0x000000107d867819 */ /* 0x000fe200000006ff */
[----:B------:R-:W-:Y:S01]  /*33690*/  IMAD.U32 R133, R129, 0x10000, RZ ;  /* 0x0001000081857824 */ /* 0x000fe200078e00ff */
[----:B------:R-:W-:Y:S02]  /*336a0*/  SHF.L.U32 R178, R220, 0x10, RZ ;  /* 0x00000010dcb27819 */ /* 0x000fe400000006ff */
[----:B------:R-:W-:Y:S01]  /*336b0*/  F2FP.BF16.F32.PACK_AB R132, R132, R172 ;  /* 0x000000ac8484723e */ /* 0x000fe200000010ff */
[----:B------:R-:W-:Y:S01]  /*336c0*/  FFMA.FTZ R173, R173, R133, R134 ;  /* 0x00000085adad7223 */ /* 0x000fe20000010086 */
[----:B------:R-:W-:Y:S01]  /*336d0*/  FADD.FTZ R133, R16, -UR4 ;  /* 0x8000000410857e21 */ /* 0x000fe20008010000 */
[----:B------:R-:W-:-:S03]  /*336e0*/  IMAD.U32 R134, R215, 0x10000, RZ ;  /* 0x00010000d7867824 */ /* 0x000fc600078e00ff */
[----:B------:R-:W-:-:S04]  /*336f0*/  FMUL.FTZ R133, R133, UR6 ;  /* 0x0000000685857c20 */ /* 0x000fc80008410000 */
[----:B------:R-:W-:Y:S01]  /*33700*/  FFMA.FTZ R133, R133, R134, R135 ;  /* 0x0000008685857223 */ /* 0x000fe20000010087 */
[----:B------:R-:W-:Y:S01]  /*33710*/  SHF.L.U32 R135, R126, 0x10, RZ ;  /* 0x000000107e877819 */ /* 0x000fe200000006ff */
[----:B------:R-:W-:-:S03]  /*33720*/  IMAD.U32 R134, R130, 0x10000, RZ ;  /* 0x0001000082867824 */ /* 0x000fc600078e00ff */
[----:B------:R-:W-:Y:S01]  /*33730*/  F2FP.BF16.F32.PACK_AB R133, R133, R173 ;  /* 0x000000ad8585723e */ /* 0x000fe200000010ff */
[----:B------:R-:W-:Y:S01]  /*33740*/  FFMA.FTZ R175, R175, R134, R135 ;  /* 0x00000086afaf7223 */ /* 0x000fe20000010087 */
[----:B------:R-:W-:Y:S01]  /*33750*/  FADD.FTZ R134, R20, -UR4 ;  /* 0x8000000414867e21 */ /* 0x000fe20008010000 */
[----:B------:R-:W-:-:S03]  /*33760*/  IMAD.U32 R135, R217, 0x10000, RZ ;  /* 0x00010000d9877824 */ /* 0x000fc600078e00ff */
[----:B------:R-:W-:-:S04]  /*33770*/  FMUL.FTZ R134, R134, UR6 ;  /* 0x0000000686867c20 */ /* 0x000fc80008410000 */
[----:B------:R-:W-:Y:S01]  /*33780*/  FFMA.FTZ R134, R134, R135, R176 ;  /* 0x0000008786867223 */ /* 0x000fe200000100b0 */
[----:B------:R-:W-:Y:S01]  /*33790*/  FADD.FTZ R135, R22, -UR4 ;  /* 0x8000000416877e21 */ /* 0x000fe20008010000 */
[----:B------:R-:W-:-:S03]  /*337a0*/  IMAD.U32 R176, R131, 0x10000, RZ ;  /* 0x0001000083b07824 */ /* 0x000fc600078e00ff */
[----:B------:R-:W-:Y:S01]  /*337b0*/  FMUL.FTZ R135, R135, UR6 ;  /* 0x0000000687877c20 */ /* 0x000fe20008410000 */
[----:B------:R-:W-:-:S03]  /*337c0*/  F2FP.BF16.F32.PACK_AB R134, R134, R175 ;  /* 0x000000af8686723e */ /* 0x000fc600000010ff */
[----:B------:R-:W-:Y:S01]  /*337d0*/  FFMA.FTZ R135, R135, R176, R177 ;  /* 0x000000b087877223 */ /* 0x000fe200000100b1 */
[----:B------:R-:W-:Y:S01]  /*337e0*/  FADD.FTZ R176, R24, -UR4 ;  /* 0x8000000418b07e21 */ /* 0x000fe20008010000 */
[----:B------:R-:W-:-:S03]  /*337f0*/  IMAD.U32 R177, R219, 0x10000, RZ ;  /* 0x00010000dbb17824 */ /* 0x000fc600078e00ff */
[----:B------:R-:W-:-:S04]  /*33800*/  FMUL.FTZ R176, R176, UR6 ;  /* 0x00000006b0b07c20 */ /* 0x000fc80008410000 */
[----:B------:R-:W-:-:S05]  /*33810*/  FFMA.FTZ R176, R176, R177, R178 ;  /* 0x000000b1b0b07223 */ /* 0x000fca00000100b2 */
[----:B------:R-:W-:Y:S02]  /*33820*/  F2FP.BF16.F32.PACK_AB R135, R176, R135 ;  /* 0x00000087b087723e */ /* 0x000fe400000010ff */
[----:B------:R-:W0:Y:S02]  /*33830*/  LDC.64 R176, c[0x0][0x428] ;  /* 0x00010a00ffb07b82 */ /* 0x000e240000000a00 */
[----:B0-----:R-:W-:-:S04]  /*33840*/  IMAD.WIDE.U32 R172, R174, 0x10, R176 ;  /* 0x00000010aeac7825 */ /* 0x001fc800078e00b0 */
[----:B------:R-:W-:Y:S01]  /*33850*/  VIADD R174, R174, 0x80 ;  /* 0x00000080aeae7836 */ /* 0x000fe20000000000 */
[----:B------:R1:W-:Y:S06]  /*33860*/  STG.E.128 desc[UR12][R172.64], R132 ;  /* 0x00000084ac007986 */ /* 0x0003ec000c101d0c */
.L_x_4179:
[----:B------:R-:W-:Y:S05]  /*33870*/  BSYNC.RECONVERGENT B0 ;  /* 0x0000000000007941 */ /* 0x000fea0003800200 */
.L_x_4178:
[----:B------:R-:W-:Y:S01]  /*33880*/  LOP3.LUT P0, RZ, R34, 0x20, RZ, 0xc0, !PT ;  /* 0x0000002022ff7812 */ /* 0x000fe2000780c0ff */
[----:B------:R-:W-:-:S12]  /*33890*/  BSSY.RECONVERGENT B0, `(.L_x_4180) ;  /* 0x0000032000007945 */ /* 0x000fd80003800200 */
[----:B------:R-:W-:Y:S05]  /*338a0*/  @!P0 BRA `(.L_x_4181) ;  /* 0x0000000000c08947 */ /* 0x000fea0003800000 */
[----:B-1----:R-:W-:Y:S01]  /*338b0*/  FADD.FTZ R172, R26, -UR4 ;  /* 0x800000041aac7e21 */ /* 0x002fe20008010000 */
[----:B0-----:R-:W-:Y:S01]  /*338c0*/  SHF.L.U32 R132, R116, 0x10, RZ ;  /* 0x0000001074847819 */ /* 0x001fe200000006ff */
[----:B------:R-:W-:Y:S02]  /*338d0*/  IMAD.U32 R133, R112, 0x10000, RZ ;  /* 0x0001000070857824 */ /* 0x000fe400078e00ff */
[----:B------:R-:W-:Y:S01]  /*338e0*/  FADD.FTZ R173, R28, -UR4 ;  /* 0x800000041cad7e21 */ /* 0x000fe20008010000 */
[----:B------:R-:W-:Y:S01]  /*338f0*/  FMUL.FTZ R172, R172, UR6 ;  /* 0x00000006acac7c20 */ /* 0x000fe20008410000 */
[----:B------:R-:W-:Y:S02]  /*33900*/  IMAD.U32 R134, R222, 0x10000, RZ ;  /* 0x00010000de867824 */ /* 0x000fe400078e00ff */
[----:B------:R-:W-:Y:S01]  /*33910*/  FADD.FTZ R175, R30, -UR4 ;  /* 0x800000041eaf7e21 */ /* 0x000fe20008010000 */
[----:B------:R-:W-:Y:S01]  /*33920*/  FMUL.FTZ R173, R173, UR6 ;  /* 0x00000006adad7c20 */ /* 0x000fe20008410000 */
[----:B------:R-:W-:Y:S01]  /*33930*/  FFMA.FTZ R172, R172, R132, R133 ;  /* 0x00000084acac7223 */ /* 0x000fe20000010085 */
[----:B------:R-:W-:Y:S01]  /*33940*/  FADD.FTZ R132, R27, -UR4 ;  /* 0x800000041b847e21 */ /* 0x000fe20008010000 */
[----:B------:R-:W-:Y:S01]  /*33950*/  SHF.L.U32 R133, R221, 0x10, RZ ;  /* 0x00000010dd857819 */ /* 0x000fe200000006ff */
[----:B------:R-:W-:-:S02]  /*33960*/  IMAD.U32 R135, R224, 0x10000, RZ ;  /* 0x00010000e0877824 */ /* 0x000fc400078e00ff */
[----:B------:R-:W-:Y:S01]  /*33970*/  FMUL.FTZ R175, R175, UR6 ;  /* 0x00000006afaf7c20 */ /* 0x000fe20008410000 */
[----:B------:R-:W-:Y:S01]  /*33980*/  FMUL.FTZ R132, R132, UR6 ;  /* 0x0000000684847c20 */ /* 0x000fe20008410000 */
[----:B------:R-:W-:Y:S02]  /*33990*/  IMAD.U32 R176, R226, 0x10000, RZ ;  /* 0x00010000e2b07824 */ /* 0x000fe400078e00ff */
[----:B------:R-:W-:Y:S02]  /*339a0*/  IMAD.U32 R177, R115, 0x10000, RZ ;  /* 0x0001000073b17824 */ /* 0x000fe400078e00ff */
[----:B------:R-:W-:Y:S01]  /*339b0*/  FFMA.FTZ R132, R132, R133, R134 ;  /* 0x0000008584847223 */ /* 0x000fe20000010086 */
[----:B------:R-:W-:Y:S01]  /*339c0*/  SHF.L.U32 R133, R117, 0x10, RZ ;  /* 0x0000001075857819 */ /* 0x000fe200000006ff */
[----:B------:R-:W-:Y:S02]  /*339d0*/  IMAD.U32 R134, R113, 0x10000, RZ ;  /* 0x0001000071867824 */ /* 0x000fe400078e00ff */
[----:B------:R-:W-:Y:S01]  /*339e0*/  IMAD.U32 R178, R228, 0x10000, RZ ;  /* 0x00010000e4b27824 */ /* 0x000fe200078e00ff */
[----:B------:R-:W-:Y:S01]  /*339f0*/  F2FP.BF16.F32.PACK_AB R132, R132, R172 ;  /* 0x000000ac8484723e */ /* 0x000fe200000010ff */
[----:B------:R-:W-:Y:S01]  /*33a00*/  FFMA.FTZ R173, R173, R133, R134 ;  /* 0x00000085adad7223 */ /* 0x000fe20000010086 */
[----:B------:R-:W-:Y:S01]  /*33a10*/  FADD.FTZ R133, R29, -UR4 ;  /* 0x800000041d857e21 */ /* 0x000fe20008010000 */
[----:B------:R-:W-:-:S03]  /*33a20*/  SHF.L.U32 R134, R223, 0x10, RZ ;  /* 0x00000010df867819 */ /* 0x000fc600000006ff */
[----:B------:R-:W-:-:S04]  /*33a30*/  FMUL.FTZ R133, R133, UR6 ;  /* 0x0000000685857c20 */ /* 0x000fc80008410000 */
[----:B------:R-:W-:Y:S01]  /*33a40*/  FFMA.FTZ R133, R133, R134, R135 ;  /* 0x0000008685857223 */ /* 0x000fe20000010087 */
[----:B------:R-:W-:Y:S01]  /*33a50*/  SHF.L.U32 R134, R118, 0x10, RZ ;  /* 0x0000001076867819 */ /* 0x000fe200000006ff */
[----:B------:R-:W-:-:S03]  /*33a60*/  IMAD.U32 R135, R114, 0x10000, RZ ;  /* 0x0001000072877824 */ /* 0x000fc600078e00ff */
[----:B------:R-:W-:Y:S01]  /*33a70*/  F2FP.BF16.F32.PACK_AB R133, R133, R173 ;  /* 0x000000ad8585723e */ /* 0x000fe200000010ff */
[----:B------:R-:W-:Y:S01]  /*33a80*/  FFMA.FTZ R175, R175, R134, R135 ;  /* 0x00000086afaf7223 */ /* 0x000fe20000010087 */
[----:B------:R-:W-:Y:S01]  /*33a90*/  FADD.FTZ R134, R31, -UR4 ;  /* 0x800000041f867e21 */ /* 0x000fe20008010000 */
[----:B------:R-:W-:-:S03]  /*33aa0*/  SHF.L.U32 R135, R225, 0x10, RZ ;  /* 0x00000010e1877819 */ /* 0x000fc600000006ff */
[----:B------:R-:W-:-:S04]  /*33ab0*/  FMUL.FTZ R134, R134, UR6 ;  /* 0x0000000686867c20 */ /* 0x000fc80008410000 */
[----:B------:R-:W-:Y:S01]  /*33ac0*/  FFMA.FTZ R134, R134, R135, R176 ;  /* 0x0000008786867223 */ /* 0x000fe200000100b0 */
[----:B------:R-:W-:Y:S01]  /*33ad0*/  FADD.FTZ R135, R32, -UR4 ;  /* 0x8000000420877e21 */ /* 0x000fe20008010000 */
[----:B------:R-:W-:-:S03]  /*33ae0*/  SHF.L.U32 R176, R119, 0x10, RZ ;  /* 0x0000001077b07819 */ /* 0x000fc600000006ff */
[----:B------:R-:W-:Y:S01]  /*33af0*/  FMUL.FTZ R135, R135, UR6 ;  /* 0x0000000687877c20 */ /* 0x000fe20008410000 */
[----:B------:R-:W-:-:S03]  /*33b00*/  F2FP.BF16.F32.PACK_AB R134, R134, R175 ;  /* 0x000000af8686723e */ /* 0x000fc600000010ff */
[----:B------:R-:W-:Y:S01]  /*33b10*/  FFMA.FTZ R135, R135, R176, R177 ;  /* 0x000000b087877223 */ /* 0x000fe200000100b1 */
[----:B------:R-:W-:Y:S01]  /*33b20*/  FADD.FTZ R176, R33, -UR4 ;  /* 0x8000000421b07e21 */ /* 0x000fe20008010000 */
[----:B------:R-:W-:-:S03]  /*33b30*/  SHF.L.U32 R177, R227, 0x10, RZ ;  /* 0x00000010e3b17819 */ /* 0x000fc600000006ff */
[----:B------:R-:W-:-:S04]  /*33b40*/  FMUL.FTZ R176, R176, UR6 ;  /* 0x00000006b0b07c20 */ /* 0x000fc80008410000 */
[----:B------:R-:W-:-:S05]  /*33b50*/  FFMA.FTZ R176, R176, R177, R178 ;  /* 0x000000b1b0b07223 */ /* 0x000fca00000100b2 */
[----:B------:R-:W-:Y:S02]  /*33b60*/  F2FP.BF16.F32.PACK_AB R135, R176, R135 ;  /* 0x00000087b087723e */ /* 0x000fe400000010ff */
[----:B------:R-:W0:Y:S02]  /*33b70*/  LDC.64 R176, c[0x0][0x428] ;  /* 0x00010a00ffb07b82 */ /* 0x000e240000000a00 */
[C---:B0-----:R-:W-:Y:S01]  /*33b80*/  IMAD.WIDE.U32 R172, R174.reuse, 0x10, R176 ;  /* 0x00000010aeac7825 */ /* 0x041fe200078e00b0 */
[----:B------:R-:W-:-:S04]  /*33b90*/  IADD3 R174, PT, PT, R174, 0x80, RZ ;  /* 0x00000080aeae7810 */ /* 0x000fc80007ffe0ff */
[----:B------:R2:W-:Y:S03]  /*33ba0*/  STG.E.128 desc[UR12][R172.64], R132 ;  /* 0x00000084ac007986 */ /* 0x0005e6000c101d0c */
.L_x_4181:
[----:B------:R-:W-:Y:S05]  /*33bb0*/  BSYNC.RECONVERGENT B0 ;  /* 0x0000000000007941 */ /* 0x000fea0003800200 */
.L_x_4180:
[----:B------:R-:W-:Y:S01]  /*33bc0*/  LOP3.LUT P0, RZ, R34, 0x10, RZ, 0xc0, !PT ;  /* 0x0000001022ff7812 */ /* 0x000fe2000780c0ff */
[----:B------:R-:W-:-:S12]  /*33bd0*/  BSSY.RECONVERGENT B0, `(.L_x_4182) ;  /* 0x0000032000007945 */ /* 0x000fd80003800200 */
[----:B------:R-:W-:Y:S05]  /*33be0*/  @!P0 BRA `(.L_x_4183) ;  /* 0x0000000000c08947 */ /* 0x000fea0003800000 */
[----:B-12---:R-:W-:Y:S01]  /*33bf0*/  FADD.FTZ R172, R35, -UR4 ;  /* 0x8000000423ac7e21 */ /* 0x006fe20008010000 */
        /* <DEDUP_REMOVED lines=47> */
.L_x_4183:
[----:B------:R-:W-:Y:S05]  /*33ef0*/  BSYNC.RECONVERGENT B0 ;  /* 0x0000000000007941 */ /* 0x000fea0003800200 */
.L_x_4182:
[----:B------:R-:W-:Y:S01]  /*33f00*/  LOP3.LUT P0, RZ, R34, 0x8, RZ, 0xc0, !PT ;  /* 0x0000000822ff7812 */ /* 0x000fe2000780c0ff */
[----:B------:R-:W-:-:S12]  /*33f10*/  BSSY.RECONVERGENT B0, `(.L_x_4184) ;  /* 0x0000032000007945 */ /* 0x000fd80003800200 */
[----:B------:R-:W-:Y:S05]  /*33f20*/  @!P0 BRA `(.L_x_4185) ;  /* 0x0000000000c08947 */ /* 0x000fea0003800000 */
[----:B-123--:R-:W-:Y:S01]  /*33f30*/  FADD.FTZ R172, R139, -UR4 ;  /* 0x800000048bac7e21 */ /* 0x00efe20008010000 */
        /* <DEDUP_REMOVED lines=47> */
.L_x_4185:
[----:B------:R-:W-:Y:S05]  /*34230*/  BSYNC.RECONVERGENT B0 ;  /* 0x0000000000007941 */ /* 0x000fea0003800200 */
.L_x_4184:
[----:B------:R-:W-:Y:S04]  /*34240*/  BSSY.RECONVERGENT B0, `(.L_x_4186) ;  /* 0x0000032000007945 */ /* 0x000fe80003800200 */
[----:B------:R-:W-:Y:S05]  /*34250*/  @!P1 BRA `(.L_x_4187) ;  /* 0x0000000000c09947 */ /* 0x000fea0003800000 */
[----:B-1234-:R-:W-:Y:S01]  /*34260*/  FADD.FTZ R172, R147, -UR4 ;  /* 0x8000000493ac7e21 */ /* 0x01efe20008010000 */
        /* <DEDUP_REMOVED lines=47> */
.L_x_4187:
[----:B------:R-:W-:Y:S05]  /*34560*/  BSYNC.RECONVERGENT B0 ;  /* 0x0000000000007941 */ /* 0x000fea0003800200 */
.L_x_4186:
[----:B------:R-:W-:Y:S04]  /*34570*/  BSSY.RECONVERGENT B0, `(.L_x_4188) ;  /* 0x000003a000007945 */ /* 0x000fe80003800200 */
[----:B------:R-:W-:Y:S05]  /*34580*/  @!P2 BRA `(.L_x_4189) ;  /* 0x0000000000e0a947 */ /* 0x000fea0003800000 */
[----:B01234-:R-:W2:Y:S04]  /*34590*/  LDL R173, [R1] ;  /* 0x0000000001ad7983 */ /* 0x01fea80000100800 */
[----:B------:R-:W3:Y:S04]  /*345a0*/  LDL R134, [R1+0x4] ;  /* 0x0000040001867983 */ /* 0x000ee80000100800 */
[----:B------:R-:W4:Y:S04]  /*345b0*/  LDL R175, [R1+0x8] ;  /* 0x0000080001af7983 */ /* 0x000f280000100800 */
[----:B------:R-:W4:Y:S01]  /*345c0*/  LDL R135, [R1+0xc] ;  /* 0x00000c0001877983 */ /* 0x000f220000100800 */
[----:B------:R-:W-:Y:S01]  /*345d0*/  FADD.FTZ R172, R155, -UR4 ;  /* 0x800000049bac7e21 */ /* 0x000fe20008010000 */
[----:B------:R-:W-:Y:S01]  /*345e0*/  SHF.L.U32 R132, R68, 0x10, RZ ;  /* 0x0000001044847819 */ /* 0x000fe200000006ff */
[----:B------:R-:W-:Y:S01]  /*345f0*/  IMAD.U32 R133, R64, 0x10000, RZ ;  /* 0x0001000040857824 */ /* 0x000fe200078e00ff */
[----:B------:R-:W4:Y:S01]  /*34600*/  LDL R177, [R1+0x10] ;  /* 0x0000100001b17983 */ /* 0x000f220000100800 */
[----:B------:R-:W-:-:S03]  /*34610*/  FMUL.FTZ R172, R172, UR6 ;  /* 0x00000006acac7c20 */ /* 0x000fc60008410000 */
[----:B------:R-:W4:Y:S01]  /*34620*/  LDL R176, [R1+0x14] ;  /* 0x0000140001b07983 */ /* 0x000f220000100800 */
[----:B------:R-:W-:Y:S01]  /*34630*/  FFMA.FTZ R172, R172, R132, R133 ;  /* 0x00000084acac7223 */ /* 0x000fe20000010085 */
[----:B------:R-:W-:Y:S02]  /*34640*/  FADD.FTZ R132, R156, -UR4 ;  /* 0x800000049c847e21 */ /* 0x000fe40008010000 */
[----:B------:R-:W4:Y:S02]  /*34650*/  LDL R179, [R1+0x18] ;  /* 0x0000180001b37983 */ /* 0x000f240000100800 */
[----:B------:R-:W-:Y:S02]  /*34660*/  FMUL.FTZ R132, R132, UR6 ;  /* 0x0000000684847c20 */ /* 0x000fe40008410000 */
[----:B------:R-:W4:Y:S01]  /*34670*/  LDL R178, [R1+0x1c] ;  /* 0x00001c0001b27983 */ /* 0x000f220000100800 */
[----:B--2---:R-:W-:Y:S01]  /*34680*/  SHF.L.U32 R133, R173, 0x10, RZ ;  /* 0x00000010ad857819 */ /* 0x004fe200000006ff */
[----:B------:R-:W-:Y:S01]  /*34690*/  FADD.FTZ R173, R157, -UR4 ;  /* 0x800000049dad7e21 */ /* 0x000fe20008010000 */
[----:B---3--:R-:W-:-:S03]  /*346a0*/  IMAD.U32 R134, R134, 0x10000, RZ ;  /* 0x0001000086867824 */ /* 0x008fc600078e00ff */
[----:B------:R-:W-:Y:S01]  /*346b0*/  FMUL.FTZ R173, R173, UR6 ;  /* 0x00000006adad7c20 */ /* 0x000fe20008410000 */
[----:B------:R-:W-:Y:S01]  /*346c0*/  FFMA.FTZ R132, R132, R133, R134 ;  /* 0x0000008584847223 */ /* 0x000fe20000010086 */
[----:B------:R-:W-:Y:S01]  /*346d0*/  SHF.L.U32 R133, R69, 0x10, RZ ;  /* 0x0000001045857819 */ /* 0x000fe200000006ff */
[----:B------:R-:W-:-:S04]  /*346e0*/  IMAD.U32 R134, R65, 0x10000, RZ ;  /* 0x0001000041867824 */ /* 0x000fc800078e00ff */
[----:B------:R-:W-:Y:S01]  /*346f0*/  FFMA.FTZ R173, R173, R133, R134 ;  /* 0x00000085adad7223 */ /* 0x000fe20000010086 */
[----:B------:R-:W-:Y:S01]  /*34700*/  FADD.FTZ R133, R158, -UR4 ;  /* 0x800000049e857e21 */ /* 0x000fe20008010000 */
[----:B----4-:R-:W-:Y:S01]  /*34710*/  SHF.L.U32 R134, R175, 0x10, RZ ;  /* 0x00000010af867819 */ /* 0x010fe200000006ff */
[----:B------:R-:W-:Y:S02]  /*34720*/  IMAD.U32 R135, R135, 0x10000, RZ ;  /* 0x0001000087877824 */ /* 0x000fe400078e00ff */
[----:B------:R-:W-:Y:S01]  /*34730*/  FMUL.FTZ R133, R133, UR6 ;  /* 0x0000000685857c20 */ /* 0x000fe20008410000 */
[----:B------:R-:W-:-:S03]  /*34740*/  FADD.FTZ R175, R159, -UR4 ;  /* 0x800000049faf7e21 */ /* 0x000fc60008010000 */
[----:B------:R-:W-:Y:S01]  /*34750*/  FFMA.FTZ R133, R133, R134, R135 ;  /* 0x0000008685857223 */ /* 0x000fe20000010087 */
[----:B------:R-:W-:Y:S01]  /*34760*/  SHF.L.U32 R134, R70, 0x10, RZ ;  /* 0x0000001046867819 */ /* 0x000fe200000006ff */
[----:B------:R-:W-:Y:S01]  /*34770*/  FMUL.FTZ R175, R175, UR6 ;  /* 0x00000006afaf7c20 */ /* 0x000fe20008410000 */
[----:B------:R-:W-:-:S04]  /*34780*/  IMAD.U32 R135, R66, 0x10000, RZ ;  /* 0x0001000042877824 */ /* 0x000fc800078e00ff */
[----:B------:R-:W-:Y:S01]  /*34790*/  FFMA.FTZ R175, R175, R134, R135 ;  /* 0x00000086afaf7223 */ /* 0x000fe20000010087 */
[----:B------:R-:W-:Y:S01]  /*347a0*/  FADD.FTZ R134, R160, -UR4 ;  /* 0x80000004a0867e21 */ /* 0x000fe20008010000 */
[----:B------:R-:W-:Y:S01]  /*347b0*/  SHF.L.U32 R135, R177, 0x10, RZ ;  /* 0x00000010b1877819 */ /* 0x000fe200000006ff */
[----:B------:R-:W-:Y:S02]  /*347c0*/  IMAD.U32 R176, R176, 0x10000, RZ ;  /* 0x00010000b0b07824 */ /* 0x000fe400078e00ff */
[----:B------:R-:W-:-:S04]  /*347d0*/  FMUL.FTZ R134, R134, UR6 ;  /* 0x0000000686867c20 */ /* 0x000fc80008410000 */
        /* <DEDUP_REMOVED lines=10> */
[----:B------:R-:W-:-:S05]  /*34880*/  FFMA.FTZ R176, R176, R177, R178 ;  /* 0x000000b1b0b07223 */ /* 0x000fca00000100b2 */
[----:B------:R-:W-:Y:S02]  /*34890*/  F2FP.BF16.F32.PACK_AB R135, R176, R135 ;  /* 0x00000087b087723e */ /* 0x000fe400000010ff */
[----:B------:R-:W0:Y:S01]  /*348a0*/  LDC.64 R176, c[0x0][0x428] ;  /* 0x00010a00ffb07b82 */ /* 0x000e220000000a00 */
[----:B------:R-:W-:Y:S02]  /*348b0*/  F2FP.BF16.F32.PACK_AB R133, R133, R173 ;  /* 0x000000ad8585723e */ /* 0x000fe400000010ff */
[----:B------:R-:W-:Y:S02]  /*348c0*/  F2FP.BF16.F32.PACK_AB R132, R132, R172 ;  /* 0x000000ac8484723e */ /* 0x000fe400000010ff */
[----:B------:R-:W-:Y:S01]  /*348d0*/  F2FP.BF16.F32.PACK_AB R134, R134, R175 ;  /* 0x000000af8686723e */ /* 0x000fe200000010ff */
[----:B0-----:R-:W-:-:S05]  /*348e0*/  IMAD.WIDE.U32 R172, R174, 0x10, R176 ;  /* 0x00000010aeac7825 */ /* 0x001fca00078e00b0 */
[----:B------:R0:W-:Y:S01]  /*348f0*/  STG.E.128 desc[UR12][R172.64], R132 ;  /* 0x00000084ac007986 */ /* 0x0001e2000c101d0c */
[----:B------:R-:W-:-:S07]  /*34900*/  IADD3 R174, PT, PT, R174, 0x80, RZ ;  /* 0x00000080aeae7810 */ /* 0x000fce0007ffe0ff */
.L_x_4189:
[----:B------:R-:W-:Y:S05]  /*34910*/  BSYNC.RECONVERGENT B0 ;  /* 0x0000000000007941 */ /* 0x000fea0003800200 */
.L_x_4188:
[----:B------:R-:W-:Y:S04]  /*34920*/  BSSY.RECONVERGENT B0, `(.L_x_4177) ;  /* 0x0000039000007945 */ /* 0x000fe80003800200 */
[----:B------:R-:W-:Y:S05]  /*34930*/  @!P3 BRA `(.L_x_4190) ;  /* 0x0000000000dcb947 */ /* 0x000fea0003800000 */
[----:B01234-:R-:W2:Y:S04]  /*34940*/  LDL R134, [R1+0x24] ;  /* 0x0000240001867983 */ /* 0x01fea80000100800 */
[----:B------:R-:W3:Y:S04]  /*34950*/  LDL R173, [R1+0x20] ;  /* 0x0000200001ad7983 */ /* 0x000ee80000100800 */
[----:B------:R-:W4:Y:S04]  /*34960*/  LDL R135, [R1+0x2c] ;  /* 0x00002c0001877983 */ /* 0x000f280000100800 */
[----:B------:R-:W4:Y:S04]  /*34970*/  LDL R175, [R1+0x28] ;  /* 0x0000280001af7983 */ /* 0x000f280000100800 */
[----:B------:R-:W4:Y:S04]  /*34980*/  LDL R176, [R1+0x34] ;  /* 0x0000340001b07983 */ /* 0x000f280000100800 */
[----:B------:R-:W4:Y:S04]  /*34990*/  LDL R177, [R1+0x30] ;  /* 0x0000300001b17983 */ /* 0x000f280000100800 */
[----:B------:R-:W4:Y:S04]  /*349a0*/  LDL R178, [R1+0x3c] ;  /* 0x00003c0001b27983 */ /* 0x000f280000100800 */
[----:B------:R-:W4:Y:S01]  /*349b0*/  LDL R179, [R1+0x38] ;  /* 0x0000380001b37983 */ /* 0x000f220000100800 */
[----:B------:R-:W-:Y:S01]  /*349c0*/  FADD.FTZ R172, R163, -UR4 ;  /* 0x80000004a3ac7e21 */ /* 0x000fe20008010000 */
[----:B------:R-:W-:Y:S01]  /*349d0*/  SHF.L.U32 R133, R52, 0x10, RZ ;  /* 0x0000001034857819 */ /* 0x000fe200000006ff */
[----:B------:R-:W-:-:S02]  /*349e0*/  IMAD.U32 R132, R56, 0x10000, RZ ;  /* 0x0001000038847824 */ /* 0x000fc400078e00ff */
[----:B------:R-:W-:-:S04]  /*349f0*/  FMUL.FTZ R172, R172, UR6 ;  /* 0x00000006acac7c20 */ /* 0x000fc80008410000 */
[----:B------:R-:W-:Y:S01]  /*34a00*/  FFMA.FTZ R172, R172, R132, R133 ;  /* 0x00000084acac7223 */ /* 0x000fe20000010085 */
[----:B------:R-:W-:-:S04]  /*34a10*/  FADD.FTZ R132, R164, -UR4 ;  /* 0x80000004a4847e21 */ /* 0x000fc80008010000 */
[----:B------:R-:W-:Y:S01]  /*34a20*/  FMUL.FTZ R132, R132, UR6 ;  /* 0x0000000684847c20 */ /* 0x000fe20008410000 */
[----:B--2---:R-:W-:Y:S01]  /*34a30*/  SHF.L.U32 R134, R134, 0x10, RZ ;  /* 0x0000001086867819 */ /* 0x004fe200000006ff */
[----:B---3--:R-:W-:Y:S02]  /*34a40*/  IMAD.U32 R133, R173, 0x10000, RZ ;  /* 0x00010000ad857824 */ /* 0x008fe400078e00ff */
[----:B------:R-:W-:Y:S02]  /*34a50*/  FADD.FTZ R173, R165, -UR4 ;  /* 0x80000004a5ad7e21 */ /* 0x000fe40008010000 */
[----:B------:R-:W-:Y:S01]  /*34a60*/  FFMA.FTZ R132, R132, R133, R134 ;  /* 0x0000008584847223 */ /* 0x000fe20000010086 */
[----:B------:R-:W-:Y:S01]  /*34a70*/  SHF.L.U32 R134, R53, 0x10, RZ ;  /* 0x0000001035867819 */ /* 0x000fe200000006ff */
[----:B------:R-:W-:Y:S01]  /*34a80*/  FMUL.FTZ R173, R173, UR6 ;  /* 0x00000006adad7c20 */ /* 0x000fe20008410000 */
        /* <DEDUP_REMOVED lines=33> */
[----:B------:R0:W-:Y:S02]  /*34ca0*/  STG.E.128 desc[UR12][R172.64], R132 ;  /* 0x00000084ac007986 */ /* 0x0001e4000c101d0c */
.L_x_4190:
[----:B------:R-:W-:Y:S05]  /*34cb0*/  BSYNC.RECONVERGENT B0 ;  /* 0x0000000000007941 */ /* 0x000fea0003800200 */
.L_x_4177:
[----:B------:R-:W-:Y:S02]  /*34cc0*/  UIADD3 UR22, UPT, UPT, UR22, UR16, URZ ;  /* 0x0000001016167290 */ /* 0x000fe4000fffe0ff */
[----:B------:R-:W-:Y:S02]  /*34cd0*/  UPLOP3.LUT UP1, UPT, UPT, UPT, UP1, 0x40, 0x4 ;  /* 0x000000000004789c */ /* 0x000fe40003f2e810 */
[----:B------:R-:W-:-:S09]  /*34ce0*/  UISETP.GE.AND UP0, UPT, UR22, UR17, UPT ;  /* 0x000000111600728c */ /* 0x000fd2000bf06270 */
[----:B------:R-:W-:Y:S05]  /*34cf0*/  BRA.U !UP0, `(.L_x_4191) ;  /* 0xfffffccd08247547 */ /* 0x000fea000b83ffff */
[----:B------:R-:W-:Y:S05]  /*34d00*/  EXIT ;  /* 0x000000000000794d */ /* 0x000fea0003800000 */
.L_x_4192:
        /* <DEDUP_REMOVED lines=15> */
.L_x_42305:


//--------------------- .text._ZN10layer_norm13ln_fwd_kernelINS_13Kernel_traitsI13__nv_bfloat16S2_S2_S2_fjLj7168ELj1ELj1ELj4ELj16ENS_18Kernel_traits_baseILj7168ES2_S2_S2_S2_fjLj128EEEEELb1ELb1ELb1ELb1EEEvNS_9FwdParamsE --------------------------
	.section	.text._ZN10layer_norm13ln_fwd_kernelINS_13Kernel_traitsI13__nv_bfloat16S2_S2_S2_fjLj7168ELj1ELj1ELj4ELj16ENS_18Kernel_traits_baseILj7168ES2_S2_S2_S2_fjLj128EEEEELb1ELb1ELb1ELb1EEEvNS_9FwdParamsE,"ax",@progbits
	.align	128
        .global         _ZN10layer_norm13ln_fwd_kernelINS_13Kernel_traitsI13__nv_bfloat16S2_S2_S2_fjLj7168ELj1ELj1ELj4ELj16ENS_18Kernel_traits_baseILj7168ES2_S2_S2_S2_fjLj128EEEEELb1ELb1ELb1ELb1EEEvNS_9FwdParamsE
        .type           _ZN10layer_norm13ln_fwd_kernelINS_13Kernel_traitsI13__nv_bfloat16S2_S2_S2_fjLj7168ELj1ELj1ELj4ELj16ENS_18Kernel_traits_baseILj7168ES2_S2_S2_S2_fjLj128EEEEELb1ELb1ELb1ELb1EEEvNS_9FwdParamsE,@function
        .size           _ZN10layer_norm13ln_fwd_kernelINS_13Kernel_traitsI13__nv_bfloat16S2_S2_S2_fjLj7168ELj1ELj1ELj4ELj16ENS_18Kernel_traits_baseILj7168ES2_S2_S2_S2_fjLj128EEEEELb1ELb1ELb1ELb1EEEvNS_9FwdParamsE,(.L_x_42306 - _ZN10layer_norm13ln_fwd_kernelINS_13Kernel_traitsI13__nv_bfloat16S2_S2_S2_fjLj7168ELj1ELj1ELj4ELj16ENS_18Kernel_traits_baseILj7168ES2_S2_S2_S2_fjLj128EEEEELb1ELb1ELb1ELb1EEEvNS_9FwdParamsE)
        .other          _ZN10layer_norm13ln_fwd_kernelINS_13Kernel_traitsI13__nv_bfloat16S2_S2_S2_fjLj7168ELj1ELj1ELj4ELj16ENS_18Kernel_traits_baseILj7168ES2_S2_S2_S2_fjLj128EEEEELb1ELb1ELb1ELb1EEEvNS_9FwdParamsE,@"STO_CUDA_ENTRY STV_DEFAULT"
_ZN10layer_norm13ln_fwd_kernelINS_13Kernel_traitsI13__nv_bfloat16S2_S2_S2_fjLj7168ELj1ELj1ELj4ELj16ENS_18Kernel_traits_baseILj7168ES2_S2_S2_S2_fjLj128EEEEELb1ELb1ELb1ELb1EEEvNS_9FwdParamsE:
.text._ZN10layer_norm13ln_fwd_kernelINS_13Kernel_traitsI13__nv_bfloat16S2_S2_S2_fjLj7168ELj1ELj1ELj4ELj16ENS_18Kernel_traits_baseILj7168ES2_S2_S2_S2_fjLj128EEEEELb1ELb1ELb1ELb1EEEvNS_9FwdParamsE:
        /* <DEDUP_REMOVED lines=74> */
.L_x_4193:
        /* <DEDUP_REMOVED lines=32> */
.L_x_4194:
[----:B------:R-:W1:Y:S02]  /*06a0*/  LDCU UR4, c[0x0][0x384] ;  /* 0x00007080ff0477ac */ /* 0x000e640008000800 */
[----:B-1----:R-:W-:-:S06]  /*06b0*/  UISETP.GE.AND UP0, UPT, UR7, UR4, UPT ;  /* 0x000000040700728c */ /* 0x002fcc000bf06270 */
[----:B------:R-:W-:-:S13]  /*06c0*/  PLOP3.LUT P0, PT, PT, PT, UP0, 0x80, 0x8 ;  /* 0x000000000008781c */ /* 0x000fda0003f0f008 */
[----:B------:R-:W-:Y:S05]  /*06d0*/  @P0 EXIT ;  /* 0x000000000000094d */ /* 0x000fea0003800000 */
[----:B------:R-:W-:Y:S01]  /*06e0*/  IMAD.HI.U32 R3, R0, -0x326172a9, RZ ;  /* 0xcd9e8d5700037827 */ /* 0x000fe200078e00ff */
[----:B------:R-:W-:Y:S01]  /*06f0*/  LOP3.LUT R178, R178, 0x3, RZ, 0xc0, !PT ;  /* 0x00000003b2b27812 */ /* 0x000fe200078ec0ff */
[----:B------:R-:W-:Y:S01]  /*0700*/  UPLOP3.LUT UP0, UPT, UPT, UPT, UPT, 0x40, 0x4 ;  /* 0x000000000004789c */ /* 0x000fe20003f0e870 */
[----:B-----5:R-:W-:Y:S01]  /*0710*/  PRMT R11, R70, 0x7632, R11 ;  /* 0x00007632460b7816 */ /* 0x020fe2000000000b */
[----:B0-----:R-:W-:Y:S01]  /*0720*/  IMAD.HI.U32 R4, R2, -0x2daee0ad, RZ ;  /* 0xd2511f5302047827 */ /* 0x001fe200078e00ff */
[----:B------:R-:W-:Y:S02]  /*0730*/  LOP3.LUT R3, R12, UR14, R3, 0x96, !PT ;  /* 0x0000000e0c037c12 */ /* 0x000fe4000f8e9603 */
[----:B------:R-:W-:Y:S01]  /*0740*/  PRMT R13, R69, 0x7632, R13 ;  /* 0x00007632450d7816 */ /* 0x000fe2000000000d */
[----:B------:R-:W-:Y:S01]  /*0750*/  IMAD R6, R0, -0x326172a9, RZ ;  /* 0xcd9e8d5700067824 */ /* 0x000fe200078e02ff */
[----:B------:R-:W-:Y:S01]  /*0760*/  LOP3.LUT R4, R4, UR15, RZ, 0x3c, !PT ;  /* 0x0000000f04047c12 */ /* 0x000fe2000f8e3cff */
        /* <DEDUP_REMOVED lines=33> */
[----:B------:R-:W-:Y:S01]  /*0980*/  PRMT R27, R117, 0x7632, R27 ;  /* 0x00007632751b7816 */ /* 0x000fe2000000001b */
[----:B------:R-:W0:Y:S01]  /*0990*/  LDCU.128 UR8, c[0x0][0x3f0] ;  /* 0x00007e00ff0877ac */ /* 0x000e220008000c00 */
[----:B------:R-:W-:Y:S01]  /*09a0*/  PRMT R28, R116, 0x7632, R28 ;  /* 0x00007632741c7816 */ /* 0x000fe2000000001c */
[----:B------:R-:W-:Y:S01]  /*09b0*/  IMAD.HI.U32 R7, R4, -0x2daee0ad, RZ ;  /* 0xd2511f5304077827 */ /* 0x000fe200078e00ff */
[----:B------:R-:W-:Y:S01]  /*09c0*/  LOP3.LUT R3, R6, UR17, R3, 0x96, !PT ;  /* 0x0000001106037c12 */ /* 0x000fe2000f8e9603 */
[----:B------:R-:W1:Y:S01]  /*09d0*/  LDCU.64 UR16, c[0x0][0x380] ;  /* 0x00007000ff1077ac */ /* 0x000e620008000a00 */
        /* <DEDUP_REMOVED lines=20> */
[----:B------:R-:W-:Y:S01]  /*0b20*/  LOP3.LUT R3, R8, UR21, R3, 0x96, !PT ;  /* 0x0000001508037c12 */ /* 0x000fe2000f8e9603 */
[----:B------:R-:W3:Y:S01]  /*0b30*/  LDCU.64 UR20, c[0x0][0x408] ;  /* 0x00008100ff1477ac */ /* 0x000ee20008000a00 */
[----:B------:R-:W-:Y:S01]  /*0b40*/  PRMT R149, R107, 0x7632, R149 ;  /* 0x000076326b957816 */ /* 0x000fe20000000095 */
[----:B------:R-:W-:Y:S01]  /*0b50*/  IMAD R7, R6, -0x326172a9, RZ ;  /* 0xcd9e8d5706077824 */ /* 0x000fe200078e02ff */
[----:B------:R-:W-:Y:S01]  /*0b60*/  LOP3.LUT R5, R10, UR22, R5, 0x96, !PT ;  /* 0x000000160a057c12 */ /* 0x000fe2000f8e9605 */
[----:B------:R-:W-:Y:S01]  /*0b70*/  IMAD R9, R4, -0x2daee0ad, RZ ;  /* 0xd2511f5304097824 */ /* 0x000fe200078e02ff */
[----:B------:R-:W-:Y:S01]  /*0b80*/  PRMT R150, R106, 0x7632, R150 ;  /* 0x000076326a967816 */ /* 0x000fe20000000096 */
[----:B------:R-:W-:Y:S01]  /*0b90*/  IMAD.HI.U32 R6, R3, -0x2daee0ad, RZ ;  /* 0xd2511f5303067827 */ /* 0x000fe200078e00ff */
[----:B------:R-:W-:Y:S01]  /*0ba0*/  PRMT R151, R105, 0x7632, R151 ;  /* 0x0000763269977816 */ /* 0x000fe20000000097 */
[----:B------:R-:W4:Y:S01]  /*0bb0*/  LDCU UR22, c[0x0][0x388] ;  /* 0x00007100ff1677ac */ /* 0x000f220008000800 */
        /* <DEDUP_REMOVED lines=14> */
[----:B------:R-:W-:Y:S01]  /*0ca0*/  LOP3.LUT R177, R8, UR25, R3, 0x96, !PT ;  /* 0x0000001908b17c12 */ /* 0x000fe2000f8e9603 */
[----:B------:R-:W0:Y:S01]  /*0cb0*/  LDCU UR25, c[0x0][0x400] ;  /* 0x00008000ff1977ac */ /* 0x000e220008000800 */
[----:B------:R-:W-:Y:S01]  /*0cc0*/  MOV R3, R12 ;  /* 0x0000000c00037202 */ /* 0x000fe20000000f00 */
[----:B------:R-:W-:Y:S01]  /*0cd0*/  IMAD R6, R6, -0x326172a9, RZ ;  /* 0xcd9e8d5706067824 */ /* 0x000fe200078e02ff */
[--C-:B------:R-:W-:Y:S01]  /*0ce0*/  LOP3.LUT R174, R10, UR26, R5.reuse, 0x96, !PT ;  /* 0x0000001a0aae7c12 */ /* 0x100fe2000f8e9605 */
        /* <DEDUP_REMOVED lines=8> */
[----:B------:R-:W-:Y:S01]  /*0d70*/  IMAD.MOV.U32 R165, RZ, RZ, RZ ;  /* 0x000000ffffa57224 */ /* 0x000fe200078e00ff */
        /* <DEDUP_REMOVED lines=15> */
.L_x_4669:
[----:B------:R-:W-:-:S06]  /*0e70*/  UIMAD.WIDE UR4, UR7, 0x4, UR8 ;  /* 0x00000004070478a5 */ /* 0x000fcc000f8e0208 */
[----:B------:R-:W-:Y:S01]  /*0e80*/  IMAD.U32 R220, RZ, RZ, UR4 ;  /* 0x00000004ffdc7e24 */ /* 0x000fe2000f8e00ff */
[----:B------:R-:W-:-:S05]  /*0e90*/  MOV R221, UR5 ;  /* 0x0000000500dd7c02 */ /* 0x000fca0008000f00 */
[----:B------:R-:W2:Y:S01]  /*0ea0*/  LDG.E R220, desc[UR12][R220.64] ;  /* 0x0000000cdcdc7981 */ /* 0x000ea2000c1e1900 */
[----:B------:R-:W-:-:S06]  /*0eb0*/  UIMAD.WIDE UR4, UR7, 0x4, UR10 ;  /* 0x00000004070478a5 */ /* 0x000fcc000f8e020a */
[----:B01----:R-:W-:Y:S02]  /*0ec0*/  MOV R131, UR5 ;  /* 0x0000000500837c02 */ /* 0x003fe40008000f00 */
[----:B--2---:R-:W-:-:S13]  /*0ed0*/  ISETP.GE.AND P1, PT, R220, 0x1, PT ;  /* 0x00000001dc00780c */ /* 0x004fda0003f26270 */
[----:B------:R-:W-:Y:S01]  /*0ee0*/  @P1 VIADD R130, R220, 0xffffffff ;  /* 0xffffffffdc821836 */ /* 0x000fe20000000000 */
[----:B------:R-:W0:Y:S03]  /*0ef0*/  @P1 LDC.64 R128, c[0x0][0x390] ;  /* 0x0000e400ff801b82 */ /* 0x000e260000000a00 */
[----:B------:R-:W-:Y:S02]  /*0f00*/  @P1 IMAD R132, R130, UR22, RZ ;  /* 0x0000001682841c24 */ /* 0x000fe4000f8e02ff */
[----:B------:R-:W-:-:S03]  /*0f10*/  IMAD.U32 R130, RZ, RZ, UR4 ;  /* 0x00000004ff827e24 */ /* 0x000fc6000f8e00ff */
[----:B------:R-:W-:-:S03]  /*0f20*/  @P1 SHF.R.S32.HI R133, RZ, 0x1f, R132 ;  /* 0x0000001fff851819 */ /* 0x000fc60000011484 */
[----:B------:R-:W2:Y:S01]  /*0f30*/  LDG.E R130, desc[UR12][R130.64] ;  /* 0x0000000c82827981 */ /* 0x000ea2000c1e1900 */
[----:B------:R-:W-:Y:S01]  /*0f40*/  @P1 LEA.HI R132, R133, R132, RZ, 0x3 ;  /* 0x0000008485841211 */ /* 0x000fe200078f18ff */
[----:B------:R-:W-:Y:S01]  /*0f50*/  UIMAD UR4, UR7, UR22, URZ ;  /* 0x00000016070472a4 */ /* 0x000fe2000f8e02ff */
[----:B------:R-:W-:Y:S01]  /*0f60*/  ISETP.NE.U32.AND P0, PT, RZ, UR18, PT ;  /* 0x00000012ff007c0c */ /* 0x000fe2000bf05070 */
[----:B------:R-:W-:Y:S01]  /*0f70*/  IMAD.MOV.U32 R223, RZ, RZ, RZ ;  /* 0x000000ffffdf7224 */ /* 0x000fe200078e00ff */
[----:B------:R-:W-:Y:S01]  /*0f80*/  @P1 LEA.HI.SX32 R223, R132, R179, 0x1d ;  /* 0x000000b384df1211 */ /* 0x000fe200078feaff */
[----:B------:R-:W-:Y:S01]  /*0f90*/  USHF.R.S32.HI UR5, URZ, 0x1f, UR4 ;  /* 0x0000001fff057899 */ /* 0x000fe20008011404 */
[----:B------:R-:W-:-:S03]  /*0fa0*/  ISETP.NE.AND.EX P0, PT, RZ, UR19, PT, P0 ;  /* 0x00000013ff007c0c */ /* 0x000fc6000bf05300 */
[----:B------:R-:W-:Y:S01]  /*0fb0*/  ULEA.HI UR5, UR5, UR4, URZ, 0x3 ;  /* 0x0000000405057291 */ /* 0x000fe2000f8f18ff */
[----:B0-----:R-:W-:Y:S01]  /*0fc0*/  @P1 IMAD.WIDE.U32 R128, R223, 0x10, R128 ;  /* 0x00000010df801825 */ /* 0x001fe200078e0080 */
[----:B------:R-:W-:-:S04]  /*0fd0*/  UIADD3 UR26, UPT, UPT, UR14, -0x61c88647, URZ ;  /* 0x9e3779b90e1a7890 */ /* 0x000fc8000fffe0ff */
[----:B-----5:R0:W5:Y:S01]  /*0fe0*/  @P1 LDG.E.128 R120, desc[UR12][R128.64] ;  /* 0x0000000c80781981 */ /* 0x020162000c1e1d00 */
[----:B------:R-:W-:Y:S02]  /*0ff0*/  UIADD3 UR27, UPT, UPT, UR14, -0x700cb87f, URZ ;  /* 0x8ff347810e1b7890 */ /* 0x000fe4000fffe0ff */
[----:B------:R-:W-:Y:S02]  /*1000*/  UIADD3 UR28, UPT, UPT, UR14, -0x4ab325aa, URZ ;  /* 0xb54cda560e1c7890 */ /* 0x000fe4000fffe0ff */
[----:B------:R-:W-:Y:S02]  /*1010*/  UIADD3 UR29, UPT, UPT, UR15, -0x56f99767, URZ ;  /* 0xa90668990f1d7890 */ /* 0x000fe4000fffe0ff */
[----:B------:R-:W-:Y:S02]  /*1020*/  UIADD3 UR30, UPT, UPT, UR15, 0x76cf5d0a, URZ ;  /* 0x76cf5d0a0f1e7890 */ /* 0x000fe4000fffe0ff */
[----:B------:R-:W-:Y:S01]  /*1030*/  UIADD3 UR31, UPT, UPT, UR15, 0x1fd5c5a3, URZ ;  /* 0x1fd5c5a30f1f7890 */ /* 0x000fe2000fffe0ff */
[----:B0-----:R-:W-:Y:S01]  /*1040*/  IMAD.U32 R128, RZ, RZ, UR5 ;  /* 0x00000005ff807e24 */ /* 0x001fe2000f8e00ff */
[----:B------:R-:W-:-:S02]  /*1050*/  UIADD3 UR32, UPT, UPT, UR15, -0x24c28bd8, URZ ;  /* 0xdb3d74280f207890 */ /* 0x000fc4000fffe0ff */
[----:B------:R-:W-:Y:S02]  /*1060*/  UIADD3 UR33, UPT, UPT, UR14, 0x78dde6e4, URZ ;  /* 0x78dde6e40e217890 */ /* 0x000fe4000fffe0ff */
[----:B------:R-:W-:Y:S01]  /*1070*/  UIADD3 UR34, UPT, UPT, UR14, -0x255992d5, URZ ;  /* 0xdaa66d2b0e227890 */ /* 0x000fe2000fffe0ff */
[----:B------:R-:W-:Y:S01]  /*1080*/  LEA.HI.SX32 R221, R128, R179, 0x1d ;  /* 0x000000b380dd7211 */ /* 0x000fe200078feaff */
[----:B------:R-:W-:Y:S02]  /*1090*/  UIADD3 UR35, UPT, UPT, UR14, -0xe443238, URZ ;  /* 0xf1bbcdc80e237890 */ /* 0x000fe4000fffe0ff */
[----:B------:R-:W-:Y:S02]  /*10a0*/  UIADD3 UR36, UPT, UPT, UR14, 0x1715609d, URZ ;  /* 0x1715609d0e247890 */ /* 0x000fe4000fffe0ff */
[----:B------:R-:W-:Y:S02]  /*10b0*/  UIADD3 UR37, UPT, UPT, UR15, -0x126145ec, URZ ;  /* 0xed9eba140f257890 */ /* 0x000fe4000fffe0ff */
[----:B------:R-:W-:-:S02]  /*10c0*/  UIADD3 UR38, UPT, UPT, UR14, 0x5384540f, URZ ;  /* 0x5384540f0e267890 */ /* 0x000fc4000fffe0ff */
[----:B------:R-:W-:Y:S02]  /*10d0*/  UIADD3 UR39, UPT, UPT, UR15, -0x4498517b, URZ ;  /* 0xbb67ae850f277890 */ /* 0x000fe4000fffe0ff */
[----:B------:R-:W-:Y:S02]  /*10e0*/  UIADD3 UR40, UPT, UPT, UR14, 0x3c6ef372, URZ ;  /* 0x3c6ef3720e287890 */ /* 0x000fe4000fffe0ff */
[----:B------:R-:W-:Y:S02]  /*10f0*/  UIADD3 UR4, UPT, UPT, UR15, 0x646e171e, URZ ;  /* 0x646e171e0f047890 */ /* 0x000fe4000fffe0ff */
[----:B------:R-:W-:Y:S02]  /*1100*/  UIADD3 UR41, UPT, UPT, UR15, -0x695add53, URZ ;  /* 0x96a522ad0f297890 */ /* 0x000fe4000fffe0ff */
[----:B------:R-:W-:Y:S01]  /*1110*/  UIADD3 UR42, UPT, UPT, UR15, 0x32370b8f, URZ ;  /* 0x32370b8f0f2a7890 */ /* 0x000fe2000fffe0ff */
[----:B--2---:R-:W-:Y:S01]  /*1120*/  R2UR UR6, R130 ;  /* 0x00000000820672ca */ /* 0x004fe200000e0000 */
[----:B------:R-:W-:-:S14]  /*1130*/  @!P0 BRA `(.L_x_4195) ;  /* 0x0000002c00108947 */ /* 0x000fdc0003800000 */
[----:B------:R-:W0:Y:S02]  /*1140*/  LDC.64 R124, c[0x0][0x3a0] ;  /* 0x0000e800ff7c7b82 */ /* 0x000e240000000a00 */
[----:B0-----:R-:W-:-:S06]  /*1150*/  IMAD.WIDE.U32 R124, R221, 0x10, R124 ;  /* 0x00000010dd7c7825 */ /* 0x001fcc00078e007c */
[----:B------:R-:W2:Y:S01]  /*1160*/  LDG.E.128 R124, desc[UR12][R124.64] ;  /* 0x0000000c7c7c7981 */ /* 0x000ea2000c1e1d00 */
[----:B------:R-:W-:-:S13]  /*1170*/  ISETP.GT.AND P2, PT, R220, RZ, PT ;  /* 0x000000ffdc00720c */ /* 0x000fda0003f44270 */
[----:B------:R-:W-:Y:S01]  /*1180*/  @!P2 MOV R128, R178 ;  /* 0x000000b20080a202 */ /* 0x000fe20000000f00 */
[----:B------:R-:W-:Y:S02]  /*1190*/  @!P2 IMAD.MOV.U32 R136, RZ, RZ, R177 ;  /* 0x000000ffff88a224 */ /* 0x000fe400078e00b1 */
[----:B--2---:R-:W-:Y:S01]  /*11a0*/  @!P2 IMAD.U32 R141, R124, 0x10000, RZ ;  /* 0x000100007c8da824 */ /* 0x004fe200078e00ff */
        /* <DEDUP_REMOVED lines=16> */
.L_x_4198:
        /* <DEDUP_REMOVED lines=12> */
.L_x_4199:
        /* <DEDUP_REMOVED lines=41> */
[----:B------:R-:W-:-:S07]  /*1600*/  HFMA2 R128, -RZ, RZ, 0, 0 ;  /* 0x00000000ff807431 */ /* 0x000fce00000001ff */
.L_x_4197:
[----:B------:R-:W-:Y:S01]  /*1610*/  I2FP.F32.U32 R129, R129 ;  /* 0x0000008100817245 */ /* 0x000fe20000201000 */
[----:B------:R-:W-:Y:S01]  /*1620*/  IMAD.MOV.U32 R132, RZ, RZ, 0x2f800000 ;  /* 0x2f800000ff847424 */ /* 0x000fe200078e00ff */
[----:B------:R-:W-:Y:S01]  /*1630*/  SHF.L.U32 R141, R92, 0x10, RZ ;  /* 0x000000105c8d7819 */ /* 0x000fe200000006ff */
[----:B-----5:R-:W-:Y:S02]  /*1640*/  IMAD.U32 R130, R120, 0x10000, RZ ;  /* 0x0001000078827824 */ /* 0x020fe400078e00ff */
[----:B------:R-:W-:Y:S02]  /*1650*/  FFMA.FTZ R129, R129, R132, 1.1641532182693481445e-10 ;  /* 0x2f00000081817423 */ /* 0x000fe40000010084 */
[----:B------:R-:W-:-:S03]  /*1660*/  FMUL.FTZ R130, R130, UR21 ;  /* 0x0000001582827c20 */ /* 0x000fc60008410000 */
[----:B------:R-:W-:Y:S01]  /*1670*/  FSETP.GTU.FTZ.AND P3, PT, R129, UR23, PT ;  /* 0x0000001781007c0b */ /* 0x000fe2000bf7c000 */
[----:B------:R-:W-:Y:S01]  /*1680*/  FMUL.FTZ R130, R130, UR20 ;  /* 0x0000001482827c20 */ /* 0x000fe20008410000 */
[----:B------:R-:W-:Y:S02]  /*1690*/  IMAD.U32 R129, R124, 0x10000, RZ ;  /* 0x000100007c817824 */ /* 0x000fe400078e00ff */
[----:B------:R-:W-:Y:S02]  /*16a0*/  SEL R166, RZ, 0x1, P3 ;  /* 0x00000001ffa67807 */ /* 0x000fe40001800000 */
[----:B------:R-:W-:-:S05]  /*16b0*/  FSEL R130, R130, RZ, !P3 ;  /* 0x000000ff82827208 */ /* 0x000fca0005800000 */
[----:B------:R-:W-:-:S07]  /*16c0*/  FFMA.FTZ R141, R130, R141, R129 ;  /* 0x0000008d828d7223 */ /* 0x000fce0000010081 */
.L_x_4196:
[----:B------:R-:W-:Y:S01]  /*16d0*/  @!P2 PRMT R140, R124, 0x7632, R140 ;  /* 0x000076327c8ca816 */ /* 0x000fe2000000008c */
[----:B------:R-:W-:Y:S01]  /*16e0*/  @!P2 IMAD.MOV.U32 R129, RZ, RZ, R128 ;  /* 0x000000ffff81a224 */ /* 0x000fe200078e0080 */
[----:B------:R-:W-:Y:S02]  /*16f0*/  F2FP.BF16.F32.PACK_AB R146, RZ, R141 ;  /* 0x0000008dff92723e */ /* 0x000fe400000010ff */
[----:B------:R-:W-:Y:S01]  /*1700*/  @!P2 MOV R137, R136 ;  /* 0x000000880089a202 */ /* 0x000fe20000000f00 */
[----:B------:R-:W-:Y:S01]  /*1710*/  @!P2 IMAD.U32 R140, R140, 0x10000, RZ ;  /* 0x000100008c8ca824 */ /* 0x000fe200078e00ff */
        /* <DEDUP_REMOVED lines=16> */
.L_x_4202:
        /* <DEDUP_REMOVED lines=12> */
.L_x_4203:
        /* <DEDUP_REMOVED lines=42> */
.L_x_4201:
[----:B------:R-:W-:Y:S01]  /*1b80*/  HFMA2 R133, -RZ, RZ, 0.1171875, 0 ;  /* 0x2f800000ff857431 */ /* 0x000fe200000001ff */
[----:B-----5:R-:W-:Y:S01]  /*1b90*/  PRMT R131, R120, 0x7632, R131 ;  /* 0x0000763278837816 */ /* 0x020fe20000000083 */
[----:B------:R-:W-:Y:S01]  /*1ba0*/  IMAD.U32 R140, R164, 0x10000, RZ ;  /* 0x00010000a48c7824 */ /* 0x000fe200078e00ff */
[----:B------:R-:W-:Y:S02]  /*1bb0*/  I2FP.F32.U32 R128, R130 ;  /* 0x0000008200807245 */ /* 0x000fe40000201000 */
[----:B------:R-:W-:Y:S01]  /*1bc0*/  PRMT R130, R124, 0x7632, R130 ;  /* 0x000076327c827816 */ /* 0x000fe20000000082 */
[----:B------:R-:W-:-:S03]  /*1bd0*/  IMAD.U32 R131, R131, 0x10000, RZ ;  /* 0x0001000083837824 */ /* 0x000fc600078e00ff */
[----:B------:R-:W-:Y:S01]  /*1be0*/  SHF.L.U32 R130, R130, 0x10, RZ ;  /* 0x0000001082827819 */ /* 0x000fe200000006ff */
[----:B------:R-:W-:Y:S01]  /*1bf0*/  FFMA.FTZ R128, R128, R133, 1.1641532182693481445e-10 ;  /* 0x2f00000080807423 */ /* 0x000fe20000010085 */
[----:B------:R-:W-:-:S04]  /*1c00*/  FMUL.FTZ R131, R131, UR21 ;  /* 0x0000001583837c20 */ /* 0x000fc80008410000 */
[----:B------:R-:W-:Y:S01]  /*1c10*/  FMUL.FTZ R131, R131, UR20 ;  /* 0x0000001483837c20 */ /* 0x000fe20008410000 */
[----:B------:R-:W-:-:S04]  /*1c20*/  FSETP.GTU.FTZ.AND P3, PT, R128, UR23, PT ;  /* 0x0000001780007c0b */ /* 0x000fc8000bf7c000 */
[----:B------:R-:W-:Y:S02]  /*1c30*/  FSEL R131, R131, RZ, !P3 ;  /* 0x000000ff83837208 */ /* 0x000fe40005800000 */
[----:B------:R-:W-:-:S03]  /*1c40*/  SEL R167, RZ, 0x1, P3 ;  /* 0x00000001ffa77807 */ /* 0x000fc60001800000 */
[----:B------:R-:W-:-:S07]  /*1c50*/  FFMA.FTZ R140, R131, R140, R130 ;  /* 0x0000008c838c7223 */ /* 0x000fce0000010082 */
.L_x_4200:
        /* <DEDUP_REMOVED lines=20> */
.L_x_4206:
        /* <DEDUP_REMOVED lines=12> */
.L_x_4207:
        /* <DEDUP_REMOVED lines=42> */
.L_x_4205:
[----:B------:R-:W-:Y:S01]  /*2100*/  I2FP.F32.U32 R129, R130 ;  /* 0x0000008200817245 */ /* 0x000fe20000201000 */
[----:B------:R-:W-:Y:S01]  /*2110*/  IMAD.MOV.U32 R132, RZ, RZ, 0x2f800000 ;  /* 0x2f800000ff847424 */ /* 0x000fe200078e00ff */
[----:B-----5:R-:W-:Y:S01]  /*2120*/  SHF.L.U32 R130, R121, 0x10, RZ ;  /* 0x0000001079827819 */ /* 0x020fe200000006ff */
[----:B------:R-:W-:Y:S02]  /*2130*/  IMAD.U32 R139, R93, 0x10000, RZ ;  /* 0x000100005d8b7824 */ /* 0x000fe400078e00ff */
        /* <DEDUP_REMOVED lines=8> */
.L_x_4204:
        /* <DEDUP_REMOVED lines=21> */
.L_x_4210:
        /* <DEDUP_REMOVED lines=12> */
.L_x_4211:
        /* <DEDUP_REMOVED lines=40> */
[----:B------:R-:W-:Y:S01]  /*2650*/  LOP3.LUT R175, R128, UR41, R133, 0x96, !PT ;  /* 0x0000002980af7c12 */ /* 0x000fe2000f8e9685 */
[----:B------:R-:W-:-:S07]  /*2660*/  IMAD.MOV.U32 R130, RZ, RZ, R142 ;  /* 0x000000ffff827224 */ /* 0x000fce00078e008e */
.L_x_4209:
[----:B-----5:R-:W-:Y:S01]  /*2670*/  PRMT R131, R121, 0x7632, R131 ;  /* 0x0000763279837816 */ /* 0x020fe20000000083 */
[----:B------:R-:W-:Y:S01]  /*2680*/  IMAD.MOV.U32 R133, RZ, RZ, 0x2f800000 ;  /* 0x2f800000ff857424 */ /* 0x000fe200078e00ff */
[----:B------:R-:W-:Y:S02]  /*2690*/  I2FP.F32.U32 R128, R130 ;  /* 0x0000008200807245 */ /* 0x000fe40000201000 */
[----:B------:R-:W-:Y:S01]  /*26a0*/  PRMT R130, R125, 0x7632, R130 ;  /* 0x000076327d827816 */ /* 0x000fe20000000082 */
[----:B------:R-:W-:Y:S01]  /*26b0*/  IMAD.U32 R131, R131, 0x10000, RZ ;  /* 0x0001000083837824 */ /* 0x000fe200078e00ff */
[----:B------:R-:W-:Y:S01]  /*26c0*/  SHF.L.U32 R138, R163, 0x10, RZ ;  /* 0x00000010a38a7819 */ /* 0x000fe200000006ff */
[----:B------:R-:W-:Y:S02]  /*26d0*/  FFMA.FTZ R128, R128, R133, 1.1641532182693481445e-10 ;  /* 0x2f00000080807423 */ /* 0x000fe40000010085 */
[----:B------:R-:W-:Y:S01]  /*26e0*/  FMUL.FTZ R131, R131, UR21 ;  /* 0x0000001583837c20 */ /* 0x000fe20008410000 */
[----:B------:R-:W-:-:S02]  /*26f0*/  IMAD.U32 R130, R130, 0x10000, RZ ;  /* 0x0001000082827824 */ /* 0x000fc400078e00ff */
[----:B------:R-:W-:Y:S01]  /*2700*/  FSETP.GTU.FTZ.AND P3, PT, R128, UR23, PT ;  /* 0x0000001780007c0b */ /* 0x000fe2000bf7c000 */
[----:B------:R-:W-:-:S03]  /*2710*/  FMUL.FTZ R131, R131, UR20 ;  /* 0x0000001483837c20 */ /* 0x000fc60008410000 */
[----:B------:R-:W-:Y:S02]  /*2720*/  SEL R169, RZ, 0x1, P3 ;  /* 0x00000001ffa97807 */ /* 0x000fe40001800000 */
[----:B------:R-:W-:-:S05]  /*2730*/  FSEL R131, R131, RZ, !P3 ;  /* 0x000000ff83837208 */ /* 0x000fca0005800000 */
[----:B------:R-:W-:-:S07]  /*2740*/  FFMA.FTZ R138, R131, R138, R130 ;  /* 0x0000008a838a7223 */ /* 0x000fce0000010082 */
.L_x_4208:
        /* <DEDUP_REMOVED lines=20> */
.L_x_4214:
        /* <DEDUP_REMOVED lines=12> */
.L_x_4215:
        /* <DEDUP_REMOVED lines=39> */
[----:B------:R-:W-:Y:S01]  /*2bc0*/  IMAD.MOV.U32 R128, RZ, RZ, RZ ;  /* 0x000000ffff807224 */ /* 0x000fe200078e00ff */
[----:B------:R-:W-:Y:S01]  /*2bd0*/  MOV R144, R130 ;  /* 0x0000008200907202 */ /* 0x000fe20000000f00 */
[----:B------:R-:W-:-:S07]  /*2be0*/  IMAD.MOV.U32 R130, RZ, RZ, R143 ;  /* 0x000000ffff827224 */ /* 0x000fce00078e008f */
.L_x_4213:
[----:B------:R-:W-:Y:S01]  /*2bf0*/  HFMA2 R132, -RZ, RZ, 0.1171875, 0 ;  /* 0x2f800000ff847431 */ /* 0x000fe200000001ff */
[----:B------:R-:W-:Y:S01]  /*2c00*/  I2FP.F32.U32 R129, R130 ;  /* 0x0000008200817245 */ /* 0x000fe20000201000 */
[----:B-----5:R-:W-:Y:S02]  /*2c10*/  IMAD.U32 R130, R122, 0x10000, RZ ;  /* 0x000100007a827824 */ /* 0x020fe400078e00ff */
[----:B------:R-:W-:Y:S02]  /*2c20*/  IMAD.U32 R137, R94, 0x10000, RZ ;  /* 0x000100005e897824 */ /* 0x000fe400078e00ff */
[----:B------:R-:W-:Y:S01]  /*2c30*/  FMUL.FTZ R130, R130, UR21 ;  /* 0x0000001582827c20 */ /* 0x000fe20008410000 */
[----:B------:R-:W-:-:S03]  /*2c40*/  FFMA.FTZ R129, R129, R132, 1.1641532182693481445e-10 ;  /* 0x2f00000081817423 */ /* 0x000fc60000010084 */
[----:B------:R-:W-:Y:S02]  /*2c50*/  FMUL.FTZ R130, R130, UR20 ;  /* 0x0000001482827c20 */ /* 0x000fe40008410000 */
[----:B------:R-:W-:Y:S02]  /*2c60*/  FSETP.GTU.FTZ.AND P3, PT, R129, UR23, PT ;  /* 0x0000001781007c0b */ /* 0x000fe4000bf7c000 */
[----:B------:R-:W-:Y:S02]  /*2c70*/  SHF.L.U32 R129, R126, 0x10, RZ ;  /* 0x000000107e817819 */ /* 0x000fe400000006ff */
[----:B------:R-:W-:Y:S02]  /*2c80*/  FSEL R130, R130, RZ, !P3 ;  /* 0x000000ff82827208 */ /* 0x000fe40005800000 */
[----:B------:R-:W-:-:S03]  /*2c90*/  SEL R170, RZ, 0x1, P3 ;  /* 0x00000001ffaa7807 */ /* 0x000fc60001800000 */
[----:B------:R-:W-:-:S07]  /*2ca0*/  FFMA.FTZ R137, R130, R137, R129 ;  /* 0x0000008982897223 */ /* 0x000fce0000010081 */
.L_x_4212:
        /* <DEDUP_REMOVED lines=21> */
.L_x_4218:
        /* <DEDUP_REMOVED lines=12> */
.L_x_4219:
        /* <DEDUP_REMOVED lines=42> */
.L_x_4217:
[----:B-----5:R-:W-:Y:S01]  /*3160*/  PRMT R131, R122, 0x7632, R131 ;  /* 0x000076327a837816 */ /* 0x020fe20000000083 */
[----:B------:R-:W-:Y:S01]  /*3170*/  IMAD.MOV.U32 R133, RZ, RZ, 0x2f800000 ;  /* 0x2f800000ff857424 */ /* 0x000fe200078e00ff */
        /* <DEDUP_REMOVED lines=11> */
[----:B------:R-:W-:-:S07]  /*3230*/  FFMA.FTZ R136, R131, R136, R130 ;  /* 0x0000008883887223 */ /* 0x000fce0000010082 */
.L_x_4216:
[----:B------:R-:W-:Y:S01]  /*3240*/  F2FP.BF16.F32.PACK_AB R182, RZ, R136 ;  /* 0x00000088ffb6723e */ /* 0x000fe200000010ff */
[----:B------:R-:W-:Y:S01]  /*3250*/  @!P2 IMAD.MOV.U32 R128, RZ, RZ, R129 ;  /* 0x000000ffff80a224 */ /* 0x000fe200078e0081 */
[----:B------:R-:W-:Y:S01]  /*3260*/  @!P2 SHF.L.U32 R135, R127, 0x10, RZ ;  /* 0x000000107f87a819 */ /* 0x000fe200000006ff */
[----:B------:R-:W-:Y:S01]  /*3270*/  @!P2 IMAD.MOV.U32 R185, RZ, RZ, R145 ;  /* 0x000000ffffb9a224 */ /* 0x000fe200078e0091 */
        /* <DEDUP_REMOVED lines=16> */
.L_x_4222:
        /* <DEDUP_REMOVED lines=12> */
.L_x_4223:
        /* <DEDUP_REMOVED lines=42> */
.L_x_4221:
        /* <DEDUP_REMOVED lines=12> */
.L_x_4220:
        /* <DEDUP_REMOVED lines=21> */
.L_x_4226:
        /* <DEDUP_REMOVED lines=12> */
.L_x_4227:
        /* <DEDUP_REMOVED lines=39> */
[----:B------:R-:W-:-:S04]  /*3c20*/  LOP3.LUT R173, R132, UR27, R175, 0x96, !PT ;  /* 0x0000001b84ad7c12 */ /* 0x000fc8000f8e96af */
[----:B------:R-:W-:-:S07]  /*3c30*/  LOP3.LUT R175, R128, UR41, R181, 0x96, !PT ;  /* 0x0000002980af7c12 */ /* 0x000fce000f8e96b5 */
.L_x_4225:
[----:B-----5:R-:W-:Y:S02]  /*3c40*/  PRMT R130, R123, 0x7632, R130 ;  /* 0x000076327b827816 */ /* 0x020fe40000000082 */
[----:B------:R-:W-:Y:S01]  /*3c50*/  I2FP.F32.U32 R128, R129 ;  /* 0x0000008100807245 */ /* 0x000fe20000201000 */
[----:B------:R-:W-:Y:S01]  /*3c60*/  IMAD.MOV.U32 R129, RZ, RZ, 0x2f800000 ;  /* 0x2f800000ff817424 */ /* 0x000fe200078e00ff */
[----:B------:R-:W-:Y:S02]  /*3c70*/  SHF.L.U32 R130, R130, 0x10, RZ ;  /* 0x0000001082827819 */ /* 0x000fe400000006ff */
[----:B------:R-:W-:Y:S01]  /*3c80*/  PRMT R131, R127, 0x7632, R131 ;  /* 0x000076327f837816 */ /* 0x000fe20000000083 */
[----:B------:R-:W-:Y:S01]  /*3c90*/  FFMA.FTZ R128, R128, R129, 1.1641532182693481445e-10 ;  /* 0x2f00000080807423 */ /* 0x000fe20000010081 */
[----:B------:R-:W-:Y:S02]  /*3ca0*/  IMAD.U32 R129, R161, 0x10000, RZ ;  /* 0x00010000a1817824 */ /* 0x000fe400078e00ff */
[----:B------:R-:W-:Y:S01]  /*3cb0*/  FMUL.FTZ R130, R130, UR21 ;  /* 0x0000001582827c20 */ /* 0x000fe20008410000 */
[----:B------:R-:W-:Y:S01]  /*3cc0*/  IMAD.U32 R131, R131, 0x10000, RZ ;  /* 0x0001000083837824 */ /* 0x000fe200078e00ff */
[----:B------:R-:W-:-:S02]  /*3cd0*/  FSETP.GTU.FTZ.AND P2, PT, R128, UR23, PT ;  /* 0x0000001780007c0b */ /* 0x000fc4000bf5c000 */
[----:B------:R-:W-:Y:S02]  /*3ce0*/  FMUL.FTZ R130, R130, UR20 ;  /* 0x0000001482827c20 */ /* 0x000fe40008410000 */
[----:B------:R-:W-:-:S03]  /*3cf0*/  SEL R176, RZ, 0x1, P2 ;  /* 0x00000001ffb07807 */ /* 0x000fc60001000000 */
[----:B------:R-:W-:-:S05]  /*3d00*/  FSEL R130, R130, RZ, !P2 ;  /* 0x000000ff82827208 */ /* 0x000fca0005000000 */
[----:B------:R-:W-:-:S07]  /*3d10*/  FFMA.FTZ R134, R130, R129, R131 ;  /* 0x0000008182867223 */ /* 0x000fce0000010083 */
.L_x_4224:
[----:B------:R-:W-:Y:S02]  /*3d20*/  F2FP.BF16.F32.PACK_AB R131, RZ, R134 ;  /* 0x00000086ff83723e */ /* 0x000fe400000010ff */
[----:B------:R-:W-:Y:S02]  /*3d30*/  PRMT R130, R179, 0x5410, R182 ;  /* 0x00005410b3827816 */ /* 0x000fe400000000b6 */
[----:B------:R-:W-:Y:S02]  /*3d40*/  PRMT R129, R177, 0x5410, R178 ;  /* 0x00005410b1817816 */ /* 0x000fe400000000b2 */
[----:B------:R-:W-:Y:S02]  /*3d50*/  PRMT R128, R146, 0x5410, R147 ;  /* 0x0000541092807816 */ /* 0x000fe40000000093 */
[----:B------:R-:W-:Y:S01]  /*3d60*/  PRMT R131, R184, 0x5410, R131 ;  /* 0x00005410b8837816 */ /* 0x000fe20000000083 */
[----:B------:R-:W-:Y:S06]  /*3d70*/  BRA `(.L_x_4228) ;  /* 0x00000028004c7947 */ /* 0x000fec0003800000 */
.L_x_4195:
[----:B------:R-:W-:Y:S02]  /*3d80*/  HFMA2 R141, -RZ, RZ, 0, 0 ;  /* 0x00000000ff8d7431 */ /* 0x000fe400000001ff */
[----:B------:R-:W-:Y:S02]  /*3d90*/  IMAD.MOV.U32 R128, RZ, RZ, R178 ;  /* 0x000000ffff807224 */ /* 0x000fe400078e00b2 */
[----:B------:R-:W-:Y:S01]  /*3da0*/  IMAD.MOV.U32 R180, RZ, RZ, R177 ;  /* 0x000000ffffb47224 */ /* 0x000fe200078e00b1 */
[----:B------:R-:W-:Y:S06]  /*3db0*/  @!P1 BRA `(.L_x_4229) ;  /* 0x00000004003c9947 */ /* 0x000fec0003800000 */
        /* <DEDUP_REMOVED lines=15> */
.L_x_4231:
        /* <DEDUP_REMOVED lines=12> */
.L_x_4232:
        /* <DEDUP_REMOVED lines=40> */
[----:B------:R-:W-:-:S07]  /*41f0*/  IMAD.MOV.U32 R128, RZ, RZ, RZ ;  /* 0x000000ffff807224 */ /* 0x000fce00078e00ff */
.L_x_4230:
[----:B------:R-:W-:Y:S01]  /*4200*/  HFMA2 R130, -RZ, RZ, 0.1171875, 0 ;  /* 0x2f800000ff827431 */ /* 0x000fe200000001ff */
[----:B------:R-:W-:Y:S01]  /*4210*/  I2FP.F32.U32 R129, R129 ;  /* 0x0000008100817245 */ /* 0x000fe20000201000 */
[----:B-----5:R-:W-:-:S04]  /*4220*/  IMAD.U32 R131, R120, 0x10000, RZ ;  /* 0x0001000078837824 */ /* 0x020fc800078e00ff */
[----:B------:R-:W-:Y:S01]  /*4230*/  FMUL.FTZ R131, R131, UR21 ;  /* 0x0000001583837c20 */ /* 0x000fe20008410000 */
[----:B------:R-:W-:-:S03]  /*4240*/  FFMA.FTZ R129, R129, R130, 1.1641532182693481445e-10 ;  /* 0x2f00000081817423 */ /* 0x000fc60000010082 */
[----:B------:R-:W-:Y:S01]  /*4250*/  FMUL.FTZ R131, R131, UR20 ;  /* 0x0000001483837c20 */ /* 0x000fe20008410000 */
[----:B------:R-:W-:Y:S01]  /*4260*/  IMAD.U32 R130, R92, 0x10000, RZ ;  /* 0x000100005c827824 */ /* 0x000fe200078e00ff */
[----:B------:R-:W-:-:S04]  /*4270*/  FSETP.GTU.FTZ.AND P2, PT, R129, UR23, PT ;  /* 0x0000001781007c0b */ /* 0x000fc8000bf5c000 */
[----:B------:R-:W-:Y:S02]  /*4280*/  FSEL R141, R131, RZ, !P2 ;  /* 0x000000ff838d7208 */ /* 0x000fe40005000000 */
[----:B------:R-:W-:-:S03]  /*4290*/  SEL R166, RZ, 0x1, P2 ;  /* 0x00000001ffa67807 */ /* 0x000fc60001000000 */
[----:B------:R-:W-:-:S07]  /*42a0*/  FMUL.FTZ R141, R141, R130 ;  /* 0x000000828d8d7220 */ /* 0x000fce0000410000 */
.L_x_4229:
        /* <DEDUP_REMOVED lines=16> */
.L_x_4235:
        /* <DEDUP_REMOVED lines=12> */
.L_x_4236:
        /* <DEDUP_REMOVED lines=38> */
[----:B------:R-:W-:Y:S02]  /*46d0*/  LOP3.LUT R173, R130, UR27, R175, 0x96, !PT ;  /* 0x0000001b82ad7c12 */ /* 0x000fe4000f8e96af */
[----:B------:R-:W-:Y:S01]  /*46e0*/  MOV R130, R180 ;  /* 0x000000b400827202 */ /* 0x000fe20000000f00 */
[----:B------:R-:W-:Y:S01]  /*46f0*/  IMAD.MOV.U32 R180, RZ, RZ, R132 ;  /* 0x000000ffffb47224 */ /* 0x000fe200078e0084 */
[----:B------:R-:W-:-:S07]  /*4700*/  LOP3.LUT R175, R128, UR41, R133, 0x96, !PT ;  /* 0x0000002980af7c12 */ /* 0x000fce000f8e9685 */
.L_x_4234:
[----:B------:R-:W-:Y:S01]  /*4710*/  HFMA2 R133, -RZ, RZ, 0.1171875, 0 ;  /* 0x2f800000ff857431 */ /* 0x000fe200000001ff */
[----:B-----5:R-:W-:Y:S01]  /*4720*/  PRMT R131, R120, 0x7632, R131 ;  /* 0x0000763278837816 */ /* 0x020fe20000000083 */
[----:B------:R-:W-:Y:S01]  /*4730*/  IMAD.U32 R140, R164, 0x10000, RZ ;  /* 0x00010000a48c7824 */ /* 0x000fe200078e00ff */
[----:B------:R-:W-:-:S03]  /*4740*/  I2FP.F32.U32 R128, R130 ;  /* 0x0000008200807245 */ /* 0x000fc60000201000 */
[----:B------:R-:W-:Y:S02]  /*4750*/  IMAD.U32 R131, R131, 0x10000, RZ ;  /* 0x0001000083837824 */ /* 0x000fe400078e00ff */
[----:B------:R-:W-:Y:S02]  /*4760*/  FFMA.FTZ R128, R128, R133, 1.1641532182693481445e-10 ;  /* 0x2f00000080807423 */ /* 0x000fe40000010085 */
[----:B------:R-:W-:-:S04]  /*4770*/  FMUL.FTZ R131, R131, UR21 ;  /* 0x0000001583837c20 */ /* 0x000fc80008410000 */
[----:B------:R-:W-:Y:S01]  /*4780*/  FMUL.FTZ R131, R131, UR20 ;  /* 0x0000001483837c20 */ /* 0x000fe20008410000 */
[----:B------:R-:W-:-:S04]  /*4790*/  FSETP.GTU.FTZ.AND P2, PT, R128, UR23, PT ;  /* 0x0000001780007c0b */ /* 0x000fc8000bf5c000 */
[----:B------:R-:W-:Y:S02]  /*47a0*/  FSEL R131, R131, RZ, !P2 ;  /* 0x000000ff83837208 */ /* 0x000fe40005000000 */
[----:B------:R-:W-:-:S03]  /*47b0*/  SEL R167, RZ, 0x1, P2 ;  /* 0x00000001ffa77807 */ /* 0x000fc60001000000 */
[----:B------:R-:W-:-:S07]  /*47c0*/  FMUL.FTZ R140, R131, R140 ;  /* 0x0000008c838c7220 */ /* 0x000fce0000410000 */
.L_x_4233:
        /* <DEDUP_REMOVED lines=16> */
.L_x_4239:
        /* <DEDUP_REMOVED lines=12> */
.L_x_4240:
        /* <DEDUP_REMOVED lines=42> */
.L_x_4238:
[----:B------:R-:W-:Y:S01]  /*4c30*/  I2FP.F32.U32 R129, R130 ;  /* 0x0000008200817245 */ /* 0x000fe20000201000 */
[----:B------:R-:W-:Y:S02]  /*4c40*/  HFMA2 R130, -RZ, RZ, 0.1171875, 0 ;  /* 0x2f800000ff827431 */ /* 0x000fe400000001ff */
[----:B-----5:R-:W-:-:S04]  /*4c50*/  IMAD.U32 R131, R121, 0x10000, RZ ;  /* 0x0001000079837824 */ /* 0x020fc800078e00ff */
[----:B------:R-:W-:-:S04]  /*4c60*/  FMUL.FTZ R131, R131, UR21 ;  /* 0x0000001583837c20 */ /* 0x000fc80008410000 */
[----:B------:R-:W-:Y:S01]  /*4c70*/  FMUL.FTZ R131, R131, UR20 ;  /* 0x0000001483837c20 */ /* 0x000fe20008410000 */
[----:B------:R-:W-:Y:S01]  /*4c80*/  FFMA.FTZ R129, R129, R130, 1.1641532182693481445e-10 ;  /* 0x2f00000081817423 */ /* 0x000fe20000010082 */
[----:B------:R-:W-:-:S04]  /*4c90*/  IMAD.U32 R130, R93, 0x10000, RZ ;  /* 0x000100005d827824 */ /* 0x000fc800078e00ff */
[----:B------:R-:W-:-:S04]  /*4ca0*/  FSETP.GTU.FTZ.AND P2, PT, R129, UR23, PT ;  /* 0x0000001781007c0b */ /* 0x000fc8000bf5c000 */
[----:B------:R-:W-:Y:S02]  /*4cb0*/  FSEL R139, R131, RZ, !P2 ;  /* 0x000000ff838b7208 */ /* 0x000fe40005000000 */
[----:B------:R-:W-:-:S03]  /*4cc0*/  SEL R168, RZ, 0x1, P2 ;  /* 0x00000001ffa87807 */ /* 0x000fc60001000000 */
[----:B------:R-:W-:-:S07]  /*4cd0*/  FMUL.FTZ R139, R139, R130 ;  /* 0x000000828b8b7220 */ /* 0x000fce0000410000 */
.L_x_4237:
        /* <DEDUP_REMOVED lines=16> */
.L_x_4243:
        /* <DEDUP_REMOVED lines=12> */
.L_x_4244:
        /* <DEDUP_REMOVED lines=42> */
.L_x_4242:
        /* <DEDUP_REMOVED lines=12> */
.L_x_4241:
        /* <DEDUP_REMOVED lines=16> */
.L_x_4247:
        /* <DEDUP_REMOVED lines=12> */
.L_x_4248:
        /* <DEDUP_REMOVED lines=42> */
.L_x_4246:
        /* <DEDUP_REMOVED lines=11> */
.L_x_4245:
        /* <DEDUP_REMOVED lines=16> */
.L_x_4251:
        /* <DEDUP_REMOVED lines=12> */
.L_x_4252:
        /* <DEDUP_REMOVED lines=39> */
[----:B------:R-:W-:Y:S02]  /*5b40*/  LOP3.LUT R175, R128, UR41, R131, 0x96, !PT ;  /* 0x0000002980af7c12 */ /* 0x000fe4000f8e9683 */
[----:B------:R-:W-:Y:S01]  /*5b50*/  MOV R131, R180 ;  /* 0x000000b400837202 */ /* 0x000fe20000000f00 */
[----:B------:R-:W-:-:S07]  /*5b60*/  IMAD.MOV.U32 R180, RZ, RZ, R130 ;  /* 0x000000ffffb47224 */ /* 0x000fce00078e0082 */
.L_x_4250:
[----:B------:R-:W-:Y:S01]  /*5b70*/  I2FP.F32.U32 R128, R131 ;  /* 0x0000008300807245 */ /* 0x000fe20000201000 */
[----:B------:R-:W-:Y:S01]  /*5b80*/  HFMA2 R131, -RZ, RZ, 0.1171875, 0 ;  /* 0x2f800000ff837431 */ /* 0x000fe200000001ff */
[----:B-----5:R-:W-:-:S05]  /*5b90*/  PRMT R130, R122, 0x7632, R130 ;  /* 0x000076327a827816 */ /* 0x020fca0000000082 */
[----:B------:R-:W-:Y:S02]  /*5ba0*/  IMAD.U32 R130, R130, 0x10000, RZ ;  /* 0x0001000082827824 */ /* 0x000fe400078e00ff */
[----:B------:R-:W-:Y:S02]  /*5bb0*/  FFMA.FTZ R128, R128, R131, 1.1641532182693481445e-10 ;  /* 0x2f00000080807423 */ /* 0x000fe40000010083 */
[----:B------:R-:W-:Y:S01]  /*5bc0*/  FMUL.FTZ R130, R130, UR21 ;  /* 0x0000001582827c20 */ /* 0x000fe20008410000 */
[----:B------:R-:W-:-:S03]  /*5bd0*/  IMAD.U32 R131, R162, 0x10000, RZ ;  /* 0x00010000a2837824 */ /* 0x000fc600078e00ff */
[----:B------:R-:W-:Y:S01]  /*5be0*/  FMUL.FTZ R130, R130, UR20 ;  /* 0x0000001482827c20 */ /* 0x000fe20008410000 */
[----:B------:R-:W-:-:S04]  /*5bf0*/  FSETP.GTU.FTZ.AND P2, PT, R128, UR23, PT ;  /* 0x0000001780007c0b */ /* 0x000fc8000bf5c000 */
[----:B------:R-:W-:Y:S02]  /*5c00*/  FSEL R130, R130, RZ, !P2 ;  /* 0x000000ff82827208 */ /* 0x000fe40005000000 */
[----:B------:R-:W-:-:S03]  /*5c10*/  SEL R171, RZ, 0x1, P2 ;  /* 0x00000001ffab7807 */ /* 0x000fc60001000000 */
[----:B------:R-:W-:-:S07]  /*5c20*/  FMUL.FTZ R136, R130, R131 ;  /* 0x0000008382887220 */ /* 0x000fce0000410000 */
.L_x_4249:
        /* <DEDUP_REMOVED lines=16> */
.L_x_4255:
        /* <DEDUP_REMOVED lines=12> */
.L_x_4256:
        /* <DEDUP_REMOVED lines=42> */
.L_x_4254:
        /* <DEDUP_REMOVED lines=11> */
.L_x_4253:
        /* <DEDUP_REMOVED lines=16> */
.L_x_4259:
        /* <DEDUP_REMOVED lines=12> */
.L_x_4260:
        /* <DEDUP_REMOVED lines=42> */
.L_x_4258:
        /* <DEDUP_REMOVED lines=12> */
.L_x_4257:
[----:B------:R-:W-:Y:S02]  /*6660*/  F2FP.BF16.F32.PACK_AB R131, RZ, R134 ;  /* 0x00000086ff83723e */ /* 0x000fe400000010ff */
[----:B------:R-:W-:Y:S02]  /*6670*/  PRMT R130, R181, 0x5410, R177 ;  /* 0x00005410b5827816 */ /* 0x000fe400000000b1 */
[----:B------:R-:W-:Y:S02]  /*6680*/  PRMT R129, R178, 0x5410, R179 ;  /* 0x00005410b2817816 */ /* 0x000fe400000000b3 */
[----:B------:R-:W-:Y:S02]  /*6690*/  PRMT R128, R147, 0x5410, R146 ;  /* 0x0000541093807816 */ /* 0x000fe40000000092 */
[----:B------:R-:W-:-:S07]  /*66a0*/  PRMT R131, R182, 0x5410, R131 ;  /* 0x00005410b6837816 */ /* 0x000fce0000000083 */
.L_x_4228:
[----:B------:R-:W0:Y:S01]  /*66b0*/  LDC.64 R132, c[0x0][0x3a8] ;  /* 0x0000ea00ff847b82 */ /* 0x000e220000000a00 */
[----:B------:R-:W-:Y:S01]  /*66c0*/  @P1 IADD3 R177, PT, PT, R223, 0x80, RZ ;  /* 0x00000080dfb11810 */ /* 0x000fe20007ffe0ff */
[----:B------:R-:W-:-:S06]  /*66d0*/  @P0 VIADD R179, R221, 0x80 ;  /* 0x00000080ddb30836 */ /* 0x000fcc0000000000 */
[----:B------:R-:W1:Y:S08]  /*66e0*/  @P1 LDC.64 R144, c[0x0][0x390] ;  /* 0x0000e400ff901b82 */ /* 0x000e700000000a00 */
[----:B------:R-:W2:Y:S01]  /*66f0*/  @P0 LDC.64 R142, c[0x0][0x3a0] ;  /* 0x0000e800ff8e0b82 */ /* 0x000ea20000000a00 */
[----:B0-----:R-:W-:-:S05]  /*6700*/  IMAD.WIDE.U32 R146, R221, 0x10, R132 ;  /* 0x00000010dd927825 */ /* 0x001fca00078e0084 */
[----:B------:R0:W-:Y:S01]  /*6710*/  STG.E.128 desc[UR12][R146.64], R128 ;  /* 0x0000008092007986 */ /* 0x0001e2000c101d0c */
[----:B-1----:R-:W-:-:S04]  /*6720*/  @P1 IMAD.WIDE.U32 R144, R177, 0x10, R144 ;  /* 0x00000010b1901825 */ /* 0x002fc800078e0090 */
[----:B--2---:R-:W-:Y:S01]  /*6730*/  @P0 IMAD.WIDE.U32 R142, R179, 0x10, R142 ;  /* 0x00000010b38e0825 */ /* 0x004fe200078e008e */
[----:B------:R-:W-:Y:S06]  /*6740*/  @!P1 BRA `(.L_x_4261) ;  /* 0x0000000000509947 */ /* 0x000fec0003800000 */
        /* <DEDUP_REMOVED lines=20> */
.L_x_4261:
[----:B-----5:R2:W5:Y:S04]  /*6890*/  @P1 LDG.E.128 R120, desc[UR12][R144.64] ;  /* 0x0000000c90781981 */ /* 0x020568000c1e1d00 */
[----:B------:R2:W5:Y:S01]  /*68a0*/  @P0 LDG.E.128 R124, desc[UR12][R142.64] ;  /* 0x0000000c8e7c0981 */ /* 0x000562000c1e1d00 */
[----:B------:R-:W-:Y:S05]  /*68b0*/  @!P0 BRA `(.L_x_4262) ;  /* 0x0000002c00048947 */ /* 0x000fea0003800000 */
[----:B------:R-:W-:-:S13]  /*68c0*/  ISETP.GT.AND P2, PT, R220, RZ, PT ;  /* 0x000000ffdc00720c */ /* 0x000fda0003f44270 */
[----:B-----5:R-:W-:Y:S01]  /*68d0*/  @!P2 SHF.L.U32 R181, R124, 0x10, RZ ;  /* 0x000000107cb5a819 */ /* 0x020fe200000006ff */
[----:B01----:R-:W-:Y:S02]  /*68e0*/  @!P2 IMAD.MOV.U32 R128, RZ, RZ, R183 ;  /* 0x000000ffff80a224 */ /* 0x003fe400078e00b7 */
[----:B------:R-:W-:Y:S01]  /*68f0*/  @!P2 IMAD.MOV.U32 R177, RZ, RZ, R180 ;  /* 0x000000ffffb1a224 */ /* 0x000fe200078e00b4 */
        /* <DEDUP_REMOVED lines=16> */
.L_x_4265:
[----:B------:R-:W-:-:S04]  /*6a00*/  IADD3 R2, PT, PT, R2, 0x1, RZ ;  /* 0x0000000102027810 */ /* 0x000fc80007ffe0ff */
[C---:B------:R-:W-:Y:S01]  /*6a10*/  ISETP.NE.AND P3, PT, R2.reuse, RZ, PT ;  /* 0x000000ff0200720c */ /* 0x040fe20003f65270 */
[----:B--2---:R-:W-:-:S12]  /*6a20*/  IMAD.WIDE.U32 R142, R2, -0x2daee0ad, RZ ;  /* 0xd2511f53028e7825 */ /* 0x004fd800078e00ff */
        /* <DEDUP_REMOVED lines=9> */
.L_x_4266:
        /* <DEDUP_REMOVED lines=42> */
.L_x_4264:
[----:B------:R-:W-:Y:S01]  /*6d60*/  I2FP.F32.U32 R129, R129 ;  /* 0x0000008100817245 */ /* 0x000fe20000201000 */
[----:B------:R-:W-:Y:S02]  /*6d70*/  IMAD.MOV.U32 R130, RZ, RZ, 0x2f800000 ;  /* 0x2f800000ff827424 */ /* 0x000fe400078e00ff */
[----:B------:R-:W-:Y:S02]  /*6d80*/  IMAD.U32 R131, R120, 0x10000, RZ ;  /* 0x0001000078837824 */ /* 0x000fe400078e00ff */
[----:B------:R-:W-:Y:S01]  /*6d90*/  FFMA.FTZ R129, R129, R130, 1.1641532182693481445e-10 ;  /* 0x2f00000081817423 */ /* 0x000fe20000010082 */
[----:B------:R-:W-:Y:S01]  /*6da0*/  SHF.L.U32 R130, R96, 0x10, RZ ;  /* 0x0000001060827819 */ /* 0x000fe200000006ff */
[----:B------:R-:W-:Y:S01]  /*6db0*/  FMUL.FTZ R131, R131, UR21 ;  /* 0x0000001583837c20 */ /* 0x000fe20008410000 */
[----:B--2---:R-:W-:Y:S02]  /*6dc0*/  IMAD.U32 R142, R124, 0x10000, RZ ;  /* 0x000100007c8e7824 */ /* 0x004fe400078e00ff */
[----:B------:R-:W-:Y:S01]  /*6dd0*/  FSETP.GTU.FTZ.AND P3, PT, R129, UR23, PT ;  /* 0x0000001781007c0b */ /* 0x000fe2000bf7c000 */
[----:B------:R-:W-:-:S03]  /*6de0*/  FMUL.FTZ R131, R131, UR20 ;  /* 0x0000001483837c20 */ /* 0x000fc60008410000 */
[----:B------:R-:W-:Y:S02]  /*6df0*/  SEL R166, RZ, 0x1, P3 ;  /* 0x00000001ffa67807 */ /* 0x000fe40001800000 */
[----:B------:R-:W-:-:S05]  /*6e00*/  FSEL R181, R131, RZ, !P3 ;  /* 0x000000ff83b57208 */ /* 0x000fca0005800000 */
[----:B------:R-:W-:-:S07]  /*6e10*/  FFMA.FTZ R181, R181, R130, R142 ;  /* 0x00000082b5b57223 */ /* 0x000fce000001008e */
.L_x_4263:
        /* <DEDUP_REMOVED lines=21> */
.L_x_4269:
[----:B------:R-:W-:-:S04]  /*6f70*/  VIADD R2, R2, 0x1 ;  /* 0x0000000102027836 */ /* 0x000fc80000000000 */
[C---:B--2---:R-:W-:Y:S01]  /*6f80*/  IMAD.WIDE.U32 R144, R2.reuse, -0x2daee0ad, RZ ;  /* 0xd2511f5302907825 */ /* 0x044fe200078e00ff */
        /* <DEDUP_REMOVED lines=10> */
.L_x_4270:
        /* <DEDUP_REMOVED lines=42> */
.L_x_4268:
[----:B--2---:R-:W-:Y:S01]  /*72d0*/  HFMA2 R143, -RZ, RZ, 0.1171875, 0 ;  /* 0x2f800000ff8f7431 */ /* 0x004fe200000001ff */
[----:B------:R-:W-:Y:S01]  /*72e0*/  PRMT R131, R120, 0x7632, R131 ;  /* 0x0000763278837816 */ /* 0x000fe20000000083 */
        /* <DEDUP_REMOVED lines=12> */
.L_x_4267:
        /* <DEDUP_REMOVED lines=20> */
.L_x_4273:
[----:B------:R-:W-:-:S04]  /*74f0*/  VIADD R2, R2, 0x1 ;  /* 0x0000000102027836 */ /* 0x000fc80000000000 */
[C---:B--2---:R-:W-:Y:S01]  /*7500*/  IMAD.WIDE.U32 R142, R2.reuse, -0x2daee0ad, RZ ;  /* 0xd2511f53028e7825 */ /* 0x044fe200078e00ff */
        /* <DEDUP_REMOVED lines=10> */
.L_x_4274:
        /* <DEDUP_REMOVED lines=42> */
.L_x_4272:
[----:B------:R-:W-:Y:S01]  /*7850*/  I2FP.F32.U32 R129, R130 ;  /* 0x0000008200817245 */ /* 0x000fe20000201000 */
[----:B------:R-:W-:Y:S01]  /*7860*/  IMAD.MOV.U32 R130, RZ, RZ, 0x2f800000 ;  /* 0x2f800000ff827424 */ /* 0x000fe200078e00ff */
[----:B------:R-:W-:Y:S01]  /*7870*/  SHF.L.U32 R131, R121, 0x10, RZ ;  /* 0x0000001079837819 */ /* 0x000fe200000006ff */
[----:B--2---:R-:W-:Y:S02]  /*7880*/  IMAD.U32 R142, R125, 0x10000, RZ ;  /* 0x000100007d8e7824 */ /* 0x004fe400078e00ff */
[----:B------:R-:W-:Y:S01]  /*7890*/  FFMA.FTZ R129, R129, R130, 1.1641532182693481445e-10 ;  /* 0x2f00000081817423 */ /* 0x000fe20000010082 */
[----:B------:R-:W-:Y:S02]  /*78a0*/  IMAD.U32 R130, R97, 0x10000, RZ ;  /* 0x0001000061827824 */ /* 0x000fe400078e00ff */
[----:B------:R-:W-:Y:S02]  /*78b0*/  FMUL.FTZ R131, R131, UR21 ;  /* 0x0000001583837c20 */ /* 0x000fe40008410000 */
[----:B------:R-:W-:-:S02]  /*78c0*/  FSETP.GTU.FTZ.AND P3, PT, R129, UR23, PT ;  /* 0x0000001781007c0b */ /* 0x000fc4000bf7c000 */
[----:B------:R-:W-:Y:S02]  /*78d0*/  FMUL.FTZ R131, R131, UR20 ;  /* 0x0000001483837c20 */ /* 0x000fe40008410000 */
[----:B------:R-:W-:-:S03]  /*78e0*/  SEL R168, RZ, 0x1, P3 ;  /* 0x00000001ffa87807 */ /* 0x000fc60001800000 */
[----:B------:R-:W-:-:S05]  /*78f0*/  FSEL R147, R131, RZ, !P3 ;  /* 0x000000ff83937208 */ /* 0x000fca0005800000 */
[----:B------:R-:W-:-:S07]  /*7900*/  FFMA.FTZ R147, R147, R130, R142 ;  /* 0x0000008293937223 */ /* 0x000fce000001008e */
.L_x_4271:
        /* <DEDUP_REMOVED lines=21> */
.L_x_4277:
        /* <DEDUP_REMOVED lines=12> */
.L_x_4278:
        /* <DEDUP_REMOVED lines=42> */
.L_x_4276:
[----:B------:R-:W-:Y:S01]  /*7dc0*/  PRMT R131, R121, 0x7632, R131 ;  /* 0x0000763279837816 */ /* 0x000fe20000000083 */
[----:B--2---:R-:W-:Y:S01]  /*7dd0*/  IMAD.MOV.U32 R143, RZ, RZ, 0x2f800000 ;  /* 0x2f800000ff8f7424 */ /* 0x004fe200078e00ff */
        /* <DEDUP_REMOVED lines=12> */
.L_x_4275:
[----:B------:R-:W-:Y:S01]  /*7ea0*/  F2FP.BF16.F32.PACK_AB R183, RZ, R146 ;  /* 0x00000092ffb7723e */ /* 0x000fe200000010ff */
[----:B--2---:R-:W-:Y:S01]  /*7eb0*/  @!P2 IMAD.U32 R145, R126, 0x10000, RZ ;  /* 0x000100007e91a824 */ /* 0x004fe200078e00ff */
        /* <DEDUP_REMOVED lines=18> */
.L_x_4281:
        /* <DEDUP_REMOVED lines=12> */
.L_x_4282:
        /* <DEDUP_REMOVED lines=39> */
[----:B------:R-:W-:Y:S01]  /*8310*/  IMAD.MOV.U32 R130, RZ, RZ, R184 ;  /* 0x000000ffff827224 */ /* 0x000fe200078e00b8 */
[----:B------:R-:W-:Y:S01]  /*8320*/  MOV R177, R128 ;  /* 0x0000008000b17202 */ /* 0x000fe20000000f00 */
[----:B------:R-:W-:-:S07]  /*8330*/  IMAD.MOV.U32 R128, RZ, RZ, RZ ;  /* 0x000000ffff807224 */ /* 0x000fce00078e00ff */
.L_x_4280:
[----:B------:R-:W-:Y:S01]  /*8340*/  I2FP.F32.U32 R129, R130 ;  /* 0x0000008200817245 */ /* 0x000fe20000201000 */
[----:B------:R-:W-:Y:S02]  /*8350*/  HFMA2 R130, -RZ, RZ, 0.1171875, 0 ;  /* 0x2f800000ff827431 */ /* 0x000fe400000001ff */
[----:B------:R-:W-:Y:S01]  /*8360*/  IMAD.U32 R131, R122, 0x10000, RZ ;  /* 0x000100007a837824 */ /* 0x000fe200078e00ff */
[----:B------:R-:W-:-:S03]  /*8370*/  SHF.L.U32 R142, R126, 0x10, RZ ;  /* 0x000000107e8e7819 */ /* 0x000fc600000006ff */
[----:B------:R-:W-:-:S04]  /*8380*/  FMUL.FTZ R131, R131, UR21 ;  /* 0x0000001583837c20 */ /* 0x000fc80008410000 */
[----:B------:R-:W-:Y:S01]  /*8390*/  FMUL.FTZ R131, R131, UR20 ;  /* 0x0000001483837c20 */ /* 0x000fe20008410000 */
[----:B------:R-:W-:Y:S01]  /*83a0*/  FFMA.FTZ R129, R129, R130, 1.1641532182693481445e-10 ;  /* 0x2f00000081817423 */ /* 0x000fe20000010082 */
[----:B------:R-:W-:-:S04]  /*83b0*/  IMAD.U32 R130, R98, 0x10000, RZ ;  /* 0x0001000062827824 */ /* 0x000fc800078e00ff */
[----:B------:R-:W-:-:S04]  /*83c0*/  FSETP.GTU.FTZ.AND P3, PT, R129, UR23, PT ;  /* 0x0000001781007c0b */ /* 0x000fc8000bf7c000 */
[----:B------:R-:W-:Y:S02]  /*83d0*/  FSEL R145, R131, RZ, !P3 ;  /* 0x000000ff83917208 */ /* 0x000fe40005800000 */
[----:B------:R-:W-:-:S03]  /*83e0*/  SEL R170, RZ, 0x1, P3 ;  /* 0x00000001ffaa7807 */ /* 0x000fc60001800000 */
[----:B------:R-:W-:-:S07]  /*83f0*/  FFMA.FTZ R145, R145, R130, R142 ;  /* 0x0000008291917223 */ /* 0x000fce000001008e */
.L_x_4279:
        /* <DEDUP_REMOVED lines=21> */
.L_x_4285:
        /* <DEDUP_REMOVED lines=12> */
.L_x_4286:
        /* <DEDUP_REMOVED lines=42> */
.L_x_4284:
[----:B------:R-:W-:Y:S01]  /*88b0*/  PRMT R131, R122, 0x7632, R131 ;  /* 0x000076327a837816 */ /* 0x000fe20000000083 */
        /* <DEDUP_REMOVED lines=13> */
.L_x_4283:
        /* <DEDUP_REMOVED lines=20> */
.L_x_4289:
        /* <DEDUP_REMOVED lines=12> */
.L_x_4290:
        /* <DEDUP_REMOVED lines=42> */
.L_x_4288:
[----:B------:R-:W-:Y:S01]  /*8e30*/  I2FP.F32.U32 R129, R130 ;  /* 0x0000008200817245 */ /* 0x000fe20000201000 */
[----:B------:R-:W-:Y:S02]  /*8e40*/  IMAD.MOV.U32 R130, RZ, RZ, 0x2f800000 ;  /* 0x2f800000ff827424 */ /* 0x000fe400078e00ff */
[----:B------:R-:W-:Y:S02]  /*8e50*/  IMAD.U32 R131, R123, 0x10000, RZ ;  /* 0x000100007b837824 */ /* 0x000fe400078e00ff */
[----:B------:R-:W-:Y:S01]  /*8e60*/  FFMA.FTZ R129, R129, R130, 1.1641532182693481445e-10 ;  /* 0x2f00000081817423 */ /* 0x000fe20000010082 */
[----:B------:R-:W-:Y:S01]  /*8e70*/  SHF.L.U32 R130, R99, 0x10, RZ ;  /* 0x0000001063827819 */ /* 0x000fe200000006ff */
[----:B------:R-:W-:Y:S01]  /*8e80*/  FMUL.FTZ R131, R131, UR21 ;  /* 0x0000001583837c20 */ /* 0x000fe20008410000 */
[----:B------:R-:W-:Y:S02]  /*8e90*/  IMAD.U32 R142, R127, 0x10000, RZ ;  /* 0x000100007f8e7824 */ /* 0x000fe400078e00ff */
[----:B------:R-:W-:Y:S01]  /*8ea0*/  FSETP.GTU.FTZ.AND P3, PT, R129, UR23, PT ;  /* 0x0000001781007c0b */ /* 0x000fe2000bf7c000 */
[----:B------:R-:W-:-:S03]  /*8eb0*/  FMUL.FTZ R131, R131, UR20 ;  /* 0x0000001483837c20 */ /* 0x000fc60008410000 */
[----:B------:R-:W-:Y:S02]  /*8ec0*/  SEL R172, RZ, 0x1, P3 ;  /* 0x00000001ffac7807 */ /* 0x000fe40001800000 */
[----:B------:R-:W-:-:S05]  /*8ed0*/  FSEL R143, R131, RZ, !P3 ;  /* 0x000000ff838f7208 */ /* 0x000fca0005800000 */
[----:B------:R-:W-:-:S07]  /*8ee0*/  FFMA.FTZ R143, R143, R130, R142 ;  /* 0x000000828f8f7223 */ /* 0x000fce000001008e */
.L_x_4287:
        /* <DEDUP_REMOVED lines=21> */
.L_x_4293:
        /* <DEDUP_REMOVED lines=12> */
.L_x_4294:
        /* <DEDUP_REMOVED lines=41> */
.L_x_4292:
[----:B------:R-:W-:Y:S02]  /*9390*/  PRMT R130, R123, 0x7632, R130 ;  /* 0x000076327b827816 */ /* 0x000fe40000000082 */
        /* <DEDUP_REMOVED lines=13> */
.L_x_4291:
[----:B------:R-:W-:Y:S02]  /*9470*/  F2FP.BF16.F32.PACK_AB R131, RZ, R142 ;  /* 0x0000008eff83723e */ /* 0x000fe400000010ff */
[----:B------:R-:W-:Y:S02]  /*9480*/  PRMT R130, R184, 0x5410, R185 ;  /* 0x00005410b8827816 */ /* 0x000fe400000000b9 */
[----:B------:R-:W-:Y:S02]  /*9490*/  PRMT R129, R182, 0x5410, R183 ;  /* 0x00005410b6817816 */ /* 0x000fe400000000b7 */
[----:B------:R-:W-:Y:S02]  /*94a0*/  PRMT R128, R179, 0x5410, R178 ;  /* 0x00005410b3807816 */ /* 0x000fe400000000b2 */
[----:B------:R-:W-:Y:S01]  /*94b0*/  PRMT R131, R186, 0x5410, R131 ;  /* 0x00005410ba837816 */ /* 0x000fe20000000083 */
[----:B------:R-:W-:Y:S06]  /*94c0*/  BRA `(.L_x_4295) ;  /* 0x00000028004c7947 */ /* 0x000fec0003800000 */
.L_x_4262:
[----:B------:R-:W-:Y:S02]  /*94d0*/  HFMA2 R181, -RZ, RZ, 0, 0 ;  /* 0x00000000ffb57431 */ /* 0x000fe400000001ff */
[----:B01----:R-:W-:Y:S02]  /*94e0*/  IMAD.MOV.U32 R128, RZ, RZ, R183 ;  /* 0x000000ffff807224 */ /* 0x003fe400078e00b7 */
        /* <DEDUP_REMOVED lines=17> */
.L_x_4298:
        /* <DEDUP_REMOVED lines=12> */
.L_x_4299:
        /* <DEDUP_REMOVED lines=41> */
.L_x_4297:
        /* <DEDUP_REMOVED lines=11> */
.L_x_4296:
        /* <DEDUP_REMOVED lines=16> */
.L_x_4302:
        /* <DEDUP_REMOVED lines=12> */
.L_x_4303:
[----:B--2---:R-:W-:Y:S01]  /*9bc0*/  IMAD.WIDE.U32 R142, R0, -0x326172a9, RZ ;  /* 0xcd9e8d57008e7825 */ /* 0x004fe200078e00ff */
        /* <DEDUP_REMOVED lines=41> */
.L_x_4301:
[----:B--2---:R-:W-:Y:S01]  /*9e60*/  HFMA2 R143, -RZ, RZ, 0.1171875, 0 ;  /* 0x2f800000ff8f7431 */ /* 0x004fe200000001ff */
        /* <DEDUP_REMOVED lines=11> */
.L_x_4300:
        /* <DEDUP_REMOVED lines=16> */
.L_x_4306:
        /* <DEDUP_REMOVED lines=12> */
.L_x_4307:
        /* <DEDUP_REMOVED lines=38> */
[----:B------:R-:W-:Y:S02]  /*a340*/  LOP3.LUT R175, R130, UR41, R129, 0x96, !PT ;  /* 0x0000002982af7c12 */ /* 0x000fe4000f8e9681 */
[----:B------:R-:W-:Y:S01]  /*a350*/  MOV R130, R188 ;  /* 0x000000bc00827202 */ /* 0x000fe20000000f00 */
[----:B------:R-:W-:Y:S02]  /*a360*/  IMAD.MOV.U32 R188, RZ, RZ, R128 ;  /* 0x000000ffffbc7224 */ /* 0x000fe400078e0080 */
[----:B------:R-:W-:-:S07]  /*a370*/  IMAD.MOV.U32 R128, RZ, RZ, RZ ;  /* 0x000000ffff807224 */ /* 0x000fce00078e00ff */
.L_x_4305:
        /* <DEDUP_REMOVED lines=11> */
.L_x_4304:
        /* <DEDUP_REMOVED lines=16> */
.L_x_4310:
        /* <DEDUP_REMOVED lines=12> */
.L_x_4311:
        /* <DEDUP_REMOVED lines=42> */
.L_x_4309:
        /* <DEDUP_REMOVED lines=12> */
.L_x_4308:
[----:B------:R-:W-:Y:S01]  /*a950*/  F2FP.BF16.F32.PACK_AB R183, RZ, R146 ;  /* 0x00000092ffb7723e */ /* 0x000fe200000010ff */
[----:B------:R-:W-:Y:S01]  /*a960*/  IMAD.MOV.U32 R128, RZ, RZ, R129 ;  /* 0x000000ffff807224 */ /* 0x000fe200078e0081 */
[----:B--2---:R-:W-:Y:S01]  /*a970*/  MOV R145, RZ ;  /* 0x000000ff00917202 */ /* 0x004fe20000000f00 */
        /* <DEDUP_REMOVED lines=13> */
.L_x_4314:
        /* <DEDUP_REMOVED lines=12> */
.L_x_4315:
        /* <DEDUP_REMOVED lines=42> */
.L_x_4313:
        /* <DEDUP_REMOVED lines=11> */
.L_x_4312:
        /* <DEDUP_REMOVED lines=16> */
.L_x_4318:
        /* <DEDUP_REMOVED lines=12> */
.L_x_4319:
        /* <DEDUP_REMOVED lines=42> */
.L_x_4317:
        /* <DEDUP_REMOVED lines=12> */
.L_x_4316:
        /* <DEDUP_REMOVED lines=16> */
.L_x_4322:
        /* <DEDUP_REMOVED lines=12> */
.L_x_4323:
        /* <DEDUP_REMOVED lines=42> */
.L_x_4321:
        /* <DEDUP_REMOVED lines=11> */
.L_x_4320:
        /* <DEDUP_REMOVED lines=16> */
.L_x_4326:
        /* <DEDUP_REMOVED lines=12> */
.L_x_4327:
        /* <DEDUP_REMOVED lines=39> */
[----:B------:R-:W-:Y:S02]  /*bcc0*/  LOP3.LUT R175, R130, UR41, R129, 0x96, !PT ;  /* 0x0000002982af7c12 */ /* 0x000fe4000f8e9681 */
[----:B------:R-:W-:Y:S01]  /*bcd0*/  MOV R129, R188 ;  /* 0x000000bc00817202 */ /* 0x000fe20000000f00 */
[----:B------:R-:W-:-:S07]  /*bce0*/  IMAD.MOV.U32 R188, RZ, RZ, R128 ;  /* 0x000000ffffbc7224 */ /* 0x000fce00078e0080 */
.L_x_4325:
        /* <DEDUP_REMOVED lines=12> */
.L_x_4324:
[----:B------:R-:W-:Y:S02]  /*bdb0*/  F2FP.BF16.F32.PACK_AB R131, RZ, R142 ;  /* 0x0000008eff83723e */ /* 0x000fe400000010ff */
[----:B------:R-:W-:Y:S02]  /*bdc0*/  PRMT R130, R184, 0x5410, R185 ;  /* 0x00005410b8827816 */ /* 0x000fe400000000b9 */
[----:B------:R-:W-:Y:S02]  /*bdd0*/  PRMT R129, R182, 0x5410, R183 ;  /* 0x00005410b6817816 */ /* 0x000fe400000000b7 */
[----:B------:R-:W-:Y:S02]  /*bde0*/  PRMT R128, R179, 0x5410, R178 ;  /* 0x00005410b3807816 */ /* 0x000fe400000000b2 */
[----:B------:R-:W-:-:S07]  /*bdf0*/  PRMT R131, R186, 0x5410, R131 ;  /* 0x00005410ba837816 */ /* 0x000fce0000000083 */
.L_x_4295:
[----:B------:R-:W-:Y:S01]  /*be00*/  IADD3 R185, PT, PT, R221, 0x80, RZ ;  /* 0x00000080ddb97810 */ /* 0x000fe20007ffe0ff */
[----:B------:R-:W0:Y:S01]  /*be10*/  @P1 LDC.64 R182, c[0x0][0x390] ;  /* 0x0000e400ffb61b82 */ /* 0x000e220000000a00 */
[----:B------:R-:W-:Y:S02]  /*be20*/  @P1 VIADD R187, R223, 0x100 ;  /* 0x00000100dfbb1836 */ /* 0x000fe40000000000 */
[----:B------:R-:W-:Y:S02]  /*be30*/  @P0 VIADD R189, R221, 0x100 ;  /* 0x00000100ddbd0836 */ /* 0x000fe40000000000 */
[----:B------:R-:W-:-:S03]  /*be40*/  IMAD.WIDE.U32 R184, R185, 0x10, R132 ;  /* 0x00000010b9b87825 */ /* 0x000fc600078e0084 */
[----:B------:R-:W1:Y:S02]  /*be50*/  @P0 LDC.64 R178, c[0x0][0x3a0] ;  /* 0x0000e800ffb20b82 */ /* 0x000e640000000a00 */
[----:B------:R2:W-:Y:S01]  /*be60*/  STG.E.128 desc[UR12][R184.64], R128 ;  /* 0x00000080b8007986 */ /* 0x0005e2000c101d0c */
[----:B0-----:R-:W-:-:S04]  /*be70*/  @P1 IMAD.WIDE.U32 R182, R187, 0x10, R182 ;  /* 0x00000010bbb61825 */ /* 0x001fc800078e00b6 */
[----:B-1----:R-:W-:Y:S01]  /*be80*/  @P0 IMAD.WIDE.U32 R178, R189, 0x10, R178 ;  /* 0x00000010bdb20825 */ /* 0x002fe200078e00b2 */
[----:B--2---:R-:W-:Y:S06]  /*be90*/  @!P1 BRA `(.L_x_4328) ;  /* 0x0000000000549947 */ /* 0x004fec0003800000 */
[----:B------:R-:W-:Y:S01]  /*bea0*/  SHF.L.U32 R131, R172, 0x10, RZ ;  /* 0x00000010ac837819 */ /* 0x000fe200000006ff */
        /* <DEDUP_REMOVED lines=20> */
.L_x_4328:
[----:B-----5:R1:W5:Y:S04]  /*bff0*/  @P1 LDG.E.128 R120, desc[UR12][R182.64] ;  /* 0x0000000cb6781981 */ /* 0x020368000c1e1d00 */
[----:B------:R1:W5:Y:S01]  /*c000*/  @P0 LDG.E.128 R124, desc[UR12][R178.64] ;  /* 0x0000000cb27c0981 */ /* 0x000362000c1e1d00 */
[----:B------:R-:W-:Y:S05]  /*c010*/  @!P0 BRA `(.L_x_4329) ;  /* 0x0000002c00048947 */ /* 0x000fea0003800000 */
[----:B------:R-:W-:-:S13]  /*c020*/  ISETP.GT.AND P2, PT, R220, RZ, PT ;  /* 0x000000ffdc00720c */ /* 0x000fda0003f44270 */
[----:B-----5:R-:W-:Y:S01]  /*c030*/  @!P2 IMAD.U32 R189, R124, 0x10000, RZ ;  /* 0x000100007cbda824 */ /* 0x020fe200078e00ff */
[----:B0-----:R-:W-:Y:S01]  /*c040*/  @!P2 MOV R128, R177 ;  /* 0x000000b10080a202 */ /* 0x001fe20000000f00 */
[----:B-1----:R-:W-:Y:S01]  /*c050*/  @!P2 IMAD.MOV.U32 R178, RZ, RZ, R188 ;  /* 0x000000ffffb2a224 */ /* 0x002fe200078e00bc */
        /* <DEDUP_REMOVED lines=16> */
.L_x_4332:
        /* <DEDUP_REMOVED lines=12> */
.L_x_4333:
        /* <DEDUP_REMOVED lines=42> */
.L_x_4331:
[----:B------:R-:W-:Y:S01]  /*c4c0*/  HFMA2 R130, -RZ, RZ, 0.1171875, 0 ;  /* 0x2f800000ff827431 */ /* 0x000fe200000001ff */
[----:B------:R-:W-:Y:S01]  /*c4d0*/  I2FP.F32.U32 R129, R129 ;  /* 0x0000008100817245 */ /* 0x000fe20000201000 */
[----:B------:R-:W-:Y:S01]  /*c4e0*/  IMAD.U32 R131, R120, 0x10000, RZ ;  /* 0x0001000078837824 */ /* 0x000fe200078e00ff */
[----:B------:R-:W-:-:S03]  /*c4f0*/  SHF.L.U32 R182, R124, 0x10, RZ ;  /* 0x000000107cb67819 */ /* 0x000fc600000006ff */
[----:B------:R-:W-:Y:S01]  /*c500*/  FMUL.FTZ R131, R131, UR21 ;  /* 0x0000001583837c20 */ /* 0x000fe20008410000 */
[----:B------:R-:W-:-:S03]  /*c510*/  FFMA.FTZ R129, R129, R130, 1.1641532182693481445e-10 ;  /* 0x2f00000081817423 */ /* 0x000fc60000010082 */
[----:B------:R-:W-:Y:S01]  /*c520*/  FMUL.FTZ R131, R131, UR20 ;  /* 0x0000001483837c20 */ /* 0x000fe20008410000 */
[----:B------:R-:W-:Y:S01]  /*c530*/  IMAD.U32 R130, R100, 0x10000, RZ ;  /* 0x0001000064827824 */ /* 0x000fe200078e00ff */
[----:B------:R-:W-:-:S04]  /*c540*/  FSETP.GTU.FTZ.AND P3, PT, R129, UR23, PT ;  /* 0x0000001781007c0b */ /* 0x000fc8000bf7c000 */
[----:B------:R-:W-:Y:S02]  /*c550*/  FSEL R189, R131, RZ, !P3 ;  /* 0x000000ff83bd7208 */ /* 0x000fe40005800000 */
[----:B------:R-:W-:-:S03]  /*c560*/  SEL R166, RZ, 0x1, P3 ;  /* 0x00000001ffa67807 */ /* 0x000fc60001800000 */
[----:B------:R-:W-:-:S07]  /*c570*/  FFMA.FTZ R189, R189, R130, R182 ;  /* 0x00000082bdbd7223 */ /* 0x000fce00000100b6 */
.L_x_4330:
        /* <DEDUP_REMOVED lines=21> */
.L_x_4336:
        /* <DEDUP_REMOVED lines=12> */
.L_x_4337:
        /* <DEDUP_REMOVED lines=42> */
.L_x_4335:
        /* <DEDUP_REMOVED lines=14> */
.L_x_4334:
        /* <DEDUP_REMOVED lines=20> */
.L_x_4340:
        /* <DEDUP_REMOVED lines=12> */
.L_x_4341:
        /* <DEDUP_REMOVED lines=42> */
.L_x_4339:
        /* <DEDUP_REMOVED lines=12> */
.L_x_4338:
        /* <DEDUP_REMOVED lines=21> */
.L_x_4344:
        /* <DEDUP_REMOVED lines=12> */
.L_x_4345:
        /* <DEDUP_REMOVED lines=42> */
.L_x_4343:
[----:B------:R-:W-:Y:S01]  /*d520*/  HFMA2 R169, -RZ, RZ, 0.1171875, 0 ;  /* 0x2f800000ffa97431 */ /* 0x000fe200000001ff */
        /* <DEDUP_REMOVED lines=13> */
.L_x_4342:
        /* <DEDUP_REMOVED lines=20> */
.L_x_4348:
        /* <DEDUP_REMOVED lines=12> */
.L_x_4349:
        /* <DEDUP_REMOVED lines=42> */
.L_x_4347:
[----:B------:R-:W-:Y:S01]  /*daa0*/  I2FP.F32.U32 R129, R130 ;  /* 0x0000008200817245 */ /* 0x000fe20000201000 */
[----:B------:R-:W-:Y:S01]  /*dab0*/  IMAD.MOV.U32 R130, RZ, RZ, 0x2f800000 ;  /* 0x2f800000ff827424 */ /* 0x000fe200078e00ff */
[----:B------:R-:W-:Y:S01]  /*dac0*/  SHF.L.U32 R131, R122, 0x10, RZ ;  /* 0x000000107a837819 */ /* 0x000fe200000006ff */
[----:B------:R-:W-:Y:S02]  /*dad0*/  IMAD.U32 R182, R126, 0x10000, RZ ;  /* 0x000100007eb67824 */ /* 0x000fe400078e00ff */
        /* <DEDUP_REMOVED lines=8> */
.L_x_4346:
        /* <DEDUP_REMOVED lines=21> */
.L_x_4352:
        /* <DEDUP_REMOVED lines=12> */
.L_x_4353:
        /* <DEDUP_REMOVED lines=42> */
.L_x_4351:
[----:B------:R-:W-:Y:S01]  /*e010*/  PRMT R131, R122, 0x7632, R131 ;  /* 0x000076327a837816 */ /* 0x000fe20000000083 */
        /* <DEDUP_REMOVED lines=13> */
.L_x_4350:
        /* <DEDUP_REMOVED lines=20> */
.L_x_4356:
        /* <DEDUP_REMOVED lines=12> */
.L_x_4357:
        /* <DEDUP_REMOVED lines=42> */
.L_x_4355:
        /* <DEDUP_REMOVED lines=12> */
.L_x_4354:
        /* <DEDUP_REMOVED lines=21> */
.L_x_4360:
        /* <DEDUP_REMOVED lines=12> */
.L_x_4361:
        /* <DEDUP_REMOVED lines=32> */
[----:B------:R-:W-:Y:S02]  /*ea60*/  HFMA2 R177, -RZ, RZ, 0, 0 ;  /* 0x00000000ffb17431 */ /* 0x000fe400000001ff */
[----:B------:R-:W-:Y:S01]  /*ea70*/  IMAD.WIDE.U32 R130, R130, -0x326172a9, RZ ;  /* 0xcd9e8d5782827825 */ /* 0x000fe200078e00ff */
[----:B------:R-:W-:-:S03]  /*ea80*/  LOP3.LUT R175, R176, UR32, R129, 0x96, !PT ;  /* 0x00000020b0af7c12 */ /* 0x000fc6000f8e9681 */
[----:B------:R-:W-:Y:S01]  /*ea90*/  IMAD.MOV.U32 R129, RZ, RZ, R195 ;  /* 0x000000ffff817224 */ /* 0x000fe200078e00c3 */
[----:B------:R-:W-:Y:S01]  /*eaa0*/  LOP3.LUT R196, R174, UR35, R131, 0x96, !PT ;  /* 0x00000023aec47c12 */ /* 0x000fe2000f8e9683 */
[----:B------:R-:W-:-:S04]  /*eab0*/  IMAD.WIDE.U32 R174, R175, -0x326172a9, RZ ;  /* 0xcd9e8d57afae7825 */ /* 0x000fc800078e00ff */
[----:B------:R-:W-:Y:S01]  /*eac0*/  IMAD.WIDE.U32 R196, R196, -0x2daee0ad, RZ ;  /* 0xd2511f53c4c47825 */ /* 0x000fe200078e00ff */
[----:B------:R-:W-:-:S04]  /*ead0*/  LOP3.LUT R173, R130, UR27, R175, 0x96, !PT ;  /* 0x0000001b82ad7c12 */ /* 0x000fc8000f8e96af */
[----:B------:R-:W-:-:S07]  /*eae0*/  LOP3.LUT R175, R128, UR41, R197, 0x96, !PT ;  /* 0x0000002980af7c12 */ /* 0x000fce000f8e96c5 */
.L_x_4359:
[----:B------:R-:W-:Y:S02]  /*eaf0*/  PRMT R130, R123, 0x7632, R130 ;  /* 0x000076327b827816 */ /* 0x000fe40000000082 */
[----:B------:R-:W-:Y:S01]  /*eb00*/  I2FP.F32.U32 R128, R129 ;  /* 0x0000008100807245 */ /* 0x000fe20000201000 */
[----:B------:R-:W-:Y:S01]  /*eb10*/  IMAD.MOV.U32 R129, RZ, RZ, 0x2f800000 ;  /* 0x2f800000ff817424 */ /* 0x000fe200078e00ff */
[----:B------:R-:W-:Y:S01]  /*eb20*/  PRMT R131, R127, 0x7632, R131 ;  /* 0x000076327f837816 */ /* 0x000fe20000000083 */
[----:B------:R-:W-:Y:S02]  /*eb30*/  IMAD.U32 R130, R130, 0x10000, RZ ;  /* 0x0001000082827824 */ /* 0x000fe400078e00ff */
[----:B------:R-:W-:Y:S01]  /*eb40*/  FFMA.FTZ R128, R128, R129, 1.1641532182693481445e-10 ;  /* 0x2f00000080807423 */ /* 0x000fe20000010081 */
[----:B------:R-:W-:Y:S01]  /*eb50*/  SHF.L.U32 R129, R153, 0x10, RZ ;  /* 0x0000001099817819 */ /* 0x000fe200000006ff */
[----:B------:R-:W-:Y:S01]  /*eb60*/  FMUL.FTZ R130, R130, UR21 ;  /* 0x0000001582827c20 */ /* 0x000fe20008410000 */
[----:B------:R-:W-:-:S02]  /*eb70*/  IMAD.U32 R131, R131, 0x10000, RZ ;  /* 0x0001000083837824 */ /* 0x000fc400078e00ff */
[----:B------:R-:W-:Y:S01]  /*eb80*/  FSETP.GTU.FTZ.AND P2, PT, R128, UR23, PT ;  /* 0x0000001780007c0b */ /* 0x000fe2000bf5c000 */
[----:B------:R-:W-:-:S03]  /*eb90*/  FMUL.FTZ R130, R130, UR20 ;  /* 0x0000001482827c20 */ /* 0x000fc60008410000 */
[----:B------:R-:W-:Y:S02]  /*eba0*/  SEL R176, RZ, 0x1, P2 ;  /* 0x00000001ffb07807 */ /* 0x000fe40001000000 */
[----:B------:R-:W-:-:S05]  /*ebb0*/  FSEL R130, R130, RZ, !P2 ;  /* 0x000000ff82827208 */ /* 0x000fca0005000000 */
[----:B------:R-:W-:-:S07]  /*ebc0*/  FFMA.FTZ R182, R130, R129, R131 ;  /* 0x0000008182b67223 */ /* 0x000fce0000010083 */
.L_x_4358:
[----:B------:R-:W-:Y:S02]  /*ebd0*/  F2FP.BF16.F32.PACK_AB R131, RZ, R182 ;  /* 0x000000b6ff83723e */ /* 0x000fe400000010ff */
[----:B------:R-:W-:Y:S02]  /*ebe0*/  PRMT R130, R192, 0x5410, R193 ;  /* 0x00005410c0827816 */ /* 0x000fe400000000c1 */
[----:B------:R-:W-:Y:S02]  /*ebf0*/  PRMT R129, R190, 0x5410, R191 ;  /* 0x00005410be817816 */ /* 0x000fe400000000bf */
[----:B------:R-:W-:Y:S02]  /*ec00*/  PRMT R128, R179, 0x5410, R178 ;  /* 0x00005410b3807816 */ /* 0x000fe400000000b2 */
[----:B------:R-:W-:Y:S01]  /*ec10*/  PRMT R131, R194, 0x5410, R131 ;  /* 0x00005410c2837816 */ /* 0x000fe20000000083 */
[----:B------:R-:W-:Y:S06]  /*ec20*/  BRA `(.L_x_4362) ;  /* 0x00000028004c7947 */ /* 0x000fec0003800000 */
.L_x_4329:
[----:B------:R-:W-:Y:S01]  /*ec30*/  IMAD.MOV.U32 R189, RZ, RZ, RZ ;  /* 0x000000ffffbd7224 */ /* 0x000fe200078e00ff */
[----:B0-----:R-:W-:Y:S01]  /*ec40*/  MOV R128, R177 ;  /* 0x000000b100807202 */ /* 0x001fe20000000f00 */
        /* <DEDUP_REMOVED lines=17> */
.L_x_4365:
        /* <DEDUP_REMOVED lines=12> */
.L_x_4366:
[----:B------:R-:W-:Y:S01]  /*ee20*/  IMAD.WIDE.U32 R128, R0, -0x326172a9, RZ ;  /* 0xcd9e8d5700807825 */ /* 0x000fe200078e00ff */
[----:B------:R-:W-:-:S04]  /*ee30*/  LOP3.LUT R174, R165, UR15, R131, 0x96, !PT ;  /* 0x0000000fa5ae7c12 */ /* 0x000fc8000f8e9683 */
[----:B-1----:R-:W-:Y:S01]  /*ee40*/  LOP3.LUT R178, R3, UR14, R129, 0x96, !PT ;  /* 0x0000000e03b27c12 */ /* 0x002fe2000f8e9681 */
        /* <DEDUP_REMOVED lines=37> */
[----:B------:R-:W-:-:S07]  /*f0a0*/  IMAD.MOV.U32 R128, RZ, RZ, RZ ;  /* 0x000000ffff807224 */ /* 0x000fce00078e00ff */
.L_x_4364:
        /* <DEDUP_REMOVED lines=10> */
[----:B------:R-:W-:-:S07]  /*f150*/  FMUL.FTZ R189, R130, R189 ;  /* 0x000000bd82bd7220 */ /* 0x000fce0000410000 */
.L_x_4363:
[----:B-1----:R-:W-:Y:S01]  /*f160*/  F2FP.BF16.F32.PACK_AB R179, RZ, R189 ;  /* 0x000000bdffb3723e */ /* 0x002fe200000010ff */
        /* <DEDUP_REMOVED lines=15> */
.L_x_4369:
        /* <DEDUP_REMOVED lines=12> */
.L_x_4370:
        /* <DEDUP_REMOVED lines=42> */
.L_x_4368:
[----:B-----5:R-:W-:Y:S01]  /*f5c0*/  PRMT R131, R120, 0x7632, R131 ;  /* 0x0000763278837816 */ /* 0x020fe20000000083 */
[----:B------:R-:W-:Y:S01]  /*f5d0*/  IMAD.MOV.U32 R167, RZ, RZ, 0x2f800000 ;  /* 0x2f800000ffa77424 */ /* 0x000fe200078e00ff */
[----:B------:R-:W-:Y:S01]  /*f5e0*/  I2FP.F32.U32 R128, R130 ;  /* 0x0000008200807245 */ /* 0x000fe20000201000 */
[----:B------:R-:W-:Y:S01]  /*f5f0*/  IMAD.U32 R188, R156, 0x10000, RZ ;  /* 0x000100009cbc7824 */ /* 0x000fe200078e00ff */
[----:B------:R-:W-:-:S03]  /*f600*/  SHF.L.U32 R131, R131, 0x10, RZ ;  /* 0x0000001083837819 */ /* 0x000fc600000006ff */
[----:B------:R-:W-:Y:S02]  /*f610*/  FFMA.FTZ R128, R128, R167, 1.1641532182693481445e-10 ;  /* 0x2f00000080807423 */ /* 0x000fe400000100a7 */
[----:B------:R-:W-:-:S03]  /*f620*/  FMUL.FTZ R131, R131, UR21 ;  /* 0x0000001583837c20 */ /* 0x000fc60008410000 */
[----:B------:R-:W-:Y:S01]  /*f630*/  FSETP.GTU.FTZ.AND P2, PT, R128, UR23, PT ;  /* 0x0000001780007c0b */ /* 0x000fe2000bf5c000 */
[----:B------:R-:W-:-:S03]  /*f640*/  FMUL.FTZ R131, R131, UR20 ;  /* 0x0000001483837c20 */ /* 0x000fc60008410000 */
[----:B------:R-:W-:Y:S02]  /*f650*/  SEL R167, RZ, 0x1, P2 ;  /* 0x00000001ffa77807 */ /* 0x000fe40001000000 */
[----:B------:R-:W-:-:S05]  /*f660*/  FSEL R131, R131, RZ, !P2 ;  /* 0x000000ff83837208 */ /* 0x000fca0005000000 */
[----:B------:R-:W-:-:S07]  /*f670*/  FMUL.FTZ R188, R188, R131 ;  /* 0x00000083bcbc7220 */ /* 0x000fce0000410000 */
.L_x_4367:
        /* <DEDUP_REMOVED lines=16> */
.L_x_4373:
        /* <DEDUP_REMOVED lines=12> */
.L_x_4374:
        /* <DEDUP_REMOVED lines=42> */
.L_x_4372:
        /* <DEDUP_REMOVED lines=11> */
.L_x_4371:
        /* <DEDUP_REMOVED lines=16> */
.L_x_4377:
        /* <DEDUP_REMOVED lines=12> */
.L_x_4378:
        /* <DEDUP_REMOVED lines=42> */
.L_x_4376:
        /* <DEDUP_REMOVED lines=12> */
.L_x_4375:
        /* <DEDUP_REMOVED lines=16> */
.L_x_4381:
        /* <DEDUP_REMOVED lines=12> */
.L_x_4382:
        /* <DEDUP_REMOVED lines=42> */
.L_x_4380:
        /* <DEDUP_REMOVED lines=11> */
.L_x_4379:
        /* <DEDUP_REMOVED lines=16> */
.L_x_4385:
        /* <DEDUP_REMOVED lines=12> */
.L_x_4386:
        /* <DEDUP_REMOVED lines=42> */
.L_x_4384:
        /* <DEDUP_REMOVED lines=12> */
.L_x_4383:
        /* <DEDUP_REMOVED lines=16> */
.L_x_4389:
        /* <DEDUP_REMOVED lines=12> */
.L_x_4390:
        /* <DEDUP_REMOVED lines=42> */
.L_x_4388:
        /* <DEDUP_REMOVED lines=11> */
.L_x_4387:
        /* <DEDUP_REMOVED lines=16> */
.L_x_4393:
        /* <DEDUP_REMOVED lines=12> */
.L_x_4394:
        /* <DEDUP_REMOVED lines=40> */
[----:B------:R-:W-:Y:S01]  /*11430*/  IMAD.MOV.U32 R129, RZ, RZ, R196 ;  /* 0x000000ffff817224 */ /* 0x000fe200078e00c4 */
[----:B------:R-:W-:-:S07]  /*11440*/  MOV R196, R128 ;  /* 0x0000008000c47202 */ /* 0x000fce0000000f00 */
.L_x_4392:
[----:B-----5:R-:W-:Y:S02]  /*11450*/  PRMT R130, R123, 0x7632, R130 ;  /* 0x000076327b827816 */ /* 0x020fe40000000082 */
        /* <DEDUP_REMOVED lines=11> */
.L_x_4391:
[----:B------:R-:W-:Y:S02]  /*11510*/  F2FP.BF16.F32.PACK_AB R131, RZ, R182 ;  /* 0x000000b6ff83723e */ /* 0x000fe400000010ff */
[----:B------:R-:W-:Y:S02]  /*11520*/  PRMT R130, R192, 0x5410, R193 ;  /* 0x00005410c0827816 */ /* 0x000fe400000000c1 */
[----:B------:R-:W-:Y:S02]  /*11530*/  PRMT R129, R190, 0x5410, R191 ;  /* 0x00005410be817816 */ /* 0x000fe400000000bf */
[----:B------:R-:W-:Y:S02]  /*11540*/  PRMT R128, R179, 0x5410, R178 ;  /* 0x00005410b3807816 */ /* 0x000fe400000000b2 */
[----:B------:R-:W-:-:S07]  /*11550*/  PRMT R131, R194, 0x5410, R131 ;  /* 0x00005410c2837816 */ /* 0x000fce0000000083 */
.L_x_4362:
[----:B------:R-:W-:Y:S01]  /*11560*/  VIADD R193, R221, 0x100 ;  /* 0x00000100ddc17836 */ /* 0x000fe20000000000 */
[----:B------:R-:W0:Y:S01]  /*11570*/  @P1 LDC.64 R190, c[0x0][0x390] ;  /* 0x0000e400ffbe1b82 */ /* 0x000e220000000a00 */
[----:B------:R-:W-:Y:S01]  /*11580*/  @P1 IADD3 R195, PT, PT, R223, 0x180, RZ ;  /* 0x00000180dfc31810 */ /* 0x000fe20007ffe0ff */
[----:B------:R-:W-:Y:S02]  /*11590*/  @P0 VIADD R197, R221, 0x180 ;  /* 0x00000180ddc50836 */ /* 0x000fe40000000000 */
[----:B------:R-:W-:-:S04]  /*115a0*/  IMAD.WIDE.U32 R192, R193, 0x10, R132 ;  /* 0x00000010c1c07825 */ /* 0x000fc800078e0084 */
[----:B------:R-:W1:Y:S01]  /*115b0*/  @P0 LDC.64 R178, c[0x0][0x3a0] ;  /* 0x0000e800ffb20b82 */ /* 0x000e620000000a00 */
[----:B------:R2:W-:Y:S01]  /*115c0*/  STG.E.128 desc[UR12][R192.64], R128 ;  /* 0x00000080c0007986 */ /* 0x0005e2000c101d0c */
[----:B0-----:R-:W-:-:S04]  /*115d0*/  @P1 IMAD.WIDE.U32 R190, R195, 0x10, R190 ;  /* 0x00000010c3be1825 */ /* 0x001fc800078e00be */
[----:B-1----:R-:W-:Y:S01]  /*115e0*/  @P0 IMAD.WIDE.U32 R178, R197, 0x10, R178 ;  /* 0x00000010c5b20825 */ /* 0x002fe200078e00b2 */
[----:B--2---:R-:W-:Y:S06]  /*115f0*/  @!P1 BRA `(.L_x_4395) ;  /* 0x0000000000549947 */ /* 0x004fec0003800000 */
        /* <DEDUP_REMOVED lines=21> */
.L_x_4395:
[----:B-----5:R1:W5:Y:S04]  /*11750*/  @P1 LDG.E.128 R120, desc[UR12][R190.64] ;  /* 0x0000000cbe781981 */ /* 0x020368000c1e1d00 */
[----:B------:R1:W5:Y:S01]  /*11760*/  @P0 LDG.E.128 R124, desc[UR12][R178.64] ;  /* 0x0000000cb27c0981 */ /* 0x000362000c1e1d00 */
[----:B------:R-:W-:Y:S05]  /*11770*/  @!P0 BRA `(.L_x_4396) ;  /* 0x0000002c00048947 */ /* 0x000fea0003800000 */
[----:B------:R-:W-:-:S13]  /*11780*/  ISETP.GT.AND P2, PT, R220, RZ, PT ;  /* 0x000000ffdc00720c */ /* 0x000fda0003f44270 */
[----:B-----5:R-:W-:Y:S01]  /*11790*/  @!P2 IMAD.U32 R197, R124, 0x10000, RZ ;  /* 0x000100007cc5a824 */ /* 0x020fe200078e00ff */
[----:B-1----:R-:W-:Y:S01]  /*117a0*/  @!P2 MOV R178, R196 ;  /* 0x000000c400b2a202 */ /* 0x002fe20000000f00 */
[----:B0-----:R-:W-:Y:S01]  /*117b0*/  @!P2 IMAD.MOV.U32 R128, RZ, RZ, R177 ;  /* 0x000000ffff80a224 */ /* 0x001fe200078e00b1 */
        /* <DEDUP_REMOVED lines=16> */
.L_x_4399:
        /* <DEDUP_REMOVED lines=12> */
.L_x_4400:
        /* <DEDUP_REMOVED lines=42> */
.L_x_4398:
        /* <DEDUP_REMOVED lines=12> */
.L_x_4397:
        /* <DEDUP_REMOVED lines=21> */
.L_x_4403:
        /* <DEDUP_REMOVED lines=12> */
.L_x_4404:
        /* <DEDUP_REMOVED lines=42> */
.L_x_4402:
        /* <DEDUP_REMOVED lines=14> */
.L_x_4401:
        /* <DEDUP_REMOVED lines=20> */
.L_x_4407:
        /* <DEDUP_REMOVED lines=12> */
.L_x_4408:
        /* <DEDUP_REMOVED lines=42> */
.L_x_4406:
        /* <DEDUP_REMOVED lines=12> */
.L_x_4405:
        /* <DEDUP_REMOVED lines=21> */
.L_x_4411:
        /* <DEDUP_REMOVED lines=12> */
.L_x_4412:
        /* <DEDUP_REMOVED lines=42> */
.L_x_4410:
        /* <DEDUP_REMOVED lines=14> */
.L_x_4409:
        /* <DEDUP_REMOVED lines=20> */
.L_x_4415:
        /* <DEDUP_REMOVED lines=12> */
.L_x_4416:
        /* <DEDUP_REMOVED lines=42> */
.L_x_4414:
        /* <DEDUP_REMOVED lines=12> */
.L_x_4413:
        /* <DEDUP_REMOVED lines=21> */
.L_x_4419:
        /* <DEDUP_REMOVED lines=12> */
.L_x_4420:
        /* <DEDUP_REMOVED lines=42> */
.L_x_4418:
        /* <DEDUP_REMOVED lines=14> */
.L_x_4417:
        /* <DEDUP_REMOVED lines=20> */
.L_x_4423:
        /* <DEDUP_REMOVED lines=12> */
.L_x_4424:
        /* <DEDUP_REMOVED lines=42> */
.L_x_4422:
        /* <DEDUP_REMOVED lines=12> */
.L_x_4421:
        /* <DEDUP_REMOVED lines=21> */
.L_x_4427:
        /* <DEDUP_REMOVED lines=12> */
.L_x_4428:
        /* <DEDUP_REMOVED lines=40> */
[----:B------:R-:W-:-:S07]  /*14240*/  LOP3.LUT R175, R128, UR41, R205, 0x96, !PT ;  /* 0x0000002980af7c12 */ /* 0x000fce000f8e96cd */
.L_x_4426:
[----:B------:R-:W-:Y:S02]  /*14250*/  PRMT R130, R123, 0x7632, R130 ;  /* 0x000076327b827816 */ /* 0x000fe40000000082 */
[----:B------:R-:W-:Y:S02]  /*14260*/  I2FP.F32.U32 R128, R129 ;  /* 0x0000008100807245 */ /* 0x000fe40000201000 */
[----:B------:R-:W-:Y:S01]  /*14270*/  MOV R129, 0x2f800000 ;  /* 0x2f80000000817802 */ /* 0x000fe20000000f00 */
[----:B------:R-:W-:Y:S01]  /*14280*/  IMAD.U32 R130, R130, 0x10000, RZ ;  /* 0x0001000082827824 */ /* 0x000fe200078e00ff */
[----:B------:R-:W-:-:S03]  /*14290*/  PRMT R131, R127, 0x7632, R131 ;  /* 0x000076327f837816 */ /* 0x000fc60000000083 */
[----:B------:R-:W-:Y:S01]  /*142a0*/  FFMA.FTZ R128, R128, R129, 1.1641532182693481445e-10 ;  /* 0x2f00000080807423 */ /* 0x000fe20000010081 */
[----:B------:R-:W-:Y:S01]  /*142b0*/  FMUL.FTZ R130, R130, UR21 ;  /* 0x0000001582827c20 */ /* 0x000fe20008410000 */
[----:B------:R-:W-:Y:S01]  /*142c0*/  SHF.L.U32 R131, R131, 0x10, RZ ;  /* 0x0000001083837819 */ /* 0x000fe200000006ff */
[----:B------:R-:W-:Y:S02]  /*142d0*/  IMAD.U32 R129, R149, 0x10000, RZ ;  /* 0x0001000095817824 */ /* 0x000fe400078e00ff */
[----:B------:R-:W-:Y:S01]  /*142e0*/  FMUL.FTZ R130, R130, UR20 ;  /* 0x0000001482827c20 */ /* 0x000fe20008410000 */
[----:B------:R-:W-:-:S04]  /*142f0*/  FSETP.GTU.FTZ.AND P2, PT, R128, UR23, PT ;  /* 0x0000001780007c0b */ /* 0x000fc8000bf5c000 */
[----:B------:R-:W-:Y:S02]  /*14300*/  FSEL R130, R130, RZ, !P2 ;  /* 0x000000ff82827208 */ /* 0x000fe40005000000 */
[----:B------:R-:W-:-:S03]  /*14310*/  SEL R176, RZ, 0x1, P2 ;  /* 0x00000001ffb07807 */ /* 0x000fc60001000000 */
[----:B------:R-:W-:-:S07]  /*14320*/  FFMA.FTZ R190, R130, R129, R131 ;  /* 0x0000008182be7223 */ /* 0x000fce0000010083 */
.L_x_4425:
[----:B------:R-:W-:Y:S02]  /*14330*/  F2FP.BF16.F32.PACK_AB R131, RZ, R190 ;  /* 0x000000beff83723e */ /* 0x000fe400000010ff */
[----:B------:R-:W-:Y:S02]  /*14340*/  PRMT R130, R200, 0x5410, R201 ;  /* 0x00005410c8827816 */ /* 0x000fe400000000c9 */
[----:B------:R-:W-:Y:S02]  /*14350*/  PRMT R129, R198, 0x5410, R199 ;  /* 0x00005410c6817816 */ /* 0x000fe400000000c7 */
[----:B------:R-:W-:Y:S02]  /*14360*/  PRMT R128, R179, 0x5410, R178 ;  /* 0x00005410b3807816 */ /* 0x000fe400000000b2 */
[----:B------:R-:W-:Y:S01]  /*14370*/  PRMT R131, R203, 0x5410, R131 ;  /* 0x00005410cb837816 */ /* 0x000fe20000000083 */
[----:B------:R-:W-:Y:S06]  /*14380*/  BRA `(.L_x_4429) ;  /* 0x00000028004c7947 */ /* 0x000fec0003800000 */
.L_x_4396:
[----:B------:R-:W-:Y:S01]  /*14390*/  IMAD.MOV.U32 R197, RZ, RZ, RZ ;  /* 0x000000ffffc57224 */ /* 0x000fe200078e00ff */
[----:B------:R-:W-:Y:S01]  /*143a0*/  MOV R204, R196 ;  /* 0x000000c400cc7202 */ /* 0x000fe20000000f00 */
[----:B0-----:R-:W-:Y:S01]  /*143b0*/  IMAD.MOV.U32 R128, RZ, RZ, R177 ;  /* 0x000000ffff807224 */ /* 0x001fe200078e00b1 */
        /* <DEDUP_REMOVED lines=16> */
.L_x_4432:
        /* <DEDUP_REMOVED lines=12> */
.L_x_4433:
        /* <DEDUP_REMOVED lines=40> */
[----:B------:R-:W-:-:S07]  /*14800*/  HFMA2 R128, -RZ, RZ, 0, 0 ;  /* 0x00000000ff807431 */ /* 0x000fce00000001ff */
.L_x_4431:
        /* <DEDUP_REMOVED lines=10> */
[----:B------:R-:W-:-:S07]  /*148b0*/  FMUL.FTZ R197, R130, R197 ;  /* 0x000000c582c57220 */ /* 0x000fce0000410000 */
.L_x_4430:
[----:B-1----:R-:W-:Y:S01]  /*148c0*/  F2FP.BF16.F32.PACK_AB R179, RZ, R197 ;  /* 0x000000c5ffb3723e */ /* 0x002fe200000010ff */
[----:B------:R-:W-:Y:S02]  /*148d0*/  IMAD.MOV.U32 R196, RZ, RZ, RZ ;  /* 0x000000ffffc47224 */ /* 0x000fe400078e00ff */
        /* <DEDUP_REMOVED lines=14> */
.L_x_4436:
        /* <DEDUP_REMOVED lines=12> */
.L_x_4437:
        /* <DEDUP_REMOVED lines=39> */
[----:B------:R-:W-:Y:S02]  /*14cf0*/  HFMA2 R129, -RZ, RZ, 0, 0 ;  /* 0x00000000ff817431 */ /* 0x000fe400000001ff */
[----:B------:R-:W-:Y:S02]  /*14d00*/  IMAD.MOV.U32 R130, RZ, RZ, R204 ;  /* 0x000000ffff827224 */ /* 0x000fe400078e00cc */
[----:B------:R-:W-:-:S07]  /*14d10*/  IMAD.MOV.U32 R204, RZ, RZ, R128 ;  /* 0x000000ffffcc7224 */ /* 0x000fce00078e0080 */
.L_x_4435:
[----:B-----5:R-:W-:Y:S01]  /*14d20*/  PRMT R131, R120, 0x7632, R131 ;  /* 0x0000763278837816 */ /* 0x020fe20000000083 */
[----:B------:R-:W-:Y:S01]  /*14d30*/  IMAD.MOV.U32 R167, RZ, RZ, 0x2f800000 ;  /* 0x2f800000ffa77424 */ /* 0x000fe200078e00ff */
[----:B------:R-:W-:Y:S02]  /*14d40*/  I2FP.F32.U32 R128, R130 ;  /* 0x0000008200807245 */ /* 0x000fe40000201000 */
[----:B------:R-:W-:Y:S01]  /*14d50*/  SHF.L.U32 R196, R152, 0x10, RZ ;  /* 0x0000001098c47819 */ /* 0x000fe200000006ff */
[----:B------:R-:W-:Y:S02]  /*14d60*/  IMAD.U32 R131, R131, 0x10000, RZ ;  /* 0x0001000083837824 */ /* 0x000fe400078e00ff */
[----:B------:R-:W-:Y:S02]  /*14d70*/  FFMA.FTZ R128, R128, R167, 1.1641532182693481445e-10 ;  /* 0x2f00000080807423 */ /* 0x000fe400000100a7 */
[----:B------:R-:W-:-:S03]  /*14d80*/  FMUL.FTZ R131, R131, UR21 ;  /* 0x0000001583837c20 */ /* 0x000fc60008410000 */
[----:B------:R-:W-:Y:S01]  /*14d90*/  FSETP.GTU.FTZ.AND P2, PT, R128, UR23, PT ;  /* 0x0000001780007c0b */ /* 0x000fe2000bf5c000 */
[----:B------:R-:W-:-:S03]  /*14da0*/  FMUL.FTZ R131, R131, UR20 ;  /* 0x0000001483837c20 */ /* 0x000fc60008410000 */
[----:B------:R-:W-:Y:S02]  /*14db0*/  SEL R167, RZ, 0x1, P2 ;  /* 0x00000001ffa77807 */ /* 0x000fe40001000000 */
[----:B------:R-:W-:-:S05]  /*14dc0*/  FSEL R131, R131, RZ, !P2 ;  /* 0x000000ff83837208 */ /* 0x000fca0005000000 */
[----:B------:R-:W-:-:S07]  /*14dd0*/  FMUL.FTZ R196, R196, R131 ;  /* 0x00000083c4c47220 */ /* 0x000fce0000410000 */
.L_x_4434:
[----:B------:R-:W-:Y:S01]  /*14de0*/  F2FP.BF16.F32.PACK_AB R178, RZ, R196 ;  /* 0x000000c4ffb2723e */ /* 0x000fe200000010ff */
        /* <DEDUP_REMOVED lines=15> */
.L_x_4440:
        /* <DEDUP_REMOVED lines=12> */
.L_x_4441:
        /* <DEDUP_REMOVED lines=39> */
[----:B------:R-:W-:Y:S02]  /*15210*/  IMAD.MOV.U32 R130, RZ, RZ, R204 ;  /* 0x000000ffff827224 */ /* 0x000fe400078e00cc */
[----:B------:R-:W-:Y:S02]  /*15220*/  IMAD.MOV.U32 R204, RZ, RZ, R128 ;  /* 0x000000ffffcc7224 */ /* 0x000fe400078e0080 */
[----:B------:R-:W-:-:S07]  /*15230*/  HFMA2 R128, -RZ, RZ, 0, 0 ;  /* 0x00000000ff807431 */ /* 0x000fce00000001ff */
.L_x_4439:
        /* <DEDUP_REMOVED lines=11> */
.L_x_4438:
        /* <DEDUP_REMOVED lines=16> */
.L_x_4444:
        /* <DEDUP_REMOVED lines=12> */
.L_x_4445:
        /* <DEDUP_REMOVED lines=42> */
.L_x_4443:
        /* <DEDUP_REMOVED lines=12> */
.L_x_4442:
        /* <DEDUP_REMOVED lines=16> */
.L_x_4448:
        /* <DEDUP_REMOVED lines=12> */
.L_x_4449:
        /* <DEDUP_REMOVED lines=42> */
.L_x_4447:
        /* <DEDUP_REMOVED lines=11> */
.L_x_4446:
        /* <DEDUP_REMOVED lines=16> */
.L_x_4452:
        /* <DEDUP_REMOVED lines=12> */
.L_x_4453:
        /* <DEDUP_REMOVED lines=42> */
.L_x_4451:
        /* <DEDUP_REMOVED lines=12> */
.L_x_4450:
        /* <DEDUP_REMOVED lines=16> */
.L_x_4456:
        /* <DEDUP_REMOVED lines=12> */
.L_x_4457:
        /* <DEDUP_REMOVED lines=42> */
.L_x_4455:
        /* <DEDUP_REMOVED lines=11> */
.L_x_4454:
        /* <DEDUP_REMOVED lines=16> */
.L_x_4460:
        /* <DEDUP_REMOVED lines=12> */
.L_x_4461:
        /* <DEDUP_REMOVED lines=38> */
[----:B------:R-:W-:-:S04]  /*16b70*/  LOP3.LUT R173, R176, UR27, R175, 0x96, !PT ;  /* 0x0000001bb0ad7c12 */ /* 0x000fc8000f8e96af */
[----:B------:R-:W-:Y:S01]  /*16b80*/  LOP3.LUT R175, R130, UR41, R129, 0x96, !PT ;  /* 0x0000002982af7c12 */ /* 0x000fe2000f8e9681 */
[----:B------:R-:W-:Y:S02]  /*16b90*/  IMAD.MOV.U32 R129, RZ, RZ, R204 ;  /* 0x000000ffff817224 */ /* 0x000fe400078e00cc */
[----:B------:R-:W-:-:S07]  /*16ba0*/  IMAD.MOV.U32 R204, RZ, RZ, R128 ;  /* 0x000000ffffcc7224 */ /* 0x000fce00078e0080 */
.L_x_4459:
[----:B-----5:R-:W-:Y:S02]  /*16bb0*/  PRMT R130, R123, 0x7632, R130 ;  /* 0x000076327b827816 */ /* 0x020fe40000000082 */
        /* <DEDUP_REMOVED lines=11> */
.L_x_4458:
[----:B------:R-:W-:Y:S02]  /*16c70*/  F2FP.BF16.F32.PACK_AB R131, RZ, R190 ;  /* 0x000000beff83723e */ /* 0x000fe400000010ff */
[----:B------:R-:W-:Y:S02]  /*16c80*/  PRMT R130, R200, 0x5410, R201 ;  /* 0x00005410c8827816 */ /* 0x000fe400000000c9 */
[----:B------:R-:W-:Y:S02]  /*16c90*/  PRMT R129, R198, 0x5410, R199 ;  /* 0x00005410c6817816 */ /* 0x000fe400000000c7 */
[----:B------:R-:W-:Y:S02]  /*16ca0*/  PRMT R128, R179, 0x5410, R178 ;  /* 0x00005410b3807816 */ /* 0x000fe400000000b2 */
[----:B------:R-:W-:-:S07]  /*16cb0*/  PRMT R131, R202, 0x5410, R131 ;  /* 0x00005410ca837816 */ /* 0x000fce0000000083 */
.L_x_4429:
[C---:B------:R-:W-:Y:S01]  /*16cc0*/  VIADD R201, R221.reuse, 0x180 ;  /* 0x00000180ddc97836 */ /* 0x040fe20000000000 */
        /* <DEDUP_REMOVED lines=24> */
[----:B------:R-:W-:Y:S01]  /*16e50*/  VIADD R201, R223, 0x180 ;  /* 0x00000180dfc97836 */ /* 0x000fe20000000000 */
[----:B------:R-:W-:Y:S02]  /*16e60*/  LOP3.LUT R207, R130, R202, R200, 0xfe, !PT ;  /* 0x000000ca82cf7212 */ /* 0x000fe400078efec8 */
[----:B------:R-:W-:Y:S01]  /*16e70*/  LOP3.LUT R131, R205, R131, RZ, 0xfc, !PT ;  /* 0x00000083cd837212 */ /* 0x000fe200078efcff */
[----:B0-----:R-:W-:Y:S01]  /*16e80*/  IMAD.WIDE.U32 R128, R201, 0x8, R128 ;  /* 0x00000008c9807825 */ /* 0x001fe200078e0080 */
[----:B------:R-:W-:-:S05]  /*16e90*/  LOP3.LUT R130, R207, 0xff, R166, 0xf8, !PT ;  /* 0x000000ffcf827812 */ /* 0x000fca00078ef8a6 */
[----:B------:R0:W-:Y:S02]  /*16ea0*/  STG.E.64 desc[UR12][R128.64], R130 ;  /* 0x0000008280007986 */ /* 0x0001e4000c101b0c */
.L_x_4462:
[----:B-----5:R1:W5:Y:S04]  /*16eb0*/  @P1 LDG.E.128 R120, desc[UR12][R198.64] ;  /* 0x0000000cc6781981 */ /* 0x020368000c1e1d00 */
[----:B------:R1:W5:Y:S01]  /*16ec0*/  @P0 LDG.E.128 R124, desc[UR12][R178.64] ;  /* 0x0000000cb27c0981 */ /* 0x000362000c1e1d00 */
[----:B------:R-:W-:Y:S05]  /*16ed0*/  @!P0 BRA `(.L_x_4463) ;  /* 0x0000002c00048947 */ /* 0x000fea0003800000 */
[----:B------:R-:W-:-:S13]  /*16ee0*/  ISETP.GT.AND P2, PT, R220, RZ, PT ;  /* 0x000000ffdc00720c */ /* 0x000fda0003f44270 */
[----:B-----5:R-:W-:Y:S01]  /*16ef0*/  @!P2 SHF.L.U32 R205, R124, 0x10, RZ ;  /* 0x000000107ccda819 */ /* 0x020fe200000006ff */
[----:B0-----:R-:W-:Y:S02]  /*16f00*/  @!P2 IMAD.MOV.U32 R128, RZ, RZ, R177 ;  /* 0x000000ffff80a224 */ /* 0x001fe400078e00b1 */
[----:B-1----:R-:W-:Y:S01]  /*16f10*/  @!P2 IMAD.MOV.U32 R178, RZ, RZ, R204 ;  /* 0x000000ffffb2a224 */ /* 0x002fe200078e00cc */
        /* <DEDUP_REMOVED lines=16> */
.L_x_4466:
        /* <DEDUP_REMOVED lines=12> */
.L_x_4467:
        /* <DEDUP_REMOVED lines=42> */
.L_x_4465:
        /* <DEDUP_REMOVED lines=12> */
.L_x_4464:
        /* <DEDUP_REMOVED lines=21> */
.L_x_4470:
        /* <DEDUP_REMOVED lines=12> */
.L_x_4471:
        /* <DEDUP_REMOVED lines=42> */
.L_x_4469:
        /* <DEDUP_REMOVED lines=14> */
.L_x_4468:
        /* <DEDUP_REMOVED lines=20> */
.L_x_4474:
        /* <DEDUP_REMOVED lines=12> */
.L_x_4475:
        /* <DEDUP_REMOVED lines=42> */
.L_x_4473:
        /* <DEDUP_REMOVED lines=12> */
.L_x_4472:
        /* <DEDUP_REMOVED lines=21> */
.L_x_4478:
        /* <DEDUP_REMOVED lines=12> */
.L_x_4479:
        /* <DEDUP_REMOVED lines=42> */
.L_x_4477:
        /* <DEDUP_REMOVED lines=14> */
.L_x_4476:
        /* <DEDUP_REMOVED lines=20> */
.L_x_4482:
        /* <DEDUP_REMOVED lines=12> */
.L_x_4483:
        /* <DEDUP_REMOVED lines=42> */
.L_x_4481:
        /* <DEDUP_REMOVED lines=12> */
.L_x_4480:
        /* <DEDUP_REMOVED lines=21> */
.L_x_4486:
        /* <DEDUP_REMOVED lines=12> */
.L_x_4487:
        /* <DEDUP_REMOVED lines=42> */
.L_x_4485:
        /* <DEDUP_REMOVED lines=14> */
.L_x_4484:
        /* <DEDUP_REMOVED lines=20> */
.L_x_4490:
        /* <DEDUP_REMOVED lines=12> */
.L_x_4491:
        /* <DEDUP_REMOVED lines=42> */
.L_x_4489:
        /* <DEDUP_REMOVED lines=12> */
.L_x_4488:
        /* <DEDUP_REMOVED lines=21> */
.L_x_4494:
        /* <DEDUP_REMOVED lines=12> */
.L_x_4495:
        /* <DEDUP_REMOVED lines=40> */
[----:B------:R-:W-:-:S07]  /*199a0*/  LOP3.LUT R175, R128, UR41, R213, 0x96, !PT ;  /* 0x0000002980af7c12 */ /* 0x000fce000f8e96d5 */
.L_x_4493:
        /* <DEDUP_REMOVED lines=14> */
.L_x_4492:
[----:B------:R-:W-:Y:S02]  /*19a90*/  F2FP.BF16.F32.PACK_AB R131, RZ, R198 ;  /* 0x000000c6ff83723e */ /* 0x000fe400000010ff */
[----:B------:R-:W-:Y:S02]  /*19aa0*/  PRMT R130, R209, 0x5410, R210 ;  /* 0x00005410d1827816 */ /* 0x000fe400000000d2 */
[----:B------:R-:W-:Y:S02]  /*19ab0*/  PRMT R129, R207, 0x5410, R206 ;  /* 0x00005410cf817816 */ /* 0x000fe400000000ce */
[----:B------:R-:W-:Y:S02]  /*19ac0*/  PRMT R128, R179, 0x5410, R178 ;  /* 0x00005410b3807816 */ /* 0x000fe400000000b2 */
[----:B------:R-:W-:Y:S01]  /*19ad0*/  PRMT R131, R208, 0x5410, R131 ;  /* 0x00005410d0837816 */ /* 0x000fe20000000083 */
[----:B------:R-:W-:Y:S06]  /*19ae0*/  BRA `(.L_x_4496) ;  /* 0x00000028004c7947 */ /* 0x000fec0003800000 */
.L_x_4463:
[----:B------:R-:W-:Y:S02]  /*19af0*/  HFMA2 R205, -RZ, RZ, 0, 0 ;  /* 0x00000000ffcd7431 */ /* 0x000fe400000001ff */
[----:B0-----:R-:W-:Y:S02]  /*19b00*/  IMAD.MOV.U32 R128, RZ, RZ, R177 ;  /* 0x000000ffff807224 */ /* 0x001fe400078e00b1 */
        /* <DEDUP_REMOVED lines=17> */
.L_x_4499:
        /* <DEDUP_REMOVED lines=12> */
.L_x_4500:
        /* <DEDUP_REMOVED lines=41> */
.L_x_4498:
        /* <DEDUP_REMOVED lines=11> */
.L_x_4497:
[----:B-1----:R-:W-:Y:S01]  /*1a020*/  F2FP.BF16.F32.PACK_AB R179, RZ, R205 ;  /* 0x000000cdffb3723e */ /* 0x002fe200000010ff */
        /* <DEDUP_REMOVED lines=15> */
.L_x_4503:
        /* <DEDUP_REMOVED lines=12> */
.L_x_4504:
        /* <DEDUP_REMOVED lines=42> */
.L_x_4502:
        /* <DEDUP_REMOVED lines=12> */
.L_x_4501:
        /* <DEDUP_REMOVED lines=16> */
.L_x_4507:
        /* <DEDUP_REMOVED lines=12> */
.L_x_4508:
        /* <DEDUP_REMOVED lines=42> */
.L_x_4506:
        /* <DEDUP_REMOVED lines=11> */
.L_x_4505:
        /* <DEDUP_REMOVED lines=16> */
.L_x_4511:
        /* <DEDUP_REMOVED lines=12> */
.L_x_4512:
        /* <DEDUP_REMOVED lines=42> */
.L_x_4510:
        /* <DEDUP_REMOVED lines=12> */
.L_x_4509:
        /* <DEDUP_REMOVED lines=16> */
.L_x_4515:
        /* <DEDUP_REMOVED lines=12> */
.L_x_4516:
        /* <DEDUP_REMOVED lines=42> */
.L_x_4514:
        /* <DEDUP_REMOVED lines=11> */
.L_x_4513:
        /* <DEDUP_REMOVED lines=16> */
.L_x_4519:
        /* <DEDUP_REMOVED lines=12> */
.L_x_4520:
        /* <DEDUP_REMOVED lines=42> */
.L_x_4518:
        /* <DEDUP_REMOVED lines=12> */
.L_x_4517:
        /* <DEDUP_REMOVED lines=16> */
.L_x_4523:
        /* <DEDUP_REMOVED lines=12> */
.L_x_4524:
        /* <DEDUP_REMOVED lines=42> */
.L_x_4522:
        /* <DEDUP_REMOVED lines=11> */
.L_x_4521:
        /* <DEDUP_REMOVED lines=16> */
.L_x_4527:
        /* <DEDUP_REMOVED lines=12> */
.L_x_4528:
        /* <DEDUP_REMOVED lines=42> */
.L_x_4526:
        /* <DEDUP_REMOVED lines=12> */
.L_x_4525:
[----:B------:R-:W-:Y:S02]  /*1c3d0*/  F2FP.BF16.F32.PACK_AB R131, RZ, R198 ;  /* 0x000000c6ff83723e */ /* 0x000fe400000010ff */
[----:B------:R-:W-:Y:S02]  /*1c3e0*/  PRMT R130, R209, 0x5410, R210 ;  /* 0x00005410d1827816 */ /* 0x000fe400000000d2 */
[----:B------:R-:W-:Y:S02]  /*1c3f0*/  PRMT R129, R207, 0x5410, R206 ;  /* 0x00005410cf817816 */ /* 0x000fe400000000ce */
[----:B------:R-:W-:Y:S02]  /*1c400*/  PRMT R128, R179, 0x5410, R178 ;  /* 0x00005410b3807816 */ /* 0x000fe400000000b2 */
[----:B------:R-:W-:-:S07]  /*1c410*/  PRMT R131, R208, 0x5410, R131 ;  /* 0x00005410d0837816 */ /* 0x000fce0000000083 */
.L_x_4496:
        /* <DEDUP_REMOVED lines=31> */
.L_x_4529:
        /* <DEDUP_REMOVED lines=23> */
.L_x_4533:
        /* <DEDUP_REMOVED lines=12> */
.L_x_4534:
        /* <DEDUP_REMOVED lines=42> */
.L_x_4532:
        /* <DEDUP_REMOVED lines=12> */
.L_x_4531:
        /* <DEDUP_REMOVED lines=21> */
.L_x_4537:
        /* <DEDUP_REMOVED lines=12> */
.L_x_4538:
        /* <DEDUP_REMOVED lines=42> */
.L_x_4536:
        /* <DEDUP_REMOVED lines=14> */
.L_x_4535:
        /* <DEDUP_REMOVED lines=20> */
.L_x_4541:
        /* <DEDUP_REMOVED lines=12> */
.L_x_4542:
        /* <DEDUP_REMOVED lines=42> */
.L_x_4540:
        /* <DEDUP_REMOVED lines=12> */
.L_x_4539:
        /* <DEDUP_REMOVED lines=21> */
.L_x_4545:
        /* <DEDUP_REMOVED lines=12> */
.L_x_4546:
        /* <DEDUP_REMOVED lines=42> */
.L_x_4544:
        /* <DEDUP_REMOVED lines=14> */
.L_x_4543:
        /* <DEDUP_REMOVED lines=20> */
.L_x_4549:
        /* <DEDUP_REMOVED lines=12> */
.L_x_4550:
        /* <DEDUP_REMOVED lines=42> */
.L_x_4548:
        /* <DEDUP_REMOVED lines=12> */
.L_x_4547:
        /* <DEDUP_REMOVED lines=21> */
.L_x_4553:
        /* <DEDUP_REMOVED lines=12> */
.L_x_4554:
        /* <DEDUP_REMOVED lines=42> */
.L_x_4552:
        /* <DEDUP_REMOVED lines=14> */
.L_x_4551:
        /* <DEDUP_REMOVED lines=20> */
.L_x_4557:
        /* <DEDUP_REMOVED lines=12> */
.L_x_4558:
        /* <DEDUP_REMOVED lines=42> */
.L_x_4556:
        /* <DEDUP_REMOVED lines=12> */
.L_x_4555:
        /* <DEDUP_REMOVED lines=21> */
.L_x_4561:
        /* <DEDUP_REMOVED lines=12> */
.L_x_4562:
        /* <DEDUP_REMOVED lines=41> */
.L_x_4560:
        /* <DEDUP_REMOVED lines=14> */
.L_x_4559:
[----:B------:R-:W-:Y:S02]  /*1f1f0*/  F2FP.BF16.F32.PACK_AB R131, RZ, R206 ;  /* 0x000000ceff83723e */ /* 0x000fe400000010ff */
[----:B------:R-:W-:Y:S02]  /*1f200*/  PRMT R130, R218, 0x5410, R217 ;  /* 0x00005410da827816 */ /* 0x000fe400000000d9 */
[----:B------:R-:W-:Y:S02]  /*1f210*/  PRMT R129, R216, 0x5410, R215 ;  /* 0x00005410d8817816 */ /* 0x000fe400000000d7 */
[----:B------:R-:W-:Y:S02]  /*1f220*/  PRMT R128, R214, 0x5410, R179 ;  /* 0x00005410d6807816 */ /* 0x000fe400000000b3 */
[----:B------:R-:W-:Y:S01]  /*1f230*/  PRMT R131, R178, 0x5410, R131 ;  /* 0x00005410b2837816 */ /* 0x000fe20000000083 */
[----:B------:R-:W-:Y:S06]  /*1f240*/  BRA `(.L_x_4563) ;  /* 0x00000028004c7947 */ /* 0x000fec0003800000 */
.L_x_4530:
        /* <DEDUP_REMOVED lines=19> */
.L_x_4566:
        /* <DEDUP_REMOVED lines=12> */
.L_x_4567:
        /* <DEDUP_REMOVED lines=41> */
.L_x_4565:
        /* <DEDUP_REMOVED lines=11> */
.L_x_4564:
        /* <DEDUP_REMOVED lines=16> */
.L_x_4570:
[----:B------:R-:W-:-:S04]  /*1f880*/  VIADD R2, R2, 0x1 ;  /* 0x0000000102027836 */ /* 0x000fc80000000000 */
[C---:B-1----:R-:W-:Y:S01]  /*1f890*/  IMAD.WIDE.U32 R178, R2.reuse, -0x2daee0ad, RZ ;  /* 0xd2511f5302b27825 */ /* 0x042fe200078e00ff */
        /* <DEDUP_REMOVED lines=10> */
.L_x_4571:
        /* <DEDUP_REMOVED lines=42> */
.L_x_4569:
        /* <DEDUP_REMOVED lines=12> */
.L_x_4568:
        /* <DEDUP_REMOVED lines=16> */
.L_x_4574:
        /* <DEDUP_REMOVED lines=12> */
.L_x_4575:
        /* <DEDUP_REMOVED lines=42> */
.L_x_4573:
        /* <DEDUP_REMOVED lines=11> */
.L_x_4572:
        /* <DEDUP_REMOVED lines=16> */
.L_x_4578:
        /* <DEDUP_REMOVED lines=12> */
.L_x_4579:
        /* <DEDUP_REMOVED lines=42> */
.L_x_4577:
        /* <DEDUP_REMOVED lines=12> */
.L_x_4576:
        /* <DEDUP_REMOVED lines=16> */
.L_x_4582:
        /* <DEDUP_REMOVED lines=12> */
.L_x_4583:
        /* <DEDUP_REMOVED lines=42> */
.L_x_4581:
        /* <DEDUP_REMOVED lines=11> */
.L_x_4580:
        /* <DEDUP_REMOVED lines=16> */
.L_x_4586:
        /* <DEDUP_REMOVED lines=12> */
.L_x_4587:
        /* <DEDUP_REMOVED lines=42> */
.L_x_4585:
        /* <DEDUP_REMOVED lines=12> */
.L_x_4584:
        /* <DEDUP_REMOVED lines=16> */
.L_x_4590:
        /* <DEDUP_REMOVED lines=12> */
.L_x_4591:
        /* <DEDUP_REMOVED lines=42> */
.L_x_4589:
[----:B------:R-:W-:Y:S01]  /*21560*/  I2FP.F32.U32 R129, R130 ;  /* 0x0000008200817245 */ /* 0x000fe20000201000 */
[----:B------:R-:W-:Y:S02]  /*21570*/  HFMA2 R130, -RZ, RZ, 0.1171875, 0 ;  /* 0x2f800000ff827431 */ /* 0x000fe400000001ff */
[----:B-----5:R-:W-:-:S04]  /*21580*/  IMAD.U32 R131, R123, 0x10000, RZ ;  /* 0x000100007b837824 */ /* 0x020fc800078e00ff */
[----:B------:R-:W-:-:S04]  /*21590*/  FMUL.FTZ R131, R131, UR21 ;  /* 0x0000001583837c20 */ /* 0x000fc80008410000 */
[----:B------:R-:W-:Y:S01]  /*215a0*/  FMUL.FTZ R131, R131, UR20 ;  /* 0x0000001483837c20 */ /* 0x000fe20008410000 */
[----:B------:R-:W-:Y:S01]  /*215b0*/  FFMA.FTZ R129, R129, R130, 1.1641532182693481445e-10 ;  /* 0x2f00000081817423 */ /* 0x000fe20000010082 */
[----:B------:R-:W-:-:S04]  /*215c0*/  SHF.L.U32 R130, R115, 0x10, RZ ;  /* 0x0000001073827819 */ /* 0x000fc800000006ff */
[----:B------:R-:W-:-:S04]  /*215d0*/  FSETP.GTU.FTZ.AND P2, PT, R129, UR23, PT ;  /* 0x0000001781007c0b */ /* 0x000fc8000bf5c000 */
[----:B------:R-:W-:Y:S02]  /*215e0*/  FSEL R207, R131, RZ, !P2 ;  /* 0x000000ff83cf7208 */ /* 0x000fe40005000000 */
[----:B------:R-:W-:-:S03]  /*215f0*/  SEL R172, RZ, 0x1, P2 ;  /* 0x00000001ffac7807 */ /* 0x000fc60001000000 */
[----:B------:R-:W-:-:S07]  /*21600*/  FMUL.FTZ R207, R130, R207 ;  /* 0x000000cf82cf7220 */ /* 0x000fce0000410000 */
.L_x_4588:
        /* <DEDUP_REMOVED lines=16> */
.L_x_4594:
        /* <DEDUP_REMOVED lines=12> */
.L_x_4595:
        /* <DEDUP_REMOVED lines=41> */
[----:B------:R-:W-:-:S07]  /*21a60*/  IMAD.MOV.U32 R224, RZ, RZ, R128 ;  /* 0x000000ffffe07224 */ /* 0x000fce00078e0080 */
.L_x_4593:
        /* <DEDUP_REMOVED lines=12> */
.L_x_4592:
[----:B------:R-:W-:Y:S02]  /*21b30*/  F2FP.BF16.F32.PACK_AB R131, RZ, R206 ;  /* 0x000000ceff83723e */ /* 0x000fe400000010ff */
[----:B------:R-:W-:Y:S02]  /*21b40*/  PRMT R130, R217, 0x5410, R218 ;  /* 0x00005410d9827816 */ /* 0x000fe400000000da */
[----:B------:R-:W-:Y:S02]  /*21b50*/  PRMT R129, R216, 0x5410, R215 ;  /* 0x00005410d8817816 */ /* 0x000fe400000000d7 */
[----:B------:R-:W-:Y:S02]  /*21b60*/  PRMT R128, R214, 0x5410, R179 ;  /* 0x00005410d6807816 */ /* 0x000fe400000000b3 */
[----:B------:R-:W-:-:S07]  /*21b70*/  PRMT R131, R178, 0x5410, R131 ;  /* 0x00005410b2837816 */ /* 0x000fce0000000083 */
.L_x_4563:
[C---:B------:R-:W-:Y:S01]  /*21b80*/  IADD3 R217, PT, PT, R221.reuse, 0x280, RZ ;  /* 0x00000280ddd97810 */ /* 0x040fe20007ffe0ff */
[----:B------:R-:W0:Y:S01]  /*21b90*/  @P1 LDC.64 R214, c[0x0][0x390] ;  /* 0x0000e400ffd61b82 */ /* 0x000e220000000a00 */
[----:B------:R-:W-:Y:S01]  /*21ba0*/  IADD3 R221, PT, PT, R221, 0x300, RZ ;  /* 0x00000300dddd7810 */ /* 0x000fe20007ffe0ff */
[----:B------:R-:W-:Y:S02]  /*21bb0*/  VIADD R222, R223, 0x300 ;  /* 0x00000300dfde7836 */ /* 0x000fe40000000000 */
        /* <DEDUP_REMOVED lines=17> */
[----:B------:R-:W-:Y:S01]  /*21cd0*/  IMAD.WIDE.U32 R216, R216, 0x10000, RZ ;  /* 0x00010000d8d87825 */ /* 0x000fe200078e00ff */
[----:B------:R-:W-:Y:S02]  /*21ce0*/  IADD3 R223, PT, PT, R223, 0x280, RZ ;  /* 0x00000280dfdf7810 */ /* 0x000fe40007ffe0ff */
        /* <DEDUP_REMOVED lines=8> */
.L_x_4596:
        /* <DEDUP_REMOVED lines=23> */
.L_x_4600:
        /* <DEDUP_REMOVED lines=12> */
.L_x_4601:
        /* <DEDUP_REMOVED lines=41> */
.L_x_4599:
[----:B------:R-:W-:Y:S01]  /*22230*/  I2FP.F32.U32 R129, R129 ;  /* 0x0000008100817245 */ /* 0x000fe20000201000 */
[----:B------:R-:W-:Y:S01]  /*22240*/  IMAD.U32 R131, R120, 0x10000, RZ ;  /* 0x0001000078837824 */ /* 0x000fe200078e00ff */
[----:B------:R-:W-:Y:S01]  /*22250*/  MOV R130, 0x2f800000 ;  /* 0x2f80000000827802 */ /* 0x000fe20000000f00 */
[----:B------:R-:W-:Y:S02]  /*22260*/  IMAD.U32 R177, R124, 0x10000, RZ ;  /* 0x000100007cb17824 */ /* 0x000fe400078e00ff */
[----:B------:R-:W-:Y:S02]  /*22270*/  FMUL.FTZ R131, R131, UR21 ;  /* 0x0000001583837c20 */ /* 0x000fe40008410000 */
[----:B------:R-:W-:Y:S02]  /*22280*/  FFMA.FTZ R129, R129, R130, 1.1641532182693481445e-10 ;  /* 0x2f00000081817423 */ /* 0x000fe40000010082 */
[----:B------:R-:W-:-:S03]  /*22290*/  FMUL.FTZ R131, R131, UR20 ;  /* 0x0000001483837c20 */ /* 0x000fc60008410000 */
[----:B------:R-:W-:Y:S02]  /*222a0*/  FSETP.GTU.FTZ.AND P2, PT, R129, UR23, PT ;  /* 0x0000001781007c0b */ /* 0x000fe4000bf5c000 */
[----:B------:R-:W-:Y:S02]  /*222b0*/  SHF.L.U32 R129, R116, 0x10, RZ ;  /* 0x0000001074817819 */ /* 0x000fe400000006ff */
[----:B------:R-:W-:Y:S02]  /*222c0*/  FSEL R220, R131, RZ, !P2 ;  /* 0x000000ff83dc7208 */ /* 0x000fe40005000000 */
[----:B------:R-:W-:-:S03]  /*222d0*/  SEL R166, RZ, 0x1, P2 ;  /* 0x00000001ffa67807 */ /* 0x000fc60001000000 */
[----:B------:R-:W-:-:S07]  /*222e0*/  FFMA.FTZ R220, R220, R129, R177 ;  /* 0x00000081dcdc7223 */ /* 0x000fce00000100b1 */
.L_x_4598:
        /* <DEDUP_REMOVED lines=21> */
.L_x_4604:
        /* <DEDUP_REMOVED lines=12> */
.L_x_4605:
        /* <DEDUP_REMOVED lines=42> */
.L_x_4603:
[----:B------:R-:W-:Y:S01]  /*227a0*/  HFMA2 R167, -RZ, RZ, 0.1171875, 0 ;  /* 0x2f800000ffa77431 */ /* 0x000fe200000001ff */
[----:B------:R-:W-:Y:S02]  /*227b0*/  PRMT R131, R120, 0x7632, R131 ;  /* 0x0000763278837816 */ /* 0x000fe40000000083 */
[----:B------:R-:W-:Y:S02]  /*227c0*/  I2FP.F32.U32 R128, R130 ;  /* 0x0000008200807245 */ /* 0x000fe40000201000 */
[----:B------:R-:W-:Y:S01]  /*227d0*/  PRMT R130, R124, 0x7632, R130 ;  /* 0x000076327c827816 */ /* 0x000fe20000000082 */
[----:B------:R-:W-:Y:S02]  /*227e0*/  IMAD.U32 R131, R131, 0x10000, RZ ;  /* 0x0001000083837824 */ /* 0x000fe400078e00ff */
[----:B------:R-:W-:Y:S02]  /*227f0*/  FFMA.FTZ R128, R128, R167, 1.1641532182693481445e-10 ;  /* 0x2f00000080807423 */ /* 0x000fe400000100a7 */
[----:B------:R-:W-:Y:S01]  /*22800*/  FMUL.FTZ R131, R131, UR21 ;  /* 0x0000001583837c20 */ /* 0x000fe20008410000 */
[----:B------:R-:W-:-:S03]  /*22810*/  IMAD.U32 R130, R130, 0x10000, RZ ;  /* 0x0001000082827824 */ /* 0x000fc600078e00ff */
[----:B------:R-:W-:Y:S01]  /*22820*/  FMUL.FTZ R131, R131, UR20 ;  /* 0x0000001483837c20 */ /* 0x000fe20008410000 */
[----:B------:R-:W-:Y:S02]  /*22830*/  FSETP.GTU.FTZ.AND P2, PT, R128, UR23, PT ;  /* 0x0000001780007c0b */ /* 0x000fe4000bf5c000 */
[----:B------:R-:W-:Y:S02]  /*22840*/  SHF.L.U32 R128, R28, 0x10, RZ ;  /* 0x000000101c807819 */ /* 0x000fe400000006ff */
[----:B------:R-:W-:Y:S02]  /*22850*/  FSEL R131, R131, RZ, !P2 ;  /* 0x000000ff83837208 */ /* 0x000fe40005000000 */
[----:B------:R-:W-:-:S03]  /*22860*/  SEL R167, RZ, 0x1, P2 ;  /* 0x00000001ffa77807 */ /* 0x000fc60001000000 */
[----:B------:R-:W-:-:S07]  /*22870*/  FFMA.FTZ R219, R131, R128, R130 ;  /* 0x0000008083db7223 */ /* 0x000fce0000010082 */
.L_x_4602:
        /* <DEDUP_REMOVED lines=20> */
.L_x_4608:
        /* <DEDUP_REMOVED lines=12> */
.L_x_4609:
        /* <DEDUP_REMOVED lines=41> */
.L_x_4607:
[----:B------:R-:W-:Y:S01]  /*22d10*/  I2FP.F32.U32 R129, R130 ;  /* 0x0000008200817245 */ /* 0x000fe20000201000 */
[----:B------:R-:W-:Y:S01]  /*22d20*/  IMAD.MOV.U32 R130, RZ, RZ, 0x2f800000 ;  /* 0x2f800000ff827424 */ /* 0x000fe200078e00ff */
[----:B------:R-:W-:Y:S02]  /*22d30*/  SHF.L.U32 R131, R121, 0x10, RZ ;  /* 0x0000001079837819 */ /* 0x000fe400000006ff */
[----:B------:R-:W-:Y:S01]  /*22d40*/  SHF.L.U32 R177, R125, 0x10, RZ ;  /* 0x000000107db17819 */ /* 0x000fe200000006ff */
        /* <DEDUP_REMOVED lines=8> */
.L_x_4606:
        /* <DEDUP_REMOVED lines=21> */
.L_x_4612:
        /* <DEDUP_REMOVED lines=12> */
.L_x_4613:
        /* <DEDUP_REMOVED lines=39> */
[----:B------:R-:W-:Y:S01]  /*23250*/  HFMA2 R129, -RZ, RZ, 0, 0 ;  /* 0x00000000ff817431 */ /* 0x000fe200000001ff */
[----:B------:R-:W-:Y:S01]  /*23260*/  MOV R177, R128 ;  /* 0x0000008000b17202 */ /* 0x000fe20000000f00 */
[----:B------:R-:W-:-:S07]  /*23270*/  IMAD.MOV.U32 R130, RZ, RZ, R214 ;  /* 0x000000ffff827224 */ /* 0x000fce00078e00d6 */
.L_x_4611:
[----:B------:R-:W-:Y:S01]  /*23280*/  PRMT R131, R121, 0x7632, R131 ;  /* 0x0000763279837816 */ /* 0x000fe20000000083 */
[----:B------:R-:W-:Y:S01]  /*23290*/  IMAD.MOV.U32 R169, RZ, RZ, 0x2f800000 ;  /* 0x2f800000ffa97424 */ /* 0x000fe200078e00ff */
[----:B------:R-:W-:Y:S02]  /*232a0*/  I2FP.F32.U32 R128, R130 ;  /* 0x0000008200807245 */ /* 0x000fe40000201000 */
[----:B------:R-:W-:Y:S02]  /*232b0*/  SHF.L.U32 R131, R131, 0x10, RZ ;  /* 0x0000001083837819 */ /* 0x000fe400000006ff */
[----:B------:R-:W-:Y:S01]  /*232c0*/  PRMT R130, R125, 0x7632, R130 ;  /* 0x000076327d827816 */ /* 0x000fe20000000082 */
[----:B------:R-:W-:Y:S02]  /*232d0*/  FFMA.FTZ R128, R128, R169, 1.1641532182693481445e-10 ;  /* 0x2f00000080807423 */ /* 0x000fe400000100a9 */
[----:B------:R-:W-:Y:S01]  /*232e0*/  FMUL.FTZ R131, R131, UR21 ;  /* 0x0000001583837c20 */ /* 0x000fe20008410000 */
[----:B------:R-:W-:-:S02]  /*232f0*/  SHF.L.U32 R130, R130, 0x10, RZ ;  /* 0x0000001082827819 */ /* 0x000fc400000006ff */
[----:B------:R-:W-:Y:S01]  /*23300*/  FSETP.GTU.FTZ.AND P2, PT, R128, UR23, PT ;  /* 0x0000001780007c0b */ /* 0x000fe2000bf5c000 */
[----:B------:R-:W-:Y:S01]  /*23310*/  FMUL.FTZ R131, R131, UR20 ;  /* 0x0000001483837c20 */ /* 0x000fe20008410000 */
[----:B------:R-:W-:Y:S02]  /*23320*/  IMAD.U32 R128, R27, 0x10000, RZ ;  /* 0x000100001b807824 */ /* 0x000fe400078e00ff */
[----:B------:R-:W-:Y:S02]  /*23330*/  SEL R169, RZ, 0x1, P2 ;  /* 0x00000001ffa97807 */ /* 0x000fe40001000000 */
[----:B------:R-:W-:-:S05]  /*23340*/  FSEL R131, R131, RZ, !P2 ;  /* 0x000000ff83837208 */ /* 0x000fca0005000000 */
[----:B------:R-:W-:-:S07]  /*23350*/  FFMA.FTZ R217, R131, R128, R130 ;  /* 0x0000008083d97223 */ /* 0x000fce0000010082 */
.L_x_4610:
        /* <DEDUP_REMOVED lines=20> */
.L_x_4616:
        /* <DEDUP_REMOVED lines=12> */
.L_x_4617:
        /* <DEDUP_REMOVED lines=41> */
.L_x_4615:
        /* <DEDUP_REMOVED lines=12> */
.L_x_4614:
        /* <DEDUP_REMOVED lines=21> */
.L_x_4620:
        /* <DEDUP_REMOVED lines=12> */
.L_x_4621:
        /* <DEDUP_REMOVED lines=42> */
.L_x_4619:
        /* <DEDUP_REMOVED lines=14> */
.L_x_4618:
        /* <DEDUP_REMOVED lines=20> */
.L_x_4624:
        /* <DEDUP_REMOVED lines=12> */
.L_x_4625:
        /* <DEDUP_REMOVED lines=42> */
.L_x_4623:
[----:B------:R-:W-:Y:S01]  /*242e0*/  I2FP.F32.U32 R129, R130 ;  /* 0x0000008200817245 */ /* 0x000fe20000201000 */
[----:B------:R-:W-:Y:S02]  /*242f0*/  HFMA2 R130, -RZ, RZ, 0.1171875, 0 ;  /* 0x2f800000ff827431 */ /* 0x000fe400000001ff */
[----:B------:R-:W-:Y:S02]  /*24300*/  IMAD.U32 R131, R123, 0x10000, RZ ;  /* 0x000100007b837824 */ /* 0x000fe400078e00ff */
[----:B------:R-:W-:Y:S02]  /*24310*/  IMAD.U32 R177, R127, 0x10000, RZ ;  /* 0x000100007fb17824 */ /* 0x000fe400078e00ff */
[----:B------:R-:W-:-:S04]  /*24320*/  FMUL.FTZ R131, R131, UR21 ;  /* 0x0000001583837c20 */ /* 0x000fc80008410000 */
[----:B------:R-:W-:Y:S01]  /*24330*/  FMUL.FTZ R131, R131, UR20 ;  /* 0x0000001483837c20 */ /* 0x000fe20008410000 */
[----:B------:R-:W-:-:S05]  /*24340*/  FFMA.FTZ R129, R129, R130, 1.1641532182693481445e-10 ;  /* 0x2f00000081817423 */ /* 0x000fca0000010082 */
[----:B------:R-:W-:Y:S02]  /*24350*/  FSETP.GTU.FTZ.AND P2, PT, R129, UR23, PT ;  /* 0x0000001781007c0b */ /* 0x000fe4000bf5c000 */
[----:B------:R-:W-:Y:S02]  /*24360*/  SHF.L.U32 R129, R119, 0x10, RZ ;  /* 0x0000001077817819 */ /* 0x000fe400000006ff */
[----:B------:R-:W-:Y:S02]  /*24370*/  FSEL R214, R131, RZ, !P2 ;  /* 0x000000ff83d67208 */ /* 0x000fe40005000000 */
[----:B------:R-:W-:-:S03]  /*24380*/  SEL R172, RZ, 0x1, P2 ;  /* 0x00000001ffac7807 */ /* 0x000fc60001000000 */
[----:B------:R-:W-:-:S07]  /*24390*/  FFMA.FTZ R214, R214, R129, R177 ;  /* 0x00000081d6d67223 */ /* 0x000fce00000100b1 */
.L_x_4622:
        /* <DEDUP_REMOVED lines=21> */
.L_x_4628:
        /* <DEDUP_REMOVED lines=12> */
.L_x_4629:
        /* <DEDUP_REMOVED lines=42> */
.L_x_4627:
[----:B------:R-:W-:Y:S01]  /*24850*/  I2FP.F32.U32 R128, R129 ;  /* 0x0000008100807245 */ /* 0x000fe20000201000 */
[----:B------:R-:W-:Y:S01]  /*24860*/  HFMA2 R129, -RZ, RZ, 0.1171875, 0 ;  /* 0x2f800000ff817431 */ /* 0x000fe200000001ff */
[----:B------:R-:W-:Y:S02]  /*24870*/  PRMT R130, R123, 0x7632, R130 ;  /* 0x000076327b827816 */ /* 0x000fe40000000082 */
[----:B------:R-:W-:-:S03]  /*24880*/  PRMT R131, R127, 0x7632, R131 ;  /* 0x000076327f837816 */ /* 0x000fc60000000083 */
[----:B------:R-:W-:Y:S02]  /*24890*/  IMAD.U32 R130, R130, 0x10000, RZ ;  /* 0x0001000082827824 */ /* 0x000fe400078e00ff */
[----:B------:R-:W-:Y:S02]  /*248a0*/  IMAD.U32 R131, R131, 0x10000, RZ ;  /* 0x0001000083837824 */ /* 0x000fe400078e00ff */
[----:B------:R-:W-:Y:S01]  /*248b0*/  FFMA.FTZ R128, R128, R129, 1.1641532182693481445e-10 ;  /* 0x2f00000080807423 */ /* 0x000fe20000010081 */
[----:B------:R-:W-:Y:S01]  /*248c0*/  FMUL.FTZ R130, R130, UR21 ;  /* 0x0000001582827c20 */ /* 0x000fe20008410000 */
[----:B------:R-:W-:-:S03]  /*248d0*/  SHF.L.U32 R129, R25, 0x10, RZ ;  /* 0x0000001019817819 */ /* 0x000fc600000006ff */
[----:B------:R-:W-:Y:S01]  /*248e0*/  FMUL.FTZ R130, R130, UR20 ;  /* 0x0000001482827c20 */ /* 0x000fe20008410000 */
[----:B------:R-:W-:-:S04]  /*248f0*/  FSETP.GTU.FTZ.AND P0, PT, R128, UR23, PT ;  /* 0x0000001780007c0b */ /* 0x000fc8000bf1c000 */
[----:B------:R-:W-:Y:S02]  /*24900*/  FSEL R130, R130, RZ, !P0 ;  /* 0x000000ff82827208 */ /* 0x000fe40004000000 */
[----:B------:R-:W-:-:S03]  /*24910*/  SEL R176, RZ, 0x1, P0 ;  /* 0x00000001ffb07807 */ /* 0x000fc60000000000 */
[----:B------:R-:W-:-:S07]  /*24920*/  FFMA.FTZ R230, R130, R129, R131 ;  /* 0x0000008182e67223 */ /* 0x000fce0000010083 */
.L_x_4626:
[----:B------:R-:W-:Y:S02]  /*24930*/  F2FP.BF16.F32.PACK_AB R131, RZ, R230 ;  /* 0x000000e6ff83723e */ /* 0x000fe400000010ff */
[----:B------:R-:W-:Y:S02]  /*24940*/  PRMT R130, R228, 0x5410, R229 ;  /* 0x00005410e4827816 */ /* 0x000fe400000000e5 */
[----:B------:R-:W-:Y:S02]  /*24950*/  PRMT R129, R226, 0x5410, R225 ;  /* 0x00005410e2817816 */ /* 0x000fe400000000e1 */
[----:B------:R-:W-:Y:S02]  /*24960*/  PRMT R128, R224, 0x5410, R223 ;  /* 0x00005410e0807816 */ /* 0x000fe400000000df */
[----:B------:R-:W-:Y:S01]  /*24970*/  PRMT R131, R179, 0x5410, R131 ;  /* 0x00005410b3837816 */ /* 0x000fe20000000083 */
[----:B------:R-:W-:Y:S06]  /*24980*/  BRA `(.L_x_4630) ;  /* 0x0000002800507947 */ /* 0x000fec0003800000 */
.L_x_4597:
[----:B------:R-:W-:Y:S01]  /*24990*/  MOV R220, RZ ;  /* 0x000000ff00dc7202 */ /* 0x000fe20000000f00 */
[----:B0-----:R-:W-:Y:S01]  /*249a0*/  IMAD.MOV.U32 R128, RZ, RZ, R225 ;  /* 0x000000ffff807224 */ /* 0x001fe200078e00e1 */
        /* <DEDUP_REMOVED lines=17> */
.L_x_4633:
[----:B------:R-:W-:-:S04]  /*24ac0*/  IADD3 R2, PT, PT, R2, 0x1, RZ ;  /* 0x0000000102027810 */ /* 0x000fc80007ffe0ff */
[C---:B------:R-:W-:Y:S01]  /*24ad0*/  ISETP.NE.AND P0, PT, R2.reuse, RZ, PT ;  /* 0x000000ff0200720c */ /* 0x040fe20003f05270 */
[----:B-1----:R-:W-:-:S12]  /*24ae0*/  IMAD.WIDE.U32 R178, R2, -0x2daee0ad, RZ ;  /* 0xd2511f5302b27825 */ /* 0x002fd800078e00ff */
        /* <DEDUP_REMOVED lines=9> */
.L_x_4634:
        /* <DEDUP_REMOVED lines=42> */
.L_x_4632:
[----:B------:R-:W-:Y:S01]  /*24e20*/  HFMA2 R130, -RZ, RZ, 0.1171875, 0 ;  /* 0x2f800000ff827431 */ /* 0x000fe200000001ff */
[----:B------:R-:W-:Y:S01]  /*24e30*/  I2FP.F32.U32 R129, R129 ;  /* 0x0000008100817245 */ /* 0x000fe20000201000 */
[----:B-----5:R-:W-:-:S04]  /*24e40*/  IMAD.U32 R131, R120, 0x10000, RZ ;  /* 0x0001000078837824 */ /* 0x020fc800078e00ff */
[----:B------:R-:W-:Y:S01]  /*24e50*/  FMUL.FTZ R131, R131, UR21 ;  /* 0x0000001583837c20 */ /* 0x000fe20008410000 */
[----:B------:R-:W-:-:S03]  /*24e60*/  FFMA.FTZ R129, R129, R130, 1.1641532182693481445e-10 ;  /* 0x2f00000081817423 */ /* 0x000fc60000010082 */
[----:B------:R-:W-:Y:S02]  /*24e70*/  FMUL.FTZ R131, R131, UR20 ;  /* 0x0000001483837c20 */ /* 0x000fe40008410000 */
[----:B------:R-:W-:Y:S02]  /*24e80*/  FSETP.GTU.FTZ.AND P0, PT, R129, UR23, PT ;  /* 0x0000001781007c0b */ /* 0x000fe4000bf1c000 */
[----:B------:R-:W-:Y:S02]  /*24e90*/  SHF.L.U32 R129, R116, 0x10, RZ ;  /* 0x0000001074817819 */ /* 0x000fe400000006ff */
[----:B------:R-:W-:Y:S02]  /*24ea0*/  FSEL R220, R131, RZ, !P0 ;  /* 0x000000ff83dc7208 */ /* 0x000fe40004000000 */
[----:B------:R-:W-:-:S03]  /*24eb0*/  SEL R166, RZ, 0x1, P0 ;  /* 0x00000001ffa67807 */ /* 0x000fc60000000000 */
[----:B------:R-:W-:-:S07]  /*24ec0*/  FMUL.FTZ R220, R129, R220 ;  /* 0x000000dc81dc7220 */ /* 0x000fce0000410000 */
.L_x_4631:
        /* <DEDUP_REMOVED lines=16> */
.L_x_4637:
[----:B------:R-:W-:-:S04]  /*24fd0*/  VIADD R2, R2, 0x1 ;  /* 0x0000000102027836 */ /* 0x000fc80000000000 */
[C---:B-1----:R-:W-:Y:S01]  /*24fe0*/  IMAD.WIDE.U32 R178, R2.reuse, -0x2daee0ad, RZ ;  /* 0xd2511f5302b27825 */ /* 0x042fe200078e00ff */
        /* <DEDUP_REMOVED lines=10> */
.L_x_4638:
        /* <DEDUP_REMOVED lines=42> */
.L_x_4636:
[----:B-----5:R-:W-:Y:S01]  /*25330*/  PRMT R131, R120, 0x7632, R131 ;  /* 0x0000763278837816 */ /* 0x020fe20000000083 */
[----:B------:R-:W-:Y:S01]  /*25340*/  IMAD.MOV.U32 R167, RZ, RZ, 0x2f800000 ;  /* 0x2f800000ffa77424 */ /* 0x000fe200078e00ff */
[----:B------:R-:W-:Y:S02]  /*25350*/  I2FP.F32.U32 R128, R130 ;  /* 0x0000008200807245 */ /* 0x000fe40000201000 */
[----:B------:R-:W-:-:S03]  /*25360*/  SHF.L.U32 R131, R131, 0x10, RZ ;  /* 0x0000001083837819 */ /* 0x000fc600000006ff */
[----:B------:R-:W-:Y:S02]  /*25370*/  FFMA.FTZ R128, R128, R167, 1.1641532182693481445e-10 ;  /* 0x2f00000080807423 */ /* 0x000fe400000100a7 */
[----:B------:R-:W-:-:S03]  /*25380*/  FMUL.FTZ R131, R131, UR21 ;  /* 0x0000001583837c20 */ /* 0x000fc60008410000 */
[----:B------:R-:W-:Y:S01]  /*25390*/  FSETP.GTU.FTZ.AND P0, PT, R128, UR23, PT ;  /* 0x0000001780007c0b */ /* 0x000fe2000bf1c000 */
[----:B------:R-:W-:Y:S01]  /*253a0*/  FMUL.FTZ R131, R131, UR20 ;  /* 0x0000001483837c20 */ /* 0x000fe20008410000 */
[----:B------:R-:W-:Y:S02]  /*253b0*/  IMAD.U32 R128, R28, 0x10000, RZ ;  /* 0x000100001c807824 */ /* 0x000fe400078e00ff */
[----:B------:R-:W-:Y:S02]  /*253c0*/  SEL R167, RZ, 0x1, P0 ;  /* 0x00000001ffa77807 */ /* 0x000fe40000000000 */
[----:B------:R-:W-:-:S05]  /*253d0*/  FSEL R131, R131, RZ, !P0 ;  /* 0x000000ff83837208 */ /* 0x000fca0004000000 */
[----:B------:R-:W-:-:S07]  /*253e0*/  FMUL.FTZ R219, R128, R131 ;  /* 0x0000008380db7220 */ /* 0x000fce0000410000 */
.L_x_4635:
[----:B------:R-:W-:Y:S01]  /*253f0*/  F2FP.BF16.F32.PACK_AB R224, RZ, R219 ;  /* 0x000000dbffe0723e */ /* 0x000fe200000010ff */
[----:B------:R-:W-:Y:S01]  /*25400*/  IMAD.MOV.U32 R128, RZ, RZ, R129 ;  /* 0x000000ffff807224 */ /* 0x000fe200078e0081 */
[----:B------:R-:W-:Y:S01]  /*25410*/  MOV R218, RZ ;  /* 0x000000ff00da7202 */ /* 0x000fe20000000f00 */
        /* <DEDUP_REMOVED lines=13> */
.L_x_4641:
        /* <DEDUP_REMOVED lines=12> */
.L_x_4642:
        /* <DEDUP_REMOVED lines=42> */
.L_x_4640:
        /* <DEDUP_REMOVED lines=10> */
[----:B------:R-:W-:-:S07]  /*258f0*/  FMUL.FTZ R218, R129, R218 ;  /* 0x000000da81da7220 */ /* 0x000fce0000410000 */
.L_x_4639:
        /* <DEDUP_REMOVED lines=16> */
.L_x_4645:
        /* <DEDUP_REMOVED lines=12> */
.L_x_4646:
        /* <DEDUP_REMOVED lines=42> */
.L_x_4644:
        /* <DEDUP_REMOVED lines=12> */
.L_x_4643:
        /* <DEDUP_REMOVED lines=16> */
.L_x_4649:
        /* <DEDUP_REMOVED lines=12> */
.L_x_4650:
        /* <DEDUP_REMOVED lines=42> */
.L_x_4648:
        /* <DEDUP_REMOVED lines=11> */
.L_x_4647:
[----:B------:R-:W-:Y:S01]  /*26330*/  F2FP.BF16.F32.PACK_AB R228, RZ, R216 ;  /* 0x000000d8ffe4723e */ /* 0x000fe200000010ff */
[----:B-1----:R-:W-:Y:S01]  /*26340*/  IMAD.MOV.U32 R215, RZ, RZ, RZ ;  /* 0x000000ffffd77224 */ /* 0x002fe200078e00ff */
        /* <DEDUP_REMOVED lines=14> */
.L_x_4653:
        /* <DEDUP_REMOVED lines=12> */
.L_x_4654:
        /* <DEDUP_REMOVED lines=42> */
.L_x_4652:
        /* <DEDUP_REMOVED lines=12> */
.L_x_4651:
        /* <DEDUP_REMOVED lines=16> */
.L_x_4657:
        /* <DEDUP_REMOVED lines=12> */
.L_x_4658:
        /* <DEDUP_REMOVED lines=42> */
.L_x_4656:
        /* <DEDUP_REMOVED lines=11> */
.L_x_4655:
        /* <DEDUP_REMOVED lines=16> */
.L_x_4661:
        /* <DEDUP_REMOVED lines=12> */
.L_x_4662:
        /* <DEDUP_REMOVED lines=39> */
[----:B------:R-:W-:Y:S02]  /*27190*/  LOP3.LUT R175, R130, UR41, R129, 0x96, !PT ;  /* 0x0000002982af7c12 */ /* 0x000fe4000f8e9681 */
[----:B------:R-:W-:Y:S01]  /*271a0*/  MOV R129, R177 ;  /* 0x000000b100817202 */ /* 0x000fe20000000f00 */
[----:B------:R-:W-:-:S07]  /*271b0*/  IMAD.MOV.U32 R177, RZ, RZ, R128 ;  /* 0x000000ffffb17224 */ /* 0x000fce00078e0080 */
.L_x_4660:
        /* <DEDUP_REMOVED lines=12> */
.L_x_4659:
[----:B------:R-:W-:Y:S02]  /*27280*/  F2FP.BF16.F32.PACK_AB R131, RZ, R230 ;  /* 0x000000e6ff83723e */ /* 0x000fe400000010ff */
[----:B------:R-:W-:Y:S02]  /*27290*/  PRMT R130, R228, 0x5410, R229 ;  /* 0x00005410e4827816 */ /* 0x000fe400000000e5 */
[----:B------:R-:W-:Y:S02]  /*272a0*/  PRMT R129, R226, 0x5410, R227 ;  /* 0x00005410e2817816 */ /* 0x000fe400000000e3 */
[----:B------:R-:W-:Y:S02]  /*272b0*/  PRMT R128, R225, 0x5410, R224 ;  /* 0x00005410e1807816 */ /* 0x000fe400000000e0 */
[----:B------:R-:W-:-:S07]  /*272c0*/  PRMT R131, R223, 0x5410, R131 ;  /* 0x00005410df837816 */ /* 0x000fce0000000083 */
.L_x_4630:
        /* <DEDUP_REMOVED lines=79> */
.L_x_4663:
[----:B0-----:R-:W0:Y:S01]  /*277c0*/  SHFL.BFLY PT, R128, R179, 0x1, 0x1f ;  /* 0x0c201f00b3807f89 */ /* 0x001e2200000e0000 */
[----:B------:R-:W-:Y:S01]  /*277d0*/  BSSY.RECONVERGENT B0, `(.L_x_4664) ;  /* 0x0000092000007945 */ /* 0x000fe20003800200 */
        /* <DEDUP_REMOVED lines=8> */
[----:B------:R-:W-:Y:S02]  /*27860*/  IMAD.MOV.U32 R221, RZ, RZ, RZ ;  /* 0x000000ffffdd7224 */ /* 0x000fe400078e00ff */
        /* <DEDUP_REMOVED lines=136> */
.L_x_4665:
[----:B------:R-:W-:Y:S05]  /*280f0*/  BSYNC.RECONVERGENT B0 ;  /* 0x0000000000007941 */ /* 0x000fea0003800200 */
.L_x_4664:
[----:B------:R-:W-:Y:S01]  /*28100*/  BAR.SYNC.DEFER_BLOCKING 0x0 ;  /* 0x0000000000007b1d */ /* 0x000fe20000010000 */
[----:B0-----:R-:W-:-:S05]  /*28110*/  CS2R R128, SRZ ;  /* 0x0000000000807805 */ /* 0x001fca000001ff00 */
        /* <DEDUP_REMOVED lines=10> */
.L_x_4667:
[----:B------:R-:W-:Y:S05]  /*281c0*/  BSYNC.RECONVERGENT B0 ;  /* 0x0000000000007941 */ /* 0x000fea0003800200 */
.L_x_4666:
[----:B------:R-:W1:Y:S01]  /*281d0*/  SHFL.DOWN PT, R130, R221, 0x2, 0x1f ;  /* 0x08401f00dd827f89 */ /* 0x000e6200000e0000 */
[----:B------:R-:W-:Y:S01]  /*281e0*/  ISETP.NE.AND P0, PT, R179, RZ, PT ;  /* 0x000000ffb300720c */ /* 0x000fe20003f05270 */
[----:B------:R-:W-:Y:S01]  /*281f0*/  UISETP.GE.AND UP1, UPT, UR6, 0x1, UPT ;  /* 0x000000010600788c */ /* 0x000fe2000bf26270 */
[----:B------:R-:W-:Y:S01]  /*28200*/  ISETP.NE.AND P1, PT, RZ, UR24, PT ;  /* 0x00000018ff007c0c */ /* 0x000fe2000bf25270 */
[----:B0-----:R-:W0:Y:S04]  /*28210*/  SHFL.DOWN PT, R131, R128, 0x2, 0x1f ;  /* 0x08401f0080837f89 */ /* 0x001e2800000e0000 */
        /* <DEDUP_REMOVED lines=14> */
[----:B0-----:R-:W-:-:S03]  /*28300*/  FMUL.FTZ R221, R223, R226 ;  /* 0x000000e2dfdd7220 */ /* 0x001fc60000410000 */
[----:B------:R-:W-:Y:S01]  /*28310*/  FFMA.FTZ R131, R223, R131, R132 ;  /* 0x00000083df837223 */ /* 0x000fe20000010084 */
[----:B-1----:R-:W-:Y:S01]  /*28320*/  IMAD.IADD R133, R133, 0x1, R228 ;  /* 0x0000000185857824 */ /* 0x002fe200078e02e4 */
[----:B------:R-:W0:Y:S01]  /*28330*/  SHFL.DOWN PT, R128, R221, 0x1, 0x1f ;  /* 0x08201f00dd807f89 */ /* 0x000e2200000e0000 */
[----:B------:R-:W-:-:S03]  /*28340*/  I2FP.F32.S32 R228, R228 ;  /* 0x000000e400e47245 */ /* 0x000fc60000201400 */
[----:B------:R-:W-:Y:S01]  /*28350*/  I2FP.F32.S32 R133, R133 ;  /* 0x0000008500857245 */ /* 0x000fe20000201400 */
[----:B------:R-:W1:Y:S05]  /*28360*/  SHFL.DOWN PT, R130, R131, 0x1, 0x1f ;  /* 0x08201f0083827f89 */ /* 0x000e6a00000e0000 */
[----:B------:R-:W2:Y:S01]  /*28370*/  MUFU.RCP R133, R133 ;  /* 0x0000008500857308 */ /* 0x000ea20000001000 */
[----:B0-----:R-:W-:Y:S01]  /*28380*/  FADD.FTZ R129, R221, -R128 ;  /* 0x80000080dd817221 */ /* 0x001fe20000010000 */
[----:B------:R-:W-:-:S03]  /*28390*/  FMUL.FTZ R223, R128, R228 ;  /* 0x000000e480df7220 */ /* 0x000fc60000410000 */
[----:B------:R-:W-:Y:S01]  /*283a0*/  FMUL.FTZ R129, R129, R129 ;  /* 0x0000008181817220 */ /* 0x000fe20000410000 */
[C---:B------:R-:W-:Y:S01]  /*283b0*/  FFMA.FTZ R128, R222.reuse, R221, R223 ;  /* 0x000000ddde807223 */ /* 0x040fe200000100df */
[----:B-1----:R-:W-:Y:S01]  /*283c0*/  FADD.FTZ R130, R131, R130 ;  /* 0x0000008283827221 */ /* 0x002fe20000010000 */
[----:B------:R-:W0:Y:S01]  /*283d0*/  LDC R223, c[0x0][0x448] ;  /* 0x00011200ffdf7b82 */ /* 0x000e220000000800 */
[----:B------:R-:W-:Y:S01]  /*283e0*/  FMUL.FTZ R129, R222, R129 ;  /* 0x00000081de817220 */ /* 0x000fe20000410000 */
[----:B--2---:R-:W-:-:S03]  /*283f0*/  FMUL.FTZ R132, R133, R128 ;  /* 0x0000008085847220 */ /* 0x004fc60000410000 */
[----:B------:R-:W-:Y:S02]  /*28400*/  FMUL.FTZ R129, R129, R228 ;  /* 0x000000e481817220 */ /* 0x000fe40000410000 */
[----:B------:R-:W1:Y:S02]  /*28410*/  SHFL.IDX PT, R225, R132, RZ, 0x1f ;  /* 0x00001fff84e17589 */ /* 0x000e6400000e0000 */
[----:B------:R-:W-:Y:S02]  /*28420*/  FFMA.FTZ R133, R133, R129, R130 ;  /* 0x0000008185857223 */ /* 0x000fe40000010082 */
[----:B------:R-:W2:Y:S03]  /*28430*/  @!P0 LDC.64 R130, c[0x0][0x3c0] ;  /* 0x0000f000ff828b82 */ /* 0x000ea60000000a00 */
[----:B------:R3:W0:Y:S05]  /*28440*/  SHFL.IDX PT, R224, R133, RZ, 0x1f ;  /* 0x00001fff85e07589 */ /* 0x00062a00000e0000 */
[----:B------:R-:W4:Y:S01]  /*28450*/  @!P0 LDC.64 R128, c[0x0][0x3c8] ;  /* 0x0000f200ff808b82 */ /* 0x000f220000000a00 */
[----:B---3--:R-:W-:-:S02]  /*28460*/  IMAD.U32 R133, RZ, RZ, UR7 ;  /* 0x00000007ff857e24 */ /* 0x008fc4000f8e00ff */
[----:B-1----:R-:W-:-:S05]  /*28470*/  FMUL.FTZ R221, R225, R225 ;  /* 0x000000e1e1dd7220 */ /* 0x002fca0000410000 */
[----:B------:R-:W-:Y:S01]  /*28480*/  FSEL R222, R221, RZ, P1 ;  /* 0x000000ffddde7208 */ /* 0x000fe20000800000 */
[----:B0-----:R-:W-:-:S04]  /*28490*/  FFMA.FTZ R221, R224, UR25, R223 ;  /* 0x00000019e0dd7c23 */ /* 0x001fc800080100df */
[----:B------:R-:W-:Y:S01]  /*284a0*/  FADD.FTZ R132, R221, R222 ;  /* 0x000000dedd847221 */ /* 0x000fe20000010000 */
[----:B------:R-:W-:Y:S01]  /*284b0*/  MOV R221, UR7 ;  /* 0x0000000700dd7c02 */ /* 0x000fe20008000f00 */
[----:B----4-:R-:W-:-:S04]  /*284c0*/  @!P0 IMAD.WIDE R128, R133, 0x4, R128 ;  /* 0x0000000485808825 */ /* 0x010fc800078e0280 */
[----:B------:R-:W0:Y:S01]  /*284d0*/  MUFU.RSQ R132, R132 ;  /* 0x0000008400847308 */ /* 0x000e220000001400 */
[----:B--2---:R-:W-:-:S05]  /*284e0*/  @!P0 IMAD.WIDE R130, R221, 0x4, R130 ;  /* 0x00000004dd828825 */ /* 0x004fca00078e0282 */
[----:B------:R1:W-:Y:S04]  /*284f0*/  @!P0 STG.E desc[UR12][R130.64], R225 ;  /* 0x000000e182008986 */ /* 0x0003e8000c10190c */
[----:B0-----:R1:W-:Y:S01]  /*28500*/  @!P0 STG.E desc[UR12][R128.64], R132 ;  /* 0x0000008480008986 */ /* 0x0013e2000c10190c */
[----:B------:R-:W-:Y:S05]  /*28510*/  BRA.U !UP1, `(.L_x_4668) ;  /* 0x0000001509cc7547 */ /* 0x000fea000b800000 */
[----:B-1----:R-:W-:Y:S01]  /*28520*/  FSEL R128, R225, RZ, !P1 ;  /* 0x000000ffe1807208 */ /* 0x002fe20004800000 */
[----:B------:R-:W-:Y:S01]  /*28530*/  IMAD.U32 R129, R64, 0x10000, RZ ;  /* 0x0001000040817824 */ /* 0x000fe200078e00ff */
[----:B------:R-:W-:Y:S01]  /*28540*/  SHF.L.U32 R224, R36, 0x10, RZ ;  /* 0x0000001024e07819 */ /* 0x000fe200000006ff */
[----:B------:R-:W-:Y:S01]  /*28550*/  IMAD.U32 R131, R23, 0x10000, RZ ;  /* 0x0001000017837824 */ /* 0x000fe200078e00ff */
        /* <DEDUP_REMOVED lines=58> */
[----:B------:R-:W-:Y:S01]  /*28900*/  FMUL.FTZ R141, R132, R141 ;  /* 0x0000008d848d7220 */ /* 0x000fe20000410000 */
[----:B------:R-:W-:Y:S01]  /*28910*/  IMAD.U32 R130, R65, 0x10000, RZ ;  /* 0x0001000041827824 */ /* 0x000fe200078e00ff */
[----:B------:R-:W-:Y:S01]  /*28920*/  SHF.L.U32 R221, R22, 0x10, RZ ;  /* 0x0000001016dd7819 */ /* 0x000fe200000006ff */
[C---:B------:R-:W-:Y:S01]  /*28930*/  FMUL.FTZ R140, R132.reuse, R140 ;  /* 0x0000008c848c7220 */ /* 0x040fe20000410000 */
[----:B------:R-:W-:Y:S01]  /*28940*/  FMUL.FTZ R139, R132, R139 ;  /* 0x0000008b848b7220 */ /* 0x000fe20000410000 */
[----:B------:R-:W-:-:S02]  /*28950*/  IMAD.U32 R133, R21, 0x10000, RZ ;  /* 0x0001000015857824 */ /* 0x000fc400078e00ff */
        /* <DEDUP_REMOVED lines=80> */
[----:B------:R-:W-:Y:S01]  /*28e60*/  SHF.L.U32 R225, R12, 0x10, RZ ;  /* 0x000000100ce17819 */ /* 0x000fe200000006ff */
        /* <DEDUP_REMOVED lines=10> */
[----:B------:R-:W-:Y:S01]  /*28f10*/  FFMA.FTZ R225, R144, R225, R181 ;  /* 0x000000e190e17223 */ /* 0x000fe200000100b5 */
        /* <DEDUP_REMOVED lines=8> */
[----:B------:R-:W-:Y:S01]  /*28fa0*/  PRMT R187, R74, 0x7632, R187 ;  /* 0x000076324abb7816 */ /* 0x000fe200000000bb */
        /* <DEDUP_REMOVED lines=12> */
[----:B------:R-:W-:Y:S01]  /*29070*/  PRMT R189, R47, 0x7632, R189 ;  /* 0x000076322fbd7816 */ /* 0x000fe200000000bd */
[----:B------:R-:W-:Y:S01]  /*29080*/  FFMA.FTZ R144, R184, R181, R187 ;  /* 0x000000b5b8907223 */ /* 0x000fe200000100bb */
[----:B------:R-:W-:Y:S01]  /*29090*/  FFMA.FTZ R145, R183, R188, R222 ;  /* 0x000000bcb7917223 */ /* 0x000fe200000100de */
[----:B------:R-:W-:Y:S01]  /*290a0*/  PRMT R181, R48, 0x7632, R181 ;  /* 0x0000763230b57816 */ /* 0x000fe200000000b5 */
[----:B------:R-:W-:Y:S01]  /*290b0*/  IMAD.U32 R186, R77, 0x10000, RZ ;  /* 0x000100004dba7824 */ /* 0x000fe200078e00ff */
[----:B------:R-:W-:Y:S01]  /*290c0*/  PRMT R183, R76, 0x7632, R183 ;  /* 0x000076324cb77816 */ /* 0x000fe200000000b7 */
[----:B------:R-:W-:Y:S01]  /*290d0*/  UIADD3 UR4, UPT, UPT, UR6, -0x1, URZ ;  /* 0xffffffff06047890 */ /* 0x000fe2000fffe0ff */
[----:B------:R-:W-:Y:S01]  /*290e0*/  PRMT R227, R75, 0x7632, R227 ;  /* 0x000076324be37816 */ /* 0x000fe200000000e3 */
[----:B------:R-:W-:Y:S01]  /*290f0*/  IMAD.U32 R181, R181, 0x10000, RZ ;  /* 0x00010000b5b57824 */ /* 0x000fe200078e00ff */
[----:B------:R-:W-:Y:S01]  /*29100*/  SHF.L.U32 R183, R183, 0x10, RZ ;  /* 0x00000010b7b77819 */ /* 0x000fe200000006ff */
[----:B------:R-:W-:Y:S01]  /*29110*/  UIMAD UR4, UR4, UR22, URZ ;  /* 0x00000016040472a4 */ /* 0x000fe2000f8e02ff */
[----:B------:R-:W-:Y:S01]  /*29120*/  SHF.L.U32 R189, R189, 0x10, RZ ;  /* 0x00000010bdbd7819 */ /* 0x000fe200000006ff */
[----:B------:R-:W-:Y:S01]  /*29130*/  IMAD.U32 R227, R227, 0x10000, RZ ;  /* 0x00010000e3e37824 */ /* 0x000fe200078e00ff */
[----:B------:R-:W-:Y:S01]  /*29140*/  SHF.L.U32 R180, R48, 0x10, RZ ;  /* 0x0000001030b47819 */ /* 0x000fe200000006ff */
[----:B------:R-:W-:Y:S01]  /*29150*/  FFMA.FTZ R196, R196, R181, R183 ;  /* 0x000000b5c4c47223 */ /* 0x000fe200000100b7 */
[----:B------:R-:W-:Y:S01]  /*29160*/  PRMT R181, R50, 0x7632, R181 ;  /* 0x0000763232b57816 */ /* 0x000fe200000000b5 */
[----:B------:R-:W-:Y:S01]  /*29170*/  FFMA.FTZ R222, R182, R189, R227 ;  /* 0x000000bdb6de7223 */ /* 0x000fe200000100e3 */
[----:B------:R-:W-:Y:S01]  /*29180*/  PRMT R183, R78, 0x7632, R183 ;  /* 0x000076324eb77816 */ /* 0x000fe200000000b7 */
[----:B------:R-:W-:Y:S01]  /*29190*/  IMAD.U32 R182, R76, 0x10000, RZ ;  /* 0x000100004cb67824 */ /* 0x000fe200078e00ff */
[----:B------:R-:W-:Y:S01]  /*291a0*/  SHF.L.U32 R181, R181, 0x10, RZ ;  /* 0x00000010b5b57819 */ /* 0x000fe200000006ff */
[----:B------:R-:W-:Y:S01]  /*291b0*/  USHF.R.S32.HI UR5, URZ, 0x1f, UR4 ;  /* 0x0000001fff057899 */ /* 0x000fe20008011404 */
[----:B------:R-:W-:Y:S01]  /*291c0*/  PRMT R185, R49, 0x7632, R185 ;  /* 0x0000763231b97816 */ /* 0x000fe200000000b9 */
[----:B------:R-:W-:Y:S01]  /*291d0*/  IMAD.U32 R183, R183, 0x10000, RZ ;  /* 0x00010000b7b77824 */ /* 0x000fe200078e00ff */
[----:B------:R-:W-:Y:S01]  /*291e0*/  PRMT R187, R77, 0x7632, R187 ;  /* 0x000076324dbb7816 */ /* 0x000fe200000000bb */
[----:B------:R-:W-:Y:S01]  /*291f0*/  FFMA.FTZ R197, R197, R180, R182 ;  /* 0x000000b4c5c57223 */ /* 0x000fe200000100b6 */
[----:B------:R-:W-:Y:S01]  /*29200*/  SHF.L.U32 R180, R51, 0x10, RZ ;  /* 0x0000001033b47819 */ /* 0x000fe200000006ff */
[----:B------:R-:W-:Y:S01]  /*29210*/  IMAD.U32 R182, R79, 0x10000, RZ ;  /* 0x000100004fb67824 */ /* 0x000fe200078e00ff */
[----:B------:R-:W-:Y:S01]  /*29220*/  SHF.L.U32 R187, R187, 0x10, RZ ;  /* 0x00000010bbbb7819 */ /* 0x000fe200000006ff */
[----:B------:R-:W-:Y:S01]  /*29230*/  FFMA.FTZ R192, R192, R181, R183 ;  /* 0x000000b5c0c07223 */ /* 0x000fe200000100b7 */
[----:B------:R-:W-:Y:S01]  /*29240*/  IMAD.U32 R185, R185, 0x10000, RZ ;  /* 0x00010000b9b97824 */ /* 0x000fe200078e00ff */
[----:B------:R-:W-:Y:S01]  /*29250*/  PRMT R181, R53, 0x7632, R181 ;  /* 0x0000763235b57816 */ /* 0x000fe200000000b5 */
[----:B------:R-:W-:Y:S01]  /*29260*/  FFMA.FTZ R191, R191, R180, R182 ;  /* 0x000000b4bfbf7223 */ /* 0x000fe200000100b6 */
[----:B------:R-:W-:Y:S01]  /*29270*/  PRMT R183, R81, 0x7632, R183 ;  /* 0x0000763251b77816 */ /* 0x000fe200000000b7 */
        /* <DEDUP_REMOVED lines=14> */
[----:B------:R-:W-:Y:S01]  /*29360*/  ULEA.HI UR5, UR5, UR4, URZ, 0x3 ;  /* 0x0000000405057291 */ /* 0x000fe2000f8f18ff */
[----:B------:R-:W-:Y:S01]  /*29370*/  PRMT R183, R83, 0x7632, R183 ;  /* 0x0000763253b77816 */ /* 0x000fe200000000b7 */
[----:B------:R-:W-:Y:S01]  /*29380*/  FFMA.FTZ R190, R190, R185, R187 ;  /* 0x000000b9bebe7223 */ /* 0x000fe200000100bb */
[----:B------:R-:W-:Y:S01]  /*29390*/  SHF.L.U32 R181, R181, 0x10, RZ ;  /* 0x00000010b5b57819 */ /* 0x000fe200000006ff */
[----:B------:R-:W-:Y:S01]  /*293a0*/  FFMA.FTZ R213, R213, R180, R182 ;  /* 0x000000b4d5d57223 */ /* 0x000fe200000100b6 */
[----:B------:R-:W-:Y:S01]  /*293b0*/  PRMT R185, R54, 0x7632, R185 ;  /* 0x0000763236b97816 */ /* 0x000fe200000000b9 */
[----:B------:R-:W-:Y:S01]  /*293c0*/  IMAD.U32 R183, R183, 0x10000, RZ ;  /* 0x00010000b7b77824 */ /* 0x000fe200078e00ff */
[----:B------:R-:W-:Y:S01]  /*293d0*/  PRMT R187, R82, 0x7632, R187 ;  /* 0x0000763252bb7816 */ /* 0x000fe200000000bb */
[----:B------:R-:W-:Y:S01]  /*293e0*/  IMAD.U32 R182, R86, 0x10000, RZ ;  /* 0x0001000056b67824 */ /* 0x000fe200078e00ff */
[----:B------:R-:W-:Y:S01]  /*293f0*/  SHF.L.U32 R180, R58, 0x10, RZ ;  /* 0x000000103ab47819 */ /* 0x000fe200000006ff */
[----:B------:R-:W-:Y:S01]  /*29400*/  FFMA.FTZ R198, R198, R181, R183 ;  /* 0x000000b5c6c67223 */ /* 0x000fe200000100b7 */
[----:B------:R-:W-:Y:S01]  /*29410*/  SHF.L.U32 R187, R187, 0x10, RZ ;  /* 0x00000010bbbb7819 */ /* 0x000fe200000006ff */
[----:B------:R-:W-:Y:S01]  /*29420*/  IMAD.U32 R185, R185, 0x10000, RZ ;  /* 0x00010000b9b97824 */ /* 0x000fe200078e00ff */
[----:B------:R-:W-:Y:S01]  /*29430*/  PRMT R181, R58, 0x7632, R181 ;  /* 0x000076323ab57816 */ /* 0x000fe200000000b5 */
[----:B------:R-:W-:Y:S01]  /*29440*/  FFMA.FTZ R209, R209, R180, R182 ;  /* 0x000000b4d1d17223 */ /* 0x000fe200000100b6 */
[----:B------:R-:W-:Y:S01]  /*29450*/  PRMT R183, R86, 0x7632, R183 ;  /* 0x0000763256b77816 */ /* 0x000fe200000000b7 */
[----:B------:R-:W-:Y:S01]  /*29460*/  FFMA.FTZ R200, R200, R185, R187 ;  /* 0x000000b9c8c87223 */ /* 0x000fe200000100bb */
[----:B------:R-:W-:Y:S01]  /*29470*/  PRMT R180, R60, 0x7632, R180 ;  /* 0x000076323cb47816 */ /* 0x000fe200000000b4 */
[----:B------:R-:W-:Y:S01]  /*29480*/  IMAD.U32 R181, R181, 0x10000, RZ ;  /* 0x00010000b5b57824 */ /* 0x000fe200078e00ff */
[----:B------:R-:W-:Y:S01]  /*29490*/  PRMT R182, R88, 0x7632, R182 ;  /* 0x0000763258b67816 */ /* 0x000fe200000000b6 */
[----:B------:R-:W-:Y:S01]  /*294a0*/  IMAD.U32 R226, R78, 0x10000, RZ ;  /* 0x000100004ee27824 */ /* 0x000fe200078e00ff */
[----:B------:R-:W-:-:S02]  /*294b0*/  SHF.L.U32 R184, R49, 0x10, RZ ;  /* 0x0000001031b87819 */ /* 0x000fc400000006ff */
[----:B------:R-:W-:Y:S01]  /*294c0*/  PRMT R185, R56, 0x7632, R185 ;  /* 0x0000763238b97816 */ /* 0x000fe200000000b9 */
[----:B------:R-:W-:Y:S01]  /*294d0*/  IMAD.U32 R182, R182, 0x10000, RZ ;  /* 0x00010000b6b67824 */ /* 0x000fe200078e00ff */
[----:B------:R-:W-:Y:S01]  /*294e0*/  PRMT R187, R84, 0x7632, R187 ;  /* 0x0000763254bb7816 */ /* 0x000fe200000000bb */
        /* <DEDUP_REMOVED lines=9> */
[----:B------:R-:W-:Y:S01]  /*29580*/  PRMT R189, R52, 0x7632, R189 ;  /* 0x0000763234bd7816 */ /* 0x000fe200000000bd */
[----:B------:R-:W0:Y:S01]  /*29590*/  LDC.64 R180, c[0x0][0x428] ;  /* 0x00010a00ffb47b82 */ /* 0x000e220000000a00 */
[----:B------:R-:W-:Y:S01]  /*295a0*/  FFMA.FTZ R205, R205, R184, R186 ;  /* 0x000000b8cdcd7223 */ /* 0x000fe200000100ba */
[----:B------:R-:W-:Y:S01]  /*295b0*/  SHF.L.U32 R184, R54, 0x10, RZ ;  /* 0x0000001036b87819 */ /* 0x000fe200000006ff */
[----:B------:R-:W-:Y:S01]  /*295c0*/  FFMA.FTZ R212, R212, R185, R187 ;  /* 0x000000b9d4d47223 */ /* 0x000fe200000100bb */
[----:B------:R-:W-:Y:S01]  /*295d0*/  PRMT R227, R80, 0x7632, R227 ;  /* 0x0000763250e37816 */ /* 0x000fe200000000e3 */
[----:B------:R-:W-:Y:S01]  /*295e0*/  IMAD.U32 R186, R82, 0x10000, RZ ;  /* 0x0001000052ba7824 */ /* 0x000fe200078e00ff */
[----:B------:R-:W-:-:S02]  /*295f0*/  PRMT R185, R59, 0x7632, R185 ;  /* 0x000076323bb97816 */ /* 0x000fc400000000b9 */
[----:B------:R-:W-:Y:S01]  /*29600*/  PRMT R187, R87, 0x7632, R187 ;  /* 0x0000763257bb7816 */ /* 0x000fe200000000bb */
[----:B------:R-:W-:Y:S01]  /*29610*/  FFMA.FTZ R201, R201, R184, R186 ;  /* 0x000000b8c9c97223 */ /* 0x000fe200000100ba */
[----:B------:R-:W-:Y:S01]  /*29620*/  SHF.L.U32 R189, R189, 0x10, RZ ;  /* 0x00000010bdbd7819 */ /* 0x000fe200000006ff */
[----:B------:R-:W-:Y:S01]  /*29630*/  IMAD.U32 R227, R227, 0x10000, RZ ;  /* 0x00010000e3e37824 */ /* 0x000fe200078e00ff */
[----:B------:R-:W-:Y:S01]  /*29640*/  SHF.L.U32 R187, R187, 0x10, RZ ;  /* 0x00000010bbbb7819 */ /* 0x000fe200000006ff */
[----:B------:R-:W-:Y:S01]  /*29650*/  IMAD.U32 R185, R185, 0x10000, RZ ;  /* 0x00010000b9b97824 */ /* 0x000fe200078e00ff */
[----:B------:R-:W-:Y:S01]  /*29660*/  SHF.L.U32 R184, R57, 0x10, RZ ;  /* 0x0000001039b87819 */ /* 0x000fe200000006ff */
[----:B------:R-:W-:Y:S02]  /*29670*/  IMAD.U32 R186, R85, 0x10000, RZ ;  /* 0x0001000055ba7824 */ /* 0x000fe400078e00ff */
[----:B------:R-:W-:Y:S01]  /*29680*/  FFMA.FTZ R204, R204, R189, R227 ;  /* 0x000000bdcccc7223 */ /* 0x000fe200000100e3 */
[----:B------:R-:W-:Y:S01]  /*29690*/  FFMA.FTZ R206, R206, R185, R187 ;  /* 0x000000b9cece7223 */ /* 0x000fe200000100bb */
[----:B------:R-:W-:Y:S01]  /*296a0*/  SHF.L.U32 R183, R61, 0x10, RZ ;  /* 0x000000103db77819 */ /* 0x000fe200000006ff */
[----:B------:R-:W-:Y:S01]  /*296b0*/  FFMA.FTZ R211, R211, R184, R186 ;  /* 0x000000b8d3d37223 */ /* 0x000fe200000100ba */
[----:B------:R-:W-:Y:S01]  /*296c0*/  F2FP.BF16.F32.PACK_AB R128, R140, R128 ;  /* 0x000000808c80723e */ /* 0x000fe200000010ff */
[----:B------:R-:W-:Y:S01]  /*296d0*/  IMAD.U32 R185, R89, 0x10000, RZ ;  /* 0x0001000059b97824 */ /* 0x000fe200078e00ff */
[----:B------:R-:W-:Y:S01]  /*296e0*/  PRMT R189, R57, 0x7632, R189 ;  /* 0x0000763239bd7816 */ /* 0x000fe200000000bd */
[----:B------:R-:W-:Y:S01]  /*296f0*/  IMAD.U32 R140, RZ, RZ, UR5 ;  /* 0x00000005ff8c7e24 */ /* 0x000fe2000f8e00ff */
[----:B------:R-:W-:Y:S01]  /*29700*/  PRMT R227, R85, 0x7632, R227 ;  /* 0x0000763255e37816 */ /* 0x000fe200000000e3 */
[----:B------:R-:W-:Y:S01]  /*29710*/  IMAD.U32 R186, R87, 0x10000, RZ ;  /* 0x0001000057ba7824 */ /* 0x000fe200078e00ff */
[----:B------:R-:W-:Y:S01]  /*29720*/  SHF.L.U32 R184, R59, 0x10, RZ ;  /* 0x000000103bb87819 */ /* 0x000fe200000006ff */
[----:B------:R-:W-:Y:S01]  /*29730*/  FFMA.FTZ R218, R218, R183, R185 ;  /* 0x000000b7dada7223 */ /* 0x000fe200000100b9 */
[----:B------:R-:W-:Y:S01]  /*29740*/  SHF.L.U32 R189, R189, 0x10, RZ ;  /* 0x00000010bdbd7819 */ /* 0x000fe200000006ff */
[----:B------:R-:W-:Y:S01]  /*29750*/  IMAD.U32 R227, R227, 0x10000, RZ ;  /* 0x00010000e3e37824 */ /* 0x000fe200078e00ff */
[----:B------:R-:W-:Y:S01]  /*29760*/  LEA.HI.SX32 R183, R140, R179, 0x1d ;  /* 0x000000b38cb77211 */ /* 0x000fe200078feaff */
[----:B------:R-:W-:Y:S01]  /*29770*/  FFMA.FTZ R207, R207, R184, R186 ;  /* 0x000000b8cfcf7223 */ /* 0x000fe200000100ba */
[----:B------:R-:W-:Y:S01]  /*29780*/  PRMT R184, R61, 0x7632, R184 ;  /* 0x000076323db87816 */ /* 0x000fe200000000b8 */
[----:B------:R-:W-:Y:S01]  /*29790*/  FFMA.FTZ R210, R210, R189, R227 ;  /* 0x000000bdd2d27223 */ /* 0x000fe200000100e3 */
[----:B------:R-:W-:Y:S01]  /*297a0*/  PRMT R186, R89, 0x7632, R186 ;  /* 0x0000763259ba7816 */ /* 0x000fe200000000ba */
[----:B------:R-:W-:Y:S01]  /*297b0*/  IMAD.U32 R227, R88, 0x10000, RZ ;  /* 0x0001000058e37824 */ /* 0x000fe200078e00ff */
[----:B------:R-:W-:Y:S01]  /*297c0*/  F2FP.BF16.F32.PACK_AB R130, R141, R130 ;  /* 0x000000828d82723e */ /* 0x000fe200000010ff */
[----:B0-----:R-:W-:Y:S01]  /*297d0*/  IMAD.WIDE.U32 R140, R183, 0x10, R180 ;  /* 0x00000010b78c7825 */ /* 0x001fe200078e00b4 */
[----:B------:R-:W-:-:S02]  /*297e0*/  SHF.L.U32 R189, R60, 0x10, RZ ;  /* 0x000000103cbd7819 */ /* 0x000fc400000006ff */
[----:B------:R-:W-:Y:S01]  /*297f0*/  F2FP.BF16.F32.PACK_AB R131, R223, R131 ;  /* 0x00000083df83723e */ /* 0x000fe200000010ff */
[----:B------:R-:W-:Y:S01]  /*29800*/  IMAD.U32 R186, R186, 0x10000, RZ ;  /* 0x00010000baba7824 */ /* 0x000fe200078e00ff */
[----:B------:R-:W-:Y:S01]  /*29810*/  F2FP.BF16.F32.PACK_AB R129, R221, R129 ;  /* 0x00000081dd81723e */ /* 0x000fe200000010ff */
[----:B------:R-:W-:Y:S01]  /*29820*/  FFMA.FTZ R220, R220, R189, R227 ;  /* 0x000000bddcdc7223 */ /* 0x000fe200000100e3 */
[----:B------:R-:W-:Y:S01]  /*29830*/  SHF.L.U32 R184, R184, 0x10, RZ ;  /* 0x00000010b8b87819 */ /* 0x000fe200000006ff */
[----:B------:R-:W-:Y:S01]  /*29840*/  IMAD.U32 R187, R90, 0x10000, RZ ;  /* 0x000100005abb7824 */ /* 0x000fe200078e00ff */
[----:B------:R-:W-:Y:S01]  /*29850*/  SHF.L.U32 R188, R50, 0x10, RZ ;  /* 0x0000001032bc7819 */ /* 0x000fe200000006ff */
[----:B------:R0:W-:Y:S01]  /*29860*/  STG.E.128 desc[UR12][R140.64], R128 ;  /* 0x000000808c007986 */ /* 0x0001e2000c101d0c */
[----:B------:R-:W-:Y:S01]  /*29870*/  SHF.L.U32 R189, R63, 0x10, RZ ;  /* 0x000000103fbd7819 */ /* 0x000fe200000006ff */
[----:B------:R-:W-:Y:S01]  /*29880*/  FFMA.FTZ R217, R217, R184, R186 ;  /* 0x000000b8d9d97223 */ /* 0x000fe200000100ba */
[----:B------:R-:W-:Y:S01]  /*29890*/  SHF.L.U32 R221, R91, 0x10, RZ ;  /* 0x000000105bdd7819 */ /* 0x000fe200000006ff */
[----:B------:R-:W-:Y:S01]  /*298a0*/  FFMA.FTZ R193, R193, R188, R226 ;  /* 0x000000bcc1c17223 */ /* 0x000fe200000100e2 */
[----:B------:R-:W-:Y:S01]  /*298b0*/  PRMT R223, R63, 0x7632, R223 ;  /* 0x000076323fdf7816 */ /* 0x000fe200000000df */
[----:B------:R-:W-:Y:S01]  /*298c0*/  IMAD.U32 R226, R83, 0x10000, RZ ;  /* 0x0001000053e27824 */ /* 0x000fe200078e00ff */
[----:B------:R-:W-:Y:S01]  /*298d0*/  PRMT R227, R91, 0x7632, R227 ;  /* 0x000076325be37816 */ /* 0x000fe200000000e3 */
[----:B------:R-:W-:Y:S01]  /*298e0*/  FFMA.FTZ R214, R214, R189, R221 ;  /* 0x000000bdd6d67223 */ /* 0x000fe200000100dd */
[----:B------:R-:W-:Y:S01]  /*298f0*/  PRMT R182, R62, 0x7632, R182 ;  /* 0x000076323eb67816 */ /* 0x000fe200000000b6 */
[----:B------:R-:W-:Y:S01]  /*29900*/  IMAD.U32 R223, R223, 0x10000, RZ ;  /* 0x00010000dfdf7824 */ /* 0x000fe200078e00ff */
[----:B------:R-:W-:-:S02]  /*29910*/  PRMT R184, R90, 0x7632, R184 ;  /* 0x000076325ab87816 */ /* 0x000fc400000000b8 */
[----:B------:R-:W-:Y:S01]  /*29920*/  SHF.L.U32 R185, R62, 0x10, RZ ;  /* 0x000000103eb97819 */ /* 0x000fe200000006ff */
[----:B------:R-:W-:Y:S01]  /*29930*/  IMAD.U32 R182, R182, 0x10000, RZ ;  /* 0x00010000b6b67824 */ /* 0x000fe200078e00ff */
[----:B------:R-:W-:Y:S02]  /*29940*/  SHF.L.U32 R188, R55, 0x10, RZ ;  /* 0x0000001037bc7819 */ /* 0x000fe400000006ff */
[----:B------:R-:W-:Y:S01]  /*29950*/  SHF.L.U32 R227, R227, 0x10, RZ ;  /* 0x00000010e3e37819 */ /* 0x000fe200000006ff */
[----:B------:R-:W-:Y:S01]  /*29960*/  FFMA.FTZ R216, R216, R185, R187 ;  /* 0x000000b9d8d87223 */ /* 0x000fe200000100bb */
[----:B0-----:R-:W-:Y:S01]  /*29970*/  F2FP.BF16.F32.PACK_AB R140, R139, R138 ;  /* 0x0000008a8b8c723e */ /* 0x001fe200000010ff */
[----:B------:R-:W-:Y:S01]  /*29980*/  VIADD R139, R183, 0x80 ;  /* 0x00000080b78b7836 */ /* 0x000fe20000000000 */
[----:B------:R-:W-:Y:S01]  /*29990*/  F2FP.BF16.F32.PACK_AB R143, R142, R143 ;  /* 0x0000008f8e8f723e */ /* 0x000fe200000010ff */
[----:B------:R-:W-:Y:S01]  /*299a0*/  FFMA.FTZ R199, R199, R188, R226 ;  /* 0x000000bcc7c77223 */ /* 0x000fe200000100e2 */
[----:B------:R-:W-:Y:S01]  /*299b0*/  SHF.L.U32 R184, R184, 0x10, RZ ;  /* 0x00000010b8b87819 */ /* 0x000fe200000006ff */
[----:B------:R-:W-:Y:S01]  /*299c0*/  IMAD.WIDE.U32 R128, R139, 0x10, R180 ;  /* 0x000000108b807825 */ /* 0x000fe200078e00b4 */
[----:B------:R-:W-:-:S03]  /*299d0*/  F2FP.BF16.F32.PACK_AB R142, R225, R224 ;  /* 0x000000e0e18e723e */ /* 0x000fc600000010ff */
[----:B------:R-:W-:Y:S01]  /*299e0*/  FFMA.FTZ R221, R132, R223, R227 ;  /* 0x000000df84dd7223 */ /* 0x000fe200000100e3 */
[----:B------:R-:W-:Y:S01]  /*299f0*/  F2FP.BF16.F32.PACK_AB R141, R146, R147 ;  /* 0x00000093928d723e */ /* 0x000fe200000010ff */
[C---:B------:R-:W-:Y:S01]  /*29a00*/  VIADD R187, R183.reuse, 0x180 ;  /* 0x00000180b7bb7836 */ /* 0x040fe20000000000 */
[----:B------:R-:W-:Y:S01]  /*29a10*/  IADD3 R189, PT, PT, R183, 0x100, RZ ;  /* 0x00000100b7bd7810 */ /* 0x000fe20007ffe0ff */
[----:B------:R-:W-:Y:S01]  /*29a20*/  FFMA.FTZ R215, R215, R182, R184 ;  /* 0x000000b6d7d77223 */ /* 0x000fe200000100b8 */
[C---:B------:R-:W-:Y:S01]  /*29a30*/  IADD3 R185, PT, PT, R183.reuse, 0x200, RZ ;  /* 0x00000200b7b97810 */ /* 0x040fe20007ffe0ff */
[C---:B------:R-:W-:Y:S01]  /*29a40*/  VIADD R147, R183.reuse, 0x280 ;  /* 0x00000280b7937836 */ /* 0x040fe20000000000 */
[----:B------:R-:W-:Y:S01]  /*29a50*/  IADD3 R223, PT, PT, R183, 0x300, RZ ;  /* 0x00000300b7df7810 */ /* 0x000fe20007ffe0ff */
        /* <DEDUP_REMOVED lines=10> */
[----:B------:R-:W-:Y:S01]  /*29b00*/  IMAD.WIDE.U32 R182, R147, 0x10, R180 ;  /* 0x0000001093b67825 */ /* 0x000fe200078e00b4 */
[----:B------:R-:W-:-:S02]  /*29b10*/  F2FP.BF16.F32.PACK_AB R147, R221, R214 ;  /* 0x000000d6dd93723e */ /* 0x000fc400000010ff */
[----:B------:R-:W-:Y:S01]  /*29b20*/  F2FP.BF16.F32.PACK_AB R146, R215, R216 ;  /* 0x000000d8d792723e */ /* 0x000fe200000010ff */
[----:B------:R-:W-:Y:S01]  /*29b30*/  IMAD.WIDE.U32 R180, R223, 0x10, R180 ;  /* 0x00000010dfb47825 */ /* 0x000fe200078e00b4 */
[----:B0-----:R-:W-:Y:S02]  /*29b40*/  F2FP.BF16.F32.PACK_AB R129, R136, R135 ;  /* 0x000000878881723e */ /* 0x001fe400000010ff */
[----:B------:R-:W-:Y:S02]  /*29b50*/  F2FP.BF16.F32.PACK_AB R128, R134, R133 ;  /* 0x000000858680723e */ /* 0x000fe400000010ff */
[----:B------:R-:W-:Y:S02]  /*29b60*/  F2FP.BF16.F32.PACK_AB R135, R190, R191 ;  /* 0x000000bfbe87723e */ /* 0x000fe400000010ff */
[----:B------:R-:W-:Y:S01]  /*29b70*/  F2FP.BF16.F32.PACK_AB R134, R192, R193 ;  /* 0x000000c1c086723e */ /* 0x000fe200000010ff */
[----:B------:R0:W-:Y:S01]  /*29b80*/  STG.E.128 desc[UR12][R188.64], R128 ;  /* 0x00000080bc007986 */ /* 0x0001e2000c101d0c */
[----:B------:R-:W-:-:S02]  /*29b90*/  F2FP.BF16.F32.PACK_AB R133, R194, R195 ;  /* 0x000000c3c285723e */ /* 0x000fc400000010ff */
[----:B------:R-:W-:Y:S02]  /*29ba0*/  F2FP.BF16.F32.PACK_AB R136, R204, R205 ;  /* 0x000000cdcc88723e */ /* 0x000fe400000010ff */
[----:B------:R-:W-:Y:S01]  /*29bb0*/  F2FP.BF16.F32.PACK_AB R143, R206, R207 ;  /* 0x000000cfce8f723e */ /* 0x000fe200000010ff */
[----:B------:R0:W-:Y:S01]  /*29bc0*/  STG.E.128 desc[UR12][R186.64], R132 ;  /* 0x00000084ba007986 */ /* 0x0001e2000c101d0c */
[----:B------:R-:W-:Y:S02]  /*29bd0*/  F2FP.BF16.F32.PACK_AB R142, R208, R209 ;  /* 0x000000d1d08e723e */ /* 0x000fe400000010ff */
[----:B------:R-:W-:Y:S01]  /*29be0*/  F2FP.BF16.F32.PACK_AB R141, R210, R211 ;  /* 0x000000d3d28d723e */ /* 0x000fe200000010ff */
[----:B------:R0:W-:Y:S01]  /*29bf0*/  STG.E.128 desc[UR12][R184.64], R136 ;  /* 0x00000088b8007986 */ /* 0x0001e2000c101d0c */
[----:B------:R-:W-:Y:S02]  /*29c00*/  F2FP.BF16.F32.PACK_AB R140, R212, R213 ;  /* 0x000000d5d48c723e */ /* 0x000fe400000010ff */
[----:B------:R-:W-:-:S02]  /*29c10*/  F2FP.BF16.F32.PACK_AB R145, R217, R218 ;  /* 0x000000dad991723e */ /* 0x000fc400000010ff */
[----:B------:R-:W-:Y:S01]  /*29c20*/  F2FP.BF16.F32.PACK_AB R144, R219, R220 ;  /* 0x000000dcdb90723e */ /* 0x000fe200000010ff */
[----:B------:R0:W-:Y:S04]  /*29c30*/  STG.E.128 desc[UR12][R182.64], R140 ;  /* 0x0000008cb6007986 */ /* 0x0001e8000c101d0c */
[----:B------:R0:W-:Y:S02]  /*29c40*/  STG.E.128 desc[UR12][R180.64], R144 ;  /* 0x00000090b4007986 */ /* 0x0001e4000c101d0c */
.L_x_4668:
[----:B------:R-:W-:Y:S02]  /*29c50*/  UIADD3 UR7, UPT, UPT, UR7, UR16, URZ ;  /* 0x0000001007077290 */ /* 0x000fe4000fffe0ff */
[----:B------:R-:W-:Y:S02]  /*29c60*/  UPLOP3.LUT UP0, UPT, UPT, UPT, UP0, 0x40, 0x4 ;  /* 0x000000000004789c */ /* 0x000fe40003f0e800 */
[----:B------:R-:W-:-:S09]  /*29c70*/  UISETP.GE.AND UP1, UPT, UR7, UR17, UPT ;  /* 0x000000110700728c */ /* 0x000fd2000bf26270 */
[----:B------:R-:W-:Y:S05]  /*29c80*/  BRA.U !UP1, `(.L_x_4669) ;  /* 0xfffffd7109787547 */ /* 0x000fea000b83ffff */
[----:B------:R-:W-:Y:S05]  /*29c90*/  EXIT ;  /* 0x000000000000794d */ /* 0x000fea0003800000 */
.L_x_4670:
        /* <DEDUP_REMOVED lines=14> */
.L_x_42306:


//--------------------- .text._ZN10layer_norm13ln_fwd_kernelINS_13Kernel_traitsI6__halfS2_S2_S2_fjLj7168ELj1ELj1ELj4ELj16ENS_18Kernel_traits_baseILj7168ES2_S2_S2_S2_fjLj128EEEEELb0ELb0ELb0ELb0EEEvNS_9FwdParamsE --------------------------
	.section	.text._ZN10layer_norm13ln_fwd_kernelINS_13Kernel_traitsI6__halfS2_S2_S2_fjLj7168ELj1ELj1ELj4ELj16ENS_18Kernel_traits_baseILj7168ES2_S2_S2_S2_fjLj128EEEEELb0ELb0ELb0ELb0EEEvNS_9FwdParamsE,"ax",@progbits
	.align	128
        .global         _ZN10layer_norm13ln_fwd_kernelINS_13Kernel_traitsI6__halfS2_S2_S2_fjLj7168ELj1ELj1ELj4ELj16ENS_18Kernel_traits_baseILj7168ES2_S2_S2_S2_fjLj128EEEEELb0ELb0ELb0ELb0EEEvNS_9FwdParamsE
        .type           _ZN10layer_norm13ln_fwd_kernelINS_13Kernel_traitsI6__halfS2_S2_S2_fjLj7168ELj1ELj1ELj4ELj16ENS_18Kernel_traits_baseILj7168ES2_S2_S2_S2_fjLj128EEEEELb0ELb0ELb0ELb0EEEvNS_9FwdParamsE,@function
        .size           _ZN10layer_norm13ln_fwd_kernelINS_13Kernel_traitsI6__halfS2_S2_S2_fjLj7168ELj1ELj1ELj4ELj16ENS_18Kernel_traits_baseILj7168ES2_S2_S2_S2_fjLj128EEEEELb0ELb0ELb0ELb0EEEvNS_9FwdParamsE,(.L_x_42307 - _ZN10layer_norm13ln_fwd_kernelINS_13Kernel_traitsI6__halfS2_S2_S2_fjLj7168ELj1ELj1ELj4ELj16ENS_18Kernel_traits_baseILj7168ES2_S2_S2_S2_fjLj128EEEEELb0ELb0ELb0ELb0EEEvNS_9FwdParamsE)
        .other          _ZN10layer_norm13ln_fwd_kernelINS_13Kernel_traitsI6__halfS2_S2_S2_fjLj7168ELj1ELj1ELj4ELj16ENS_18Kernel_traits_baseILj7168ES2_S2_S2_S2_fjLj128EEEEELb0ELb0ELb0ELb0EEEvNS_9FwdParamsE,@"STO_CUDA_ENTRY STV_DEFAULT"
_ZN10layer_norm13ln_fwd_kernelINS_13Kernel_traitsI6__halfS2_S2_S2_fjLj7168ELj1ELj1ELj4ELj16ENS_18Kernel_traits_baseILj7168ES2_S2_S2_S2_fjLj128EEEEELb0ELb0ELb0ELb0EEEvNS_9FwdParamsE:
.text._ZN10layer_norm13ln_fwd_kernelINS_13Kernel_traitsI6__halfS2_S2_S2_fjLj7168ELj1ELj1ELj4ELj16ENS_18Kernel_traits_baseILj7168ES2_S2_S2_S2_fjLj128EEEEELb0ELb0ELb0ELb0EEEvNS_9FwdParamsE:
        /* <DEDUP_REMOVED lines=12> */
[----:B----4-:R-:W-:Y:S02]  /*00c0*/  MOV R0, UR4 ;  /* 0x0000000400007c02 */ /* 0x010fe40008000f00 */
[----:B------:R-:W-:Y:S02]  /*00d0*/  LOP3.LUT R31, R28, 0x1f, R3, 0xf8, !PT ;  /* 0x0000001f1c1f7812 */ /* 0x000fe400078ef803 */
[----:B------:R-:W-:Y:S02]  /*00e0*/  LOP3.LUT R3, R3, 0x1f, RZ, 0xc0, !PT ;  /* 0x0000001f03037812 */ /* 0x000fe400078ec0ff */
        /* <DEDUP_REMOVED lines=60> */
.L_x_4672:
        /* <DEDUP_REMOVED lines=18> */
[C---:B--2---:R-:W-:Y:S01]  /*05d0*/  @P2 IMAD.WIDE.U32 R8, R31.reuse, 0x10, R8 ;  /* 0x000000101f082825 */ /* 0x044fe200078e0008 */
[----:B------:R-:W-:-:S04]  /*05e0*/  @P2 IADD3 R31, PT, PT, R31, 0x80, RZ ;  /* 0x000000801f1f2810 */ /* 0x000fc80007ffe0ff */
[----:B------:R0:W5:Y:S01]  /*05f0*/  @P2 LDG.E.128 R68, desc[UR6][R8.64] ;  /* 0x0000000608442981 */ /* 0x000162000c1e1d00 */
        /* <DEDUP_REMOVED lines=10> */
[----:B------:R-:W-:Y:S02]  /*06a0*/  HFMA2 R58, -RZ, RZ, 0, 0 ;  /* 0x00000000ff3a7431 */ /* 0x000fe400000001ff */
[----:B------:R-:W-:Y:S01]  /*06b0*/  HFMA2 R74, -RZ, RZ, 0, 0 ;  /* 0x00000000ff4a7431 */ /* 0x000fe200000001ff */
[----:B------:R-:W-:Y:S02]  /*06c0*/  CS2R R40, SRZ ;  /* 0x0000000000287805 */ /* 0x000fe4000001ff00 */
[----:B------:R-:W-:Y:S02]  /*06d0*/  MOV R50, RZ ;  /* 0x000000ff00327202 */ /* 0x000fe40000000f00 */
[----:B------:R-:W-:-:S02]  /*06e0*/  CS2R R48, SRZ ;  /* 0x0000000000307805 */ /* 0x000fc4000001ff00 */
[----:B------:R-:W-:Y:S02]  /*06f0*/  CS2R R56, SRZ ;  /* 0x0000000000387805 */ /* 0x000fe4000001ff00 */
[----:B------:R-:W-:Y:S02]  /*0700*/  MOV R66, RZ ;  /* 0x000000ff00427202 */ /* 0x000fe40000000f00 */
[----:B------:R-:W-:Y:S02]  /*0710*/  CS2R R64, SRZ ;  /* 0x0000000000407805 */ /* 0x000fe4000001ff00 */
[----:B------:R-:W-:Y:S02]  /*0720*/  CS2R R72, SRZ ;  /* 0x0000000000487805 */ /* 0x000fe4000001ff00 */
[----:B------:R-:W-:Y:S02]  /*0730*/  MOV R82, RZ ;  /* 0x000000ff00527202 */ /* 0x000fe40000000f00 */
[----:B------:R-:W-:-:S02]  /*0740*/  CS2R R80, SRZ ;  /* 0x0000000000507805 */ /* 0x000fc4000001ff00 */
[----:B------:R-:W-:Y:S02]  /*0750*/  @P0 MOV R83, RZ ;  /* 0x000000ff00530202 */ /* 0x000fe40000000f00 */
[----:B------:R-:W-:Y:S02]  /*0760*/  @P1 MOV R75, RZ ;  /* 0x000000ff004b1202 */ /* 0x000fe40000000f00 */
[----:B------:R-:W-:Y:S02]  /*0770*/  @P2 MOV R67, RZ ;  /* 0x000000ff00432202 */ /* 0x000fe40000000f00 */
[----:B------:R-:W-:Y:S02]  /*0780*/  @P3 MOV R59, RZ ;  /* 0x000000ff003b3202 */ /* 0x000fe40000000f00 */
[----:B------:R-:W-:Y:S02]  /*0790*/  @P4 MOV R51, RZ ;  /* 0x000000ff00334202 */ /* 0x000fe40000000f00 */
[----:B------:R-:W-:-:S02]  /*07a0*/  @P5 MOV R43, RZ ;  /* 0x000000ff002b5202 */ /* 0x000fc40000000f00 */
[----:B------:R-:W-:Y:S01]  /*07b0*/  @P5 IADD3 R31, PT, PT, R31, 0x80, RZ ;  /* 0x000000801f1f5810 */ /* 0x000fe20007ffe0ff */
[----:B0-----:R-:W-:Y:S06]  /*07c0*/  @!P6 BRA `(.L_x_4673) ;  /* 0x000000000044e947 */ /* 0x001fec0003800000 */
[----:B------:R-:W0:Y:S02]  /*07d0*/  LDC.64 R36, c[0x0][0x3d0] ;  /* 0x0000f400ff247b82 */ /* 0x000e240000000a00 */
[----:B0-----:R-:W-:-:S06]  /*07e0*/  IMAD.WIDE.U32 R36, R31, 0x10, R36 ;  /* 0x000000101f247825 */ /* 0x001fcc00078e0024 */
        /* <DEDUP_REMOVED lines=10> */
[----:B------:R-:W-:Y:S02]  /*0890*/  CS2R R64, SRZ ;  /* 0x0000000000407805 */ /* 0x000fe4000001ff00 */
[----:B------:R-:W-:Y:S02]  /*08a0*/  MOV R74, RZ ;  /* 0x000000ff004a7202 */ /* 0x000fe40000000f00 */
[----:B------:R-:W-:-:S02]  /*08b0*/  CS2R R72, SRZ ;  /* 0x0000000000487805 */ /* 0x000fc4000001ff00 */
[----:B------:R-:W-:Y:S02]  /*08c0*/  MOV R82, RZ ;  /* 0x000000ff00527202 */ /* 0x000fe40000000f00 */
[----:B------:R-:W-:-:S07]  /*08d0*/  CS2R R80, SRZ ;  /* 0x0000000000507805 */ /* 0x000fce000001ff00 */
.L_x_4673:
[----:B------:R-:W-:Y:S05]  /*08e0*/  BSYNC.RECONVERGENT B0 ;  /* 0x0000000000007941 */ /* 0x000fea0003800200 */
.L_x_4671:
[----:B------:R-:W0:Y:S02]  /*08f0*/  LDCU UR4, c[0x0][0x384] ;  /* 0x00007080ff0477ac */ /* 0x000e240008000800 */
[----:B0-----:R-:W-:-:S13]  /*0900*/  ISETP.GE.AND P0, PT, R0, UR4, PT ;  /* 0x0000000400007c0c */ /* 0x001fda000bf06270 */
[----:B------:R-:W-:Y:S05]  /*0910*/  @P0 EXIT ;  /* 0x000000000000094d */ /* 0x000fea0003800000 */
[----:B------:R-:W-:Y:S01]  /*0920*/  SHF.R.S32.HI R29, RZ, 0x3, R29 ;  /* 0x00000003ff1d7819 */ /* 0x000fe2000001141d */
[----:B------:R-:W0:Y:S03]  /*0930*/  LDCU.64 UR4, c[0x0][0x3e0] ;  /* 0x00007c00ff0477ac */ /* 0x000e260008000a00 */
[C---:B------:R-:W-:Y:S01]  /*0940*/  LOP3.LUT R4, R29.reuse, 0x7f, RZ, 0xc0, !PT ;  /* 0x0000007f1d047812 */ /* 0x040fe200078ec0ff */
[----:B------:R-:W1:Y:S01]  /*0950*/  LDCU UR12, c[0x0][0x388] ;  /* 0x00007100ff0c77ac */ /* 0x000e620008000800 */
[----:B------:R-:W-:Y:S02]  /*0960*/  SHF.L.U32 R29, R29, 0x1, RZ ;  /* 0x000000011d1d7819 */ /* 0x000fe400000006ff */
[----:B------:R-:W-:Y:S01]  /*0970*/  VIADDMNMX R28, R4, -R28, RZ, !PT ;  /* 0x8000001c041c7246 */ /* 0x000fe200078001ff */
[----:B------:R-:W-:Y:S01]  /*0980*/  IMAD R4, R3, -0x20, R4 ;  /* 0xffffffe003047824 */ /* 0x000fe200078e0204 */
[----:B------:R-:W-:Y:S01]  /*0990*/  LOP3.LUT R29, R29, 0xffffff00, RZ, 0xc0, !PT ;  /* 0xffffff001d1d7812 */ /* 0x000fe200078ec0ff */
[----:B------:R-:W2:Y:S01]  /*09a0*/  LDCU.U8 UR10, c[0x0][0x410] ;  /* 0x00008200ff0a77ac */ /* 0x000ea20008000000 */
[----:B------:R-:W-:-:S02]  /*09b0*/  VIMNMX R28, PT, PT, R28, 0x20, PT ;  /* 0x000000201c1c7848 */ /* 0x000fc40003fe0100 */
[----:B------:R-:W-:Y:S01]  /*09c0*/  VIMNMX R4, PT, PT, RZ, R4, !PT ;  /* 0x00000004ff047248 */ /* 0x000fe20007fe0100 */
[----:B------:R-:W3:Y:S01]  /*09d0*/  LDCU UR11, c[0x0][0x400] ;  /* 0x00008000ff0b77ac */ /* 0x000ee20008000800 */
[-C--:B------:R-:W-:Y:S02]  /*09e0*/  LEA R28, R28, R29.reuse, 0x3 ;  /* 0x0000001d1c1c7211 */ /* 0x080fe400078e18ff */
[----:B------:R-:W-:Y:S01]  /*09f0*/  VIMNMX R4, PT, PT, R4, 0x20, PT ;  /* 0x0000002004047848 */ /* 0x000fe20003fe0100 */
[----:B0-----:R-:W-:Y:S01]  /*0a00*/  UISETP.NE.U32.AND UP0, UPT, UR4, URZ, UPT ;  /* 0x000000ff0400728c */ /* 0x001fe2000bf05070 */
[----:B------:R-:W-:Y:S01]  /*0a10*/  I2FP.F32.U32 R28, R28 ;  /* 0x0000001c001c7245 */ /* 0x000fe20000201000 */
[----:B------:R-:W0:Y:S01]  /*0a20*/  LDCU.64 UR8, c[0x0][0x3a0] ;  /* 0x00007400ff0877ac */ /* 0x000e220008000a00 */
[----:B------:R-:W-:Y:S02]  /*0a30*/  LEA R4, R4, R29, 0x3 ;  /* 0x0000001d04047211 */ /* 0x000fe400078e18ff */
[----:B------:R4:W0:Y:S01]  /*0a40*/  MUFU.RCP R3, R28 ;  /* 0x0000001c00037308 */ /* 0x0008220000001000 */
[----:B------:R-:W-:-:S02]  /*0a50*/  UISETP.NE.AND.EX UP0, UPT, UR5, URZ, UPT, UP0 ;  /* 0x000000ff0500728c */ /* 0x000fc4000bf05300 */
[----:B------:R-:W-:-:S04]  /*0a60*/  UPLOP3.LUT UP1, UPT, UPT, UPT, UPT, 0x40, 0x4 ;  /* 0x000000000004789c */ /* 0x000fc80003f2e870 */
[----:B-12---:R-:W-:-:S13]  /*0a70*/  PLOP3.LUT P0, PT, PT, PT, UP0, 0x80, 0x8 ;  /* 0x000000000008781c */ /* 0x006fda0003f0f008 */
.L_x_4727:
[----:B------:R-:W1:Y:S01]  /*0a80*/  @P0 LDC.64 R88, c[0x0][0x3e0] ;  /* 0x0000f800ff580b82 */ /* 0x000e620000000a00 */
[----:B------:R-:W2:Y:S07]  /*0a90*/  S2R R128, SR_TID.X ;  /* 0x0000000000807919 */ /* 0x000eae0000002100 */
[----:B------:R-:W0:Y:S01]  /*0aa0*/  LDC.64 R96, c[0x0][0x3e0] ;  /* 0x0000f800ff607b82 */ /* 0x000e220000000a00 */
[----:B-1----:R-:W-:-:S06]  /*0ab0*/  @P0 IMAD.WIDE R88, R0, 0x2, R88 ;  /* 0x0000000200580825 */ /* 0x002fcc00078e0258 */
[----:B------:R-:W3:Y:S01]  /*0ac0*/  @P0 LDG.E.U16 R88, desc[UR6][R88.64] ;  /* 0x0000000658580981 */ /* 0x000ee2000c1e1500 */
[----:B------:R-:W-:Y:S01]  /*0ad0*/  IMAD R90, R0, UR12, RZ ;  /* 0x0000000c005a7c24 */ /* 0x000fe2000f8e02ff */
[----:B------:R-:W-:Y:S01]  /*0ae0*/  ISETP.GE.U32.AND P1, PT, R2, 0x80, PT ;  /* 0x000000800200780c */ /* 0x000fe20003f26070 */
[----:B------:R-:W-:Y:S01]  /*0af0*/  HFMA2 R129, -RZ, RZ, 1.875, 0 ;  /* 0x3f800000ff817431 */ /* 0x000fe200000001ff */
[----:B0-----:R-:W-:Y:S01]  /*0b00*/  LOP3.LUT P5, RZ, R96, UR8, RZ, 0xfc, !PT ;  /* 0x0000000860ff7c12 */ /* 0x001fe2000f8afcff */
[----:B------:R-:W-:Y:S01]  /*0b10*/  BSSY.RECONVERGENT B0, `(.L_x_4674) ;  /* 0x000005a000007945 */ /* 0x000fe20003800200 */
[----:B------:R-:W-:Y:S02]  /*0b20*/  SHF.R.S32.HI R91, RZ, 0x1f, R90 ;  /* 0x0000001fff5b7819 */ /* 0x000fe4000001145a */
[----:B------:R-:W-:Y:S02]  /*0b30*/  LOP3.LUT P5, RZ, R97, UR9, RZ, 0xfc, P5 ;  /* 0x0000000961ff7c12 */ /* 0x000fe4000a8afcff */
[----:B------:R-:W-:-:S04]  /*0b40*/  LEA.HI R91, R91, R90, RZ, 0x3 ;  /* 0x0000005a5b5b7211 */ /* 0x000fc800078f18ff */
[----:B--2---:R-:W-:-:S04]  /*0b50*/  LEA.HI.SX32 R93, R91, R128, 0x1d ;  /* 0x000000805b5d7211 */ /* 0x004fc800078feaff */
[----:B------:R-:W-:Y:S01]  /*0b60*/  MOV R132, R93 ;  /* 0x0000005d00847202 */ /* 0x000fe20000000f00 */
[----:B---3--:R-:W-:Y:S01]  /*0b70*/  @P0 HADD2.F32 R129, -RZ, R88.H0_H0 ;  /* 0x20000058ff810230 */ /* 0x008fe20000004100 */
[----:B------:R-:W-:Y:S06]  /*0b80*/  @!P1 BRA `(.L_x_4675) ;  /* 0x0000000400489947 */ /* 0x000fec0003800000 */
[----:B------:R-:W0:Y:S02]  /*0b90*/  LDC.64 R14, c[0x0][0x390] ;  /* 0x0000e400ff0e7b82 */ /* 0x000e240000000a00 */
[----:B0-----:R-:W-:-:S05]  /*0ba0*/  IMAD.WIDE.U32 R14, R93, 0x10, R14 ;  /* 0x000000105d0e7825 */ /* 0x001fca00078e000e */
[----:B------:R0:W5:Y:S01]  /*0bb0*/  LDG.E.128 R16, desc[UR6][R14.64] ;  /* 0x000000060e107981 */ /* 0x000162000c1e1d00 */
[----:B------:R-:W-:-:S04]  /*0bc0*/  UISETP.NE.U32.AND UP0, UPT, UR8, URZ, UPT ;  /* 0x000000ff0800728c */ /* 0x000fc8000bf05070 */
[----:B------:R-:W-:-:S09]  /*0bd0*/  UISETP.NE.AND.EX UP0, UPT, UR9, URZ, UPT, UP0 ;  /* 0x000000ff0900728c */ /* 0x000fd2000bf05300 */
[----:B0-----:R-:W-:Y:S05]  /*0be0*/  BRA.U !UP0, `(.L_x_4676) ;  /* 0x0000000108807547 */ /* 0x001fea000b800000 */
[----:B------:R-:W0:Y:S02]  /*0bf0*/  LDC.64 R14, c[0x0][0x3a0] ;  /* 0x0000e800ff0e7b82 */ /* 0x000e240000000a00 */
[----:B0-----:R-:W-:-:S05]  /*0c00*/  IMAD.WIDE.U32 R14, R93, 0x10, R14 ;  /* 0x000000105d0e7825 */ /* 0x001fca00078e000e */
[----:B----4-:R-:W2:Y:S01]  /*0c10*/  LDG.E.128 R28, desc[UR6][R14.64] ;  /* 0x000000060e1c7981 */ /* 0x010ea2000c1e1d00 */
[--C-:B-----5:R-:W-:Y:S02]  /*0c20*/  HADD2.F32 R20, -RZ, R16.reuse.H0_H0 ;  /* 0x20000010ff147230 */ /* 0x120fe40000004100 */
[----:B------:R-:W-:Y:S02]  /*0c30*/  HADD2.F32 R88, -RZ, R16.H1_H1 ;  /* 0x30000010ff587230 */ /* 0x000fe40000004100 */
[----:B------:R-:W-:Y:S02]  /*0c40*/  HADD2.F32 R16, -RZ, R17.H0_H0 ;  /* 0x20000011ff107230 */ /* 0x000fe40000004100 */
[----:B------:R-:W-:Y:S02]  /*0c50*/  HADD2.F32 R130, -RZ, R18.H0_H0 ;  /* 0x20000012ff827230 */ /* 0x000fe40000004100 */
[--C-:B------:R-:W-:Y:S02]  /*0c60*/  HADD2.F32 R132, -RZ, R19.reuse.H0_H0 ;  /* 0x20000013ff847230 */ /* 0x100fe40000004100 */
[----:B------:R-:W-:-:S02]  /*0c70*/  HADD2.F32 R134, -RZ, R19.H1_H1 ;  /* 0x30000013ff867230 */ /* 0x000fc40000004100 */
[----:B------:R-:W-:Y:S02]  /*0c80*/  HADD2.F32 R90, -RZ, R17.H1_H1 ;  /* 0x30000011ff5a7230 */ /* 0x000fe40000004100 */
[----:B------:R-:W-:Y:S02]  /*0c90*/  HADD2.F32 R18, -RZ, R18.H1_H1 ;  /* 0x30000012ff127230 */ /* 0x000fe40000004100 */
[----:B--2---:R-:W-:Y:S02]  /*0ca0*/  HADD2.F32 R15, -RZ, R29.H0_H0 ;  /* 0x2000001dff0f7230 */ /* 0x004fe40000004100 */
[----:B------:R-:W-:Y:S02]  /*0cb0*/  HADD2.F32 R13, -RZ, R28.H0_H0 ;  /* 0x2000001cff0d7230 */ /* 0x000fe40000004100 */
[----:B------:R-:W-:Y:S02]  /*0cc0*/  HADD2.F32 R91, -RZ, R30.H1_H1 ;  /* 0x3000001eff5b7230 */ /* 0x000fe40000004100 */
[----:B------:R-:W-:Y:S01]  /*0cd0*/  FFMA.FTZ R15, R16, R129, R15 ;  /* 0x00000081100f7223 */ /* 0x000fe2000001000f */
[----:B------:R-:W-:-:S02]  /*0ce0*/  HADD2.F32 R19, -RZ, R31.H0_H0 ;  /* 0x2000001fff137230 */ /* 0x000fc40000004100 */
[-C--:B------:R-:W-:Y:S01]  /*0cf0*/  FFMA.FTZ R13, R20, R129.reuse, R13 ;  /* 0x00000081140d7223 */ /* 0x080fe2000001000d */
[----:B------:R-:W-:Y:S02]  /*0d00*/  HADD2.F32 R89, -RZ, R28.H1_H1 ;  /* 0x3000001cff597230 */ /* 0x000fe40000004100 */
[-C--:B------:R-:W-:Y:S01]  /*0d10*/  FFMA.FTZ R16, R18, R129.reuse, R91 ;  /* 0x0000008112107223 */ /* 0x080fe2000001005b */
[----:B------:R-:W-:Y:S02]  /*0d20*/  HADD2.F32 R29, -RZ, R29.H1_H1 ;  /* 0x3000001dff1d7230 */ /* 0x000fe40000004100 */
[-C--:B------:R-:W-:Y:S01]  /*0d30*/  FFMA.FTZ R19, R132, R129.reuse, R19 ;  /* 0x0000008184137223 */ /* 0x080fe20000010013 */
[----:B------:R-:W-:Y:S02]  /*0d40*/  HADD2.F32 R17, -RZ, R30.H0_H0 ;  /* 0x2000001eff117230 */ /* 0x000fe40000004100 */
[----:B------:R-:W-:Y:S01]  /*0d50*/  FFMA.FTZ R20, R88, R129, R89 ;  /* 0x0000008158147223 */ /* 0x000fe20000010059 */
[----:B------:R-:W-:-:S02]  /*0d60*/  HADD2.F32 R31, -RZ, R31.H1_H1 ;  /* 0x3000001fff1f7230 */ /* 0x000fc40000004100 */
[-C--:B------:R-:W-:Y:S01]  /*0d70*/  FFMA.FTZ R18, R90, R129.reuse, R29 ;  /* 0x000000815a127223 */ /* 0x080fe2000001001d */
[----:B------:R-:W-:Y:S01]  /*0d80*/  FFMA.FTZ R17, R130, R129, R17 ;  /* 0x0000008182117223 */ /* 0x000fe20000010011 */
[----:B------:R-:W-:Y:S01]  /*0d90*/  F2FP.F16.F32.PACK_AB R28, R20, R13 ;  /* 0x0000000d141c723e */ /* 0x000fe200000000ff */
[----:B------:R-:W-:Y:S02]  /*0da0*/  FFMA.FTZ R14, R134, R129, R31 ;  /* 0x00000081860e7223 */ /* 0x000fe4000001001f */
[----:B------:R-:W-:Y:S02]  /*0db0*/  F2FP.F16.F32.PACK_AB R29, R18, R15 ;  /* 0x0000000f121d723e */ /* 0x000fe400000000ff */
[----:B------:R-:W-:Y:S02]  /*0dc0*/  F2FP.F16.F32.PACK_AB R30, R16, R17 ;  /* 0x00000011101e723e */ /* 0x000fe400000000ff */
[----:B------:R-:W-:Y:S01]  /*0dd0*/  F2FP.F16.F32.PACK_AB R31, R14, R19 ;  /* 0x000000130e1f723e */ /* 0x000fe200000000ff */
[----:B------:R-:W-:Y:S06]  /*0de0*/  BRA `(.L_x_4677) ;  /* 0x0000000000a07947 */ /* 0x000fec0003800000 */
.L_x_4676:
[----:B------:R-:W-:-:S04]  /*0df0*/  ISETP.NE.U32.AND P0, PT, R96, RZ, PT ;  /* 0x000000ff6000720c */ /* 0x000fc80003f05070 */
[----:B------:R-:W-:-:S13]  /*0e00*/  ISETP.NE.AND.EX P0, PT, R97, RZ, PT, P0 ;  /* 0x000000ff6100720c */ /* 0x000fda0003f05300 */
[----:B------:R-:W-:Y:S05]  /*0e10*/  @!P0 BRA `(.L_x_4678) ;  /* 0x0000000000548947 */ /* 0x000fea0003800000 */
[--C-:B-----5:R-:W-:Y:S02]  /*0e20*/  HADD2.F32 R14, -RZ, R16.reuse.H0_H0 ;  /* 0x20000010ff0e7230 */ /* 0x120fe40000004100 */
[----:B------:R-:W-:Y:S02]  /*0e30*/  HADD2.F32 R20, -RZ, R16.H1_H1 ;  /* 0x30000010ff147230 */ /* 0x000fe40000004100 */
[----:B------:R-:W-:Y:S02]  /*0e40*/  HADD2.F32 R16, -RZ, R17.H0_H0 ;  /* 0x20000011ff107230 */ /* 0x000fe40000004100 */
[-C--:B------:R-:W-:Y:S01]  /*0e50*/  FMUL.FTZ R13, R14, R129.reuse ;  /* 0x000000810e0d7220 */ /* 0x080fe20000410000 */
[--C-:B------:R-:W-:Y:S02]  /*0e60*/  HADD2.F32 R30, -RZ, R18.reuse.H0_H0 ;  /* 0x20000012ff1e7230 */ /* 0x100fe40000004100 */
[----:B------:R-:W-:Y:S01]  /*0e70*/  FMUL.FTZ R20, R20, R129 ;  /* 0x0000008114147220 */ /* 0x000fe20000410000 */
[----:B------:R-:W-:-:S02]  /*0e80*/  HADD2.F32 R18, -RZ, R18.H1_H1 ;  /* 0x30000012ff127230 */ /* 0x000fc40000004100 */
[-C--:B------:R-:W-:Y:S01]  /*0e90*/  FMUL.FTZ R15, R16, R129.reuse ;  /* 0x00000081100f7220 */ /* 0x080fe20000410000 */
[----:B----4-:R-:W-:Y:S02]  /*0ea0*/  HADD2.F32 R28, -RZ, R17.H1_H1 ;  /* 0x30000011ff1c7230 */ /* 0x010fe40000004100 */
[-C--:B------:R-:W-:Y:S01]  /*0eb0*/  FMUL.FTZ R17, R30, R129.reuse ;  /* 0x000000811e117220 */ /* 0x080fe20000410000 */
[--C-:B------:R-:W-:Y:S02]  /*0ec0*/  HADD2.F32 R88, -RZ, R19.reuse.H0_H0 ;  /* 0x20000013ff587230 */ /* 0x100fe40000004100 */
[-C--:B------:R-:W-:Y:S01]  /*0ed0*/  FMUL.FTZ R16, R18, R129.reuse ;  /* 0x0000008112107220 */ /* 0x080fe20000410000 */
[----:B------:R-:W-:Y:S02]  /*0ee0*/  HADD2.F32 R90, -RZ, R19.H1_H1 ;  /* 0x30000013ff5a7230 */ /* 0x000fe40000004100 */
[----:B------:R-:W-:Y:S01]  /*0ef0*/  FMUL.FTZ R18, R28, R129 ;  /* 0x000000811c127220 */ /* 0x000fe20000410000 */
[----:B------:R-:W-:Y:S01]  /*0f00*/  F2FP.F16.F32.PACK_AB R28, R20, R13 ;  /* 0x0000000d141c723e */ /* 0x000fe200000000ff */
[----:B------:R-:W-:Y:S01]  /*0f10*/  FMUL.FTZ R19, R88, R129 ;  /* 0x0000008158137220 */ /* 0x000fe20000410000 */
[----:B------:R-:W-:Y:S01]  /*0f20*/  F2FP.F16.F32.PACK_AB R30, R16, R17 ;  /* 0x00000011101e723e */ /* 0x000fe200000000ff */
[----:B------:R-:W-:Y:S01]  /*0f30*/  FMUL.FTZ R14, R90, R129 ;  /* 0x000000815a0e7220 */ /* 0x000fe20000410000 */
[----:B------:R-:W-:-:S04]  /*0f40*/  F2FP.F16.F32.PACK_AB R29, R18, R15 ;  /* 0x0000000f121d723e */ /* 0x000fc800000000ff */
[----:B------:R-:W-:Y:S01]  /*0f50*/  F2FP.F16.F32.PACK_AB R31, R14, R19 ;  /* 0x000000130e1f723e */ /* 0x000fe200000000ff */
[----:B------:R-:W-:Y:S06]  /*0f60*/  BRA `(.L_x_4677) ;  /* 0x0000000000407947 */ /* 0x000fec0003800000 */
.L_x_4678:
[--C-:B-----5:R-:W-:Y:S02]  /*0f70*/  HADD2.F32 R14, -RZ, R16.reuse.H0_H0 ;  /* 0x20000010ff0e7230 */ /* 0x120fe40000004100 */
[----:B------:R-:W-:Y:S02]  /*0f80*/  HADD2.F32 R16, -RZ, R16.H1_H1 ;  /* 0x30000010ff107230 */ /* 0x000fe40000004100 */
[--C-:B------:R-:W-:Y:S02]  /*0f90*/  HADD2.F32 R88, -RZ, R17.reuse.H0_H0 ;  /* 0x20000011ff587230 */ /* 0x100fe40000004100 */
[-C--:B------:R-:W-:Y:S01]  /*0fa0*/  FMUL.FTZ R13, R14, R129.reuse ;  /* 0x000000810e0d7220 */ /* 0x080fe20000410000 */
[----:B------:R-:W-:Y:S02]  /*0fb0*/  HADD2.F32 R90, -RZ, R17.H1_H1 ;  /* 0x30000011ff5a7230 */ /* 0x000fe40000004100 */
[----:B------:R-:W-:Y:S01]  /*0fc0*/  FMUL.FTZ R20, R16, R129 ;  /* 0x0000008110147220 */ /* 0x000fe20000410000 */
[----:B------:R-:W-:-:S02]  /*0fd0*/  HADD2.F32 R130, -RZ, R18.H0_H0 ;  /* 0x20000012ff827230 */ /* 0x000fc40000004100 */
[-C--:B------:R-:W-:Y:S01]  /*0fe0*/  FMUL.FTZ R15, R88, R129.reuse ;  /* 0x00000081580f7220 */ /* 0x080fe20000410000 */
[----:B------:R-:W-:Y:S02]  /*0ff0*/  HADD2.F32 R132, -RZ, R18.H1_H1 ;  /* 0x30000012ff847230 */ /* 0x000fe40000004100 */
[-C--:B------:R-:W-:Y:S01]  /*1000*/  FMUL.FTZ R18, R90, R129.reuse ;  /* 0x000000815a127220 */ /* 0x080fe20000410000 */
[--C-:B------:R-:W-:Y:S02]  /*1010*/  HADD2.F32 R134, -RZ, R19.reuse.H0_H0 ;  /* 0x20000013ff867230 */ /* 0x100fe40000004100 */
[-C--:B------:R-:W-:Y:S01]  /*1020*/  FMUL.FTZ R17, R130, R129.reuse ;  /* 0x0000008182117220 */ /* 0x080fe20000410000 */
[----:B------:R-:W-:Y:S02]  /*1030*/  HADD2.F32 R136, -RZ, R19.H1_H1 ;  /* 0x30000013ff887230 */ /* 0x000fe40000004100 */
[-C--:B------:R-:W-:Y:S01]  /*1040*/  FMUL.FTZ R16, R132, R129.reuse ;  /* 0x0000008184107220 */ /* 0x080fe20000410000 */
[----:B------:R-:W-:-:S02]  /*1050*/  FMUL.FTZ R19, R134, R129 ;  /* 0x0000008186137220 */ /* 0x000fc40000410000 */
[----:B------:R-:W-:-:S07]  /*1060*/  FMUL.FTZ R14, R136, R129 ;  /* 0x00000081880e7220 */ /* 0x000fce0000410000 */
.L_x_4677:
[----:B------:R-:W0:Y:S01]  /*1070*/  @P5 LDC.64 R88, c[0x0][0x3a8] ;  /* 0x0000ea00ff585b82 */ /* 0x000e220000000a00 */
[C---:B------:R-:W-:Y:S01]  /*1080*/  IADD3 R132, PT, PT, R93.reuse, 0x80, RZ ;  /* 0x000000805d847810 */ /* 0x040fe20007ffe0ff */
[----:B0-----:R-:W-:-:S05]  /*1090*/  @P5 IMAD.WIDE.U32 R88, R93, 0x10, R88 ;  /* 0x000000105d585825 */ /* 0x001fca00078e0058 */
[----:B------:R0:W-:Y:S02]  /*10a0*/  @P5 STG.E.128 desc[UR6][R88.64], R28 ;  /* 0x0000001c58005986 */ /* 0x0001e4000c101d06 */
.L_x_4675:
[----:B------:R-:W-:Y:S05]  /*10b0*/  BSYNC.RECONVERGENT B0 ;  /* 0x0000000000007941 */ /* 0x000fea0003800200 */
.L_x_4674:
[----:B------:R-:W-:Y:S01]  /*10c0*/  ISETP.GE.U32.AND P2, PT, R2, 0x100, PT ;  /* 0x000001000200780c */ /* 0x000fe20003f46070 */
[----:B------:R-:W-:Y:S03]  /*10d0*/  BSSY.RECONVERGENT B0, `(.L_x_4679) ;  /* 0x0000055000007945 */ /* 0x000fe60003800200 */
[----:B------:R-:W-:-:S09]  /*10e0*/  P2R R130, PR, RZ, 0x4 ;  /* 0x00000004ff827803 */ /* 0x000fd20000000000 */
[----:B------:R-:W-:Y:S05]  /*10f0*/  @!P2 BRA `(.L_x_4680) ;  /* 0x000000040048a947 */ /* 0x000fea0003800000 */
[----:B------:R-:W1:Y:S02]  /*1100*/  LDC.64 R22, c[0x0][0x390] ;  /* 0x0000e400ff167b82 */ /* 0x000e640000000a00 */
[----:B-1----:R-:W-:-:S05]  /*1110*/  IMAD.WIDE.U32 R22, R132, 0x10, R22 ;  /* 0x0000001084167825 */ /* 0x002fca00078e0016 */
[----:B------:R1:W5:Y:S01]  /*1120*/  LDG.E.128 R24, desc[UR6][R22.64] ;  /* 0x0000000616187981 */ /* 0x000362000c1e1d00 */
[----:B------:R-:W-:-:S04]  /*1130*/  UISETP.NE.U32.AND UP0, UPT, UR8, URZ, UPT ;  /* 0x000000ff0800728c */ /* 0x000fc8000bf05070 */
[----:B------:R-:W-:-:S09]  /*1140*/  UISETP.NE.AND.EX UP0, UPT, UR9, URZ, UPT, UP0 ;  /* 0x000000ff0900728c */ /* 0x000fd2000bf05300 */
[----:B-1----:R-:W-:Y:S05]  /*1150*/  BRA.U !UP0, `(.L_x_4681) ;  /* 0x0000000108807547 */ /* 0x002fea000b800000 */
[----:B------:R-:W1:Y:S02]  /*1160*/  LDC.64 R22, c[0x0][0x3a0] ;  /* 0x0000e800ff167b82 */ /* 0x000e640000000a00 */
[----:B-1----:R-:W-:-:S05]  /*1170*/  IMAD.WIDE.U32 R22, R132, 0x10, R22 ;  /* 0x0000001084167825 */ /* 0x002fca00078e0016 */
[----:B0---4-:R-:W2:Y:S01]  /*1180*/  LDG.E.128 R28, desc[UR6][R22.64] ;  /* 0x00000006161c7981 */ /* 0x011ea2000c1e1d00 */
        /* <DEDUP_REMOVED lines=9> */
[----:B------:R-:W-:Y:S02]  /*1220*/  HADD2.F32 R91, -RZ, R30.H1_H1 ;  /* 0x3000001eff5b7230 */ /* 0x000fe40000004100 */
[----:B------:R-:W-:Y:S02]  /*1230*/  HADD2.F32 R27, -RZ, R31.H0_H0 ;  /* 0x2000001fff1b7230 */ /* 0x000fe40000004100 */
        /* <DEDUP_REMOVED lines=18> */
.L_x_4681:
[----:B------:R-:W-:-:S04]  /*1360*/  ISETP.NE.U32.AND P2, PT, R96, RZ, PT ;  /* 0x000000ff6000720c */ /* 0x000fc80003f45070 */
[----:B------:R-:W-:-:S13]  /*1370*/  ISETP.NE.AND.EX P2, PT, R97, RZ, PT, P2 ;  /* 0x000000ff6100720c */ /* 0x000fda0003f45320 */
[----:B------:R-:W-:Y:S05]  /*1380*/  @P2 BRA `(.L_x_4683) ;  /* 0x0000000000442947 */ /* 0x000fea0003800000 */
[--C-:B-----5:R-:W-:Y:S02]  /*1390*/  HADD2.F32 R22, -RZ, R24.reuse.H0_H0 ;  /* 0x20000018ff167230 */ /* 0x120fe40000004100 */
[----:B------:R-:W-:Y:S02]  /*13a0*/  HADD2.F32 R24, -RZ, R24.H1_H1 ;  /* 0x30000018ff187230 */ /* 0x000fe40000004100 */
[--C-:B0-----:R-:W-:Y:S02]  /*13b0*/  HADD2.F32 R88, -RZ, R25.reuse.H0_H0 ;  /* 0x20000019ff587230 */ /* 0x101fe40000004100 */
        /* <DEDUP_REMOVED lines=12> */
[----:B------:R-:W-:Y:S01]  /*1480*/  FMUL.FTZ R22, R140, R129 ;  /* 0x000000818c167220 */ /* 0x000fe20000410000 */
[----:B------:R-:W-:Y:S06]  /*1490*/  BRA `(.L_x_4682) ;  /* 0x0000000000507947 */ /* 0x000fec0003800000 */
.L_x_4683:
[--C-:B-----5:R-:W-:Y:S02]  /*14a0*/  HADD2.F32 R22, -RZ, R24.reuse.H0_H0 ;  /* 0x20000018ff167230 */ /* 0x120fe40000004100 */
[----:B------:R-:W-:Y:S02]  /*14b0*/  HADD2.F32 R92, -RZ, R24.H1_H1 ;  /* 0x30000018ff5c7230 */ /* 0x000fe40000004100 */
[----:B------:R-:W-:Y:S02]  /*14c0*/  HADD2.F32 R24, -RZ, R25.H0_H0 ;  /* 0x20000019ff187230 */ /* 0x000fe40000004100 */
[-C--:B------:R-:W-:Y:S01]  /*14d0*/  FMUL.FTZ R21, R22, R129.reuse ;  /* 0x0000008116157220 */ /* 0x080fe20000410000 */
[--C-:B0-----:R-:W-:Y:S02]  /*14e0*/  HADD2.F32 R30, -RZ, R26.reuse.H0_H0 ;  /* 0x2000001aff1e7230 */ /* 0x101fe40000004100 */
        /* <DEDUP_REMOVED lines=14> */
[----:B------:R-:W-:-:S07]  /*15d0*/  F2FP.F16.F32.PACK_AB R31, R22, R27 ;  /* 0x0000001b161f723e */ /* 0x000fce00000000ff */
.L_x_4682:
[----:B------:R-:W0:Y:S02]  /*15e0*/  @P5 LDC.64 R88, c[0x0][0x3a8] ;  /* 0x0000ea00ff585b82 */ /* 0x000e240000000a00 */
[C---:B0-----:R-:W-:Y:S01]  /*15f0*/  @P5 IMAD.WIDE.U32 R88, R132.reuse, 0x10, R88 ;  /* 0x0000001084585825 */ /* 0x041fe200078e0058 */
[----:B------:R-:W-:-:S04]  /*1600*/  IADD3 R132, PT, PT, R132, 0x80, RZ ;  /* 0x0000008084847810 */ /* 0x000fc80007ffe0ff */
[----:B------:R1:W-:Y:S03]  /*1610*/  @P5 STG.E.128 desc[UR6][R88.64], R28 ;  /* 0x0000001c58005986 */ /* 0x0003e6000c101d06 */
.L_x_4680:
[----:B------:R-:W-:Y:S05]  /*1620*/  BSYNC.RECONVERGENT B0 ;  /* 0x0000000000007941 */ /* 0x000fea0003800200 */
.L_x_4679:
[----:B------:R-:W-:Y:S01]  /*1630*/  ISETP.GE.U32.AND P2, PT, R2, 0x180, PT ;  /* 0x000001800200780c */ /* 0x000fe20003f46070 */
[----:B------:R-:W-:Y:S03]  /*1640*/  BSSY.RECONVERGENT B0, `(.L_x_4684) ;  /* 0x0000055000007945 */ /* 0x000fe60003800200 */
[----:B------:R-:W-:-:S09]  /*1650*/  P2R R131, PR, RZ, 0x4 ;  /* 0x00000004ff837803 */ /* 0x000fd20000000000 */
[----:B------:R-:W-:Y:S05]  /*1660*/  @!P2 BRA `(.L_x_4685) ;  /* 0x000000040048a947 */ /* 0x000fea0003800000 */
[----:B------:R-:W2:Y:S02]  /*1670*/  LDC.64 R8, c[0x0][0x390] ;  /* 0x0000e400ff087b82 */ /* 0x000ea40000000a00 */
[----:B--2---:R-:W-:-:S06]  /*1680*/  IMAD.WIDE.U32 R8, R132, 0x10, R8 ;  /* 0x0000001084087825 */ /* 0x004fcc00078e0008 */
[----:B------:R-:W5:Y:S01]  /*1690*/  LDG.E.128 R8, desc[UR6][R8.64] ;  /* 0x0000000608087981 */ /* 0x000f62000c1e1d00 */
[----:B------:R-:W-:-:S04]  /*16a0*/  UISETP.NE.U32.AND UP0, UPT, UR8, URZ, UPT ;  /* 0x000000ff0800728c */ /* 0x000fc8000bf05070 */
[----:B------:R-:W-:-:S09]  /*16b0*/  UISETP.NE.AND.EX UP0, UPT, UR9, URZ, UPT, UP0 ;  /* 0x000000ff0900728c */ /* 0x000fd2000bf05300 */
[----:B------:R-:W-:Y:S05]  /*16c0*/  BRA.U !UP0, `(.L_x_4686) ;  /* 0x0000000108807547 */ /* 0x000fea000b800000 */
[----:B01--4-:R-:W0:Y:S02]  /*16d0*/  LDC.64 R28, c[0x0][0x3a0] ;  /* 0x0000e800ff1c7b82 */ /* 0x013e240000000a00 */
[----:B0-----:R-:W-:-:S06]  /*16e0*/  IMAD.WIDE.U32 R28, R132, 0x10, R28 ;  /* 0x00000010841c7825 */ /* 0x001fcc00078e001c */
[----:B------:R-:W2:Y:S01]  /*16f0*/  LDG.E.128 R28, desc[UR6][R28.64] ;  /* 0x000000061c1c7981 */ /* 0x000ea2000c1e1d00 */
        /* <DEDUP_REMOVED lines=29> */
.L_x_4686:
[----:B------:R-:W-:-:S04]  /*18d0*/  ISETP.NE.U32.AND P2, PT, R96, RZ, PT ;  /* 0x000000ff6000720c */ /* 0x000fc80003f45070 */
[----:B------:R-:W-:-:S13]  /*18e0*/  ISETP.NE.AND.EX P2, PT, R97, RZ, PT, P2 ;  /* 0x000000ff6100720c */ /* 0x000fda0003f45320 */
[----:B------:R-:W-:Y:S05]  /*18f0*/  @P2 BRA `(.L_x_4688) ;  /* 0x0000000000442947 */ /* 0x000fea0003800000 */
[--C-:B-----5:R-:W-:Y:S02]  /*1900*/  HADD2.F32 R6, -RZ, R8.reuse.H0_H0 ;  /* 0x20000008ff067230 */ /* 0x120fe40000004100 */
[----:B------:R-:W-:Y:S02]  /*1910*/  HADD2.F32 R8, -RZ, R8.H1_H1 ;  /* 0x30000008ff087230 */ /* 0x000fe40000004100 */
[--C-:B01----:R-:W-:Y:S02]  /*1920*/  HADD2.F32 R88, -RZ, R9.reuse.H0_H0 ;  /* 0x20000009ff587230 */ /* 0x103fe40000004100 */
        /* <DEDUP_REMOVED lines=14> */
.L_x_4688:
[--C-:B-----5:R-:W-:Y:S02]  /*1a10*/  HADD2.F32 R6, -RZ, R8.reuse.H0_H0 ;  /* 0x20000008ff067230 */ /* 0x120fe40000004100 */
[----:B------:R-:W-:Y:S02]  /*1a20*/  HADD2.F32 R12, -RZ, R8.H1_H1 ;  /* 0x30000008ff0c7230 */ /* 0x000fe40000004100 */
[----:B------:R-:W-:Y:S02]  /*1a30*/  HADD2.F32 R8, -RZ, R9.H0_H0 ;  /* 0x20000009ff087230 */ /* 0x000fe40000004100 */
[-C--:B------:R-:W-:Y:S01]  /*1a40*/  FMUL.FTZ R5, R6, R129.reuse ;  /* 0x0000008106057220 */ /* 0x080fe20000410000 */
[--C-:B01----:R-:W-:Y:S02]  /*1a50*/  HADD2.F32 R30, -RZ, R10.reuse.H0_H0 ;  /* 0x2000000aff1e7230 */ /* 0x103fe40000004100 */
        /* <DEDUP_REMOVED lines=15> */
.L_x_4687:
[----:B------:R-:W0:Y:S02]  /*1b50*/  @P5 LDC.64 R88, c[0x0][0x3a8] ;  /* 0x0000ea00ff585b82 */ /* 0x000e240000000a00 */
[C---:B0-----:R-:W-:Y:S01]  /*1b60*/  @P5 IMAD.WIDE.U32 R88, R132.reuse, 0x10, R88 ;  /* 0x0000001084585825 */ /* 0x041fe200078e0058 */
[----:B------:R-:W-:-:S04]  /*1b70*/  IADD3 R132, PT, PT, R132, 0x80, RZ ;  /* 0x0000008084847810 */ /* 0x000fc80007ffe0ff */
[----:B------:R2:W-:Y:S03]  /*1b80*/  @P5 STG.E.128 desc[UR6][R88.64], R28 ;  /* 0x0000001c58005986 */ /* 0x0005e6000c101d06 */
.L_x_4685:
[----:B------:R-:W-:Y:S05]  /*1b90*/  BSYNC.RECONVERGENT B0 ;  /* 0x0000000000007941 */ /* 0x000fea0003800200 */
.L_x_4684:
        /* <DEDUP_REMOVED lines=10> */
[----:B----4-:R-:W0:Y:S02]  /*1c40*/  LDC.64 R28, c[0x0][0x3a0] ;  /* 0x0000e800ff1c7b82 */ /* 0x010e240000000a00 */
[----:B0-----:R-:W-:-:S06]  /*1c50*/  IMAD.WIDE.U32 R28, R132, 0x10, R28 ;  /* 0x00000010841c7825 */ /* 0x001fcc00078e001c */
[----:B------:R-:W2:Y:S01]  /*1c60*/  LDG.E.128 R28, desc[UR6][R28.64] ;  /* 0x000000061c1c7981 */ /* 0x000ea2000c1e1d00 */
[----:B-----5:R-:W-:Y:S02]  /*1c70*/  HADD2.F32 R94, -RZ, R88.H0_H0 ;  /* 0x20000058ff5e7230 */ /* 0x020fe40000004100 */
[--C-:B------:R-:W-:Y:S02]  /*1c80*/  HADD2.F32 R98, -RZ, R89.reuse.H0_H0 ;  /* 0x20000059ff627230 */ /* 0x100fe40000004100 */
[----:B------:R-:W-:Y:S02]  /*1c90*/  HADD2.F32 R134, -RZ, R89.H1_H1 ;  /* 0x30000059ff867230 */ /* 0x000fe40000004100 */
[----:B------:R-:W-:Y:S02]  /*1ca0*/  HADD2.F32 R100, -RZ, R90.H0_H0 ;  /* 0x2000005aff647230 */ /* 0x000fe40000004100 */
[--C-:B------:R-:W-:Y:S02]  /*1cb0*/  HADD2.F32 R102, -RZ, R91.reuse.H0_H0 ;  /* 0x2000005bff667230 */ /* 0x100fe40000004100 */
[----:B------:R-:W-:-:S02]  /*1cc0*/  HADD2.F32 R136, -RZ, R91.H1_H1 ;  /* 0x3000005bff887230 */ /* 0x000fc40000004100 */
[----:B------:R-:W-:Y:S02]  /*1cd0*/  HADD2.F32 R88, -RZ, R88.H1_H1 ;  /* 0x30000058ff587230 */ /* 0x000fe40000004100 */
[----:B------:R-:W-:Y:S02]  /*1ce0*/  HADD2.F32 R90, -RZ, R90.H1_H1 ;  /* 0x3000005aff5a7230 */ /* 0x000fe40000004100 */
[----:B--2---:R-:W-:Y:S02]  /*1cf0*/  HADD2.F32 R95, -RZ, R28.H0_H0 ;  /* 0x2000001cff5f7230 */ /* 0x004fe40000004100 */
[----:B------:R-:W-:Y:S02]  /*1d00*/  HADD2.F32 R99, -RZ, R29.H0_H0 ;  /* 0x2000001dff637230 */ /* 0x000fe40000004100 */
        /* <DEDUP_REMOVED lines=8> */
[----:B------:R-:W-:Y:S02]  /*1d90*/  HADD2.F32 R91, -RZ, R30.H1_H1 ;  /* 0x3000001eff5b7230 */ /* 0x000fe40000004100 */
        /* <DEDUP_REMOVED lines=10> */
.L_x_4691:
[----:B------:R-:W-:-:S04]  /*1e40*/  ISETP.NE.U32.AND P2, PT, R96, RZ, PT ;  /* 0x000000ff6000720c */ /* 0x000fc80003f45070 */
[----:B------:R-:W-:-:S13]  /*1e50*/  ISETP.NE.AND.EX P2, PT, R97, RZ, PT, P2 ;  /* 0x000000ff6100720c */ /* 0x000fda0003f45320 */
[----:B------:R-:W-:Y:S05]  /*1e60*/  @P2 BRA `(.L_x_4693) ;  /* 0x0000000000442947 */ /* 0x000fea0003800000 */
[--C-:B-----5:R-:W-:Y:S02]  /*1e70*/  HADD2.F32 R98, -RZ, R89.reuse.H0_H0 ;  /* 0x20000059ff627230 */ /* 0x120fe40000004100 */
[----:B------:R-:W-:Y:S02]  /*1e80*/  HADD2.F32 R94, -RZ, R88.H0_H0 ;  /* 0x20000058ff5e7230 */ /* 0x000fe40000004100 */
[----:B------:R-:W-:Y:S02]  /*1e90*/  HADD2.F32 R100, -RZ, R89.H1_H1 ;  /* 0x30000059ff647230 */ /* 0x000fe40000004100 */
[-C--:B------:R-:W-:Y:S01]  /*1ea0*/  FMUL.FTZ R99, R98, R129.reuse ;  /* 0x0000008162637220 */ /* 0x080fe20000410000 */
[----:B------:R-:W-:Y:S02]  /*1eb0*/  HADD2.F32 R102, -RZ, R90.H0_H0 ;  /* 0x2000005aff667230 */ /* 0x000fe40000004100 */
[----:B------:R-:W-:Y:S01]  /*1ec0*/  FMUL.FTZ R95, R94, R129 ;  /* 0x000000815e5f7220 */ /* 0x000fe20000410000 */
[----:B------:R-:W-:-:S02]  /*1ed0*/  HADD2.F32 R88, -RZ, R88.H1_H1 ;  /* 0x30000058ff587230 */ /* 0x000fc40000004100 */
        /* <DEDUP_REMOVED lines=10> */
.L_x_4693:
[----:B----45:R-:W-:Y:S02]  /*1f80*/  HADD2.F32 R28, -RZ, R88.H0_H0 ;  /* 0x20000058ff1c7230 */ /* 0x030fe40000004100 */
[----:B------:R-:W-:Y:S02]  /*1f90*/  HADD2.F32 R94, -RZ, R90.H0_H0 ;  /* 0x2000005aff5e7230 */ /* 0x000fe40000004100 */
[----:B------:R-:W-:Y:S02]  /*1fa0*/  HADD2.F32 R100, -RZ, R91.H0_H0 ;  /* 0x2000005bff647230 */ /* 0x000fe40000004100 */
[-C--:B------:R-:W-:Y:S01]  /*1fb0*/  FMUL.FTZ R95, R28, R129.reuse ;  /* 0x000000811c5f7220 */ /* 0x080fe20000410000 */
[----:B------:R-:W-:Y:S02]  /*1fc0*/  HADD2.F32 R88, -RZ, R88.H1_H1 ;  /* 0x30000058ff587230 */ /* 0x000fe40000004100 */
[----:B------:R-:W-:Y:S01]  /*1fd0*/  FMUL.FTZ R101, R94, R129 ;  /* 0x000000815e657220 */ /* 0x000fe20000410000 */
[----:B------:R-:W-:-:S02]  /*1fe0*/  HADD2.F32 R30, -RZ, R89.H0_H0 ;  /* 0x20000059ff1e7230 */ /* 0x000fc40000004100 */
[-C--:B------:R-:W-:Y:S01]  /*1ff0*/  FMUL.FTZ R103, R100, R129.reuse ;  /* 0x0000008164677220 */ /* 0x080fe20000410000 */
[----:B------:R-:W-:Y:S02]  /*2000*/  HADD2.F32 R98, -RZ, R89.H1_H1 ;  /* 0x30000059ff627230 */ /* 0x000fe40000004100 */
[-C--:B------:R-:W-:Y:S01]  /*2010*/  FMUL.FTZ R94, R88, R129.reuse ;  /* 0x00000081585e7220 */ /* 0x080fe20000410000 */
[----:B------:R-:W-:Y:S02]  /*2020*/  HADD2.F32 R90, -RZ, R90.H1_H1 ;  /* 0x3000005aff5a7230 */ /* 0x000fe40000004100 */
[-C--:B------:R-:W-:Y:S01]  /*2030*/  FMUL.FTZ R99, R30, R129.reuse ;  /* 0x000000811e637220 */ /* 0x080fe20000410000 */
[----:B------:R-:W-:Y:S02]  /*2040*/  HADD2.F32 R102, -RZ, R91.H1_H1 ;  /* 0x3000005bff667230 */ /* 0x000fe40000004100 */
[----:B------:R-:W-:Y:S01]  /*2050*/  FMUL.FTZ R98, R98, R129 ;  /* 0x0000008162627220 */ /* 0x000fe20000410000 */
[----:B------:R-:W-:Y:S01]  /*2060*/  F2FP.F16.F32.PACK_AB R28, R94, R95 ;  /* 0x0000005f5e1c723e */ /* 0x000fe200000000ff */
[-C--:B------:R-:W-:Y:S01]  /*2070*/  FMUL.FTZ R100, R90, R129.reuse ;  /* 0x000000815a647220 */ /* 0x080fe20000410000 */
[----:B------:R-:W-:-:S02]  /*2080*/  FMUL.FTZ R102, R102, R129 ;  /* 0x0000008166667220 */ /* 0x000fc40000410000 */
[----:B------:R-:W-:Y:S02]  /*2090*/  F2FP.F16.F32.PACK_AB R29, R98, R99 ;  /* 0x00000063621d723e */ /* 0x000fe400000000ff */
[----:B------:R-:W-:Y:S02]  /*20a0*/  F2FP.F16.F32.PACK_AB R30, R100, R101 ;  /* 0x00000065641e723e */ /* 0x000fe400000000ff */
[----:B------:R-:W-:-:S07]  /*20b0*/  F2FP.F16.F32.PACK_AB R31, R102, R103 ;  /* 0x00000067661f723e */ /* 0x000fce00000000ff */
.L_x_4692:
[----:B------:R-:W0:Y:S02]  /*20c0*/  @P5 LDC.64 R88, c[0x0][0x3a8] ;  /* 0x0000ea00ff585b82 */ /* 0x000e240000000a00 */
[C---:B0-----:R-:W-:Y:S01]  /*20d0*/  @P5 IMAD.WIDE.U32 R88, R132.reuse, 0x10, R88 ;  /* 0x0000001084585825 */ /* 0x041fe200078e0058 */
[----:B------:R-:W-:-:S04]  /*20e0*/  IADD3 R132, PT, PT, R132, 0x80, RZ ;  /* 0x0000008084847810 */ /* 0x000fc80007ffe0ff */
[----:B------:R3:W-:Y:S03]  /*20f0*/  @P5 STG.E.128 desc[UR6][R88.64], R28 ;  /* 0x0000001c58005986 */ /* 0x0007e6000c101d06 */
.L_x_4690:
[----:B------:R-:W-:Y:S05]  /*2100*/  BSYNC.RECONVERGENT B0 ;  /* 0x0000000000007941 */ /* 0x000fea0003800200 */
.L_x_4689:
        /* <DEDUP_REMOVED lines=41> */
.L_x_4696:
        /* <DEDUP_REMOVED lines=20> */
.L_x_4698:
        /* <DEDUP_REMOVED lines=20> */
.L_x_4697:
[----:B------:R-:W0:Y:S02]  /*2620*/  @P5 LDC.64 R88, c[0x0][0x3a8] ;  /* 0x0000ea00ff585b82 */ /* 0x000e240000000a00 */
[C---:B0-----:R-:W-:Y:S01]  /*2630*/  @P5 IMAD.WIDE.U32 R88, R132.reuse, 0x10, R88 ;  /* 0x0000001084585825 */ /* 0x041fe200078e0058 */
[----:B------:R-:W-:-:S04]  /*2640*/  IADD3 R132, PT, PT, R132, 0x80, RZ ;  /* 0x0000008084847810 */ /* 0x000fc80007ffe0ff */
[----:B------:R0:W-:Y:S03]  /*2650*/  @P5 STG.E.128 desc[UR6][R88.64], R28 ;  /* 0x0000001c58005986 */ /* 0x0001e6000c101d06 */
.L_x_4695:
[----:B------:R-:W-:Y:S05]  /*2660*/  BSYNC.RECONVERGENT B0 ;  /* 0x0000000000007941 */ /* 0x000fea0003800200 */
.L_x_4694:
        /* <DEDUP_REMOVED lines=41> */
.L_x_4701:
        /* <DEDUP_REMOVED lines=20> */
.L_x_4703:
        /* <DEDUP_REMOVED lines=20> */
.L_x_4702:
[----:B------:R-:W0:Y:S02]  /*2b80*/  @P5 LDC.64 R88, c[0x0][0x3a8] ;  /* 0x0000ea00ff585b82 */ /* 0x000e240000000a00 */
[C---:B0-----:R-:W-:Y:S01]  /*2b90*/  @P5 IMAD.WIDE.U32 R88, R132.reuse, 0x10, R88 ;  /* 0x0000001084585825 */ /* 0x041fe200078e0058 */
[----:B------:R-:W-:-:S04]  /*2ba0*/  IADD3 R132, PT, PT, R132, 0x80, RZ ;  /* 0x0000008084847810 */ /* 0x000fc80007ffe0ff */
[----:B------:R0:W-:Y:S03]  /*2bb0*/  @P5 STG.E.128 desc[UR6][R88.64], R28 ;  /* 0x0000001c58005986 */ /* 0x0001e6000c101d06 */
.L_x_4700:
[----:B------:R-:W-:Y:S05]  /*2bc0*/  BSYNC.RECONVERGENT B0 ;  /* 0x0000000000007941 */ /* 0x000fea0003800200 */
.L_x_4699:
        /* <DEDUP_REMOVED lines=12> */
[--C-:B-----5:R-:W-:Y:S02]  /*2c90*/  HADD2.F32 R126, -RZ, R91.reuse.H0_H0 ;  /* 0x2000005bff7e7230 */ /* 0x120fe40000004100 */
[----:B------:R-:W-:Y:S02]  /*2ca0*/  HADD2.F32 R134, -RZ, R91.H1_H1 ;  /* 0x3000005bff867230 */ /* 0x000fe40000004100 */
[----:B------:R-:W-:Y:S02]  /*2cb0*/  HADD2.F32 R96, -RZ, R88.H0_H0 ;  /* 0x20000058ff607230 */ /* 0x000fe40000004100 */
[--C-:B------:R-:W-:Y:S02]  /*2cc0*/  HADD2.F32 R120, -RZ, R89.reuse.H0_H0 ;  /* 0x20000059ff787230 */ /* 0x100fe40000004100 */
[----:B------:R-:W-:Y:S02]  /*2cd0*/  HADD2.F32 R122, -RZ, R89.H1_H1 ;  /* 0x30000059ff7a7230 */ /* 0x000fe40000004100 */
[----:B------:R-:W-:-:S02]  /*2ce0*/  HADD2.F32 R124, -RZ, R90.H0_H0 ;  /* 0x2000005aff7c7230 */ /* 0x000fc40000004100 */
[----:B------:R-:W-:Y:S02]  /*2cf0*/  HADD2.F32 R88, -RZ, R88.H1_H1 ;  /* 0x30000058ff587230 */ /* 0x000fe40000004100 */
[----:B------:R-:W-:Y:S02]  /*2d00*/  HADD2.F32 R90, -RZ, R90.H1_H1 ;  /* 0x3000005aff5a7230 */ /* 0x000fe40000004100 */
[--C-:B--2---:R-:W-:Y:S02]  /*2d10*/  HADD2.F32 R127, -RZ, R31.reuse.H0_H0 ;  /* 0x2000001fff7f7230 */ /* 0x104fe40000004100 */
[----:B------:R-:W-:Y:S02]  /*2d20*/  HADD2.F32 R91, -RZ, R31.H1_H1 ;  /* 0x3000001fff5b7230 */ /* 0x000fe40000004100 */
[----:B------:R-:W-:Y:S02]  /*2d30*/  HADD2.F32 R123, -RZ, R29.H0_H0 ;  /* 0x2000001dff7b7230 */ /* 0x000fe40000004100 */
[----:B------:R-:W-:Y:S01]  /*2d40*/  FFMA.FTZ R127, R126, R129, R127 ;  /* 0x000000817e7f7223 */ /* 0x000fe2000001007f */
[----:B------:R-:W-:-:S02]  /*2d50*/  HADD2.F32 R125, -RZ, R30.H0_H0 ;  /* 0x2000001eff7d7230 */ /* 0x000fc40000004100 */
[-C--:B------:R-:W-:Y:S01]  /*2d60*/  FFMA.FTZ R126, R134, R129.reuse, R91 ;  /* 0x00000081867e7223 */ /* 0x080fe2000001005b */
[--C-:B------:R-:W-:Y:S02]  /*2d70*/  HADD2.F32 R121, -RZ, R28.reuse.H0_H0 ;  /* 0x2000001cff797230 */ /* 0x100fe40000004100 */
[-C--:B------:R-:W-:Y:S01]  /*2d80*/  FFMA.FTZ R123, R120, R129.reuse, R123 ;  /* 0x00000081787b7223 */ /* 0x080fe2000001007b */
[----:B------:R-:W-:Y:S02]  /*2d90*/  HADD2.F32 R31, -RZ, R28.H1_H1 ;  /* 0x3000001cff1f7230 */ /* 0x000fe40000004100 */
[-C--:B------:R-:W-:Y:S01]  /*2da0*/  FFMA.FTZ R125, R124, R129.reuse, R125 ;  /* 0x000000817c7d7223 */ /* 0x080fe2000001007d */
[----:B------:R-:W-:Y:S02]  /*2db0*/  HADD2.F32 R29, -RZ, R29.H1_H1 ;  /* 0x3000001dff1d7230 */ /* 0x000fe40000004100 */
[----:B------:R-:W-:Y:S01]  /*2dc0*/  FFMA.FTZ R121, R96, R129, R121 ;  /* 0x0000008160797223 */ /* 0x000fe20000010079 */
[----:B------:R-:W-:-:S02]  /*2dd0*/  HADD2.F32 R89, -RZ, R30.H1_H1 ;  /* 0x3000001eff597230 */ /* 0x000fc40000004100 */
[----:B------:R-:W-:Y:S01]  /*2de0*/  FFMA.FTZ R120, R88, R129, R31 ;  /* 0x0000008158787223 */ /* 0x000fe2000001001f */
[----:B------:R-:W-:Y:S01]  /*2df0*/  F2FP.F16.F32.PACK_AB R31, R126, R127 ;  /* 0x0000007f7e1f723e */ /* 0x000fe200000000ff */
[-C--:B------:R-:W-:Y:S01]  /*2e00*/  FFMA.FTZ R122, R122, R129.reuse, R29 ;  /* 0x000000817a7a7223 */ /* 0x080fe2000001001d */
[----:B------:R-:W-:Y:S02]  /*2e10*/  FFMA.FTZ R124, R90, R129, R89 ;  /* 0x000000815a7c7223 */ /* 0x000fe40000010059 */
[----:B------:R-:W-:Y:S02]  /*2e20*/  F2FP.F16.F32.PACK_AB R28, R120, R121 ;  /* 0x00000079781c723e */ /* 0x000fe400000000ff */
[----:B------:R-:W-:Y:S02]  /*2e30*/  F2FP.F16.F32.PACK_AB R29, R122, R123 ;  /* 0x0000007b7a1d723e */ /* 0x000fe400000000ff */
[----:B------:R-:W-:Y:S01]  /*2e40*/  F2FP.F16.F32.PACK_AB R30, R124, R125 ;  /* 0x0000007d7c1e723e */ /* 0x000fe200000000ff */
[----:B------:R-:W-:Y:S06]  /*2e50*/  BRA `(.L_x_4707) ;  /* 0x0000000000a07947 */ /* 0x000fec0003800000 */
.L_x_4706:
[----:B------:R-:W-:-:S04]  /*2e60*/  ISETP.NE.U32.AND P6, PT, R96, RZ, PT ;  /* 0x000000ff6000720c */ /* 0x000fc80003fc5070 */
[----:B------:R-:W-:-:S13]  /*2e70*/  ISETP.NE.AND.EX P6, PT, R97, RZ, PT, P6 ;  /* 0x000000ff6100720c */ /* 0x000fda0003fc5360 */
[----:B------:R-:W-:Y:S05]  /*2e80*/  @P6 BRA `(.L_x_4708) ;  /* 0x0000000000446947 */ /* 0x000fea0003800000 */
[----:B-----5:R-:W-:Y:S02]  /*2e90*/  HADD2.F32 R122, -RZ, R89.H0_H0 ;  /* 0x20000059ff7a7230 */ /* 0x020fe40000004100 */
        /* <DEDUP_REMOVED lines=12> */
[-C--:B------:R-:W-:Y:S01]  /*2f60*/  FMUL.FTZ R126, R126, R129.reuse ;  /* 0x000000817e7e7220 */ /* 0x080fe20000410000 */
[----:B------:R-:W-:-:S02]  /*2f70*/  FMUL.FTZ R120, R88, R129 ;  /* 0x0000008158787220 */ /* 0x000fc40000410000 */
[----:B------:R-:W-:Y:S01]  /*2f80*/  FMUL.FTZ R124, R90, R129 ;  /* 0x000000815a7c7220 */ /* 0x000fe20000410000 */
[----:B------:R-:W-:Y:S06]  /*2f90*/  BRA `(.L_x_4707) ;  /* 0x0000000000507947 */ /* 0x000fec0003800000 */
.L_x_4708:
[--C-:B-----5:R-:W-:Y:S02]  /*2fa0*/  HADD2.F32 R120, -RZ, R91.reuse.H0_H0 ;  /* 0x2000005bff787230 */ /* 0x120fe40000004100 */
[----:B----4-:R-:W-:Y:S02]  /*2fb0*/  HADD2.F32 R28, -RZ, R88.H0_H0 ;  /* 0x20000058ff1c7230 */ /* 0x010fe40000004100 */
[----:B------:R-:W-:Y:S02]  /*2fc0*/  HADD2.F32 R96, -RZ, R90.H0_H0 ;  /* 0x2000005aff607230 */ /* 0x000fe40000004100 */
[-C--:B------:R-:W-:Y:S01]  /*2fd0*/  FMUL.FTZ R127, R120, R129.reuse ;  /* 0x00000081787f7220 */ /* 0x080fe20000410000 */
[----:B------:R-:W-:Y:S02]  /*2fe0*/  HADD2.F32 R126, -RZ, R91.H1_H1 ;  /* 0x3000005bff7e7230 */ /* 0x000fe40000004100 */
[----:B------:R-:W-:Y:S01]  /*2ff0*/  FMUL.FTZ R121, R28, R129 ;  /* 0x000000811c797220 */ /* 0x000fe20000410000 */
[----:B------:R-:W-:-:S02]  /*3000*/  HADD2.F32 R88, -RZ, R88.H1_H1 ;  /* 0x30000058ff587230 */ /* 0x000fc40000004100 */
[-C--:B------:R-:W-:Y:S01]  /*3010*/  FMUL.FTZ R125, R96, R129.reuse ;  /* 0x00000081607d7220 */ /* 0x080fe20000410000 */
[--C-:B------:R-:W-:Y:S02]  /*3020*/  HADD2.F32 R30, -RZ, R89.reuse.H0_H0 ;  /* 0x20000059ff1e7230 */ /* 0x100fe40000004100 */
[-C--:B------:R-:W-:Y:S01]  /*3030*/  FMUL.FTZ R126, R126, R129.reuse ;  /* 0x000000817e7e7220 */ /* 0x080fe20000410000 */
[----:B------:R-:W-:Y:S02]  /*3040*/  HADD2.F32 R122, -RZ, R89.H1_H1 ;  /* 0x30000059ff7a7230 */ /* 0x000fe40000004100 */
[-C--:B------:R-:W-:Y:S01]  /*3050*/  FMUL.FTZ R120, R88, R129.reuse ;  /* 0x0000008158787220 */ /* 0x080fe20000410000 */
[----:B------:R-:W-:Y:S02]  /*3060*/  HADD2.F32 R90, -RZ, R90.H1_H1 ;  /* 0x3000005aff5a7230 */ /* 0x000fe40000004100 */
[----:B------:R-:W-:Y:S01]  /*3070*/  FMUL.FTZ R123, R30, R129 ;  /* 0x000000811e7b7220 */ /* 0x000fe20000410000 */
[----:B------:R-:W-:Y:S01]  /*3080*/  F2FP.F16.F32.PACK_AB R31, R126, R127 ;  /* 0x0000007f7e1f723e */ /* 0x000fe200000000ff */
[----:B------:R-:W-:Y:S01]  /*3090*/  FMUL.FTZ R122, R122, R129 ;  /* 0x000000817a7a7220 */ /* 0x000fe20000410000 */
[----:B------:R-:W-:Y:S01]  /*30a0*/  F2FP.F16.F32.PACK_AB R28, R120, R121 ;  /* 0x00000079781c723e */ /* 0x000fe200000000ff */
[----:B------:R-:W-:-:S03]  /*30b0*/  FMUL.FTZ R124, R90, R129 ;  /* 0x000000815a7c7220 */ /* 0x000fc60000410000 */
[----:B------:R-:W-:Y:S02]  /*30c0*/  F2FP.F16.F32.PACK_AB R29, R122, R123 ;  /* 0x0000007b7a1d723e */ /* 0x000fe400000000ff */
[----:B------:R-:W-:-:S07]  /*30d0*/  F2FP.F16.F32.PACK_AB R30, R124, R125 ;  /* 0x0000007d7c1e723e */ /* 0x000fce00000000ff */
.L_x_4707:
[----:B------:R-:W0:Y:S02]  /*30e0*/  @P5 LDC.64 R88, c[0x0][0x3a8] ;  /* 0x0000ea00ff585b82 */ /* 0x000e240000000a00 */
[----:B0-----:R-:W-:-:S05]  /*30f0*/  @P5 IMAD.WIDE.U32 R88, R132, 0x10, R88 ;  /* 0x0000001084585825 */ /* 0x001fca00078e0058 */
[----:B------:R0:W-:Y:S02]  /*3100*/  @P5 STG.E.128 desc[UR6][R88.64], R28 ;  /* 0x0000001c58005986 */ /* 0x0001e4000c101d06 */
.L_x_4705:
[----:B------:R-:W-:Y:S05]  /*3110*/  BSYNC.RECONVERGENT B0 ;  /* 0x0000000000007941 */ /* 0x000fea0003800200 */
.L_x_4704:
[----:B0123--:R-:W-:Y:S01]  /*3120*/  FADD.FTZ R89, RZ, R13 ;  /* 0x0000000dff597221 */ /* 0x00ffe20000010000 */
        /* <DEDUP_REMOVED lines=214> */
.L_x_4710:
[----:B------:R-:W-:Y:S05]  /*3e90*/  BSYNC.RECONVERGENT B0 ;  /* 0x0000000000007941 */ /* 0x000fea0003800200 */
.L_x_4709:
        /* <DEDUP_REMOVED lines=13> */
.L_x_4712:
[----:B------:R-:W-:Y:S05]  /*3f70*/  BSYNC.RECONVERGENT B0 ;  /* 0x0000000000007941 */ /* 0x000fea0003800200 */
.L_x_4711:
        /* <DEDUP_REMOVED lines=17> */
[----:B-1----:R-:W-:-:S04]  /*4090*/  IADD3 R90, PT, PT, R96, R139, RZ ;  /* 0x0000008b605a7210 */ /* 0x002fc80007ffe0ff */
[----:B------:R-:W0:Y:S01]  /*40a0*/  SHFL.DOWN PT, R138, R137, 0x1, 0x1f ;  /* 0x08201f00898a7f89 */ /* 0x000e2200000e0000 */
[----:B------:R-:W-:Y:S01]  /*40b0*/  I2FP.F32.S32 R139, R139 ;  /* 0x0000008b008b7245 */ /* 0x000fe20000201400 */
[----:B------:R-:W1:Y:S01]  /*40c0*/  LDC R96, c[0x0][0x448] ;  /* 0x00011200ff607b82 */ /* 0x000e620000000800 */
[----:B------:R-:W-:-:S06]  /*40d0*/  I2FP.F32.S32 R140, R90 ;  /* 0x0000005a008c7245 */ /* 0x000fcc0000201400 */
[----:B------:R-:W2:Y:S01]  /*40e0*/  MUFU.RCP R140, R140 ;  /* 0x0000008c008c7308 */ /* 0x000ea20000001000 */
[----:B0-----:R-:W-:-:S04]  /*40f0*/  FMUL.FTZ R97, R138, R139 ;  /* 0x0000008b8a617220 */ /* 0x001fc80000410000 */
[----:B------:R-:W-:Y:S01]  /*4100*/  FFMA.FTZ R97, R132, R137, R97 ;  /* 0x0000008984617223 */ /* 0x000fe20000010061 */
[----:B------:R-:W-:-:S03]  /*4110*/  FADD.FTZ R137, R137, -R138 ;  /* 0x8000008a89897221 */ /* 0x000fc60000010000 */
[----:B--2---:R-:W-:Y:S01]  /*4120*/  FMUL.FTZ R97, R140, R97 ;  /* 0x000000618c617220 */ /* 0x004fe20000410000 */
[----:B------:R-:W-:-:S04]  /*4130*/  FMUL.FTZ R137, R137, R137 ;  /* 0x0000008989897220 */ /* 0x000fc80000410000 */
[----:B------:R-:W-:Y:S01]  /*4140*/  FMUL.FTZ R137, R132, R137 ;  /* 0x0000008984897220 */ /* 0x000fe20000410000 */
[----:B------:R-:W0:Y:S03]  /*4150*/  SHFL.IDX PT, R97, R97, RZ, 0x1f ;  /* 0x00001fff61617589 */ /* 0x000e2600000e0000 */
[----:B------:R-:W-:Y:S01]  /*4160*/  FMUL.FTZ R137, R137, R139 ;  /* 0x0000008b89897220 */ /* 0x000fe20000410000 */
[C---:B0-----:R-:W-:Y:S01]  /*4170*/  FMUL.FTZ R90, R97.reuse, R97 ;  /* 0x00000061615a7220 */ /* 0x041fe20000410000 */
[----:B------:R-:W-:-:S04]  /*4180*/  FSEL R129, R97, RZ, !P5 ;  /* 0x000000ff61817208 */ /* 0x000fc80006800000 */
[----:B------:R-:W-:Y:S02]  /*4190*/  FSEL R141, R90, RZ, P5 ;  /* 0x000000ff5a8d7208 */ /* 0x000fe40002800000 */
        /* <DEDUP_REMOVED lines=17> */
[----:B------:R-:W-:Y:S05]  /*42b0*/  @!P1 BRA `(.L_x_4714) ;  /* 0x0000000000c09947 */ /* 0x000fea0003800000 */
[--C-:B0-----:R-:W-:Y:S01]  /*42c0*/  FADD.FTZ R97, R17, -R129.reuse ;  /* 0x8000008111617221 */ /* 0x101fe20000010000 */
[--C-:B------:R-:W-:Y:S01]  /*42d0*/  FADD.FTZ R91, R15, -R129.reuse ;  /* 0x800000810f5b7221 */ /* 0x100fe20000010000 */
[----:B-----5:R-:W-:Y:S02]  /*42e0*/  HADD2.F32 R96, -RZ, R85.H0_H0 ;  /* 0x20000055ff607230 */ /* 0x020fe40000004100 */
[----:B------:R-:W-:Y:S01]  /*42f0*/  FADD.FTZ R135, R19, -R129 ;  /* 0x8000008113877221 */ /* 0x000fe20000010000 */
[----:B------:R-:W-:Y:S02]  /*4300*/  HADD2.F32 R132, -RZ, R81.H0_H0 ;  /* 0x20000051ff847230 */ /* 0x000fe40000004100 */
[C---:B------:R-:W-:Y:S01]  /*4310*/  FMUL.FTZ R97, R128.reuse, R97 ;  /* 0x0000006180617220 */ /* 0x040fe20000410000 */
[----:B------:R-:W-:Y:S02]  /*4320*/  HADD2.F32 R136, -RZ, R86.H0_H0 ;  /* 0x20000056ff887230 */ /* 0x000fe40000004100 */
[----:B------:R-:W-:Y:S01]  /*4330*/  FMUL.FTZ R91, R128, R91 ;  /* 0x0000005b805b7220 */ /* 0x000fe20000410000 */
[----:B------:R-:W-:-:S02]  /*4340*/  HADD2.F32 R138, -RZ, R82.H0_H0 ;  /* 0x20000052ff8a7230 */ /* 0x000fc40000004100 */
[--C-:B------:R-:W-:Y:S01]  /*4350*/  FADD.FTZ R89, R13, -R129.reuse ;  /* 0x800000810d597221 */ /* 0x100fe20000010000 */
[----:B------:R-:W-:Y:S02]  /*4360*/  HADD2.F32 R140, -RZ, R87.H0_H0 ;  /* 0x20000057ff8c7230 */ /* 0x000fe40000004100 */
[----:B------:R-:W-:Y:S01]  /*4370*/  FFMA.FTZ R134, R91, R96, R132 ;  /* 0x000000605b867223 */ /* 0x000fe20000010084 */
[----:B------:R-:W-:Y:S02]  /*4380*/  HADD2.F32 R142, -RZ, R83.H0_H0 ;  /* 0x20000053ff8e7230 */ /* 0x000fe40000004100 */
[----:B------:R-:W-:Y:S01]  /*4390*/  FFMA.FTZ R139, R97, R136, R138 ;  /* 0x00000088618b7223 */ /* 0x000fe2000001008a */
[----:B------:R-:W-:Y:S01]  /*43a0*/  HADD2.F32 R88, -RZ, R84.H0_H0 ;  /* 0x20000054ff587230 */ /* 0x000fe20000004100 */
[----:B------:R-:W0:Y:S01]  /*43b0*/  LDC.64 R96, c[0x0][0x428] ;  /* 0x00010a00ff607b82 */ /* 0x000e220000000a00 */
[----:B------:R-:W-:Y:S02]  /*43c0*/  HADD2.F32 R90, -RZ, R80.H0_H0 ;  /* 0x20000050ff5a7230 */ /* 0x000fe40000004100 */
[C---:B------:R-:W-:Y:S01]  /*43d0*/  FMUL.FTZ R135, R128.reuse, R135 ;  /* 0x0000008780877220 */ /* 0x040fe20000410000 */
[----:B------:R-:W-:Y:S01]  /*43e0*/  FMUL.FTZ R89, R128, R89 ;  /* 0x0000005980597220 */ /* 0x000fe20000410000 */
[--C-:B------:R-:W-:Y:S01]  /*43f0*/  FADD.FTZ R137, R14, -R129.reuse ;  /* 0x800000810e897221 */ /* 0x100fe20000010000 */
[--C-:B------:R-:W-:Y:S01]  /*4400*/  FADD.FTZ R91, R18, -R129.reuse ;  /* 0x80000081125b7221 */ /* 0x100fe20000010000 */
[----:B------:R-:W-:Y:S01]  /*4410*/  FFMA.FTZ R141, R135, R140, R142 ;  /* 0x0000008c878d7223 */ /* 0x000fe2000001008e */
[----:B------:R-:W-:Y:S01]  /*4420*/  FFMA.FTZ R88, R89, R88, R90 ;  /* 0x0000005859587223 */ /* 0x000fe2000001005a */
[--C-:B------:R-:W-:Y:S01]  /*4430*/  FADD.FTZ R135, R16, -R129.reuse ;  /* 0x8000008110877221 */ /* 0x100fe20000010000 */
[----:B------:R-:W-:Y:S01]  /*4440*/  FADD.FTZ R89, R20, -R129 ;  /* 0x8000008114597221 */ /* 0x000fe20000010000 */
[----:B------:R-:W-:-:S02]  /*4450*/  HADD2.F32 R140, -RZ, R86.H1_H1 ;  /* 0x30000056ff8c7230 */ /* 0x000fc40000004100 */
[C---:B------:R-:W-:Y:S01]  /*4460*/  FMUL.FTZ R137, R128.reuse, R137 ;  /* 0x0000008980897220 */ /* 0x040fe20000410000 */
[----:B------:R-:W-:Y:S02]  /*4470*/  HADD2.F32 R142, -RZ, R82.H1_H1 ;  /* 0x30000052ff8e7230 */ /* 0x000fe40000004100 */
[C---:B------:R-:W-:Y:S01]  /*4480*/  FMUL.FTZ R135, R128.reuse, R135 ;  /* 0x0000008780877220 */ /* 0x040fe20000410000 */
[----:B------:R-:W-:Y:S02]  /*4490*/  HADD2.F32 R144, -RZ, R87.H1_H1 ;  /* 0x30000057ff907230 */ /* 0x000fe40000004100 */
[C---:B------:R-:W-:Y:S01]  /*44a0*/  FMUL.FTZ R91, R128.reuse, R91 ;  /* 0x0000005b805b7220 */ /* 0x040fe20000410000 */
[----:B------:R-:W-:Y:S02]  /*44b0*/  HADD2.F32 R146, -RZ, R83.H1_H1 ;  /* 0x30000053ff927230 */ /* 0x000fe40000004100 */
[----:B------:R-:W-:Y:S01]  /*44c0*/  FMUL.FTZ R89, R128, R89 ;  /* 0x0000005980597220 */ /* 0x000fe20000410000 */
[----:B------:R-:W-:-:S02]  /*44d0*/  HADD2.F32 R90, -RZ, R84.H1_H1 ;  /* 0x30000054ff5a7230 */ /* 0x000fc40000004100 */
[----:B------:R-:W-:Y:S01]  /*44e0*/  FFMA.FTZ R140, R135, R140, R142 ;  /* 0x0000008c878c7223 */ /* 0x000fe2000001008e */
[----:B------:R-:W-:Y:S02]  /*44f0*/  HADD2.F32 R132, -RZ, R80.H1_H1 ;  /* 0x30000050ff847230 */ /* 0x000fe40000004100 */
[----:B------:R-:W-:Y:S01]  /*4500*/  FFMA.FTZ R144, R137, R144, R146 ;  /* 0x0000009089907223 */ /* 0x000fe20000010092 */
[----:B------:R-:W-:Y:S02]  /*4510*/  HADD2.F32 R136, -RZ, R85.H1_H1 ;  /* 0x30000055ff887230 */ /* 0x000fe40000004100 */
[----:B------:R-:W-:Y:S02]  /*4520*/  HADD2.F32 R138, -RZ, R81.H1_H1 ;  /* 0x30000051ff8a7230 */ /* 0x000fe40000004100 */
[----:B------:R-:W-:Y:S01]  /*4530*/  FFMA.FTZ R135, R89, R90, R132 ;  /* 0x0000005a59877223 */ /* 0x000fe20000010084 */
[----:B------:R-:W-:Y:S01]  /*4540*/  F2FP.F16.F32.PACK_AB R90, R140, R139 ;  /* 0x0000008b8c5a723e */ /* 0x000fe200000000ff */
[C---:B0-----:R-:W-:Y:S01]  /*4550*/  IMAD.WIDE.U32 R96, R93.reuse, 0x10, R96 ;  /* 0x000000105d607825 */ /* 0x041fe200078e0060 */
[----:B------:R-:W-:-:S03]  /*4560*/  IADD3 R93, PT, PT, R93, 0x80, RZ ;  /* 0x000000805d5d7810 */ /* 0x000fc60007ffe0ff */
[----:B------:R-:W-:Y:S01]  /*4570*/  FFMA.FTZ R137, R91, R136, R138 ;  /* 0x000000885b897223 */ /* 0x000fe2000001008a */
[----:B------:R-:W-:Y:S02]  /*4580*/  F2FP.F16.F32.PACK_AB R91, R144, R141 ;  /* 0x0000008d905b723e */ /* 0x000fe400000000ff */
[----:B------:R-:W-:Y:S02]  /*4590*/  F2FP.F16.F32.PACK_AB R88, R135, R88 ;  /* 0x000000588758723e */ /* 0x000fe400000000ff */
[----:B------:R-:W-:-:S05]  /*45a0*/  F2FP.F16.F32.PACK_AB R89, R137, R134 ;  /* 0x000000868959723e */ /* 0x000fca00000000ff */
[----:B------:R1:W-:Y:S02]  /*45b0*/  STG.E.128 desc[UR6][R96.64], R88 ;  /* 0x0000005860007986 */ /* 0x0003e4000c101d06 */
.L_x_4714:
[----:B------:R-:W-:Y:S05]  /*45c0*/  BSYNC.RECONVERGENT B0 ;  /* 0x0000000000007941 */ /* 0x000fea0003800200 */
.L_x_4713:
[----:B------:R-:W-:Y:S01]  /*45d0*/  ISETP.NE.AND P1, PT, R130, RZ, PT ;  /* 0x000000ff8200720c */ /* 0x000fe20003f25270 */
[----:B------:R-:W-:-:S12]  /*45e0*/  BSSY.RECONVERGENT B0, `(.L_x_4715) ;  /* 0x0000032000007945 */ /* 0x000fd80003800200 */
[----:B------:R-:W-:Y:S05]  /*45f0*/  @!P1 BRA `(.L_x_4716) ;  /* 0x0000000000c09947 */ /* 0x000fea0003800000 */
[--C-:B01----:R-:W-:Y:S01]  /*4600*/  FADD.FTZ R97, R25, -R129.reuse ;  /* 0x8000008119617221 */ /* 0x103fe20000010000 */
        /* <DEDUP_REMOVED lines=47> */
.L_x_4716:
[----:B------:R-:W-:Y:S05]  /*4900*/  BSYNC.RECONVERGENT B0 ;  /* 0x0000000000007941 */ /* 0x000fea0003800200 */
.L_x_4715:
[----:B------:R-:W-:Y:S01]  /*4910*/  ISETP.NE.AND P1, PT, R131, RZ, PT ;  /* 0x000000ff8300720c */ /* 0x000fe20003f25270 */
[----:B------:R-:W-:-:S12]  /*4920*/  BSSY.RECONVERGENT B0, `(.L_x_4717) ;  /* 0x0000032000007945 */ /* 0x000fd80003800200 */
[----:B------:R-:W-:Y:S05]  /*4930*/  @!P1 BRA `(.L_x_4718) ;  /* 0x0000000000c09947 */ /* 0x000fea0003800000 */
[--C-:B012---:R-:W-:Y:S01]  /*4940*/  FADD.FTZ R97, R9, -R129.reuse ;  /* 0x8000008109617221 */ /* 0x107fe20000010000 */
        /* <DEDUP_REMOVED lines=47> */
.L_x_4718:
[----:B------:R-:W-:Y:S05]  /*4c40*/  BSYNC.RECONVERGENT B0 ;  /* 0x0000000000007941 */ /* 0x000fea0003800200 */
.L_x_4717:
[----:B------:R-:W-:Y:S01]  /*4c50*/  ISETP.NE.AND P1, PT, R133, RZ, PT ;  /* 0x000000ff8500720c */ /* 0x000fe20003f25270 */
[----:B------:R-:W-:-:S12]  /*4c60*/  BSSY.RECONVERGENT B0, `(.L_x_4719) ;  /* 0x0000032000007945 */ /* 0x000fd80003800200 */
[----:B------:R-:W-:Y:S05]  /*4c70*/  @!P1 BRA `(.L_x_4720) ;  /* 0x0000000000c09947 */ /* 0x000fea0003800000 */
[--C-:B0123--:R-:W-:Y:S01]  /*4c80*/  FADD.FTZ R97, R101, -R129.reuse ;  /* 0x8000008165617221 */ /* 0x10ffe20000010000 */
        /* <DEDUP_REMOVED lines=47> */
.L_x_4720:
[----:B------:R-:W-:Y:S05]  /*4f80*/  BSYNC.RECONVERGENT B0 ;  /* 0x0000000000007941 */ /* 0x000fea0003800200 */
.L_x_4719:
[----:B------:R-:W-:Y:S04]  /*4f90*/  BSSY.RECONVERGENT B0, `(.L_x_4721) ;  /* 0x0000032000007945 */ /* 0x000fe80003800200 */
        /* <DEDUP_REMOVED lines=49> */
.L_x_4722:
[----:B------:R-:W-:Y:S05]  /*52b0*/  BSYNC.RECONVERGENT B0 ;  /* 0x0000000000007941 */ /* 0x000fea0003800200 */
.L_x_4721:
        /* <DEDUP_REMOVED lines=50> */
.L_x_4724:
[----:B------:R-:W-:Y:S05]  /*55e0*/  BSYNC.RECONVERGENT B0 ;  /* 0x0000000000007941 */ /* 0x000fea0003800200 */
.L_x_4723:
[----:B------:R-:W-:Y:S04]  /*55f0*/  BSSY.RECONVERGENT B0, `(.L_x_4725) ;  /* 0x0000031000007945 */ /* 0x000fe80003800200 */
[----:B------:R-:W-:Y:S05]  /*5600*/  @!P4 BRA `(.L_x_4726) ;  /* 0x0000000000bcc947 */ /* 0x000fea0003800000 */
[----:B0123--:R-:W0:Y:S01]  /*5610*/  LDC.64 R88, c[0x0][0x428] ;  /* 0x00010a00ff587b82 */ /* 0x00fe220000000a00 */
        /* <DEDUP_REMOVED lines=8> */
[----:B-----5:R-:W-:Y:S02]  /*56a0*/  HADD2.F32 R90, -RZ, R36.H0_H0 ;  /* 0x20000024ff5a7230 */ /* 0x020fe40000004100 */
[----:B------:R-:W-:Y:S01]  /*56b0*/  FMUL.FTZ R91, R128, R91 ;  /* 0x0000005b805b7220 */ /* 0x000fe20000410000 */
[----:B------:R-:W-:-:S02]  /*56c0*/  HADD2.F32 R96, -RZ, R32.H0_H0 ;  /* 0x20000020ff607230 */ /* 0x000fc40000004100 */
[C---:B------:R-:W-:Y:S01]  /*56d0*/  FMUL.FTZ R131, R128.reuse, R131 ;  /* 0x0000008380837220 */ /* 0x040fe20000410000 */
[----:B------:R-:W-:Y:S02]  /*56e0*/  HADD2.F32 R130, -RZ, R37.H0_H0 ;  /* 0x20000025ff827230 */ /* 0x000fe40000004100 */
[C---:B------:R-:W-:Y:S01]  /*56f0*/  FMUL.FTZ R135, R128.reuse, R135 ;  /* 0x0000008780877220 */ /* 0x040fe20000410000 */
[----:B------:R-:W-:Y:S02]  /*5700*/  HADD2.F32 R132, -RZ, R33.H0_H0 ;  /* 0x20000021ff847230 */ /* 0x000fe40000004100 */
[C---:B------:R-:W-:Y:S01]  /*5710*/  FMUL.FTZ R97, R128.reuse, R97 ;  /* 0x0000006180617220 */ /* 0x040fe20000410000 */
[----:B------:R-:W-:Y:S02]  /*5720*/  HADD2.F32 R134, -RZ, R38.H0_H0 ;  /* 0x20000026ff867230 */ /* 0x000fe40000004100 */
[----:B------:R-:W-:Y:S01]  /*5730*/  FMUL.FTZ R133, R128, R133 ;  /* 0x0000008580857220 */ /* 0x000fe20000410000 */
[----:B------:R-:W-:-:S02]  /*5740*/  HADD2.F32 R136, -RZ, R34.H0_H0 ;  /* 0x20000022ff887230 */ /* 0x000fc40000004100 */
[C---:B------:R-:W-:Y:S01]  /*5750*/  FMUL.FTZ R137, R128.reuse, R137 ;  /* 0x0000008980897220 */ /* 0x040fe20000410000 */
[C---:B------:R-:W-:Y:S01]  /*5760*/  FMUL.FTZ R139, R128.reuse, R139 ;  /* 0x0000008b808b7220 */ /* 0x040fe20000410000 */
[----:B------:R-:W-:Y:S01]  /*5770*/  FMUL.FTZ R129, R128, R129 ;  /* 0x0000008180817220 */ /* 0x000fe20000410000 */
[----:B------:R-:W-:Y:S01]  /*5780*/  FFMA.FTZ R128, R91, R90, R96 ;  /* 0x0000005a5b807223 */ /* 0x000fe20000010060 */
[----:B------:R-:W-:Y:S01]  /*5790*/  FFMA.FTZ R130, R131, R130, R132 ;  /* 0x0000008283827223 */ /* 0x000fe20000010084 */
[----:B------:R-:W-:Y:S01]  /*57a0*/  FFMA.FTZ R135, R135, R134, R136 ;  /* 0x0000008687877223 */ /* 0x000fe20000010088 */
[----:B------:R-:W-:Y:S02]  /*57b0*/  HADD2.F32 R144, -RZ, R39.H1_H1 ;  /* 0x30000027ff907230 */ /* 0x000fe40000004100 */
[----:B------:R-:W-:Y:S02]  /*57c0*/  HADD2.F32 R146, -RZ, R35.H1_H1 ;  /* 0x30000023ff927230 */ /* 0x000fe40000004100 */
[----:B------:R-:W-:-:S02]  /*57d0*/  HADD2.F32 R90, -RZ, R36.H1_H1 ;  /* 0x30000024ff5a7230 */ /* 0x000fc40000004100 */
[----:B------:R-:W-:Y:S02]  /*57e0*/  HADD2.F32 R132, -RZ, R37.H1_H1 ;  /* 0x30000025ff847230 */ /* 0x000fe40000004100 */
[----:B------:R-:W-:Y:S01]  /*57f0*/  FFMA.FTZ R144, R129, R144, R146 ;  /* 0x0000009081907223 */ /* 0x000fe20000010092 */
[----:B------:R-:W-:Y:S02]  /*5800*/  HADD2.F32 R136, -RZ, R38.H1_H1 ;  /* 0x30000026ff887230 */ /* 0x000fe40000004100 */
[----:B------:R-:W-:Y:S02]  /*5810*/  HADD2.F32 R140, -RZ, R39.H0_H0 ;  /* 0x20000027ff8c7230 */ /* 0x000fe40000004100 */
[----:B------:R-:W-:Y:S02]  /*5820*/  HADD2.F32 R142, -RZ, R35.H0_H0 ;  /* 0x20000023ff8e7230 */ /* 0x000fe40000004100 */
[----:B------:R-:W-:Y:S02]  /*5830*/  HADD2.F32 R138, -RZ, R34.H1_H1 ;  /* 0x30000022ff8a7230 */ /* 0x000fe40000004100 */
[----:B------:R-:W-:-:S02]  /*5840*/  HADD2.F32 R134, -RZ, R33.H1_H1 ;  /* 0x30000021ff867230 */ /* 0x000fc40000004100 */
[----:B------:R-:W-:Y:S01]  /*5850*/  FFMA.FTZ R91, R139, R140, R142 ;  /* 0x0000008c8b5b7223 */ /* 0x000fe2000001008e */
[----:B------:R-:W-:Y:S02]  /*5860*/  HADD2.F32 R96, -RZ, R32.H1_H1 ;  /* 0x30000020ff607230 */ /* 0x000fe40000004100 */
[----:B------:R-:W-:Y:S01]  /*5870*/  FFMA.FTZ R136, R137, R136, R138 ;  /* 0x0000008889887223 */ /* 0x000fe2000001008a */
[----:B------:R-:W-:Y:S01]  /*5880*/  FFMA.FTZ R133, R133, R132, R134 ;  /* 0x0000008485857223 */ /* 0x000fe20000010086 */
[----:B------:R-:W-:Y:S01]  /*5890*/  F2FP.F16.F32.PACK_AB R91, R144, R91 ;  /* 0x0000005b905b723e */ /* 0x000fe200000000ff */
[----:B------:R-:W-:Y:S01]  /*58a0*/  FFMA.FTZ R129, R97, R90, R96 ;  /* 0x0000005a61817223 */ /* 0x000fe20000010060 */
[----:B0-----:R-:W-:Y:S01]  /*58b0*/  IMAD.WIDE.U32 R96, R93, 0x10, R88 ;  /* 0x000000105d607825 */ /* 0x001fe200078e0058 */
[----:B------:R-:W-:Y:S02]  /*58c0*/  F2FP.F16.F32.PACK_AB R90, R136, R135 ;  /* 0x00000087885a723e */ /* 0x000fe400000000ff */
[----:B------:R-:W-:-:S02]  /*58d0*/  F2FP.F16.F32.PACK_AB R89, R133, R130 ;  /* 0x000000828559723e */ /* 0x000fc400000000ff */
[----:B------:R-:W-:-:S05]  /*58e0*/  F2FP.F16.F32.PACK_AB R88, R129, R128 ;  /* 0x000000808158723e */ /* 0x000fca00000000ff */
[----:B------:R0:W-:Y:S02]  /*58f0*/  STG.E.128 desc[UR6][R96.64], R88 ;  /* 0x0000005860007986 */ /* 0x0001e4000c101d06 */
.L_x_4726:
[----:B------:R-:W-:Y:S05]  /*5900*/  BSYNC.RECONVERGENT B0 ;  /* 0x0000000000007941 */ /* 0x000fea0003800200 */
.L_x_4725:
[----:B0123--:R-:W0:Y:S01]  /*5910*/  LDC.64 R88, c[0x0][0x380] ;  /* 0x0000e000ff587b82 */ /* 0x00fe220000000a00 */
[----:B------:R-:W-:Y:S01]  /*5920*/  UPLOP3.LUT UP1, UPT, UPT, UPT, UP1, 0x40, 0x4 ;  /* 0x000000000004789c */ /* 0x000fe20003f2e810 */
[----:B0-----:R-:W-:-:S04]  /*5930*/  IADD3 R0, PT, PT, R0, R88, RZ ;  /* 0x0000005800007210 */ /* 0x001fc80007ffe0ff */
[----:B------:R-:W-:-:S13]  /*5940*/  ISETP.GE.AND P1, PT, R0, R89, PT ;  /* 0x000000590000720c */ /* 0x000fda0003f26270 */
[----:B------:R-:W-:Y:S05]  /*5950*/  @!P1 BRA `(.L_x_4727) ;  /* 0xffffffb000489947 */ /* 0x000fea000383ffff */
[----:B------:R-:W-:Y:S05]  /*5960*/  EXIT ;  /* 0x000000000000794d */ /* 0x000fea0003800000 */
.L_x_4728:
        /* <DEDUP_REMOVED lines=9> */
.L_x_42307:


//--------------------- .text._ZN10layer_norm13ln_fwd_kernelINS_13Kernel_traitsI6__halfS2_S2_S2_fjLj7168ELj1ELj1ELj4ELj16ENS_18Kernel_traits_baseILj7168ES2_S2_S2_S2_fjLj128EEEEELb0ELb0ELb0ELb1EEEvNS_9FwdParamsE --------------------------
	.section	.text._ZN10layer_norm13ln_fwd_kernelINS_13Kernel_traitsI6__halfS2_S2_S2_fjLj7168ELj1ELj1ELj4ELj16ENS_18Kernel_traits_baseILj7168ES2_S2_S2_S2_fjLj128EEEEELb0ELb0ELb0ELb1EEEvNS_9FwdParamsE,"ax",@progbits
	.align	128
        .global         _ZN10layer_norm13ln_fwd_kernelINS_13Kernel_traitsI6__halfS2_S2_S2_fjLj7168ELj1ELj1ELj4ELj16ENS_18Kernel_traits_baseILj7168ES2_S2_S2_S2_fjLj128EEEEELb0ELb0ELb0ELb1EEEvNS_9FwdParamsE
        .type           _ZN10layer_norm13ln_fwd_kernelINS_13Kernel_traitsI6__halfS2_S2_S2_fjLj7168ELj1ELj1ELj4ELj16ENS_18Kernel_traits_baseILj7168ES2_S2_S2_S2_fjLj128EEEEELb0ELb0ELb0ELb1EEEvNS_9FwdParamsE,@function
        .size           _ZN10layer_norm13ln_fwd_kernelINS_13Kernel_traitsI6__halfS2_S2_S2_fjLj7168ELj1ELj1ELj4ELj16ENS_18Kernel_traits_baseILj7168ES2_S2_S2_S2_fjLj128EEEEELb0ELb0ELb0ELb1EEEvNS_9FwdParamsE,(.L_x_42308 - _ZN10layer_norm13ln_fwd_kernelINS_13Kernel_traitsI6__halfS2_S2_S2_fjLj7168ELj1ELj1ELj4ELj16ENS_18Kernel_traits_baseILj7168ES2_S2_S2_S2_fjLj128EEEEELb0ELb0ELb0ELb1EEEvNS_9FwdParamsE)
        .other          _ZN10layer_norm13ln_fwd_kernelINS_13Kernel_traitsI6__halfS2_S2_S2_fjLj7168ELj1ELj1ELj4ELj16ENS_18Kernel_traits_baseILj7168ES2_S2_S2_S2_fjLj128EEEEELb0ELb0ELb0ELb1EEEvNS_9FwdParamsE,@"STO_CUDA_ENTRY STV_DEFAULT"
_ZN10layer_norm13ln_fwd_kernelINS_13Kernel_traitsI6__halfS2_S2_S2_fjLj7168ELj1ELj1ELj4ELj16ENS_18Kernel_traits_baseILj7168ES2_S2_S2_S2_fjLj128EEEEELb0ELb0ELb0ELb1EEEvNS_9FwdParamsE:
.text._ZN10layer_norm13ln_fwd_kernelINS_13Kernel_traitsI6__halfS2_S2_S2_fjLj7168ELj1ELj1ELj4ELj16ENS_18Kernel_traits_baseILj7168ES2_S2_S2_S2_fjLj128EEEEELb0ELb0ELb0ELb1EEEvNS_9FwdParamsE:
[----:B------:R-:W-:Y:S01]  /*0000*/  LDC R1, c[0x0][0x37c] ;  /* 0x0000df00ff017b82 */ /* 0x000fe20000000800 */
[----:B------:R-:W0:Y:S01]  /*0010*/  LDCU.64 UR4, c[0x0][0x438] ;  /* 0x00008700ff0477ac */ /* 0x000e220008000a00 */
[----:B------:R-:W1:Y:S06]  /*0020*/  S2R R59, SR_TID.X ;  /* 0x00000000003b7919 */ /* 0x000e6c0000002100 */
[----:B------:R-:W2:Y:S01]  /*0030*/  LDC.64 R60, c[0x0][0x3e0] ;  /* 0x0000f800ff3c7b82 */ /* 0x000ea20000000a00 */
[----:B------:R-:W3:Y:S01]  /*0040*/  LDCU.64 UR6, c[0x0][0x358] ;  /* 0x00006b00ff0677ac */ /* 0x000ee20008000a00 */
[----:B------:R-:W4:Y:S01]  /*0050*/  LDCU.64 UR8, c[0x0][0x3a0] ;  /* 0x00007400ff0877ac */ /* 0x000f220008000a00 */
[----:B0-----:R-:W-:-:S04]  /*0060*/  ISETP.NE.U32.AND P0, PT, RZ, UR4, PT ;  /* 0x00000004ff007c0c */ /* 0x001fc8000bf05070 */
[----:B------:R-:W-:Y:S01]  /*0070*/  ISETP.NE.AND.EX P0, PT, RZ, UR5, PT, P0 ;  /* 0x00000005ff007c0c */ /* 0x000fe2000bf05300 */
[----:B------:R-:W0:Y:S01]  /*0080*/  S2UR UR4, SR_CTAID.X ;  /* 0x00000000000479c3 */ /* 0x000e220000002500 */
[----:B------:R-:W4:Y:S11]  /*0090*/  LDCU UR5, c[0x0][0x384] ;  /* 0x00007080ff0577ac */ /* 0x000f360008000800 */
[----:B------:R-:W1:Y:S08]  /*00a0*/  @P0 LDC.64 R2, c[0x0][0x3d0] ;  /* 0x0000f400ff020b82 */ /* 0x000e700000000a00 */
[----:B------:R-:W4:Y:S01]  /*00b0*/  @P0 LDC.64 R56, c[0x0][0x438] ;  /* 0x00010e00ff380b82 */ /* 0x000f220000000a00 */
[----:B-1----:R-:W-:-:S05]  /*00c0*/  @P0 IMAD.WIDE.U32 R2, R59, 0x10, R2 ;  /* 0x000000103b020825 */ /* 0x002fca00078e0002 */
[----:B---3--:R1:W5:Y:S01]  /*00d0*/  @P0 LDG.E.128 R84, desc[UR6][R2.64] ;  /* 0x0000000602540981 */ /* 0x008362000c1e1d00 */
        /* <DEDUP_REMOVED lines=14> */
[----:B0-----:R-:W-:-:S04]  /*01c0*/  MOV R92, UR4 ;  /* 0x00000004005c7c02 */ /* 0x001fc80008000f00 */
[----:B------:R-:W-:Y:S01]  /*01d0*/  ISETP.GE.AND P1, PT, R92, UR5, PT ;  /* 0x000000055c007c0c */ /* 0x000fe2000bf26270 */
[----:B--2---:R-:W-:-:S12]  /*01e0*/  @P0 BRA `(.L_x_4729) ;  /* 0x00000000005c0947 */ /* 0x004fd80003800000 */
[----:B-1----:R-:W0:Y:S02]  /*01f0*/  LDC.64 R2, c[0x0][0x3d0] ;  /* 0x0000f400ff027b82 */ /* 0x002e240000000a00 */
        /* <DEDUP_REMOVED lines=22> */
.L_x_4729:
[----:B------:R-:W-:Y:S05]  /*0360*/  @P1 EXIT ;  /* 0x000000000000194d */ /* 0x000fea0003800000 */
[C---:B------:R-:W-:Y:S01]  /*0370*/  LOP3.LUT P0, RZ, R60.reuse, UR8, RZ, 0xfc, !PT ;  /* 0x000000083cff7c12 */ /* 0x040fe2000f80fcff */
[----:B------:R-:W0:Y:S01]  /*0380*/  LDCU UR10, c[0x0][0x388] ;  /* 0x00007100ff0a77ac */ /* 0x000e220008000800 */
[----:B------:R-:W-:Y:S02]  /*0390*/  ISETP.NE.U32.AND P1, PT, R60, RZ, PT ;  /* 0x000000ff3c00720c */ /* 0x000fe40003f25070 */
[C---:B------:R-:W-:Y:S01]  /*03a0*/  LOP3.LUT P0, RZ, R61.reuse, UR9, RZ, 0xfc, P0 ;  /* 0x000000093dff7c12 */ /* 0x040fe2000800fcff */
[----:B------:R-:W2:Y:S01]  /*03b0*/  LDCU.U8 UR11, c[0x0][0x410] ;  /* 0x00008200ff0b77ac */ /* 0x000ea20008000000 */
[----:B------:R-:W-:Y:S01]  /*03c0*/  ISETP.NE.AND.EX P1, PT, R61, RZ, PT, P1 ;  /* 0x000000ff3d00720c */ /* 0x000fe20003f25310 */
[----:B------:R-:W3:Y:S01]  /*03d0*/  LDCU UR12, c[0x0][0x400] ;  /* 0x00008000ff0c77ac */ /* 0x000ee20008000800 */
[----:B------:R-:W4:Y:S01]  /*03e0*/  LDCU.64 UR16, c[0x0][0x3e0] ;  /* 0x00007c00ff1077ac */ /* 0x000f220008000a00 */
[----:B------:R-:W0:Y:S01]  /*03f0*/  LDCU.64 UR14, c[0x0][0x3a0] ;  /* 0x00007400ff0e77ac */ /* 0x000e220008000a00 */
[----:B------:R-:W-:-:S11]  /*0400*/  UPLOP3.LUT UP2, UPT, UPT, UPT, UPT, 0x40, 0x4 ;  /* 0x000000000004789c */ /* 0x000fd60003f4e870 */
.L_x_4755:
[----:B---3--:R-:W2:Y:S01]  /*0410*/  S2R R94, SR_TID.X ;  /* 0x00000000005e7919 */ /* 0x008ea20000002100 */
[----:B------:R-:W3:Y:S01]  /*0420*/  @P1 LDC.64 R64, c[0x0][0x3e0] ;  /* 0x0000f800ff401b82 */ /* 0x000ee20000000a00 */
[----:B0-----:R-:W-:-:S05]  /*0430*/  IMAD R0, R92, UR10, RZ ;  /* 0x0000000a5c007c24 */ /* 0x001fca000f8e02ff */
[----:B------:R-:W-:Y:S02]  /*0440*/  SHF.R.S32.HI R61, RZ, 0x1f, R0 ;  /* 0x0000001fff3d7819 */ /* 0x000fe40000011400 */
[----:B-1----:R-:W0:Y:S02]  /*0450*/  LDC.64 R2, c[0x0][0x390] ;  /* 0x0000e400ff027b82 */ /* 0x002e240000000a00 */
[----:B------:R-:W-:Y:S01]  /*0460*/  LEA.HI R61, R61, R0, RZ, 0x3 ;  /* 0x000000003d3d7211 */ /* 0x000fe200078f18ff */
[----:B---3--:R-:W-:-:S06]  /*0470*/  @P1 IMAD.WIDE R64, R92, 0x2, R64 ;  /* 0x000000025c401825 */ /* 0x008fcc00078e0240 */
[----:B------:R-:W3:Y:S01]  /*0480*/  @P1 LDG.E.U16 R64, desc[UR6][R64.64] ;  /* 0x0000000640401981 */ /* 0x000ee2000c1e1500 */
[----:B--2---:R-:W-:-:S05]  /*0490*/  LEA.HI.SX32 R99, R61, R94, 0x1d ;  /* 0x0000005e3d637211 */ /* 0x004fca00078feaff */
[----:B0-----:R-:W-:-:S06]  /*04a0*/  IMAD.WIDE.U32 R60, R99, 0x10, R2 ;  /* 0x00000010633c7825 */ /* 0x001fcc00078e0002 */
[----:B-----5:R-:W5:Y:S01]  /*04b0*/  LDG.E.128 R60, desc[UR6][R60.64] ;  /* 0x000000063c3c7981 */ /* 0x020f62000c1e1d00 */
[----:B------:R-:W-:-:S04]  /*04c0*/  UISETP.NE.U32.AND UP0, UPT, UR14, URZ, UPT ;  /* 0x000000ff0e00728c */ /* 0x000fc8000bf05070 */
[----:B------:R-:W-:Y:S01]  /*04d0*/  UISETP.NE.AND.EX UP0, UPT, UR15, URZ, UPT, UP0 ;  /* 0x000000ff0f00728c */ /* 0x000fe2000bf05300 */
[----:B------:R-:W-:Y:S02]  /*04e0*/  HFMA2 R0, -RZ, RZ, 1.875, 0 ;  /* 0x3f800000ff007431 */ /* 0x000fe400000001ff */
[----:B---3--:R-:W-:-:S06]  /*04f0*/  @P1 HADD2.F32 R0, -RZ, R64.H0_H0 ;  /* 0x20000040ff001230 */ /* 0x008fcc0000004100 */
[----:B------:R-:W-:Y:S05]  /*0500*/  BRA.U !UP0, `(.L_x_4730) ;  /* 0x0000000108807547 */ /* 0x000fea000b800000 */
[----:B------:R-:W0:Y:S02]  /*0510*/  LDC.64 R56, c[0x0][0x3a0] ;  /* 0x0000e800ff387b82 */ /* 0x000e240000000a00 */
        /* <DEDUP_REMOVED lines=20> */
[--C-:B------:R-:W-:Y:S02]  /*0660*/  HADD2.F32 R80, -RZ, R59.reuse.H0_H0 ;  /* 0x2000003bff507230 */ /* 0x100fe40000004100 */
[----:B------:R-:W-:Y:S01]  /*0670*/  FFMA.FTZ R93, R61, R0, R56 ;  /* 0x000000003d5d7223 */ /* 0x000fe20000010038 */
[----:B------:R-:W-:-:S02]  /*0680*/  HADD2.F32 R62, -RZ, R59.H1_H1 ;  /* 0x3000003bff3e7230 */ /* 0x000fc40000004100 */
[----:B------:R-:W-:Y:S01]  /*0690*/  FFMA.FTZ R95, R95, R0, R58 ;  /* 0x000000005f5f7223 */ /* 0x000fe2000001003a */
[----:B------:R-:W-:Y:S01]  /*06a0*/  F2FP.F16.F32.PACK_AB R56, R91, R90 ;  /* 0x0000005a5b38723e */ /* 0x000fe200000000ff */
[----:B------:R-:W-:Y:S01]  /*06b0*/  FFMA.FTZ R80, R71, R0, R80 ;  /* 0x0000000047507223 */ /* 0x000fe20000010050 */
[----:B------:R-:W-:Y:S01]  /*06c0*/  F2FP.F16.F32.PACK_AB R57, R93, R88 ;  /* 0x000000585d39723e */ /* 0x000fe200000000ff */
[----:B------:R-:W-:Y:S01]  /*06d0*/  FFMA.FTZ R97, R63, R0, R62 ;  /* 0x000000003f617223 */ /* 0x000fe2000001003e */
[----:B------:R-:W-:-:S04]  /*06e0*/  F2FP.F16.F32.PACK_AB R58, R95, R82 ;  /* 0x000000525f3a723e */ /* 0x000fc800000000ff */
[----:B------:R-:W-:Y:S01]  /*06f0*/  F2FP.F16.F32.PACK_AB R59, R97, R80 ;  /* 0x00000050613b723e */ /* 0x000fe200000000ff */
[----:B------:R-:W-:Y:S06]  /*0700*/  BRA `(.L_x_4731) ;  /* 0x0000000000a47947 */ /* 0x000fec0003800000 */
.L_x_4730:
[----:B------:R-:W0:Y:S02]  /*0710*/  LDC.64 R64, c[0x0][0x3e0] ;  /* 0x0000f800ff407b82 */ /* 0x000e240000000a00 */
[----:B0-----:R-:W-:-:S04]  /*0720*/  ISETP.NE.U32.AND P1, PT, R64, RZ, PT ;  /* 0x000000ff4000720c */ /* 0x001fc80003f25070 */
[----:B------:R-:W-:-:S13]  /*0730*/  ISETP.NE.AND.EX P1, PT, R65, RZ, PT, P1 ;  /* 0x000000ff4100720c */ /* 0x000fda0003f25310 */
[----:B------:R-:W-:Y:S05]  /*0740*/  @!P1 BRA `(.L_x_4732) ;  /* 0x0000000000549947 */ /* 0x000fea0003800000 */
[----:B-----5:R-:W-:Y:S02]  /*0750*/  HADD2.F32 R59, -RZ, R61.H0_H0 ;  /* 0x2000003dff3b7230 */ /* 0x020fe40000004100 */
[----:B------:R-:W-:Y:S02]  /*0760*/  HADD2.F32 R67, -RZ, R63.H0_H0 ;  /* 0x2000003fff437230 */ /* 0x000fe40000004100 */
[--C-:B------:R-:W-:Y:S02]  /*0770*/  HADD2.F32 R57, -RZ, R60.reuse.H0_H0 ;  /* 0x2000003cff397230 */ /* 0x100fe40000004100 */
        /* <DEDUP_REMOVED lines=16> */
[----:B------:R-:W-:Y:S01]  /*0880*/  F2FP.F16.F32.PACK_AB R59, R97, R80 ;  /* 0x00000050613b723e */ /* 0x000fe200000000ff */
[----:B------:R-:W-:Y:S06]  /*0890*/  BRA `(.L_x_4731) ;  /* 0x0000000000407947 */ /* 0x000fec0003800000 */
.L_x_4732:
        /* <DEDUP_REMOVED lines=13> */
[-C--:B------:R-:W-:Y:S01]  /*0970*/  FMUL.FTZ R82, R69, R0.reuse ;  /* 0x0000000045527220 */ /* 0x080fe20000410000 */
[----:B------:R-:W-:-:S02]  /*0980*/  FMUL.FTZ R95, R95, R0 ;  /* 0x000000005f5f7220 */ /* 0x000fc40000410000 */
[----:B------:R-:W-:-:S07]  /*0990*/  FMUL.FTZ R97, R63, R0 ;  /* 0x000000003f617220 */ /* 0x000fce0000410000 */
.L_x_4731:
        /* <DEDUP_REMOVED lines=39> */
.L_x_4733:
[----:B----4-:R-:W-:-:S04]  /*0c10*/  UISETP.NE.U32.AND UP1, UPT, UR16, URZ, UPT ;  /* 0x000000ff1000728c */ /* 0x010fc8000bf25070 */
[----:B------:R-:W-:-:S09]  /*0c20*/  UISETP.NE.AND.EX UP1, UPT, UR17, URZ, UPT, UP1 ;  /* 0x000000ff1100728c */ /* 0x000fd2000bf25310 */
[----:B------:R-:W-:Y:S05]  /*0c30*/  BRA.U UP1, `(.L_x_4735) ;  /* 0x0000000101447547 */ /* 0x000fea000b800000 */
[----:B-----5:R-:W-:Y:S02]  /*0c40*/  HADD2.F32 R67, -RZ, R61.H0_H0 ;  /* 0x2000003dff437230 */ /* 0x020fe40000004100 */
[----:B------:R-:W-:Y:S02]  /*0c50*/  HADD2.F32 R71, -RZ, R63.H0_H0 ;  /* 0x2000003fff477230 */ /* 0x000fe40000004100 */
[--C-:B0-----:R-:W-:Y:S02]  /*0c60*/  HADD2.F32 R65, -RZ, R60.reuse.H0_H0 ;  /* 0x2000003cff417230 */ /* 0x101fe40000004100 */
        /* <DEDUP_REMOVED lines=14> */
.L_x_4735:
[----:B0----5:R-:W-:Y:S02]  /*0d50*/  HADD2.F32 R59, -RZ, R61.H0_H0 ;  /* 0x2000003dff3b7230 */ /* 0x021fe40000004100 */
        /* <DEDUP_REMOVED lines=19> */
.L_x_4734:
        /* <DEDUP_REMOVED lines=24> */
[----:B------:R-:W-:Y:S02]  /*1010*/  HADD2.F32 R64, -RZ, R59.H0_H0 ;  /* 0x2000003bff407230 */ /* 0x000fe40000004100 */
        /* <DEDUP_REMOVED lines=14> */
.L_x_4736:
[----:B----4-:R-:W-:-:S04]  /*1100*/  UISETP.NE.U32.AND UP1, UPT, UR16, URZ, UPT ;  /* 0x000000ff1000728c */ /* 0x010fc8000bf25070 */
[----:B------:R-:W-:-:S09]  /*1110*/  UISETP.NE.AND.EX UP1, UPT, UR17, URZ, UPT, UP1 ;  /* 0x000000ff1100728c */ /* 0x000fd2000bf25310 */
[----:B------:R-:W-:Y:S05]  /*1120*/  BRA.U UP1, `(.L_x_4738) ;  /* 0x0000000101447547 */ /* 0x000fea000b800000 */
[--C-:B-----5:R-:W-:Y:S02]  /*1130*/  HADD2.F32 R71, -RZ, R62.reuse.H0_H0 ;  /* 0x2000003eff477230 */ /* 0x120fe40000004100 */
[----:B------:R-:W-:Y:S02]  /*1140*/  HADD2.F32 R69, -RZ, R61.H0_H0 ;  /* 0x2000003dff457230 */ /* 0x000fe40000004100 */
[----:B------:R-:W-:Y:S02]  /*1150*/  HADD2.F32 R73, -RZ, R62.H1_H1 ;  /* 0x3000003eff497230 */ /* 0x000fe40000004100 */
[-C--:B------:R-:W-:Y:S01]  /*1160*/  FMUL.FTZ R66, R71, R0.reuse ;  /* 0x0000000047427220 */ /* 0x080fe20000410000 */
[----:B------:R-:W-:Y:S02]  /*1170*/  HADD2.F32 R101, -RZ, R63.H0_H0 ;  /* 0x2000003fff657230 */ /* 0x000fe40000004100 */
[----:B------:R-:W-:Y:S01]  /*1180*/  FMUL.FTZ R68, R69, R0 ;  /* 0x0000000045447220 */ /* 0x000fe20000410000 */
[----:B0-----:R-:W-:-:S02]  /*1190*/  HADD2.F32 R65, -RZ, R60.H0_H0 ;  /* 0x2000003cff417230 */ /* 0x001fc40000004100 */
        /* <DEDUP_REMOVED lines=10> */
.L_x_4738:
        /* <DEDUP_REMOVED lines=20> */
.L_x_4737:
        /* <DEDUP_REMOVED lines=39> */
.L_x_4739:
        /* <DEDUP_REMOVED lines=20> */
.L_x_4741:
        /* <DEDUP_REMOVED lines=20> */
.L_x_4740:
        /* <DEDUP_REMOVED lines=39> */
.L_x_4742:
        /* <DEDUP_REMOVED lines=20> */
.L_x_4744:
        /* <DEDUP_REMOVED lines=20> */
.L_x_4743:
        /* <DEDUP_REMOVED lines=12> */
[--C-:B------:R-:W-:Y:S02]  /*1e20*/  HADD2.F32 R123, -RZ, R62.reuse.H0_H0 ;  /* 0x2000003eff7b7230 */ /* 0x100fe40000004100 */
[----:B------:R-:W-:Y:S02]  /*1e30*/  HADD2.F32 R131, -RZ, R62.H1_H1 ;  /* 0x3000003eff837230 */ /* 0x000fe40000004100 */
[----:B------:R-:W-:Y:S02]  /*1e40*/  HADD2.F32 R125, -RZ, R61.H0_H0 ;  /* 0x2000003dff7d7230 */ /* 0x000fe40000004100 */
        /* <DEDUP_REMOVED lines=16> */
[-C--:B------:R-:W-:Y:S01]  /*1f50*/  FFMA.FTZ R120, R131, R0.reuse, R58 ;  /* 0x0000000083787223 */ /* 0x080fe2000001003a */
[----:B------:R-:W-:Y:S01]  /*1f60*/  F2FP.F16.F32.PACK_AB R56, R116, R129 ;  /* 0x000000817438723e */ /* 0x000fe200000000ff */
[-C--:B------:R-:W-:Y:S01]  /*1f70*/  FFMA.FTZ R127, R127, R0.reuse, R100 ;  /* 0x000000007f7f7223 */ /* 0x080fe20000010064 */
[----:B------:R-:W-:Y:S01]  /*1f80*/  F2FP.F16.F32.PACK_AB R57, R114, R125 ;  /* 0x0000007d7239723e */ /* 0x000fe200000000ff */
[----:B------:R-:W-:Y:S01]  /*1f90*/  FFMA.FTZ R118, R63, R0, R118 ;  /* 0x000000003f767223 */ /* 0x000fe20000010076 */
[----:B------:R-:W-:-:S04]  /*1fa0*/  F2FP.F16.F32.PACK_AB R58, R120, R123 ;  /* 0x0000007b783a723e */ /* 0x000fc800000000ff */
[----:B------:R-:W-:Y:S01]  /*1fb0*/  F2FP.F16.F32.PACK_AB R59, R118, R127 ;  /* 0x0000007f763b723e */ /* 0x000fe200000000ff */
[----:B------:R-:W-:Y:S06]  /*1fc0*/  BRA `(.L_x_4746) ;  /* 0x0000000000a07947 */ /* 0x000fec0003800000 */
.L_x_4745:
[----:B----4-:R-:W-:-:S04]  /*1fd0*/  UISETP.NE.U32.AND UP1, UPT, UR16, URZ, UPT ;  /* 0x000000ff1000728c */ /* 0x010fc8000bf25070 */
[----:B------:R-:W-:-:S09]  /*1fe0*/  UISETP.NE.AND.EX UP1, UPT, UR17, URZ, UPT, UP1 ;  /* 0x000000ff1100728c */ /* 0x000fd2000bf25310 */
[----:B------:R-:W-:Y:S05]  /*1ff0*/  BRA.U UP1, `(.L_x_4747) ;  /* 0x0000000101447547 */ /* 0x000fea000b800000 */
[----:B-----5:R-:W-:Y:S02]  /*2000*/  HADD2.F32 R125, -RZ, R61.H0_H0 ;  /* 0x2000003dff7d7230 */ /* 0x020fe40000004100 */
[----:B------:R-:W-:Y:S02]  /*2010*/  HADD2.F32 R127, -RZ, R62.H1_H1 ;  /* 0x3000003eff7f7230 */ /* 0x000fe40000004100 */
[----:B------:R-:W-:Y:S02]  /*2020*/  HADD2.F32 R131, -RZ, R63.H0_H0 ;  /* 0x2000003fff837230 */ /* 0x000fe40000004100 */
[-C--:B------:R-:W-:Y:S01]  /*2030*/  FMUL.FTZ R125, R125, R0.reuse ;  /* 0x000000007d7d7220 */ /* 0x080fe20000410000 */
[--C-:B------:R-:W-:Y:S02]  /*2040*/  HADD2.F32 R129, -RZ, R60.reuse.H0_H0 ;  /* 0x2000003cff817230 */ /* 0x100fe40000004100 */
[----:B------:R-:W-:Y:S01]  /*2050*/  FMUL.FTZ R120, R127, R0 ;  /* 0x000000007f787220 */ /* 0x000fe20000410000 */
[----:B0-----:R-:W-:-:S02]  /*2060*/  HADD2.F32 R101, -RZ, R60.H1_H1 ;  /* 0x3000003cff657230 */ /* 0x001fc40000004100 */
[-C--:B------:R-:W-:Y:S01]  /*2070*/  FMUL.FTZ R127, R131, R0.reuse ;  /* 0x00000000837f7220 */ /* 0x080fe20000410000 */
[----:B------:R-:W-:Y:S02]  /*2080*/  HADD2.F32 R61, -RZ, R61.H1_H1 ;  /* 0x3000003dff3d7230 */ /* 0x000fe40000004100 */
[-C--:B------:R-:W-:Y:S01]  /*2090*/  FMUL.FTZ R129, R129, R0.reuse ;  /* 0x0000000081817220 */ /* 0x080fe20000410000 */
[----:B------:R-:W-:Y:S02]  /*20a0*/  HADD2.F32 R123, -RZ, R62.H0_H0 ;  /* 0x2000003eff7b7230 */ /* 0x000fe40000004100 */
[-C--:B------:R-:W-:Y:S01]  /*20b0*/  FMUL.FTZ R116, R101, R0.reuse ;  /* 0x0000000065747220 */ /* 0x080fe20000410000 */
[----:B------:R-:W-:Y:S02]  /*20c0*/  HADD2.F32 R63, -RZ, R63.H1_H1 ;  /* 0x3000003fff3f7230 */ /* 0x000fe40000004100 */
[-C--:B------:R-:W-:Y:S01]  /*20d0*/  FMUL.FTZ R114, R61, R0.reuse ;  /* 0x000000003d727220 */ /* 0x080fe20000410000 */
[----:B------:R-:W-:-:S02]  /*20e0*/  FMUL.FTZ R123, R123, R0 ;  /* 0x000000007b7b7220 */ /* 0x000fc40000410000 */
[----:B------:R-:W-:Y:S01]  /*20f0*/  FMUL.FTZ R118, R63, R0 ;  /* 0x000000003f767220 */ /* 0x000fe20000410000 */
[----:B------:R-:W-:Y:S06]  /*2100*/  BRA `(.L_x_4746) ;  /* 0x0000000000507947 */ /* 0x000fec0003800000 */
.L_x_4747:
[----:B-----5:R-:W-:Y:S02]  /*2110*/  HADD2.F32 R125, -RZ, R61.H0_H0 ;  /* 0x2000003dff7d7230 */ /* 0x020fe40000004100 */
[----:B------:R-:W-:Y:S02]  /*2120*/  HADD2.F32 R127, -RZ, R63.H0_H0 ;  /* 0x2000003fff7f7230 */ /* 0x000fe40000004100 */
[--C-:B------:R-:W-:Y:S02]  /*2130*/  HADD2.F32 R129, -RZ, R60.reuse.H0_H0 ;  /* 0x2000003cff817230 */ /* 0x100fe40000004100 */
[-C--:B------:R-:W-:Y:S01]  /*2140*/  FMUL.FTZ R125, R125, R0.reuse ;  /* 0x000000007d7d7220 */ /* 0x080fe20000410000 */
[----:B0-----:R-:W-:Y:S02]  /*2150*/  HADD2.F32 R57, -RZ, R60.H1_H1 ;  /* 0x3000003cff397230 */ /* 0x001fe40000004100 */
        /* <DEDUP_REMOVED lines=9> */
[----:B------:R-:W-:Y:S01]  /*21f0*/  F2FP.F16.F32.PACK_AB R56, R116, R129 ;  /* 0x000000817438723e */ /* 0x000fe200000000ff */
[-C--:B------:R-:W-:Y:S01]  /*2200*/  FMUL.FTZ R120, R59, R0.reuse ;  /* 0x000000003b787220 */ /* 0x080fe20000410000 */
[----:B------:R-:W-:Y:S01]  /*2210*/  F2FP.F16.F32.PACK_AB R57, R114, R125 ;  /* 0x0000007d7239723e */ /* 0x000fe200000000ff */
[----:B------:R-:W-:-:S03]  /*2220*/  FMUL.FTZ R118, R63, R0 ;  /* 0x000000003f767220 */ /* 0x000fc60000410000 */
[----:B------:R-:W-:Y:S02]  /*2230*/  F2FP.F16.F32.PACK_AB R58, R120, R123 ;  /* 0x0000007b783a723e */ /* 0x000fe400000000ff */
[----:B------:R-:W-:-:S07]  /*2240*/  F2FP.F16.F32.PACK_AB R59, R118, R127 ;  /* 0x0000007f763b723e */ /* 0x000fce00000000ff */
.L_x_4746:
[----:B------:R-:W0:Y:S01]  /*2250*/  @P0 LDC.64 R100, c[0x0][0x3a8] ;  /* 0x0000ea00ff640b82 */ /* 0x000e220000000a00 */
[----:B------:R-:W-:-:S05]  /*2260*/  IADD3 R131, PT, PT, R99, 0x300, RZ ;  /* 0x0000030063837810 */ /* 0x000fca0007ffe0ff */
[----:B------:R-:W-:-:S04]  /*2270*/  IMAD.WIDE.U32 R60, R131, 0x10, R2 ;  /* 0x00000010833c7825 */ /* 0x000fc800078e0002 */
[----:B0-----:R-:W-:-:S05]  /*2280*/  @P0 IMAD.WIDE.U32 R100, R113, 0x10, R100 ;  /* 0x0000001071640825 */ /* 0x001fca00078e0064 */
[----:B------:R0:W-:Y:S04]  /*2290*/  @P0 STG.E.128 desc[UR6][R100.64], R56 ;  /* 0x0000003864000986 */ /* 0x0001e8000c101d06 */
[----:B------:R-:W5:Y:S01]  /*22a0*/  LDG.E.128 R60, desc[UR6][R60.64] ;  /* 0x000000063c3c7981 */ /* 0x000f62000c1e1d00 */
[----:B------:R-:W-:Y:S05]  /*22b0*/  BRA.U !UP0, `(.L_x_4748) ;  /* 0x0000000108807547 */ /* 0x000fea000b800000 */
[----:B------:R-:W1:Y:S02]  /*22c0*/  LDC.64 R2, c[0x0][0x3a0] ;  /* 0x0000e800ff027b82 */ /* 0x000e640000000a00 */
[----:B-1----:R-:W-:-:S05]  /*22d0*/  IMAD.WIDE.U32 R2, R131, 0x10, R2 ;  /* 0x0000001083027825 */ /* 0x002fca00078e0002 */
[----:B0-----:R-:W2:Y:S01]  /*22e0*/  LDG.E.128 R56, desc[UR6][R2.64] ;  /* 0x0000000602387981 */ /* 0x001ea2000c1e1d00 */
[--C-:B-----5:R-:W-:Y:S02]  /*22f0*/  HADD2.F32 R133, -RZ, R63.reuse.H0_H0 ;  /* 0x2000003fff857230 */ /* 0x120fe40000004100 */
[----:B------:R-:W-:Y:S02]  /*2300*/  HADD2.F32 R141, -RZ, R63.H1_H1 ;  /* 0x3000003fff8d7230 */ /* 0x000fe40000004100 */
[--C-:B------:R-:W-:Y:S02]  /*2310*/  HADD2.F32 R137, -RZ, R62.reuse.H0_H0 ;  /* 0x2000003eff897230 */ /* 0x100fe40000004100 */
[----:B------:R-:W-:Y:S02]  /*2320*/  HADD2.F32 R139, -RZ, R62.H1_H1 ;  /* 0x3000003eff8b7230 */ /* 0x000fe40000004100 */
[--C-:B------:R-:W-:Y:S02]  /*2330*/  HADD2.F32 R63, -RZ, R60.reuse.H0_H0 ;  /* 0x2000003cff3f7230 */ /* 0x100fe40000004100 */
[----:B------:R-:W-:-:S02]  /*2340*/  HADD2.F32 R101, -RZ, R60.H1_H1 ;  /* 0x3000003cff657230 */ /* 0x000fc40000004100 */
[--C-:B------:R-:W-:Y:S02]  /*2350*/  HADD2.F32 R135, -RZ, R61.reuse.H0_H0 ;  /* 0x2000003dff877230 */ /* 0x100fe40000004100 */
        /* <DEDUP_REMOVED lines=15> */
[-C--:B------:R-:W-:Y:S01]  /*2450*/  FFMA.FTZ R100, R61, R0.reuse, R100 ;  /* 0x000000003d647223 */ /* 0x080fe20000010064 */
[----:B------:R-:W-:Y:S01]  /*2460*/  F2FP.F16.F32.PACK_AB R59, R122, R133 ;  /* 0x000000857a3b723e */ /* 0x000fe200000000ff */
[----:B------:R-:W-:Y:S02]  /*2470*/  FFMA.FTZ R135, R139, R0, R58 ;  /* 0x000000008b877223 */ /* 0x000fe4000001003a */
[----:B------:R-:W-:Y:S02]  /*2480*/  F2FP.F16.F32.PACK_AB R56, R101, R62 ;  /* 0x0000003e6538723e */ /* 0x000fe400000000ff */
[----:B------:R-:W-:Y:S02]  /*2490*/  F2FP.F16.F32.PACK_AB R57, R100, R63 ;  /* 0x0000003f6439723e */ /* 0x000fe400000000ff */
[----:B------:R-:W-:Y:S01]  /*24a0*/  F2FP.F16.F32.PACK_AB R58, R135, R124 ;  /* 0x0000007c873a723e */ /* 0x000fe200000000ff */
[----:B------:R-:W-:Y:S06]  /*24b0*/  BRA `(.L_x_4749) ;  /* 0x0000000000a07947 */ /* 0x000fec0003800000 */
.L_x_4748:
[----:B----4-:R-:W-:-:S04]  /*24c0*/  UISETP.NE.U32.AND UP0, UPT, UR16, URZ, UPT ;  /* 0x000000ff1000728c */ /* 0x010fc8000bf05070 */
[----:B------:R-:W-:-:S09]  /*24d0*/  UISETP.NE.AND.EX UP0, UPT, UR17, URZ, UPT, UP0 ;  /* 0x000000ff1100728c */ /* 0x000fd2000bf05300 */
[----:B------:R-:W-:Y:S05]  /*24e0*/  BRA.U UP0, `(.L_x_4750) ;  /* 0x0000000100447547 */ /* 0x000fea000b800000 */
[--C-:B-----5:R-:W-:Y:S02]  /*24f0*/  HADD2.F32 R133, -RZ, R63.reuse.H0_H0 ;  /* 0x2000003fff857230 */ /* 0x120fe40000004100 */
[----:B------:R-:W-:Y:S02]  /*2500*/  HADD2.F32 R139, -RZ, R63.H1_H1 ;  /* 0x3000003fff8b7230 */ /* 0x000fe40000004100 */
[----:B------:R-:W-:Y:S02]  /*2510*/  HADD2.F32 R63, -RZ, R61.H0_H0 ;  /* 0x2000003dff3f7230 */ /* 0x000fe40000004100 */
[-C--:B------:R-:W-:Y:S01]  /*2520*/  FMUL.FTZ R133, R133, R0.reuse ;  /* 0x0000000085857220 */ /* 0x080fe20000410000 */
[----:B------:R-:W-:Y:S02]  /*2530*/  HADD2.F32 R135, -RZ, R62.H0_H0 ;  /* 0x2000003eff877230 */ /* 0x000fe40000004100 */
[----:B------:R-:W-:Y:S01]  /*2540*/  FMUL.FTZ R122, R139, R0 ;  /* 0x000000008b7a7220 */ /* 0x000fe20000410000 */
[----:B------:R-:W-:-:S02]  /*2550*/  HADD2.F32 R3, -RZ, R60.H0_H0 ;  /* 0x2000003cff037230 */ /* 0x000fc40000004100 */
[-C--:B------:R-:W-:Y:S01]  /*2560*/  FMUL.FTZ R63, R63, R0.reuse ;  /* 0x000000003f3f7220 */ /* 0x080fe20000410000 */
[----:B0-----:R-:W-:Y:S02]  /*2570*/  HADD2.F32 R101, -RZ, R60.H1_H1 ;  /* 0x3000003cff657230 */ /* 0x001fe40000004100 */
[-C--:B------:R-:W-:Y:S01]  /*2580*/  FMUL.FTZ R124, R135, R0.reuse ;  /* 0x00000000877c7220 */ /* 0x080fe20000410000 */
[----:B------:R-:W-:Y:S02]  /*2590*/  HADD2.F32 R61, -RZ, R61.H1_H1 ;  /* 0x3000003dff3d7230 */ /* 0x000fe40000004100 */
[----:B------:R-:W-:Y:S02]  /*25a0*/  HADD2.F32 R137, -RZ, R62.H1_H1 ;  /* 0x3000003eff897230 */ /* 0x000fe40000004100 */
[-C--:B------:R-:W-:Y:S01]  /*25b0*/  FMUL.FTZ R62, R3, R0.reuse ;  /* 0x00000000033e7220 */ /* 0x080fe20000410000 */
[-C--:B------:R-:W-:Y:S01]  /*25c0*/  FMUL.FTZ R101, R101, R0.reuse ;  /* 0x0000000065657220 */ /* 0x080fe20000410000 */
[-C--:B------:R-:W-:Y:S01]  /*25d0*/  FMUL.FTZ R100, R61, R0.reuse ;  /* 0x000000003d647220 */ /* 0x080fe20000410000 */
[----:B------:R-:W-:Y:S01]  /*25e0*/  FMUL.FTZ R135, R137, R0 ;  /* 0x0000000089877220 */ /* 0x000fe20000410000 */
[----:B------:R-:W-:Y:S06]  /*25f0*/  BRA `(.L_x_4749) ;  /* 0x0000000000507947 */ /* 0x000fec0003800000 */
.L_x_4750:
[--C-:B-----5:R-:W-:Y:S02]  /*2600*/  HADD2.F32 R133, -RZ, R63.reuse.H0_H0 ;  /* 0x2000003fff857230 */ /* 0x120fe40000004100 */
[----:B0-----:R-:W-:Y:S02]  /*2610*/  HADD2.F32 R59, -RZ, R63.H1_H1 ;  /* 0x3000003fff3b7230 */ /* 0x001fe40000004100 */
[----:B------:R-:W-:Y:S02]  /*2620*/  HADD2.F32 R63, -RZ, R61.H0_H0 ;  /* 0x2000003dff3f7230 */ /* 0x000fe40000004100 */
[-C--:B------:R-:W-:Y:S01]  /*2630*/  FMUL.FTZ R133, R133, R0.reuse ;  /* 0x0000000085857220 */ /* 0x080fe20000410000 */
[--C-:B------:R-:W-:Y:S02]  /*2640*/  HADD2.F32 R3, -RZ, R60.reuse.H0_H0 ;  /* 0x2000003cff037230 */ /* 0x100fe40000004100 */
[----:B------:R-:W-:Y:S01]  /*2650*/  FMUL.FTZ R122, R59, R0 ;  /* 0x000000003b7a7220 */ /* 0x000fe20000410000 */
[----:B------:R-:W-:-:S02]  /*2660*/  HADD2.F32 R101, -RZ, R60.H1_H1 ;  /* 0x3000003cff657230 */ /* 0x000fc40000004100 */
[-C--:B------:R-:W-:Y:S01]  /*2670*/  FMUL.FTZ R63, R63, R0.reuse ;  /* 0x000000003f3f7220 */ /* 0x080fe20000410000 */
[----:B------:R-:W-:Y:S02]  /*2680*/  HADD2.F32 R61, -RZ, R61.H1_H1 ;  /* 0x3000003dff3d7230 */ /* 0x000fe40000004100 */
[--C-:B------:R-:W-:Y:S02]  /*2690*/  HADD2.F32 R57, -RZ, R62.reuse.H0_H0 ;  /* 0x2000003eff397230 */ /* 0x100fe40000004100 */
[-C--:B------:R-:W-:Y:S01]  /*26a0*/  FMUL.FTZ R101, R101, R0.reuse ;  /* 0x0000000065657220 */ /* 0x080fe20000410000 */
[----:B------:R-:W-:Y:S02]  /*26b0*/  HADD2.F32 R135, -RZ, R62.H1_H1 ;  /* 0x3000003eff877230 */ /* 0x000fe40000004100 */
[-C--:B------:R-:W-:Y:S01]  /*26c0*/  FMUL.FTZ R62, R3, R0.reuse ;  /* 0x00000000033e7220 */ /* 0x080fe20000410000 */
[-C--:B------:R-:W-:Y:S01]  /*26d0*/  FMUL.FTZ R100, R61, R0.reuse ;  /* 0x000000003d647220 */ /* 0x080fe20000410000 */
[-C--:B------:R-:W-:Y:S01]  /*26e0*/  FMUL.FTZ R124, R57, R0.reuse ;  /* 0x00000000397c7220 */ /* 0x080fe20000410000 */
[----:B------:R-:W-:Y:S01]  /*26f0*/  F2FP.F16.F32.PACK_AB R59, R122, R133 ;  /* 0x000000857a3b723e */ /* 0x000fe200000000ff */
[----:B------:R-:W-:Y:S01]  /*2700*/  FMUL.FTZ R135, R135, R0 ;  /* 0x0000000087877220 */ /* 0x000fe20000410000 */
[----:B------:R-:W-:-:S02]  /*2710*/  F2FP.F16.F32.PACK_AB R56, R101, R62 ;  /* 0x0000003e6538723e */ /* 0x000fc400000000ff */
[----:B------:R-:W-:Y:S02]  /*2720*/  F2FP.F16.F32.PACK_AB R57, R100, R63 ;  /* 0x0000003f6439723e */ /* 0x000fe400000000ff */
[----:B------:R-:W-:-:S07]  /*2730*/  F2FP.F16.F32.PACK_AB R58, R135, R124 ;  /* 0x0000007c873a723e */ /* 0x000fce00000000ff */
.L_x_4749:
        /* <DEDUP_REMOVED lines=202> */
.L_x_4752:
[----:B----4-:R-:W-:Y:S05]  /*33e0*/  BSYNC.RECONVERGENT B0 ;  /* 0x0000000000007941 */ /* 0x010fea0003800200 */
.L_x_4751:
        /* <DEDUP_REMOVED lines=15> */
.L_x_4754:
[----:B------:R-:W-:Y:S05]  /*34e0*/  BSYNC.RECONVERGENT B0 ;  /* 0x0000000000007941 */ /* 0x000fea0003800200 */
.L_x_4753:
[----:B------:R-:W1:Y:S01]  /*34f0*/  SHFL.DOWN PT, R61, R0, 0x2, 0x1f ;  /* 0x08401f00003d7f89 */ /* 0x000e6200000e0000 */
[----:B------:R-:W-:Y:S01]  /*3500*/  ISETP.NE.AND P2, PT, R94, RZ, PT ;  /* 0x000000ff5e00720c */ /* 0x000fe20003f45270 */
[----:B------:R-:W-:Y:S01]  /*3510*/  HADD2.F32 R149, -RZ, R84.H0_H0 ;  /* 0x20000054ff957230 */ /* 0x000fe20000004100 */
[----:B------:R-:W2:Y:S01]  /*3520*/  LDC R94, c[0x0][0x448] ;  /* 0x00011200ff5e7b82 */ /* 0x000ea20000000800 */
[----:B0-----:R-:W0:Y:S01]  /*3530*/  SHFL.DOWN PT, R137, R2, 0x2, 0x1f ;  /* 0x08401f0002897f89 */ /* 0x001e2200000e0000 */
[----:B------:R-:W-:Y:S01]  /*3540*/  ISETP.NE.AND P3, PT, RZ, UR11, PT ;  /* 0x0000000bff007c0c */ /* 0x000fe2000bf65270 */
[----:B------:R-:W-:Y:S01]  /*3550*/  HADD2.F32 R151, -RZ, R28.H0_H0 ;  /* 0x2000001cff977230 */ /* 0x000fe20000004100 */
[----:B------:R-:W-:Y:S01]  /*3560*/  UPLOP3.LUT UP2, UPT, UPT, UPT, UP2, 0x40, 0x4 ;  /* 0x000000000004789c */ /* 0x000fe20003f4e820 */
[----:B------:R-:W3:Y:S01]  /*3570*/  SHFL.DOWN PT, R60, R3, 0x2, 0x1f ;  /* 0x08401f00033c7f89 */ /* 0x000ee200000e0000 */
[----:B------:R-:W-:Y:S02]  /*3580*/  HADD2.F32 R153, -RZ, R84.H1_H1 ;  /* 0x30000054ff997230 */ /* 0x000fe40000004100 */
[----:B------:R-:W-:-:S02]  /*3590*/  HADD2.F32 R155, -RZ, R28.H1_H1 ;  /* 0x3000001cff9b7230 */ /* 0x000fc40000004100 */
[----:B------:R-:W-:Y:S02]  /*35a0*/  HADD2.F32 R157, -RZ, R85.H0_H0 ;  /* 0x20000055ff9d7230 */ /* 0x000fe40000004100 */
[----:B------:R-:W-:Y:S02]  /*35b0*/  HADD2.F32 R159, -RZ, R29.H0_H0 ;  /* 0x2000001dff9f7230 */ /* 0x000fe40000004100 */
[----:B------:R-:W-:Y:S02]  /*35c0*/  HADD2.F32 R161, -RZ, R85.H1_H1 ;  /* 0x30000055ffa17230 */ /* 0x000fe40000004100 */
[----:B------:R-:W-:Y:S01]  /*35d0*/  HADD2.F32 R163, -RZ, R29.H1_H1 ;  /* 0x3000001dffa37230 */ /* 0x000fe20000004100 */
[----:B-1----:R-:W-:Y:S02]  /*35e0*/  IADD3 R126, PT, PT, R61, R0, RZ ;  /* 0x000000003d7e7210 */ /* 0x002fe40007ffe0ff */
[----:B------:R-:W-:Y:S02]  /*35f0*/  I2FP.F32.S32 R132, R61 ;  /* 0x0000003d00847245 */ /* 0x000fe40000201400 */
[----:B------:R-:W-:Y:S01]  /*3600*/  I2FP.F32.S32 R128, R126 ;  /* 0x0000007e00807245 */ /* 0x000fe20000201400 */
[----:B------:R-:W1:Y:S01]  /*3610*/  SHFL.DOWN PT, R141, R126, 0x1, 0x1f ;  /* 0x08201f007e8d7f89 */ /* 0x000e6200000e0000 */
[----:B------:R-:W-:Y:S01]  /*3620*/  I2FP.F32.U32 R61, R0 ;  /* 0x00000000003d7245 */ /* 0x000fe20000201000 */
[C---:B0-----:R-:W-:Y:S01]  /*3630*/  FMUL.FTZ R134, R137.reuse, R132 ;  /* 0x0000008489867220 */ /* 0x041fe20000410000 */
[----:B------:R-:W0:Y:S01]  /*3640*/  MUFU.RCP R130, R128 ;  /* 0x0000008000827308 */ /* 0x000e220000001000 */
[----:B------:R-:W-:Y:S01]  /*3650*/  FADD.FTZ R137, -R137, R2 ;  /* 0x0000000289897221 */ /* 0x000fe20000010100 */
[----:B---3--:R-:W-:Y:S01]  /*3660*/  FADD.FTZ R3, R60, R3 ;  /* 0x000000033c037221 */ /* 0x008fe20000010000 */
[----:B------:R-:W-:-:S02]  /*3670*/  FFMA.FTZ R139, R61, R2, R134 ;  /* 0x000000023d8b7223 */ /* 0x000fc40000010086 */
        /* <DEDUP_REMOVED lines=14> */
[C---:B------:R-:W-:Y:S01]  /*3760*/  FFMA.FTZ R137, R128.reuse, R139, R137 ;  /* 0x0000008b80897223 */ /* 0x040fe20000010089 */
[----:B-1----:R-:W-:Y:S02]  /*3770*/  FADD.FTZ R3, R3, R2 ;  /* 0x0000000203037221 */ /* 0x002fe40000010000 */
[----:B------:R-:W-:Y:S01]  /*3780*/  FMUL.FTZ R61, R128, R61 ;  /* 0x0000003d803d7220 */ /* 0x000fe20000410000 */
[C---:B---3--:R-:W-:Y:S01]  /*3790*/  FMUL.FTZ R137, R126.reuse, R137 ;  /* 0x000000897e897220 */ /* 0x048fe20000410000 */
[----:B------:R-:W-:Y:S02]  /*37a0*/  HADD2.F32 R128, -RZ, R32.H0_H0 ;  /* 0x20000020ff807230 */ /* 0x000fe40000004100 */
[----:B------:R-:W-:Y:S02]  /*37b0*/  FMUL.FTZ R141, R61, R141 ;  /* 0x0000008d3d8d7220 */ /* 0x000fe40000410000 */
[----:B------:R-:W0:Y:S02]  /*37c0*/  SHFL.IDX PT, R61, R137, RZ, 0x1f ;  /* 0x00001fff893d7589 */ /* 0x000e2400000e0000 */
[----:B------:R-:W-:Y:S01]  /*37d0*/  FFMA.FTZ R141, R126, R141, R3 ;  /* 0x0000008d7e8d7223 */ /* 0x000fe20000010003 */
[----:B------:R-:W-:Y:S01]  /*37e0*/  HADD2.F32 R126, -RZ, R7.H0_H0 ;  /* 0x20000007ff7e7230 */ /* 0x000fe20000004100 */
[----:B------:R-:W1:Y:S04]  /*37f0*/  @!P2 LDC.64 R2, c[0x0][0x3c0] ;  /* 0x0000f000ff02ab82 */ /* 0x000e680000000a00 */
[----:B------:R-:W2:Y:S01]  /*3800*/  SHFL.IDX PT, R141, R141, RZ, 0x1f ;  /* 0x00001fff8d8d7589 */ /* 0x000ea200000e0000 */
[C---:B0-----:R-:W-:Y:S01]  /*3810*/  FMUL.FTZ R60, R61.reuse, R61 ;  /* 0x0000003d3d3c7220 */ /* 0x041fe20000410000 */
[----:B------:R-:W-:Y:S01]  /*3820*/  FSEL R0, R61, RZ, !P3 ;  /* 0x000000ff3d007208 */ /* 0x000fe20005800000 */
[----:B-1----:R-:W-:-:S03]  /*3830*/  @!P2 IMAD.WIDE R2, R92, 0x4, R2 ;  /* 0x000000045c02a825 */ /* 0x002fc600078e0202 */
[----:B------:R-:W-:Y:S01]  /*3840*/  FSEL R139, R60, RZ, P3 ;  /* 0x000000ff3c8b7208 */ /* 0x000fe20001800000 */
[C---:B------:R-:W-:Y:S01]  /*3850*/  FADD.FTZ R90, -R0.reuse, R90 ;  /* 0x0000005a005a7221 */ /* 0x040fe20000010100 */
[C---:B------:R-:W-:Y:S01]  /*3860*/  FADD.FTZ R91, -R0.reuse, R91 ;  /* 0x0000005b005b7221 */ /* 0x040fe20000010100 */
[----:B--2---:R-:W-:Y:S01]  /*3870*/  FFMA.FTZ R60, R141, UR12, R94 ;  /* 0x0000000c8d3c7c23 */ /* 0x004fe2000801005e */
[C---:B------:R-:W-:Y:S01]  /*3880*/  FADD.FTZ R88, -R0.reuse, R88 ;  /* 0x0000005800587221 */ /* 0x040fe20000010100 */
[C---:B------:R-:W-:Y:S01]  /*3890*/  FADD.FTZ R93, -R0.reuse, R93 ;  /* 0x0000005d005d7221 */ /* 0x040fe20000010100 */
[----:B------:R-:W-:Y:S01]  /*38a0*/  FADD.FTZ R143, -R0, R63 ;  /* 0x0000003f008f7221 */ /* 0x000fe20000010100 */
[----:B------:R-:W-:Y:S01]  /*38b0*/  FADD.FTZ R60, R60, R139 ;  /* 0x0000008b3c3c7221 */ /* 0x000fe20000010000 */
        /* <DEDUP_REMOVED lines=52> */
[C---:B0-----:R-:W-:Y:S01]  /*3c00*/  FMUL.FTZ R90, R94.reuse, R90 ;  /* 0x0000005a5e5a7220 */ /* 0x041fe20000410000 */
[C---:B------:R-:W-:Y:S01]  /*3c10*/  FMUL.FTZ R0, R94.reuse, R91 ;  /* 0x0000005b5e007220 */ /* 0x040fe20000410000 */
[----:B------:R0:W-:Y:S01]  /*3c20*/  @!P2 STG.E desc[UR6][R2.64], R61 ;  /* 0x0000003d0200a986 */ /* 0x0001e2000c101906 */
[----:B------:R-:W-:Y:S01]  /*3c30*/  FMUL.FTZ R88, R94, R88 ;  /* 0x000000585e587220 */ /* 0x000fe20000410000 */
[----:B------:R-:W-:Y:S01]  /*3c40*/  FFMA.FTZ R91, R90, R149, R151 ;  /* 0x000000955a5b7223 */ /* 0x000fe20000010097 */
[----:B------:R-:W-:Y:S01]  /*3c50*/  FFMA.FTZ R0, R0, R153, R155 ;  /* 0x0000009900007223 */ /* 0x000fe2000001009b */
[----:B------:R-:W-:-:S02]  /*3c60*/  HADD2.F32 R149, -RZ, R86.H1_H1 ;  /* 0x30000056ff957230 */ /* 0x000fc40000004100 */
[C---:B------:R-:W-:Y:S01]  /*3c70*/  FMUL.FTZ R82, R94.reuse, R82 ;  /* 0x000000525e527220 */ /* 0x040fe20000410000 */
[----:B------:R-:W-:Y:S02]  /*3c80*/  HADD2.F32 R151, -RZ, R30.H1_H1 ;  /* 0x3000001eff977230 */ /* 0x000fe40000004100 */
[C---:B------:R-:W-:Y:S01]  /*3c90*/  FMUL.FTZ R62, R94.reuse, R95 ;  /* 0x0000005f5e3e7220 */ /* 0x040fe20000410000 */
[----:B------:R-:W-:Y:S02]  /*3ca0*/  HADD2.F32 R153, -RZ, R87.H0_H0 ;  /* 0x20000057ff997230 */ /* 0x000fe40000004100 */
[----:B------:R-:W-:Y:S01]  /*3cb0*/  FMUL.FTZ R80, R94, R80 ;  /* 0x000000505e507220 */ /* 0x000fe20000410000 */
[----:B------:R-:W-:Y:S02]  /*3cc0*/  HADD2.F32 R155, -RZ, R31.H0_H0 ;  /* 0x2000001fff9b7230 */ /* 0x000fe40000004100 */
[----:B------:R-:W-:Y:S01]  /*3cd0*/  FFMA.FTZ R62, R62, R149, R151 ;  /* 0x000000953e3e7223 */ /* 0x000fe20000010097 */
[----:B0-----:R-:W-:Y:S01]  /*3ce0*/  FMUL.FTZ R2, R94, R93 ;  /* 0x0000005d5e027220 */ /* 0x001fe20000410000 */
[----:B------:R-:W-:Y:S01]  /*3cf0*/  FFMA.FTZ R93, R88, R157, R159 ;  /* 0x0000009d585d7223 */ /* 0x000fe2000001009f */
[----:B------:R-:W-:-:S02]  /*3d00*/  HADD2.F32 R3, -RZ, R86.H0_H0 ;  /* 0x20000056ff037230 */ /* 0x000fc40000004100 */
[----:B------:R-:W-:Y:S01]  /*3d10*/  FMUL.FTZ R78, R94, R78 ;  /* 0x0000004e5e4e7220 */ /* 0x000fe20000410000 */
[----:B------:R-:W-:Y:S02]  /*3d20*/  HADD2.F32 R61, -RZ, R30.H0_H0 ;  /* 0x2000001eff3d7230 */ /* 0x000fe40000004100 */
[----:B------:R-:W-:Y:S01]  /*3d30*/  FFMA.FTZ R88, R2, R161, R163 ;  /* 0x000000a102587223 */ /* 0x000fe200000100a3 */
[----:B------:R-:W-:Y:S02]  /*3d40*/  HADD2.F32 R157, -RZ, R87.H1_H1 ;  /* 0x30000057ff9d7230 */ /* 0x000fe40000004100 */
[----:B------:R-:W-:Y:S01]  /*3d50*/  FMUL.FTZ R2, R94, R97 ;  /* 0x000000615e027220 */ /* 0x000fe20000410000 */
[----:B------:R-:W-:Y:S02]  /*3d60*/  HADD2.F32 R159, -RZ, R31.H1_H1 ;  /* 0x3000001fff9f7230 */ /* 0x000fe40000004100 */
[----:B------:R-:W-:Y:S01]  /*3d70*/  FFMA.FTZ R95, R82, R3, R61 ;  /* 0x00000003525f7223 */ /* 0x000fe2000001003d */
[----:B------:R-:W-:Y:S01]  /*3d80*/  FFMA.FTZ R97, R80, R153, R155 ;  /* 0x0000009950617223 */ /* 0x000fe2000001009b */
[----:B------:R-:W-:-:S02]  /*3d90*/  HADD2.F32 R3, -RZ, R52.H0_H0 ;  /* 0x20000034ff037230 */ /* 0x000fc40000004100 */
[----:B------:R-:W-:Y:S01]  /*3da0*/  FMUL.FTZ R60, R94, R76 ;  /* 0x0000004c5e3c7220 */ /* 0x000fe20000410000 */
[----:B------:R-:W-:Y:S01]  /*3db0*/  FFMA.FTZ R80, R2, R157, R159 ;  /* 0x0000009d02507223 */ /* 0x000fe2000001009f */
[----:B------:R-:W-:Y:S02]  /*3dc0*/  HADD2.F32 R61, -RZ, R24.H0_H0 ;  /* 0x20000018ff3d7230 */ /* 0x000fe40000004100 */
[C---:B------:R-:W-:Y:S01]  /*3dd0*/  FMUL.FTZ R2, R94.reuse, R77 ;  /* 0x0000004d5e027220 */ /* 0x040fe20000410000 */
[----:B------:R-:W-:Y:S02]  /*3de0*/  HADD2.F32 R149, -RZ, R52.H1_H1 ;  /* 0x30000034ff957230 */ /* 0x000fe40000004100 */
[----:B------:R-:W-:Y:S01]  /*3df0*/  FMUL.FTZ R82, R94, R79 ;  /* 0x0000004f5e527220 */ /* 0x000fe20000410000 */
[----:B------:R-:W-:Y:S02]  /*3e00*/  HADD2.F32 R151, -RZ, R24.H1_H1 ;  /* 0x30000018ff977230 */ /* 0x000fe40000004100 */
[----:B------:R-:W-:Y:S01]  /*3e10*/  FFMA.FTZ R77, R78, R3, R61 ;  /* 0x000000034e4d7223 */ /* 0x000fe2000001003d */
[----:B------:R-:W-:-:S02]  /*3e20*/  HADD2.F32 R153, -RZ, R53.H0_H0 ;  /* 0x20000035ff997230 */ /* 0x000fc40000004100 */
[----:B------:R-:W-:Y:S01]  /*3e30*/  FMUL.FTZ R74, R94, R74 ;  /* 0x0000004a5e4a7220 */ /* 0x000fe20000410000 */
[----:B------:R-:W-:Y:S02]  /*3e40*/  HADD2.F32 R155, -RZ, R25.H0_H0 ;  /* 0x20000019ff9b7230 */ /* 0x000fe40000004100 */
[----:B------:R-:W-:Y:S01]  /*3e50*/  FFMA.FTZ R76, R2, R149, R151 ;  /* 0x00000095024c7223 */ /* 0x000fe20000010097 */
[----:B------:R-:W-:Y:S02]  /*3e60*/  HADD2.F32 R3, -RZ, R26.H0_H0 ;  /* 0x2000001aff037230 */ /* 0x000fe40000004100 */
[----:B------:R-:W-:Y:S01]  /*3e70*/  FMUL.FTZ R81, R94, R81 ;  /* 0x000000515e517220 */ /* 0x000fe20000410000 */
[--C-:B------:R-:W-:Y:S02]  /*3e80*/  HADD2.F32 R118, -RZ, R54.reuse.H1_H1 ;  /* 0x30000036ff767230 */ /* 0x100fe40000004100 */
[----:B------:R-:W-:Y:S01]  /*3e90*/  FFMA.FTZ R79, R60, R153, R155 ;  /* 0x000000993c4f7223 */ /* 0x000fe2000001009b */
[----:B------:R-:W-:-:S02]  /*3ea0*/  HADD2.F32 R153, -RZ, R54.H0_H0 ;  /* 0x20000036ff997230 */ /* 0x000fc40000004100 */
[C---:B------:R-:W-:Y:S01]  /*3eb0*/  FMUL.FTZ R72, R94.reuse, R72 ;  /* 0x000000485e487220 */ /* 0x040fe20000410000 */
[----:B------:R-:W-:Y:S02]  /*3ec0*/  HADD2.F32 R2, -RZ, R26.H1_H1 ;  /* 0x3000001aff027230 */ /* 0x000fe40000004100 */
[----:B------:R-:W-:Y:S01]  /*3ed0*/  FMUL.FTZ R83, R94, R83 ;  /* 0x000000535e537220 */ /* 0x000fe20000410000 */
[----:B------:R-:W-:Y:S02]  /*3ee0*/  HADD2.F32 R155, -RZ, R55.H0_H0 ;  /* 0x20000037ff9b7230 */ /* 0x000fe40000004100 */
[----:B------:R-:W-:Y:S01]  /*3ef0*/  FFMA.FTZ R153, R74, R153, R3 ;  /* 0x000000994a997223 */ /* 0x000fe20000010003 */
[----:B------:R-:W-:Y:S02]  /*3f00*/  HADD2.F32 R61, -RZ, R27.H0_H0 ;  /* 0x2000001bff3d7230 */ /* 0x000fe40000004100 */
[----:B------:R-:W-:Y:S01]  /*3f10*/  FFMA.FTZ R118, R81, R118, R2 ;  /* 0x0000007651767223 */ /* 0x000fe20000010002 */
[----:B------:R-:W-:-:S02]  /*3f20*/  HADD2.F32 R120, -RZ, R55.H1_H1 ;  /* 0x30000037ff787230 */ /* 0x000fc40000004100 */
[----:B------:R-:W-:Y:S01]  /*3f30*/  FMUL.FTZ R70, R94, R70 ;  /* 0x000000465e467220 */ /* 0x000fe20000410000 */
[----:B------:R-:W-:Y:S02]  /*3f40*/  HADD2.F32 R60, -RZ, R27.H1_H1 ;  /* 0x3000001bff3c7230 */ /* 0x000fe40000004100 */
[----:B------:R-:W-:Y:S01]  /*3f50*/  FFMA.FTZ R155, R72, R155, R61 ;  /* 0x0000009b489b7223 */ /* 0x000fe2000001003d */
[----:B------:R-:W-:Y:S02]  /*3f60*/  HADD2.F32 R81, -RZ, R48.H0_H0 ;  /* 0x20000030ff517230 */ /* 0x000fe40000004100 */
[----:B------:R-:W-:Y:S01]  /*3f70*/  FMUL.FTZ R67, R94, R67 ;  /* 0x000000435e437220 */ /* 0x000fe20000410000 */
[----:B------:R-:W-:Y:S02]  /*3f80*/  HADD2.F32 R3, -RZ, R20.H0_H0 ;  /* 0x20000014ff037230 */ /* 0x000fe40000004100 */
[----:B------:R-:W-:Y:S01]  /*3f90*/  FFMA.FTZ R120, R83, R120, R60 ;  /* 0x0000007853787223 */ /* 0x000fe2000001003c */
[----:B------:R-:W-:-:S02]  /*3fa0*/  HADD2.F32 R72, -RZ, R48.H1_H1 ;  /* 0x30000030ff487230 */ /* 0x000fc40000004100 */
        /* <DEDUP_REMOVED lines=15> */
[----:B------:R-:W-:-:S02]  /*40a0*/  HADD2.F32 R61, -RZ, R51.H0_H0 ;  /* 0x20000033ff3d7230 */ /* 0x000fc40000004100 */
[C---:B------:R-:W-:Y:S01]  /*40b0*/  FMUL.FTZ R71, R94.reuse, R71 ;  /* 0x000000475e477220 */ /* 0x040fe20000410000 */
[----:B------:R-:W-:Y:S02]  /*40c0*/  HADD2.F32 R67, -RZ, R23.H0_H0 ;  /* 0x20000017ff437230 */ /* 0x000fe40000004100 */
[----:B------:R-:W-:Y:S01]  /*40d0*/  FMUL.FTZ R73, R94, R73 ;  /* 0x000000495e497220 */ /* 0x000fe20000410000 */
[----:B------:R-:W-:Y:S02]  /*40e0*/  HADD2.F32 R157, -RZ, R53.H1_H1 ;  /* 0x30000035ff9d7230 */ /* 0x000fe40000004100 */
[----:B------:R-:W-:Y:S01]  /*40f0*/  FFMA.FTZ R149, R66, R149, R3 ;  /* 0x0000009542957223 */ /* 0x000fe20000010003 */
[----:B------:R-:W-:Y:S02]  /*4100*/  HADD2.F32 R159, -RZ, R25.H1_H1 ;  /* 0x30000019ff9f7230 */ /* 0x000fe40000004100 */
[----:B------:R-:W-:Y:S01]  /*4110*/  FFMA.FTZ R100, R100, R61, R67 ;  /* 0x0000003d64647223 */ /* 0x000fe20000010043 */
[----:B------:R-:W-:-:S02]  /*4120*/  HADD2.F32 R2, -RZ, R50.H1_H1 ;  /* 0x30000032ff027230 */ /* 0x000fc40000004100 */
[----:B------:R-:W-:Y:S01]  /*4130*/  FMUL.FTZ R90, R94, R107 ;  /* 0x0000006b5e5a7220 */ /* 0x000fe20000410000 */
[----:B------:R-:W-:Y:S02]  /*4140*/  HADD2.F32 R60, -RZ, R22.H1_H1 ;  /* 0x30000016ff3c7230 */ /* 0x000fe40000004100 */
[----:B------:R-:W-:Y:S01]  /*4150*/  FFMA.FTZ R78, R82, R157, R159 ;  /* 0x0000009d524e7223 */ /* 0x000fe2000001009f */
[----:B------:R-:W-:Y:S02]  /*4160*/  HADD2.F32 R68, -RZ, R51.H1_H1 ;  /* 0x30000033ff447230 */ /* 0x000fe40000004100 */
[----:B------:R-:W-:Y:S01]  /*4170*/  FMUL.FTZ R82, R94, R104 ;  /* 0x000000685e527220 */ /* 0x000fe20000410000 */
[----:B------:R-:W-:Y:S02]  /*4180*/  HADD2.F32 R70, -RZ, R23.H1_H1 ;  /* 0x30000017ff467230 */ /* 0x000fe40000004100 */
[----:B------:R-:W-:Y:S01]  /*4190*/  FFMA.FTZ R64, R71, R2, R60 ;  /* 0x0000000247407223 */ /* 0x000fe2000001003c */
[----:B------:R-:W-:-:S02]  /*41a0*/  HADD2.F32 R3, -RZ, R44.H0_H0 ;  /* 0x2000002cff037230 */ /* 0x000fc40000004100 */
[C---:B------:R-:W-:Y:S01]  /*41b0*/  FMUL.FTZ R102, R94.reuse, R102 ;  /* 0x000000665e667220 */ /* 0x040fe20000410000 */
[----:B------:R-:W-:Y:S02]  /*41c0*/  HADD2.F32 R61, -RZ, R16.H0_H0 ;  /* 0x20000010ff3d7230 */ /* 0x000fe40000004100 */
[----:B------:R-:W-:Y:S01]  /*41d0*/  FFMA.FTZ R151, R73, R68, R70 ;  /* 0x0000004449977223 */ /* 0x000fe20000010046 */
[----:B------:R-:W-:Y:S02]  /*41e0*/  HADD2.F32 R71, -RZ, R45.H1_H1 ;  /* 0x3000002dff477230 */ /* 0x000fe40000004100 */
[----:B------:R-:W-:Y:S01]  /*41f0*/  FMUL.FTZ R73, R94, R105 ;  /* 0x000000695e497220 */ /* 0x000fe20000410000 */
[----:B------:R-:W-:Y:S02]  /*4200*/  HADD2.F32 R157, -RZ, R17.H1_H1 ;  /* 0x30000011ff9d7230 */ /* 0x000fe40000004100 */
        /* <DEDUP_REMOVED lines=10> */
[----:B------:R-:W-:Y:S01]  /*42b0*/  FMUL.FTZ R2, R94, R109 ;  /* 0x0000006d5e027220 */ /* 0x000fe20000410000 */
[----:B------:R-:W-:Y:S02]  /*42c0*/  HADD2.F32 R61, -RZ, R18.H0_H0 ;  /* 0x20000012ff3d7230 */ /* 0x000fe40000004100 */
[----:B------:R-:W-:Y:S01]  /*42d0*/  FFMA.FTZ R105, R102, R67, R69 ;  /* 0x0000004366697223 */ /* 0x000fe20000010045 */
[----:B------:R-:W-:Y:S02]  /*42e0*/  HADD2.F32 R71, -RZ, R47.H0_H0 ;  /* 0x2000002fff477230 */ /* 0x000fe40000004100 */
[----:B------:R-:W-:Y:S01]  /*42f0*/  FMUL.FTZ R111, R94, R111 ;  /* 0x0000006f5e6f7220 */ /* 0x000fe20000410000 */
[----:B------:R-:W-:Y:S02]  /*4300*/  HADD2.F32 R107, -RZ, R19.H0_H0 ;  /* 0x20000013ff6b7230 */ /* 0x000fe40000004100 */
        /* <DEDUP_REMOVED lines=9> */
[----:B------:R-:W-:-:S02]  /*43a0*/  HADD2.F32 R3, -RZ, R40.H1_H1 ;  /* 0x30000028ff037230 */ /* 0x000fc40000004100 */
[C---:B------:R-:W-:Y:S01]  /*43b0*/  FMUL.FTZ R110, R94.reuse, R110 ;  /* 0x0000006e5e6e7220 */ /* 0x040fe20000410000 */
[----:B------:R-:W-:Y:S02]  /*43c0*/  HADD2.F32 R61, -RZ, R12.H1_H1 ;  /* 0x3000000cff3d7230 */ /* 0x000fe40000004100 */
[----:B------:R-:W-:Y:S01]  /*43d0*/  FFMA.FTZ R107, R111, R60, R66 ;  /* 0x0000003c6f6b7223 */ /* 0x000fe20000010042 */
        /* <DEDUP_REMOVED lines=48> */
[----:B------:R-:W-:Y:S01]  /*46e0*/  HADD2.F32 R66, -RZ, R37.H0_H0 ;  /* 0x20000025ff427230 */ /* 0x000fe20000004100 */
[----:B------:R-:W0:Y:S01]  /*46f0*/  @!P2 LDC.64 R60, c[0x0][0x3c8] ;  /* 0x0000f200ff3cab82 */ /* 0x000e220000000a00 */
[----:B------:R-:W-:Y:S02]  /*4700*/  HADD2.F32 R68, -RZ, R9.H0_H0 ;  /* 0x20000009ff447230 */ /* 0x000fe40000004100 */
[----:B------:R-:W-:Y:S01]  /*4710*/  FFMA.FTZ R114, R114, R67, R69 ;  /* 0x0000004372727223 */ /* 0x000fe20000010045 */
[----:B------:R-:W-:Y:S02]  /*4720*/  HADD2.F32 R67, -RZ, R39.H1_H1 ;  /* 0x30000027ff437230 */ /* 0x000fe40000004100 */
[----:B------:R-:W-:Y:S01]  /*4730*/  FMUL.FTZ R129, R94, R139 ;  /* 0x0000008b5e817220 */ /* 0x000fe20000410000 */
[----:B------:R-:W-:-:S02]  /*4740*/  HADD2.F32 R69, -RZ, R11.H1_H1 ;  /* 0x3000000bff457230 */ /* 0x000fc40000004100 */
[----:B------:R-:W-:Y:S01]  /*4750*/  FFMA.FTZ R125, R125, R66, R68 ;  /* 0x000000427d7d7223 */ /* 0x000fe20000010044 */
[----:B------:R-:W-:Y:S02]  /*4760*/  HADD2.F32 R66, -RZ, R39.H0_H0 ;  /* 0x20000027ff427230 */ /* 0x000fe40000004100 */
[----:B------:R-:W-:Y:S01]  /*4770*/  FMUL.FTZ R127, R94, R127 ;  /* 0x0000007f5e7f7220 */ /* 0x000fe20000410000 */
[----:B------:R-:W-:Y:S02]  /*4780*/  HADD2.F32 R68, -RZ, R11.H0_H0 ;  /* 0x2000000bff447230 */ /* 0x000fe40000004100 */
[----:B------:R-:W-:Y:S01]  /*4790*/  FFMA.FTZ R122, R122, R67, R69 ;  /* 0x000000437a7a7223 */ /* 0x000fe20000010045 */
[----:B------:R-:W-:Y:S02]  /*47a0*/  HADD2.F32 R2, -RZ, R4.H0_H0 ;  /* 0x20000004ff027230 */ /* 0x000fe40000004100 */
[----:B------:R-:W-:Y:S01]  /*47b0*/  FMUL.FTZ R124, R94, R145 ;  /* 0x000000915e7c7220 */ /* 0x000fe20000410000 */
[----:B------:R-:W-:-:S02]  /*47c0*/  HADD2.F32 R3, -RZ, R33.H1_H1 ;  /* 0x30000021ff037230 */ /* 0x000fc40000004100 */
[----:B------:R-:W-:Y:S01]  /*47d0*/  FFMA.FTZ R129, R129, R66, R68 ;  /* 0x0000004281817223 */ /* 0x000fe20000010044 */
[----:B------:R-:W-:Y:S02]  /*47e0*/  HADD2.F32 R67, -RZ, R5.H1_H1 ;  /* 0x30000005ff437230 */ /* 0x000fe40000004100 */
[----:B------:R-:W-:Y:S01]  /*47f0*/  FFMA.FTZ R128, R127, R128, R2 ;  /* 0x000000807f807223 */ /* 0x000fe20000010002 */
[----:B------:R-:W-:Y:S02]  /*4800*/  HADD2.F32 R66, -RZ, R32.H1_H1 ;  /* 0x30000020ff427230 */ /* 0x000fe40000004100 */
[----:B------:R-:W-:Y:S01]  /*4810*/  FMUL.FTZ R101, R94, R101 ;  /* 0x000000655e657220 */ /* 0x000fe20000410000 */
[----:B------:R-:W-:Y:S02]  /*4820*/  HADD2.F32 R68, -RZ, R4.H1_H1 ;  /* 0x30000004ff447230 */ /* 0x000fe40000004100 */
[----:B------:R-:W-:Y:S01]  /*4830*/  FFMA.FTZ R124, R124, R3, R67 ;  /* 0x000000037c7c7223 */ /* 0x000fe20000010043 */
[----:B------:R-:W-:Y:S01]  /*4840*/  HADD2.F32 R70, -RZ, R33.H0_H0 ;  /* 0x20000021ff467230 */ /* 0x000fe20000004100 */
[----:B------:R-:W1:Y:S01]  /*4850*/  LDC.64 R2, c[0x0][0x428] ;  /* 0x00010a00ff027b82 */ /* 0x000e620000000a00 */
[----:B------:R-:W-:-:S02]  /*4860*/  HADD2.F32 R106, -RZ, R5.H0_H0 ;  /* 0x20000005ff6a7230 */ /* 0x000fc40000004100 */
[----:B------:R-:W-:Y:S01]  /*4870*/  FFMA.FTZ R101, R101, R66, R68 ;  /* 0x0000004265657223 */ /* 0x000fe20000010044 */
[----:B0-----:R-:W-:Y:S01]  /*4880*/  @!P2 IMAD.WIDE R66, R92, 0x4, R60 ;  /* 0x000000045c42a825 */ /* 0x001fe200078e023c */
[----:B------:R-:W-:-:S03]  /*4890*/  F2FP.F16.F32.PACK_AB R107, R107, R104 ;  /* 0x000000686b6b723e */ /* 0x000fc600000000ff */
[C---:B------:R-:W-:Y:S01]  /*48a0*/  FMUL.FTZ R137, R94.reuse, R143 ;  /* 0x0000008f5e897220 */ /* 0x040fe20000410000 */
[----:B------:R-:W-:Y:S01]  /*48b0*/  F2FP.F16.F32.PACK_AB R104, R73, R82 ;  /* 0x000000524968723e */ /* 0x000fe200000000ff */
[----:B------:R-:W-:Y:S01]  /*48c0*/  HADD2.F32 R68, -RZ, R34.H0_H0 ;  /* 0x20000022ff447230 */ /* 0x000fe20000004100 */
[----:B------:R0:W-:Y:S01]  /*48d0*/  @!P2 STG.E desc[UR6][R66.64], R94 ;  /* 0x0000005e4200a986 */ /* 0x0001e2000c101906 */
[----:B------:R-:W-:Y:S01]  /*48e0*/  FFMA.FTZ R137, R137, R70, R106 ;  /* 0x0000004689897223 */ /* 0x000fe2000001006a */
[----:B------:R-:W-:Y:S02]  /*48f0*/  HADD2.F32 R70, -RZ, R6.H0_H0 ;  /* 0x20000006ff467230 */ /* 0x000fe40000004100 */
[C---:B------:R-:W-:Y:S01]  /*4900*/  FMUL.FTZ R63, R94.reuse, R63 ;  /* 0x0000003f5e3f7220 */ /* 0x040fe20000410000 */
[--C-:B------:R-:W-:Y:S02]  /*4910*/  HADD2.F32 R106, -RZ, R35.reuse.H0_H0 ;  /* 0x20000023ff6a7230 */ /* 0x100fe40000004100 */
[----:B------:R-:W-:Y:S01]  /*4920*/  FMUL.FTZ R133, R94, R133 ;  /* 0x000000855e857220 */ /* 0x000fe20000410000 */
[----:B------:R-:W-:-:S02]  /*4930*/  HADD2.F32 R127, -RZ, R35.H1_H1 ;  /* 0x30000023ff7f7230 */ /* 0x000fc40000004100 */
[C---:B------:R-:W-:Y:S01]  /*4940*/  FMUL.FTZ R134, R94.reuse, R147 ;  /* 0x000000935e867220 */ /* 0x040fe20000410000 */
[----:B------:R-:W-:Y:S02]  /*4950*/  HADD2.F32 R141, -RZ, R7.H1_H1 ;  /* 0x30000007ff8d7230 */ /* 0x000fe40000004100 */
[----:B------:R-:W-:Y:S01]  /*4960*/  FMUL.FTZ R130, R94, R135 ;  /* 0x000000875e827220 */ /* 0x000fe20000410000 */
[----:B------:R-:W-:Y:S02]  /*4970*/  HADD2.F32 R69, -RZ, R34.H1_H1 ;  /* 0x30000022ff457230 */ /* 0x000fe40000004100 */
[----:B------:R-:W-:Y:S01]  /*4980*/  FFMA.FTZ R135, R63, R68, R70 ;  /* 0x000000443f877223 */ /* 0x000fe20000010046 */
[----:B0-----:R-:W-:Y:S01]  /*4990*/  F2FP.F16.F32.PACK_AB R66, R64, R149 ;  /* 0x000000954042723e */ /* 0x001fe200000000ff */
[----:B------:R-:W-:Y:S01]  /*49a0*/  HADD2.F32 R71, -RZ, R6.H1_H1 ;  /* 0x30000006ff477230 */ /* 0x000fe20000004100 */
[----:B------:R-:W-:Y:S01]  /*49b0*/  F2FP.F16.F32.PACK_AB R64, R72, R81 ;  /* 0x000000514840723e */ /* 0x000fe200000000ff */
[----:B------:R-:W-:Y:S01]  /*49c0*/  FFMA.FTZ R139, R133, R106, R126 ;  /* 0x0000006a858b7223 */ /* 0x000fe2000001007e */
[----:B------:R-:W0:Y:S01]  /*49d0*/  LDC.64 R72, c[0x0][0x380] ;  /* 0x0000e000ff487b82 */ /* 0x000e220000000a00 */
[----:B------:R-:W-:Y:S01]  /*49e0*/  FFMA.FTZ R134, R134, R127, R141 ;  /* 0x0000007f86867223 */ /* 0x000fe2000001008d */
[----:B------:R-:W-:Y:S01]  /*49f0*/  FFMA.FTZ R130, R130, R69, R71 ;  /* 0x0000004582827223 */ /* 0x000fe20000010047 */
[----:B------:R-:W-:Y:S01]  /*4a00*/  F2FP.F16.F32.PACK_AB R63, R80, R97 ;  /* 0x00000061503f723e */ /* 0x000fe200000000ff */
[----:B-1----:R-:W-:Y:S01]  /*4a10*/  IMAD.WIDE.U32 R126, R99, 0x10, R2 ;  /* 0x00000010637e7825 */ /* 0x002fe200078e0002 */
[----:B------:R-:W-:-:S02]  /*4a20*/  F2FP.F16.F32.PACK_AB R62, R62, R95 ;  /* 0x0000005f3e3e723e */ /* 0x000fc400000000ff */
[----:B------:R-:W-:Y:S01]  /*4a30*/  F2FP.F16.F32.PACK_AB R61, R88, R93 ;  /* 0x0000005d583d723e */ /* 0x000fe200000000ff */
[--C-:B------:R-:W-:Y:S01]  /*4a40*/  IMAD.WIDE.U32 R132, R89, 0x10, R2.reuse ;  /* 0x0000001059847825 */ /* 0x100fe200078e0002 */
[----:B------:R-:W-:Y:S02]  /*4a50*/  F2FP.F16.F32.PACK_AB R60, R0, R91 ;  /* 0x0000005b003c723e */ /* 0x000fe400000000ff */
[----:B------:R-:W-:Y:S01]  /*4a60*/  F2FP.F16.F32.PACK_AB R71, R120, R155 ;  /* 0x0000009b7847723e */ /* 0x000fe200000000ff */
[--C-:B------:R-:W-:Y:S01]  /*4a70*/  IMAD.WIDE.U32 R88, R103, 0x10, R2.reuse ;  /* 0x0000001067587825 */ /* 0x100fe200078e0002 */
[----:B------:R-:W-:Y:S01]  /*4a80*/  F2FP.F16.F32.PACK_AB R70, R118, R153 ;  /* 0x000000997646723e */ /* 0x000fe200000000ff */
[----:B------:R1:W-:Y:S01]  /*4a90*/  STG.E.128 desc[UR6][R126.64], R60 ;  /* 0x0000003c7e007986 */ /* 0x0003e2000c101d06 */
[----:B------:R-:W-:Y:S01]  /*4aa0*/  F2FP.F16.F32.PACK_AB R69, R78, R79 ;  /* 0x0000004f4e45723e */ /* 0x000fe200000000ff */
[----:B------:R-:W-:Y:S01]  /*4ab0*/  IMAD.WIDE.U32 R78, R65, 0x10, R2 ;  /* 0x00000010414e7825 */ /* 0x000fe200078e0002 */
[----:B------:R-:W-:-:S02]  /*4ac0*/  F2FP.F16.F32.PACK_AB R68, R76, R77 ;  /* 0x0000004d4c44723e */ /* 0x000fc400000000ff */
[----:B------:R-:W-:Y:S01]  /*4ad0*/  F2FP.F16.F32.PACK_AB R67, R151, R100 ;  /* 0x000000649743723e */ /* 0x000fe200000000ff */
[--C-:B------:R-:W-:Y:S01]  /*4ae0*/  IMAD.WIDE.U32 R76, R75, 0x10, R2.reuse ;  /* 0x000000104b4c7825 */ /* 0x100fe200078e0002 */
[----:B------:R-:W-:Y:S01]  /*4af0*/  F2FP.F16.F32.PACK_AB R65, R74, R83 ;  /* 0x000000534a41723e */ /* 0x000fe200000000ff */
[----:B------:R2:W-:Y:S01]  /*4b00*/  STG.E.128 desc[UR6][R132.64], R68 ;  /* 0x0000004484007986 */ /* 0x0005e2000c101d06 */
[----:B------:R-:W-:Y:S01]  /*4b10*/  F2FP.F16.F32.PACK_AB R106, R96, R109 ;  /* 0x0000006d606a723e */ /* 0x000fe200000000ff */
[--C-:B------:R-:W-:Y:S01]  /*4b20*/  IMAD.WIDE.U32 R94, R113, 0x10, R2.reuse ;  /* 0x00000010715e7825 */ /* 0x100fe200078e0002 */
[----:B------:R-:W-:Y:S01]  /*4b30*/  F2FP.F16.F32.PACK_AB R105, R90, R105 ;  /* 0x000000695a69723e */ /* 0x000fe200000000ff */
[----:B------:R3:W-:Y:S01]  /*4b40*/  STG.E.128 desc[UR6][R76.64], R64 ;  /* 0x000000404c007986 */ /* 0x0007e2000c101d06 */
[----:B------:R-:W-:Y:S01]  /*4b50*/  F2FP.F16.F32.PACK_AB R130, R130, R135 ;  /* 0x000000878282723e */ /* 0x000fe200000000ff */
[----:B------:R-:W-:Y:S01]  /*4b60*/  IMAD.WIDE.U32 R2, R131, 0x10, R2 ;  /* 0x0000001083027825 */ /* 0x000fe200078e0002 */
[----:B------:R-:W-:Y:S01]  /*4b70*/  F2FP.F16.F32.PACK_AB R131, R134, R139 ;  /* 0x0000008b8683723e */ /* 0x000fe200000000ff */
[----:B------:R3:W-:Y:S01]  /*4b80*/  STG.E.128 desc[UR6][R78.64], R104 ;  /* 0x000000684e007986 */ /* 0x0007e2000c101d06 */
[----:B------:R-:W-:-:S02]  /*4b90*/  F2FP.F16.F32.PACK_AB R128, R101, R128 ;  /* 0x000000806580723e */ /* 0x000fc400000000ff */
[----:B-1----:R-:W-:Y:S02]  /*4ba0*/  F2FP.F16.F32.PACK_AB R63, R117, R108 ;  /* 0x0000006c753f723e */ /* 0x002fe400000000ff */
[----:B------:R-:W-:Y:S02]  /*4bb0*/  F2FP.F16.F32.PACK_AB R62, R110, R119 ;  /* 0x000000776e3e723e */ /* 0x000fe400000000ff */
[----:B------:R-:W-:Y:S02]  /*4bc0*/  F2FP.F16.F32.PACK_AB R61, R102, R115 ;  /* 0x00000073663d723e */ /* 0x000fe400000000ff */
[----:B------:R-:W-:Y:S02]  /*4bd0*/  F2FP.F16.F32.PACK_AB R60, R98, R111 ;  /* 0x0000006f623c723e */ /* 0x000fe400000000ff */
[----:B--2---:R-:W-:Y:S02]  /*4be0*/  F2FP.F16.F32.PACK_AB R71, R122, R129 ;  /* 0x000000817a47723e */ /* 0x004fe400000000ff */
[----:B------:R-:W-:Y:S01]  /*4bf0*/  F2FP.F16.F32.PACK_AB R70, R116, R123 ;  /* 0x0000007b7446723e */ /* 0x000fe200000000ff */
[----:B------:R3:W-:Y:S01]  /*4c00*/  STG.E.128 desc[UR6][R88.64], R60 ;  /* 0x0000003c58007986 */ /* 0x0007e2000c101d06 */
[----:B------:R-:W-:-:S02]  /*4c10*/  F2FP.F16.F32.PACK_AB R69, R114, R125 ;  /* 0x0000007d7245723e */ /* 0x000fc400000000ff */
[----:B------:R-:W-:Y:S02]  /*4c20*/  F2FP.F16.F32.PACK_AB R68, R112, R121 ;  /* 0x000000797044723e */ /* 0x000fe400000000ff */
[----:B------:R-:W-:Y:S02]  /*4c30*/  F2FP.F16.F32.PACK_AB R129, R124, R137 ;  /* 0x000000897c81723e */ /* 0x000fe400000000ff */
[----:B0-----:R-:W-:Y:S01]  /*4c40*/  IADD3 R92, PT, PT, R92, R72, RZ ;  /* 0x000000485c5c7210 */ /* 0x001fe20007ffe0ff */
[----:B------:R3:W-:Y:S03]  /*4c50*/  STG.E.128 desc[UR6][R94.64], R68 ;  /* 0x000000445e007986 */ /* 0x0007e6000c101d06 */
[----:B------:R-:W-:Y:S01]  /*4c60*/  ISETP.GE.AND P2, PT, R92, R73, PT ;  /* 0x000000495c00720c */ /* 0x000fe20003f46270 */
[----:B------:R3:W-:-:S12]  /*4c70*/  STG.E.128 desc[UR6][R2.64], R128 ;  /* 0x0000008002007986 */ /* 0x0007d8000c101d06 */
[----:B------:R-:W-:Y:S05]  /*4c80*/  @!P2 BRA `(.L_x_4755) ;  /* 0xffffffb400e0a947 */ /* 0x000fea000383ffff */
[----:B------:R-:W-:Y:S05]  /*4c90*/  EXIT ;  /* 0x000000000000794d */ /* 0x000fea0003800000 */
.L_x_4756:
        /* <DEDUP_REMOVED lines=14> */
.L_x_42308:


//--------------------- .text._ZN10layer_norm13ln_fwd_kernelINS_13Kernel_traitsI6__halfS2_S2_S2_fjLj7168ELj1ELj1ELj4ELj16ENS_18Kernel_traits_baseILj7168ES2_S2_S2_S2_fjLj128EEEEELb0ELb0ELb1ELb0EEEvNS_9FwdParamsE --------------------------
	.section	.text._ZN10layer_norm13ln_fwd_kernelINS_13Kernel_traitsI6__halfS2_S2_S2_fjLj7168ELj1ELj1ELj4ELj16ENS_18Kernel_traits_baseILj7168ES2_S2_S2_S2_fjLj128EEEEELb0ELb0ELb1ELb0EEEvNS_9FwdParamsE,"ax",@progbits
	.align	128
        .global         _ZN10layer_norm13ln_fwd_kernelINS_13Kernel_traitsI6__halfS2_S2_S2_fjLj7168ELj1ELj1ELj4ELj16ENS_18Kernel_traits_baseILj7168ES2_S2_S2_S2_fjLj128EEEEELb0ELb0ELb1ELb0EEEvNS_9FwdParamsE
        .type           _ZN10layer_norm13ln_fwd_kernelINS_13Kernel_traitsI6__halfS2_S2_S2_fjLj7168ELj1ELj1ELj4ELj16ENS_18Kernel_traits_baseILj7168ES2_S2_S2_S2_fjLj128EEEEELb0ELb0ELb1ELb0EEEvNS_9FwdParamsE,@function
        .size           _ZN10layer_norm13ln_fwd_kernelINS_13Kernel_traitsI6__halfS2_S2_S2_fjLj7168ELj1ELj1ELj4ELj16ENS_18Kernel_traits_baseILj7168ES2_S2_S2_S2_fjLj128EEEEELb0ELb0ELb1ELb0EEEvNS_9FwdParamsE,(.L_x_42309 - _ZN10layer_norm13ln_fwd_kernelINS_13Kernel_traitsI6__halfS2_S2_S2_fjLj7168ELj1ELj1ELj4ELj16ENS_18Kernel_traits_baseILj7168ES2_S2_S2_S2_fjLj128EEEEELb0ELb0ELb1ELb0EEEvNS_9FwdParamsE)
        .other          _ZN10layer_norm13ln_fwd_kernelINS_13Kernel_traitsI6__halfS2_S2_S2_fjLj7168ELj1ELj1ELj4ELj16ENS_18Kernel_traits_baseILj7168ES2_S2_S2_S2_fjLj128EEEEELb0ELb0ELb1ELb0EEEvNS_9FwdParamsE,@"STO_CUDA_ENTRY STV_DEFAULT"
_ZN10layer_norm13ln_fwd_kernelINS_13Kernel_traitsI6__halfS2_S2_S2_fjLj7168ELj1ELj1ELj4ELj16ENS_18Kernel_traits_baseILj7168ES2_S2_S2_S2_fjLj128EEEEELb0ELb0ELb1ELb0EEEvNS_9FwdParamsE:
.text._ZN10layer_norm13ln_fwd_kernelINS_13Kernel_traitsI6__halfS2_S2_S2_fjLj7168ELj1ELj1ELj4ELj16ENS_18Kernel_traits_baseILj7168ES2_S2_S2_S2_fjLj128EEEEELb0ELb0ELb1ELb0EEEvNS_9FwdParamsE:
        /* <DEDUP_REMOVED lines=75> */
.L_x_4758:
        /* <DEDUP_REMOVED lines=67> */
.L_x_4759:
[----:B------:R-:W-:Y:S05]  /*08e0*/  BSYNC.RECONVERGENT B0 ;  /* 0x0000000000007941 */ /* 0x000fea0003800200 */
.L_x_4757:
[----:B------:R-:W0:Y:S02]  /*08f0*/  LDCU UR4, c[0x0][0x384] ;  /* 0x00007080ff0477ac */ /* 0x000e240008000800 */
[----:B0-----:R-:W-:-:S13]  /*0900*/  ISETP.GE.AND P0, PT, R0, UR4, PT ;  /* 0x0000000400007c0c */ /* 0x001fda000bf06270 */
[----:B------:R-:W-:Y:S05]  /*0910*/  @P0 EXIT ;  /* 0x000000000000094d */ /* 0x000fea0003800000 */
[----:B------:R-:W-:Y:S01]  /*0920*/  SHF.R.S32.HI R29, RZ, 0x3, R29 ;  /* 0x00000003ff1d7819 */ /* 0x000fe2000001141d */
[----:B------:R-:W0:Y:S03]  /*0930*/  LDCU.U8 UR10, c[0x0][0x410] ;  /* 0x00008200ff0a77ac */ /* 0x000e260008000000 */
[C---:B------:R-:W-:Y:S01]  /*0940*/  LOP3.LUT R4, R29.reuse, 0x7f, RZ, 0xc0, !PT ;  /* 0x0000007f1d047812 */ /* 0x040fe200078ec0ff */
[----:B------:R-:W1:Y:S01]  /*0950*/  LDCU UR11, c[0x0][0x400] ;  /* 0x00008000ff0b77ac */ /* 0x000e620008000800 */
[----:B------:R-:W-:Y:S02]  /*0960*/  SHF.L.U32 R29, R29, 0x1, RZ ;  /* 0x000000011d1d7819 */ /* 0x000fe400000006ff */
[----:B------:R-:W-:Y:S01]  /*0970*/  VIADDMNMX R28, R4, -R28, RZ, !PT ;  /* 0x8000001c041c7246 */ /* 0x000fe200078001ff */
[----:B------:R-:W-:Y:S01]  /*0980*/  IMAD R4, R3, -0x20, R4 ;  /* 0xffffffe003047824 */ /* 0x000fe200078e0204 */
[----:B------:R-:W-:Y:S01]  /*0990*/  LOP3.LUT R29, R29, 0xffffff00, RZ, 0xc0, !PT ;  /* 0xffffff001d1d7812 */ /* 0x000fe200078ec0ff */
[----:B------:R-:W2:Y:S01]  /*09a0*/  LDCU.64 UR8, c[0x0][0x3a0] ;  /* 0x00007400ff0877ac */ /* 0x000ea20008000a00 */
[----:B------:R-:W-:-:S02]  /*09b0*/  VIMNMX R28, PT, PT, R28, 0x20, PT ;  /* 0x000000201c1c7848 */ /* 0x000fc40003fe0100 */
[----:B------:R-:W-:Y:S01]  /*09c0*/  VIMNMX R4, PT, PT, RZ, R4, !PT ;  /* 0x00000004ff047248 */ /* 0x000fe20007fe0100 */
[----:B------:R-:W-:Y:S01]  /*09d0*/  UPLOP3.LUT UP1, UPT, UPT, UPT, UPT, 0x40, 0x4 ;  /* 0x000000000004789c */ /* 0x000fe20003f2e870 */
[-C--:B------:R-:W-:Y:S02]  /*09e0*/  LEA R28, R28, R29.reuse, 0x3 ;  /* 0x0000001d1c1c7211 */ /* 0x080fe400078e18ff */
[----:B------:R-:W-:Y:S02]  /*09f0*/  VIMNMX R4, PT, PT, R4, 0x20, PT ;  /* 0x0000002004047848 */ /* 0x000fe40003fe0100 */
[----:B------:R-:W-:Y:S02]  /*0a00*/  I2FP.F32.U32 R28, R28 ;  /* 0x0000001c001c7245 */ /* 0x000fe40000201000 */
[----:B------:R-:W-:Y:S02]  /*0a10*/  LEA R4, R4, R29, 0x3 ;  /* 0x0000001d04047211 */ /* 0x000fe400078e18ff */
[----:B01----:R3:W4:Y:S05]  /*0a20*/  MUFU.RCP R3, R28 ;  /* 0x0000001c00037308 */ /* 0x00372a0000001000 */
.L_x_4813:
[----:B------:R-:W0:Y:S08]  /*0a30*/  LDC.64 R88, c[0x0][0x3f0] ;  /* 0x0000fc00ff587b82 */ /* 0x000e300000000a00 */
[----:B------:R-:W1:Y:S01]  /*0a40*/  LDC R126, c[0x0][0x388] ;  /* 0x0000e200ff7e7b82 */ /* 0x000e620000000800 */
[----:B0-----:R-:W-:-:S05]  /*0a50*/  IMAD.WIDE R88, R0, 0x4, R88 ;  /* 0x0000000400587825 */ /* 0x001fca00078e0258 */
[----:B------:R0:W2:Y:S02]  /*0a60*/  LDG.E R130, desc[UR6][R88.64] ;  /* 0x0000000658827981 */ /* 0x0000a4000c1e1900 */
[----:B0-----:R-:W0:Y:S02]  /*0a70*/  LDC.64 R88, c[0x0][0x3f8] ;  /* 0x0000fe00ff587b82 */ /* 0x001e240000000a00 */
[----:B0-----:R-:W-:-:S05]  /*0a80*/  IMAD.WIDE R88, R0, 0x4, R88 ;  /* 0x0000000400587825 */ /* 0x001fca00078e0258 */
[----:B-----5:R0:W5:Y:S01]  /*0a90*/  LDG.E R127, desc[UR6][R88.64] ;  /* 0x00000006587f7981 */ /* 0x020162000c1e1900 */
[----:B------:R-:W-:Y:S01]  /*0aa0*/  ISETP.GE.U32.AND P0, PT, R2, 0x80, PT ;  /* 0x000000800200780c */ /* 0x000fe20003f06070 */
[----:B-1----:R-:W-:Y:S02]  /*0ab0*/  IMAD R90, R0, R126, RZ ;  /* 0x0000007e005a7224 */ /* 0x002fe400078e02ff */
[----:B------:R-:W-:Y:S01]  /*0ac0*/  HFMA2 R132, -RZ, RZ, 0, 0 ;  /* 0x00000000ff847431 */ /* 0x000fe200000001ff */
[----:B------:R-:W1:Y:S01]  /*0ad0*/  S2R R125, SR_TID.X ;  /* 0x00000000007d7919 */ /* 0x000e620000002100 */
[----:B------:R-:W-:Y:S01]  /*0ae0*/  BSSY.RECONVERGENT B0, `(.L_x_4760) ;  /* 0x0000077000007945 */ /* 0x000fe20003800200 */
[----:B--2---:R-:W-:-:S13]  /*0af0*/  ISETP.GE.AND P5, PT, R130, 0x1, PT ;  /* 0x000000018200780c */ /* 0x004fda0003fa6270 */
[----:B------:R-:W-:-:S05]  /*0b00*/  @P5 IADD3 R91, PT, PT, R130, -0x1, RZ ;  /* 0xffffffff825b5810 */ /* 0x000fca0007ffe0ff */
        /* <DEDUP_REMOVED lines=12> */
[----:B0-----:R-:W-:-:S05]  /*0bd0*/  IMAD.WIDE.U32 R22, R132, 0x10, R22 ;  /* 0x0000001084167825 */ /* 0x001fca00078e0016 */
[----:B---3--:R0:W5:Y:S02]  /*0be0*/  LDG.E.128 R28, desc[UR6][R22.64] ;  /* 0x00000006161c7981 */ /* 0x008164000c1e1d00 */
.L_x_4762:
[----:B------:R-:W-:Y:S05]  /*0bf0*/  BRA.U !UP0, `(.L_x_4763) ;  /* 0x0000000108d87547 */ /* 0x000fea000b800000 */
[----:B0-----:R-:W0:Y:S02]  /*0c00*/  LDC.64 R22, c[0x0][0x3a0] ;  /* 0x0000e800ff167b82 */ /* 0x001e240000000a00 */
[----:B0-----:R-:W-:-:S05]  /*0c10*/  IMAD.WIDE.U32 R22, R128, 0x10, R22 ;  /* 0x0000001080167825 */ /* 0x001fca00078e0016 */
[----:B------:R-:W2:Y:S01]  /*0c20*/  LDG.E.128 R24, desc[UR6][R22.64] ;  /* 0x0000000616187981 */ /* 0x000ea2000c1e1d00 */
[----:B------:R-:W-:-:S13]  /*0c30*/  ISETP.GT.AND P1, PT, R130, RZ, PT ;  /* 0x000000ff8200720c */ /* 0x000fda0003f24270 */
[----:B------:R-:W0:Y:S01]  /*0c40*/  @P1 LDC R134, c[0x0][0x40c] ;  /* 0x00010300ff861b82 */ /* 0x000e220000000800 */
[----:B-----5:R-:W-:Y:S02]  /*0c50*/  @P1 HADD2.F32 R91, -RZ, R28.H1_H1 ;  /* 0x3000001cff5b1230 */ /* 0x020fe40000004100 */
[--C-:B------:R-:W-:Y:S02]  /*0c60*/  @P1 HADD2.F32 R90, -RZ, R29.reuse.H0_H0 ;  /* 0x2000001dff5a1230 */ /* 0x100fe40000004100 */
[----:B------:R-:W-:-:S03]  /*0c70*/  @P1 HADD2.F32 R93, -RZ, R29.H1_H1 ;  /* 0x3000001dff5d1230 */ /* 0x000fc60000004100 */
[----:B------:R-:W1:Y:S08]  /*0c80*/  @P1 LDC R136, c[0x0][0x40c] ;  /* 0x00010300ff881b82 */ /* 0x000e700000000800 */
[----:B------:R-:W3:Y:S08]  /*0c90*/  @P1 LDC R137, c[0x0][0x40c] ;  /* 0x00010300ff891b82 */ /* 0x000ef00000000800 */
[----:B------:R-:W4:Y:S08]  /*0ca0*/  @P1 LDC R138, c[0x0][0x40c] ;  /* 0x00010300ff8a1b82 */ /* 0x000f300000000800 */
[----:B------:R-:W4:Y:S08]  /*0cb0*/  @P1 LDC R139, c[0x0][0x40c] ;  /* 0x00010300ff8b1b82 */ /* 0x000f300000000800 */
[----:B------:R-:W4:Y:S08]  /*0cc0*/  @P1 LDC R140, c[0x0][0x40c] ;  /* 0x00010300ff8c1b82 */ /* 0x000f300000000800 */
[----:B------:R-:W4:Y:S08]  /*0cd0*/  @P1 LDC R135, c[0x0][0x40c] ;  /* 0x00010300ff871b82 */ /* 0x000f300000000800 */
[----:B------:R-:W4:Y:S01]  /*0ce0*/  @P1 LDC R141, c[0x0][0x40c] ;  /* 0x00010300ff8d1b82 */ /* 0x000f220000000800 */
[----:B--2---:R-:W-:-:S02]  /*0cf0*/  HADD2.F32 R88, -RZ, R24.H1_H1 ;  /* 0x30000018ff587230 */ /* 0x004fc40000004100 */
[--C-:B------:R-:W-:Y:S02]  /*0d00*/  HADD2.F32 R23, -RZ, R25.reuse.H0_H0 ;  /* 0x20000019ff177230 */ /* 0x100fe40000004100 */
[----:B------:R-:W-:Y:S01]  /*0d10*/  HADD2.F32 R89, -RZ, R24.H0_H0 ;  /* 0x20000018ff597230 */ /* 0x000fe20000004100 */
[----:B------:R-:W-:Y:S01]  /*0d20*/  @!P1 MOV R24, R88 ;  /* 0x0000005800189202 */ /* 0x000fe20000000f00 */
[----:B------:R-:W-:Y:S02]  /*0d30*/  HADD2.F32 R22, -RZ, R25.H1_H1 ;  /* 0x30000019ff167230 */ /* 0x000fe40000004100 */
[----:B0-----:R-:W-:Y:S01]  /*0d40*/  @P1 FFMA.FTZ R24, R91, R134, R88 ;  /* 0x000000865b181223 */ /* 0x001fe20000010058 */
[--C-:B------:R-:W-:Y:S02]  /*0d50*/  HADD2.F32 R129, -RZ, R26.reuse.H0_H0 ;  /* 0x2000001aff817230 */ /* 0x100fe40000004100 */
[----:B-1----:R-:W-:Y:S01]  /*0d60*/  @P1 FFMA.FTZ R23, R90, R136, R23 ;  /* 0x000000885a171223 */ /* 0x002fe20000010017 */
[----:B------:R-:W-:-:S02]  /*0d70*/  HADD2.F32 R131, -RZ, R26.H1_H1 ;  /* 0x3000001aff837230 */ /* 0x000fc40000004100 */
[----:B---3--:R-:W-:Y:S01]  /*0d80*/  @P1 FFMA.FTZ R22, R93, R137, R22 ;  /* 0x000000895d161223 */ /* 0x008fe20000010016 */
[--C-:B------:R-:W-:Y:S01]  /*0d90*/  HADD2.F32 R133, -RZ, R27.reuse.H0_H0 ;  /* 0x2000001bff857230 */ /* 0x100fe20000004100 */
[----:B------:R-:W-:Y:S01]  /*0da0*/  @!P1 MOV R26, R129 ;  /* 0x00000081001a9202 */ /* 0x000fe20000000f00 */
[----:B------:R-:W-:Y:S01]  /*0db0*/  HADD2.F32 R94, -RZ, R27.H1_H1 ;  /* 0x3000001bff5e7230 */ /* 0x000fe20000004100 */
[----:B------:R-:W-:Y:S01]  /*0dc0*/  @!P1 MOV R27, R131 ;  /* 0x00000083001b9202 */ /* 0x000fe20000000f00 */
[--C-:B------:R-:W-:Y:S01]  /*0dd0*/  @P1 HADD2.F32 R90, -RZ, R30.reuse.H0_H0 ;  /* 0x2000001eff5a1230 */ /* 0x100fe20000004100 */
[----:B------:R-:W-:Y:S01]  /*0de0*/  @!P1 MOV R93, R133 ;  /* 0x00000085005d9202 */ /* 0x000fe20000000f00 */
[----:B------:R-:W-:Y:S01]  /*0df0*/  @P1 HADD2.F32 R134, -RZ, R30.H1_H1 ;  /* 0x3000001eff861230 */ /* 0x000fe20000004100 */
[----:B------:R-:W-:Y:S01]  /*0e00*/  @!P1 MOV R25, R89 ;  /* 0x0000005900199202 */ /* 0x000fe20000000f00 */
[----:B------:R-:W-:Y:S02]  /*0e10*/  @P1 HADD2.F32 R136, -RZ, R31.H0_H0 ;  /* 0x2000001fff881230 */ /* 0x000fe40000004100 */
[----:B----4-:R-:W-:Y:S01]  /*0e20*/  @P1 FFMA.FTZ R26, R90, R138, R129 ;  /* 0x0000008a5a1a1223 */ /* 0x010fe20000010081 */
[----:B------:R-:W-:-:S02]  /*0e30*/  @P1 HADD2.F32 R88, -RZ, R28.H0_H0 ;  /* 0x2000001cff581230 */ /* 0x000fc40000004100 */
[----:B------:R-:W-:Y:S01]  /*0e40*/  @P1 FFMA.FTZ R27, R134, R139, R131 ;  /* 0x0000008b861b1223 */ /* 0x000fe20000010083 */
[----:B------:R-:W-:Y:S02]  /*0e50*/  @P1 HADD2.F32 R91, -RZ, R31.H1_H1 ;  /* 0x3000001fff5b1230 */ /* 0x000fe40000004100 */
[----:B------:R-:W-:Y:S01]  /*0e60*/  @P1 FFMA.FTZ R93, R136, R140, R133 ;  /* 0x0000008c885d1223 */ /* 0x000fe20000010085 */
[----:B------:R-:W-:Y:S01]  /*0e70*/  F2FP.F16.F32.PACK_AB R90, RZ, R22 ;  /* 0x00000016ff5a723e */ /* 0x000fe200000000ff */
[----:B------:R-:W-:Y:S01]  /*0e80*/  @P1 FFMA.FTZ R25, R88, R135, R89 ;  /* 0x0000008758191223 */ /* 0x000fe20000010059 */
[----:B------:R-:W-:Y:S01]  /*0e90*/  F2FP.F16.F32.PACK_AB R89, RZ, R23 ;  /* 0x00000017ff59723e */ /* 0x000fe200000000ff */
[----:B------:R-:W-:Y:S01]  /*0ea0*/  @P1 FFMA.FTZ R94, R91, R141, R94 ;  /* 0x0000008d5b5e1223 */ /* 0x000fe2000001005e */
[----:B------:R-:W-:Y:S02]  /*0eb0*/  F2FP.F16.F32.PACK_AB R129, RZ, R24 ;  /* 0x00000018ff81723e */ /* 0x000fe400000000ff */
[----:B------:R-:W-:-:S02]  /*0ec0*/  F2FP.F16.F32.PACK_AB R131, RZ, R26 ;  /* 0x0000001aff83723e */ /* 0x000fc400000000ff */
[----:B------:R-:W-:Y:S02]  /*0ed0*/  F2FP.F16.F32.PACK_AB R133, RZ, R27 ;  /* 0x0000001bff85723e */ /* 0x000fe400000000ff */
[----:B------:R-:W-:Y:S02]  /*0ee0*/  F2FP.F16.F32.PACK_AB R134, RZ, R93 ;  /* 0x0000005dff86723e */ /* 0x000fe400000000ff */
[----:B------:R-:W-:Y:S02]  /*0ef0*/  F2FP.F16.F32.PACK_AB R88, RZ, R25 ;  /* 0x00000019ff58723e */ /* 0x000fe400000000ff */
[----:B------:R-:W-:Y:S02]  /*0f00*/  F2FP.F16.F32.PACK_AB R91, RZ, R94 ;  /* 0x0000005eff5b723e */ /* 0x000fe400000000ff */
[----:B------:R-:W-:Y:S02]  /*0f10*/  PRMT R89, R89, 0x5410, R90 ;  /* 0x0000541059597816 */ /* 0x000fe4000000005a */
[----:B------:R-:W-:-:S02]  /*0f20*/  PRMT R90, R131, 0x5410, R133 ;  /* 0x00005410835a7816 */ /* 0x000fc40000000085 */
[----:B------:R-:W-:Y:S02]  /*0f30*/  PRMT R88, R88, 0x5410, R129 ;  /* 0x0000541058587816 */ /* 0x000fe40000000081 */
[----:B------:R-:W-:Y:S01]  /*0f40*/  PRMT R91, R134, 0x5410, R91 ;  /* 0x00005410865b7816 */ /* 0x000fe2000000005b */
[----:B------:R-:W-:Y:S06]  /*0f50*/  BRA `(.L_x_4764) ;  /* 0x0000000000a87947 */ /* 0x000fec0003800000 */
.L_x_4763:
[----:B------:R-:W1:Y:S01]  /*0f60*/  @P5 LDC R91, c[0x0][0x40c] ;  /* 0x00010300ff5b5b82 */ /* 0x000e620000000800 */
[----:B0-----:R-:W-:Y:S02]  /*0f70*/  HFMA2 R23, -RZ, RZ, 0, 0 ;  /* 0x00000000ff177431 */ /* 0x001fe400000001ff */
[----:B-----5:R-:W-:Y:S01]  /*0f80*/  @P5 HADD2.F32 R88, -RZ, R29.H0_H0 ;  /* 0x2000001dff585230 */ /* 0x020fe20000004100 */
[----:B------:R-:W-:Y:S01]  /*0f90*/  CS2R R24, SRZ ;  /* 0x0000000000187805 */ /* 0x000fe2000001ff00 */
[--C-:B------:R-:W-:Y:S02]  /*0fa0*/  @P5 HADD2.F32 R26, -RZ, R28.reuse.H1_H1 ;  /* 0x3000001cff1a5230 */ /* 0x100fe40000004100 */
[----:B------:R-:W-:Y:S02]  /*0fb0*/  HFMA2 R93, -RZ, RZ, 0, 0 ;  /* 0x00000000ff5d7431 */ /* 0x000fe400000001ff */
[----:B------:R-:W-:Y:S01]  /*0fc0*/  @P5 HADD2.F32 R22, -RZ, R28.H0_H0 ;  /* 0x2000001cff165230 */ /* 0x000fe20000004100 */
[----:B------:R-:W-:Y:S01]  /*0fd0*/  MOV R94, RZ ;  /* 0x000000ff005e7202 */ /* 0x000fe20000000f00 */
[----:B------:R-:W0:Y:S01]  /*0fe0*/  @P5 LDC R89, c[0x0][0x40c] ;  /* 0x00010300ff595b82 */ /* 0x000e220000000800 */
[----:B------:R-:W-:-:S02]  /*0ff0*/  @P5 HADD2.F32 R131, -RZ, R31.H0_H0 ;  /* 0x2000001fff835230 */ /* 0x000fc40000004100 */
[----:B------:R-:W-:-:S05]  /*1000*/  @P5 HADD2.F32 R133, -RZ, R31.H1_H1 ;  /* 0x3000001fff855230 */ /* 0x000fca0000004100 */
[----:B------:R-:W2:Y:S08]  /*1010*/  @P5 LDC R27, c[0x0][0x40c] ;  /* 0x00010300ff1b5b82 */ /* 0x000eb00000000800 */
[----:B------:R-:W3:Y:S01]  /*1020*/  @P5 LDC R129, c[0x0][0x40c] ;  /* 0x00010300ff815b82 */ /* 0x000ee20000000800 */
[----:B-1----:R-:W-:Y:S01]  /*1030*/  @P5 FMUL.FTZ R23, R88, R91 ;  /* 0x0000005b58175220 */ /* 0x002fe20000410000 */
[----:B------:R-:W-:-:S02]  /*1040*/  @P5 HADD2.F32 R88, -RZ, R29.H1_H1 ;  /* 0x3000001dff585230 */ /* 0x000fc40000004100 */
[----:B------:R-:W-:-:S04]  /*1050*/  @P5 HADD2.F32 R91, -RZ, R30.H1_H1 ;  /* 0x3000001eff5b5230 */ /* 0x000fc80000004100 */
[----:B------:R-:W1:Y:S01]  /*1060*/  @P5 LDC R90, c[0x0][0x40c] ;  /* 0x00010300ff5a5b82 */ /* 0x000e620000000800 */
[----:B0-----:R-:W-:Y:S01]  /*1070*/  @P5 FMUL.FTZ R24, R26, R89 ;  /* 0x000000591a185220 */ /* 0x001fe20000410000 */
[----:B------:R-:W-:-:S06]  /*1080*/  @P5 HADD2.F32 R89, -RZ, R30.H0_H0 ;  /* 0x2000001eff595230 */ /* 0x000fcc0000004100 */
[----:B------:R-:W0:Y:S01]  /*1090*/  @P5 LDC R134, c[0x0][0x40c] ;  /* 0x00010300ff865b82 */ /* 0x000e220000000800 */
[----:B--2---:R-:W-:Y:S01]  /*10a0*/  @P5 FMUL.FTZ R25, R22, R27 ;  /* 0x0000001b16195220 */ /* 0x004fe20000410000 */
[----:B------:R-:W-:Y:S02]  /*10b0*/  MOV R22, RZ ;  /* 0x000000ff00167202 */ /* 0x000fe40000000f00 */
[----:B------:R-:W-:-:S04]  /*10c0*/  CS2R R26, SRZ ;  /* 0x00000000001a7805 */ /* 0x000fc8000001ff00 */
[----:B------:R-:W2:Y:S01]  /*10d0*/  @P5 LDC R136, c[0x0][0x40c] ;  /* 0x00010300ff885b82 */ /* 0x000ea20000000800 */
[----:B---3--:R-:W-:Y:S01]  /*10e0*/  @P5 FMUL.FTZ R22, R88, R129 ;  /* 0x0000008158165220 */ /* 0x008fe20000410000 */
[----:B------:R-:W-:-:S06]  /*10f0*/  F2FP.F16.F32.PACK_AB R88, RZ, R25 ;  /* 0x00000019ff58723e */ /* 0x000fcc00000000ff */
[----:B------:R-:W3:Y:S01]  /*1100*/  @P5 LDC R138, c[0x0][0x40c] ;  /* 0x00010300ff8a5b82 */ /* 0x000ee20000000800 */
[----:B-1----:R-:W-:Y:S01]  /*1110*/  @P5 FMUL.FTZ R26, R89, R90 ;  /* 0x0000005a591a5220 */ /* 0x002fe20000410000 */
[----:B------:R-:W-:Y:S02]  /*1120*/  F2FP.F16.F32.PACK_AB R89, RZ, R24 ;  /* 0x00000018ff59723e */ /* 0x000fe400000000ff */
[----:B------:R-:W-:Y:S02]  /*1130*/  F2FP.F16.F32.PACK_AB R90, RZ, R23 ;  /* 0x00000017ff5a723e */ /* 0x000fe400000000ff */
[----:B------:R-:W-:Y:S01]  /*1140*/  F2FP.F16.F32.PACK_AB R129, RZ, R26 ;  /* 0x0000001aff81723e */ /* 0x000fe200000000ff */
[----:B0-----:R-:W-:Y:S01]  /*1150*/  @P5 FMUL.FTZ R27, R91, R134 ;  /* 0x000000865b1b5220 */ /* 0x001fe20000410000 */
[----:B------:R-:W-:Y:S02]  /*1160*/  F2FP.F16.F32.PACK_AB R91, RZ, R22 ;  /* 0x00000016ff5b723e */ /* 0x000fe400000000ff */
[----:B------:R-:W-:-:S02]  /*1170*/  PRMT R88, R88, 0x5410, R89 ;  /* 0x0000541058587816 */ /* 0x000fc40000000059 */
[----:B------:R-:W-:Y:S01]  /*1180*/  PRMT R89, R90, 0x5410, R91 ;  /* 0x000054105a597816 */ /* 0x000fe2000000005b */
[----:B--2---:R-:W-:Y:S01]  /*1190*/  @P5 FMUL.FTZ R93, R131, R136 ;  /* 0x00000088835d5220 */ /* 0x004fe20000410000 */
[----:B------:R-:W-:-:S04]  /*11a0*/  F2FP.F16.F32.PACK_AB R131, RZ, R27 ;  /* 0x0000001bff83723e */ /* 0x000fc800000000ff */
[----:B------:R-:W-:Y:S01]  /*11b0*/  PRMT R90, R129, 0x5410, R131 ;  /* 0x00005410815a7816 */ /* 0x000fe20000000083 */
[----:B---3--:R-:W-:Y:S01]  /*11c0*/  @P5 FMUL.FTZ R94, R133, R138 ;  /* 0x0000008a855e5220 */ /* 0x008fe20000410000 */
[----:B------:R-:W-:-:S04]  /*11d0*/  F2FP.F16.F32.PACK_AB R133, RZ, R93 ;  /* 0x0000005dff85723e */ /* 0x000fc800000000ff */
[----:B------:R-:W-:-:S04]  /*11e0*/  F2FP.F16.F32.PACK_AB R134, RZ, R94 ;  /* 0x0000005eff86723e */ /* 0x000fc800000000ff */
[----:B------:R-:W-:-:S07]  /*11f0*/  PRMT R91, R133, 0x5410, R134 ;  /* 0x00005410855b7816 */ /* 0x000fce0000000086 */
.L_x_4764:
[----:B------:R-:W0:Y:S01]  /*1200*/  LDC.64 R134, c[0x0][0x3a8] ;  /* 0x0000ea00ff867b82 */ /* 0x000e220000000a00 */
[----:B------:R-:W-:Y:S01]  /*1210*/  IADD3 R132, PT, PT, R132, 0x80, RZ ;  /* 0x0000008084847810 */ /* 0x000fe20007ffe0ff */
[C---:B0-----:R-:W-:Y:S01]  /*1220*/  IMAD.WIDE.U32 R134, R128.reuse, 0x10, R134 ;  /* 0x0000001080867825 */ /* 0x041fe200078e0086 */
[----:B------:R-:W-:-:S04]  /*1230*/  IADD3 R128, PT, PT, R128, 0x80, RZ ;  /* 0x0000008080807810 */ /* 0x000fc80007ffe0ff */
[----:B------:R0:W-:Y:S03]  /*1240*/  STG.E.128 desc[UR6][R134.64], R88 ;  /* 0x0000005886007986 */ /* 0x0001e6000c101d06 */
.L_x_4761:
[----:B------:R-:W-:Y:S05]  /*1250*/  BSYNC.RECONVERGENT B0 ;  /* 0x0000000000007941 */ /* 0x000fea0003800200 */
.L_x_4760:
[----:B------:R-:W-:Y:S01]  /*1260*/  ISETP.GE.U32.AND P1, PT, R2, 0x100, PT ;  /* 0x000001000200780c */ /* 0x000fe20003f26070 */
[----:B------:R-:W-:Y:S03]  /*1270*/  BSSY.RECONVERGENT B0, `(.L_x_4765) ;  /* 0x0000069000007945 */ /* 0x000fe60003800200 */
[----:B------:R-:W-:-:S09]  /*1280*/  P2R R129, PR, RZ, 0x2 ;  /* 0x00000002ff817803 */ /* 0x000fd20000000000 */
[----:B------:R-:W-:Y:S05]  /*1290*/  @!P1 BRA `(.L_x_4766) ;  /* 0x0000000400989947 */ /* 0x000fea0003800000 */
[----:B------:R-:W-:-:S04]  /*12a0*/  UISETP.NE.U32.AND UP0, UPT, UR8, URZ, UPT ;  /* 0x000000ff0800728c */ /* 0x000fc8000bf05070 */
[----:B------:R-:W-:Y:S01]  /*12b0*/  UISETP.NE.AND.EX UP0, UPT, UR9, URZ, UPT, UP0 ;  /* 0x000000ff0900728c */ /* 0x000fe2000bf05300 */
[----:B------:R-:W-:Y:S10]  /*12c0*/  @!P5 BRA `(.L_x_4767) ;  /* 0x00000000000cd947 */ /* 0x000ff40003800000 */
[----:B---3--:R-:W1:Y:S02]  /*12d0*/  LDC.64 R28, c[0x0][0x390] ;  /* 0x0000e400ff1c7b82 */ /* 0x008e640000000a00 */
[----:B-1----:R-:W-:-:S06]  /*12e0*/  IMAD.WIDE.U32 R28, R132, 0x10, R28 ;  /* 0x00000010841c7825 */ /* 0x002fcc00078e001c */
[----:B------:R-:W5:Y:S02]  /*12f0*/  LDG.E.128 R28, desc[UR6][R28.64] ;  /* 0x000000061c1c7981 */ /* 0x000f64000c1e1d00 */
.L_x_4767:
[----:B------:R-:W-:Y:S05]  /*1300*/  BRA.U !UP0, `(.L_x_4768) ;  /* 0x0000000108c47547 */ /* 0x000fea000b800000 */
[----:B0-----:R-:W0:Y:S02]  /*1310*/  LDC.64 R88, c[0x0][0x3a0] ;  /* 0x0000e800ff587b82 */ /* 0x001e240000000a00 */
[----:B0-----:R-:W-:-:S06]  /*1320*/  IMAD.WIDE.U32 R88, R128, 0x10, R88 ;  /* 0x0000001080587825 */ /* 0x001fcc00078e0058 */
        /* <DEDUP_REMOVED lines=14> */
[----:B------:R-:W-:Y:S02]  /*1410*/  HADD2.F32 R95, -RZ, R88.H0_H0 ;  /* 0x20000058ff5f7230 */ /* 0x000fe40000004100 */
[--C-:B------:R-:W-:Y:S02]  /*1420*/  HADD2.F32 R20, -RZ, R89.reuse.H0_H0 ;  /* 0x20000059ff147230 */ /* 0x100fe40000004100 */
[----:B0-----:R-:W-:Y:S01]  /*1430*/  @P1 FFMA.FTZ R21, R134, R133, R21 ;  /* 0x0000008586151223 */ /* 0x001fe20000010015 */
[----:B------:R-:W-:Y:S02]  /*1440*/  HADD2.F32 R19, -RZ, R89.H1_H1 ;  /* 0x30000059ff137230 */ /* 0x000fe40000004100 */
[--C-:B------:R-:W-:Y:S02]  /*1450*/  HADD2.F32 R96, -RZ, R90.reuse.H0_H0 ;  /* 0x2000005aff607230 */ /* 0x100fe40000004100 */
[----:B-1----:R-:W-:Y:S01]  /*1460*/  @P1 FFMA.FTZ R20, R135, R136, R20 ;  /* 0x0000008887141223 */ /* 0x002fe20000010014 */
[----:B------:R-:W-:-:S02]  /*1470*/  HADD2.F32 R97, -RZ, R90.H1_H1 ;  /* 0x3000005aff617230 */ /* 0x000fc40000004100 */
[----:B---3--:R-:W-:Y:S01]  /*1480*/  @P1 FFMA.FTZ R19, R138, R137, R19 ;  /* 0x000000898a131223 */ /* 0x008fe20000010013 */
[--C-:B------:R-:W-:Y:S02]  /*1490*/  HADD2.F32 R98, -RZ, R91.reuse.H0_H0 ;  /* 0x2000005bff627230 */ /* 0x100fe40000004100 */
[----:B------:R-:W-:Y:S02]  /*14a0*/  HADD2.F32 R99, -RZ, R91.H1_H1 ;  /* 0x3000005bff637230 */ /* 0x000fe40000004100 */
[--C-:B------:R-:W-:Y:S02]  /*14b0*/  @P1 HADD2.F32 R89, -RZ, R30.reuse.H0_H0 ;  /* 0x2000001eff591230 */ /* 0x100fe40000004100 */
[----:B------:R-:W-:Y:S02]  /*14c0*/  @P1 HADD2.F32 R90, -RZ, R30.H1_H1 ;  /* 0x3000001eff5a1230 */ /* 0x000fe40000004100 */
        /* <DEDUP_REMOVED lines=21> */
.L_x_4768:
[----:B0-----:R-:W0:Y:S01]  /*1620*/  @P5 LDC R88, c[0x0][0x40c] ;  /* 0x00010300ff585b82 */ /* 0x001e220000000800 */
[----:B------:R-:W-:Y:S02]  /*1630*/  HFMA2 R95, -RZ, RZ, 0, 0 ;  /* 0x00000000ff5f7431 */ /* 0x000fe400000001ff */
[--C-:B-----5:R-:W-:Y:S01]  /*1640*/  @P5 HADD2.F32 R19, -RZ, R28.reuse.H0_H0 ;  /* 0x2000001cff135230 */ /* 0x120fe20000004100 */
[----:B------:R-:W-:Y:S01]  /*1650*/  CS2R R20, SRZ ;  /* 0x0000000000147805 */ /* 0x000fe2000001ff00 */
[----:B------:R-:W-:Y:S01]  /*1660*/  @P5 HADD2.F32 R89, -RZ, R28.H1_H1 ;  /* 0x3000001cff595230 */ /* 0x000fe20000004100 */
[----:B------:R-:W-:Y:S01]  /*1670*/  CS2R R98, SRZ ;  /* 0x0000000000627805 */ /* 0x000fe2000001ff00 */
[----:B------:R-:W-:Y:S01]  /*1680*/  @P5 HADD2.F32 R91, -RZ, R29.H0_H0 ;  /* 0x2000001dff5b5230 */ /* 0x000fe20000004100 */
[----:B------:R-:W1:Y:S01]  /*1690*/  @P5 LDC R90, c[0x0][0x40c] ;  /* 0x00010300ff5a5b82 */ /* 0x000e620000000800 */
[----:B------:R-:W-:-:S07]  /*16a0*/  @P5 HADD2.F32 R135, -RZ, R31.H1_H1 ;  /* 0x3000001fff875230 */ /* 0x000fce0000004100 */
[----:B------:R-:W2:Y:S08]  /*16b0*/  @P5 LDC R96, c[0x0][0x40c] ;  /* 0x00010300ff605b82 */ /* 0x000eb00000000800 */
[----:B------:R-:W3:Y:S01]  /*16c0*/  @P5 LDC R131, c[0x0][0x40c] ;  /* 0x00010300ff835b82 */ /* 0x000ee20000000800 */
[----:B0-----:R-:W-:Y:S01]  /*16d0*/  @P5 FMUL.FTZ R95, R19, R88 ;  /* 0x00000058135f5220 */ /* 0x001fe20000410000 */
[----:B------:R-:W-:Y:S01]  /*16e0*/  @P5 HADD2.F32 R88, -RZ, R29.H1_H1 ;  /* 0x3000001dff585230 */ /* 0x000fe20000004100 */
[----:B------:R-:W-:-:S05]  /*16f0*/  MOV R19, RZ ;  /* 0x000000ff00137202 */ /* 0x000fca0000000f00 */
[----:B------:R-:W0:Y:S01]  /*1700*/  @P5 LDC R134, c[0x0][0x40c] ;  /* 0x00010300ff865b82 */ /* 0x000e220000000800 */
[----:B-1----:R-:W-:Y:S01]  /*1710*/  @P5 FMUL.FTZ R21, R89, R90 ;  /* 0x0000005a59155220 */ /* 0x002fe20000410000 */
[--C-:B------:R-:W-:Y:S02]  /*1720*/  @P5 HADD2.F32 R89, -RZ, R30.reuse.H0_H0 ;  /* 0x2000001eff595230 */ /* 0x100fe40000004100 */
[----:B------:R-:W-:-:S04]  /*1730*/  @P5 HADD2.F32 R90, -RZ, R30.H1_H1 ;  /* 0x3000001eff5a5230 */ /* 0x000fc80000004100 */
[----:B------:R-:W1:Y:S01]  /*1740*/  @P5 LDC R133, c[0x0][0x40c] ;  /* 0x00010300ff855b82 */ /* 0x000e620000000800 */
[----:B--2---:R-:W-:Y:S01]  /*1750*/  @P5 FMUL.FTZ R20, R91, R96 ;  /* 0x000000605b145220 */ /* 0x004fe20000410000 */
[----:B------:R-:W-:Y:S01]  /*1760*/  @P5 HADD2.F32 R91, -RZ, R31.H0_H0 ;  /* 0x2000001fff5b5230 */ /* 0x000fe20000004100 */
[----:B------:R-:W-:-:S05]  /*1770*/  CS2R R96, SRZ ;  /* 0x0000000000607805 */ /* 0x000fca000001ff00 */
[----:B------:R-:W2:Y:S01]  /*1780*/  @P5 LDC R136, c[0x0][0x40c] ;  /* 0x00010300ff885b82 */ /* 0x000ea20000000800 */
[----:B---3--:R-:W-:Y:S01]  /*1790*/  @P5 FMUL.FTZ R19, R88, R131 ;  /* 0x0000008358135220 */ /* 0x008fe20000410000 */
[----:B------:R-:W-:-:S06]  /*17a0*/  F2FP.F16.F32.PACK_AB R88, RZ, R95 ;  /* 0x0000005fff58723e */ /* 0x000fcc00000000ff */
[----:B------:R-:W3:Y:S01]  /*17b0*/  @P5 LDC R138, c[0x0][0x40c] ;  /* 0x00010300ff8a5b82 */ /* 0x000ee20000000800 */
[----:B0-----:R-:W-:Y:S01]  /*17c0*/  @P5 FMUL.FTZ R96, R89, R134 ;  /* 0x0000008659605220 */ /* 0x001fe20000410000 */
[----:B------:R-:W-:-:S04]  /*17d0*/  F2FP.F16.F32.PACK_AB R89, RZ, R21 ;  /* 0x00000015ff59723e */ /* 0x000fc800000000ff */
[----:B------:R-:W-:Y:S01]  /*17e0*/  F2FP.F16.F32.PACK_AB R131, RZ, R96 ;  /* 0x00000060ff83723e */ /* 0x000fe200000000ff */
[----:B-1----:R-:W-:Y:S01]  /*17f0*/  @P5 FMUL.FTZ R97, R90, R133 ;  /* 0x000000855a615220 */ /* 0x002fe20000410000 */
[----:B------:R-:W-:Y:S02]  /*1800*/  F2FP.F16.F32.PACK_AB R90, RZ, R20 ;  /* 0x00000014ff5a723e */ /* 0x000fe400000000ff */
[----:B------:R-:W-:Y:S02]  /*1810*/  PRMT R88, R88, 0x5410, R89 ;  /* 0x0000541058587816 */ /* 0x000fe40000000059 */
[----:B------:R-:W-:Y:S01]  /*1820*/  F2FP.F16.F32.PACK_AB R133, RZ, R97 ;  /* 0x00000061ff85723e */ /* 0x000fe200000000ff */
[----:B--2---:R-:W-:Y:S01]  /*1830*/  @P5 FMUL.FTZ R98, R91, R136 ;  /* 0x000000885b625220 */ /* 0x004fe20000410000 */
[----:B------:R-:W-:-:S04]  /*1840*/  F2FP.F16.F32.PACK_AB R91, RZ, R19 ;  /* 0x00000013ff5b723e */ /* 0x000fc800000000ff */
[----:B------:R-:W-:Y:S02]  /*1850*/  F2FP.F16.F32.PACK_AB R134, RZ, R98 ;  /* 0x00000062ff86723e */ /* 0x000fe400000000ff */
[----:B------:R-:W-:Y:S01]  /*1860*/  PRMT R89, R90, 0x5410, R91 ;  /* 0x000054105a597816 */ /* 0x000fe2000000005b */
[----:B---3--:R-:W-:Y:S01]  /*1870*/  @P5 FMUL.FTZ R99, R135, R138 ;  /* 0x0000008a87635220 */ /* 0x008fe20000410000 */
[----:B------:R-:W-:-:S04]  /*1880*/  PRMT R90, R131, 0x5410, R133 ;  /* 0x00005410835a7816 */ /* 0x000fc80000000085 */
[----:B------:R-:W-:-:S04]  /*1890*/  F2FP.F16.F32.PACK_AB R135, RZ, R99 ;  /* 0x00000063ff87723e */ /* 0x000fc800000000ff */
[----:B------:R-:W-:-:S07]  /*18a0*/  PRMT R91, R134, 0x5410, R135 ;  /* 0x00005410865b7816 */ /* 0x000fce0000000087 */
.L_x_4769:
[----:B------:R-:W0:Y:S01]  /*18b0*/  LDC.64 R134, c[0x0][0x3a8] ;  /* 0x0000ea00ff867b82 */ /* 0x000e220000000a00 */
[----:B------:R-:W-:Y:S01]  /*18c0*/  IADD3 R132, PT, PT, R132, 0x80, RZ ;  /* 0x0000008084847810 */ /* 0x000fe20007ffe0ff */
[C---:B0-----:R-:W-:Y:S01]  /*18d0*/  IMAD.WIDE.U32 R134, R128.reuse, 0x10, R134 ;  /* 0x0000001080867825 */ /* 0x041fe200078e0086 */
[----:B------:R-:W-:-:S04]  /*18e0*/  IADD3 R128, PT, PT, R128, 0x80, RZ ;  /* 0x0000008080807810 */ /* 0x000fc80007ffe0ff */
[----:B------:R1:W-:Y:S03]  /*18f0*/  STG.E.128 desc[UR6][R134.64], R88 ;  /* 0x0000005886007986 */ /* 0x0003e6000c101d06 */
.L_x_4766:
[----:B------:R-:W-:Y:S05]  /*1900*/  BSYNC.RECONVERGENT B0 ;  /* 0x0000000000007941 */ /* 0x000fea0003800200 */
.L_x_4765:
[----:B------:R-:W-:Y:S01]  /*1910*/  ISETP.GE.U32.AND P1, PT, R2, 0x180, PT ;  /* 0x000001800200780c */ /* 0x000fe20003f26070 */
[----:B------:R-:W-:Y:S03]  /*1920*/  BSSY.RECONVERGENT B0, `(.L_x_4770) ;  /* 0x000006b000007945 */ /* 0x000fe60003800200 */
[----:B------:R-:W-:-:S09]  /*1930*/  P2R R131, PR, RZ, 0x2 ;  /* 0x00000002ff837803 */ /* 0x000fd20000000000 */
[----:B------:R-:W-:Y:S05]  /*1940*/  @!P1 BRA `(.L_x_4771) ;  /* 0x0000000400a09947 */ /* 0x000fea0003800000 */
[----:B------:R-:W-:-:S04]  /*1950*/  UISETP.NE.U32.AND UP0, UPT, UR8, URZ, UPT ;  /* 0x000000ff0800728c */ /* 0x000fc8000bf05070 */
[----:B------:R-:W-:Y:S01]  /*1960*/  UISETP.NE.AND.EX UP0, UPT, UR9, URZ, UPT, UP0 ;  /* 0x000000ff0900728c */ /* 0x000fe2000bf05300 */
[----:B------:R-:W-:Y:S10]  /*1970*/  @!P5 BRA `(.L_x_4772) ;  /* 0x00000000000cd947 */ /* 0x000ff40003800000 */
[----:B---3--:R-:W2:Y:S02]  /*1980*/  LDC.64 R28, c[0x0][0x390] ;  /* 0x0000e400ff1c7b82 */ /* 0x008ea40000000a00 */
[----:B--2---:R-:W-:-:S06]  /*1990*/  IMAD.WIDE.U32 R28, R132, 0x10, R28 ;  /* 0x00000010841c7825 */ /* 0x004fcc00078e001c */
[----:B------:R-:W5:Y:S02]  /*19a0*/  LDG.E.128 R28, desc[UR6][R28.64] ;  /* 0x000000061c1c7981 */ /* 0x000f64000c1e1d00 */
.L_x_4772:
[----:B------:R-:W-:Y:S05]  /*19b0*/  BRA.U !UP0, `(.L_x_4773) ;  /* 0x0000000108c47547 */ /* 0x000fea000b800000 */
[----:B01----:R-:W0:Y:S02]  /*19c0*/  LDC.64 R88, c[0x0][0x3a0] ;  /* 0x0000e800ff587b82 */ /* 0x003e240000000a00 */
        /* <DEDUP_REMOVED lines=48> */
.L_x_4773:
[----:B01----:R-:W0:Y:S01]  /*1cd0*/  @P5 LDC R91, c[0x0][0x40c] ;  /* 0x00010300ff5b5b82 */ /* 0x003e220000000800 */
[----:B------:R-:W-:Y:S02]  /*1ce0*/  HFMA2 R17, -RZ, RZ, 0, 0 ;  /* 0x00000000ff117431 */ /* 0x000fe400000001ff */
[--C-:B-----5:R-:W-:Y:S02]  /*1cf0*/  @P5 HADD2.F32 R88, -RZ, R28.reuse.H1_H1 ;  /* 0x3000001cff585230 */ /* 0x120fe40000004100 */
[----:B------:R-:W-:Y:S02]  /*1d00*/  HFMA2 R100, -RZ, RZ, 0, 0 ;  /* 0x00000000ff647431 */ /* 0x000fe400000001ff */
[----:B------:R-:W-:Y:S01]  /*1d10*/  @P5 HADD2.F32 R90, -RZ, R29.H0_H0 ;  /* 0x2000001dff5a5230 */ /* 0x000fe20000004100 */
[----:B------:R-:W-:Y:S01]  /*1d20*/  MOV R18, RZ ;  /* 0x000000ff00127202 */ /* 0x000fe20000000f00 */
[----:B------:R-:W-:Y:S01]  /*1d30*/  @P5 HADD2.F32 R16, -RZ, R28.H0_H0 ;  /* 0x2000001cff105230 */ /* 0x000fe20000004100 */
[----:B------:R-:W-:Y:S01]  /*1d40*/  CS2R R102, SRZ ;  /* 0x0000000000667805 */ /* 0x000fe2000001ff00 */
[----:B------:R-:W1:Y:S01]  /*1d50*/  @P5 LDC R101, c[0x0][0x40c] ;  /* 0x00010300ff655b82 */ /* 0x000e620000000800 */
[----:B------:R-:W-:Y:S01]  /*1d60*/  @P5 HADD2.F32 R137, -RZ, R31.H1_H1 ;  /* 0x3000001fff895230 */ /* 0x000fe20000004100 */
[----:B------:R-:W-:-:S06]  /*1d70*/  MOV R104, RZ ;  /* 0x000000ff00687202 */ /* 0x000fcc0000000f00 */
[----:B------:R-:W2:Y:S08]  /*1d80*/  @P5 LDC R89, c[0x0][0x40c] ;  /* 0x00010300ff595b82 */ /* 0x000eb00000000800 */
[----:B------:R-:W3:Y:S01]  /*1d90*/  @P5 LDC R133, c[0x0][0x40c] ;  /* 0x00010300ff855b82 */ /* 0x000ee20000000800 */
[----:B0-----:R-:W-:Y:S01]  /*1da0*/  @P5 FMUL.FTZ R18, R88, R91 ;  /* 0x0000005b58125220 */ /* 0x001fe20000410000 */
[----:B------:R-:W-:-:S02]  /*1db0*/  @P5 HADD2.F32 R88, -RZ, R29.H1_H1 ;  /* 0x3000001dff585230 */ /* 0x000fc40000004100 */
[----:B------:R-:W-:-:S04]  /*1dc0*/  @P5 HADD2.F32 R91, -RZ, R31.H0_H0 ;  /* 0x2000001fff5b5230 */ /* 0x000fc80000004100 */
[----:B------:R-:W0:Y:S01]  /*1dd0*/  @P5 LDC R134, c[0x0][0x40c] ;  /* 0x00010300ff865b82 */ /* 0x000e220000000800 */
[----:B-1----:R-:W-:Y:S01]  /*1de0*/  @P5 FMUL.FTZ R17, R90, R101 ;  /* 0x000000655a115220 */ /* 0x002fe20000410000 */
[----:B------:R-:W-:Y:S02]  /*1df0*/  HFMA2 R101, -RZ, RZ, 0, 0 ;  /* 0x00000000ff657431 */ /* 0x000fe400000001ff */
[----:B------:R-:W-:-:S04]  /*1e00*/  @P5 HADD2.F32 R90, -RZ, R30.H1_H1 ;  /* 0x3000001eff5a5230 */ /* 0x000fc80000004100 */
[----:B------:R-:W1:Y:S01]  /*1e10*/  @P5 LDC R135, c[0x0][0x40c] ;  /* 0x00010300ff875b82 */ /* 0x000e620000000800 */
[----:B--2---:R-:W-:Y:S01]  /*1e20*/  @P5 FMUL.FTZ R100, R16, R89 ;  /* 0x0000005910645220 */ /* 0x004fe20000410000 */
[----:B------:R-:W-:Y:S01]  /*1e30*/  @P5 HADD2.F32 R89, -RZ, R30.H0_H0 ;  /* 0x2000001eff595230 */ /* 0x000fe20000004100 */
[----:B------:R-:W-:-:S05]  /*1e40*/  MOV R16, RZ ;  /* 0x000000ff00107202 */ /* 0x000fca0000000f00 */
        /* <DEDUP_REMOVED lines=19> */
.L_x_4774:
[----:B------:R-:W0:Y:S01]  /*1f80*/  LDC.64 R134, c[0x0][0x3a8] ;  /* 0x0000ea00ff867b82 */ /* 0x000e220000000a00 */
[----:B------:R-:W-:Y:S01]  /*1f90*/  IADD3 R132, PT, PT, R132, 0x80, RZ ;  /* 0x0000008084847810 */ /* 0x000fe20007ffe0ff */
[C---:B0-----:R-:W-:Y:S01]  /*1fa0*/  IMAD.WIDE.U32 R134, R128.reuse, 0x10, R134 ;  /* 0x0000001080867825 */ /* 0x041fe200078e0086 */
[----:B------:R-:W-:-:S04]  /*1fb0*/  IADD3 R128, PT, PT, R128, 0x80, RZ ;  /* 0x0000008080807810 */ /* 0x000fc80007ffe0ff */
[----:B------:R2:W-:Y:S03]  /*1fc0*/  STG.E.128 desc[UR6][R134.64], R88 ;  /* 0x0000005886007986 */ /* 0x0005e6000c101d06 */
.L_x_4771:
[----:B------:R-:W-:Y:S05]  /*1fd0*/  BSYNC.RECONVERGENT B0 ;  /* 0x0000000000007941 */ /* 0x000fea0003800200 */
.L_x_4770:
[----:B------:R-:W-:Y:S01]  /*1fe0*/  ISETP.GE.U32.AND P1, PT, R2, 0x200, PT ;  /* 0x000002000200780c */ /* 0x000fe20003f26070 */
[----:B------:R-:W-:-:S12]  /*1ff0*/  BSSY.RECONVERGENT B0, `(.L_x_4775) ;  /* 0x0000068000007945 */ /* 0x000fd80003800200 */
[----:B------:R-:W-:Y:S05]  /*2000*/  @!P1 BRA `(.L_x_4776) ;  /* 0x0000000400989947 */ /* 0x000fea0003800000 */
[----:B------:R-:W-:-:S04]  /*2010*/  UISETP.NE.U32.AND UP0, UPT, UR8, URZ, UPT ;  /* 0x000000ff0800728c */ /* 0x000fc8000bf05070 */
[----:B------:R-:W-:Y:S01]  /*2020*/  UISETP.NE.AND.EX UP0, UPT, UR9, URZ, UPT, UP0 ;  /* 0x000000ff0900728c */ /* 0x000fe2000bf05300 */
[----:B------:R-:W-:Y:S10]  /*2030*/  @!P5 BRA `(.L_x_4777) ;  /* 0x00000000000cd947 */ /* 0x000ff40003800000 */
[----:B---3--:R-:W3:Y:S02]  /*2040*/  LDC.64 R28, c[0x0][0x390] ;  /* 0x0000e400ff1c7b82 */ /* 0x008ee40000000a00 */
[----:B---3--:R-:W-:-:S06]  /*2050*/  IMAD.WIDE.U32 R28, R132, 0x10, R28 ;  /* 0x00000010841c7825 */ /* 0x008fcc00078e001c */
[----:B------:R-:W5:Y:S02]  /*2060*/  LDG.E.128 R28, desc[UR6][R28.64] ;  /* 0x000000061c1c7981 */ /* 0x000f64000c1e1d00 */
.L_x_4777:
[----:B------:R-:W-:Y:S05]  /*2070*/  BRA.U !UP0, `(.L_x_4778) ;  /* 0x0000000108c47547 */ /* 0x000fea000b800000 */
[----:B012---:R-:W0:Y:S02]  /*2080*/  LDC.64 R88, c[0x0][0x3a0] ;  /* 0x0000e800ff587b82 */ /* 0x007e240000000a00 */
        /* <DEDUP_REMOVED lines=48> */
.L_x_4778:
[----:B012---:R-:W0:Y:S01]  /*2390*/  @P5 LDC R88, c[0x0][0x40c] ;  /* 0x00010300ff585b82 */ /* 0x007e220000000800 */
        /* <DEDUP_REMOVED lines=40> */
.L_x_4779:
[----:B------:R-:W0:Y:S01]  /*2620*/  LDC.64 R134, c[0x0][0x3a8] ;  /* 0x0000ea00ff867b82 */ /* 0x000e220000000a00 */
[----:B------:R-:W-:Y:S01]  /*2630*/  IADD3 R132, PT, PT, R132, 0x80, RZ ;  /* 0x0000008084847810 */ /* 0x000fe20007ffe0ff */
[C---:B0-----:R-:W-:Y:S01]  /*2640*/  IMAD.WIDE.U32 R134, R128.reuse, 0x10, R134 ;  /* 0x0000001080867825 */ /* 0x041fe200078e0086 */
[----:B------:R-:W-:-:S04]  /*2650*/  IADD3 R128, PT, PT, R128, 0x80, RZ ;  /* 0x0000008080807810 */ /* 0x000fc80007ffe0ff */
[----:B------:R0:W-:Y:S03]  /*2660*/  STG.E.128 desc[UR6][R134.64], R88 ;  /* 0x0000005886007986 */ /* 0x0001e6000c101d06 */
.L_x_4776:
[----:B------:R-:W-:Y:S05]  /*2670*/  BSYNC.RECONVERGENT B0 ;  /* 0x0000000000007941 */ /* 0x000fea0003800200 */
.L_x_4775:
        /* <DEDUP_REMOVED lines=9> */
.L_x_4782:
        /* <DEDUP_REMOVED lines=50> */
.L_x_4783:
[----:B012---:R-:W0:Y:S01]  /*2a30*/  @P5 LDC R91, c[0x0][0x40c] ;  /* 0x00010300ff5b5b82 */ /* 0x007e220000000800 */
        /* <DEDUP_REMOVED lines=42> */
.L_x_4784:
[----:B------:R-:W0:Y:S01]  /*2ce0*/  LDC.64 R134, c[0x0][0x3a8] ;  /* 0x0000ea00ff867b82 */ /* 0x000e220000000a00 */
[----:B------:R-:W-:Y:S01]  /*2cf0*/  IADD3 R132, PT, PT, R132, 0x80, RZ ;  /* 0x0000008084847810 */ /* 0x000fe20007ffe0ff */
[C---:B0-----:R-:W-:Y:S01]  /*2d00*/  IMAD.WIDE.U32 R134, R128.reuse, 0x10, R134 ;  /* 0x0000001080867825 */ /* 0x041fe200078e0086 */
[----:B------:R-:W-:-:S04]  /*2d10*/  IADD3 R128, PT, PT, R128, 0x80, RZ ;  /* 0x0000008080807810 */ /* 0x000fc80007ffe0ff */
[----:B------:R0:W-:Y:S03]  /*2d20*/  STG.E.128 desc[UR6][R134.64], R88 ;  /* 0x0000005886007986 */ /* 0x0001e6000c101d06 */
.L_x_4781:
[----:B------:R-:W-:Y:S05]  /*2d30*/  BSYNC.RECONVERGENT B0 ;  /* 0x0000000000007941 */ /* 0x000fea0003800200 */
.L_x_4780:
        /* <DEDUP_REMOVED lines=9> */
.L_x_4787:
        /* <DEDUP_REMOVED lines=50> */
.L_x_4788:
        /* <DEDUP_REMOVED lines=41> */
.L_x_4789:
[----:B------:R-:W0:Y:S01]  /*3380*/  LDC.64 R134, c[0x0][0x3a8] ;  /* 0x0000ea00ff867b82 */ /* 0x000e220000000a00 */
[----:B------:R-:W-:Y:S01]  /*3390*/  IADD3 R132, PT, PT, R132, 0x80, RZ ;  /* 0x0000008084847810 */ /* 0x000fe20007ffe0ff */
[C---:B0-----:R-:W-:Y:S01]  /*33a0*/  IMAD.WIDE.U32 R134, R128.reuse, 0x10, R134 ;  /* 0x0000001080867825 */ /* 0x041fe200078e0086 */
[----:B------:R-:W-:-:S04]  /*33b0*/  IADD3 R128, PT, PT, R128, 0x80, RZ ;  /* 0x0000008080807810 */ /* 0x000fc80007ffe0ff */
[----:B------:R0:W-:Y:S03]  /*33c0*/  STG.E.128 desc[UR6][R134.64], R88 ;  /* 0x0000005886007986 */ /* 0x0001e6000c101d06 */
.L_x_4786:
[----:B------:R-:W-:Y:S05]  /*33d0*/  BSYNC.RECONVERGENT B0 ;  /* 0x0000000000007941 */ /* 0x000fea0003800200 */
.L_x_4785:
        /* <DEDUP_REMOVED lines=9> */
.L_x_4792:
[----:B------:R-:W-:Y:S05]  /*3470*/  BRA.U !UP0, `(.L_x_4793) ;  /* 0x0000000108c47547 */ /* 0x000fea000b800000 */
[----:B012---:R-:W0:Y:S02]  /*3480*/  LDC.64 R88, c[0x0][0x3a0] ;  /* 0x0000e800ff587b82 */ /* 0x007e240000000a00 */
[----:B0-----:R-:W-:-:S06]  /*3490*/  IMAD.WIDE.U32 R88, R128, 0x10, R88 ;  /* 0x0000001080587825 */ /* 0x001fcc00078e0058 */
[----:B------:R-:W2:Y:S01]  /*34a0*/  LDG.E.128 R88, desc[UR6][R88.64] ;  /* 0x0000000658587981 */ /* 0x000ea2000c1e1d00 */
[----:B------:R-:W-:-:S13]  /*34b0*/  ISETP.GT.AND P5, PT, R130, RZ, PT ;  /* 0x000000ff8200720c */ /* 0x000fda0003fa4270 */
[----:B------:R-:W0:Y:S01]  /*34c0*/  @P5 LDC R134, c[0x0][0x40c] ;  /* 0x00010300ff865b82 */ /* 0x000e220000000800 */
[--C-:B-----5:R-:W-:Y:S02]  /*34d0*/  @P5 HADD2.F32 R133, -RZ, R29.reuse.H0_H0 ;  /* 0x2000001dff855230 */ /* 0x120fe40000004100 */
[----:B------:R-:W-:Y:S02]  /*34e0*/  @P5 HADD2.F32 R136, -RZ, R29.H1_H1 ;  /* 0x3000001dff885230 */ /* 0x000fe40000004100 */
[----:B------:R-:W-:-:S03]  /*34f0*/  @P5 HADD2.F32 R137, -RZ, R30.H0_H0 ;  /* 0x2000001eff895230 */ /* 0x000fc60000004100 */
[----:B------:R-:W1:Y:S08]  /*3500*/  @P5 LDC R135, c[0x0][0x40c] ;  /* 0x00010300ff875b82 */ /* 0x000e700000000800 */
[----:B------:R-:W3:Y:S08]  /*3510*/  @P5 LDC R138, c[0x0][0x40c] ;  /* 0x00010300ff8a5b82 */ /* 0x000ef00000000800 */
[----:B------:R-:W4:Y:S08]  /*3520*/  @P5 LDC R139, c[0x0][0x40c] ;  /* 0x00010300ff8b5b82 */ /* 0x000f300000000800 */
[----:B------:R-:W4:Y:S08]  /*3530*/  @P5 LDC R140, c[0x0][0x40c] ;  /* 0x00010300ff8c5b82 */ /* 0x000f300000000800 */
[----:B------:R-:W4:Y:S08]  /*3540*/  @P5 LDC R132, c[0x0][0x40c] ;  /* 0x00010300ff845b82 */ /* 0x000f300000000800 */
[----:B------:R-:W4:Y:S08]  /*3550*/  @P5 LDC R130, c[0x0][0x40c] ;  /* 0x00010300ff825b82 */ /* 0x000f300000000800 */
[----:B------:R-:W4:Y:S01]  /*3560*/  @P5 LDC R141, c[0x0][0x40c] ;  /* 0x00010300ff8d5b82 */ /* 0x000f220000000800 */
[----:B--2---:R-:W-:-:S02]  /*3570*/  HADD2.F32 R6, -RZ, R89.H0_H0 ;  /* 0x20000059ff067230 */ /* 0x004fc40000004100 */
[----:B------:R-:W-:Y:S02]  /*3580*/  HADD2.F32 R5, -RZ, R89.H1_H1 ;  /* 0x30000059ff057230 */ /* 0x000fe40000004100 */
[--C-:B------:R-:W-:Y:S02]  /*3590*/  HADD2.F32 R92, -RZ, R90.reuse.H0_H0 ;  /* 0x2000005aff5c7230 */ /* 0x100fe40000004100 */
[----:B0-----:R-:W-:Y:S01]  /*35a0*/  @P5 FFMA.FTZ R6, R133, R134, R6 ;  /* 0x0000008685065223 */ /* 0x001fe20000010006 */
[----:B------:R-:W-:Y:S02]  /*35b0*/  HADD2.F32 R122, -RZ, R90.H1_H1 ;  /* 0x3000005aff7a7230 */ /* 0x000fe40000004100 */
[----:B-1----:R-:W-:Y:S01]  /*35c0*/  @P5 FFMA.FTZ R5, R136, R135, R5 ;  /* 0x0000008788055223 */ /* 0x002fe20000010005 */
[--C-:B------:R-:W-:Y:S02]  /*35d0*/  HADD2.F32 R123, -RZ, R91.reuse.H0_H0 ;  /* 0x2000005bff7b7230 */ /* 0x100fe40000004100 */
[----:B---3--:R-:W-:Y:S01]  /*35e0*/  @P5 FFMA.FTZ R92, R137, R138, R92 ;  /* 0x0000008a895c5223 */ /* 0x008fe2000001005c */
[----:B------:R-:W-:-:S02]  /*35f0*/  HADD2.F32 R124, -RZ, R91.H1_H1 ;  /* 0x3000005bff7c7230 */ /* 0x000fc40000004100 */
[--C-:B------:R-:W-:Y:S02]  /*3600*/  HADD2.F32 R120, -RZ, R88.reuse.H0_H0 ;  /* 0x20000058ff787230 */ /* 0x100fe40000004100 */
[----:B------:R-:W-:Y:S02]  /*3610*/  HADD2.F32 R121, -RZ, R88.H1_H1 ;  /* 0x30000058ff797230 */ /* 0x000fe40000004100 */
[----:B------:R-:W-:Y:S02]  /*3620*/  @P5 HADD2.F32 R91, -RZ, R30.H1_H1 ;  /* 0x3000001eff5b5230 */ /* 0x000fe40000004100 */
[----:B------:R-:W-:Y:S02]  /*3630*/  @P5 HADD2.F32 R90, -RZ, R31.H0_H0 ;  /* 0x2000001fff5a5230 */ /* 0x000fe40000004100 */
[--C-:B------:R-:W-:Y:S02]  /*3640*/  @P5 HADD2.F32 R88, -RZ, R28.reuse.H1_H1 ;  /* 0x3000001cff585230 */ /* 0x100fe40000004100 */
        /* <DEDUP_REMOVED lines=20> */
.L_x_4793:
[----:B012---:R-:W0:Y:S01]  /*3790*/  @P5 LDC R88, c[0x0][0x40c] ;  /* 0x00010300ff585b82 */ /* 0x007e220000000800 */
[----:B------:R-:W-:Y:S02]  /*37a0*/  HFMA2 R6, -RZ, RZ, 0, 0 ;  /* 0x00000000ff067431 */ /* 0x000fe400000001ff */
[--C-:B-----5:R-:W-:Y:S01]  /*37b0*/  @P5 HADD2.F32 R5, -RZ, R28.reuse.H0_H0 ;  /* 0x2000001cff055230 */ /* 0x120fe20000004100 */
[----:B------:R-:W-:Y:S01]  /*37c0*/  CS2R R120, SRZ ;  /* 0x0000000000787805 */ /* 0x000fe2000001ff00 */
[----:B------:R-:W-:Y:S01]  /*37d0*/  @P5 HADD2.F32 R91, -RZ, R29.H0_H0 ;  /* 0x2000001dff5b5230 */ /* 0x000fe20000004100 */
[----:B------:R-:W-:Y:S01]  /*37e0*/  CS2R R122, SRZ ;  /* 0x00000000007a7805 */ /* 0x000fe2000001ff00 */
[----:B------:R-:W-:Y:S01]  /*37f0*/  @P5 HADD2.F32 R89, -RZ, R28.H1_H1 ;  /* 0x3000001cff595230 */ /* 0x000fe20000004100 */
[----:B------:R-:W-:Y:S01]  /*3800*/  MOV R124, RZ ;  /* 0x000000ff007c7202 */ /* 0x000fe20000000f00 */
        /* <DEDUP_REMOVED lines=9> */
[----:B------:R-:W-:Y:S02]  /*38a0*/  HFMA2 R92, -RZ, RZ, 0, 0 ;  /* 0x00000000ff5c7431 */ /* 0x000fe400000001ff */
[----:B------:R-:W-:-:S04]  /*38b0*/  @P5 HADD2.F32 R91, -RZ, R31.H0_H0 ;  /* 0x2000001fff5b5230 */ /* 0x000fc80000004100 */
[----:B------:R-:W1:Y:S01]  /*38c0*/  @P5 LDC R135, c[0x0][0x40c] ;  /* 0x00010300ff875b82 */ /* 0x000e620000000800 */
[----:B--2---:R-:W-:Y:S01]  /*38d0*/  @P5 FMUL.FTZ R121, R89, R90 ;  /* 0x0000005a59795220 */ /* 0x004fe20000410000 */
[--C-:B------:R-:W-:Y:S02]  /*38e0*/  @P5 HADD2.F32 R89, -RZ, R30.reuse.H0_H0 ;  /* 0x2000001eff595230 */ /* 0x100fe40000004100 */
[----:B------:R-:W-:-:S04]  /*38f0*/  @P5 HADD2.F32 R90, -RZ, R30.H1_H1 ;  /* 0x3000001eff5a5230 */ /* 0x000fc80000004100 */
        /* <DEDUP_REMOVED lines=9> */
[----:B------:R-:W-:Y:S01]  /*3990*/  PRMT R88, R88, 0x5410, R89 ;  /* 0x0000541058587816 */ /* 0x000fe20000000059 */
[----:B--2---:R-:W-:Y:S01]  /*39a0*/  @P5 FMUL.FTZ R123, R91, R132 ;  /* 0x000000845b7b5220 */ /* 0x004fe20000410000 */
[----:B------:R-:W-:Y:S02]  /*39b0*/  F2FP.F16.F32.PACK_AB R91, RZ, R5 ;  /* 0x00000005ff5b723e */ /* 0x000fe400000000ff */
[----:B------:R-:W-:Y:S02]  /*39c0*/  F2FP.F16.F32.PACK_AB R132, RZ, R122 ;  /* 0x0000007aff84723e */ /* 0x000fe400000000ff */
[----:B------:R-:W-:-:S02]  /*39d0*/  F2FP.F16.F32.PACK_AB R133, RZ, R123 ;  /* 0x0000007bff85723e */ /* 0x000fc400000000ff */
[----:B------:R-:W-:Y:S01]  /*39e0*/  PRMT R89, R90, 0x5410, R91 ;  /* 0x000054105a597816 */ /* 0x000fe2000000005b */
[----:B---3--:R-:W-:Y:S01]  /*39f0*/  @P5 FMUL.FTZ R124, R134, R137 ;  /* 0x00000089867c5220 */ /* 0x008fe20000410000 */
[----:B------:R-:W-:-:S04]  /*3a00*/  PRMT R90, R130, 0x5410, R132 ;  /* 0x00005410825a7816 */ /* 0x000fc80000000084 */
[----:B------:R-:W-:-:S04]  /*3a10*/  F2FP.F16.F32.PACK_AB R134, RZ, R124 ;  /* 0x0000007cff86723e */ /* 0x000fc800000000ff */
[----:B------:R-:W-:-:S07]  /*3a20*/  PRMT R91, R133, 0x5410, R134 ;  /* 0x00005410855b7816 */ /* 0x000fce0000000086 */
.L_x_4794:
[----:B------:R-:W0:Y:S02]  /*3a30*/  LDC.64 R132, c[0x0][0x3a8] ;  /* 0x0000ea00ff847b82 */ /* 0x000e240000000a00 */
[----:B0-----:R-:W-:-:S05]  /*3a40*/  IMAD.WIDE.U32 R132, R128, 0x10, R132 ;  /* 0x0000001080847825 */ /* 0x001fca00078e0084 */
[----:B------:R0:W-:Y:S02]  /*3a50*/  STG.E.128 desc[UR6][R132.64], R88 ;  /* 0x0000005884007986 */ /* 0x0001e4000c101d06 */
.L_x_4791:
[----:B------:R-:W-:Y:S05]  /*3a60*/  BSYNC.RECONVERGENT B0 ;  /* 0x0000000000007941 */ /* 0x000fea0003800200 */
.L_x_4790:
[----:B012---:R-:W-:Y:S01]  /*3a70*/  FADD.FTZ R89, RZ, R25 ;  /* 0x00000019ff597221 */ /* 0x007fe20000010000 */
[C---:B------:R-:W-:Y:S01]  /*3a80*/  ISETP.GT.U32.AND P5, PT, R2.reuse, 0xff, PT ;  /* 0x000000ff0200780c */ /* 0x040fe20003fa4070 */
[----:B------:R-:W-:Y:S01]  /*3a90*/  BSSY.RECONVERGENT B0, `(.L_x_4795) ;  /* 0x00000d5000007945 */ /* 0x000fe20003800200 */
[----:B------:R-:W-:Y:S01]  /*3aa0*/  ISETP.GT.U32.AND P6, PT, R2, 0x17f, PT ;  /* 0x0000017f0200780c */ /* 0x000fe20003fc4070 */
[----:B------:R-:W-:Y:S01]  /*3ab0*/  FADD.FTZ R88, R24, R89 ;  /* 0x0000005918587221 */ /* 0x000fe20000010000 */
[----:B------:R-:W-:Y:S01]  /*3ac0*/  P2R R90, PR, RZ, 0x2 ;  /* 0x00000002ff5a7803 */ /* 0x000fe20000000000 */
[----:B------:R-:W-:Y:S01]  /*3ad0*/  HFMA2 R132, -RZ, RZ, 0, 0 ;  /* 0x00000000ff847431 */ /* 0x000fe200000001ff */
        /* <DEDUP_REMOVED lines=71> */
[----:B----4-:R-:W-:-:S04]  /*3f50*/  FMUL.FTZ R88, R3, R88 ;  /* 0x0000005803587220 */ /* 0x010fc80000410000 */
        /* <DEDUP_REMOVED lines=136> */
.L_x_4796:
[----:B------:R-:W-:Y:S05]  /*47e0*/  BSYNC.RECONVERGENT B0 ;  /* 0x0000000000007941 */ /* 0x000fea0003800200 */
.L_x_4795:
        /* <DEDUP_REMOVED lines=13> */
.L_x_4798:
[----:B------:R-:W-:Y:S05]  /*48c0*/  BSYNC.RECONVERGENT B0 ;  /* 0x0000000000007941 */ /* 0x000fea0003800200 */
.L_x_4797:
        /* <DEDUP_REMOVED lines=26> */
[----:B------:R-:W4:Y:S01]  /*4a70*/  MUFU.RCP R128, R128 ;  /* 0x0000008000807308 */ /* 0x000f220000001000 */
[----:B0-----:R-:W-:Y:S01]  /*4a80*/  FADD.FTZ R91, R135, -R88 ;  /* 0x80000058875b7221 */ /* 0x001fe20000010000 */
[----:B------:R-:W-:-:S03]  /*4a90*/  FMUL.FTZ R133, R88, R137 ;  /* 0x0000008958857220 */ /* 0x000fc60000410000 */
[----:B------:R-:W-:Y:S01]  /*4aa0*/  FMUL.FTZ R91, R91, R91 ;  /* 0x0000005b5b5b7220 */ /* 0x000fe20000410000 */
[----:B------:R-:W-:-:S03]  /*4ab0*/  FFMA.FTZ R133, R130, R135, R133 ;  /* 0x0000008782857223 */ /* 0x000fc60000010085 */
[----:B------:R-:W-:Y:S01]  /*4ac0*/  FMUL.FTZ R130, R130, R91 ;  /* 0x0000005b82827220 */ /* 0x000fe20000410000 */
[----:B----4-:R-:W-:Y:S01]  /*4ad0*/  FMUL.FTZ R133, R128, R133 ;  /* 0x0000008580857220 */ /* 0x010fe20000410000 */
[----:B-1----:R-:W-:Y:S02]  /*4ae0*/  FADD.FTZ R91, R89, R90 ;  /* 0x0000005a595b7221 */ /* 0x002fe40000010000 */
[----:B------:R-:W-:Y:S01]  /*4af0*/  FMUL.FTZ R130, R130, R137 ;  /* 0x0000008982827220 */ /* 0x000fe20000410000 */
[----:B------:R-:W0:Y:S02]  /*4b00*/  @!P5 LDC.64 R88, c[0x0][0x3c8] ;  /* 0x0000f200ff58db82 */ /* 0x000e240000000a00 */
[----:B------:R-:W1:Y:S01]  /*4b10*/  SHFL.IDX PT, R133, R133, RZ, 0x1f ;  /* 0x00001fff85857589 */ /* 0x000e6200000e0000 */
[----:B------:R-:W-:-:S05]  /*4b20*/  FFMA.FTZ R130, R128, R130, R91 ;  /* 0x0000008280827223 */ /* 0x000fca000001005b */
[----:B------:R-:W2:Y:S01]  /*4b30*/  SHFL.IDX PT, R137, R130, RZ, 0x1f ;  /* 0x00001fff82897589 */ /* 0x000ea200000e0000 */
[----:B------:R-:W4:Y:S01]  /*4b40*/  @!P5 LDC.64 R90, c[0x0][0x3c0] ;  /* 0x0000f000ff5adb82 */ /* 0x000f220000000a00 */
[----:B0-----:R-:W-:-:S04]  /*4b50*/  @!P5 IMAD.WIDE R88, R0, 0x4, R88 ;  /* 0x000000040058d825 */ /* 0x001fc800078e0258 */
[----:B-1----:R-:W-:-:S05]  /*4b60*/  FMUL.FTZ R128, R133, R133 ;  /* 0x0000008585807220 */ /* 0x002fca0000410000 */
[----:B------:R-:W-:Y:S01]  /*4b70*/  FSEL R135, R128, RZ, P6 ;  /* 0x000000ff80877208 */ /* 0x000fe20003000000 */
[----:B--2---:R-:W-:Y:S01]  /*4b80*/  FFMA.FTZ R128, R137, UR11, R132 ;  /* 0x0000000b89807c23 */ /* 0x004fe20008010084 */
[----:B----4-:R-:W-:-:S04]  /*4b90*/  @!P5 IMAD.WIDE R90, R0, 0x4, R90 ;  /* 0x00000004005ad825 */ /* 0x010fc800078e025a */
[----:B------:R-:W-:Y:S01]  /*4ba0*/  FADD.FTZ R128, R128, R135 ;  /* 0x0000008780807221 */ /* 0x000fe20000010000 */
[----:B------:R0:W-:Y:S05]  /*4bb0*/  @!P5 STG.E desc[UR6][R90.64], R133 ;  /* 0x000000855a00d986 */ /* 0x0001ea000c101906 */
[----:B------:R-:W1:Y:S02]  /*4bc0*/  MUFU.RSQ R128, R128 ;  /* 0x0000008000807308 */ /* 0x000e640000001400 */
[----:B-1----:R0:W-:Y:S01]  /*4bd0*/  @!P5 STG.E desc[UR6][R88.64], R128 ;  /* 0x000000805800d986 */ /* 0x0021e2000c101906 */
[----:B-----5:R-:W-:-:S13]  /*4be0*/  ISETP.GE.AND P5, PT, R127, 0x1, PT ;  /* 0x000000017f00780c */ /* 0x020fda0003fa6270 */
[----:B0-----:R-:W-:Y:S05]  /*4bf0*/  @!P5 BRA `(.L_x_4799) ;  /* 0x0000001400b0d947 */ /* 0x001fea0003800000 */
[----:B------:R-:W-:Y:S01]  /*4c00*/  IADD3 R127, PT, PT, R127, -0x1, RZ ;  /* 0xffffffff7f7f7810 */ /* 0x000fe20007ffe0ff */
[----:B------:R-:W-:Y:S01]  /*4c10*/  BSSY.RECONVERGENT B0, `(.L_x_4800) ;  /* 0x0000037000007945 */ /* 0x000fe20003800200 */
[----:B------:R-:W-:-:S03]  /*4c20*/  FSEL R130, R133, RZ, !P6 ;  /* 0x000000ff85827208 */ /* 0x000fc60007000000 */
[----:B------:R-:W-:-:S05]  /*4c30*/  IMAD R127, R127, R126, RZ ;  /* 0x0000007e7f7f7224 */ /* 0x000fca00078e02ff */
[----:B------:R-:W-:-:S04]  /*4c40*/  SHF.R.S32.HI R88, RZ, 0x1f, R127 ;  /* 0x0000001fff587819 */ /* 0x000fc8000001147f */
[----:B------:R-:W-:-:S04]  /*4c50*/  LEA.HI R88, R88, R127, RZ, 0x3 ;  /* 0x0000007f58587211 */ /* 0x000fc800078f18ff */
[----:B------:R-:W-:Y:S01]  /*4c60*/  LEA.HI.SX32 R125, R88, R125, 0x1d ;  /* 0x0000007d587d7211 */ /* 0x000fe200078feaff */
[----:B------:R-:W-:Y:S06]  /*4c70*/  @!P0 BRA `(.L_x_4801) ;  /* 0x0000000000c08947 */ /* 0x000fec0003800000 */
[--C-:B------:R-:W-:Y:S01]  /*4c80*/  FADD.FTZ R127, R26, -R130.reuse ;  /* 0x800000821a7f7221 */ /* 0x100fe20000010000 */
[--C-:B------:R-:W-:Y:S01]  /*4c90*/  FADD.FTZ R91, R23, -R130.reuse ;  /* 0x80000082175b7221 */ /* 0x100fe20000010000 */
[----:B------:R-:W-:Y:S02]  /*4ca0*/  HADD2.F32 R126, -RZ, R85.H0_H0 ;  /* 0x20000055ff7e7230 */ /* 0x000fe40000004100 */
[----:B------:R-:W-:Y:S01]  /*4cb0*/  FADD.FTZ R133, R93, -R130 ;  /* 0x800000825d857221 */ /* 0x000fe20000010000 */
[----:B------:R-:W-:Y:S02]  /*4cc0*/  HADD2.F32 R132, -RZ, R81.H0_H0 ;  /* 0x20000051ff847230 */ /* 0x000fe40000004100 */
[C---:B------:R-:W-:Y:S01]  /*4cd0*/  FMUL.FTZ R127, R128.reuse, R127 ;  /* 0x0000007f807f7220 */ /* 0x040fe20000410000 */
[----:B------:R-:W-:Y:S02]  /*4ce0*/  HADD2.F32 R136, -RZ, R86.H0_H0 ;  /* 0x20000056ff887230 */ /* 0x000fe40000004100 */
[----:B------:R-:W-:Y:S01]  /*4cf0*/  FMUL.FTZ R91, R128, R91 ;  /* 0x0000005b805b7220 */ /* 0x000fe20000410000 */
[----:B------:R-:W-:-:S02]  /*4d00*/  HADD2.F32 R138, -RZ, R82.H0_H0 ;  /* 0x20000052ff8a7230 */ /* 0x000fc40000004100 */
[----:B------:R-:W-:Y:S01]  /*4d10*/  FADD.FTZ R89, R25, -R130 ;  /* 0x8000008219597221 */ /* 0x000fe20000010000 */
        /* <DEDUP_REMOVED lines=10> */
[----:B------:R-:W-:Y:S01]  /*4dc0*/  FADD.FTZ R91, R22, -R130 ;  /* 0x80000082165b7221 */ /* 0x000fe20000010000 */
        /* <DEDUP_REMOVED lines=27> */
.L_x_4801:
[----:B------:R-:W-:Y:S05]  /*4f80*/  BSYNC.RECONVERGENT B0 ;  /* 0x0000000000007941 */ /* 0x000fea0003800200 */
.L_x_4800:
[----:B------:R-:W-:Y:S01]  /*4f90*/  ISETP.NE.AND P0, PT, R129, RZ, PT ;  /* 0x000000ff8100720c */ /* 0x000fe20003f05270 */
[----:B------:R-:W-:-:S12]  /*4fa0*/  BSSY.RECONVERGENT B0, `(.L_x_4802) ;  /* 0x0000032000007945 */ /* 0x000fd80003800200 */
[----:B------:R-:W-:Y:S05]  /*4fb0*/  @!P0 BRA `(.L_x_4803) ;  /* 0x0000000000c08947 */ /* 0x000fea0003800000 */
[--C-:B0-----:R-:W-:Y:S01]  /*4fc0*/  FADD.FTZ R127, R96, -R130.reuse ;  /* 0x80000082607f7221 */ /* 0x101fe20000010000 */
        /* <DEDUP_REMOVED lines=40> */
[----:B0-----:R-:W-:Y:S01]  /*5250*/  IMAD.WIDE.U32 R126, R125, 0x10, R126 ;  /* 0x000000107d7e7825 */ /* 0x001fe200078e007e */
[----:B------:R-:W-:-:S03]  /*5260*/  F2FP.F16.F32.PACK_AB R88, R129, R88 ;  /* 0x000000588158723e */ /* 0x000fc600000000ff */
[----:B------:R-:W-:Y:S01]  /*5270*/  FFMA.FTZ R142, R139, R142, R144 ;  /* 0x0000008e8b8e7223 */ /* 0x000fe20000010090 */
[----:B------:R-:W-:Y:S02]  /*5280*/  F2FP.F16.F32.PACK_AB R89, R134, R133 ;  /* 0x000000858659723e */ /* 0x000fe400000000ff */
[----:B------:R-:W-:Y:S02]  /*5290*/  IADD3 R125, PT, PT, R125, 0x80, RZ ;  /* 0x000000807d7d7810 */ /* 0x000fe40007ffe0ff */
[----:B------:R-:W-:-:S05]  /*52a0*/  F2FP.F16.F32.PACK_AB R91, R142, R137 ;  /* 0x000000898e5b723e */ /* 0x000fca00000000ff */
[----:B------:R1:W-:Y:S02]  /*52b0*/  STG.E.128 desc[UR6][R126.64], R88 ;  /* 0x000000587e007986 */ /* 0x0003e4000c101d06 */
.L_x_4803:
[----:B------:R-:W-:Y:S05]  /*52c0*/  BSYNC.RECONVERGENT B0 ;  /* 0x0000000000007941 */ /* 0x000fea0003800200 */
.L_x_4802:
[----:B------:R-:W-:Y:S01]  /*52d0*/  ISETP.NE.AND P0, PT, R131, RZ, PT ;  /* 0x000000ff8300720c */ /* 0x000fe20003f05270 */
[----:B------:R-:W-:-:S12]  /*52e0*/  BSSY.RECONVERGENT B0, `(.L_x_4804) ;  /* 0x0000032000007945 */ /* 0x000fd80003800200 */
[----:B------:R-:W-:Y:S05]  /*52f0*/  @!P0 BRA `(.L_x_4805) ;  /* 0x0000000000c08947 */ /* 0x000fea0003800000 */
[--C-:B01----:R-:W-:Y:S01]  /*5300*/  FADD.FTZ R127, R101, -R130.reuse ;  /* 0x80000082657f7221 */ /* 0x103fe20000010000 */
        /* <DEDUP_REMOVED lines=47> */
.L_x_4805:
[----:B------:R-:W-:Y:S05]  /*5600*/  BSYNC.RECONVERGENT B0 ;  /* 0x0000000000007941 */ /* 0x000fea0003800200 */
.L_x_4804:
[----:B------:R-:W-:Y:S04]  /*5610*/  BSSY.RECONVERGENT B0, `(.L_x_4806) ;  /* 0x0000032000007945 */ /* 0x000fe80003800200 */
[----:B------:R-:W-:Y:S05]  /*5620*/  @!P1 BRA `(.L_x_4807) ;  /* 0x0000000000c09947 */ /* 0x000fea0003800000 */
[--C-:B012---:R-:W-:Y:S01]  /*5630*/  FADD.FTZ R127, R106, -R130.reuse ;  /* 0x800000826a7f7221 */ /* 0x107fe20000010000 */
        /* <DEDUP_REMOVED lines=47> */
.L_x_4807:
[----:B------:R-:W-:Y:S05]  /*5930*/  BSYNC.RECONVERGENT B0 ;  /* 0x0000000000007941 */ /* 0x000fea0003800200 */
.L_x_4806:
[----:B------:R-:W-:Y:S04]  /*5940*/  BSSY.RECONVERGENT B0, `(.L_x_4808) ;  /* 0x0000032000007945 */ /* 0x000fe80003800200 */
[----:B------:R-:W-:Y:S05]  /*5950*/  @!P2 BRA `(.L_x_4809) ;  /* 0x0000000000c0a947 */ /* 0x000fea0003800000 */
[--C-:B012-4-:R-:W-:Y:S01]  /*5960*/  FADD.FTZ R127, R111, -R130.reuse ;  /* 0x800000826f7f7221 */ /* 0x117fe20000010000 */
        /* <DEDUP_REMOVED lines=47> */
.L_x_4809:
[----:B------:R-:W-:Y:S05]  /*5c60*/  BSYNC.RECONVERGENT B0 ;  /* 0x0000000000007941 */ /* 0x000fea0003800200 */
.L_x_4808:
        /* <DEDUP_REMOVED lines=50> */
.L_x_4811:
[----:B------:R-:W-:Y:S05]  /*5f90*/  BSYNC.RECONVERGENT B0 ;  /* 0x0000000000007941 */ /* 0x000fea0003800200 */
.L_x_4810:
[----:B------:R-:W-:Y:S04]  /*5fa0*/  BSSY.RECONVERGENT B0, `(.L_x_4799) ;  /* 0x0000031000007945 */ /* 0x000fe80003800200 */
[----:B------:R-:W-:Y:S05]  /*5fb0*/  @!P4 BRA `(.L_x_4812) ;  /* 0x0000000000bcc947 */ /* 0x000fea0003800000 */
[----:B012-4-:R-:W0:Y:S01]  /*5fc0*/  LDC.64 R88, c[0x0][0x428] ;  /* 0x00010a00ff587b82 */ /* 0x017e220000000a00 */
        /* <DEDUP_REMOVED lines=8> */
[----:B------:R-:W-:Y:S02]  /*6050*/  HADD2.F32 R90, -RZ, R36.H0_H0 ;  /* 0x20000024ff5a7230 */ /* 0x000fe40000004100 */
        /* <DEDUP_REMOVED lines=19> */
[----:B------:R-:W-:Y:S02]  /*6190*/  HADD2.F32 R140, -RZ, R39.H0_H0 ;  /* 0x20000027ff8c7230 */ /* 0x000fe40000004100 */
[----:B------:R-:W-:Y:S02]  /*61a0*/  HADD2.F32 R142, -RZ, R35.H0_H0 ;  /* 0x20000023ff8e7230 */ /* 0x000fe40000004100 */
[----:B------:R-:W-:Y:S02]  /*61b0*/  HADD2.F32 R144, -RZ, R39.H1_H1 ;  /* 0x30000027ff907230 */ /* 0x000fe40000004100 */
[----:B------:R-:W-:Y:S02]  /*61c0*/  HADD2.F32 R146, -RZ, R35.H1_H1 ;  /* 0x30000023ff927230 */ /* 0x000fe40000004100 */
[----:B------:R-:W-:Y:S01]  /*61d0*/  FFMA.FTZ R91, R137, R140, R142 ;  /* 0x0000008c895b7223 */ /* 0x000fe2000001008e */
        /* <DEDUP_REMOVED lines=13> */
.L_x_4812:
[----:B------:R-:W-:Y:S05]  /*62b0*/  BSYNC.RECONVERGENT B0 ;  /* 0x0000000000007941 */ /* 0x000fea0003800200 */
.L_x_4799:
[----:B012-4-:R-:W0:Y:S01]  /*62c0*/  LDC.64 R88, c[0x0][0x380] ;  /* 0x0000e000ff587b82 */ /* 0x017e220000000a00 */
[----:B------:R-:W-:Y:S01]  /*62d0*/  UPLOP3.LUT UP1, UPT, UPT, UPT, UP1, 0x40, 0x4 ;  /* 0x000000000004789c */ /* 0x000fe20003f2e810 */
[----:B0-----:R-:W-:-:S04]  /*62e0*/  IADD3 R0, PT, PT, R0, R88, RZ ;  /* 0x0000005800007210 */ /* 0x001fc80007ffe0ff */
[----:B------:R-:W-:-:S13]  /*62f0*/  ISETP.GE.AND P0, PT, R0, R89, PT ;  /* 0x000000590000720c */ /* 0x000fda0003f06270 */
[----:B------:R-:W-:Y:S05]  /*6300*/  @!P0 BRA `(.L_x_4813) ;  /* 0xffffffa400c88947 */ /* 0x000fea000383ffff */
[----:B------:R-:W-:Y:S05]  /*6310*/  EXIT ;  /* 0x000000000000794d */ /* 0x000fea0003800000 */
.L_x_4814:
        /* <DEDUP_REMOVED lines=14> */
.L_x_42309:


//--------------------- .text._ZN10layer_norm13ln_fwd_kernelINS_13Kernel_traitsI6__halfS2_S2_S2_fjLj7168ELj1ELj1ELj4ELj16ENS_18Kernel_traits_baseILj7168ES2_S2_S2_S2_fjLj128EEEEELb0ELb0ELb1ELb1EEEvNS_9FwdParamsE --------------------------
	.section	.text._ZN10layer_norm13ln_fwd_kernelINS_13Kernel_traitsI6__halfS2_S2_S2_fjLj7168ELj1ELj1ELj4ELj16ENS_18Kernel_traits_baseILj7168ES2_S2_S2_S2_fjLj128EEEEELb0ELb0ELb1ELb1EEEvNS_9FwdParamsE,"ax",@progbits
	.align	128
        .global         _ZN10layer_norm13ln_fwd_kernelINS_13Kernel_traitsI6__halfS2_S2_S2_fjLj7168ELj1ELj1ELj4ELj16ENS_18Kernel_traits_baseILj7168ES2_S2_S2_S2_fjLj128EEEEELb0ELb0ELb1ELb1EEEvNS_9FwdParamsE
        .type           _ZN10layer_norm13ln_fwd_kernelINS_13Kernel_traitsI6__halfS2_S2_S2_fjLj7168ELj1ELj1ELj4ELj16ENS_18Kernel_traits_baseILj7168ES2_S2_S2_S2_fjLj128EEEEELb0ELb0ELb1ELb1EEEvNS_9FwdParamsE,@function
        .size           _ZN10layer_norm13ln_fwd_kernelINS_13Kernel_traitsI6__halfS2_S2_S2_fjLj7168ELj1ELj1ELj4ELj16ENS_18Kernel_traits_baseILj7168ES2_S2_S2_S2_fjLj128EEEEELb0ELb0ELb1ELb1EEEvNS_9FwdParamsE,(.L_x_42310 - _ZN10layer_norm13ln_fwd_kernelINS_13Kernel_traitsI6__halfS2_S2_S2_fjLj7168ELj1ELj1ELj4ELj16ENS_18Kernel_traits_baseILj7168ES2_S2_S2_S2_fjLj128EEEEELb0ELb0ELb1ELb1EEEvNS_9FwdParamsE)
        .other          _ZN10layer_norm13ln_fwd_kernelINS_13Kernel_traitsI6__halfS2_S2_S2_fjLj7168ELj1ELj1ELj4ELj16ENS_18Kernel_traits_baseILj7168ES2_S2_S2_S2_fjLj128EEEEELb0ELb0ELb1ELb1EEEvNS_9FwdParamsE,@"STO_CUDA_ENTRY STV_DEFAULT"
_ZN10layer_norm13ln_fwd_kernelINS_13Kernel_traitsI6__halfS2_S2_S2_fjLj7168ELj1ELj1ELj4ELj16ENS_18Kernel_traits_baseILj7168ES2_S2_S2_S2_fjLj128EEEEELb0ELb0ELb1ELb1EEEvNS_9FwdParamsE:
.text._ZN10layer_norm13ln_fwd_kernelINS_13Kernel_traitsI6__halfS2_S2_S2_fjLj7168ELj1ELj1ELj4ELj16ENS_18Kernel_traits_baseILj7168ES2_S2_S2_S2_fjLj128EEEEELb0ELb0ELb1ELb1EEEvNS_9FwdParamsE:
        /* <DEDUP_REMOVED lines=27> */
.L_x_4815:
        /* <DEDUP_REMOVED lines=23> */
.L_x_4816:
[----:B------:R-:W0:Y:S02]  /*0320*/  LDCU UR4, c[0x0][0x384] ;  /* 0x00007080ff0477ac */ /* 0x000e240008000800 */
[----:B0-----:R-:W-:-:S06]  /*0330*/  UISETP.GE.AND UP0, UPT, UR7, UR4, UPT ;  /* 0x000000040700728c */ /* 0x001fcc000bf06270 */
[----:B------:R-:W-:-:S13]  /*0340*/  PLOP3.LUT P0, PT, PT, PT, UP0, 0x80, 0x8 ;  /* 0x000000000008781c */ /* 0x000fda0003f0f008 */
[----:B------:R-:W-:Y:S05]  /*0350*/  @P0 EXIT ;  /* 0x000000000000094d */ /* 0x000fea0003800000 */
[----:B------:R-:W0:Y:S01]  /*0360*/  LDCU UR15, c[0x0][0x388] ;  /* 0x00007100ff0f77ac */ /* 0x000e220008000800 */
[----:B------:R-:W2:Y:S01]  /*0370*/  LDCU.U8 UR18, c[0x0][0x410] ;  /* 0x00008200ff1277ac */ /* 0x000ea20008000000 */
[----:B------:R-:W3:Y:S01]  /*0380*/  LDCU UR19, c[0x0][0x400] ;  /* 0x00008000ff1377ac */ /* 0x000ee20008000800 */
[----:B------:R-:W4:Y:S01]  /*0390*/  LDCU.128 UR8, c[0x0][0x3f0] ;  /* 0x00007e00ff0877ac */ /* 0x000f220008000c00 */
[----:B------:R-:W0:Y:S01]  /*03a0*/  LDCU.64 UR16, c[0x0][0x3a0] ;  /* 0x00007400ff1077ac */ /* 0x000e220008000a00 */
[----:B------:R-:W0:Y:S01]  /*03b0*/  LDCU.64 UR20, c[0x0][0x380] ;  /* 0x00007000ff1477ac */ /* 0x000e220008000a00 */
[----:B------:R-:W-:-:S11]  /*03c0*/  UPLOP3.LUT UP1, UPT, UPT, UPT, UPT, 0x40, 0x4 ;  /* 0x000000000004789c */ /* 0x000fd60003f2e870 */
.L_x_4836:
[----:B----4-:R-:W-:-:S06]  /*03d0*/  UIMAD.WIDE UR4, UR7, 0x4, UR8 ;  /* 0x00000004070478a5 */ /* 0x010fcc000f8e0208 */
[----:B-1----:R-:W-:Y:S02]  /*03e0*/  MOV R4, UR4 ;  /* 0x0000000400047c02 */ /* 0x002fe40008000f00 */
[----:B------:R-:W-:-:S05]  /*03f0*/  MOV R5, UR5 ;  /* 0x0000000500057c02 */ /* 0x000fca0008000f00 */
[----:B------:R-:W4:Y:S01]  /*0400*/  LDG.E R4, desc[UR12][R4.64] ;  /* 0x0000000c04047981 */ /* 0x000f22000c1e1900 */
[----:B------:R-:W-:Y:S01]  /*0410*/  HFMA2 R98, -RZ, RZ, 0, 0 ;  /* 0x00000000ff627431 */ /* 0x000fe200000001ff */
[----:B----4-:R-:W-:-:S13]  /*0420*/  R2UR UR14, R4 ;  /* 0x00000000040e72ca */ /* 0x010fda00000e0000 */
[----:B------:R-:W-:-:S06]  /*0430*/  UISETP.GE.AND UP0, UPT, UR14, 0x1, UPT ;  /* 0x000000010e00788c */ /* 0x000fcc000bf06270 */
[----:B------:R-:W-:-:S05]  /*0440*/  PLOP3.LUT P0, PT, PT, PT, UP0, 0x80, 0x8 ;  /* 0x000000000008781c */ /* 0x000fca0003f0f008 */
[----:B------:R-:W-:-:S06]  /*0450*/  @UP0 UIADD3 UR4, UPT, UPT, UR14, -0x1, URZ ;  /* 0xffffffff0e040890 */ /* 0x000fcc000fffe0ff */
[----:B------:R-:W-:Y:S01]  /*0460*/  MOV R0, UR4 ;  /* 0x0000000400007c02 */ /* 0x000fe20008000f00 */
[----:B------:R-:W-:Y:S01]  /*0470*/  UIMAD.WIDE UR4, UR7, 0x4, UR10 ;  /* 0x00000004070478a5 */ /* 0x000fe2000f8e020a */
[----:B------:R-:W1:Y:S03]  /*0480*/  @P0 LDC.64 R2, c[0x0][0x390] ;  /* 0x0000e400ff020b82 */ /* 0x000e660000000a00 */
[----:B0-----:R-:W-:Y:S02]  /*0490*/  @P0 IMAD R0, R0, UR15, RZ ;  /* 0x0000000f00000c24 */ /* 0x001fe4000f8e02ff */
[----:B------:R-:W-:Y:S02]  /*04a0*/  MOV R6, UR4 ;  /* 0x0000000400067c02 */ /* 0x000fe40008000f00 */
[----:B------:R-:W-:Y:S02]  /*04b0*/  MOV R7, UR5 ;  /* 0x0000000500077c02 */ /* 0x000fe40008000f00 */
[----:B------:R-:W-:-:S03]  /*04c0*/  @P0 SHF.R.S32.HI R9, RZ, 0x1f, R0 ;  /* 0x0000001fff090819 */ /* 0x000fc60000011400 */
[----:B------:R-:W4:Y:S01]  /*04d0*/  LDG.E R6, desc[UR12][R6.64] ;  /* 0x0000000c06067981 */ /* 0x000f22000c1e1900 */
[----:B------:R-:W-:-:S04]  /*04e0*/  @P0 LEA.HI R9, R9, R0, RZ, 0x3 ;  /* 0x0000000009090211 */ /* 0x000fc800078f18ff */
[----:B------:R-:W-:-:S05]  /*04f0*/  @P0 LEA.HI.SX32 R98, R9, R78, 0x1d ;  /* 0x0000004e09620211 */ /* 0x000fca00078feaff */
[----:B-1----:R-:W-:-:S05]  /*0500*/  @P0 IMAD.WIDE.U32 R2, R98, 0x10, R2 ;  /* 0x0000001062020825 */ /* 0x002fca00078e0002 */
[----:B-----5:R0:W5:Y:S01]  /*0510*/  @P0 LDG.E.128 R16, desc[UR12][R2.64] ;  /* 0x0000000c02100981 */ /* 0x020162000c1e1d00 */
[----:B------:R-:W-:Y:S02]  /*0520*/  UIMAD UR4, UR7, UR15, URZ ;  /* 0x0000000f070472a4 */ /* 0x000fe4000f8e02ff */
[----:B------:R-:W-:Y:S02]  /*0530*/  UISETP.NE.U32.AND UP0, UPT, UR16, URZ, UPT ;  /* 0x000000ff1000728c */ /* 0x000fe4000bf05070 */
[----:B------:R-:W-:Y:S02]  /*0540*/  USHF.R.S32.HI UR5, URZ, 0x1f, UR4 ;  /* 0x0000001fff057899 */ /* 0x000fe40008011404 */
[----:B------:R-:W-:Y:S02]  /*0550*/  UISETP.NE.AND.EX UP0, UPT, UR17, URZ, UPT, UP0 ;  /* 0x000000ff1100728c */ /* 0x000fe4000bf05300 */
[----:B------:R-:W-:-:S06]  /*0560*/  ULEA.HI UR5, UR5, UR4, URZ, 0x3 ;  /* 0x0000000405057291 */ /* 0x000fcc000f8f18ff */
[----:B------:R-:W-:-:S04]  /*0570*/  MOV R89, UR5 ;  /* 0x0000000500597c02 */ /* 0x000fc80008000f00 */
[----:B------:R-:W-:Y:S02]  /*0580*/  LEA.HI.SX32 R89, R89, R78, 0x1d ;  /* 0x0000004e59597211 */ /* 0x000fe400078feaff */
[----:B----4-:R-:W-:Y:S01]  /*0590*/  R2UR UR6, R6 ;  /* 0x00000000060672ca */ /* 0x010fe200000e0000 */
[----:B0-----:R-:W-:-:S14]  /*05a0*/  BRA.U !UP0, `(.L_x_4817) ;  /* 0x0000000108c87547 */ /* 0x001fdc000b800000 */
[----:B------:R-:W0:Y:S02]  /*05b0*/  LDC.64 R4, c[0x0][0x3a0] ;  /* 0x0000e800ff047b82 */ /* 0x000e240000000a00 */
[----:B0-----:R-:W-:-:S06]  /*05c0*/  IMAD.WIDE.U32 R4, R89, 0x10, R4 ;  /* 0x0000001059047825 */ /* 0x001fcc00078e0004 */
[----:B------:R-:W4:Y:S01]  /*05d0*/  LDG.E.128 R4, desc[UR12][R4.64] ;  /* 0x0000000c04047981 */ /* 0x000f22000c1e1d00 */
[----:B------:R-:W-:-:S13]  /*05e0*/  ISETP.LT.AND P1, PT, RZ, UR14, PT ;  /* 0x0000000eff007c0c */ /* 0x000fda000bf21270 */
[----:B------:R-:W0:Y:S01]  /*05f0*/  @P1 LDC R2, c[0x0][0x40c] ;  /* 0x00010300ff021b82 */ /* 0x000e220000000800 */
[----:B-----5:R-:W-:Y:S02]  /*0600*/  @P1 HADD2.F32 R3, -RZ, R16.H1_H1 ;  /* 0x30000010ff031230 */ /* 0x020fe40000004100 */
[--C-:B------:R-:W-:Y:S02]  /*0610*/  @P1 HADD2.F32 R0, -RZ, R17.reuse.H0_H0 ;  /* 0x20000011ff001230 */ /* 0x100fe40000004100 */
[----:B------:R-:W-:-:S03]  /*0620*/  @P1 HADD2.F32 R9, -RZ, R17.H1_H1 ;  /* 0x30000011ff091230 */ /* 0x000fc60000004100 */
[----:B------:R-:W1:Y:S08]  /*0630*/  @P1 LDC R8, c[0x0][0x40c] ;  /* 0x00010300ff081b82 */ /* 0x000e700000000800 */
[----:B------:R-:W2:Y:S08]  /*0640*/  @P1 LDC R76, c[0x0][0x40c] ;  /* 0x00010300ff4c1b82 */ /* 0x000eb00000000800 */
[----:B------:R-:W3:Y:S08]  /*0650*/  @P1 LDC R78, c[0x0][0x40c] ;  /* 0x00010300ff4e1b82 */ /* 0x000ef00000000800 */
[----:B------:R-:W3:Y:S08]  /*0660*/  @P1 LDC R79, c[0x0][0x40c] ;  /* 0x00010300ff4f1b82 */ /* 0x000ef00000000800 */
[----:B------:R-:W3:Y:S08]  /*0670*/  @P1 LDC R81, c[0x0][0x40c] ;  /* 0x00010300ff511b82 */ /* 0x000ef00000000800 */
[----:B------:R-:W3:Y:S08]  /*0680*/  @P1 LDC R77, c[0x0][0x40c] ;  /* 0x00010300ff4d1b82 */ /* 0x000ef00000000800 */
[----:B------:R-:W3:Y:S01]  /*0690*/  @P1 LDC R82, c[0x0][0x40c] ;  /* 0x00010300ff521b82 */ /* 0x000ee20000000800 */
[----:B----4-:R-:W-:-:S02]  /*06a0*/  HADD2.F32 R80, -RZ, R4.H1_H1 ;  /* 0x30000004ff507230 */ /* 0x010fc40000004100 */
[--C-:B------:R-:W-:Y:S02]  /*06b0*/  HADD2.F32 R15, -RZ, R5.reuse.H0_H0 ;  /* 0x20000005ff0f7230 */ /* 0x100fe40000004100 */
[----:B------:R-:W-:Y:S02]  /*06c0*/  HADD2.F32 R14, -RZ, R5.H1_H1 ;  /* 0x30000005ff0e7230 */ /* 0x000fe40000004100 */
[----:B0-----:R-:W-:Y:S01]  /*06d0*/  @P1 FFMA.FTZ R80, R3, R2, R80 ;  /* 0x0000000203501223 */ /* 0x001fe20000010050 */
[----:B------:R-:W-:Y:S02]  /*06e0*/  HADD2.F32 R11, -RZ, R7.H0_H0 ;  /* 0x20000007ff0b7230 */ /* 0x000fe40000004100 */
[----:B-1----:R-:W-:Y:S01]  /*06f0*/  @P1 FFMA.FTZ R15, R0, R8, R15 ;  /* 0x00000008000f1223 */ /* 0x002fe2000001000f */
[----:B------:R-:W-:Y:S02]  /*0700*/  HADD2.F32 R10, -RZ, R4.H0_H0 ;  /* 0x20000004ff0a7230 */ /* 0x000fe40000004100 */
[----:B--2---:R-:W-:Y:S01]  /*0710*/  @P1 FFMA.FTZ R14, R9, R76, R14 ;  /* 0x0000004c090e1223 */ /* 0x004fe2000001000e */
[----:B------:R-:W-:-:S02]  /*0720*/  HADD2.F32 R13, -RZ, R6.H0_H0 ;  /* 0x20000006ff0d7230 */ /* 0x000fc40000004100 */
[----:B------:R-:W-:Y:S01]  /*0730*/  HADD2.F32 R12, -RZ, R6.H1_H1 ;  /* 0x30000006ff0c7230 */ /* 0x000fe20000004100 */
[----:B------:R-:W-:Y:S01]  /*0740*/  F2FP.F16.F32.PACK_AB R5, RZ, R15 ;  /* 0x0000000fff05723e */ /* 0x000fe200000000ff */
[----:B------:R-:W-:Y:S02]  /*0750*/  HADD2.F32 R7, -RZ, R7.H1_H1 ;  /* 0x30000007ff077230 */ /* 0x000fe40000004100 */
[--C-:B------:R-:W-:Y:S02]  /*0760*/  @P1 HADD2.F32 R2, -RZ, R18.reuse.H0_H0 ;  /* 0x20000012ff021230 */ /* 0x100fe40000004100 */
[----:B------:R-:W-:Y:S01]  /*0770*/  @P1 HADD2.F32 R3, -RZ, R18.H1_H1 ;  /* 0x30000012ff031230 */ /* 0x000fe20000004100 */
[----:B------:R-:W-:Y:S01]  /*0780*/  @!P1 MOV R9, R7 ;  /* 0x0000000700099202 */ /* 0x000fe20000000f00 */
[----:B------:R-:W-:Y:S02]  /*0790*/  @P1 HADD2.F32 R4, -RZ, R19.H0_H0 ;  /* 0x20000013ff041230 */ /* 0x000fe40000004100 */
[----:B---3--:R-:W-:Y:S01]  /*07a0*/  @P1 FFMA.FTZ R13, R2, R78, R13 ;  /* 0x0000004e020d1223 */ /* 0x008fe2000001000d */
        /* <DEDUP_REMOVED lines=13> */
[----:B------:R-:W-:Y:S02]  /*0880*/  PRMT R5, R5, 0x5410, R0 ;  /* 0x0000541005057816 */ /* 0x000fe40000000000 */
[----:B------:R-:W-:Y:S02]  /*0890*/  PRMT R6, R6, 0x5410, R3 ;  /* 0x0000541006067816 */ /* 0x000fe40000000003 */
[----:B------:R-:W-:-:S02]  /*08a0*/  PRMT R4, R4, 0x5410, R2 ;  /* 0x0000541004047816 */ /* 0x000fc40000000002 */
[----:B------:R-:W-:Y:S01]  /*08b0*/  PRMT R7, R8, 0x5410, R7 ;  /* 0x0000541008077816 */ /* 0x000fe20000000007 */
[----:B------:R-:W-:Y:S06]  /*08c0*/  BRA `(.L_x_4818) ;  /* 0x0000000000a47947 */ /* 0x000fec0003800000 */
.L_x_4817:
[----:B------:R-:W0:Y:S01]  /*08d0*/  @P0 LDC R3, c[0x0][0x40c] ;  /* 0x00010300ff030b82 */ /* 0x000e220000000800 */
[--C-:B-----5:R-:W-:Y:S01]  /*08e0*/  @P0 HADD2.F32 R0, -RZ, R16.reuse.H0_H0 ;  /* 0x20000010ff000230 */ /* 0x120fe20000004100 */
[----:B------:R-:W-:Y:S01]  /*08f0*/  CS2R R10, SRZ ;  /* 0x00000000000a7805 */ /* 0x000fe2000001ff00 */
[----:B------:R-:W-:Y:S01]  /*0900*/  @P0 HADD2.F32 R2, -RZ, R16.H1_H1 ;  /* 0x30000010ff020230 */ /* 0x000fe20000004100 */
[----:B------:R-:W-:Y:S01]  /*0910*/  CS2R R14, SRZ ;  /* 0x00000000000e7805 */ /* 0x000fe2000001ff00 */
[----:B------:R-:W-:Y:S01]  /*0920*/  @P0 HADD2.F32 R4, -RZ, R17.H0_H0 ;  /* 0x20000011ff040230 */ /* 0x000fe20000004100 */
[----:B------:R-:W-:Y:S02]  /*0930*/  MOV R80, RZ ;  /* 0x000000ff00507202 */ /* 0x000fe40000000f00 */
[----:B------:R-:W-:Y:S01]  /*0940*/  CS2R R12, SRZ ;  /* 0x00000000000c7805 */ /* 0x000fe2000001ff00 */
[----:B------:R-:W1:Y:S01]  /*0950*/  @P0 LDC R5, c[0x0][0x40c] ;  /* 0x00010300ff050b82 */ /* 0x000e620000000800 */
[----:B------:R-:W-:-:S07]  /*0960*/  MOV R9, RZ ;  /* 0x000000ff00097202 */ /* 0x000fce0000000f00 */
[----:B------:R-:W4:Y:S08]  /*0970*/  @P0 LDC R7, c[0x0][0x40c] ;  /* 0x00010300ff070b82 */ /* 0x000f300000000800 */
[----:B------:R-:W2:Y:S01]  /*0980*/  @P0 LDC R77, c[0x0][0x40c] ;  /* 0x00010300ff4d0b82 */ /* 0x000ea20000000800 */
[----:B0-----:R-:W-:Y:S01]  /*0990*/  @P0 FMUL.FTZ R10, R0, R3 ;  /* 0x00000003000a0220 */ /* 0x001fe20000410000 */
[----:B------:R-:W-:-:S02]  /*09a0*/  @P0 HADD2.F32 R0, -RZ, R17.H1_H1 ;  /* 0x30000011ff000230 */ /* 0x000fc40000004100 */
[----:B------:R-:W-:-:S04]  /*09b0*/  @P0 HADD2.F32 R3, -RZ, R18.H1_H1 ;  /* 0x30000012ff030230 */ /* 0x000fc80000004100 */
[----:B------:R-:W0:Y:S01]  /*09c0*/  @P0 LDC R79, c[0x0][0x40c] ;  /* 0x00010300ff4f0b82 */ /* 0x000e220000000800 */
[----:B-1----:R-:W-:Y:S01]  /*09d0*/  @P0 FMUL.FTZ R80, R2, R5 ;  /* 0x0000000502500220 */ /* 0x002fe20000410000 */
[----:B------:R-:W-:Y:S02]  /*09e0*/  @P0 HADD2.F32 R2, -RZ, R18.H0_H0 ;  /* 0x20000012ff020230 */ /* 0x000fe40000004100 */
[----:B------:R-:W-:-:S04]  /*09f0*/  @P0 HADD2.F32 R5, -RZ, R19.H1_H1 ;  /* 0x30000013ff050230 */ /* 0x000fc80000004100 */
[----:B------:R-:W1:Y:S01]  /*0a00*/  @P0 LDC R6, c[0x0][0x40c] ;  /* 0x00010300ff060b82 */ /* 0x000e620000000800 */
[----:B----4-:R-:W-:Y:S01]  /*0a10*/  @P0 FMUL.FTZ R15, R4, R7 ;  /* 0x00000007040f0220 */ /* 0x010fe20000410000 */
[----:B------:R-:W-:-:S06]  /*0a20*/  @P0 HADD2.F32 R4, -RZ, R19.H0_H0 ;  /* 0x20000013ff040230 */ /* 0x000fcc0000004100 */
[----:B------:R-:W4:Y:S01]  /*0a30*/  @P0 LDC R81, c[0x0][0x40c] ;  /* 0x00010300ff510b82 */ /* 0x000f220000000800 */
[----:B--2---:R-:W-:-:S05]  /*0a40*/  @P0 FMUL.FTZ R14, R0, R77 ;  /* 0x0000004d000e0220 */ /* 0x004fca0000410000 */
[----:B------:R-:W-:Y:S02]  /*0a50*/  F2FP.F16.F32.PACK_AB R0, RZ, R14 ;  /* 0x0000000eff00723e */ /* 0x000fe400000000ff */
[----:B------:R-:W2:Y:S01]  /*0a60*/  @P0 LDC R8, c[0x0][0x40c] ;  /* 0x00010300ff080b82 */ /* 0x000ea20000000800 */
[----:B0-----:R-:W-:Y:S01]  /*0a70*/  @P0 FMUL.FTZ R13, R2, R79 ;  /* 0x0000004f020d0220 */ /* 0x001fe20000410000 */
[----:B------:R-:W-:Y:S01]  /*0a80*/  F2FP.F16.F32.PACK_AB R2, RZ, R80 ;  /* 0x00000050ff02723e */ /* 0x000fe200000000ff */
[----:B-1----:R-:W-:-:S03]  /*0a90*/  @P0 FMUL.FTZ R12, R3, R6 ;  /* 0x00000006030c0220 */ /* 0x002fc60000410000 */
[----:B------:R-:W-:Y:S02]  /*0aa0*/  F2FP.F16.F32.PACK_AB R6, RZ, R13 ;  /* 0x0000000dff06723e */ /* 0x000fe400000000ff */
[----:B------:R-:W-:Y:S01]  /*0ab0*/  F2FP.F16.F32.PACK_AB R3, RZ, R12 ;  /* 0x0000000cff03723e */ /* 0x000fe200000000ff */
[----:B----4-:R-:W-:Y:S01]  /*0ac0*/  @P0 FMUL.FTZ R11, R4, R81 ;  /* 0x00000051040b0220 */ /* 0x010fe20000410000 */
[----:B------:R-:W-:Y:S02]  /*0ad0*/  F2FP.F16.F32.PACK_AB R4, RZ, R10 ;  /* 0x0000000aff04723e */ /* 0x000fe400000000ff */
[----:B------:R-:W-:Y:S02]  /*0ae0*/  PRMT R6, R6, 0x5410, R3 ;  /* 0x0000541006067816 */ /* 0x000fe40000000003 */
[----:B------:R-:W-:Y:S02]  /*0af0*/  F2FP.F16.F32.PACK_AB R7, RZ, R11 ;  /* 0x0000000bff07723e */ /* 0x000fe400000000ff */
[----:B------:R-:W-:Y:S01]  /*0b00*/  PRMT R4, R4, 0x5410, R2 ;  /* 0x0000541004047816 */ /* 0x000fe20000000002 */
[----:B--2---:R-:W-:Y:S01]  /*0b10*/  @P0 FMUL.FTZ R9, R5, R8 ;  /* 0x0000000805090220 */ /* 0x004fe20000410000 */
[----:B------:R-:W-:-:S04]  /*0b20*/  F2FP.F16.F32.PACK_AB R5, RZ, R15 ;  /* 0x0000000fff05723e */ /* 0x000fc800000000ff */
[----:B------:R-:W-:Y:S02]  /*0b30*/  F2FP.F16.F32.PACK_AB R8, RZ, R9 ;  /* 0x00000009ff08723e */ /* 0x000fe400000000ff */
[----:B------:R-:W-:Y:S02]  /*0b40*/  PRMT R5, R5, 0x5410, R0 ;  /* 0x0000541005057816 */ /* 0x000fe40000000000 */
[----:B------:R-:W-:-:S07]  /*0b50*/  PRMT R7, R7, 0x5410, R8 ;  /* 0x0000541007077816 */ /* 0x000fce0000000008 */
.L_x_4818:
        /* <DEDUP_REMOVED lines=14> */
[----:B-----5:R-:W-:Y:S02]  /*0c40*/  @P1 HADD2.F32 R83, -RZ, R16.H1_H1 ;  /* 0x30000010ff531230 */ /* 0x020fe40000004100 */
[--C-:B------:R-:W-:Y:S02]  /*0c50*/  @P1 HADD2.F32 R84, -RZ, R17.reuse.H0_H0 ;  /* 0x20000011ff541230 */ /* 0x100fe40000004100 */
[----:B------:R-:W-:-:S03]  /*0c60*/  @P1 HADD2.F32 R87, -RZ, R17.H1_H1 ;  /* 0x30000011ff571230 */ /* 0x000fc60000004100 */
[----:B------:R-:W1:Y:S08]  /*0c70*/  @P1 LDC R85, c[0x0][0x40c] ;  /* 0x00010300ff551b82 */ /* 0x000e700000000800 */
[----:B------:R-:W4:Y:S08]  /*0c80*/  @P1 LDC R86, c[0x0][0x40c] ;  /* 0x00010300ff561b82 */ /* 0x000f300000000800 */
[----:B------:R-:W3:Y:S08]  /*0c90*/  @P1 LDC R88, c[0x0][0x40c] ;  /* 0x00010300ff581b82 */ /* 0x000ef00000000800 */
[----:B------:R-:W3:Y:S08]  /*0ca0*/  @P1 LDC R90, c[0x0][0x40c] ;  /* 0x00010300ff5a1b82 */ /* 0x000ef00000000800 */
[----:B------:R-:W3:Y:S08]  /*0cb0*/  @P1 LDC R91, c[0x0][0x40c] ;  /* 0x00010300ff5b1b82 */ /* 0x000ef00000000800 */
[----:B------:R-:W3:Y:S08]  /*0cc0*/  @P1 LDC R81, c[0x0][0x40c] ;  /* 0x00010300ff511b82 */ /* 0x000ef00000000800 */
[----:B------:R-:W3:Y:S01]  /*0cd0*/  @P1 LDC R92, c[0x0][0x40c] ;  /* 0x00010300ff5c1b82 */ /* 0x000ee20000000800 */
        /* <DEDUP_REMOVED lines=8> */
[----:B----4-:R-:W-:Y:S01]  /*0d60*/  @P1 FFMA.FTZ R6, R87, R86, R6 ;  /* 0x0000005657061223 */ /* 0x010fe20000010006 */
[--C-:B------:R-:W-:Y:S02]  /*0d70*/  HADD2.F32 R3, -RZ, R79.reuse.H0_H0 ;  /* 0x2000004fff037230 */ /* 0x100fe40000004100 */
[----:B------:R-:W-:Y:S02]  /*0d80*/  HADD2.F32 R0, -RZ, R79.H1_H1 ;  /* 0x3000004fff007230 */ /* 0x000fe40000004100 */
[--C-:B------:R-:W-:Y:S02]  /*0d90*/  @P1 HADD2.F32 R76, -RZ, R18.reuse.H0_H0 ;  /* 0x20000012ff4c1230 */ /* 0x100fe40000004100 */
[----:B------:R-:W-:Y:S02]  /*0da0*/  @P1 HADD2.F32 R79, -RZ, R18.H1_H1 ;  /* 0x30000012ff4f1230 */ /* 0x000fe40000004100 */
        /* <DEDUP_REMOVED lines=21> */
.L_x_4819:
[----:B0-----:R-:W0:Y:S01]  /*0f00*/  @P0 LDC R77, c[0x0][0x40c] ;  /* 0x00010300ff4d0b82 */ /* 0x001e220000000800 */
[--C-:B-----5:R-:W-:Y:S02]  /*0f10*/  @P0 HADD2.F32 R6, -RZ, R17.reuse.H0_H0 ;  /* 0x20000011ff060230 */ /* 0x120fe40000004100 */
[----:B------:R-:W-:Y:S02]  /*0f20*/  HFMA2 R8, -RZ, RZ, 0, 0 ;  /* 0x00000000ff087431 */ /* 0x000fe400000001ff */
[--C-:B------:R-:W-:Y:S01]  /*0f30*/  @P0 HADD2.F32 R0, -RZ, R16.reuse.H0_H0 ;  /* 0x20000010ff000230 */ /* 0x100fe20000004100 */
[----:B------:R-:W-:Y:S01]  /*0f40*/  MOV R7, RZ ;  /* 0x000000ff00077202 */ /* 0x000fe20000000f00 */
[----:B------:R-:W-:Y:S01]  /*0f50*/  @P0 HADD2.F32 R4, -RZ, R16.H1_H1 ;  /* 0x30000010ff040230 */ /* 0x000fe20000004100 */
[----:B------:R-:W-:Y:S01]  /*0f60*/  MOV R2, RZ ;  /* 0x000000ff00027202 */ /* 0x000fe20000000f00 */
[----:B------:R-:W-:Y:S01]  /*0f70*/  @P0 HADD2.F32 R76, -RZ, R17.H1_H1 ;  /* 0x30000011ff4c0230 */ /* 0x000fe20000004100 */
[----:B------:R-:W1:Y:S01]  /*0f80*/  @P0 LDC R3, c[0x0][0x40c] ;  /* 0x00010300ff030b82 */ /* 0x000e620000000800 */
[----:B------:R-:W-:-:S02]  /*0f90*/  @P0 HADD2.F32 R81, -RZ, R18.H1_H1 ;  /* 0x30000012ff510230 */ /* 0x000fc40000004100 */
[--C-:B------:R-:W-:Y:S02]  /*0fa0*/  @P0 HADD2.F32 R83, -RZ, R19.reuse.H0_H0 ;  /* 0x20000013ff530230 */ /* 0x100fe40000004100 */
[----:B------:R-:W-:-:S03]  /*0fb0*/  @P0 HADD2.F32 R85, -RZ, R19.H1_H1 ;  /* 0x30000013ff550230 */ /* 0x000fc60000004100 */
[----:B------:R-:W2:Y:S08]  /*0fc0*/  @P0 LDC R5, c[0x0][0x40c] ;  /* 0x00010300ff050b82 */ /* 0x000eb00000000800 */
[----:B------:R-:W4:Y:S01]  /*0fd0*/  @P0 LDC R79, c[0x0][0x40c] ;  /* 0x00010300ff4f0b82 */ /* 0x000f220000000800 */
[----:B0-----:R-:W-:Y:S01]  /*0fe0*/  @P0 FMUL.FTZ R7, R6, R77 ;  /* 0x0000004d06070220 */ /* 0x001fe20000410000 */
[----:B------:R-:W-:-:S02]  /*0ff0*/  HFMA2 R6, -RZ, RZ, 0, 0 ;  /* 0x00000000ff067431 */ /* 0x000fc400000001ff */
[----:B------:R-:W-:-:S04]  /*1000*/  @P0 HADD2.F32 R77, -RZ, R18.H0_H0 ;  /* 0x20000012ff4d0230 */ /* 0x000fc80000004100 */
[----:B------:R-:W0:Y:S01]  /*1010*/  @P0 LDC R78, c[0x0][0x40c] ;  /* 0x00010300ff4e0b82 */ /* 0x000e220000000800 */
[----:B-1----:R-:W-:Y:S01]  /*1020*/  @P0 FMUL.FTZ R2, R0, R3 ;  /* 0x0000000300020220 */ /* 0x002fe20000410000 */
[----:B------:R-:W-:Y:S01]  /*1030*/  HFMA2 R0, -RZ, RZ, 0, 0 ;  /* 0x00000000ff007431 */ /* 0x000fe200000001ff */
[----:B------:R-:W-:-:S05]  /*1040*/  MOV R3, RZ ;  /* 0x000000ff00037202 */ /* 0x000fca0000000f00 */
[----:B------:R-:W1:Y:S01]  /*1050*/  @P0 LDC R82, c[0x0][0x40c] ;  /* 0x00010300ff520b82 */ /* 0x000e620000000800 */
[----:B--2---:R-:W-:Y:S01]  /*1060*/  @P0 FMUL.FTZ R8, R4, R5 ;  /* 0x0000000504080220 */ /* 0x004fe20000410000 */
[----:B------:R-:W-:-:S06]  /*1070*/  CS2R R4, SRZ ;  /* 0x0000000000047805 */ /* 0x000fcc000001ff00 */
[----:B------:R-:W2:Y:S01]  /*1080*/  @P0 LDC R84, c[0x0][0x40c] ;  /* 0x00010300ff540b82 */ /* 0x000ea20000000800 */
[----:B----4-:R-:W-:Y:S01]  /*1090*/  @P0 FMUL.FTZ R6, R76, R79 ;  /* 0x0000004f4c060220 */ /* 0x010fe20000410000 */
[----:B------:R-:W-:-:S04]  /*10a0*/  F2FP.F16.F32.PACK_AB R76, RZ, R2 ;  /* 0x00000002ff4c723e */ /* 0x000fc800000000ff */
[----:B------:R-:W-:Y:S02]  /*10b0*/  F2FP.F16.F32.PACK_AB R79, RZ, R6 ;  /* 0x00000006ff4f723e */ /* 0x000fe400000000ff */
[----:B------:R-:W4:Y:S01]  /*10c0*/  @P0 LDC R86, c[0x0][0x40c] ;  /* 0x00010300ff560b82 */ /* 0x000f220000000800 */
[----:B0-----:R-:W-:Y:S01]  /*10d0*/  @P0 FMUL.FTZ R5, R77, R78 ;  /* 0x0000004e4d050220 */ /* 0x001fe20000410000 */
[----:B------:R-:W-:Y:S02]  /*10e0*/  F2FP.F16.F32.PACK_AB R77, RZ, R8 ;  /* 0x00000008ff4d723e */ /* 0x000fe400000000ff */
[----:B------:R-:W-:Y:S02]  /*10f0*/  F2FP.F16.F32.PACK_AB R78, RZ, R7 ;  /* 0x00000007ff4e723e */ /* 0x000fe400000000ff */
[----:B------:R-:W-:Y:S01]  /*1100*/  PRMT R76, R76, 0x5410, R77 ;  /* 0x000054104c4c7816 */ /* 0x000fe2000000004d */
[----:B-1----:R-:W-:Y:S01]  /*1110*/  @P0 FMUL.FTZ R4, R81, R82 ;  /* 0x0000005251040220 */ /* 0x002fe20000410000 */
[----:B------:R-:W-:-:S02]  /*1120*/  F2FP.F16.F32.PACK_AB R81, RZ, R5 ;  /* 0x00000005ff51723e */ /* 0x000fc400000000ff */
[----:B------:R-:W-:Y:S02]  /*1130*/  PRMT R77, R78, 0x5410, R79 ;  /* 0x000054104e4d7816 */ /* 0x000fe4000000004f */
[----:B------:R-:W-:Y:S01]  /*1140*/  F2FP.F16.F32.PACK_AB R82, RZ, R4 ;  /* 0x00000004ff52723e */ /* 0x000fe200000000ff */
[----:B--2---:R-:W-:-:S03]  /*1150*/  @P0 FMUL.FTZ R3, R83, R84 ;  /* 0x0000005453030220 */ /* 0x004fc60000410000 */
[----:B------:R-:W-:Y:S02]  /*1160*/  PRMT R78, R81, 0x5410, R82 ;  /* 0x00005410514e7816 */ /* 0x000fe40000000052 */
[----:B------:R-:W-:Y:S01]  /*1170*/  F2FP.F16.F32.PACK_AB R83, RZ, R3 ;  /* 0x00000003ff53723e */ /* 0x000fe200000000ff */
[----:B----4-:R-:W-:-:S05]  /*1180*/  @P0 FMUL.FTZ R0, R85, R86 ;  /* 0x0000005655000220 */ /* 0x010fca0000410000 */
[----:B------:R-:W-:-:S04]  /*1190*/  F2FP.F16.F32.PACK_AB R84, RZ, R0 ;  /* 0x00000000ff54723e */ /* 0x000fc800000000ff */
[----:B------:R-:W-:-:S07]  /*11a0*/  PRMT R79, R83, 0x5410, R84 ;  /* 0x00005410534f7816 */ /* 0x000fce0000000054 */
.L_x_4820:
        /* <DEDUP_REMOVED lines=58> */
.L_x_4821:
[----:B-1----:R-:W0:Y:S01]  /*1550*/  @P0 LDC R84, c[0x0][0x40c] ;  /* 0x00010300ff540b82 */ /* 0x002e220000000800 */
[----:B-----5:R-:W-:Y:S02]  /*1560*/  @P0 HADD2.F32 R83, -RZ, R17.H0_H0 ;  /* 0x20000011ff530230 */ /* 0x020fe40000004100 */
[----:B------:R-:W-:Y:S02]  /*1570*/  HFMA2 R81, -RZ, RZ, 0, 0 ;  /* 0x00000000ff517431 */ /* 0x000fe400000001ff */
[--C-:B------:R-:W-:Y:S01]  /*1580*/  @P0 HADD2.F32 R76, -RZ, R16.reuse.H0_H0 ;  /* 0x20000010ff4c0230 */ /* 0x100fe20000004100 */
[----:B------:R-:W-:Y:S01]  /*1590*/  MOV R82, RZ ;  /* 0x000000ff00527202 */ /* 0x000fe20000000f00 */
[----:B------:R-:W-:Y:S01]  /*15a0*/  @P0 HADD2.F32 R78, -RZ, R16.H1_H1 ;  /* 0x30000010ff4e0230 */ /* 0x000fe20000004100 */
[----:B------:R-:W-:Y:S01]  /*15b0*/  MOV R85, RZ ;  /* 0x000000ff00557202 */ /* 0x000fe20000000f00 */
[----:B------:R-:W-:Y:S01]  /*15c0*/  @P0 HADD2.F32 R94, -RZ, R19.H1_H1 ;  /* 0x30000013ff5e0230 */ /* 0x000fe20000004100 */
[----:B------:R-:W1:Y:S01]  /*15d0*/  @P0 LDC R77, c[0x0][0x40c] ;  /* 0x00010300ff4d0b82 */ /* 0x000e620000000800 */
[----:B------:R-:W-:-:S02]  /*15e0*/  CS2R R86, SRZ ;  /* 0x0000000000567805 */ /* 0x000fc4000001ff00 */
[----:B------:R-:W-:-:S05]  /*15f0*/  MOV R88, RZ ;  /* 0x000000ff00587202 */ /* 0x000fca0000000f00 */
[----:B------:R-:W2:Y:S08]  /*1600*/  @P0 LDC R79, c[0x0][0x40c] ;  /* 0x00010300ff4f0b82 */ /* 0x000eb00000000800 */
[----:B------:R-:W4:Y:S01]  /*1610*/  @P0 LDC R91, c[0x0][0x40c] ;  /* 0x00010300ff5b0b82 */ /* 0x000f220000000800 */
[----:B0-----:R-:W-:Y:S01]  /*1620*/  @P0 FMUL.FTZ R82, R83, R84 ;  /* 0x0000005453520220 */ /* 0x001fe20000410000 */
[----:B------:R-:W-:-:S02]  /*1630*/  HFMA2 R83, -RZ, RZ, 0, 0 ;  /* 0x00000000ff537431 */ /* 0x000fc400000001ff */
[----:B------:R-:W-:-:S04]  /*1640*/  HFMA2 R84, -RZ, RZ, 0, 0 ;  /* 0x00000000ff547431 */ /* 0x000fc800000001ff */
[----:B------:R-:W0:Y:S01]  /*1650*/  @P0 LDC R90, c[0x0][0x40c] ;  /* 0x00010300ff5a0b82 */ /* 0x000e220000000800 */
[----:B-1----:R-:W-:Y:S01]  /*1660*/  @P0 FMUL.FTZ R85, R76, R77 ;  /* 0x0000004d4c550220 */ /* 0x002fe20000410000 */
[----:B------:R-:W-:Y:S02]  /*1670*/  @P0 HADD2.F32 R76, -RZ, R17.H1_H1 ;  /* 0x30000011ff4c0230 */ /* 0x000fe40000004100 */
[----:B------:R-:W-:-:S04]  /*1680*/  @P0 HADD2.F32 R77, -RZ, R18.H0_H0 ;  /* 0x20000012ff4d0230 */ /* 0x000fc80000004100 */
[----:B------:R-:W1:Y:S01]  /*1690*/  @P0 LDC R93, c[0x0][0x40c] ;  /* 0x00010300ff5d0b82 */ /* 0x000e620000000800 */
[----:B--2---:R-:W-:Y:S01]  /*16a0*/  @P0 FMUL.FTZ R81, R78, R79 ;  /* 0x0000004f4e510220 */ /* 0x004fe20000410000 */
[----:B------:R-:W-:Y:S02]  /*16b0*/  @P0 HADD2.F32 R78, -RZ, R18.H1_H1 ;  /* 0x30000012ff4e0230 */ /* 0x000fe40000004100 */
[----:B------:R-:W-:-:S04]  /*16c0*/  @P0 HADD2.F32 R79, -RZ, R19.H0_H0 ;  /* 0x20000013ff4f0230 */ /* 0x000fc80000004100 */
[----:B------:R-:W2:Y:S01]  /*16d0*/  @P0 LDC R92, c[0x0][0x40c] ;  /* 0x00010300ff5c0b82 */ /* 0x000ea20000000800 */
[----:B----4-:R-:W-:Y:S01]  /*16e0*/  @P0 FMUL.FTZ R83, R76, R91 ;  /* 0x0000005b4c530220 */ /* 0x010fe20000410000 */
[----:B------:R-:W-:-:S06]  /*16f0*/  F2FP.F16.F32.PACK_AB R76, RZ, R85 ;  /* 0x00000055ff4c723e */ /* 0x000fcc00000000ff */
[----:B------:R-:W4:Y:S01]  /*1700*/  @P0 LDC R95, c[0x0][0x40c] ;  /* 0x00010300ff5f0b82 */ /* 0x000f220000000800 */
        /* <DEDUP_REMOVED lines=11> */
[----:B----4-:R-:W-:Y:S01]  /*17c0*/  @P0 FMUL.FTZ R84, R94, R95 ;  /* 0x0000005f5e540220 */ /* 0x010fe20000410000 */
[----:B------:R-:W-:-:S04]  /*17d0*/  PRMT R78, R90, 0x5410, R91 ;  /* 0x000054105a4e7816 */ /* 0x000fc8000000005b */
[----:B------:R-:W-:-:S04]  /*17e0*/  F2FP.F16.F32.PACK_AB R93, RZ, R84 ;  /* 0x00000054ff5d723e */ /* 0x000fc800000000ff */
[----:B------:R-:W-:-:S07]  /*17f0*/  PRMT R79, R92, 0x5410, R93 ;  /* 0x000054105c4f7816 */ /* 0x000fce000000005d */
.L_x_4822:
        /* <DEDUP_REMOVED lines=58> */
.L_x_4823:
[----:B-1----:R-:W0:Y:S01]  /*1ba0*/  @P0 LDC R77, c[0x0][0x40c] ;  /* 0x00010300ff4d0b82 */ /* 0x002e220000000800 */
[----:B------:R-:W-:Y:S02]  /*1bb0*/  HFMA2 R91, -RZ, RZ, 0, 0 ;  /* 0x00000000ff5b7431 */ /* 0x000fe400000001ff */
[--C-:B-----5:R-:W-:Y:S01]  /*1bc0*/  @P0 HADD2.F32 R76, -RZ, R16.reuse.H0_H0 ;  /* 0x20000010ff4c0230 */ /* 0x120fe20000004100 */
[----:B------:R-:W-:Y:S01]  /*1bd0*/  CS2R R96, SRZ ;  /* 0x0000000000607805 */ /* 0x000fe2000001ff00 */
[----:B------:R-:W-:Y:S01]  /*1be0*/  @P0 HADD2.F32 R90, -RZ, R17.H0_H0 ;  /* 0x20000011ff5a0230 */ /* 0x000fe20000004100 */
[----:B------:R-:W-:Y:S01]  /*1bf0*/  MOV R92, RZ ;  /* 0x000000ff005c7202 */ /* 0x000fe20000000f00 */
[----:B------:R-:W-:Y:S01]  /*1c00*/  @P0 HADD2.F32 R78, -RZ, R16.H1_H1 ;  /* 0x30000010ff4e0230 */ /* 0x000fe20000004100 */
[----:B------:R-:W-:Y:S01]  /*1c10*/  CS2R R94, SRZ ;  /* 0x00000000005e7805 */ /* 0x000fe2000001ff00 */
[----:B------:R-:W1:Y:S01]  /*1c20*/  @P0 LDC R93, c[0x0][0x40c] ;  /* 0x00010300ff5d0b82 */ /* 0x000e620000000800 */
[----:B------:R-:W-:-:S07]  /*1c30*/  @P0 HADD2.F32 R103, -RZ, R19.H1_H1 ;  /* 0x30000013ff670230 */ /* 0x000fce0000004100 */
[----:B------:R-:W2:Y:S08]  /*1c40*/  @P0 LDC R79, c[0x0][0x40c] ;  /* 0x00010300ff4f0b82 */ /* 0x000eb00000000800 */
[----:B------:R-:W4:Y:S01]  /*1c50*/  @P0 LDC R99, c[0x0][0x40c] ;  /* 0x00010300ff630b82 */ /* 0x000f220000000800 */
[----:B0-----:R-:W-:Y:S01]  /*1c60*/  @P0 FMUL.FTZ R97, R76, R77 ;  /* 0x0000004d4c610220 */ /* 0x001fe20000410000 */
[----:B------:R-:W-:-:S02]  /*1c70*/  @P0 HADD2.F32 R76, -RZ, R17.H1_H1 ;  /* 0x30000011ff4c0230 */ /* 0x000fc40000004100 */
[----:B------:R-:W-:-:S04]  /*1c80*/  @P0 HADD2.F32 R77, -RZ, R18.H0_H0 ;  /* 0x20000012ff4d0230 */ /* 0x000fc80000004100 */
[----:B------:R-:W0:Y:S01]  /*1c90*/  @P0 LDC R100, c[0x0][0x40c] ;  /* 0x00010300ff640b82 */ /* 0x000e220000000800 */
[----:B-1----:R-:W-:Y:S01]  /*1ca0*/  @P0 FMUL.FTZ R91, R90, R93 ;  /* 0x0000005d5a5b0220 */ /* 0x002fe20000410000 */
[----:B------:R-:W-:Y:S01]  /*1cb0*/  HFMA2 R93, -RZ, RZ, 0, 0 ;  /* 0x00000000ff5d7431 */ /* 0x000fe200000001ff */
[----:B------:R-:W-:-:S05]  /*1cc0*/  MOV R90, RZ ;  /* 0x000000ff005a7202 */ /* 0x000fca0000000f00 */
        /* <DEDUP_REMOVED lines=23> */
.L_x_4824:
        /* <DEDUP_REMOVED lines=15> */
[----:B------:R-:W-:Y:S02]  /*1f30*/  @P1 HADD2.F32 R109, -RZ, R17.H1_H1 ;  /* 0x30000011ff6d1230 */ /* 0x000fe40000004100 */
[----:B------:R-:W-:-:S03]  /*1f40*/  @P1 HADD2.F32 R111, -RZ, R19.H0_H0 ;  /* 0x20000013ff6f1230 */ /* 0x000fc60000004100 */
[----:B------:R-:W1:Y:S08]  /*1f50*/  @P1 LDC R103, c[0x0][0x40c] ;  /* 0x00010300ff671b82 */ /* 0x000e700000000800 */
[----:B------:R-:W4:Y:S08]  /*1f60*/  @P1 LDC R106, c[0x0][0x40c] ;  /* 0x00010300ff6a1b82 */ /* 0x000f300000000800 */
[----:B------:R-:W3:Y:S08]  /*1f70*/  @P1 LDC R104, c[0x0][0x40c] ;  /* 0x00010300ff681b82 */ /* 0x000ef00000000800 */
[----:B------:R-:W3:Y:S08]  /*1f80*/  @P1 LDC R105, c[0x0][0x40c] ;  /* 0x00010300ff691b82 */ /* 0x000ef00000000800 */
[----:B------:R-:W3:Y:S08]  /*1f90*/  @P1 LDC R107, c[0x0][0x40c] ;  /* 0x00010300ff6b1b82 */ /* 0x000ef00000000800 */
[----:B------:R-:W3:Y:S01]  /*1fa0*/  @P1 LDC R108, c[0x0][0x40c] ;  /* 0x00010300ff6c1b82 */ /* 0x000ee20000000800 */
[----:B--2---:R-:W-:-:S02]  /*1fb0*/  HADD2.F32 R99, -RZ, R76.H1_H1 ;  /* 0x3000004cff637230 */ /* 0x004fc40000004100 */
[----:B------:R-:W-:-:S03]  /*1fc0*/  HADD2.F32 R101, -RZ, R77.H0_H0 ;  /* 0x2000004dff657230 */ /* 0x000fc60000004100 */
[----:B0-----:R-:W-:Y:S01]  /*1fd0*/  @P1 FFMA.FTZ R99, R100, R102, R99 ;  /* 0x0000006664631223 */ /* 0x001fe20000010063 */
[----:B------:R-:W-:Y:S02]  /*1fe0*/  HADD2.F32 R100, -RZ, R77.H1_H1 ;  /* 0x3000004dff647230 */ /* 0x000fe40000004100 */
[----:B------:R-:W0:Y:S01]  /*1ff0*/  @P1 LDC R77, c[0x0][0x40c] ;  /* 0x00010300ff4d1b82 */ /* 0x000e220000000800 */
[----:B------:R-:W-:Y:S02]  /*2000*/  @P1 HADD2.F32 R102, -RZ, R17.H0_H0 ;  /* 0x20000011ff661230 */ /* 0x000fe40000004100 */
[----:B----4-:R-:W-:Y:S01]  /*2010*/  @P1 FFMA.FTZ R100, R109, R106, R100 ;  /* 0x0000006a6d641223 */ /* 0x010fe20000010064 */
[----:B------:R-:W-:Y:S02]  /*2020*/  @P1 HADD2.F32 R109, -RZ, R18.H1_H1 ;  /* 0x30000012ff6d1230 */ /* 0x000fe40000004100 */
[----:B-1----:R-:W-:Y:S01]  /*2030*/  @P1 FFMA.FTZ R101, R102, R103, R101 ;  /* 0x0000006766651223 */ /* 0x002fe20000010065 */
[----:B------:R-:W-:-:S02]  /*2040*/  HADD2.F32 R103, -RZ, R78.H0_H0 ;  /* 0x2000004eff677230 */ /* 0x000fc40000004100 */
[----:B------:R-:W-:Y:S02]  /*2050*/  HADD2.F32 R102, -RZ, R78.H1_H1 ;  /* 0x3000004eff667230 */ /* 0x000fe40000004100 */
[----:B------:R-:W-:Y:S02]  /*2060*/  @P1 HADD2.F32 R78, -RZ, R18.H0_H0 ;  /* 0x20000012ff4e1230 */ /* 0x000fe40000004100 */
[----:B------:R-:W-:Y:S02]  /*2070*/  HADD2.F32 R106, -RZ, R76.H0_H0 ;  /* 0x2000004cff6a7230 */ /* 0x000fe40000004100 */
[----:B---3--:R-:W-:Y:S01]  /*2080*/  @P1 FFMA.FTZ R102, R109, R105, R102 ;  /* 0x000000696d661223 */ /* 0x008fe20000010066 */
[--C-:B------:R-:W-:Y:S02]  /*2090*/  HADD2.F32 R76, -RZ, R79.reuse.H0_H0 ;  /* 0x2000004fff4c7230 */ /* 0x100fe40000004100 */
[----:B------:R-:W-:Y:S01]  /*20a0*/  @P1 FFMA.FTZ R103, R78, R104, R103 ;  /* 0x000000684e671223 */ /* 0x000fe20000010067 */
[----:B------:R-:W-:-:S02]  /*20b0*/  HADD2.F32 R79, -RZ, R79.H1_H1 ;  /* 0x3000004fff4f7230 */ /* 0x000fc40000004100 */
[----:B------:R-:W-:Y:S01]  /*20c0*/  @P1 HADD2.F32 R109, -RZ, R16.H0_H0 ;  /* 0x20000010ff6d1230 */ /* 0x000fe20000004100 */
[----:B------:R-:W-:Y:S01]  /*20d0*/  @!P1 MOV R105, R76 ;  /* 0x0000004c00699202 */ /* 0x000fe20000000f00 */
[----:B------:R-:W-:Y:S01]  /*20e0*/  @P1 HADD2.F32 R78, -RZ, R19.H1_H1 ;  /* 0x30000013ff4e1230 */ /* 0x000fe20000004100 */
[----:B------:R-:W-:Y:S01]  /*20f0*/  @!P1 MOV R104, R79 ;  /* 0x0000004f00689202 */ /* 0x000fe20000000f00 */
[----:B------:R-:W-:Y:S01]  /*2100*/  @P1 FFMA.FTZ R105, R111, R107, R76 ;  /* 0x0000006b6f691223 */ /* 0x000fe2000001004c */
[----:B0-----:R-:W-:Y:S01]  /*2110*/  @P1 FFMA.FTZ R106, R109, R77, R106 ;  /* 0x0000004d6d6a1223 */ /* 0x001fe2000001006a */
        /* <DEDUP_REMOVED lines=8> */
[----:B------:R-:W-:Y:S02]  /*21a0*/  F2FP.F16.F32.PACK_AB R79, RZ, R104 ;  /* 0x00000068ff4f723e */ /* 0x000fe400000000ff */
[----:B------:R-:W-:-:S02]  /*21b0*/  PRMT R77, R77, 0x5410, R78 ;  /* 0x000054104d4d7816 */ /* 0x000fc4000000004e */
[----:B------:R-:W-:Y:S02]  /*21c0*/  PRMT R78, R108, 0x5410, R109 ;  /* 0x000054106c4e7816 */ /* 0x000fe4000000006d */
[----:B------:R-:W-:Y:S02]  /*21d0*/  PRMT R76, R76, 0x5410, R107 ;  /* 0x000054104c4c7816 */ /* 0x000fe4000000006b */
[----:B------:R-:W-:Y:S01]  /*21e0*/  PRMT R79, R110, 0x5410, R79 ;  /* 0x000054106e4f7816 */ /* 0x000fe2000000004f */
[----:B------:R-:W-:Y:S06]  /*21f0*/  BRA `(.L_x_4826) ;  /* 0x0000000000a87947 */ /* 0x000fec0003800000 */
.L_x_4825:
[----:B-1----:R-:W0:Y:S01]  /*2200*/  @P0 LDC R77, c[0x0][0x40c] ;  /* 0x00010300ff4d0b82 */ /* 0x002e220000000800 */
[----:B------:R-:W-:Y:S02]  /*2210*/  HFMA2 R106, -RZ, RZ, 0, 0 ;  /* 0x00000000ff6a7431 */ /* 0x000fe400000001ff */
[--C-:B-----5:R-:W-:Y:S02]  /*2220*/  @P0 HADD2.F32 R76, -RZ, R16.reuse.H0_H0 ;  /* 0x20000010ff4c0230 */ /* 0x120fe40000004100 */
[----:B------:R-:W-:Y:S02]  /*2230*/  HFMA2 R101, -RZ, RZ, 0, 0 ;  /* 0x00000000ff657431 */ /* 0x000fe400000001ff */
[----:B------:R-:W-:Y:S01]  /*2240*/  @P0 HADD2.F32 R78, -RZ, R16.H1_H1 ;  /* 0x30000010ff4e0230 */ /* 0x000fe20000004100 */
[----:B------:R-:W-:Y:S01]  /*2250*/  MOV R99, RZ ;  /* 0x000000ff00637202 */ /* 0x000fe20000000f00 */
[----:B------:R-:W-:Y:S01]  /*2260*/  @P0 HADD2.F32 R100, -RZ, R17.H0_H0 ;  /* 0x20000011ff640230 */ /* 0x000fe20000004100 */
        /* <DEDUP_REMOVED lines=10> */
[----:B------:R-:W-:Y:S02]  /*2310*/  @P0 HADD2.F32 R78, -RZ, R18.H1_H1 ;  /* 0x30000012ff4e0230 */ /* 0x000fe40000004100 */
[----:B------:R-:W-:-:S04]  /*2320*/  @P0 HADD2.F32 R79, -RZ, R19.H0_H0 ;  /* 0x20000013ff4f0230 */ /* 0x000fc80000004100 */
[----:B------:R-:W1:Y:S01]  /*2330*/  @P0 LDC R109, c[0x0][0x40c] ;  /* 0x00010300ff6d0b82 */ /* 0x000e620000000800 */
[----:B--2---:R-:W-:Y:S01]  /*2340*/  @P0 FMUL.FTZ R101, R100, R103 ;  /* 0x0000006764650220 */ /* 0x004fe20000410000 */
[----:B------:R-:W-:Y:S02]  /*2350*/  MOV R100, RZ ;  /* 0x000000ff00647202 */ /* 0x000fe40000000f00 */
[----:B------:R-:W-:-:S04]  /*2360*/  CS2R R102, SRZ ;  /* 0x0000000000667805 */ /* 0x000fc8000001ff00 */
        /* <DEDUP_REMOVED lines=19> */
.L_x_4826:
        /* <DEDUP_REMOVED lines=15> */
[----:B------:R-:W-:Y:S02]  /*2590*/  @P1 HADD2.F32 R110, -RZ, R17.H0_H0 ;  /* 0x20000011ff6e1230 */ /* 0x000fe40000004100 */
[----:B------:R-:W-:-:S03]  /*25a0*/  @P1 HADD2.F32 R112, -RZ, R18.H0_H0 ;  /* 0x20000012ff701230 */ /* 0x000fc60000004100 */
[----:B------:R-:W1:Y:S08]  /*25b0*/  @P1 LDC R111, c[0x0][0x40c] ;  /* 0x00010300ff6f1b82 */ /* 0x000e700000000800 */
[----:B------:R-:W4:Y:S08]  /*25c0*/  @P1 LDC R113, c[0x0][0x40c] ;  /* 0x00010300ff711b82 */ /* 0x000f300000000800 */
[----:B------:R-:W3:Y:S01]  /*25d0*/  @P1 LDC R114, c[0x0][0x40c] ;  /* 0x00010300ff721b82 */ /* 0x000ee20000000800 */
[----:B--2---:R-:W-:-:S05]  /*25e0*/  HADD2.F32 R108, -RZ, R76.H1_H1 ;  /* 0x3000004cff6c7230 */ /* 0x004fca0000004100 */
[----:B0-----:R-:W-:Y:S01]  /*25f0*/  @P1 FFMA.FTZ R108, R107, R109, R108 ;  /* 0x0000006d6b6c1223 */ /* 0x001fe2000001006c */
[--C-:B------:R-:W-:Y:S01]  /*2600*/  HADD2.F32 R107, -RZ, R77.reuse.H0_H0 ;  /* 0x2000004dff6b7230 */ /* 0x100fe20000004100 */
[----:B------:R-:W0:Y:S03]  /*2610*/  @P1 LDC R109, c[0x0][0x40c] ;  /* 0x00010300ff6d1b82 */ /* 0x000e260000000800 */
[----:B------:R-:W-:Y:S01]  /*2620*/  F2FP.F16.F32.PACK_AB R115, RZ, R108 ;  /* 0x0000006cff73723e */ /* 0x000fe200000000ff */
[----:B-1----:R-:W-:Y:S01]  /*2630*/  @P1 FFMA.FTZ R107, R110, R111, R107 ;  /* 0x0000006f6e6b1223 */ /* 0x002fe2000001006b */
[----:B------:R-:W-:Y:S02]  /*2640*/  HADD2.F32 R110, -RZ, R77.H1_H1 ;  /* 0x3000004dff6e7230 */ /* 0x000fe40000004100 */
[----:B------:R-:W-:Y:S01]  /*2650*/  @P1 HADD2.F32 R77, -RZ, R17.H1_H1 ;  /* 0x30000011ff4d1230 */ /* 0x000fe20000004100 */
[----:B------:R-:W1:Y:S04]  /*2660*/  @P1 LDC R111, c[0x0][0x40c] ;  /* 0x00010300ff6f1b82 */ /* 0x000e680000000800 */
[----:B0-----:R-:W-:Y:S01]  /*2670*/  @P1 FFMA.FTZ R110, R77, R109, R110 ;  /* 0x0000006d4d6e1223 */ /* 0x001fe2000001006e */
[----:B------:R-:W-:-:S02]  /*2680*/  HADD2.F32 R109, -RZ, R78.H0_H0 ;  /* 0x2000004eff6d7230 */ /* 0x000fc40000004100 */
[----:B------:R-:W-:-:S03]  /*2690*/  @P1 HADD2.F32 R77, -RZ, R18.H1_H1 ;  /* 0x30000012ff4d1230 */ /* 0x000fc60000004100 */
[----:B-1----:R-:W-:Y:S01]  /*26a0*/  @P1 FFMA.FTZ R109, R112, R111, R109 ;  /* 0x0000006f706d1223 */ /* 0x002fe2000001006d */
[----:B------:R-:W-:Y:S02]  /*26b0*/  HADD2.F32 R112, -RZ, R78.H1_H1 ;  /* 0x3000004eff707230 */ /* 0x000fe40000004100 */
[----:B------:R-:W-:Y:S02]  /*26c0*/  HADD2.F32 R111, -RZ, R79.H0_H0 ;  /* 0x2000004fff6f7230 */ /* 0x000fe40000004100 */
[----:B------:R-:W-:Y:S02]  /*26d0*/  @P1 HADD2.F32 R78, -RZ, R19.H0_H0 ;  /* 0x20000013ff4e1230 */ /* 0x000fe40000004100 */
[----:B----4-:R-:W-:Y:S01]  /*26e0*/  @P1 FFMA.FTZ R112, R77, R113, R112 ;  /* 0x000000714d701223 */ /* 0x010fe20000010070 */
[----:B------:R-:W-:Y:S01]  /*26f0*/  HADD2.F32 R113, -RZ, R76.H0_H0 ;  /* 0x2000004cff717230 */ /* 0x000fe20000004100 */
[----:B------:R-:W0:Y:S01]  /*2700*/  @P1 LDC R77, c[0x0][0x40c] ;  /* 0x00010300ff4d1b82 */ /* 0x000e220000000800 */
[----:B------:R-:W-:-:S02]  /*2710*/  @P1 HADD2.F32 R76, -RZ, R16.H0_H0 ;  /* 0x20000010ff4c1230 */ /* 0x000fc40000004100 */
[----:B---3--:R-:W-:Y:S01]  /*2720*/  @P1 FFMA.FTZ R111, R78, R114, R111 ;  /* 0x000000724e6f1223 */ /* 0x008fe2000001006f */
[----:B------:R-:W-:Y:S01]  /*2730*/  HADD2.F32 R114, -RZ, R79.H1_H1 ;  /* 0x3000004fff727230 */ /* 0x000fe20000004100 */
[----:B------:R-:W-:Y:S02]  /*2740*/  F2FP.F16.F32.PACK_AB R116, RZ, R109 ;  /* 0x0000006dff74723e */ /* 0x000fe400000000ff */
[----:B------:R-:W-:Y:S01]  /*2750*/  F2FP.F16.F32.PACK_AB R117, RZ, R112 ;  /* 0x00000070ff75723e */ /* 0x000fe200000000ff */
[----:B------:R-:W1:Y:S01]  /*2760*/  @P1 LDC R78, c[0x0][0x40c] ;  /* 0x00010300ff4e1b82 */ /* 0x000e620000000800 */
[----:B------:R-:W-:Y:S01]  /*2770*/  F2FP.F16.F32.PACK_AB R118, RZ, R111 ;  /* 0x0000006fff76723e */ /* 0x000fe200000000ff */
[----:B0-----:R-:W-:Y:S01]  /*2780*/  @P1 FFMA.FTZ R113, R76, R77, R113 ;  /* 0x0000004d4c711223 */ /* 0x001fe20000010071 */
[----:B------:R-:W-:-:S04]  /*2790*/  @P1 HADD2.F32 R77, -RZ, R19.H1_H1 ;  /* 0x30000013ff4d1230 */ /* 0x000fc80000004100 */
[----:B------:R-:W-:Y:S01]  /*27a0*/  F2FP.F16.F32.PACK_AB R76, RZ, R113 ;  /* 0x00000071ff4c723e */ /* 0x000fe200000000ff */
[----:B-1----:R-:W-:Y:S01]  /*27b0*/  @P1 FFMA.FTZ R114, R77, R78, R114 ;  /* 0x0000004e4d721223 */ /* 0x002fe20000010072 */
        /* <DEDUP_REMOVED lines=8> */
.L_x_4827:
[----:B-1----:R-:W0:Y:S01]  /*2840*/  @P0 LDC R77, c[0x0][0x40c] ;  /* 0x00010300ff4d0b82 */ /* 0x002e220000000800 */
[----:B-----5:R-:W-:Y:S01]  /*2850*/  @P0 HADD2.F32 R76, -RZ, R16.H0_H0 ;  /* 0x20000010ff4c0230 */ /* 0x020fe20000004100 */
[----:B------:R-:W-:Y:S01]  /*2860*/  CS2R R112, SRZ ;  /* 0x0000000000707805 */ /* 0x000fe2000001ff00 */
[----:B------:R-:W-:Y:S01]  /*2870*/  HFMA2 R108, -RZ, RZ, 0, 0 ;  /* 0x00000000ff6c7431 */ /* 0x000fe200000001ff */
[----:B------:R-:W-:Y:S01]  /*2880*/  MOV R107, RZ ;  /* 0x000000ff006b7202 */ /* 0x000fe20000000f00 */
[----:B------:R-:W-:Y:S01]  /*2890*/  HFMA2 R110, -RZ, RZ, 0, 0 ;  /* 0x00000000ff6e7431 */ /* 0x000fe200000001ff */
[----:B------:R-:W-:Y:S02]  /*28a0*/  MOV R114, RZ ;  /* 0x000000ff00727202 */ /* 0x000fe40000000f00 */
[----:B------:R-:W1:Y:S08]  /*28b0*/  @P0 LDC R78, c[0x0][0x40c] ;  /* 0x00010300ff4e0b82 */ /* 0x000e700000000800 */
[----:B------:R-:W2:Y:S08]  /*28c0*/  @P0 LDC R79, c[0x0][0x40c] ;  /* 0x00010300ff4f0b82 */ /* 0x000eb00000000800 */
[----:B------:R-:W4:Y:S01]  /*28d0*/  @P0 LDC R109, c[0x0][0x40c] ;  /* 0x00010300ff6d0b82 */ /* 0x000f220000000800 */
[----:B0-----:R-:W-:Y:S01]  /*28e0*/  @P0 FMUL.FTZ R113, R76, R77 ;  /* 0x0000004d4c710220 */ /* 0x001fe20000410000 */
[----:B------:R-:W-:-:S02]  /*28f0*/  @P0 HADD2.F32 R77, -RZ, R17.H0_H0 ;  /* 0x20000011ff4d0230 */ /* 0x000fc40000004100 */
[----:B------:R-:W-:-:S04]  /*2900*/  @P0 HADD2.F32 R76, -RZ, R16.H1_H1 ;  /* 0x30000010ff4c0230 */ /* 0x000fc80000004100 */
[----:B------:R-:W0:Y:S01]  /*2910*/  @P0 LDC R111, c[0x0][0x40c] ;  /* 0x00010300ff6f0b82 */ /* 0x000e220000000800 */
[----:B-1----:R-:W-:-:S05]  /*2920*/  @P0 FMUL.FTZ R107, R77, R78 ;  /* 0x0000004e4d6b0220 */ /* 0x002fca0000410000 */
[----:B------:R-:W-:Y:S02]  /*2930*/  F2FP.F16.F32.PACK_AB R78, RZ, R107 ;  /* 0x0000006bff4e723e */ /* 0x000fe400000000ff */
[----:B------:R-:W1:Y:S01]  /*2940*/  @P0 LDC R115, c[0x0][0x40c] ;  /* 0x00010300ff730b82 */ /* 0x000e620000000800 */
[----:B--2---:R-:W-:Y:S01]  /*2950*/  @P0 FMUL.FTZ R108, R76, R79 ;  /* 0x0000004f4c6c0220 */ /* 0x004fe20000410000 */
[----:B------:R-:W-:-:S06]  /*2960*/  @P0 HADD2.F32 R76, -RZ, R17.H1_H1 ;  /* 0x30000011ff4c0230 */ /* 0x000fcc0000004100 */
[----:B------:R-:W2:Y:S01]  /*2970*/  @P0 LDC R77, c[0x0][0x40c] ;  /* 0x00010300ff4d0b82 */ /* 0x000ea20000000800 */
[----:B----4-:R-:W-:Y:S01]  /*2980*/  @P0 FMUL.FTZ R110, R76, R109 ;  /* 0x0000006d4c6e0220 */ /* 0x010fe20000410000 */
[----:B------:R-:W-:Y:S01]  /*2990*/  @P0 HADD2.F32 R76, -RZ, R18.H0_H0 ;  /* 0x20000012ff4c0230 */ /* 0x000fe20000004100 */
[----:B------:R-:W-:-:S05]  /*29a0*/  MOV R109, RZ ;  /* 0x000000ff006d7202 */ /* 0x000fca0000000f00 */
[----:B------:R-:W4:Y:S01]  /*29b0*/  @P0 LDC R79, c[0x0][0x40c] ;  /* 0x00010300ff4f0b82 */ /* 0x000f220000000800 */
[----:B0-----:R-:W-:Y:S01]  /*29c0*/  @P0 FMUL.FTZ R109, R76, R111 ;  /* 0x0000006f4c6d0220 */ /* 0x001fe20000410000 */
[----:B------:R-:W-:Y:S02]  /*29d0*/  @P0 HADD2.F32 R76, -RZ, R18.H1_H1 ;  /* 0x30000012ff4c0230 */ /* 0x000fe40000004100 */
[----:B------:R-:W-:-:S03]  /*29e0*/  HFMA2 R111, -RZ, RZ, 0, 0 ;  /* 0x00000000ff6f7431 */ /* 0x000fc600000001ff */
[----:B-1----:R-:W-:Y:S01]  /*29f0*/  @P0 FMUL.FTZ R112, R76, R115 ;  /* 0x000000734c700220 */ /* 0x002fe20000410000 */
[----:B------:R-:W-:Y:S01]  /*2a00*/  @P0 HADD2.F32 R76, -RZ, R19.H0_H0 ;  /* 0x20000013ff4c0230 */ /* 0x000fe20000004100 */
[----:B------:R-:W-:-:S03]  /*2a10*/  F2FP.F16.F32.PACK_AB R115, RZ, R109 ;  /* 0x0000006dff73723e */ /* 0x000fc600000000ff */
[----:B------:R-:W-:Y:S01]  /*2a20*/  F2FP.F16.F32.PACK_AB R116, RZ, R112 ;  /* 0x00000070ff74723e */ /* 0x000fe200000000ff */
[----:B--2---:R-:W-:Y:S01]  /*2a30*/  @P0 FMUL.FTZ R111, R76, R77 ;  /* 0x0000004d4c6f0220 */ /* 0x004fe20000410000 */
[----:B------:R-:W-:Y:S01]  /*2a40*/  @P0 HADD2.F32 R76, -RZ, R19.H1_H1 ;  /* 0x30000013ff4c0230 */ /* 0x000fe20000004100 */
[----:B------:R-:W-:-:S03]  /*2a50*/  F2FP.F16.F32.PACK_AB R77, RZ, R108 ;  /* 0x0000006cff4d723e */ /* 0x000fc600000000ff */
[----:B------:R-:W-:Y:S01]  /*2a60*/  F2FP.F16.F32.PACK_AB R117, RZ, R111 ;  /* 0x0000006fff75723e */ /* 0x000fe200000000ff */
[----:B----4-:R-:W-:Y:S01]  /*2a70*/  @P0 FMUL.FTZ R114, R76, R79 ;  /* 0x0000004f4c720220 */ /* 0x010fe20000410000 */
[----:B------:R-:W-:Y:S02]  /*2a80*/  F2FP.F16.F32.PACK_AB R76, RZ, R113 ;  /* 0x00000071ff4c723e */ /* 0x000fe400000000ff */
[----:B------:R-:W-:Y:S02]  /*2a90*/  F2FP.F16.F32.PACK_AB R79, RZ, R110 ;  /* 0x0000006eff4f723e */ /* 0x000fe400000000ff */
[----:B------:R-:W-:Y:S02]  /*2aa0*/  F2FP.F16.F32.PACK_AB R118, RZ, R114 ;  /* 0x00000072ff76723e */ /* 0x000fe400000000ff */
[----:B------:R-:W-:Y:S02]  /*2ab0*/  PRMT R76, R76, 0x5410, R77 ;  /* 0x000054104c4c7816 */ /* 0x000fe4000000004d */
[----:B------:R-:W-:-:S02]  /*2ac0*/  PRMT R77, R78, 0x5410, R79 ;  /* 0x000054104e4d7816 */ /* 0x000fc4000000004f */
[----:B------:R-:W-:Y:S02]  /*2ad0*/  PRMT R78, R115, 0x5410, R116 ;  /* 0x00005410734e7816 */ /* 0x000fe40000000074 */
[----:B------:R-:W-:-:S07]  /*2ae0*/  PRMT R79, R117, 0x5410, R118 ;  /* 0x00005410754f7816 */ /* 0x000fce0000000076 */
.L_x_4828:
[----:B------:R-:W0:Y:S01]  /*2af0*/  @P0 LDC.64 R116, c[0x0][0x390] ;  /* 0x0000e400ff740b82 */ /* 0x000e220000000a00 */
[----:B------:R-:W-:Y:S02]  /*2b00*/  IADD3 R119, PT, PT, R89, 0x280, RZ ;  /* 0x0000028059777810 */ /* 0x000fe40007ffe0ff */
[----:B------:R-:W-:-:S03]  /*2b10*/  @P0 IADD3 R115, PT, PT, R98, 0x300, RZ ;  /* 0x0000030062730810 */ /* 0x000fc60007ffe0ff */
[----:B------:R-:W-:-:S05]  /*2b20*/  IMAD.WIDE.U32 R118, R119, 0x10, R126 ;  /* 0x0000001077767825 */ /* 0x000fca00078e007e */
[----:B------:R1:W-:Y:S01]  /*2b30*/  STG.E.128 desc[UR12][R118.64], R76 ;  /* 0x0000004c76007986 */ /* 0x0003e2000c101d0c */
[----:B0-----:R-:W-:-:S05]  /*2b40*/  @P0 IMAD.WIDE.U32 R116, R115, 0x10, R116 ;  /* 0x0000001073740825 */ /* 0x001fca00078e0074 */
[----:B------:R1:W5:Y:S01]  /*2b50*/  @P0 LDG.E.128 R16, desc[UR12][R116.64] ;  /* 0x0000000c74100981 */ /* 0x000362000c1e1d00 */
[----:B------:R-:W-:Y:S01]  /*2b60*/  IADD3 R121, PT, PT, R89, 0x300, RZ ;  /* 0x0000030059797810 */ /* 0x000fe20007ffe0ff */
[----:B------:R-:W-:Y:S06]  /*2b70*/  BRA.U !UP0, `(.L_x_4829) ;  /* 0x0000000108c87547 */ /* 0x000fec000b800000 */
[----:B-1----:R-:W0:Y:S02]  /*2b80*/  LDC.64 R76, c[0x0][0x3a0] ;  /* 0x0000e800ff4c7b82 */ /* 0x002e240000000a00 */
[----:B0-----:R-:W-:-:S06]  /*2b90*/  IMAD.WIDE.U32 R76, R121, 0x10, R76 ;  /* 0x00000010794c7825 */ /* 0x001fcc00078e004c */
[----:B------:R-:W2:Y:S01]  /*2ba0*/  LDG.E.128 R76, desc[UR12][R76.64] ;  /* 0x0000000c4c4c7981 */ /* 0x000ea2000c1e1d00 */
[----:B------:R-:W-:-:S06]  /*2bb0*/  UISETP.GT.AND UP0, UPT, UR14, URZ, UPT ;  /* 0x000000ff0e00728c */ /* 0x000fcc000bf04270 */
[----:B------:R-:W-:-:S05]  /*2bc0*/  PLOP3.LUT P0, PT, PT, PT, UP0, 0x80, 0x8 ;  /* 0x000000000008781c */ /* 0x000fca0003f0f008 */
[----:B------:R-:W0:Y:S01]  /*2bd0*/  @UP0 LDCU UR4, c[0x0][0x40c] ;  /* 0x00008180ff0407ac */ /* 0x000e220008000800 */
[----:B------:R-:W1:Y:S07]  /*2be0*/  @UP0 LDCU UR5, c[0x0][0x40c] ;  /* 0x00008180ff0507ac */ /* 0x000e6e0008000800 */
[----:B-----5:R-:W-:Y:S02]  /*2bf0*/  @P0 HADD2.F32 R89, -RZ, R16.H1_H1 ;  /* 0x30000010ff590230 */ /* 0x020fe40000004100 */
[----:B------:R-:W-:-:S02]  /*2c00*/  @P0 HADD2.F32 R116, -RZ, R17.H0_H0 ;  /* 0x20000011ff740230 */ /* 0x000fc40000004100 */
[----:B------:R-:W-:Y:S02]  /*2c10*/  @P0 HADD2.F32 R118, -RZ, R18.H0_H0 ;  /* 0x20000012ff760230 */ /* 0x000fe40000004100 */
[----:B--2---:R-:W-:Y:S02]  /*2c20*/  HADD2.F32 R98, -RZ, R76.H1_H1 ;  /* 0x3000004cff627230 */ /* 0x004fe40000004100 */
[----:B------:R-:W-:Y:S02]  /*2c30*/  HADD2.F32 R115, -RZ, R78.H0_H0 ;  /* 0x2000004eff737230 */ /* 0x000fe40000004100 */
[----:B------:R-:W-:Y:S02]  /*2c40*/  HADD2.F32 R117, -RZ, R79.H0_H0 ;  /* 0x2000004fff757230 */ /* 0x000fe40000004100 */
[----:B0-----:R-:W-:Y:S01]  /*2c50*/  @P0 FFMA.FTZ R98, R89, UR4, R98 ;  /* 0x0000000459620c23 */ /* 0x001fe20008010062 */
[----:B------:R-:W-:Y:S01]  /*2c60*/  HADD2.F32 R89, -RZ, R77.H0_H0 ;  /* 0x2000004dff597230 */ /* 0x000fe20000004100 */
[----:B------:R-:W0:Y:S01]  /*2c70*/  @UP0 LDCU UR4, c[0x0][0x40c] ;  /* 0x00008180ff0407ac */ /* 0x000e220008000800 */
[----:B------:R-:W-:-:S02]  /*2c80*/  HADD2.F32 R119, -RZ, R76.H0_H0 ;  /* 0x2000004cff777230 */ /* 0x000fc40000004100 */
[----:B------:R-:W-:Y:S02]  /*2c90*/  @P0 HADD2.F32 R76, -RZ, R16.H0_H0 ;  /* 0x20000010ff4c0230 */ /* 0x000fe40000004100 */
[----:B-1----:R-:W-:Y:S01]  /*2ca0*/  @P0 FFMA.FTZ R89, R116, UR5, R89 ;  /* 0x0000000574590c23 */ /* 0x002fe20008010059 */
[----:B------:R-:W1:Y:S01]  /*2cb0*/  @UP0 LDCU UR5, c[0x0][0x40c] ;  /* 0x00008180ff0507ac */ /* 0x000e620008000800 */
[----:B------:R-:W-:Y:S01]  /*2cc0*/  HADD2.F32 R116, -RZ, R77.H1_H1 ;  /* 0x3000004dff747230 */ /* 0x000fe20000004100 */
[----:B------:R-:W-:Y:S01]  /*2cd0*/  F2FP.F16.F32.PACK_AB R124, RZ, R98 ;  /* 0x00000062ff7c723e */ /* 0x000fe200000000ff */
[----:B------:R-:W-:Y:S02]  /*2ce0*/  @P0 HADD2.F32 R77, -RZ, R17.H1_H1 ;  /* 0x30000011ff4d0230 */ /* 0x000fe40000004100 */
[----:B------:R-:W-:-:S03]  /*2cf0*/  HADD2.F32 R120, -RZ, R79.H1_H1 ;  /* 0x3000004fff787230 */ /* 0x000fc60000004100 */
[----:B0-----:R-:W-:Y:S01]  /*2d00*/  @P0 FFMA.FTZ R116, R77, UR4, R116 ;  /* 0x000000044d740c23 */ /* 0x001fe20008010074 */
[----:B------:R-:W0:Y:S01]  /*2d10*/  @UP0 LDCU UR4, c[0x0][0x40c] ;  /* 0x00008180ff0407ac */ /* 0x000e220008000800 */
[----:B------:R-:W-:Y:S02]  /*2d20*/  @P0 HADD2.F32 R77, -RZ, R18.H1_H1 ;  /* 0x30000012ff4d0230 */ /* 0x000fe40000004100 */
[----:B-1----:R-:W-:Y:S01]  /*2d30*/  @P0 FFMA.FTZ R115, R118, UR5, R115 ;  /* 0x0000000576730c23 */ /* 0x002fe20008010073 */
[----:B------:R-:W1:Y:S01]  /*2d40*/  @UP0 LDCU UR5, c[0x0][0x40c] ;  /* 0x00008180ff0507ac */ /* 0x000e620008000800 */
[----:B------:R-:W-:Y:S01]  /*2d50*/  HADD2.F32 R118, -RZ, R78.H1_H1 ;  /* 0x3000004eff767230 */ /* 0x000fe20000004100 */
[----:B------:R-:W-:Y:S01]  /*2d60*/  F2FP.F16.F32.PACK_AB R123, RZ, R116 ;  /* 0x00000074ff7b723e */ /* 0x000fe200000000ff */
[----:B------:R-:W-:-:S03]  /*2d70*/  @P0 HADD2.F32 R78, -RZ, R19.H0_H0 ;  /* 0x20000013ff4e0230 */ /* 0x000fc60000004100 */
[----:B0-----:R-:W-:Y:S01]  /*2d80*/  @P0 FFMA.FTZ R118, R77, UR4, R118 ;  /* 0x000000044d760c23 */ /* 0x001fe20008010076 */
[----:B------:R-:W0:Y:S01]  /*2d90*/  @UP0 LDCU UR4, c[0x0][0x40c] ;  /* 0x00008180ff0407ac */ /* 0x000e220008000800 */
[----:B------:R-:W-:Y:S02]  /*2da0*/  @P0 HADD2.F32 R77, -RZ, R19.H1_H1 ;  /* 0x30000013ff4d0230 */ /* 0x000fe40000004100 */
[----:B-1----:R-:W-:Y:S01]  /*2db0*/  @P0 FFMA.FTZ R117, R78, UR5, R117 ;  /* 0x000000054e750c23 */ /* 0x002fe20008010075 */
[----:B------:R-:W1:Y:S01]  /*2dc0*/  @UP0 LDCU UR5, c[0x0][0x40c] ;  /* 0x00008180ff0507ac */ /* 0x000e620008000800 */
[----:B------:R-:W-:Y:S02]  /*2dd0*/  F2FP.F16.F32.PACK_AB R78, RZ, R115 ;  /* 0x00000073ff4e723e */ /* 0x000fe400000000ff */
[----:B------:R-:W-:Y:S02]  /*2de0*/  F2FP.F16.F32.PACK_AB R122, RZ, R118 ;  /* 0x00000076ff7a723e */ /* 0x000fe400000000ff */
[----:B------:R-:W-:-:S02]  /*2df0*/  F2FP.F16.F32.PACK_AB R79, RZ, R117 ;  /* 0x00000075ff4f723e */ /* 0x000fc400000000ff */
[----:B------:R-:W-:Y:S01]  /*2e00*/  PRMT R78, R78, 0x5410, R122 ;  /* 0x000054104e4e7816 */ /* 0x000fe2000000007a */
[----:B0-----:R-:W-:Y:S01]  /*2e10*/  @P0 FFMA.FTZ R119, R76, UR4, R119 ;  /* 0x000000044c770c23 */ /* 0x001fe20008010077 */
[----:B-1----:R-:W-:-:S04]  /*2e20*/  @P0 FFMA.FTZ R120, R77, UR5, R120 ;  /* 0x000000054d780c23 */ /* 0x002fc80008010078 */
[----:B------:R-:W-:Y:S02]  /*2e30*/  F2FP.F16.F32.PACK_AB R76, RZ, R119 ;  /* 0x00000077ff4c723e */ /* 0x000fe400000000ff */
[----:B------:R-:W-:Y:S02]  /*2e40*/  F2FP.F16.F32.PACK_AB R77, RZ, R89 ;  /* 0x00000059ff4d723e */ /* 0x000fe400000000ff */
[----:B------:R-:W-:Y:S02]  /*2e50*/  F2FP.F16.F32.PACK_AB R125, RZ, R120 ;  /* 0x00000078ff7d723e */ /* 0x000fe400000000ff */
[----:B------:R-:W-:Y:S02]  /*2e60*/  PRMT R76, R76, 0x5410, R124 ;  /* 0x000054104c4c7816 */ /* 0x000fe4000000007c */
[----:B------:R-:W-:Y:S02]  /*2e70*/  PRMT R79, R79, 0x5410, R125 ;  /* 0x000054104f4f7816 */ /* 0x000fe4000000007d */
[----:B------:R-:W-:Y:S01]  /*2e80*/  PRMT R77, R77, 0x5410, R123 ;  /* 0x000054104d4d7816 */ /* 0x000fe2000000007b */
[----:B------:R-:W-:Y:S06]  /*2e90*/  BRA `(.L_x_4830) ;  /* 0x0000000000a87947 */ /* 0x000fec0003800000 */
.L_x_4829:
[----:B-1----:R-:W0:Y:S01]  /*2ea0*/  @P0 LDC R77, c[0x0][0x40c] ;  /* 0x00010300ff4d0b82 */ /* 0x002e220000000800 */
[--C-:B-----5:R-:W-:Y:S01]  /*2eb0*/  @P0 HADD2.F32 R76, -RZ, R16.reuse.H0_H0 ;  /* 0x20000010ff4c0230 */ /* 0x120fe20000004100 */
[----:B------:R-:W-:Y:S01]  /*2ec0*/  CS2R R118, SRZ ;  /* 0x0000000000767805 */ /* 0x000fe2000001ff00 */
[----:B------:R-:W-:Y:S01]  /*2ed0*/  HFMA2 R98, -RZ, RZ, 0, 0 ;  /* 0x00000000ff627431 */ /* 0x000fe200000001ff */
[----:B------:R-:W-:Y:S02]  /*2ee0*/  MOV R89, RZ ;  /* 0x000000ff00597202 */ /* 0x000fe40000000f00 */
[----:B------:R-:W-:Y:S02]  /*2ef0*/  CS2R R116, SRZ ;  /* 0x0000000000747805 */ /* 0x000fe4000001ff00 */
[----:B------:R-:W-:Y:S01]  /*2f00*/  MOV R120, RZ ;  /* 0x000000ff00787202 */ /* 0x000fe20000000f00 */
[----:B------:R-:W1:Y:S08]  /*2f10*/  @P0 LDC R79, c[0x0][0x40c] ;  /* 0x00010300ff4f0b82 */ /* 0x000e700000000800 */
[----:B------:R-:W2:Y:S01]  /*2f20*/  @P0 LDC R115, c[0x0][0x40c] ;  /* 0x00010300ff730b82 */ /* 0x000ea20000000800 */
[----:B0-----:R-:W-:Y:S01]  /*2f30*/  @P0 FMUL.FTZ R119, R76, R77 ;  /* 0x0000004d4c770220 */ /* 0x001fe20000410000 */
[----:B------:R-:W-:-:S06]  /*2f40*/  @P0 HADD2.F32 R76, -RZ, R16.H1_H1 ;  /* 0x30000010ff4c0230 */ /* 0x000fcc0000004100 */
[----:B------:R-:W0:Y:S01]  /*2f50*/  @P0 LDC R77, c[0x0][0x40c] ;  /* 0x00010300ff4d0b82 */ /* 0x000e220000000800 */
[----:B-1----:R-:W-:Y:S01]  /*2f60*/  @P0 FMUL.FTZ R98, R76, R79 ;  /* 0x0000004f4c620220 */ /* 0x002fe20000410000 */
[----:B------:R-:W-:-:S06]  /*2f70*/  @P0 HADD2.F32 R76, -RZ, R17.H0_H0 ;  /* 0x20000011ff4c0230 */ /* 0x000fcc0000004100 */
[----:B------:R-:W1:Y:S01]  /*2f80*/  @P0 LDC R79, c[0x0][0x40c] ;  /* 0x00010300ff4f0b82 */ /* 0x000e620000000800 */
[----:B------:R-:W-:Y:S01]  /*2f90*/  F2FP.F16.F32.PACK_AB R125, RZ, R98 ;  /* 0x00000062ff7d723e */ /* 0x000fe200000000ff */
[----:B--2---:R-:W-:Y:S01]  /*2fa0*/  @P0 FMUL.FTZ R89, R76, R115 ;  /* 0x000000734c590220 */ /* 0x004fe20000410000 */
[----:B------:R-:W-:Y:S02]  /*2fb0*/  @P0 HADD2.F32 R76, -RZ, R17.H1_H1 ;  /* 0x30000011ff4c0230 */ /* 0x000fe40000004100 */
[----:B------:R-:W-:-:S03]  /*2fc0*/  HFMA2 R115, -RZ, RZ, 0, 0 ;  /* 0x00000000ff737431 */ /* 0x000fc600000001ff */
[----:B------:R-:W2:Y:S01]  /*2fd0*/  @P0 LDC R123, c[0x0][0x40c] ;  /* 0x00010300ff7b0b82 */ /* 0x000ea20000000800 */
[----:B0-----:R-:W-:Y:S01]  /*2fe0*/  @P0 FMUL.FTZ R116, R76, R77 ;  /* 0x0000004d4c740220 */ /* 0x001fe20000410000 */
[----:B------:R-:W-:-:S06]  /*2ff0*/  @P0 HADD2.F32 R76, -RZ, R18.H0_H0 ;  /* 0x20000012ff4c0230 */ /* 0x000fcc0000004100 */
[----:B------:R-:W0:Y:S01]  /*3000*/  @P0 LDC R77, c[0x0][0x40c] ;  /* 0x00010300ff4d0b82 */ /* 0x000e220000000800 */
[----:B------:R-:W-:Y:S01]  /*3010*/  F2FP.F16.F32.PACK_AB R124, RZ, R116 ;  /* 0x00000074ff7c723e */ /* 0x000fe200000000ff */
[----:B-1----:R-:W-:Y:S01]  /*3020*/  @P0 FMUL.FTZ R115, R76, R79 ;  /* 0x0000004f4c730220 */ /* 0x002fe20000410000 */
[----:B------:R-:W-:-:S05]  /*3030*/  @P0 HADD2.F32 R76, -RZ, R18.H1_H1 ;  /* 0x30000012ff4c0230 */ /* 0x000fca0000004100 */
[----:B------:R-:W1:Y:S01]  /*3040*/  @P0 LDC R79, c[0x0][0x40c] ;  /* 0x00010300ff4f0b82 */ /* 0x000e620000000800 */
[----:B------:R-:W-:Y:S01]  /*3050*/  F2FP.F16.F32.PACK_AB R78, RZ, R115 ;  /* 0x00000073ff4e723e */ /* 0x000fe200000000ff */
[----:B0-----:R-:W-:Y:S01]  /*3060*/  @P0 FMUL.FTZ R118, R76, R77 ;  /* 0x0000004d4c760220 */ /* 0x001fe20000410000 */
[----:B------:R-:W-:Y:S01]  /*3070*/  @P0 HADD2.F32 R76, -RZ, R19.H0_H0 ;  /* 0x20000013ff4c0230 */ /* 0x000fe20000004100 */
[----:B------:R-:W-:-:S04]  /*3080*/  F2FP.F16.F32.PACK_AB R77, RZ, R89 ;  /* 0x00000059ff4d723e */ /* 0x000fc800000000ff */
[----:B--2---:R-:W-:Y:S01]  /*3090*/  @P0 FMUL.FTZ R117, R76, R123 ;  /* 0x0000007b4c750220 */ /* 0x004fe20000410000 */
[----:B------:R-:W-:Y:S01]  /*30a0*/  @P0 HADD2.F32 R76, -RZ, R19.H1_H1 ;  /* 0x30000013ff4c0230 */ /* 0x000fe20000004100 */
[----:B------:R-:W-:Y:S02]  /*30b0*/  F2FP.F16.F32.PACK_AB R123, RZ, R118 ;  /* 0x00000076ff7b723e */ /* 0x000fe400000000ff */
[----:B------:R-:W-:Y:S02]  /*30c0*/  PRMT R77, R77, 0x5410, R124 ;  /* 0x000054104d4d7816 */ /* 0x000fe4000000007c */
[----:B-1----:R-:W-:Y:S01]  /*30d0*/  @P0 FMUL.FTZ R120, R76, R79 ;  /* 0x0000004f4c780220 */ /* 0x002fe20000410000 */
[----:B------:R-:W-:Y:S02]  /*30e0*/  F2FP.F16.F32.PACK_AB R76, RZ, R119 ;  /* 0x00000077ff4c723e */ /* 0x000fe400000000ff */
[----:B------:R-:W-:Y:S02]  /*30f0*/  F2FP.F16.F32.PACK_AB R122, RZ, R117 ;  /* 0x00000075ff7a723e */ /* 0x000fe400000000ff */
[----:B------:R-:W-:-:S02]  /*3100*/  F2FP.F16.F32.PACK_AB R79, RZ, R120 ;  /* 0x00000078ff4f723e */ /* 0x000fc400000000ff */
[----:B------:R-:W-:Y:S02]  /*3110*/  PRMT R76, R76, 0x5410, R125 ;  /* 0x000054104c4c7816 */ /* 0x000fe4000000007d */
[----:B------:R-:W-:Y:S02]  /*3120*/  PRMT R78, R78, 0x5410, R123 ;  /* 0x000054104e4e7816 */ /* 0x000fe4000000007b */
[----:B------:R-:W-:-:S07]  /*3130*/  PRMT R79, R122, 0x5410, R79 ;  /* 0x000054107a4f7816 */ /* 0x000fce000000004f */
.L_x_4830:
[----:B------:R-:W-:-:S04]  /*3140*/  IMAD.WIDE.U32 R126, R121, 0x10, R126 ;  /* 0x00000010797e7825 */ /* 0x000fc800078e007e */
[----:B------:R-:W-:Y:S01]  /*3150*/  FADD.FTZ R121, RZ, R10 ;  /* 0x0000000aff797221 */ /* 0x000fe20000010000 */
[----:B------:R-:W-:Y:S03]  /*3160*/  BSSY.RECONVERGENT B0, `(.L_x_4831) ;  /* 0x00000ca000007945 */ /* 0x000fe60003800200 */
        /* <DEDUP_REMOVED lines=10> */
[----:B0-----:R-:W-:-:S04]  /*3210*/  FADD.FTZ R77, R122, R7 ;  /* 0x000000077a4d7221 */ /* 0x001fc80000010000 */
        /* <DEDUP_REMOVED lines=190> */
.L_x_4832:
[----:B---3--:R-:W-:Y:S05]  /*3e00*/  BSYNC.RECONVERGENT B0 ;  /* 0x0000000000007941 */ /* 0x008fea0003800200 */
.L_x_4831:
[----:B------:R-:W-:Y:S01]  /*3e10*/  BAR.SYNC.DEFER_BLOCKING 0x0 ;  /* 0x0000000000007b1d */ /* 0x000fe20000010000 */
[----:B------:R-:W-:Y:S01]  /*3e20*/  HFMA2 R125, -RZ, RZ, 0, 0 ;  /* 0x00000000ff7d7431 */ /* 0x000fe200000001ff */
[----:B0-----:R-:W-:-:S04]  /*3e30*/  CS2R R76, SRZ ;  /* 0x00000000004c7805 */ /* 0x001fc8000001ff00 */
[----:B------:R-:W-:Y:S04]  /*3e40*/  BSSY.RECONVERGENT B0, `(.L_x_4833) ;  /* 0x000000a000007945 */ /* 0x000fe80003800200 */
[----:B------:R-:W-:Y:S05]  /*3e50*/  @P1 BRA `(.L_x_4834) ;  /* 0x0000000000201947 */ /* 0x000fea0003800000 */
[----:B------:R-:W0:Y:S01]  /*3e60*/  S2UR UR5, SR_CgaCtaId ;  /* 0x00000000000579c3 */ /* 0x000e220000008800 */
[----:B------:R-:W-:Y:S01]  /*3e70*/  UMOV UR4, 0x400 ;  /* 0x0000040000047882 */ /* 0x000fe20000000000 */
[----:B------:R-:W-:Y:S02]  /*3e80*/  SHF.L.U32 R76, R78, 0x3, RZ ;  /* 0x000000034e4c7819 */ /* 0x000fe400000006ff */
[----:B------:R-:W-:Y:S02]  /*3e90*/  MOV R125, 0x700 ;  /* 0x00000700007d7802 */ /* 0x000fe40000000f00 */
[----:B------:R-:W-:Y:S01]  /*3ea0*/  LOP3.LUT R76, R76, 0xf8, RZ, 0xc0, !PT ;  /* 0x000000f84c4c7812 */ /* 0x000fe200078ec0ff */
[----:B0-----:R-:W-:-:S04]  /*3eb0*/  ULEA UR4, UR5, UR4, 0x18 ;  /* 0x0000000405047291 */ /* 0x001fc8000f8ec0ff */
[----:B------:R-:W-:-:S09]  /*3ec0*/  @UP1 UIADD3 UR4, UPT, UPT, UR4, 0x20, URZ ;  /* 0x0000002004041890 */ /* 0x000fd2000fffe0ff */
[----:B------:R-:W0:Y:S03]  /*3ed0*/  LDS.64 R76, [R76+UR4] ;  /* 0x000000044c4c7984 */ /* 0x000e260008000a00 */
.L_x_4834:
[----:B------:R-:W-:Y:S05]  /*3ee0*/  BSYNC.RECONVERGENT B0 ;  /* 0x0000000000007941 */ /* 0x000fea0003800200 */
.L_x_4833:
[----:B0-----:R-:W0:Y:S01]  /*3ef0*/  SHFL.DOWN PT, R123, R76, 0x2, 0x1f ;  /* 0x08401f004c7b7f89 */ /* 0x001e2200000e0000 */
[----:B------:R-:W-:Y:S01]  /*3f00*/  I2FP.F32.U32 R121, R125 ;  /* 0x0000007d00797245 */ /* 0x000fe20000201000 */
[----:B------:R-:W-:Y:S01]  /*3f10*/  UISETP.GE.AND UP0, UPT, UR6, 0x1, UPT ;  /* 0x000000010600788c */ /* 0x000fe2000bf06270 */
[----:B------:R-:W-:Y:S01]  /*3f20*/  ISETP.NE.AND P0, PT, R78, RZ, PT ;  /* 0x000000ff4e00720c */ /* 0x000fe20003f05270 */
[----:B------:R-:W1:Y:S01]  /*3f30*/  SHFL.DOWN PT, R124, R125, 0x2, 0x1f ;  /* 0x08401f007d7c7f89 */ /* 0x000e6200000e0000 */
[----:B------:R-:W-:Y:S01]  /*3f40*/  ISETP.NE.AND P1, PT, RZ, UR18, PT ;  /* 0x00000012ff007c0c */ /* 0x000fe2000bf25270 */
[----:B0-----:R-:W-:-:S04]  /*3f50*/  FADD.FTZ R122, -R123, R76 ;  /* 0x0000004c7b7a7221 */ /* 0x001fc80000010100 */
[----:B------:R-:W-:Y:S01]  /*3f60*/  FMUL.FTZ R122, R122, R122 ;  /* 0x0000007a7a7a7220 */ /* 0x000fe20000410000 */
[----:B-1----:R-:W-:Y:S02]  /*3f70*/  IADD3 R79, PT, PT, R124, R125, RZ ;  /* 0x0000007d7c4f7210 */ /* 0x002fe40007ffe0ff */
[----:B------:R-:W-:Y:S01]  /*3f80*/  I2FP.F32.S32 R124, R124 ;  /* 0x0000007c007c7245 */ /* 0x000fe20000201400 */
[----:B------:R-:W-:Y:S02]  /*3f90*/  FMUL.FTZ R127, R122, R121 ;  /* 0x000000797a7f7220 */ /* 0x000fe40000410000 */
[----:B------:R-:W0:Y:S02]  /*3fa0*/  SHFL.DOWN PT, R126, R79, 0x1, 0x1f ;  /* 0x08201f004f7e7f89 */ /* 0x000e2400000e0000 */
[-C--:B------:R-:W-:Y:S01]  /*3fb0*/  FMUL.FTZ R122, R127, R124.reuse ;  /* 0x0000007c7f7a7220 */ /* 0x080fe20000410000 */
[----:B------:R-:W-:-:S04]  /*3fc0*/  FMUL.FTZ R124, R123, R124 ;  /* 0x0000007c7b7c7220 */ /* 0x000fc80000410000 */
[----:B------:R-:W-:Y:S02]  /*3fd0*/  FFMA.FTZ R121, R121, R76, R124 ;  /* 0x0000004c79797223 */ /* 0x000fe4000001007c */
[----:B------:R-:W1:Y:S01]  /*3fe0*/  SHFL.DOWN PT, R76, R77, 0x2, 0x1f ;  /* 0x08401f004d4c7f89 */ /* 0x000e6200000e0000 */
[----:B0-----:R-:W-:Y:S01]  /*3ff0*/  I2FP.F32.S32 R127, R126 ;  /* 0x0000007e007f7245 */ /* 0x001fe20000201400 */
[----:B-1----:R-:W-:Y:S01]  /*4000*/  FADD.FTZ R124, R76, R77 ;  /* 0x0000004d4c7c7221 */ /* 0x002fe20000010000 */
[----:B------:R-:W-:-:S04]  /*4010*/  I2FP.F32.S32 R76, R79 ;  /* 0x0000004f004c7245 */ /* 0x000fc80000201400 */
[----:B------:R-:W0:Y:S02]  /*4020*/  MUFU.RCP R123, R76 ;  /* 0x0000004c007b7308 */ /* 0x000e240000001000 */
[C---:B0-----:R-:W-:Y:S01]  /*4030*/  FMUL.FTZ R121, R123.reuse, R121 ;  /* 0x000000797b797220 */ /* 0x041fe20000410000 */
[----:B------:R-:W-:Y:S01]  /*4040*/  FFMA.FTZ R122, R123, R122, R124 ;  /* 0x0000007a7b7a7223 */ /* 0x000fe2000001007c */
[----:B------:R-:W-:-:S03]  /*4050*/  IADD3 R123, PT, PT, R79, R126, RZ ;  /* 0x0000007e4f7b7210 */ /* 0x000fc60007ffe0ff */
[----:B------:R-:W0:Y:S01]  /*4060*/  SHFL.DOWN PT, R124, R121, 0x1, 0x1f ;  /* 0x08201f00797c7f89 */ /* 0x000e2200000e0000 */
[----:B------:R-:W-:Y:S01]  /*4070*/  I2FP.F32.S32 R123, R123 ;  /* 0x0000007b007b7245 */ /* 0x000fe20000201400 */
[----:B0-----:R-:W-:-:S04]  /*4080*/  FADD.FTZ R125, R121, -R124 ;  /* 0x8000007c797d7221 */ /* 0x001fc80000010000 */
[----:B------:R-:W-:-:S04]  /*4090*/  FMUL.FTZ R125, R125, R125 ;  /* 0x0000007d7d7d7220 */ /* 0x000fc80000410000 */
[----:B------:R-:W-:Y:S02]  /*40a0*/  FMUL.FTZ R126, R76, R125 ;  /* 0x0000007d4c7e7220 */ /* 0x000fe40000410000 */
[----:B------:R-:W0:Y:S02]  /*40b0*/  SHFL.DOWN PT, R125, R122, 0x1, 0x1f ;  /* 0x08201f007a7d7f89 */ /* 0x000e2400000e0000 */
[-C--:B------:R-:W-:Y:S01]  /*40c0*/  FMUL.FTZ R77, R126, R127.reuse ;  /* 0x0000007f7e4d7220 */ /* 0x080fe20000410000 */
[----:B------:R-:W-:-:S04]  /*40d0*/  FMUL.FTZ R127, R124, R127 ;  /* 0x0000007f7c7f7220 */ /* 0x000fc80000410000 */
[----:B------:R-:W-:Y:S02]  /*40e0*/  FFMA.FTZ R127, R76, R121, R127 ;  /* 0x000000794c7f7223 */ /* 0x000fe4000001007f */
[----:B------:R1:W2:Y:S02]  /*40f0*/  MUFU.RCP R76, R123 ;  /* 0x0000007b004c7308 */ /* 0x0002a40000001000 */
[----:B-1----:R-:W-:Y:S01]  /*4100*/  MOV R123, UR7 ;  /* 0x00000007007b7c02 */ /* 0x002fe20008000f00 */
[----:B0-----:R-:W-:Y:S01]  /*4110*/  FADD.FTZ R125, R122, R125 ;  /* 0x0000007d7a7d7221 */ /* 0x001fe20000010000 */
[----:B--2---:R-:W-:-:S03]  /*4120*/  FMUL.FTZ R79, R76, R127 ;  /* 0x0000007f4c4f7220 */ /* 0x004fc60000410000 */
[----:B------:R-:W-:Y:S02]  /*4130*/  FFMA.FTZ R125, R76, R77, R125 ;  /* 0x0000004d4c7d7223 */ /* 0x000fe4000001007d */
[----:B------:R-:W0:Y:S01]  /*4140*/  LDC R76, c[0x0][0x448] ;  /* 0x00011200ff4c7b82 */ /* 0x000e220000000800 */
[----:B------:R-:W1:Y:S04]  /*4150*/  SHFL.IDX PT, R79, R79, RZ, 0x1f ;  /* 0x00001fff4f4f7589 */ /* 0x000e6800000e0000 */
[----:B------:R-:W0:Y:S01]  /*4160*/  SHFL.IDX PT, R125, R125, RZ, 0x1f ;  /* 0x00001fff7d7d7589 */ /* 0x000e2200000e0000 */
[----:B-1----:R-:W-:Y:S01]  /*4170*/  FMUL.FTZ R77, R79, R79 ;  /* 0x0000004f4f4d7220 */ /* 0x002fe20000410000 */
[----:B0-----:R-:W-:-:S04]  /*4180*/  FFMA.FTZ R76, R125, UR19, R76 ;  /* 0x000000137d4c7c23 */ /* 0x001fc8000801004c */
[----:B------:R-:W-:-:S05]  /*4190*/  FSEL R77, R77, RZ, P1 ;  /* 0x000000ff4d4d7208 */ /* 0x000fca0000800000 */
[----:B------:R-:W-:Y:S02]  /*41a0*/  FADD.FTZ R121, R76, R77 ;  /* 0x0000004d4c797221 */ /* 0x000fe40000010000 */
[----:B------:R-:W0:Y:S04]  /*41b0*/  @!P0 LDC.64 R76, c[0x0][0x3c0] ;  /* 0x0000f000ff4c8b82 */ /* 0x000e280000000a00 */
[----:B------:R-:W1:Y:S02]  /*41c0*/  MUFU.RSQ R121, R121 ;  /* 0x0000007900797308 */ /* 0x000e640000001400 */
[----:B-1----:R-:W-:Y:S01]  /*41d0*/  R2UR UR22, R121 ;  /* 0x00000000791672ca */ /* 0x002fe200000e0000 */
[----:B0-----:R-:W-:-:S05]  /*41e0*/  @!P0 IMAD.WIDE R76, R123, 0x4, R76 ;  /* 0x000000047b4c8825 */ /* 0x001fca00078e024c */
[----:B------:R0:W-:Y:S02]  /*41f0*/  @!P0 STG.E desc[UR12][R76.64], R79 ;  /* 0x0000004f4c008986 */ /* 0x0001e4000c10190c */
[----:B0-----:R-:W0:Y:S02]  /*4200*/  @!P0 LDC.64 R76, c[0x0][0x3c8] ;  /* 0x0000f200ff4c8b82 */ /* 0x001e240000000a00 */
[----:B0-----:R-:W-:-:S03]  /*4210*/  @!P0 IMAD.WIDE R76, R123, 0x4, R76 ;  /* 0x000000047b4c8825 */ /* 0x001fc600078e024c */
[----:B------:R-:W-:-:S05]  /*4220*/  MOV R123, UR22 ;  /* 0x00000016007b7c02 */ /* 0x000fca0008000f00 */
[----:B------:R0:W-:Y:S01]  /*4230*/  @!P0 STG.E desc[UR12][R76.64], R123 ;  /* 0x0000007b4c008986 */ /* 0x0001e2000c10190c */
[----:B------:R-:W-:Y:S05]  /*4240*/  BRA.U !UP0, `(.L_x_4835) ;  /* 0x0000001508447547 */ /* 0x000fea000b800000 */
[----:B------:R-:W-:Y:S01]  /*4250*/  FSEL R79, R79, RZ, !P1 ;  /* 0x000000ff4f4f7208 */ /* 0x000fe20004800000 */
[--C-:B0-----:R-:W-:Y:S01]  /*4260*/  HADD2.F32 R77, -RZ, R72.reuse.H0_H0 ;  /* 0x20000048ff4d7230 */ /* 0x101fe20000004100 */
[----:B------:R-:W-:Y:S01]  /*4270*/  UIADD3 UR4, UPT, UPT, UR6, -0x1, URZ ;  /* 0xffffffff06047890 */ /* 0x000fe2000fffe0ff */
[----:B------:R-:W-:Y:S01]  /*4280*/  HADD2.F32 R76, -RZ, R72.H1_H1 ;  /* 0x30000048ff4c7230 */ /* 0x000fe20000004100 */
[----:B------:R-:W-:Y:S01]  /*4290*/  R2UR UR14, R79 ;  /* 0x000000004f0e72ca */ /* 0x000fe200000e0000 */
[----:B------:R-:W-:Y:S01]  /*42a0*/  HADD2.F32 R79, -RZ, R44.H0_H0 ;  /* 0x2000002cff4f7230 */ /* 0x000fe20000004100 */
[----:B------:R-:W0:Y:S01]  /*42b0*/  LDC.64 R122, c[0x0][0x428] ;  /* 0x00010a00ff7a7b82 */ /* 0x000e220000000a00 */
[----:B------:R-:W-:-:S04]  /*42c0*/  UIMAD UR4, UR4, UR15, URZ ;  /* 0x0000000f040472a4 */ /* 0x000fc8000f8e02ff */
[----:B------:R-:W-:-:S04]  /*42d0*/  USHF.R.S32.HI UR5, URZ, 0x1f, UR4 ;  /* 0x0000001fff057899 */ /* 0x000fc80008011404 */
[----:B------:R-:W-:Y:S02]  /*42e0*/  ULEA.HI UR5, UR5, UR4, URZ, 0x3 ;  /* 0x0000000405057291 */ /* 0x000fe4000f8f18ff */
[----:B------:R-:W-:Y:S01]  /*42f0*/  FADD.FTZ R10, R10, -UR14 ;  /* 0x8000000e0a0a7e21 */ /* 0x000fe20008010000 */
[----:B------:R-:W-:Y:S01]  /*4300*/  FADD.FTZ R80, R80, -UR14 ;  /* 0x8000000e50507e21 */ /* 0x000fe20008010000 */
[----:B------:R-:W-:Y:S01]  /*4310*/  FADD.FTZ R15, R15, -UR14 ;  /* 0x8000000e0f0f7e21 */ /* 0x000fe20008010000 */
[----:B------:R-:W-:Y:S01]  /*4320*/  FADD.FTZ R14, R14, -UR14 ;  /* 0x8000000e0e0e7e21 */ /* 0x000fe20008010000 */
[----:B------:R-:W-:Y:S01]  /*4330*/  FMUL.FTZ R10, R10, UR22 ;  /* 0x000000160a0a7c20 */ /* 0x000fe20008410000 */
[----:B------:R-:W-:Y:S01]  /*4340*/  FADD.FTZ R13, R13, -UR14 ;  /* 0x8000000e0d0d7e21 */ /* 0x000fe20008010000 */
[----:B------:R-:W-:Y:S01]  /*4350*/  FMUL.FTZ R15, R15, UR22 ;  /* 0x000000160f0f7c20 */ /* 0x000fe20008410000 */
[----:B------:R-:W-:Y:S01]  /*4360*/  FMUL.FTZ R14, R14, UR22 ;  /* 0x000000160e0e7c20 */ /* 0x000fe20008410000 */
[----:B------:R-:W-:Y:S01]  /*4370*/  FFMA.FTZ R10, R10, R77, R79 ;  /* 0x0000004d0a0a7223 */ /* 0x000fe2000001004f */
[----:B------:R-:W-:Y:S01]  /*4380*/  FMUL.FTZ R77, R80, UR22 ;  /* 0x00000016504d7c20 */ /* 0x000fe20008410000 */
[----:B------:R-:W-:-:S02]  /*4390*/  HADD2.F32 R80, -RZ, R44.H1_H1 ;  /* 0x3000002cff507230 */ /* 0x000fc40000004100 */
[----:B------:R-:W-:Y:S01]  /*43a0*/  FMUL.FTZ R13, R13, UR22 ;  /* 0x000000160d0d7c20 */ /* 0x000fe20008410000 */
[--C-:B------:R-:W-:Y:S02]  /*43b0*/  HADD2.F32 R79, -RZ, R73.reuse.H1_H1 ;  /* 0x30000049ff4f7230 */ /* 0x100fe40000004100 */
[----:B------:R-:W-:Y:S01]  /*43c0*/  FADD.FTZ R12, R12, -UR14 ;  /* 0x8000000e0c0c7e21 */ /* 0x000fe20008010000 */
[----:B------:R-:W-:Y:S01]  /*43d0*/  FADD.FTZ R11, R11, -UR14 ;  /* 0x8000000e0b0b7e21 */ /* 0x000fe20008010000 */
[----:B------:R-:W-:Y:S01]  /*43e0*/  FFMA.FTZ R77, R77, R76, R80 ;  /* 0x0000004c4d4d7223 */ /* 0x000fe20000010050 */
[----:B------:R-:W-:Y:S02]  /*43f0*/  HADD2.F32 R76, -RZ, R73.H0_H0 ;  /* 0x20000049ff4c7230 */ /* 0x000fe40000004100 */
[----:B------:R-:W-:Y:S01]  /*4400*/  FMUL.FTZ R12, R12, UR22 ;  /* 0x000000160c0c7c20 */ /* 0x000fe20008410000 */
[--C-:B------:R-:W-:Y:S02]  /*4410*/  HADD2.F32 R80, -RZ, R45.reuse.H0_H0 ;  /* 0x2000002dff507230 */ /* 0x100fe40000004100 */
[----:B------:R-:W-:Y:S01]  /*4420*/  FMUL.FTZ R11, R11, UR22 ;  /* 0x000000160b0b7c20 */ /* 0x000fe20008410000 */
[----:B------:R-:W-:Y:S01]  /*4430*/  FADD.FTZ R9, R9, -UR14 ;  /* 0x8000000e09097e21 */ /* 0x000fe20008010000 */
[----:B------:R-:W-:Y:S01]  /*4440*/  FADD.FTZ R2, R2, -UR14 ;  /* 0x8000000e02027e21 */ /* 0x000fe20008010000 */
[----:B------:R-:W-:Y:S01]  /*4450*/  FADD.FTZ R8, R8, -UR14 ;  /* 0x8000000e08087e21 */ /* 0x000fe20008010000 */
[----:B------:R-:W-:Y:S01]  /*4460*/  FFMA.FTZ R76, R15, R76, R80 ;  /* 0x0000004c0f4c7223 */ /* 0x000fe20000010050 */
[----:B------:R-:W-:-:S02]  /*4470*/  HADD2.F32 R15, -RZ, R45.H1_H1 ;  /* 0x3000002dff0f7230 */ /* 0x000fc40000004100 */
[----:B------:R-:W-:Y:S01]  /*4480*/  FMUL.FTZ R9, R9, UR22 ;  /* 0x0000001609097c20 */ /* 0x000fe20008410000 */
[----:B------:R-:W-:Y:S02]  /*4490*/  HADD2.F32 R80, -RZ, R46.H0_H0 ;  /* 0x2000002eff507230 */ /* 0x000fe40000004100 */
[----:B------:R-:W-:Y:S01]  /*44a0*/  FMUL.FTZ R2, R2, UR22 ;  /* 0x0000001602027c20 */ /* 0x000fe20008410000 */
[----:B------:R-:W-:Y:S01]  /*44b0*/  FMUL.FTZ R8, R8, UR22 ;  /* 0x0000001608087c20 */ /* 0x000fe20008410000 */
[----:B------:R-:W-:Y:S01]  /*44c0*/  FFMA.FTZ R79, R14, R79, R15 ;  /* 0x0000004f0e4f7223 */ /* 0x000fe2000001000f */
[----:B------:R-:W-:Y:S02]  /*44d0*/  HADD2.F32 R14, -RZ, R74.H0_H0 ;  /* 0x2000004aff0e7230 */ /* 0x000fe40000004100 */
[----:B------:R-:W-:Y:S01]  /*44e0*/  FADD.FTZ R85, R85, -UR14 ;  /* 0x8000000e55557e21 */ /* 0x000fe20008010000 */
[----:B------:R-:W-:Y:S02]  /*44f0*/  HADD2.F32 R15, -RZ, R46.H1_H1 ;  /* 0x3000002eff0f7230 */ /* 0x000fe40000004100 */
[----:B------:R-:W-:Y:S01]  /*4500*/  FADD.FTZ R81, R81, -UR14 ;  /* 0x8000000e51517e21 */ /* 0x000fe20008010000 */
[----:B------:R-:W-:Y:S01]  /*4510*/  FADD.FTZ R82, R82, -UR14 ;  /* 0x8000000e52527e21 */ /* 0x000fe20008010000 */
[----:B------:R-:W-:Y:S01]  /*4520*/  FFMA.FTZ R14, R13, R14, R80 ;  /* 0x0000000e0d0e7223 */ /* 0x000fe20000010050 */
[----:B------:R-:W-:-:S02]  /*4530*/  HADD2.F32 R13, -RZ, R74.H1_H1 ;  /* 0x3000004aff0d7230 */ /* 0x000fc40000004100 */
[----:B------:R-:W-:Y:S01]  /*4540*/  FADD.FTZ R83, R83, -UR14 ;  /* 0x8000000e53537e21 */ /* 0x000fe20008010000 */
[----:B------:R-:W-:Y:S02]  /*4550*/  HADD2.F32 R80, -RZ, R47.H0_H0 ;  /* 0x2000002fff507230 */ /* 0x000fe40000004100 */
[----:B------:R-:W-:Y:S01]  /*4560*/  FADD.FTZ R88, R88, -UR14 ;  /* 0x8000000e58587e21 */ /* 0x000fe20008010000 */
[----:B------:R-:W-:Y:S01]  /*4570*/  FADD.FTZ R87, R87, -UR14 ;  /* 0x8000000e57577e21 */ /* 0x000fe20008010000 */
[----:B------:R-:W-:Y:S01]  /*4580*/  FFMA.FTZ R13, R12, R13, R15 ;  /* 0x0000000d0c0d7223 */ /* 0x000fe2000001000f */
[--C-:B------:R-:W-:Y:S02]  /*4590*/  HADD2.F32 R12, -RZ, R75.reuse.H0_H0 ;  /* 0x2000004bff0c7230 */ /* 0x100fe40000004100 */
[----:B------:R-:W-:Y:S01]  /*45a0*/  FADD.FTZ R86, R86, -UR14 ;  /* 0x8000000e56567e21 */ /* 0x000fe20008010000 */
[----:B------:R-:W-:Y:S01]  /*45b0*/  FADD.FTZ R84, R84, -UR14 ;  /* 0x8000000e54547e21 */ /* 0x000fe20008010000 */
[----:B------:R-:W-:Y:S01]  /*45c0*/  FADD.FTZ R97, R97, -UR14 ;  /* 0x8000000e61617e21 */ /* 0x000fe20008010000 */
[----:B------:R-:W-:Y:S01]  /*45d0*/  F2FP.F16.F32.PACK_AB R14, R13, R14 ;  /* 0x0000000e0d0e723e */ /* 0x000fe200000000ff */
[----:B------:R-:W-:Y:S01]  /*45e0*/  FFMA.FTZ R11, R11, R12, R80 ;  /* 0x0000000c0b0b7223 */ /* 0x000fe20000010050 */
[----:B------:R-:W-:Y:S01]  /*45f0*/  HADD2.F32 R12, -RZ, R75.H1_H1 ;  /* 0x3000004bff0c7230 */ /* 0x000fe20000004100 */
[----:B------:R-:W-:Y:S01]  /*4600*/  F2FP.F16.F32.PACK_AB R13, R79, R76 ;  /* 0x0000004c4f0d723e */ /* 0x000fe200000000ff */
[----:B------:R-:W-:-:S02]  /*4610*/  HADD2.F32 R80, -RZ, R47.H1_H1 ;  /* 0x3000002fff507230 */ /* 0x000fc40000004100 */
[----:B------:R-:W-:Y:S01]  /*4620*/  FADD.FTZ R76, R7, -UR14 ;  /* 0x8000000e074c7e21 */ /* 0x000fe20008010000 */
[----:B------:R-:W-:Y:S02]  /*4630*/  HADD2.F32 R79, -RZ, R40.H0_H0 ;  /* 0x20000028ff4f7230 */ /* 0x000fe40000004100 */
[----:B------:R-:W-:Y:S01]  /*4640*/  FADD.FTZ R92, R92, -UR14 ;  /* 0x8000000e5c5c7e21 */ /* 0x000fe20008010000 */
[----:B------:R-:W-:Y:S01]  /*4650*/  FADD.FTZ R91, R91, -UR14 ;  /* 0x8000000e5b5b7e21 */ /* 0x000fe20008010000 */
[----:B------:R-:W-:Y:S01]  /*4660*/  FFMA.FTZ R12, R9, R12, R80 ;  /* 0x0000000c090c7223 */ /* 0x000fe20000010050 */
[----:B------:R-:W-:Y:S01]  /*4670*/  MOV R9, UR5 ;  /* 0x0000000500097c02 */ /* 0x000fe20008000f00 */
[----:B------:R-:W-:Y:S01]  /*4680*/  FMUL.FTZ R76, R76, UR22 ;  /* 0x000000164c4c7c20 */ /* 0x000fe20008410000 */
[----:B------:R-:W-:Y:S02]  /*4690*/  HADD2.F32 R80, -RZ, R38.H1_H1 ;  /* 0x30000026ff507230 */ /* 0x000fe40000004100 */
[----:B------:R-:W-:Y:S01]  /*46a0*/  FADD.FTZ R90, R90, -UR14 ;  /* 0x8000000e5a5a7e21 */ /* 0x000fe20008010000 */
[----:B------:R-:W-:Y:S01]  /*46b0*/  F2FP.F16.F32.PACK_AB R15, R12, R11 ;  /* 0x0000000b0c0f723e */ /* 0x000fe200000000ff */
[----:B------:R-:W-:Y:S01]  /*46c0*/  FADD.FTZ R96, R96, -UR14 ;  /* 0x8000000e60607e21 */ /* 0x000fe20008010000 */
[----:B------:R-:W-:Y:S01]  /*46d0*/  LEA.HI.SX32 R9, R9, R78, 0x1d ;  /* 0x0000004e09097211 */ /* 0x000fe200078feaff */
[----:B------:R-:W-:Y:S01]  /*46e0*/  FADD.FTZ R95, R95, -UR14 ;  /* 0x8000000e5f5f7e21 */ /* 0x000fe20008010000 */
[----:B------:R-:W-:Y:S01]  /*46f0*/  F2FP.F16.F32.PACK_AB R12, R77, R10 ;  /* 0x0000000a4d0c723e */ /* 0x000fe200000000ff */
[----:B------:R-:W-:-:S02]  /*4700*/  HADD2.F32 R77, -RZ, R68.H0_H0 ;  /* 0x20000044ff4d7230 */ /* 0x000fc40000004100 */
[----:B------:R-:W-:Y:S01]  /*4710*/  FADD.FTZ R94, R94, -UR14 ;  /* 0x8000000e5e5e7e21 */ /* 0x000fe20008010000 */
[----:B0-----:R-:W-:-:S04]  /*4720*/  IMAD.WIDE.U32 R10, R9, 0x10, R122 ;  /* 0x00000010090a7825 */ /* 0x001fc800078e007a */
[----:B------:R-:W-:Y:S01]  /*4730*/  FADD.FTZ R93, R93, -UR14 ;  /* 0x8000000e5d5d7e21 */ /* 0x000fe20008010000 */
[----:B------:R-:W-:Y:S01]  /*4740*/  FADD.FTZ R106, R106, -UR14 ;  /* 0x8000000e6a6a7e21 */ /* 0x000fe20008010000 */
[----:B------:R-:W-:Y:S01]  /*4750*/  FFMA.FTZ R2, R2, R77, R79 ;  /* 0x0000004d02027223 */ /* 0x000fe2000001004f */
[----:B------:R-:W-:Y:S01]  /*4760*/  HADD2.F32 R77, -RZ, R68.H1_H1 ;  /* 0x30000044ff4d7230 */ /* 0x000fe20000004100 */
[----:B------:R0:W-:Y:S01]  /*4770*/  STG.E.128 desc[UR12][R10.64], R12 ;  /* 0x0000000c0a007986 */ /* 0x0001e2000c101d0c */
[----:B------:R-:W-:Y:S02]  /*4780*/  HADD2.F32 R79, -RZ, R40.H1_H1 ;  /* 0x30000028ff4f7230 */ /* 0x000fe40000004100 */
[----:B------:R-:W-:Y:S01]  /*4790*/  FADD.FTZ R99, R99, -UR14 ;  /* 0x8000000e63637e21 */ /* 0x000fe20008010000 */
[----:B------:R-:W-:Y:S01]  /*47a0*/  FADD.FTZ R101, R101, -UR14 ;  /* 0x8000000e65657e21 */ /* 0x000fe20008010000 */
[----:B------:R-:W-:Y:S01]  /*47b0*/  FADD.FTZ R100, R100, -UR14 ;  /* 0x8000000e64647e21 */ /* 0x000fe20008010000 */
[----:B------:R-:W-:Y:S01]  /*47c0*/  FADD.FTZ R103, R103, -UR14 ;  /* 0x8000000e67677e21 */ /* 0x000fe20008010000 */
[----:B------:R-:W-:Y:S01]  /*47d0*/  FFMA.FTZ R7, R8, R77, R79 ;  /* 0x0000004d08077223 */ /* 0x000fe2000001004f */
[----:B------:R-:W-:Y:S01]  /*47e0*/  FADD.FTZ R8, R6, -UR14 ;  /* 0x8000000e06087e21 */ /* 0x000fe20008010000 */
[----:B------:R-:W-:-:S02]  /*47f0*/  HADD2.F32 R77, -RZ, R38.H0_H0 ;  /* 0x20000026ff4d7230 */ /* 0x000fc40000004100 */
[----:B------:R-:W-:Y:S01]  /*4800*/  FADD.FTZ R102, R102, -UR14 ;  /* 0x8000000e66667e21 */ /* 0x000fe20008010000 */
[----:B------:R-:W-:Y:S02]  /*4810*/  HADD2.F32 R79, -RZ, R39.H0_H0 ;  /* 0x20000027ff4f7230 */ /* 0x000fe40000004100 */
[----:B------:R-:W-:Y:S01]  /*4820*/  FMUL.FTZ R8, R8, UR22 ;  /* 0x0000001608087c20 */ /* 0x000fe20008410000 */
[----:B------:R-:W-:Y:S01]  /*4830*/  FADD.FTZ R105, R105, -UR14 ;  /* 0x8000000e69697e21 */ /* 0x000fe20008010000 */
[----:B------:R-:W-:Y:S01]  /*4840*/  FADD.FTZ R104, R104, -UR14 ;  /* 0x8000000e68687e21 */ /* 0x000fe20008010000 */
[----:B------:R-:W-:Y:S01]  /*4850*/  FADD.FTZ R113, R113, -UR14 ;  /* 0x8000000e71717e21 */ /* 0x000fe20008010000 */
[----:B------:R-:W-:Y:S01]  /*4860*/  FADD.FTZ R108, R108, -UR14 ;  /* 0x8000000e6c6c7e21 */ /* 0x000fe20008010000 */
[----:B------:R-:W-:Y:S01]  /*4870*/  FADD.FTZ R107, R107, -UR14 ;  /* 0x8000000e6b6b7e21 */ /* 0x000fe20008010000 */
[----:B------:R-:W-:Y:S01]  /*4880*/  FADD.FTZ R110, R110, -UR14 ;  /* 0x8000000e6e6e7e21 */ /* 0x000fe20008010000 */
[----:B0-----:R-:W-:-:S02]  /*4890*/  HADD2.F32 R11, -RZ, R69.H0_H0 ;  /* 0x20000045ff0b7230 */ /* 0x001fc40000004100 */
[----:B------:R-:W-:Y:S01]  /*48a0*/  FADD.FTZ R10, R5, -UR14 ;  /* 0x8000000e050a7e21 */ /* 0x000fe20008010000 */
[----:B------:R-:W-:Y:S02]  /*48b0*/  HADD2.F32 R13, -RZ, R41.H0_H0 ;  /* 0x20000029ff0d7230 */ /* 0x000fe40000004100 */
[----:B------:R-:W-:Y:S01]  /*48c0*/  FADD.FTZ R109, R109, -UR14 ;  /* 0x8000000e6d6d7e21 */ /* 0x000fe20008010000 */
[----:B------:R-:W-:Y:S02]  /*48d0*/  HADD2.F32 R12, -RZ, R64.H1_H1 ;  /* 0x30000040ff0c7230 */ /* 0x000fe40000004100 */
[----:B------:R-:W-:Y:S01]  /*48e0*/  FMUL.FTZ R10, R10, UR22 ;  /* 0x000000160a0a7c20 */ /* 0x000fe20008410000 */
[----:B------:R-:W-:Y:S02]  /*48f0*/  HADD2.F32 R14, -RZ, R36.H1_H1 ;  /* 0x30000024ff0e7230 */ /* 0x000fe40000004100 */
[----:B------:R-:W-:Y:S01]  /*4900*/  FFMA.FTZ R6, R76, R11, R13 ;  /* 0x0000000b4c067223 */ /* 0x000fe2000001000d */
[----:B------:R-:W-:-:S02]  /*4910*/  HADD2.F32 R11, -RZ, R69.H1_H1 ;  /* 0x30000045ff0b7230 */ /* 0x000fc40000004100 */
[----:B------:R-:W-:Y:S01]  /*4920*/  FADD.FTZ R112, R112, -UR14 ;  /* 0x8000000e70707e21 */ /* 0x000fe20008010000 */
[----:B------:R-:W-:Y:S02]  /*4930*/  HADD2.F32 R13, -RZ, R41.H1_H1 ;  /* 0x30000029ff0d7230 */ /* 0x000fe40000004100 */
[----:B------:R-:W-:Y:S01]  /*4940*/  FADD.FTZ R111, R111, -UR14 ;  /* 0x8000000e6f6f7e21 */ /* 0x000fe20008010000 */
[--C-:B------:R-:W-:Y:S02]  /*4950*/  HADD2.F32 R15, -RZ, R37.reuse.H0_H0 ;  /* 0x20000025ff0f7230 */ /* 0x100fe40000004100 */
[----:B------:R-:W-:Y:S01]  /*4960*/  FADD.FTZ R114, R114, -UR14 ;  /* 0x8000000e72727e21 */ /* 0x000fe20008010000 */
[----:B------:R-:W-:Y:S02]  /*4970*/  HADD2.F32 R76, -RZ, R37.H1_H1 ;  /* 0x30000025ff4c7230 */ /* 0x000fe40000004100 */
[----:B------:R-:W-:Y:S01]  /*4980*/  FFMA.FTZ R5, R8, R11, R13 ;  /* 0x0000000b08057223 */ /* 0x000fe2000001000d */
[----:B------:R-:W-:-:S02]  /*4990*/  HADD2.F32 R11, -RZ, R70.H0_H0 ;  /* 0x20000046ff0b7230 */ /* 0x000fc40000004100 */
[----:B------:R-:W-:Y:S01]  /*49a0*/  FADD.FTZ R8, R4, -UR14 ;  /* 0x8000000e04087e21 */ /* 0x000fe20008010000 */
[----:B------:R-:W-:Y:S02]  /*49b0*/  HADD2.F32 R13, -RZ, R42.H0_H0 ;  /* 0x2000002aff0d7230 */ /* 0x000fe40000004100 */
[----:B------:R-:W-:Y:S01]  /*49c0*/  FADD.FTZ R119, R119, -UR14 ;  /* 0x8000000e77777e21 */ /* 0x000fe20008010000 */
[----:B------:R-:W-:Y:S01]  /*49d0*/  FADD.FTZ R98, R98, -UR14 ;  /* 0x8000000e62627e21 */ /* 0x000fe20008010000 */
[----:B------:R-:W-:Y:S01]  /*49e0*/  FMUL.FTZ R8, R8, UR22 ;  /* 0x0000001608087c20 */ /* 0x000fe20008410000 */
[----:B------:R-:W-:Y:S01]  /*49f0*/  FADD.FTZ R89, R89, -UR14 ;  /* 0x8000000e59597e21 */ /* 0x000fe20008010000 */
[----:B------:R-:W-:Y:S01]  /*4a00*/  FFMA.FTZ R4, R10, R11, R13 ;  /* 0x0000000b0a047223 */ /* 0x000fe2000001000d */
[----:B------:R-:W-:Y:S02]  /*4a10*/  HADD2.F32 R11, -RZ, R70.H1_H1 ;  /* 0x30000046ff0b7230 */ /* 0x000fe40000004100 */
[----:B------:R-:W-:Y:S01]  /*4a20*/  FADD.FTZ R10, R3, -UR14 ;  /* 0x8000000e030a7e21 */ /* 0x000fe20008010000 */
[----:B------:R-:W-:-:S02]  /*4a30*/  HADD2.F32 R13, -RZ, R42.H1_H1 ;  /* 0x3000002aff0d7230 */ /* 0x000fc40000004100 */
[----:B------:R-:W-:Y:S01]  /*4a40*/  FMUL.FTZ R98, R98, UR22 ;  /* 0x0000001662627c20 */ /* 0x000fe20008410000 */
[----:B------:R-:W-:Y:S01]  /*4a50*/  FADD.FTZ R116, R116, -UR14 ;  /* 0x8000000e74747e21 */ /* 0x000fe20008010000 */
[----:B------:R-:W-:Y:S01]  /*4a60*/  FMUL.FTZ R10, R10, UR22 ;  /* 0x000000160a0a7c20 */ /* 0x000fe20008410000 */
[----:B------:R-:W-:Y:S01]  /*4a70*/  FMUL.FTZ R89, R89, UR22 ;  /* 0x0000001659597c20 */ /* 0x000fe20008410000 */
[----:B------:R-:W-:Y:S01]  /*4a80*/  FFMA.FTZ R3, R8, R11, R13 ;  /* 0x0000000b08037223 */ /* 0x000fe2000001000d */
[----:B------:R-:W-:Y:S02]  /*4a90*/  HADD2.F32 R11, -RZ, R71.H0_H0 ;  /* 0x20000047ff0b7230 */ /* 0x000fe40000004100 */
[----:B------:R-:W-:Y:S01]  /*4aa0*/  FADD.FTZ R8, R0, -UR14 ;  /* 0x8000000e00087e21 */ /* 0x000fe20008010000 */
[----:B------:R-:W-:Y:S02]  /*4ab0*/  HADD2.F32 R13, -RZ, R43.H0_H0 ;  /* 0x2000002bff0d7230 */ /* 0x000fe40000004100 */
[----:B------:R-:W-:Y:S01]  /*4ac0*/  FADD.FTZ R115, R115, -UR14 ;  /* 0x8000000e73737e21 */ /* 0x000fe20008010000 */
[----:B------:R-:W-:Y:S01]  /*4ad0*/  FADD.FTZ R118, R118, -UR14 ;  /* 0x8000000e76767e21 */ /* 0x000fe20008010000 */
[----:B------:R-:W-:Y:S01]  /*4ae0*/  FMUL.FTZ R8, R8, UR22 ;  /* 0x0000001608087c20 */ /* 0x000fe20008410000 */
[----:B------:R-:W-:Y:S01]  /*4af0*/  FADD.FTZ R117, R117, -UR14 ;  /* 0x8000000e75757e21 */ /* 0x000fe20008010000 */
[----:B------:R-:W-:Y:S01]  /*4b00*/  FFMA.FTZ R0, R10, R11, R13 ;  /* 0x0000000b0a007223 */ /* 0x000fe2000001000d */
[----:B------:R-:W-:-:S02]  /*4b10*/  HADD2.F32 R11, -RZ, R71.H1_H1 ;  /* 0x30000047ff0b7230 */ /* 0x000fc40000004100 */
[----:B------:R-:W-:Y:S01]  /*4b20*/  FMUL.FTZ R10, R85, UR22 ;  /* 0x00000016550a7c20 */ /* 0x000fe20008410000 */
[----:B------:R-:W-:Y:S02]  /*4b30*/  HADD2.F32 R13, -RZ, R43.H1_H1 ;  /* 0x3000002bff0d7230 */ /* 0x000fe40000004100 */
[----:B------:R-:W-:Y:S01]  /*4b40*/  FMUL.FTZ R85, R91, UR22 ;  /* 0x000000165b557c20 */ /* 0x000fe20008410000 */
[----:B------:R-:W-:Y:S01]  /*4b50*/  FMUL.FTZ R91, R93, UR22 ;  /* 0x000000165d5b7c20 */ /* 0x000fe20008410000 */
[----:B------:R-:W-:Y:S01]  /*4b60*/  FMUL.FTZ R93, R99, UR22 ;  /* 0x00000016635d7c20 */ /* 0x000fe20008410000 */
[----:B------:R-:W-:Y:S01]  /*4b70*/  FMUL.FTZ R99, R105, UR22 ;  /* 0x0000001669637c20 */ /* 0x000fe20008410000 */
[----:B------:R-:W-:Y:S01]  /*4b80*/  FFMA.FTZ R8, R8, R11, R13 ;  /* 0x0000000b08087223 */ /* 0x000fe2000001000d */
[----:B------:R-:W-:Y:S02]  /*4b90*/  HADD2.F32 R11, -RZ, R64.H0_H0 ;  /* 0x20000040ff0b7230 */ /* 0x000fe40000004100 */
[----:B------:R-:W-:Y:S01]  /*4ba0*/  FMUL.FTZ R105, R109, UR22 ;  /* 0x000000166d697c20 */ /* 0x000fe20008410000 */
[----:B------:R-:W-:-:S02]  /*4bb0*/  HADD2.F32 R13, -RZ, R36.H0_H0 ;  /* 0x20000024ff0d7230 */ /* 0x000fc40000004100 */
[----:B------:R-:W-:Y:S01]  /*4bc0*/  FMUL.FTZ R109, R119, UR22 ;  /* 0x00000016776d7c20 */ /* 0x000fe20008410000 */
[----:B------:R-:W-:Y:S02]  /*4bd0*/  FADD.FTZ R120, R120, -UR14 ;  /* 0x8000000e78787e21 */ /* 0x000fe40008010000 */
[----:B------:R-:W-:Y:S01]  /*4be0*/  FFMA.FTZ R10, R10, R11, R13 ;  /* 0x0000000b0a0a7223 */ /* 0x000fe2000001000d */
[----:B------:R-:W-:Y:S01]  /*4bf0*/  FMUL.FTZ R11, R81, UR22 ;  /* 0x00000016510b7c20 */ /* 0x000fe20008410000 */
[--C-:B------:R-:W-:Y:S02]  /*4c00*/  HADD2.F32 R13, -RZ, R65.reuse.H0_H0 ;  /* 0x20000041ff0d7230 */ /* 0x100fe40000004100 */
[----:B------:R-:W-:Y:S02]  /*4c10*/  HADD2.F32 R81, -RZ, R60.H1_H1 ;  /* 0x3000003cff517230 */ /* 0x000fe40000004100 */
[----:B------:R-:W-:Y:S01]  /*4c20*/  FFMA.FTZ R11, R11, R12, R14 ;  /* 0x0000000c0b0b7223 */ /* 0x000fe2000001000e */
[----:B------:R-:W-:Y:S01]  /*4c30*/  FMUL.FTZ R12, R82, UR22 ;  /* 0x00000016520c7c20 */ /* 0x000fe20008410000 */
[----:B------:R-:W-:-:S02]  /*4c40*/  HADD2.F32 R14, -RZ, R65.H1_H1 ;  /* 0x30000041ff0e7230 */ /* 0x000fc40000004100 */
[----:B------:R-:W-:Y:S02]  /*4c50*/  HADD2.F32 R82, -RZ, R39.H1_H1 ;  /* 0x30000027ff527230 */ /* 0x000fe40000004100 */
[----:B------:R-:W-:Y:S01]  /*4c60*/  FFMA.FTZ R12, R12, R13, R15 ;  /* 0x0000000d0c0c7223 */ /* 0x000fe2000001000f */
[----:B------:R-:W-:Y:S01]  /*4c70*/  FMUL.FTZ R13, R83, UR22 ;  /* 0x00000016530d7c20 */ /* 0x000fe20008410000 */
[----:B------:R-:W-:Y:S02]  /*4c80*/  HADD2.F32 R15, -RZ, R66.H0_H0 ;  /* 0x20000042ff0f7230 */ /* 0x000fe40000004100 */
[----:B------:R-:W-:Y:S02]  /*4c90*/  HADD2.F32 R83, -RZ, R32.H1_H1 ;  /* 0x30000020ff537230 */ /* 0x000fe40000004100 */
[----:B------:R-:W-:Y:S01]  /*4ca0*/  FFMA.FTZ R13, R13, R14, R76 ;  /* 0x0000000e0d0d7223 */ /* 0x000fe2000001004c */
[----:B------:R-:W-:Y:S01]  /*4cb0*/  FMUL.FTZ R14, R88, UR22 ;  /* 0x00000016580e7c20 */ /* 0x000fe20008410000 */
[----:B------:R-:W-:-:S02]  /*4cc0*/  HADD2.F32 R76, -RZ, R66.H1_H1 ;  /* 0x30000042ff4c7230 */ /* 0x000fc40000004100 */
[----:B------:R-:W-:Y:S01]  /*4cd0*/  FMUL.FTZ R88, R95, UR22 ;  /* 0x000000165f587c20 */ /* 0x000fe20008410000 */
[----:B------:R-:W-:Y:S01]  /*4ce0*/  FMUL.FTZ R95, R100, UR22 ;  /* 0x00000016645f7c20 */ /* 0x000fe20008410000 */
[----:B------:R-:W-:Y:S01]  /*4cf0*/  FFMA.FTZ R14, R14, R15, R77 ;  /* 0x0000000f0e0e7223 */ /* 0x000fe2000001004d */
[----:B------:R-:W-:Y:S01]  /*4d00*/  FMUL.FTZ R15, R87, UR22 ;  /* 0x00000016570f7c20 */ /* 0x000fe20008410000 */
[--C-:B------:R-:W-:Y:S02]  /*4d10*/  HADD2.F32 R77, -RZ, R67.reuse.H0_H0 ;  /* 0x20000043ff4d7230 */ /* 0x100fe40000004100 */
[----:B------:R-:W-:Y:S01]  /*4d20*/  FMUL.FTZ R87, R96, UR22 ;  /* 0x0000001660577c20 */ /* 0x000fe20008410000 */
[----:B------:R-:W-:Y:S01]  /*4d30*/  FMUL.FTZ R96, R103, UR22 ;  /* 0x0000001667607c20 */ /* 0x000fe20008410000 */
[----:B------:R-:W-:Y:S01]  /*4d40*/  FFMA.FTZ R15, R15, R76, R80 ;  /* 0x0000004c0f0f7223 */ /* 0x000fe20000010050 */
[----:B------:R-:W-:Y:S01]  /*4d50*/  FMUL.FTZ R76, R86, UR22 ;  /* 0x00000016564c7c20 */ /* 0x000fe20008410000 */
[----:B------:R-:W-:-:S02]  /*4d60*/  HADD2.F32 R80, -RZ, R67.H1_H1 ;  /* 0x30000043ff507230 */ /* 0x000fc40000004100 */
[----:B------:R-:W-:Y:S01]  /*4d70*/  FMUL.FTZ R86, R90, UR22 ;  /* 0x000000165a567c20 */ /* 0x000fe20008410000 */
[----:B------:R-:W-:Y:S01]  /*4d80*/  FMUL.FTZ R90, R94, UR22 ;  /* 0x000000165e5a7c20 */ /* 0x000fe20008410000 */
[----:B------:R-:W-:Y:S01]  /*4d90*/  FFMA.FTZ R76, R76, R77, R79 ;  /* 0x0000004d4c4c7223 */ /* 0x000fe2000001004f */
[----:B------:R-:W-:Y:S01]  /*4da0*/  FMUL.FTZ R77, R84, UR22 ;  /* 0x00000016544d7c20 */ /* 0x000fe20008410000 */
[----:B------:R-:W-:Y:S01]  /*4db0*/  FMUL.FTZ R79, R97, UR22 ;  /* 0x00000016614f7c20 */ /* 0x000fe20008410000 */
[----:B------:R-:W-:Y:S01]  /*4dc0*/  FMUL.FTZ R84, R92, UR22 ;  /* 0x000000165c547c20 */ /* 0x000fe20008410000 */
[----:B------:R-:W-:Y:S01]  /*4dd0*/  FMUL.FTZ R92, R106, UR22 ;  /* 0x000000166a5c7c20 */ /* 0x000fe20008410000 */
[----:B------:R-:W-:Y:S01]  /*4de0*/  FFMA.FTZ R77, R77, R80, R82 ;  /* 0x000000504d4d7223 */ /* 0x000fe20000010052 */
[----:B------:R-:W-:Y:S02]  /*4df0*/  HADD2.F32 R80, -RZ, R60.H0_H0 ;  /* 0x2000003cff507230 */ /* 0x000fe40000004100 */
[----:B------:R-:W-:Y:S01]  /*4e00*/  FFMA.FTZ R84, R84, R81, R83 ;  /* 0x0000005154547223 */ /* 0x000fe20000010053 */
[----:B------:R-:W-:-:S02]  /*4e10*/  HADD2.F32 R82, -RZ, R32.H0_H0 ;  /* 0x20000020ff527230 */ /* 0x000fc40000004100 */
[----:B------:R-:W-:Y:S01]  /*4e20*/  FMUL.FTZ R94, R101, UR22 ;  /* 0x00000016655e7c20 */ /* 0x000fe20008410000 */
[----:B------:R-:W-:Y:S02]  /*4e30*/  HADD2.F32 R81, -RZ, R61.H1_H1 ;  /* 0x3000003dff517230 */ /* 0x000fe40000004100 */
[----:B------:R-:W-:Y:S01]  /*4e40*/  FMUL.FTZ R97, R102, UR22 ;  /* 0x0000001666617c20 */ /* 0x000fe20008410000 */
[----:B------:R-:W-:Y:S02]  /*4e50*/  HADD2.F32 R83, -RZ, R33.H1_H1 ;  /* 0x30000021ff537230 */ /* 0x000fe40000004100 */
[----:B------:R-:W-:Y:S01]  /*4e60*/  FFMA.FTZ R79, R79, R80, R82 ;  /* 0x000000504f4f7223 */ /* 0x000fe20000010052 */
[----:B------:R-:W-:Y:S02]  /*4e70*/  HADD2.F32 R80, -RZ, R61.H0_H0 ;  /* 0x2000003dff507230 */ /* 0x000fe40000004100 */
[----:B------:R-:W-:Y:S01]  /*4e80*/  FMUL.FTZ R100, R104, UR22 ;  /* 0x0000001668647c20 */ /* 0x000fe20008410000 */
[----:B------:R-:W-:-:S02]  /*4e90*/  HADD2.F32 R82, -RZ, R33.H0_H0 ;  /* 0x20000021ff527230 */ /* 0x000fc40000004100 */
[----:B------:R-:W-:Y:S01]  /*4ea0*/  FFMA.FTZ R86, R86, R81, R83 ;  /* 0x0000005156567223 */ /* 0x000fe20000010053 */
        /* <DEDUP_REMOVED lines=8> */
[----:B------:R-:W-:Y:S02]  /*4f30*/  HADD2.F32 R81, -RZ, R63.H0_H0 ;  /* 0x2000003fff517230 */ /* 0x000fe40000004100 */
[----:B------:R-:W-:Y:S01]  /*4f40*/  FMUL.FTZ R103, R107, UR22 ;  /* 0x000000166b677c20 */ /* 0x000fe20008410000 */
[----:B------:R-:W-:Y:S02]  /*4f50*/  HADD2.F32 R83, -RZ, R35.H0_H0 ;  /* 0x20000023ff537230 */ /* 0x000fe40000004100 */
[----:B------:R-:W-:Y:S01]  /*4f60*/  FFMA.FTZ R87, R87, R80, R82 ;  /* 0x0000005057577223 */ /* 0x000fe20000010052 */
[----:B------:R-:W-:Y:S02]  /*4f70*/  HADD2.F32 R80, -RZ, R63.H1_H1 ;  /* 0x3000003fff507230 */ /* 0x000fe40000004100 */
[----:B------:R-:W-:Y:S01]  /*4f80*/  FMUL.FTZ R104, R110, UR22 ;  /* 0x000000166e687c20 */ /* 0x000fe20008410000 */
[----:B------:R-:W-:-:S02]  /*4f90*/  HADD2.F32 R82, -RZ, R35.H1_H1 ;  /* 0x30000023ff527230 */ /* 0x000fc40000004100 */
        /* <DEDUP_REMOVED lines=25> */
[----:B------:R-:W-:Y:S01]  /*5130*/  HADD2.F32 R81, -RZ, R59.H1_H1 ;  /* 0x3000003bff517230 */ /* 0x000fe20000004100 */
[----:B------:R-:W-:Y:S01]  /*5140*/  F2FP.F16.F32.PACK_AB R91, R91, R90 ;  /* 0x0000005a5b5b723e */ /* 0x000fe200000000ff */
[----:B------:R-:W-:Y:S02]  /*5150*/  HADD2.F32 R83, -RZ, R31.H1_H1 ;  /* 0x3000001fff537230 */ /* 0x000fe40000004100 */
[----:B------:R-:W-:Y:S01]  /*5160*/  FFMA.FTZ R97, R97, R80, R82 ;  /* 0x0000005061617223 */ /* 0x000fe20000010052 */
[----:B------:R-:W-:Y:S01]  /*5170*/  HADD2.F32 R80, -RZ, R59.H0_H0 ;  /* 0x2000003bff507230 */ /* 0x000fe20000004100 */
[----:B------:R-:W-:Y:S01]  /*5180*/  F2FP.F16.F32.PACK_AB R90, R88, R87 ;  /* 0x00000057585a723e */ /* 0x000fe200000000ff */
[----:B------:R-:W-:Y:S02]  /*5190*/  HADD2.F32 R82, -RZ, R31.H0_H0 ;  /* 0x2000001fff527230 */ /* 0x000fe40000004100 */
[----:B------:R-:W-:Y:S01]  /*51a0*/  FFMA.FTZ R100, R100, R81, R83 ;  /* 0x0000005164647223 */ /* 0x000fe20000010053 */
[----:B------:R-:W-:Y:S01]  /*51b0*/  HADD2.F32 R81, -RZ, R52.H1_H1 ;  /* 0x30000034ff517230 */ /* 0x000fe20000004100 */
[----:B------:R-:W-:Y:S01]  /*51c0*/  F2FP.F16.F32.PACK_AB R88, R84, R79 ;  /* 0x0000004f5458723e */ /* 0x000fe200000000ff */
[----:B------:R-:W-:-:S02]  /*51d0*/  HADD2.F32 R83, -RZ, R24.H1_H1 ;  /* 0x30000018ff537230 */ /* 0x000fc40000004100 */
[----:B------:R-:W-:Y:S01]  /*51e0*/  FFMA.FTZ R99, R99, R80, R82 ;  /* 0x0000005063637223 */ /* 0x000fe20000010052 */
[----:B------:R-:W-:Y:S02]  /*51f0*/  HADD2.F32 R80, -RZ, R52.H0_H0 ;  /* 0x20000034ff507230 */ /* 0x000fe40000004100 */
[----:B------:R-:W-:Y:S02]  /*5200*/  HADD2.F32 R82, -RZ, R24.H0_H0 ;  /* 0x20000018ff527230 */ /* 0x000fe40000004100 */
[----:B------:R-:W-:Y:S01]  /*5210*/  FFMA.FTZ R102, R102, R81, R83 ;  /* 0x0000005166667223 */ /* 0x000fe20000010053 */
[----:B------:R-:W-:Y:S01]  /*5220*/  HADD2.F32 R81, -RZ, R53.H1_H1 ;  /* 0x30000035ff517230 */ /* 0x000fe20000004100 */
[----:B------:R-:W-:Y:S01]  /*5230*/  F2FP.F16.F32.PACK_AB R99, R100, R99 ;  /* 0x000000636463723e */ /* 0x000fe200000000ff */
[----:B------:R-:W-:Y:S02]  /*5240*/  HADD2.F32 R83, -RZ, R25.H1_H1 ;  /* 0x30000019ff537230 */ /* 0x000fe40000004100 */
[----:B------:R-:W-:Y:S01]  /*5250*/  FFMA.FTZ R101, R101, R80, R82 ;  /* 0x0000005065657223 */ /* 0x000fe20000010052 */
[----:B------:R-:W-:-:S02]  /*5260*/  HADD2.F32 R80, -RZ, R53.H0_H0 ;  /* 0x20000035ff507230 */ /* 0x000fc40000004100 */
[----:B------:R-:W-:Y:S02]  /*5270*/  HADD2.F32 R82, -RZ, R25.H0_H0 ;  /* 0x20000019ff527230 */ /* 0x000fe40000004100 */
[----:B------:R-:W-:Y:S01]  /*5280*/  FFMA.FTZ R104, R104, R81, R83 ;  /* 0x0000005168687223 */ /* 0x000fe20000010053 */
[----:B------:R-:W-:Y:S02]  /*5290*/  HADD2.F32 R81, -RZ, R54.H1_H1 ;  /* 0x30000036ff517230 */ /* 0x000fe40000004100 */
[----:B------:R-:W-:Y:S02]  /*52a0*/  HADD2.F32 R83, -RZ, R26.H1_H1 ;  /* 0x3000001aff537230 */ /* 0x000fe40000004100 */
[----:B------:R-:W-:Y:S01]  /*52b0*/  FFMA.FTZ R103, R103, R80, R82 ;  /* 0x0000005067677223 */ /* 0x000fe20000010052 */
[----:B------:R-:W-:Y:S02]  /*52c0*/  HADD2.F32 R80, -RZ, R54.H0_H0 ;  /* 0x20000036ff507230 */ /* 0x000fe40000004100 */
[----:B------:R-:W-:-:S02]  /*52d0*/  HADD2.F32 R82, -RZ, R26.H0_H0 ;  /* 0x2000001aff527230 */ /* 0x000fc40000004100 */
[----:B------:R-:W-:Y:S01]  /*52e0*/  FFMA.FTZ R106, R106, R81, R83 ;  /* 0x000000516a6a7223 */ /* 0x000fe20000010053 */
[----:B------:R-:W-:Y:S02]  /*52f0*/  HADD2.F32 R81, -RZ, R55.H1_H1 ;  /* 0x30000037ff517230 */ /* 0x000fe40000004100 */
[----:B------:R-:W-:Y:S02]  /*5300*/  HADD2.F32 R83, -RZ, R27.H1_H1 ;  /* 0x3000001bff537230 */ /* 0x000fe40000004100 */
[----:B------:R-:W-:Y:S01]  /*5310*/  FFMA.FTZ R105, R105, R80, R82 ;  /* 0x0000005069697223 */ /* 0x000fe20000010052 */
[----:B------:R-:W-:Y:S02]  /*5320*/  HADD2.F32 R80, -RZ, R55.H0_H0 ;  /* 0x20000037ff507230 */ /* 0x000fe40000004100 */
[----:B------:R-:W-:Y:S02]  /*5330*/  HADD2.F32 R82, -RZ, R27.H0_H0 ;  /* 0x2000001bff527230 */ /* 0x000fe40000004100 */
[----:B------:R-:W-:Y:S01]  /*5340*/  FFMA.FTZ R108, R108, R81, R83 ;  /* 0x000000516c6c7223 */ /* 0x000fe20000010053 */
[----:B------:R-:W-:Y:S01]  /*5350*/  HADD2.F32 R81, -RZ, R48.H1_H1 ;  /* 0x30000030ff517230 */ /* 0x000fe20000004100 */
[----:B------:R-:W-:Y:S01]  /*5360*/  F2FP.F16.F32.PACK_AB R106, R106, R105 ;  /* 0x000000696a6a723e */ /* 0x000fe200000000ff */
[----:B------:R-:W-:-:S02]  /*5370*/  HADD2.F32 R83, -RZ, R20.H1_H1 ;  /* 0x30000014ff537230 */ /* 0x000fc40000004100 */
[----:B------:R-:W-:Y:S01]  /*5380*/  FFMA.FTZ R107, R107, R80, R82 ;  /* 0x000000506b6b7223 */ /* 0x000fe20000010052 */
[----:B------:R-:W-:Y:S01]  /*5390*/  HADD2.F32 R80, -RZ, R48.H0_H0 ;  /* 0x20000030ff507230 */ /* 0x000fe20000004100 */
[----:B------:R-:W-:Y:S01]  /*53a0*/  F2FP.F16.F32.PACK_AB R105, R104, R103 ;  /* 0x000000676869723e */ /* 0x000fe200000000ff */
[----:B------:R-:W-:Y:S02]  /*53b0*/  HADD2.F32 R82, -RZ, R20.H0_H0 ;  /* 0x20000014ff527230 */ /* 0x000fe40000004100 */
[----:B------:R-:W-:Y:S01]  /*53c0*/  FFMA.FTZ R110, R98, R81, R83 ;  /* 0x00000051626e7223 */ /* 0x000fe20000010053 */
[----:B------:R-:W-:Y:S01]  /*53d0*/  HADD2.F32 R81, -RZ, R49.H1_H1 ;  /* 0x30000031ff517230 */ /* 0x000fe20000004100 */
[----:B------:R-:W-:Y:S01]  /*53e0*/  F2FP.F16.F32.PACK_AB R98, R97, R96 ;  /* 0x000000606162723e */ /* 0x000fe200000000ff */
[----:B------:R-:W-:Y:S02]  /*53f0*/  HADD2.F32 R83, -RZ, R21.H1_H1 ;  /* 0x30000015ff537230 */ /* 0x000fe40000004100 */
[----:B------:R-:W-:Y:S01]  /*5400*/  FFMA.FTZ R109, R109, R80, R82 ;  /* 0x000000506d6d7223 */ /* 0x000fe20000010052 */
[----:B------:R-:W-:Y:S01]  /*5410*/  HADD2.F32 R80, -RZ, R49.H0_H0 ;  /* 0x20000031ff507230 */ /* 0x000fe20000004100 */
[----:B------:R-:W-:Y:S01]  /*5420*/  F2FP.F16.F32.PACK_AB R97, R95, R94 ;  /* 0x0000005e5f61723e */ /* 0x000fe200000000ff */
[----:B------:R-:W-:-:S02]  /*5430*/  HADD2.F32 R82, -RZ, R21.H0_H0 ;  /* 0x20000015ff527230 */ /* 0x000fc40000004100 */
        /* <DEDUP_REMOVED lines=9> */
[----:B------:R-:W-:Y:S01]  /*54d0*/  F2FP.F16.F32.PACK_AB R81, R5, R6 ;  /* 0x000000060551723e */ /* 0x000fe200000000ff */
[--C-:B------:R-:W-:Y:S01]  /*54e0*/  HADD2.F32 R89, -RZ, R51.reuse.H1_H1 ;  /* 0x30000033ff597230 */ /* 0x100fe20000004100 */
[----:B------:R-:W-:Y:S01]  /*54f0*/  IADD3 R5, PT, PT, R9, 0x80, RZ ;  /* 0x0000008009057810 */ /* 0x000fe20007ffe0ff */
[----:B------:R-:W-:Y:S01]  /*5500*/  FFMA.FTZ R113, R113, R80, R82 ;  /* 0x0000005071717223 */ /* 0x000fe20000010052 */
[----:B------:R-:W-:Y:S01]  /*5510*/  F2FP.F16.F32.PACK_AB R82, R3, R4 ;  /* 0x000000040352723e */ /* 0x000fe200000000ff */
[----:B------:R-:W-:Y:S01]  /*5520*/  HADD2.F32 R3, -RZ, R51.H0_H0 ;  /* 0x20000033ff037230 */ /* 0x000fe20000004100 */
[----:B------:R-:W-:Y:S01]  /*5530*/  F2FP.F16.F32.PACK_AB R80, R7, R2 ;  /* 0x000000020750723e */ /* 0x000fe200000000ff */
[--C-:B------:R-:W-:Y:S01]  /*5540*/  HADD2.F32 R7, -RZ, R23.reuse.H0_H0 ;  /* 0x20000017ff077230 */ /* 0x100fe20000004100 */
[----:B------:R-:W-:Y:S01]  /*5550*/  F2FP.F16.F32.PACK_AB R83, R8, R0 ;  /* 0x000000000853723e */ /* 0x000fe200000000ff */
[----:B------:R-:W-:-:S02]  /*5560*/  HADD2.F32 R115, -RZ, R23.H1_H1 ;  /* 0x30000017ff737230 */ /* 0x000fc40000004100 */
[----:B------:R-:W-:Y:S01]  /*5570*/  FMUL.FTZ R2, R117, UR22 ;  /* 0x0000001675027c20 */ /* 0x000fe20008410000 */
[----:B------:R-:W-:Y:S01]  /*5580*/  FMUL.FTZ R0, R120, UR22 ;  /* 0x0000001678007c20 */ /* 0x000fe20008410000 */
[----:B------:R-:W-:Y:S01]  /*5590*/  IMAD.WIDE.U32 R4, R5, 0x10, R122 ;  /* 0x0000001005047825 */ /* 0x000fe200078e007a */
[----:B------:R-:W-:-:S03]  /*55a0*/  IADD3 R117, PT, PT, R9, 0x100, RZ ;  /* 0x0000010009757810 */ /* 0x000fc60007ffe0ff */
[----:B------:R-:W-:Y:S01]  /*55b0*/  FFMA.FTZ R2, R2, R3, R7 ;  /* 0x0000000302027223 */ /* 0x000fe20000010007 */
[----:B------:R-:W-:Y:S01]  /*55c0*/  FFMA.FTZ R0, R0, R89, R115 ;  /* 0x0000005900007223 */ /* 0x000fe20000010073 */
[C---:B------:R-:W-:Y:S01]  /*55d0*/  IADD3 R7, PT, PT, R9.reuse, 0x200, RZ ;  /* 0x0000020009077810 */ /* 0x040fe20007ffe0ff */
[----:B------:R0:W-:Y:S01]  /*55e0*/  STG.E.128 desc[UR12][R4.64], R80 ;  /* 0x0000005004007986 */ /* 0x0001e2000c101d0c */
[----:B------:R-:W-:Y:S01]  /*55f0*/  IADD3 R89, PT, PT, R9, 0x280, RZ ;  /* 0x0000028009597810 */ /* 0x000fe20007ffe0ff */
[--C-:B------:R-:W-:Y:S01]  /*5600*/  IMAD.WIDE.U32 R116, R117, 0x10, R122.reuse ;  /* 0x0000001075747825 */ /* 0x100fe200078e007a */
[C---:B------:R-:W-:Y:S02]  /*5610*/  IADD3 R3, PT, PT, R9.reuse, 0x180, RZ ;  /* 0x0000018009037810 */ /* 0x040fe40007ffe0ff */
[----:B------:R-:W-:Y:S01]  /*5620*/  IADD3 R115, PT, PT, R9, 0x300, RZ ;  /* 0x0000030009737810 */ /* 0x000fe20007ffe0ff */
[----:B------:R-:W-:Y:S01]  /*5630*/  IMAD.WIDE.U32 R8, R89, 0x10, R122 ;  /* 0x0000001059087825 */ /* 0x000fe200078e007a */
[----:B------:R-:W-:-:S02]  /*5640*/  F2FP.F16.F32.PACK_AB R6, R15, R14 ;  /* 0x0000000e0f06723e */ /* 0x000fc400000000ff */
[----:B------:R-:W-:Y:S02]  /*5650*/  F2FP.F16.F32.PACK_AB R89, R86, R85 ;  /* 0x000000555659723e */ /* 0x000fe400000000ff */
[----:B------:R-:W-:Y:S02]  /*5660*/  F2FP.F16.F32.PACK_AB R114, R113, R114 ;  /* 0x000000727172723e */ /* 0x000fe400000000ff */
[----:B------:R-:W-:Y:S02]  /*5670*/  F2FP.F16.F32.PACK_AB R104, R102, R101 ;  /* 0x000000656668723e */ /* 0x000fe400000000ff */
[----:B------:R-:W-:Y:S02]  /*5680*/  F2FP.F16.F32.PACK_AB R113, R112, R111 ;  /* 0x0000006f7071723e */ /* 0x000fe400000000ff */
[----:B------:R-:W-:Y:S01]  /*5690*/  F2FP.F16.F32.PACK_AB R112, R110, R109 ;  /* 0x0000006d6e70723e */ /* 0x000fe200000000ff */
[----:B0-----:R-:W-:Y:S01]  /*56a0*/  IMAD.WIDE.U32 R80, R7, 0x10, R122 ;  /* 0x0000001007507825 */ /* 0x001fe200078e007a */
[----:B------:R-:W-:-:S02]  /*56b0*/  F2FP.F16.F32.PACK_AB R7, R77, R76 ;  /* 0x0000004c4d07723e */ /* 0x000fc400000000ff */
[----:B------:R-:W-:Y:S01]  /*56c0*/  F2FP.F16.F32.PACK_AB R5, R13, R12 ;  /* 0x0000000c0d05723e */ /* 0x000fe200000000ff */
[----:B------:R-:W-:Y:S01]  /*56d0*/  IMAD.WIDE.U32 R82, R3, 0x10, R122 ;  /* 0x0000001003527825 */ /* 0x000fe200078e007a */
[----:B------:R-:W-:-:S03]  /*56e0*/  F2FP.F16.F32.PACK_AB R4, R11, R10 ;  /* 0x0000000a0b04723e */ /* 0x000fc600000000ff */
[----:B------:R-:W-:Y:S01]  /*56f0*/  IMAD.WIDE.U32 R122, R115, 0x10, R122 ;  /* 0x00000010737a7825 */ /* 0x000fe200078e007a */
[----:B------:R-:W-:Y:S01]  /*5700*/  F2FP.F16.F32.PACK_AB R115, R0, R2 ;  /* 0x000000020073723e */ /* 0x000fe200000000ff */
[----:B------:R1:W-:Y:S04]  /*5710*/  STG.E.128 desc[UR12][R116.64], R4 ;  /* 0x0000000474007986 */ /* 0x0003e8000c101d0c */
[----:B------:R1:W-:Y:S04]  /*5720*/  STG.E.128 desc[UR12][R82.64], R88 ;  /* 0x0000005852007986 */ /* 0x0003e8000c101d0c */
[----:B------:R1:W-:Y:S04]  /*5730*/  STG.E.128 desc[UR12][R80.64], R96 ;  /* 0x0000006050007986 */ /* 0x0003e8000c101d0c */
[----:B------:R1:W-:Y:S04]  /*5740*/  STG.E.128 desc[UR12][R8.64], R104 ;  /* 0x0000006808007986 */ /* 0x0003e8000c101d0c */
[----:B------:R1:W-:Y:S02]  /*5750*/  STG.E.128 desc[UR12][R122.64], R112 ;  /* 0x000000707a007986 */ /* 0x0003e4000c101d0c */
.L_x_4835:
[----:B------:R-:W-:Y:S02]  /*5760*/  UIADD3 UR7, UPT, UPT, UR7, UR20, URZ ;  /* 0x0000001407077290 */ /* 0x000fe4000fffe0ff */
[----:B------:R-:W-:Y:S02]  /*5770*/  UPLOP3.LUT UP1, UPT, UPT, UPT, UP1, 0x40, 0x4 ;  /* 0x000000000004789c */ /* 0x000fe40003f2e810 */
[----:B------:R-:W-:-:S09]  /*5780*/  UISETP.GE.AND UP0, UPT, UR7, UR21, UPT ;  /* 0x000000150700728c */ /* 0x000fd2000bf06270 */
[----:B------:R-:W-:Y:S05]  /*5790*/  BRA.U !UP0, `(.L_x_4836) ;  /* 0xffffffad080c7547 */ /* 0x000fea000b83ffff */
[----:B------:R-:W-:Y:S05]  /*57a0*/  EXIT ;  /* 0x000000000000794d */ /* 0x000fea0003800000 */
.L_x_4837:
        /* <DEDUP_REMOVED lines=13> */
.L_x_42310:


//--------------------- .text._ZN10layer_norm13ln_fwd_kernelINS_13Kernel_traitsI6__halfS2_S2_S2_fjLj7168ELj1ELj1ELj4ELj16ENS_18Kernel_traits_baseILj7168ES2_S2_S2_S2_fjLj128EEEEELb0ELb1ELb0ELb0EEEvNS_9FwdParamsE --------------------------
	.section	.text._ZN10layer_norm13ln_fwd_kernelINS_13Kernel_traitsI6__halfS2_S2_S2_fjLj7168ELj1ELj1ELj4ELj16ENS_18Kernel_traits_baseILj7168ES2_S2_S2_S2_fjLj128EEEEELb0ELb1ELb0ELb0EEEvNS_9FwdParamsE,"ax",@progbits
	.align	128
        .global         _ZN10layer_norm13ln_fwd_kernelINS_13Kernel_traitsI6__halfS2_S2_S2_fjLj7168ELj1ELj1ELj4ELj16ENS_18Kernel_traits_baseILj7168ES2_S2_S2_S2_fjLj128EEEEELb0ELb1ELb0ELb0EEEvNS_9FwdParamsE
        .type           _ZN10layer_norm13ln_fwd_kernelINS_13Kernel_traitsI6__halfS2_S2_S2_fjLj7168ELj1ELj1ELj4ELj16ENS_18Kernel_traits_baseILj7168ES2_S2_S2_S2_fjLj128EEEEELb0ELb1ELb0ELb0EEEvNS_9FwdParamsE,@function
        .size           _ZN10layer_norm13ln_fwd_kernelINS_13Kernel_traitsI6__halfS2_S2_S2_fjLj7168ELj1ELj1ELj4ELj16ENS_18Kernel_traits_baseILj7168ES2_S2_S2_S2_fjLj128EEEEELb0ELb1ELb0ELb0EEEvNS_9FwdParamsE,(.L_x_42311 - _ZN10layer_norm13ln_fwd_kernelINS_13Kernel_traitsI6__halfS2_S2_S2_fjLj7168ELj1ELj1ELj4ELj16ENS_18Kernel_traits_baseILj7168ES2_S2_S2_S2_fjLj128EEEEELb0ELb1ELb0ELb0EEEvNS_9FwdParamsE)
        .other          _ZN10layer_norm13ln_fwd_kernelINS_13Kernel_traitsI6__halfS2_S2_S2_fjLj7168ELj1ELj1ELj4ELj16ENS_18Kernel_traits_baseILj7168ES2_S2_S2_S2_fjLj128EEEEELb0ELb1ELb0ELb0EEEvNS_9FwdParamsE,@"STO_CUDA_ENTRY STV_DEFAULT"
_ZN10layer_norm13ln_fwd_kernelINS_13Kernel_traitsI6__halfS2_S2_S2_fjLj7168ELj1ELj1ELj4ELj16ENS_18Kernel_traits_baseILj7168ES2_S2_S2_S2_fjLj128EEEEELb0ELb1ELb0ELb0EEEvNS_9FwdParamsE:
.text._ZN10layer_norm13ln_fwd_kernelINS_13Kernel_traitsI6__halfS2_S2_S2_fjLj7168ELj1ELj1ELj4ELj16ENS_18Kernel_traits_baseILj7168ES2_S2_S2_S2_fjLj128EEEEELb0ELb1ELb0ELb0EEEvNS_9FwdParamsE:
[----:B------:R-:W-:Y:S01]  /*0000*/  LDC R1, c[0x0][0x37c] ;  /* 0x0000df00ff017b82 */ /* 0x000fe20000000800 */
[----:B------:R-:W0:Y:S07]  /*0010*/  S2R R0, SR_TID.X ;  /* 0x0000000000007919 */ /* 0x000e2e0000002100 */
[----:B------:R-:W1:Y:S01]  /*0020*/  LDC R5, c[0x0][0x388] ;  /* 0x0000e200ff057b82 */ /* 0x000e620000000800 */
[----:B------:R-:W2:Y:S01]  /*0030*/  LDCU.64 UR4, c[0x0][0x438] ;  /* 0x00008700ff0477ac */ /* 0x000ea20008000a00 */
[----:B------:R-:W-:Y:S01]  /*0040*/  BSSY.RECONVERGENT B0, `(.L_x_4838) ;  /* 0x00000b5000007945 */ /* 0x000fe20003800200 */
[----:B------:R-:W3:Y:S05]  /*0050*/  LDCU.64 UR8, c[0x0][0x358] ;  /* 0x00006b00ff0877ac */ /* 0x000eea0008000a00 */
[----:B------:R-:W4:Y:S01]  /*0060*/  S2UR UR6, SR_CTAID.X ;  /* 0x00000000000679c3 */ /* 0x000f220000002500 */
[----:B--2---:R-:W-:-:S04]  /*0070*/  UISETP.NE.U32.AND UP0, UPT, UR4, URZ, UPT ;  /* 0x000000ff0400728c */ /* 0x004fc8000bf05070 */
[----:B------:R-:W-:Y:S01]  /*0080*/  UISETP.NE.AND.EX UP0, UPT, UR5, URZ, UPT, UP0 ;  /* 0x000000ff0500728c */ /* 0x000fe2000bf05300 */
[----:B-1----:R-:W-:-:S04]  /*0090*/  SHF.R.S32.HI R2, RZ, 0x1f, R5 ;  /* 0x0000001fff027819 */ /* 0x002fc80000011405 */
[----:B------:R-:W-:Y:S02]  /*00a0*/  LEA.HI R2, R2, R5, RZ, 0x3 ;  /* 0x0000000502027211 */ /* 0x000fe400078f18ff */
[C---:B0-----:R-:W-:Y:S02]  /*00b0*/  LOP3.LUT R3, R0.reuse, 0x60, RZ, 0xc0, !PT ;  /* 0x0000006000037812 */ /* 0x041fe400078ec0ff */
[----:B------:R-:W-:Y:S02]  /*00c0*/  LOP3.LUT R4, R0, 0x1f, RZ, 0xc0, !PT ;  /* 0x0000001f00047812 */ /* 0x000fe400078ec0ff */
[----:B------:R-:W-:-:S04]  /*00d0*/  LOP3.LUT R10, R3, 0x1f, R0, 0xf8, !PT ;  /* 0x0000001f030a7812 */ /* 0x000fc800078ef800 */
[----:B------:R-:W-:-:S04]  /*00e0*/  LOP3.LUT R5, R10, 0x7f, RZ, 0x3c, !PT ;  /* 0x0000007f0a057812 */ /* 0x000fc800078e3cff */
[----:B------:R-:W-:Y:S01]  /*00f0*/  LEA.HI.SX32 R8, R2, R5, 0x1d ;  /* 0x0000000502087211 */ /* 0x000fe200078feaff */
[----:B---34-:R-:W-:Y:S06]  /*0100*/  BRA.U !UP0, `(.L_x_4839) ;  /* 0x00000005083c7547 */ /* 0x018fec000b800000 */
        /* <DEDUP_REMOVED lines=51> */
[----:B------:R-:W-:Y:S01]  /*0440*/  @P4 IADD3 R5, PT, PT, R5, 0x80, RZ ;  /* 0x0000008005054810 */ /* 0x000fe20007ffe0ff */
[----:B------:R-:W5:Y:S02]  /*0450*/  @P4 LD.E.128 R64, desc[UR8][R36.64] ;  /* 0x0000000824404980 */ /* 0x000f64000c101d00 */
[----:B---3--:R-:W-:-:S02]  /*0460*/  @P0 IMAD.WIDE.U32 R6, R10, 0x10, R6 ;  /* 0x000000100a060825 */ /* 0x008fc400078e0006 */
[----:B------:R-:W5:Y:S02]  /*0470*/  @P4 LDG.E.128 R60, desc[UR8][R38.64] ;  /* 0x00000008263c4981 */ /* 0x000f64000c1e1d00 */
[C---:B------:R-:W-:Y:S02]  /*0480*/  @P5 IMAD.WIDE.U32 R40, R5.reuse, 0x10, R40 ;  /* 0x0000001005285825 */ /* 0x040fe400078e0028 */
[----:B------:R1:W5:Y:S02]  /*0490*/  @P0 LDG.E.128 R116, desc[UR8][R6.64] ;  /* 0x0000000806740981 */ /* 0x000364000c1e1d00 */
[C---:B------:R-:W-:Y:S02]  /*04a0*/  @P5 IMAD.WIDE.U32 R42, R5.reuse, 0x10, R42 ;  /* 0x00000010052a5825 */ /* 0x040fe400078e002a */
[----:B------:R2:W5:Y:S02]  /*04b0*/  @P5 LDG.E.128 R56, desc[UR8][R40.64] ;  /* 0x0000000828385981 */ /* 0x000564000c1e1d00 */
[----:B----4-:R-:W-:-:S02]  /*04c0*/  @P5 IMAD.WIDE.U32 R44, R5, 0x10, R44 ;  /* 0x00000010052c5825 */ /* 0x010fc400078e002c */
[----:B------:R2:W5:Y:S02]  /*04d0*/  @P5 LD.E.128 R52, desc[UR8][R42.64] ;  /* 0x000000082a345980 */ /* 0x000564000c101d00 */
[C---:B-1----:R-:W-:Y:S02]  /*04e0*/  @P0 IMAD.WIDE.U32 R6, R10.reuse, 0x10, R12 ;  /* 0x000000100a060825 */ /* 0x042fe400078e000c */
[----:B------:R2:W5:Y:S02]  /*04f0*/  @P5 LDG.E.128 R48, desc[UR8][R44.64] ;  /* 0x000000082c305981 */ /* 0x000564000c1e1d00 */
[----:B0-----:R-:W-:Y:S02]  /*0500*/  @P0 IMAD.WIDE.U32 R12, R10, 0x10, R20 ;  /* 0x000000100a0c0825 */ /* 0x001fe400078e0014 */
        /* <DEDUP_REMOVED lines=15> */
.L_x_4839:
        /* <DEDUP_REMOVED lines=37> */
[----:B------:R-:W-:Y:S01]  /*0850*/  @P4 IADD3 R5, PT, PT, R5, 0x80, RZ ;  /* 0x0000008005054810 */ /* 0x000fe20007ffe0ff */
[----:B------:R2:W5:Y:S02]  /*0860*/  @P4 LDG.E.128 R68, desc[UR8][R26.64] ;  /* 0x000000081a444981 */ /* 0x000564000c1e1d00 */
[C---:B----4-:R-:W-:Y:S02]  /*0870*/  @P0 IMAD.WIDE.U32 R14, R10.reuse, 0x10, R14 ;  /* 0x000000100a0e0825 */ /* 0x050fe400078e000e */
[----:B------:R2:W5:Y:S02]  /*0880*/  @P4 LDG.E.128 R60, desc[UR8][R28.64] ;  /* 0x000000081c3c4981 */ /* 0x000564000c1e1d00 */
[----:B-1----:R-:W-:Y:S02]  /*0890*/  @P0 IMAD.WIDE.U32 R16, R10, 0x10, R16 ;  /* 0x000000100a100825 */ /* 0x002fe400078e0010 */
[----:B------:R2:W5:Y:S02]  /*08a0*/  @P0 LDG.E.128 R116, desc[UR8][R14.64] ;  /* 0x000000080e740981 */ /* 0x000564000c1e1d00 */
[----:B0-----:R-:W-:-:S02]  /*08b0*/  @P5 IMAD.WIDE.U32 R30, R5, 0x10, R30 ;  /* 0x00000010051e5825 */ /* 0x001fc400078e001e */
[----:B------:R2:W5:Y:S04]  /*08c0*/  @P0 LDG.E.128 R108, desc[UR8][R16.64] ;  /* 0x00000008106c0981 */ /* 0x000568000c1e1d00 */
[----:B------:R2:W5:Y:S01]  /*08d0*/  @P5 LDG.E.128 R56, desc[UR8][R30.64] ;  /* 0x000000081e385981 */ /* 0x000562000c1e1d00 */
[----:B------:R-:W-:-:S05]  /*08e0*/  @P5 IMAD.WIDE.U32 R32, R5, 0x10, R32 ;  /* 0x0000001005205825 */ /* 0x000fca00078e0020 */
        /* <DEDUP_REMOVED lines=42> */
.L_x_4840:
[----:B------:R-:W-:Y:S05]  /*0b90*/  BSYNC.RECONVERGENT B0 ;  /* 0x0000000000007941 */ /* 0x000fea0003800200 */
.L_x_4838:
[----:B------:R-:W0:Y:S02]  /*0ba0*/  LDCU UR4, c[0x0][0x384] ;  /* 0x00007080ff0477ac */ /* 0x000e240008000800 */
[----:B0-----:R-:W-:-:S06]  /*0bb0*/  UISETP.GE.AND UP0, UPT, UR6, UR4, UPT ;  /* 0x000000040600728c */ /* 0x001fcc000bf06270 */
[----:B------:R-:W-:-:S13]  /*0bc0*/  PLOP3.LUT P0, PT, PT, PT, UP0, 0x80, 0x8 ;  /* 0x000000000008781c */ /* 0x000fda0003f0f008 */
        /* <DEDUP_REMOVED lines=20> */
[----:B------:R-:W0:Y:S01]  /*0d10*/  LDCU.64 UR14, c[0x0][0x380] ;  /* 0x00007000ff0e77ac */ /* 0x000e220008000a00 */
[----:B------:R-:W-:-:S02]  /*0d20*/  UISETP.NE.AND.EX UP0, UPT, UR5, URZ, UPT, UP0 ;  /* 0x000000ff0500728c */ /* 0x000fc4000bf05300 */
[----:B-1----:R-:W-:-:S11]  /*0d30*/  UPLOP3.LUT UP2, UPT, UPT, UPT, UPT, 0x40, 0x4 ;  /* 0x000000000004789c */ /* 0x002fd60003f4e870 */
.L_x_4887:
[----:B-1----:R-:W1:Y:S01]  /*0d40*/  @UP0 LDCU.64 UR4, c[0x0][0x3e0] ;  /* 0x00007c00ff0407ac */ /* 0x002e620008000a00 */
[----:B------:R-:W-:Y:S01]  /*0d50*/  PLOP3.LUT P0, PT, PT, PT, UP0, 0x80, 0x8 ;  /* 0x000000000008781c */ /* 0x000fe20003f0f008 */
[----:B-1----:R-:W-:-:S06]  /*0d60*/  @UP0 UIMAD.WIDE UR4, UR6, 0x2, UR4 ;  /* 0x00000002060408a5 */ /* 0x002fcc000f8e0204 */
[----:B0-23--:R-:W-:Y:S02]  /*0d70*/  MOV R120, UR4 ;  /* 0x0000000400787c02 */ /* 0x00dfe40008000f00 */
[----:B------:R-:W-:-:S05]  /*0d80*/  MOV R121, UR5 ;  /* 0x0000000500797c02 */ /* 0x000fca0008000f00 */
[----:B------:R-:W2:Y:S01]  /*0d90*/  @P0 LDG.E.U16 R120, desc[UR8][R120.64] ;  /* 0x0000000878780981 */ /* 0x000ea2000c1e1500 */
[----:B------:R-:W-:Y:S01]  /*0da0*/  PLOP3.LUT P0, PT, PT, PT, UP0, 0x80, 0x8 ;  /* 0x000000000008781c */ /* 0x000fe20003f0f008 */
[----:B------:R-:W-:Y:S01]  /*0db0*/  UIMAD UR4, UR6, UR13, URZ ;  /* 0x0000000d060472a4 */ /* 0x000fe2000f8e02ff */
[----:B------:R-:W-:Y:S01]  /*0dc0*/  PLOP3.LUT P1, PT, PT, PT, UP0, 0x80, 0x8 ;  /* 0x000000000008781c */ /* 0x000fe20003f2f008 */
[----:B------:R-:W-:Y:S02]  /*0dd0*/  BSSY.RECONVERGENT B0, `(.L_x_4841) ;  /* 0x0000069000007945 */ /* 0x000fe40003800200 */
[----:B------:R-:W-:-:S04]  /*0de0*/  USHF.R.S32.HI UR5, URZ, 0x1f, UR4 ;  /* 0x0000001fff057899 */ /* 0x000fc80008011404 */
[----:B------:R-:W-:-:S03]  /*0df0*/  ULEA.HI UR5, UR5, UR4, URZ, 0x3 ;  /* 0x0000000405057291 */ /* 0x000fc6000f8f18ff */
[----:B------:R-:W-:-:S03]  /*0e00*/  UMOV UR4, 0x3f800000 ;  /* 0x3f80000000047882 */ /* 0x000fc60000000000 */
[----:B------:R-:W-:Y:S01]  /*0e10*/  MOV R123, UR5 ;  /* 0x00000005007b7c02 */ /* 0x000fe20008000f00 */
[----:B--2---:R-:W-:Y:S01]  /*0e20*/  @P0 HADD2.F32 R4, -RZ, R120.H0_H0 ;  /* 0x20000078ff040230 */ /* 0x004fe20000004100 */
[----:B------:R-:W-:-:S04]  /*0e30*/  ISETP.GE.U32.AND P0, PT, R8, 0x80, PT ;  /* 0x000000800800780c */ /* 0x000fc80003f06070 */
[----:B------:R-:W-:Y:S02]  /*0e40*/  @P1 R2UR UR4, R4 ;  /* 0x00000000040412ca */ /* 0x000fe400000e0000 */
[----:B------:R-:W-:-:S04]  /*0e50*/  LEA.HI.SX32 R4, R123, R10, 0x1d ;  /* 0x0000000a7b047211 */ /* 0x000fc800078feaff */
[----:B------:R-:W-:-:S03]  /*0e60*/  MOV R151, R4 ;  /* 0x0000000400977202 */ /* 0x000fc60000000f00 */
[----:B------:R-:W-:Y:S06]  /*0e70*/  @!P0 BRA `(.L_x_4842) ;  /* 0x0000000400788947 */ /* 0x000fec0003800000 */
[----:B------:R-:W1:Y:S02]  /*0e80*/  LDC.64 R120, c[0x0][0x390] ;  /* 0x0000e400ff787b82 */ /* 0x000e640000000a00 */
[----:B-1----:R-:W-:-:S06]  /*0e90*/  IMAD.WIDE.U32 R120, R4, 0x10, R120 ;  /* 0x0000001004787825 */ /* 0x002fcc00078e0078 */
[----:B------:R-:W5:Y:S01]  /*0ea0*/  LDG.E.128 R120, desc[UR8][R120.64] ;  /* 0x0000000878787981 */ /* 0x000f62000c1e1d00 */
[----:B0-----:R-:W-:-:S04]  /*0eb0*/  UISETP.NE.U32.AND UP1, UPT, UR10, URZ, UPT ;  /* 0x000000ff0a00728c */ /* 0x001fc8000bf25070 */
[----:B------:R-:W-:-:S09]  /*0ec0*/  UISETP.NE.AND.EX UP1, UPT, UR11, URZ, UPT, UP1 ;  /* 0x000000ff0b00728c */ /* 0x000fd2000bf25310 */
[----:B------:R-:W-:Y:S05]  /*0ed0*/  BRA.U !UP1, `(.L_x_4843) ;  /* 0x0000000109c07547 */ /* 0x000fea000b800000 */
[----:B------:R-:W0:Y:S02]  /*0ee0*/  LDC.64 R32, c[0x0][0x3a0] ;  /* 0x0000e800ff207b82 */ /* 0x000e240000000a00 */
[----:B0-----:R-:W-:-:S06]  /*0ef0*/  IMAD.WIDE.U32 R32, R4, 0x10, R32 ;  /* 0x0000001004207825 */ /* 0x001fcc00078e0020 */
[----:B------:R-:W2:Y:S01]  /*0f00*/  LDG.E.128 R32, desc[UR8][R32.64] ;  /* 0x0000000820207981 */ /* 0x000ea2000c1e1d00 */
[----:B----45:R-:W-:Y:S02]  /*0f10*/  HADD2.F32 R3, -RZ, R120.H0_H0 ;  /* 0x20000078ff037230 */ /* 0x030fe40000004100 */
[----:B------:R-:W-:Y:S02]  /*0f20*/  HADD2.F32 R12, -RZ, R108.H0_H0 ;  /* 0x2000006cff0c7230 */ /* 0x000fe40000004100 */
[--C-:B------:R-:W-:Y:S02]  /*0f30*/  HADD2.F32 R5, -RZ, R121.reuse.H0_H0 ;  /* 0x20000079ff057230 */ /* 0x100fe40000004100 */
[----:B------:R-:W-:Y:S01]  /*0f40*/  FMUL.FTZ R3, R3, UR4 ;  /* 0x0000000403037c20 */ /* 0x000fe20008410000 */
[----:B------:R-:W-:Y:S02]  /*0f50*/  HADD2.F32 R121, -RZ, R121.H1_H1 ;  /* 0x30000079ff797230 */ /* 0x000fe40000004100 */
[----:B------:R-:W-:-:S02]  /*0f60*/  HADD2.F32 R31, -RZ, R122.H0_H0 ;  /* 0x2000007aff1f7230 */ /* 0x000fc40000004100 */
[----:B------:R-:W-:Y:S01]  /*0f70*/  FMUL.FTZ R5, R5, UR4 ;  /* 0x0000000405057c20 */ /* 0x000fe20008410000 */
[----:B------:R-:W-:Y:S02]  /*0f80*/  HADD2.F32 R134, -RZ, R111.H1_H1 ;  /* 0x3000006fff867230 */ /* 0x000fe40000004100 */
[----:B------:R-:W-:Y:S01]  /*0f90*/  FMUL.FTZ R121, R121, UR4 ;  /* 0x0000000479797c20 */ /* 0x000fe20008410000 */
[----:B------:R-:W-:Y:S02]  /*0fa0*/  HADD2.F32 R120, -RZ, R120.H1_H1 ;  /* 0x30000078ff787230 */ /* 0x000fe40000004100 */
[----:B------:R-:W-:-:S03]  /*0fb0*/  FMUL.FTZ R31, R31, UR4 ;  /* 0x000000041f1f7c20 */ /* 0x000fc60008410000 */
[----:B------:R-:W-:Y:S01]  /*0fc0*/  FMUL.FTZ R120, R120, UR4 ;  /* 0x0000000478787c20 */ /* 0x000fe20008410000 */
[----:B--2---:R-:W-:Y:S02]  /*0fd0*/  HADD2.F32 R14, -RZ, R32.H0_H0 ;  /* 0x20000020ff0e7230 */ /* 0x004fe40000004100 */
[----:B------:R-:W-:-:S03]  /*0fe0*/  HADD2.F32 R132, -RZ, R35.H0_H0 ;  /* 0x20000023ff847230 */ /* 0x000fc60000004100 */
[----:B------:R-:W-:Y:S01]  /*0ff0*/  FFMA.FTZ R3, R3, R12, R14 ;  /* 0x0000000c03037223 */ /* 0x000fe2000001000e */
[----:B------:R-:W-:Y:S02]  /*1000*/  HADD2.F32 R12, -RZ, R109.H0_H0 ;  /* 0x2000006dff0c7230 */ /* 0x000fe40000004100 */
[----:B------:R-:W-:-:S05]  /*1010*/  HADD2.F32 R14, -RZ, R33.H0_H0 ;  /* 0x20000021ff0e7230 */ /* 0x000fca0000004100 */
[----:B------:R-:W-:Y:S01]  /*1020*/  FFMA.FTZ R5, R5, R12, R14 ;  /* 0x0000000c05057223 */ /* 0x000fe2000001000e */
[----:B------:R-:W-:Y:S02]  /*1030*/  HADD2.F32 R12, -RZ, R109.H1_H1 ;  /* 0x3000006dff0c7230 */ /* 0x000fe40000004100 */
[----:B------:R-:W-:-:S05]  /*1040*/  HADD2.F32 R14, -RZ, R33.H1_H1 ;  /* 0x30000021ff0e7230 */ /* 0x000fca0000004100 */
[----:B------:R-:W-:Y:S01]  /*1050*/  FFMA.FTZ R12, R121, R12, R14 ;  /* 0x0000000c790c7223 */ /* 0x000fe2000001000e */
[----:B------:R-:W-:Y:S02]  /*1060*/  HADD2.F32 R121, -RZ, R122.H1_H1 ;  /* 0x3000007aff797230 */ /* 0x000fe40000004100 */
[----:B------:R-:W-:Y:S02]  /*1070*/  HADD2.F32 R14, -RZ, R110.H0_H0 ;  /* 0x2000006eff0e7230 */ /* 0x000fe40000004100 */
[----:B------:R-:W-:Y:S02]  /*1080*/  HADD2.F32 R122, -RZ, R34.H0_H0 ;  /* 0x20000022ff7a7230 */ /* 0x000fe40000004100 */
[----:B------:R-:W-:-:S03]  /*1090*/  FMUL.FTZ R121, R121, UR4 ;  /* 0x0000000479797c20 */ /* 0x000fc60008410000 */
[----:B------:R-:W-:Y:S01]  /*10a0*/  FFMA.FTZ R31, R31, R14, R122 ;  /* 0x0000000e1f1f7223 */ /* 0x000fe2000001007a */
[----:B------:R-:W-:Y:S02]  /*10b0*/  HADD2.F32 R14, -RZ, R110.H1_H1 ;  /* 0x3000006eff0e7230 */ /* 0x000fe40000004100 */
[----:B------:R-:W-:-:S05]  /*10c0*/  HADD2.F32 R122, -RZ, R34.H1_H1 ;  /* 0x30000022ff7a7230 */ /* 0x000fca0000004100 */
[----:B------:R-:W-:Y:S01]  /*10d0*/  FFMA.FTZ R14, R121, R14, R122 ;  /* 0x0000000e790e7223 */ /* 0x000fe2000001007a */
[----:B------:R-:W-:Y:S02]  /*10e0*/  HADD2.F32 R121, -RZ, R123.H0_H0 ;  /* 0x2000007bff797230 */ /* 0x000fe40000004100 */
[----:B------:R-:W-:Y:S02]  /*10f0*/  HADD2.F32 R122, -RZ, R111.H0_H0 ;  /* 0x2000006fff7a7230 */ /* 0x000fe40000004100 */
[----:B------:R-:W-:Y:S02]  /*1100*/  HADD2.F32 R123, -RZ, R123.H1_H1 ;  /* 0x3000007bff7b7230 */ /* 0x000fe40000004100 */
[----:B------:R-:W-:-:S04]  /*1110*/  FMUL.FTZ R121, R121, UR4 ;  /* 0x0000000479797c20 */ /* 0x000fc80008410000 */
[----:B------:R-:W-:Y:S01]  /*1120*/  FFMA.FTZ R137, R121, R122, R132 ;  /* 0x0000007a79897223 */ /* 0x000fe20000010084 */
[----:B------:R-:W-:Y:S02]  /*1130*/  HADD2.F32 R122, -RZ, R35.H1_H1 ;  /* 0x30000023ff7a7230 */ /* 0x000fe40000004100 */
[----:B------:R-:W-:Y:S01]  /*1140*/  FMUL.FTZ R123, R123, UR4 ;  /* 0x000000047b7b7c20 */ /* 0x000fe20008410000 */
[----:B------:R-:W-:-:S03]  /*1150*/  HADD2.F32 R121, -RZ, R108.H1_H1 ;  /* 0x3000006cff797230 */ /* 0x000fc60000004100 */
[----:B------:R-:W-:Y:S01]  /*1160*/  FFMA.FTZ R134, R123, R134, R122 ;  /* 0x000000867b867223 */ /* 0x000fe2000001007a */
[----:B------:R-:W-:Y:S01]  /*1170*/  HADD2.F32 R123, -RZ, R32.H1_H1 ;  /* 0x30000020ff7b7230 */ /* 0x000fe20000004100 */
[----:B------:R-:W-:-:S04]  /*1180*/  F2FP.F16.F32.PACK_AB R122, R14, R31 ;  /* 0x0000001f0e7a723e */ /* 0x000fc800000000ff */
[----:B------:R-:W-:Y:S01]  /*1190*/  FFMA.FTZ R132, R120, R121, R123 ;  /* 0x0000007978847223 */ /* 0x000fe2000001007b */
[----:B------:R-:W-:Y:S02]  /*11a0*/  F2FP.F16.F32.PACK_AB R123, R134, R137 ;  /* 0x00000089867b723e */ /* 0x000fe400000000ff */
[----:B------:R-:W-:Y:S02]  /*11b0*/  F2FP.F16.F32.PACK_AB R121, R12, R5 ;  /* 0x000000050c79723e */ /* 0x000fe400000000ff */
[----:B------:R-:W-:Y:S01]  /*11c0*/  F2FP.F16.F32.PACK_AB R120, R132, R3 ;  /* 0x000000038478723e */ /* 0x000fe200000000ff */
[----:B------:R-:W-:Y:S06]  /*11d0*/  BRA `(.L_x_4844) ;  /* 0x0000000000907947 */ /* 0x000fec0003800000 */
.L_x_4843:
[----:B----45:R-:W-:Y:S02]  /*11e0*/  HADD2.F32 R3, -RZ, R120.H0_H0 ;  /* 0x20000078ff037230 */ /* 0x030fe40000004100 */
[----:B------:R-:W-:Y:S02]  /*11f0*/  HADD2.F32 R12, -RZ, R108.H0_H0 ;  /* 0x2000006cff0c7230 */ /* 0x000fe40000004100 */
[----:B------:R-:W-:Y:S02]  /*1200*/  HADD2.F32 R5, -RZ, R121.H0_H0 ;  /* 0x20000079ff057230 */ /* 0x000fe40000004100 */
[----:B------:R-:W-:Y:S01]  /*1210*/  FMUL.FTZ R3, R3, UR4 ;  /* 0x0000000403037c20 */ /* 0x000fe20008410000 */
[--C-:B------:R-:W-:Y:S02]  /*1220*/  HADD2.F32 R14, -RZ, R122.reuse.H0_H0 ;  /* 0x2000007aff0e7230 */ /* 0x100fe40000004100 */
[----:B------:R-:W-:Y:S02]  /*1230*/  HADD2.F32 R122, -RZ, R122.H1_H1 ;  /* 0x3000007aff7a7230 */ /* 0x000fe40000004100 */
[----:B------:R-:W-:Y:S01]  /*1240*/  FMUL.FTZ R3, R3, R12 ;  /* 0x0000000c03037220 */ /* 0x000fe20000410000 */
[----:B------:R-:W-:-:S02]  /*1250*/  HADD2.F32 R12, -RZ, R109.H0_H0 ;  /* 0x2000006dff0c7230 */ /* 0x000fc40000004100 */
[----:B------:R-:W-:Y:S01]  /*1260*/  FMUL.FTZ R5, R5, UR4 ;  /* 0x0000000405057c20 */ /* 0x000fe20008410000 */
[--C-:B------:R-:W-:Y:S02]  /*1270*/  HADD2.F32 R31, -RZ, R110.reuse.H0_H0 ;  /* 0x2000006eff1f7230 */ /* 0x100fe40000004100 */
[----:B------:R-:W-:Y:S01]  /*1280*/  FMUL.FTZ R14, R14, UR4 ;  /* 0x000000040e0e7c20 */ /* 0x000fe20008410000 */
[----:B------:R-:W-:Y:S02]  /*1290*/  HADD2.F32 R137, -RZ, R110.H1_H1 ;  /* 0x3000006eff897230 */ /* 0x000fe40000004100 */
[----:B------:R-:W-:Y:S01]  /*12a0*/  FMUL.FTZ R5, R5, R12 ;  /* 0x0000000c05057220 */ /* 0x000fe20000410000 */
[----:B------:R-:W-:Y:S01]  /*12b0*/  FMUL.FTZ R122, R122, UR4 ;  /* 0x000000047a7a7c20 */ /* 0x000fe20008410000 */
[--C-:B------:R-:W-:Y:S02]  /*12c0*/  HADD2.F32 R12, -RZ, R123.reuse.H0_H0 ;  /* 0x2000007bff0c7230 */ /* 0x100fe40000004100 */
[----:B------:R-:W-:Y:S01]  /*12d0*/  FMUL.FTZ R31, R14, R31 ;  /* 0x0000001f0e1f7220 */ /* 0x000fe20000410000 */
[----:B------:R-:W-:-:S02]  /*12e0*/  HADD2.F32 R123, -RZ, R123.H1_H1 ;  /* 0x3000007bff7b7230 */ /* 0x000fc40000004100 */
[----:B------:R-:W-:Y:S01]  /*12f0*/  FMUL.FTZ R14, R122, R137 ;  /* 0x000000897a0e7220 */ /* 0x000fe20000410000 */
[--C-:B------:R-:W-:Y:S02]  /*1300*/  HADD2.F32 R137, -RZ, R111.reuse.H0_H0 ;  /* 0x2000006fff897230 */ /* 0x100fe40000004100 */
[----:B------:R-:W-:Y:S01]  /*1310*/  FMUL.FTZ R12, R12, UR4 ;  /* 0x000000040c0c7c20 */ /* 0x000fe20008410000 */
[----:B------:R-:W-:Y:S02]  /*1320*/  HADD2.F32 R134, -RZ, R111.H1_H1 ;  /* 0x3000006fff867230 */ /* 0x000fe40000004100 */
[----:B------:R-:W-:Y:S01]  /*1330*/  FMUL.FTZ R123, R123, UR4 ;  /* 0x000000047b7b7c20 */ /* 0x000fe20008410000 */
[----:B------:R-:W-:Y:S02]  /*1340*/  HADD2.F32 R121, -RZ, R121.H1_H1 ;  /* 0x30000079ff797230 */ /* 0x000fe40000004100 */
[----:B------:R-:W-:Y:S01]  /*1350*/  FMUL.FTZ R137, R12, R137 ;  /* 0x000000890c897220 */ /* 0x000fe20000410000 */
[----:B------:R-:W-:-:S02]  /*1360*/  HADD2.F32 R120, -RZ, R120.H1_H1 ;  /* 0x30000078ff787230 */ /* 0x000fc40000004100 */
[----:B------:R-:W-:Y:S01]  /*1370*/  FMUL.FTZ R134, R123, R134 ;  /* 0x000000867b867220 */ /* 0x000fe20000410000 */
[----:B------:R-:W-:Y:S02]  /*1380*/  HADD2.F32 R123, -RZ, R109.H1_H1 ;  /* 0x3000006dff7b7230 */ /* 0x000fe40000004100 */
[----:B------:R-:W-:Y:S01]  /*1390*/  FMUL.FTZ R12, R121, UR4 ;  /* 0x00000004790c7c20 */ /* 0x000fe20008410000 */
[----:B------:R-:W-:Y:S02]  /*13a0*/  HADD2.F32 R121, -RZ, R108.H1_H1 ;  /* 0x3000006cff797230 */ /* 0x000fe40000004100 */
[----:B------:R-:W-:Y:S01]  /*13b0*/  FMUL.FTZ R120, R120, UR4 ;  /* 0x0000000478787c20 */ /* 0x000fe20008410000 */
[----:B------:R-:W-:Y:S01]  /*13c0*/  F2FP.F16.F32.PACK_AB R122, R14, R31 ;  /* 0x0000001f0e7a723e */ /* 0x000fe200000000ff */
[----:B------:R-:W-:Y:S01]  /*13d0*/  FMUL.FTZ R12, R12, R123 ;  /* 0x0000007b0c0c7220 */ /* 0x000fe20000410000 */
[----:B------:R-:W-:Y:S01]  /*13e0*/  F2FP.F16.F32.PACK_AB R123, R134, R137 ;  /* 0x00000089867b723e */ /* 0x000fe200000000ff */
[----:B------:R-:W-:-:S03]  /*13f0*/  FMUL.FTZ R132, R120, R121 ;  /* 0x0000007978847220 */ /* 0x000fc60000410000 */
[----:B------:R-:W-:Y:S02]  /*1400*/  F2FP.F16.F32.PACK_AB R121, R12, R5 ;  /* 0x000000050c79723e */ /* 0x000fe400000000ff */
[----:B------:R-:W-:-:S07]  /*1410*/  F2FP.F16.F32.PACK_AB R120, R132, R3 ;  /* 0x000000038478723e */ /* 0x000fce00000000ff */
.L_x_4844:
[----:B------:R-:W0:Y:S01]  /*1420*/  LDC.64 R160, c[0x0][0x3a8] ;  /* 0x0000ea00ffa07b82 */ /* 0x000e220000000a00 */
[C---:B------:R-:W-:Y:S01]  /*1430*/  IADD3 R151, PT, PT, R4.reuse, 0x80, RZ ;  /* 0x0000008004977810 */ /* 0x040fe20007ffe0ff */
[----:B0-----:R-:W-:-:S05]  /*1440*/  IMAD.WIDE.U32 R160, R4, 0x10, R160 ;  /* 0x0000001004a07825 */ /* 0x001fca00078e00a0 */
[----:B------:R1:W-:Y:S02]  /*1450*/  STG.E.128 desc[UR8][R160.64], R120 ;  /* 0x00000078a0007986 */ /* 0x0003e4000c101d08 */
.L_x_4842:
[----:B0--3--:R-:W-:Y:S05]  /*1460*/  BSYNC.RECONVERGENT B0 ;  /* 0x0000000000007941 */ /* 0x009fea0003800200 */
.L_x_4841:
[----:B------:R-:W-:Y:S01]  /*1470*/  ISETP.GE.U32.AND P1, PT, R8, 0x100, PT ;  /* 0x000001000800780c */ /* 0x000fe20003f26070 */
[----:B------:R-:W-:Y:S03]  /*1480*/  BSSY.RECONVERGENT B0, `(.L_x_4845) ;  /* 0x0000061000007945 */ /* 0x000fe60003800200 */
[----:B-1----:R-:W-:-:S09]  /*1490*/  P2R R120, PR, RZ, 0x2 ;  /* 0x00000002ff787803 */ /* 0x002fd20000000000 */
[----:B------:R-:W-:Y:S05]  /*14a0*/  @!P1 BRA `(.L_x_4846) ;  /* 0x0000000400789947 */ /* 0x000fea0003800000 */
        /* <DEDUP_REMOVED lines=9> */
[----:B-----5:R-:W-:Y:S02]  /*1540*/  HADD2.F32 R7, -RZ, R120.H0_H0 ;  /* 0x20000078ff077230 */ /* 0x020fe40000004100 */
[----:B------:R-:W-:Y:S02]  /*1550*/  HADD2.F32 R16, -RZ, R96.H0_H0 ;  /* 0x20000060ff107230 */ /* 0x000fe40000004100 */
[----:B------:R-:W-:Y:S02]  /*1560*/  HADD2.F32 R18, -RZ, R32.H0_H0 ;  /* 0x20000020ff127230 */ /* 0x000fe40000004100 */
[----:B------:R-:W-:Y:S01]  /*1570*/  FMUL.FTZ R7, R7, UR4 ;  /* 0x0000000407077c20 */ /* 0x000fe20008410000 */
[--C-:B------:R-:W-:Y:S02]  /*1580*/  HADD2.F32 R9, -RZ, R121.reuse.H0_H0 ;  /* 0x20000079ff097230 */ /* 0x100fe40000004100 */
[----:B------:R-:W-:Y:S02]  /*1590*/  HADD2.F32 R121, -RZ, R121.H1_H1 ;  /* 0x30000079ff797230 */ /* 0x000fe40000004100 */
[----:B------:R-:W-:Y:S01]  /*15a0*/  FFMA.FTZ R7, R7, R16, R18 ;  /* 0x0000001007077223 */ /* 0x000fe20000010012 */
[----:B------:R-:W-:-:S02]  /*15b0*/  HADD2.F32 R16, -RZ, R97.H0_H0 ;  /* 0x20000061ff107230 */ /* 0x000fc40000004100 */
[----:B------:R-:W-:Y:S01]  /*15c0*/  FMUL.FTZ R9, R9, UR4 ;  /* 0x0000000409097c20 */ /* 0x000fe20008410000 */
[----:B------:R-:W-:Y:S02]  /*15d0*/  HADD2.F32 R18, -RZ, R33.H0_H0 ;  /* 0x20000021ff127230 */ /* 0x000fe40000004100 */
[----:B------:R-:W-:Y:S01]  /*15e0*/  FMUL.FTZ R121, R121, UR4 ;  /* 0x0000000479797c20 */ /* 0x000fe20008410000 */
[----:B------:R-:W-:Y:S02]  /*15f0*/  HADD2.F32 R125, -RZ, R98.H0_H0 ;  /* 0x20000062ff7d7230 */ /* 0x000fe40000004100 */
[----:B0-----:R-:W-:Y:S02]  /*1600*/  HADD2.F32 R139, -RZ, R34.H1_H1 ;  /* 0x30000022ff8b7230 */ /* 0x001fe40000004100 */
[----:B------:R-:W-:Y:S01]  /*1610*/  FFMA.FTZ R9, R9, R16, R18 ;  /* 0x0000001009097223 */ /* 0x000fe20000010012 */
[----:B------:R-:W-:Y:S02]  /*1620*/  HADD2.F32 R16, -RZ, R97.H1_H1 ;  /* 0x30000061ff107230 */ /* 0x000fe40000004100 */
[----:B------:R-:W-:-:S02]  /*1630*/  HADD2.F32 R18, -RZ, R33.H1_H1 ;  /* 0x30000021ff127230 */ /* 0x000fc40000004100 */
[----:B------:R-:W-:Y:S02]  /*1640*/  HADD2.F32 R136, -RZ, R35.H0_H0 ;  /* 0x20000023ff887230 */ /* 0x000fe40000004100 */
[----:B------:R-:W-:Y:S02]  /*1650*/  HADD2.F32 R138, -RZ, R99.H1_H1 ;  /* 0x30000063ff8a7230 */ /* 0x000fe40000004100 */
[----:B------:R-:W-:Y:S01]  /*1660*/  FFMA.FTZ R16, R121, R16, R18 ;  /* 0x0000001079107223 */ /* 0x000fe20000010012 */
[----:B------:R-:W-:Y:S02]  /*1670*/  HADD2.F32 R18, -RZ, R122.H0_H0 ;  /* 0x2000007aff127230 */ /* 0x000fe40000004100 */
[----:B------:R-:W-:Y:S02]  /*1680*/  HADD2.F32 R121, -RZ, R34.H0_H0 ;  /* 0x20000022ff797230 */ /* 0x000fe40000004100 */
[----:B------:R-:W-:Y:S02]  /*1690*/  HADD2.F32 R122, -RZ, R122.H1_H1 ;  /* 0x3000007aff7a7230 */ /* 0x000fe40000004100 */
[----:B------:R-:W-:Y:S01]  /*16a0*/  FMUL.FTZ R18, R18, UR4 ;  /* 0x0000000412127c20 */ /* 0x000fe20008410000 */
[----:B------:R-:W-:-:S03]  /*16b0*/  HADD2.F32 R120, -RZ, R120.H1_H1 ;  /* 0x30000078ff787230 */ /* 0x000fc60000004100 */
[----:B------:R-:W-:Y:S01]  /*16c0*/  FFMA.FTZ R125, R18, R125, R121 ;  /* 0x0000007d127d7223 */ /* 0x000fe20000010079 */
[----:B------:R-:W-:Y:S02]  /*16d0*/  HADD2.F32 R121, -RZ, R98.H1_H1 ;  /* 0x30000062ff797230 */ /* 0x000fe40000004100 */
[----:B------:R-:W-:Y:S01]  /*16e0*/  FMUL.FTZ R122, R122, UR4 ;  /* 0x000000047a7a7c20 */ /* 0x000fe20008410000 */
[----:B------:R-:W-:-:S03]  /*16f0*/  FMUL.FTZ R120, R120, UR4 ;  /* 0x0000000478787c20 */ /* 0x000fc60008410000 */
        /* <DEDUP_REMOVED lines=17> */
.L_x_4847:
[----:B-----5:R-:W-:Y:S02]  /*1810*/  HADD2.F32 R7, -RZ, R120.H0_H0 ;  /* 0x20000078ff077230 */ /* 0x020fe40000004100 */
[----:B------:R-:W-:Y:S02]  /*1820*/  HADD2.F32 R16, -RZ, R96.H0_H0 ;  /* 0x20000060ff107230 */ /* 0x000fe40000004100 */
[----:B------:R-:W-:Y:S02]  /*1830*/  HADD2.F32 R9, -RZ, R121.H0_H0 ;  /* 0x20000079ff097230 */ /* 0x000fe40000004100 */
[----:B------:R-:W-:Y:S01]  /*1840*/  FMUL.FTZ R7, R7, UR4 ;  /* 0x0000000407077c20 */ /* 0x000fe20008410000 */
[--C-:B------:R-:W-:Y:S02]  /*1850*/  HADD2.F32 R18, -RZ, R98.reuse.H0_H0 ;  /* 0x20000062ff127230 */ /* 0x100fe40000004100 */
[----:B0-----:R-:W-:Y:S02]  /*1860*/  HADD2.F32 R139, -RZ, R98.H1_H1 ;  /* 0x30000062ff8b7230 */ /* 0x001fe40000004100 */
[----:B------:R-:W-:Y:S01]  /*1870*/  FMUL.FTZ R7, R7, R16 ;  /* 0x0000001007077220 */ /* 0x000fe20000410000 */
[----:B------:R-:W-:-:S02]  /*1880*/  HADD2.F32 R16, -RZ, R122.H0_H0 ;  /* 0x2000007aff107230 */ /* 0x000fc40000004100 */
[----:B------:R-:W-:Y:S01]  /*1890*/  FMUL.FTZ R9, R9, UR4 ;  /* 0x0000000409097c20 */ /* 0x000fe20008410000 */
[----:B------:R-:W-:Y:S02]  /*18a0*/  HADD2.F32 R122, -RZ, R122.H1_H1 ;  /* 0x3000007aff7a7230 */ /* 0x000fe40000004100 */
[----:B------:R-:W-:Y:S02]  /*18b0*/  HADD2.F32 R138, -RZ, R99.H1_H1 ;  /* 0x30000063ff8a7230 */ /* 0x000fe40000004100 */
[----:B------:R-:W-:Y:S01]  /*18c0*/  FMUL.FTZ R125, R16, UR4 ;  /* 0x00000004107d7c20 */ /* 0x000fe20008410000 */
[----:B------:R-:W-:Y:S02]  /*18d0*/  HADD2.F32 R16, -RZ, R97.H0_H0 ;  /* 0x20000061ff107230 */ /* 0x000fe40000004100 */
[----:B------:R-:W-:Y:S01]  /*18e0*/  FMUL.FTZ R122, R122, UR4 ;  /* 0x000000047a7a7c20 */ /* 0x000fe20008410000 */
[----:B------:R-:W-:Y:S02]  /*18f0*/  HADD2.F32 R121, -RZ, R121.H1_H1 ;  /* 0x30000079ff797230 */ /* 0x000fe40000004100 */
[----:B------:R-:W-:Y:S01]  /*1900*/  FMUL.FTZ R125, R125, R18 ;  /* 0x000000127d7d7220 */ /* 0x000fe20000410000 */
[----:B------:R-:W-:-:S02]  /*1910*/  HADD2.F32 R120, -RZ, R120.H1_H1 ;  /* 0x30000078ff787230 */ /* 0x000fc40000004100 */
[----:B------:R-:W-:Y:S01]  /*1920*/  FMUL.FTZ R9, R9, R16 ;  /* 0x0000001009097220 */ /* 0x000fe20000410000 */
[--C-:B------:R-:W-:Y:S02]  /*1930*/  HADD2.F32 R16, -RZ, R123.reuse.H0_H0 ;  /* 0x2000007bff107230 */ /* 0x100fe40000004100 */
[----:B------:R-:W-:Y:S01]  /*1940*/  FMUL.FTZ R18, R122, R139 ;  /* 0x0000008b7a127220 */ /* 0x000fe20000410000 */
[----:B------:R-:W-:Y:S02]  /*1950*/  HADD2.F32 R123, -RZ, R123.H1_H1 ;  /* 0x3000007bff7b7230 */ /* 0x000fe40000004100 */
[----:B------:R-:W-:Y:S01]  /*1960*/  FMUL.FTZ R120, R120, UR4 ;  /* 0x0000000478787c20 */ /* 0x000fe20008410000 */
[----:B------:R-:W-:Y:S02]  /*1970*/  HADD2.F32 R139, -RZ, R99.H0_H0 ;  /* 0x20000063ff8b7230 */ /* 0x000fe40000004100 */
[----:B------:R-:W-:Y:S01]  /*1980*/  FMUL.FTZ R16, R16, UR4 ;  /* 0x0000000410107c20 */ /* 0x000fe20008410000 */
[----:B------:R-:W-:Y:S01]  /*1990*/  F2FP.F16.F32.PACK_AB R122, R18, R125 ;  /* 0x0000007d127a723e */ /* 0x000fe200000000ff */
[----:B------:R-:W-:-:S02]  /*19a0*/  FMUL.FTZ R123, R123, UR4 ;  /* 0x000000047b7b7c20 */ /* 0x000fc40008410000 */
[----:B------:R-:W-:Y:S01]  /*19b0*/  FMUL.FTZ R139, R16, R139 ;  /* 0x0000008b108b7220 */ /* 0x000fe20000410000 */
[----:B------:R-:W-:Y:S01]  /*19c0*/  FMUL.FTZ R16, R121, UR4 ;  /* 0x0000000479107c20 */ /* 0x000fe20008410000 */
[----:B------:R-:W-:Y:S01]  /*19d0*/  FMUL.FTZ R138, R123, R138 ;  /* 0x0000008a7b8a7220 */ /* 0x000fe20000410000 */
[----:B------:R-:W-:Y:S02]  /*19e0*/  HADD2.F32 R123, -RZ, R97.H1_H1 ;  /* 0x30000061ff7b7230 */ /* 0x000fe40000004100 */
[----:B------:R-:W-:-:S03]  /*19f0*/  HADD2.F32 R121, -RZ, R96.H1_H1 ;  /* 0x30000060ff797230 */ /* 0x000fc60000004100 */
[----:B------:R-:W-:Y:S01]  /*1a00*/  FMUL.FTZ R16, R16, R123 ;  /* 0x0000007b10107220 */ /* 0x000fe20000410000 */
[----:B------:R-:W-:Y:S01]  /*1a10*/  F2FP.F16.F32.PACK_AB R123, R138, R139 ;  /* 0x0000008b8a7b723e */ /* 0x000fe200000000ff */
[----:B------:R-:W-:-:S03]  /*1a20*/  FMUL.FTZ R136, R120, R121 ;  /* 0x0000007978887220 */ /* 0x000fc60000410000 */
[----:B------:R-:W-:Y:S02]  /*1a30*/  F2FP.F16.F32.PACK_AB R121, R16, R9 ;  /* 0x000000091079723e */ /* 0x000fe400000000ff */
[----:B------:R-:W-:-:S07]  /*1a40*/  F2FP.F16.F32.PACK_AB R120, R136, R7 ;  /* 0x000000078878723e */ /* 0x000fce00000000ff */
.L_x_4848:
[----:B------:R-:W0:Y:S02]  /*1a50*/  LDC.64 R160, c[0x0][0x3a8] ;  /* 0x0000ea00ffa07b82 */ /* 0x000e240000000a00 */
[C---:B0-----:R-:W-:Y:S01]  /*1a60*/  IMAD.WIDE.U32 R160, R151.reuse, 0x10, R160 ;  /* 0x0000001097a07825 */ /* 0x041fe200078e00a0 */
[----:B------:R-:W-:-:S04]  /*1a70*/  IADD3 R151, PT, PT, R151, 0x80, RZ ;  /* 0x0000008097977810 */ /* 0x000fc80007ffe0ff */
[----:B------:R0:W-:Y:S03]  /*1a80*/  STG.E.128 desc[UR8][R160.64], R120 ;  /* 0x00000078a0007986 */ /* 0x0001e6000c101d08 */
.L_x_4846:
[----:B------:R-:W-:Y:S05]  /*1a90*/  BSYNC.RECONVERGENT B0 ;  /* 0x0000000000007941 */ /* 0x000fea0003800200 */
.L_x_4845:
        /* <DEDUP_REMOVED lines=57> */
.L_x_4851:
        /* <DEDUP_REMOVED lines=36> */
.L_x_4852:
[----:B------:R-:W0:Y:S02]  /*2070*/  LDC.64 R160, c[0x0][0x3a8] ;  /* 0x0000ea00ffa07b82 */ /* 0x000e240000000a00 */
[C---:B0-----:R-:W-:Y:S01]  /*2080*/  IMAD.WIDE.U32 R160, R151.reuse, 0x10, R160 ;  /* 0x0000001097a07825 */ /* 0x041fe200078e00a0 */
[----:B------:R-:W-:-:S04]  /*2090*/  IADD3 R151, PT, PT, R151, 0x80, RZ ;  /* 0x0000008097977810 */ /* 0x000fc80007ffe0ff */
[----:B------:R1:W-:Y:S03]  /*20a0*/  STG.E.128 desc[UR8][R160.64], R120 ;  /* 0x00000078a0007986 */ /* 0x0003e6000c101d08 */
.L_x_4850:
[----:B------:R-:W-:Y:S05]  /*20b0*/  BSYNC.RECONVERGENT B0 ;  /* 0x0000000000007941 */ /* 0x000fea0003800200 */
.L_x_4849:
        /* <DEDUP_REMOVED lines=24> */
[----:B------:R-:W-:Y:S02]  /*2240*/  HADD2.F32 R143, -RZ, R34.H1_H1 ;  /* 0x30000022ff8f7230 */ /* 0x000fe40000004100 */
        /* <DEDUP_REMOVED lines=32> */
.L_x_4855:
[----:B-----5:R-:W-:Y:S02]  /*2450*/  HADD2.F32 R15, -RZ, R120.H0_H0 ;  /* 0x20000078ff0f7230 */ /* 0x020fe40000004100 */
        /* <DEDUP_REMOVED lines=35> */
.L_x_4856:
[----:B0-----:R-:W0:Y:S02]  /*2690*/  LDC.64 R160, c[0x0][0x3a8] ;  /* 0x0000ea00ffa07b82 */ /* 0x001e240000000a00 */
[C---:B0-----:R-:W-:Y:S01]  /*26a0*/  IMAD.WIDE.U32 R160, R151.reuse, 0x10, R160 ;  /* 0x0000001097a07825 */ /* 0x041fe200078e00a0 */
[----:B------:R-:W-:-:S04]  /*26b0*/  IADD3 R151, PT, PT, R151, 0x80, RZ ;  /* 0x0000008097977810 */ /* 0x000fc80007ffe0ff */
[----:B------:R2:W-:Y:S03]  /*26c0*/  STG.E.128 desc[UR8][R160.64], R120 ;  /* 0x00000078a0007986 */ /* 0x0005e6000c101d08 */
.L_x_4854:
[----:B------:R-:W-:Y:S05]  /*26d0*/  BSYNC.RECONVERGENT B0 ;  /* 0x0000000000007941 */ /* 0x000fea0003800200 */
.L_x_4853:
        /* <DEDUP_REMOVED lines=57> */
.L_x_4859:
        /* <DEDUP_REMOVED lines=36> */
.L_x_4860:
[----:B0-----:R-:W0:Y:S02]  /*2cb0*/  LDC.64 R160, c[0x0][0x3a8] ;  /* 0x0000ea00ffa07b82 */ /* 0x001e240000000a00 */
[C---:B0-----:R-:W-:Y:S01]  /*2cc0*/  IMAD.WIDE.U32 R160, R151.reuse, 0x10, R160 ;  /* 0x0000001097a07825 */ /* 0x041fe200078e00a0 */
[----:B------:R-:W-:-:S04]  /*2cd0*/  IADD3 R151, PT, PT, R151, 0x80, RZ ;  /* 0x0000008097977810 */ /* 0x000fc80007ffe0ff */
[----:B------:R3:W-:Y:S03]  /*2ce0*/  STG.E.128 desc[UR8][R160.64], R120 ;  /* 0x00000078a0007986 */ /* 0x0007e6000c101d08 */
.L_x_4858:
[----:B------:R-:W-:Y:S05]  /*2cf0*/  BSYNC.RECONVERGENT B0 ;  /* 0x0000000000007941 */ /* 0x000fea0003800200 */
.L_x_4857:
        /* <DEDUP_REMOVED lines=23> */
[--C-:B0-----:R-:W-:Y:S02]  /*2e70*/  HADD2.F32 R152, -RZ, R34.reuse.H0_H0 ;  /* 0x20000022ff987230 */ /* 0x101fe40000004100 */
[----:B------:R-:W-:Y:S02]  /*2e80*/  HADD2.F32 R147, -RZ, R34.H1_H1 ;  /* 0x30000022ff937230 */ /* 0x000fe40000004100 */
[----:B------:R-:W-:Y:S01]  /*2e90*/  FFMA.FTZ R25, R25, R124, R126 ;  /* 0x0000007c19197223 */ /* 0x000fe2000001007e */
[----:B------:R-:W-:Y:S02]  /*2ea0*/  HADD2.F32 R124, -RZ, R49.H1_H1 ;  /* 0x30000031ff7c7230 */ /* 0x000fe40000004100 */
[----:B------:R-:W-:-:S02]  /*2eb0*/  HADD2.F32 R126, -RZ, R33.H1_H1 ;  /* 0x30000021ff7e7230 */ /* 0x000fc40000004100 */
[----:B------:R-:W-:Y:S02]  /*2ec0*/  HADD2.F32 R154, -RZ, R51.H1_H1 ;  /* 0x30000033ff9a7230 */ /* 0x000fe40000004100 */
[----:B------:R-:W-:Y:S02]  /*2ed0*/  HADD2.F32 R120, -RZ, R120.H1_H1 ;  /* 0x30000078ff787230 */ /* 0x000fe40000004100 */
[----:B------:R-:W-:Y:S01]  /*2ee0*/  FFMA.FTZ R124, R121, R124, R126 ;  /* 0x0000007c797c7223 */ /* 0x000fe2000001007e */
[--C-:B------:R-:W-:Y:S02]  /*2ef0*/  HADD2.F32 R121, -RZ, R122.reuse.H0_H0 ;  /* 0x2000007aff797230 */ /* 0x100fe40000004100 */
[----:B------:R-:W-:Y:S02]  /*2f00*/  HADD2.F32 R126, -RZ, R122.H1_H1 ;  /* 0x3000007aff7e7230 */ /* 0x000fe40000004100 */
[----:B------:R-:W-:Y:S01]  /*2f10*/  FMUL.FTZ R120, R120, UR4 ;  /* 0x0000000478787c20 */ /* 0x000fe20008410000 */
[----:B------:R-:W-:-:S02]  /*2f20*/  HADD2.F32 R122, -RZ, R50.H0_H0 ;  /* 0x20000032ff7a7230 */ /* 0x000fc40000004100 */
[----:B------:R-:W-:Y:S01]  /*2f30*/  FMUL.FTZ R121, R121, UR4 ;  /* 0x0000000479797c20 */ /* 0x000fe20008410000 */
[----:B------:R-:W-:-:S03]  /*2f40*/  FMUL.FTZ R126, R126, UR4 ;  /* 0x000000047e7e7c20 */ /* 0x000fc60008410000 */
[----:B------:R-:W-:Y:S01]  /*2f50*/  FFMA.FTZ R133, R121, R122, R152 ;  /* 0x0000007a79857223 */ /* 0x000fe20000010098 */
[----:B------:R-:W-:Y:S02]  /*2f60*/  HADD2.F32 R121, -RZ, R50.H1_H1 ;  /* 0x30000032ff797230 */ /* 0x000fe40000004100 */
[----:B------:R-:W-:Y:S02]  /*2f70*/  HADD2.F32 R122, -RZ, R51.H0_H0 ;  /* 0x20000033ff7a7230 */ /* 0x000fe40000004100 */
[----:B------:R-:W-:Y:S02]  /*2f80*/  HADD2.F32 R152, -RZ, R35.H0_H0 ;  /* 0x20000023ff987230 */ /* 0x000fe40000004100 */
[----:B------:R-:W-:Y:S01]  /*2f90*/  FFMA.FTZ R126, R126, R121, R147 ;  /* 0x000000797e7e7223 */ /* 0x000fe20000010093 */
[--C-:B------:R-:W-:Y:S02]  /*2fa0*/  HADD2.F32 R121, -RZ, R123.reuse.H0_H0 ;  /* 0x2000007bff797230 */ /* 0x100fe40000004100 */
[----:B------:R-:W-:-:S03]  /*2fb0*/  HADD2.F32 R123, -RZ, R123.H1_H1 ;  /* 0x3000007bff7b7230 */ /* 0x000fc60000004100 */
[----:B------:R-:W-:Y:S02]  /*2fc0*/  FMUL.FTZ R121, R121, UR4 ;  /* 0x0000000479797c20 */ /* 0x000fe40008410000 */
[----:B------:R-:W-:Y:S02]  /*2fd0*/  FMUL.FTZ R123, R123, UR4 ;  /* 0x000000047b7b7c20 */ /* 0x000fe40008410000 */
[----:B------:R-:W-:Y:S01]  /*2fe0*/  FFMA.FTZ R147, R121, R122, R152 ;  /* 0x0000007a79937223 */ /* 0x000fe20000010098 */
[----:B------:R-:W-:Y:S02]  /*2ff0*/  HADD2.F32 R122, -RZ, R35.H1_H1 ;  /* 0x30000023ff7a7230 */ /* 0x000fe40000004100 */
        /* <DEDUP_REMOVED lines=9> */
.L_x_4863:
[----:B-----5:R-:W-:Y:S02]  /*3090*/  HADD2.F32 R23, -RZ, R120.H0_H0 ;  /* 0x20000078ff177230 */ /* 0x020fe40000004100 */
[----:B------:R-:W-:Y:S02]  /*30a0*/  HADD2.F32 R124, -RZ, R48.H0_H0 ;  /* 0x20000030ff7c7230 */ /* 0x000fe40000004100 */
[----:B------:R-:W-:Y:S02]  /*30b0*/  HADD2.F32 R25, -RZ, R121.H0_H0 ;  /* 0x20000079ff197230 */ /* 0x000fe40000004100 */
[----:B------:R-:W-:Y:S01]  /*30c0*/  FMUL.FTZ R23, R23, UR4 ;  /* 0x0000000417177c20 */ /* 0x000fe20008410000 */
[----:B------:R-:W-:Y:S02]  /*30d0*/  HADD2.F32 R126, -RZ, R122.H1_H1 ;  /* 0x3000007aff7e7230 */ /* 0x000fe40000004100 */
[----:B------:R-:W-:Y:S02]  /*30e0*/  HADD2.F32 R133, -RZ, R50.H0_H0 ;  /* 0x20000032ff857230 */ /* 0x000fe40000004100 */
[----:B------:R-:W-:Y:S01]  /*30f0*/  FMUL.FTZ R23, R23, R124 ;  /* 0x0000007c17177220 */ /* 0x000fe20000410000 */
[----:B------:R-:W-:-:S02]  /*3100*/  HADD2.F32 R124, -RZ, R122.H0_H0 ;  /* 0x2000007aff7c7230 */ /* 0x000fc40000004100 */
[----:B------:R-:W-:Y:S01]  /*3110*/  FMUL.FTZ R25, R25, UR4 ;  /* 0x0000000419197c20 */ /* 0x000fe20008410000 */
[----:B------:R-:W-:Y:S02]  /*3120*/  HADD2.F32 R122, -RZ, R49.H0_H0 ;  /* 0x20000031ff7a7230 */ /* 0x000fe40000004100 */
[----:B------:R-:W-:Y:S01]  /*3130*/  FMUL.FTZ R126, R126, UR4 ;  /* 0x000000047e7e7c20 */ /* 0x000fe20008410000 */
[----:B------:R-:W-:Y:S02]  /*3140*/  HADD2.F32 R147, -RZ, R50.H1_H1 ;  /* 0x30000032ff937230 */ /* 0x000fe40000004100 */
[----:B------:R-:W-:Y:S01]  /*3150*/  FMUL.FTZ R124, R124, UR4 ;  /* 0x000000047c7c7c20 */ /* 0x000fe20008410000 */
[----:B------:R-:W-:Y:S02]  /*3160*/  HADD2.F32 R154, -RZ, R51.H1_H1 ;  /* 0x30000033ff9a7230 */ /* 0x000fe40000004100 */
[----:B------:R-:W-:Y:S01]  /*3170*/  FMUL.FTZ R25, R25, R122 ;  /* 0x0000007a19197220 */ /* 0x000fe20000410000 */
[----:B------:R-:W-:-:S02]  /*3180*/  HADD2.F32 R122, -RZ, R123.H0_H0 ;  /* 0x2000007bff7a7230 */ /* 0x000fc40000004100 */
[----:B------:R-:W-:Y:S01]  /*3190*/  FMUL.FTZ R133, R124, R133 ;  /* 0x000000857c857220 */ /* 0x000fe20000410000 */
[----:B------:R-:W-:Y:S02]  /*31a0*/  HADD2.F32 R123, -RZ, R123.H1_H1 ;  /* 0x3000007bff7b7230 */ /* 0x000fe40000004100 */
[----:B------:R-:W-:Y:S01]  /*31b0*/  FMUL.FTZ R126, R126, R147 ;  /* 0x000000937e7e7220 */ /* 0x000fe20000410000 */
[----:B------:R-:W-:Y:S02]  /*31c0*/  HADD2.F32 R121, -RZ, R121.H1_H1 ;  /* 0x30000079ff797230 */ /* 0x000fe40000004100 */
[----:B------:R-:W-:Y:S01]  /*31d0*/  FMUL.FTZ R122, R122, UR4 ;  /* 0x000000047a7a7c20 */ /* 0x000fe20008410000 */
[----:B------:R-:W-:Y:S02]  /*31e0*/  HADD2.F32 R120, -RZ, R120.H1_H1 ;  /* 0x30000078ff787230 */ /* 0x000fe40000004100 */
[----:B------:R-:W-:Y:S01]  /*31f0*/  FMUL.FTZ R123, R123, UR4 ;  /* 0x000000047b7b7c20 */ /* 0x000fe20008410000 */
[----:B------:R-:W-:-:S02]  /*3200*/  HADD2.F32 R147, -RZ, R51.H0_H0 ;  /* 0x20000033ff937230 */ /* 0x000fc40000004100 */
[----:B------:R-:W-:Y:S01]  /*3210*/  FMUL.FTZ R124, R121, UR4 ;  /* 0x00000004797c7c20 */ /* 0x000fe20008410000 */
[----:B------:R-:W-:Y:S02]  /*3220*/  HADD2.F32 R121, -RZ, R48.H1_H1 ;  /* 0x30000030ff797230 */ /* 0x000fe40000004100 */
[----:B------:R-:W-:Y:S01]  /*3230*/  FMUL.FTZ R154, R123, R154 ;  /* 0x0000009a7b9a7220 */ /* 0x000fe20000410000 */
[----:B------:R-:W-:Y:S02]  /*3240*/  HADD2.F32 R123, -RZ, R49.H1_H1 ;  /* 0x30000031ff7b7230 */ /* 0x000fe40000004100 */
[----:B------:R-:W-:Y:S01]  /*3250*/  FMUL.FTZ R120, R120, UR4 ;  /* 0x0000000478787c20 */ /* 0x000fe20008410000 */
[----:B------:R-:W-:Y:S01]  /*3260*/  FMUL.FTZ R147, R122, R147 ;  /* 0x000000937a937220 */ /* 0x000fe20000410000 */
[----:B------:R-:W-:Y:S01]  /*3270*/  F2FP.F16.F32.PACK_AB R122, R126, R133 ;  /* 0x000000857e7a723e */ /* 0x000fe200000000ff */
[----:B------:R-:W-:Y:S01]  /*3280*/  FMUL.FTZ R124, R124, R123 ;  /* 0x0000007b7c7c7220 */ /* 0x000fe20000410000 */
[----:B0-----:R-:W-:-:S02]  /*3290*/  FMUL.FTZ R152, R120, R121 ;  /* 0x0000007978987220 */ /* 0x001fc40000410000 */
[----:B------:R-:W-:Y:S02]  /*32a0*/  F2FP.F16.F32.PACK_AB R123, R154, R147 ;  /* 0x000000939a7b723e */ /* 0x000fe400000000ff */
[----:B------:R-:W-:Y:S02]  /*32b0*/  F2FP.F16.F32.PACK_AB R121, R124, R25 ;  /* 0x000000197c79723e */ /* 0x000fe400000000ff */
[----:B------:R-:W-:-:S07]  /*32c0*/  F2FP.F16.F32.PACK_AB R120, R152, R23 ;  /* 0x000000179878723e */ /* 0x000fce00000000ff */
.L_x_4864:
[----:B------:R-:W0:Y:S02]  /*32d0*/  LDC.64 R160, c[0x0][0x3a8] ;  /* 0x0000ea00ffa07b82 */ /* 0x000e240000000a00 */
[C---:B0-----:R-:W-:Y:S01]  /*32e0*/  IMAD.WIDE.U32 R160, R151.reuse, 0x10, R160 ;  /* 0x0000001097a07825 */ /* 0x041fe200078e00a0 */
[----:B------:R-:W-:-:S04]  /*32f0*/  IADD3 R151, PT, PT, R151, 0x80, RZ ;  /* 0x0000008097977810 */ /* 0x000fc80007ffe0ff */
[----:B------:R0:W-:Y:S03]  /*3300*/  STG.E.128 desc[UR8][R160.64], R120 ;  /* 0x00000078a0007986 */ /* 0x0001e6000c101d08 */
.L_x_4862:
[----:B------:R-:W-:Y:S05]  /*3310*/  BSYNC.RECONVERGENT B0 ;  /* 0x0000000000007941 */ /* 0x000fea0003800200 */
.L_x_4861:
        /* <DEDUP_REMOVED lines=57> */
.L_x_4867:
        /* <DEDUP_REMOVED lines=36> */
.L_x_4868:
[----:B------:R-:W0:Y:S02]  /*38f0*/  LDC.64 R160, c[0x0][0x3a8] ;  /* 0x0000ea00ffa07b82 */ /* 0x000e240000000a00 */
[----:B0-----:R-:W-:-:S05]  /*3900*/  IMAD.WIDE.U32 R160, R151, 0x10, R160 ;  /* 0x0000001097a07825 */ /* 0x001fca00078e00a0 */
[----:B------:R0:W-:Y:S02]  /*3910*/  STG.E.128 desc[UR8][R160.64], R120 ;  /* 0x00000078a0007986 */ /* 0x0001e4000c101d08 */
.L_x_4866:
[----:B------:R-:W-:Y:S05]  /*3920*/  BSYNC.RECONVERGENT B0 ;  /* 0x0000000000007941 */ /* 0x000fea0003800200 */
.L_x_4865:
[----:B0123--:R-:W-:Y:S01]  /*3930*/  FADD.FTZ R121, RZ, R3 ;  /* 0x00000003ff797221 */ /* 0x00ffe20000010000 */
        /* <DEDUP_REMOVED lines=213> */
.L_x_4870:
[----:B------:R-:W-:Y:S05]  /*4690*/  BSYNC.RECONVERGENT B0 ;  /* 0x0000000000007941 */ /* 0x000fea0003800200 */
.L_x_4869:
        /* <DEDUP_REMOVED lines=14> */
.L_x_4872:
[----:B------:R-:W-:Y:S05]  /*4780*/  BSYNC.RECONVERGENT B0 ;  /* 0x0000000000007941 */ /* 0x000fea0003800200 */
.L_x_4871:
        /* <DEDUP_REMOVED lines=8> */
[----:B------:R-:W1:Y:S01]  /*4810*/  SHFL.DOWN PT, R160, R121, 0x2, 0x1f ;  /* 0x08401f0079a07f89 */ /* 0x000e6200000e0000 */
[C---:B0-----:R-:W-:Y:S01]  /*4820*/  FADD.FTZ R159, -R157.reuse, R120 ;  /* 0x000000789d9f7221 */ /* 0x041fe20000010100 */
[----:B------:R-:W-:Y:S01]  /*4830*/  FMUL.FTZ R162, R157, R153 ;  /* 0x000000999da27220 */ /* 0x000fe20000410000 */
[----:B------:R-:W0:Y:S02]  /*4840*/  MUFU.RCP R151, R122 ;  /* 0x0000007a00977308 */ /* 0x000e240000001000 */
[----:B------:R-:W-:Y:S01]  /*4850*/  FMUL.FTZ R159, R159, R159 ;  /* 0x0000009f9f9f7220 */ /* 0x000fe20000410000 */
[----:B------:R-:W-:-:S02]  /*4860*/  FFMA.FTZ R164, R161, R120, R162 ;  /* 0x00000078a1a47223 */ /* 0x000fc400000100a2 */
[----:B------:R-:W2:Y:S01]  /*4870*/  SHFL.DOWN PT, R120, R123, 0x1, 0x1f ;  /* 0x08201f007b787f89 */ /* 0x000ea200000e0000 */
[----:B------:R-:W-:-:S04]  /*4880*/  FMUL.FTZ R162, R159, R161 ;  /* 0x000000a19fa27220 */ /* 0x000fc80000410000 */
[----:B------:R-:W-:Y:S01]  /*4890*/  FMUL.FTZ R153, R162, R153 ;  /* 0x00000099a2997220 */ /* 0x000fe20000410000 */
[----:B0-----:R-:W-:Y:S01]  /*48a0*/  FMUL.FTZ R155, R151, R164 ;  /* 0x000000a4979b7220 */ /* 0x001fe20000410000 */
[----:B-1----:R-:W-:-:S04]  /*48b0*/  FADD.FTZ R160, R160, R121 ;  /* 0x00000079a0a07221 */ /* 0x002fc80000010000 */
[----:B------:R-:W0:Y:S01]  /*48c0*/  SHFL.DOWN PT, R162, R155, 0x1, 0x1f ;  /* 0x08201f009ba27f89 */ /* 0x000e2200000e0000 */
[----:B------:R-:W-:Y:S01]  /*48d0*/  FFMA.FTZ R160, R151, R153, R160 ;  /* 0x0000009997a07223 */ /* 0x000fe200000100a0 */
[----:B--2---:R-:W-:-:S04]  /*48e0*/  IADD3 R151, PT, PT, R123, R120, RZ ;  /* 0x000000787b977210 */ /* 0x004fc80007ffe0ff */
[----:B------:R-:W1:Y:S01]  /*48f0*/  SHFL.DOWN PT, R121, R160, 0x1, 0x1f ;  /* 0x08201f00a0797f89 */ /* 0x000e6200000e0000 */
[----:B------:R-:W-:Y:S02]  /*4900*/  I2FP.F32.S32 R120, R120 ;  /* 0x0000007800787245 */ /* 0x000fe40000201400 */
[----:B------:R-:W-:-:S06]  /*4910*/  I2FP.F32.S32 R151, R151 ;  /* 0x0000009700977245 */ /* 0x000fcc0000201400 */
[----:B------:R-:W2:Y:S01]  /*4920*/  MUFU.RCP R151, R151 ;  /* 0x0000009700977308 */ /* 0x000ea20000001000 */
[----:B0-----:R-:W-:Y:S01]  /*4930*/  FADD.FTZ R153, R155, -R162 ;  /* 0x800000a29b997221 */ /* 0x001fe20000010000 */
[----:B------:R-:W-:-:S03]  /*4940*/  FMUL.FTZ R123, R162, R120 ;  /* 0x00000078a27b7220 */ /* 0x000fc60000410000 */
[----:B------:R-:W-:-:S04]  /*4950*/  FMUL.FTZ R153, R153, R153 ;  /* 0x0000009999997220 */ /* 0x000fc80000410000 */
[----:B------:R-:W-:Y:S01]  /*4960*/  FMUL.FTZ R153, R122, R153 ;  /* 0x000000997a997220 */ /* 0x000fe20000410000 */
[----:B-1----:R-:W-:Y:S01]  /*4970*/  FADD.FTZ R160, R160, R121 ;  /* 0x00000079a0a07221 */ /* 0x002fe20000010000 */
[----:B------:R-:W-:Y:S01]  /*4980*/  FFMA.FTZ R122, R122, R155, R123 ;  /* 0x0000009b7a7a7223 */ /* 0x000fe2000001007b */
[----:B------:R-:W0:Y:S01]  /*4990*/  LDC R121, c[0x0][0x448] ;  /* 0x00011200ff797b82 */ /* 0x000e220000000800 */
[----:B------:R-:W-:Y:S02]  /*49a0*/  FMUL.FTZ R153, R153, R120 ;  /* 0x0000007899997220 */ /* 0x000fe40000410000 */
[C---:B--2---:R-:W-:Y:S02]  /*49b0*/  FMUL.FTZ R120, R151.reuse, R122 ;  /* 0x0000007a97787220 */ /* 0x044fe40000410000 */
[----:B------:R-:W-:-:S03]  /*49c0*/  FFMA.FTZ R153, R151, R153, R160 ;  /* 0x0000009997997223 */ /* 0x000fc600000100a0 */
[----:B------:R-:W-:Y:S04]  /*49d0*/  SHFL.IDX PT, R151, R120, RZ, 0x1f ;  /* 0x00001fff78977589 */ /* 0x000fe800000e0000 */
[----:B------:R1:W0:Y:S02]  /*49e0*/  SHFL.IDX PT, R122, R153, RZ, 0x1f ;  /* 0x00001fff997a7589 */ /* 0x00022400000e0000 */
[----:B-1----:R-:W-:Y:S01]  /*49f0*/  MOV R153, UR6 ;  /* 0x0000000600997c02 */ /* 0x002fe20008000f00 */
[----:B0-----:R-:W-:Y:S01]  /*4a00*/  FFMA.FTZ R121, R122, UR12, R121 ;  /* 0x0000000c7a797c23 */ /* 0x001fe20008010079 */
[----:B------:R-:W-:-:S05]  /*4a10*/  FMUL.FTZ R122, R151, R151 ;  /* 0x00000097977a7220 */ /* 0x000fca0000410000 */
[----:B------:R-:W-:Y:S02]  /*4a20*/  FSEL R122, R122, RZ, P6 ;  /* 0x000000ff7a7a7208 */ /* 0x000fe40003000000 */
[----:B------:R-:W-:-:S03]  /*4a30*/  ISETP.NE.AND P6, PT, R0, RZ, PT ;  /* 0x000000ff0000720c */ /* 0x000fc60003fc5270 */
[----:B------:R-:W-:-:S06]  /*4a40*/  FADD.FTZ R155, R121, R122 ;  /* 0x0000007a799b7221 */ /* 0x000fcc0000010000 */
[----:B------:R-:W0:Y:S04]  /*4a50*/  MUFU.RSQ R155, R155 ;  /* 0x0000009b009b7308 */ /* 0x000e280000001400 */
[----:B------:R-:W1:Y:S08]  /*4a60*/  @!P6 LDC.64 R122, c[0x0][0x3c0] ;  /* 0x0000f000ff7aeb82 */ /* 0x000e700000000a00 */
[----:B------:R-:W2:Y:S01]  /*4a70*/  @!P6 LDC.64 R120, c[0x0][0x3c8] ;  /* 0x0000f200ff78eb82 */ /* 0x000ea20000000a00 */
[----:B0-----:R-:W-:Y:S01]  /*4a80*/  R2UR UR4, R155 ;  /* 0x000000009b0472ca */ /* 0x001fe200000e0000 */
[----:B-1----:R-:W-:-:S05]  /*4a90*/  @!P6 IMAD.WIDE R122, R153, 0x4, R122 ;  /* 0x00000004997ae825 */ /* 0x002fca00078e027a */
[----:B------:R0:W-:Y:S01]  /*4aa0*/  @!P6 STG.E desc[UR8][R122.64], R151 ;  /* 0x000000977a00e986 */ /* 0x0001e2000c101908 */
[----:B--2---:R-:W-:-:S06]  /*4ab0*/  @!P6 IMAD.WIDE R120, R153, 0x4, R120 ;  /* 0x000000049978e825 */ /* 0x004fcc00078e0278 */
[----:B------:R-:W-:-:S05]  /*4ac0*/  MOV R153, UR4 ;  /* 0x0000000400997c02 */ /* 0x000fca0008000f00 */
[----:B------:R0:W-:Y:S01]  /*4ad0*/  @!P6 STG.E desc[UR8][R120.64], R153 ;  /* 0x000000997800e986 */ /* 0x0001e2000c101908 */
[----:B------:R-:W-:-:S04]  /*4ae0*/  ISETP.NE.AND P6, PT, RZ, UR7, PT ;  /* 0x00000007ff007c0c */ /* 0x000fc8000bfc5270 */
[----:B------:R-:W-:-:S04]  /*4af0*/  FSEL R155, R151, RZ, !P6 ;  /* 0x000000ff979b7208 */ /* 0x000fc80007000000 */
[----:B------:R-:W-:Y:S01]  /*4b00*/  R2UR UR5, R155 ;  /* 0x000000009b0572ca */ /* 0x000fe200000e0000 */
[----:B------:R-:W-:-:S14]  /*4b10*/  @!P0 BRA `(.L_x_4874) ;  /* 0x0000000000c08947 */ /* 0x000fdc0003800000 */
[----:B0-----:R-:W-:Y:S01]  /*4b20*/  FADD.FTZ R120, R3, -UR5 ;  /* 0x8000000503787e21 */ /* 0x001fe20008010000 */
[----:B-----5:R-:W-:Y:S02]  /*4b30*/  HADD2.F32 R121, -RZ, R116.H0_H0 ;  /* 0x20000074ff797230 */ /* 0x020fe40000004100 */
[----:B------:R-:W-:Y:S01]  /*4b40*/  FADD.FTZ R155, R134, -UR5 ;  /* 0x80000005869b7e21 */ /* 0x000fe20008010000 */
[----:B------:R-:W-:Y:S02]  /*4b50*/  HADD2.F32 R123, -RZ, R112.H0_H0 ;  /* 0x20000070ff7b7230 */ /* 0x000fe40000004100 */
[----:B------:R-:W-:Y:S01]  /*4b60*/  FMUL.FTZ R120, R120, UR4 ;  /* 0x0000000478787c20 */ /* 0x000fe20008410000 */
[----:B------:R-:W-:Y:S02]  /*4b70*/  HADD2.F32 R122, -RZ, R116.H1_H1 ;  /* 0x30000074ff7a7230 */ /* 0x000fe40000004100 */
[----:B------:R-:W-:Y:S01]  /*4b80*/  FMUL.FTZ R155, R155, UR4 ;  /* 0x000000049b9b7c20 */ /* 0x000fe20008410000 */
[----:B------:R-:W-:-:S02]  /*4b90*/  HADD2.F32 R160, -RZ, R112.H1_H1 ;  /* 0x30000070ffa07230 */ /* 0x000fc40000004100 */
[----:B------:R-:W-:Y:S01]  /*4ba0*/  FFMA.FTZ R120, R120, R121, R123 ;  /* 0x0000007978787223 */ /* 0x000fe2000001007b */
[----:B------:R-:W-:Y:S01]  /*4bb0*/  FADD.FTZ R121, R132, -UR5 ;  /* 0x8000000584797e21 */ /* 0x000fe20008010000 */
[----:B------:R-:W-:Y:S02]  /*4bc0*/  HADD2.F32 R123, -RZ, R117.H1_H1 ;  /* 0x30000075ff7b7230 */ /* 0x000fe40000004100 */
[----:B------:R-:W-:Y:S02]  /*4bd0*/  HADD2.F32 R153, -RZ, R113.H1_H1 ;  /* 0x30000071ff997230 */ /* 0x000fe40000004100 */
[----:B------:R-:W-:Y:S01]  /*4be0*/  FMUL.FTZ R121, R121, UR4 ;  /* 0x0000000479797c20 */ /* 0x000fe20008410000 */
[----:B------:R-:W-:-:S03]  /*4bf0*/  HADD2.F32 R164, -RZ, R114.H1_H1 ;  /* 0x30000072ffa47230 */ /* 0x000fc60000004100 */
[----:B------:R-:W-:Y:S01]  /*4c00*/  FFMA.FTZ R151, R121, R122, R160 ;  /* 0x0000007a79977223 */ /* 0x000fe200000100a0 */
[----:B------:R-:W-:Y:S01]  /*4c10*/  FADD.FTZ R121, R5, -UR5 ;  /* 0x8000000505797e21 */ /* 0x000fe20008010000 */
[----:B------:R-:W-:Y:S02]  /*4c20*/  HADD2.F32 R122, -RZ, R117.H0_H0 ;  /* 0x20000075ff7a7230 */ /* 0x000fe40000004100 */
[----:B------:R-:W-:Y:S02]  /*4c30*/  HADD2.F32 R160, -RZ, R113.H0_H0 ;  /* 0x20000071ffa07230 */ /* 0x000fe40000004100 */
[----:B------:R-:W-:Y:S01]  /*4c40*/  FMUL.FTZ R121, R121, UR4 ;  /* 0x0000000479797c20 */ /* 0x000fe20008410000 */
[----:B------:R-:W-:-:S03]  /*4c50*/  F2FP.F16.F32.PACK_AB R120, R151, R120 ;  /* 0x000000789778723e */ /* 0x000fc600000000ff */
[----:B------:R-:W-:Y:S01]  /*4c60*/  FFMA.FTZ R121, R121, R122, R160 ;  /* 0x0000007a79797223 */ /* 0x000fe200000100a0 */
[----:B------:R-:W-:Y:S01]  /*4c70*/  FADD.FTZ R122, R12, -UR5 ;  /* 0x800000050c7a7e21 */ /* 0x000fe20008010000 */
[----:B------:R-:W-:-:S03]  /*4c80*/  HADD2.F32 R160, -RZ, R118.H1_H1 ;  /* 0x30000076ffa07230 */ /* 0x000fc60000004100 */
[----:B------:R-:W-:-:S04]  /*4c90*/  FMUL.FTZ R122, R122, UR4 ;  /* 0x000000047a7a7c20 */ /* 0x000fc80008410000 */
[----:B------:R-:W-:Y:S01]  /*4ca0*/  FFMA.FTZ R162, R122, R123, R153 ;  /* 0x0000007b7aa27223 */ /* 0x000fe20000010099 */
[----:B------:R-:W-:Y:S01]  /*4cb0*/  FADD.FTZ R122, R31, -UR5 ;  /* 0x800000051f7a7e21 */ /* 0x000fe20008010000 */
[----:B------:R-:W-:Y:S02]  /*4cc0*/  HADD2.F32 R123, -RZ, R118.H0_H0 ;  /* 0x20000076ff7b7230 */ /* 0x000fe40000004100 */
[----:B------:R-:W-:Y:S02]  /*4cd0*/  HADD2.F32 R153, -RZ, R114.H0_H0 ;  /* 0x20000072ff997230 */ /* 0x000fe40000004100 */
[----:B------:R-:W-:Y:S01]  /*4ce0*/  FMUL.FTZ R122, R122, UR4 ;  /* 0x000000047a7a7c20 */ /* 0x000fe20008410000 */
[----:B------:R-:W-:-:S03]  /*4cf0*/  F2FP.F16.F32.PACK_AB R121, R162, R121 ;  /* 0x00000079a279723e */ /* 0x000fc600000000ff */
[----:B------:R-:W-:Y:S01]  /*4d00*/  FFMA.FTZ R122, R122, R123, R153 ;  /* 0x0000007b7a7a7223 */ /* 0x000fe20000010099 */
[----:B------:R-:W-:-:S04]  /*4d10*/  FADD.FTZ R123, R14, -UR5 ;  /* 0x800000050e7b7e21 */ /* 0x000fc80008010000 */
        /* <DEDUP_REMOVED lines=8> */
[----:B------:R-:W-:Y:S02]  /*4da0*/  HADD2.F32 R160, -RZ, R119.H1_H1 ;  /* 0x30000077ffa07230 */ /* 0x000fe40000004100 */
[----:B------:R-:W-:-:S05]  /*4db0*/  HADD2.F32 R164, -RZ, R115.H1_H1 ;  /* 0x30000073ffa47230 */ /* 0x000fca0000004100 */
[----:B------:R-:W-:Y:S02]  /*4dc0*/  FFMA.FTZ R164, R155, R160, R164 ;  /* 0x000000a09ba47223 */ /* 0x000fe400000100a4 */
[----:B------:R-:W0:Y:S03]  /*4dd0*/  LDC.64 R160, c[0x0][0x428] ;  /* 0x00010a00ffa07b82 */ /* 0x000e260000000a00 */
[----:B------:R-:W-:Y:S01]  /*4de0*/  F2FP.F16.F32.PACK_AB R123, R164, R123 ;  /* 0x0000007ba47b723e */ /* 0x000fe200000000ff */
[C---:B0-----:R-:W-:Y:S01]  /*4df0*/  IMAD.WIDE.U32 R160, R4.reuse, 0x10, R160 ;  /* 0x0000001004a07825 */ /* 0x041fe200078e00a0 */
[----:B------:R-:W-:-:S04]  /*4e00*/  IADD3 R4, PT, PT, R4, 0x80, RZ ;  /* 0x0000008004047810 */ /* 0x000fc80007ffe0ff */
[----:B------:R1:W-:Y:S03]  /*4e10*/  STG.E.128 desc[UR8][R160.64], R120 ;  /* 0x00000078a0007986 */ /* 0x0003e6000c101d08 */
.L_x_4874:
[----:B------:R-:W-:Y:S05]  /*4e20*/  BSYNC.RECONVERGENT B0 ;  /* 0x0000000000007941 */ /* 0x000fea0003800200 */
.L_x_4873:
[----:B------:R-:W-:Y:S01]  /*4e30*/  ISETP.GE.U32.AND P0, PT, R8, 0x100, PT ;  /* 0x000001000800780c */ /* 0x000fe20003f06070 */
[----:B------:R-:W-:-:S12]  /*4e40*/  BSSY.RECONVERGENT B0, `(.L_x_4875) ;  /* 0x0000032000007945 */ /* 0x000fd80003800200 */
[----:B------:R-:W-:Y:S05]  /*4e50*/  @!P0 BRA `(.L_x_4876) ;  /* 0x0000000000c08947 */ /* 0x000fea0003800000 */
[----:B01----:R-:W-:Y:S01]  /*4e60*/  FADD.FTZ R120, R7, -UR5 ;  /* 0x8000000507787e21 */ /* 0x003fe20008010000 */
        /* <DEDUP_REMOVED lines=47> */
.L_x_4876:
[----:B------:R-:W-:Y:S05]  /*5160*/  BSYNC.RECONVERGENT B0 ;  /* 0x0000000000007941 */ /* 0x000fea0003800200 */
.L_x_4875:
[----:B------:R-:W-:Y:S04]  /*5170*/  BSSY.RECONVERGENT B0, `(.L_x_4877) ;  /* 0x0000032000007945 */ /* 0x000fe80003800200 */
[----:B------:R-:W-:Y:S05]  /*5180*/  @!P1 BRA `(.L_x_4878) ;  /* 0x0000000000c09947 */ /* 0x000fea0003800000 */
[----:B012---:R-:W-:Y:S01]  /*5190*/  FADD.FTZ R120, R11, -UR5 ;  /* 0x800000050b787e21 */ /* 0x007fe20008010000 */
        /* <DEDUP_REMOVED lines=47> */
.L_x_4878:
[----:B------:R-:W-:Y:S05]  /*5490*/  BSYNC.RECONVERGENT B0 ;  /* 0x0000000000007941 */ /* 0x000fea0003800200 */
.L_x_4877:
[----:B------:R-:W-:Y:S04]  /*54a0*/  BSSY.RECONVERGENT B0, `(.L_x_4879) ;  /* 0x0000032000007945 */ /* 0x000fe80003800200 */
[----:B------:R-:W-:Y:S05]  /*54b0*/  @!P2 BRA `(.L_x_4880) ;  /* 0x0000000000c0a947 */ /* 0x000fea0003800000 */
[----:B0123--:R-:W-:Y:S01]  /*54c0*/  FADD.FTZ R120, R15, -UR5 ;  /* 0x800000050f787e21 */ /* 0x00ffe20008010000 */
        /* <DEDUP_REMOVED lines=47> */
.L_x_4880:
[----:B------:R-:W-:Y:S05]  /*57c0*/  BSYNC.RECONVERGENT B0 ;  /* 0x0000000000007941 */ /* 0x000fea0003800200 */
.L_x_4879:
        /* <DEDUP_REMOVED lines=50> */
.L_x_4882:
[----:B------:R-:W-:Y:S05]  /*5af0*/  BSYNC.RECONVERGENT B0 ;  /* 0x0000000000007941 */ /* 0x000fea0003800200 */
.L_x_4881:
        /* <DEDUP_REMOVED lines=50> */
.L_x_4884:
[----:B------:R-:W-:Y:S05]  /*5e20*/  BSYNC.RECONVERGENT B0 ;  /* 0x0000000000007941 */ /* 0x000fea0003800200 */
.L_x_4883:
        /* <DEDUP_REMOVED lines=47> */
[----:B0-----:R-:W-:-:S05]  /*6120*/  IMAD.WIDE.U32 R160, R4, 0x10, R160 ;  /* 0x0000001004a07825 */ /* 0x001fca00078e00a0 */
[----:B------:R0:W-:Y:S02]  /*6130*/  STG.E.128 desc[UR8][R160.64], R120 ;  /* 0x00000078a0007986 */ /* 0x0001e4000c101d08 */
.L_x_4886:
[----:B------:R-:W-:Y:S05]  /*6140*/  BSYNC.RECONVERGENT B0 ;  /* 0x0000000000007941 */ /* 0x000fea0003800200 */
.L_x_4885:
[----:B------:R-:W-:Y:S02]  /*6150*/  UIADD3 UR6, UPT, UPT, UR6, UR14, URZ ;  /* 0x0000000e06067290 */ /* 0x000fe4000fffe0ff */
[----:B------:R-:W-:Y:S02]  /*6160*/  UPLOP3.LUT UP2, UPT, UPT, UPT, UP2, 0x40, 0x4 ;  /* 0x000000000004789c */ /* 0x000fe40003f4e820 */
[----:B------:R-:W-:-:S09]  /*6170*/  UISETP.GE.AND UP1, UPT, UR6, UR15, UPT ;  /* 0x0000000f0600728c */ /* 0x000fd2000bf26270 */
[----:B------:R-:W-:Y:S05]  /*6180*/  BRA.U !UP1, `(.L_x_4887) ;  /* 0xffffffa909ec7547 */ /* 0x000fea000b83ffff */
[----:B------:R-:W-:Y:S05]  /*6190*/  EXIT ;  /* 0x000000000000794d */ /* 0x000fea0003800000 */
.L_x_4888:
        /* <DEDUP_REMOVED lines=14> */
.L_x_42311:


//--------------------- .text._ZN10layer_norm13ln_fwd_kernelINS_13Kernel_traitsI6__halfS2_S2_S2_fjLj7168ELj1ELj1ELj4ELj16ENS_18Kernel_traits_baseILj7168ES2_S2_S2_S2_fjLj128EEEEELb0ELb1ELb0ELb1EEEvNS_9FwdParamsE --------------------------
	.section	.text._ZN10layer_norm13ln_fwd_kernelINS_13Kernel_traitsI6__halfS2_S2_S2_fjLj7168ELj1ELj1ELj4ELj16ENS_18Kernel_traits_baseILj7168ES2_S2_S2_S2_fjLj128EEEEELb0ELb1ELb0ELb1EEEvNS_9FwdParamsE,"ax",@progbits
	.align	128
        .global         _ZN10layer_norm13ln_fwd_kernelINS_13Kernel_traitsI6__halfS2_S2_S2_fjLj7168ELj1ELj1ELj4ELj16ENS_18Kernel_traits_baseILj7168ES2_S2_S2_S2_fjLj128EEEEELb0ELb1ELb0ELb1EEEvNS_9FwdParamsE
        .type           _ZN10layer_norm13ln_fwd_kernelINS_13Kernel_traitsI6__halfS2_S2_S2_fjLj7168ELj1ELj1ELj4ELj16ENS_18Kernel_traits_baseILj7168ES2_S2_S2_S2_fjLj128EEEEELb0ELb1ELb0ELb1EEEvNS_9FwdParamsE,@function
        .size           _ZN10layer_norm13ln_fwd_kernelINS_13Kernel_traitsI6__halfS2_S2_S2_fjLj7168ELj1ELj1ELj4ELj16ENS_18Kernel_traits_baseILj7168ES2_S2_S2_S2_fjLj128EEEEELb0ELb1ELb0ELb1EEEvNS_9FwdParamsE,(.L_x_42312 - _ZN10layer_norm13ln_fwd_kernelINS_13Kernel_traitsI6__halfS2_S2_S2_fjLj7168ELj1ELj1ELj4ELj16ENS_18Kernel_traits_baseILj7168ES2_S2_S2_S2_fjLj128EEEEELb0ELb1ELb0ELb1EEEvNS_9FwdParamsE)
        .other          _ZN10layer_norm13ln_fwd_kernelINS_13Kernel_traitsI6__halfS2_S2_S2_fjLj7168ELj1ELj1ELj4ELj16ENS_18Kernel_traits_baseILj7168ES2_S2_S2_S2_fjLj128EEEEELb0ELb1ELb0ELb1EEEvNS_9FwdParamsE,@"STO_CUDA_ENTRY STV_DEFAULT"
_ZN10layer_norm13ln_fwd_kernelINS_13Kernel_traitsI6__halfS2_S2_S2_fjLj7168ELj1ELj1ELj4ELj16ENS_18Kernel_traits_baseILj7168ES2_S2_S2_S2_fjLj128EEEEELb0ELb1ELb0ELb1EEEvNS_9FwdParamsE:
.text._ZN10layer_norm13ln_fwd_kernelINS_13Kernel_traitsI6__halfS2_S2_S2_fjLj7168ELj1ELj1ELj4ELj16ENS_18Kernel_traits_baseILj7168ES2_S2_S2_S2_fjLj128EEEEELb0ELb1ELb0ELb1EEEvNS_9FwdParamsE:
        /* <DEDUP_REMOVED lines=36> */
.L_x_4889:
        /* <DEDUP_REMOVED lines=32> */
.L_x_4890:
[----:B------:R-:W0:Y:S02]  /*0440*/  LDCU UR4, c[0x0][0x384] ;  /* 0x00007080ff0477ac */ /* 0x000e240008000800 */
[----:B0-----:R-:W-:-:S06]  /*0450*/  UISETP.GE.AND UP0, UPT, UR7, UR4, UPT ;  /* 0x000000040700728c */ /* 0x001fcc000bf06270 */
[----:B------:R-:W-:-:S13]  /*0460*/  PLOP3.LUT P0, PT, PT, PT, UP0, 0x80, 0x8 ;  /* 0x000000000008781c */ /* 0x000fda0003f0f008 */
[----:B------:R-:W-:Y:S05]  /*0470*/  @P0 EXIT ;  /* 0x000000000000094d */ /* 0x000fea0003800000 */
[----:B------:R-:W0:Y:S01]  /*0480*/  LDCU.64 UR4, c[0x0][0x3e0] ;  /* 0x00007c00ff0477ac */ /* 0x000e220008000a00 */
[----:B------:R-:W2:Y:S01]  /*0490*/  LDCU UR12, c[0x0][0x388] ;  /* 0x00007100ff0c77ac */ /* 0x000ea20008000800 */
[----:B------:R-:W3:Y:S01]  /*04a0*/  LDCU.U8 UR13, c[0x0][0x410] ;  /* 0x00008200ff0d77ac */ /* 0x000ee20008000000 */
[----:B------:R-:W4:Y:S01]  /*04b0*/  LDCU UR14, c[0x0][0x400] ;  /* 0x00008000ff0e77ac */ /* 0x000f220008000800 */
[----:B------:R-:W1:Y:S01]  /*04c0*/  LDCU.64 UR10, c[0x0][0x3a0] ;  /* 0x00007400ff0a77ac */ /* 0x000e620008000a00 */
[----:B0-----:R-:W-:Y:S01]  /*04d0*/  UISETP.NE.U32.AND UP0, UPT, UR4, URZ, UPT ;  /* 0x000000ff0400728c */ /* 0x001fe2000bf05070 */
[----:B------:R-:W0:Y:S03]  /*04e0*/  LDCU.64 UR16, c[0x0][0x380] ;  /* 0x00007000ff1077ac */ /* 0x000e260008000a00 */
[----:B------:R-:W-:Y:S02]  /*04f0*/  UISETP.NE.AND.EX UP0, UPT, UR5, URZ, UPT, UP0 ;  /* 0x000000ff0500728c */ /* 0x000fe4000bf05300 */
[----:B-1234-:R-:W-:-:S11]  /*0500*/  UPLOP3.LUT UP1, UPT, UPT, UPT, UPT, 0x40, 0x4 ;  /* 0x000000000004789c */ /* 0x01efd60003f2e870 */
.L_x_4909:
[----:B-1----:R-:W1:Y:S01]  /*0510*/  @UP0 LDCU.64 UR4, c[0x0][0x3e0] ;  /* 0x00007c00ff0407ac */ /* 0x002e620008000a00 */
[----:B------:R-:W-:Y:S01]  /*0520*/  PLOP3.LUT P0, PT, PT, PT, UP0, 0x80, 0x8 ;  /* 0x000000000008781c */ /* 0x000fe20003f0f008 */
[----:B------:R-:W2:Y:S01]  /*0530*/  LDC.64 R154, c[0x0][0x390] ;  /* 0x0000e400ff9a7b82 */ /* 0x000ea20000000a00 */
[----:B------:R-:W-:Y:S02]  /*0540*/  UIMAD UR6, UR7, UR12, URZ ;  /* 0x0000000c070672a4 */ /* 0x000fe4000f8e02ff */
[----:B-1----:R-:W-:-:S06]  /*0550*/  @UP0 UIMAD.WIDE UR4, UR7, 0x2, UR4 ;  /* 0x00000002070408a5 */ /* 0x002fcc000f8e0204 */
[----:B------:R-:W-:Y:S01]  /*0560*/  MOV R2, UR4 ;  /* 0x0000000400027c02 */ /* 0x000fe20008000f00 */
[----:B------:R-:W-:Y:S01]  /*0570*/  USHF.R.S32.HI UR4, URZ, 0x1f, UR6 ;  /* 0x0000001fff047899 */ /* 0x000fe20008011406 */
[----:B------:R-:W-:-:S05]  /*0580*/  MOV R3, UR5 ;  /* 0x0000000500037c02 */ /* 0x000fca0008000f00 */
[----:B------:R-:W3:Y:S01]  /*0590*/  @P0 LDG.E.U16 R2, desc[UR8][R2.64] ;  /* 0x0000000802020981 */ /* 0x000ee2000c1e1500 */
[----:B------:R-:W-:-:S06]  /*05a0*/  ULEA.HI UR4, UR4, UR6, URZ, 0x3 ;  /* 0x0000000604047291 */ /* 0x000fcc000f8f18ff */
[----:B------:R-:W-:-:S04]  /*05b0*/  MOV R11, UR4 ;  /* 0x00000004000b7c02 */ /* 0x000fc80008000f00 */
[----:B------:R-:W-:-:S05]  /*05c0*/  LEA.HI.SX32 R11, R11, R12, 0x1d ;  /* 0x0000000c0b0b7211 */ /* 0x000fca00078feaff */
[----:B--2---:R-:W-:-:S06]  /*05d0*/  IMAD.WIDE.U32 R4, R11, 0x10, R154 ;  /* 0x000000100b047825 */ /* 0x004fcc00078e009a */
[----:B-----5:R-:W5:Y:S01]  /*05e0*/  LDG.E.128 R4, desc[UR8][R4.64] ;  /* 0x0000000804047981 */ /* 0x020f62000c1e1d00 */
[----:B------:R-:W-:Y:S01]  /*05f0*/  UMOV UR4, 0x3f800000 ;  /* 0x3f80000000047882 */ /* 0x000fe20000000000 */
[----:B---3--:R-:W-:-:S05]  /*0600*/  @P0 HADD2.F32 R0, -RZ, R2.H0_H0 ;  /* 0x20000002ff000230 */ /* 0x008fca0000004100 */
[----:B------:R-:W-:Y:S02]  /*0610*/  @P0 R2UR UR5, R0 ;  /* 0x00000000000502ca */ /* 0x000fe400000e0000 */
[----:B------:R-:W-:-:S04]  /*0620*/  ISETP.NE.U32.AND P0, PT, RZ, UR10, PT ;  /* 0x0000000aff007c0c */ /* 0x000fc8000bf05070 */
[----:B------:R-:W-:-:S07]  /*0630*/  ISETP.NE.AND.EX P0, PT, RZ, UR11, PT, P0 ;  /* 0x0000000bff007c0c */ /* 0x000fce000bf05300 */
[----:B------:R-:W-:-:S06]  /*0640*/  @UP0 UMOV UR4, UR5 ;  /* 0x0000000500040c82 */ /* 0x000fcc0008000000 */
[----:B------:R-:W-:Y:S05]  /*0650*/  @!P0 BRA `(.L_x_4891) ;  /* 0x0000000000c08947 */ /* 0x000fea0003800000 */
[----:B------:R-:W1:Y:S02]  /*0660*/  LDC.64 R20, c[0x0][0x3a0] ;  /* 0x0000e800ff147b82 */ /* 0x000e640000000a00 */
[----:B-1----:R-:W-:-:S06]  /*0670*/  IMAD.WIDE.U32 R20, R11, 0x10, R20 ;  /* 0x000000100b147825 */ /* 0x002fcc00078e0014 */
[----:B------:R-:W2:Y:S01]  /*0680*/  LDG.E.128 R20, desc[UR8][R20.64] ;  /* 0x0000000814147981 */ /* 0x000ea2000c1e1d00 */
[--C-:B-----5:R-:W-:Y:S02]  /*0690*/  HADD2.F32 R2, -RZ, R5.reuse.H0_H0 ;  /* 0x20000005ff027230 */ /* 0x120fe40000004100 */
[----:B------:R-:W-:Y:S02]  /*06a0*/  HADD2.F32 R8, -RZ, R5.H1_H1 ;  /* 0x30000005ff087230 */ /* 0x000fe40000004100 */
[----:B------:R-:W-:Y:S02]  /*06b0*/  HADD2.F32 R5, -RZ, R6.H0_H0 ;  /* 0x20000006ff057230 */ /* 0x000fe40000004100 */
[----:B------:R-:W-:Y:S01]  /*06c0*/  FMUL.FTZ R2, R2, UR4 ;  /* 0x0000000402027c20 */ /* 0x000fe20008410000 */
[----:B------:R-:W-:Y:S02]  /*06d0*/  HADD2.F32 R0, -RZ, R4.H0_H0 ;  /* 0x20000004ff007230 */ /* 0x000fe40000004100 */
[----:B------:R-:W-:Y:S01]  /*06e0*/  FMUL.FTZ R8, R8, UR4 ;  /* 0x0000000408087c20 */ /* 0x000fe20008410000 */
[----:B------:R-:W-:-:S02]  /*06f0*/  HADD2.F32 R10, -RZ, R7.H0_H0 ;  /* 0x20000007ff0a7230 */ /* 0x000fc40000004100 */
[----:B------:R-:W-:Y:S01]  /*0700*/  FMUL.FTZ R16, R5, UR4 ;  /* 0x0000000405107c20 */ /* 0x000fe20008410000 */
[----:B------:R-:W-:Y:S02]  /*0710*/  HADD2.F32 R108, -RZ, R7.H1_H1 ;  /* 0x30000007ff6c7230 */ /* 0x000fe40000004100 */
[----:B------:R-:W-:Y:S01]  /*0720*/  FMUL.FTZ R0, R0, UR4 ;  /* 0x0000000400007c20 */ /* 0x000fe20008410000 */
[----:B------:R-:W-:Y:S02]  /*0730*/  HADD2.F32 R3, -RZ, R48.H0_H0 ;  /* 0x20000030ff037230 */ /* 0x000fe40000004100 */
[----:B------:R-:W-:Y:S01]  /*0740*/  FMUL.FTZ R10, R10, UR4 ;  /* 0x000000040a0a7c20 */ /* 0x000fe20008410000 */
[----:B------:R-:W-:Y:S02]  /*0750*/  HADD2.F32 R7, -RZ, R49.H0_H0 ;  /* 0x20000031ff077230 */ /* 0x000fe40000004100 */
[----:B------:R-:W-:Y:S01]  /*0760*/  FMUL.FTZ R108, R108, UR4 ;  /* 0x000000046c6c7c20 */ /* 0x000fe20008410000 */
[----:B------:R-:W-:-:S02]  /*0770*/  HADD2.F32 R13, -RZ, R50.H0_H0 ;  /* 0x20000032ff0d7230 */ /* 0x000fc40000004100 */
[----:B------:R-:W-:Y:S02]  /*0780*/  HADD2.F32 R17, -RZ, R51.H0_H0 ;  /* 0x20000033ff117230 */ /* 0x000fe40000004100 */
[----:B------:R-:W-:Y:S02]  /*0790*/  HADD2.F32 R4, -RZ, R4.H1_H1 ;  /* 0x30000004ff047230 */ /* 0x000fe40000004100 */
[----:B------:R-:W-:-:S03]  /*07a0*/  HADD2.F32 R6, -RZ, R6.H1_H1 ;  /* 0x30000006ff067230 */ /* 0x000fc60000004100 */
[----:B------:R-:W-:Y:S02]  /*07b0*/  FMUL.FTZ R4, R4, UR4 ;  /* 0x0000000404047c20 */ /* 0x000fe40008410000 */
[----:B------:R-:W-:Y:S01]  /*07c0*/  FMUL.FTZ R6, R6, UR4 ;  /* 0x0000000406067c20 */ /* 0x000fe20008410000 */
[----:B--2---:R-:W-:Y:S02]  /*07d0*/  HADD2.F32 R5, -RZ, R20.H0_H0 ;  /* 0x20000014ff057230 */ /* 0x004fe40000004100 */
[----:B------:R-:W-:Y:S02]  /*07e0*/  HADD2.F32 R9, -RZ, R21.H0_H0 ;  /* 0x20000015ff097230 */ /* 0x000fe40000004100 */
[----:B------:R-:W-:Y:S02]  /*07f0*/  HADD2.F32 R15, -RZ, R22.H0_H0 ;  /* 0x20000016ff0f7230 */ /* 0x000fe40000004100 */
[----:B------:R-:W-:Y:S01]  /*0800*/  FFMA.FTZ R116, R0, R3, R5 ;  /* 0x0000000300747223 */ /* 0x000fe20000010005 */
[----:B------:R-:W-:-:S02]  /*0810*/  HADD2.F32 R19, -RZ, R23.H0_H0 ;  /* 0x20000017ff137230 */ /* 0x000fc40000004100 */
[----:B------:R-:W-:Y:S01]  /*0820*/  FFMA.FTZ R18, R2, R7, R9 ;  /* 0x0000000702127223 */ /* 0x000fe20000010009 */
[----:B------:R-:W-:Y:S02]  /*0830*/  HADD2.F32 R9, -RZ, R23.H1_H1 ;  /* 0x30000017ff097230 */ /* 0x000fe40000004100 */
[----:B------:R-:W-:Y:S01]  /*0840*/  FFMA.FTZ R16, R16, R13, R15 ;  /* 0x0000000d10107223 */ /* 0x000fe2000001000f */
[----:B------:R-:W-:Y:S02]  /*0850*/  HADD2.F32 R13, -RZ, R48.H1_H1 ;  /* 0x30000030ff0d7230 */ /* 0x000fe40000004100 */
[----:B------:R-:W-:Y:S01]  /*0860*/  FFMA.FTZ R14, R10, R17, R19 ;  /* 0x000000110a0e7223 */ /* 0x000fe20000010013 */
[----:B------:R-:W-:Y:S02]  /*0870*/  HADD2.F32 R15, -RZ, R49.H1_H1 ;  /* 0x30000031ff0f7230 */ /* 0x000fe40000004100 */
[----:B------:R-:W-:Y:S02]  /*0880*/  HADD2.F32 R17, -RZ, R50.H1_H1 ;  /* 0x30000032ff117230 */ /* 0x000fe40000004100 */
[----:B------:R-:W-:-:S02]  /*0890*/  HADD2.F32 R19, -RZ, R51.H1_H1 ;  /* 0x30000033ff137230 */ /* 0x000fc40000004100 */
[----:B------:R-:W-:Y:S02]  /*08a0*/  HADD2.F32 R7, -RZ, R22.H1_H1 ;  /* 0x30000016ff077230 */ /* 0x000fe40000004100 */
[----:B------:R-:W-:Y:S02]  /*08b0*/  HADD2.F32 R5, -RZ, R21.H1_H1 ;  /* 0x30000015ff057230 */ /* 0x000fe40000004100 */
[----:B------:R-:W-:Y:S01]  /*08c0*/  FFMA.FTZ R19, R108, R19, R9 ;  /* 0x000000136c137223 */ /* 0x000fe20000010009 */
[----:B------:R-:W-:Y:S02]  /*08d0*/  HADD2.F32 R3, -RZ, R20.H1_H1 ;  /* 0x30000014ff037230 */ /* 0x000fe40000004100 */
[----:B------:R-:W-:Y:S01]  /*08e0*/  FFMA.FTZ R17, R6, R17, R7 ;  /* 0x0000001106117223 */ /* 0x000fe20000010007 */
[----:B------:R-:W-:Y:S01]  /*08f0*/  FFMA.FTZ R15, R8, R15, R5 ;  /* 0x0000000f080f7223 */ /* 0x000fe20000010005 */
[----:B------:R-:W-:Y:S01]  /*0900*/  F2FP.F16.F32.PACK_AB R111, R19, R14 ;  /* 0x0000000e136f723e */ /* 0x000fe200000000ff */
[----:B------:R-:W-:-:S02]  /*0910*/  FFMA.FTZ R13, R4, R13, R3 ;  /* 0x0000000d040d7223 */ /* 0x000fc40000010003 */
[----:B------:R-:W-:Y:S02]  /*0920*/  F2FP.F16.F32.PACK_AB R110, R17, R16 ;  /* 0x00000010116e723e */ /* 0x000fe400000000ff */
[----:B------:R-:W-:Y:S02]  /*0930*/  F2FP.F16.F32.PACK_AB R109, R15, R18 ;  /* 0x000000120f6d723e */ /* 0x000fe400000000ff */
[----:B------:R-:W-:Y:S01]  /*0940*/  F2FP.F16.F32.PACK_AB R108, R13, R116 ;  /* 0x000000740d6c723e */ /* 0x000fe200000000ff */
[----:B------:R-:W-:Y:S06]  /*0950*/  BRA `(.L_x_4892) ;  /* 0x0000000000907947 */ /* 0x000fec0003800000 */
.L_x_4891:
[----:B-----5:R-:W-:Y:S02]  /*0960*/  HADD2.F32 R0, -RZ, R4.H0_H0 ;  /* 0x20000004ff007230 */ /* 0x020fe40000004100 */
[----:B------:R-:W-:Y:S02]  /*0970*/  HADD2.F32 R3, -RZ, R48.H0_H0 ;  /* 0x20000030ff037230 */ /* 0x000fe40000004100 */
[----:B------:R-:W-:Y:S02]  /*0980*/  HADD2.F32 R9, -RZ, R6.H0_H0 ;  /* 0x20000006ff097230 */ /* 0x000fe40000004100 */
[----:B------:R-:W-:Y:S01]  /*0990*/  FMUL.FTZ R0, R0, UR4 ;  /* 0x0000000400007c20 */ /* 0x000fe20008410000 */
[----:B------:R-:W-:Y:S02]  /*09a0*/  HADD2.F32 R4, -RZ, R4.H1_H1 ;  /* 0x30000004ff047230 */ /* 0x000fe40000004100 */
[--C-:B------:R-:W-:Y:S02]  /*09b0*/  HADD2.F32 R2, -RZ, R5.reuse.H0_H0 ;  /* 0x20000005ff027230 */ /* 0x100fe40000004100 */
[----:B------:R-:W-:Y:S01]  /*09c0*/  FMUL.FTZ R116, R0, R3 ;  /* 0x0000000300747220 */ /* 0x000fe20000410000 */
[----:B------:R-:W-:-:S02]  /*09d0*/  HADD2.F32 R8, -RZ, R5.H1_H1 ;  /* 0x30000005ff087230 */ /* 0x000fc40000004100 */
[----:B------:R-:W-:Y:S01]  /*09e0*/  FMUL.FTZ R9, R9, UR4 ;  /* 0x0000000409097c20 */ /* 0x000fe20008410000 */
[----:B------:R-:W-:Y:S02]  /*09f0*/  HADD2.F32 R6, -RZ, R6.H1_H1 ;  /* 0x30000006ff067230 */ /* 0x000fe40000004100 */
[----:B------:R-:W-:Y:S01]  /*0a00*/  FMUL.FTZ R2, R2, UR4 ;  /* 0x0000000402027c20 */ /* 0x000fe20008410000 */
[--C-:B------:R-:W-:Y:S02]  /*0a10*/  HADD2.F32 R10, -RZ, R7.reuse.H0_H0 ;  /* 0x20000007ff0a7230 */ /* 0x100fe40000004100 */
[----:B------:R-:W-:Y:S01]  /*0a20*/  FMUL.FTZ R8, R8, UR4 ;  /* 0x0000000408087c20 */ /* 0x000fe20008410000 */
[----:B------:R-:W-:Y:S02]  /*0a30*/  HADD2.F32 R19, -RZ, R7.H1_H1 ;  /* 0x30000007ff137230 */ /* 0x000fe40000004100 */
[----:B------:R-:W-:Y:S01]  /*0a40*/  FMUL.FTZ R6, R6, UR4 ;  /* 0x0000000406067c20 */ /* 0x000fe20008410000 */
[----:B------:R-:W-:-:S02]  /*0a50*/  HADD2.F32 R5, -RZ, R49.H0_H0 ;  /* 0x20000031ff057230 */ /* 0x000fc40000004100 */
[----:B------:R-:W-:Y:S01]  /*0a60*/  FMUL.FTZ R10, R10, UR4 ;  /* 0x000000040a0a7c20 */ /* 0x000fe20008410000 */
[----:B------:R-:W-:Y:S02]  /*0a70*/  HADD2.F32 R16, -RZ, R50.H0_H0 ;  /* 0x20000032ff107230 */ /* 0x000fe40000004100 */
[----:B------:R-:W-:Y:S01]  /*0a80*/  FMUL.FTZ R19, R19, UR4 ;  /* 0x0000000413137c20 */ /* 0x000fe20008410000 */
[----:B------:R-:W-:Y:S02]  /*0a90*/  HADD2.F32 R7, -RZ, R51.H0_H0 ;  /* 0x20000033ff077230 */ /* 0x000fe40000004100 */
[----:B------:R-:W-:Y:S01]  /*0aa0*/  FMUL.FTZ R4, R4, UR4 ;  /* 0x0000000404047c20 */ /* 0x000fe20008410000 */
[----:B------:R-:W-:Y:S02]  /*0ab0*/  HADD2.F32 R13, -RZ, R48.H1_H1 ;  /* 0x30000030ff0d7230 */ /* 0x000fe40000004100 */
[----:B------:R-:W-:Y:S01]  /*0ac0*/  FMUL.FTZ R18, R2, R5 ;  /* 0x0000000502127220 */ /* 0x000fe20000410000 */
[----:B------:R-:W-:-:S02]  /*0ad0*/  HADD2.F32 R15, -RZ, R49.H1_H1 ;  /* 0x30000031ff0f7230 */ /* 0x000fc40000004100 */
[----:B------:R-:W-:Y:S01]  /*0ae0*/  FMUL.FTZ R16, R9, R16 ;  /* 0x0000001009107220 */ /* 0x000fe20000410000 */
[----:B------:R-:W-:Y:S02]  /*0af0*/  HADD2.F32 R17, -RZ, R50.H1_H1 ;  /* 0x30000032ff117230 */ /* 0x000fe40000004100 */
[----:B------:R-:W-:Y:S01]  /*0b00*/  FMUL.FTZ R14, R10, R7 ;  /* 0x000000070a0e7220 */ /* 0x000fe20000410000 */
[----:B------:R-:W-:Y:S02]  /*0b10*/  HADD2.F32 R0, -RZ, R51.H1_H1 ;  /* 0x30000033ff007230 */ /* 0x000fe40000004100 */
[----:B------:R-:W-:Y:S01]  /*0b20*/  FMUL.FTZ R15, R8, R15 ;  /* 0x0000000f080f7220 */ /* 0x000fe20000410000 */
[----:B------:R-:W-:Y:S01]  /*0b30*/  FMUL.FTZ R13, R4, R13 ;  /* 0x0000000d040d7220 */ /* 0x000fe20000410000 */
[----:B------:R-:W-:Y:S01]  /*0b40*/  FMUL.FTZ R17, R6, R17 ;  /* 0x0000001106117220 */ /* 0x000fe20000410000 */
[----:B------:R-:W-:Y:S02]  /*0b50*/  FMUL.FTZ R19, R19, R0 ;  /* 0x0000000013137220 */ /* 0x000fe40000410000 */
[----:B------:R-:W-:-:S02]  /*0b60*/  F2FP.F16.F32.PACK_AB R109, R15, R18 ;  /* 0x000000120f6d723e */ /* 0x000fc400000000ff */
[----:B------:R-:W-:Y:S02]  /*0b70*/  F2FP.F16.F32.PACK_AB R110, R17, R16 ;  /* 0x00000010116e723e */ /* 0x000fe400000000ff */
[----:B------:R-:W-:Y:S02]  /*0b80*/  F2FP.F16.F32.PACK_AB R111, R19, R14 ;  /* 0x0000000e136f723e */ /* 0x000fe400000000ff */
[----:B------:R-:W-:-:S07]  /*0b90*/  F2FP.F16.F32.PACK_AB R108, R13, R116 ;  /* 0x000000740d6c723e */ /* 0x000fce00000000ff */
.L_x_4892:
[----:B------:R-:W1:Y:S01]  /*0ba0*/  LDC.64 R160, c[0x0][0x3a8] ;  /* 0x0000ea00ffa07b82 */ /* 0x000e620000000a00 */
[----:B------:R-:W-:-:S05]  /*0bb0*/  IADD3 R10, PT, PT, R11, 0x80, RZ ;  /* 0x000000800b0a7810 */ /* 0x000fca0007ffe0ff */
[----:B------:R-:W-:Y:S02]  /*0bc0*/  IMAD.WIDE.U32 R4, R10, 0x10, R154 ;  /* 0x000000100a047825 */ /* 0x000fe400078e009a */
[----:B------:R-:W2:Y:S02]  /*0bd0*/  @P0 LDC.64 R8, c[0x0][0x3a0] ;  /* 0x0000e800ff080b82 */ /* 0x000ea40000000a00 */
[----:B-1----:R-:W-:-:S05]  /*0be0*/  IMAD.WIDE.U32 R2, R11, 0x10, R160 ;  /* 0x000000100b027825 */ /* 0x002fca00078e00a0 */
[----:B------:R1:W-:Y:S01]  /*0bf0*/  STG.E.128 desc[UR8][R2.64], R108 ;  /* 0x0000006c02007986 */ /* 0x0003e2000c101d08 */
[----:B--2---:R-:W-:-:S03]  /*0c00*/  @P0 IMAD.WIDE.U32 R8, R10, 0x10, R8 ;  /* 0x000000100a080825 */ /* 0x004fc600078e0008 */
[----:B------:R-:W5:Y:S04]  /*0c10*/  LDG.E.128 R4, desc[UR8][R4.64] ;  /* 0x0000000804047981 */ /* 0x000f68000c1e1d00 */
[----:B------:R1:W5:Y:S01]  /*0c20*/  @P0 LDG.E.128 R20, desc[UR8][R8.64] ;  /* 0x0000000808140981 */ /* 0x000362000c1e1d00 */
[----:B------:R-:W-:Y:S05]  /*0c30*/  @!P0 BRA `(.L_x_4893) ;  /* 0x0000000000b48947 */ /* 0x000fea0003800000 */
[--C-:B-----5:R-:W-:Y:S02]  /*0c40*/  HADD2.F32 R0, -RZ, R4.reuse.H0_H0 ;  /* 0x20000004ff007230 */ /* 0x120fe40000004100 */
[----:B-1----:R-:W-:Y:S02]  /*0c50*/  HADD2.F32 R9, -RZ, R4.H1_H1 ;  /* 0x30000004ff097230 */ /* 0x002fe40000004100 */
[----:B------:R-:W-:Y:S02]  /*0c60*/  HADD2.F32 R2, -RZ, R5.H0_H0 ;  /* 0x20000005ff027230 */ /* 0x000fe40000004100 */
[----:B------:R-:W-:Y:S01]  /*0c70*/  FMUL.FTZ R0, R0, UR4 ;  /* 0x0000000400007c20 */ /* 0x000fe20008410000 */
[--C-:B------:R-:W-:Y:S02]  /*0c80*/  HADD2.F32 R4, -RZ, R6.reuse.H0_H0 ;  /* 0x20000006ff047230 */ /* 0x100fe40000004100 */
[----:B------:R-:W-:Y:S02]  /*0c90*/  HADD2.F32 R112, -RZ, R6.H1_H1 ;  /* 0x30000006ff707230 */ /* 0x000fe40000004100 */
[----:B------:R-:W-:Y:S01]  /*0ca0*/  FMUL.FTZ R2, R2, UR4 ;  /* 0x0000000402027c20 */ /* 0x000fe20008410000 */
[----:B------:R-:W-:-:S02]  /*0cb0*/  HADD2.F32 R6, -RZ, R7.H0_H0 ;  /* 0x20000007ff067230 */ /* 0x000fc40000004100 */
[----:B------:R-:W-:Y:S01]  /*0cc0*/  FMUL.FTZ R4, R4, UR4 ;  /* 0x0000000404047c20 */ /* 0x000fe20008410000 */
[----:B------:R-:W-:Y:S02]  /*0cd0*/  HADD2.F32 R114, -RZ, R7.H1_H1 ;  /* 0x30000007ff727230 */ /* 0x000fe40000004100 */
[----:B------:R-:W-:Y:S01]  /*0ce0*/  FMUL.FTZ R112, R112, UR4 ;  /* 0x0000000470707c20 */ /* 0x000fe20008410000 */
[----:B------:R-:W-:Y:S02]  /*0cf0*/  HADD2.F32 R110, -RZ, R5.H1_H1 ;  /* 0x30000005ff6e7230 */ /* 0x000fe40000004100 */
[----:B------:R-:W-:Y:S01]  /*0d00*/  FMUL.FTZ R108, R6, UR4 ;  /* 0x00000004066c7c20 */ /* 0x000fe20008410000 */
[----:B------:R-:W-:Y:S02]  /*0d10*/  HADD2.F32 R7, -RZ, R45.H0_H0 ;  /* 0x2000002dff077230 */ /* 0x000fe40000004100 */
[----:B------:R-:W-:Y:S01]  /*0d20*/  FMUL.FTZ R114, R114, UR4 ;  /* 0x0000000472727c20 */ /* 0x000fe20008410000 */
[----:B------:R-:W-:-:S02]  /*0d30*/  HADD2.F32 R109, -RZ, R21.H0_H0 ;  /* 0x20000015ff6d7230 */ /* 0x000fc40000004100 */
[----:B------:R-:W-:Y:S01]  /*0d40*/  FMUL.FTZ R110, R110, UR4 ;  /* 0x000000046e6e7c20 */ /* 0x000fe20008410000 */
[----:B------:R-:W-:Y:S02]  /*0d50*/  HADD2.F32 R3, -RZ, R44.H0_H0 ;  /* 0x2000002cff037230 */ /* 0x000fe40000004100 */
[----:B------:R-:W-:Y:S02]  /*0d60*/  HADD2.F32 R5, -RZ, R20.H0_H0 ;  /* 0x20000014ff057230 */ /* 0x000fe40000004100 */
[----:B------:R-:W-:Y:S01]  /*0d70*/  FFMA.FTZ R6, R2, R7, R109 ;  /* 0x0000000702067223 */ /* 0x000fe2000001006d */
[----:B------:R-:W-:Y:S02]  /*0d80*/  HADD2.F32 R111, -RZ, R46.H0_H0 ;  /* 0x2000002eff6f7230 */ /* 0x000fe40000004100 */
[----:B------:R-:W-:Y:S02]  /*0d90*/  HADD2.F32 R113, -RZ, R22.H0_H0 ;  /* 0x20000016ff717230 */ /* 0x000fe40000004100 */
[----:B------:R-:W-:Y:S01]  /*0da0*/  FFMA.FTZ R8, R0, R3, R5 ;  /* 0x0000000300087223 */ /* 0x000fe20000010005 */
[----:B------:R-:W-:-:S02]  /*0db0*/  HADD2.F32 R115, -RZ, R47.H0_H0 ;  /* 0x2000002fff737230 */ /* 0x000fc40000004100 */
[----:B------:R-:W-:Y:S01]  /*0dc0*/  FMUL.FTZ R3, R9, UR4 ;  /* 0x0000000409037c20 */ /* 0x000fe20008410000 */
[----:B------:R-:W-:Y:S02]  /*0dd0*/  HADD2.F32 R117, -RZ, R23.H0_H0 ;  /* 0x20000017ff757230 */ /* 0x000fe40000004100 */
[----:B------:R-:W-:Y:S01]  /*0de0*/  FFMA.FTZ R4, R4, R111, R113 ;  /* 0x0000006f04047223 */ /* 0x000fe20000010071 */
[----:B------:R-:W-:Y:S02]  /*0df0*/  HADD2.F32 R0, -RZ, R44.H1_H1 ;  /* 0x3000002cff007230 */ /* 0x000fe40000004100 */
[----:B------:R-:W-:Y:S02]  /*0e00*/  HADD2.F32 R5, -RZ, R45.H1_H1 ;  /* 0x3000002dff057230 */ /* 0x000fe40000004100 */
[----:B------:R-:W-:Y:S01]  /*0e10*/  FFMA.FTZ R2, R108, R115, R117 ;  /* 0x000000736c027223 */ /* 0x000fe20000010075 */
[----:B------:R-:W-:Y:S02]  /*0e20*/  HADD2.F32 R108, -RZ, R20.H1_H1 ;  /* 0x30000014ff6c7230 */ /* 0x000fe40000004100 */
[----:B------:R-:W-:-:S02]  /*0e30*/  HADD2.F32 R109, -RZ, R21.H1_H1 ;  /* 0x30000015ff6d7230 */ /* 0x000fc40000004100 */
[----:B------:R-:W-:Y:S02]  /*0e40*/  HADD2.F32 R7, -RZ, R46.H1_H1 ;  /* 0x3000002eff077230 */ /* 0x000fe40000004100 */
[----:B------:R-:W-:Y:S01]  /*0e50*/  FFMA.FTZ R3, R3, R0, R108 ;  /* 0x0000000003037223 */ /* 0x000fe2000001006c */
[----:B------:R-:W-:Y:S02]  /*0e60*/  HADD2.F32 R111, -RZ, R22.H1_H1 ;  /* 0x30000016ff6f7230 */ /* 0x000fe40000004100 */
[----:B------:R-:W-:Y:S01]  /*0e70*/  FFMA.FTZ R5, R110, R5, R109 ;  /* 0x000000056e057223 */ /* 0x000fe2000001006d */
[----:B------:R-:W-:Y:S02]  /*0e80*/  HADD2.F32 R113, -RZ, R47.H1_H1 ;  /* 0x3000002fff717230 */ /* 0x000fe40000004100 */
[----:B------:R-:W-:Y:S02]  /*0e90*/  HADD2.F32 R115, -RZ, R23.H1_H1 ;  /* 0x30000017ff737230 */ /* 0x000fe40000004100 */
[----:B------:R-:W-:Y:S01]  /*0ea0*/  FFMA.FTZ R7, R112, R7, R111 ;  /* 0x0000000770077223 */ /* 0x000fe2000001006f */
[----:B------:R-:W-:-:S02]  /*0eb0*/  F2FP.F16.F32.PACK_AB R109, R5, R6 ;  /* 0x00000006056d723e */ /* 0x000fc400000000ff */
[----:B------:R-:W-:Y:S01]  /*0ec0*/  F2FP.F16.F32.PACK_AB R108, R3, R8 ;  /* 0x00000008036c723e */ /* 0x000fe200000000ff */
[----:B------:R-:W-:Y:S01]  /*0ed0*/  FFMA.FTZ R9, R114, R113, R115 ;  /* 0x0000007172097223 */ /* 0x000fe20000010073 */
[----:B------:R-:W-:-:S04]  /*0ee0*/  F2FP.F16.F32.PACK_AB R110, R7, R4 ;  /* 0x00000004076e723e */ /* 0x000fc800000000ff */
[----:B------:R-:W-:Y:S01]  /*0ef0*/  F2FP.F16.F32.PACK_AB R111, R9, R2 ;  /* 0x00000002096f723e */ /* 0x000fe200000000ff */
[----:B------:R-:W-:Y:S06]  /*0f00*/  BRA `(.L_x_4894) ;  /* 0x0000000000907947 */ /* 0x000fec0003800000 */
.L_x_4893:
        /* <DEDUP_REMOVED lines=17> */
[--C-:B------:R-:W-:Y:S02]  /*1020*/  HADD2.F32 R3, -RZ, R44.reuse.H0_H0 ;  /* 0x2000002cff037230 */ /* 0x100fe40000004100 */
[----:B------:R-:W-:Y:S01]  /*1030*/  FMUL.FTZ R6, R2, R5 ;  /* 0x0000000502067220 */ /* 0x000fe20000410000 */
[--C-:B------:R-:W-:Y:S02]  /*1040*/  HADD2.F32 R111, -RZ, R47.reuse.H0_H0 ;  /* 0x2000002fff6f7230 */ /* 0x100fe40000004100 */
[----:B------:R-:W-:Y:S01]  /*1050*/  FMUL.FTZ R4, R4, R7 ;  /* 0x0000000704047220 */ /* 0x000fe20000410000 */
[----:B------:R-:W-:Y:S02]  /*1060*/  HADD2.F32 R7, -RZ, R47.H1_H1 ;  /* 0x3000002fff077230 */ /* 0x000fe40000004100 */
[----:B------:R-:W-:Y:S01]  /*1070*/  FMUL.FTZ R8, R0, R3 ;  /* 0x0000000300087220 */ /* 0x000fe20000410000 */
[----:B------:R-:W-:-:S02]  /*1080*/  HADD2.F32 R0, -RZ, R44.H1_H1 ;  /* 0x3000002cff007230 */ /* 0x000fc40000004100 */
[----:B------:R-:W-:Y:S01]  /*1090*/  FMUL.FTZ R2, R110, R111 ;  /* 0x0000006f6e027220 */ /* 0x000fe20000410000 */
[----:B------:R-:W-:Y:S02]  /*10a0*/  HADD2.F32 R5, -RZ, R45.H1_H1 ;  /* 0x3000002dff057230 */ /* 0x000fe40000004100 */
[----:B------:R-:W-:Y:S01]  /*10b0*/  FMUL.FTZ R3, R9, UR4 ;  /* 0x0000000409037c20 */ /* 0x000fe20008410000 */
        /* <DEDUP_REMOVED lines=9> */
.L_x_4894:
[----:B------:R-:W1:Y:S01]  /*1150*/  @P0 LDC.64 R120, c[0x0][0x3a0] ;  /* 0x0000e800ff780b82 */ /* 0x000e620000000a00 */
[----:B------:R-:W-:Y:S01]  /*1160*/  IADD3 R0, PT, PT, R11, 0x100, RZ ;  /* 0x000001000b007810 */ /* 0x000fe20007ffe0ff */
[----:B------:R-:W-:-:S04]  /*1170*/  IMAD.WIDE.U32 R118, R10, 0x10, R160 ;  /* 0x000000100a767825 */ /* 0x000fc800078e00a0 */
[C---:B------:R-:W-:Y:S01]  /*1180*/  IMAD.WIDE.U32 R112, R0.reuse, 0x10, R154 ;  /* 0x0000001000707825 */ /* 0x040fe200078e009a */
[----:B------:R2:W-:Y:S05]  /*1190*/  STG.E.128 desc[UR8][R118.64], R108 ;  /* 0x0000006c76007986 */ /* 0x0005ea000c101d08 */
[----:B------:R-:W5:Y:S01]  /*11a0*/  LDG.E.128 R112, desc[UR8][R112.64] ;  /* 0x0000000870707981 */ /* 0x000f62000c1e1d00 */
[----:B-1----:R-:W-:-:S05]  /*11b0*/  @P0 IMAD.WIDE.U32 R120, R0, 0x10, R120 ;  /* 0x0000001000780825 */ /* 0x002fca00078e0078 */
[----:B------:R2:W5:Y:S01]  /*11c0*/  @P0 LDG.E.128 R20, desc[UR8][R120.64] ;  /* 0x0000000878140981 */ /* 0x000562000c1e1d00 */
[----:B------:R-:W-:Y:S05]  /*11d0*/  @!P0 BRA `(.L_x_4895) ;  /* 0x0000000000b48947 */ /* 0x000fea0003800000 */
[----:B--2--5:R-:W-:Y:S02]  /*11e0*/  HADD2.F32 R110, -RZ, R113.H0_H0 ;  /* 0x20000071ff6e7230 */ /* 0x024fe40000004100 */
[----:B------:R-:W-:Y:S02]  /*11f0*/  HADD2.F32 R108, -RZ, R112.H0_H0 ;  /* 0x20000070ff6c7230 */ /* 0x000fe40000004100 */
[----:B------:R-:W-:Y:S02]  /*1200*/  HADD2.F32 R117, -RZ, R114.H0_H0 ;  /* 0x20000072ff757230 */ /* 0x000fe40000004100 */
        /* <DEDUP_REMOVED lines=9> */
[----:B------:R-:W-:Y:S01]  /*12a0*/  FMUL.FTZ R118, R118, UR4 ;  /* 0x0000000476767c20 */ /* 0x000fe20008410000 */
[----:B------:R-:W-:Y:S02]  /*12b0*/  HADD2.F32 R120, -RZ, R42.H0_H0 ;  /* 0x2000002aff787230 */ /* 0x000fe40000004100 */
[----:B------:R-:W-:-:S02]  /*12c0*/  HADD2.F32 R126, -RZ, R22.H0_H0 ;  /* 0x20000016ff7e7230 */ /* 0x000fc40000004100 */
[----:B------:R-:W-:Y:S01]  /*12d0*/  FFMA.FTZ R124, R108, R109, R119 ;  /* 0x0000006d6c7c7223 */ /* 0x000fe20000010077 */
[----:B------:R-:W-:Y:S02]  /*12e0*/  HADD2.F32 R121, -RZ, R115.H1_H1 ;  /* 0x30000073ff797230 */ /* 0x000fe40000004100 */
[----:B------:R-:W-:Y:S02]  /*12f0*/  HADD2.F32 R112, -RZ, R112.H1_H1 ;  /* 0x30000070ff707230 */ /* 0x000fe40000004100 */
[----:B------:R-:W-:Y:S01]  /*1300*/  FFMA.FTZ R120, R117, R120, R126 ;  /* 0x0000007875787223 */ /* 0x000fe2000001007e */
[----:B------:R-:W-:Y:S02]  /*1310*/  HADD2.F32 R113, -RZ, R113.H1_H1 ;  /* 0x30000071ff717230 */ /* 0x000fe40000004100 */
[----:B------:R-:W-:Y:S01]  /*1320*/  FMUL.FTZ R121, R121, UR4 ;  /* 0x0000000479797c20 */ /* 0x000fe20008410000 */
[----:B------:R-:W-:Y:S02]  /*1330*/  HADD2.F32 R114, -RZ, R114.H1_H1 ;  /* 0x30000072ff727230 */ /* 0x000fe40000004100 */
[----:B------:R-:W-:Y:S01]  /*1340*/  FMUL.FTZ R112, R112, UR4 ;  /* 0x0000000470707c20 */ /* 0x000fe20008410000 */
[----:B------:R-:W-:-:S02]  /*1350*/  HADD2.F32 R115, -RZ, R43.H0_H0 ;  /* 0x2000002bff737230 */ /* 0x000fc40000004100 */
[----:B------:R-:W-:Y:S01]  /*1360*/  FMUL.FTZ R113, R113, UR4 ;  /* 0x0000000471717c20 */ /* 0x000fe20008410000 */
[----:B------:R-:W-:Y:S02]  /*1370*/  HADD2.F32 R125, -RZ, R23.H0_H0 ;  /* 0x20000017ff7d7230 */ /* 0x000fe40000004100 */
[----:B------:R-:W-:Y:S01]  /*1380*/  FMUL.FTZ R114, R114, UR4 ;  /* 0x0000000472727c20 */ /* 0x000fe20008410000 */
[----:B------:R-:W-:Y:S02]  /*1390*/  HADD2.F32 R110, -RZ, R43.H1_H1 ;  /* 0x3000002bff6e7230 */ /* 0x000fe40000004100 */
[----:B------:R-:W-:Y:S02]  /*13a0*/  HADD2.F32 R128, -RZ, R23.H1_H1 ;  /* 0x30000017ff807230 */ /* 0x000fe40000004100 */
[----:B------:R-:W-:Y:S01]  /*13b0*/  FFMA.FTZ R118, R118, R115, R125 ;  /* 0x0000007376767223 */ /* 0x000fe2000001007d */
[----:B------:R-:W-:Y:S02]  /*13c0*/  HADD2.F32 R119, -RZ, R40.H1_H1 ;  /* 0x30000028ff777230 */ /* 0x000fe40000004100 */
[----:B------:R-:W-:-:S02]  /*13d0*/  HADD2.F32 R109, -RZ, R20.H1_H1 ;  /* 0x30000014ff6d7230 */ /* 0x000fc40000004100 */
[----:B------:R-:W-:Y:S01]  /*13e0*/  FFMA.FTZ R125, R121, R110, R128 ;  /* 0x0000006e797d7223 */ /* 0x000fe20000010080 */
[----:B------:R-:W-:Y:S02]  /*13f0*/  HADD2.F32 R108, -RZ, R41.H1_H1 ;  /* 0x30000029ff6c7230 */ /* 0x000fe40000004100 */
[----:B------:R-:W-:Y:S02]  /*1400*/  HADD2.F32 R126, -RZ, R21.H1_H1 ;  /* 0x30000015ff7e7230 */ /* 0x000fe40000004100 */
[----:B------:R-:W-:Y:S01]  /*1410*/  FFMA.FTZ R119, R112, R119, R109 ;  /* 0x0000007770777223 */ /* 0x000fe2000001006d */
[----:B------:R-:W-:Y:S02]  /*1420*/  HADD2.F32 R123, -RZ, R42.H1_H1 ;  /* 0x3000002aff7b7230 */ /* 0x000fe40000004100 */
[----:B------:R-:W-:Y:S02]  /*1430*/  HADD2.F32 R111, -RZ, R22.H1_H1 ;  /* 0x30000016ff6f7230 */ /* 0x000fe40000004100 */
[----:B------:R-:W-:Y:S01]  /*1440*/  FFMA.FTZ R121, R113, R108, R126 ;  /* 0x0000006c71797223 */ /* 0x000fe2000001007e */
[----:B------:R-:W-:-:S02]  /*1450*/  F2FP.F16.F32.PACK_AB R108, R119, R124 ;  /* 0x0000007c776c723e */ /* 0x000fc400000000ff */
[----:B------:R-:W-:Y:S01]  /*1460*/  FFMA.FTZ R123, R114, R123, R111 ;  /* 0x0000007b727b7223 */ /* 0x000fe2000001006f */
[----:B------:R-:W-:Y:S02]  /*1470*/  F2FP.F16.F32.PACK_AB R111, R125, R118 ;  /* 0x000000767d6f723e */ /* 0x000fe400000000ff */
[----:B------:R-:W-:Y:S02]  /*1480*/  F2FP.F16.F32.PACK_AB R109, R121, R122 ;  /* 0x0000007a796d723e */ /* 0x000fe400000000ff */
[----:B------:R-:W-:Y:S01]  /*1490*/  F2FP.F16.F32.PACK_AB R110, R123, R120 ;  /* 0x000000787b6e723e */ /* 0x000fe200000000ff */
[----:B------:R-:W-:Y:S06]  /*14a0*/  BRA `(.L_x_4896) ;  /* 0x0000000000907947 */ /* 0x000fec0003800000 */
.L_x_4895:
[----:B--2--5:R-:W-:Y:S02]  /*14b0*/  HADD2.F32 R110, -RZ, R113.H0_H0 ;  /* 0x20000071ff6e7230 */ /* 0x024fe40000004100 */
[----:B------:R-:W-:Y:S02]  /*14c0*/  HADD2.F32 R108, -RZ, R112.H0_H0 ;  /* 0x20000070ff6c7230 */ /* 0x000fe40000004100 */
[----:B------:R-:W-:Y:S02]  /*14d0*/  HADD2.F32 R111, -RZ, R41.H0_H0 ;  /* 0x20000029ff6f7230 */ /* 0x000fe40000004100 */
[----:B------:R-:W-:Y:S01]  /*14e0*/  FMUL.FTZ R110, R110, UR4 ;  /* 0x000000046e6e7c20 */ /* 0x000fe20008410000 */
[----:B------:R-:W-:Y:S02]  /*14f0*/  HADD2.F32 R109, -RZ, R40.H0_H0 ;  /* 0x20000028ff6d7230 */ /* 0x000fe40000004100 */
[----:B------:R-:W-:Y:S01]  /*1500*/  FMUL.FTZ R108, R108, UR4 ;  /* 0x000000046c6c7c20 */ /* 0x000fe20008410000 */
        /* <DEDUP_REMOVED lines=8> */
[----:B------:R-:W-:-:S02]  /*1590*/  HADD2.F32 R114, -RZ, R114.H1_H1 ;  /* 0x30000072ff727230 */ /* 0x000fc40000004100 */
[----:B------:R-:W-:Y:S01]  /*15a0*/  FMUL.FTZ R112, R112, UR4 ;  /* 0x0000000470707c20 */ /* 0x000fe20008410000 */
[----:B------:R-:W-:Y:S02]  /*15b0*/  HADD2.F32 R118, -RZ, R115.H0_H0 ;  /* 0x20000073ff767230 */ /* 0x000fe40000004100 */
[----:B------:R-:W-:Y:S01]  /*15c0*/  FMUL.FTZ R113, R113, UR4 ;  /* 0x0000000471717c20 */ /* 0x000fe20008410000 */
[--C-:B------:R-:W-:Y:S02]  /*15d0*/  HADD2.F32 R110, -RZ, R43.reuse.H1_H1 ;  /* 0x3000002bff6e7230 */ /* 0x100fe40000004100 */
        /* <DEDUP_REMOVED lines=8> */
[----:B------:R-:W-:Y:S01]  /*1660*/  FMUL.FTZ R118, R118, R115 ;  /* 0x0000007376767220 */ /* 0x000fe20000410000 */
[----:B------:R-:W-:Y:S02]  /*1670*/  HADD2.F32 R123, -RZ, R42.H1_H1 ;  /* 0x3000002aff7b7230 */ /* 0x000fe40000004100 */
[----:B------:R-:W-:Y:S01]  /*1680*/  FMUL.FTZ R119, R112, R119 ;  /* 0x0000007770777220 */ /* 0x000fe20000410000 */
[----:B------:R-:W-:Y:S01]  /*1690*/  FMUL.FTZ R121, R113, R108 ;  /* 0x0000006c71797220 */ /* 0x000fe20000410000 */
[----:B------:R-:W-:Y:S01]  /*16a0*/  F2FP.F16.F32.PACK_AB R111, R125, R118 ;  /* 0x000000767d6f723e */ /* 0x000fe200000000ff */
[----:B------:R-:W-:-:S02]  /*16b0*/  FMUL.FTZ R123, R114, R123 ;  /* 0x0000007b727b7220 */ /* 0x000fc40000410000 */
[----:B------:R-:W-:Y:S02]  /*16c0*/  F2FP.F16.F32.PACK_AB R108, R119, R124 ;  /* 0x0000007c776c723e */ /* 0x000fe400000000ff */
[----:B------:R-:W-:Y:S02]  /*16d0*/  F2FP.F16.F32.PACK_AB R109, R121, R122 ;  /* 0x0000007a796d723e */ /* 0x000fe400000000ff */
[----:B------:R-:W-:-:S07]  /*16e0*/  F2FP.F16.F32.PACK_AB R110, R123, R120 ;  /* 0x000000787b6e723e */ /* 0x000fce00000000ff */
.L_x_4896:
        /* <DEDUP_REMOVED lines=10> */
[--C-:B------:R-:W-:Y:S02]  /*1790*/  HADD2.F32 R127, -RZ, R115.reuse.H0_H0 ;  /* 0x20000073ff7f7230 */ /* 0x100fe40000004100 */
[----:B------:R-:W-:Y:S02]  /*17a0*/  HADD2.F32 R108, -RZ, R112.H0_H0 ;  /* 0x20000070ff6c7230 */ /* 0x000fe40000004100 */
[----:B------:R-:W-:Y:S01]  /*17b0*/  FMUL.FTZ R110, R110, UR4 ;  /* 0x000000046e6e7c20 */ /* 0x000fe20008410000 */
[----:B------:R-:W-:Y:S02]  /*17c0*/  HADD2.F32 R126, -RZ, R114.H0_H0 ;  /* 0x20000072ff7e7230 */ /* 0x000fe40000004100 */
[----:B------:R-:W-:Y:S01]  /*17d0*/  FMUL.FTZ R127, R127, UR4 ;  /* 0x000000047f7f7c20 */ /* 0x000fe20008410000 */
[----:B------:R-:W-:-:S02]  /*17e0*/  HADD2.F32 R129, -RZ, R115.H1_H1 ;  /* 0x30000073ff817230 */ /* 0x000fc40000004100 */
[----:B------:R-:W-:Y:S01]  /*17f0*/  FMUL.FTZ R108, R108, UR4 ;  /* 0x000000046c6c7c20 */ /* 0x000fe20008410000 */
[----:B------:R-:W-:Y:S02]  /*1800*/  HADD2.F32 R111, -RZ, R37.H0_H0 ;  /* 0x20000025ff6f7230 */ /* 0x000fe40000004100 */
[----:B------:R-:W-:Y:S01]  /*1810*/  FMUL.FTZ R126, R126, UR4 ;  /* 0x000000047e7e7c20 */ /* 0x000fe20008410000 */
[----:B------:R-:W-:Y:S02]  /*1820*/  HADD2.F32 R133, -RZ, R21.H0_H0 ;  /* 0x20000015ff857230 */ /* 0x000fe40000004100 */
[----:B------:R-:W-:Y:S01]  /*1830*/  FMUL.FTZ R129, R129, UR4 ;  /* 0x0000000481817c20 */ /* 0x000fe20008410000 */
[----:B------:R-:W-:Y:S02]  /*1840*/  HADD2.F32 R128, -RZ, R39.H0_H0 ;  /* 0x20000027ff807230 */ /* 0x000fe40000004100 */
[----:B------:R-:W-:Y:S02]  /*1850*/  HADD2.F32 R136, -RZ, R23.H0_H0 ;  /* 0x20000017ff887230 */ /* 0x000fe40000004100 */
[----:B------:R-:W-:Y:S01]  /*1860*/  FFMA.FTZ R132, R110, R111, R133 ;  /* 0x0000006f6e847223 */ /* 0x000fe20000010085 */
[----:B------:R-:W-:-:S02]  /*1870*/  HADD2.F32 R109, -RZ, R36.H0_H0 ;  /* 0x20000024ff6d7230 */ /* 0x000fc40000004100 */
[----:B------:R-:W-:Y:S02]  /*1880*/  HADD2.F32 R131, -RZ, R20.H0_H0 ;  /* 0x20000014ff837230 */ /* 0x000fe40000004100 */
[----:B------:R-:W-:Y:S01]  /*1890*/  FFMA.FTZ R128, R127, R128, R136 ;  /* 0x000000807f807223 */ /* 0x000fe20000010088 */
[----:B------:R-:W-:Y:S02]  /*18a0*/  HADD2.F32 R115, -RZ, R38.H0_H0 ;  /* 0x20000026ff737230 */ /* 0x000fe40000004100 */
[----:B------:R-:W-:Y:S02]  /*18b0*/  HADD2.F32 R135, -RZ, R22.H0_H0 ;  /* 0x20000016ff877230 */ /* 0x000fe40000004100 */
[----:B------:R-:W-:Y:S01]  /*18c0*/  FFMA.FTZ R134, R108, R109, R131 ;  /* 0x0000006d6c867223 */ /* 0x000fe20000010083 */
[----:B------:R-:W-:Y:S02]  /*18d0*/  HADD2.F32 R112, -RZ, R112.H1_H1 ;  /* 0x30000070ff707230 */ /* 0x000fe40000004100 */
[----:B------:R-:W-:-:S02]  /*18e0*/  HADD2.F32 R113, -RZ, R113.H1_H1 ;  /* 0x30000071ff717230 */ /* 0x000fc40000004100 */
[----:B------:R-:W-:Y:S01]  /*18f0*/  FFMA.FTZ R130, R126, R115, R135 ;  /* 0x000000737e827223 */ /* 0x000fe20000010087 */
[----:B------:R-:W-:Y:S02]  /*1900*/  HADD2.F32 R114, -RZ, R114.H1_H1 ;  /* 0x30000072ff727230 */ /* 0x000fe40000004100 */
[----:B------:R-:W-:Y:S01]  /*1910*/  FMUL.FTZ R112, R112, UR4 ;  /* 0x0000000470707c20 */ /* 0x000fe20008410000 */
[----:B------:R-:W-:Y:S02]  /*1920*/  HADD2.F32 R110, -RZ, R39.H1_H1 ;  /* 0x30000027ff6e7230 */ /* 0x000fe40000004100 */
[----:B------:R-:W-:Y:S01]  /*1930*/  FMUL.FTZ R113, R113, UR4 ;  /* 0x0000000471717c20 */ /* 0x000fe20008410000 */
[----:B------:R-:W-:Y:S02]  /*1940*/  HADD2.F32 R136, -RZ, R23.H1_H1 ;  /* 0x30000017ff887230 */ /* 0x000fe40000004100 */
[----:B------:R-:W-:Y:S01]  /*1950*/  FMUL.FTZ R114, R114, UR4 ;  /* 0x0000000472727c20 */ /* 0x000fe20008410000 */
[----:B------:R-:W-:-:S02]  /*1960*/  HADD2.F32 R127, -RZ, R36.H1_H1 ;  /* 0x30000024ff7f7230 */ /* 0x000fc40000004100 */
[----:B------:R-:W-:Y:S02]  /*1970*/  HADD2.F32 R109, -RZ, R20.H1_H1 ;  /* 0x30000014ff6d7230 */ /* 0x000fe40000004100 */
[----:B------:R-:W-:Y:S01]  /*1980*/  FFMA.FTZ R133, R129, R110, R136 ;  /* 0x0000006e81857223 */ /* 0x000fe20000010088 */
[----:B------:R-:W-:Y:S02]  /*1990*/  HADD2.F32 R108, -RZ, R37.H1_H1 ;  /* 0x30000025ff6c7230 */ /* 0x000fe40000004100 */
[----:B------:R-:W-:Y:S02]  /*19a0*/  HADD2.F32 R126, -RZ, R21.H1_H1 ;  /* 0x30000015ff7e7230 */ /* 0x000fe40000004100 */
[----:B------:R-:W-:Y:S01]  /*19b0*/  FFMA.FTZ R127, R112, R127, R109 ;  /* 0x0000007f707f7223 */ /* 0x000fe2000001006d */
[----:B------:R-:W-:Y:S02]  /*19c0*/  HADD2.F32 R131, -RZ, R38.H1_H1 ;  /* 0x30000026ff837230 */ /* 0x000fe40000004100 */
[----:B------:R-:W-:-:S02]  /*19d0*/  HADD2.F32 R111, -RZ, R22.H1_H1 ;  /* 0x30000016ff6f7230 */ /* 0x000fc40000004100 */
[----:B------:R-:W-:Y:S01]  /*19e0*/  FFMA.FTZ R129, R113, R108, R126 ;  /* 0x0000006c71817223 */ /* 0x000fe2000001007e */
[----:B------:R-:W-:Y:S02]  /*19f0*/  F2FP.F16.F32.PACK_AB R108, R127, R134 ;  /* 0x000000867f6c723e */ /* 0x000fe400000000ff */
[----:B------:R-:W-:Y:S01]  /*1a00*/  FFMA.FTZ R131, R114, R131, R111 ;  /* 0x0000008372837223 */ /* 0x000fe2000001006f */
[----:B------:R-:W-:Y:S02]  /*1a10*/  F2FP.F16.F32.PACK_AB R111, R133, R128 ;  /* 0x00000080856f723e */ /* 0x000fe400000000ff */
[----:B------:R-:W-:Y:S02]  /*1a20*/  F2FP.F16.F32.PACK_AB R109, R129, R132 ;  /* 0x00000084816d723e */ /* 0x000fe400000000ff */
[----:B------:R-:W-:Y:S01]  /*1a30*/  F2FP.F16.F32.PACK_AB R110, R131, R130 ;  /* 0x00000082836e723e */ /* 0x000fe200000000ff */
[----:B------:R-:W-:Y:S06]  /*1a40*/  BRA `(.L_x_4898) ;  /* 0x0000000000907947 */ /* 0x000fec0003800000 */
.L_x_4897:
        /* <DEDUP_REMOVED lines=9> */
[----:B------:R-:W-:Y:S01]  /*1ae0*/  FMUL.FTZ R132, R110, R111 ;  /* 0x0000006f6e847220 */ /* 0x000fe20000410000 */
[----:B------:R-:W-:Y:S02]  /*1af0*/  HADD2.F32 R126, -RZ, R114.H0_H0 ;  /* 0x20000072ff7e7230 */ /* 0x000fe40000004100 */
[----:B------:R-:W-:Y:S01]  /*1b00*/  FMUL.FTZ R134, R108, R109 ;  /* 0x0000006d6c867220 */ /* 0x000fe20000410000 */
[----:B------:R-:W-:Y:S02]  /*1b10*/  HADD2.F32 R129, -RZ, R115.H1_H1 ;  /* 0x30000073ff817230 */ /* 0x000fe40000004100 */
[----:B------:R-:W-:Y:S01]  /*1b20*/  FMUL.FTZ R128, R127, R128 ;  /* 0x000000807f807220 */ /* 0x000fe20000410000 */
[----:B------:R-:W-:-:S02]  /*1b30*/  HADD2.F32 R112, -RZ, R112.H1_H1 ;  /* 0x30000070ff707230 */ /* 0x000fc40000004100 */
[----:B------:R-:W-:Y:S01]  /*1b40*/  FMUL.FTZ R126, R126, UR4 ;  /* 0x000000047e7e7c20 */ /* 0x000fe20008410000 */
[----:B------:R-:W-:Y:S02]  /*1b50*/  HADD2.F32 R113, -RZ, R113.H1_H1 ;  /* 0x30000071ff717230 */ /* 0x000fe40000004100 */
[----:B------:R-:W-:Y:S01]  /*1b60*/  FMUL.FTZ R129, R129, UR4 ;  /* 0x0000000481817c20 */ /* 0x000fe20008410000 */
        /* <DEDUP_REMOVED lines=9> */
[----:B------:R-:W-:Y:S01]  /*1c00*/  FMUL.FTZ R130, R126, R115 ;  /* 0x000000737e827220 */ /* 0x000fe20000410000 */
[----:B------:R-:W-:Y:S02]  /*1c10*/  HADD2.F32 R131, -RZ, R38.H1_H1 ;  /* 0x30000026ff837230 */ /* 0x000fe40000004100 */
[----:B------:R-:W-:Y:S01]  /*1c20*/  FMUL.FTZ R127, R112, R127 ;  /* 0x0000007f707f7220 */ /* 0x000fe20000410000 */
[----:B------:R-:W-:Y:S01]  /*1c30*/  F2FP.F16.F32.PACK_AB R111, R133, R128 ;  /* 0x00000080856f723e */ /* 0x000fe200000000ff */
[----:B------:R-:W-:Y:S01]  /*1c40*/  FMUL.FTZ R129, R113, R108 ;  /* 0x0000006c71817220 */ /* 0x000fe20000410000 */
[----:B------:R-:W-:-:S02]  /*1c50*/  FMUL.FTZ R131, R114, R131 ;  /* 0x0000008372837220 */ /* 0x000fc40000410000 */
[----:B------:R-:W-:Y:S02]  /*1c60*/  F2FP.F16.F32.PACK_AB R108, R127, R134 ;  /* 0x000000867f6c723e */ /* 0x000fe400000000ff */
[----:B------:R-:W-:Y:S02]  /*1c70*/  F2FP.F16.F32.PACK_AB R109, R129, R132 ;  /* 0x00000084816d723e */ /* 0x000fe400000000ff */
[----:B------:R-:W-:-:S07]  /*1c80*/  F2FP.F16.F32.PACK_AB R110, R131, R130 ;  /* 0x00000082836e723e */ /* 0x000fce00000000ff */
.L_x_4898:
        /* <DEDUP_REMOVED lines=54> */
.L_x_4899:
        /* <DEDUP_REMOVED lines=36> */
.L_x_4900:
        /* <DEDUP_REMOVED lines=14> */
[----:B------:R-:W-:Y:S02]  /*2310*/  HADD2.F32 R110, -RZ, R29.H0_H0 ;  /* 0x2000001dff6e7230 */ /* 0x000fe40000004100 */
[----:B------:R-:W-:Y:S01]  /*2320*/  FFMA.FTZ R149, R108, R149, R111 ;  /* 0x000000956c957223 */ /* 0x000fe2000001006f */
[----:B------:R-:W-:-:S02]  /*2330*/  HADD2.F32 R108, -RZ, R114.H0_H0 ;  /* 0x20000072ff6c7230 */ /* 0x000fc40000004100 */
[----:B------:R-:W-:Y:S01]  /*2340*/  FMUL.FTZ R109, R109, UR4 ;  /* 0x000000046d6d7c20 */ /* 0x000fe20008410000 */
[----:B------:R-:W-:Y:S02]  /*2350*/  HADD2.F32 R144, -RZ, R21.H0_H0 ;  /* 0x20000015ff907230 */ /* 0x000fe40000004100 */
[----:B------:R-:W-:Y:S02]  /*2360*/  HADD2.F32 R114, -RZ, R114.H1_H1 ;  /* 0x30000072ff727230 */ /* 0x000fe40000004100 */
[----:B------:R-:W-:Y:S01]  /*2370*/  FMUL.FTZ R108, R108, UR4 ;  /* 0x000000046c6c7c20 */ /* 0x000fe20008410000 */
[----:B------:R-:W-:Y:S02]  /*2380*/  HADD2.F32 R145, -RZ, R30.H0_H0 ;  /* 0x2000001eff917230 */ /* 0x000fe40000004100 */
[----:B------:R-:W-:Y:S01]  /*2390*/  FFMA.FTZ R147, R109, R110, R144 ;  /* 0x0000006e6d937223 */ /* 0x000fe20000010090 */
[----:B------:R-:W-:Y:S02]  /*23a0*/  HADD2.F32 R111, -RZ, R22.H0_H0 ;  /* 0x20000016ff6f7230 */ /* 0x000fe40000004100 */
[----:B------:R-:W-:Y:S01]  /*23b0*/  FMUL.FTZ R114, R114, UR4 ;  /* 0x0000000472727c20 */ /* 0x000fe20008410000 */
[----:B------:R-:W-:-:S02]  /*23c0*/  HADD2.F32 R109, -RZ, R30.H1_H1 ;  /* 0x3000001eff6d7230 */ /* 0x000fc40000004100 */
[----:B------:R-:W-:Y:S02]  /*23d0*/  HADD2.F32 R151, -RZ, R22.H1_H1 ;  /* 0x30000016ff977230 */ /* 0x000fe40000004100 */
[----:B------:R-:W-:Y:S01]  /*23e0*/  FFMA.FTZ R145, R108, R145, R111 ;  /* 0x000000916c917223 */ /* 0x000fe2000001006f */
[--C-:B------:R-:W-:Y:S02]  /*23f0*/  HADD2.F32 R108, -RZ, R115.reuse.H0_H0 ;  /* 0x20000073ff6c7230 */ /* 0x100fe40000004100 */
[----:B------:R-:W-:Y:S02]  /*2400*/  HADD2.F32 R115, -RZ, R115.H1_H1 ;  /* 0x30000073ff737230 */ /* 0x000fe40000004100 */
[----:B------:R-:W-:Y:S01]  /*2410*/  FFMA.FTZ R144, R114, R109, R151 ;  /* 0x0000006d72907223 */ /* 0x000fe20000010097 */
[----:B------:R-:W-:Y:S02]  /*2420*/  HADD2.F32 R151, -RZ, R31.H0_H0 ;  /* 0x2000001fff977230 */ /* 0x000fe40000004100 */
[----:B------:R-:W-:Y:S01]  /*2430*/  FMUL.FTZ R108, R108, UR4 ;  /* 0x000000046c6c7c20 */ /* 0x000fe20008410000 */
[----:B------:R-:W-:-:S02]  /*2440*/  HADD2.F32 R109, -RZ, R23.H0_H0 ;  /* 0x20000017ff6d7230 */ /* 0x000fc40000004100 */
[----:B------:R-:W-:Y:S01]  /*2450*/  FMUL.FTZ R115, R115, UR4 ;  /* 0x0000000473737c20 */ /* 0x000fe20008410000 */
[----:B------:R-:W-:Y:S01]  /*2460*/  HADD2.F32 R150, -RZ, R31.H1_H1 ;  /* 0x3000001fff967230 */ /* 0x000fe20000004100 */
[----:B------:R-:W-:Y:S01]  /*2470*/  F2FP.F16.F32.PACK_AB R110, R144, R145 ;  /* 0x00000091906e723e */ /* 0x000fe200000000ff */
[----:B------:R-:W-:Y:S02]  /*2480*/  HADD2.F32 R112, -RZ, R112.H1_H1 ;  /* 0x30000070ff707230 */ /* 0x000fe40000004100 */
[----:B------:R-:W-:Y:S01]  /*2490*/  FFMA.FTZ R151, R108, R151, R109 ;  /* 0x000000976c977223 */ /* 0x000fe2000001006d */
[----:B------:R-:W-:Y:S02]  /*24a0*/  HADD2.F32 R108, -RZ, R23.H1_H1 ;  /* 0x30000017ff6c7230 */ /* 0x000fe40000004100 */
[----:B------:R-:W-:Y:S02]  /*24b0*/  HADD2.F32 R113, -RZ, R113.H1_H1 ;  /* 0x30000071ff717230 */ /* 0x000fe40000004100 */
[----:B------:R-:W-:Y:S01]  /*24c0*/  FMUL.FTZ R112, R112, UR4 ;  /* 0x0000000470707c20 */ /* 0x000fe20008410000 */
[----:B------:R-:W-:-:S02]  /*24d0*/  HADD2.F32 R109, -RZ, R28.H1_H1 ;  /* 0x3000001cff6d7230 */ /* 0x000fc40000004100 */
[----:B------:R-:W-:Y:S01]  /*24e0*/  FFMA.FTZ R150, R115, R150, R108 ;  /* 0x0000009673967223 */ /* 0x000fe2000001006c */
[----:B------:R-:W-:Y:S02]  /*24f0*/  HADD2.F32 R148, -RZ, R29.H1_H1 ;  /* 0x3000001dff947230 */ /* 0x000fe40000004100 */
[----:B------:R-:W-:Y:S01]  /*2500*/  FMUL.FTZ R113, R113, UR4 ;  /* 0x0000000471717c20 */ /* 0x000fe20008410000 */
[----:B------:R-:W-:Y:S02]  /*2510*/  HADD2.F32 R108, -RZ, R21.H1_H1 ;  /* 0x30000015ff6c7230 */ /* 0x000fe40000004100 */
[----:B------:R-:W-:-:S03]  /*2520*/  HADD2.F32 R111, -RZ, R20.H1_H1 ;  /* 0x30000014ff6f7230 */ /* 0x000fc60000004100 */
[----:B------:R-:W-:Y:S02]  /*2530*/  FFMA.FTZ R148, R113, R148, R108 ;  /* 0x0000009471947223 */ /* 0x000fe4000001006c */
[----:B------:R-:W-:Y:S01]  /*2540*/  FFMA.FTZ R146, R112, R109, R111 ;  /* 0x0000006d70927223 */ /* 0x000fe2000001006f */
[----:B------:R-:W-:Y:S02]  /*2550*/  F2FP.F16.F32.PACK_AB R111, R150, R151 ;  /* 0x00000097966f723e */ /* 0x000fe400000000ff */
[----:B------:R-:W-:Y:S02]  /*2560*/  F2FP.F16.F32.PACK_AB R109, R148, R147 ;  /* 0x00000093946d723e */ /* 0x000fe400000000ff */
[----:B------:R-:W-:Y:S01]  /*2570*/  F2FP.F16.F32.PACK_AB R108, R146, R149 ;  /* 0x00000095926c723e */ /* 0x000fe200000000ff */
[----:B------:R-:W-:Y:S06]  /*2580*/  BRA `(.L_x_4902) ;  /* 0x0000000000907947 */ /* 0x000fec0003800000 */
.L_x_4901:
[----:B--2--5:R-:W-:Y:S02]  /*2590*/  HADD2.F32 R108, -RZ, R112.H0_H0 ;  /* 0x20000070ff6c7230 */ /* 0x024fe40000004100 */
[----:B------:R-:W-:Y:S02]  /*25a0*/  HADD2.F32 R149, -RZ, R28.H0_H0 ;  /* 0x2000001cff957230 */ /* 0x000fe40000004100 */
[----:B------:R-:W-:Y:S02]  /*25b0*/  HADD2.F32 R109, -RZ, R113.H0_H0 ;  /* 0x20000071ff6d7230 */ /* 0x000fe40000004100 */
[----:B------:R-:W-:Y:S01]  /*25c0*/  FMUL.FTZ R108, R108, UR4 ;  /* 0x000000046c6c7c20 */ /* 0x000fe20008410000 */
[----:B------:R-:W-:Y:S02]  /*25d0*/  HADD2.F32 R111, -RZ, R114.H0_H0 ;  /* 0x20000072ff6f7230 */ /* 0x000fe40000004100 */
[----:B------:R-:W-:Y:S02]  /*25e0*/  HADD2.F32 R110, -RZ, R29.H0_H0 ;  /* 0x2000001dff6e7230 */ /* 0x000fe40000004100 */
[----:B------:R-:W-:Y:S01]  /*25f0*/  FMUL.FTZ R149, R108, R149 ;  /* 0x000000956c957220 */ /* 0x000fe20000410000 */
[----:B------:R-:W-:-:S02]  /*2600*/  HADD2.F32 R144, -RZ, R30.H0_H0 ;  /* 0x2000001eff907230 */ /* 0x000fc40000004100 */
[----:B------:R-:W-:Y:S01]  /*2610*/  FMUL.FTZ R109, R109, UR4 ;  /* 0x000000046d6d7c20 */ /* 0x000fe20008410000 */
[----:B------:R-:W-:Y:S01]  /*2620*/  FMUL.FTZ R111, R111, UR4 ;  /* 0x000000046f6f7c20 */ /* 0x000fe20008410000 */
[--C-:B------:R-:W-:Y:S02]  /*2630*/  HADD2.F32 R108, -RZ, R115.reuse.H0_H0 ;  /* 0x20000073ff6c7230 */ /* 0x100fe40000004100 */
[----:B------:R-:W-:Y:S02]  /*2640*/  HADD2.F32 R115, -RZ, R115.H1_H1 ;  /* 0x30000073ff737230 */ /* 0x000fe40000004100 */
[----:B------:R-:W-:Y:S01]  /*2650*/  FMUL.FTZ R147, R109, R110 ;  /* 0x0000006e6d937220 */ /* 0x000fe20000410000 */
[----:B------:R-:W-:Y:S02]  /*2660*/  HADD2.F32 R112, -RZ, R112.H1_H1 ;  /* 0x30000070ff707230 */ /* 0x000fe40000004100 */
        /* <DEDUP_REMOVED lines=9> */
[----:B------:R-:W-:-:S02]  /*2700*/  HADD2.F32 R148, -RZ, R29.H1_H1 ;  /* 0x3000001dff947230 */ /* 0x000fc40000004100 */
[----:B------:R-:W-:Y:S01]  /*2710*/  FMUL.FTZ R112, R112, UR4 ;  /* 0x0000000470707c20 */ /* 0x000fe20008410000 */
        /* <DEDUP_REMOVED lines=11> */
.L_x_4902:
[----:B------:R-:W1:Y:S01]  /*27d0*/  @P0 LDC.64 R112, c[0x0][0x3a0] ;  /* 0x0000e800ff700b82 */ /* 0x000e620000000a00 */
[----:B------:R-:W-:Y:S01]  /*27e0*/  IADD3 R152, PT, PT, R11, 0x300, RZ ;  /* 0x000003000b987810 */ /* 0x000fe20007ffe0ff */
[----:B------:R-:W-:-:S05]  /*27f0*/  IMAD.WIDE.U32 R156, R135, 0x10, R160 ;  /* 0x00000010879c7825 */ /* 0x000fca00078e00a0 */
[----:B------:R2:W-:Y:S01]  /*2800*/  STG.E.128 desc[UR8][R156.64], R108 ;  /* 0x0000006c9c007986 */ /* 0x0005e2000c101d08 */
[----:B-1----:R-:W-:-:S04]  /*2810*/  @P0 IMAD.WIDE.U32 R158, R152, 0x10, R112 ;  /* 0x00000010989e0825 */ /* 0x002fc800078e0070 */
[----:B------:R-:W-:Y:S01]  /*2820*/  IMAD.WIDE.U32 R112, R152, 0x10, R154 ;  /* 0x0000001098707825 */ /* 0x000fe200078e009a */
[----:B------:R2:W5:Y:S05]  /*2830*/  @P0 LDG.E.128 R20, desc[UR8][R158.64] ;  /* 0x000000089e140981 */ /* 0x00056a000c1e1d00 */
[----:B------:R-:W5:Y:S01]  /*2840*/  LDG.E.128 R112, desc[UR8][R112.64] ;  /* 0x0000000870707981 */ /* 0x000f62000c1e1d00 */
[----:B------:R-:W-:Y:S05]  /*2850*/  @!P0 BRA `(.L_x_4903) ;  /* 0x0000000000b48947 */ /* 0x000fea0003800000 */
[----:B--2--5:R-:W-:Y:S02]  /*2860*/  HADD2.F32 R108, -RZ, R112.H0_H0 ;  /* 0x20000070ff6c7230 */ /* 0x024fe40000004100 */
[----:B------:R-:W-:Y:S02]  /*2870*/  HADD2.F32 R155, -RZ, R24.H0_H0 ;  /* 0x20000018ff9b7230 */ /* 0x000fe40000004100 */
[----:B------:R-:W-:Y:S02]  /*2880*/  HADD2.F32 R109, -RZ, R20.H0_H0 ;  /* 0x20000014ff6d7230 */ /* 0x000fe40000004100 */
[----:B------:R-:W-:Y:S01]  /*2890*/  FMUL.FTZ R108, R108, UR4 ;  /* 0x000000046c6c7c20 */ /* 0x000fe20008410000 */
[--C-:B------:R-:W-:Y:S02]  /*28a0*/  HADD2.F32 R153, -RZ, R25.reuse.H0_H0 ;  /* 0x20000019ff997230 */ /* 0x100fe40000004100 */
[----:B------:R-:W-:Y:S02]  /*28b0*/  HADD2.F32 R154, -RZ, R25.H1_H1 ;  /* 0x30000019ff9a7230 */ /* 0x000fe40000004100 */
[----:B------:R-:W-:Y:S01]  /*28c0*/  FFMA.FTZ R155, R108, R155, R109 ;  /* 0x0000009b6c9b7223 */ /* 0x000fe2000001006d */
[----:B------:R-:W-:-:S02]  /*28d0*/  HADD2.F32 R108, -RZ, R113.H0_H0 ;  /* 0x20000071ff6c7230 */ /* 0x000fc40000004100 */
[----:B------:R-:W-:Y:S02]  /*28e0*/  HADD2.F32 R109, -RZ, R21.H0_H0 ;  /* 0x20000015ff6d7230 */ /* 0x000fe40000004100 */
[----:B------:R-:W-:Y:S02]  /*28f0*/  HADD2.F32 R113, -RZ, R113.H1_H1 ;  /* 0x30000071ff717230 */ /* 0x000fe40000004100 */
[----:B------:R-:W-:Y:S01]  /*2900*/  FMUL.FTZ R108, R108, UR4 ;  /* 0x000000046c6c7c20 */ /* 0x000fe20008410000 */
[----:B------:R-:W-:Y:S02]  /*2910*/  HADD2.F32 R111, -RZ, R22.H0_H0 ;  /* 0x20000016ff6f7230 */ /* 0x000fe40000004100 */
[----:B------:R-:W-:Y:S02]  /*2920*/  HADD2.F32 R110, -RZ, R114.H1_H1 ;  /* 0x30000072ff6e7230 */ /* 0x000fe40000004100 */
[----:B------:R-:W-:Y:S01]  /*2930*/  FFMA.FTZ R153, R108, R153, R109 ;  /* 0x000000996c997223 */ /* 0x000fe2000001006d */
[----:B------:R-:W-:-:S02]  /*2940*/  HADD2.F32 R108, -RZ, R21.H1_H1 ;  /* 0x30000015ff6c7230 */ /* 0x000fc40000004100 */
[----:B------:R-:W-:Y:S01]  /*2950*/  FMUL.FTZ R113, R113, UR4 ;  /* 0x0000000471717c20 */ /* 0x000fe20008410000 */
[--C-:B------:R-:W-:Y:S02]  /*2960*/  HADD2.F32 R109, -RZ, R26.reuse.H0_H0 ;  /* 0x2000001aff6d7230 */ /* 0x100fe40000004100 */
[----:B------:R-:W-:Y:S01]  /*2970*/  FMUL.FTZ R110, R110, UR4 ;  /* 0x000000046e6e7c20 */ /* 0x000fe20008410000 */
[----:B------:R-:W-:Y:S02]  /*2980*/  HADD2.F32 R157, -RZ, R26.H1_H1 ;  /* 0x3000001aff9d7230 */ /* 0x000fe40000004100 */
[----:B------:R-:W-:Y:S01]  /*2990*/  FFMA.FTZ R154, R113, R154, R108 ;  /* 0x0000009a719a7223 */ /* 0x000fe2000001006c */
[----:B------:R-:W-:Y:S02]  /*29a0*/  HADD2.F32 R108, -RZ, R114.H0_H0 ;  /* 0x20000072ff6c7230 */ /* 0x000fe40000004100 */
[----:B------:R-:W-:Y:S02]  /*29b0*/  HADD2.F32 R159, -RZ, R27.H0_H0 ;  /* 0x2000001bff9f7230 */ /* 0x000fe40000004100 */
[----:B------:R-:W-:-:S02]  /*29c0*/  HADD2.F32 R112, -RZ, R112.H1_H1 ;  /* 0x30000070ff707230 */ /* 0x000fc40000004100 */
[----:B------:R-:W-:Y:S01]  /*29d0*/  FMUL.FTZ R108, R108, UR4 ;  /* 0x000000046c6c7c20 */ /* 0x000fe20008410000 */
[----:B------:R-:W-:-:S03]  /*29e0*/  HADD2.F32 R156, -RZ, R27.H1_H1 ;  /* 0x3000001bff9c7230 */ /* 0x000fc60000004100 */
[----:B------:R-:W-:Y:S01]  /*29f0*/  FFMA.FTZ R114, R108, R109, R111 ;  /* 0x0000006d6c727223 */ /* 0x000fe2000001006f */
[----:B------:R-:W-:Y:S02]  /*2a00*/  HADD2.F32 R109, -RZ, R22.H1_H1 ;  /* 0x30000016ff6d7230 */ /* 0x000fe40000004100 */
[----:B------:R-:W-:Y:S01]  /*2a10*/  FMUL.FTZ R112, R112, UR4 ;  /* 0x0000000470707c20 */ /* 0x000fe20008410000 */
[--C-:B------:R-:W-:Y:S02]  /*2a20*/  HADD2.F32 R108, -RZ, R115.reuse.H0_H0 ;  /* 0x20000073ff6c7230 */ /* 0x100fe40000004100 */
[----:B------:R-:W-:Y:S02]  /*2a30*/  HADD2.F32 R115, -RZ, R115.H1_H1 ;  /* 0x30000073ff737230 */ /* 0x000fe40000004100 */
[----:B------:R-:W-:Y:S01]  /*2a40*/  FFMA.FTZ R157, R110, R157, R109 ;  /* 0x0000009d6e9d7223 */ /* 0x000fe2000001006d */
[----:B------:R-:W-:Y:S02]  /*2a50*/  HADD2.F32 R109, -RZ, R23.H0_H0 ;  /* 0x20000017ff6d7230 */ /* 0x000fe40000004100 */
[----:B------:R-:W-:Y:S01]  /*2a60*/  FMUL.FTZ R108, R108, UR4 ;  /* 0x000000046c6c7c20 */ /* 0x000fe20008410000 */
[----:B------:R-:W-:-:S02]  /*2a70*/  HADD2.F32 R111, -RZ, R20.H1_H1 ;  /* 0x30000014ff6f7230 */ /* 0x000fc40000004100 */
[----:B------:R-:W-:Y:S01]  /*2a80*/  FMUL.FTZ R115, R115, UR4 ;  /* 0x0000000473737c20 */ /* 0x000fe20008410000 */
[----:B------:R-:W-:Y:S01]  /*2a90*/  F2FP.F16.F32.PACK_AB R110, R157, R114 ;  /* 0x000000729d6e723e */ /* 0x000fe200000000ff */
[----:B------:R-:W-:Y:S01]  /*2aa0*/  FFMA.FTZ R159, R108, R159, R109 ;  /* 0x0000009f6c9f7223 */ /* 0x000fe2000001006d */
        /* <DEDUP_REMOVED lines=8> */
.L_x_4903:
[----:B--2--5:R-:W-:Y:S02]  /*2b30*/  HADD2.F32 R108, -RZ, R112.H0_H0 ;  /* 0x20000070ff6c7230 */ /* 0x024fe40000004100 */
        /* <DEDUP_REMOVED lines=14> */
[----:B------:R-:W-:-:S02]  /*2c20*/  HADD2.F32 R157, -RZ, R26.H1_H1 ;  /* 0x3000001aff9d7230 */ /* 0x000fc40000004100 */
[----:B------:R-:W-:Y:S01]  /*2c30*/  FMUL.FTZ R153, R108, R153 ;  /* 0x000000996c997220 */ /* 0x000fe20000410000 */
[--C-:B------:R-:W-:Y:S02]  /*2c40*/  HADD2.F32 R108, -RZ, R115.reuse.H0_H0 ;  /* 0x20000073ff6c7230 */ /* 0x100fe40000004100 */
[----:B------:R-:W-:Y:S01]  /*2c50*/  FMUL.FTZ R112, R112, UR4 ;  /* 0x0000000470707c20 */ /* 0x000fe20008410000 */
[----:B------:R-:W-:Y:S02]  /*2c60*/  HADD2.F32 R115, -RZ, R115.H1_H1 ;  /* 0x30000073ff737230 */ /* 0x000fe40000004100 */
[----:B------:R-:W-:Y:S01]  /*2c70*/  FMUL.FTZ R113, R113, UR4 ;  /* 0x0000000471717c20 */ /* 0x000fe20008410000 */
[--C-:B------:R-:W-:Y:S02]  /*2c80*/  HADD2.F32 R159, -RZ, R27.reuse.H0_H0 ;  /* 0x2000001bff9f7230 */ /* 0x100fe40000004100 */
        /* <DEDUP_REMOVED lines=9> */
[----:B------:R-:W-:Y:S01]  /*2d20*/  F2FP.F16.F32.PACK_AB R110, R157, R114 ;  /* 0x000000729d6e723e */ /* 0x000fe200000000ff */
[----:B------:R-:W-:-:S02]  /*2d30*/  FMUL.FTZ R158, R112, R109 ;  /* 0x0000006d709e7220 */ /* 0x000fc40000410000 */
[----:B------:R-:W-:Y:S02]  /*2d40*/  F2FP.F16.F32.PACK_AB R111, R156, R159 ;  /* 0x0000009f9c6f723e */ /* 0x000fe400000000ff */
[----:B------:R-:W-:Y:S02]  /*2d50*/  F2FP.F16.F32.PACK_AB R109, R154, R153 ;  /* 0x000000999a6d723e */ /* 0x000fe400000000ff */
[----:B------:R-:W-:-:S07]  /*2d60*/  F2FP.F16.F32.PACK_AB R108, R158, R155 ;  /* 0x0000009b9e6c723e */ /* 0x000fce00000000ff */
.L_x_4904:
        /* <DEDUP_REMOVED lines=192> */
[----:B-1----:R-:W-:Y:S01]  /*3970*/  FADD.FTZ R113, R160, R113 ;  /* 0x00000071a0717221 */ /* 0x002fe20000010000 */
[----:B------:R-:W-:Y:S06]  /*3980*/  @P0 BRA `(.L_x_4906) ;  /* 0x00000000001c0947 */ /* 0x000fec0003800000 */
[----:B------:R-:W1:Y:S01]  /*3990*/  S2UR UR5, SR_CgaCtaId ;  /* 0x00000000000579c3 */ /* 0x000e620000008800 */
[----:B------:R-:W-:Y:S01]  /*39a0*/  UMOV UR4, 0x400 ;  /* 0x0000040000047882 */ /* 0x000fe20000000000 */
[----:B------:R-:W-:-:S04]  /*39b0*/  SHF.R.U32.HI R108, RZ, 0x2, R12 ;  /* 0x00000002ff6c7819 */ /* 0x000fc8000001160c */
[----:B------:R-:W-:Y:S01]  /*39c0*/  LOP3.LUT R108, R108, 0x18, RZ, 0xc0, !PT ;  /* 0x000000186c6c7812 */ /* 0x000fe200078ec0ff */
[----:B-1----:R-:W-:-:S04]  /*39d0*/  ULEA UR4, UR5, UR4, 0x18 ;  /* 0x0000000405047291 */ /* 0x002fc8000f8ec0ff */
[----:B------:R-:W-:-:S09]  /*39e0*/  @UP1 UIADD3 UR4, UPT, UPT, UR4, 0x20, URZ ;  /* 0x0000002004041890 */ /* 0x000fd2000fffe0ff */
[----:B------:R1:W-:Y:S03]  /*39f0*/  STS.64 [R108+UR4], R112 ;  /* 0x000000706c007988 */ /* 0x0003e60008000a04 */
.L_x_4906:
[----:B0-----:R-:W-:Y:S05]  /*3a00*/  BSYNC.RECONVERGENT B0 ;  /* 0x0000000000007941 */ /* 0x001fea0003800200 */
.L_x_4905:
[----:B-1----:R-:W-:Y:S01]  /*3a10*/  LOP3.LUT R108, R12, 0x1f, RZ, 0xc0, !PT ;  /* 0x0000001f0c6c7812 */ /* 0x002fe200078ec0ff */
[----:B------:R-:W-:Y:S01]  /*3a20*/  BAR.SYNC.DEFER_BLOCKING 0x0 ;  /* 0x0000000000007b1d */ /* 0x000fe20000010000 */
[----:B------:R-:W-:Y:S02]  /*3a30*/  HFMA2 R113, -RZ, RZ, 0, 0 ;  /* 0x00000000ff717431 */ /* 0x000fe400000001ff */
[----:B------:R-:W-:Y:S02]  /*3a40*/  ISETP.GT.U32.AND P0, PT, R108, 0x3, PT ;  /* 0x000000036c00780c */ /* 0x000fe40003f04070 */
[----:B------:R-:W-:Y:S01]  /*3a50*/  CS2R R108, SRZ ;  /* 0x00000000006c7805 */ /* 0x000fe2000001ff00 */
[----:B------:R-:W-:Y:S10]  /*3a60*/  BSSY.RECONVERGENT B0, `(.L_x_4907) ;  /* 0x000000a000007945 */ /* 0x000ff40003800200 */
        /* <DEDUP_REMOVED lines=9> */
.L_x_4908:
[----:B------:R-:W-:Y:S05]  /*3b00*/  BSYNC.RECONVERGENT B0 ;  /* 0x0000000000007941 */ /* 0x000fea0003800200 */
.L_x_4907:
[----:B------:R-:W1:Y:S01]  /*3b10*/  SHFL.DOWN PT, R110, R113, 0x2, 0x1f ;  /* 0x08401f00716e7f89 */ /* 0x000e6200000e0000 */
[-C--:B------:R-:W-:Y:S01]  /*3b20*/  I2FP.F32.U32 R161, R113.reuse ;  /* 0x0000007100a17245 */ /* 0x080fe20000201000 */
[----:B------:R-:W-:Y:S01]  /*3b30*/  UPLOP3.LUT UP1, UPT, UPT, UPT, UP1, 0x40, 0x4 ;  /* 0x000000000004789c */ /* 0x000fe20003f2e810 */
[----:B------:R-:W-:Y:S01]  /*3b40*/  ISETP.NE.AND P0, PT, RZ, UR13, PT ;  /* 0x0000000dff007c0c */ /* 0x000fe2000bf05270 */
[----:B0-----:R-:W0:Y:S01]  /*3b50*/  SHFL.DOWN PT, R115, R108, 0x2, 0x1f ;  /* 0x08401f006c737f89 */ /* 0x001e2200000e0000 */
[----:B------:R-:W-:Y:S02]  /*3b60*/  ISETP.NE.AND P1, PT, R12, RZ, PT ;  /* 0x000000ff0c00720c */ /* 0x000fe40003f25270 */
[----:B-1----:R-:W-:Y:S02]  /*3b70*/  I2FP.F32.S32 R111, R110 ;  /* 0x0000006e006f7245 */ /* 0x002fe40000201400 */
[----:B------:R-:W-:Y:S01]  /*3b80*/  IADD3 R112, PT, PT, R110, R113, RZ ;  /* 0x000000716e707210 */ /* 0x000fe20007ffe0ff */
[----:B0-----:R-:W-:-:S02]  /*3b90*/  FADD.FTZ R160, -R115, R108 ;  /* 0x0000006c73a07221 */ /* 0x001fc40000010100 */
[----:B------:R-:W-:Y:S01]  /*3ba0*/  FMUL.FTZ R162, R115, R111 ;  /* 0x0000006f73a27220 */ /* 0x000fe20000410000 */
[----:B------:R-:W-:Y:S01]  /*3bb0*/  I2FP.F32.S32 R112, R112 ;  /* 0x0000007000707245 */ /* 0x000fe20000201400 */
[----:B------:R-:W-:Y:S02]  /*3bc0*/  FMUL.FTZ R160, R160, R160 ;  /* 0x000000a0a0a07220 */ /* 0x000fe40000410000 */
[----:B------:R-:W-:Y:S01]  /*3bd0*/  FFMA.FTZ R115, R161, R108, R162 ;  /* 0x0000006ca1737223 */ /* 0x000fe200000100a2 */
[----:B------:R-:W-:Y:S01]  /*3be0*/  IADD3 R110, PT, PT, R110, R113, RZ ;  /* 0x000000716e6e7210 */ /* 0x000fe20007ffe0ff */
[----:B------:R-:W0:Y:S01]  /*3bf0*/  SHFL.DOWN PT, R108, R109, 0x2, 0x1f ;  /* 0x08401f006d6c7f89 */ /* 0x000e2200000e0000 */
[----:B------:R-:W-:Y:S02]  /*3c00*/  FMUL.FTZ R162, R160, R161 ;  /* 0x000000a1a0a27220 */ /* 0x000fe40000410000 */
[----:B------:R-:W1:Y:S02]  /*3c10*/  MUFU.RCP R160, R112 ;  /* 0x0000007000a07308 */ /* 0x000e640000001000 */
[----:B------:R-:W-:-:S02]  /*3c20*/  FMUL.FTZ R162, R162, R111 ;  /* 0x0000006fa2a27220 */ /* 0x000fc40000410000 */
[----:B------:R-:W2:Y:S01]  /*3c30*/  SHFL.DOWN PT, R111, R110, 0x1, 0x1f ;  /* 0x08201f006e6f7f89 */ /* 0x000ea200000e0000 */
[----:B-1----:R-:W-:Y:S01]  /*3c40*/  FMUL.FTZ R113, R160, R115 ;  /* 0x00000073a0717220 */ /* 0x002fe20000410000 */
[----:B0-----:R-:W-:-:S04]  /*3c50*/  FADD.FTZ R115, R108, R109 ;  /* 0x0000006d6c737221 */ /* 0x001fc80000010000 */
[----:B------:R-:W0:Y:S01]  /*3c60*/  SHFL.DOWN PT, R108, R113, 0x1, 0x1f ;  /* 0x08201f00716c7f89 */ /* 0x000e2200000e0000 */
[----:B------:R-:W-:Y:S01]  /*3c70*/  FFMA.FTZ R160, R160, R162, R115 ;  /* 0x000000a2a0a07223 */ /* 0x000fe20000010073 */
[----:B--2---:R-:W-:-:S04]  /*3c80*/  IADD3 R161, PT, PT, R110, R111, RZ ;  /* 0x0000006f6ea17210 */ /* 0x004fc80007ffe0ff */
[----:B------:R-:W1:Y:S01]  /*3c90*/  SHFL.DOWN PT, R115, R160, 0x1, 0x1f ;  /* 0x08201f00a0737f89 */ /* 0x000e6200000e0000 */
[----:B------:R-:W-:Y:S02]  /*3ca0*/  I2FP.F32.S32 R111, R111 ;  /* 0x0000006f006f7245 */ /* 0x000fe40000201400 */
[----:B------:R-:W-:-:S04]  /*3cb0*/  I2FP.F32.S32 R161, R161 ;  /* 0x000000a100a17245 */ /* 0x000fc80000201400 */
        /* <DEDUP_REMOVED lines=8> */
[C---:B--2---:R-:W-:Y:S01]  /*3d40*/  FMUL.FTZ R112, R109.reuse, R112 ;  /* 0x000000706d707220 */ /* 0x044fe20000410000 */
[----:B------:R-:W0:Y:S02]  /*3d50*/  @!P1 LDC.64 R110, c[0x0][0x3c0] ;  /* 0x0000f000ff6e9b82 */ /* 0x000e240000000a00 */
[----:B------:R-:W-:Y:S02]  /*3d60*/  FFMA.FTZ R108, R109, R163, R108 ;  /* 0x000000a36d6c7223 */ /* 0x000fe4000001006c */
[----:B------:R-:W1:Y:S04]  /*3d70*/  SHFL.IDX PT, R113, R112, RZ, 0x1f ;  /* 0x00001fff70717589 */ /* 0x000e6800000e0000 */
[----:B------:R-:W2:Y:S01]  /*3d80*/  SHFL.IDX PT, R108, R108, RZ, 0x1f ;  /* 0x00001fff6c6c7589 */ /* 0x000ea200000e0000 */
[----:B------:R-:W2:Y:S01]  /*3d90*/  LDC R109, c[0x0][0x448] ;  /* 0x00011200ff6d7b82 */ /* 0x000ea20000000800 */
[C---:B-1----:R-:W-:Y:S01]  /*3da0*/  FMUL.FTZ R115, R113.reuse, R113 ;  /* 0x0000007171737220 */ /* 0x042fe20000410000 */
[----:B------:R-:W-:-:S04]  /*3db0*/  FSEL R112, R113, RZ, !P0 ;  /* 0x000000ff71707208 */ /* 0x000fc80004000000 */
[----:B------:R-:W-:Y:S01]  /*3dc0*/  FSEL R160, R115, RZ, P0 ;  /* 0x000000ff73a07208 */ /* 0x000fe20000000000 */
[----:B--2---:R-:W-:Y:S01]  /*3dd0*/  FFMA.FTZ R109, R108, UR14, R109 ;  /* 0x0000000e6c6d7c23 */ /* 0x004fe2000801006d */
[----:B------:R-:W-:Y:S01]  /*3de0*/  R2UR UR4, R112 ;  /* 0x00000000700472ca */ /* 0x000fe200000e0000 */
[----:B------:R-:W-:Y:S01]  /*3df0*/  HADD2.F32 R112, -RZ, R78.H1_H1 ;  /* 0x3000004eff707230 */ /* 0x000fe20000004100 */
[----:B------:R-:W-:Y:S01]  /*3e00*/  MOV R115, UR7 ;  /* 0x0000000700737c02 */ /* 0x000fe20008000f00 */
[----:B------:R-:W-:Y:S01]  /*3e10*/  FADD.FTZ R160, R109, R160 ;  /* 0x000000a06da07221 */ /* 0x000fe20000010000 */
[----:B------:R-:W-:Y:S01]  /*3e20*/  UIADD3 UR7, UPT, UPT, UR7, UR16, URZ ;  /* 0x0000001007077290 */ /* 0x000fe2000fffe0ff */
[----:B------:R-:W1:Y:S02]  /*3e30*/  @!P1 LDC.64 R108, c[0x0][0x3c8] ;  /* 0x0000f200ff6c9b82 */ /* 0x000e640000000a00 */
[----:B0-----:R-:W-:Y:S01]  /*3e40*/  @!P1 IMAD.WIDE R110, R115, 0x4, R110 ;  /* 0x00000004736e9825 */ /* 0x001fe200078e026e */
[----:B------:R-:W-:Y:S01]  /*3e50*/  UISETP.GE.AND UP2, UPT, UR7, UR17, UPT ;  /* 0x000000110700728c */ /* 0x000fe2000bf46270 */
[----:B------:R-:W0:Y:S03]  /*3e60*/  MUFU.RSQ R160, R160 ;  /* 0x000000a000a07308 */ /* 0x000e260000001400 */
[----:B------:R2:W-:Y:S01]  /*3e70*/  @!P1 STG.E desc[UR8][R110.64], R113 ;  /* 0x000000716e009986 */ /* 0x0005e2000c101908 */
        /* <DEDUP_REMOVED lines=11> */
[----:B--2---:R-:W-:-:S02]  /*3f30*/  HADD2.F32 R111, -RZ, R76.H0_H0 ;  /* 0x2000004cff6f7230 */ /* 0x004fc40000004100 */
[----:B------:R-:W-:Y:S01]  /*3f40*/  FADD.FTZ R4, R4, -UR4 ;  /* 0x8000000404047e21 */ /* 0x000fe20008010000 */
[----:B0-----:R-:W-:Y:S01]  /*3f50*/  R2UR UR5, R160 ;  /* 0x00000000a00572ca */ /* 0x001fe200000e0000 */
[----:B------:R-:W-:Y:S02]  /*3f60*/  HADD2.F32 R113, -RZ, R77.H0_H0 ;  /* 0x2000004dff717230 */ /* 0x000fe40000004100 */
[----:B------:R-:W-:Y:S01]  /*3f70*/  FADD.FTZ R7, R7, -UR4 ;  /* 0x8000000407077e21 */ /* 0x000fe20008010000 */
[----:B-1----:R-:W-:-:S04]  /*3f80*/  @!P1 IMAD.WIDE R108, R115, 0x4, R108 ;  /* 0x00000004736c9825 */ /* 0x002fc800078e026c */
[----:B------:R-:W-:Y:S01]  /*3f90*/  FADD.FTZ R2, R2, -UR4 ;  /* 0x8000000402027e21 */ /* 0x000fe20008010000 */
[----:B------:R-:W-:Y:S01]  /*3fa0*/  FADD.FTZ R9, R9, -UR4 ;  /* 0x8000000409097e21 */ /* 0x000fe20008010000 */
[----:B------:R-:W-:Y:S01]  /*3fb0*/  FADD.FTZ R3, R3, -UR4 ;  /* 0x8000000403037e21 */ /* 0x000fe20008010000 */
[----:B------:R-:W-:Y:S02]  /*3fc0*/  HADD2.F32 R115, -RZ, R104.H0_H0 ;  /* 0x20000068ff737230 */ /* 0x000fe40000004100 */
[----:B------:R-:W-:Y:S01]  /*3fd0*/  FADD.FTZ R124, R124, -UR4 ;  /* 0x800000047c7c7e21 */ /* 0x000fe20008010000 */
[----:B------:R-:W-:Y:S01]  /*3fe0*/  FADD.FTZ R119, R119, -UR4 ;  /* 0x8000000477777e21 */ /* 0x000fe20008010000 */
[----:B------:R-:W-:Y:S01]  /*3ff0*/  FADD.FTZ R122, R122, -UR4 ;  /* 0x800000047a7a7e21 */ /* 0x000fe20008010000 */
[----:B------:R-:W-:Y:S01]  /*4000*/  FADD.FTZ R121, R121, -UR4 ;  /* 0x8000000479797e21 */ /* 0x000fe20008010000 */
[----:B------:R-:W-:Y:S01]  /*4010*/  FADD.FTZ R120, R120, -UR4 ;  /* 0x8000000478787e21 */ /* 0x000fe20008010000 */
[----:B------:R-:W-:Y:S01]  /*4020*/  FMUL.FTZ R116, R116, UR5 ;  /* 0x0000000574747c20 */ /* 0x000fe20008410000 */
[----:B------:R-:W-:Y:S01]  /*4030*/  MOV R161, UR5 ;  /* 0x0000000500a17c02 */ /* 0x000fe20008000f00 */
[----:B------:R-:W-:Y:S01]  /*4040*/  FMUL.FTZ R18, R18, UR5 ;  /* 0x0000000512127c20 */ /* 0x000fe20008410000 */
[----:B------:R-:W-:Y:S01]  /*4050*/  FMUL.FTZ R15, R15, UR5 ;  /* 0x000000050f0f7c20 */ /* 0x000fe20008410000 */
[----:B------:R-:W-:Y:S01]  /*4060*/  FFMA.FTZ R110, R116, R115, R111 ;  /* 0x00000073746e7223 */ /* 0x000fe2000001006f */
[----:B------:R-:W-:Y:S01]  /*4070*/  HADD2.F32 R111, -RZ, R105.H0_H0 ;  /* 0x20000069ff6f7230 */ /* 0x000fe20000004100 */
[----:B------:R0:W-:Y:S01]  /*4080*/  @!P1 STG.E desc[UR8][R108.64], R161 ;  /* 0x000000a16c009986 */ /* 0x0001e2000c101908 */
[----:B------:R-:W-:Y:S01]  /*4090*/  FMUL.FTZ R16, R16, UR5 ;  /* 0x0000000510107c20 */ /* 0x000fe20008410000 */
[----:B------:R-:W-:Y:S01]  /*40a0*/  FMUL.FTZ R17, R17, UR5 ;  /* 0x0000000511117c20 */ /* 0x000fe20008410000 */
[----:B------:R-:W-:Y:S01]  /*40b0*/  FMUL.FTZ R14, R14, UR5 ;  /* 0x000000050e0e7c20 */ /* 0x000fe20008410000 */
[----:B------:R-:W-:Y:S01]  /*40c0*/  FFMA.FTZ R111, R18, R111, R113 ;  /* 0x0000006f126f7223 */ /* 0x000fe20000010071 */
[----:B------:R-:W-:-:S02]  /*40d0*/  HADD2.F32 R18, -RZ, R77.H1_H1 ;  /* 0x3000004dff127230 */ /* 0x000fc40000004100 */
[----:B------:R-:W-:Y:S01]  /*40e0*/  FMUL.FTZ R19, R19, UR5 ;  /* 0x0000000513137c20 */ /* 0x000fe20008410000 */
[----:B------:R-:W-:Y:S01]  /*40f0*/  FMUL.FTZ R13, R13, UR5 ;  /* 0x000000050d0d7c20 */ /* 0x000fe20008410000 */
[----:B------:R-:W-:Y:S01]  /*4100*/  FMUL.FTZ R8, R8, UR5 ;  /* 0x0000000508087c20 */ /* 0x000fe20008410000 */
[----:B------:R-:W-:Y:S01]  /*4110*/  FMUL.FTZ R6, R6, UR5 ;  /* 0x0000000506067c20 */ /* 0x000fe20008410000 */
[----:B------:R-:W-:Y:S01]  /*4120*/  FMUL.FTZ R5, R5, UR5 ;  /* 0x0000000505057c20 */ /* 0x000fe20008410000 */
[----:B------:R-:W-:Y:S01]  /*4130*/  FMUL.FTZ R4, R4, UR5 ;  /* 0x0000000504047c20 */ /* 0x000fe20008410000 */
[----:B0-----:R-:W-:Y:S02]  /*4140*/  HADD2.F32 R108, -RZ, R105.H1_H1 ;  /* 0x30000069ff6c7230 */ /* 0x001fe40000004100 */
[----:B------:R-:W-:Y:S01]  /*4150*/  FMUL.FTZ R2, R2, UR5 ;  /* 0x0000000502027c20 */ /* 0x000fe20008410000 */
[----:B------:R-:W-:Y:S02]  /*4160*/  HADD2.F32 R109, -RZ, R78.H0_H0 ;  /* 0x2000004eff6d7230 */ /* 0x000fe40000004100 */
[----:B------:R-:W-:Y:S01]  /*4170*/  FMUL.FTZ R9, R9, UR5 ;  /* 0x0000000509097c20 */ /* 0x000fe20008410000 */
[----:B------:R-:W-:Y:S01]  /*4180*/  FMUL.FTZ R3, R3, UR5 ;  /* 0x0000000503037c20 */ /* 0x000fe20008410000 */
[----:B------:R-:W-:Y:S01]  /*4190*/  FFMA.FTZ R108, R15, R108, R18 ;  /* 0x0000006c0f6c7223 */ /* 0x000fe20000010012 */
[----:B------:R-:W-:-:S02]  /*41a0*/  HADD2.F32 R15, -RZ, R106.H0_H0 ;  /* 0x2000006aff0f7230 */ /* 0x000fc40000004100 */
[----:B------:R-:W-:Y:S01]  /*41b0*/  FMUL.FTZ R119, R119, UR5 ;  /* 0x0000000577777c20 */ /* 0x000fe20008410000 */
[----:B------:R-:W-:Y:S01]  /*41c0*/  FMUL.FTZ R121, R121, UR5 ;  /* 0x0000000579797c20 */ /* 0x000fe20008410000 */
[----:B------:R-:W-:Y:S01]  /*41d0*/  FADD.FTZ R123, R123, -UR4 ;  /* 0x800000047b7b7e21 */ /* 0x000fe20008010000 */
[----:B------:R-:W-:Y:S01]  /*41e0*/  FADD.FTZ R118, R118, -UR4 ;  /* 0x8000000476767e21 */ /* 0x000fe20008010000 */
[----:B------:R-:W-:Y:S01]  /*41f0*/  FFMA.FTZ R18, R16, R15, R109 ;  /* 0x0000000f10127223 */ /* 0x000fe2000001006d */
[----:B------:R-:W-:Y:S02]  /*4200*/  HADD2.F32 R16, -RZ, R106.H1_H1 ;  /* 0x3000006aff107230 */ /* 0x000fe40000004100 */
[----:B------:R-:W-:Y:S01]  /*4210*/  FMUL.FTZ R123, R123, UR5 ;  /* 0x000000057b7b7c20 */ /* 0x000fe20008410000 */
[----:B------:R-:W-:Y:S02]  /*4220*/  HADD2.F32 R15, -RZ, R107.H0_H0 ;  /* 0x2000006bff0f7230 */ /* 0x000fe40000004100 */
[----:B------:R-:W-:Y:S01]  /*4230*/  FADD.FTZ R125, R125, -UR4 ;  /* 0x800000047d7d7e21 */ /* 0x000fe20008010000 */
[----:B------:R-:W-:-:S02]  /*4240*/  HADD2.F32 R109, -RZ, R79.H0_H0 ;  /* 0x2000004fff6d7230 */ /* 0x000fc40000004100 */
[----:B------:R-:W-:Y:S01]  /*4250*/  FFMA.FTZ R17, R17, R16, R112 ;  /* 0x0000001011117223 */ /* 0x000fe20000010070 */
[----:B------:R-:W-:Y:S02]  /*4260*/  HADD2.F32 R16, -RZ, R79.H1_H1 ;  /* 0x3000004fff107230 */ /* 0x000fe40000004100 */
[----:B------:R-:W-:Y:S01]  /*4270*/  FMUL.FTZ R125, R125, UR5 ;  /* 0x000000057d7d7c20 */ /* 0x000fe20008410000 */
[----:B------:R-:W-:Y:S02]  /*4280*/  HADD2.F32 R112, -RZ, R76.H1_H1 ;  /* 0x3000004cff707230 */ /* 0x000fe40000004100 */
[----:B------:R-:W-:Y:S01]  /*4290*/  FFMA.FTZ R109, R14, R15, R109 ;  /* 0x0000000f0e6d7223 */ /* 0x000fe2000001006d */
[----:B------:R-:W-:Y:S01]  /*42a0*/  HADD2.F32 R14, -RZ, R107.H1_H1 ;  /* 0x3000006bff0e7230 */ /* 0x000fe20000004100 */
[----:B------:R-:W-:Y:S01]  /*42b0*/  F2FP.F16.F32.PACK_AB R18, R17, R18 ;  /* 0x000000121112723e */ /* 0x000fe200000000ff */
[----:B------:R-:W-:Y:S01]  /*42c0*/  FADD.FTZ R134, R134, -UR4 ;  /* 0x8000000486867e21 */ /* 0x000fe20008010000 */
[----:B------:R-:W-:Y:S01]  /*42d0*/  F2FP.F16.F32.PACK_AB R17, R108, R111 ;  /* 0x0000006f6c11723e */ /* 0x000fe200000000ff */
[----:B------:R-:W-:Y:S01]  /*42e0*/  FADD.FTZ R127, R127, -UR4 ;  /* 0x800000047f7f7e21 */ /* 0x000fe20008010000 */
[----:B------:R-:W-:Y:S01]  /*42f0*/  FFMA.FTZ R116, R19, R14, R16 ;  /* 0x0000000e13747223 */ /* 0x000fe20000010010 */
[----:B------:R-:W-:Y:S01]  /*4300*/  HADD2.F32 R16, -RZ, R104.H1_H1 ;  /* 0x30000068ff107230 */ /* 0x000fe20000004100 */
[----:B------:R-:W0:Y:S01]  /*4310*/  LDC.64 R14, c[0x0][0x428] ;  /* 0x00010a00ff0e7b82 */ /* 0x000e220000000a00 */
[----:B------:R-:W-:-:S02]  /*4320*/  HADD2.F32 R111, -RZ, R64.H0_H0 ;  /* 0x20000040ff6f7230 */ /* 0x000fc40000004100 */
[----:B------:R-:W-:Y:S01]  /*4330*/  FMUL.FTZ R127, R127, UR5 ;  /* 0x000000057f7f7c20 */ /* 0x000fe20008410000 */
[----:B------:R-:W-:Y:S01]  /*4340*/  F2FP.F16.F32.PACK_AB R19, R116, R109 ;  /* 0x0000006d7413723e */ /* 0x000fe200000000ff */
[----:B------:R-:W-:Y:S01]  /*4350*/  FFMA.FTZ R13, R13, R16, R112 ;  /* 0x000000100d0d7223 */ /* 0x000fe20000010070 */
[--C-:B------:R-:W-:Y:S02]  /*4360*/  HADD2.F32 R112, -RZ, R72.reuse.H1_H1 ;  /* 0x30000048ff707230 */ /* 0x100fe40000004100 */
[----:B------:R-:W-:Y:S01]  /*4370*/  FADD.FTZ R132, R132, -UR4 ;  /* 0x8000000484847e21 */ /* 0x000fe20008010000 */
[----:B------:R-:W-:Y:S02]  /*4380*/  HADD2.F32 R116, -RZ, R99.H1_H1 ;  /* 0x30000063ff747230 */ /* 0x000fe40000004100 */
[----:B------:R-:W-:Y:S01]  /*4390*/  FADD.FTZ R129, R129, -UR4 ;  /* 0x8000000481817e21 */ /* 0x000fe20008010000 */
[----:B------:R-:W-:Y:S01]  /*43a0*/  F2FP.F16.F32.PACK_AB R16, R13, R110 ;  /* 0x0000006e0d10723e */ /* 0x000fe200000000ff */
[----:B------:R-:W-:-:S02]  /*43b0*/  HADD2.F32 R13, -RZ, R72.H0_H0 ;  /* 0x20000048ff0d7230 */ /* 0x000fc40000004100 */
[----:B------:R-:W-:Y:S01]  /*43c0*/  FADD.FTZ R130, R130, -UR4 ;  /* 0x8000000482827e21 */ /* 0x000fe20008010000 */
[----:B------:R-:W-:Y:S02]  /*43d0*/  HADD2.F32 R110, -RZ, R100.H1_H1 ;  /* 0x30000064ff6e7230 */ /* 0x000fe40000004100 */
[----:B------:R-:W-:Y:S01]  /*43e0*/  FMUL.FTZ R129, R129, UR5 ;  /* 0x0000000581817c20 */ /* 0x000fe20008410000 */
[----:B------:R-:W-:Y:S02]  /*43f0*/  HADD2.F32 R113, -RZ, R65.H0_H0 ;  /* 0x20000041ff717230 */ /* 0x000fe40000004100 */
[----:B------:R-:W-:Y:S01]  /*4400*/  FADD.FTZ R131, R131, -UR4 ;  /* 0x8000000483837e21 */ /* 0x000fe20008010000 */
[----:B------:R-:W-:Y:S02]  /*4410*/  HADD2.F32 R115, -RZ, R66.H0_H0 ;  /* 0x20000042ff737230 */ /* 0x000fe40000004100 */
[----:B------:R-:W-:Y:S01]  /*4420*/  FFMA.FTZ R3, R3, R110, R112 ;  /* 0x0000006e03037223 */ /* 0x000fe20000010070 */
[----:B------:R-:W-:-:S02]  /*4430*/  HADD2.F32 R110, -RZ, R68.H1_H1 ;  /* 0x30000044ff6e7230 */ /* 0x000fc40000004100 */
[----:B------:R-:W-:Y:S01]  /*4440*/  FMUL.FTZ R131, R131, UR5 ;  /* 0x0000000583837c20 */ /* 0x000fe20008410000 */
[----:B------:R-:W-:Y:S02]  /*4450*/  HADD2.F32 R112, -RZ, R70.H1_H1 ;  /* 0x30000046ff707230 */ /* 0x000fe40000004100 */
[----:B------:R-:W-:Y:S01]  /*4460*/  FADD.FTZ R128, R128, -UR4 ;  /* 0x8000000480807e21 */ /* 0x000fe20008010000 */
[----:B------:R-:W-:Y:S01]  /*4470*/  FADD.FTZ R133, R133, -UR4 ;  /* 0x8000000485857e21 */ /* 0x000fe20008010000 */
[----:B------:R-:W-:Y:S01]  /*4480*/  FADD.FTZ R142, R142, -UR4 ;  /* 0x800000048e8e7e21 */ /* 0x000fe20008010000 */
[----:B0-----:R-:W-:-:S04]  /*4490*/  IMAD.WIDE.U32 R108, R11, 0x10, R14 ;  /* 0x000000100b6c7825 */ /* 0x001fc800078e000e */
[----:B------:R-:W-:Y:S01]  /*44a0*/  FADD.FTZ R137, R137, -UR4 ;  /* 0x8000000489897e21 */ /* 0x000fe20008010000 */
[----:B------:R-:W-:Y:S01]  /*44b0*/  FMUL.FTZ R133, R133, UR5 ;  /* 0x0000000585857c20 */ /* 0x000fe20008410000 */
[----:B------:R-:W-:Y:S01]  /*44c0*/  FADD.FTZ R140, R140, -UR4 ;  /* 0x800000048c8c7e21 */ /* 0x000fe20008010000 */
[----:B------:R-:W-:Y:S01]  /*44d0*/  HADD2.F32 R11, -RZ, R100.H0_H0 ;  /* 0x20000064ff0b7230 */ /* 0x000fe20000004100 */
[----:B------:R0:W-:Y:S01]  /*44e0*/  STG.E.128 desc[UR8][R108.64], R16 ;  /* 0x000000106c007986 */ /* 0x0001e2000c101d08 */
[----:B------:R-:W-:Y:S01]  /*44f0*/  FMUL.FTZ R137, R137, UR5 ;  /* 0x0000000589897c20 */ /* 0x000fe20008410000 */
[----:B------:R-:W-:Y:S01]  /*4500*/  FADD.FTZ R139, R139, -UR4 ;  /* 0x800000048b8b7e21 */ /* 0x000fe20008010000 */
[----:B------:R-:W-:Y:S01]  /*4510*/  FADD.FTZ R138, R138, -UR4 ;  /* 0x800000048a8a7e21 */ /* 0x000fe20008010000 */
[----:B------:R-:W-:Y:S01]  /*4520*/  FFMA.FTZ R8, R8, R11, R13 ;  /* 0x0000000b08087223 */ /* 0x000fe2000001000d */
[----:B------:R-:W-:Y:S02]  /*4530*/  HADD2.F32 R11, -RZ, R101.H0_H0 ;  /* 0x20000065ff0b7230 */ /* 0x000fe40000004100 */
[----:B------:R-:W-:Y:S01]  /*4540*/  FMUL.FTZ R139, R139, UR5 ;  /* 0x000000058b8b7c20 */ /* 0x000fe20008410000 */
[----:B------:R-:W-:-:S02]  /*4550*/  HADD2.F32 R13, -RZ, R73.H0_H0 ;  /* 0x20000049ff0d7230 */ /* 0x000fc40000004100 */
[----:B------:R-:W-:Y:S01]  /*4560*/  FADD.FTZ R141, R141, -UR4 ;  /* 0x800000048d8d7e21 */ /* 0x000fe20008010000 */
[----:B------:R-:W-:Y:S01]  /*4570*/  FADD.FTZ R136, R136, -UR4 ;  /* 0x8000000488887e21 */ /* 0x000fe20008010000 */
[----:B------:R-:W-:Y:S01]  /*4580*/  FADD.FTZ R143, R143, -UR4 ;  /* 0x800000048f8f7e21 */ /* 0x000fe20008010000 */
[----:B------:R-:W-:Y:S01]  /*4590*/  FADD.FTZ R149, R149, -UR4 ;  /* 0x8000000495957e21 */ /* 0x000fe20008010000 */
[----:B------:R-:W-:Y:S01]  /*45a0*/  FFMA.FTZ R6, R6, R11, R13 ;  /* 0x0000000b06067223 */ /* 0x000fe2000001000d */
[----:B------:R-:W-:Y:S02]  /*45b0*/  HADD2.F32 R11, -RZ, R102.H0_H0 ;  /* 0x20000066ff0b7230 */ /* 0x000fe40000004100 */
[----:B------:R-:W-:Y:S01]  /*45c0*/  FMUL.FTZ R141, R141, UR5 ;  /* 0x000000058d8d7c20 */ /* 0x000fe20008410000 */
[----:B------:R-:W-:Y:S02]  /*45d0*/  HADD2.F32 R13, -RZ, R74.H0_H0 ;  /* 0x2000004aff0d7230 */ /* 0x000fe40000004100 */
[----:B------:R-:W-:Y:S01]  /*45e0*/  FMUL.FTZ R143, R143, UR5 ;  /* 0x000000058f8f7c20 */ /* 0x000fe20008410000 */
[----:B------:R-:W-:Y:S01]  /*45f0*/  FADD.FTZ R146, R146, -UR4 ;  /* 0x8000000492927e21 */ /* 0x000fe20008010000 */
[----:B0-----:R-:W-:-:S02]  /*4600*/  HADD2.F32 R16, -RZ, R101.H1_H1 ;  /* 0x30000065ff107230 */ /* 0x001fc40000004100 */
[----:B------:R-:W-:Y:S01]  /*4610*/  FMUL.FTZ R109, R118, UR5 ;  /* 0x00000005766d7c20 */ /* 0x000fe20008410000 */
[----:B------:R-:W-:Y:S02]  /*4620*/  HADD2.F32 R18, -RZ, R73.H1_H1 ;  /* 0x30000049ff127230 */ /* 0x000fe40000004100 */
[----:B------:R-:W-:Y:S01]  /*4630*/  FMUL.FTZ R146, R146, UR5 ;  /* 0x0000000592927c20 */ /* 0x000fe20008410000 */
[----:B------:R-:W-:Y:S02]  /*4640*/  HADD2.F32 R17, -RZ, R102.H1_H1 ;  /* 0x30000066ff117230 */ /* 0x000fe40000004100 */
[----:B------:R-:W-:Y:S01]  /*4650*/  FADD.FTZ R147, R147, -UR4 ;  /* 0x8000000493937e21 */ /* 0x000fe20008010000 */
[----:B------:R-:W-:Y:S02]  /*4660*/  HADD2.F32 R19, -RZ, R74.H1_H1 ;  /* 0x3000004aff137230 */ /* 0x000fe40000004100 */
[----:B------:R-:W-:Y:S01]  /*4670*/  FFMA.FTZ R5, R5, R16, R18 ;  /* 0x0000001005057223 */ /* 0x000fe20000010012 */
[----:B------:R-:W-:Y:S01]  /*4680*/  FMUL.FTZ R16, R7, UR5 ;  /* 0x0000000507107c20 */ /* 0x000fe20008410000 */
[----:B------:R-:W-:Y:S01]  /*4690*/  FFMA.FTZ R7, R4, R11, R13 ;  /* 0x0000000b04077223 */ /* 0x000fe2000001000d */
[----:B------:R-:W-:-:S02]  /*46a0*/  HADD2.F32 R11, -RZ, R103.H0_H0 ;  /* 0x20000067ff0b7230 */ /* 0x000fc40000004100 */
[----:B------:R-:W-:Y:S01]  /*46b0*/  FADD.FTZ R148, R148, -UR4 ;  /* 0x8000000494947e21 */ /* 0x000fe20008010000 */
[----:B------:R-:W-:Y:S02]  /*46c0*/  HADD2.F32 R13, -RZ, R75.H0_H0 ;  /* 0x2000004bff0d7230 */ /* 0x000fe40000004100 */
[----:B------:R-:W-:Y:S01]  /*46d0*/  FFMA.FTZ R4, R16, R17, R19 ;  /* 0x0000001110047223 */ /* 0x000fe20000010013 */
[----:B------:R-:W-:Y:S02]  /*46e0*/  HADD2.F32 R18, -RZ, R103.H1_H1 ;  /* 0x30000067ff127230 */ /* 0x000fe40000004100 */
[----:B------:R-:W-:Y:S01]  /*46f0*/  FMUL.FTZ R148, R148, UR5 ;  /* 0x0000000594947c20 */ /* 0x000fe20008410000 */
[----:B------:R-:W-:Y:S02]  /*4700*/  HADD2.F32 R108, -RZ, R75.H1_H1 ;  /* 0x3000004bff6c7230 */ /* 0x000fe40000004100 */
[----:B------:R-:W-:Y:S01]  /*4710*/  FFMA.FTZ R16, R2, R11, R13 ;  /* 0x0000000b02107223 */ /* 0x000fe2000001000d */
[----:B------:R-:W-:-:S02]  /*4720*/  HADD2.F32 R2, -RZ, R96.H0_H0 ;  /* 0x20000060ff027230 */ /* 0x000fc40000004100 */
[----:B------:R-:W-:Y:S01]  /*4730*/  FADD.FTZ R145, R145, -UR4 ;  /* 0x8000000491917e21 */ /* 0x000fe20008010000 */
[----:B------:R-:W-:Y:S02]  /*4740*/  HADD2.F32 R11, -RZ, R97.H0_H0 ;  /* 0x20000061ff0b7230 */ /* 0x000fe40000004100 */
[----:B------:R-:W-:Y:S01]  /*4750*/  FFMA.FTZ R19, R9, R18, R108 ;  /* 0x0000001209137223 */ /* 0x000fe2000001006c */
[----:B------:R-:W-:Y:S02]  /*4760*/  HADD2.F32 R18, -RZ, R68.H0_H0 ;  /* 0x20000044ff127230 */ /* 0x000fe40000004100 */
[----:B------:R-:W-:Y:S01]  /*4770*/  FMUL.FTZ R9, R124, UR5 ;  /* 0x000000057c097c20 */ /* 0x000fe20008410000 */
[----:B------:R-:W-:Y:S02]  /*4780*/  HADD2.F32 R108, -RZ, R96.H1_H1 ;  /* 0x30000060ff6c7230 */ /* 0x000fe40000004100 */
[----:B------:R-:W-:Y:S01]  /*4790*/  FADD.FTZ R144, R144, -UR4 ;  /* 0x8000000490907e21 */ /* 0x000fe20008010000 */
[----:B------:R-:W-:-:S02]  /*47a0*/  HADD2.F32 R13, -RZ, R69.H0_H0 ;  /* 0x20000045ff0d7230 */ /* 0x000fc40000004100 */
[----:B------:R-:W-:Y:S01]  /*47b0*/  FFMA.FTZ R9, R9, R2, R18 ;  /* 0x0000000209097223 */ /* 0x000fe20000010012 */
[----:B------:R-:W-:Y:S02]  /*47c0*/  HADD2.F32 R18, -RZ, R97.H1_H1 ;  /* 0x30000061ff127230 */ /* 0x000fe40000004100 */
[----:B------:R-:W-:Y:S01]  /*47d0*/  FFMA.FTZ R2, R119, R108, R110 ;  /* 0x0000006c77027223 */ /* 0x000fe2000001006e */
[----:B------:R-:W-:Y:S02]  /*47e0*/  HADD2.F32 R110, -RZ, R69.H1_H1 ;  /* 0x30000045ff6e7230 */ /* 0x000fe40000004100 */
[----:B------:R-:W-:Y:S01]  /*47f0*/  FMUL.FTZ R108, R122, UR5 ;  /* 0x000000057a6c7c20 */ /* 0x000fe20008410000 */
[----:B------:R-:W-:Y:S02]  /*4800*/  HADD2.F32 R17, -RZ, R70.H0_H0 ;  /* 0x20000046ff117230 */ /* 0x000fe40000004100 */
[----:B------:R-:W-:Y:S01]  /*4810*/  FMUL.FTZ R144, R144, UR5 ;  /* 0x0000000590907c20 */ /* 0x000fe20008410000 */
[----:B------:R-:W-:-:S02]  /*4820*/  HADD2.F32 R118, -RZ, R64.H1_H1 ;  /* 0x30000040ff767230 */ /* 0x000fc40000004100 */
[----:B------:R-:W-:Y:S01]  /*4830*/  FFMA.FTZ R108, R108, R11, R13 ;  /* 0x0000000b6c6c7223 */ /* 0x000fe2000001000d */
[----:B------:R-:W-:Y:S01]  /*4840*/  FFMA.FTZ R11, R121, R18, R110 ;  /* 0x00000012790b7223 */ /* 0x000fe2000001006e */
[--C-:B------:R-:W-:Y:S02]  /*4850*/  HADD2.F32 R13, -RZ, R98.reuse.H0_H0 ;  /* 0x20000062ff0d7230 */ /* 0x100fe40000004100 */
[----:B------:R-:W-:Y:S01]  /*4860*/  FMUL.FTZ R110, R120, UR5 ;  /* 0x00000005786e7c20 */ /* 0x000fe20008410000 */
[----:B------:R-:W-:Y:S02]  /*4870*/  HADD2.F32 R18, -RZ, R98.H1_H1 ;  /* 0x30000062ff127230 */ /* 0x000fe40000004100 */
[----:B------:R-:W-:Y:S01]  /*4880*/  FADD.FTZ R151, R151, -UR4 ;  /* 0x8000000497977e21 */ /* 0x000fe20008010000 */
[----:B------:R-:W-:Y:S02]  /*4890*/  HADD2.F32 R120, -RZ, R71.H1_H1 ;  /* 0x30000047ff787230 */ /* 0x000fe40000004100 */
[----:B------:R-:W-:Y:S01]  /*48a0*/  FFMA.FTZ R110, R110, R13, R17 ;  /* 0x0000000d6e6e7223 */ /* 0x000fe20000010011 */
[----:B------:R-:W-:-:S02]  /*48b0*/  HADD2.F32 R17, -RZ, R92.H0_H0 ;  /* 0x2000005cff117230 */ /* 0x000fc40000004100 */
[----:B------:R-:W-:Y:S01]  /*48c0*/  FFMA.FTZ R13, R123, R18, R112 ;  /* 0x000000127b0d7223 */ /* 0x000fe20000010070 */
[----:B------:R-:W-:Y:S02]  /*48d0*/  HADD2.F32 R18, -RZ, R99.H0_H0 ;  /* 0x20000063ff127230 */ /* 0x000fe40000004100 */
[----:B------:R-:W-:Y:S01]  /*48e0*/  FADD.FTZ R150, R150, -UR4 ;  /* 0x8000000496967e21 */ /* 0x000fe20008010000 */
[----:B------:R-:W-:Y:S02]  /*48f0*/  HADD2.F32 R112, -RZ, R71.H0_H0 ;  /* 0x20000047ff707230 */ /* 0x000fe40000004100 */
[----:B------:R-:W-:Y:S01]  /*4900*/  FADD.FTZ R155, R155, -UR4 ;  /* 0x800000049b9b7e21 */ /* 0x000fe20008010000 */
[----:B------:R-:W-:Y:S02]  /*4910*/  HADD2.F32 R122, -RZ, R66.H1_H1 ;  /* 0x30000042ff7a7230 */ /* 0x000fe40000004100 */
[----:B------:R-:W-:Y:S01]  /*4920*/  FMUL.FTZ R150, R150, UR5 ;  /* 0x0000000596967c20 */ /* 0x000fe20008410000 */
[----:B------:R-:W-:-:S02]  /*4930*/  HADD2.F32 R119, -RZ, R67.H0_H0 ;  /* 0x20000043ff777230 */ /* 0x000fc40000004100 */
[----:B------:R-:W-:Y:S01]  /*4940*/  FFMA.FTZ R109, R109, R18, R112 ;  /* 0x000000126d6d7223 */ /* 0x000fe20000010070 */
[----:B------:R-:W-:Y:S01]  /*4950*/  FFMA.FTZ R112, R125, R116, R120 ;  /* 0x000000747d707223 */ /* 0x000fe20000010078 */
[----:B------:R-:W-:Y:S02]  /*4960*/  HADD2.F32 R18, -RZ, R92.H1_H1 ;  /* 0x3000005cff127230 */ /* 0x000fe40000004100 */
[----:B------:R-:W-:Y:S01]  /*4970*/  FMUL.FTZ R116, R134, UR5 ;  /* 0x0000000586747c20 */ /* 0x000fe20008410000 */
[----:B------:R-:W-:Y:S02]  /*4980*/  HADD2.F32 R120, -RZ, R65.H1_H1 ;  /* 0x30000041ff787230 */ /* 0x000fe40000004100 */
[----:B------:R-:W-:Y:S01]  /*4990*/  FADD.FTZ R158, R158, -UR4 ;  /* 0x800000049e9e7e21 */ /* 0x000fe20008010000 */
[----:B------:R-:W-:Y:S02]  /*49a0*/  HADD2.F32 R124, -RZ, R67.H1_H1 ;  /* 0x30000043ff7c7230 */ /* 0x000fe40000004100 */
[----:B------:R-:W-:Y:S01]  /*49b0*/  FFMA.FTZ R116, R116, R17, R111 ;  /* 0x0000001174747223 */ /* 0x000fe2000001006f */
[----:B------:R-:W-:Y:S01]  /*49c0*/  FFMA.FTZ R111, R127, R18, R118 ;  /* 0x000000127f6f7223 */ /* 0x000fe20000010076 */
[----:B------:R-:W-:-:S02]  /*49d0*/  HADD2.F32 R17, -RZ, R93.H0_H0 ;  /* 0x2000005dff117230 */ /* 0x000fc40000004100 */
[----:B------:R-:W-:Y:S01]  /*49e0*/  FMUL.FTZ R118, R132, UR5 ;  /* 0x0000000584767c20 */ /* 0x000fe20008410000 */
[----:B------:R-:W-:Y:S02]  /*49f0*/  HADD2.F32 R18, -RZ, R93.H1_H1 ;  /* 0x3000005dff127230 */ /* 0x000fe40000004100 */
[----:B------:R-:W-:Y:S01]  /*4a00*/  FMUL.FTZ R158, R158, UR5 ;  /* 0x000000059e9e7c20 */ /* 0x000fe20008410000 */
[----:B------:R-:W-:Y:S02]  /*4a10*/  HADD2.F32 R121, -RZ, R60.H0_H0 ;  /* 0x2000003cff797230 */ /* 0x000fe40000004100 */
[----:B------:R-:W-:Y:S01]  /*4a20*/  FFMA.FTZ R118, R118, R17, R113 ;  /* 0x0000001176767223 */ /* 0x000fe20000010071 */
[--C-:B------:R-:W-:Y:S02]  /*4a30*/  HADD2.F32 R17, -RZ, R94.reuse.H0_H0 ;  /* 0x2000005eff117230 */ /* 0x100fe40000004100 */
[----:B------:R-:W-:Y:S01]  /*4a40*/  FFMA.FTZ R113, R129, R18, R120 ;  /* 0x0000001281717223 */ /* 0x000fe20000010078 */
[----:B------:R-:W-:-:S02]  /*4a50*/  HADD2.F32 R18, -RZ, R94.H1_H1 ;  /* 0x3000005eff127230 */ /* 0x000fc40000004100 */
[----:B------:R-:W-:Y:S01]  /*4a60*/  FMUL.FTZ R120, R130, UR5 ;  /* 0x0000000582787c20 */ /* 0x000fe20008410000 */
[--C-:B------:R-:W-:Y:S02]  /*4a70*/  HADD2.F32 R123, -RZ, R61.reuse.H0_H0 ;  /* 0x2000003dff7b7230 */ /* 0x100fe40000004100 */
[----:B------:R-:W-:Y:S01]  /*4a80*/  FADD.FTZ R153, R153, -UR4 ;  /* 0x8000000499997e21 */ /* 0x000fe20008010000 */
[----:B------:R-:W-:Y:S02]  /*4a90*/  HADD2.F32 R130, -RZ, R61.H1_H1 ;  /* 0x3000003dff827230 */ /* 0x000fe40000004100 */
[----:B------:R-:W-:Y:S01]  /*4aa0*/  FFMA.FTZ R120, R120, R17, R115 ;  /* 0x0000001178787223 */ /* 0x000fe20000010073 */
[----:B------:R-:W-:Y:S01]  /*4ab0*/  FFMA.FTZ R115, R131, R18, R122 ;  /* 0x0000001283737223 */ /* 0x000fe2000001007a */
[--C-:B------:R-:W-:Y:S02]  /*4ac0*/  HADD2.F32 R17, -RZ, R95.reuse.H0_H0 ;  /* 0x2000005fff117230 */ /* 0x100fe40000004100 */
[----:B------:R-:W-:Y:S01]  /*4ad0*/  FMUL.FTZ R122, R128, UR5 ;  /* 0x00000005807a7c20 */ /* 0x000fe20008410000 */
[----:B------:R-:W-:-:S02]  /*4ae0*/  HADD2.F32 R18, -RZ, R95.H1_H1 ;  /* 0x3000005fff127230 */ /* 0x000fc40000004100 */
[----:B------:R-:W-:Y:S01]  /*4af0*/  FADD.FTZ R154, R154, -UR4 ;  /* 0x800000049a9a7e21 */ /* 0x000fe20008010000 */
[----:B------:R-:W-:Y:S02]  /*4b00*/  HADD2.F32 R128, -RZ, R60.H1_H1 ;  /* 0x3000003cff807230 */ /* 0x000fe40000004100 */
[----:B------:R-:W-:Y:S01]  /*4b10*/  FFMA.FTZ R122, R122, R17, R119 ;  /* 0x000000117a7a7223 */ /* 0x000fe20000010077 */
[--C-:B------:R-:W-:Y:S02]  /*4b20*/  HADD2.F32 R17, -RZ, R88.reuse.H0_H0 ;  /* 0x20000058ff117230 */ /* 0x100fe40000004100 */
[----:B------:R-:W-:Y:S01]  /*4b30*/  FFMA.FTZ R119, R133, R18, R124 ;  /* 0x0000001285777223 */ /* 0x000fe2000001007c */
[----:B------:R-:W-:Y:S02]  /*4b40*/  HADD2.F32 R18, -RZ, R88.H1_H1 ;  /* 0x30000058ff127230 */ /* 0x000fe40000004100 */
[----:B------:R-:W-:Y:S01]  /*4b50*/  FMUL.FTZ R124, R142, UR5 ;  /* 0x000000058e7c7c20 */ /* 0x000fe20008410000 */
[----:B------:R-:W-:-:S02]  /*4b60*/  HADD2.F32 R125, -RZ, R62.H0_H0 ;  /* 0x2000003eff7d7230 */ /* 0x000fc40000004100 */
[----:B------:R-:W-:Y:S01]  /*4b70*/  FMUL.FTZ R142, R155, UR5 ;  /* 0x000000059b8e7c20 */ /* 0x000fe20008410000 */
[----:B------:R-:W-:Y:S02]  /*4b80*/  HADD2.F32 R132, -RZ, R62.H1_H1 ;  /* 0x3000003eff847230 */ /* 0x000fe40000004100 */
[----:B------:R-:W-:Y:S01]  /*4b90*/  FFMA.FTZ R124, R124, R17, R121 ;  /* 0x000000117c7c7223 */ /* 0x000fe20000010079 */
[----:B------:R-:W-:Y:S01]  /*4ba0*/  FFMA.FTZ R121, R137, R18, R128 ;  /* 0x0000001289797223 */ /* 0x000fe20000010080 */
[--C-:B------:R-:W-:Y:S02]  /*4bb0*/  HADD2.F32 R17, -RZ, R89.reuse.H0_H0 ;  /* 0x20000059ff117230 */ /* 0x100fe40000004100 */
[----:B------:R-:W-:Y:S01]  /*4bc0*/  FMUL.FTZ R128, R140, UR5 ;  /* 0x000000058c807c20 */ /* 0x000fe20008410000 */
[----:B------:R-:W-:Y:S02]  /*4bd0*/  HADD2.F32 R18, -RZ, R89.H1_H1 ;  /* 0x30000059ff127230 */ /* 0x000fe40000004100 */
[----:B------:R-:W-:Y:S01]  /*4be0*/  FMUL.FTZ R140, R151, UR5 ;  /* 0x00000005978c7c20 */ /* 0x000fe20008410000 */
[----:B------:R-:W-:-:S02]  /*4bf0*/  HADD2.F32 R127, -RZ, R63.H0_H0 ;  /* 0x2000003fff7f7230 */ /* 0x000fc40000004100 */
[----:B------:R-:W-:Y:S01]  /*4c00*/  FFMA.FTZ R128, R128, R17, R123 ;  /* 0x0000001180807223 */ /* 0x000fe2000001007b */
[--C-:B------:R-:W-:Y:S02]  /*4c10*/  HADD2.F32 R17, -RZ, R90.reuse.H0_H0 ;  /* 0x2000005aff117230 */ /* 0x100fe40000004100 */
[----:B------:R-:W-:Y:S01]  /*4c20*/  FFMA.FTZ R123, R139, R18, R130 ;  /* 0x000000128b7b7223 */ /* 0x000fe20000010082 */
[----:B------:R-:W-:Y:S02]  /*4c30*/  HADD2.F32 R18, -RZ, R90.H1_H1 ;  /* 0x3000005aff127230 */ /* 0x000fe40000004100 */
[----:B------:R-:W-:Y:S01]  /*4c40*/  FMUL.FTZ R130, R138, UR5 ;  /* 0x000000058a827c20 */ /* 0x000fe20008410000 */
[----:B------:R-:W-:Y:S02]  /*4c50*/  HADD2.F32 R134, -RZ, R63.H1_H1 ;  /* 0x3000003fff867230 */ /* 0x000fe40000004100 */
[----:B------:R-:W-:Y:S01]  /*4c60*/  FMUL.FTZ R138, R145, UR5 ;  /* 0x00000005918a7c20 */ /* 0x000fe20008410000 */
[----:B------:R-:W-:-:S02]  /*4c70*/  HADD2.F32 R129, -RZ, R56.H0_H0 ;  /* 0x20000038ff817230 */ /* 0x000fc40000004100 */
[----:B------:R-:W-:Y:S01]  /*4c80*/  FFMA.FTZ R130, R130, R17, R125 ;  /* 0x0000001182827223 */ /* 0x000fe2000001007d */
[----:B------:R-:W-:Y:S01]  /*4c90*/  FFMA.FTZ R125, R141, R18, R132 ;  /* 0x000000128d7d7223 */ /* 0x000fe20000010084 */
[--C-:B------:R-:W-:Y:S02]  /*4ca0*/  HADD2.F32 R17, -RZ, R91.reuse.H0_H0 ;  /* 0x2000005bff117230 */ /* 0x100fe40000004100 */
[----:B------:R-:W-:Y:S01]  /*4cb0*/  FMUL.FTZ R132, R136, UR5 ;  /* 0x0000000588847c20 */ /* 0x000fe20008410000 */
[----:B------:R-:W-:Y:S02]  /*4cc0*/  HADD2.F32 R18, -RZ, R91.H1_H1 ;  /* 0x3000005bff127230 */ /* 0x000fe40000004100 */
[----:B------:R-:W-:Y:S01]  /*4cd0*/  FMUL.FTZ R136, R147, UR5 ;  /* 0x0000000593887c20 */ /* 0x000fe20008410000 */
[--C-:B------:R-:W-:Y:S02]  /*4ce0*/  HADD2.F32 R131, -RZ, R84.reuse.H1_H1 ;  /* 0x30000054ff837230 */ /* 0x100fe40000004100 */
[----:B------:R-:W-:Y:S01]  /*4cf0*/  FFMA.FTZ R132, R132, R17, R127 ;  /* 0x0000001184847223 */ /* 0x000fe2000001007f */
[----:B------:R-:W-:-:S02]  /*4d00*/  HADD2.F32 R17, -RZ, R84.H0_H0 ;  /* 0x20000054ff117230 */ /* 0x000fc40000004100 */
[----:B------:R-:W-:Y:S01]  /*4d10*/  FFMA.FTZ R127, R143, R18, R134 ;  /* 0x000000128f7f7223 */ /* 0x000fe20000010086 */
[----:B------:R-:W-:Y:S02]  /*4d20*/  HADD2.F32 R133, -RZ, R56.H1_H1 ;  /* 0x30000038ff857230 */ /* 0x000fe40000004100 */
[----:B------:R-:W-:Y:S01]  /*4d30*/  FMUL.FTZ R134, R149, UR5 ;  /* 0x0000000595867c20 */ /* 0x000fe20008410000 */
[----:B------:R-:W-:Y:S02]  /*4d40*/  HADD2.F32 R137, -RZ, R57.H1_H1 ;  /* 0x30000039ff897230 */ /* 0x000fe40000004100 */
[----:B------:R-:W-:Y:S01]  /*4d50*/  FMUL.FTZ R154, R154, UR5 ;  /* 0x000000059a9a7c20 */ /* 0x000fe20008410000 */
[----:B------:R-:W-:Y:S02]  /*4d60*/  HADD2.F32 R139, -RZ, R58.H1_H1 ;  /* 0x3000003aff8b7230 */ /* 0x000fe40000004100 */
[----:B------:R-:W-:Y:S01]  /*4d70*/  FFMA.FTZ R134, R134, R17, R129 ;  /* 0x0000001186867223 */ /* 0x000fe20000010081 */
[----:B------:R-:W-:Y:S01]  /*4d80*/  FFMA.FTZ R129, R146, R131, R133 ;  /* 0x0000008392817223 */ /* 0x000fe20000010085 */
[----:B------:R-:W-:-:S02]  /*4d90*/  HADD2.F32 R17, -RZ, R85.H0_H0 ;  /* 0x20000055ff117230 */ /* 0x000fc40000004100 */
[----:B------:R-:W-:Y:S01]  /*4da0*/  FADD.FTZ R114, R114, -UR4 ;  /* 0x8000000472727e21 */ /* 0x000fe20008010000 */
[----:B------:R-:W-:Y:S02]  /*4db0*/  HADD2.F32 R131, -RZ, R57.H0_H0 ;  /* 0x20000039ff837230 */ /* 0x000fe40000004100 */
[----:B------:R-:W-:Y:S01]  /*4dc0*/  FADD.FTZ R157, R157, -UR4 ;  /* 0x800000049d9d7e21 */ /* 0x000fe20008010000 */
[----:B------:R-:W-:Y:S02]  /*4dd0*/  HADD2.F32 R133, -RZ, R85.H1_H1 ;  /* 0x30000055ff857230 */ /* 0x000fe40000004100 */
[----:B------:R-:W-:Y:S01]  /*4de0*/  FMUL.FTZ R114, R114, UR5 ;  /* 0x0000000572727c20 */ /* 0x000fe20008410000 */
[----:B------:R-:W-:Y:S02]  /*4df0*/  HADD2.F32 R141, -RZ, R59.H1_H1 ;  /* 0x3000003bff8d7230 */ /* 0x000fe40000004100 */
[----:B------:R-:W-:Y:S01]  /*4e00*/  FFMA.FTZ R136, R136, R17, R131 ;  /* 0x0000001188887223 */ /* 0x000fe20000010083 */
[----:B------:R-:W-:-:S02]  /*4e10*/  HADD2.F32 R17, -RZ, R86.H0_H0 ;  /* 0x20000056ff117230 */ /* 0x000fc40000004100 */
[----:B------:R-:W-:Y:S01]  /*4e20*/  FFMA.FTZ R131, R148, R133, R137 ;  /* 0x0000008594837223 */ /* 0x000fe20000010089 */
[----:B------:R-:W-:Y:S02]  /*4e30*/  HADD2.F32 R133, -RZ, R58.H0_H0 ;  /* 0x2000003aff857230 */ /* 0x000fe40000004100 */
        /* <DEDUP_REMOVED lines=17> */
[----:B------:R-:W-:Y:S01]  /*4f50*/  HADD2.F32 R141, -RZ, R80.H1_H1 ;  /* 0x30000050ff8d7230 */ /* 0x000fe20000004100 */
[----:B------:R-:W-:Y:S01]  /*4f60*/  F2FP.F16.F32.PACK_AB R19, R19, R16 ;  /* 0x000000101313723e */ /* 0x000fe200000000ff */
[----:B------:R-:W-:Y:S02]  /*4f70*/  HADD2.F32 R18, -RZ, R82.H1_H1 ;  /* 0x30000052ff127230 */ /* 0x000fe40000004100 */
[----:B------:R-:W-:Y:S01]  /*4f80*/  FFMA.FTZ R142, R142, R17, R139 ;  /* 0x000000118e8e7223 */ /* 0x000fe2000001008b */
[----:B------:R-:W-:Y:S02]  /*4f90*/  HADD2.F32 R17, -RZ, R81.H0_H0 ;  /* 0x20000051ff117230 */ /* 0x000fe40000004100 */
[----:B------:R-:W-:Y:S01]  /*4fa0*/  FFMA.FTZ R139, R158, R141, R143 ;  /* 0x0000008d9e8b7223 */ /* 0x000fe2000001008f */
[----:B------:R-:W-:Y:S01]  /*4fb0*/  HADD2.F32 R141, -RZ, R53.H0_H0 ;  /* 0x20000035ff8d7230 */ /* 0x000fe20000004100 */
[----:B------:R-:W-:Y:S01]  /*4fc0*/  F2FP.F16.F32.PACK_AB R16, R3, R8 ;  /* 0x000000080310723e */ /* 0x000fe200000000ff */
[----:B------:R-:W-:Y:S01]  /*4fd0*/  HADD2.F32 R143, -RZ, R81.H1_H1 ;  /* 0x30000051ff8f7230 */ /* 0x000fe20000004100 */
[----:B------:R-:W-:Y:S01]  /*4fe0*/  F2FP.F16.F32.PACK_AB R8, R111, R116 ;  /* 0x000000746f08723e */ /* 0x000fe200000000ff */
[----:B------:R-:W-:-:S02]  /*4ff0*/  HADD2.F32 R146, -RZ, R54.H1_H1 ;  /* 0x30000036ff927230 */ /* 0x000fc40000004100 */
[----:B------:R-:W-:Y:S01]  /*5000*/  FFMA.FTZ R144, R144, R17, R141 ;  /* 0x0000001190907223 */ /* 0x000fe2000001008d */
[----:B------:R-:W-:Y:S02]  /*5010*/  HADD2.F32 R17, -RZ, R54.H0_H0 ;  /* 0x20000036ff117230 */ /* 0x000fe40000004100 */
[----:B------:R-:W-:Y:S01]  /*5020*/  FFMA.FTZ R141, R154, R143, R145 ;  /* 0x0000008f9a8d7223 */ /* 0x000fe20000010091 */
[----:B------:R-:W-:Y:S01]  /*5030*/  HADD2.F32 R143, -RZ, R82.H0_H0 ;  /* 0x20000052ff8f7230 */ /* 0x000fe20000004100 */
[----:B------:R-:W-:Y:S01]  /*5040*/  F2FP.F16.F32.PACK_AB R127, R127, R132 ;  /* 0x000000847f7f723e */ /* 0x000fe200000000ff */
[----:B------:R-:W-:Y:S01]  /*5050*/  HADD2.F32 R145, -RZ, R55.H0_H0 ;  /* 0x20000037ff917230 */ /* 0x000fe20000004100 */
[----:B------:R-:W-:Y:S01]  /*5060*/  F2FP.F16.F32.PACK_AB R124, R121, R124 ;  /* 0x0000007c797c723e */ /* 0x000fe200000000ff */
[--C-:B------:R-:W-:Y:S02]  /*5070*/  HADD2.F32 R147, -RZ, R83.reuse.H1_H1 ;  /* 0x30000053ff937230 */ /* 0x100fe40000004100 */
[----:B------:R-:W-:Y:S01]  /*5080*/  FFMA.FTZ R143, R114, R143, R17 ;  /* 0x0000008f728f7223 */ /* 0x000fe20000010011 */
[----:B------:R-:W-:Y:S01]  /*5090*/  FFMA.FTZ R114, R157, R18, R146 ;  /* 0x000000129d727223 */ /* 0x000fe20000010092 */
[----:B------:R-:W-:-:S02]  /*50a0*/  HADD2.F32 R17, -RZ, R83.H0_H0 ;  /* 0x20000053ff117230 */ /* 0x000fc40000004100 */
[----:B------:R-:W-:Y:S01]  /*50b0*/  FMUL.FTZ R146, R159, UR5 ;  /* 0x000000059f927c20 */ /* 0x000fe20008410000 */
[----:B------:R-:W-:Y:S01]  /*50c0*/  HADD2.F32 R149, -RZ, R55.H1_H1 ;  /* 0x30000037ff957230 */ /* 0x000fe20000004100 */
[----:B------:R-:W-:Y:S01]  /*50d0*/  F2FP.F16.F32.PACK_AB R18, R4, R7 ;  /* 0x000000070412723e */ /* 0x000fe200000000ff */
[----:B------:R-:W-:-:S04]  /*50e0*/  IMAD.WIDE.U32 R158, R10, 0x10, R14 ;  /* 0x000000100a9e7825 */ /* 0x000fc800078e000e */
[----:B------:R-:W-:Y:S01]  /*50f0*/  FFMA.FTZ R146, R146, R17, R145 ;  /* 0x0000001192927223 */ /* 0x000fe20000010091 */
[----:B------:R-:W-:Y:S01]  /*5100*/  F2FP.F16.F32.PACK_AB R17, R5, R6 ;  /* 0x000000060511723e */ /* 0x000fe200000000ff */
[----:B------:R-:W-:Y:S01]  /*5110*/  FFMA.FTZ R145, R156, R147, R149 ;  /* 0x000000939c917223 */ /* 0x000fe20000010095 */
        /* <DEDUP_REMOVED lines=17> */
[----:B------:R-:W-:Y:S02]  /*5230*/  F2FP.F16.F32.PACK_AB R115, R145, R146 ;  /* 0x000000929173723e */ /* 0x000fe400000000ff */
[----:B------:R-:W-:Y:S01]  /*5240*/  F2FP.F16.F32.PACK_AB R114, R114, R143 ;  /* 0x0000008f7272723e */ /* 0x000fe200000000ff */
[----:B------:R1:W-:Y:S01]  /*5250*/  STG.E.128 desc[UR8][R154.64], R124 ;  /* 0x0000007c9a007986 */ /* 0x0003e2000c101d08 */
[----:B------:R-:W-:-:S02]  /*5260*/  F2FP.F16.F32.PACK_AB R113, R141, R144 ;  /* 0x000000908d71723e */ /* 0x000fc400000000ff */
[----:B0-----:R-:W-:Y:S02]  /*5270*/  F2FP.F16.F32.PACK_AB R19, R137, R140 ;  /* 0x0000008c8913723e */ /* 0x001fe400000000ff */
[----:B------:R-:W-:Y:S02]  /*5280*/  F2FP.F16.F32.PACK_AB R18, R133, R138 ;  /* 0x0000008a8512723e */ /* 0x000fe400000000ff */
[----:B------:R-:W-:Y:S02]  /*5290*/  F2FP.F16.F32.PACK_AB R17, R131, R136 ;  /* 0x000000888311723e */ /* 0x000fe400000000ff */
[----:B------:R-:W-:Y:S02]  /*52a0*/  F2FP.F16.F32.PACK_AB R16, R129, R134 ;  /* 0x000000868110723e */ /* 0x000fe400000000ff */
[----:B------:R-:W-:-:S03]  /*52b0*/  F2FP.F16.F32.PACK_AB R112, R139, R142 ;  /* 0x0000008e8b70723e */ /* 0x000fc600000000ff */
[----:B------:R1:W-:Y:S04]  /*52c0*/  STG.E.128 desc[UR8][R156.64], R16 ;  /* 0x000000109c007986 */ /* 0x0003e8000c101d08 */
[----:B------:R1:W-:Y:S01]  /*52d0*/  STG.E.128 desc[UR8][R14.64], R112 ;  /* 0x000000700e007986 */ /* 0x0003e2000c101d08 */
[----:B------:R-:W-:Y:S05]  /*52e0*/  BRA.U !UP2, `(.L_x_4909) ;  /* 0xffffffb10a887547 */ /* 0x000fea000b83ffff */
[----:B------:R-:W-:Y:S05]  /*52f0*/  EXIT ;  /* 0x000000000000794d */ /* 0x000fea0003800000 */
.L_x_4910:
        /* <DEDUP_REMOVED lines=16> */
.L_x_42312:


//--------------------- .text._ZN10layer_norm13ln_fwd_kernelINS_13Kernel_traitsI6__halfS2_S2_S2_fjLj7168ELj1ELj1ELj4ELj16ENS_18Kernel_traits_baseILj7168ES2_S2_S2_S2_fjLj128EEEEELb0ELb1ELb1ELb0EEEvNS_9FwdParamsE --------------------------
	.section	.text._ZN10layer_norm13ln_fwd_kernelINS_13Kernel_traitsI6__halfS2_S2_S2_fjLj7168ELj1ELj1ELj4ELj16ENS_18Kernel_traits_baseILj7168ES2_S2_S2_S2_fjLj128EEEEELb0ELb1ELb1ELb0EEEvNS_9FwdParamsE,"ax",@progbits
	.align	128
        .global         _ZN10layer_norm13ln_fwd_kernelINS_13Kernel_traitsI6__halfS2_S2_S2_fjLj7168ELj1ELj1ELj4ELj16ENS_18Kernel_traits_baseILj7168ES2_S2_S2_S2_fjLj128EEEEELb0ELb1ELb1ELb0EEEvNS_9FwdParamsE
        .type           _ZN10layer_norm13ln_fwd_kernelINS_13Kernel_traitsI6__halfS2_S2_S2_fjLj7168ELj1ELj1ELj4ELj16ENS_18Kernel_traits_baseILj7168ES2_S2_S2_S2_fjLj128EEEEELb0ELb1ELb1ELb0EEEvNS_9FwdParamsE,@function
        .size           _ZN10layer_norm13ln_fwd_kernelINS_13Kernel_traitsI6__halfS2_S2_S2_fjLj7168ELj1ELj1ELj4ELj16ENS_18Kernel_traits_baseILj7168ES2_S2_S2_S2_fjLj128EEEEELb0ELb1ELb1ELb0EEEvNS_9FwdParamsE,(.L_x_42313 - _ZN10layer_norm13ln_fwd_kernelINS_13Kernel_traitsI6__halfS2_S2_S2_fjLj7168ELj1ELj1ELj4ELj16ENS_18Kernel_traits_baseILj7168ES2_S2_S2_S2_fjLj128EEEEELb0ELb1ELb1ELb0EEEvNS_9FwdParamsE)
        .other          _ZN10layer_norm13ln_fwd_kernelINS_13Kernel_traitsI6__halfS2_S2_S2_fjLj7168ELj1ELj1ELj4ELj16ENS_18Kernel_traits_baseILj7168ES2_S2_S2_S2_fjLj128EEEEELb0ELb1ELb1ELb0EEEvNS_9FwdParamsE,@"STO_CUDA_ENTRY STV_DEFAULT"
_ZN10layer_norm13ln_fwd_kernelINS_13Kernel_traitsI6__halfS2_S2_S2_fjLj7168ELj1ELj1ELj4ELj16ENS_18Kernel_traits_baseILj7168ES2_S2_S2_S2_fjLj128EEEEELb0ELb1ELb1ELb0EEEvNS_9FwdParamsE:
.text._ZN10layer_norm13ln_fwd_kernelINS_13Kernel_traitsI6__halfS2_S2_S2_fjLj7168ELj1ELj1ELj4ELj16ENS_18Kernel_traits_baseILj7168ES2_S2_S2_S2_fjLj128EEEEELb0ELb1ELb1ELb0EEEvNS_9FwdParamsE:
        /* <DEDUP_REMOVED lines=11> */
[----:B0-----:R-:W-:-:S04]  /*00b0*/  LOP3.LUT R0, R3, 0x60, RZ, 0xc0, !PT ;  /* 0x0000006003007812 */ /* 0x001fc800078ec0ff */
[----:B------:R-:W-:Y:S02]  /*00c0*/  LOP3.LUT R4, R0, 0x1f, R3, 0xf8, !PT ;  /* 0x0000001f00047812 */ /* 0x000fe400078ef803 */
[----:B------:R-:W-:Y:S02]  /*00d0*/  LOP3.LUT R3, R3, 0x1f, RZ, 0xc0, !PT ;  /* 0x0000001f03037812 */ /* 0x000fe400078ec0ff */
        /* <DEDUP_REMOVED lines=43> */
[----:B----4-:R-:W-:-:S07]  /*0390*/  @P2 IMAD.WIDE.U32 R22, R4, 0x10, R22 ;  /* 0x0000001004162825 */ /* 0x010fce00078e0016 */
[----:B------:R-:W4:Y:S01]  /*03a0*/  @P5 LDC.64 R112, c[0x0][0x3e8] ;  /* 0x0000fa00ff705b82 */ /* 0x000f220000000a00 */
[----:B------:R-:W-:Y:S01]  /*03b0*/  @P2 IADD3 R4, PT, PT, R4, 0x80, RZ ;  /* 0x0000008004042810 */ /* 0x000fe20007ffe0ff */
[----:B------:R2:W5:Y:S04]  /*03c0*/  @P2 LD.E.128 R80, desc[UR12][R20.64] ;  /* 0x0000000c14502980 */ /* 0x000568000c101d00 */
[C---:B-1----:R-:W-:Y:S01]  /*03d0*/  @P3 IMAD.WIDE.U32 R24, R4.reuse, 0x10, R24 ;  /* 0x0000001004183825 */ /* 0x042fe200078e0018 */
[----:B------:R1:W5:Y:S03]  /*03e0*/  @P2 LDG.E.128 R76, desc[UR12][R22.64] ;  /* 0x0000000c164c2981 */ /* 0x000366000c1e1d00 */
        /* <DEDUP_REMOVED lines=19> */
[----:B------:R-:W-:-:S02]  /*0520*/  ISETP.GE.U32.AND P0, PT, R155, 0x380, PT ;  /* 0x000003809b00780c */ /* 0x000fc40003f06070 */
[----:B------:R-:W-:-:S11]  /*0530*/  @P5 IADD3 R4, PT, PT, R4, 0x80, RZ ;  /* 0x0000008004045810 */ /* 0x000fd60007ffe0ff */
[----:B-1----:R-:W-:Y:S05]  /*0540*/  @!P0 BRA `(.L_x_4913) ;  /* 0x0000000400888947 */ /* 0x002fea0003800000 */
[----:B------:R-:W0:Y:S08]  /*0550*/  LDC.64 R36, c[0x0][0x3d0] ;  /* 0x0000f400ff247b82 */ /* 0x000e300000000a00 */
[----:B------:R-:W1:Y:S08]  /*0560*/  LDC.64 R32, c[0x0][0x438] ;  /* 0x00010e00ff207b82 */ /* 0x000e700000000a00 */
[----:B------:R-:W2:Y:S01]  /*0570*/  LDC.64 R6, c[0x0][0x3e8] ;  /* 0x0000fa00ff067b82 */ /* 0x000ea20000000a00 */
[----:B0-----:R-:W-:-:S06]  /*0580*/  IMAD.WIDE.U32 R36, R4, 0x10, R36 ;  /* 0x0000001004247825 */ /* 0x001fcc00078e0024 */
[----:B------:R-:W5:Y:S01]  /*0590*/  LDG.E.128 R36, desc[UR12][R36.64] ;  /* 0x0000000c24247981 */ /* 0x000f62000c1e1d00 */
[----:B-1----:R-:W-:-:S06]  /*05a0*/  IMAD.WIDE.U32 R32, R4, 0x10, R32 ;  /* 0x0000001004207825 */ /* 0x002fcc00078e0020 */
[----:B------:R-:W5:Y:S01]  /*05b0*/  LD.E.128 R32, desc[UR12][R32.64] ;  /* 0x0000000c20207980 */ /* 0x000f62000c101d00 */
[----:B--2---:R-:W-:-:S05]  /*05c0*/  IMAD.WIDE.U32 R4, R4, 0x10, R6 ;  /* 0x0000001004047825 */ /* 0x004fca00078e0006 */
[----:B------:R0:W5:Y:S01]  /*05d0*/  LDG.E.128 R28, desc[UR12][R4.64] ;  /* 0x0000000c041c7981 */ /* 0x000162000c1e1d00 */
[----:B------:R-:W-:Y:S05]  /*05e0*/  BRA `(.L_x_4913) ;  /* 0x0000000400607947 */ /* 0x000fea0003800000 */
.L_x_4912:
        /* <DEDUP_REMOVED lines=68> */
[----:B------:R-:W0:Y:S08]  /*0a30*/  LDC.64 R36, c[0x0][0x3d0] ;  /* 0x0000f400ff247b82 */ /* 0x000e300000000a00 */
[----:B------:R-:W1:Y:S01]  /*0a40*/  LDC.64 R6, c[0x0][0x3e8] ;  /* 0x0000fa00ff067b82 */ /* 0x000e620000000a00 */
[----:B0-----:R-:W-:-:S06]  /*0a50*/  IMAD.WIDE.U32 R36, R4, 0x10, R36 ;  /* 0x0000001004247825 */ /* 0x001fcc00078e0024 */
[----:B------:R-:W5:Y:S01]  /*0a60*/  LDG.E.128 R36, desc[UR12][R36.64] ;  /* 0x0000000c24247981 */ /* 0x000f62000c1e1d00 */
[----:B-1----:R-:W-:-:S05]  /*0a70*/  IMAD.WIDE.U32 R4, R4, 0x10, R6 ;  /* 0x0000001004047825 */ /* 0x002fca00078e0006 */
[----:B------:R0:W5:Y:S01]  /*0a80*/  LDG.E.128 R28, desc[UR12][R4.64] ;  /* 0x0000000c041c7981 */ /* 0x000162000c1e1d00 */
        /* <DEDUP_REMOVED lines=13> */
[----:B0-----:R-:W-:-:S07]  /*0b60*/  CS2R R104, SRZ ;  /* 0x0000000000687805 */ /* 0x001fce000001ff00 */
.L_x_4913:
[----:B------:R-:W-:Y:S05]  /*0b70*/  BSYNC.RECONVERGENT B0 ;  /* 0x0000000000007941 */ /* 0x000fea0003800200 */
.L_x_4911:
[----:B------:R-:W1:Y:S02]  /*0b80*/  LDCU UR4, c[0x0][0x384] ;  /* 0x00007080ff0477ac */ /* 0x000e640008000800 */
[----:B-1----:R-:W-:-:S06]  /*0b90*/  UISETP.GE.AND UP0, UPT, UR7, UR4, UPT ;  /* 0x000000040700728c */ /* 0x002fcc000bf06270 */
[----:B------:R-:W-:-:S13]  /*0ba0*/  PLOP3.LUT P0, PT, PT, PT, UP0, 0x80, 0x8 ;  /* 0x000000000008781c */ /* 0x000fda0003f0f008 */
[----:B------:R-:W-:Y:S05]  /*0bb0*/  @P0 EXIT ;  /* 0x000000000000094d */ /* 0x000fea0003800000 */
[----:B------:R-:W-:Y:S01]  /*0bc0*/  SHF.R.S32.HI R2, RZ, 0x3, R2 ;  /* 0x00000003ff027819 */ /* 0x000fe20000011402 */
[----:B------:R-:W1:Y:S03]  /*0bd0*/  LDCU UR21, c[0x0][0x388] ;  /* 0x00007100ff1577ac */ /* 0x000e660008000800 */
[C---:B0-----:R-:W-:Y:S01]  /*0be0*/  LOP3.LUT R4, R2.reuse, 0x7f, RZ, 0xc0, !PT ;  /* 0x0000007f02047812 */ /* 0x041fe200078ec0ff */
[----:B------:R-:W0:Y:S01]  /*0bf0*/  LDCU.U8 UR16, c[0x0][0x410] ;  /* 0x00008200ff1077ac */ /* 0x000e220008000000 */
[----:B------:R-:W-:Y:S02]  /*0c00*/  SHF.L.U32 R2, R2, 0x1, RZ ;  /* 0x0000000102027819 */ /* 0x000fe400000006ff */
[----:B------:R-:W-:Y:S01]  /*0c10*/  VIADDMNMX R0, R4, -R0, RZ, !PT ;  /* 0x8000000004007246 */ /* 0x000fe200078001ff */
[----:B------:R-:W-:Y:S01]  /*0c20*/  IMAD R3, R3, -0x20, R4 ;  /* 0xffffffe003037824 */ /* 0x000fe200078e0204 */
[----:B------:R-:W-:Y:S01]  /*0c30*/  LOP3.LUT R153, R2, 0xffffff00, RZ, 0xc0, !PT ;  /* 0xffffff0002997812 */ /* 0x000fe200078ec0ff */
[----:B------:R-:W2:Y:S01]  /*0c40*/  LDCU UR17, c[0x0][0x400] ;  /* 0x00008000ff1177ac */ /* 0x000ea20008000800 */
[----:B------:R-:W-:-:S02]  /*0c50*/  VIMNMX R0, PT, PT, R0, 0x20, PT ;  /* 0x0000002000007848 */ /* 0x000fc40003fe0100 */
[----:B------:R-:W-:Y:S01]  /*0c60*/  VIMNMX R3, PT, PT, RZ, R3, !PT ;  /* 0x00000003ff037248 */ /* 0x000fe20007fe0100 */
[----:B------:R-:W3:Y:S01]  /*0c70*/  LDCU.64 UR14, c[0x0][0x3a0] ;  /* 0x00007400ff0e77ac */ /* 0x000ee20008000a00 */
[-C--:B------:R-:W-:Y:S02]  /*0c80*/  LEA R0, R0, R153.reuse, 0x3 ;  /* 0x0000009900007211 */ /* 0x080fe400078e18ff */
[----:B------:R-:W-:Y:S01]  /*0c90*/  VIMNMX R2, PT, PT, R3, 0x20, PT ;  /* 0x0000002003027848 */ /* 0x000fe20003fe0100 */
[----:B------:R-:W4:Y:S01]  /*0ca0*/  LDCU.128 UR8, c[0x0][0x3f0] ;  /* 0x00007e00ff0877ac */ /* 0x000f220008000c00 */
[----:B------:R-:W-:Y:S02]  /*0cb0*/  I2FP.F32.U32 R0, R0 ;  /* 0x0000000000007245 */ /* 0x000fe40000201000 */
[----:B------:R-:W-:Y:S01]  /*0cc0*/  LEA R153, R2, R153, 0x3 ;  /* 0x0000009902997211 */ /* 0x000fe200078e18ff */
[----:B------:R-:W0:Y:S01]  /*0cd0*/  LDCU.64 UR18, c[0x0][0x380] ;  /* 0x00007000ff1277ac */ /* 0x000e220008000a00 */
[----:B------:R0:W0:Y:S01]  /*0ce0*/  MUFU.RCP R154, R0 ;  /* 0x00000000009a7308 */ /* 0x0000220000001000 */
[----:B-1----:R-:W-:-:S11]  /*0cf0*/  UPLOP3.LUT UP1, UPT, UPT, UPT, UPT, 0x40, 0x4 ;  /* 0x000000000004789c */ /* 0x002fd60003f2e870 */
.L_x_4961:
[----:B----4-:R-:W-:-:S06]  /*0d00*/  UIMAD.WIDE UR4, UR7, 0x4, UR8 ;  /* 0x00000004070478a5 */ /* 0x010fcc000f8e0208 */
[----:B0-----:R-:W-:Y:S02]  /*0d10*/  MOV R160, UR4 ;  /* 0x0000000400a07c02 */ /* 0x001fe40008000f00 */
[----:B------:R-:W-:-:S05]  /*0d20*/  MOV R161, UR5 ;  /* 0x0000000500a17c02 */ /* 0x000fca0008000f00 */
[----:B-1----:R1:W4:Y:S01]  /*0d30*/  LDG.E R160, desc[UR12][R160.64] ;  /* 0x0000000ca0a07981 */ /* 0x002322000c1e1900 */
[----:B------:R-:W-:-:S06]  /*0d40*/  UIMAD.WIDE UR4, UR7, 0x4, UR10 ;  /* 0x00000004070478a5 */ /* 0x000fcc000f8e020a */
[----:B--23--:R-:W-:Y:S02]  /*0d50*/  MOV R112, UR4 ;  /* 0x0000000400707c02 */ /* 0x00cfe40008000f00 */
[----:B------:R-:W-:-:S05]  /*0d60*/  MOV R113, UR5 ;  /* 0x0000000500717c02 */ /* 0x000fca0008000f00 */
[----:B------:R-:W2:Y:S01]  /*0d70*/  LDG.E R112, desc[UR12][R112.64] ;  /* 0x0000000c70707981 */ /* 0x000ea2000c1e1900 */
[----:B------:R-:W-:Y:S01]  /*0d80*/  UIMAD UR4, UR7, UR21, URZ ;  /* 0x00000015070472a4 */ /* 0x000fe2000f8e02ff */
[----:B------:R-:W-:Y:S01]  /*0d90*/  ISETP.GE.U32.AND P0, PT, R155, 0x80, PT ;  /* 0x000000809b00780c */ /* 0x000fe20003f06070 */
[----:B-1----:R-:W-:Y:S01]  /*0da0*/  HFMA2 R161, -RZ, RZ, 0, 0 ;  /* 0x00000000ffa17431 */ /* 0x002fe200000001ff */
[----:B------:R-:W1:Y:S01]  /*0db0*/  S2R R156, SR_TID.X ;  /* 0x00000000009c7919 */ /* 0x000e620000002100 */
[----:B------:R-:W-:Y:S01]  /*0dc0*/  USHF.R.S32.HI UR5, URZ, 0x1f, UR4 ;  /* 0x0000001fff057899 */ /* 0x000fe20008011404 */
[----:B------:R-:W-:Y:S03]  /*0dd0*/  BSSY.RECONVERGENT B0, `(.L_x_4914) ;  /* 0x000009a000007945 */ /* 0x000fe60003800200 */
[----:B------:R-:W-:-:S06]  /*0de0*/  ULEA.HI UR5, UR5, UR4, URZ, 0x3 ;  /* 0x0000000405057291 */ /* 0x000fcc000f8f18ff */
[----:B------:R-:W-:-:S04]  /*0df0*/  MOV R159, UR5 ;  /* 0x00000005009f7c02 */ /* 0x000fc80008000f00 */
[----:B-1----:R-:W-:Y:S02]  /*0e00*/  LEA.HI.SX32 R159, R159, R156, 0x1d ;  /* 0x0000009c9f9f7211 */ /* 0x002fe400078feaff */
[----:B----4-:R-:W-:-:S13]  /*0e10*/  ISETP.GE.AND P5, PT, R160, 0x1, PT ;  /* 0x00000001a000780c */ /* 0x010fda0003fa6270 */
[----:B------:R-:W-:Y:S02]  /*0e20*/  @P5 IADD3 R114, PT, PT, R160, -0x1, RZ ;  /* 0xffffffffa0725810 */ /* 0x000fe40007ffe0ff */
[----:B--2---:R-:W-:-:S03]  /*0e30*/  R2UR UR6, R112 ;  /* 0x00000000700672ca */ /* 0x004fc600000e0000 */
[----:B------:R-:W-:-:S05]  /*0e40*/  @P5 IMAD R114, R114, UR21, RZ ;  /* 0x0000001572725c24 */ /* 0x000fca000f8e02ff */
[----:B------:R-:W-:-:S04]  /*0e50*/  @P5 SHF.R.S32.HI R115, RZ, 0x1f, R114 ;  /* 0x0000001fff735819 */ /* 0x000fc80000011472 */
[----:B------:R-:W-:-:S04]  /*0e60*/  @P5 LEA.HI R115, R115, R114, RZ, 0x3 ;  /* 0x0000007273735211 */ /* 0x000fc800078f18ff */
[----:B------:R-:W-:Y:S01]  /*0e70*/  @P5 LEA.HI.SX32 R161, R115, R156, 0x1d ;  /* 0x0000009c73a15211 */ /* 0x000fe200078feaff */
[----:B------:R-:W-:Y:S06]  /*0e80*/  @!P0 BRA `(.L_x_4915) ;  /* 0x0000000800388947 */ /* 0x000fec0003800000 */
[----:B---3--:R-:W-:-:S04]  /*0e90*/  UISETP.NE.U32.AND UP0, UPT, UR14, URZ, UPT ;  /* 0x000000ff0e00728c */ /* 0x008fc8000bf05070 */
[----:B------:R-:W-:Y:S01]  /*0ea0*/  UISETP.NE.AND.EX UP0, UPT, UR15, URZ, UPT, UP0 ;  /* 0x000000ff0f00728c */ /* 0x000fe2000bf05300 */
[----:B------:R-:W-:Y:S10]  /*0eb0*/  @!P5 BRA `(.L_x_4916) ;  /* 0x00000000000cd947 */ /* 0x000ff40003800000 */
[----:B------:R-:W1:Y:S02]  /*0ec0*/  LDC.64 R10, c[0x0][0x390] ;  /* 0x0000e400ff0a7b82 */ /* 0x000e640000000a00 */
[----:B-1----:R-:W-:-:S05]  /*0ed0*/  IMAD.WIDE.U32 R10, R161, 0x10, R10 ;  /* 0x00000010a10a7825 */ /* 0x002fca00078e000a */
[----:B------:R1:W5:Y:S02]  /*0ee0*/  LDG.E.128 R24, desc[UR12][R10.64] ;  /* 0x0000000c0a187981 */ /* 0x000364000c1e1d00 */
.L_x_4916:
[----:B------:R-:W-:Y:S05]  /*0ef0*/  BRA.U !UP0, `(.L_x_4917) ;  /* 0x0000000508247547 */ /* 0x000fea000b800000 */
[----:B-1----:R-:W1:Y:S02]  /*0f00*/  LDC.64 R10, c[0x0][0x3a0] ;  /* 0x0000e800ff0a7b82 */ /* 0x002e640000000a00 */
[----:B-1----:R-:W-:-:S05]  /*0f10*/  IMAD.WIDE.U32 R10, R159, 0x10, R10 ;  /* 0x000000109f0a7825 */ /* 0x002fca00078e000a */
[----:B------:R1:W2:Y:S01]  /*0f20*/  LDG.E.128 R20, desc[UR12][R10.64] ;  /* 0x0000000c0a147981 */ /* 0x0002a2000c1e1d00 */
[----:B------:R-:W-:-:S13]  /*0f30*/  ISETP.GT.AND P1, PT, R160, RZ, PT ;  /* 0x000000ffa000720c */ /* 0x000fda0003f24270 */
[----:B------:R-:W3:Y:S01]  /*0f40*/  @P1 LDC R13, c[0x0][0x40c] ;  /* 0x00010300ff0d1b82 */ /* 0x000ee20000000800 */
[--C-:B-----5:R-:W-:Y:S02]  /*0f50*/  @P1 HADD2.F32 R12, -RZ, R24.reuse.H0_H0 ;  /* 0x20000018ff0c1230 */ /* 0x120fe40000004100 */
[----:B-1----:R-:W-:Y:S02]  /*0f60*/  @P1 HADD2.F32 R10, -RZ, R24.H1_H1 ;  /* 0x30000018ff0a1230 */ /* 0x002fe40000004100 */
[----:B------:R-:W-:-:S03]  /*0f70*/  @P1 HADD2.F32 R11, -RZ, R100.H1_H1 ;  /* 0x30000064ff0b1230 */ /* 0x000fc60000004100 */
[----:B------:R-:W1:Y:S08]  /*0f80*/  @P1 LDC R113, c[0x0][0x40c] ;  /* 0x00010300ff711b82 */ /* 0x000e700000000800 */
[----:B------:R-:W4:Y:S01]  /*0f90*/  @P1 LDC R115, c[0x0][0x40c] ;  /* 0x00010300ff731b82 */ /* 0x000f220000000800 */
[----:B---3--:R-:W-:Y:S01]  /*0fa0*/  @P1 FMUL.FTZ R12, R12, R13 ;  /* 0x0000000d0c0c1220 */ /* 0x008fe20000410000 */
[----:B------:R-:W-:-:S06]  /*0fb0*/  @P1 HADD2.F32 R13, -RZ, R100.H0_H0 ;  /* 0x20000064ff0d1230 */ /* 0x000fcc0000004100 */
[----:B------:R-:W3:Y:S01]  /*0fc0*/  @P1 LDC R157, c[0x0][0x40c] ;  /* 0x00010300ff9d1b82 */ /* 0x000ee20000000800 */
[----:B-1----:R-:W-:-:S07]  /*0fd0*/  @P1 FMUL.FTZ R10, R10, R113 ;  /* 0x000000710a0a1220 */ /* 0x002fce0000410000 */
[----:B------:R-:W1:Y:S01]  /*0fe0*/  @P1 LDC R113, c[0x0][0x40c] ;  /* 0x00010300ff711b82 */ /* 0x000e620000000800 */
[--C-:B--2---:R-:W-:Y:S02]  /*0ff0*/  @P1 HADD2.F32 R15, -RZ, R20.reuse.H0_H0 ;  /* 0x20000014ff0f1230 */ /* 0x104fe40000004100 */
[--C-:B------:R-:W-:Y:S02]  /*1000*/  @!P1 HADD2.F32 R17, -RZ, R20.reuse.H0_H0 ;  /* 0x20000014ff119230 */ /* 0x100fe40000004100 */
[--C-:B------:R-:W-:Y:S02]  /*1010*/  @!P1 HADD2.F32 R16, -RZ, R20.reuse.H1_H1 ;  /* 0x30000014ff109230 */ /* 0x100fe40000004100 */
[----:B------:R-:W-:Y:S01]  /*1020*/  @P1 FFMA.FTZ R17, R12, R13, R15 ;  /* 0x0000000d0c111223 */ /* 0x000fe2000001000f */
[----:B------:R-:W-:Y:S01]  /*1030*/  @P1 HADD2.F32 R13, -RZ, R20.H1_H1 ;  /* 0x30000014ff0d1230 */ /* 0x000fe20000004100 */
[----:B------:R-:W2:Y:S01]  /*1040*/  @P1 LDC R15, c[0x0][0x40c] ;  /* 0x00010300ff0f1b82 */ /* 0x000ea20000000800 */
[----:B------:R-:W-:-:S02]  /*1050*/  @!P1 HADD2.F32 R14, -RZ, R21.H1_H1 ;  /* 0x30000015ff0e9230 */ /* 0x000fc40000004100 */
[----:B------:R-:W-:Y:S02]  /*1060*/  @!P1 HADD2.F32 R12, -RZ, R22.H1_H1 ;  /* 0x30000016ff0c9230 */ /* 0x000fe40000004100 */
[----:B------:R-:W-:Y:S01]  /*1070*/  @P1 FFMA.FTZ R16, R10, R11, R13 ;  /* 0x0000000b0a101223 */ /* 0x000fe2000001000d */
[----:B------:R-:W-:Y:S02]  /*1080*/  @P1 HADD2.F32 R10, -RZ, R25.H0_H0 ;  /* 0x20000019ff0a1230 */ /* 0x000fe40000004100 */
[----:B------:R-:W-:Y:S02]  /*1090*/  @P1 HADD2.F32 R11, -RZ, R101.H0_H0 ;  /* 0x20000065ff0b1230 */ /* 0x000fe40000004100 */
[--C-:B------:R-:W-:Y:S02]  /*10a0*/  @P1 HADD2.F32 R13, -RZ, R21.reuse.H0_H0 ;  /* 0x20000015ff0d1230 */ /* 0x100fe40000004100 */
[----:B--2---:R-:W-:Y:S01]  /*10b0*/  @P1 FMUL.FTZ R10, R10, R15 ;  /* 0x0000000f0a0a1220 */ /* 0x004fe20000410000 */
[----:B------:R-:W-:-:S03]  /*10c0*/  @!P1 HADD2.F32 R15, -RZ, R21.H0_H0 ;  /* 0x20000015ff0f9230 */ /* 0x000fc60000004100 */
[----:B------:R-:W-:Y:S01]  /*10d0*/  @P1 FFMA.FTZ R15, R10, R11, R13 ;  /* 0x0000000b0a0f1223 */ /* 0x000fe2000001000d */
[----:B------:R-:W-:Y:S02]  /*10e0*/  @P1 HADD2.F32 R10, -RZ, R25.H1_H1 ;  /* 0x30000019ff0a1230 */ /* 0x000fe40000004100 */
[----:B------:R-:W-:Y:S02]  /*10f0*/  @P1 HADD2.F32 R11, -RZ, R101.H1_H1 ;  /* 0x30000065ff0b1230 */ /* 0x000fe40000004100 */
[----:B------:R-:W-:Y:S02]  /*1100*/  @P1 HADD2.F32 R13, -RZ, R21.H1_H1 ;  /* 0x30000015ff0d1230 */ /* 0x000fe40000004100 */
[----:B-1----:R-:W-:Y:S01]  /*1110*/  @P1 FMUL.FTZ R10, R10, R113 ;  /* 0x000000710a0a1220 */ /* 0x002fe20000410000 */
[----:B------:R-:W-:Y:S01]  /*1120*/  @P1 HADD2.F32 R113, -RZ, R22.H0_H0 ;  /* 0x20000016ff711230 */ /* 0x000fe20000004100 */
[----:B------:R-:W-:Y:S02]  /*1130*/  F2FP.F16.F32.PACK_AB R114, RZ, R15 ;  /* 0x0000000fff72723e */ /* 0x000fe400000000ff */
[----:B------:R-:W-:Y:S01]  /*1140*/  @P1 FFMA.FTZ R14, R10, R11, R13 ;  /* 0x0000000b0a0e1223 */ /* 0x000fe2000001000d */
[----:B------:R-:W-:-:S02]  /*1150*/  @P1 HADD2.F32 R10, -RZ, R26.H0_H0 ;  /* 0x2000001aff0a1230 */ /* 0x000fc40000004100 */
[----:B------:R-:W-:Y:S02]  /*1160*/  @P1 HADD2.F32 R11, -RZ, R102.H0_H0 ;  /* 0x20000066ff0b1230 */ /* 0x000fe40000004100 */
[----:B------:R-:W-:Y:S02]  /*1170*/  @!P1 HADD2.F32 R13, -RZ, R22.H0_H0 ;  /* 0x20000016ff0d9230 */ /* 0x000fe40000004100 */
[----:B----4-:R-:W-:Y:S01]  /*1180*/  @P1 FMUL.FTZ R10, R10, R115 ;  /* 0x000000730a0a1220 */ /* 0x010fe20000410000 */
[----:B------:R-:W-:Y:S01]  /*1190*/  F2FP.F16.F32.PACK_AB R158, RZ, R14 ;  /* 0x0000000eff9e723e */ /* 0x000fe200000000ff */
[----:B------:R-:W1:Y:S02]  /*11a0*/  @P1 LDC R115, c[0x0][0x40c] ;  /* 0x00010300ff731b82 */ /* 0x000e640000000800 */
[----:B------:R-:W-:Y:S01]  /*11b0*/  @P1 FFMA.FTZ R13, R10, R11, R113 ;  /* 0x0000000b0a0d1223 */ /* 0x000fe20000010071 */
[----:B------:R-:W-:Y:S02]  /*11c0*/  @P1 HADD2.F32 R10, -RZ, R26.H1_H1 ;  /* 0x3000001aff0a1230 */ /* 0x000fe40000004100 */
[----:B------:R-:W-:-:S02]  /*11d0*/  @P1 HADD2.F32 R11, -RZ, R102.H1_H1 ;  /* 0x30000066ff0b1230 */ /* 0x000fc40000004100 */
[----:B------:R-:W-:Y:S02]  /*11e0*/  @P1 HADD2.F32 R113, -RZ, R22.H1_H1 ;  /* 0x30000016ff711230 */ /* 0x000fe40000004100 */
[----:B---3--:R-:W-:Y:S01]  /*11f0*/  @P1 FMUL.FTZ R10, R10, R157 ;  /* 0x0000009d0a0a1220 */ /* 0x008fe20000410000 */
[----:B------:R-:W-:Y:S01]  /*1200*/  F2FP.F16.F32.PACK_AB R162, RZ, R13 ;  /* 0x0000000dffa2723e */ /* 0x000fe200000000ff */
[----:B------:R-:W2:Y:S02]  /*1210*/  @P1 LDC R157, c[0x0][0x40c] ;  /* 0x00010300ff9d1b82 */ /* 0x000ea40000000800 */
[----:B------:R-:W-:Y:S01]  /*1220*/  @P1 FFMA.FTZ R12, R10, R11, R113 ;  /* 0x0000000b0a0c1223 */ /* 0x000fe20000010071 */
[----:B------:R-:W-:Y:S02]  /*1230*/  @P1 HADD2.F32 R10, -RZ, R27.H0_H0 ;  /* 0x2000001bff0a1230 */ /* 0x000fe40000004100 */
[----:B------:R-:W-:Y:S02]  /*1240*/  @P1 HADD2.F32 R113, -RZ, R103.H0_H0 ;  /* 0x20000067ff711230 */ /* 0x000fe40000004100 */
[--C-:B------:R-:W-:Y:S01]  /*1250*/  @!P1 HADD2.F32 R11, -RZ, R23.reuse.H0_H0 ;  /* 0x20000017ff0b9230 */ /* 0x100fe20000004100 */
[----:B------:R-:W-:Y:S01]  /*1260*/  F2FP.F16.F32.PACK_AB R163, RZ, R12 ;  /* 0x0000000cffa3723e */ /* 0x000fe200000000ff */
[----:B-1----:R-:W-:Y:S01]  /*1270*/  @P1 FMUL.FTZ R10, R10, R115 ;  /* 0x000000730a0a1220 */ /* 0x002fe20000410000 */
[----:B------:R-:W-:-:S05]  /*1280*/  @P1 HADD2.F32 R115, -RZ, R23.H0_H0 ;  /* 0x20000017ff731230 */ /* 0x000fca0000004100 */
[----:B------:R-:W-:Y:S01]  /*1290*/  @P1 FFMA.FTZ R11, R10, R113, R115 ;  /* 0x000000710a0b1223 */ /* 0x000fe20000010073 */
[----:B------:R-:W-:Y:S02]  /*12a0*/  @P1 HADD2.F32 R10, -RZ, R27.H1_H1 ;  /* 0x3000001bff0a1230 */ /* 0x000fe40000004100 */
[----:B------:R-:W-:Y:S02]  /*12b0*/  @P1 HADD2.F32 R113, -RZ, R103.H1_H1 ;  /* 0x30000067ff711230 */ /* 0x000fe40000004100 */
[--C-:B------:R-:W-:Y:S02]  /*12c0*/  @P1 HADD2.F32 R115, -RZ, R23.reuse.H1_H1 ;  /* 0x30000017ff731230 */ /* 0x100fe40000004100 */
[----:B--2---:R-:W-:Y:S01]  /*12d0*/  @P1 FMUL.FTZ R112, R10, R157 ;  /* 0x0000009d0a701220 */ /* 0x004fe20000410000 */
[----:B------:R-:W-:-:S03]  /*12e0*/  @!P1 HADD2.F32 R10, -RZ, R23.H1_H1 ;  /* 0x30000017ff0a9230 */ /* 0x000fc60000004100 */
[----:B------:R-:W-:Y:S01]  /*12f0*/  @P1 FFMA.FTZ R10, R112, R113, R115 ;  /* 0x00000071700a1223 */ /* 0x000fe20000010073 */
        /* <DEDUP_REMOVED lines=9> */
.L_x_4917:
[----:B-1----:R-:W1:Y:S01]  /*1390*/  @P5 LDC R11, c[0x0][0x40c] ;  /* 0x00010300ff0b5b82 */ /* 0x002e620000000800 */
[----:B-----5:R-:W-:Y:S01]  /*13a0*/  @P5 HADD2.F32 R10, -RZ, R24.H0_H0 ;  /* 0x20000018ff0a5230 */ /* 0x020fe20000004100 */
[----:B------:R-:W-:Y:S01]  /*13b0*/  CS2R R16, SRZ ;  /* 0x0000000000107805 */ /* 0x000fe2000001ff00 */
[----:B------:R-:W-:-:S05]  /*13c0*/  @P5 HADD2.F32 R112, -RZ, R103.H1_H1 ;  /* 0x30000067ff705230 */ /* 0x000fca0000004100 */
[----:B------:R-:W2:Y:S08]  /*13d0*/  @P5 LDC R13, c[0x0][0x40c] ;  /* 0x00010300ff0d5b82 */ /* 0x000eb00000000800 */
[----:B------:R-:W3:Y:S01]  /*13e0*/  @P5 LDC R15, c[0x0][0x40c] ;  /* 0x00010300ff0f5b82 */ /* 0x000ee20000000800 */
[----:B-1----:R-:W-:Y:S01]  /*13f0*/  @P5 FMUL.FTZ R10, R10, R11 ;  /* 0x0000000b0a0a5220 */ /* 0x002fe20000410000 */
[----:B------:R-:W-:-:S06]  /*1400*/  @P5 HADD2.F32 R11, -RZ, R100.H0_H0 ;  /* 0x20000064ff0b5230 */ /* 0x000fcc0000004100 */
[----:B------:R-:W1:Y:S01]  /*1410*/  @P5 LDC R113, c[0x0][0x40c] ;  /* 0x00010300ff715b82 */ /* 0x000e620000000800 */
[----:B------:R-:W-:Y:S01]  /*1420*/  @P5 FMUL.FTZ R17, R10, R11 ;  /* 0x0000000b0a115220 */ /* 0x000fe20000410000 */
[----:B------:R-:W-:Y:S02]  /*1430*/  @P5 HADD2.F32 R10, -RZ, R24.H1_H1 ;  /* 0x30000018ff0a5230 */ /* 0x000fe40000004100 */
[----:B------:R-:W-:-:S04]  /*1440*/  @P5 HADD2.F32 R11, -RZ, R100.H1_H1 ;  /* 0x30000064ff0b5230 */ /* 0x000fc80000004100 */
[----:B------:R-:W4:Y:S01]  /*1450*/  @P5 LDC R115, c[0x0][0x40c] ;  /* 0x00010300ff735b82 */ /* 0x000f220000000800 */
[----:B--2---:R-:W-:-:S04]  /*1460*/  @P5 FMUL.FTZ R10, R10, R13 ;  /* 0x0000000d0a0a5220 */ /* 0x004fc80000410000 */
[----:B------:R-:W-:Y:S01]  /*1470*/  @P5 FMUL.FTZ R16, R10, R11 ;  /* 0x0000000b0a105220 */ /* 0x000fe20000410000 */
[----:B------:R-:W-:Y:S02]  /*1480*/  @P5 HADD2.F32 R10, -RZ, R25.H0_H0 ;  /* 0x20000019ff0a5230 */ /* 0x000fe40000004100 */
[----:B------:R-:W2:Y:S01]  /*1490*/  @P5 LDC R13, c[0x0][0x40c] ;  /* 0x00010300ff0d5b82 */ /* 0x000ea20000000800 */
[----:B------:R-:W-:Y:S02]  /*14a0*/  @P5 HADD2.F32 R11, -RZ, R101.H0_H0 ;  /* 0x20000065ff0b5230 */ /* 0x000fe40000004100 */
[----:B---3--:R-:W-:Y:S01]  /*14b0*/  @P5 FMUL.FTZ R10, R10, R15 ;  /* 0x0000000f0a0a5220 */ /* 0x008fe20000410000 */
[----:B------:R-:W-:-:S03]  /*14c0*/  CS2R R14, SRZ ;  /* 0x00000000000e7805 */ /* 0x000fc6000001ff00 */
[----:B------:R-:W-:Y:S01]  /*14d0*/  @P5 FMUL.FTZ R15, R10, R11 ;  /* 0x0000000b0a0f5220 */ /* 0x000fe20000410000 */
[----:B------:R-:W-:Y:S02]  /*14e0*/  @P5 HADD2.F32 R10, -RZ, R25.H1_H1 ;  /* 0x30000019ff0a5230 */ /* 0x000fe40000004100 */
[----:B------:R-:W-:Y:S02]  /*14f0*/  @P5 HADD2.F32 R11, -RZ, R101.H1_H1 ;  /* 0x30000065ff0b5230 */ /* 0x000fe40000004100 */
[----:B------:R-:W-:Y:S01]  /*1500*/  F2FP.F16.F32.PACK_AB R114, RZ, R15 ;  /* 0x0000000fff72723e */ /* 0x000fe200000000ff */
[----:B--2---:R-:W-:Y:S01]  /*1510*/  @P5 FMUL.FTZ R10, R10, R13 ;  /* 0x0000000d0a0a5220 */ /* 0x004fe20000410000 */
[----:B------:R-:W-:-:S03]  /*1520*/  CS2R R12, SRZ ;  /* 0x00000000000c7805 */ /* 0x000fc6000001ff00 */
[----:B------:R-:W-:Y:S01]  /*1530*/  @P5 FMUL.FTZ R14, R10, R11 ;  /* 0x0000000b0a0e5220 */ /* 0x000fe20000410000 */
[----:B------:R-:W-:Y:S02]  /*1540*/  @P5 HADD2.F32 R10, -RZ, R26.H0_H0 ;  /* 0x2000001aff0a5230 */ /* 0x000fe40000004100 */
[----:B------:R-:W-:Y:S02]  /*1550*/  @P5 HADD2.F32 R11, -RZ, R102.H0_H0 ;  /* 0x20000066ff0b5230 */ /* 0x000fe40000004100 */
[----:B------:R-:W-:Y:S01]  /*1560*/  F2FP.F16.F32.PACK_AB R158, RZ, R14 ;  /* 0x0000000eff9e723e */ /* 0x000fe200000000ff */
[----:B-1----:R-:W-:Y:S02]  /*1570*/  @P5 FMUL.FTZ R10, R10, R113 ;  /* 0x000000710a0a5220 */ /* 0x002fe40000410000 */
[----:B------:R-:W1:Y:S02]  /*1580*/  @P5 LDC R113, c[0x0][0x40c] ;  /* 0x00010300ff715b82 */ /* 0x000e640000000800 */
[----:B------:R-:W-:Y:S01]  /*1590*/  @P5 FMUL.FTZ R13, R10, R11 ;  /* 0x0000000b0a0d5220 */ /* 0x000fe20000410000 */
[----:B------:R-:W-:-:S02]  /*15a0*/  @P5 HADD2.F32 R10, -RZ, R26.H1_H1 ;  /* 0x3000001aff0a5230 */ /* 0x000fc40000004100 */
[----:B------:R-:W-:Y:S02]  /*15b0*/  @P5 HADD2.F32 R11, -RZ, R102.H1_H1 ;  /* 0x30000066ff0b5230 */ /* 0x000fe40000004100 */
[----:B------:R-:W-:Y:S01]  /*15c0*/  F2FP.F16.F32.PACK_AB R162, RZ, R13 ;  /* 0x0000000dffa2723e */ /* 0x000fe200000000ff */
[----:B----4-:R-:W-:Y:S02]  /*15d0*/  @P5 FMUL.FTZ R10, R10, R115 ;  /* 0x000000730a0a5220 */ /* 0x010fe40000410000 */
[----:B------:R-:W2:Y:S02]  /*15e0*/  @P5 LDC R115, c[0x0][0x40c] ;  /* 0x00010300ff735b82 */ /* 0x000ea40000000800 */
[----:B------:R-:W-:Y:S01]  /*15f0*/  @P5 FMUL.FTZ R12, R10, R11 ;  /* 0x0000000b0a0c5220 */ /* 0x000fe20000410000 */
[----:B------:R-:W-:Y:S01]  /*1600*/  @P5 HADD2.F32 R10, -RZ, R27.H0_H0 ;  /* 0x2000001bff0a5230 */ /* 0x000fe20000004100 */
[----:B------:R-:W-:-:S03]  /*1610*/  MOV R11, RZ ;  /* 0x000000ff000b7202 */ /* 0x000fc60000000f00 */
[----:B------:R-:W-:Y:S01]  /*1620*/  F2FP.F16.F32.PACK_AB R163, RZ, R12 ;  /* 0x0000000cffa3723e */ /* 0x000fe200000000ff */
[----:B-1----:R-:W-:Y:S01]  /*1630*/  @P5 FMUL.FTZ R10, R10, R113 ;  /* 0x000000710a0a5220 */ /* 0x002fe20000410000 */
[----:B------:R-:W-:-:S05]  /*1640*/  @P5 HADD2.F32 R113, -RZ, R103.H0_H0 ;  /* 0x20000067ff715230 */ /* 0x000fca0000004100 */
[----:B------:R-:W-:Y:S01]  /*1650*/  @P5 FMUL.FTZ R11, R10, R113 ;  /* 0x000000710a0b5220 */ /* 0x000fe20000410000 */
[----:B------:R-:W-:Y:S01]  /*1660*/  @P5 HADD2.F32 R10, -RZ, R27.H1_H1 ;  /* 0x3000001bff0a5230 */ /* 0x000fe20000004100 */
[----:B------:R-:W-:-:S04]  /*1670*/  F2FP.F16.F32.PACK_AB R113, RZ, R16 ;  /* 0x00000010ff71723e */ /* 0x000fc800000000ff */
[----:B--2---:R-:W-:Y:S01]  /*1680*/  @P5 FMUL.FTZ R115, R10, R115 ;  /* 0x000000730a735220 */ /* 0x004fe20000410000 */
[----:B------:R-:W-:-:S03]  /*1690*/  HFMA2 R10, -RZ, RZ, 0, 0 ;  /* 0x00000000ff0a7431 */ /* 0x000fc600000001ff */
[----:B------:R-:W-:Y:S01]  /*16a0*/  @P5 FMUL.FTZ R10, R115, R112 ;  /* 0x00000070730a5220 */ /* 0x000fe20000410000 */
[----:B------:R-:W-:Y:S02]  /*16b0*/  F2FP.F16.F32.PACK_AB R112, RZ, R17 ;  /* 0x00000011ff70723e */ /* 0x000fe400000000ff */
[----:B------:R-:W-:Y:S02]  /*16c0*/  F2FP.F16.F32.PACK_AB R115, RZ, R11 ;  /* 0x0000000bff73723e */ /* 0x000fe400000000ff */
[----:B------:R-:W-:Y:S02]  /*16d0*/  F2FP.F16.F32.PACK_AB R157, RZ, R10 ;  /* 0x0000000aff9d723e */ /* 0x000fe400000000ff */
[----:B------:R-:W-:Y:S02]  /*16e0*/  PRMT R112, R112, 0x5410, R113 ;  /* 0x0000541070707816 */ /* 0x000fe40000000071 */
[----:B------:R-:W-:Y:S02]  /*16f0*/  PRMT R113, R114, 0x5410, R158 ;  /* 0x0000541072717816 */ /* 0x000fe4000000009e */
[----:B------:R-:W-:-:S02]  /*1700*/  PRMT R114, R162, 0x5410, R163 ;  /* 0x00005410a2727816 */ /* 0x000fc400000000a3 */
[----:B------:R-:W-:-:S07]  /*1710*/  PRMT R115, R115, 0x5410, R157 ;  /* 0x0000541073737816 */ /* 0x000fce000000009d */
.L_x_4918:
[----:B------:R-:W1:Y:S01]  /*1720*/  LDC.64 R162, c[0x0][0x3a8] ;  /* 0x0000ea00ffa27b82 */ /* 0x000e620000000a00 */
[----:B------:R-:W-:Y:S01]  /*1730*/  IADD3 R161, PT, PT, R161, 0x80, RZ ;  /* 0x00000080a1a17810 */ /* 0x000fe20007ffe0ff */
[C---:B-1----:R-:W-:Y:S01]  /*1740*/  IMAD.WIDE.U32 R162, R159.reuse, 0x10, R162 ;  /* 0x000000109fa27825 */ /* 0x042fe200078e00a2 */
[----:B------:R-:W-:-:S04]  /*1750*/  IADD3 R159, PT, PT, R159, 0x80, RZ ;  /* 0x000000809f9f7810 */ /* 0x000fc80007ffe0ff */
[----:B------:R1:W-:Y:S03]  /*1760*/  STG.E.128 desc[UR12][R162.64], R112 ;  /* 0x00000070a2007986 */ /* 0x0003e6000c101d0c */
.L_x_4915:
[----:B0--3--:R-:W-:Y:S05]  /*1770*/  BSYNC.RECONVERGENT B0 ;  /* 0x0000000000007941 */ /* 0x009fea0003800200 */
.L_x_4914:
[----:B------:R-:W-:Y:S01]  /*1780*/  ISETP.GE.U32.AND P1, PT, R155, 0x100, PT ;  /* 0x000001009b00780c */ /* 0x000fe20003f26070 */
[----:B------:R-:W-:Y:S03]  /*1790*/  BSSY.RECONVERGENT B0, `(.L_x_4919) ;  /* 0x0000088000007945 */ /* 0x000fe60003800200 */
[----:B------:R-:W-:-:S09]  /*17a0*/  P2R R158, PR, RZ, 0x2 ;  /* 0x00000002ff9e7803 */ /* 0x000fd20000000000 */
[----:B------:R-:W-:Y:S05]  /*17b0*/  @!P1 BRA `(.L_x_4920) ;  /* 0x0000000800149947 */ /* 0x000fea0003800000 */
[----:B------:R-:W-:Y:S01]  /*17c0*/  ISETP.NE.U32.AND P1, PT, RZ, UR14, PT ;  /* 0x0000000eff007c0c */ /* 0x000fe2000bf25070 */
[----:B------:R-:W0:Y:S03]  /*17d0*/  @P5 LDC.64 R4, c[0x0][0x390] ;  /* 0x0000e400ff045b82 */ /* 0x000e260000000a00 */
[----:B------:R-:W-:-:S13]  /*17e0*/  ISETP.NE.AND.EX P1, PT, RZ, UR15, PT, P1 ;  /* 0x0000000fff007c0c */ /* 0x000fda000bf25310 */
[----:B------:R-:W2:Y:S01]  /*17f0*/  @P1 LDC.64 R2, c[0x0][0x3a0] ;  /* 0x0000e800ff021b82 */ /* 0x000ea20000000a00 */
[----:B0-----:R-:W-:-:S05]  /*1800*/  @P5 IMAD.WIDE.U32 R4, R161, 0x10, R4 ;  /* 0x00000010a1045825 */ /* 0x001fca00078e0004 */
[----:B------:R0:W5:Y:S01]  /*1810*/  @P5 LDG.E.128 R24, desc[UR12][R4.64] ;  /* 0x0000000c04185981 */ /* 0x000162000c1e1d00 */
[----:B--2---:R-:W-:-:S05]  /*1820*/  @P1 IMAD.WIDE.U32 R2, R159, 0x10, R2 ;  /* 0x000000109f021825 */ /* 0x004fca00078e0002 */
[----:B------:R0:W5:Y:S01]  /*1830*/  @P1 LDG.E.128 R20, desc[UR12][R2.64] ;  /* 0x0000000c02141981 */ /* 0x000162000c1e1d00 */
[----:B------:R-:W-:Y:S05]  /*1840*/  @!P1 BRA `(.L_x_4921) ;  /* 0x0000000000f89947 */ /* 0x000fea0003800000 */
[----:B------:R-:W-:Y:S01]  /*1850*/  ISETP.GT.AND P1, PT, R160, RZ, PT ;  /* 0x000000ffa000720c */ /* 0x000fe20003f24270 */
[--C-:B-----5:R-:W-:Y:S02]  /*1860*/  HADD2.F32 R9, -RZ, R20.reuse.H0_H0 ;  /* 0x20000014ff097230 */ /* 0x120fe40000004100 */
[----:B------:R-:W-:Y:S02]  /*1870*/  HADD2.F32 R8, -RZ, R20.H1_H1 ;  /* 0x30000014ff087230 */ /* 0x000fe40000004100 */
[--C-:B------:R-:W-:Y:S02]  /*1880*/  HADD2.F32 R7, -RZ, R21.reuse.H0_H0 ;  /* 0x20000015ff077230 */ /* 0x100fe40000004100 */
[----:B------:R-:W-:-:S06]  /*1890*/  HADD2.F32 R6, -RZ, R21.H1_H1 ;  /* 0x30000015ff067230 */ /* 0x000fcc0000004100 */
[----:B0-----:R-:W0:Y:S01]  /*18a0*/  @P1 LDC R3, c[0x0][0x40c] ;  /* 0x00010300ff031b82 */ /* 0x001e220000000800 */
[----:B------:R-:W-:-:S07]  /*18b0*/  @P1 HADD2.F32 R2, -RZ, R24.H0_H0 ;  /* 0x20000018ff021230 */ /* 0x000fce0000004100 */
[----:B------:R-:W2:Y:S08]  /*18c0*/  @P1 LDC R5, c[0x0][0x40c] ;  /* 0x00010300ff051b82 */ /* 0x000eb00000000800 */
[----:B-1----:R-:W1:Y:S01]  /*18d0*/  @P1 LDC R113, c[0x0][0x40c] ;  /* 0x00010300ff711b82 */ /* 0x002e620000000800 */
[----:B0-----:R-:W-:Y:S01]  /*18e0*/  @P1 FMUL.FTZ R4, R2, R3 ;  /* 0x0000000302041220 */ /* 0x001fe20000410000 */
[----:B------:R-:W-:-:S06]  /*18f0*/  @P1 HADD2.F32 R2, -RZ, R88.H0_H0 ;  /* 0x20000058ff021230 */ /* 0x000fcc0000004100 */
[----:B------:R-:W0:Y:S01]  /*1900*/  @P1 LDC R3, c[0x0][0x40c] ;  /* 0x00010300ff031b82 */ /* 0x000e220000000800 */
[----:B------:R-:W-:Y:S01]  /*1910*/  @P1 FFMA.FTZ R9, R4, R2, R9 ;  /* 0x0000000204091223 */ /* 0x000fe20000010009 */
[----:B------:R-:W-:-:S06]  /*1920*/  @P1 HADD2.F32 R2, -RZ, R24.H1_H1 ;  /* 0x30000018ff021230 */ /* 0x000fcc0000004100 */
[----:B------:R-:W3:Y:S01]  /*1930*/  @P1 LDC R115, c[0x0][0x40c] ;  /* 0x00010300ff731b82 */ /* 0x000ee20000000800 */
[----:B--2---:R-:W-:Y:S01]  /*1940*/  @P1 FMUL.FTZ R5, R2, R5 ;  /* 0x0000000502051220 */ /* 0x004fe20000410000 */
[----:B------:R-:W-:-:S05]  /*1950*/  @P1 HADD2.F32 R2, -RZ, R88.H1_H1 ;  /* 0x30000058ff021230 */ /* 0x000fca0000004100 */
[----:B------:R-:W-:Y:S01]  /*1960*/  @P1 FFMA.FTZ R8, R5, R2, R8 ;  /* 0x0000000205081223 */ /* 0x000fe20000010008 */
[----:B------:R-:W-:Y:S01]  /*1970*/  @P1 HADD2.F32 R2, -RZ, R25.H0_H0 ;  /* 0x20000019ff021230 */ /* 0x000fe20000004100 */
[----:B------:R-:W2:Y:S04]  /*1980*/  @P1 LDC R5, c[0x0][0x40c] ;  /* 0x00010300ff051b82 */ /* 0x000ea80000000800 */
[----:B0-----:R-:W-:Y:S01]  /*1990*/  @P1 FMUL.FTZ R4, R2, R3 ;  /* 0x0000000302041220 */ /* 0x001fe20000410000 */
[----:B------:R-:W-:-:S03]  /*19a0*/  @P1 HADD2.F32 R2, -RZ, R89.H0_H0 ;  /* 0x20000059ff021230 */ /* 0x000fc60000004100 */
[----:B------:R-:W0:Y:S02]  /*19b0*/  @P1 LDC R3, c[0x0][0x40c] ;  /* 0x00010300ff031b82 */ /* 0x000e240000000800 */
[----:B------:R-:W-:Y:S01]  /*19c0*/  @P1 FFMA.FTZ R7, R4, R2, R7 ;  /* 0x0000000204071223 */ /* 0x000fe20000010007 */
[----:B------:R-:W-:-:S04]  /*19d0*/  @P1 HADD2.F32 R2, -RZ, R25.H1_H1 ;  /* 0x30000019ff021230 */ /* 0x000fc80000004100 */
[----:B------:R-:W-:Y:S01]  /*19e0*/  F2FP.F16.F32.PACK_AB R163, RZ, R7 ;  /* 0x00000007ffa3723e */ /* 0x000fe200000000ff */
[----:B--2---:R-:W-:Y:S01]  /*19f0*/  @P1 FMUL.FTZ R5, R2, R5 ;  /* 0x0000000502051220 */ /* 0x004fe20000410000 */
[----:B------:R-:W-:-:S05]  /*1a00*/  @P1 HADD2.F32 R2, -RZ, R89.H1_H1 ;  /* 0x30000059ff021230 */ /* 0x000fca0000004100 */
[----:B------:R-:W-:Y:S01]  /*1a10*/  @P1 FFMA.FTZ R6, R5, R2, R6 ;  /* 0x0000000205061223 */ /* 0x000fe20000010006 */
[----:B------:R-:W-:Y:S02]  /*1a20*/  @P1 HADD2.F32 R2, -RZ, R26.H0_H0 ;  /* 0x2000001aff021230 */ /* 0x000fe40000004100 */
[----:B------:R-:W-:Y:S02]  /*1a30*/  HADD2.F32 R5, -RZ, R22.H0_H0 ;  /* 0x20000016ff057230 */ /* 0x000fe40000004100 */
[----:B------:R-:W-:Y:S01]  /*1a40*/  F2FP.F16.F32.PACK_AB R164, RZ, R6 ;  /* 0x00000006ffa4723e */ /* 0x000fe200000000ff */
[----:B0-----:R-:W-:Y:S01]  /*1a50*/  @P1 FMUL.FTZ R4, R2, R3 ;  /* 0x0000000302041220 */ /* 0x001fe20000410000 */
[----:B------:R-:W-:Y:S02]  /*1a60*/  @P1 HADD2.F32 R2, -RZ, R90.H0_H0 ;  /* 0x2000005aff021230 */ /* 0x000fe40000004100 */
[----:B------:R-:W-:-:S03]  /*1a70*/  HADD2.F32 R3, -RZ, R23.H0_H0 ;  /* 0x20000017ff037230 */ /* 0x000fc60000004100 */
[----:B------:R-:W-:Y:S01]  /*1a80*/  @P1 FFMA.FTZ R5, R4, R2, R5 ;  /* 0x0000000204051223 */ /* 0x000fe20000010005 */
[----:B------:R-:W-:Y:S02]  /*1a90*/  @P1 HADD2.F32 R2, -RZ, R26.H1_H1 ;  /* 0x3000001aff021230 */ /* 0x000fe40000004100 */
[----:B------:R-:W-:Y:S02]  /*1aa0*/  HADD2.F32 R4, -RZ, R22.H1_H1 ;  /* 0x30000016ff047230 */ /* 0x000fe40000004100 */
[----:B------:R-:W-:Y:S01]  /*1ab0*/  F2FP.F16.F32.PACK_AB R114, RZ, R5 ;  /* 0x00000005ff72723e */ /* 0x000fe200000000ff */
[----:B-1----:R-:W-:Y:S01]  /*1ac0*/  @P1 FMUL.FTZ R113, R2, R113 ;  /* 0x0000007102711220 */ /* 0x002fe20000410000 */
[----:B------:R-:W-:-:S05]  /*1ad0*/  @P1 HADD2.F32 R2, -RZ, R90.H1_H1 ;  /* 0x3000005aff021230 */ /* 0x000fca0000004100 */
[----:B------:R-:W-:Y:S01]  /*1ae0*/  @P1 FFMA.FTZ R4, R113, R2, R4 ;  /* 0x0000000271041223 */ /* 0x000fe20000010004 */
[----:B------:R-:W-:Y:S01]  /*1af0*/  @P1 HADD2.F32 R2, -RZ, R27.H0_H0 ;  /* 0x2000001bff021230 */ /* 0x000fe20000004100 */
[----:B------:R-:W0:Y:S03]  /*1b00*/  @P1 LDC R113, c[0x0][0x40c] ;  /* 0x00010300ff711b82 */ /* 0x000e260000000800 */
[----:B------:R-:W-:Y:S01]  /*1b10*/  F2FP.F16.F32.PACK_AB R162, RZ, R4 ;  /* 0x00000004ffa2723e */ /* 0x000fe200000000ff */
[----:B---3--:R-:W-:Y:S01]  /*1b20*/  @P1 FMUL.FTZ R112, R2, R115 ;  /* 0x0000007302701220 */ /* 0x008fe20000410000 */
[----:B------:R-:W-:Y:S02]  /*1b30*/  @P1 HADD2.F32 R2, -RZ, R91.H0_H0 ;  /* 0x2000005bff021230 */ /* 0x000fe40000004100 */
[----:B------:R-:W-:-:S03]  /*1b40*/  PRMT R114, R114, 0x5410, R162 ;  /* 0x0000541072727816 */ /* 0x000fc600000000a2 */
[----:B------:R-:W-:Y:S01]  /*1b50*/  @P1 FFMA.FTZ R3, R112, R2, R3 ;  /* 0x0000000270031223 */ /* 0x000fe20000010003 */
[----:B------:R-:W-:Y:S02]  /*1b60*/  @P1 HADD2.F32 R112, -RZ, R27.H1_H1 ;  /* 0x3000001bff701230 */ /* 0x000fe40000004100 */
[----:B------:R-:W-:Y:S02]  /*1b70*/  HADD2.F32 R2, -RZ, R23.H1_H1 ;  /* 0x30000017ff027230 */ /* 0x000fe40000004100 */
[----:B------:R-:W-:Y:S01]  /*1b80*/  F2FP.F16.F32.PACK_AB R115, RZ, R3 ;  /* 0x00000003ff73723e */ /* 0x000fe200000000ff */
[----:B0-----:R-:W-:Y:S01]  /*1b90*/  @P1 FMUL.FTZ R113, R112, R113 ;  /* 0x0000007170711220 */ /* 0x001fe20000410000 */
[----:B------:R-:W-:-:S05]  /*1ba0*/  @P1 HADD2.F32 R112, -RZ, R91.H1_H1 ;  /* 0x3000005bff701230 */ /* 0x000fca0000004100 */
[----:B------:R-:W-:Y:S01]  /*1bb0*/  @P1 FFMA.FTZ R2, R113, R112, R2 ;  /* 0x0000007071021223 */ /* 0x000fe20000010002 */
[----:B------:R-:W-:Y:S02]  /*1bc0*/  F2FP.F16.F32.PACK_AB R112, RZ, R9 ;  /* 0x00000009ff70723e */ /* 0x000fe400000000ff */
[----:B------:R-:W-:Y:S02]  /*1bd0*/  F2FP.F16.F32.PACK_AB R113, RZ, R8 ;  /* 0x00000008ff71723e */ /* 0x000fe400000000ff */
[----:B------:R-:W-:Y:S02]  /*1be0*/  F2FP.F16.F32.PACK_AB R157, RZ, R2 ;  /* 0x00000002ff9d723e */ /* 0x000fe400000000ff */
[----:B------:R-:W-:Y:S02]  /*1bf0*/  PRMT R112, R112, 0x5410, R113 ;  /* 0x0000541070707816 */ /* 0x000fe40000000071 */
[----:B------:R-:W-:Y:S02]  /*1c00*/  PRMT R113, R163, 0x5410, R164 ;  /* 0x00005410a3717816 */ /* 0x000fe400000000a4 */
[----:B------:R-:W-:Y:S01]  /*1c10*/  PRMT R115, R115, 0x5410, R157 ;  /* 0x0000541073737816 */ /* 0x000fe2000000009d */
[----:B------:R-:W-:Y:S06]  /*1c20*/  BRA `(.L_x_4922) ;  /* 0x0000000000e47947 */ /* 0x000fec0003800000 */
.L_x_4921:
[----:B0-----:R-:W0:Y:S01]  /*1c30*/  @P5 LDC R3, c[0x0][0x40c] ;  /* 0x00010300ff035b82 */ /* 0x001e220000000800 */
[----:B-----5:R-:W-:Y:S01]  /*1c40*/  @P5 HADD2.F32 R2, -RZ, R24.H0_H0 ;  /* 0x20000018ff025230 */ /* 0x020fe20000004100 */
[----:B------:R-:W-:Y:S01]  /*1c50*/  CS2R R8, SRZ ;  /* 0x0000000000087805 */ /* 0x000fe2000001ff00 */
[----:B-1----:R-:W-:-:S05]  /*1c60*/  @P5 HADD2.F32 R112, -RZ, R91.H1_H1 ;  /* 0x3000005bff705230 */ /* 0x002fca0000004100 */
[----:B------:R-:W1:Y:S08]  /*1c70*/  @P5 LDC R5, c[0x0][0x40c] ;  /* 0x00010300ff055b82 */ /* 0x000e700000000800 */
[----:B------:R-:W2:Y:S01]  /*1c80*/  @P5 LDC R7, c[0x0][0x40c] ;  /* 0x00010300ff075b82 */ /* 0x000ea20000000800 */
[----:B0-----:R-:W-:Y:S01]  /*1c90*/  @P5 FMUL.FTZ R2, R2, R3 ;  /* 0x0000000302025220 */ /* 0x001fe20000410000 */
[----:B------:R-:W-:-:S06]  /*1ca0*/  @P5 HADD2.F32 R3, -RZ, R88.H0_H0 ;  /* 0x20000058ff035230 */ /* 0x000fcc0000004100 */
[----:B------:R-:W0:Y:S01]  /*1cb0*/  @P5 LDC R113, c[0x0][0x40c] ;  /* 0x00010300ff715b82 */ /* 0x000e220000000800 */
[----:B------:R-:W-:Y:S01]  /*1cc0*/  @P5 FMUL.FTZ R9, R2, R3 ;  /* 0x0000000302095220 */ /* 0x000fe20000410000 */
[----:B------:R-:W-:Y:S02]  /*1cd0*/  @P5 HADD2.F32 R2, -RZ, R24.H1_H1 ;  /* 0x30000018ff025230 */ /* 0x000fe40000004100 */
[----:B------:R-:W-:-:S04]  /*1ce0*/  @P5 HADD2.F32 R3, -RZ, R88.H1_H1 ;  /* 0x30000058ff035230 */ /* 0x000fc80000004100 */
[----:B------:R-:W3:Y:S01]  /*1cf0*/  @P5 LDC R115, c[0x0][0x40c] ;  /* 0x00010300ff735b82 */ /* 0x000ee20000000800 */
[----:B-1----:R-:W-:-:S04]  /*1d00*/  @P5 FMUL.FTZ R2, R2, R5 ;  /* 0x0000000502025220 */ /* 0x002fc80000410000 */
[----:B------:R-:W-:Y:S01]  /*1d10*/  @P5 FMUL.FTZ R8, R2, R3 ;  /* 0x0000000302085220 */ /* 0x000fe20000410000 */
[----:B------:R-:W-:Y:S02]  /*1d20*/  @P5 HADD2.F32 R2, -RZ, R25.H0_H0 ;  /* 0x20000019ff025230 */ /* 0x000fe40000004100 */
[----:B------:R-:W1:Y:S01]  /*1d30*/  @P5 LDC R5, c[0x0][0x40c] ;  /* 0x00010300ff055b82 */ /* 0x000e620000000800 */
[----:B------:R-:W-:Y:S02]  /*1d40*/  @P5 HADD2.F32 R3, -RZ, R89.H0_H0 ;  /* 0x20000059ff035230 */ /* 0x000fe40000004100 */
[----:B--2---:R-:W-:Y:S01]  /*1d50*/  @P5 FMUL.FTZ R2, R2, R7 ;  /* 0x0000000702025220 */ /* 0x004fe20000410000 */
[----:B------:R-:W-:-:S03]  /*1d60*/  CS2R R6, SRZ ;  /* 0x0000000000067805 */ /* 0x000fc6000001ff00 */
[----:B------:R-:W-:Y:S01]  /*1d70*/  @P5 FMUL.FTZ R7, R2, R3 ;  /* 0x0000000302075220 */ /* 0x000fe20000410000 */
[----:B------:R-:W-:Y:S02]  /*1d80*/  @P5 HADD2.F32 R2, -RZ, R25.H1_H1 ;  /* 0x30000019ff025230 */ /* 0x000fe40000004100 */
[----:B------:R-:W-:Y:S02]  /*1d90*/  @P5 HADD2.F32 R3, -RZ, R89.H1_H1 ;  /* 0x30000059ff035230 */ /* 0x000fe40000004100 */
[----:B------:R-:W-:Y:S01]  /*1da0*/  F2FP.F16.F32.PACK_AB R163, RZ, R7 ;  /* 0x00000007ffa3723e */ /* 0x000fe200000000ff */
[----:B-1----:R-:W-:Y:S01]  /*1db0*/  @P5 FMUL.FTZ R2, R2, R5 ;  /* 0x0000000502025220 */ /* 0x002fe20000410000 */
[----:B------:R-:W-:-:S03]  /*1dc0*/  CS2R R4, SRZ ;  /* 0x0000000000047805 */ /* 0x000fc6000001ff00 */
[----:B------:R-:W-:Y:S01]  /*1dd0*/  @P5 FMUL.FTZ R6, R2, R3 ;  /* 0x0000000302065220 */ /* 0x000fe20000410000 */
[----:B------:R-:W-:Y:S02]  /*1de0*/  @P5 HADD2.F32 R2, -RZ, R26.H0_H0 ;  /* 0x2000001aff025230 */ /* 0x000fe40000004100 */
[----:B------:R-:W-:Y:S02]  /*1df0*/  @P5 HADD2.F32 R3, -RZ, R90.H0_H0 ;  /* 0x2000005aff035230 */ /* 0x000fe40000004100 */
[----:B------:R-:W-:Y:S01]  /*1e00*/  F2FP.F16.F32.PACK_AB R164, RZ, R6 ;  /* 0x00000006ffa4723e */ /* 0x000fe200000000ff */
[----:B0-----:R-:W-:Y:S02]  /*1e10*/  @P5 FMUL.FTZ R2, R2, R113 ;  /* 0x0000007102025220 */ /* 0x001fe40000410000 */
[----:B------:R-:W0:Y:S02]  /*1e20*/  @P5 LDC R113, c[0x0][0x40c] ;  /* 0x00010300ff715b82 */ /* 0x000e240000000800 */
[----:B------:R-:W-:Y:S01]  /*1e30*/  @P5 FMUL.FTZ R5, R2, R3 ;  /* 0x0000000302055220 */ /* 0x000fe20000410000 */
[----:B------:R-:W-:-:S02]  /*1e40*/  @P5 HADD2.F32 R2, -RZ, R26.H1_H1 ;  /* 0x3000001aff025230 */ /* 0x000fc40000004100 */
[----:B------:R-:W-:Y:S02]  /*1e50*/  @P5 HADD2.F32 R3, -RZ, R90.H1_H1 ;  /* 0x3000005aff035230 */ /* 0x000fe40000004100 */
[----:B------:R-:W-:Y:S01]  /*1e60*/  F2FP.F16.F32.PACK_AB R114, RZ, R5 ;  /* 0x00000005ff72723e */ /* 0x000fe200000000ff */
[----:B---3--:R-:W-:Y:S02]  /*1e70*/  @P5 FMUL.FTZ R2, R2, R115 ;  /* 0x0000007302025220 */ /* 0x008fe40000410000 */
[----:B------:R-:W1:Y:S02]  /*1e80*/  @P5 LDC R115, c[0x0][0x40c] ;  /* 0x00010300ff735b82 */ /* 0x000e640000000800 */
[----:B------:R-:W-:Y:S01]  /*1e90*/  @P5 FMUL.FTZ R4, R2, R3 ;  /* 0x0000000302045220 */ /* 0x000fe20000410000 */
[----:B------:R-:W-:Y:S01]  /*1ea0*/  @P5 HADD2.F32 R2, -RZ, R27.H0_H0 ;  /* 0x2000001bff025230 */ /* 0x000fe20000004100 */
[----:B------:R-:W-:-:S03]  /*1eb0*/  MOV R3, RZ ;  /* 0x000000ff00037202 */ /* 0x000fc60000000f00 */
[----:B------:R-:W-:-:S04]  /*1ec0*/  F2FP.F16.F32.PACK_AB R162, RZ, R4 ;  /* 0x00000004ffa2723e */ /* 0x000fc800000000ff */
[----:B------:R-:W-:Y:S01]  /*1ed0*/  PRMT R114, R114, 0x5410, R162 ;  /* 0x0000541072727816 */ /* 0x000fe200000000a2 */
[----:B0-----:R-:W-:Y:S01]  /*1ee0*/  @P5 FMUL.FTZ R2, R2, R113 ;  /* 0x0000007102025220 */ /* 0x001fe20000410000 */
[----:B------:R-:W-:-:S05]  /*1ef0*/  @P5 HADD2.F32 R113, -RZ, R91.H0_H0 ;  /* 0x2000005bff715230 */ /* 0x000fca0000004100 */
[----:B------:R-:W-:Y:S01]  /*1f00*/  @P5 FMUL.FTZ R3, R2, R113 ;  /* 0x0000007102035220 */ /* 0x000fe20000410000 */
[----:B------:R-:W-:Y:S01]  /*1f10*/  @P5 HADD2.F32 R2, -RZ, R27.H1_H1 ;  /* 0x3000001bff025230 */ /* 0x000fe20000004100 */
[----:B------:R-:W-:-:S04]  /*1f20*/  F2FP.F16.F32.PACK_AB R113, RZ, R8 ;  /* 0x00000008ff71723e */ /* 0x000fc800000000ff */
[----:B-1----:R-:W-:Y:S01]  /*1f30*/  @P5 FMUL.FTZ R115, R2, R115 ;  /* 0x0000007302735220 */ /* 0x002fe20000410000 */
[----:B------:R-:W-:-:S03]  /*1f40*/  HFMA2 R2, -RZ, RZ, 0, 0 ;  /* 0x00000000ff027431 */ /* 0x000fc600000001ff */
[----:B------:R-:W-:Y:S01]  /*1f50*/  @P5 FMUL.FTZ R2, R115, R112 ;  /* 0x0000007073025220 */ /* 0x000fe20000410000 */
[----:B------:R-:W-:Y:S02]  /*1f60*/  F2FP.F16.F32.PACK_AB R112, RZ, R9 ;  /* 0x00000009ff70723e */ /* 0x000fe400000000ff */
[----:B------:R-:W-:Y:S02]  /*1f70*/  F2FP.F16.F32.PACK_AB R115, RZ, R3 ;  /* 0x00000003ff73723e */ /* 0x000fe400000000ff */
[----:B------:R-:W-:Y:S02]  /*1f80*/  F2FP.F16.F32.PACK_AB R157, RZ, R2 ;  /* 0x00000002ff9d723e */ /* 0x000fe400000000ff */
[----:B------:R-:W-:Y:S02]  /*1f90*/  PRMT R112, R112, 0x5410, R113 ;  /* 0x0000541070707816 */ /* 0x000fe40000000071 */
[----:B------:R-:W-:Y:S02]  /*1fa0*/  PRMT R113, R163, 0x5410, R164 ;  /* 0x00005410a3717816 */ /* 0x000fe400000000a4 */
[----:B------:R-:W-:-:S07]  /*1fb0*/  PRMT R115, R115, 0x5410, R157 ;  /* 0x0000541073737816 */ /* 0x000fce000000009d */
.L_x_4922:
[----:B------:R-:W0:Y:S01]  /*1fc0*/  LDC.64 R162, c[0x0][0x3a8] ;  /* 0x0000ea00ffa27b82 */ /* 0x000e220000000a00 */
[----:B------:R-:W-:Y:S01]  /*1fd0*/  IADD3 R161, PT, PT, R161, 0x80, RZ ;  /* 0x00000080a1a17810 */ /* 0x000fe20007ffe0ff */
[C---:B0-----:R-:W-:Y:S01]  /*1fe0*/  IMAD.WIDE.U32 R162, R159.reuse, 0x10, R162 ;  /* 0x000000109fa27825 */ /* 0x041fe200078e00a2 */
[----:B------:R-:W-:-:S04]  /*1ff0*/  IADD3 R159, PT, PT, R159, 0x80, RZ ;  /* 0x000000809f9f7810 */ /* 0x000fc80007ffe0ff */
[----:B------:R0:W-:Y:S03]  /*2000*/  STG.E.128 desc[UR12][R162.64], R112 ;  /* 0x00000070a2007986 */ /* 0x0001e6000c101d0c */
.L_x_4920:
[----:B------:R-:W-:Y:S05]  /*2010*/  BSYNC.RECONVERGENT B0 ;  /* 0x0000000000007941 */ /* 0x000fea0003800200 */
.L_x_4919:
[----:B------:R-:W-:Y:S01]  /*2020*/  ISETP.GE.U32.AND P1, PT, R155, 0x180, PT ;  /* 0x000001809b00780c */ /* 0x000fe20003f26070 */
[----:B------:R-:W-:Y:S03]  /*2030*/  BSSY.RECONVERGENT B0, `(.L_x_4923) ;  /* 0x000008b000007945 */ /* 0x000fe60003800200 */
[----:B------:R-:W-:-:S09]  /*2040*/  P2R R157, PR, RZ, 0x2 ;  /* 0x00000002ff9d7803 */ /* 0x000fd20000000000 */
[----:B------:R-:W-:Y:S05]  /*2050*/  @!P1 BRA `(.L_x_4924) ;  /* 0x0000000800209947 */ /* 0x000fea0003800000 */
        /* <DEDUP_REMOVED lines=9> */
[----:B------:R-:W-:Y:S01]  /*20f0*/  ISETP.GT.AND P1, PT, R160, RZ, PT ;  /* 0x000000ffa000720c */ /* 0x000fe20003f24270 */
[----:B-----5:R-:W-:Y:S02]  /*2100*/  HADD2.F32 R0, -RZ, R20.H0_H0 ;  /* 0x20000014ff007230 */ /* 0x020fe40000004100 */
[----:B------:R-:W-:Y:S02]  /*2110*/  HADD2.F32 R116, -RZ, R21.H1_H1 ;  /* 0x30000015ff747230 */ /* 0x000fe40000004100 */
[--C-:B------:R-:W-:Y:S02]  /*2120*/  HADD2.F32 R117, -RZ, R22.reuse.H0_H0 ;  /* 0x20000016ff757230 */ /* 0x100fe40000004100 */
[----:B------:R-:W-:Y:S02]  /*2130*/  HADD2.F32 R118, -RZ, R22.H1_H1 ;  /* 0x30000016ff767230 */ /* 0x000fe40000004100 */
[--C-:B------:R-:W-:Y:S02]  /*2140*/  HADD2.F32 R119, -RZ, R23.reuse.H0_H0 ;  /* 0x20000017ff777230 */ /* 0x100fe40000004100 */
[----:B------:R-:W-:-:S02]  /*2150*/  HADD2.F32 R120, -RZ, R23.H1_H1 ;  /* 0x30000017ff787230 */ /* 0x000fc40000004100 */
[----:B0-----:R-:W0:Y:S01]  /*2160*/  @P1 LDC R19, c[0x0][0x40c] ;  /* 0x00010300ff131b82 */ /* 0x001e220000000800 */
[----:B------:R-:W-:-:S07]  /*2170*/  @P1 HADD2.F32 R18, -RZ, R24.H0_H0 ;  /* 0x20000018ff121230 */ /* 0x000fce0000004100 */
[----:B------:R-:W1:Y:S08]  /*2180*/  @P1 LDC R112, c[0x0][0x40c] ;  /* 0x00010300ff701b82 */ /* 0x000e700000000800 */
[----:B------:R-:W2:Y:S01]  /*2190*/  @P1 LDC R115, c[0x0][0x40c] ;  /* 0x00010300ff731b82 */ /* 0x000ea20000000800 */
[----:B0-----:R-:W-:Y:S01]  /*21a0*/  @P1 FMUL.FTZ R19, R18, R19 ;  /* 0x0000001312131220 */ /* 0x001fe20000410000 */
[----:B------:R-:W-:-:S05]  /*21b0*/  @P1 HADD2.F32 R18, -RZ, R76.H0_H0 ;  /* 0x2000004cff121230 */ /* 0x000fca0000004100 */
[----:B------:R-:W-:Y:S01]  /*21c0*/  @P1 FFMA.FTZ R0, R19, R18, R0 ;  /* 0x0000001213001223 */ /* 0x000fe20000010000 */
[----:B------:R-:W-:Y:S02]  /*21d0*/  @P1 HADD2.F32 R19, -RZ, R24.H1_H1 ;  /* 0x30000018ff131230 */ /* 0x000fe40000004100 */
[----:B------:R-:W-:-:S03]  /*21e0*/  HADD2.F32 R18, -RZ, R20.H1_H1 ;  /* 0x30000014ff127230 */ /* 0x000fc60000004100 */
[----:B-1----:R-:W-:Y:S01]  /*21f0*/  @P1 FMUL.FTZ R113, R19, R112 ;  /* 0x0000007013711220 */ /* 0x002fe20000410000 */
[----:B------:R-:W-:Y:S02]  /*2200*/  @P1 HADD2.F32 R19, -RZ, R76.H1_H1 ;  /* 0x3000004cff131230 */ /* 0x000fe40000004100 */
[----:B------:R-:W-:-:S03]  /*2210*/  @P1 HADD2.F32 R112, -RZ, R25.H0_H0 ;  /* 0x20000019ff701230 */ /* 0x000fc60000004100 */
[----:B------:R-:W-:Y:S01]  /*2220*/  @P1 FFMA.FTZ R18, R113, R19, R18 ;  /* 0x0000001371121223 */ /* 0x000fe20000010012 */
[----:B------:R-:W-:Y:S01]  /*2230*/  HADD2.F32 R19, -RZ, R21.H0_H0 ;  /* 0x20000015ff137230 */ /* 0x000fe20000004100 */
[----:B------:R-:W0:Y:S01]  /*2240*/  @P1 LDC R113, c[0x0][0x40c] ;  /* 0x00010300ff711b82 */ /* 0x000e220000000800 */
[----:B--2---:R-:W-:Y:S01]  /*2250*/  @P1 FMUL.FTZ R114, R112, R115 ;  /* 0x0000007370721220 */ /* 0x004fe20000410000 */
[----:B------:R-:W-:Y:S01]  /*2260*/  @P1 HADD2.F32 R112, -RZ, R77.H0_H0 ;  /* 0x2000004dff701230 */ /* 0x000fe20000004100 */
[----:B------:R-:W-:-:S04]  /*2270*/  F2FP.F16.F32.PACK_AB R165, RZ, R18 ;  /* 0x00000012ffa5723e */ /* 0x000fc800000000ff */
[----:B------:R-:W-:Y:S01]  /*2280*/  @P1 FFMA.FTZ R19, R114, R112, R19 ;  /* 0x0000007072131223 */ /* 0x000fe20000010013 */
[----:B------:R-:W1:Y:S01]  /*2290*/  @P1 LDC R115, c[0x0][0x40c] ;  /* 0x00010300ff731b82 */ /* 0x000e620000000800 */
[----:B------:R-:W-:-:S05]  /*22a0*/  @P1 HADD2.F32 R112, -RZ, R25.H1_H1 ;  /* 0x30000019ff701230 */ /* 0x000fca0000004100 */
[----:B0-----:R-:W-:Y:S01]  /*22b0*/  @P1 FMUL.FTZ R113, R112, R113 ;  /* 0x0000007170711220 */ /* 0x001fe20000410000 */
[----:B------:R-:W-:-:S05]  /*22c0*/  @P1 HADD2.F32 R112, -RZ, R77.H1_H1 ;  /* 0x3000004dff701230 */ /* 0x000fca0000004100 */
[----:B------:R-:W-:Y:S01]  /*22d0*/  @P1 FFMA.FTZ R116, R113, R112, R116 ;  /* 0x0000007071741223 */ /* 0x000fe20000010074 */
[----:B------:R-:W-:Y:S01]  /*22e0*/  @P1 HADD2.F32 R112, -RZ, R26.H0_H0 ;  /* 0x2000001aff701230 */ /* 0x000fe20000004100 */
[----:B------:R-:W0:Y:S03]  /*22f0*/  @P1 LDC R113, c[0x0][0x40c] ;  /* 0x00010300ff711b82 */ /* 0x000e260000000800 */
[----:B------:R-:W-:Y:S01]  /*2300*/  F2FP.F16.F32.PACK_AB R164, RZ, R116 ;  /* 0x00000074ffa4723e */ /* 0x000fe200000000ff */
[----:B-1----:R-:W-:Y:S01]  /*2310*/  @P1 FMUL.FTZ R114, R112, R115 ;  /* 0x0000007370721220 */ /* 0x002fe20000410000 */
[----:B------:R-:W-:-:S03]  /*2320*/  @P1 HADD2.F32 R112, -RZ, R78.H0_H0 ;  /* 0x2000004eff701230 */ /* 0x000fc60000004100 */
[----:B------:R-:W1:Y:S02]  /*2330*/  @P1 LDC R115, c[0x0][0x40c] ;  /* 0x00010300ff731b82 */ /* 0x000e640000000800 */
[----:B------:R-:W-:Y:S01]  /*2340*/  @P1 FFMA.FTZ R117, R114, R112, R117 ;  /* 0x0000007072751223 */ /* 0x000fe20000010075 */
        /* <DEDUP_REMOVED lines=8> */
[----:B------:R-:W-:-:S05]  /*23d0*/  @P1 HADD2.F32 R112, -RZ, R79.H0_H0 ;  /* 0x2000004fff701230 */ /* 0x000fca0000004100 */
[----:B------:R-:W-:Y:S01]  /*23e0*/  @P1 FFMA.FTZ R119, R114, R112, R119 ;  /* 0x0000007072771223 */ /* 0x000fe20000010077 */
[----:B------:R-:W-:Y:S01]  /*23f0*/  @P1 HADD2.F32 R112, -RZ, R27.H1_H1 ;  /* 0x3000001bff701230 */ /* 0x000fe20000004100 */
[----:B------:R-:W-:-:S03]  /*2400*/  F2FP.F16.F32.PACK_AB R114, RZ, R117 ;  /* 0x00000075ff72723e */ /* 0x000fc600000000ff */
[----:B------:R-:W-:Y:S02]  /*2410*/  F2FP.F16.F32.PACK_AB R115, RZ, R119 ;  /* 0x00000077ff73723e */ /* 0x000fe400000000ff */
[----:B------:R-:W-:Y:S01]  /*2420*/  PRMT R114, R114, 0x5410, R163 ;  /* 0x0000541072727816 */ /* 0x000fe200000000a3 */
        /* <DEDUP_REMOVED lines=10> */
.L_x_4925:
[----:B0-----:R-:W0:Y:S01]  /*24d0*/  @P5 LDC R19, c[0x0][0x40c] ;  /* 0x00010300ff135b82 */ /* 0x001e220000000800 */
[----:B-----5:R-:W-:Y:S02]  /*24e0*/  @P5 HADD2.F32 R0, -RZ, R24.H0_H0 ;  /* 0x20000018ff005230 */ /* 0x020fe40000004100 */
[----:B------:R-:W-:Y:S02]  /*24f0*/  HFMA2 R116, -RZ, RZ, 0, 0 ;  /* 0x00000000ff747431 */ /* 0x000fe400000001ff */
[--C-:B------:R-:W-:Y:S02]  /*2500*/  @P5 HADD2.F32 R18, -RZ, R76.reuse.H0_H0 ;  /* 0x2000004cff125230 */ /* 0x100fe40000004100 */
[----:B------:R-:W-:Y:S02]  /*2510*/  HFMA2 R118, -RZ, RZ, 0, 0 ;  /* 0x00000000ff767431 */ /* 0x000fe400000001ff */
[----:B------:R-:W-:Y:S02]  /*2520*/  @P5 HADD2.F32 R112, -RZ, R76.H1_H1 ;  /* 0x3000004cff705230 */ /* 0x000fe40000004100 */
[----:B------:R-:W-:Y:S01]  /*2530*/  HFMA2 R120, -RZ, RZ, 0, 0 ;  /* 0x00000000ff787431 */ /* 0x000fe200000001ff */
[----:B------:R-:W1:Y:S08]  /*2540*/  @P5 LDC R113, c[0x0][0x40c] ;  /* 0x00010300ff715b82 */ /* 0x000e700000000800 */
[----:B------:R-:W2:Y:S08]  /*2550*/  @P5 LDC R114, c[0x0][0x40c] ;  /* 0x00010300ff725b82 */ /* 0x000eb00000000800 */
[----:B------:R-:W3:Y:S01]  /*2560*/  @P5 LDC R115, c[0x0][0x40c] ;  /* 0x00010300ff735b82 */ /* 0x000ee20000000800 */
[----:B0-----:R-:W-:Y:S01]  /*2570*/  @P5 FMUL.FTZ R19, R0, R19 ;  /* 0x0000001300135220 */ /* 0x001fe20000410000 */
[----:B------:R-:W-:-:S03]  /*2580*/  MOV R0, RZ ;  /* 0x000000ff00007202 */ /* 0x000fc60000000f00 */
[----:B------:R-:W-:Y:S01]  /*2590*/  @P5 FMUL.FTZ R0, R19, R18 ;  /* 0x0000001213005220 */ /* 0x000fe20000410000 */
[----:B------:R-:W-:Y:S02]  /*25a0*/  @P5 HADD2.F32 R18, -RZ, R24.H1_H1 ;  /* 0x30000018ff125230 */ /* 0x000fe40000004100 */
[----:B------:R-:W0:Y:S01]  /*25b0*/  @P5 LDC R117, c[0x0][0x40c] ;  /* 0x00010300ff755b82 */ /* 0x000e220000000800 */
[--C-:B------:R-:W-:Y:S02]  /*25c0*/  @P5 HADD2.F32 R19, -RZ, R25.reuse.H0_H0 ;  /* 0x20000019ff135230 */ /* 0x100fe40000004100 */
[----:B-1----:R-:W-:Y:S01]  /*25d0*/  @P5 FMUL.FTZ R113, R18, R113 ;  /* 0x0000007112715220 */ /* 0x002fe20000410000 */
[----:B------:R-:W-:Y:S02]  /*25e0*/  HFMA2 R18, -RZ, RZ, 0, 0 ;  /* 0x00000000ff127431 */ /* 0x000fe400000001ff */
[----:B--2---:R-:W-:Y:S01]  /*25f0*/  @P5 FMUL.FTZ R114, R19, R114 ;  /* 0x0000007213725220 */ /* 0x004fe20000410000 */
[----:B------:R-:W-:Y:S01]  /*2600*/  MOV R19, RZ ;  /* 0x000000ff00137202 */ /* 0x000fe20000000f00 */
[----:B------:R-:W-:Y:S01]  /*2610*/  @P5 FMUL.FTZ R18, R113, R112 ;  /* 0x0000007071125220 */ /* 0x000fe20000410000 */
[----:B------:R-:W-:Y:S01]  /*2620*/  @P5 HADD2.F32 R112, -RZ, R25.H1_H1 ;  /* 0x30000019ff705230 */ /* 0x000fe20000004100 */
[----:B------:R-:W1:Y:S01]  /*2630*/  @P5 LDC R119, c[0x0][0x40c] ;  /* 0x00010300ff775b82 */ /* 0x000e620000000800 */
[----:B------:R-:W-:-:S02]  /*2640*/  @P5 HADD2.F32 R113, -RZ, R77.H0_H0 ;  /* 0x2000004dff715230 */ /* 0x000fc40000004100 */
[----:B------:R-:W-:Y:S01]  /*2650*/  F2FP.F16.F32.PACK_AB R165, RZ, R18 ;  /* 0x00000012ffa5723e */ /* 0x000fe200000000ff */
[----:B---3--:R-:W-:Y:S02]  /*2660*/  @P5 FMUL.FTZ R112, R112, R115 ;  /* 0x0000007370705220 */ /* 0x008fe40000410000 */
[----:B------:R-:W-:Y:S01]  /*2670*/  @P5 FMUL.FTZ R19, R114, R113 ;  /* 0x0000007172135220 */ /* 0x000fe20000410000 */
[----:B------:R-:W-:Y:S01]  /*2680*/  @P5 HADD2.F32 R113, -RZ, R77.H1_H1 ;  /* 0x3000004dff715230 */ /* 0x000fe20000004100 */
[----:B------:R-:W2:Y:S04]  /*2690*/  @P5 LDC R115, c[0x0][0x40c] ;  /* 0x00010300ff735b82 */ /* 0x000ea80000000800 */
[----:B------:R-:W-:Y:S01]  /*26a0*/  @P5 FMUL.FTZ R116, R112, R113 ;  /* 0x0000007170745220 */ /* 0x000fe20000410000 */
[----:B------:R-:W-:-:S02]  /*26b0*/  @P5 HADD2.F32 R112, -RZ, R26.H0_H0 ;  /* 0x2000001aff705230 */ /* 0x000fc40000004100 */
[----:B------:R-:W-:Y:S02]  /*26c0*/  @P5 HADD2.F32 R113, -RZ, R78.H0_H0 ;  /* 0x2000004eff715230 */ /* 0x000fe40000004100 */
[----:B------:R-:W-:Y:S01]  /*26d0*/  F2FP.F16.F32.PACK_AB R164, RZ, R116 ;  /* 0x00000074ffa4723e */ /* 0x000fe200000000ff */
[----:B0-----:R-:W-:Y:S01]  /*26e0*/  @P5 FMUL.FTZ R112, R112, R117 ;  /* 0x0000007570705220 */ /* 0x001fe20000410000 */
[----:B------:R-:W-:-:S03]  /*26f0*/  MOV R117, RZ ;  /* 0x000000ff00757202 */ /* 0x000fc60000000f00 */
[----:B------:R-:W-:Y:S01]  /*2700*/  @P5 FMUL.FTZ R117, R112, R113 ;  /* 0x0000007170755220 */ /* 0x000fe20000410000 */
[----:B------:R-:W-:Y:S02]  /*2710*/  @P5 HADD2.F32 R112, -RZ, R26.H1_H1 ;  /* 0x3000001aff705230 */ /* 0x000fe40000004100 */
[----:B------:R-:W-:Y:S02]  /*2720*/  @P5 HADD2.F32 R113, -RZ, R78.H1_H1 ;  /* 0x3000004eff715230 */ /* 0x000fe40000004100 */
[----:B------:R-:W-:Y:S01]  /*2730*/  F2FP.F16.F32.PACK_AB R114, RZ, R117 ;  /* 0x00000075ff72723e */ /* 0x000fe200000000ff */
[----:B--2---:R-:W-:Y:S02]  /*2740*/  @P5 FMUL.FTZ R112, R112, R115 ;  /* 0x0000007370705220 */ /* 0x004fe40000410000 */
[----:B------:R-:W0:Y:S02]  /*2750*/  @P5 LDC R115, c[0x0][0x40c] ;  /* 0x00010300ff735b82 */ /* 0x000e240000000800 */
[----:B------:R-:W-:Y:S01]  /*2760*/  @P5 FMUL.FTZ R118, R112, R113 ;  /* 0x0000007170765220 */ /* 0x000fe20000410000 */
[----:B------:R-:W-:-:S02]  /*2770*/  @P5 HADD2.F32 R112, -RZ, R27.H0_H0 ;  /* 0x2000001bff705230 */ /* 0x000fc40000004100 */
[----:B------:R-:W-:Y:S02]  /*2780*/  @P5 HADD2.F32 R113, -RZ, R79.H0_H0 ;  /* 0x2000004fff715230 */ /* 0x000fe40000004100 */
[----:B------:R-:W-:Y:S01]  /*2790*/  F2FP.F16.F32.PACK_AB R163, RZ, R118 ;  /* 0x00000076ffa3723e */ /* 0x000fe200000000ff */
[----:B-1----:R-:W-:Y:S01]  /*27a0*/  @P5 FMUL.FTZ R112, R112, R119 ;  /* 0x0000007770705220 */ /* 0x002fe20000410000 */
[----:B------:R-:W-:Y:S02]  /*27b0*/  MOV R119, RZ ;  /* 0x000000ff00777202 */ /* 0x000fe40000000f00 */
[----:B------:R-:W-:Y:S01]  /*27c0*/  PRMT R114, R114, 0x5410, R163 ;  /* 0x0000541072727816 */ /* 0x000fe200000000a3 */
[----:B------:R-:W-:Y:S01]  /*27d0*/  @P5 FMUL.FTZ R119, R112, R113 ;  /* 0x0000007170775220 */ /* 0x000fe20000410000 */
[----:B------:R-:W-:Y:S02]  /*27e0*/  @P5 HADD2.F32 R112, -RZ, R27.H1_H1 ;  /* 0x3000001bff705230 */ /* 0x000fe40000004100 */
[----:B------:R-:W-:-:S03]  /*27f0*/  @P5 HADD2.F32 R113, -RZ, R79.H1_H1 ;  /* 0x3000004fff715230 */ /* 0x000fc60000004100 */
[----:B0-----:R-:W-:Y:S01]  /*2800*/  @P5 FMUL.FTZ R112, R112, R115 ;  /* 0x0000007370705220 */ /* 0x001fe20000410000 */
[----:B------:R-:W-:-:S03]  /*2810*/  F2FP.F16.F32.PACK_AB R115, RZ, R119 ;  /* 0x00000077ff73723e */ /* 0x000fc600000000ff */
[----:B------:R-:W-:Y:S01]  /*2820*/  @P5 FMUL.FTZ R120, R112, R113 ;  /* 0x0000007170785220 */ /* 0x000fe20000410000 */
[----:B------:R-:W-:Y:S02]  /*2830*/  F2FP.F16.F32.PACK_AB R112, RZ, R0 ;  /* 0x00000000ff70723e */ /* 0x000fe400000000ff */
[----:B------:R-:W-:Y:S02]  /*2840*/  F2FP.F16.F32.PACK_AB R113, RZ, R19 ;  /* 0x00000013ff71723e */ /* 0x000fe400000000ff */
[----:B------:R-:W-:Y:S02]  /*2850*/  F2FP.F16.F32.PACK_AB R162, RZ, R120 ;  /* 0x00000078ffa2723e */ /* 0x000fe400000000ff */
[----:B------:R-:W-:Y:S02]  /*2860*/  PRMT R112, R112, 0x5410, R165 ;  /* 0x0000541070707816 */ /* 0x000fe400000000a5 */
[----:B------:R-:W-:Y:S02]  /*2870*/  PRMT R113, R113, 0x5410, R164 ;  /* 0x0000541071717816 */ /* 0x000fe400000000a4 */
[----:B------:R-:W-:-:S07]  /*2880*/  PRMT R115, R115, 0x5410, R162 ;  /* 0x0000541073737816 */ /* 0x000fce00000000a2 */
.L_x_4926:
[----:B------:R-:W0:Y:S01]  /*2890*/  LDC.64 R162, c[0x0][0x3a8] ;  /* 0x0000ea00ffa27b82 */ /* 0x000e220000000a00 */
[----:B------:R-:W-:Y:S01]  /*28a0*/  IADD3 R161, PT, PT, R161, 0x80, RZ ;  /* 0x00000080a1a17810 */ /* 0x000fe20007ffe0ff */
[C---:B0-----:R-:W-:Y:S01]  /*28b0*/  IMAD.WIDE.U32 R162, R159.reuse, 0x10, R162 ;  /* 0x000000109fa27825 */ /* 0x041fe200078e00a2 */
[----:B------:R-:W-:-:S04]  /*28c0*/  IADD3 R159, PT, PT, R159, 0x80, RZ ;  /* 0x000000809f9f7810 */ /* 0x000fc80007ffe0ff */
[----:B------:R2:W-:Y:S03]  /*28d0*/  STG.E.128 desc[UR12][R162.64], R112 ;  /* 0x00000070a2007986 */ /* 0x0005e6000c101d0c */
.L_x_4924:
[----:B------:R-:W-:Y:S05]  /*28e0*/  BSYNC.RECONVERGENT B0 ;  /* 0x0000000000007941 */ /* 0x000fea0003800200 */
.L_x_4923:
        /* <DEDUP_REMOVED lines=13> */
[--C-:B-----5:R-:W-:Y:S02]  /*29c0*/  HADD2.F32 R121, -RZ, R20.reuse.H0_H0 ;  /* 0x20000014ff797230 */ /* 0x120fe40000004100 */
[----:B------:R-:W-:Y:S02]  /*29d0*/  HADD2.F32 R122, -RZ, R20.H1_H1 ;  /* 0x30000014ff7a7230 */ /* 0x000fe40000004100 */
[--C-:B------:R-:W-:Y:S02]  /*29e0*/  HADD2.F32 R123, -RZ, R21.reuse.H0_H0 ;  /* 0x20000015ff7b7230 */ /* 0x100fe40000004100 */
[----:B------:R-:W-:Y:S02]  /*29f0*/  HADD2.F32 R124, -RZ, R21.H1_H1 ;  /* 0x30000015ff7c7230 */ /* 0x000fe40000004100 */
[--C-:B------:R-:W-:Y:S02]  /*2a00*/  HADD2.F32 R125, -RZ, R22.reuse.H0_H0 ;  /* 0x20000016ff7d7230 */ /* 0x100fe40000004100 */
[----:B------:R-:W-:-:S02]  /*2a10*/  HADD2.F32 R126, -RZ, R22.H1_H1 ;  /* 0x30000016ff7e7230 */ /* 0x000fc40000004100 */
[----:B0-----:R-:W0:Y:S01]  /*2a20*/  @P2 LDC R113, c[0x0][0x40c] ;  /* 0x00010300ff712b82 */ /* 0x001e220000000800 */
[----:B------:R-:W-:Y:S02]  /*2a30*/  @P2 HADD2.F32 R112, -RZ, R24.H0_H0 ;  /* 0x20000018ff702230 */ /* 0x000fe40000004100 */
[--C-:B------:R-:W-:Y:S02]  /*2a40*/  HADD2.F32 R127, -RZ, R23.reuse.H0_H0 ;  /* 0x20000017ff7f7230 */ /* 0x100fe40000004100 */
[----:B------:R-:W-:-:S03]  /*2a50*/  HADD2.F32 R128, -RZ, R23.H1_H1 ;  /* 0x30000017ff807230 */ /* 0x000fc60000004100 */
[----:B------:R-:W1:Y:S01]  /*2a60*/  @P2 LDC R115, c[0x0][0x40c] ;  /* 0x00010300ff732b82 */ /* 0x000e620000000800 */
[----:B0-----:R-:W-:Y:S01]  /*2a70*/  @P2 FMUL.FTZ R114, R112, R113 ;  /* 0x0000007170722220 */ /* 0x001fe20000410000 */
[----:B------:R-:W-:-:S06]  /*2a80*/  @P2 HADD2.F32 R112, -RZ, R64.H0_H0 ;  /* 0x20000040ff702230 */ /* 0x000fcc0000004100 */
[----:B------:R-:W0:Y:S01]  /*2a90*/  @P2 LDC R113, c[0x0][0x40c] ;  /* 0x00010300ff712b82 */ /* 0x000e220000000800 */
[----:B------:R-:W-:Y:S01]  /*2aa0*/  @P2 FFMA.FTZ R121, R114, R112, R121 ;  /* 0x0000007072792223 */ /* 0x000fe20000010079 */
[----:B------:R-:W-:-:S05]  /*2ab0*/  @P2 HADD2.F32 R112, -RZ, R24.H1_H1 ;  /* 0x30000018ff702230 */ /* 0x000fca0000004100 */
[----:B-1----:R-:W-:Y:S01]  /*2ac0*/  @P2 FMUL.FTZ R115, R112, R115 ;  /* 0x0000007370732220 */ /* 0x002fe20000410000 */
[----:B------:R-:W-:-:S05]  /*2ad0*/  @P2 HADD2.F32 R112, -RZ, R64.H1_H1 ;  /* 0x30000040ff702230 */ /* 0x000fca0000004100 */
[----:B------:R-:W-:Y:S01]  /*2ae0*/  @P2 FFMA.FTZ R122, R115, R112, R122 ;  /* 0x00000070737a2223 */ /* 0x000fe2000001007a */
[----:B------:R-:W-:Y:S01]  /*2af0*/  @P2 HADD2.F32 R112, -RZ, R25.H0_H0 ;  /* 0x20000019ff702230 */ /* 0x000fe20000004100 */
[----:B------:R-:W1:Y:S03]  /*2b00*/  @P2 LDC R115, c[0x0][0x40c] ;  /* 0x00010300ff732b82 */ /* 0x000e660000000800 */
[----:B------:R-:W-:Y:S01]  /*2b10*/  F2FP.F16.F32.PACK_AB R165, RZ, R122 ;  /* 0x0000007affa5723e */ /* 0x000fe200000000ff */
[----:B0-----:R-:W-:Y:S01]  /*2b20*/  @P2 FMUL.FTZ R114, R112, R113 ;  /* 0x0000007170722220 */ /* 0x001fe20000410000 */
[----:B------:R-:W-:-:S03]  /*2b30*/  @P2 HADD2.F32 R112, -RZ, R65.H0_H0 ;  /* 0x20000041ff702230 */ /* 0x000fc60000004100 */
[----:B------:R-:W0:Y:S02]  /*2b40*/  @P2 LDC R113, c[0x0][0x40c] ;  /* 0x00010300ff712b82 */ /* 0x000e240000000800 */
        /* <DEDUP_REMOVED lines=20> */
[----:B------:R-:W-:Y:S01]  /*2c90*/  @P2 HADD2.F32 R112, -RZ, R67.H0_H0 ;  /* 0x20000043ff702230 */ /* 0x000fe20000004100 */
[----:B------:R-:W-:-:S04]  /*2ca0*/  F2FP.F16.F32.PACK_AB R113, RZ, R123 ;  /* 0x0000007bff71723e */ /* 0x000fc800000000ff */
[----:B------:R-:W-:Y:S01]  /*2cb0*/  @P2 FFMA.FTZ R127, R114, R112, R127 ;  /* 0x00000070727f2223 */ /* 0x000fe2000001007f */
[----:B------:R-:W-:Y:S01]  /*2cc0*/  @P2 HADD2.F32 R112, -RZ, R27.H1_H1 ;  /* 0x3000001bff702230 */ /* 0x000fe20000004100 */
[----:B------:R-:W-:Y:S02]  /*2cd0*/  F2FP.F16.F32.PACK_AB R114, RZ, R125 ;  /* 0x0000007dff72723e */ /* 0x000fe400000000ff */
[----:B------:R-:W-:Y:S02]  /*2ce0*/  PRMT R113, R113, 0x5410, R164 ;  /* 0x0000541071717816 */ /* 0x000fe400000000a4 */
[----:B------:R-:W-:Y:S01]  /*2cf0*/  PRMT R114, R114, 0x5410, R163 ;  /* 0x0000541072727816 */ /* 0x000fe200000000a3 */
[----:B-1----:R-:W-:Y:S01]  /*2d00*/  @P2 FMUL.FTZ R115, R112, R115 ;  /* 0x0000007370732220 */ /* 0x002fe20000410000 */
[----:B------:R-:W-:-:S05]  /*2d10*/  @P2 HADD2.F32 R112, -RZ, R67.H1_H1 ;  /* 0x30000043ff702230 */ /* 0x000fca0000004100 */
[----:B------:R-:W-:Y:S01]  /*2d20*/  @P2 FFMA.FTZ R128, R115, R112, R128 ;  /* 0x0000007073802223 */ /* 0x000fe20000010080 */
[----:B------:R-:W-:Y:S02]  /*2d30*/  F2FP.F16.F32.PACK_AB R112, RZ, R121 ;  /* 0x00000079ff70723e */ /* 0x000fe400000000ff */
[----:B------:R-:W-:Y:S02]  /*2d40*/  F2FP.F16.F32.PACK_AB R115, RZ, R127 ;  /* 0x0000007fff73723e */ /* 0x000fe400000000ff */
[----:B------:R-:W-:Y:S02]  /*2d50*/  F2FP.F16.F32.PACK_AB R162, RZ, R128 ;  /* 0x00000080ffa2723e */ /* 0x000fe400000000ff */
[----:B------:R-:W-:Y:S02]  /*2d60*/  PRMT R112, R112, 0x5410, R165 ;  /* 0x0000541070707816 */ /* 0x000fe400000000a5 */
[----:B------:R-:W-:Y:S01]  /*2d70*/  PRMT R115, R115, 0x5410, R162 ;  /* 0x0000541073737816 */ /* 0x000fe200000000a2 */
[----:B------:R-:W-:Y:S06]  /*2d80*/  BRA `(.L_x_4930) ;  /* 0x0000000000f07947 */ /* 0x000fec0003800000 */
.L_x_4929:
[----:B0-----:R-:W0:Y:S01]  /*2d90*/  @P5 LDC R113, c[0x0][0x40c] ;  /* 0x00010300ff715b82 */ /* 0x001e220000000800 */
[----:B-----5:R-:W-:Y:S01]  /*2da0*/  @P5 HADD2.F32 R112, -RZ, R24.H0_H0 ;  /* 0x20000018ff705230 */ /* 0x020fe20000004100 */
[----:B------:R-:W-:Y:S01]  /*2db0*/  MOV R121, RZ ;  /* 0x000000ff00797202 */ /* 0x000fe20000000f00 */
[----:B------:R-:W-:Y:S02]  /*2dc0*/  HFMA2 R122, -RZ, RZ, 0, 0 ;  /* 0x00000000ff7a7431 */ /* 0x000fe400000001ff */
[----:B------:R-:W-:Y:S02]  /*2dd0*/  HFMA2 R124, -RZ, RZ, 0, 0 ;  /* 0x00000000ff7c7431 */ /* 0x000fe400000001ff */
[----:B------:R-:W-:Y:S01]  /*2de0*/  HFMA2 R126, -RZ, RZ, 0, 0 ;  /* 0x00000000ff7e7431 */ /* 0x000fe200000001ff */
[----:B------:R-:W1:Y:S01]  /*2df0*/  @P5 LDC R115, c[0x0][0x40c] ;  /* 0x00010300ff735b82 */ /* 0x000e620000000800 */
[----:B------:R-:W-:-:S07]  /*2e00*/  HFMA2 R128, -RZ, RZ, 0, 0 ;  /* 0x00000000ff807431 */ /* 0x000fce00000001ff */
        /* <DEDUP_REMOVED lines=12> */
[----:B------:R-:W-:Y:S01]  /*2ed0*/  @P5 HADD2.F32 R113, -RZ, R65.H0_H0 ;  /* 0x20000041ff715230 */ /* 0x000fe20000004100 */
[----:B------:R-:W-:Y:S01]  /*2ee0*/  F2FP.F16.F32.PACK_AB R165, RZ, R122 ;  /* 0x0000007affa5723e */ /* 0x000fe200000000ff */
[----:B--2---:R-:W-:Y:S01]  /*2ef0*/  @P5 FMUL.FTZ R112, R112, R123 ;  /* 0x0000007b70705220 */ /* 0x004fe20000410000 */
[----:B------:R-:W-:-:S03]  /*2f00*/  MOV R123, RZ ;  /* 0x000000ff007b7202 */ /* 0x000fc60000000f00 */
[----:B------:R-:W-:Y:S01]  /*2f10*/  @P5 FMUL.FTZ R123, R112, R113 ;  /* 0x00000071707b5220 */ /* 0x000fe20000410000 */
[----:B------:R-:W-:Y:S02]  /*2f20*/  @P5 HADD2.F32 R112, -RZ, R25.H1_H1 ;  /* 0x30000019ff705230 */ /* 0x000fe40000004100 */
[----:B------:R-:W-:-:S03]  /*2f30*/  @P5 HADD2.F32 R113, -RZ, R65.H1_H1 ;  /* 0x30000041ff715230 */ /* 0x000fc60000004100 */
[----:B-1----:R-:W-:Y:S02]  /*2f40*/  @P5 FMUL.FTZ R112, R112, R115 ;  /* 0x0000007370705220 */ /* 0x002fe40000410000 */
[----:B------:R-:W1:Y:S02]  /*2f50*/  @P5 LDC R115, c[0x0][0x40c] ;  /* 0x00010300ff735b82 */ /* 0x000e640000000800 */
[----:B------:R-:W-:Y:S01]  /*2f60*/  @P5 FMUL.FTZ R124, R112, R113 ;  /* 0x00000071707c5220 */ /* 0x000fe20000410000 */
[----:B------:R-:W-:Y:S02]  /*2f70*/  @P5 HADD2.F32 R112, -RZ, R26.H0_H0 ;  /* 0x2000001aff705230 */ /* 0x000fe40000004100 */
        /* <DEDUP_REMOVED lines=8> */
[----:B-1----:R-:W-:Y:S02]  /*3000*/  @P5 FMUL.FTZ R112, R112, R115 ;  /* 0x0000007370705220 */ /* 0x002fe40000410000 */
[----:B------:R-:W0:Y:S02]  /*3010*/  @P5 LDC R115, c[0x0][0x40c] ;  /* 0x00010300ff735b82 */ /* 0x000e240000000800 */
[----:B------:R-:W-:Y:S01]  /*3020*/  @P5 FMUL.FTZ R126, R112, R113 ;  /* 0x00000071707e5220 */ /* 0x000fe20000410000 */
[----:B------:R-:W-:-:S02]  /*3030*/  @P5 HADD2.F32 R112, -RZ, R27.H0_H0 ;  /* 0x2000001bff705230 */ /* 0x000fc40000004100 */
[----:B------:R-:W-:Y:S02]  /*3040*/  @P5 HADD2.F32 R113, -RZ, R67.H0_H0 ;  /* 0x20000043ff715230 */ /* 0x000fe40000004100 */
[----:B------:R-:W-:Y:S01]  /*3050*/  F2FP.F16.F32.PACK_AB R163, RZ, R126 ;  /* 0x0000007effa3723e */ /* 0x000fe200000000ff */
[----:B---3--:R-:W-:Y:S01]  /*3060*/  @P5 FMUL.FTZ R112, R112, R127 ;  /* 0x0000007f70705220 */ /* 0x008fe20000410000 */
        /* <DEDUP_REMOVED lines=14> */
.L_x_4930:
[----:B------:R-:W0:Y:S01]  /*3150*/  LDC.64 R162, c[0x0][0x3a8] ;  /* 0x0000ea00ffa27b82 */ /* 0x000e220000000a00 */
[----:B------:R-:W-:Y:S01]  /*3160*/  IADD3 R161, PT, PT, R161, 0x80, RZ ;  /* 0x00000080a1a17810 */ /* 0x000fe20007ffe0ff */
[C---:B0-----:R-:W-:Y:S01]  /*3170*/  IMAD.WIDE.U32 R162, R159.reuse, 0x10, R162 ;  /* 0x000000109fa27825 */ /* 0x041fe200078e00a2 */
[----:B------:R-:W-:-:S04]  /*3180*/  IADD3 R159, PT, PT, R159, 0x80, RZ ;  /* 0x000000809f9f7810 */ /* 0x000fc80007ffe0ff */
[----:B------:R3:W-:Y:S03]  /*3190*/  STG.E.128 desc[UR12][R162.64], R112 ;  /* 0x00000070a2007986 */ /* 0x0007e6000c101d0c */
.L_x_4928:
[----:B------:R-:W-:Y:S05]  /*31a0*/  BSYNC.RECONVERGENT B0 ;  /* 0x0000000000007941 */ /* 0x000fea0003800200 */
.L_x_4927:
        /* <DEDUP_REMOVED lines=74> */
.L_x_4933:
        /* <DEDUP_REMOVED lines=60> */
.L_x_4934:
[----:B------:R-:W0:Y:S01]  /*3a10*/  LDC.64 R162, c[0x0][0x3a8] ;  /* 0x0000ea00ffa27b82 */ /* 0x000e220000000a00 */
[----:B------:R-:W-:Y:S01]  /*3a20*/  IADD3 R161, PT, PT, R161, 0x80, RZ ;  /* 0x00000080a1a17810 */ /* 0x000fe20007ffe0ff */
[C---:B0-----:R-:W-:Y:S01]  /*3a30*/  IMAD.WIDE.U32 R162, R159.reuse, 0x10, R162 ;  /* 0x000000109fa27825 */ /* 0x041fe200078e00a2 */
[----:B------:R-:W-:-:S04]  /*3a40*/  IADD3 R159, PT, PT, R159, 0x80, RZ ;  /* 0x000000809f9f7810 */ /* 0x000fc80007ffe0ff */
[----:B------:R4:W-:Y:S03]  /*3a50*/  STG.E.128 desc[UR12][R162.64], R112 ;  /* 0x00000070a2007986 */ /* 0x0009e6000c101d0c */
.L_x_4932:
[----:B------:R-:W-:Y:S05]  /*3a60*/  BSYNC.RECONVERGENT B0 ;  /* 0x0000000000007941 */ /* 0x000fea0003800200 */
.L_x_4931:
        /* <DEDUP_REMOVED lines=74> */
.L_x_4937:
        /* <DEDUP_REMOVED lines=60> */
.L_x_4938:
[----:B------:R-:W0:Y:S01]  /*42d0*/  LDC.64 R162, c[0x0][0x3a8] ;  /* 0x0000ea00ffa27b82 */ /* 0x000e220000000a00 */
[----:B------:R-:W-:Y:S01]  /*42e0*/  IADD3 R161, PT, PT, R161, 0x80, RZ ;  /* 0x00000080a1a17810 */ /* 0x000fe20007ffe0ff */
[C---:B0-----:R-:W-:Y:S01]  /*42f0*/  IMAD.WIDE.U32 R162, R159.reuse, 0x10, R162 ;  /* 0x000000109fa27825 */ /* 0x041fe200078e00a2 */
[----:B------:R-:W-:-:S04]  /*4300*/  IADD3 R159, PT, PT, R159, 0x80, RZ ;  /* 0x000000809f9f7810 */ /* 0x000fc80007ffe0ff */
[----:B------:R0:W-:Y:S03]  /*4310*/  STG.E.128 desc[UR12][R162.64], R112 ;  /* 0x00000070a2007986 */ /* 0x0001e6000c101d0c */
.L_x_4936:
[----:B------:R-:W-:Y:S05]  /*4320*/  BSYNC.RECONVERGENT B0 ;  /* 0x0000000000007941 */ /* 0x000fea0003800200 */
.L_x_4935:
        /* <DEDUP_REMOVED lines=33> */
[----:B------:R-:W1:Y:S04]  /*4540*/  @P5 LDC R115, c[0x0][0x40c] ;  /* 0x00010300ff735b82 */ /* 0x000e680000000800 */
        /* <DEDUP_REMOVED lines=15> */
[----:B------:R-:W-:-:S04]  /*4640*/  @P5 HADD2.F32 R112, -RZ, R26.H1_H1 ;  /* 0x3000001aff705230 */ /* 0x000fc80000004100 */
[----:B------:R-:W-:Y:S01]  /*4650*/  F2FP.F16.F32.PACK_AB R162, RZ, R149 ;  /* 0x00000095ffa2723e */ /* 0x000fe200000000ff */
        /* <DEDUP_REMOVED lines=11> */
[----:B------:R-:W-:-:S04]  /*4710*/  F2FP.F16.F32.PACK_AB R114, RZ, R147 ;  /* 0x00000093ff72723e */ /* 0x000fc800000000ff */
[----:B-1----:R-:W-:Y:S01]  /*4720*/  @P5 FMUL.FTZ R115, R112, R115 ;  /* 0x0000007370735220 */ /* 0x002fe20000410000 */
[----:B------:R-:W-:-:S05]  /*4730*/  @P5 HADD2.F32 R112, -RZ, R31.H1_H1 ;  /* 0x3000001fff705230 */ /* 0x000fca0000004100 */
[----:B------:R-:W-:Y:S01]  /*4740*/  @P5 FFMA.FTZ R152, R115, R112, R152 ;  /* 0x0000007073985223 */ /* 0x000fe20000010098 */
        /* <DEDUP_REMOVED lines=8> */
.L_x_4941:
[----:B0-----:R-:W0:Y:S01]  /*47d0*/  @P5 LDC R115, c[0x0][0x40c] ;  /* 0x00010300ff735b82 */ /* 0x001e220000000800 */
[--C-:B-----5:R-:W-:Y:S01]  /*47e0*/  @P5 HADD2.F32 R114, -RZ, R24.reuse.H1_H1 ;  /* 0x30000018ff725230 */ /* 0x120fe20000004100 */
[----:B------:R-:W-:Y:S01]  /*47f0*/  MOV R145, RZ ;  /* 0x000000ff00917202 */ /* 0x000fe20000000f00 */
[----:B------:R-:W-:Y:S02]  /*4800*/  @P5 HADD2.F32 R112, -RZ, R24.H0_H0 ;  /* 0x20000018ff705230 */ /* 0x000fe40000004100 */
[----:B------:R-:W-:Y:S02]  /*4810*/  HFMA2 R146, -RZ, RZ, 0, 0 ;  /* 0x00000000ff927431 */ /* 0x000fe400000001ff */
[----:B------:R-:W-:Y:S01]  /*4820*/  HFMA2 R148, -RZ, RZ, 0, 0 ;  /* 0x00000000ff947431 */ /* 0x000fe200000001ff */
[----:B------:R-:W1:Y:S01]  /*4830*/  @P5 LDC R113, c[0x0][0x40c] ;  /* 0x00010300ff715b82 */ /* 0x000e620000000800 */
[----:B------:R-:W-:Y:S02]  /*4840*/  HFMA2 R150, -RZ, RZ, 0, 0 ;  /* 0x00000000ff967431 */ /* 0x000fe400000001ff */
[----:B------:R-:W-:-:S05]  /*4850*/  HFMA2 R152, -RZ, RZ, 0, 0 ;  /* 0x00000000ff987431 */ /* 0x000fca00000001ff */
[----:B------:R-:W2:Y:S01]  /*4860*/  @P5 LDC R147, c[0x0][0x40c] ;  /* 0x00010300ff935b82 */ /* 0x000ea20000000800 */
[----:B0-----:R-:W-:-:S07]  /*4870*/  @P5 FMUL.FTZ R114, R114, R115 ;  /* 0x0000007372725220 */ /* 0x001fce0000410000 */
[----:B------:R-:W0:Y:S01]  /*4880*/  @P5 LDC R149, c[0x0][0x40c] ;  /* 0x00010300ff955b82 */ /* 0x000e220000000800 */
[----:B-1----:R-:W-:-:S07]  /*4890*/  @P5 FMUL.FTZ R112, R112, R113 ;  /* 0x0000007170705220 */ /* 0x002fce0000410000 */
[----:B------:R-:W1:Y:S01]  /*48a0*/  @P5 LDC R115, c[0x0][0x40c] ;  /* 0x00010300ff735b82 */ /* 0x000e620000000800 */
[----:B------:R-:W-:-:S05]  /*48b0*/  @P5 HADD2.F32 R113, -RZ, R28.H0_H0 ;  /* 0x2000001cff715230 */ /* 0x000fca0000004100 */
[----:B------:R-:W-:Y:S01]  /*48c0*/  @P5 FMUL.FTZ R145, R112, R113 ;  /* 0x0000007170915220 */ /* 0x000fe20000410000 */
[----:B------:R-:W-:Y:S01]  /*48d0*/  @P5 HADD2.F32 R113, -RZ, R28.H1_H1 ;  /* 0x3000001cff715230 */ /* 0x000fe20000004100 */
[----:B------:R-:W3:Y:S01]  /*48e0*/  @P5 LDC R151, c[0x0][0x40c] ;  /* 0x00010300ff975b82 */ /* 0x000ee20000000800 */
[----:B------:R-:W-:-:S03]  /*48f0*/  @P5 HADD2.F32 R112, -RZ, R25.H0_H0 ;  /* 0x20000019ff705230 */ /* 0x000fc60000004100 */
[----:B------:R-:W-:Y:S01]  /*4900*/  @P5 FMUL.FTZ R146, R114, R113 ;  /* 0x0000007172925220 */ /* 0x000fe20000410000 */
[----:B------:R-:W-:Y:S02]  /*4910*/  @P5 HADD2.F32 R113, -RZ, R29.H0_H0 ;  /* 0x2000001dff715230 */ /* 0x000fe40000004100 */
[----:B--2---:R-:W-:Y:S01]  /*4920*/  @P5 FMUL.FTZ R112, R112, R147 ;  /* 0x0000009370705220 */ /* 0x004fe20000410000 */
[----:B------:R-:W-:-:S03]  /*4930*/  MOV R147, RZ ;  /* 0x000000ff00937202 */ /* 0x000fc60000000f00 */
[----:B------:R-:W-:Y:S01]  /*4940*/  @P5 FMUL.FTZ R147, R112, R113 ;  /* 0x0000007170935220 */ /* 0x000fe20000410000 */
[----:B------:R-:W-:Y:S02]  /*4950*/  @P5 HADD2.F32 R112, -RZ, R25.H1_H1 ;  /* 0x30000019ff705230 */ /* 0x000fe40000004100 */
[----:B------:R-:W-:Y:S02]  /*4960*/  @P5 HADD2.F32 R113, -RZ, R29.H1_H1 ;  /* 0x3000001dff715230 */ /* 0x000fe40000004100 */
[----:B------:R-:W-:Y:S01]  /*4970*/  F2FP.F16.F32.PACK_AB R114, RZ, R147 ;  /* 0x00000093ff72723e */ /* 0x000fe200000000ff */
[----:B-1----:R-:W-:Y:S02]  /*4980*/  @P5 FMUL.FTZ R112, R112, R115 ;  /* 0x0000007370705220 */ /* 0x002fe40000410000 */
[----:B------:R-:W1:Y:S02]  /*4990*/  @P5 LDC R115, c[0x0][0x40c] ;  /* 0x00010300ff735b82 */ /* 0x000e640000000800 */
        /* <DEDUP_REMOVED lines=17> */
[----:B------:R-:W-:-:S03]  /*4ab0*/  MOV R151, RZ ;  /* 0x000000ff00977202 */ /* 0x000fc60000000f00 */
        /* <DEDUP_REMOVED lines=13> */
.L_x_4942:
[----:B------:R-:W0:Y:S02]  /*4b90*/  LDC.64 R160, c[0x0][0x3a8] ;  /* 0x0000ea00ffa07b82 */ /* 0x000e240000000a00 */
[----:B0-----:R-:W-:-:S05]  /*4ba0*/  IMAD.WIDE.U32 R160, R159, 0x10, R160 ;  /* 0x000000109fa07825 */ /* 0x001fca00078e00a0 */
[----:B------:R0:W-:Y:S02]  /*4bb0*/  STG.E.128 desc[UR12][R160.64], R112 ;  /* 0x00000070a0007986 */ /* 0x0001e4000c101d0c */
.L_x_4940:
[----:B------:R-:W-:Y:S05]  /*4bc0*/  BSYNC.RECONVERGENT B0 ;  /* 0x0000000000007941 */ /* 0x000fea0003800200 */
.L_x_4939:
        /* <DEDUP_REMOVED lines=213> */
.L_x_4944:
[----:B------:R-:W-:Y:S05]  /*5920*/  BSYNC.RECONVERGENT B0 ;  /* 0x0000000000007941 */ /* 0x000fea0003800200 */
.L_x_4943:
[----:B------:R-:W-:Y:S01]  /*5930*/  BAR.SYNC.DEFER_BLOCKING 0x0 ;  /* 0x0000000000007b1d */ /* 0x000fe20000010000 */
[----:B------:R-:W-:Y:S02]  /*5940*/  ISETP.GT.U32.AND P5, PT, R115, 0x3, PT ;  /* 0x000000037300780c */ /* 0x000fe40003fa4070 */
[----:B0-----:R-:W-:Y:S02]  /*5950*/  CS2R R112, SRZ ;  /* 0x0000000000707805 */ /* 0x001fe4000001ff00 */
[----:B------:R-:W-:Y:S01]  /*5960*/  MOV R160, RZ ;  /* 0x000000ff00a07202 */ /* 0x000fe20000000f00 */
        /* <DEDUP_REMOVED lines=10> */
.L_x_4946:
[----:B------:R-:W-:Y:S05]  /*5a10*/  BSYNC.RECONVERGENT B0 ;  /* 0x0000000000007941 */ /* 0x000fea0003800200 */
.L_x_4945:
[----:B------:R-:W1:Y:S01]  /*5a20*/  SHFL.DOWN PT, R115, R160, 0x2, 0x1f ;  /* 0x08401f00a0737f89 */ /* 0x000e6200000e0000 */
[-C--:B------:R-:W-:Y:S01]  /*5a30*/  I2FP.F32.S32 R162, R160.reuse ;  /* 0x000000a000a27245 */ /* 0x080fe20000201400 */
[----:B------:R-:W-:Y:S01]  /*5a40*/  UISETP.GE.AND UP0, UPT, UR6, 0x1, UPT ;  /* 0x000000010600788c */ /* 0x000fe2000bf06270 */
[----:B------:R-:W-:Y:S01]  /*5a50*/  ISETP.NE.AND P5, PT, RZ, UR16, PT ;  /* 0x00000010ff007c0c */ /* 0x000fe2000bfa5270 */
[----:B0-----:R-:W0:Y:S01]  /*5a60*/  SHFL.DOWN PT, R161, R112, 0x2, 0x1f ;  /* 0x08401f0070a17f89 */ /* 0x001e2200000e0000 */
[----:B------:R-:W-:Y:S02]  /*5a70*/  ISETP.NE.AND P6, PT, R156, RZ, PT ;  /* 0x000000ff9c00720c */ /* 0x000fe40003fc5270 */
[----:B-1----:R-:W-:Y:S02]  /*5a80*/  I2FP.F32.S32 R159, R115 ;  /* 0x00000073009f7245 */ /* 0x002fe40000201400 */
[----:B------:R-:W-:Y:S01]  /*5a90*/  IADD3 R114, PT, PT, R115, R160, RZ ;  /* 0x000000a073727210 */ /* 0x000fe20007ffe0ff */
[----:B0-----:R-:W-:-:S02]  /*5aa0*/  FADD.FTZ R115, -R161, R112 ;  /* 0x00000070a1737221 */ /* 0x001fc40000010100 */
[----:B------:R-:W-:Y:S02]  /*5ab0*/  FMUL.FTZ R161, R161, R159 ;  /* 0x0000009fa1a17220 */ /* 0x000fe40000410000 */
[----:B------:R-:W-:Y:S02]  /*5ac0*/  FMUL.FTZ R115, R115, R115 ;  /* 0x0000007373737220 */ /* 0x000fe40000410000 */
[----:B------:R-:W-:Y:S02]  /*5ad0*/  FFMA.FTZ R161, R162, R112, R161 ;  /* 0x00000070a2a17223 */ /* 0x000fe400000100a1 */
[----:B------:R-:W-:Y:S01]  /*5ae0*/  FMUL.FTZ R164, R115, R162 ;  /* 0x000000a273a47220 */ /* 0x000fe20000410000 */
[----:B------:R-:W-:Y:S01]  /*5af0*/  I2FP.F32.S32 R115, R114 ;  /* 0x0000007200737245 */ /* 0x000fe20000201400 */
[----:B------:R-:W0:Y:S02]  /*5b00*/  SHFL.DOWN PT, R162, R113, 0x2, 0x1f ;  /* 0x08401f0071a27f89 */ /* 0x000e2400000e0000 */
[----:B------:R-:W-:Y:S01]  /*5b10*/  FMUL.FTZ R164, R164, R159 ;  /* 0x0000009fa4a47220 */ /* 0x000fe20000410000 */
[----:B------:R-:W1:Y:S01]  /*5b20*/  MUFU.RCP R160, R115 ;  /* 0x0000007300a07308 */ /* 0x000e620000001000 */
        /* <DEDUP_REMOVED lines=8> */
[----:B------:R-:W-:Y:S02]  /*5bb0*/  I2FP.F32.S32 R162, R159 ;  /* 0x0000009f00a27245 */ /* 0x000fe40000201400 */
[----:B------:R-:W2:Y:S01]  /*5bc0*/  MUFU.RCP R113, R164 ;  /* 0x000000a400717308 */ /* 0x000ea20000001000 */
[----:B0-----:R-:W-:Y:S02]  /*5bd0*/  FADD.FTZ R165, R112, -R161 ;  /* 0x800000a170a57221 */ /* 0x001fe40000010000 */
[----:B------:R-:W-:Y:S02]  /*5be0*/  FMUL.FTZ R161, R161, R162 ;  /* 0x000000a2a1a17220 */ /* 0x000fe40000410000 */
[----:B------:R-:W-:-:S02]  /*5bf0*/  FMUL.FTZ R114, R165, R165 ;  /* 0x000000a5a5727220 */ /* 0x000fc40000410000 */
[C---:B------:R-:W-:Y:S02]  /*5c00*/  FFMA.FTZ R112, R115.reuse, R112, R161 ;  /* 0x0000007073707223 */ /* 0x040fe400000100a1 */
[----:B------:R-:W-:Y:S01]  /*5c10*/  FMUL.FTZ R159, R115, R114 ;  /* 0x00000072739f7220 */ /* 0x000fe20000410000 */
[----:B-1----:R-:W-:Y:S01]  /*5c20*/  FADD.FTZ R160, R163, R160 ;  /* 0x000000a0a3a07221 */ /* 0x002fe20000010000 */
[----:B--2---:R-:W-:Y:S01]  /*5c30*/  FMUL.FTZ R112, R113, R112 ;  /* 0x0000007071707220 */ /* 0x004fe20000410000 */
[----:B------:R-:W-:Y:S01]  /*5c40*/  MOV R163, UR7 ;  /* 0x0000000700a37c02 */ /* 0x000fe20008000f00 */
[----:B------:R-:W-:-:S04]  /*5c50*/  FMUL.FTZ R159, R159, R162 ;  /* 0x000000a29f9f7220 */ /* 0x000fc80000410000 */
        /* <DEDUP_REMOVED lines=18> */
[----:B------:R-:W-:Y:S01]  /*5d80*/  UIADD3 UR4, UPT, UPT, UR6, -0x1, URZ ;  /* 0xffffffff06047890 */ /* 0x000fe2000fffe0ff */
[----:B0-----:R-:W-:Y:S01]  /*5d90*/  FSEL R159, R159, RZ, !P5 ;  /* 0x000000ff9f9f7208 */ /* 0x001fe20006800000 */
        /* <DEDUP_REMOVED lines=9> */
[----:B-----5:R-:W-:Y:S02]  /*5e30*/  HADD2.F32 R159, -RZ, R108.H0_H0 ;  /* 0x2000006cff9f7230 */ /* 0x020fe40000004100 */
[--C-:B------:R-:W-:Y:S02]  /*5e40*/  HADD2.F32 R113, -RZ, R104.reuse.H0_H0 ;  /* 0x20000068ff717230 */ /* 0x100fe40000004100 */
[----:B------:R-:W-:Y:S01]  /*5e50*/  FMUL.FTZ R112, R112, UR20 ;  /* 0x0000001470707c20 */ /* 0x000fe20008410000 */
[----:B------:R-:W-:Y:S02]  /*5e60*/  HADD2.F32 R115, -RZ, R104.H1_H1 ;  /* 0x30000068ff737230 */ /* 0x000fe40000004100 */
[----:B------:R-:W-:Y:S02]  /*5e70*/  HADD2.F32 R114, -RZ, R109.H0_H0 ;  /* 0x2000006dff727230 */ /* 0x000fe40000004100 */
[----:B------:R-:W-:Y:S01]  /*5e80*/  FFMA.FTZ R159, R112, R159, R113 ;  /* 0x0000009f709f7223 */ /* 0x000fe20000010071 */
[----:B------:R-:W-:Y:S01]  /*5e90*/  FADD.FTZ R112, R16, -UR4 ;  /* 0x8000000410707e21 */ /* 0x000fe20008010000 */
[----:B------:R-:W-:-:S02]  /*5ea0*/  HADD2.F32 R113, -RZ, R108.H1_H1 ;  /* 0x3000006cff717230 */ /* 0x000fc40000004100 */
[--C-:B------:R-:W-:Y:S02]  /*5eb0*/  HADD2.F32 R160, -RZ, R105.reuse.H0_H0 ;  /* 0x20000069ffa07230 */ /* 0x100fe40000004100 */
[----:B------:R-:W-:Y:S01]  /*5ec0*/  FMUL.FTZ R112, R112, UR20 ;  /* 0x0000001470707c20 */ /* 0x000fe20008410000 */
[----:B------:R-:W-:Y:S02]  /*5ed0*/  HADD2.F32 R161, -RZ, R105.H1_H1 ;  /* 0x30000069ffa17230 */ /* 0x000fe40000004100 */
[----:B------:R-:W-:Y:S02]  /*5ee0*/  HADD2.F32 R164, -RZ, R106.H1_H1 ;  /* 0x3000006affa47230 */ /* 0x000fe40000004100 */
[----:B------:R-:W-:Y:S01]  /*5ef0*/  FFMA.FTZ R112, R112, R113, R115 ;  /* 0x0000007170707223 */ /* 0x000fe20000010073 */
[----:B------:R-:W-:Y:S01]  /*5f00*/  FADD.FTZ R113, R15, -UR4 ;  /* 0x800000040f717e21 */ /* 0x000fe20008010000 */
[----:B------:R-:W-:Y:S02]  /*5f10*/  HADD2.F32 R115, -RZ, R109.H1_H1 ;  /* 0x3000006dff737230 */ /* 0x000fe40000004100 */
[----:B------:R-:W-:-:S02]  /*5f20*/  HADD2.F32 R163, -RZ, R111.H1_H1 ;  /* 0x3000006fffa37230 */ /* 0x000fc40000004100 */
[----:B------:R-:W-:Y:S01]  /*5f30*/  FMUL.FTZ R113, R113, UR20 ;  /* 0x0000001471717c20 */ /* 0x000fe20008410000 */
[----:B------:R-:W-:Y:S01]  /*5f40*/  HADD2.F32 R165, -RZ, R107.H1_H1 ;  /* 0x3000006bffa57230 */ /* 0x000fe20000004100 */
[----:B------:R-:W-:Y:S02]  /*5f50*/  F2FP.F16.F32.PACK_AB R112, R112, R159 ;  /* 0x0000009f7070723e */ /* 0x000fe400000000ff */
        /* <DEDUP_REMOVED lines=22> */
[----:B------:R-:W-:-:S05]  /*60c0*/  FFMA.FTZ R160, R160, R163, R165 ;  /* 0x000000a3a0a07223 */ /* 0x000fca00000100a5 */
[----:B------:R-:W-:Y:S02]  /*60d0*/  F2FP.F16.F32.PACK_AB R115, R160, R115 ;  /* 0x00000073a073723e */ /* 0x000fe400000000ff */
[----:B------:R-:W0:Y:S02]  /*60e0*/  LDC.64 R160, c[0x0][0x428] ;  /* 0x00010a00ffa07b82 */ /* 0x000e240000000a00 */
[C---:B0-----:R-:W-:Y:S01]  /*60f0*/  IMAD.WIDE.U32 R160, R156.reuse, 0x10, R160 ;  /* 0x000000109ca07825 */ /* 0x041fe200078e00a0 */
[----:B------:R-:W-:-:S04]  /*6100*/  IADD3 R156, PT, PT, R156, 0x80, RZ ;  /* 0x000000809c9c7810 */ /* 0x000fc80007ffe0ff */
[----:B------:R0:W-:Y:S03]  /*6110*/  STG.E.128 desc[UR12][R160.64], R112 ;  /* 0x00000070a0007986 */ /* 0x0001e6000c101d0c */
.L_x_4949:
[----:B------:R-:W-:Y:S05]  /*6120*/  BSYNC.RECONVERGENT B0 ;  /* 0x0000000000007941 */ /* 0x000fea0003800200 */
.L_x_4948:
[----:B------:R-:W-:Y:S01]  /*6130*/  ISETP.NE.AND P0, PT, R158, RZ, PT ;  /* 0x000000ff9e00720c */ /* 0x000fe20003f05270 */
[----:B------:R-:W-:-:S12]  /*6140*/  BSSY.RECONVERGENT B0, `(.L_x_4950) ;  /* 0x0000032000007945 */ /* 0x000fd80003800200 */
[----:B------:R-:W-:Y:S05]  /*6150*/  @!P0 BRA `(.L_x_4951) ;  /* 0x0000000000c08947 */ /* 0x000fea0003800000 */
[----:B0-----:R-:W-:Y:S01]  /*6160*/  FADD.FTZ R112, R9, -UR4 ;  /* 0x8000000409707e21 */ /* 0x001fe20008010000 */
[----:B-----5:R-:W-:Y:S02]  /*6170*/  HADD2.F32 R113, -RZ, R96.H0_H0 ;  /* 0x20000060ff717230 */ /* 0x020fe40000004100 */
[----:B------:R-:W-:Y:S02]  /*6180*/  HADD2.F32 R115, -RZ, R92.H0_H0 ;  /* 0x2000005cff737230 */ /* 0x000fe40000004100 */
[----:B------:R-:W-:Y:S01]  /*6190*/  FMUL.FTZ R112, R112, UR20 ;  /* 0x0000001470707c20 */ /* 0x000fe20008410000 */
[----:B------:R-:W-:Y:S02]  /*61a0*/  HADD2.F32 R114, -RZ, R96.H1_H1 ;  /* 0x30000060ff727230 */ /* 0x000fe40000004100 */
[----:B------:R-:W-:Y:S02]  /*61b0*/  HADD2.F32 R158, -RZ, R92.H1_H1 ;  /* 0x3000005cff9e7230 */ /* 0x000fe40000004100 */
[----:B------:R-:W-:Y:S01]  /*61c0*/  FFMA.FTZ R112, R112, R113, R115 ;  /* 0x0000007170707223 */ /* 0x000fe20000010073 */
[----:B------:R-:W-:Y:S01]  /*61d0*/  FADD.FTZ R113, R8, -UR4 ;  /* 0x8000000408717e21 */ /* 0x000fe20008010000 */
[----:B------:R-:W-:-:S02]  /*61e0*/  HADD2.F32 R115, -RZ, R97.H1_H1 ;  /* 0x30000061ff737230 */ /* 0x000fc40000004100 */
[----:B------:R-:W-:Y:S02]  /*61f0*/  HADD2.F32 R159, -RZ, R93.H1_H1 ;  /* 0x3000005dff9f7230 */ /* 0x000fe40000004100 */
[----:B------:R-:W-:Y:S01]  /*6200*/  FMUL.FTZ R113, R113, UR20 ;  /* 0x0000001471717c20 */ /* 0x000fe20008410000 */
[----:B------:R-:W-:Y:S02]  /*6210*/  HADD2.F32 R162, -RZ, R94.H1_H1 ;  /* 0x3000005effa27230 */ /* 0x000fe40000004100 */
[----:B------:R-:W-:Y:S02]  /*6220*/  HADD2.F32 R163, -RZ, R99.H1_H1 ;  /* 0x30000063ffa37230 */ /* 0x000fe40000004100 */
[----:B------:R-:W-:Y:S01]  /*6230*/  FFMA.FTZ R161, R113, R114, R158 ;  /* 0x0000007271a17223 */ /* 0x000fe2000001009e */
[----:B------:R-:W-:Y:S01]  /*6240*/  FADD.FTZ R113, R7, -UR4 ;  /* 0x8000000407717e21 */ /* 0x000fe20008010000 */
[----:B------:R-:W-:Y:S02]  /*6250*/  HADD2.F32 R114, -RZ, R97.H0_H0 ;  /* 0x20000061ff727230 */ /* 0x000fe40000004100 */
[----:B------:R-:W-:-:S02]  /*6260*/  HADD2.F32 R158, -RZ, R93.H0_H0 ;  /* 0x2000005dff9e7230 */ /* 0x000fc40000004100 */
        /* <DEDUP_REMOVED lines=31> */
.L_x_4951:
[----:B------:R-:W-:Y:S05]  /*6460*/  BSYNC.RECONVERGENT B0 ;  /* 0x0000000000007941 */ /* 0x000fea0003800200 */
.L_x_4950:
[----:B------:R-:W-:Y:S01]  /*6470*/  ISETP.NE.AND P0, PT, R157, RZ, PT ;  /* 0x000000ff9d00720c */ /* 0x000fe20003f05270 */
[----:B------:R-:W-:-:S12]  /*6480*/  BSSY.RECONVERGENT B0, `(.L_x_4952) ;  /* 0x0000032000007945 */ /* 0x000fd80003800200 */
[----:B------:R-:W-:Y:S05]  /*6490*/  @!P0 BRA `(.L_x_4953) ;  /* 0x0000000000c08947 */ /* 0x000fea0003800000 */
[----:B01----:R-:W-:Y:S01]  /*64a0*/  FADD.FTZ R112, R0, -UR4 ;  /* 0x8000000400707e21 */ /* 0x003fe20008010000 */
        /* <DEDUP_REMOVED lines=47> */
.L_x_4953:
[----:B------:R-:W-:Y:S05]  /*67a0*/  BSYNC.RECONVERGENT B0 ;  /* 0x0000000000007941 */ /* 0x000fea0003800200 */
.L_x_4952:
[----:B------:R-:W-:Y:S04]  /*67b0*/  BSSY.RECONVERGENT B0, `(.L_x_4954) ;  /* 0x0000032000007945 */ /* 0x000fe80003800200 */
[----:B------:R-:W-:Y:S05]  /*67c0*/  @!P1 BRA `(.L_x_4955) ;  /* 0x0000000000c09947 */ /* 0x000fea0003800000 */
[----:B012---:R-:W-:Y:S01]  /*67d0*/  FADD.FTZ R112, R121, -UR4 ;  /* 0x8000000479707e21 */ /* 0x007fe20008010000 */
        /* <DEDUP_REMOVED lines=47> */
.L_x_4955:
[----:B------:R-:W-:Y:S05]  /*6ad0*/  BSYNC.RECONVERGENT B0 ;  /* 0x0000000000007941 */ /* 0x000fea0003800200 */
.L_x_4954:
[----:B------:R-:W-:Y:S04]  /*6ae0*/  BSSY.RECONVERGENT B0, `(.L_x_4956) ;  /* 0x0000032000007945 */ /* 0x000fe80003800200 */
[----:B------:R-:W-:Y:S05]  /*6af0*/  @!P2 BRA `(.L_x_4957) ;  /* 0x0000000000c0a947 */ /* 0x000fea0003800000 */
[----:B0123--:R-:W-:Y:S01]  /*6b00*/  FADD.FTZ R112, R129, -UR4 ;  /* 0x8000000481707e21 */ /* 0x00ffe20008010000 */
        /* <DEDUP_REMOVED lines=47> */
.L_x_4957:
[----:B------:R-:W-:Y:S05]  /*6e00*/  BSYNC.RECONVERGENT B0 ;  /* 0x0000000000007941 */ /* 0x000fea0003800200 */
.L_x_4956:
[----:B------:R-:W-:Y:S04]  /*6e10*/  BSSY.RECONVERGENT B0, `(.L_x_4958) ;  /* 0x0000032000007945 */ /* 0x000fe80003800200 */
[----:B------:R-:W-:Y:S05]  /*6e20*/  @!P3 BRA `(.L_x_4959) ;  /* 0x0000000000c0b947 */ /* 0x000fea0003800000 */
[----:B01234-:R-:W-:Y:S01]  /*6e30*/  FADD.FTZ R112, R137, -UR4 ;  /* 0x8000000489707e21 */ /* 0x01ffe20008010000 */
        /* <DEDUP_REMOVED lines=47> */
.L_x_4959:
[----:B------:R-:W-:Y:S05]  /*7130*/  BSYNC.RECONVERGENT B0 ;  /* 0x0000000000007941 */ /* 0x000fea0003800200 */
.L_x_4958:
        /* <DEDUP_REMOVED lines=47> */
[----:B0-----:R-:W-:-:S05]  /*7430*/  IMAD.WIDE.U32 R158, R156, 0x10, R158 ;  /* 0x000000109c9e7825 */ /* 0x001fca00078e009e */
[----:B------:R0:W-:Y:S02]  /*7440*/  STG.E.128 desc[UR12][R158.64], R112 ;  /* 0x000000709e007986 */ /* 0x0001e4000c101d0c */
.L_x_4960:
[----:B------:R-:W-:Y:S05]  /*7450*/  BSYNC.RECONVERGENT B0 ;  /* 0x0000000000007941 */ /* 0x000fea0003800200 */
.L_x_4947:
[----:B------:R-:W-:Y:S02]  /*7460*/  UIADD3 UR7, UPT, UPT, UR7, UR18, URZ ;  /* 0x0000001207077290 */ /* 0x000fe4000fffe0ff */
[----:B------:R-:W-:Y:S02]  /*7470*/  UPLOP3.LUT UP1, UPT, UPT, UPT, UP1, 0x40, 0x4 ;  /* 0x000000000004789c */ /* 0x000fe40003f2e810 */
[----:B------:R-:W-:-:S09]  /*7480*/  UISETP.GE.AND UP0, UPT, UR7, UR19, UPT ;  /* 0x000000130700728c */ /* 0x000fd2000bf06270 */
[----:B------:R-:W-:Y:S05]  /*7490*/  BRA.U !UP0, `(.L_x_4961) ;  /* 0xffffff9908187547 */ /* 0x000fea000b83ffff */
[----:B------:R-:W-:Y:S05]  /*74a0*/  EXIT ;  /* 0x000000000000794d */ /* 0x000fea0003800000 */
.L_x_4962:
        /* <DEDUP_REMOVED lines=13> */
.L_x_42313:


//--------------------- .text._ZN10layer_norm13ln_fwd_kernelINS_13Kernel_traitsI6__halfS2_S2_S2_fjLj7168ELj1ELj1ELj4ELj16ENS_18Kernel_traits_baseILj7168ES2_S2_S2_S2_fjLj128EEEEELb0ELb1ELb1ELb1EEEvNS_9FwdParamsE --------------------------
	.section	.text._ZN10layer_norm13ln_fwd_kernelINS_13Kernel_traitsI6__halfS2_S2_S2_fjLj7168ELj1ELj1ELj4ELj16ENS_18Kernel_traits_baseILj7168ES2_S2_S2_S2_fjLj128EEEEELb0ELb1ELb1ELb1EEEvNS_9FwdParamsE,"ax",@progbits
	.align	128
        .global         _ZN10layer_norm13ln_fwd_kernelINS_13Kernel_traitsI6__halfS2_S2_S2_fjLj7168ELj1ELj1ELj4ELj16ENS_18Kernel_traits_baseILj7168ES2_S2_S2_S2_fjLj128EEEEELb0ELb1ELb1ELb1EEEvNS_9FwdParamsE
        .type           _ZN10layer_norm13ln_fwd_kernelINS_13Kernel_traitsI6__halfS2_S2_S2_fjLj7168ELj1ELj1ELj4ELj16ENS_18Kernel_traits_baseILj7168ES2_S2_S2_S2_fjLj128EEEEELb0ELb1ELb1ELb1EEEvNS_9FwdParamsE,@function
        .size           _ZN10layer_norm13ln_fwd_kernelINS_13Kernel_traitsI6__halfS2_S2_S2_fjLj7168ELj1ELj1ELj4ELj16ENS_18Kernel_traits_baseILj7168ES2_S2_S2_S2_fjLj128EEEEELb0ELb1ELb1ELb1EEEvNS_9FwdParamsE,(.L_x_42314 - _ZN10layer_norm13ln_fwd_kernelINS_13Kernel_traitsI6__halfS2_S2_S2_fjLj7168ELj1ELj1ELj4ELj16ENS_18Kernel_traits_baseILj7168ES2_S2_S2_S2_fjLj128EEEEELb0ELb1ELb1ELb1EEEvNS_9FwdParamsE)
        .other          _ZN10layer_norm13ln_fwd_kernelINS_13Kernel_traitsI6__halfS2_S2_S2_fjLj7168ELj1ELj1ELj4ELj16ENS_18Kernel_traits_baseILj7168ES2_S2_S2_S2_fjLj128EEEEELb0ELb1ELb1ELb1EEEvNS_9FwdParamsE,@"STO_CUDA_ENTRY STV_DEFAULT"
_ZN10layer_norm13ln_fwd_kernelINS_13Kernel_traitsI6__halfS2_S2_S2_fjLj7168ELj1ELj1ELj4ELj16ENS_18Kernel_traits_baseILj7168ES2_S2_S2_S2_fjLj128EEEEELb0ELb1ELb1ELb1EEEvNS_9FwdParamsE:
.text._ZN10layer_norm13ln_fwd_kernelINS_13Kernel_traitsI6__halfS2_S2_S2_fjLj7168ELj1ELj1ELj4ELj16ENS_18Kernel_traits_baseILj7168ES2_S2_S2_S2_fjLj128EEEEELb0ELb1ELb1ELb1EEEvNS_9FwdParamsE:
        /* <DEDUP_REMOVED lines=36> */
.L_x_4963:
        /* <DEDUP_REMOVED lines=32> */
.L_x_4964:
        /* <DEDUP_REMOVED lines=11> */
.L_x_4984:
[----:B----4-:R-:W-:-:S06]  /*04f0*/  UIMAD.WIDE UR4, UR7, 0x4, UR8 ;  /* 0x00000004070478a5 */ /* 0x010fcc000f8e0208 */
[----:B-1----:R-:W-:Y:S02]  /*0500*/  MOV R4, UR4 ;  /* 0x0000000400047c02 */ /* 0x002fe40008000f00 */
[----:B------:R-:W-:-:S05]  /*0510*/  MOV R5, UR5 ;  /* 0x0000000500057c02 */ /* 0x000fca0008000f00 */
[----:B------:R-:W4:Y:S01]  /*0520*/  LDG.E R4, desc[UR12][R4.64] ;  /* 0x0000000c04047981 */ /* 0x000f22000c1e1900 */
[----:B0-----:R-:W-:Y:S01]  /*0530*/  HFMA2 R133, -RZ, RZ, 0, 0 ;  /* 0x00000000ff857431 */ /* 0x001fe200000001ff */
        /* <DEDUP_REMOVED lines=16> */
[----:B------:R-:W-:Y:S01]  /*0640*/  ISETP.NE.U32.AND P0, PT, RZ, UR14, PT ;  /* 0x0000000eff007c0c */ /* 0x000fe2000bf05070 */
[----:B------:R-:W-:-:S03]  /*0650*/  UIMAD UR4, UR7, UR19, URZ ;  /* 0x00000013070472a4 */ /* 0x000fc6000f8e02ff */
[----:B------:R-:W-:Y:S01]  /*0660*/  ISETP.NE.AND.EX P0, PT, RZ, UR15, PT, P0 ;  /* 0x0000000fff007c0c */ /* 0x000fe2000bf05300 */
[----:B------:R-:W-:-:S04]  /*0670*/  USHF.R.S32.HI UR5, URZ, 0x1f, UR4 ;  /* 0x0000001fff057899 */ /* 0x000fc80008011404 */
[----:B------:R-:W-:-:S06]  /*0680*/  ULEA.HI UR5, UR5, UR4, URZ, 0x3 ;  /* 0x0000000405057291 */ /* 0x000fcc000f8f18ff */
[----:B------:R-:W-:-:S04]  /*0690*/  MOV R132, UR5 ;  /* 0x0000000500847c02 */ /* 0x000fc80008000f00 */
[----:B------:R-:W-:Y:S02]  /*06a0*/  LEA.HI.SX32 R132, R132, R9, 0x1d ;  /* 0x0000000984847211 */ /* 0x000fe400078feaff */
[----:B----4-:R-:W-:Y:S01]  /*06b0*/  R2UR UR6, R6 ;  /* 0x00000000060672ca */ /* 0x010fe200000e0000 */
[----:B0-----:R-:W-:-:S14]  /*06c0*/  @!P0 BRA `(.L_x_4965) ;  /* 0x0000000400248947 */ /* 0x001fdc0003800000 */
[----:B------:R-:W0:Y:S02]  /*06d0*/  LDC.64 R20, c[0x0][0x3a0] ;  /* 0x0000e800ff147b82 */ /* 0x000e240000000a00 */
[----:B0-----:R-:W-:-:S06]  /*06e0*/  IMAD.WIDE.U32 R20, R132, 0x10, R20 ;  /* 0x0000001084147825 */ /* 0x001fcc00078e0014 */
[----:B------:R-:W4:Y:S01]  /*06f0*/  LDG.E.128 R20, desc[UR12][R20.64] ;  /* 0x0000000c14147981 */ /* 0x000f22000c1e1d00 */
[----:B------:R-:W-:-:S13]  /*0700*/  ISETP.LT.AND P2, PT, RZ, UR18, PT ;  /* 0x00000012ff007c0c */ /* 0x000fda000bf41270 */
[----:B------:R-:W0:Y:S01]  /*0710*/  @P2 LDC R5, c[0x0][0x40c] ;  /* 0x00010300ff052b82 */ /* 0x000e220000000800 */
[--C-:B-----5:R-:W-:Y:S02]  /*0720*/  @P2 HADD2.F32 R2, -RZ, R24.reuse.H1_H1 ;  /* 0x30000018ff022230 */ /* 0x120fe40000004100 */
[----:B------:R-:W-:Y:S02]  /*0730*/  @P2 HADD2.F32 R0, -RZ, R24.H0_H0 ;  /* 0x20000018ff002230 */ /* 0x000fe40000004100 */
[--C-:B------:R-:W-:Y:S02]  /*0740*/  @P2 HADD2.F32 R4, -RZ, R25.reuse.H0_H0 ;  /* 0x20000019ff042230 */ /* 0x100fe40000004100 */
[----:B------:R-:W-:Y:S01]  /*0750*/  @P2 HADD2.F32 R6, -RZ, R25.H1_H1 ;  /* 0x30000019ff062230 */ /* 0x000fe20000004100 */
[----:B------:R-:W1:Y:S08]  /*0760*/  @P2 LDC R3, c[0x0][0x40c] ;  /* 0x00010300ff032b82 */ /* 0x000e700000000800 */
[----:B------:R-:W2:Y:S08]  /*0770*/  @P2 LDC R13, c[0x0][0x40c] ;  /* 0x00010300ff0d2b82 */ /* 0x000eb00000000800 */
[----:B------:R-:W3:Y:S01]  /*0780*/  @P2 LDC R15, c[0x0][0x40c] ;  /* 0x00010300ff0f2b82 */ /* 0x000ee20000000800 */
[----:B0-----:R-:W-:Y:S01]  /*0790*/  @P2 FMUL.FTZ R2, R2, R5 ;  /* 0x0000000502022220 */ /* 0x001fe20000410000 */
[----:B------:R-:W-:-:S06]  /*07a0*/  @P2 HADD2.F32 R5, -RZ, R52.H1_H1 ;  /* 0x30000034ff052230 */ /* 0x000fcc0000004100 */
[----:B------:R-:W0:Y:S01]  /*07b0*/  @P2 LDC R17, c[0x0][0x40c] ;  /* 0x00010300ff112b82 */ /* 0x000e220000000800 */
[----:B-1----:R-:W-:Y:S01]  /*07c0*/  @P2 FMUL.FTZ R0, R0, R3 ;  /* 0x0000000300002220 */ /* 0x002fe20000410000 */
[----:B------:R-:W-:-:S06]  /*07d0*/  @P2 HADD2.F32 R3, -RZ, R52.H0_H0 ;  /* 0x20000034ff032230 */ /* 0x000fcc0000004100 */
[----:B------:R-:W1:Y:S01]  /*07e0*/  @P2 LDC R8, c[0x0][0x40c] ;  /* 0x00010300ff082b82 */ /* 0x000e620000000800 */
[----:B--2---:R-:W-:-:S07]  /*07f0*/  @P2 FMUL.FTZ R4, R4, R13 ;  /* 0x0000000d04042220 */ /* 0x004fce0000410000 */
[----:B------:R-:W2:Y:S01]  /*0800*/  @P2 LDC R19, c[0x0][0x40c] ;  /* 0x00010300ff132b82 */ /* 0x000ea20000000800 */
[----:B---3--:R-:W-:-:S07]  /*0810*/  @P2 FMUL.FTZ R6, R6, R15 ;  /* 0x0000000f06062220 */ /* 0x008fce0000410000 */
[----:B------:R-:W3:Y:S01]  /*0820*/  @P2 LDC R113, c[0x0][0x40c] ;  /* 0x00010300ff712b82 */ /* 0x000ee20000000800 */
[--C-:B----4-:R-:W-:Y:S02]  /*0830*/  @P2 HADD2.F32 R11, -RZ, R20.reuse.H1_H1 ;  /* 0x30000014ff0b2230 */ /* 0x110fe40000004100 */
[--C-:B------:R-:W-:Y:S02]  /*0840*/  @P2 HADD2.F32 R7, -RZ, R20.reuse.H0_H0 ;  /* 0x20000014ff072230 */ /* 0x100fe40000004100 */
[----:B------:R-:W-:Y:S02]  /*0850*/  @!P2 HADD2.F32 R122, -RZ, R20.H1_H1 ;  /* 0x30000014ff7aa230 */ /* 0x000fe40000004100 */
[----:B------:R-:W-:Y:S01]  /*0860*/  @P2 FFMA.FTZ R122, R2, R5, R11 ;  /* 0x00000005027a2223 */ /* 0x000fe2000001000b */
[----:B------:R-:W-:Y:S02]  /*0870*/  @P2 HADD2.F32 R5, -RZ, R53.H1_H1 ;  /* 0x30000035ff052230 */ /* 0x000fe40000004100 */
[----:B------:R-:W-:-:S02]  /*0880*/  @P2 HADD2.F32 R13, -RZ, R21.H1_H1 ;  /* 0x30000015ff0d2230 */ /* 0x000fc40000004100 */
[----:B------:R-:W-:Y:S02]  /*0890*/  @!P2 HADD2.F32 R123, -RZ, R20.H0_H0 ;  /* 0x20000014ff7ba230 */ /* 0x000fe40000004100 */
[----:B------:R-:W-:Y:S01]  /*08a0*/  @P2 FFMA.FTZ R123, R0, R3, R7 ;  /* 0x00000003007b2223 */ /* 0x000fe20000010007 */
[----:B------:R-:W-:Y:S02]  /*08b0*/  @P2 HADD2.F32 R3, -RZ, R53.H0_H0 ;  /* 0x20000035ff032230 */ /* 0x000fe40000004100 */
[--C-:B------:R-:W-:Y:S02]  /*08c0*/  @P2 HADD2.F32 R11, -RZ, R21.reuse.H0_H0 ;  /* 0x20000015ff0b2230 */ /* 0x100fe40000004100 */
[----:B------:R-:W-:Y:S02]  /*08d0*/  @!P2 HADD2.F32 R118, -RZ, R21.H1_H1 ;  /* 0x30000015ff76a230 */ /* 0x000fe40000004100 */
[----:B------:R-:W-:Y:S01]  /*08e0*/  @P2 FFMA.FTZ R118, R6, R5, R13 ;  /* 0x0000000506762223 */ /* 0x000fe2000001000d */
[----:B------:R-:W-:-:S02]  /*08f0*/  @P2 HADD2.F32 R0, -RZ, R26.H0_H0 ;  /* 0x2000001aff002230 */ /* 0x000fc40000004100 */
[--C-:B------:R-:W-:Y:S02]  /*0900*/  @P2 HADD2.F32 R7, -RZ, R27.reuse.H0_H0 ;  /* 0x2000001bff072230 */ /* 0x100fe40000004100 */
[----:B------:R-:W-:Y:S02]  /*0910*/  @P2 HADD2.F32 R2, -RZ, R26.H1_H1 ;  /* 0x3000001aff022230 */ /* 0x000fe40000004100 */
[----:B0-----:R-:W-:Y:S01]  /*0920*/  @P2 FMUL.FTZ R0, R0, R17 ;  /* 0x0000001100002220 */ /* 0x001fe20000410000 */
[----:B------:R-:W-:Y:S02]  /*0930*/  @P2 HADD2.F32 R6, -RZ, R27.H1_H1 ;  /* 0x3000001bff062230 */ /* 0x000fe40000004100 */
[----:B-1----:R-:W-:Y:S01]  /*0940*/  @P2 FMUL.FTZ R7, R7, R8 ;  /* 0x0000000807072220 */ /* 0x002fe20000410000 */
[----:B------:R-:W-:Y:S02]  /*0950*/  @!P2 HADD2.F32 R119, -RZ, R21.H0_H0 ;  /* 0x20000015ff77a230 */ /* 0x000fe40000004100 */
[----:B------:R-:W-:Y:S01]  /*0960*/  @P2 FFMA.FTZ R119, R4, R3, R11 ;  /* 0x0000000304772223 */ /* 0x000fe2000001000b */
[----:B------:R-:W-:-:S02]  /*0970*/  @P2 HADD2.F32 R3, -RZ, R54.H0_H0 ;  /* 0x20000036ff032230 */ /* 0x000fc40000004100 */
[----:B--2---:R-:W-:Y:S01]  /*0980*/  @P2 FMUL.FTZ R2, R2, R19 ;  /* 0x0000001302022220 */ /* 0x004fe20000410000 */
[----:B------:R-:W-:Y:S02]  /*0990*/  @P2 HADD2.F32 R5, -RZ, R54.H1_H1 ;  /* 0x30000036ff052230 */ /* 0x000fe40000004100 */
[----:B---3--:R-:W-:Y:S01]  /*09a0*/  @P2 FMUL.FTZ R6, R6, R113 ;  /* 0x0000007106062220 */ /* 0x008fe20000410000 */
[--C-:B------:R-:W-:Y:S02]  /*09b0*/  @P2 HADD2.F32 R4, -RZ, R55.reuse.H0_H0 ;  /* 0x20000037ff042230 */ /* 0x100fe40000004100 */
[----:B------:R-:W-:Y:S02]  /*09c0*/  @P2 HADD2.F32 R11, -RZ, R55.H1_H1 ;  /* 0x30000037ff0b2230 */ /* 0x000fe40000004100 */
[--C-:B------:R-:W-:Y:S02]  /*09d0*/  @P2 HADD2.F32 R13, -RZ, R22.reuse.H0_H0 ;  /* 0x20000016ff0d2230 */ /* 0x100fe40000004100 */
[----:B------:R-:W-:-:S02]  /*09e0*/  @P2 HADD2.F32 R15, -RZ, R22.H1_H1 ;  /* 0x30000016ff0f2230 */ /* 0x000fc40000004100 */
[--C-:B------:R-:W-:Y:S02]  /*09f0*/  @P2 HADD2.F32 R8, -RZ, R23.reuse.H0_H0 ;  /* 0x20000017ff082230 */ /* 0x100fe40000004100 */
[--C-:B------:R-:W-:Y:S02]  /*0a00*/  @P2 HADD2.F32 R17, -RZ, R23.reuse.H1_H1 ;  /* 0x30000017ff112230 */ /* 0x100fe40000004100 */
[--C-:B------:R-:W-:Y:S02]  /*0a10*/  @!P2 HADD2.F32 R117, -RZ, R22.reuse.H0_H0 ;  /* 0x20000016ff75a230 */ /* 0x100fe40000004100 */
[----:B------:R-:W-:Y:S01]  /*0a20*/  @P2 FFMA.FTZ R117, R0, R3, R13 ;  /* 0x0000000300752223 */ /* 0x000fe2000001000d */
[----:B------:R-:W-:Y:S02]  /*0a30*/  @!P2 HADD2.F32 R116, -RZ, R22.H1_H1 ;  /* 0x30000016ff74a230 */ /* 0x000fe40000004100 */
[----:B------:R-:W-:Y:S01]  /*0a40*/  @P2 FFMA.FTZ R116, R2, R5, R15 ;  /* 0x0000000502742223 */ /* 0x000fe2000001000f */
[----:B------:R-:W-:-:S02]  /*0a50*/  @!P2 HADD2.F32 R19, -RZ, R23.H0_H0 ;  /* 0x20000017ff13a230 */ /* 0x000fc40000004100 */
[----:B------:R-:W-:Y:S01]  /*0a60*/  @P2 FFMA.FTZ R19, R7, R4, R8 ;  /* 0x0000000407132223 */ /* 0x000fe20000010008 */
[----:B------:R-:W-:Y:S02]  /*0a70*/  @!P2 HADD2.F32 R18, -RZ, R23.H1_H1 ;  /* 0x30000017ff12a230 */ /* 0x000fe40000004100 */
[----:B------:R-:W-:Y:S01]  /*0a80*/  @P2 FFMA.FTZ R18, R6, R11, R17 ;  /* 0x0000000b06122223 */ /* 0x000fe20000010011 */
[----:B------:R-:W-:Y:S02]  /*0a90*/  F2FP.F16.F32.PACK_AB R4, RZ, R123 ;  /* 0x0000007bff04723e */ /* 0x000fe400000000ff */
[----:B------:R-:W-:Y:S02]  /*0aa0*/  F2FP.F16.F32.PACK_AB R2, RZ, R122 ;  /* 0x0000007aff02723e */ /* 0x000fe400000000ff */
        /* <DEDUP_REMOVED lines=11> */
.L_x_4965:
[----:B------:R-:W0:Y:S01]  /*0b60*/  @P1 LDC R3, c[0x0][0x40c] ;  /* 0x00010300ff031b82 */ /* 0x000e220000000800 */
[--C-:B-----5:R-:W-:Y:S01]  /*0b70*/  @P1 HADD2.F32 R0, -RZ, R24.reuse.H0_H0 ;  /* 0x20000018ff001230 */ /* 0x120fe20000004100 */
[----:B------:R-:W-:Y:S01]  /*0b80*/  CS2R R122, SRZ ;  /* 0x00000000007a7805 */ /* 0x000fe2000001ff00 */
[----:B------:R-:W-:Y:S01]  /*0b90*/  @P1 HADD2.F32 R2, -RZ, R24.H1_H1 ;  /* 0x30000018ff021230 */ /* 0x000fe20000004100 */
[----:B------:R-:W-:Y:S01]  /*0ba0*/  CS2R R118, SRZ ;  /* 0x0000000000767805 */ /* 0x000fe2000001ff00 */
[----:B------:R-:W-:Y:S01]  /*0bb0*/  @P1 HADD2.F32 R4, -RZ, R25.H0_H0 ;  /* 0x20000019ff041230 */ /* 0x000fe20000004100 */
[----:B------:R-:W-:Y:S01]  /*0bc0*/  CS2R R116, SRZ ;  /* 0x0000000000747805 */ /* 0x000fe2000001ff00 */
[----:B------:R-:W-:Y:S01]  /*0bd0*/  @P1 HADD2.F32 R7, -RZ, R52.H1_H1 ;  /* 0x30000034ff071230 */ /* 0x000fe20000004100 */
[----:B------:R-:W1:Y:S01]  /*0be0*/  @P1 LDC R5, c[0x0][0x40c] ;  /* 0x00010300ff051b82 */ /* 0x000e620000000800 */
[----:B------:R-:W-:-:S07]  /*0bf0*/  CS2R R18, SRZ ;  /* 0x0000000000127805 */ /* 0x000fce000001ff00 */
[----:B------:R-:W4:Y:S08]  /*0c00*/  @P1 LDC R11, c[0x0][0x40c] ;  /* 0x00010300ff0b1b82 */ /* 0x000f300000000800 */
[----:B------:R-:W2:Y:S01]  /*0c10*/  @P1 LDC R6, c[0x0][0x40c] ;  /* 0x00010300ff061b82 */ /* 0x000ea20000000800 */
[----:B0-----:R-:W-:Y:S01]  /*0c20*/  @P1 FMUL.FTZ R0, R0, R3 ;  /* 0x0000000300001220 */ /* 0x001fe20000410000 */
[----:B------:R-:W-:-:S05]  /*0c30*/  @P1 HADD2.F32 R3, -RZ, R52.H0_H0 ;  /* 0x20000034ff031230 */ /* 0x000fca0000004100 */
[----:B------:R-:W-:Y:S01]  /*0c40*/  @P1 FMUL.FTZ R123, R0, R3 ;  /* 0x00000003007b1220 */ /* 0x000fe20000410000 */
[----:B------:R-:W0:Y:S01]  /*0c50*/  @P1 LDC R13, c[0x0][0x40c] ;  /* 0x00010300ff0d1b82 */ /* 0x000e220000000800 */
[----:B-1----:R-:W-:Y:S01]  /*0c60*/  @P1 FMUL.FTZ R2, R2, R5 ;  /* 0x0000000502021220 */ /* 0x002fe20000410000 */
[----:B------:R-:W-:Y:S02]  /*0c70*/  @P1 HADD2.F32 R5, -RZ, R25.H1_H1 ;  /* 0x30000019ff051230 */ /* 0x000fe40000004100 */
[--C-:B------:R-:W-:Y:S02]  /*0c80*/  @P1 HADD2.F32 R3, -RZ, R53.reuse.H0_H0 ;  /* 0x20000035ff031230 */ /* 0x100fe40000004100 */
[----:B------:R-:W-:Y:S01]  /*0c90*/  @P1 FMUL.FTZ R122, R2, R7 ;  /* 0x00000007027a1220 */ /* 0x000fe20000410000 */
[----:B------:R-:W-:Y:S01]  /*0ca0*/  @P1 HADD2.F32 R0, -RZ, R53.H1_H1 ;  /* 0x30000035ff001230 */ /* 0x000fe20000004100 */
[----:B------:R-:W1:Y:S01]  /*0cb0*/  @P1 LDC R15, c[0x0][0x40c] ;  /* 0x00010300ff0f1b82 */ /* 0x000e620000000800 */
[----:B----4-:R-:W-:Y:S01]  /*0cc0*/  @P1 FMUL.FTZ R4, R4, R11 ;  /* 0x0000000b04041220 */ /* 0x010fe20000410000 */
[----:B------:R-:W-:-:S02]  /*0cd0*/  @P1 HADD2.F32 R2, -RZ, R26.H0_H0 ;  /* 0x2000001aff021230 */ /* 0x000fc40000004100 */
[--C-:B------:R-:W-:Y:S02]  /*0ce0*/  @P1 HADD2.F32 R7, -RZ, R27.reuse.H0_H0 ;  /* 0x2000001bff071230 */ /* 0x100fe40000004100 */
[----:B------:R-:W-:Y:S01]  /*0cf0*/  @P1 FMUL.FTZ R119, R4, R3 ;  /* 0x0000000304771220 */ /* 0x000fe20000410000 */
[----:B------:R-:W-:Y:S01]  /*0d00*/  @P1 HADD2.F32 R4, -RZ, R27.H1_H1 ;  /* 0x3000001bff041230 */ /* 0x000fe20000004100 */
[----:B------:R-:W4:Y:S01]  /*0d10*/  @P1 LDC R8, c[0x0][0x40c] ;  /* 0x00010300ff081b82 */ /* 0x000f220000000800 */
[----:B--2---:R-:W-:Y:S01]  /*0d20*/  @P1 FMUL.FTZ R5, R5, R6 ;  /* 0x0000000605051220 */ /* 0x004fe20000410000 */
[----:B------:R-:W-:Y:S02]  /*0d30*/  @P1 HADD2.F32 R6, -RZ, R26.H1_H1 ;  /* 0x3000001aff061230 */ /* 0x000fe40000004100 */
[--C-:B------:R-:W-:Y:S02]  /*0d40*/  @P1 HADD2.F32 R3, -RZ, R54.reuse.H0_H0 ;  /* 0x20000036ff031230 */ /* 0x100fe40000004100 */
[----:B------:R-:W-:Y:S01]  /*0d50*/  @P1 FMUL.FTZ R118, R5, R0 ;  /* 0x0000000005761220 */ /* 0x000fe20000410000 */
[----:B------:R-:W-:Y:S01]  /*0d60*/  @P1 HADD2.F32 R5, -RZ, R54.H1_H1 ;  /* 0x30000036ff051230 */ /* 0x000fe20000004100 */
[----:B------:R-:W2:Y:S01]  /*0d70*/  @P1 LDC R17, c[0x0][0x40c] ;  /* 0x00010300ff111b82 */ /* 0x000ea20000000800 */
[----:B------:R-:W-:-:S02]  /*0d80*/  @P1 HADD2.F32 R0, -RZ, R55.H0_H0 ;  /* 0x20000037ff001230 */ /* 0x000fc40000004100 */
[----:B0-----:R-:W-:Y:S01]  /*0d90*/  @P1 FMUL.FTZ R2, R2, R13 ;  /* 0x0000000d02021220 */ /* 0x001fe20000410000 */
[----:B------:R-:W-:-:S03]  /*0da0*/  @P1 HADD2.F32 R11, -RZ, R55.H1_H1 ;  /* 0x30000037ff0b1230 */ /* 0x000fc60000004100 */
[----:B------:R-:W-:Y:S01]  /*0db0*/  @P1 FMUL.FTZ R117, R2, R3 ;  /* 0x0000000302751220 */ /* 0x000fe20000410000 */
[----:B------:R-:W-:Y:S01]  /*0dc0*/  F2FP.F16.F32.PACK_AB R2, RZ, R122 ;  /* 0x0000007aff02723e */ /* 0x000fe200000000ff */
[----:B-1----:R-:W-:-:S04]  /*0dd0*/  @P1 FMUL.FTZ R6, R6, R15 ;  /* 0x0000000f06061220 */ /* 0x002fc80000410000 */
[----:B------:R-:W-:Y:S01]  /*0de0*/  @P1 FMUL.FTZ R116, R6, R5 ;  /* 0x0000000506741220 */ /* 0x000fe20000410000 */
[----:B------:R-:W-:Y:S02]  /*0df0*/  F2FP.F16.F32.PACK_AB R5, RZ, R119 ;  /* 0x00000077ff05723e */ /* 0x000fe400000000ff */
[----:B------:R-:W-:Y:S01]  /*0e00*/  F2FP.F16.F32.PACK_AB R6, RZ, R117 ;  /* 0x00000075ff06723e */ /* 0x000fe200000000ff */
[----:B----4-:R-:W-:Y:S01]  /*0e10*/  @P1 FMUL.FTZ R7, R7, R8 ;  /* 0x0000000807071220 */ /* 0x010fe20000410000 */
[----:B------:R-:W-:-:S03]  /*0e20*/  F2FP.F16.F32.PACK_AB R3, RZ, R116 ;  /* 0x00000074ff03723e */ /* 0x000fc600000000ff */
[----:B------:R-:W-:Y:S01]  /*0e30*/  @P1 FMUL.FTZ R19, R7, R0 ;  /* 0x0000000007131220 */ /* 0x000fe20000410000 */
[----:B------:R-:W-:Y:S02]  /*0e40*/  F2FP.F16.F32.PACK_AB R0, RZ, R118 ;  /* 0x00000076ff00723e */ /* 0x000fe400000000ff */
[----:B------:R-:W-:Y:S01]  /*0e50*/  PRMT R6, R6, 0x5410, R3 ;  /* 0x0000541006067816 */ /* 0x000fe20000000003 */
[----:B--2---:R-:W-:Y:S01]  /*0e60*/  @P1 FMUL.FTZ R4, R4, R17 ;  /* 0x0000001104041220 */ /* 0x004fe20000410000 */
[----:B------:R-:W-:Y:S02]  /*0e70*/  F2FP.F16.F32.PACK_AB R7, RZ, R19 ;  /* 0x00000013ff07723e */ /* 0x000fe400000000ff */
[----:B------:R-:W-:Y:S01]  /*0e80*/  PRMT R5, R5, 0x5410, R0 ;  /* 0x0000541005057816 */ /* 0x000fe20000000000 */
[----:B------:R-:W-:Y:S01]  /*0e90*/  @P1 FMUL.FTZ R18, R4, R11 ;  /* 0x0000000b04121220 */ /* 0x000fe20000410000 */
[----:B------:R-:W-:-:S04]  /*0ea0*/  F2FP.F16.F32.PACK_AB R4, RZ, R123 ;  /* 0x0000007bff04723e */ /* 0x000fc800000000ff */
[----:B------:R-:W-:Y:S02]  /*0eb0*/  F2FP.F16.F32.PACK_AB R8, RZ, R18 ;  /* 0x00000012ff08723e */ /* 0x000fe400000000ff */
[----:B------:R-:W-:Y:S02]  /*0ec0*/  PRMT R4, R4, 0x5410, R2 ;  /* 0x0000541004047816 */ /* 0x000fe40000000002 */
[----:B------:R-:W-:-:S07]  /*0ed0*/  PRMT R7, R7, 0x5410, R8 ;  /* 0x0000541007077816 */ /* 0x000fce0000000008 */
.L_x_4966:
[----:B------:R-:W0:Y:S01]  /*0ee0*/  LDC.64 R120, c[0x0][0x3a8] ;  /* 0x0000ea00ff787b82 */ /* 0x000e220000000a00 */
[----:B------:R-:W-:Y:S02]  /*0ef0*/  @P1 IADD3 R17, PT, PT, R133, 0x80, RZ ;  /* 0x0000008085111810 */ /* 0x000fe40007ffe0ff */
[----:B------:R-:W-:-:S05]  /*0f00*/  IADD3 R11, PT, PT, R132, 0x80, RZ ;  /* 0x00000080840b7810 */ /* 0x000fca0007ffe0ff */
[----:B------:R-:W1:Y:S08]  /*0f10*/  @P1 LDC.64 R12, c[0x0][0x390] ;  /* 0x0000e400ff0c1b82 */ /* 0x000e700000000a00 */
[----:B------:R-:W2:Y:S01]  /*0f20*/  @P0 LDC.64 R14, c[0x0][0x3a0] ;  /* 0x0000e800ff0e0b82 */ /* 0x000ea20000000a00 */
[----:B0-----:R-:W-:-:S05]  /*0f30*/  IMAD.WIDE.U32 R2, R132, 0x10, R120 ;  /* 0x0000001084027825 */ /* 0x001fca00078e0078 */
[----:B------:R0:W-:Y:S01]  /*0f40*/  STG.E.128 desc[UR12][R2.64], R4 ;  /* 0x0000000402007986 */ /* 0x0001e2000c101d0c */
[----:B-1----:R-:W-:-:S05]  /*0f50*/  @P1 IMAD.WIDE.U32 R12, R17, 0x10, R12 ;  /* 0x00000010110c1825 */ /* 0x002fca00078e000c */
[----:B------:R0:W5:Y:S01]  /*0f60*/  @P1 LDG.E.128 R24, desc[UR12][R12.64] ;  /* 0x0000000c0c181981 */ /* 0x000162000c1e1d00 */
[----:B--2---:R-:W-:-:S05]  /*0f70*/  @P0 IMAD.WIDE.U32 R14, R11, 0x10, R14 ;  /* 0x000000100b0e0825 */ /* 0x004fca00078e000e */
[----:B------:R0:W5:Y:S01]  /*0f80*/  @P0 LDG.E.128 R20, desc[UR12][R14.64] ;  /* 0x0000000c0e140981 */ /* 0x000162000c1e1d00 */
[----:B------:R-:W-:Y:S05]  /*0f90*/  @!P0 BRA `(.L_x_4967) ;  /* 0x0000000000f88947 */ /* 0x000fea0003800000 */
[----:B------:R-:W-:Y:S01]  /*0fa0*/  ISETP.LT.AND P2, PT, RZ, UR18, PT ;  /* 0x00000012ff007c0c */ /* 0x000fe2000bf41270 */
[--C-:B-----5:R-:W-:Y:S02]  /*0fb0*/  HADD2.F32 R8, -RZ, R20.reuse.H0_H0 ;  /* 0x20000014ff087230 */ /* 0x120fe40000004100 */
[----:B0-----:R-:W-:Y:S02]  /*0fc0*/  HADD2.F32 R7, -RZ, R20.H1_H1 ;  /* 0x30000014ff077230 */ /* 0x001fe40000004100 */
[----:B------:R-:W-:-:S08]  /*0fd0*/  HADD2.F32 R6, -RZ, R21.H0_H0 ;  /* 0x20000015ff067230 */ /* 0x000fd00000004100 */
[----:B------:R-:W0:Y:S01]  /*0fe0*/  @P2 LDC R3, c[0x0][0x40c] ;  /* 0x00010300ff032b82 */ /* 0x000e220000000800 */
[--C-:B------:R-:W-:Y:S02]  /*0ff0*/  @P2 HADD2.F32 R0, -RZ, R24.reuse.H0_H0 ;  /* 0x20000018ff002230 */ /* 0x100fe40000004100 */
[----:B------:R-:W-:Y:S02]  /*1000*/  @P2 HADD2.F32 R2, -RZ, R24.H1_H1 ;  /* 0x30000018ff022230 */ /* 0x000fe40000004100 */
[----:B------:R-:W-:Y:S02]  /*1010*/  @P2 HADD2.F32 R12, -RZ, R26.H1_H1 ;  /* 0x3000001aff0c2230 */ /* 0x000fe40000004100 */
[----:B------:R-:W-:Y:S01]  /*1020*/  @P2 HADD2.F32 R14, -RZ, R51.H1_H1 ;  /* 0x30000033ff0e2230 */ /* 0x000fe20000004100 */
[----:B------:R-:W1:Y:S08]  /*1030*/  @P2 LDC R5, c[0x0][0x40c] ;  /* 0x00010300ff052b82 */ /* 0x000e700000000800 */
[----:B------:R-:W2:Y:S08]  /*1040*/  @P2 LDC R13, c[0x0][0x40c] ;  /* 0x00010300ff0d2b82 */ /* 0x000eb00000000800 */
[----:B------:R-:W4:Y:S01]  /*1050*/  @P2 LDC R10, c[0x0][0x40c] ;  /* 0x00010300ff0a2b82 */ /* 0x000f220000000800 */
[----:B0-----:R-:W-:Y:S01]  /*1060*/  @P2 FMUL.FTZ R3, R0, R3 ;  /* 0x0000000300032220 */ /* 0x001fe20000410000 */
[----:B------:R-:W-:-:S05]  /*1070*/  @P2 HADD2.F32 R0, -RZ, R48.H0_H0 ;  /* 0x20000030ff002230 */ /* 0x000fca0000004100 */
[----:B------:R-:W-:Y:S01]  /*1080*/  @P2 FFMA.FTZ R8, R3, R0, R8 ;  /* 0x0000000003082223 */ /* 0x000fe20000010008 */
[----:B------:R-:W0:Y:S01]  /*1090*/  @P2 LDC R17, c[0x0][0x40c] ;  /* 0x00010300ff112b82 */ /* 0x000e220000000800 */
[----:B-1----:R-:W-:Y:S01]  /*10a0*/  @P2 FMUL.FTZ R4, R2, R5 ;  /* 0x0000000502042220 */ /* 0x002fe20000410000 */
[----:B------:R-:W-:Y:S02]  /*10b0*/  @P2 HADD2.F32 R2, -RZ, R48.H1_H1 ;  /* 0x30000030ff022230 */ /* 0x000fe40000004100 */
[--C-:B------:R-:W-:Y:S02]  /*10c0*/  @P2 HADD2.F32 R0, -RZ, R25.reuse.H1_H1 ;  /* 0x30000019ff002230 */ /* 0x100fe40000004100 */
[----:B------:R-:W-:Y:S02]  /*10d0*/  @P2 HADD2.F32 R5, -RZ, R25.H0_H0 ;  /* 0x20000019ff052230 */ /* 0x000fe40000004100 */
[----:B------:R-:W-:Y:S01]  /*10e0*/  @P2 FFMA.FTZ R7, R4, R2, R7 ;  /* 0x0000000204072223 */ /* 0x000fe20000010007 */
[----:B------:R-:W1:Y:S01]  /*10f0*/  @P2 LDC R15, c[0x0][0x40c] ;  /* 0x00010300ff0f2b82 */ /* 0x000e620000000800 */
[----:B--2---:R-:W-:Y:S01]  /*1100*/  @P2 FMUL.FTZ R4, R0, R13 ;  /* 0x0000000d00042220 */ /* 0x004fe20000410000 */
[----:B------:R-:W-:-:S02]  /*1110*/  @P2 HADD2.F32 R0, -RZ, R49.H0_H0 ;  /* 0x20000031ff002230 */ /* 0x000fc40000004100 */
[----:B------:R-:W-:Y:S02]  /*1120*/  @P2 HADD2.F32 R2, -RZ, R49.H1_H1 ;  /* 0x30000031ff022230 */ /* 0x000fe40000004100 */
[----:B------:R-:W-:Y:S02]  /*1130*/  @P2 HADD2.F32 R13, -RZ, R51.H0_H0 ;  /* 0x20000033ff0d2230 */ /* 0x000fe40000004100 */
[----:B------:R-:W2:Y:S01]  /*1140*/  @P2 LDC R113, c[0x0][0x40c] ;  /* 0x00010300ff712b82 */ /* 0x000ea20000000800 */
[----:B----4-:R-:W-:Y:S01]  /*1150*/  @P2 FMUL.FTZ R3, R5, R10 ;  /* 0x0000000a05032220 */ /* 0x010fe20000410000 */
[----:B------:R-:W-:Y:S02]  /*1160*/  HADD2.F32 R5, -RZ, R21.H1_H1 ;  /* 0x30000015ff057230 */ /* 0x000fe40000004100 */
[----:B------:R-:W-:Y:S02]  /*1170*/  @P2 HADD2.F32 R10, -RZ, R26.H0_H0 ;  /* 0x2000001aff0a2230 */ /* 0x000fe40000004100 */
[----:B------:R-:W-:Y:S01]  /*1180*/  @P2 FFMA.FTZ R6, R3, R0, R6 ;  /* 0x0000000003062223 */ /* 0x000fe20000010006 */
[----:B------:R-:W-:-:S02]  /*1190*/  @P2 HADD2.F32 R0, -RZ, R27.H0_H0 ;  /* 0x2000001bff002230 */ /* 0x000fc40000004100 */
[----:B------:R-:W-:Y:S01]  /*11a0*/  @P2 FFMA.FTZ R5, R4, R2, R5 ;  /* 0x0000000204052223 */ /* 0x000fe20000010005 */
[----:B------:R-:W4:Y:S01]  /*11b0*/  @P2 LDC R112, c[0x0][0x40c] ;  /* 0x00010300ff702b82 */ /* 0x000f220000000800 */
[----:B0-----:R-:W-:Y:S01]  /*11c0*/  @P2 FMUL.FTZ R16, R12, R17 ;  /* 0x000000110c102220 */ /* 0x001fe20000410000 */
[----:B------:R-:W-:Y:S02]  /*11d0*/  @P2 HADD2.F32 R17, -RZ, R27.H1_H1 ;  /* 0x3000001bff112230 */ /* 0x000fe40000004100 */
[--C-:B------:R-:W-:Y:S02]  /*11e0*/  HADD2.F32 R4, -RZ, R22.reuse.H0_H0 ;  /* 0x20000016ff047230 */ /* 0x100fe40000004100 */
[----:B------:R-:W-:Y:S02]  /*11f0*/  HADD2.F32 R3, -RZ, R22.H1_H1 ;  /* 0x30000016ff037230 */ /* 0x000fe40000004100 */
[----:B-1----:R-:W-:Y:S01]  /*1200*/  @P2 FMUL.FTZ R15, R10, R15 ;  /* 0x0000000f0a0f2220 */ /* 0x002fe20000410000 */
[----:B------:R-:W-:-:S02]  /*1210*/  HADD2.F32 R2, -RZ, R23.H0_H0 ;  /* 0x20000017ff027230 */ /* 0x000fc40000004100 */
[--C-:B------:R-:W-:Y:S02]  /*1220*/  @P2 HADD2.F32 R10, -RZ, R50.reuse.H0_H0 ;  /* 0x20000032ff0a2230 */ /* 0x100fe40000004100 */
[----:B------:R-:W-:Y:S02]  /*1230*/  @P2 HADD2.F32 R12, -RZ, R50.H1_H1 ;  /* 0x30000032ff0c2230 */ /* 0x000fe40000004100 */
[----:B--2---:R-:W-:Y:S01]  /*1240*/  @P2 FMUL.FTZ R113, R0, R113 ;  /* 0x0000007100712220 */ /* 0x004fe20000410000 */
[----:B------:R-:W-:Y:S02]  /*1250*/  HADD2.F32 R0, -RZ, R23.H1_H1 ;  /* 0x30000017ff007230 */ /* 0x000fe40000004100 */
[----:B------:R-:W-:Y:S01]  /*1260*/  @P2 FFMA.FTZ R4, R15, R10, R4 ;  /* 0x0000000a0f042223 */ /* 0x000fe20000010004 */
[----:B------:R-:W-:Y:S01]  /*1270*/  @P2 FFMA.FTZ R3, R16, R12, R3 ;  /* 0x0000000c10032223 */ /* 0x000fe20000010003 */
[----:B------:R-:W-:Y:S01]  /*1280*/  @P2 FFMA.FTZ R2, R113, R13, R2 ;  /* 0x0000000d71022223 */ /* 0x000fe20000010002 */
[----:B------:R-:W-:-:S02]  /*1290*/  F2FP.F16.F32.PACK_AB R13, RZ, R6 ;  /* 0x00000006ff0d723e */ /* 0x000fc400000000ff */
[----:B------:R-:W-:Y:S01]  /*12a0*/  F2FP.F16.F32.PACK_AB R12, RZ, R8 ;  /* 0x00000008ff0c723e */ /* 0x000fe200000000ff */
[----:B----4-:R-:W-:Y:S01]  /*12b0*/  @P2 FMUL.FTZ R17, R17, R112 ;  /* 0x0000007011112220 */ /* 0x010fe20000410000 */
[----:B------:R-:W-:Y:S02]  /*12c0*/  F2FP.F16.F32.PACK_AB R10, RZ, R7 ;  /* 0x00000007ff0a723e */ /* 0x000fe400000000ff */
[----:B------:R-:W-:Y:S01]  /*12d0*/  F2FP.F16.F32.PACK_AB R16, RZ, R4 ;  /* 0x00000004ff10723e */ /* 0x000fe200000000ff */
[----:B------:R-:W-:Y:S01]  /*12e0*/  @P2 FFMA.FTZ R0, R17, R14, R0 ;  /* 0x0000000e11002223 */ /* 0x000fe20000010000 */
[----:B------:R-:W-:Y:S02]  /*12f0*/  F2FP.F16.F32.PACK_AB R14, RZ, R5 ;  /* 0x00000005ff0e723e */ /* 0x000fe400000000ff */
[----:B------:R-:W-:Y:S02]  /*1300*/  F2FP.F16.F32.PACK_AB R17, RZ, R3 ;  /* 0x00000003ff11723e */ /* 0x000fe400000000ff */
[----:B------:R-:W-:-:S02]  /*1310*/  F2FP.F16.F32.PACK_AB R112, RZ, R2 ;  /* 0x00000002ff70723e */ /* 0x000fc400000000ff */
[----:B------:R-:W-:Y:S02]  /*1320*/  F2FP.F16.F32.PACK_AB R15, RZ, R0 ;  /* 0x00000000ff0f723e */ /* 0x000fe400000000ff */
[----:B------:R-:W-:Y:S02]  /*1330*/  PRMT R13, R13, 0x5410, R14 ;  /* 0x000054100d0d7816 */ /* 0x000fe4000000000e */
[----:B------:R-:W-:Y:S02]  /*1340*/  PRMT R12, R12, 0x5410, R10 ;  /* 0x000054100c0c7816 */ /* 0x000fe4000000000a */
[----:B------:R-:W-:Y:S02]  /*1350*/  PRMT R14, R16, 0x5410, R17 ;  /* 0x00005410100e7816 */ /* 0x000fe40000000011 */
[----:B------:R-:W-:Y:S01]  /*1360*/  PRMT R15, R112, 0x5410, R15 ;  /* 0x00005410700f7816 */ /* 0x000fe2000000000f */
[----:B------:R-:W-:Y:S06]  /*1370*/  BRA `(.L_x_4968) ;  /* 0x0000000000ec7947 */ /* 0x000fec0003800000 */
.L_x_4967:
[----:B0-----:R-:W0:Y:S01]  /*1380*/  @P1 LDC R3, c[0x0][0x40c] ;  /* 0x00010300ff031b82 */ /* 0x001e220000000800 */
[--C-:B-----5:R-:W-:Y:S02]  /*1390*/  @P1 HADD2.F32 R0, -RZ, R24.reuse.H0_H0 ;  /* 0x20000018ff001230 */ /* 0x120fe40000004100 */
[----:B------:R-:W-:Y:S02]  /*13a0*/  HFMA2 R7, -RZ, RZ, 0, 0 ;  /* 0x00000000ff077431 */ /* 0x000fe400000001ff */
[----:B------:R-:W-:Y:S01]  /*13b0*/  @P1 HADD2.F32 R2, -RZ, R24.H1_H1 ;  /* 0x30000018ff021230 */ /* 0x000fe20000004100 */
[----:B------:R-:W-:Y:S01]  /*13c0*/  MOV R8, RZ ;  /* 0x000000ff00087202 */ /* 0x000fe20000000f00 */
[----:B------:R-:W-:Y:S02]  /*13d0*/  @P1 HADD2.F32 R13, -RZ, R48.H1_H1 ;  /* 0x30000030ff0d1230 */ /* 0x000fe40000004100 */
[----:B------:R-:W-:Y:S01]  /*13e0*/  @P1 HADD2.F32 R4, -RZ, R25.H0_H0 ;  /* 0x20000019ff041230 */ /* 0x000fe20000004100 */
[----:B------:R-:W1:Y:S01]  /*13f0*/  @P1 LDC R5, c[0x0][0x40c] ;  /* 0x00010300ff051b82 */ /* 0x000e620000000800 */
[----:B------:R-:W-:-:S02]  /*1400*/  @P1 HADD2.F32 R10, -RZ, R26.H1_H1 ;  /* 0x3000001aff0a1230 */ /* 0x000fc40000004100 */
[----:B------:R-:W-:Y:S02]  /*1410*/  @P1 HADD2.F32 R12, -RZ, R27.H0_H0 ;  /* 0x2000001bff0c1230 */ /* 0x000fe40000004100 */
[--C-:B------:R-:W-:Y:S02]  /*1420*/  @P1 HADD2.F32 R14, -RZ, R51.reuse.H0_H0 ;  /* 0x20000033ff0e1230 */ /* 0x100fe40000004100 */
[----:B------:R-:W-:Y:S01]  /*1430*/  @P1 HADD2.F32 R112, -RZ, R51.H1_H1 ;  /* 0x30000033ff701230 */ /* 0x000fe20000004100 */
[----:B------:R-:W2:Y:S08]  /*1440*/  @P1 LDC R6, c[0x0][0x40c] ;  /* 0x00010300ff061b82 */ /* 0x000eb00000000800 */
[----:B------:R-:W4:Y:S01]  /*1450*/  @P1 LDC R15, c[0x0][0x40c] ;  /* 0x00010300ff0f1b82 */ /* 0x000f220000000800 */
        /* <DEDUP_REMOVED lines=10> */
[----:B--2---:R-:W-:Y:S01]  /*1500*/  @P1 FMUL.FTZ R0, R5, R6 ;  /* 0x0000000605001220 */ /* 0x004fe20000410000 */
[----:B------:R-:W-:-:S02]  /*1510*/  HFMA2 R5, -RZ, RZ, 0, 0 ;  /* 0x00000000ff057431 */ /* 0x000fc400000001ff */
[----:B------:R-:W-:Y:S01]  /*1520*/  @P1 HADD2.F32 R2, -RZ, R26.H0_H0 ;  /* 0x2000001aff021230 */ /* 0x000fe20000004100 */
[----:B------:R-:W-:-:S03]  /*1530*/  MOV R6, RZ ;  /* 0x000000ff00067202 */ /* 0x000fc60000000f00 */
[----:B------:R-:W2:Y:S01]  /*1540*/  @P1 LDC R17, c[0x0][0x40c] ;  /* 0x00010300ff111b82 */ /* 0x000ea20000000800 */
[----:B------:R-:W-:Y:S01]  /*1550*/  @P1 FMUL.FTZ R5, R0, R13 ;  /* 0x0000000d00051220 */ /* 0x000fe20000410000 */
[----:B------:R-:W-:Y:S02]  /*1560*/  @P1 HADD2.F32 R13, -RZ, R27.H1_H1 ;  /* 0x3000001bff0d1230 */ /* 0x000fe40000004100 */
[----:B----4-:R-:W-:Y:S01]  /*1570*/  @P1 FMUL.FTZ R4, R4, R15 ;  /* 0x0000000f04041220 */ /* 0x010fe20000410000 */
[----:B------:R-:W-:-:S03]  /*1580*/  HFMA2 R0, -RZ, RZ, 0, 0 ;  /* 0x00000000ff007431 */ /* 0x000fc600000001ff */
[----:B------:R-:W-:Y:S01]  /*1590*/  @P1 FMUL.FTZ R6, R4, R3 ;  /* 0x0000000304061220 */ /* 0x000fe20000410000 */
[----:B------:R-:W4:Y:S01]  /*15a0*/  @P1 LDC R16, c[0x0][0x40c] ;  /* 0x00010300ff101b82 */ /* 0x000f220000000800 */
[----:B0-----:R-:W-:Y:S01]  /*15b0*/  @P1 FMUL.FTZ R113, R10, R113 ;  /* 0x000000710a711220 */ /* 0x001fe20000410000 */
[--C-:B------:R-:W-:Y:S01]  /*15c0*/  @P1 HADD2.F32 R10, -RZ, R50.reuse.H0_H0 ;  /* 0x20000032ff0a1230 */ /* 0x100fe20000004100 */
[----:B------:R-:W-:Y:S01]  /*15d0*/  MOV R4, RZ ;  /* 0x000000ff00047202 */ /* 0x000fe20000000f00 */
[----:B-1----:R-:W-:Y:S01]  /*15e0*/  @P1 FMUL.FTZ R115, R12, R115 ;  /* 0x000000730c731220 */ /* 0x002fe20000410000 */
[----:B------:R-:W-:Y:S02]  /*15f0*/  @P1 HADD2.F32 R12, -RZ, R50.H1_H1 ;  /* 0x30000032ff0c1230 */ /* 0x000fe40000004100 */
[----:B--2---:R-:W-:Y:S01]  /*1600*/  @P1 FMUL.FTZ R17, R2, R17 ;  /* 0x0000001102111220 */ /* 0x004fe20000410000 */
[----:B------:R-:W-:Y:S02]  /*1610*/  CS2R R2, SRZ ;  /* 0x0000000000027805 */ /* 0x000fe4000001ff00 */
[----:B------:R-:W-:Y:S01]  /*1620*/  @P1 FMUL.FTZ R3, R113, R12 ;  /* 0x0000000c71031220 */ /* 0x000fe20000410000 */
[----:B------:R-:W-:Y:S01]  /*1630*/  @P1 FMUL.FTZ R4, R17, R10 ;  /* 0x0000000a11041220 */ /* 0x000fe20000410000 */
[----:B------:R-:W-:Y:S01]  /*1640*/  @P1 FMUL.FTZ R2, R115, R14 ;  /* 0x0000000e73021220 */ /* 0x000fe20000410000 */
[----:B------:R-:W-:Y:S01]  /*1650*/  F2FP.F16.F32.PACK_AB R14, RZ, R5 ;  /* 0x00000005ff0e723e */ /* 0x000fe200000000ff */
[----:B----4-:R-:W-:-:S02]  /*1660*/  @P1 FMUL.FTZ R13, R13, R16 ;  /* 0x000000100d0d1220 */ /* 0x010fc40000410000 */
[----:B------:R-:W-:Y:S02]  /*1670*/  F2FP.F16.F32.PACK_AB R15, RZ, R4 ;  /* 0x00000004ff0f723e */ /* 0x000fe400000000ff */
[----:B------:R-:W-:Y:S01]  /*1680*/  F2FP.F16.F32.PACK_AB R16, RZ, R3 ;  /* 0x00000003ff10723e */ /* 0x000fe200000000ff */
[----:B------:R-:W-:Y:S01]  /*1690*/  @P1 FMUL.FTZ R0, R13, R112 ;  /* 0x000000700d001220 */ /* 0x000fe20000410000 */
[----:B------:R-:W-:Y:S02]  /*16a0*/  F2FP.F16.F32.PACK_AB R13, RZ, R6 ;  /* 0x00000006ff0d723e */ /* 0x000fe400000000ff */
[----:B------:R-:W-:Y:S02]  /*16b0*/  F2FP.F16.F32.PACK_AB R12, RZ, R8 ;  /* 0x00000008ff0c723e */ /* 0x000fe400000000ff */
[----:B------:R-:W-:Y:S02]  /*16c0*/  F2FP.F16.F32.PACK_AB R10, RZ, R7 ;  /* 0x00000007ff0a723e */ /* 0x000fe400000000ff */
[----:B------:R-:W-:-:S02]  /*16d0*/  F2FP.F16.F32.PACK_AB R17, RZ, R2 ;  /* 0x00000002ff11723e */ /* 0x000fc400000000ff */
[----:B------:R-:W-:Y:S02]  /*16e0*/  F2FP.F16.F32.PACK_AB R112, RZ, R0 ;  /* 0x00000000ff70723e */ /* 0x000fe400000000ff */
[----:B------:R-:W-:Y:S02]  /*16f0*/  PRMT R13, R13, 0x5410, R14 ;  /* 0x000054100d0d7816 */ /* 0x000fe4000000000e */
[----:B------:R-:W-:Y:S02]  /*1700*/  PRMT R14, R15, 0x5410, R16 ;  /* 0x000054100f0e7816 */ /* 0x000fe40000000010 */
[----:B------:R-:W-:Y:S02]  /*1710*/  PRMT R12, R12, 0x5410, R10 ;  /* 0x000054100c0c7816 */ /* 0x000fe4000000000a */
[----:B------:R-:W-:-:S07]  /*1720*/  PRMT R15, R17, 0x5410, R112 ;  /* 0x00005410110f7816 */ /* 0x000fce0000000070 */
.L_x_4968:
[----:B------:R-:W0:Y:S01]  /*1730*/  @P1 LDC.64 R16, c[0x0][0x390] ;  /* 0x0000e400ff101b82 */ /* 0x000e220000000a00 */
[----:B------:R-:W-:Y:S01]  /*1740*/  @P1 IADD3 R115, PT, PT, R133, 0x100, RZ ;  /* 0x0000010085731810 */ /* 0x000fe20007ffe0ff */
[----:B------:R-:W-:Y:S01]  /*1750*/  IMAD.WIDE.U32 R10, R11, 0x10, R120 ;  /* 0x000000100b0a7825 */ /* 0x000fe200078e0078 */
[----:B------:R-:W-:-:S04]  /*1760*/  IADD3 R127, PT, PT, R132, 0x100, RZ ;  /* 0x00000100847f7810 */ /* 0x000fc80007ffe0ff */
[----:B------:R1:W-:Y:S01]  /*1770*/  STG.E.128 desc[UR12][R10.64], R12 ;  /* 0x0000000c0a007986 */ /* 0x0003e2000c101d0c */
[----:B------:R-:W2:Y:S01]  /*1780*/  @P0 LDC.64 R112, c[0x0][0x3a0] ;  /* 0x0000e800ff700b82 */ /* 0x000ea20000000a00 */
[----:B0-----:R-:W-:-:S05]  /*1790*/  @P1 IMAD.WIDE.U32 R16, R115, 0x10, R16 ;  /* 0x0000001073101825 */ /* 0x001fca00078e0010 */
[----:B------:R1:W5:Y:S01]  /*17a0*/  @P1 LDG.E.128 R24, desc[UR12][R16.64] ;  /* 0x0000000c10181981 */ /* 0x000362000c1e1d00 */
[----:B--2---:R-:W-:-:S05]  /*17b0*/  @P0 IMAD.WIDE.U32 R112, R127, 0x10, R112 ;  /* 0x000000107f700825 */ /* 0x004fca00078e0070 */
[----:B------:R1:W5:Y:S01]  /*17c0*/  @P0 LDG.E.128 R20, desc[UR12][R112.64] ;  /* 0x0000000c70140981 */ /* 0x000362000c1e1d00 */
[----:B------:R-:W-:Y:S05]  /*17d0*/  @!P0 BRA `(.L_x_4969) ;  /* 0x0000000000f88947 */ /* 0x000fea0003800000 */
[----:B------:R-:W-:Y:S01]  /*17e0*/  ISETP.LT.AND P2, PT, RZ, UR18, PT ;  /* 0x00000012ff007c0c */ /* 0x000fe2000bf41270 */
[--C-:B-1---5:R-:W-:Y:S02]  /*17f0*/  HADD2.F32 R17, -RZ, R20.reuse.H0_H0 ;  /* 0x20000014ff117230 */ /* 0x122fe40000004100 */
[----:B------:R-:W-:Y:S02]  /*1800*/  HADD2.F32 R16, -RZ, R20.H1_H1 ;  /* 0x30000014ff107230 */ /* 0x000fe40000004100 */
[----:B------:R-:W-:-:S08]  /*1810*/  HADD2.F32 R15, -RZ, R21.H0_H0 ;  /* 0x20000015ff0f7230 */ /* 0x000fd00000004100 */
[----:B------:R-:W0:Y:S01]  /*1820*/  @P2 LDC R11, c[0x0][0x40c] ;  /* 0x00010300ff0b2b82 */ /* 0x000e220000000800 */
[--C-:B------:R-:W-:Y:S02]  /*1830*/  @P2 HADD2.F32 R10, -RZ, R24.reuse.H0_H0 ;  /* 0x20000018ff0a2230 */ /* 0x100fe40000004100 */
[----:B------:R-:W-:Y:S02]  /*1840*/  @P2 HADD2.F32 R13, -RZ, R24.H1_H1 ;  /* 0x30000018ff0d2230 */ /* 0x000fe40000004100 */
[----:B------:R-:W-:-:S03]  /*1850*/  @P2 HADD2.F32 R128, -RZ, R27.H1_H1 ;  /* 0x3000001bff802230 */ /* 0x000fc60000004100 */
[----:B------:R-:W1:Y:S08]  /*1860*/  @P2 LDC R14, c[0x0][0x40c] ;  /* 0x00010300ff0e2b82 */ /* 0x000e700000000800 */
[----:B------:R-:W2:Y:S08]  /*1870*/  @P2 LDC R115, c[0x0][0x40c] ;  /* 0x00010300ff732b82 */ /* 0x000eb00000000800 */
[----:B------:R-:W4:Y:S01]  /*1880*/  @P2 LDC R113, c[0x0][0x40c] ;  /* 0x00010300ff712b82 */ /* 0x000f220000000800 */
[----:B0-----:R-:W-:Y:S01]  /*1890*/  @P2 FMUL.FTZ R12, R10, R11 ;  /* 0x0000000b0a0c2220 */ /* 0x001fe20000410000 */
[----:B------:R-:W-:-:S02]  /*18a0*/  @P2 HADD2.F32 R10, -RZ, R44.H0_H0 ;  /* 0x2000002cff0a2230 */ /* 0x000fc40000004100 */
[----:B------:R-:W-:-:S03]  /*18b0*/  @P2 HADD2.F32 R11, -RZ, R44.H1_H1 ;  /* 0x3000002cff0b2230 */ /* 0x000fc60000004100 */
[----:B------:R-:W-:Y:S01]  /*18c0*/  @P2 FFMA.FTZ R17, R12, R10, R17 ;  /* 0x0000000a0c112223 */ /* 0x000fe20000010011 */
[----:B------:R-:W0:Y:S01]  /*18d0*/  @P2 LDC R112, c[0x0][0x40c] ;  /* 0x00010300ff702b82 */ /* 0x000e220000000800 */
[--C-:B------:R-:W-:Y:S02]  /*18e0*/  @P2 HADD2.F32 R10, -RZ, R25.reuse.H1_H1 ;  /* 0x30000019ff0a2230 */ /* 0x100fe40000004100 */
[----:B-1----:R-:W-:Y:S01]  /*18f0*/  @P2 FMUL.FTZ R13, R13, R14 ;  /* 0x0000000e0d0d2220 */ /* 0x002fe20000410000 */
[----:B------:R-:W-:-:S03]  /*1900*/  @P2 HADD2.F32 R14, -RZ, R25.H0_H0 ;  /* 0x20000019ff0e2230 */ /* 0x000fc60000004100 */
[----:B------:R-:W-:Y:S01]  /*1910*/  @P2 FFMA.FTZ R16, R13, R11, R16 ;  /* 0x0000000b0d102223 */ /* 0x000fe20000010010 */
[--C-:B------:R-:W-:Y:S01]  /*1920*/  @P2 HADD2.F32 R11, -RZ, R45.reuse.H1_H1 ;  /* 0x3000002dff0b2230 */ /* 0x100fe20000004100 */
[----:B------:R-:W1:Y:S01]  /*1930*/  @P2 LDC R114, c[0x0][0x40c] ;  /* 0x00010300ff722b82 */ /* 0x000e620000000800 */
[----:B--2---:R-:W-:Y:S01]  /*1940*/  @P2 FMUL.FTZ R115, R10, R115 ;  /* 0x000000730a732220 */ /* 0x004fe20000410000 */
[----:B------:R-:W-:Y:S02]  /*1950*/  @P2 HADD2.F32 R10, -RZ, R45.H0_H0 ;  /* 0x2000002dff0a2230 */ /* 0x000fe40000004100 */
[----:B------:R-:W-:-:S04]  /*1960*/  @P2 HADD2.F32 R13, -RZ, R26.H0_H0 ;  /* 0x2000001aff0d2230 */ /* 0x000fc80000004100 */
[----:B------:R-:W2:Y:S01]  /*1970*/  @P2 LDC R129, c[0x0][0x40c] ;  /* 0x00010300ff812b82 */ /* 0x000ea20000000800 */
[----:B----4-:R-:W-:Y:S01]  /*1980*/  @P2 FMUL.FTZ R12, R14, R113 ;  /* 0x000000710e0c2220 */ /* 0x010fe20000410000 */
[----:B------:R-:W-:Y:S02]  /*1990*/  HADD2.F32 R14, -RZ, R21.H1_H1 ;  /* 0x30000015ff0e7230 */ /* 0x000fe40000004100 */
[----:B------:R-:W-:Y:S02]  /*19a0*/  @P2 HADD2.F32 R113, -RZ, R26.H1_H1 ;  /* 0x3000001aff712230 */ /* 0x000fe40000004100 */
[----:B------:R-:W-:Y:S01]  /*19b0*/  @P2 FFMA.FTZ R15, R12, R10, R15 ;  /* 0x0000000a0c0f2223 */ /* 0x000fe2000001000f */
[----:B------:R-:W-:Y:S02]  /*19c0*/  @P2 HADD2.F32 R10, -RZ, R27.H0_H0 ;  /* 0x2000001bff0a2230 */ /* 0x000fe40000004100 */
[----:B------:R-:W-:Y:S01]  /*19d0*/  @P2 FFMA.FTZ R14, R115, R11, R14 ;  /* 0x0000000b730e2223 */ /* 0x000fe2000001000e */
[----:B------:R-:W4:Y:S01]  /*19e0*/  @P2 LDC R131, c[0x0][0x40c] ;  /* 0x00010300ff832b82 */ /* 0x000f220000000800 */
[----:B0-----:R-:W-:Y:S01]  /*19f0*/  @P2 FMUL.FTZ R124, R13, R112 ;  /* 0x000000700d7c2220 */ /* 0x001fe20000410000 */
[----:B------:R-:W-:-:S02]  /*1a00*/  HADD2.F32 R13, -RZ, R22.H0_H0 ;  /* 0x20000016ff0d7230 */ /* 0x000fc40000004100 */
[----:B------:R-:W-:Y:S02]  /*1a10*/  HADD2.F32 R12, -RZ, R22.H1_H1 ;  /* 0x30000016ff0c7230 */ /* 0x000fe40000004100 */
[----:B------:R-:W-:Y:S02]  /*1a20*/  HADD2.F32 R11, -RZ, R23.H0_H0 ;  /* 0x20000017ff0b7230 */ /* 0x000fe40000004100 */
[----:B-1----:R-:W-:Y:S01]  /*1a30*/  @P2 FMUL.FTZ R125, R113, R114 ;  /* 0x00000072717d2220 */ /* 0x002fe20000410000 */
[--C-:B------:R-:W-:Y:S02]  /*1a40*/  @P2 HADD2.F32 R112, -RZ, R46.reuse.H0_H0 ;  /* 0x2000002eff702230 */ /* 0x100fe40000004100 */
[----:B------:R-:W-:Y:S02]  /*1a50*/  @P2 HADD2.F32 R113, -RZ, R46.H1_H1 ;  /* 0x3000002eff712230 */ /* 0x000fe40000004100 */
[--C-:B------:R-:W-:Y:S02]  /*1a60*/  @P2 HADD2.F32 R114, -RZ, R47.reuse.H0_H0 ;  /* 0x2000002fff722230 */ /* 0x100fe40000004100 */
[----:B------:R-:W-:Y:S01]  /*1a70*/  @P2 FFMA.FTZ R13, R124, R112, R13 ;  /* 0x000000707c0d2223 */ /* 0x000fe2000001000d */
[----:B------:R-:W-:-:S02]  /*1a80*/  @P2 HADD2.F32 R115, -RZ, R47.H1_H1 ;  /* 0x3000002fff732230 */ /* 0x000fc40000004100 */
[----:B--2---:R-:W-:Y:S01]  /*1a90*/  @P2 FMUL.FTZ R126, R10, R129 ;  /* 0x000000810a7e2220 */ /* 0x004fe20000410000 */
[----:B------:R-:W-:Y:S02]  /*1aa0*/  HADD2.F32 R10, -RZ, R23.H1_H1 ;  /* 0x30000017ff0a7230 */ /* 0x000fe40000004100 */
[----:B------:R-:W-:Y:S01]  /*1ab0*/  @P2 FFMA.FTZ R12, R125, R113, R12 ;  /* 0x000000717d0c2223 */ /* 0x000fe2000001000c */
[----:B------:R-:W-:Y:S01]  /*1ac0*/  F2FP.F16.F32.PACK_AB R112, RZ, R17 ;  /* 0x00000011ff70723e */ /* 0x000fe200000000ff */
[----:B------:R-:W-:Y:S01]  /*1ad0*/  @P2 FFMA.FTZ R11, R126, R114, R11 ;  /* 0x000000727e0b2223 */ /* 0x000fe2000001000b */
[----:B------:R-:W-:Y:S02]  /*1ae0*/  F2FP.F16.F32.PACK_AB R113, RZ, R16 ;  /* 0x00000010ff71723e */ /* 0x000fe400000000ff */
[----:B------:R-:W-:Y:S01]  /*1af0*/  F2FP.F16.F32.PACK_AB R114, RZ, R15 ;  /* 0x0000000fff72723e */ /* 0x000fe200000000ff */
[----:B----4-:R-:W-:Y:S01]  /*1b00*/  @P2 FMUL.FTZ R131, R128, R131 ;  /* 0x0000008380832220 */ /* 0x010fe20000410000 */
[----:B------:R-:W-:-:S02]  /*1b10*/  F2FP.F16.F32.PACK_AB R124, RZ, R14 ;  /* 0x0000000eff7c723e */ /* 0x000fc400000000ff */
[----:B------:R-:W-:Y:S01]  /*1b20*/  F2FP.F16.F32.PACK_AB R125, RZ, R13 ;  /* 0x0000000dff7d723e */ /* 0x000fe200000000ff */
[----:B------:R-:W-:Y:S01]  /*1b30*/  @P2 FFMA.FTZ R10, R131, R115, R10 ;  /* 0x00000073830a2223 */ /* 0x000fe2000001000a */
        /* <DEDUP_REMOVED lines=8> */
.L_x_4969:
[----:B-1----:R-:W0:Y:S01]  /*1bc0*/  @P1 LDC R11, c[0x0][0x40c] ;  /* 0x00010300ff0b1b82 */ /* 0x002e220000000800 */
[--C-:B-----5:R-:W-:Y:S01]  /*1bd0*/  @P1 HADD2.F32 R10, -RZ, R24.reuse.H0_H0 ;  /* 0x20000018ff0a1230 */ /* 0x120fe20000004100 */
[----:B------:R-:W-:Y:S01]  /*1be0*/  CS2R R16, SRZ ;  /* 0x0000000000107805 */ /* 0x000fe2000001ff00 */
[----:B------:R-:W-:Y:S02]  /*1bf0*/  @P1 HADD2.F32 R12, -RZ, R24.H1_H1 ;  /* 0x30000018ff0c1230 */ /* 0x000fe40000004100 */
[----:B------:R-:W-:Y:S02]  /*1c00*/  @P1 HADD2.F32 R112, -RZ, R25.H1_H1 ;  /* 0x30000019ff701230 */ /* 0x000fe40000004100 */
[----:B------:R-:W-:Y:S01]  /*1c10*/  @P1 HADD2.F32 R15, -RZ, R44.H1_H1 ;  /* 0x3000002cff0f1230 */ /* 0x000fe20000004100 */
[----:B------:R-:W1:Y:S01]  /*1c20*/  @P1 LDC R13, c[0x0][0x40c] ;  /* 0x00010300ff0d1b82 */ /* 0x000e620000000800 */
[--C-:B------:R-:W-:Y:S02]  /*1c30*/  @P1 HADD2.F32 R124, -RZ, R27.reuse.H0_H0 ;  /* 0x2000001bff7c1230 */ /* 0x100fe40000004100 */
[----:B------:R-:W-:-:S02]  /*1c40*/  @P1 HADD2.F32 R126, -RZ, R27.H1_H1 ;  /* 0x3000001bff7e1230 */ /* 0x000fc40000004100 */
[----:B------:R-:W-:-:S03]  /*1c50*/  @P1 HADD2.F32 R131, -RZ, R47.H1_H1 ;  /* 0x3000002fff831230 */ /* 0x000fc60000004100 */
[----:B------:R-:W2:Y:S08]  /*1c60*/  @P1 LDC R113, c[0x0][0x40c] ;  /* 0x00010300ff711b82 */ /* 0x000eb00000000800 */
[----:B------:R-:W4:Y:S01]  /*1c70*/  @P1 LDC R14, c[0x0][0x40c] ;  /* 0x00010300ff0e1b82 */ /* 0x000f220000000800 */
[----:B0-----:R-:W-:Y:S01]  /*1c80*/  @P1 FMUL.FTZ R10, R10, R11 ;  /* 0x0000000b0a0a1220 */ /* 0x001fe20000410000 */
[----:B------:R-:W-:-:S05]  /*1c90*/  @P1 HADD2.F32 R11, -RZ, R44.H0_H0 ;  /* 0x2000002cff0b1230 */ /* 0x000fca0000004100 */
[----:B------:R-:W-:Y:S01]  /*1ca0*/  @P1 FMUL.FTZ R17, R10, R11 ;  /* 0x0000000b0a111220 */ /* 0x000fe20000410000 */
[----:B------:R-:W0:Y:S01]  /*1cb0*/  @P1 LDC R114, c[0x0][0x40c] ;  /* 0x00010300ff721b82 */ /* 0x000e220000000800 */
[----:B-1----:R-:W-:Y:S01]  /*1cc0*/  @P1 FMUL.FTZ R12, R12, R13 ;  /* 0x0000000d0c0c1220 */ /* 0x002fe20000410000 */
[----:B------:R-:W-:Y:S02]  /*1cd0*/  @P1 HADD2.F32 R13, -RZ, R25.H0_H0 ;  /* 0x20000019ff0d1230 */ /* 0x000fe40000004100 */
[----:B------:R-:W-:Y:S02]  /*1ce0*/  @P1 HADD2.F32 R11, -RZ, R45.H1_H1 ;  /* 0x3000002dff0b1230 */ /* 0x000fe40000004100 */
[----:B------:R-:W-:Y:S01]  /*1cf0*/  @P1 FMUL.FTZ R16, R12, R15 ;  /* 0x0000000f0c101220 */ /* 0x000fe20000410000 */
[--C-:B------:R-:W-:Y:S01]  /*1d00*/  @P1 HADD2.F32 R12, -RZ, R26.reuse.H0_H0 ;  /* 0x2000001aff0c1230 */ /* 0x100fe20000004100 */
[----:B------:R-:W1:Y:S01]  /*1d10*/  @P1 LDC R125, c[0x0][0x40c] ;  /* 0x00010300ff7d1b82 */ /* 0x000e620000000800 */
[----:B--2---:R-:W-:Y:S01]  /*1d20*/  @P1 FMUL.FTZ R112, R112, R113 ;  /* 0x0000007170701220 */ /* 0x004fe20000410000 */
[----:B------:R-:W-:-:S02]  /*1d30*/  @P1 HADD2.F32 R113, -RZ, R26.H1_H1 ;  /* 0x3000001aff711230 */ /* 0x000fc40000004100 */
[----:B------:R-:W-:-:S04]  /*1d40*/  @P1 HADD2.F32 R10, -RZ, R45.H0_H0 ;  /* 0x2000002dff0a1230 */ /* 0x000fc80000004100 */
[----:B------:R-:W2:Y:S01]  /*1d50*/  @P1 LDC R115, c[0x0][0x40c] ;  /* 0x00010300ff731b82 */ /* 0x000ea20000000800 */
[----:B----4-:R-:W-:Y:S01]  /*1d60*/  @P1 FMUL.FTZ R13, R13, R14 ;  /* 0x0000000e0d0d1220 */ /* 0x010fe20000410000 */
[----:B------:R-:W-:Y:S02]  /*1d70*/  CS2R R14, SRZ ;  /* 0x00000000000e7805 */ /* 0x000fe4000001ff00 */
[----:B------:R-:W-:Y:S01]  /*1d80*/  @P1 FMUL.FTZ R14, R112, R11 ;  /* 0x0000000b700e1220 */ /* 0x000fe20000410000 */
[--C-:B------:R-:W-:Y:S02]  /*1d90*/  @P1 HADD2.F32 R112, -RZ, R46.reuse.H0_H0 ;  /* 0x2000002eff701230 */ /* 0x100fe40000004100 */
[----:B------:R-:W-:Y:S01]  /*1da0*/  @P1 FMUL.FTZ R15, R13, R10 ;  /* 0x0000000a0d0f1220 */ /* 0x000fe20000410000 */
[----:B------:R-:W-:Y:S01]  /*1db0*/  CS2R R10, SRZ ;  /* 0x00000000000a7805 */ /* 0x000fe2000001ff00 */
[----:B------:R-:W4:Y:S01]  /*1dc0*/  @P1 LDC R129, c[0x0][0x40c] ;  /* 0x00010300ff811b82 */ /* 0x000f220000000800 */
[----:B0-----:R-:W-:Y:S01]  /*1dd0*/  @P1 FMUL.FTZ R113, R113, R114 ;  /* 0x0000007271711220 */ /* 0x001fe20000410000 */
[----:B------:R-:W-:-:S02]  /*1de0*/  @P1 HADD2.F32 R114, -RZ, R46.H1_H1 ;  /* 0x3000002eff721230 */ /* 0x000fc40000004100 */
[----:B-1----:R-:W-:Y:S01]  /*1df0*/  @P1 FMUL.FTZ R124, R124, R125 ;  /* 0x0000007d7c7c1220 */ /* 0x002fe20000410000 */
[----:B------:R-:W-:-:S05]  /*1e00*/  @P1 HADD2.F32 R125, -RZ, R47.H0_H0 ;  /* 0x2000002fff7d1230 */ /* 0x000fca0000004100 */
[----:B------:R-:W-:Y:S01]  /*1e10*/  @P1 FMUL.FTZ R11, R124, R125 ;  /* 0x0000007d7c0b1220 */ /* 0x000fe20000410000 */
[----:B--2---:R-:W-:Y:S01]  /*1e20*/  @P1 FMUL.FTZ R115, R12, R115 ;  /* 0x000000730c731220 */ /* 0x004fe20000410000 */
[----:B------:R-:W-:Y:S02]  /*1e30*/  CS2R R12, SRZ ;  /* 0x00000000000c7805 */ /* 0x000fe4000001ff00 */
[----:B------:R-:W-:Y:S01]  /*1e40*/  @P1 FMUL.FTZ R12, R113, R114 ;  /* 0x00000072710c1220 */ /* 0x000fe20000410000 */
[----:B------:R-:W-:Y:S01]  /*1e50*/  @P1 FMUL.FTZ R13, R115, R112 ;  /* 0x00000070730d1220 */ /* 0x000fe20000410000 */
[----:B------:R-:W-:Y:S02]  /*1e60*/  F2FP.F16.F32.PACK_AB R112, RZ, R17 ;  /* 0x00000011ff70723e */ /* 0x000fe400000000ff */
[----:B------:R-:W-:Y:S01]  /*1e70*/  F2FP.F16.F32.PACK_AB R113, RZ, R16 ;  /* 0x00000010ff71723e */ /* 0x000fe200000000ff */
[----:B----4-:R-:W-:Y:S01]  /*1e80*/  @P1 FMUL.FTZ R126, R126, R129 ;  /* 0x000000817e7e1220 */ /* 0x010fe20000410000 */
[----:B------:R-:W-:-:S02]  /*1e90*/  F2FP.F16.F32.PACK_AB R114, RZ, R15 ;  /* 0x0000000fff72723e */ /* 0x000fc400000000ff */
[----:B------:R-:W-:Y:S01]  /*1ea0*/  F2FP.F16.F32.PACK_AB R115, RZ, R14 ;  /* 0x0000000eff73723e */ /* 0x000fe200000000ff */
[----:B------:R-:W-:Y:S01]  /*1eb0*/  @P1 FMUL.FTZ R10, R126, R131 ;  /* 0x000000837e0a1220 */ /* 0x000fe20000410000 */
[----:B------:R-:W-:Y:S02]  /*1ec0*/  F2FP.F16.F32.PACK_AB R124, RZ, R13 ;  /* 0x0000000dff7c723e */ /* 0x000fe400000000ff */
[----:B------:R-:W-:Y:S02]  /*1ed0*/  F2FP.F16.F32.PACK_AB R125, RZ, R12 ;  /* 0x0000000cff7d723e */ /* 0x000fe400000000ff */
[----:B------:R-:W-:Y:S02]  /*1ee0*/  F2FP.F16.F32.PACK_AB R126, RZ, R11 ;  /* 0x0000000bff7e723e */ /* 0x000fe400000000ff */
[----:B------:R-:W-:Y:S02]  /*1ef0*/  F2FP.F16.F32.PACK_AB R128, RZ, R10 ;  /* 0x0000000aff80723e */ /* 0x000fe400000000ff */
[----:B------:R-:W-:-:S02]  /*1f00*/  PRMT R112, R112, 0x5410, R113 ;  /* 0x0000541070707816 */ /* 0x000fc40000000071 */
[----:B------:R-:W-:Y:S02]  /*1f10*/  PRMT R113, R114, 0x5410, R115 ;  /* 0x0000541072717816 */ /* 0x000fe40000000073 */
[----:B------:R-:W-:Y:S02]  /*1f20*/  PRMT R114, R124, 0x5410, R125 ;  /* 0x000054107c727816 */ /* 0x000fe4000000007d */
[----:B------:R-:W-:-:S07]  /*1f30*/  PRMT R115, R126, 0x5410, R128 ;  /* 0x000054107e737816 */ /* 0x000fce0000000080 */
.L_x_4970:
        /* <DEDUP_REMOVED lines=12> */
[--C-:B-----5:R-:W-:Y:S02]  /*2000*/  HADD2.F32 R131, -RZ, R20.reuse.H0_H0 ;  /* 0x20000014ff837230 */ /* 0x120fe40000004100 */
[--C-:B-1----:R-:W-:Y:S02]  /*2010*/  HADD2.F32 R129, -RZ, R21.reuse.H0_H0 ;  /* 0x20000015ff817230 */ /* 0x102fe40000004100 */
[----:B------:R-:W-:Y:S02]  /*2020*/  HADD2.F32 R130, -RZ, R20.H1_H1 ;  /* 0x30000014ff827230 */ /* 0x000fe40000004100 */
[----:B------:R-:W-:-:S06]  /*2030*/  HADD2.F32 R128, -RZ, R21.H1_H1 ;  /* 0x30000015ff807230 */ /* 0x000fcc0000004100 */
[----:B------:R-:W0:Y:S01]  /*2040*/  @P2 LDC R113, c[0x0][0x40c] ;  /* 0x00010300ff712b82 */ /* 0x000e220000000800 */
[--C-:B------:R-:W-:Y:S02]  /*2050*/  @P2 HADD2.F32 R112, -RZ, R24.reuse.H0_H0 ;  /* 0x20000018ff702230 */ /* 0x100fe40000004100 */
[----:B------:R-:W-:-:S05]  /*2060*/  @P2 HADD2.F32 R115, -RZ, R24.H1_H1 ;  /* 0x30000018ff732230 */ /* 0x000fca0000004100 */
        /* <DEDUP_REMOVED lines=10> */
[----:B------:R-:W-:Y:S02]  /*2110*/  @P2 HADD2.F32 R124, -RZ, R25.H0_H0 ;  /* 0x20000019ff7c2230 */ /* 0x000fe40000004100 */
[----:B------:R-:W-:Y:S02]  /*2120*/  @P2 HADD2.F32 R114, -RZ, R26.H0_H0 ;  /* 0x2000001aff722230 */ /* 0x000fe40000004100 */
[----:B------:R-:W-:Y:S01]  /*2130*/  @P2 FFMA.FTZ R130, R115, R113, R130 ;  /* 0x0000007173822223 */ /* 0x000fe20000010082 */
[--C-:B------:R-:W-:Y:S01]  /*2140*/  @P2 HADD2.F32 R113, -RZ, R41.reuse.H1_H1 ;  /* 0x30000029ff712230 */ /* 0x100fe20000004100 */
[----:B------:R-:W1:Y:S01]  /*2150*/  @P2 LDC R135, c[0x0][0x40c] ;  /* 0x00010300ff872b82 */ /* 0x000e620000000800 */
[----:B--2---:R-:W-:Y:S01]  /*2160*/  @P2 FMUL.FTZ R127, R112, R127 ;  /* 0x0000007f707f2220 */ /* 0x004fe20000410000 */
[----:B------:R-:W-:-:S02]  /*2170*/  @P2 HADD2.F32 R112, -RZ, R41.H0_H0 ;  /* 0x20000029ff702230 */ /* 0x000fc40000004100 */
[----:B------:R-:W-:Y:S02]  /*2180*/  @P2 HADD2.F32 R115, -RZ, R26.H1_H1 ;  /* 0x3000001aff732230 */ /* 0x000fe40000004100 */
[----:B------:R-:W-:Y:S01]  /*2190*/  @P2 FFMA.FTZ R128, R127, R113, R128 ;  /* 0x000000717f802223 */ /* 0x000fe20000010080 */
[----:B------:R-:W-:Y:S01]  /*21a0*/  HADD2.F32 R127, -RZ, R22.H0_H0 ;  /* 0x20000016ff7f7230 */ /* 0x000fe20000004100 */
[----:B------:R-:W2:Y:S01]  /*21b0*/  @P2 LDC R126, c[0x0][0x40c] ;  /* 0x00010300ff7e2b82 */ /* 0x000ea20000000800 */
[----:B----4-:R-:W-:Y:S01]  /*21c0*/  @P2 FMUL.FTZ R124, R124, R125 ;  /* 0x0000007d7c7c2220 */ /* 0x010fe20000410000 */
[----:B------:R-:W-:Y:S02]  /*21d0*/  HADD2.F32 R125, -RZ, R23.H0_H0 ;  /* 0x20000017ff7d7230 */ /* 0x000fe40000004100 */
[----:B------:R-:W-:Y:S02]  /*21e0*/  @P2 HADD2.F32 R113, -RZ, R42.H1_H1 ;  /* 0x3000002aff712230 */ /* 0x000fe40000004100 */
[----:B------:R-:W-:Y:S01]  /*21f0*/  @P2 FFMA.FTZ R129, R124, R112, R129 ;  /* 0x000000707c812223 */ /* 0x000fe20000010081 */
[----:B------:R-:W-:Y:S01]  /*2200*/  @P2 HADD2.F32 R112, -RZ, R27.H0_H0 ;  /* 0x2000001bff702230 */ /* 0x000fe20000004100 */
[----:B------:R-:W4:Y:S01]  /*2210*/  @P2 LDC R138, c[0x0][0x40c] ;  /* 0x00010300ff8a2b82 */ /* 0x000f220000000800 */
[----:B------:R-:W-:-:S03]  /*2220*/  HADD2.F32 R124, -RZ, R23.H1_H1 ;  /* 0x30000017ff7c7230 */ /* 0x000fc60000004100 */
[----:B0-----:R-:W-:Y:S01]  /*2230*/  @P2 FMUL.FTZ R136, R112, R137 ;  /* 0x0000008970882220 */ /* 0x001fe20000410000 */
[----:B------:R-:W-:Y:S02]  /*2240*/  @P2 HADD2.F32 R137, -RZ, R27.H1_H1 ;  /* 0x3000001bff892230 */ /* 0x000fe40000004100 */
[----:B------:R-:W-:Y:S02]  /*2250*/  @P2 HADD2.F32 R112, -RZ, R42.H0_H0 ;  /* 0x2000002aff702230 */ /* 0x000fe40000004100 */
[----:B-1----:R-:W-:Y:S01]  /*2260*/  @P2 FMUL.FTZ R134, R114, R135 ;  /* 0x0000008772862220 */ /* 0x002fe20000410000 */
[----:B------:R-:W-:-:S03]  /*2270*/  @P2 HADD2.F32 R114, -RZ, R43.H0_H0 ;  /* 0x2000002bff722230 */ /* 0x000fc60000004100 */
[----:B------:R-:W-:Y:S01]  /*2280*/  @P2 FFMA.FTZ R127, R134, R112, R127 ;  /* 0x00000070867f2223 */ /* 0x000fe2000001007f */
[----:B------:R-:W-:Y:S01]  /*2290*/  F2FP.F16.F32.PACK_AB R112, RZ, R131 ;  /* 0x00000083ff70723e */ /* 0x000fe200000000ff */
[----:B------:R-:W-:Y:S01]  /*22a0*/  @P2 FFMA.FTZ R125, R136, R114, R125 ;  /* 0x00000072887d2223 */ /* 0x000fe2000001007d */
[----:B------:R-:W-:Y:S01]  /*22b0*/  F2FP.F16.F32.PACK_AB R114, RZ, R129 ;  /* 0x00000081ff72723e */ /* 0x000fe200000000ff */
[----:B--2---:R-:W-:Y:S01]  /*22c0*/  @P2 FMUL.FTZ R135, R115, R126 ;  /* 0x0000007e73872220 */ /* 0x004fe20000410000 */
[----:B------:R-:W-:Y:S01]  /*22d0*/  HADD2.F32 R126, -RZ, R22.H1_H1 ;  /* 0x30000016ff7e7230 */ /* 0x000fe20000004100 */
[----:B------:R-:W-:Y:S01]  /*22e0*/  F2FP.F16.F32.PACK_AB R134, RZ, R128 ;  /* 0x00000080ff86723e */ /* 0x000fe200000000ff */
[----:B------:R-:W-:-:S03]  /*22f0*/  @P2 HADD2.F32 R115, -RZ, R43.H1_H1 ;  /* 0x3000002bff732230 */ /* 0x000fc60000004100 */
[----:B------:R-:W-:Y:S01]  /*2300*/  @P2 FFMA.FTZ R126, R135, R113, R126 ;  /* 0x00000071877e2223 */ /* 0x000fe2000001007e */
[----:B------:R-:W-:Y:S01]  /*2310*/  F2FP.F16.F32.PACK_AB R113, RZ, R130 ;  /* 0x00000082ff71723e */ /* 0x000fe200000000ff */
[----:B----4-:R-:W-:Y:S01]  /*2320*/  @P2 FMUL.FTZ R137, R137, R138 ;  /* 0x0000008a89892220 */ /* 0x010fe20000410000 */
[----:B------:R-:W-:Y:S02]  /*2330*/  F2FP.F16.F32.PACK_AB R135, RZ, R127 ;  /* 0x0000007fff87723e */ /* 0x000fe400000000ff */
[----:B------:R-:W-:Y:S01]  /*2340*/  F2FP.F16.F32.PACK_AB R136, RZ, R126 ;  /* 0x0000007eff88723e */ /* 0x000fe200000000ff */
[----:B------:R-:W-:Y:S01]  /*2350*/  @P2 FFMA.FTZ R124, R137, R115, R124 ;  /* 0x00000073897c2223 */ /* 0x000fe2000001007c */
[----:B------:R-:W-:Y:S02]  /*2360*/  F2FP.F16.F32.PACK_AB R137, RZ, R125 ;  /* 0x0000007dff89723e */ /* 0x000fe400000000ff */
[----:B------:R-:W-:Y:S02]  /*2370*/  PRMT R112, R112, 0x5410, R113 ;  /* 0x0000541070707816 */ /* 0x000fe40000000071 */
[----:B------:R-:W-:-:S02]  /*2380*/  F2FP.F16.F32.PACK_AB R115, RZ, R124 ;  /* 0x0000007cff73723e */ /* 0x000fc400000000ff */
[----:B------:R-:W-:Y:S02]  /*2390*/  PRMT R113, R114, 0x5410, R134 ;  /* 0x0000541072717816 */ /* 0x000fe40000000086 */
[----:B------:R-:W-:Y:S02]  /*23a0*/  PRMT R114, R135, 0x5410, R136 ;  /* 0x0000541087727816 */ /* 0x000fe40000000088 */
[----:B------:R-:W-:Y:S01]  /*23b0*/  PRMT R115, R137, 0x5410, R115 ;  /* 0x0000541089737816 */ /* 0x000fe20000000073 */
[----:B------:R-:W-:Y:S06]  /*23c0*/  BRA `(.L_x_4972) ;  /* 0x0000000000e07947 */ /* 0x000fec0003800000 */
.L_x_4971:
[----:B-1----:R-:W0:Y:S01]  /*23d0*/  @P1 LDC R115, c[0x0][0x40c] ;  /* 0x00010300ff731b82 */ /* 0x002e220000000800 */
[--C-:B-----5:R-:W-:Y:S01]  /*23e0*/  @P1 HADD2.F32 R114, -RZ, R24.reuse.H1_H1 ;  /* 0x30000018ff721230 */ /* 0x120fe20000004100 */
[----:B------:R-:W-:Y:S01]  /*23f0*/  CS2R R130, SRZ ;  /* 0x0000000000827805 */ /* 0x000fe2000001ff00 */
[----:B------:R-:W-:Y:S01]  /*2400*/  @P1 HADD2.F32 R112, -RZ, R24.H0_H0 ;  /* 0x20000018ff701230 */ /* 0x000fe20000004100 */
[----:B------:R-:W-:Y:S01]  /*2410*/  CS2R R128, SRZ ;  /* 0x0000000000807805 */ /* 0x000fe2000001ff00 */
[----:B------:R-:W-:Y:S02]  /*2420*/  @P1 HADD2.F32 R125, -RZ, R40.H1_H1 ;  /* 0x30000028ff7d1230 */ /* 0x000fe40000004100 */
[----:B------:R-:W-:Y:S01]  /*2430*/  @P1 HADD2.F32 R126, -RZ, R25.H1_H1 ;  /* 0x30000019ff7e1230 */ /* 0x000fe20000004100 */
[----:B------:R-:W1:Y:S01]  /*2440*/  @P1 LDC R113, c[0x0][0x40c] ;  /* 0x00010300ff711b82 */ /* 0x000e620000000800 */
[----:B------:R-:W-:-:S07]  /*2450*/  @P1 HADD2.F32 R138, -RZ, R43.H1_H1 ;  /* 0x3000002bff8a1230 */ /* 0x000fce0000004100 */
[----:B------:R-:W2:Y:S08]  /*2460*/  @P1 LDC R124, c[0x0][0x40c] ;  /* 0x00010300ff7c1b82 */ /* 0x000eb00000000800 */
[----:B------:R-:W4:Y:S01]  /*2470*/  @P1 LDC R127, c[0x0][0x40c] ;  /* 0x00010300ff7f1b82 */ /* 0x000f220000000800 */
[----:B0-----:R-:W-:Y:S01]  /*2480*/  @P1 FMUL.FTZ R114, R114, R115 ;  /* 0x0000007372721220 */ /* 0x001fe20000410000 */
[----:B------:R-:W-:-:S03]  /*2490*/  @P1 HADD2.F32 R115, -RZ, R25.H0_H0 ;  /* 0x20000019ff731230 */ /* 0x000fc60000004100 */
[----:B------:R-:W-:Y:S01]  /*24a0*/  @P1 FMUL.FTZ R130, R114, R125 ;  /* 0x0000007d72821220 */ /* 0x000fe20000410000 */
[----:B------:R-:W-:Y:S02]  /*24b0*/  @P1 HADD2.F32 R114, -RZ, R26.H0_H0 ;  /* 0x2000001aff721230 */ /* 0x000fe40000004100 */
[----:B------:R-:W0:Y:S01]  /*24c0*/  @P1 LDC R135, c[0x0][0x40c] ;  /* 0x00010300ff871b82 */ /* 0x000e220000000800 */
[----:B-1----:R-:W-:Y:S01]  /*24d0*/  @P1 FMUL.FTZ R112, R112, R113 ;  /* 0x0000007170701220 */ /* 0x002fe20000410000 */
[----:B------:R-:W-:Y:S02]  /*24e0*/  @P1 HADD2.F32 R113, -RZ, R40.H0_H0 ;  /* 0x20000028ff711230 */ /* 0x000fe40000004100 */
[----:B------:R-:W-:-:S03]  /*24f0*/  @P1 HADD2.F32 R125, -RZ, R27.H0_H0 ;  /* 0x2000001bff7d1230 */ /* 0x000fc60000004100 */
[----:B------:R-:W-:Y:S01]  /*2500*/  @P1 FMUL.FTZ R131, R112, R113 ;  /* 0x0000007170831220 */ /* 0x000fe20000410000 */
[----:B------:R-:W1:Y:S01]  /*2510*/  @P1 LDC R137, c[0x0][0x40c] ;  /* 0x00010300ff891b82 */ /* 0x000e620000000800 */
[--C-:B------:R-:W-:Y:S02]  /*2520*/  @P1 HADD2.F32 R112, -RZ, R41.reuse.H0_H0 ;  /* 0x20000029ff701230 */ /* 0x100fe40000004100 */
[----:B--2---:R-:W-:Y:S01]  /*2530*/  @P1 FMUL.FTZ R115, R115, R124 ;  /* 0x0000007c73731220 */ /* 0x004fe20000410000 */
[----:B------:R-:W-:Y:S02]  /*2540*/  @P1 HADD2.F32 R113, -RZ, R41.H1_H1 ;  /* 0x30000029ff711230 */ /* 0x000fe40000004100 */
[----:B------:R-:W-:Y:S02]  /*2550*/  @P1 HADD2.F32 R124, -RZ, R26.H1_H1 ;  /* 0x3000001aff7c1230 */ /* 0x000fe40000004100 */
[----:B------:R-:W-:Y:S01]  /*2560*/  @P1 FMUL.FTZ R129, R115, R112 ;  /* 0x0000007073811220 */ /* 0x000fe20000410000 */
[----:B------:R-:W-:Y:S01]  /*2570*/  @P1 HADD2.F32 R112, -RZ, R42.H1_H1 ;  /* 0x3000002aff701230 */ /* 0x000fe20000004100 */
[----:B------:R-:W2:Y:S01]  /*2580*/  @P1 LDC R134, c[0x0][0x40c] ;  /* 0x00010300ff861b82 */ /* 0x000ea20000000800 */
[----:B----4-:R-:W-:Y:S01]  /*2590*/  @P1 FMUL.FTZ R126, R126, R127 ;  /* 0x0000007f7e7e1220 */ /* 0x010fe20000410000 */
[----:B------:R-:W-:-:S03]  /*25a0*/  @P1 HADD2.F32 R115, -RZ, R43.H0_H0 ;  /* 0x2000002bff731230 */ /* 0x000fc60000004100 */
[----:B------:R-:W-:Y:S01]  /*25b0*/  @P1 FMUL.FTZ R128, R126, R113 ;  /* 0x000000717e801220 */ /* 0x000fe20000410000 */
[----:B------:R-:W-:Y:S01]  /*25c0*/  @P1 HADD2.F32 R113, -RZ, R42.H0_H0 ;  /* 0x2000002aff711230 */ /* 0x000fe20000004100 */
[----:B------:R-:W-:Y:S01]  /*25d0*/  CS2R R126, SRZ ;  /* 0x00000000007e7805 */ /* 0x000fe2000001ff00 */
[----:B------:R-:W4:Y:S01]  /*25e0*/  @P1 LDC R136, c[0x0][0x40c] ;  /* 0x00010300ff881b82 */ /* 0x000f220000000800 */
[----:B0-----:R-:W-:Y:S01]  /*25f0*/  @P1 FMUL.FTZ R114, R114, R135 ;  /* 0x0000008772721220 */ /* 0x001fe20000410000 */
[----:B------:R-:W-:-:S03]  /*2600*/  @P1 HADD2.F32 R135, -RZ, R27.H1_H1 ;  /* 0x3000001bff871230 */ /* 0x000fc60000004100 */
[----:B------:R-:W-:Y:S01]  /*2610*/  @P1 FMUL.FTZ R127, R114, R113 ;  /* 0x00000071727f1220 */ /* 0x000fe20000410000 */
[----:B------:R-:W-:Y:S01]  /*2620*/  F2FP.F16.F32.PACK_AB R113, RZ, R130 ;  /* 0x00000082ff71723e */ /* 0x000fe200000000ff */
[----:B-1----:R-:W-:Y:S01]  /*2630*/  @P1 FMUL.FTZ R137, R124, R137 ;  /* 0x000000897c891220 */ /* 0x002fe20000410000 */
[----:B------:R-:W-:-:S03]  /*2640*/  F2FP.F16.F32.PACK_AB R114, RZ, R129 ;  /* 0x00000081ff72723e */ /* 0x000fc600000000ff */
[----:B------:R-:W-:Y:S01]  /*2650*/  @P1 FMUL.FTZ R126, R137, R112 ;  /* 0x00000070897e1220 */ /* 0x000fe20000410000 */
[----:B------:R-:W-:Y:S01]  /*2660*/  F2FP.F16.F32.PACK_AB R112, RZ, R131 ;  /* 0x00000083ff70723e */ /* 0x000fe200000000ff */
[----:B--2---:R-:W-:Y:S01]  /*2670*/  @P1 FMUL.FTZ R134, R125, R134 ;  /* 0x000000867d861220 */ /* 0x004fe20000410000 */
[----:B------:R-:W-:Y:S02]  /*2680*/  CS2R R124, SRZ ;  /* 0x00000000007c7805 */ /* 0x000fe4000001ff00 */
[----:B------:R-:W-:Y:S01]  /*2690*/  PRMT R112, R112, 0x5410, R113 ;  /* 0x0000541070707816 */ /* 0x000fe20000000071 */
[----:B------:R-:W-:Y:S01]  /*26a0*/  @P1 FMUL.FTZ R125, R134, R115 ;  /* 0x00000073867d1220 */ /* 0x000fe20000410000 */
[----:B------:R-:W-:Y:S02]  /*26b0*/  F2FP.F16.F32.PACK_AB R115, RZ, R128 ;  /* 0x00000080ff73723e */ /* 0x000fe400000000ff */
[----:B------:R-:W-:Y:S01]  /*26c0*/  F2FP.F16.F32.PACK_AB R134, RZ, R127 ;  /* 0x0000007fff86723e */ /* 0x000fe200000000ff */
[----:B----4-:R-:W-:Y:S01]  /*26d0*/  @P1 FMUL.FTZ R135, R135, R136 ;  /* 0x0000008887871220 */ /* 0x010fe20000410000 */
[----:B------:R-:W-:-:S02]  /*26e0*/  F2FP.F16.F32.PACK_AB R136, RZ, R125 ;  /* 0x0000007dff88723e */ /* 0x000fc400000000ff */
[----:B------:R-:W-:Y:S01]  /*26f0*/  PRMT R113, R114, 0x5410, R115 ;  /* 0x0000541072717816 */ /* 0x000fe20000000073 */
[----:B------:R-:W-:Y:S01]  /*2700*/  @P1 FMUL.FTZ R124, R135, R138 ;  /* 0x0000008a877c1220 */ /* 0x000fe20000410000 */
[----:B------:R-:W-:-:S04]  /*2710*/  F2FP.F16.F32.PACK_AB R135, RZ, R126 ;  /* 0x0000007eff87723e */ /* 0x000fc800000000ff */
[----:B------:R-:W-:Y:S02]  /*2720*/  F2FP.F16.F32.PACK_AB R137, RZ, R124 ;  /* 0x0000007cff89723e */ /* 0x000fe400000000ff */
[----:B------:R-:W-:Y:S02]  /*2730*/  PRMT R114, R134, 0x5410, R135 ;  /* 0x0000541086727816 */ /* 0x000fe40000000087 */
[----:B------:R-:W-:-:S07]  /*2740*/  PRMT R115, R136, 0x5410, R137 ;  /* 0x0000541088737816 */ /* 0x000fce0000000089 */
.L_x_4972:
[----:B------:R-:W0:Y:S01]  /*2750*/  @P1 LDC.64 R136, c[0x0][0x390] ;  /* 0x0000e400ff881b82 */ /* 0x000e220000000a00 */
[----:B------:R-:W-:Y:S01]  /*2760*/  @P1 IADD3 R141, PT, PT, R133, 0x200, RZ ;  /* 0x00000200858d1810 */ /* 0x000fe20007ffe0ff */
[----:B------:R-:W-:Y:S01]  /*2770*/  IMAD.WIDE.U32 R138, R139, 0x10, R120 ;  /* 0x000000108b8a7825 */ /* 0x000fe200078e0078 */
[----:B------:R-:W-:-:S04]  /*2780*/  @P0 IADD3 R143, PT, PT, R132, 0x200, RZ ;  /* 0x00000200848f0810 */ /* 0x000fc80007ffe0ff */
        /* <DEDUP_REMOVED lines=69> */
.L_x_4973:
        /* <DEDUP_REMOVED lines=56> */
.L_x_4974:
[----:B------:R-:W0:Y:S01]  /*2f60*/  @P1 LDC.64 R144, c[0x0][0x390] ;  /* 0x0000e400ff901b82 */ /* 0x000e220000000a00 */
[C---:B------:R-:W-:Y:S02]  /*2f70*/  IADD3 R147, PT, PT, R132.reuse, 0x200, RZ ;  /* 0x0000020084937810 */ /* 0x040fe40007ffe0ff */
[----:B------:R-:W-:Y:S02]  /*2f80*/  @P1 IADD3 R149, PT, PT, R133, 0x280, RZ ;  /* 0x0000028085951810 */ /* 0x000fe40007ffe0ff */
[----:B------:R-:W-:Y:S01]  /*2f90*/  @P0 IADD3 R151, PT, PT, R132, 0x280, RZ ;  /* 0x0000028084970810 */ /* 0x000fe20007ffe0ff */
[----:B------:R-:W-:Y:S02]  /*2fa0*/  IMAD.WIDE.U32 R146, R147, 0x10, R120 ;  /* 0x0000001093927825 */ /* 0x000fe400078e0078 */
[----:B------:R-:W1:Y:S03]  /*2fb0*/  @P0 LDC.64 R142, c[0x0][0x3a0] ;  /* 0x0000e800ff8e0b82 */ /* 0x000e660000000a00 */
[----:B------:R2:W-:Y:S01]  /*2fc0*/  STG.E.128 desc[UR12][R146.64], R112 ;  /* 0x0000007092007986 */ /* 0x0005e2000c101d0c */
[----:B0-----:R-:W-:-:S05]  /*2fd0*/  @P1 IMAD.WIDE.U32 R144, R149, 0x10, R144 ;  /* 0x0000001095901825 */ /* 0x001fca00078e0090 */
[----:B------:R2:W5:Y:S01]  /*2fe0*/  @P1 LDG.E.128 R24, desc[UR12][R144.64] ;  /* 0x0000000c90181981 */ /* 0x000562000c1e1d00 */
[----:B-1----:R-:W-:-:S05]  /*2ff0*/  @P0 IMAD.WIDE.U32 R142, R151, 0x10, R142 ;  /* 0x00000010978e0825 */ /* 0x002fca00078e008e */
[----:B------:R2:W5:Y:S01]  /*3000*/  @P0 LDG.E.128 R20, desc[UR12][R142.64] ;  /* 0x0000000c8e140981 */ /* 0x000562000c1e1d00 */
[----:B------:R-:W-:Y:S05]  /*3010*/  @!P0 BRA `(.L_x_4975) ;  /* 0x0000000000f88947 */ /* 0x000fea0003800000 */
[----:B------:R-:W-:Y:S01]  /*3020*/  ISETP.LT.AND P2, PT, RZ, UR18, PT ;  /* 0x00000012ff007c0c */ /* 0x000fe2000bf41270 */
[--C-:B-----5:R-:W-:Y:S02]  /*3030*/  HADD2.F32 R149, -RZ, R20.reuse.H0_H0 ;  /* 0x20000014ff957230 */ /* 0x120fe40000004100 */
[----:B------:R-:W-:Y:S02]  /*3040*/  HADD2.F32 R148, -RZ, R20.H1_H1 ;  /* 0x30000014ff947230 */ /* 0x000fe40000004100 */
[--C-:B--2---:R-:W-:Y:S02]  /*3050*/  HADD2.F32 R147, -RZ, R21.reuse.H0_H0 ;  /* 0x20000015ff937230 */ /* 0x104fe40000004100 */
[----:B------:R-:W-:Y:S02]  /*3060*/  HADD2.F32 R146, -RZ, R21.H1_H1 ;  /* 0x30000015ff927230 */ /* 0x000fe40000004100 */
[----:B------:R-:W-:-:S04]  /*3070*/  HADD2.F32 R145, -RZ, R22.H0_H0 ;  /* 0x20000016ff917230 */ /* 0x000fc80000004100 */
        /* <DEDUP_REMOVED lines=11> */
[----:B-1----:R-:W-:Y:S01]  /*3130*/  @P2 FMUL.FTZ R115, R115, R142 ;  /* 0x0000008e73732220 */ /* 0x002fe20000410000 */
[----:B------:R-:W-:Y:S02]  /*3140*/  @P2 HADD2.F32 R142, -RZ, R25.H0_H0 ;  /* 0x20000019ff8e2230 */ /* 0x000fe40000004100 */
[----:B------:R-:W-:Y:S02]  /*3150*/  @P2 HADD2.F32 R112, -RZ, R33.H0_H0 ;  /* 0x20000021ff702230 */ /* 0x000fe40000004100 */
[----:B------:R-:W-:Y:S01]  /*3160*/  @P2 FFMA.FTZ R148, R115, R113, R148 ;  /* 0x0000007173942223 */ /* 0x000fe20000010094 */
[----:B------:R-:W-:Y:S01]  /*3170*/  @P2 HADD2.F32 R113, -RZ, R25.H1_H1 ;  /* 0x30000019ff712230 */ /* 0x000fe20000004100 */
[----:B------:R-:W1:Y:S01]  /*3180*/  @P2 LDC R150, c[0x0][0x40c] ;  /* 0x00010300ff962b82 */ /* 0x000e620000000800 */
[----:B--2---:R-:W-:Y:S01]  /*3190*/  @P2 FMUL.FTZ R142, R142, R143 ;  /* 0x0000008f8e8e2220 */ /* 0x004fe20000410000 */
[----:B------:R-:W-:-:S02]  /*31a0*/  @P2 HADD2.F32 R114, -RZ, R26.H0_H0 ;  /* 0x2000001aff722230 */ /* 0x000fc40000004100 */
[----:B------:R-:W-:Y:S02]  /*31b0*/  HADD2.F32 R143, -RZ, R23.H0_H0 ;  /* 0x20000017ff8f7230 */ /* 0x000fe40000004100 */
[----:B------:R-:W-:Y:S01]  /*31c0*/  @P2 FFMA.FTZ R147, R142, R112, R147 ;  /* 0x000000708e932223 */ /* 0x000fe20000010093 */
[----:B------:R-:W-:Y:S01]  /*31d0*/  @P2 HADD2.F32 R112, -RZ, R33.H1_H1 ;  /* 0x30000021ff702230 */ /* 0x000fe20000004100 */
[----:B------:R-:W2:Y:S01]  /*31e0*/  @P2 LDC R115, c[0x0][0x40c] ;  /* 0x00010300ff732b82 */ /* 0x000ea20000000800 */
[----:B----4-:R-:W-:Y:S01]  /*31f0*/  @P2 FMUL.FTZ R113, R113, R144 ;  /* 0x0000009071712220 */ /* 0x010fe20000410000 */
[----:B------:R-:W-:Y:S02]  /*3200*/  HADD2.F32 R144, -RZ, R22.H1_H1 ;  /* 0x30000016ff907230 */ /* 0x000fe40000004100 */
[----:B------:R-:W-:Y:S02]  /*3210*/  HADD2.F32 R142, -RZ, R23.H1_H1 ;  /* 0x30000017ff8e7230 */ /* 0x000fe40000004100 */
[----:B------:R-:W-:Y:S01]  /*3220*/  @P2 FFMA.FTZ R146, R113, R112, R146 ;  /* 0x0000007071922223 */ /* 0x000fe20000010092 */
[----:B------:R-:W-:Y:S01]  /*3230*/  @P2 HADD2.F32 R112, -RZ, R34.H0_H0 ;  /* 0x20000022ff702230 */ /* 0x000fe20000004100 */
[----:B------:R-:W4:Y:S01]  /*3240*/  @P2 LDC R152, c[0x0][0x40c] ;  /* 0x00010300ff982b82 */ /* 0x000f220000000800 */
[----:B0-----:R-:W-:Y:S01]  /*3250*/  @P2 FMUL.FTZ R114, R114, R151 ;  /* 0x0000009772722220 */ /* 0x001fe20000410000 */
[----:B------:R-:W-:-:S03]  /*3260*/  @P2 HADD2.F32 R113, -RZ, R26.H1_H1 ;  /* 0x3000001aff712230 */ /* 0x000fc60000004100 */
[----:B------:R-:W-:Y:S01]  /*3270*/  @P2 FFMA.FTZ R145, R114, R112, R145 ;  /* 0x0000007072912223 */ /* 0x000fe20000010091 */
[----:B------:R-:W-:Y:S02]  /*3280*/  @P2 HADD2.F32 R112, -RZ, R34.H1_H1 ;  /* 0x30000022ff702230 */ /* 0x000fe40000004100 */
[----:B-1----:R-:W-:Y:S01]  /*3290*/  @P2 FMUL.FTZ R113, R113, R150 ;  /* 0x0000009671712220 */ /* 0x002fe20000410000 */
[----:B------:R-:W-:Y:S01]  /*32a0*/  @P2 HADD2.F32 R114, -RZ, R27.H0_H0 ;  /* 0x2000001bff722230 */ /* 0x000fe20000004100 */
[----:B------:R-:W-:Y:S02]  /*32b0*/  F2FP.F16.F32.PACK_AB R150, RZ, R146 ;  /* 0x00000092ff96723e */ /* 0x000fe400000000ff */
[----:B------:R-:W-:Y:S01]  /*32c0*/  @P2 FFMA.FTZ R144, R113, R112, R144 ;  /* 0x0000007071902223 */ /* 0x000fe20000010090 */
[----:B------:R-:W-:Y:S01]  /*32d0*/  @P2 HADD2.F32 R112, -RZ, R35.H0_H0 ;  /* 0x20000023ff702230 */ /* 0x000fe20000004100 */
[----:B------:R-:W-:Y:S01]  /*32e0*/  F2FP.F16.F32.PACK_AB R151, RZ, R145 ;  /* 0x00000091ff97723e */ /* 0x000fe200000000ff */
[----:B------:R-:W-:-:S02]  /*32f0*/  @P2 HADD2.F32 R113, -RZ, R27.H1_H1 ;  /* 0x3000001bff712230 */ /* 0x000fc40000004100 */
[----:B--2---:R-:W-:-:S04]  /*3300*/  @P2 FMUL.FTZ R114, R114, R115 ;  /* 0x0000007372722220 */ /* 0x004fc80000410000 */
[----:B------:R-:W-:Y:S01]  /*3310*/  @P2 FFMA.FTZ R143, R114, R112, R143 ;  /* 0x00000070728f2223 */ /* 0x000fe2000001008f */
[----:B------:R-:W-:Y:S01]  /*3320*/  @P2 HADD2.F32 R112, -RZ, R35.H1_H1 ;  /* 0x30000023ff702230 */ /* 0x000fe20000004100 */
[----:B------:R-:W-:Y:S01]  /*3330*/  F2FP.F16.F32.PACK_AB R114, RZ, R147 ;  /* 0x00000093ff72723e */ /* 0x000fe200000000ff */
[----:B----4-:R-:W-:Y:S01]  /*3340*/  @P2 FMUL.FTZ R113, R113, R152 ;  /* 0x0000009871712220 */ /* 0x010fe20000410000 */
[----:B------:R-:W-:Y:S02]  /*3350*/  F2FP.F16.F32.PACK_AB R152, RZ, R144 ;  /* 0x00000090ff98723e */ /* 0x000fe400000000ff */
[----:B------:R-:W-:Y:S01]  /*3360*/  F2FP.F16.F32.PACK_AB R153, RZ, R143 ;  /* 0x0000008fff99723e */ /* 0x000fe200000000ff */
[----:B------:R-:W-:Y:S01]  /*3370*/  @P2 FFMA.FTZ R142, R113, R112, R142 ;  /* 0x00000070718e2223 */ /* 0x000fe2000001008e */
        /* <DEDUP_REMOVED lines=8> */
.L_x_4975:
[----:B--2---:R-:W0:Y:S01]  /*3400*/  @P1 LDC R113, c[0x0][0x40c] ;  /* 0x00010300ff711b82 */ /* 0x004e220000000800 */
[--C-:B-----5:R-:W-:Y:S01]  /*3410*/  @P1 HADD2.F32 R112, -RZ, R24.reuse.H0_H0 ;  /* 0x20000018ff701230 */ /* 0x120fe20000004100 */
[----:B------:R-:W-:Y:S01]  /*3420*/  CS2R R148, SRZ ;  /* 0x0000000000947805 */ /* 0x000fe2000001ff00 */
[----:B------:R-:W-:Y:S01]  /*3430*/  @P1 HADD2.F32 R142, -RZ, R25.H0_H0 ;  /* 0x20000019ff8e1230 */ /* 0x000fe20000004100 */
[----:B------:R-:W-:Y:S01]  /*3440*/  CS2R R146, SRZ ;  /* 0x0000000000927805 */ /* 0x000fe2000001ff00 */
[----:B------:R-:W-:-:S03]  /*3450*/  @P1 HADD2.F32 R114, -RZ, R24.H1_H1 ;  /* 0x30000018ff721230 */ /* 0x000fc60000004100 */
[----:B------:R-:W1:Y:S08]  /*3460*/  @P1 LDC R143, c[0x0][0x40c] ;  /* 0x00010300ff8f1b82 */ /* 0x000e700000000800 */
        /* <DEDUP_REMOVED lines=8> */
[----:B------:R-:W-:-:S04]  /*34f0*/  @P1 HADD2.F32 R112, -RZ, R25.H1_H1 ;  /* 0x30000019ff701230 */ /* 0x000fc80000004100 */
[----:B------:R-:W1:Y:S01]  /*3500*/  @P1 LDC R144, c[0x0][0x40c] ;  /* 0x00010300ff901b82 */ /* 0x000e620000000800 */
[----:B--2---:R-:W-:Y:S01]  /*3510*/  @P1 FMUL.FTZ R114, R114, R115 ;  /* 0x0000007372721220 */ /* 0x004fe20000410000 */
[----:B------:R-:W-:-:S03]  /*3520*/  @P1 HADD2.F32 R115, -RZ, R33.H0_H0 ;  /* 0x20000021ff731230 */ /* 0x000fc60000004100 */
[----:B------:R-:W-:Y:S01]  /*3530*/  @P1 FMUL.FTZ R148, R114, R113 ;  /* 0x0000007172941220 */ /* 0x000fe20000410000 */
[----:B------:R-:W-:Y:S02]  /*3540*/  @P1 HADD2.F32 R113, -RZ, R33.H1_H1 ;  /* 0x30000021ff711230 */ /* 0x000fe40000004100 */
[----:B------:R-:W-:Y:S01]  /*3550*/  @P1 FMUL.FTZ R147, R142, R115 ;  /* 0x000000738e931220 */ /* 0x000fe20000410000 */
[----:B------:R-:W2:Y:S01]  /*3560*/  @P1 LDC R143, c[0x0][0x40c] ;  /* 0x00010300ff8f1b82 */ /* 0x000ea20000000800 */
[----:B----4-:R-:W-:Y:S01]  /*3570*/  @P1 FMUL.FTZ R112, R112, R145 ;  /* 0x0000009170701220 */ /* 0x010fe20000410000 */
[--C-:B------:R-:W-:Y:S02]  /*3580*/  @P1 HADD2.F32 R114, -RZ, R26.reuse.H0_H0 ;  /* 0x2000001aff721230 */ /* 0x100fe40000004100 */
[----:B------:R-:W-:Y:S02]  /*3590*/  @P1 HADD2.F32 R115, -RZ, R26.H1_H1 ;  /* 0x3000001aff731230 */ /* 0x000fe40000004100 */
[----:B------:R-:W-:Y:S01]  /*35a0*/  @P1 FMUL.FTZ R146, R112, R113 ;  /* 0x0000007170921220 */ /* 0x000fe20000410000 */
[--C-:B------:R-:W-:Y:S01]  /*35b0*/  @P1 HADD2.F32 R113, -RZ, R34.reuse.H0_H0 ;  /* 0x20000022ff711230 */ /* 0x100fe20000004100 */
[----:B------:R-:W4:Y:S01]  /*35c0*/  @P1 LDC R153, c[0x0][0x40c] ;  /* 0x00010300ff991b82 */ /* 0x000f220000000800 */
[----:B0-----:R-:W-:Y:S01]  /*35d0*/  @P1 FMUL.FTZ R114, R114, R151 ;  /* 0x0000009772721220 */ /* 0x001fe20000410000 */
[----:B------:R-:W-:-:S02]  /*35e0*/  @P1 HADD2.F32 R112, -RZ, R34.H1_H1 ;  /* 0x30000022ff701230 */ /* 0x000fc40000004100 */
[--C-:B------:R-:W-:Y:S02]  /*35f0*/  @P1 HADD2.F32 R142, -RZ, R27.reuse.H0_H0 ;  /* 0x2000001bff8e1230 */ /* 0x100fe40000004100 */
[----:B-1----:R-:W-:Y:S01]  /*3600*/  @P1 FMUL.FTZ R115, R115, R144 ;  /* 0x0000009073731220 */ /* 0x002fe20000410000 */
[----:B------:R-:W-:Y:S02]  /*3610*/  CS2R R144, SRZ ;  /* 0x0000000000907805 */ /* 0x000fe4000001ff00 */
[----:B------:R-:W-:Y:S01]  /*3620*/  @P1 FMUL.FTZ R145, R114, R113 ;  /* 0x0000007172911220 */ /* 0x000fe20000410000 */
[----:B------:R-:W-:Y:S02]  /*3630*/  @P1 HADD2.F32 R114, -RZ, R27.H1_H1 ;  /* 0x3000001bff721230 */ /* 0x000fe40000004100 */
[----:B------:R-:W-:Y:S01]  /*3640*/  @P1 FMUL.FTZ R144, R115, R112 ;  /* 0x0000007073901220 */ /* 0x000fe20000410000 */
[--C-:B------:R-:W-:Y:S02]  /*3650*/  @P1 HADD2.F32 R113, -RZ, R35.reuse.H0_H0 ;  /* 0x20000023ff711230 */ /* 0x100fe40000004100 */
[----:B------:R-:W-:-:S02]  /*3660*/  @P1 HADD2.F32 R115, -RZ, R35.H1_H1 ;  /* 0x30000023ff731230 */ /* 0x000fc40000004100 */
[----:B--2---:R-:W-:Y:S01]  /*3670*/  @P1 FMUL.FTZ R112, R142, R143 ;  /* 0x0000008f8e701220 */ /* 0x004fe20000410000 */
[----:B------:R-:W-:Y:S02]  /*3680*/  CS2R R142, SRZ ;  /* 0x00000000008e7805 */ /* 0x000fe4000001ff00 */
[----:B------:R-:W-:Y:S01]  /*3690*/  F2FP.F16.F32.PACK_AB R150, RZ, R145 ;  /* 0x00000091ff96723e */ /* 0x000fe200000000ff */
[----:B------:R-:W-:Y:S01]  /*36a0*/  @P1 FMUL.FTZ R143, R112, R113 ;  /* 0x00000071708f1220 */ /* 0x000fe20000410000 */
[----:B------:R-:W-:Y:S01]  /*36b0*/  F2FP.F16.F32.PACK_AB R112, RZ, R149 ;  /* 0x00000095ff70723e */ /* 0x000fe200000000ff */
[----:B----4-:R-:W-:Y:S01]  /*36c0*/  @P1 FMUL.FTZ R114, R114, R153 ;  /* 0x0000009972721220 */ /* 0x010fe20000410000 */
[----:B------:R-:W-:Y:S02]  /*36d0*/  F2FP.F16.F32.PACK_AB R113, RZ, R148 ;  /* 0x00000094ff71723e */ /* 0x000fe400000000ff */
[----:B------:R-:W-:Y:S01]  /*36e0*/  F2FP.F16.F32.PACK_AB R151, RZ, R144 ;  /* 0x00000090ff97723e */ /* 0x000fe200000000ff */
[----:B------:R-:W-:Y:S01]  /*36f0*/  @P1 FMUL.FTZ R142, R114, R115 ;  /* 0x00000073728e1220 */ /* 0x000fe20000410000 */
[----:B------:R-:W-:-:S02]  /*3700*/  F2FP.F16.F32.PACK_AB R114, RZ, R147 ;  /* 0x00000093ff72723e */ /* 0x000fc400000000ff */
[----:B------:R-:W-:Y:S02]  /*3710*/  F2FP.F16.F32.PACK_AB R115, RZ, R146 ;  /* 0x00000092ff73723e */ /* 0x000fe400000000ff */
[----:B------:R-:W-:Y:S02]  /*3720*/  F2FP.F16.F32.PACK_AB R152, RZ, R143 ;  /* 0x0000008fff98723e */ /* 0x000fe400000000ff */
[----:B------:R-:W-:Y:S02]  /*3730*/  F2FP.F16.F32.PACK_AB R153, RZ, R142 ;  /* 0x0000008eff99723e */ /* 0x000fe400000000ff */
[----:B------:R-:W-:Y:S02]  /*3740*/  PRMT R112, R112, 0x5410, R113 ;  /* 0x0000541070707816 */ /* 0x000fe40000000071 */
[----:B------:R-:W-:Y:S02]  /*3750*/  PRMT R113, R114, 0x5410, R115 ;  /* 0x0000541072717816 */ /* 0x000fe40000000073 */
[----:B------:R-:W-:-:S02]  /*3760*/  PRMT R114, R150, 0x5410, R151 ;  /* 0x0000541096727816 */ /* 0x000fc40000000097 */
[----:B------:R-:W-:-:S07]  /*3770*/  PRMT R115, R152, 0x5410, R153 ;  /* 0x0000541098737816 */ /* 0x000fce0000000099 */
.L_x_4976:
[----:B------:R-:W0:Y:S01]  /*3780*/  @P1 LDC.64 R152, c[0x0][0x390] ;  /* 0x0000e400ff981b82 */ /* 0x000e220000000a00 */
[C---:B------:R-:W-:Y:S02]  /*3790*/  IADD3 R155, PT, PT, R132.reuse, 0x280, RZ ;  /* 0x00000280849b7810 */ /* 0x040fe40007ffe0ff */
[----:B------:R-:W-:Y:S02]  /*37a0*/  @P1 IADD3 R133, PT, PT, R133, 0x300, RZ ;  /* 0x0000030085851810 */ /* 0x000fe40007ffe0ff */
[----:B------:R-:W-:Y:S01]  /*37b0*/  IADD3 R157, PT, PT, R132, 0x300, RZ ;  /* 0x00000300849d7810 */ /* 0x000fe20007ffe0ff */
        /* <DEDUP_REMOVED lines=8> */
[----:B------:R-:W-:Y:S01]  /*3840*/  UISETP.GT.AND UP1, UPT, UR18, URZ, UPT ;  /* 0x000000ff1200728c */ /* 0x000fe2000bf24270 */
[--C-:B--2--5:R-:W-:Y:S02]  /*3850*/  HADD2.F32 R150, -RZ, R20.reuse.H0_H0 ;  /* 0x20000014ff967230 */ /* 0x124fe40000004100 */
[----:B------:R-:W-:Y:S02]  /*3860*/  HADD2.F32 R151, -RZ, R20.H1_H1 ;  /* 0x30000014ff977230 */ /* 0x000fe40000004100 */
[--C-:B------:R-:W-:Y:S01]  /*3870*/  HADD2.F32 R152, -RZ, R21.reuse.H0_H0 ;  /* 0x20000015ff987230 */ /* 0x100fe20000004100 */
[----:B------:R-:W-:Y:S01]  /*3880*/  PLOP3.LUT P0, PT, PT, PT, UP1, 0x80, 0x8 ;  /* 0x000000000008781c */ /* 0x000fe20003f0f018 */
[----:B------:R-:W-:Y:S02]  /*3890*/  HADD2.F32 R153, -RZ, R21.H1_H1 ;  /* 0x30000015ff997230 */ /* 0x000fe40000004100 */
[----:B------:R-:W-:Y:S02]  /*38a0*/  HADD2.F32 R154, -RZ, R22.H0_H0 ;  /* 0x20000016ff9a7230 */ /* 0x000fe40000004100 */
[----:B------:R-:W0:Y:S01]  /*38b0*/  @UP1 LDCU UR4, c[0x0][0x40c] ;  /* 0x00008180ff0417ac */ /* 0x000e220008000800 */
[----:B------:R-:W-:-:S02]  /*38c0*/  HADD2.F32 R155, -RZ, R23.H0_H0 ;  /* 0x20000017ff9b7230 */ /* 0x000fc40000004100 */
[----:B------:R-:W-:Y:S01]  /*38d0*/  HADD2.F32 R156, -RZ, R23.H1_H1 ;  /* 0x30000017ff9c7230 */ /* 0x000fe20000004100 */
[----:B------:R-:W1:Y:S01]  /*38e0*/  @UP1 LDCU UR5, c[0x0][0x40c] ;  /* 0x00008180ff0517ac */ /* 0x000e620008000800 */
[----:B------:R-:W-:Y:S01]  /*38f0*/  HADD2.F32 R157, -RZ, R22.H1_H1 ;  /* 0x30000016ff9d7230 */ /* 0x000fe20000004100 */
[----:B------:R-:W2:Y:S02]  /*3900*/  @UP1 LDCU UR18, c[0x0][0x40c] ;  /* 0x00008180ff1217ac */ /* 0x000ea40008000800 */
[----:B------:R-:W-:Y:S02]  /*3910*/  @P0 HADD2.F32 R113, -RZ, R24.H0_H0 ;  /* 0x20000018ff710230 */ /* 0x000fe40000004100 */
[----:B------:R-:W-:Y:S02]  /*3920*/  @P0 HADD2.F32 R112, -RZ, R28.H0_H0 ;  /* 0x2000001cff700230 */ /* 0x000fe40000004100 */
[----:B------:R-:W-:Y:S02]  /*3930*/  @P0 HADD2.F32 R114, -RZ, R24.H1_H1 ;  /* 0x30000018ff720230 */ /* 0x000fe40000004100 */
[----:B0-----:R-:W-:Y:S01]  /*3940*/  @P0 FMUL.FTZ R113, R113, UR4 ;  /* 0x0000000471710c20 */ /* 0x001fe20008410000 */
[----:B------:R-:W0:Y:S03]  /*3950*/  @UP1 LDCU UR4, c[0x0][0x40c] ;  /* 0x00008180ff0417ac */ /* 0x000e260008000800 */
[----:B------:R-:W-:Y:S01]  /*3960*/  @P0 FFMA.FTZ R150, R113, R112, R150 ;  /* 0x0000007071960223 */ /* 0x000fe20000010096 */
[----:B------:R-:W-:-:S02]  /*3970*/  @P0 HADD2.F32 R112, -RZ, R28.H1_H1 ;  /* 0x3000001cff700230 */ /* 0x000fc40000004100 */
[----:B-1----:R-:W-:Y:S01]  /*3980*/  @P0 FMUL.FTZ R114, R114, UR5 ;  /* 0x0000000572720c20 */ /* 0x002fe20008410000 */
[----:B------:R-:W-:Y:S01]  /*3990*/  @P0 HADD2.F32 R113, -RZ, R25.H0_H0 ;  /* 0x20000019ff710230 */ /* 0x000fe20000004100 */
[----:B------:R-:W1:Y:S02]  /*39a0*/  @UP1 LDCU UR5, c[0x0][0x40c] ;  /* 0x00008180ff0517ac */ /* 0x000e640008000800 */
[----:B------:R-:W-:Y:S01]  /*39b0*/  @P0 FFMA.FTZ R151, R114, R112, R151 ;  /* 0x0000007072970223 */ /* 0x000fe20000010097 */
[----:B------:R-:W-:Y:S02]  /*39c0*/  @P0 HADD2.F32 R112, -RZ, R29.H0_H0 ;  /* 0x2000001dff700230 */ /* 0x000fe40000004100 */
[----:B--2---:R-:W-:-:S04]  /*39d0*/  @P0 FMUL.FTZ R113, R113, UR18 ;  /* 0x0000001271710c20 */ /* 0x004fc80008410000 */
[----:B------:R-:W-:Y:S01]  /*39e0*/  @P0 FFMA.FTZ R152, R113, R112, R152 ;  /* 0x0000007071980223 */ /* 0x000fe20000010098 */
[----:B------:R-:W-:Y:S02]  /*39f0*/  @P0 HADD2.F32 R113, -RZ, R25.H1_H1 ;  /* 0x30000019ff710230 */ /* 0x000fe40000004100 */
[----:B------:R-:W-:-:S03]  /*3a00*/  @P0 HADD2.F32 R112, -RZ, R29.H1_H1 ;  /* 0x3000001dff700230 */ /* 0x000fc60000004100 */
[----:B0-----:R-:W-:Y:S01]  /*3a10*/  @P0 FMUL.FTZ R114, R113, UR4 ;  /* 0x0000000471720c20 */ /* 0x001fe20008410000 */
[----:B------:R-:W0:Y:S03]  /*3a20*/  @UP1 LDCU UR4, c[0x0][0x40c] ;  /* 0x00008180ff0417ac */ /* 0x000e260008000800 */
[----:B------:R-:W-:Y:S01]  /*3a30*/  @P0 FFMA.FTZ R153, R114, R112, R153 ;  /* 0x0000007072990223 */ /* 0x000fe20000010099 */
[----:B------:R-:W-:-:S04]  /*3a40*/  @P0 HADD2.F32 R112, -RZ, R26.H0_H0 ;  /* 0x2000001aff700230 */ /* 0x000fc80000004100 */
[----:B------:R-:W-:Y:S01]  /*3a50*/  F2FP.F16.F32.PACK_AB R132, RZ, R153 ;  /* 0x00000099ff84723e */ /* 0x000fe200000000ff */
[----:B-1----:R-:W-:Y:S01]  /*3a60*/  @P0 FMUL.FTZ R113, R112, UR5 ;  /* 0x0000000570710c20 */ /* 0x002fe20008410000 */
[----:B------:R-:W-:Y:S01]  /*3a70*/  @P0 HADD2.F32 R112, -RZ, R30.H0_H0 ;  /* 0x2000001eff700230 */ /* 0x000fe20000004100 */
[----:B------:R-:W1:Y:S04]  /*3a80*/  @UP1 LDCU UR5, c[0x0][0x40c] ;  /* 0x00008180ff0517ac */ /* 0x000e680008000800 */
[----:B------:R-:W-:Y:S01]  /*3a90*/  @P0 FFMA.FTZ R154, R113, R112, R154 ;  /* 0x00000070719a0223 */ /* 0x000fe2000001009a */
[----:B------:R-:W-:-:S04]  /*3aa0*/  @P0 HADD2.F32 R112, -RZ, R27.H0_H0 ;  /* 0x2000001bff700230 */ /* 0x000fc80000004100 */
[----:B------:R-:W-:Y:S01]  /*3ab0*/  F2FP.F16.F32.PACK_AB R133, RZ, R154 ;  /* 0x0000009aff85723e */ /* 0x000fe200000000ff */
[----:B0-----:R-:W-:Y:S01]  /*3ac0*/  @P0 FMUL.FTZ R114, R112, UR4 ;  /* 0x0000000470720c20 */ /* 0x001fe20008410000 */
[----:B------:R-:W-:Y:S01]  /*3ad0*/  @P0 HADD2.F32 R112, -RZ, R31.H0_H0 ;  /* 0x2000001fff700230 */ /* 0x000fe20000004100 */
[----:B------:R-:W0:Y:S04]  /*3ae0*/  @UP1 LDCU UR4, c[0x0][0x40c] ;  /* 0x00008180ff0417ac */ /* 0x000e280008000800 */
[----:B------:R-:W-:Y:S01]  /*3af0*/  @P0 FFMA.FTZ R155, R114, R112, R155 ;  /* 0x00000070729b0223 */ /* 0x000fe2000001009b */
[----:B------:R-:W-:-:S04]  /*3b00*/  @P0 HADD2.F32 R112, -RZ, R27.H1_H1 ;  /* 0x3000001bff700230 */ /* 0x000fc80000004100 */
[----:B------:R-:W-:Y:S01]  /*3b10*/  F2FP.F16.F32.PACK_AB R159, RZ, R155 ;  /* 0x0000009bff9f723e */ /* 0x000fe200000000ff */
[----:B-1----:R-:W-:Y:S01]  /*3b20*/  @P0 FMUL.FTZ R113, R112, UR5 ;  /* 0x0000000570710c20 */ /* 0x002fe20008410000 */
[----:B------:R-:W-:-:S05]  /*3b30*/  @P0 HADD2.F32 R112, -RZ, R31.H1_H1 ;  /* 0x3000001fff700230 */ /* 0x000fca0000004100 */
[----:B------:R-:W-:Y:S01]  /*3b40*/  @P0 FFMA.FTZ R156, R113, R112, R156 ;  /* 0x00000070719c0223 */ /* 0x000fe2000001009c */
[----:B------:R-:W-:Y:S01]  /*3b50*/  @P0 HADD2.F32 R112, -RZ, R26.H1_H1 ;  /* 0x3000001aff700230 */ /* 0x000fe20000004100 */
[----:B------:R-:W-:-:S03]  /*3b60*/  F2FP.F16.F32.PACK_AB R113, RZ, R151 ;  /* 0x00000097ff71723e */ /* 0x000fc600000000ff */
[----:B------:R-:W-:Y:S01]  /*3b70*/  F2FP.F16.F32.PACK_AB R115, RZ, R156 ;  /* 0x0000009cff73723e */ /* 0x000fe200000000ff */
[----:B0-----:R-:W-:Y:S01]  /*3b80*/  @P0 FMUL.FTZ R114, R112, UR4 ;  /* 0x0000000470720c20 */ /* 0x001fe20008410000 */
[----:B------:R-:W-:Y:S02]  /*3b90*/  @P0 HADD2.F32 R112, -RZ, R30.H1_H1 ;  /* 0x3000001eff700230 */ /* 0x000fe40000004100 */
[----:B------:R-:W-:-:S03]  /*3ba0*/  PRMT R115, R159, 0x5410, R115 ;  /* 0x000054109f737816 */ /* 0x000fc60000000073 */
        /* <DEDUP_REMOVED lines=8> */
.L_x_4977:
[----:B--2---:R-:W0:Y:S01]  /*3c30*/  @P1 LDC R115, c[0x0][0x40c] ;  /* 0x00010300ff731b82 */ /* 0x004e220000000800 */
[--C-:B-----5:R-:W-:Y:S01]  /*3c40*/  @P1 HADD2.F32 R114, -RZ, R24.reuse.H1_H1 ;  /* 0x30000018ff721230 */ /* 0x120fe20000004100 */
[----:B------:R-:W-:Y:S01]  /*3c50*/  CS2R R150, SRZ ;  /* 0x0000000000967805 */ /* 0x000fe2000001ff00 */
[----:B------:R-:W-:Y:S01]  /*3c60*/  @P1 HADD2.F32 R112, -RZ, R24.H0_H0 ;  /* 0x20000018ff701230 */ /* 0x000fe20000004100 */
[----:B------:R-:W-:Y:S02]  /*3c70*/  MOV R152, RZ ;  /* 0x000000ff00987202 */ /* 0x000fe40000000f00 */
[----:B------:R-:W-:Y:S02]  /*3c80*/  CS2R R154, SRZ ;  /* 0x00000000009a7805 */ /* 0x000fe4000001ff00 */
[----:B------:R-:W-:Y:S01]  /*3c90*/  CS2R R156, SRZ ;  /* 0x00000000009c7805 */ /* 0x000fe2000001ff00 */
[----:B------:R-:W1:Y:S08]  /*3ca0*/  @P1 LDC R113, c[0x0][0x40c] ;  /* 0x00010300ff711b82 */ /* 0x000e700000000800 */
[----:B------:R-:W2:Y:S08]  /*3cb0*/  @P1 LDC R133, c[0x0][0x40c] ;  /* 0x00010300ff851b82 */ /* 0x000eb00000000800 */
[----:B------:R-:W4:Y:S01]  /*3cc0*/  @P1 LDC R153, c[0x0][0x40c] ;  /* 0x00010300ff991b82 */ /* 0x000f220000000800 */
[----:B0-----:R-:W-:Y:S01]  /*3cd0*/  @P1 FMUL.FTZ R114, R114, R115 ;  /* 0x0000007372721220 */ /* 0x001fe20000410000 */
[----:B------:R-:W-:-:S05]  /*3ce0*/  @P1 HADD2.F32 R115, -RZ, R28.H1_H1 ;  /* 0x3000001cff731230 */ /* 0x000fca0000004100 */
[----:B------:R-:W-:Y:S01]  /*3cf0*/  @P1 FMUL.FTZ R151, R114, R115 ;  /* 0x0000007372971220 */ /* 0x000fe20000410000 */
[----:B-1----:R-:W-:Y:S01]  /*3d00*/  @P1 FMUL.FTZ R112, R112, R113 ;  /* 0x0000007170701220 */ /* 0x002fe20000410000 */
[----:B------:R-:W-:Y:S01]  /*3d10*/  @P1 HADD2.F32 R113, -RZ, R28.H0_H0 ;  /* 0x2000001cff711230 */ /* 0x000fe20000004100 */
[----:B------:R-:W0:Y:S01]  /*3d20*/  @P1 LDC R115, c[0x0][0x40c] ;  /* 0x00010300ff731b82 */ /* 0x000e220000000800 */
[----:B------:R-:W-:-:S03]  /*3d30*/  @P1 HADD2.F32 R114, -RZ, R25.H1_H1 ;  /* 0x30000019ff721230 */ /* 0x000fc60000004100 */
[----:B------:R-:W-:Y:S01]  /*3d40*/  @P1 FMUL.FTZ R150, R112, R113 ;  /* 0x0000007170961220 */ /* 0x000fe20000410000 */
[----:B------:R-:W-:Y:S02]  /*3d50*/  @P1 HADD2.F32 R112, -RZ, R25.H0_H0 ;  /* 0x20000019ff701230 */ /* 0x000fe40000004100 */
[----:B------:R-:W-:-:S03]  /*3d60*/  @P1 HADD2.F32 R113, -RZ, R29.H0_H0 ;  /* 0x2000001dff711230 */ /* 0x000fc60000004100 */
[----:B--2---:R-:W-:Y:S02]  /*3d70*/  @P1 FMUL.FTZ R112, R112, R133 ;  /* 0x0000008570701220 */ /* 0x004fe40000410000 */
[----:B------:R-:W1:Y:S01]  /*3d80*/  @P1 LDC R133, c[0x0][0x40c] ;  /* 0x00010300ff851b82 */ /* 0x000e620000000800 */
[----:B----4-:R-:W-:Y:S01]  /*3d90*/  @P1 FMUL.FTZ R114, R114, R153 ;  /* 0x0000009972721220 */ /* 0x010fe20000410000 */
[----:B------:R-:W-:Y:S01]  /*3da0*/  @P1 FMUL.FTZ R152, R112, R113 ;  /* 0x0000007170981220 */ /* 0x000fe20000410000 */
[----:B------:R-:W-:Y:S02]  /*3db0*/  HFMA2 R153, -RZ, RZ, 0, 0 ;  /* 0x00000000ff997431 */ /* 0x000fe400000001ff */
[----:B------:R-:W-:Y:S02]  /*3dc0*/  @P1 HADD2.F32 R113, -RZ, R29.H1_H1 ;  /* 0x3000001dff711230 */ /* 0x000fe40000004100 */
[----:B------:R-:W-:-:S03]  /*3dd0*/  @P1 HADD2.F32 R112, -RZ, R26.H0_H0 ;  /* 0x2000001aff701230 */ /* 0x000fc60000004100 */
[----:B------:R-:W-:Y:S01]  /*3de0*/  @P1 FMUL.FTZ R153, R114, R113 ;  /* 0x0000007172991220 */ /* 0x000fe20000410000 */
[----:B------:R-:W-:Y:S02]  /*3df0*/  @P1 HADD2.F32 R113, -RZ, R30.H0_H0 ;  /* 0x2000001eff711230 */ /* 0x000fe40000004100 */
[----:B0-----:R-:W-:Y:S01]  /*3e00*/  @P1 FMUL.FTZ R112, R112, R115 ;  /* 0x0000007370701220 */ /* 0x001fe20000410000 */
[----:B------:R-:W-:Y:S01]  /*3e10*/  F2FP.F16.F32.PACK_AB R114, RZ, R152 ;  /* 0x00000098ff72723e */ /* 0x000fe200000000ff */
[----:B------:R-:W0:Y:S02]  /*3e20*/  @P1 LDC R115, c[0x0][0x40c] ;  /* 0x00010300ff731b82 */ /* 0x000e240000000800 */
[----:B------:R-:W-:Y:S01]  /*3e30*/  @P1 FMUL.FTZ R154, R112, R113 ;  /* 0x00000071709a1220 */ /* 0x000fe20000410000 */
[----:B------:R-:W-:Y:S02]  /*3e40*/  @P1 HADD2.F32 R112, -RZ, R26.H1_H1 ;  /* 0x3000001aff701230 */ /* 0x000fe40000004100 */
[----:B------:R-:W-:-:S02]  /*3e50*/  @P1 HADD2.F32 R113, -RZ, R30.H1_H1 ;  /* 0x3000001eff711230 */ /* 0x000fc40000004100 */
[----:B------:R-:W-:Y:S01]  /*3e60*/  F2FP.F16.F32.PACK_AB R132, RZ, R154 ;  /* 0x0000009aff84723e */ /* 0x000fe200000000ff */
[----:B-1----:R-:W-:Y:S02]  /*3e70*/  @P1 FMUL.FTZ R112, R112, R133 ;  /* 0x0000008570701220 */ /* 0x002fe40000410000 */
[----:B------:R-:W1:Y:S02]  /*3e80*/  @P1 LDC R133, c[0x0][0x40c] ;  /* 0x00010300ff851b82 */ /* 0x000e640000000800 */
[----:B------:R-:W-:Y:S01]  /*3e90*/  @P1 FMUL.FTZ R157, R112, R113 ;  /* 0x00000071709d1220 */ /* 0x000fe20000410000 */
[----:B------:R-:W-:Y:S02]  /*3ea0*/  @P1 HADD2.F32 R112, -RZ, R27.H0_H0 ;  /* 0x2000001bff701230 */ /* 0x000fe40000004100 */
[----:B------:R-:W-:-:S03]  /*3eb0*/  @P1 HADD2.F32 R113, -RZ, R31.H0_H0 ;  /* 0x2000001fff711230 */ /* 0x000fc60000004100 */
[----:B0-----:R-:W-:Y:S01]  /*3ec0*/  @P1 FMUL.FTZ R112, R112, R115 ;  /* 0x0000007370701220 */ /* 0x001fe20000410000 */
[----:B------:R-:W-:-:S03]  /*3ed0*/  F2FP.F16.F32.PACK_AB R115, RZ, R153 ;  /* 0x00000099ff73723e */ /* 0x000fc600000000ff */
[----:B------:R-:W-:Y:S01]  /*3ee0*/  @P1 FMUL.FTZ R155, R112, R113 ;  /* 0x00000071709b1220 */ /* 0x000fe20000410000 */
[----:B------:R-:W-:Y:S02]  /*3ef0*/  @P1 HADD2.F32 R112, -RZ, R27.H1_H1 ;  /* 0x3000001bff701230 */ /* 0x000fe40000004100 */
[----:B------:R-:W-:Y:S02]  /*3f00*/  @P1 HADD2.F32 R113, -RZ, R31.H1_H1 ;  /* 0x3000001fff711230 */ /* 0x000fe40000004100 */
[----:B------:R-:W-:Y:S01]  /*3f10*/  F2FP.F16.F32.PACK_AB R158, RZ, R155 ;  /* 0x0000009bff9e723e */ /* 0x000fe200000000ff */
[----:B-1----:R-:W-:Y:S01]  /*3f20*/  @P1 FMUL.FTZ R112, R112, R133 ;  /* 0x0000008570701220 */ /* 0x002fe20000410000 */
        /* <DEDUP_REMOVED lines=9> */
.L_x_4978:
[----:B------:R-:W-:Y:S01]  /*3fc0*/  FADD.FTZ R133, RZ, R123 ;  /* 0x0000007bff857221 */ /* 0x000fe20000010000 */
[----:B------:R-:W-:Y:S01]  /*3fd0*/  UIMAD UR4, UR7, UR19, URZ ;  /* 0x00000013070472a4 */ /* 0x000fe2000f8e02ff */
[----:B------:R-:W-:Y:S02]  /*3fe0*/  BSSY.RECONVERGENT B0, `(.L_x_4979) ;  /* 0x00000ce000007945 */ /* 0x000fe40003800200 */
[----:B------:R-:W-:Y:S01]  /*3ff0*/  FADD.FTZ R132, R133, R122 ;  /* 0x0000007a85847221 */ /* 0x000fe20000010000 */
[----:B------:R-:W-:-:S03]  /*4000*/  USHF.R.S32.HI UR5, URZ, 0x1f, UR4 ;  /* 0x0000001fff057899 */ /* 0x000fc60008011404 */
[----:B------:R-:W-:Y:S01]  /*4010*/  FADD.FTZ R133, R132, R119 ;  /* 0x0000007784857221 */ /* 0x000fe20000010000 */
[----:B------:R-:W-:-:S03]  /*4020*/  ULEA.HI UR5, UR5, UR4, URZ, 0x3 ;  /* 0x0000000405057291 */ /* 0x000fc6000f8f18ff */
[----:B------:R-:W-:-:S03]  /*4030*/  FADD.FTZ R132, R133, R118 ;  /* 0x0000007685847221 */ /* 0x000fc60000010000 */
[----:B------:R-:W-:Y:S01]  /*4040*/  MOV R162, UR5 ;  /* 0x0000000500a27c02 */ /* 0x000fe20008000f00 */
        /* <DEDUP_REMOVED lines=177> */
[----:B------:R-:W-:-:S04]  /*4b60*/  LEA.HI.SX32 R133, R162, R9, 0x1d ;  /* 0x00000009a2857211 */ /* 0x000fc800078feaff */
[----:B------:R-:W0:Y:S01]  /*4b70*/  SHFL.BFLY PT, R159, R158, 0x2, 0x1f ;  /* 0x0c401f009e9f7f89 */ /* 0x000e2200000e0000 */
[----:B------:R-:W-:-:S05]  /*4b80*/  IADD3 R133, PT, PT, R133, 0x300, RZ ;  /* 0x0000030085857810 */ /* 0x000fca0007ffe0ff */
[----:B------:R-:W-:Y:S01]  /*4b90*/  IMAD.WIDE.U32 R120, R133, 0x10, R120 ;  /* 0x0000001085787825 */ /* 0x000fe200078e0078 */
[----:B------:R-:W-:-:S04]  /*4ba0*/  LOP3.LUT P0, R133, R9, 0x1f, RZ, 0xc0, !PT ;  /* 0x0000001f09857812 */ /* 0x000fc8000780c0ff */
[----:B------:R-:W-:Y:S01]  /*4bb0*/  STG.E.128 desc[UR12][R120.64], R112 ;  /* 0x0000007078007986 */ /* 0x000fe2000c101d0c */
        /* <DEDUP_REMOVED lines=16> */
.L_x_4980:
[----:B---3--:R-:W-:Y:S05]  /*4cc0*/  BSYNC.RECONVERGENT B0 ;  /* 0x0000000000007941 */ /* 0x008fea0003800200 */
.L_x_4979:
[----:B------:R-:W-:Y:S01]  /*4cd0*/  BAR.SYNC.DEFER_BLOCKING 0x0 ;  /* 0x0000000000007b1d */ /* 0x000fe20000010000 */
[----:B0-----:R-:W-:Y:S02]  /*4ce0*/  MOV R133, RZ ;  /* 0x000000ff00857202 */ /* 0x001fe40000000f00 */
[----:B------:R-:W-:-:S03]  /*4cf0*/  CS2R R112, SRZ ;  /* 0x0000000000707805 */ /* 0x000fc6000001ff00 */
[----:B------:R-:W-:Y:S04]  /*4d00*/  BSSY.RECONVERGENT B0, `(.L_x_4981) ;  /* 0x000000a000007945 */ /* 0x000fe80003800200 */
        /* <DEDUP_REMOVED lines=9> */
.L_x_4982:
[----:B------:R-:W-:Y:S05]  /*4da0*/  BSYNC.RECONVERGENT B0 ;  /* 0x0000000000007941 */ /* 0x000fea0003800200 */
.L_x_4981:
        /* <DEDUP_REMOVED lines=55> */
[----:B------:R-:W-:Y:S01]  /*5120*/  HADD2.F32 R113, -RZ, R108.H0_H0 ;  /* 0x2000006cff717230 */ /* 0x000fe20000004100 */
[----:B------:R-:W-:Y:S01]  /*5130*/  UIADD3 UR4, UPT, UPT, UR6, -0x1, URZ ;  /* 0xffffffff06047890 */ /* 0x000fe2000fffe0ff */
[----:B------:R-:W-:Y:S01]  /*5140*/  HADD2.F32 R115, -RZ, R80.H0_H0 ;  /* 0x20000050ff737230 */ /* 0x000fe20000004100 */
[----:B------:R-:W-:Y:S01]  /*5150*/  R2UR UR18, R121 ;  /* 0x00000000791272ca */ /* 0x000fe200000e0000 */
[--C-:B------:R-:W-:Y:S01]  /*5160*/  HADD2.F32 R120, -RZ, R81.reuse.H0_H0 ;  /* 0x20000051ff787230 */ /* 0x100fe20000004100 */
[----:B------:R-:W-:Y:S01]  /*5170*/  UIMAD UR4, UR4, UR19, URZ ;  /* 0x00000013040472a4 */ /* 0x000fe2000f8e02ff */
[----:B------:R-:W-:Y:S02]  /*5180*/  HADD2.F32 R121, -RZ, R81.H1_H1 ;  /* 0x30000051ff797230 */ /* 0x000fe40000004100 */
[----:B------:R-:W-:Y:S01]  /*5190*/  HADD2.F32 R133, -RZ, R105.H0_H0 ;  /* 0x20000069ff857230 */ /* 0x000fe20000004100 */
[----:B------:R-:W-:-:S04]  /*51a0*/  USHF.R.S32.HI UR5, URZ, 0x1f, UR4 ;  /* 0x0000001fff057899 */ /* 0x000fc80008011404 */
[----:B------:R-:W-:-:S03]  /*51b0*/  ULEA.HI UR5, UR5, UR4, URZ, 0x3 ;  /* 0x0000000405057291 */ /* 0x000fc6000f8f18ff */
        /* <DEDUP_REMOVED lines=9> */
[----:B------:R-:W-:Y:S02]  /*5250*/  HADD2.F32 R113, -RZ, R108.H1_H1 ;  /* 0x3000006cff717230 */ /* 0x000fe40000004100 */
[----:B------:R-:W-:Y:S01]  /*5260*/  FADD.FTZ R116, R116, -UR18 ;  /* 0x8000001274747e21 */ /* 0x000fe20008010000 */
[----:B------:R-:W-:-:S02]  /*5270*/  HADD2.F32 R115, -RZ, R80.H1_H1 ;  /* 0x30000050ff737230 */ /* 0x000fc40000004100 */
[----:B------:R-:W-:Y:S01]  /*5280*/  FADD.FTZ R19, R19, -UR18 ;  /* 0x8000001213137e21 */ /* 0x000fe20008010000 */
[----:B------:R-:W-:Y:S01]  /*5290*/  FADD.FTZ R18, R18, -UR18 ;  /* 0x8000001212127e21 */ /* 0x000fe20008010000 */
[----:B------:R-:W-:Y:S01]  /*52a0*/  FMUL.FTZ R116, R116, UR22 ;  /* 0x0000001674747c20 */ /* 0x000fe20008410000 */
[----:B------:R-:W-:Y:S01]  /*52b0*/  FADD.FTZ R8, R8, -UR18 ;  /* 0x8000001208087e21 */ /* 0x000fe20008010000 */
[----:B------:R-:W-:Y:S01]  /*52c0*/  FFMA.FTZ R119, R122, R113, R115 ;  /* 0x000000717a777223 */ /* 0x000fe20000010073 */
[----:B------:R-:W-:Y:S01]  /*52d0*/  FMUL.FTZ R113, R114, UR22 ;  /* 0x0000001672717c20 */ /* 0x000fe20008410000 */
[--C-:B------:R-:W-:Y:S02]  /*52e0*/  HADD2.F32 R114, -RZ, R109.reuse.H0_H0 ;  /* 0x2000006dff727230 */ /* 0x100fe40000004100 */
[----:B------:R-:W-:Y:S01]  /*52f0*/  FMUL.FTZ R19, R19, UR22 ;  /* 0x0000001613137c20 */ /* 0x000fe20008410000 */
[----:B------:R-:W-:Y:S02]  /*5300*/  HADD2.F32 R115, -RZ, R109.H1_H1 ;  /* 0x3000006dff737230 */ /* 0x000fe40000004100 */
[----:B------:R-:W-:Y:S01]  /*5310*/  FMUL.FTZ R18, R18, UR22 ;  /* 0x0000001612127c20 */ /* 0x000fe20008410000 */
[----:B------:R-:W-:Y:S01]  /*5320*/  F2FP.F16.F32.PACK_AB R112, R119, R112 ;  /* 0x000000707770723e */ /* 0x000fe200000000ff */
[----:B------:R-:W-:Y:S01]  /*5330*/  FFMA.FTZ R113, R113, R114, R120 ;  /* 0x0000007271717223 */ /* 0x000fe20000010078 */
[----:B------:R-:W-:Y:S01]  /*5340*/  FMUL.FTZ R114, R117, UR22 ;  /* 0x0000001675727c20 */ /* 0x000fe20008410000 */
[----:B------:R-:W-:Y:S01]  /*5350*/  FFMA.FTZ R118, R118, R115, R121 ;  /* 0x0000007376767223 */ /* 0x000fe20000010079 */
[----:B------:R-:W-:-:S02]  /*5360*/  HADD2.F32 R115, -RZ, R110.H0_H0 ;  /* 0x2000006eff737230 */ /* 0x000fc40000004100 */
[----:B------:R-:W-:Y:S01]  /*5370*/  FADD.FTZ R132, R6, -UR18 ;  /* 0x8000001206847e21 */ /* 0x000fe20008010000 */
[----:B------:R-:W-:Y:S02]  /*5380*/  HADD2.F32 R117, -RZ, R82.H0_H0 ;  /* 0x20000052ff757230 */ /* 0x000fe40000004100 */
[----:B------:R-:W-:Y:S01]  /*5390*/  FADD.FTZ R4, R4, -UR18 ;  /* 0x8000001204047e21 */ /* 0x000fe20008010000 */
[--C-:B------:R-:W-:Y:S01]  /*53a0*/  HADD2.F32 R120, -RZ, R83.reuse.H0_H0 ;  /* 0x20000053ff787230 */ /* 0x100fe20000004100 */
[----:B------:R-:W-:Y:S01]  /*53b0*/  F2FP.F16.F32.PACK_AB R113, R118, R113 ;  /* 0x000000717671723e */ /* 0x000fe200000000ff */
[----:B------:R-:W-:Y:S02]  /*53c0*/  HADD2.F32 R121, -RZ, R83.H1_H1 ;  /* 0x30000053ff797230 */ /* 0x000fe40000004100 */
[----:B------:R-:W-:Y:S01]  /*53d0*/  FFMA.FTZ R114, R114, R115, R117 ;  /* 0x0000007372727223 */ /* 0x000fe20000010075 */
[----:B------:R-:W-:Y:S02]  /*53e0*/  HADD2.F32 R115, -RZ, R110.H1_H1 ;  /* 0x3000006eff737230 */ /* 0x000fe40000004100 */
[----:B------:R-:W-:Y:S01]  /*53f0*/  FADD.FTZ R5, R5, -UR18 ;  /* 0x8000001205057e21 */ /* 0x000fe20008010000 */
[----:B------:R-:W-:-:S02]  /*5400*/  HADD2.F32 R117, -RZ, R82.H1_H1 ;  /* 0x30000052ff757230 */ /* 0x000fc40000004100 */
[----:B------:R-:W-:Y:S01]  /*5410*/  FMUL.FTZ R4, R4, UR22 ;  /* 0x0000001604047c20 */ /* 0x000fe20008410000 */
[--C-:B------:R-:W-:Y:S02]  /*5420*/  HADD2.F32 R122, -RZ, R76.reuse.H0_H0 ;  /* 0x2000004cff7a7230 */ /* 0x100fe40000004100 */
[----:B------:R-:W-:Y:S01]  /*5430*/  FADD.FTZ R2, R2, -UR18 ;  /* 0x8000001202027e21 */ /* 0x000fe20008010000 */
[----:B------:R-:W-:Y:S02]  /*5440*/  HADD2.F32 R123, -RZ, R76.H1_H1 ;  /* 0x3000004cff7b7230 */ /* 0x000fe40000004100 */
[----:B------:R-:W-:Y:S01]  /*5450*/  FFMA.FTZ R117, R116, R115, R117 ;  /* 0x0000007374757223 */ /* 0x000fe20000010075 */
[--C-:B------:R-:W-:Y:S02]  /*5460*/  HADD2.F32 R116, -RZ, R111.reuse.H0_H0 ;  /* 0x2000006fff747230 */ /* 0x100fe40000004100 */
[----:B------:R-:W-:Y:S01]  /*5470*/  FADD.FTZ R0, R0, -UR18 ;  /* 0x8000001200007e21 */ /* 0x000fe20008010000 */
[----:B------:R-:W-:Y:S01]  /*5480*/  FADD.FTZ R17, R17, -UR18 ;  /* 0x8000001211117e21 */ /* 0x000fe20008010000 */
[----:B------:R-:W-:Y:S01]  /*5490*/  FMUL.FTZ R2, R2, UR22 ;  /* 0x0000001602027c20 */ /* 0x000fe20008410000 */
[----:B------:R-:W-:Y:S01]  /*54a0*/  F2FP.F16.F32.PACK_AB R114, R117, R114 ;  /* 0x000000727572723e */ /* 0x000fe200000000ff */
[----:B------:R-:W-:Y:S01]  /*54b0*/  FFMA.FTZ R115, R19, R116, R120 ;  /* 0x0000007413737223 */ /* 0x000fe20000010078 */
[----:B------:R-:W-:-:S02]  /*54c0*/  HADD2.F32 R19, -RZ, R111.H1_H1 ;  /* 0x3000006fff137230 */ /* 0x000fc40000004100 */
[----:B------:R-:W-:Y:S01]  /*54d0*/  FADD.FTZ R117, R7, -UR18 ;  /* 0x8000001207757e21 */ /* 0x000fe20008010000 */
[----:B------:R-:W-:Y:S01]  /*54e0*/  FMUL.FTZ R7, R8, UR22 ;  /* 0x0000001608077c20 */ /* 0x000fe20008410000 */
[----:B------:R-:W-:Y:S02]  /*54f0*/  HADD2.F32 R120, -RZ, R104.H0_H0 ;  /* 0x20000068ff787230 */ /* 0x000fe40000004100 */
[----:B------:R-:W-:Y:S01]  /*5500*/  FMUL.FTZ R8, R132, UR22 ;  /* 0x0000001684087c20 */ /* 0x000fe20008410000 */
[----:B------:R-:W-:Y:S01]  /*5510*/  FFMA.FTZ R116, R18, R19, R121 ;  /* 0x0000001312747223 */ /* 0x000fe20000010079 */
[----:B------:R-:W-:Y:S01]  /*5520*/  FMUL.FTZ R6, R117, UR22 ;  /* 0x0000001675067c20 */ /* 0x000fe20008410000 */
[----:B------:R-:W0:Y:S01]  /*5530*/  LDC.64 R18, c[0x0][0x428] ;  /* 0x00010a00ff127b82 */ /* 0x000e220000000a00 */
[----:B------:R-:W-:Y:S01]  /*5540*/  FADD.FTZ R117, R3, -UR18 ;  /* 0x8000001203757e21 */ /* 0x000fe20008010000 */
[----:B------:R-:W-:Y:S01]  /*5550*/  FFMA.FTZ R7, R7, R120, R122 ;  /* 0x0000007807077223 */ /* 0x000fe2000001007a */
[----:B------:R-:W-:Y:S01]  /*5560*/  F2FP.F16.F32.PACK_AB R115, R116, R115 ;  /* 0x000000737473723e */ /* 0x000fe200000000ff */
[----:B------:R-:W-:Y:S01]  /*5570*/  HADD2.F32 R120, -RZ, R78.H1_H1 ;  /* 0x3000004eff787230 */ /* 0x000fe20000004100 */
[----:B------:R-:W-:Y:S01]  /*5580*/  MOV R116, UR5 ;  /* 0x0000000500747c02 */ /* 0x000fe20008000f00 */
[----:B------:R-:W-:-:S02]  /*5590*/  HADD2.F32 R121, -RZ, R104.H1_H1 ;  /* 0x30000068ff797230 */ /* 0x000fc40000004100 */
[----:B------:R-:W-:Y:S01]  /*55a0*/  FMUL.FTZ R117, R117, UR22 ;  /* 0x0000001675757c20 */ /* 0x000fe20008410000 */
[----:B------:R-:W-:Y:S01]  /*55b0*/  FMUL.FTZ R3, R5, UR22 ;  /* 0x0000001605037c20 */ /* 0x000fe20008410000 */
[----:B------:R-:W-:Y:S01]  /*55c0*/  LEA.HI.SX32 R116, R116, R9, 0x1d ;  /* 0x0000000974747211 */ /* 0x000fe200078feaff */
        /* <DEDUP_REMOVED lines=9> */
[----:B------:R-:W-:Y:S01]  /*5660*/  FADD.FTZ R130, R130, -UR18 ;  /* 0x8000001282827e21 */ /* 0x000fe20008010000 */
[----:B------:R-:W-:Y:S01]  /*5670*/  FADD.FTZ R131, R131, -UR18 ;  /* 0x8000001283837e21 */ /* 0x000fe20008010000 */
[----:B------:R-:W-:Y:S01]  /*5680*/  FADD.FTZ R128, R128, -UR18 ;  /* 0x8000001280807e21 */ /* 0x000fe20008010000 */
[----:B------:R-:W-:Y:S01]  /*5690*/  FMUL.FTZ R10, R10, UR22 ;  /* 0x000000160a0a7c20 */ /* 0x000fe20008410000 */
[----:B------:R-:W-:Y:S01]  /*56a0*/  FMUL.FTZ R130, R130, UR22 ;  /* 0x0000001682827c20 */ /* 0x000fe20008410000 */
[----:B0-----:R-:W-:-:S04]  /*56b0*/  IMAD.WIDE.U32 R118, R116, 0x10, R18 ;  /* 0x0000001074767825 */ /* 0x001fc800078e0012 */
[----:B------:R-:W-:Y:S01]  /*56c0*/  FADD.FTZ R129, R129, -UR18 ;  /* 0x8000001281817e21 */ /* 0x000fe20008010000 */
[----:B------:R-:W-:Y:S01]  /*56d0*/  FADD.FTZ R127, R127, -UR18 ;  /* 0x800000127f7f7e21 */ /* 0x000fe20008010000 */
[----:B------:R-:W-:Y:S01]  /*56e0*/  FADD.FTZ R126, R126, -UR18 ;  /* 0x800000127e7e7e21 */ /* 0x000fe20008010000 */
[----:B------:R-:W-:Y:S01]  /*56f0*/  HADD2.F32 R122, -RZ, R98.H0_H0 ;  /* 0x20000062ff7a7230 */ /* 0x000fe20000004100 */
        /* <DEDUP_REMOVED lines=12> */
[----:B------:R-:W-:-:S02]  /*57c0*/  HADD2.F32 R134, -RZ, R60.H0_H0 ;  /* 0x2000003cff867230 */ /* 0x000fc40000004100 */
[----:B------:R-:W-:Y:S01]  /*57d0*/  FADD.FTZ R148, R148, -UR18 ;  /* 0x8000001294947e21 */ /* 0x000fe20008010000 */
[----:B------:R-:W-:Y:S01]  /*57e0*/  FADD.FTZ R147, R147, -UR18 ;  /* 0x8000001293937e21 */ /* 0x000fe20008010000 */
[----:B------:R-:W-:Y:S01]  /*57f0*/  FADD.FTZ R146, R146, -UR18 ;  /* 0x8000001292927e21 */ /* 0x000fe20008010000 */
[----:B------:R-:W-:Y:S01]  /*5800*/  FADD.FTZ R145, R145, -UR18 ;  /* 0x8000001291917e21 */ /* 0x000fe20008010000 */
[----:B------:R-:W-:Y:S01]  /*5810*/  FADD.FTZ R144, R144, -UR18 ;  /* 0x8000001290907e21 */ /* 0x000fe20008010000 */
[----:B0-----:R-:W-:Y:S02]  /*5820*/  HADD2.F32 R113, -RZ, R77.H0_H0 ;  /* 0x2000004dff717230 */ /* 0x001fe40000004100 */
[----:B------:R-:W-:Y:S01]  /*5830*/  FMUL.FTZ R146, R146, UR22 ;  /* 0x0000001692927c20 */ /* 0x000fe20008410000 */
[----:B------:R-:W-:Y:S02]  /*5840*/  HADD2.F32 R115, -RZ, R78.H0_H0 ;  /* 0x2000004eff737230 */ /* 0x000fe40000004100 */
[----:B------:R-:W-:Y:S01]  /*5850*/  FADD.FTZ R143, R143, -UR18 ;  /* 0x800000128f8f7e21 */ /* 0x000fe20008010000 */
[----:B------:R-:W-:-:S02]  /*5860*/  HADD2.F32 R118, -RZ, R106.H1_H1 ;  /* 0x3000006aff767230 */ /* 0x000fc40000004100 */
[----:B------:R-:W-:Y:S01]  /*5870*/  FFMA.FTZ R8, R8, R133, R113 ;  /* 0x0000008508087223 */ /* 0x000fe20000010071 */
[----:B------:R-:W-:Y:S02]  /*5880*/  HADD2.F32 R113, -RZ, R106.H0_H0 ;  /* 0x2000006aff717230 */ /* 0x000fe40000004100 */
[----:B------:R-:W-:Y:S01]  /*5890*/  FADD.FTZ R142, R142, -UR18 ;  /* 0x800000128e8e7e21 */ /* 0x000fe20008010000 */
[----:B------:R-:W-:Y:S02]  /*58a0*/  HADD2.F32 R112, -RZ, R105.H1_H1 ;  /* 0x30000069ff707230 */ /* 0x000fe40000004100 */
[----:B------:R-:W-:Y:S01]  /*58b0*/  FADD.FTZ R150, R150, -UR18 ;  /* 0x8000001296967e21 */ /* 0x000fe20008010000 */
[----:B------:R-:W-:Y:S02]  /*58c0*/  HADD2.F32 R114, -RZ, R77.H1_H1 ;  /* 0x3000004dff727230 */ /* 0x000fe40000004100 */
[----:B------:R-:W-:Y:S01]  /*58d0*/  FFMA.FTZ R5, R4, R113, R115 ;  /* 0x0000007104057223 */ /* 0x000fe20000010073 */
        /* <DEDUP_REMOVED lines=10> */
[----:B------:R-:W-:Y:S01]  /*5980*/  FMUL.FTZ R142, R142, UR22 ;  /* 0x000000168e8e7c20 */ /* 0x000fe20008410000 */
[----:B------:R-:W-:Y:S02]  /*5990*/  HADD2.F32 R113, -RZ, R100.H1_H1 ;  /* 0x30000064ff717230 */ /* 0x000fe40000004100 */
[----:B------:R-:W-:Y:S01]  /*59a0*/  FFMA.FTZ R2, R0, R117, R119 ;  /* 0x0000007500027223 */ /* 0x000fe20000010077 */
[----:B------:R-:W-:Y:S01]  /*59b0*/  FFMA.FTZ R0, R112, R121, R123 ;  /* 0x0000007970007223 */ /* 0x000fe2000001007b */
[----:B------:R-:W-:Y:S01]  /*59c0*/  FADD.FTZ R117, R14, -UR18 ;  /* 0x800000120e757e21 */ /* 0x000fe20008010000 */
[--C-:B------:R-:W-:Y:S02]  /*59d0*/  HADD2.F32 R112, -RZ, R101.reuse.H0_H0 ;  /* 0x20000065ff707230 */ /* 0x100fe40000004100 */
[----:B------:R-:W-:Y:S01]  /*59e0*/  FMUL.FTZ R14, R16, UR22 ;  /* 0x00000016100e7c20 */ /* 0x000fe20008410000 */
[----:B------:R-:W-:Y:S02]  /*59f0*/  HADD2.F32 R115, -RZ, R72.H1_H1 ;  /* 0x30000048ff737230 */ /* 0x000fe40000004100 */
[----:B------:R-:W-:Y:S01]  /*5a00*/  FMUL.FTZ R117, R117, UR22 ;  /* 0x0000001675757c20 */ /* 0x000fe20008410000 */
[----:B------:R-:W-:-:S02]  /*5a10*/  HADD2.F32 R118, -RZ, R101.H1_H1 ;  /* 0x30000065ff767230 */ /* 0x000fc40000004100 */
[----:B------:R-:W-:Y:S01]  /*5a20*/  FFMA.FTZ R16, R15, R112, R114 ;  /* 0x000000700f107223 */ /* 0x000fe20000010072 */
[----:B------:R-:W-:Y:S02]  /*5a30*/  HADD2.F32 R120, -RZ, R73.H1_H1 ;  /* 0x30000049ff787230 */ /* 0x000fe40000004100 */
[----:B------:R-:W-:Y:S01]  /*5a40*/  FADD.FTZ R112, R12, -UR18 ;  /* 0x800000120c707e21 */ /* 0x000fe20008010000 */
[----:B------:R-:W-:Y:S01]  /*5a50*/  FFMA.FTZ R14, R14, R113, R115 ;  /* 0x000000710e0e7223 */ /* 0x000fe20000010073 */
[----:B------:R-:W-:Y:S02]  /*5a60*/  HADD2.F32 R113, -RZ, R102.H0_H0 ;  /* 0x20000066ff717230 */ /* 0x000fe40000004100 */
[----:B------:R-:W-:Y:S01]  /*5a70*/  FMUL.FTZ R12, R13, UR22 ;  /* 0x000000160d0c7c20 */ /* 0x000fe20008410000 */
[----:B------:R-:W-:Y:S01]  /*5a80*/  FFMA.FTZ R15, R117, R118, R120 ;  /* 0x00000076750f7223 */ /* 0x000fe20000010078 */
[----:B------:R-:W-:Y:S02]  /*5a90*/  HADD2.F32 R115, -RZ, R74.H0_H0 ;  /* 0x2000004aff737230 */ /* 0x000fe40000004100 */
[----:B------:R-:W-:Y:S01]  /*5aa0*/  FADD.FTZ R117, R11, -UR18 ;  /* 0x800000120b757e21 */ /* 0x000fe20008010000 */
[----:B------:R-:W-:Y:S01]  /*5ab0*/  FMUL.FTZ R11, R112, UR22 ;  /* 0x00000016700b7c20 */ /* 0x000fe20008410000 */
[----:B------:R-:W-:-:S02]  /*5ac0*/  HADD2.F32 R114, -RZ, R102.H1_H1 ;  /* 0x30000066ff727230 */ /* 0x000fc40000004100 */
[----:B------:R-:W-:Y:S01]  /*5ad0*/  FADD.FTZ R152, R152, -UR18 ;  /* 0x8000001298987e21 */ /* 0x000fe20008010000 */
[----:B------:R-:W-:Y:S02]  /*5ae0*/  HADD2.F32 R118, -RZ, R74.H1_H1 ;  /* 0x3000004aff767230 */ /* 0x000fe40000004100 */
[----:B------:R-:W-:Y:S01]  /*5af0*/  FMUL.FTZ R13, R117, UR22 ;  /* 0x00000016750d7c20 */ /* 0x000fe20008410000 */
[----:B------:R-:W-:Y:S02]  /*5b00*/  HADD2.F32 R120, -RZ, R103.H0_H0 ;  /* 0x20000067ff787230 */ /* 0x000fe40000004100 */
[----:B------:R-:W-:Y:S01]  /*5b10*/  FFMA.FTZ R12, R12, R113, R115 ;  /* 0x000000710c0c7223 */ /* 0x000fe20000010073 */
[----:B------:R-:W-:Y:S02]  /*5b20*/  HADD2.F32 R112, -RZ, R75.H0_H0 ;  /* 0x2000004bff707230 */ /* 0x000fe40000004100 */
[----:B------:R-:W-:Y:S01]  /*5b30*/  FFMA.FTZ R11, R11, R114, R118 ;  /* 0x000000720b0b7223 */ /* 0x000fe20000010076 */
[----:B------:R-:W-:-:S02]  /*5b40*/  HADD2.F32 R113, -RZ, R103.H1_H1 ;  /* 0x30000067ff717230 */ /* 0x000fc40000004100 */
[----:B------:R-:W-:Y:S01]  /*5b50*/  FMUL.FTZ R117, R131, UR22 ;  /* 0x0000001683757c20 */ /* 0x000fe20008410000 */
[----:B------:R-:W-:Y:S02]  /*5b60*/  HADD2.F32 R115, -RZ, R75.H1_H1 ;  /* 0x3000004bff737230 */ /* 0x000fe40000004100 */
        /* <DEDUP_REMOVED lines=11> */
[----:B------:R-:W-:Y:S02]  /*5c20*/  HADD2.F32 R115, -RZ, R69.H0_H0 ;  /* 0x20000045ff737230 */ /* 0x000fe40000004100 */
[----:B------:R-:W-:Y:S01]  /*5c30*/  FFMA.FTZ R117, R117, R112, R114 ;  /* 0x0000007075757223 */ /* 0x000fe20000010072 */
[----:B------:R-:W-:-:S02]  /*5c40*/  HADD2.F32 R128, -RZ, R70.H0_H0 ;  /* 0x20000046ff807230 */ /* 0x000fc40000004100 */
[----:B------:R-:W-:Y:S01]  /*5c50*/  FMUL.FTZ R121, R127, UR22 ;  /* 0x000000167f797c20 */ /* 0x000fe20008410000 */
[----:B------:R-:W-:Y:S02]  /*5c60*/  HADD2.F32 R112, -RZ, R97.H1_H1 ;  /* 0x30000061ff707230 */ /* 0x000fe40000004100 */
[----:B------:R-:W-:Y:S01]  /*5c70*/  FFMA.FTZ R120, R120, R113, R115 ;  /* 0x0000007178787223 */ /* 0x000fe20000010073 */
[----:B------:R-:W-:Y:S02]  /*5c80*/  HADD2.F32 R114, -RZ, R69.H1_H1 ;  /* 0x30000045ff727230 */ /* 0x000fe40000004100 */
[----:B------:R-:W-:Y:S01]  /*5c90*/  FFMA.FTZ R121, R121, R122, R128 ;  /* 0x0000007a79797223 */ /* 0x000fe20000010080 */
[----:B------:R-:W-:Y:S02]  /*5ca0*/  HADD2.F32 R113, -RZ, R98.H1_H1 ;  /* 0x30000062ff717230 */ /* 0x000fe40000004100 */
[----:B------:R-:W-:Y:S01]  /*5cb0*/  FMUL.FTZ R122, R126, UR22 ;  /* 0x000000167e7a7c20 */ /* 0x000fe20008410000 */
[----:B------:R-:W-:-:S02]  /*5cc0*/  HADD2.F32 R115, -RZ, R70.H1_H1 ;  /* 0x30000046ff737230 */ /* 0x000fc40000004100 */
[----:B------:R-:W-:Y:S01]  /*5cd0*/  FFMA.FTZ R119, R119, R112, R114 ;  /* 0x0000007077777223 */ /* 0x000fe20000010072 */
[----:B------:R-:W-:Y:S02]  /*5ce0*/  HADD2.F32 R123, -RZ, R99.H0_H0 ;  /* 0x20000063ff7b7230 */ /* 0x000fe40000004100 */
[----:B------:R-:W-:Y:S01]  /*5cf0*/  FADD.FTZ R112, R124, -UR18 ;  /* 0x800000127c707e21 */ /* 0x000fe20008010000 */
[----:B------:R-:W-:Y:S02]  /*5d00*/  HADD2.F32 R127, -RZ, R71.H0_H0 ;  /* 0x20000047ff7f7230 */ /* 0x000fe40000004100 */
[----:B------:R-:W-:Y:S01]  /*5d10*/  FMUL.FTZ R124, R125, UR22 ;  /* 0x000000167d7c7c20 */ /* 0x000fe20008410000 */
        /* <DEDUP_REMOVED lines=8> */
[----:B------:R-:W-:Y:S01]  /*5da0*/  FMUL.FTZ R112, R112, UR22 ;  /* 0x0000001670707c20 */ /* 0x000fe20008410000 */
[----:B------:R-:W-:Y:S02]  /*5db0*/  HADD2.F32 R129, -RZ, R99.H1_H1 ;  /* 0x30000063ff817230 */ /* 0x000fe40000004100 */
[----:B------:R-:W-:Y:S01]  /*5dc0*/  FFMA.FTZ R126, R126, R113, R115 ;  /* 0x000000717e7e7223 */ /* 0x000fe20000010073 */
[----:B------:R-:W-:-:S02]  /*5dd0*/  HADD2.F32 R125, -RZ, R71.H1_H1 ;  /* 0x30000047ff7d7230 */ /* 0x000fc40000004100 */
[----:B------:R-:W-:Y:S01]  /*5de0*/  FFMA.FTZ R127, R127, R128, R130 ;  /* 0x000000807f7f7223 */ /* 0x000fe20000010082 */
[----:B------:R-:W-:Y:S02]  /*5df0*/  HADD2.F32 R113, -RZ, R93.H1_H1 ;  /* 0x3000005dff717230 */ /* 0x000fe40000004100 */
[----:B------:R-:W-:Y:S01]  /*5e00*/  FMUL.FTZ R128, R138, UR22 ;  /* 0x000000168a807c20 */ /* 0x000fe20008410000 */
[----:B------:R-:W-:Y:S02]  /*5e10*/  HADD2.F32 R115, -RZ, R65.H1_H1 ;  /* 0x30000041ff737230 */ /* 0x000fe40000004100 */
[----:B------:R-:W-:Y:S01]  /*5e20*/  FFMA.FTZ R123, R112, R129, R125 ;  /* 0x00000081707b7223 */ /* 0x000fe2000001007d */
[----:B------:R-:W-:Y:S02]  /*5e30*/  HADD2.F32 R112, -RZ, R92.H1_H1 ;  /* 0x3000005cff707230 */ /* 0x000fe40000004100 */
[----:B------:R-:W-:Y:S01]  /*5e40*/  FMUL.FTZ R125, R140, UR22 ;  /* 0x000000168c7d7c20 */ /* 0x000fe20008410000 */
[----:B------:R-:W-:-:S02]  /*5e50*/  HADD2.F32 R114, -RZ, R64.H1_H1 ;  /* 0x30000040ff727230 */ /* 0x000fc40000004100 */
        /* <DEDUP_REMOVED lines=19> */
[----:B------:R-:W-:Y:S01]  /*5f90*/  FMUL.FTZ R134, R148, UR22 ;  /* 0x0000001694867c20 */ /* 0x000fe20008410000 */
[----:B------:R-:W-:Y:S02]  /*5fa0*/  HADD2.F32 R112, -RZ, R95.H0_H0 ;  /* 0x2000005fff707230 */ /* 0x000fe40000004100 */
[----:B------:R-:W-:Y:S01]  /*5fb0*/  FMUL.FTZ R136, R147, UR22 ;  /* 0x0000001693887c20 */ /* 0x000fe20008410000 */
[----:B------:R-:W-:Y:S02]  /*5fc0*/  HADD2.F32 R114, -RZ, R67.H0_H0 ;  /* 0x20000043ff727230 */ /* 0x000fe40000004100 */
[----:B------:R-:W-:Y:S01]  /*5fd0*/  FFMA.FTZ R134, R134, R113, R115 ;  /* 0x0000007186867223 */ /* 0x000fe20000010073 */
[----:B------:R-:W-:-:S02]  /*5fe0*/  HADD2.F32 R135, -RZ, R89.H0_H0 ;  /* 0x20000059ff877230 */ /* 0x000fc40000004100 */
[----:B------:R-:W-:Y:S01]  /*5ff0*/  FMUL.FTZ R138, R145, UR22 ;  /* 0x00000016918a7c20 */ /* 0x000fe20008410000 */
[----:B------:R-:W-:Y:S02]  /*6000*/  HADD2.F32 R137, -RZ, R61.H0_H0 ;  /* 0x2000003dff897230 */ /* 0x000fe40000004100 */
[----:B------:R-:W-:Y:S01]  /*6010*/  FFMA.FTZ R133, R133, R112, R114 ;  /* 0x0000007085857223 */ /* 0x000fe20000010072 */
[----:B------:R-:W-:Y:S02]  /*6020*/  HADD2.F32 R139, -RZ, R89.H1_H1 ;  /* 0x30000059ff8b7230 */ /* 0x000fe40000004100 */
[----:B------:R-:W-:Y:S01]  /*6030*/  FADD.FTZ R153, R153, -UR18 ;  /* 0x8000001299997e21 */ /* 0x000fe20008010000 */
[----:B------:R-:W-:Y:S02]  /*6040*/  HADD2.F32 R141, -RZ, R61.H1_H1 ;  /* 0x3000003dff8d7230 */ /* 0x000fe40000004100 */
[----:B------:R-:W-:Y:S01]  /*6050*/  FFMA.FTZ R136, R136, R135, R137 ;  /* 0x0000008788887223 */ /* 0x000fe20000010089 */
[----:B------:R-:W-:-:S02]  /*6060*/  HADD2.F32 R113, -RZ, R90.H0_H0 ;  /* 0x2000005aff717230 */ /* 0x000fc40000004100 */
[----:B------:R-:W-:Y:S01]  /*6070*/  FMUL.FTZ R137, R144, UR22 ;  /* 0x0000001690897c20 */ /* 0x000fe20008410000 */
        /* <DEDUP_REMOVED lines=29> */
[----:B------:R-:W-:Y:S01]  /*6250*/  FMUL.FTZ R143, R153, UR22 ;  /* 0x00000016998f7c20 */ /* 0x000fe20008410000 */
[----:B------:R-:W-:-:S02]  /*6260*/  HADD2.F32 R112, -RZ, R85.H1_H1 ;  /* 0x30000055ff707230 */ /* 0x000fc40000004100 */
[----:B------:R-:W-:Y:S01]  /*6270*/  FADD.FTZ R156, R156, -UR18 ;  /* 0x800000129c9c7e21 */ /* 0x000fe20008010000 */
[----:B------:R-:W-:Y:S02]  /*6280*/  HADD2.F32 R114, -RZ, R57.H1_H1 ;  /* 0x30000039ff727230 */ /* 0x000fe40000004100 */
[----:B------:R-:W-:Y:S01]  /*6290*/  FFMA.FTZ R144, R144, R113, R115 ;  /* 0x0000007190907223 */ /* 0x000fe20000010073 */
        /* <DEDUP_REMOVED lines=8> */
[----:B------:R-:W-:Y:S01]  /*6320*/  FMUL.FTZ R156, R156, UR22 ;  /* 0x000000169c9c7c20 */ /* 0x000fe20008410000 */
[----:B------:R-:W-:Y:S01]  /*6330*/  HADD2.F32 R151, -RZ, R87.H1_H1 ;  /* 0x30000057ff977230 */ /* 0x000fe20000004100 */
[----:B------:R-:W-:Y:S01]  /*6340*/  F2FP.F16.F32.PACK_AB R114, R4, R5 ;  /* 0x000000050472723e */ /* 0x000fe200000000ff */
[----:B------:R-:W-:Y:S01]  /*6350*/  HADD2.F32 R153, -RZ, R59.H1_H1 ;  /* 0x3000003bff997230 */ /* 0x000fe20000004100 */
[----:B------:R-:W-:Y:S01]  /*6360*/  IADD3 R5, PT, PT, R116, 0x80, RZ ;  /* 0x0000008074057810 */ /* 0x000fe20007ffe0ff */
[----:B------:R-:W-:Y:S01]  /*6370*/  FFMA.FTZ R146, R146, R113, R115 ;  /* 0x0000007192927223 */ /* 0x000fe20000010073 */
[----:B------:R-:W-:Y:S01]  /*6380*/  FFMA.FTZ R148, R148, R147, R149 ;  /* 0x0000009394947223 */ /* 0x000fe20000010095 */
[----:B------:R-:W-:Y:S01]  /*6390*/  F2FP.F16.F32.PACK_AB R113, R3, R8 ;  /* 0x000000080371723e */ /* 0x000fe200000000ff */
[----:B------:R-:W-:Y:S01]  /*63a0*/  FFMA.FTZ R147, R156, R151, R153 ;  /* 0x000000979c937223 */ /* 0x000fe20000010099 */
[----:B------:R-:W-:Y:S01]  /*63b0*/  F2FP.F16.F32.PACK_AB R112, R6, R7 ;  /* 0x000000070670723e */ /* 0x000fe200000000ff */
[----:B------:R-:W-:Y:S01]  /*63c0*/  IMAD.WIDE.U32 R4, R5, 0x10, R18 ;  /* 0x0000001005047825 */ /* 0x000fe200078e0012 */
[----:B------:R-:W-:-:S02]  /*63d0*/  IADD3 R155, PT, PT, R116, 0x100, RZ ;  /* 0x00000100749b7810 */ /* 0x000fc40007ffe0ff */
[C---:B------:R-:W-:Y:S02]  /*63e0*/  IADD3 R153, PT, PT, R116.reuse, 0x180, RZ ;  /* 0x0000018074997810 */ /* 0x040fe40007ffe0ff */
[C---:B------:R-:W-:Y:S01]  /*63f0*/  IADD3 R151, PT, PT, R116.reuse, 0x200, RZ ;  /* 0x0000020074977810 */ /* 0x040fe20007ffe0ff */
[--C-:B------:R-:W-:Y:S01]  /*6400*/  IMAD.WIDE.U32 R154, R155, 0x10, R18.reuse ;  /* 0x000000109b9a7825 */ /* 0x100fe200078e0012 */
[----:B------:R-:W-:Y:S02]  /*6410*/  IADD3 R3, PT, PT, R116, 0x280, RZ ;  /* 0x0000028074037810 */ /* 0x000fe40007ffe0ff */
[----:B------:R-:W-:Y:S01]  /*6420*/  F2FP.F16.F32.PACK_AB R115, R2, R17 ;  /* 0x000000110273723e */ /* 0x000fe200000000ff */
[--C-:B------:R-:W-:Y:S01]  /*6430*/  IMAD.WIDE.U32 R152, R153, 0x10, R18.reuse ;  /* 0x0000001099987825 */ /* 0x100fe200078e0012 */
[----:B------:R-:W-:Y:S02]  /*6440*/  IADD3 R7, PT, PT, R116, 0x300, RZ ;  /* 0x0000030074077810 */ /* 0x000fe40007ffe0ff */
[----:B------:R-:W-:Y:S01]  /*6450*/  F2FP.F16.F32.PACK_AB R122, R122, R121 ;  /* 0x000000797a7a723e */ /* 0x000fe200000000ff */
[----:B------:R-:W-:Y:S01]  /*6460*/  IMAD.WIDE.U32 R150, R151, 0x10, R18 ;  /* 0x0000001097967825 */ /* 0x000fe200078e0012 */
[----:B------:R0:W-:Y:S01]  /*6470*/  STG.E.128 desc[UR12][R4.64], R112 ;  /* 0x0000007004007986 */ /* 0x0001e2000c101d0c */
[----:B------:R-:W-:-:S02]  /*6480*/  F2FP.F16.F32.PACK_AB R6, R11, R12 ;  /* 0x0000000c0b06723e */ /* 0x000fc400000000ff */
[--C-:B------:R-:W-:Y:S01]  /*6490*/  IMAD.WIDE.U32 R2, R3, 0x10, R18.reuse ;  /* 0x0000001003027825 */ /* 0x100fe200078e0012 */
[----:B------:R-:W-:Y:S02]  /*64a0*/  F2FP.F16.F32.PACK_AB R121, R119, R120 ;  /* 0x000000787779723e */ /* 0x000fe400000000ff */
[----:B------:R-:W-:Y:S01]  /*64b0*/  F2FP.F16.F32.PACK_AB R123, R123, R124 ;  /* 0x0000007c7b7b723e */ /* 0x000fe200000000ff */
[----:B------:R-:W-:Y:S01]  /*64c0*/  IMAD.WIDE.U32 R18, R7, 0x10, R18 ;  /* 0x0000001007127825 */ /* 0x000fe200078e0012 */
[----:B------:R-:W-:Y:S02]  /*64d0*/  F2FP.F16.F32.PACK_AB R7, R118, R13 ;  /* 0x0000000d7607723e */ /* 0x000fe400000000ff */
[----:B------:R-:W-:Y:S02]  /*64e0*/  F2FP.F16.F32.PACK_AB R120, R10, R117 ;  /* 0x000000750a78723e */ /* 0x000fe400000000ff */
[----:B------:R-:W-:Y:S02]  /*64f0*/  F2FP.F16.F32.PACK_AB R138, R137, R138 ;  /* 0x0000008a898a723e */ /* 0x000fe400000000ff */
[----:B------:R-:W-:-:S02]  /*6500*/  F2FP.F16.F32.PACK_AB R13, R128, R127 ;  /* 0x0000007f800d723e */ /* 0x000fc400000000ff */
[----:B------:R-:W-:Y:S02]  /*6510*/  F2FP.F16.F32.PACK_AB R12, R125, R126 ;  /* 0x0000007e7d0c723e */ /* 0x000fe400000000ff */
[----:B0-----:R-:W-:Y:S02]  /*6520*/  F2FP.F16.F32.PACK_AB R5, R15, R16 ;  /* 0x000000100f05723e */ /* 0x001fe400000000ff */
[----:B------:R-:W-:Y:S02]  /*6530*/  F2FP.F16.F32.PACK_AB R4, R14, R0 ;  /* 0x000000000e04723e */ /* 0x000fe400000000ff */
[----:B------:R-:W-:Y:S02]  /*6540*/  F2FP.F16.F32.PACK_AB R15, R132, R133 ;  /* 0x00000085840f723e */ /* 0x000fe400000000ff */
[----:B------:R-:W-:Y:S01]  /*6550*/  F2FP.F16.F32.PACK_AB R14, R130, R129 ;  /* 0x00000081820e723e */ /* 0x000fe200000000ff */
[----:B------:R1:W-:Y:S01]  /*6560*/  STG.E.128 desc[UR12][R154.64], R4 ;  /* 0x000000049a007986 */ /* 0x0003e2000c101d0c */
[----:B------:R-:W-:-:S02]  /*6570*/  F2FP.F16.F32.PACK_AB R137, R135, R136 ;  /* 0x000000888789723e */ /* 0x000fc400000000ff */
[----:B------:R-:W-:Y:S01]  /*6580*/  F2FP.F16.F32.PACK_AB R146, R146, R145 ;  /* 0x000000919292723e */ /* 0x000fe200000000ff */
[----:B------:R1:W-:Y:S01]  /*6590*/  STG.E.128 desc[UR12][R152.64], R120 ;  /* 0x0000007898007986 */ /* 0x0003e2000c101d0c */
[----:B------:R-:W-:Y:S02]  /*65a0*/  F2FP.F16.F32.PACK_AB R139, R142, R139 ;  /* 0x0000008b8e8b723e */ /* 0x000fe400000000ff */
[----:B------:R-:W-:Y:S01]  /*65b0*/  F2FP.F16.F32.PACK_AB R136, R134, R131 ;  /* 0x000000838688723e */ /* 0x000fe200000000ff */
[----:B------:R1:W-:Y:S01]  /*65c0*/  STG.E.128 desc[UR12][R150.64], R12 ;  /* 0x0000000c96007986 */ /* 0x0003e2000c101d0c */
[----:B------:R-:W-:Y:S02]  /*65d0*/  F2FP.F16.F32.PACK_AB R145, R143, R144 ;  /* 0x000000908f91723e */ /* 0x000fe400000000ff */
[----:B------:R-:W-:Y:S01]  /*65e0*/  F2FP.F16.F32.PACK_AB R147, R147, R148 ;  /* 0x000000949393723e */ /* 0x000fe200000000ff */
[----:B------:R1:W-:Y:S01]  /*65f0*/  STG.E.128 desc[UR12][R2.64], R136 ;  /* 0x0000008802007986 */ /* 0x0003e2000c101d0c */
[----:B------:R-:W-:-:S05]  /*6600*/  F2FP.F16.F32.PACK_AB R144, R140, R141 ;  /* 0x0000008d8c90723e */ /* 0x000fca00000000ff */
[----:B------:R1:W-:Y:S02]  /*6610*/  STG.E.128 desc[UR12][R18.64], R144 ;  /* 0x0000009012007986 */ /* 0x0003e4000c101d0c */
.L_x_4983:
[----:B------:R-:W-:Y:S02]  /*6620*/  UIADD3 UR7, UPT, UPT, UR7, UR16, URZ ;  /* 0x0000001007077290 */ /* 0x000fe4000fffe0ff */
[----:B------:R-:W-:Y:S02]  /*6630*/  UPLOP3.LUT UP0, UPT, UPT, UPT, UP0, 0x40, 0x4 ;  /* 0x000000000004789c */ /* 0x000fe40003f0e800 */
[----:B------:R-:W-:-:S09]  /*6640*/  UISETP.GE.AND UP1, UPT, UR7, UR17, UPT ;  /* 0x000000110700728c */ /* 0x000fd2000bf26270 */
[----:B------:R-:W-:Y:S05]  /*6650*/  BRA.U !UP1, `(.L_x_4984) ;  /* 0xffffff9d09a47547 */ /* 0x000fea000b83ffff */
[----:B------:R-:W-:Y:S05]  /*6660*/  EXIT ;  /* 0x000000000000794d */ /* 0x000fea0003800000 */
.L_x_4985:
        /* <DEDUP_REMOVED lines=9> */
.L_x_42314:


//--------------------- .text._ZN10layer_norm13ln_fwd_kernelINS_13Kernel_traitsI6__halfS2_S2_S2_fjLj7168ELj1ELj1ELj4ELj16ENS_18Kernel_traits_baseILj7168ES2_S2_S2_S2_fjLj128EEEEELb1ELb0ELb0ELb0EEEvNS_9FwdParamsE --------------------------
	.section	.text._ZN10layer_norm13ln_fwd_kernelINS_13Kernel_traitsI6__halfS2_S2_S2_fjLj7168ELj1ELj1ELj4ELj16ENS_18Kernel_traits_baseILj7168ES2_S2_S2_S2_fjLj128EEEEELb1ELb0ELb0ELb0EEEvNS_9FwdParamsE,"ax",@progbits
	.align	128
        .global         _ZN10layer_norm13ln_fwd_kernelINS_13Kernel_traitsI6__halfS2_S2_S2_fjLj7168ELj1ELj1ELj4ELj16ENS_18Kernel_traits_baseILj7168ES2_S2_S2_S2_fjLj128EEEEELb1ELb0ELb0ELb0EEEvNS_9FwdParamsE
        .type           _ZN10layer_norm13ln_fwd_kernelINS_13Kernel_traitsI6__halfS2_S2_S2_fjLj7168ELj1ELj1ELj4ELj16ENS_18Kernel_traits_baseILj7168ES2_S2_S2_S2_fjLj128EEEEELb1ELb0ELb0ELb0EEEvNS_9FwdParamsE,@function
        .size           _ZN10layer_norm13ln_fwd_kernelINS_13Kernel_traitsI6__halfS2_S2_S2_fjLj7168ELj1ELj1ELj4ELj16ENS_18Kernel_traits_baseILj7168ES2_S2_S2_S2_fjLj128EEEEELb1ELb0ELb0ELb0EEEvNS_9FwdParamsE,(.L_x_42315 - _ZN10layer_norm13ln_fwd_kernelINS_13Kernel_traitsI6__halfS2_S2_S2_fjLj7168ELj1ELj1ELj4ELj16ENS_18Kernel_traits_baseILj7168ES2_S2_S2_S2_fjLj128EEEEELb1ELb0ELb0ELb0EEEvNS_9FwdParamsE)
        .other          _ZN10layer_norm13ln_fwd_kernelINS_13Kernel_traitsI6__halfS2_S2_S2_fjLj7168ELj1ELj1ELj4ELj16ENS_18Kernel_traits_baseILj7168ES2_S2_S2_S2_fjLj128EEEEELb1ELb0ELb0ELb0EEEvNS_9FwdParamsE,@"STO_CUDA_ENTRY STV_DEFAULT"
_ZN10layer_norm13ln_fwd_kernelINS_13Kernel_traitsI6__halfS2_S2_S2_fjLj7168ELj1ELj1ELj4ELj16ENS_18Kernel_traits_baseILj7168ES2_S2_S2_S2_fjLj128EEEEELb1ELb0ELb0ELb0EEEvNS_9FwdParamsE:
.text._ZN10layer_norm13ln_fwd_kernelINS_13Kernel_traitsI6__halfS2_S2_S2_fjLj7168ELj1ELj1ELj4ELj16ENS_18Kernel_traits_baseILj7168ES2_S2_S2_S2_fjLj128EEEEELb1ELb0ELb0ELb0EEEvNS_9FwdParamsE:
        /* <DEDUP_REMOVED lines=19> */
[----:B------:R-:W-:Y:S01]  /*0130*/  BSSY.RECONVERGENT B0, `(.L_x_4986) ;  /* 0x000008f000007945 */ /* 0x000fe20003800200 */
[----:B----4-:R-:W-:-:S02]  /*0140*/  LOP3.LUT R11, R7, 0x60, RZ, 0xc0, !PT ;  /* 0x00000060070b7812 */ /* 0x010fc400078ec0ff */
[----:B------:R-:W-:Y:S02]  /*0150*/  UISETP.NE.AND.EX UP0, UPT, UR11, URZ, UPT, UP0 ;  /* 0x000000ff0b00728c */ /* 0x000fe4000bf05300 */
[----:B0-----:R-:W-:-:S04]  /*0160*/  USHF.R.S32.HI UR4, URZ, 0x1f, UR5 ;  /* 0x0000001fff047899 */ /* 0x001fc80008011405 */
[----:B------:R-:W-:-:S04]  /*0170*/  ULEA.HI UR4, UR4, UR5, URZ, 0x3 ;  /* 0x0000000504047291 */ /* 0x000fc8000f8f18ff */
[----:B------:R-:W-:Y:S01]  /*0180*/  USHF.R.S32.HI UR4, URZ, 0x3, UR4 ;  /* 0x00000003ff047899 */ /* 0x000fe20008011404 */
[----:B---3--:R-:W-:Y:S01]  /*0190*/  IMAD.U32 R0, RZ, RZ, UR6 ;  /* 0x00000006ff007e24 */ /* 0x008fe2000f8e00ff */
[----:B-1----:R-:W-:Y:S02]  /*01a0*/  @P0 IADD3 R10, P1, PT, R2, R5, RZ ;  /* 0x00000005020a0210 */ /* 0x002fe40007f3e0ff */
[----:B------:R-:W-:-:S03]  /*01b0*/  MOV R5, R7 ;  /* 0x0000000700057202 */ /* 0x000fc60000000f00 */
[----:B------:R-:W-:Y:S01]  /*01c0*/  @P0 IMAD.X R13, RZ, RZ, R3, P1 ;  /* 0x000000ffff0d0224 */ /* 0x000fe200008e0603 */
[----:B------:R-:W-:Y:S01]  /*01d0*/  LOP3.LUT R2, R5, 0x7f, RZ, 0x3c, !PT ;  /* 0x0000007f05027812 */ /* 0x000fe200078e3cff */
[C---:B--2---:R-:W-:Y:S01]  /*01e0*/  VIADD R12, R140.reuse, 0x1715609d ;  /* 0x1715609d8c0c7836 */ /* 0x044fe20000000000 */
[C---:B------:R-:W-:Y:S01]  /*01f0*/  IADD3 R6, PT, PT, R141.reuse, -0x24c28bd8, RZ ;  /* 0xdb3d74288d067810 */ /* 0x040fe20007ffe0ff */
[----:B------:R-:W-:Y:S01]  /*0200*/  VIADD R9, R140, 0x8ff34781 ;  /* 0x8ff347818c097836 */ /* 0x000fe20000000000 */
[----:B------:R-:W-:Y:S01]  /*0210*/  IADD3 R2, PT, PT, R2, UR4, RZ ;  /* 0x0000000402027c10 */ /* 0x000fe2000fffe0ff */
[----:B------:R-:W-:Y:S01]  /*0220*/  VIADD R8, R141, 0x96a522ad ;  /* 0x96a522ad8d087836 */ /* 0x000fe20000000000 */
[--C-:B------:R-:W-:Y:S02]  /*0230*/  SHF.R.U64 R3, R10, 0x2, R13.reuse ;  /* 0x000000020a037819 */ /* 0x100fe4000000120d */
        /* <DEDUP_REMOVED lines=59> */
.L_x_4987:
        /* <DEDUP_REMOVED lines=67> */
.L_x_4988:
[----:B------:R-:W-:Y:S05]  /*0a20*/  BSYNC.RECONVERGENT B0 ;  /* 0x0000000000007941 */ /* 0x000fea0003800200 */
.L_x_4986:
[----:B------:R-:W0:Y:S02]  /*0a30*/  LDCU UR5, c[0x0][0x384] ;  /* 0x00007080ff0577ac */ /* 0x000e240008000800 */
[----:B0-----:R-:W-:-:S13]  /*0a40*/  ISETP.GE.AND P0, PT, R0, UR5, PT ;  /* 0x0000000500007c0c */ /* 0x001fda000bf06270 */
[----:B------:R-:W-:Y:S05]  /*0a50*/  @P0 EXIT ;  /* 0x000000000000094d */ /* 0x000fea0003800000 */
[----:B------:R-:W0:Y:S01]  /*0a60*/  LDCU UR5, c[0x0][0x360] ;  /* 0x00006c00ff0577ac */ /* 0x000e220008000800 */
[----:B------:R-:W-:Y:S01]  /*0a70*/  IMAD.HI.U32 R5, R3, -0x2daee0ad, RZ ;  /* 0xd2511f5303057827 */ /* 0x000fe200078e00ff */
[----:B------:R-:W-:Y:S01]  /*0a80*/  IADD3 R19, PT, PT, R141, -0x4498517b, RZ ;  /* 0xbb67ae858d137810 */ /* 0x000fe20007ffe0ff */
[----:B------:R-:W-:Y:S02]  /*0a90*/  ULOP3.LUT UR6, UR4, 0x7f, URZ, 0xc0, !UPT ;  /* 0x0000007f04067892 */ /* 0x000fe4000f8ec0ff */
[----:B------:R-:W-:Y:S01]  /*0aa0*/  VIADD R18, R140, 0x9e3779b9 ;  /* 0x9e3779b98c127836 */ /* 0x000fe20000000000 */
[----:B------:R-:W-:Y:S01]  /*0ab0*/  LOP3.LUT R14, R5, R141, RZ, 0x3c, !PT ;  /* 0x0000008d050e7212 */ /* 0x000fe200078e3cff */
[----:B------:R-:W-:Y:S01]  /*0ac0*/  VIADD R21, R141, 0x76cf5d0a ;  /* 0x76cf5d0a8d157836 */ /* 0x000fe20000000000 */
[----:B------:R-:W-:Y:S01]  /*0ad0*/  LOP3.LUT R13, R13, 0xffffff7f, RZ, 0xc0, !PT ;  /* 0xffffff7f0d0d7812 */ /* 0x000fe200078ec0ff */
[----:B------:R-:W1:Y:S02]  /*0ae0*/  LDCU UR13, c[0x0][0x388] ;  /* 0x00007100ff0d77ac */ /* 0x000e640008000800 */
[----:B------:R-:W-:Y:S01]  /*0af0*/  IMAD.HI.U32 R16, R14, -0x326172a9, RZ ;  /* 0xcd9e8d570e107827 */ /* 0x000fe200078e00ff */
[----:B------:R-:W2:Y:S01]  /*0b00*/  LDCU.U8 UR7, c[0x0][0x410] ;  /* 0x00008200ff0777ac */ /* 0x000ea20008000000 */
[----:B------:R-:W3:Y:S02]  /*0b10*/  LDCU UR12, c[0x0][0x400] ;  /* 0x00008000ff0c77ac */ /* 0x000ee40008000800 */
[----:B0-----:R-:W-:-:S02]  /*0b20*/  IMAD R5, R0, UR5, R7 ;  /* 0x0000000500057c24 */ /* 0x001fc4000f8e0207 */
[----:B------:R-:W-:Y:S01]  /*0b30*/  IMAD.SHL.U32 R7, R7, 0x20, RZ ;  /* 0x0000002007077824 */ /* 0x000fe200078e00ff */
[----:B------:R-:W-:Y:S01]  /*0b40*/  USHF.L.U32 UR5, UR4, 0x1, URZ ;  /* 0x0000000104057899 */ /* 0x000fe200080006ff */
[C---:B------:R-:W-:Y:S01]  /*0b50*/  IMAD.HI.U32 R15, R5.reuse, -0x326172a9, RZ ;  /* 0xcd9e8d57050f7827 */ /* 0x040fe200078e00ff */
[----:B------:R-:W0:Y:S03]  /*0b60*/  LDCU.64 UR10, c[0x0][0x3a0] ;  /* 0x00007400ff0a77ac */ /* 0x000e260008000a00 */
[----:B------:R-:W-:Y:S01]  /*0b70*/  IMAD R17, R5, -0x326172a9, RZ ;  /* 0xcd9e8d5705117824 */ /* 0x000fe200078e02ff */
[----:B------:R-:W-:Y:S01]  /*0b80*/  LOP3.LUT R15, R4, R15, R140, 0x96, !PT ;  /* 0x0000000f040f7212 */ /* 0x000fe200078e968c */
[----:B------:R-:W-:Y:S02]  /*0b90*/  ULOP3.LUT UR5, UR5, 0xffffff00, URZ, 0xc0, !UPT ;  /* 0xffffff0005057892 */ /* 0x000fe4000f8ec0ff */
[----:B------:R-:W-:Y:S01]  /*0ba0*/  UPLOP3.LUT UP1, UPT, UPT, UPT, UPT, 0x40, 0x4 ;  /* 0x000000000004789c */ /* 0x000fe20003f2e870 */
[----:B------:R-:W-:Y:S01]  /*0bb0*/  LOP3.LUT R16, R18, R17, R16, 0x96, !PT ;  /* 0x0000001112107212 */ /* 0x000fe200078e9610 */
[----:B------:R-:W-:-:S02]  /*0bc0*/  IMAD R18, R3, -0x2daee0ad, RZ ;  /* 0xd2511f5303127824 */ /* 0x000fc400078e02ff */
[----:B------:R-:W-:-:S04]  /*0bd0*/  IMAD.HI.U32 R17, R15, -0x2daee0ad, RZ ;  /* 0xd2511f530f117827 */ /* 0x000fc800078e00ff */
[----:B------:R-:W-:Y:S01]  /*0be0*/  IMAD R20, R15, -0x2daee0ad, RZ ;  /* 0xd2511f530f147824 */ /* 0x000fe200078e02ff */
[----:B------:R-:W-:Y:S01]  /*0bf0*/  LOP3.LUT R17, R19, R18, R17, 0x96, !PT ;  /* 0x0000001213117212 */ /* 0x000fe200078e9611 */
[----:B------:R-:W-:Y:S01]  /*0c00*/  IMAD.HI.U32 R15, R16, -0x2daee0ad, RZ ;  /* 0xd2511f53100f7827 */ /* 0x000fe200078e00ff */
[----:B------:R-:W-:-:S03]  /*0c10*/  IADD3 R19, PT, PT, R140, -0x255992d5, RZ ;  /* 0xdaa66d2b8c137810 */ /* 0x000fc60007ffe0ff */
[----:B------:R-:W-:Y:S01]  /*0c20*/  VIADD R18, R140, 0x3c6ef372 ;  /* 0x3c6ef3728c127836 */ /* 0x000fe20000000000 */
[----:B------:R-:W-:Y:S01]  /*0c30*/  LOP3.LUT R20, R21, R20, R15, 0x96, !PT ;  /* 0x0000001415147212 */ /* 0x000fe200078e960f */
[----:B------:R-:W-:Y:S02]  /*0c40*/  IMAD R15, R14, -0x326172a9, RZ ;  /* 0xcd9e8d570e0f7824 */ /* 0x000fe400078e02ff */
[----:B------:R-:W-:-:S04]  /*0c50*/  IMAD.HI.U32 R14, R17, -0x326172a9, RZ ;  /* 0xcd9e8d57110e7827 */ /* 0x000fc800078e00ff */
[----:B------:R-:W-:Y:S01]  /*0c60*/  IMAD R22, R17, -0x326172a9, RZ ;  /* 0xcd9e8d5711167824 */ /* 0x000fe200078e02ff */
[----:B------:R-:W-:Y:S01]  /*0c70*/  LOP3.LUT R14, R18, R15, R14, 0x96, !PT ;  /* 0x0000000f120e7212 */ /* 0x000fe200078e960e */
[----:B------:R-:W-:-:S04]  /*0c80*/  IMAD.HI.U32 R17, R20, -0x326172a9, RZ ;  /* 0xcd9e8d5714117827 */ /* 0x000fc800078e00ff */
[----:B------:R-:W-:Y:S01]  /*0c90*/  VIADD R18, R141, 0x32370b8f ;  /* 0x32370b8f8d127836 */ /* 0x000fe20000000000 */
[----:B------:R-:W-:Y:S01]  /*0ca0*/  LOP3.LUT R17, R19, R22, R17, 0x96, !PT ;  /* 0x0000001613117212 */ /* 0x000fe200078e9611 */
[----:B------:R-:W-:Y:S02]  /*0cb0*/  IMAD R16, R16, -0x2daee0ad, RZ ;  /* 0xd2511f5310107824 */ /* 0x000fe400078e02ff */
[----:B------:R-:W-:-:S04]  /*0cc0*/  IMAD.HI.U32 R15, R14, -0x2daee0ad, RZ ;  /* 0xd2511f530e0f7827 */ /* 0x000fc800078e00ff */
[----:B------:R-:W-:Y:S01]  /*0cd0*/  IMAD R19, R14, -0x2daee0ad, RZ ;  /* 0xd2511f530e137824 */ /* 0x000fe200078e02ff */
[----:B------:R-:W-:Y:S01]  /*0ce0*/  LOP3.LUT R15, R18, R16, R15, 0x96, !PT ;  /* 0x00000010120f7212 */ /* 0x000fe200078e960f */
[----:B------:R-:W-:Y:S01]  /*0cf0*/  IMAD.HI.U32 R14, R17, -0x2daee0ad, RZ ;  /* 0xd2511f53110e7827 */ /* 0x000fe200078e00ff */
[----:B------:R-:W-:-:S03]  /*0d00*/  IADD3 R16, PT, PT, R140, 0x78dde6e4, RZ ;  /* 0x78dde6e48c107810 */ /* 0x000fc60007ffe0ff */
[----:B------:R-:W-:Y:S02]  /*0d10*/  VIADD R21, R141, 0xed9eba14 ;  /* 0xed9eba148d157836 */ /* 0x000fe40000000000 */
[----:B------:R-:W-:-:S03]  /*0d20*/  IMAD R18, R15, -0x326172a9, RZ ;  /* 0xcd9e8d570f127824 */ /* 0x000fc600078e02ff */
[----:B------:R-:W-:Y:S01]  /*0d30*/  LOP3.LUT R21, R21, R19, R14, 0x96, !PT ;  /* 0x0000001315157212 */ /* 0x000fe200078e960e */
[----:B------:R-:W-:Y:S02]  /*0d40*/  IMAD R19, R20, -0x326172a9, RZ ;  /* 0xcd9e8d5714137824 */ /* 0x000fe400078e02ff */
[----:B------:R-:W-:-:S04]  /*0d50*/  IMAD.HI.U32 R14, R15, -0x326172a9, RZ ;  /* 0xcd9e8d570f0e7827 */ /* 0x000fc800078e00ff */
[----:B------:R-:W-:Y:S01]  /*0d60*/  IMAD.HI.U32 R15, R21, -0x326172a9, RZ ;  /* 0xcd9e8d57150f7827 */ /* 0x000fe200078e00ff */
[----:B------:R-:W-:-:S03]  /*0d70*/  LOP3.LUT R14, R16, R19, R14, 0x96, !PT ;  /* 0x00000013100e7212 */ /* 0x000fc600078e960e */
[----:B------:R-:W-:Y:S01]  /*0d80*/  IMAD R16, R17, -0x2daee0ad, RZ ;  /* 0xd2511f5311107824 */ /* 0x000fe200078e02ff */
[----:B------:R-:W-:Y:S01]  /*0d90*/  LOP3.LUT R12, R12, R18, R15, 0x96, !PT ;  /* 0x000000120c0c7212 */ /* 0x000fe200078e960f */
[----:B------:R-:W-:Y:S02]  /*0da0*/  VIADD R18, R141, 0xa9066899 ;  /* 0xa90668998d127836 */ /* 0x000fe40000000000 */
[----:B------:R-:W-:-:S04]  /*0db0*/  IMAD.HI.U32 R15, R14, -0x2daee0ad, RZ ;  /* 0xd2511f530e0f7827 */ /* 0x000fc800078e00ff */
[----:B------:R-:W-:Y:S01]  /*0dc0*/  IMAD R17, R14, -0x2daee0ad, RZ ;  /* 0xd2511f530e117824 */ /* 0x000fe200078e02ff */
[----:B------:R-:W-:Y:S01]  /*0dd0*/  LOP3.LUT R15, R18, R16, R15, 0x96, !PT ;  /* 0x00000010120f7212 */ /* 0x000fe200078e960f */
[----:B------:R-:W-:Y:S01]  /*0de0*/  IMAD.HI.U32 R14, R12, -0x2daee0ad, RZ ;  /* 0xd2511f530c0e7827 */ /* 0x000fe200078e00ff */
[----:B------:R-:W-:-:S03]  /*0df0*/  IADD3 R16, PT, PT, R140, -0x4ab325aa, RZ ;  /* 0xb54cda568c107810 */ /* 0x000fc60007ffe0ff */
[----:B------:R-:W-:Y:S02]  /*0e00*/  VIADD R19, R141, 0x646e171e ;  /* 0x646e171e8d137836 */ /* 0x000fe40000000000 */
[----:B------:R-:W-:Y:S02]  /*0e10*/  IMAD R21, R21, -0x326172a9, RZ ;  /* 0xcd9e8d5715157824 */ /* 0x000fe400078e02ff */
[----:B------:R-:W-:Y:S01]  /*0e20*/  IMAD R18, R15, -0x326172a9, RZ ;  /* 0xcd9e8d570f127824 */ /* 0x000fe200078e02ff */
[----:B------:R-:W-:Y:S01]  /*0e30*/  LOP3.LUT R17, R19, R17, R14, 0x96, !PT ;  /* 0x0000001113117212 */ /* 0x000fe200078e960e */
[----:B------:R-:W-:-:S04]  /*0e40*/  IMAD.HI.U32 R14, R15, -0x326172a9, RZ ;  /* 0xcd9e8d570f0e7827 */ /* 0x000fc800078e00ff */
[----:B------:R-:W-:Y:S01]  /*0e50*/  IMAD.HI.U32 R15, R17, -0x326172a9, RZ ;  /* 0xcd9e8d57110f7827 */ /* 0x000fe200078e00ff */
[----:B------:R-:W-:Y:S02]  /*0e60*/  LOP3.LUT R14, R16, R21, R14, 0x96, !PT ;  /* 0x00000015100e7212 */ /* 0x000fe400078e960e */
[----:B------:R-:W4:Y:S01]  /*0e70*/  LDC.64 R20, c[0x0][0x3e0] ;  /* 0x0000f800ff147b82 */ /* 0x000f220000000a00 */
[----:B------:R-:W-:Y:S01]  /*0e80*/  VIADD R19, R140, 0x5384540f ;  /* 0x5384540f8c137836 */ /* 0x000fe20000000000 */
[----:B------:R-:W-:Y:S01]  /*0e90*/  IADD3 R16, PT, PT, R141, 0x1fd5c5a3, RZ ;  /* 0x1fd5c5a38d107810 */ /* 0x000fe20007ffe0ff */
[----:B------:R-:W-:Y:S02]  /*0ea0*/  IMAD R12, R12, -0x2daee0ad, RZ ;  /* 0xd2511f530c0c7824 */ /* 0x000fe400078e02ff */
[----:B------:R-:W-:Y:S01]  /*0eb0*/  IMAD R17, R17, -0x326172a9, RZ ;  /* 0xcd9e8d5711117824 */ /* 0x000fe200078e02ff */
[----:B------:R-:W-:Y:S01]  /*0ec0*/  LOP3.LUT R15, R19, R18, R15, 0x96, !PT ;  /* 0x00000012130f7212 */ /* 0x000fe200078e960f */
[----:B------:R-:W-:-:S02]  /*0ed0*/  IMAD.MOV R18, RZ, RZ, -R11 ;  /* 0x000000ffff127224 */ /* 0x000fc400078e0a0b */
[----:B------:R-:W-:-:S04]  /*0ee0*/  IMAD.HI.U32 R11, R14, -0x2daee0ad, RZ ;  /* 0xd2511f530e0b7827 */ /* 0x000fc800078e00ff */
[----:B------:R-:W-:Y:S01]  /*0ef0*/  IMAD R14, R14, -0x2daee0ad, RZ ;  /* 0xd2511f530e0e7824 */ /* 0x000fe200078e02ff */
[----:B------:R-:W-:Y:S01]  /*0f00*/  LOP3.LUT R11, R16, R12, R11, 0x96, !PT ;  /* 0x0000000c100b7212 */ /* 0x000fe200078e960b */
[----:B------:R-:W-:Y:S01]  /*0f10*/  IMAD.MOV.U32 R12, RZ, RZ, R18 ;  /* 0x000000ffff0c7224 */ /* 0x000fe200078e0012 */
[----:B------:R-:W-:Y:S01]  /*0f20*/  LOP3.LUT R16, R7, 0x3e0, RZ, 0xc0, !PT ;  /* 0x000003e007107812 */ /* 0x000fe200078ec0ff */
[----:B------:R-:W-:Y:S01]  /*0f30*/  IMAD.HI.U32 R19, R15, -0x2daee0ad, RZ ;  /* 0xd2511f530f137827 */ /* 0x000fe200078e00ff */
[----:B------:R-:W-:Y:S02]  /*0f40*/  IADD3 R7, PT, PT, R140, -0xe443238, RZ ;  /* 0xf1bbcdc88c077810 */ /* 0x000fe40007ffe0ff */
[----:B------:R-:W-:Y:S01]  /*0f50*/  VIADDMNMX R12, R12, UR6, RZ, !PT ;  /* 0x000000060c0c7c46 */ /* 0x000fe2000f8001ff */
[----:B------:R-:W-:Y:S01]  /*0f60*/  IMAD.MOV R18, RZ, RZ, -R16 ;  /* 0x000000ffff127224 */ /* 0x000fe200078e0a10 */
[----:B------:R-:W-:Y:S01]  /*0f70*/  LOP3.LUT R14, R6, R14, R19, 0x96, !PT ;  /* 0x0000000e060e7212 */ /* 0x000fe200078e9613 */
[----:B------:R-:W-:Y:S01]  /*0f80*/  IMAD.HI.U32 R6, R11, -0x326172a9, RZ ;  /* 0xcd9e8d570b067827 */ /* 0x000fe200078e00ff */
[----:B------:R-:W-:-:S02]  /*0f90*/  VIMNMX R12, PT, PT, R12, 0x20, PT ;  /* 0x000000200c0c7848 */ /* 0x000fc40003fe0100 */
[----:B----4-:R-:W-:Y:S01]  /*0fa0*/  ISETP.NE.U32.AND P0, PT, R20, RZ, PT ;  /* 0x000000ff1400720c */ /* 0x010fe20003f05070 */
[----:B------:R-:W-:Y:S01]  /*0fb0*/  IMAD.HI.U32 R16, R14, -0x326172a9, RZ ;  /* 0xcd9e8d570e107827 */ /* 0x000fe200078e00ff */
[----:B------:R-:W-:Y:S02]  /*0fc0*/  LEA R12, R12, UR5, 0x3 ;  /* 0x000000050c0c7c11 */ /* 0x000fe4000f8e18ff */
[----:B------:R-:W-:Y:S01]  /*0fd0*/  LOP3.LUT R17, R7, R17, R6, 0x96, !PT ;  /* 0x0000001107117212 */ /* 0x000fe200078e9606 */
[----:B------:R-:W-:Y:S01]  /*0fe0*/  IMAD R7, R11, -0x326172a9, RZ ;  /* 0xcd9e8d570b077824 */ /* 0x000fe200078e02ff */
[----:B------:R-:W-:Y:S01]  /*0ff0*/  I2FP.F32.U32 R6, R12 ;  /* 0x0000000c00067245 */ /* 0x000fe20000201000 */
[----:B------:R-:W-:Y:S01]  /*1000*/  IMAD R12, R15, -0x2daee0ad, RZ ;  /* 0xd2511f530f0c7824 */ /* 0x000fe200078e02ff */
[----:B------:R-:W-:Y:S01]  /*1010*/  ISETP.NE.AND.EX P0, PT, R21, RZ, PT, P0 ;  /* 0x000000ff1500720c */ /* 0x000fe20003f05300 */
[----:B------:R-:W-:Y:S01]  /*1020*/  IMAD.HI.U32 R15, R17, -0x2daee0ad, RZ ;  /* 0xd2511f53110f7827 */ /* 0x000fe200078e00ff */
[----:B------:R-:W-:-:S02]  /*1030*/  VIADDMNMX R11, R18, UR6, RZ, !PT ;  /* 0x00000006120b7c46 */ /* 0x000fc4000f8001ff */
[----:B------:R-:W4:Y:S01]  /*1040*/  MUFU.RCP R6, R6 ;  /* 0x0000000600067308 */ /* 0x000f220000001000 */
[----:B------:R-:W-:Y:S01]  /*1050*/  LOP3.LUT R7, R9, R7, R16, 0x96, !PT ;  /* 0x0000000709077212 */ /* 0x000fe200078e9610 */
[----:B------:R-:W-:Y:S01]  /*1060*/  IMAD R135, R17, -0x2daee0ad, RZ ;  /* 0xd2511f5311877824 */ /* 0x000fe200078e02ff */
[----:B------:R-:W-:Y:S02]  /*1070*/  VIMNMX R11, PT, PT, R11, 0x20, PT ;  /* 0x000000200b0b7848 */ /* 0x000fe40003fe0100 */
[----:B------:R-:W-:Y:S01]  /*1080*/  LOP3.LUT R8, R8, R12, R15, 0x96, !PT ;  /* 0x0000000c08087212 */ /* 0x000fe200078e960f */
[----:B------:R-:W-:Y:S01]  /*1090*/  IMAD R12, R14, -0x326172a9, RZ ;  /* 0xcd9e8d570e0c7824 */ /* 0x000fe200078e02ff */
[----:B------:R-:W-:Y:S01]  /*10a0*/  LOP3.LUT R9, R10, 0x3, RZ, 0xc0, !PT ;  /* 0x000000030a097812 */ /* 0x000fe200078ec0ff */
[----:B------:R-:W-:Y:S01]  /*10b0*/  IMAD.MOV.U32 R10, RZ, RZ, RZ ;  /* 0x000000ffff0a7224 */ /* 0x000fe200078e00ff */
[----:B------:R-:W-:Y:S02]  /*10c0*/  @P0 LOP3.LUT R13, R13, 0x80, RZ, 0xfc, !PT ;  /* 0x000000800d0d0812 */ /* 0x000fe400078efcff */
[----:B0123--:R-:W-:-:S07]  /*10d0*/  LEA R11, R11, UR5, 0x3 ;  /* 0x000000050b0b7c11 */ /* 0x00ffce000f8e18ff */
.L_x_5594:
[----:B------:R-:W-:-:S13]  /*10e0*/  LOP3.LUT P1, RZ, R13, 0x80, RZ, 0xc0, !PT ;  /* 0x000000800dff7812 */ /* 0x000fda000782c0ff */
[----:B------:R-:W0:Y:S02]  /*10f0*/  @P1 LDC.64 R84, c[0x0][0x3e0] ;  /* 0x0000f800ff541b82 */ /* 0x000e240000000a00 */
[----:B0-----:R-:W-:-:S06]  /*1100*/  @P1 IMAD.WIDE R84, R0, 0x2, R84 ;  /* 0x0000000200541825 */ /* 0x001fcc00078e0254 */
[----:B------:R-:W2:Y:S01]  /*1110*/  @P1 LDG.E.U16 R84, desc[UR8][R84.64] ;  /* 0x0000000854541981 */ /* 0x000ea2000c1e1500 */
[----:B------:R-:W-:Y:S01]  /*1120*/  IMAD R86, R0, UR13, RZ ;  /* 0x0000000d00567c24 */ /* 0x000fe2000f8e02ff */
[----:B------:R-:W-:Y:S01]  /*1130*/  ISETP.GE.U32.AND P0, PT, R2, 0x80, PT ;  /* 0x000000800200780c */ /* 0x000fe20003f06070 */
[----:B------:R-:W-:Y:S01]  /*1140*/  HFMA2 R137, -RZ, RZ, 1.875, 0 ;  /* 0x3f800000ff897431 */ /* 0x000fe200000001ff */
[----:B------:R-:W0:Y:S01]  /*1150*/  S2R R136, SR_TID.X ;  /* 0x0000000000887919 */ /* 0x000e220000002100 */
[----:B------:R-:W-:Y:S01]  /*1160*/  LOP3.LUT R13, R13, 0xffffffdf, RZ, 0xc0, !PT ;  /* 0xffffffdf0d0d7812 */ /* 0x000fe200078ec0ff */
[----:B------:R-:W-:Y:S01]  /*1170*/  BSSY.RECONVERGENT B0, `(.L_x_4989) ;  /* 0x0000668000007945 */ /* 0x000fe20003800200 */
[----:B------:R-:W-:-:S04]  /*1180*/  SHF.R.S32.HI R87, RZ, 0x1f, R86 ;  /* 0x0000001fff577819 */ /* 0x000fc80000011456 */
[----:B------:R-:W-:-:S04]  /*1190*/  LEA.HI R87, R87, R86, RZ, 0x3 ;  /* 0x0000005657577211 */ /* 0x000fc800078f18ff */
[----:B------:R-:W-:Y:S02]  /*11a0*/  @P0 LOP3.LUT R13, R13, 0x20, RZ, 0xfc, !PT ;  /* 0x000000200d0d0812 */ /* 0x000fe400078efcff */
[----:B0-----:R-:W-:-:S05]  /*11b0*/  LEA.HI.SX32 R128, R87, R136, 0x1d ;  /* 0x0000008857807211 */ /* 0x001fca00078feaff */
[----:B------:R-:W-:Y:S02]  /*11c0*/  IMAD.MOV.U32 R138, RZ, RZ, R128 ;  /* 0x000000ffff8a7224 */ /* 0x000fe400078e0080 */
[----:B--2---:R-:W-:Y:S01]  /*11d0*/  @P1 HADD2.F32 R137, -RZ, R84.H0_H0 ;  /* 0x20000054ff891230 */ /* 0x004fe20000004100 */
        /* <DEDUP_REMOVED lines=21> */
.L_x_42147:
[----:B------:R-:W-:Y:S05]  /*1330*/  BRX R102 -0x1340                                       (*"BRANCH_TARGETS .L_x_42148,.L_x_42149,.L_x_42150"*) ;  /* 0xffffffec66307949 */ /* 0x000fea000383ffff */
.L_x_42150:
[----:B------:R-:W-:Y:S01]  /*1340*/  VIADD R21, R9, 0x1 ;  /* 0x0000000109157836 */ /* 0x000fe20000000000 */
[----:B------:R-:W-:Y:S01]  /*1350*/  MOV R14, R7 ;  /* 0x00000007000e7202 */ /* 0x000fe20000000f00 */
[----:B------:R-:W-:Y:S01]  /*1360*/  IMAD.MOV.U32 R142, RZ, RZ, R135 ;  /* 0x000000ffff8e7224 */ /* 0x000fe200078e0087 */
[----:B------:R-:W-:Y:S06]  /*1370*/  BRA `(.L_x_4993) ;  /* 0x0000000400387947 */ /* 0x000fec0003800000 */
.L_x_42148:
[----:B------:R-:W-:Y:S01]  /*1380*/  IMAD.MOV.U32 R142, RZ, RZ, R135 ;  /* 0x000000ffff8e7224 */ /* 0x000fe200078e0087 */
[----:B------:R-:W-:Y:S01]  /*1390*/  MOV R14, R8 ;  /* 0x00000008000e7202 */ /* 0x000fe20000000f00 */
[----:B------:R-:W-:Y:S01]  /*13a0*/  IMAD.MOV.U32 R21, RZ, RZ, 0x3 ;  /* 0x00000003ff157424 */ /* 0x000fe200078e00ff */
[----:B------:R-:W-:Y:S06]  /*13b0*/  BRA `(.L_x_4993) ;  /* 0x0000000400287947 */ /* 0x000fec0003800000 */
.L_x_42149:
        /* <DEDUP_REMOVED lines=13> */
.L_x_4995:
[----:B------:R-:W-:Y:S05]  /*1490*/  BSYNC.RECONVERGENT B2 ;  /* 0x0000000000027941 */ /* 0x000fea0003800200 */
.L_x_4994:
        /* <DEDUP_REMOVED lines=15> */
[----:B------:R-:W-:Y:S02]  /*1590*/  VIADD R7, R140, 0x3c6ef372 ;  /* 0x3c6ef3728c077836 */ /* 0x000fe40000000000 */
[----:B------:R-:W-:-:S03]  /*15a0*/  IMAD.MOV.U32 R21, RZ, RZ, RZ ;  /* 0x000000ffff157224 */ /* 0x000fc600078e00ff */
        /* <DEDUP_REMOVED lines=42> */
[----:B------:R-:W-:-:S07]  /*1850*/  LOP3.LUT R8, R9, R8, R143, 0x96, !PT ;  /* 0x0000000809087212 */ /* 0x000fce00078e968f */
.L_x_4993:
[----:B------:R-:W-:Y:S05]  /*1860*/  BSYNC.RECONVERGENT B1 ;  /* 0x0000000000017941 */ /* 0x000fea0003800200 */
.L_x_4992:
[----:B------:R-:W0:Y:S01]  /*1870*/  LDC R143, c[0x0][0x408] ;  /* 0x00010200ff8f7b82 */ /* 0x000e220000000800 */
[----:B------:R-:W-:Y:S01]  /*1880*/  I2FP.F32.U32 R14, R14 ;  /* 0x0000000e000e7245 */ /* 0x000fe20000201000 */
[----:B-----5:R-:W-:Y:S01]  /*1890*/  HADD2.F32 R22, -RZ, R88.H0_H0 ;  /* 0x20000058ff167230 */ /* 0x020fe20000004100 */
[----:B------:R-:W-:Y:S01]  /*18a0*/  ISETP.NE.AND P1, PT, R21, 0x1, PT ;  /* 0x000000011500780c */ /* 0x000fe20003f25270 */
[----:B------:R-:W-:Y:S01]  /*18b0*/  IMAD.MOV.U32 R129, RZ, RZ, 0x2f800000 ;  /* 0x2f800000ff817424 */ /* 0x000fe200078e00ff */
[----:B------:R-:W-:Y:S01]  /*18c0*/  LOP3.LUT R13, R13, 0xfffffffd, RZ, 0xc0, !PT ;  /* 0xfffffffd0d0d7812 */ /* 0x000fe200078ec0ff */
[----:B------:R-:W-:Y:S02]  /*18d0*/  HADD2.F32 R9, -RZ, R84.H0_H0 ;  /* 0x20000054ff097230 */ /* 0x000fe40000004100 */
[----:B------:R-:W-:Y:S01]  /*18e0*/  FMUL.FTZ R22, R22, R137 ;  /* 0x0000008916167220 */ /* 0x000fe20000410000 */
[----:B------:R-:W1:Y:S01]  /*18f0*/  LDC R135, c[0x0][0x404] ;  /* 0x00010100ff877b82 */ /* 0x000e620000000800 */
[----:B------:R-:W-:Y:S01]  /*1900*/  FFMA.FTZ R14, R14, R129, 1.1641532182693481445e-10 ;  /* 0x2f0000000e0e7423 */ /* 0x000fe20000010081 */
[----:B------:R-:W-:Y:S01]  /*1910*/  BSSY.RECONVERGENT B1, `(.L_x_4996) ;  /* 0x000005d000017945 */ /* 0x000fe20003800200 */
[----:B------:R-:W-:-:S02]  /*1920*/  HFMA2 R102, -RZ, RZ, 0, 1.1920928955078125e-07 ;  /* 0x00000002ff667431 */ /* 0x000fc400000001ff */
[----:B0-----:R-:W-:Y:S01]  /*1930*/  FMUL.FTZ R22, R22, R143 ;  /* 0x0000008f16167220 */ /* 0x001fe20000410000 */
[----:B-1----:R-:W-:-:S04]  /*1940*/  FSETP.GTU.FTZ.AND P0, PT, R14, R135, PT ;  /* 0x000000870e00720b */ /* 0x002fc80003f1c000 */
[----:B------:R-:W-:Y:S02]  /*1950*/  FSEL R14, R22, RZ, !P0 ;  /* 0x000000ff160e7208 */ /* 0x000fe40004000000 */
[----:B------:R-:W-:-:S03]  /*1960*/  PLOP3.LUT P0, PT, P0, PT, PT, 0x8, 0x80 ;  /* 0x000000000080781c */ /* 0x000fc6000070e170 */
[----:B------:R-:W-:Y:S01]  /*1970*/  FADD.FTZ R14, R14, R9 ;  /* 0x000000090e0e7221 */ /* 0x000fe20000010000 */
        /* <DEDUP_REMOVED lines=11> */
.L_x_4998:
        /* <DEDUP_REMOVED lines=13> */
.L_x_5000:
[----:B------:R-:W-:Y:S05]  /*1b00*/  BSYNC.RECONVERGENT B2 ;  /* 0x0000000000027941 */ /* 0x000fea0003800200 */
.L_x_4999:
        /* <DEDUP_REMOVED lines=17> */
[----:B------:R-:W-:Y:S01]  /*1c20*/  IMAD.WIDE.U32 R138, R7, -0x2daee0ad, RZ ;  /* 0xd2511f53078a7825 */ /* 0x000fe200078e00ff */
[----:B------:R-:W-:Y:S02]  /*1c30*/  IADD3 R7, PT, PT, R141, 0x32370b8f, RZ ;  /* 0x32370b8f8d077810 */ /* 0x000fe40007ffe0ff */
        /* <DEDUP_REMOVED lines=12> */
[C---:B------:R-:W-:Y:S02]  /*1d00*/  VIADD R7, R141.reuse, 0xa9066899 ;  /* 0xa90668998d077836 */ /* 0x040fe40000000000 */
[----:B------:R-:W-:-:S03]  /*1d10*/  VIADD R21, R141, 0x646e171e ;  /* 0x646e171e8d157836 */ /* 0x000fc60000000000 */
[----:B------:R-:W-:Y:S01]  /*1d20*/  LOP3.LUT R7, R7, R144, R139, 0x96, !PT ;  /* 0x0000009007077212 */ /* 0x000fe200078e968b */
[----:B------:R-:W-:-:S04]  /*1d30*/  IMAD.WIDE.U32 R144, R9, -0x2daee0ad, RZ ;  /* 0xd2511f5309907825 */ /* 0x000fc800078e00ff */
[----:B------:R-:W-:Y:S01]  /*1d40*/  IMAD.WIDE.U32 R8, R7, -0x326172a9, RZ ;  /* 0xcd9e8d5707087825 */ /* 0x000fe200078e00ff */
[C---:B------:R-:W-:Y:S02]  /*1d50*/  IADD3 R7, PT, PT, R140.reuse, -0x4ab325aa, RZ ;  /* 0xb54cda568c077810 */ /* 0x040fe40007ffe0ff */
[----:B------:R-:W-:Y:S02]  /*1d60*/  LOP3.LUT R21, R21, R138, R145, 0x96, !PT ;  /* 0x0000008a15157212 */ /* 0x000fe400078e9691 */
[----:B------:R-:W-:Y:S01]  /*1d70*/  LOP3.LUT R7, R7, R102, R9, 0x96, !PT ;  /* 0x0000006607077212 */ /* 0x000fe200078e9609 */
[----:B------:R-:W-:Y:S02]  /*1d80*/  VIADD R9, R140, 0x5384540f ;  /* 0x5384540f8c097836 */ /* 0x000fe40000000000 */
[----:B------:R-:W-:Y:S01]  /*1d90*/  IMAD.WIDE.U32 R102, R21, -0x326172a9, RZ ;  /* 0xcd9e8d5715667825 */ /* 0x000fe200078e00ff */
[----:B------:R-:W-:-:S03]  /*1da0*/  IADD3 R21, PT, PT, R141, -0x24c28bd8, RZ ;  /* 0xdb3d74288d157810 */ /* 0x000fc60007ffe0ff */
[----:B------:R-:W-:Y:S01]  /*1db0*/  IMAD.WIDE.U32 R138, R7, -0x2daee0ad, RZ ;  /* 0xd2511f53078a7825 */ /* 0x000fe200078e00ff */
[----:B------:R-:W-:-:S03]  /*1dc0*/  LOP3.LUT R9, R9, R8, R103, 0x96, !PT ;  /* 0x0000000809097212 */ /* 0x000fc600078e9667 */
        /* <DEDUP_REMOVED lines=9> */
[----:B------:R-:W-:Y:S02]  /*1e60*/  VIADD R7, R140, 0x8ff34781 ;  /* 0x8ff347818c077836 */ /* 0x000fe40000000000 */
[----:B------:R-:W-:-:S03]  /*1e70*/  IMAD.WIDE.U32 R102, R102, -0x2daee0ad, RZ ;  /* 0xd2511f5366667825 */ /* 0x000fc600078e00ff */
[----:B------:R-:W-:Y:S01]  /*1e80*/  LOP3.LUT R7, R7, R144, R139, 0x96, !PT ;  /* 0x0000009007077212 */ /* 0x000fe200078e968b */
[----:B------:R-:W-:Y:S01]  /*1e90*/  IMAD.MOV.U32 R12, RZ, RZ, R138 ;  /* 0x000000ffff0c7224 */ /* 0x000fe200078e008a */
[----:B------:R-:W-:Y:S01]  /*1ea0*/  LOP3.LUT R8, R9, R8, R103, 0x96, !PT ;  /* 0x0000000809087212 */ /* 0x000fe200078e9667 */
[----:B------:R-:W-:Y:S01]  /*1eb0*/  IMAD.MOV.U32 R9, RZ, RZ, R142 ;  /* 0x000000ffff097224 */ /* 0x000fe200078e008e */
[----:B------:R-:W-:Y:S01]  /*1ec0*/  MOV R142, R102 ;  /* 0x00000066008e7202 */ /* 0x000fe20000000f00 */
[----:B------:R-:W-:-:S07]  /*1ed0*/  IMAD.MOV.U32 R102, RZ, RZ, RZ ;  /* 0x000000ffff667224 */ /* 0x000fce00078e00ff */
.L_x_4997:
[----:B------:R-:W-:Y:S05]  /*1ee0*/  BSYNC.RECONVERGENT B1 ;  /* 0x0000000000017941 */ /* 0x000fea0003800200 */
.L_x_4996:
[----:B------:R-:W-:Y:S01]  /*1ef0*/  I2FP.F32.U32 R22, R9 ;  /* 0x0000000900167245 */ /* 0x000fe20000201000 */
[----:B------:R-:W-:Y:S01]  /*1f00*/  HADD2.F32 R88, -RZ, R88.H1_H1 ;  /* 0x30000058ff587230 */ /* 0x000fe20000004100 */
[----:B------:R-:W-:Y:S01]  /*1f10*/  ISETP.NE.AND P1, PT, R102, 0x1, PT ;  /* 0x000000016600780c */ /* 0x000fe20003f25270 */
[----:B------:R-:W-:Y:S01]  /*1f20*/  HADD2.F32 R84, -RZ, R84.H1_H1 ;  /* 0x30000054ff547230 */ /* 0x000fe20000004100 */
[----:B------:R-:W-:Y:S01]  /*1f30*/  BSSY.RECONVERGENT B1, `(.L_x_5001) ;  /* 0x000005e000017945 */ /* 0x000fe20003800200 */
[----:B------:R-:W-:Y:S01]  /*1f40*/  FFMA.FTZ R22, R22, R129, 1.1641532182693481445e-10 ;  /* 0x2f00000016167423 */ /* 0x000fe20000010081 */
[----:B------:R-:W-:Y:S01]  /*1f50*/  FMUL.FTZ R88, R88, R137 ;  /* 0x0000008958587220 */ /* 0x000fe20000410000 */
[----:B------:R-:W-:-:S03]  /*1f60*/  MOV R9, R12 ;  /* 0x0000000c00097202 */ /* 0x000fc60000000f00 */
[----:B------:R-:W-:Y:S01]  /*1f70*/  FMUL.FTZ R88, R88, R143 ;  /* 0x0000008f58587220 */ /* 0x000fe20000410000 */
[----:B------:R-:W-:-:S04]  /*1f80*/  FSETP.GTU.FTZ.AND P0, PT, R22, R135, PT ;  /* 0x000000871600720b */ /* 0x000fc80003f1c000 */
[----:B------:R-:W-:Y:S01]  /*1f90*/  FSEL R21, R88, RZ, !P0 ;  /* 0x000000ff58157208 */ /* 0x000fe20004000000 */
[----:B------:R-:W-:Y:S01]  /*1fa0*/  IMAD.MOV.U32 R88, RZ, RZ, 0x2 ;  /* 0x00000002ff587424 */ /* 0x000fe200078e00ff */
        /* <DEDUP_REMOVED lines=11> */
.L_x_5003:
        /* <DEDUP_REMOVED lines=13> */
.L_x_5005:
[----:B------:R-:W-:Y:S05]  /*2130*/  BSYNC.RECONVERGENT B2 ;  /* 0x0000000000027941 */ /* 0x000fea0003800200 */
.L_x_5004:
[----:B------:R-:W-:Y:S01]  /*2140*/  IMAD.WIDE.U32 R8, R5, -0x326172a9, RZ ;  /* 0xcd9e8d5705087825 */ /* 0x000fe200078e00ff */
[----:B------:R-:W-:-:S03]  /*2150*/  LOP3.LUT R102, R10, R145, R141, 0x96, !PT ;  /* 0x000000910a667212 */ /* 0x000fc600078e968d */
[----:B------:R-:W-:Y:S01]  /*2160*/  HFMA2 R88, -RZ, RZ, 0, 0 ;  /* 0x00000000ff587431 */ /* 0x000fe200000001ff */
[----:B------:R-:W-:Y:S02]  /*2170*/  IADD3 R7, PT, PT, R140, -0x61c88647, RZ ;  /* 0x9e3779b98c077810 */ /* 0x000fe40007ffe0ff */
        /* <DEDUP_REMOVED lines=17> */
[----:B------:R-:W-:-:S04]  /*2290*/  IADD3 R103, PT, PT, R141, -0x126145ec, RZ ;  /* 0xed9eba148d677810 */ /* 0x000fc80007ffe0ff */
        /* <DEDUP_REMOVED lines=9> */
[----:B------:R-:W-:Y:S02]  /*2330*/  IADD3 R7, PT, PT, R141, -0x56f99767, RZ ;  /* 0xa90668998d077810 */ /* 0x000fe40007ffe0ff */
        /* <DEDUP_REMOVED lines=27> */
[----:B------:R-:W-:Y:S01]  /*24f0*/  IMAD.MOV.U32 R142, RZ, RZ, R102 ;  /* 0x000000ffff8e7224 */ /* 0x000fe200078e0066 */
[----:B------:R-:W-:-:S07]  /*2500*/  LOP3.LUT R7, R7, R144, R139, 0x96, !PT ;  /* 0x0000009007077212 */ /* 0x000fce00078e968b */
.L_x_5002:
[----:B------:R-:W-:Y:S05]  /*2510*/  BSYNC.RECONVERGENT B1 ;  /* 0x0000000000017941 */ /* 0x000fea0003800200 */
.L_x_5001:
[----:B------:R-:W-:Y:S01]  /*2520*/  I2FP.F32.U32 R22, R9 ;  /* 0x0000000900167245 */ /* 0x000fe20000201000 */
[----:B------:R-:W-:Y:S01]  /*2530*/  HADD2.F32 R84, -RZ, R89.H0_H0 ;  /* 0x20000059ff547230 */ /* 0x000fe20000004100 */
[----:B------:R-:W-:Y:S01]  /*2540*/  ISETP.NE.AND P2, PT, R88, 0x1, PT ;  /* 0x000000015800780c */ /* 0x000fe20003f45270 */
[----:B------:R-:W-:Y:S01]  /*2550*/  HADD2.F32 R9, -RZ, R85.H0_H0 ;  /* 0x20000055ff097230 */ /* 0x000fe20000004100 */
[----:B------:R-:W-:Y:S01]  /*2560*/  BSSY.RECONVERGENT B1, `(.L_x_5006) ;  /* 0x000005e000017945 */ /* 0x000fe20003800200 */
[----:B------:R-:W-:Y:S01]  /*2570*/  FFMA.FTZ R22, R22, R129, 1.1641532182693481445e-10 ;  /* 0x2f00000016167423 */ /* 0x000fe20000010081 */
[----:B------:R-:W-:Y:S01]  /*2580*/  FMUL.FTZ R84, R84, R137 ;  /* 0x0000008954547220 */ /* 0x000fe20000410000 */
[----:B------:R-:W-:-:S03]  /*2590*/  IMAD.MOV.U32 R103, RZ, RZ, 0x2 ;  /* 0x00000002ff677424 */ /* 0x000fc600078e00ff */
[----:B------:R-:W-:Y:S01]  /*25a0*/  FMUL.FTZ R84, R84, R143 ;  /* 0x0000008f54547220 */ /* 0x000fe20000410000 */
[----:B------:R-:W-:-:S04]  /*25b0*/  FSETP.GTU.FTZ.AND P1, PT, R22, R135, PT ;  /* 0x000000871600720b */ /* 0x000fc80003f3c000 */
        /* <DEDUP_REMOVED lines=13> */
.L_x_5008:
        /* <DEDUP_REMOVED lines=13> */
.L_x_5010:
[----:B------:R-:W-:Y:S05]  /*2760*/  BSYNC.RECONVERGENT B2 ;  /* 0x0000000000027941 */ /* 0x000fea0003800200 */
.L_x_5009:
        /* <DEDUP_REMOVED lines=24> */
[C---:B------:R-:W-:Y:S02]  /*28f0*/  IADD3 R7, PT, PT, R140.reuse, 0x78dde6e4, RZ ;  /* 0x78dde6e48c077810 */ /* 0x040fe40007ffe0ff */
[----:B------:R-:W-:Y:S02]  /*2900*/  LOP3.LUT R103, R103, R138, R145, 0x96, !PT ;  /* 0x0000008a67677212 */ /* 0x000fe400078e9691 */
[----:B------:R-:W-:Y:S01]  /*2910*/  LOP3.LUT R7, R7, R102, R9, 0x96, !PT ;  /* 0x0000006607077212 */ /* 0x000fe200078e9609 */
[----:B------:R-:W-:Y:S02]  /*2920*/  VIADD R9, R140, 0x1715609d ;  /* 0x1715609d8c097836 */ /* 0x000fe40000000000 */
        /* <DEDUP_REMOVED lines=13> */
[----:B------:R-:W-:-:S03]  /*2a00*/  IADD3 R7, PT, PT, R141, 0x1fd5c5a3, RZ ;  /* 0x1fd5c5a38d077810 */ /* 0x000fc60007ffe0ff */
[C---:B------:R-:W-:Y:S01]  /*2a10*/  VIADD R9, R140.reuse, 0x5384540f ;  /* 0x5384540f8c097836 */ /* 0x040fe20000000000 */
[----:B------:R-:W-:Y:S01]  /*2a20*/  LOP3.LUT R144, R7, R144, R139, 0x96, !PT ;  /* 0x0000009007907212 */ /* 0x000fe200078e968b */
[----:B------:R-:W-:-:S03]  /*2a30*/  VIADD R7, R140, 0xf1bbcdc8 ;  /* 0xf1bbcdc88c077836 */ /* 0x000fc60000000000 */
[----:B------:R-:W-:Y:S01]  /*2a40*/  LOP3.LUT R9, R9, R8, R103, 0x96, !PT ;  /* 0x0000000809097212 */ /* 0x000fe200078e9667 */
[----:B------:R-:W-:-:S04]  /*2a50*/  IMAD.WIDE.U32 R144, R144, -0x326172a9, RZ ;  /* 0xcd9e8d5790907825 */ /* 0x000fc800078e00ff */
[----:B------:R-:W-:Y:S01]  /*2a60*/  IMAD.WIDE.U32 R8, R9, -0x2daee0ad, RZ ;  /* 0xd2511f5309087825 */ /* 0x000fe200078e00ff */
[----:B------:R-:W-:Y:S02]  /*2a70*/  LOP3.LUT R102, R7, R102, R145, 0x96, !PT ;  /* 0x0000006607667212 */ /* 0x000fe400078e9691 */
[----:B------:R-:W-:Y:S01]  /*2a80*/  IADD3 R7, PT, PT, R140, -0x700cb87f, RZ ;  /* 0x8ff347818c077810 */ /* 0x000fe20007ffe0ff */
[----:B------:R-:W-:-:S05]  /*2a90*/  VIADD R103, R141, 0xdb3d7428 ;  /* 0xdb3d74288d677836 */ /* 0x000fca0000000000 */
[----:B------:R-:W-:Y:S01]  /*2aa0*/  LOP3.LUT R138, R103, R138, R9, 0x96, !PT ;  /* 0x0000008a678a7212 */ /* 0x000fe200078e9609 */
[----:B------:R-:W-:-:S04]  /*2ab0*/  IMAD.WIDE.U32 R102, R102, -0x2daee0ad, RZ ;  /* 0xd2511f5366667825 */ /* 0x000fc800078e00ff */
[----:B------:R-:W-:Y:S02]  /*2ac0*/  VIADD R9, R141, 0x96a522ad ;  /* 0x96a522ad8d097836 */ /* 0x000fe40000000000 */
[----:B------:R-:W-:-:S03]  /*2ad0*/  IMAD.WIDE.U32 R138, R138, -0x326172a9, RZ ;  /* 0xcd9e8d578a8a7825 */ /* 0x000fc600078e00ff */
[----:B------:R-:W-:Y:S01]  /*2ae0*/  LOP3.LUT R8, R9, R8, R103, 0x96, !PT ;  /* 0x0000000809087212 */ /* 0x000fe200078e9667 */
[----:B------:R-:W-:Y:S01]  /*2af0*/  IMAD.MOV.U32 R12, RZ, RZ, R138 ;  /* 0x000000ffff0c7224 */ /* 0x000fe200078e008a */
[----:B------:R-:W-:Y:S01]  /*2b00*/  MOV R9, R142 ;  /* 0x0000008e00097202 */ /* 0x000fe20000000f00 */
[----:B------:R-:W-:Y:S01]  /*2b10*/  IMAD.MOV.U32 R142, RZ, RZ, R102 ;  /* 0x000000ffff8e7224 */ /* 0x000fe200078e0066 */
[----:B------:R-:W-:Y:S01]  /*2b20*/  LOP3.LUT R7, R7, R144, R139, 0x96, !PT ;  /* 0x0000009007077212 */ /* 0x000fe200078e968b */
[----:B------:R-:W-:-:S07]  /*2b30*/  IMAD.MOV.U32 R103, RZ, RZ, RZ ;  /* 0x000000ffff677224 */ /* 0x000fce00078e00ff */
.L_x_5007:
[----:B------:R-:W-:Y:S05]  /*2b40*/  BSYNC.RECONVERGENT B1 ;  /* 0x0000000000017941 */ /* 0x000fea0003800200 */
.L_x_5006:
[----:B------:R-:W-:Y:S01]  /*2b50*/  I2FP.F32.U32 R84, R9 ;  /* 0x0000000900547245 */ /* 0x000fe20000201000 */
[----:B------:R-:W-:Y:S01]  /*2b60*/  HADD2.F32 R88, -RZ, R89.H1_H1 ;  /* 0x30000059ff587230 */ /* 0x000fe20000004100 */
[----:B------:R-:W-:Y:S01]  /*2b70*/  ISETP.NE.AND P3, PT, R103, 0x1, PT ;  /* 0x000000016700780c */ /* 0x000fe20003f65270 */
[----:B------:R-:W-:Y:S01]  /*2b80*/  HADD2.F32 R85, -RZ, R85.H1_H1 ;  /* 0x30000055ff557230 */ /* 0x000fe20000004100 */
        /* <DEDUP_REMOVED lines=19> */
.L_x_5013:
        /* <DEDUP_REMOVED lines=13> */
.L_x_5015:
[----:B------:R-:W-:Y:S05]  /*2d90*/  BSYNC.RECONVERGENT B2 ;  /* 0x0000000000027941 */ /* 0x000fea0003800200 */
.L_x_5014:
        /* <DEDUP_REMOVED lines=61> */
.L_x_5012:
[----:B------:R-:W-:Y:S05]  /*3170*/  BSYNC.RECONVERGENT B1 ;  /* 0x0000000000017941 */ /* 0x000fea0003800200 */
.L_x_5011:
[----:B------:R-:W-:Y:S01]  /*3180*/  I2FP.F32.U32 R84, R9 ;  /* 0x0000000900547245 */ /* 0x000fe20000201000 */
[----:B------:R-:W-:Y:S01]  /*3190*/  HADD2.F32 R88, -RZ, R90.H0_H0 ;  /* 0x2000005aff587230 */ /* 0x000fe20000004100 */
[----:B------:R-:W-:Y:S01]  /*31a0*/  ISETP.NE.AND P4, PT, R85, 0x1, PT ;  /* 0x000000015500780c */ /* 0x000fe20003f85270 */
[----:B------:R-:W-:Y:S01]  /*31b0*/  HADD2.F32 R103, -RZ, R86.H0_H0 ;  /* 0x20000056ff677230 */ /* 0x000fe20000004100 */
[----:B------:R-:W-:Y:S01]  /*31c0*/  BSSY.RECONVERGENT B1, `(.L_x_5016) ;  /* 0x000005e000017945 */ /* 0x000fe20003800200 */
[----:B------:R-:W-:Y:S01]  /*31d0*/  FFMA.FTZ R84, R84, R129, 1.1641532182693481445e-10 ;  /* 0x2f00000054547423 */ /* 0x000fe20000010081 */
[----:B------:R-:W-:Y:S01]  /*31e0*/  FMUL.FTZ R88, R88, R137 ;  /* 0x0000008958587220 */ /* 0x000fe20000410000 */
[----:B------:R-:W-:-:S03]  /*31f0*/  MOV R9, R12 ;  /* 0x0000000c00097202 */ /* 0x000fc60000000f00 */
        /* <DEDUP_REMOVED lines=15> */
.L_x_5018:
        /* <DEDUP_REMOVED lines=13> */
.L_x_5020:
[----:B------:R-:W-:Y:S05]  /*33c0*/  BSYNC.RECONVERGENT B2 ;  /* 0x0000000000027941 */ /* 0x000fea0003800200 */
.L_x_5019:
[----:B------:R-:W-:Y:S01]  /*33d0*/  IMAD.WIDE.U32 R8, R5, -0x326172a9, RZ ;  /* 0xcd9e8d5705087825 */ /* 0x000fe200078e00ff */
[----:B------:R-:W-:Y:S02]  /*33e0*/  LOP3.LUT R84, R10, R139, R141, 0x96, !PT ;  /* 0x0000008b0a547212 */ /* 0x000fe400078e968d */
        /* <DEDUP_REMOVED lines=53> */
[----:B------:R-:W-:Y:S02]  /*3740*/  HFMA2 R88, -RZ, RZ, 0, 0 ;  /* 0x00000000ff587431 */ /* 0x000fe400000001ff */
[----:B------:R-:W-:Y:S01]  /*3750*/  VIADD R7, R140, 0x8ff34781 ;  /* 0x8ff347818c077836 */ /* 0x000fe20000000000 */
[----:B------:R-:W-:Y:S01]  /*3760*/  LOP3.LUT R8, R9, R8, R85, 0x96, !PT ;  /* 0x0000000809087212 */ /* 0x000fe200078e9655 */
[----:B------:R-:W-:Y:S02]  /*3770*/  IMAD.MOV.U32 R9, RZ, RZ, R142 ;  /* 0x000000ffff097224 */ /* 0x000fe400078e008e */
[----:B------:R-:W-:Y:S01]  /*3780*/  IMAD.MOV.U32 R142, RZ, RZ, R84 ;  /* 0x000000ffff8e7224 */ /* 0x000fe200078e0054 */
[----:B------:R-:W-:-:S07]  /*3790*/  LOP3.LUT R7, R7, R138, R89, 0x96, !PT ;  /* 0x0000008a07077212 */ /* 0x000fce00078e9659 */
.L_x_5017:
[----:B------:R-:W-:Y:S05]  /*37a0*/  BSYNC.RECONVERGENT B1 ;  /* 0x0000000000017941 */ /* 0x000fea0003800200 */
.L_x_5016:
[----:B------:R-:W-:Y:S01]  /*37b0*/  I2FP.F32.U32 R84, R9 ;  /* 0x0000000900547245 */ /* 0x000fe20000201000 */
[----:B------:R-:W-:Y:S01]  /*37c0*/  HADD2.F32 R90, -RZ, R90.H1_H1 ;  /* 0x3000005aff5a7230 */ /* 0x000fe20000004100 */
[----:B------:R-:W-:Y:S01]  /*37d0*/  ISETP.NE.AND P5, PT, R88, 0x1, PT ;  /* 0x000000015800780c */ /* 0x000fe20003fa5270 */
[----:B------:R-:W-:Y:S01]  /*37e0*/  HADD2.F32 R9, -RZ, R86.H1_H1 ;  /* 0x30000056ff097230 */ /* 0x000fe20000004100 */
        /* <DEDUP_REMOVED lines=20> */
.L_x_5023:
        /* <DEDUP_REMOVED lines=13> */
.L_x_5025:
[----:B------:R-:W-:Y:S05]  /*3a00*/  BSYNC.RECONVERGENT B2 ;  /* 0x0000000000027941 */ /* 0x000fea0003800200 */
.L_x_5024:
        /* <DEDUP_REMOVED lines=53> */
[----:B------:R-:W-:Y:S01]  /*3d60*/  VIADD R7, R140, 0x8ff34781 ;  /* 0x8ff347818c077836 */ /* 0x000fe20000000000 */
[----:B------:R-:W-:Y:S01]  /*3d70*/  MOV R12, R88 ;  /* 0x00000058000c7202 */ /* 0x000fe20000000f00 */
[----:B------:R-:W-:-:S03]  /*3d80*/  IMAD.WIDE.U32 R84, R84, -0x2daee0ad, RZ ;  /* 0xd2511f5354547825 */ /* 0x000fc600078e00ff */
[----:B------:R-:W-:Y:S01]  /*3d90*/  LOP3.LUT R7, R7, R138, R89, 0x96, !PT ;  /* 0x0000008a07077212 */ /* 0x000fe200078e9659 */
[----:B------:R-:W-:Y:S01]  /*3da0*/  HFMA2 R89, -RZ, RZ, 0, 0 ;  /* 0x00000000ff597431 */ /* 0x000fe200000001ff */
[----:B------:R-:W-:Y:S01]  /*3db0*/  LOP3.LUT R8, R9, R8, R85, 0x96, !PT ;  /* 0x0000000809087212 */ /* 0x000fe200078e9655 */
[----:B------:R-:W-:Y:S02]  /*3dc0*/  IMAD.MOV.U32 R9, RZ, RZ, R142 ;  /* 0x000000ffff097224 */ /* 0x000fe400078e008e */
[----:B------:R-:W-:-:S07]  /*3dd0*/  IMAD.MOV.U32 R142, RZ, RZ, R84 ;  /* 0x000000ffff8e7224 */ /* 0x000fce00078e0054 */
.L_x_5022:
[----:B------:R-:W-:Y:S05]  /*3de0*/  BSYNC.RECONVERGENT B1 ;  /* 0x0000000000017941 */ /* 0x000fea0003800200 */
.L_x_5021:
[----:B------:R-:W-:Y:S01]  /*3df0*/  I2FP.F32.U32 R84, R9 ;  /* 0x0000000900547245 */ /* 0x000fe20000201000 */
[----:B------:R-:W-:Y:S01]  /*3e00*/  HADD2.F32 R88, -RZ, R91.H0_H0 ;  /* 0x2000005bff587230 */ /* 0x000fe20000004100 */
[----:B------:R-:W-:Y:S01]  /*3e10*/  ISETP.NE.AND P6, PT, R89, 0x1, PT ;  /* 0x000000015900780c */ /* 0x000fe20003fc5270 */
[----:B------:R-:W-:Y:S01]  /*3e20*/  HADD2.F32 R9, -RZ, R87.H0_H0 ;  /* 0x20000057ff097230 */ /* 0x000fe20000004100 */
        /* <DEDUP_REMOVED lines=9> */
[----:B------:R-:W-:-:S04]  /*3ec0*/  IMAD.MOV.U32 R9, RZ, RZ, 0x2 ;  /* 0x00000002ff097424 */ /* 0x000fc800078e00ff */
        /* <DEDUP_REMOVED lines=10> */
.L_x_5028:
        /* <DEDUP_REMOVED lines=15> */
.L_x_5030:
[----:B------:R-:W-:Y:S05]  /*4060*/  BSYNC.RECONVERGENT B2 ;  /* 0x0000000000027941 */ /* 0x000fea0003800200 */
.L_x_5029:
        /* <DEDUP_REMOVED lines=61> */
.L_x_5027:
[----:B------:R-:W-:Y:S05]  /*4440*/  BSYNC.RECONVERGENT B1 ;  /* 0x0000000000017941 */ /* 0x000fea0003800200 */
.L_x_5026:
[----:B------:R-:W-:Y:S01]  /*4450*/  I2FP.F32.U32 R84, R85 ;  /* 0x0000005500547245 */ /* 0x000fe20000201000 */
[----:B------:R-:W-:Y:S01]  /*4460*/  HADD2.F32 R88, -RZ, R91.H1_H1 ;  /* 0x3000005bff587230 */ /* 0x000fe20000004100 */
[----:B------:R-:W-:Y:S01]  /*4470*/  F2FP.F16.F32.PACK_AB R86, R86, R103 ;  /* 0x000000675656723e */ /* 0x000fe200000000ff */
[----:B------:R-:W-:Y:S01]  /*4480*/  HADD2.F32 R87, -RZ, R87.H1_H1 ;  /* 0x30000057ff577230 */ /* 0x000fe20000004100 */
[----:B------:R-:W-:Y:S01]  /*4490*/  F2FP.F16.F32.PACK_AB R85, R102, R22 ;  /* 0x000000166655723e */ /* 0x000fe200000000ff */
[----:B------:R-:W-:Y:S01]  /*44a0*/  FFMA.FTZ R84, R84, R129, 1.1641532182693481445e-10 ;  /* 0x2f00000054547423 */ /* 0x000fe20000010081 */
[----:B------:R-:W-:-:S04]  /*44b0*/  FMUL.FTZ R88, R88, R137 ;  /* 0x0000008958587220 */ /* 0x000fc80000410000 */
[----:B------:R-:W-:Y:S01]  /*44c0*/  FMUL.FTZ R88, R88, R143 ;  /* 0x0000008f58587220 */ /* 0x000fe20000410000 */
[----:B------:R-:W-:Y:S02]  /*44d0*/  FSETP.GTU.FTZ.AND P6, PT, R84, R135, PT ;  /* 0x000000875400720b */ /* 0x000fe40003fdc000 */
[----:B------:R-:W-:Y:S02]  /*44e0*/  F2FP.F16.F32.PACK_AB R84, R21, R14 ;  /* 0x0000000e1554723e */ /* 0x000fe400000000ff */
[----:B------:R-:W-:Y:S02]  /*44f0*/  FSEL R88, R88, RZ, !P6 ;  /* 0x000000ff58587208 */ /* 0x000fe40007000000 */
[----:B------:R-:W-:-:S03]  /*4500*/  PLOP3.LUT P6, PT, P6, PT, PT, 0x8, 0x80 ;  /* 0x000000000080781c */ /* 0x000fc600037ce170 */
[----:B------:R-:W-:-:S05]  /*4510*/  FADD.FTZ R129, R88, R87 ;  /* 0x0000005758817221 */ /* 0x000fca0000010000 */
[----:B------:R-:W-:Y:S01]  /*4520*/  F2FP.F16.F32.PACK_AB R87, R129, R90 ;  /* 0x0000005a8157723e */ /* 0x000fe200000000ff */
[----:B------:R-:W-:Y:S06]  /*4530*/  BRA `(.L_x_5031) ;  /* 0x0000003000587947 */ /* 0x000fec0003800000 */
.L_x_4991:
        /* <DEDUP_REMOVED lines=16> */
.L_x_5034:
        /* <DEDUP_REMOVED lines=13> */
.L_x_5036:
[----:B------:R-:W-:Y:S05]  /*4710*/  BSYNC.RECONVERGENT B2 ;  /* 0x0000000000027941 */ /* 0x000fea0003800200 */
.L_x_5035:
        /* <DEDUP_REMOVED lines=59> */
[----:B------:R-:W-:-:S07]  /*4ad0*/  IMAD.MOV.U32 R21, RZ, RZ, RZ ;  /* 0x000000ffff157224 */ /* 0x000fce00078e00ff */
.L_x_5033:
[----:B------:R-:W-:Y:S05]  /*4ae0*/  BSYNC.RECONVERGENT B1 ;  /* 0x0000000000017941 */ /* 0x000fea0003800200 */
.L_x_5032:
[----:B------:R-:W0:Y:S01]  /*4af0*/  LDC R138, c[0x0][0x404] ;  /* 0x00010100ff8a7b82 */ /* 0x000e220000000800 */
[----:B------:R-:W-:Y:S01]  /*4b00*/  I2FP.F32.U32 R14, R14 ;  /* 0x0000000e000e7245 */ /* 0x000fe20000201000 */
[----:B------:R-:W-:Y:S01]  /*4b10*/  IMAD.MOV.U32 R129, RZ, RZ, 0x2f800000 ;  /* 0x2f800000ff817424 */ /* 0x000fe200078e00ff */
[----:B------:R-:W-:Y:S01]  /*4b20*/  ISETP.NE.AND P1, PT, R21, 0x1, PT ;  /* 0x000000011500780c */ /* 0x000fe20003f25270 */
[----:B-----5:R-:W-:Y:S01]  /*4b30*/  HADD2.F32 R22, -RZ, R88.H0_H0 ;  /* 0x20000058ff167230 */ /* 0x020fe20000004100 */
[----:B------:R-:W-:Y:S01]  /*4b40*/  LOP3.LUT R13, R13, 0xfffffffd, RZ, 0xc0, !PT ;  /* 0xfffffffd0d0d7812 */ /* 0x000fe200078ec0ff */
[----:B------:R-:W-:Y:S01]  /*4b50*/  FFMA.FTZ R9, R14, R129, 1.1641532182693481445e-10 ;  /* 0x2f0000000e097423 */ /* 0x000fe20000010081 */
[----:B------:R-:W-:Y:S01]  /*4b60*/  BSSY.RECONVERGENT B1, `(.L_x_5037) ;  /* 0x000005e000017945 */ /* 0x000fe20003800200 */
[----:B------:R-:W1:Y:S01]  /*4b70*/  LDC R135, c[0x0][0x408] ;  /* 0x00010200ff877b82 */ /* 0x000e620000000800 */
[----:B------:R-:W-:Y:S01]  /*4b80*/  FMUL.FTZ R22, R22, R137 ;  /* 0x0000008916167220 */ /* 0x000fe20000410000 */
[----:B------:R-:W-:Y:S01]  /*4b90*/  HFMA2 R84, -RZ, RZ, 0, 1.1920928955078125e-07 ;  /* 0x00000002ff547431 */ /* 0x000fe200000001ff */
        /* <DEDUP_REMOVED lines=15> */
.L_x_5039:
        /* <DEDUP_REMOVED lines=13> */
.L_x_5041:
[----:B------:R-:W-:Y:S05]  /*4d60*/  BSYNC.RECONVERGENT B2 ;  /* 0x0000000000027941 */ /* 0x000fea0003800200 */
.L_x_5040:
        /* <DEDUP_REMOVED lines=61> */
.L_x_5038:
[----:B------:R-:W-:Y:S05]  /*5140*/  BSYNC.RECONVERGENT B1 ;  /* 0x0000000000017941 */ /* 0x000fea0003800200 */
.L_x_5037:
[----:B------:R-:W-:Y:S01]  /*5150*/  ISETP.NE.AND P2, PT, R84, 0x1, PT ;  /* 0x000000015400780c */ /* 0x000fe20003f45270 */
[----:B------:R-:W-:Y:S01]  /*5160*/  HADD2.F32 R88, -RZ, R88.H1_H1 ;  /* 0x30000058ff587230 */ /* 0x000fe20000004100 */
[----:B------:R-:W-:Y:S01]  /*5170*/  I2FP.F32.U32 R22, R9 ;  /* 0x0000000900167245 */ /* 0x000fe20000201000 */
[----:B------:R-:W-:Y:S01]  /*5180*/  BSSY.RECONVERGENT B1, `(.L_x_5042) ;  /* 0x000005d000017945 */ /* 0x000fe20003800200 */
[----:B------:R-:W-:Y:S02]  /*5190*/  IMAD.MOV.U32 R85, RZ, RZ, 0x2 ;  /* 0x00000002ff557424 */ /* 0x000fe400078e00ff */
[----:B------:R-:W-:Y:S01]  /*51a0*/  FMUL.FTZ R88, R88, R137 ;  /* 0x0000008958587220 */ /* 0x000fe20000410000 */
[----:B------:R-:W-:-:S03]  /*51b0*/  FFMA.FTZ R9, R22, R129, 1.1641532182693481445e-10 ;  /* 0x2f00000016097423 */ /* 0x000fc60000010081 */
[----:B------:R-:W-:Y:S02]  /*51c0*/  FMUL.FTZ R21, R88, R135 ;  /* 0x0000008758157220 */ /* 0x000fe40000410000 */
[----:B------:R-:W-:Y:S02]  /*51d0*/  FSETP.GTU.FTZ.AND P1, PT, R9, R138, PT ;  /* 0x0000008a0900720b */ /* 0x000fe40003f3c000 */
        /* <DEDUP_REMOVED lines=12> */
.L_x_5044:
        /* <DEDUP_REMOVED lines=13> */
.L_x_5046:
[----:B------:R-:W-:Y:S05]  /*5370*/  BSYNC.RECONVERGENT B2 ;  /* 0x0000000000027941 */ /* 0x000fea0003800200 */
.L_x_5045:
        /* <DEDUP_REMOVED lines=61> */
.L_x_5043:
[----:B------:R-:W-:Y:S05]  /*5750*/  BSYNC.RECONVERGENT B1 ;  /* 0x0000000000017941 */ /* 0x000fea0003800200 */
.L_x_5042:
[----:B------:R-:W-:Y:S01]  /*5760*/  ISETP.NE.AND P3, PT, R85, 0x1, PT ;  /* 0x000000015500780c */ /* 0x000fe20003f65270 */
[----:B------:R-:W-:Y:S01]  /*5770*/  HADD2.F32 R84, -RZ, R89.H0_H0 ;  /* 0x20000059ff547230 */ /* 0x000fe20000004100 */
[----:B------:R-:W-:Y:S01]  /*5780*/  I2FP.F32.U32 R22, R9 ;  /* 0x0000000900167245 */ /* 0x000fe20000201000 */
[----:B------:R-:W-:Y:S01]  /*5790*/  BSSY.RECONVERGENT B1, `(.L_x_5047) ;  /* 0x000005d000017945 */ /* 0x000fe20003800200 */
[----:B------:R-:W-:Y:S02]  /*57a0*/  IMAD.MOV.U32 R87, RZ, RZ, 0x2 ;  /* 0x00000002ff577424 */ /* 0x000fe400078e00ff */
[----:B------:R-:W-:Y:S01]  /*57b0*/  FMUL.FTZ R84, R84, R137 ;  /* 0x0000008954547220 */ /* 0x000fe20000410000 */
[----:B------:R-:W-:-:S03]  /*57c0*/  FFMA.FTZ R9, R22, R129, 1.1641532182693481445e-10 ;  /* 0x2f00000016097423 */ /* 0x000fc60000010081 */
[----:B------:R-:W-:Y:S02]  /*57d0*/  FMUL.FTZ R22, R84, R135 ;  /* 0x0000008754167220 */ /* 0x000fe40000410000 */
[----:B------:R-:W-:Y:S01]  /*57e0*/  FSETP.GTU.FTZ.AND P2, PT, R9, R138, PT ;  /* 0x0000008a0900720b */ /* 0x000fe20003f5c000 */
        /* <DEDUP_REMOVED lines=12> */
.L_x_5049:
        /* <DEDUP_REMOVED lines=13> */
.L_x_5051:
[----:B------:R-:W-:Y:S05]  /*5980*/  BSYNC.RECONVERGENT B2 ;  /* 0x0000000000027941 */ /* 0x000fea0003800200 */
.L_x_5050:
        /* <DEDUP_REMOVED lines=57> */
[----:B------:R-:W-:Y:S01]  /*5d20*/  LOP3.LUT R7, R7, R102, R87, 0x96, !PT ;  /* 0x0000006607077212 */ /* 0x000fe200078e9657 */
[----:B------:R-:W-:Y:S01]  /*5d30*/  IMAD.MOV.U32 R87, RZ, RZ, RZ ;  /* 0x000000ffff577224 */ /* 0x000fe200078e00ff */
[----:B------:R-:W-:Y:S01]  /*5d40*/  MOV R9, R142 ;  /* 0x0000008e00097202 */ /* 0x000fe20000000f00 */
[----:B------:R-:W-:-:S07]  /*5d50*/  IMAD.MOV.U32 R142, RZ, RZ, R84 ;  /* 0x000000ffff8e7224 */ /* 0x000fce00078e0054 */
.L_x_5048:
[----:B------:R-:W-:Y:S05]  /*5d60*/  BSYNC.RECONVERGENT B1 ;  /* 0x0000000000017941 */ /* 0x000fea0003800200 */
.L_x_5047:
[----:B------:R-:W-:Y:S01]  /*5d70*/  I2FP.F32.U32 R84, R9 ;  /* 0x0000000900547245 */ /* 0x000fe20000201000 */
[----:B------:R-:W-:Y:S01]  /*5d80*/  HADD2.F32 R86, -RZ, R89.H1_H1 ;  /* 0x30000059ff567230 */ /* 0x000fe20000004100 */
        /* <DEDUP_REMOVED lines=19> */
.L_x_5054:
        /* <DEDUP_REMOVED lines=13> */
.L_x_5056:
[----:B------:R-:W-:Y:S05]  /*5f90*/  BSYNC.RECONVERGENT B2 ;  /* 0x0000000000027941 */ /* 0x000fea0003800200 */
.L_x_5055:
        /* <DEDUP_REMOVED lines=61> */
.L_x_5053:
[----:B------:R-:W-:Y:S05]  /*6370*/  BSYNC.RECONVERGENT B1 ;  /* 0x0000000000017941 */ /* 0x000fea0003800200 */
.L_x_5052:
[----:B------:R-:W-:Y:S01]  /*6380*/  I2FP.F32.U32 R84, R9 ;  /* 0x0000000900547245 */ /* 0x000fe20000201000 */
[----:B------:R-:W-:Y:S01]  /*6390*/  HADD2.F32 R86, -RZ, R90.H0_H0 ;  /* 0x2000005aff567230 */ /* 0x000fe20000004100 */
[----:B------:R-:W-:Y:S01]  /*63a0*/  ISETP.NE.AND P4, PT, R85, 0x1, PT ;  /* 0x000000015500780c */ /* 0x000fe20003f85270 */
[----:B------:R-:W-:Y:S02]  /*63b0*/  BSSY.RECONVERGENT B1, `(.L_x_5057) ;  /* 0x000005d000017945 */ /* 0x000fe40003800200 */
[----:B------:R-:W-:Y:S01]  /*63c0*/  FFMA.FTZ R9, R84, R129, 1.1641532182693481445e-10 ;  /* 0x2f00000054097423 */ /* 0x000fe20000010081 */
[----:B------:R-:W-:-:S04]  /*63d0*/  FMUL.FTZ R86, R86, R137 ;  /* 0x0000008956567220 */ /* 0x000fc80000410000 */
[----:B------:R-:W-:Y:S01]  /*63e0*/  FMUL.FTZ R86, R86, R135 ;  /* 0x0000008756567220 */ /* 0x000fe20000410000 */
[----:B------:R-:W-:Y:S02]  /*63f0*/  FSETP.GTU.FTZ.AND P3, PT, R9, R138, PT ;  /* 0x0000008a0900720b */ /* 0x000fe40003f7c000 */
        /* <DEDUP_REMOVED lines=13> */
.L_x_5059:
        /* <DEDUP_REMOVED lines=13> */
.L_x_5061:
[----:B------:R-:W-:Y:S05]  /*65a0*/  BSYNC.RECONVERGENT B2 ;  /* 0x0000000000027941 */ /* 0x000fea0003800200 */
.L_x_5060:
        /* <DEDUP_REMOVED lines=61> */
.L_x_5058:
[----:B------:R-:W-:Y:S05]  /*6980*/  BSYNC.RECONVERGENT B1 ;  /* 0x0000000000017941 */ /* 0x000fea0003800200 */
.L_x_5057:
[----:B------:R-:W-:Y:S01]  /*6990*/  I2FP.F32.U32 R84, R9 ;  /* 0x0000000900547245 */ /* 0x000fe20000201000 */
[----:B------:R-:W-:Y:S01]  /*69a0*/  HADD2.F32 R90, -RZ, R90.H1_H1 ;  /* 0x3000005aff5a7230 */ /* 0x000fe20000004100 */
[----:B------:R-:W-:Y:S01]  /*69b0*/  ISETP.NE.AND P5, PT, R86, 0x1, PT ;  /* 0x000000015600780c */ /* 0x000fe20003fa5270 */
[----:B------:R-:W-:Y:S01]  /*69c0*/  BSSY.RECONVERGENT B1, `(.L_x_5062) ;  /* 0x000005d000017945 */ /* 0x000fe20003800200 */
[----:B------:R-:W-:Y:S02]  /*69d0*/  IMAD.MOV.U32 R87, RZ, RZ, 0x2 ;  /* 0x00000002ff577424 */ /* 0x000fe400078e00ff */
        /* <DEDUP_REMOVED lines=16> */
.L_x_5064:
        /* <DEDUP_REMOVED lines=13> */
.L_x_5066:
[----:B------:R-:W-:Y:S05]  /*6bb0*/  BSYNC.RECONVERGENT B2 ;  /* 0x0000000000027941 */ /* 0x000fea0003800200 */
.L_x_5065:
        /* <DEDUP_REMOVED lines=61> */
.L_x_5063:
[----:B------:R-:W-:Y:S05]  /*6f90*/  BSYNC.RECONVERGENT B1 ;  /* 0x0000000000017941 */ /* 0x000fea0003800200 */
.L_x_5062:
[----:B------:R-:W-:Y:S01]  /*6fa0*/  I2FP.F32.U32 R84, R9 ;  /* 0x0000000900547245 */ /* 0x000fe20000201000 */
[----:B------:R-:W-:Y:S01]  /*6fb0*/  HADD2.F32 R86, -RZ, R91.H0_H0 ;  /* 0x2000005bff567230 */ /* 0x000fe20000004100 */
[----:B------:R-:W-:Y:S01]  /*6fc0*/  ISETP.NE.AND P6, PT, R87, 0x1, PT ;  /* 0x000000015700780c */ /* 0x000fe20003fc5270 */
[----:B------:R-:W-:Y:S01]  /*6fd0*/  BSSY.RECONVERGENT B1, `(.L_x_5067) ;  /* 0x0000060000017945 */ /* 0x000fe20003800200 */
[----:B------:R-:W-:Y:S02]  /*6fe0*/  IMAD.MOV.U32 R85, RZ, RZ, R12 ;  /* 0x000000ffff557224 */ /* 0x000fe400078e000c */
[----:B------:R-:W-:Y:S01]  /*6ff0*/  FFMA.FTZ R9, R84, R129, 1.1641532182693481445e-10 ;  /* 0x2f00000054097423 */ /* 0x000fe20000010081 */
[----:B------:R-:W-:-:S04]  /*7000*/  FMUL.FTZ R86, R86, R137 ;  /* 0x0000008956567220 */ /* 0x000fc80000410000 */
[----:B------:R-:W-:Y:S01]  /*7010*/  FMUL.FTZ R86, R86, R135 ;  /* 0x0000008756567220 */ /* 0x000fe20000410000 */
[----:B------:R-:W-:Y:S01]  /*7020*/  FSETP.GTU.FTZ.AND P5, PT, R9, R138, PT ;  /* 0x0000008a0900720b */ /* 0x000fe20003fbc000 */
[----:B------:R-:W-:-:S03]  /*7030*/  HFMA2 R9, -RZ, RZ, 0, 1.1920928955078125e-07 ;  /* 0x00000002ff097431 */ /* 0x000fc600000001ff */
        /* <DEDUP_REMOVED lines=12> */
.L_x_5069:
        /* <DEDUP_REMOVED lines=15> */
.L_x_5071:
[----:B------:R-:W-:Y:S05]  /*71f0*/  BSYNC.RECONVERGENT B2 ;  /* 0x0000000000027941 */ /* 0x000fea0003800200 */
.L_x_5070:
        /* <DEDUP_REMOVED lines=61> */
.L_x_5068:
[----:B------:R-:W-:Y:S05]  /*75d0*/  BSYNC.RECONVERGENT B1 ;  /* 0x0000000000017941 */ /* 0x000fea0003800200 */
.L_x_5067:
[----:B------:R-:W-:Y:S01]  /*75e0*/  I2FP.F32.U32 R84, R85 ;  /* 0x0000005500547245 */ /* 0x000fe20000201000 */
[----:B------:R-:W-:Y:S01]  /*75f0*/  HADD2.F32 R86, -RZ, R91.H1_H1 ;  /* 0x3000005bff567230 */ /* 0x000fe20000004100 */
[----:B------:R-:W-:-:S03]  /*7600*/  F2FP.F16.F32.PACK_AB R85, R102, R22 ;  /* 0x000000166655723e */ /* 0x000fc600000000ff */
[----:B------:R-:W-:Y:S01]  /*7610*/  FFMA.FTZ R129, R84, R129, 1.1641532182693481445e-10 ;  /* 0x2f00000054817423 */ /* 0x000fe20000010081 */
[----:B------:R-:W-:Y:S01]  /*7620*/  FMUL.FTZ R86, R86, R137 ;  /* 0x0000008956567220 */ /* 0x000fe20000410000 */
[----:B------:R-:W-:-:S03]  /*7630*/  F2FP.F16.F32.PACK_AB R84, R21, R14 ;  /* 0x0000000e1554723e */ /* 0x000fc600000000ff */
[----:B------:R-:W-:Y:S01]  /*7640*/  FMUL.FTZ R86, R86, R135 ;  /* 0x0000008756567220 */ /* 0x000fe20000410000 */
[----:B------:R-:W-:-:S04]  /*7650*/  FSETP.GTU.FTZ.AND P6, PT, R129, R138, PT ;  /* 0x0000008a8100720b */ /* 0x000fc80003fdc000 */
[----:B------:R-:W-:Y:S02]  /*7660*/  FSEL R129, R86, RZ, !P6 ;  /* 0x000000ff56817208 */ /* 0x000fe40007000000 */
[----:B------:R-:W-:Y:S02]  /*7670*/  PLOP3.LUT P6, PT, P6, PT, PT, 0x8, 0x80 ;  /* 0x000000000080781c */ /* 0x000fe400037ce170 */
[----:B------:R-:W-:Y:S02]  /*7680*/  F2FP.F16.F32.PACK_AB R86, R115, R103 ;  /* 0x000000677356723e */ /* 0x000fe400000000ff */
[----:B------:R-:W-:-:S09]  /*7690*/  F2FP.F16.F32.PACK_AB R87, R129, R90 ;  /* 0x0000005a8157723e */ /* 0x000fd200000000ff */
.L_x_5031:
        /* <DEDUP_REMOVED lines=17> */
[----:B------:R-:W-:Y:S01]  /*77b0*/  STG.E.128 desc[UR8][R90.64], R84 ;  /* 0x000000545a007986 */ /* 0x000fe2000c101d08 */
[----:B-1----:R-:W-:-:S05]  /*77c0*/  IMAD.WIDE.U32 R88, R128, 0x8, R88 ;  /* 0x0000000880587825 */ /* 0x002fca00078e0058 */
[----:B------:R0:W-:Y:S02]  /*77d0*/  STG.E.64 desc[UR8][R88.64], R138 ;  /* 0x0000008a58007986 */ /* 0x0001e4000c101b08 */
[----:B0-----:R-:W-:-:S07]  /*77e0*/  VIADD R138, R128, 0x80 ;  /* 0x00000080808a7836 */ /* 0x001fce0000000000 */
.L_x_4990:
[----:B------:R-:W-:Y:S05]  /*77f0*/  BSYNC.RECONVERGENT B0 ;  /* 0x0000000000007941 */ /* 0x000fea0003800200 */
.L_x_4989:
[----:B------:R-:W-:Y:S01]  /*7800*/  ISETP.GE.U32.AND P0, PT, R2, 0x100, PT ;  /* 0x000001000200780c */ /* 0x000fe20003f06070 */
[----:B------:R-:W-:Y:S01]  /*7810*/  BSSY.RECONVERGENT B0, `(.L_x_5072) ;  /* 0x000065f000007945 */ /* 0x000fe20003800200 */
[----:B------:R-:W-:-:S11]  /*7820*/  LOP3.LUT R13, R13, 0xfffffdff, RZ, 0xc0, !PT ;  /* 0xfffffdff0d0d7812 */ /* 0x000fd600078ec0ff */
[----:B------:R-:W-:Y:S01]  /*7830*/  @P0 LOP3.LUT R13, R13, 0x200, RZ, 0xfc, !PT ;  /* 0x000002000d0d0812 */ /* 0x000fe200078efcff */
        /* <DEDUP_REMOVED lines=26> */
.L_x_5077:
        /* <DEDUP_REMOVED lines=13> */
.L_x_5079:
[----:B------:R-:W-:Y:S05]  /*7ab0*/  BSYNC.RECONVERGENT B2 ;  /* 0x0000000000027941 */ /* 0x000fea0003800200 */
.L_x_5078:
        /* <DEDUP_REMOVED lines=58> */
[----:B------:R-:W-:Y:S01]  /*7e60*/  IMAD.MOV.U32 R139, RZ, RZ, R88 ;  /* 0x000000ffff8b7224 */ /* 0x000fe200078e0058 */
[----:B------:R-:W-:Y:S01]  /*7e70*/  LOP3.LUT R8, R9, R8, R89, 0x96, !PT ;  /* 0x0000000809087212 */ /* 0x000fe200078e9659 */
[----:B------:R-:W-:-:S07]  /*7e80*/  IMAD.MOV.U32 R15, RZ, RZ, R135 ;  /* 0x000000ffff0f7224 */ /* 0x000fce00078e0087 */
.L_x_5076:
[----:B------:R-:W-:Y:S05]  /*7e90*/  BSYNC.RECONVERGENT B1 ;  /* 0x0000000000017941 */ /* 0x000fea0003800200 */
.L_x_5075:
[----:B------:R-:W0:Y:S01]  /*7ea0*/  LDC R143, c[0x0][0x408] ;  /* 0x00010200ff8f7b82 */ /* 0x000e220000000800 */
[----:B------:R-:W-:Y:S01]  /*7eb0*/  I2FP.F32.U32 R88, R15 ;  /* 0x0000000f00587245 */ /* 0x000fe20000201000 */
[----:B-----5:R-:W-:Y:S01]  /*7ec0*/  HADD2.F32 R90, -RZ, R84.H0_H0 ;  /* 0x20000054ff5a7230 */ /* 0x020fe20000004100 */
[----:B------:R-:W-:Y:S01]  /*7ed0*/  ISETP.NE.AND P1, PT, R23, 0x1, PT ;  /* 0x000000011700780c */ /* 0x000fe20003f25270 */
[----:B------:R-:W-:Y:S01]  /*7ee0*/  IMAD.MOV.U32 R135, RZ, RZ, 0x2f800000 ;  /* 0x2f800000ff877424 */ /* 0x000fe200078e00ff */
[----:B------:R-:W-:Y:S01]  /*7ef0*/  LOP3.LUT R13, R13, 0xfffffffd, RZ, 0xc0, !PT ;  /* 0xfffffffd0d0d7812 */ /* 0x000fe200078ec0ff */
[----:B------:R-:W-:Y:S01]  /*7f00*/  BSSY.RECONVERGENT B1, `(.L_x_5080) ;  /* 0x0000061000017945 */ /* 0x000fe20003800200 */
[----:B------:R-:W-:Y:S01]  /*7f10*/  FMUL.FTZ R90, R90, R137 ;  /* 0x000000895a5a7220 */ /* 0x000fe20000410000 */
[----:B------:R-:W1:Y:S01]  /*7f20*/  LDC R142, c[0x0][0x404] ;  /* 0x00010100ff8e7b82 */ /* 0x000e620000000800 */
[----:B------:R-:W-:Y:S01]  /*7f30*/  FFMA.FTZ R9, R88, R135, 1.1641532182693481445e-10 ;  /* 0x2f00000058097423 */ /* 0x000fe20000010087 */
[----:B------:R-:W-:-:S02]  /*7f40*/  HADD2.F32 R88, -RZ, R24.H0_H0 ;  /* 0x20000018ff587230 */ /* 0x000fc40000004100 */
[----:B------:R-:W-:Y:S02]  /*7f50*/  IMAD.MOV.U32 R89, RZ, RZ, 0x2 ;  /* 0x00000002ff597424 */ /* 0x000fe400078e00ff */
[----:B0-----:R-:W-:Y:S01]  /*7f60*/  FMUL.FTZ R90, R90, R143 ;  /* 0x0000008f5a5a7220 */ /* 0x001fe20000410000 */
[----:B-1----:R-:W-:Y:S02]  /*7f70*/  FSETP.GTU.FTZ.AND P0, PT, R9, R142, PT ;  /* 0x0000008e0900720b */ /* 0x002fe40003f1c000 */
[----:B------:R-:W-:Y:S02]  /*7f80*/  MOV R9, R12 ;  /* 0x0000000c00097202 */ /* 0x000fe40000000f00 */
[----:B------:R-:W-:Y:S02]  /*7f90*/  FSEL R15, R90, RZ, !P0 ;  /* 0x000000ff5a0f7208 */ /* 0x000fe40004000000 */
[----:B------:R-:W-:-:S03]  /*7fa0*/  PLOP3.LUT P0, PT, P0, PT, PT, 0x8, 0x80 ;  /* 0x000000000080781c */ /* 0x000fc6000070e170 */
[----:B------:R-:W-:-:S10]  /*7fb0*/  FADD.FTZ R15, R15, R88 ;  /* 0x000000580f0f7221 */ /* 0x000fd40000010000 */
        /* <DEDUP_REMOVED lines=10> */
.L_x_5082:
        /* <DEDUP_REMOVED lines=13> */
.L_x_5084:
[----:B------:R-:W-:Y:S05]  /*8130*/  BSYNC.RECONVERGENT B2 ;  /* 0x0000000000027941 */ /* 0x000fea0003800200 */
.L_x_5083:
        /* <DEDUP_REMOVED lines=61> */
.L_x_5081:
[----:B------:R-:W-:Y:S05]  /*8510*/  BSYNC.RECONVERGENT B1 ;  /* 0x0000000000017941 */ /* 0x000fea0003800200 */
.L_x_5080:
        /* <DEDUP_REMOVED lines=23> */
.L_x_5087:
        /* <DEDUP_REMOVED lines=13> */
.L_x_5089:
[----:B------:R-:W-:Y:S05]  /*8760*/  BSYNC.RECONVERGENT B2 ;  /* 0x0000000000027941 */ /* 0x000fea0003800200 */
.L_x_5088:
        /* <DEDUP_REMOVED lines=61> */
.L_x_5086:
[----:B------:R-:W-:Y:S05]  /*8b40*/  BSYNC.RECONVERGENT B1 ;  /* 0x0000000000017941 */ /* 0x000fea0003800200 */
.L_x_5085:
[----:B------:R-:W-:Y:S01]  /*8b50*/  I2FP.F32.U32 R24, R9 ;  /* 0x0000000900187245 */ /* 0x000fe20000201000 */
[----:B------:R-:W-:Y:S01]  /*8b60*/  HADD2.F32 R84, -RZ, R85.H0_H0 ;  /* 0x20000055ff547230 */ /* 0x000fe20000004100 */
[----:B------:R-:W-:Y:S01]  /*8b70*/  ISETP.NE.AND P2, PT, R88, 0x1, PT ;  /* 0x000000015800780c */ /* 0x000fe20003f45270 */
[----:B------:R-:W-:Y:S01]  /*8b80*/  BSSY.RECONVERGENT B1, `(.L_x_5090) ;  /* 0x000005f000017945 */ /* 0x000fe20003800200 */
[----:B------:R-:W-:Y:S02]  /*8b90*/  HFMA2 R89, -RZ, RZ, 0, 1.1920928955078125e-07 ;  /* 0x00000002ff597431 */ /* 0x000fe400000001ff */
[----:B------:R-:W-:Y:S01]  /*8ba0*/  FFMA.FTZ R9, R24, R135, 1.1641532182693481445e-10 ;  /* 0x2f00000018097423 */ /* 0x000fe20000010087 */
[----:B------:R-:W-:-:S04]  /*8bb0*/  FMUL.FTZ R84, R84, R137 ;  /* 0x0000008954547220 */ /* 0x000fc80000410000 */
[----:B------:R-:W-:Y:S01]  /*8bc0*/  FMUL.FTZ R84, R84, R143 ;  /* 0x0000008f54547220 */ /* 0x000fe20000410000 */
[----:B------:R-:W-:Y:S01]  /*8bd0*/  FSETP.GTU.FTZ.AND P1, PT, R9, R142, PT ;  /* 0x0000008e0900720b */ /* 0x000fe20003f3c000 */
[----:B------:R-:W-:-:S03]  /*8be0*/  HADD2.F32 R9, -RZ, R25.H0_H0 ;  /* 0x20000019ff097230 */ /* 0x000fc60000004100 */
        /* <DEDUP_REMOVED lines=13> */
.L_x_5092:
        /* <DEDUP_REMOVED lines=13> */
.L_x_5094:
[----:B------:R-:W-:Y:S05]  /*8d90*/  BSYNC.RECONVERGENT B2 ;  /* 0x0000000000027941 */ /* 0x000fea0003800200 */
.L_x_5093:
        /* <DEDUP_REMOVED lines=61> */
.L_x_5091:
[----:B------:R-:W-:Y:S05]  /*9170*/  BSYNC.RECONVERGENT B1 ;  /* 0x0000000000017941 */ /* 0x000fea0003800200 */
.L_x_5090:
[----:B------:R-:W-:Y:S01]  /*9180*/  I2FP.F32.U32 R84, R9 ;  /* 0x0000000900547245 */ /* 0x000fe20000201000 */
[----:B------:R-:W-:Y:S01]  /*9190*/  HADD2.F32 R88, -RZ, R85.H1_H1 ;  /* 0x30000055ff587230 */ /* 0x000fe20000004100 */
[----:B------:R-:W-:Y:S01]  /*91a0*/  ISETP.NE.AND P3, PT, R89, 0x1, PT ;  /* 0x000000015900780c */ /* 0x000fe20003f65270 */
[----:B------:R-:W-:Y:S01]  /*91b0*/  BSSY.RECONVERGENT B1, `(.L_x_5095) ;  /* 0x000005f000017945 */ /* 0x000fe20003800200 */
[----:B------:R-:W-:Y:S02]  /*91c0*/  IMAD.MOV.U32 R90, RZ, RZ, 0x2 ;  /* 0x00000002ff5a7424 */ /* 0x000fe400078e00ff */
[----:B------:R-:W-:Y:S01]  /*91d0*/  FFMA.FTZ R9, R84, R135, 1.1641532182693481445e-10 ;  /* 0x2f00000054097423 */ /* 0x000fe20000010087 */
[----:B------:R-:W-:Y:S01]  /*91e0*/  FMUL.FTZ R88, R88, R137 ;  /* 0x0000008958587220 */ /* 0x000fe20000410000 */
[----:B------:R-:W-:-:S03]  /*91f0*/  HADD2.F32 R84, -RZ, R25.H1_H1 ;  /* 0x30000019ff547230 */ /* 0x000fc60000004100 */
[----:B------:R-:W-:Y:S01]  /*9200*/  FMUL.FTZ R88, R88, R143 ;  /* 0x0000008f58587220 */ /* 0x000fe20000410000 */
[----:B------:R-:W-:Y:S02]  /*9210*/  FSETP.GTU.FTZ.AND P2, PT, R9, R142, PT ;  /* 0x0000008e0900720b */ /* 0x000fe40003f5c000 */
        /* <DEDUP_REMOVED lines=13> */
.L_x_5097:
        /* <DEDUP_REMOVED lines=13> */
.L_x_5099:
[----:B------:R-:W-:Y:S05]  /*93c0*/  BSYNC.RECONVERGENT B2 ;  /* 0x0000000000027941 */ /* 0x000fea0003800200 */
.L_x_5098:
        /* <DEDUP_REMOVED lines=61> */
.L_x_5096:
[----:B------:R-:W-:Y:S05]  /*97a0*/  BSYNC.RECONVERGENT B1 ;  /* 0x0000000000017941 */ /* 0x000fea0003800200 */
.L_x_5095:
[----:B------:R-:W-:Y:S01]  /*97b0*/  I2FP.F32.U32 R84, R9 ;  /* 0x0000000900547245 */ /* 0x000fe20000201000 */
[----:B------:R-:W-:Y:S01]  /*97c0*/  HADD2.F32 R88, -RZ, R86.H0_H0 ;  /* 0x20000056ff587230 */ /* 0x000fe20000004100 */
[----:B------:R-:W-:Y:S01]  /*97d0*/  ISETP.NE.AND P4, PT, R90, 0x1, PT ;  /* 0x000000015a00780c */ /* 0x000fe20003f85270 */
[----:B------:R-:W-:Y:S01]  /*97e0*/  HADD2.F32 R85, -RZ, R26.H0_H0 ;  /* 0x2000001aff557230 */ /* 0x000fe20000004100 */
[----:B------:R-:W-:Y:S01]  /*97f0*/  BSSY.RECONVERGENT B1, `(.L_x_5100) ;  /* 0x000005e000017945 */ /* 0x000fe20003800200 */
[----:B------:R-:W-:Y:S01]  /*9800*/  FFMA.FTZ R9, R84, R135, 1.1641532182693481445e-10 ;  /* 0x2f00000054097423 */ /* 0x000fe20000010087 */
[----:B------:R-:W-:-:S04]  /*9810*/  FMUL.FTZ R88, R88, R137 ;  /* 0x0000008958587220 */ /* 0x000fc80000410000 */
        /* <DEDUP_REMOVED lines=16> */
.L_x_5102:
        /* <DEDUP_REMOVED lines=13> */
.L_x_5104:
[----:B------:R-:W-:Y:S05]  /*99f0*/  BSYNC.RECONVERGENT B2 ;  /* 0x0000000000027941 */ /* 0x000fea0003800200 */
.L_x_5103:
        /* <DEDUP_REMOVED lines=61> */
.L_x_5101:
[----:B------:R-:W-:Y:S05]  /*9dd0*/  BSYNC.RECONVERGENT B1 ;  /* 0x0000000000017941 */ /* 0x000fea0003800200 */
.L_x_5100:
[----:B------:R-:W-:Y:S01]  /*9de0*/  I2FP.F32.U32 R84, R9 ;  /* 0x0000000900547245 */ /* 0x000fe20000201000 */
[----:B------:R-:W-:Y:S01]  /*9df0*/  HADD2.F32 R86, -RZ, R86.H1_H1 ;  /* 0x30000056ff567230 */ /* 0x000fe20000004100 */
[----:B------:R-:W-:Y:S01]  /*9e00*/  ISETP.NE.AND P5, PT, R88, 0x1, PT ;  /* 0x000000015800780c */ /* 0x000fe20003fa5270 */
[----:B------:R-:W-:Y:S01]  /*9e10*/  HADD2.F32 R85, -RZ, R26.H1_H1 ;  /* 0x3000001aff557230 */ /* 0x000fe20000004100 */
        /* <DEDUP_REMOVED lines=19> */
.L_x_5107:
        /* <DEDUP_REMOVED lines=13> */
.L_x_5109:
[----:B------:R-:W-:Y:S05]  /*a020*/  BSYNC.RECONVERGENT B2 ;  /* 0x0000000000027941 */ /* 0x000fea0003800200 */
.L_x_5108:
        /* <DEDUP_REMOVED lines=61> */
.L_x_5106:
[----:B------:R-:W-:Y:S05]  /*a400*/  BSYNC.RECONVERGENT B1 ;  /* 0x0000000000017941 */ /* 0x000fea0003800200 */
.L_x_5105:
        /* <DEDUP_REMOVED lines=9> */
[----:B------:R-:W-:Y:S01]  /*a4a0*/  FSETP.GTU.FTZ.AND P5, PT, R9, R142, PT ;  /* 0x0000008e0900720b */ /* 0x000fe20003fbc000 */
[----:B------:R-:W-:-:S03]  /*a4b0*/  IMAD.MOV.U32 R9, RZ, RZ, 0x2 ;  /* 0x00000002ff097424 */ /* 0x000fc600078e00ff */
        /* <DEDUP_REMOVED lines=12> */
.L_x_5112:
        /* <DEDUP_REMOVED lines=15> */
.L_x_5114:
[----:B------:R-:W-:Y:S05]  /*a670*/  BSYNC.RECONVERGENT B2 ;  /* 0x0000000000027941 */ /* 0x000fea0003800200 */
.L_x_5113:
        /* <DEDUP_REMOVED lines=61> */
.L_x_5111:
[----:B------:R-:W-:Y:S05]  /*aa50*/  BSYNC.RECONVERGENT B1 ;  /* 0x0000000000017941 */ /* 0x000fea0003800200 */
.L_x_5110:
[----:B------:R-:W-:Y:S01]  /*aa60*/  I2FP.F32.U32 R84, R85 ;  /* 0x0000005500547245 */ /* 0x000fe20000201000 */
[----:B------:R-:W-:Y:S01]  /*aa70*/  HADD2.F32 R86, -RZ, R87.H1_H1 ;  /* 0x30000057ff567230 */ /* 0x000fe20000004100 */
[----:B------:R-:W-:Y:S01]  /*aa80*/  F2FP.F16.F32.PACK_AB R85, R25, R24 ;  /* 0x000000181955723e */ /* 0x000fe200000000ff */
[----:B------:R-:W-:Y:S02]  /*aa90*/  HADD2.F32 R27, -RZ, R27.H1_H1 ;  /* 0x3000001bff1b7230 */ /* 0x000fe40000004100 */
[----:B------:R-:W-:Y:S01]  /*aaa0*/  FFMA.FTZ R135, R84, R135, 1.1641532182693481445e-10 ;  /* 0x2f00000054877423 */ /* 0x000fe20000010087 */
[----:B------:R-:W-:Y:S01]  /*aab0*/  FMUL.FTZ R86, R86, R137 ;  /* 0x0000008956567220 */ /* 0x000fe20000410000 */
[----:B------:R-:W-:-:S03]  /*aac0*/  F2FP.F16.F32.PACK_AB R84, R23, R15 ;  /* 0x0000000f1754723e */ /* 0x000fc600000000ff */
[----:B------:R-:W-:Y:S01]  /*aad0*/  FMUL.FTZ R86, R86, R143 ;  /* 0x0000008f56567220 */ /* 0x000fe20000410000 */
[----:B------:R-:W-:-:S04]  /*aae0*/  FSETP.GTU.FTZ.AND P6, PT, R135, R142, PT ;  /* 0x0000008e8700720b */ /* 0x000fc80003fdc000 */
[----:B------:R-:W-:Y:S02]  /*aaf0*/  FSEL R86, R86, RZ, !P6 ;  /* 0x000000ff56567208 */ /* 0x000fe40007000000 */
[----:B------:R-:W-:-:S03]  /*ab00*/  PLOP3.LUT P6, PT, P6, PT, PT, 0x8, 0x80 ;  /* 0x000000000080781c */ /* 0x000fc600037ce170 */
[----:B------:R-:W-:Y:S01]  /*ab10*/  FADD.FTZ R27, R86, R27 ;  /* 0x0000001b561b7221 */ /* 0x000fe20000010000 */
[----:B------:R-:W-:-:S04]  /*ab20*/  F2FP.F16.F32.PACK_AB R86, R26, R104 ;  /* 0x000000681a56723e */ /* 0x000fc800000000ff */
[----:B------:R-:W-:Y:S01]  /*ab30*/  F2FP.F16.F32.PACK_AB R87, R27, R117 ;  /* 0x000000751b57723e */ /* 0x000fe200000000ff */
[----:B------:R-:W-:Y:S06]  /*ab40*/  BRA `(.L_x_5115) ;  /* 0x0000003000587947 */ /* 0x000fec0003800000 */
.L_x_5074:
        /* <DEDUP_REMOVED lines=16> */
.L_x_5118:
        /* <DEDUP_REMOVED lines=13> */
.L_x_5120:
[----:B------:R-:W-:Y:S05]  /*ad20*/  BSYNC.RECONVERGENT B2 ;  /* 0x0000000000027941 */ /* 0x000fea0003800200 */
.L_x_5119:
        /* <DEDUP_REMOVED lines=14> */
[----:B------:R-:W-:-:S03]  /*ae10*/  IMAD.MOV.U32 R23, RZ, RZ, RZ ;  /* 0x000000ffff177224 */ /* 0x000fc600078e00ff */
        /* <DEDUP_REMOVED lines=46> */
.L_x_5117:
[----:B------:R-:W-:Y:S05]  /*b100*/  BSYNC.RECONVERGENT B1 ;  /* 0x0000000000017941 */ /* 0x000fea0003800200 */
.L_x_5116:
[----:B------:R-:W0:Y:S01]  /*b110*/  LDC R142, c[0x0][0x404] ;  /* 0x00010100ff8e7b82 */ /* 0x000e220000000800 */
[----:B------:R-:W-:Y:S01]  /*b120*/  HFMA2 R27, -RZ, RZ, 0.1171875, 0 ;  /* 0x2f800000ff1b7431 */ /* 0x000fe200000001ff */
[----:B------:R-:W-:Y:S01]  /*b130*/  I2FP.F32.U32 R24, R15 ;  /* 0x0000000f00187245 */ /* 0x000fe20000201000 */
[----:B-----5:R-:W-:Y:S01]  /*b140*/  HADD2.F32 R26, -RZ, R84.H0_H0 ;  /* 0x20000054ff1a7230 */ /* 0x020fe20000004100 */
[----:B------:R-:W-:Y:S01]  /*b150*/  ISETP.NE.AND P1, PT, R23, 0x1, PT ;  /* 0x000000011700780c */ /* 0x000fe20003f25270 */
[----:B------:R-:W-:Y:S01]  /*b160*/  BSSY.RECONVERGENT B1, `(.L_x_5121) ;  /* 0x0000060000017945 */ /* 0x000fe20003800200 */
[----:B------:R-:W-:Y:S01]  /*b170*/  LOP3.LUT R13, R13, 0xfffffffd, RZ, 0xc0, !PT ;  /* 0xfffffffd0d0d7812 */ /* 0x000fe200078ec0ff */
[----:B------:R-:W-:Y:S01]  /*b180*/  IMAD.MOV.U32 R25, RZ, RZ, 0x2 ;  /* 0x00000002ff197424 */ /* 0x000fe200078e00ff */
[----:B------:R-:W1:Y:S01]  /*b190*/  LDC R135, c[0x0][0x408] ;  /* 0x00010200ff877b82 */ /* 0x000e620000000800 */
[----:B------:R-:W-:Y:S01]  /*b1a0*/  FMUL.FTZ R26, R26, R137 ;  /* 0x000000891a1a7220 */ /* 0x000fe20000410000 */
[----:B------:R-:W-:-:S05]  /*b1b0*/  FFMA.FTZ R9, R24, R27, 1.1641532182693481445e-10 ;  /* 0x2f00000018097423 */ /* 0x000fca000001001b */
        /* <DEDUP_REMOVED lines=15> */
.L_x_5123:
        /* <DEDUP_REMOVED lines=13> */
.L_x_5125:
[----:B------:R-:W-:Y:S05]  /*b380*/  BSYNC.RECONVERGENT B2 ;  /* 0x0000000000027941 */ /* 0x000fea0003800200 */
.L_x_5124:
        /* <DEDUP_REMOVED lines=44> */
[----:B------:R-:W-:Y:S02]  /*b650*/  VIADD R7, R140, 0xf1bbcdc8 ;  /* 0xf1bbcdc88c077836 */ /* 0x000fe40000000000 */
        /* <DEDUP_REMOVED lines=16> */
.L_x_5122:
[----:B------:R-:W-:Y:S05]  /*b760*/  BSYNC.RECONVERGENT B1 ;  /* 0x0000000000017941 */ /* 0x000fea0003800200 */
.L_x_5121:
[----:B------:R-:W-:Y:S01]  /*b770*/  ISETP.NE.AND P2, PT, R25, 0x1, PT ;  /* 0x000000011900780c */ /* 0x000fe20003f45270 */
[----:B------:R-:W-:Y:S01]  /*b780*/  HADD2.F32 R84, -RZ, R84.H1_H1 ;  /* 0x30000054ff547230 */ /* 0x000fe20000004100 */
[----:B------:R-:W-:Y:S01]  /*b790*/  I2FP.F32.U32 R24, R9 ;  /* 0x0000000900187245 */ /* 0x000fe20000201000 */
[----:B------:R-:W-:Y:S03]  /*b7a0*/  BSSY.RECONVERGENT B1, `(.L_x_5126) ;  /* 0x000005d000017945 */ /* 0x000fe60003800200 */
[----:B------:R-:W-:Y:S01]  /*b7b0*/  FMUL.FTZ R84, R84, R137 ;  /* 0x0000008954547220 */ /* 0x000fe20000410000 */
[----:B------:R-:W-:-:S03]  /*b7c0*/  FFMA.FTZ R9, R24, R27, 1.1641532182693481445e-10 ;  /* 0x2f00000018097423 */ /* 0x000fc6000001001b */
[----:B------:R-:W-:Y:S01]  /*b7d0*/  FMUL.FTZ R23, R84, R135 ;  /* 0x0000008754177220 */ /* 0x000fe20000410000 */
[----:B------:R-:W-:Y:S01]  /*b7e0*/  HFMA2 R84, -RZ, RZ, 0, 1.1920928955078125e-07 ;  /* 0x00000002ff547431 */ /* 0x000fe200000001ff */
        /* <DEDUP_REMOVED lines=13> */
.L_x_5128:
        /* <DEDUP_REMOVED lines=13> */
.L_x_5130:
[----:B------:R-:W-:Y:S05]  /*b990*/  BSYNC.RECONVERGENT B2 ;  /* 0x0000000000027941 */ /* 0x000fea0003800200 */
.L_x_5129:
        /* <DEDUP_REMOVED lines=9> */
[----:B------:R-:W-:-:S03]  /*ba30*/  IMAD.MOV.U32 R84, RZ, RZ, RZ ;  /* 0x000000ffff547224 */ /* 0x000fc600078e00ff */
        /* <DEDUP_REMOVED lines=49> */
[----:B------:R-:W-:Y:S01]  /*bd50*/  IMAD.MOV.U32 R9, RZ, RZ, R139 ;  /* 0x000000ffff097224 */ /* 0x000fe200078e008b */
[----:B------:R-:W-:-:S07]  /*bd60*/  MOV R139, R24 ;  /* 0x00000018008b7202 */ /* 0x000fce0000000f00 */
.L_x_5127:
[----:B------:R-:W-:Y:S05]  /*bd70*/  BSYNC.RECONVERGENT B1 ;  /* 0x0000000000017941 */ /* 0x000fea0003800200 */
.L_x_5126:
        /* <DEDUP_REMOVED lines=21> */
.L_x_5133:
        /* <DEDUP_REMOVED lines=13> */
.L_x_5135:
[----:B------:R-:W-:Y:S05]  /*bfa0*/  BSYNC.RECONVERGENT B2 ;  /* 0x0000000000027941 */ /* 0x000fea0003800200 */
.L_x_5134:
        /* <DEDUP_REMOVED lines=56> */
[----:B------:R-:W-:Y:S01]  /*c330*/  IMAD.MOV.U32 R12, RZ, RZ, R90 ;  /* 0x000000ffff0c7224 */ /* 0x000fe200078e005a */
[----:B------:R-:W-:Y:S01]  /*c340*/  MOV R9, R139 ;  /* 0x0000008b00097202 */ /* 0x000fe20000000f00 */
[----:B------:R-:W-:Y:S02]  /*c350*/  IMAD.MOV.U32 R139, RZ, RZ, R88 ;  /* 0x000000ffff8b7224 */ /* 0x000fe400078e0058 */
[----:B------:R-:W-:Y:S01]  /*c360*/  HFMA2 R88, -RZ, RZ, 0, 0 ;  /* 0x00000000ff587431 */ /* 0x000fe200000001ff */
[----:B------:R-:W-:-:S07]  /*c370*/  LOP3.LUT R7, R7, R144, R91, 0x96, !PT ;  /* 0x0000009007077212 */ /* 0x000fce00078e965b */
.L_x_5132:
[----:B------:R-:W-:Y:S05]  /*c380*/  BSYNC.RECONVERGENT B1 ;  /* 0x0000000000017941 */ /* 0x000fea0003800200 */
.L_x_5131:
        /* <DEDUP_REMOVED lines=21> */
.L_x_5138:
        /* <DEDUP_REMOVED lines=13> */
.L_x_5140:
[----:B------:R-:W-:Y:S05]  /*c5b0*/  BSYNC.RECONVERGENT B2 ;  /* 0x0000000000027941 */ /* 0x000fea0003800200 */
.L_x_5139:
        /* <DEDUP_REMOVED lines=59> */
[----:B------:R-:W-:Y:S01]  /*c970*/  MOV R139, R84 ;  /* 0x00000054008b7202 */ /* 0x000fe20000000f00 */
[----:B------:R-:W-:-:S07]  /*c980*/  IMAD.MOV.U32 R85, RZ, RZ, RZ ;  /* 0x000000ffff557224 */ /* 0x000fce00078e00ff */
.L_x_5137:
[----:B------:R-:W-:Y:S05]  /*c990*/  BSYNC.RECONVERGENT B1 ;  /* 0x0000000000017941 */ /* 0x000fea0003800200 */
.L_x_5136:
[----:B------:R-:W-:Y:S01]  /*c9a0*/  I2FP.F32.U32 R26, R9 ;  /* 0x00000009001a7245 */ /* 0x000fe20000201000 */
[----:B------:R-:W-:Y:S01]  /*c9b0*/  HADD2.F32 R84, -RZ, R86.H0_H0 ;  /* 0x20000056ff547230 */ /* 0x000fe20000004100 */
[----:B------:R-:W-:Y:S01]  /*c9c0*/  ISETP.NE.AND P4, PT, R85, 0x1, PT ;  /* 0x000000015500780c */ /* 0x000fe20003f85270 */
[----:B------:R-:W-:Y:S02]  /*c9d0*/  BSSY.RECONVERGENT B1, `(.L_x_5141) ;  /* 0x000005d000017945 */ /* 0x000fe40003800200 */
[----:B------:R-:W-:Y:S01]  /*c9e0*/  FFMA.FTZ R9, R26, R27, 1.1641532182693481445e-10 ;  /* 0x2f0000001a097423 */ /* 0x000fe2000001001b */
[----:B------:R-:W-:-:S04]  /*c9f0*/  FMUL.FTZ R84, R84, R137 ;  /* 0x0000008954547220 */ /* 0x000fc80000410000 */
[----:B------:R-:W-:Y:S01]  /*ca00*/  FMUL.FTZ R84, R84, R135 ;  /* 0x0000008754547220 */ /* 0x000fe20000410000 */
[----:B------:R-:W-:Y:S01]  /*ca10*/  FSETP.GTU.FTZ.AND P3, PT, R9, R142, PT ;  /* 0x0000008e0900720b */ /* 0x000fe20003f7c000 */
        /* <DEDUP_REMOVED lines=13> */
.L_x_5143:
        /* <DEDUP_REMOVED lines=13> */
.L_x_5145:
[----:B------:R-:W-:Y:S05]  /*cbc0*/  BSYNC.RECONVERGENT B2 ;  /* 0x0000000000027941 */ /* 0x000fea0003800200 */
.L_x_5144:
        /* <DEDUP_REMOVED lines=61> */
.L_x_5142:
[----:B------:R-:W-:Y:S05]  /*cfa0*/  BSYNC.RECONVERGENT B1 ;  /* 0x0000000000017941 */ /* 0x000fea0003800200 */
.L_x_5141:
        /* <DEDUP_REMOVED lines=21> */
.L_x_5148:
        /* <DEDUP_REMOVED lines=13> */
.L_x_5150:
[----:B------:R-:W-:Y:S05]  /*d1d0*/  BSYNC.RECONVERGENT B2 ;  /* 0x0000000000027941 */ /* 0x000fea0003800200 */
.L_x_5149:
        /* <DEDUP_REMOVED lines=57> */
[----:B------:R-:W-:Y:S01]  /*d570*/  IMAD.MOV.U32 R88, RZ, RZ, RZ ;  /* 0x000000ffff587224 */ /* 0x000fe200078e00ff */
[----:B------:R-:W-:Y:S01]  /*d580*/  LOP3.LUT R8, R9, R8, R85, 0x96, !PT ;  /* 0x0000000809087212 */ /* 0x000fe200078e9655 */
[----:B------:R-:W-:Y:S01]  /*d590*/  IMAD.MOV.U32 R9, RZ, RZ, R139 ;  /* 0x000000ffff097224 */ /* 0x000fe200078e008b */
[----:B------:R-:W-:-:S07]  /*d5a0*/  MOV R139, R84 ;  /* 0x00000054008b7202 */ /* 0x000fce0000000f00 */
.L_x_5147:
[----:B------:R-:W-:Y:S05]  /*d5b0*/  BSYNC.RECONVERGENT B1 ;  /* 0x0000000000017941 */ /* 0x000fea0003800200 */
.L_x_5146:
        /* <DEDUP_REMOVED lines=21> */
.L_x_5153:
        /* <DEDUP_REMOVED lines=15> */
.L_x_5155:
[----:B------:R-:W-:Y:S05]  /*d800*/  BSYNC.RECONVERGENT B2 ;  /* 0x0000000000027941 */ /* 0x000fea0003800200 */
.L_x_5154:
        /* <DEDUP_REMOVED lines=56> */
[----:B------:R-:W-:Y:S01]  /*db90*/  HFMA2 R9, -RZ, RZ, 0, 0 ;  /* 0x00000000ff097431 */ /* 0x000fe200000001ff */
[----:B------:R-:W-:Y:S01]  /*dba0*/  MOV R85, R139 ;  /* 0x0000008b00557202 */ /* 0x000fe20000000f00 */
[----:B------:R-:W-:Y:S01]  /*dbb0*/  IMAD.MOV.U32 R12, RZ, RZ, R88 ;  /* 0x000000ffff0c7224 */ /* 0x000fe200078e0058 */
[----:B------:R-:W-:Y:S01]  /*dbc0*/  LOP3.LUT R7, R7, R90, R89, 0x96, !PT ;  /* 0x0000005a07077212 */ /* 0x000fe200078e9659 */
[----:B------:R-:W-:-:S07]  /*dbd0*/  IMAD.MOV.U32 R139, RZ, RZ, R84 ;  /* 0x000000ffff8b7224 */ /* 0x000fce00078e0054 */
.L_x_5152:
[----:B------:R-:W-:Y:S05]  /*dbe0*/  BSYNC.RECONVERGENT B1 ;  /* 0x0000000000017941 */ /* 0x000fea0003800200 */
.L_x_5151:
        /* <DEDUP_REMOVED lines=12> */
.L_x_5115:
        /* <DEDUP_REMOVED lines=21> */
.L_x_5073:
[----:B------:R-:W-:Y:S05]  /*de00*/  BSYNC.RECONVERGENT B0 ;  /* 0x0000000000007941 */ /* 0x000fea0003800200 */
.L_x_5072:
        /* <DEDUP_REMOVED lines=30> */
.L_x_5161:
        /* <DEDUP_REMOVED lines=13> */
.L_x_5163:
[----:B------:R-:W-:Y:S05]  /*e0c0*/  BSYNC.RECONVERGENT B2 ;  /* 0x0000000000027941 */ /* 0x000fea0003800200 */
.L_x_5162:
        /* <DEDUP_REMOVED lines=14> */
[----:B------:R-:W-:Y:S01]  /*e1b0*/  IMAD.MOV.U32 R16, RZ, RZ, R135 ;  /* 0x000000ffff107224 */ /* 0x000fe200078e0087 */
        /* <DEDUP_REMOVED lines=46> */
.L_x_5160:
[----:B------:R-:W-:Y:S05]  /*e4a0*/  BSYNC.RECONVERGENT B1 ;  /* 0x0000000000017941 */ /* 0x000fea0003800200 */
.L_x_5159:
        /* <DEDUP_REMOVED lines=10> */
[----:B------:R-:W-:-:S03]  /*e550*/  HFMA2 R93, -RZ, RZ, 0, 1.1920928955078125e-07 ;  /* 0x00000002ff5d7431 */ /* 0x000fc600000001ff */
[----:B0-----:R-:W-:Y:S01]  /*e560*/  FMUL.FTZ R9, R9, R144 ;  /* 0x0000009009097220 */ /* 0x001fe20000410000 */
[----:B-1----:R-:W-:Y:S01]  /*e570*/  FSETP.GTU.FTZ.AND P0, PT, R16, R135, PT ;  /* 0x000000871000720b */ /* 0x002fe20003f1c000 */
[----:B------:R-:W-:-:S03]  /*e580*/  HADD2.F32 R16, -RZ, R84.H0_H0 ;  /* 0x20000054ff107230 */ /* 0x000fc60000004100 */
        /* <DEDUP_REMOVED lines=14> */
.L_x_5166:
        /* <DEDUP_REMOVED lines=13> */
.L_x_5168:
[----:B------:R-:W-:Y:S05]  /*e740*/  BSYNC.RECONVERGENT B2 ;  /* 0x0000000000027941 */ /* 0x000fea0003800200 */
.L_x_5167:
        /* <DEDUP_REMOVED lines=61> */
.L_x_5165:
[----:B------:R-:W-:Y:S05]  /*eb20*/  BSYNC.RECONVERGENT B1 ;  /* 0x0000000000017941 */ /* 0x000fea0003800200 */
.L_x_5164:
        /* <DEDUP_REMOVED lines=9> */
[----:B------:R-:W-:-:S04]  /*ebc0*/  FSETP.GTU.FTZ.AND P0, PT, R88, R135, PT ;  /* 0x000000875800720b */ /* 0x000fc80003f1c000 */
        /* <DEDUP_REMOVED lines=13> */
.L_x_5171:
        /* <DEDUP_REMOVED lines=13> */
.L_x_5173:
[----:B------:R-:W-:Y:S05]  /*ed70*/  BSYNC.RECONVERGENT B2 ;  /* 0x0000000000027941 */ /* 0x000fea0003800200 */
.L_x_5172:
[----:B------:R-:W-:Y:S01]  /*ed80*/  IMAD.WIDE.U32 R8, R5, -0x326172a9, RZ ;  /* 0xcd9e8d5705087825 */ /* 0x000fe200078e00ff */
[----:B------:R-:W-:Y:S02]  /*ed90*/  LOP3.LUT R118, R10, R147, R141, 0x96, !PT ;  /* 0x000000930a767212 */ /* 0x000fe400078e968d */
[----:B------:R-:W-:Y:S01]  /*eda0*/  IADD3 R7, PT, PT, R140, -0x61c88647, RZ ;  /* 0x9e3779b98c077810 */ /* 0x000fe20007ffe0ff */
[----:B------:R-:W-:Y:S01]  /*edb0*/  IMAD.MOV.U32 R105, RZ, RZ, RZ ;  /* 0x000000ffff697224 */ /* 0x000fe200078e00ff */
        /* <DEDUP_REMOVED lines=13> */
[----:B------:R-:W-:Y:S02]  /*ee90*/  IADD3 R9, PT, PT, R140, -0x255992d5, RZ ;  /* 0xdaa66d2b8c097810 */ /* 0x000fe40007ffe0ff */
[----:B------:R-:W-:Y:S01]  /*eea0*/  IADD3 R93, PT, PT, R141, -0x126145ec, RZ ;  /* 0xed9eba148d5d7810 */ /* 0x000fe20007ffe0ff */
        /* <DEDUP_REMOVED lines=10> */
[----:B------:R-:W-:Y:S02]  /*ef50*/  IADD3 R9, PT, PT, R140, 0x1715609d, RZ ;  /* 0x1715609d8c097810 */ /* 0x000fe40007ffe0ff */
[----:B------:R-:W-:Y:S01]  /*ef60*/  IADD3 R93, PT, PT, R141, 0x646e171e, RZ ;  /* 0x646e171e8d5d7810 */ /* 0x000fe20007ffe0ff */
        /* <DEDUP_REMOVED lines=11> */
[----:B------:R-:W-:Y:S01]  /*f020*/  IADD3 R93, PT, PT, R141, -0x24c28bd8, RZ ;  /* 0xdb3d74288d5d7810 */ /* 0x000fe20007ffe0ff */
[----:B------:R-:W-:Y:S01]  /*f030*/  IMAD.WIDE.U32 R142, R7, -0x2daee0ad, RZ ;  /* 0xd2511f53078e7825 */ /* 0x000fe200078e00ff */
[----:B------:R-:W-:-:S03]  /*f040*/  LOP3.LUT R9, R9, R8, R119, 0x96, !PT ;  /* 0x0000000809097212 */ /* 0x000fc600078e9677 */
        /* <DEDUP_REMOVED lines=16> */
.L_x_5170:
[----:B------:R-:W-:Y:S05]  /*f150*/  BSYNC.RECONVERGENT B1 ;  /* 0x0000000000017941 */ /* 0x000fea0003800200 */
.L_x_5169:
        /* <DEDUP_REMOVED lines=23> */
.L_x_5176:
        /* <DEDUP_REMOVED lines=13> */
.L_x_5178:
[----:B------:R-:W-:Y:S05]  /*f3a0*/  BSYNC.RECONVERGENT B2 ;  /* 0x0000000000027941 */ /* 0x000fea0003800200 */
.L_x_5177:
        /* <DEDUP_REMOVED lines=59> */
[----:B------:R-:W-:Y:S01]  /*f760*/  IMAD.MOV.U32 R139, RZ, RZ, R118 ;  /* 0x000000ffff8b7224 */ /* 0x000fe200078e0076 */
[----:B------:R-:W-:-:S07]  /*f770*/  LOP3.LUT R7, R7, R146, R143, 0x96, !PT ;  /* 0x0000009207077212 */ /* 0x000fce00078e968f */
.L_x_5175:
[----:B------:R-:W-:Y:S05]  /*f780*/  BSYNC.RECONVERGENT B1 ;  /* 0x0000000000017941 */ /* 0x000fea0003800200 */
.L_x_5174:
[----:B------:R-:W-:Y:S01]  /*f790*/  I2FP.F32.U32 R9, R9 ;  /* 0x0000000900097245 */ /* 0x000fe20000201000 */
[----:B------:R-:W-:Y:S01]  /*f7a0*/  HADD2.F32 R88, -RZ, R89.H1_H1 ;  /* 0x30000059ff587230 */ /* 0x000fe20000004100 */
[----:B------:R-:W-:Y:S01]  /*f7b0*/  ISETP.NE.AND P3, PT, R106, 0x1, PT ;  /* 0x000000016a00780c */ /* 0x000fe20003f65270 */
[----:B------:R-:W-:Y:S02]  /*f7c0*/  BSSY.RECONVERGENT B1, `(.L_x_5179) ;  /* 0x000005f000017945 */ /* 0x000fe40003800200 */
[----:B------:R-:W-:Y:S01]  /*f7d0*/  FFMA.FTZ R84, R9, R130, 1.1641532182693481445e-10 ;  /* 0x2f00000009547423 */ /* 0x000fe20000010082 */
[----:B------:R-:W-:Y:S01]  /*f7e0*/  FMUL.FTZ R9, R88, R137 ;  /* 0x0000008958097220 */ /* 0x000fe20000410000 */
[----:B------:R-:W-:Y:S02]  /*f7f0*/  HADD2.F32 R88, -RZ, R85.H1_H1 ;  /* 0x30000055ff587230 */ /* 0x000fe40000004100 */
[----:B------:R-:W-:Y:S02]  /*f800*/  IMAD.MOV.U32 R85, RZ, RZ, 0x2 ;  /* 0x00000002ff557424 */ /* 0x000fe400078e00ff */
        /* <DEDUP_REMOVED lines=15> */
.L_x_5181:
        /* <DEDUP_REMOVED lines=13> */
.L_x_5183:
[----:B------:R-:W-:Y:S05]  /*f9d0*/  BSYNC.RECONVERGENT B2 ;  /* 0x0000000000027941 */ /* 0x000fea0003800200 */
.L_x_5182:
        /* <DEDUP_REMOVED lines=61> */
.L_x_5180:
[----:B------:R-:W-:Y:S05]  /*fdb0*/  BSYNC.RECONVERGENT B1 ;  /* 0x0000000000017941 */ /* 0x000fea0003800200 */
.L_x_5179:
[----:B------:R-:W-:Y:S01]  /*fdc0*/  I2FP.F32.U32 R9, R9 ;  /* 0x0000000900097245 */ /* 0x000fe20000201000 */
[----:B------:R-:W-:Y:S01]  /*fdd0*/  HADD2.F32 R88, -RZ, R90.H0_H0 ;  /* 0x2000005aff587230 */ /* 0x000fe20000004100 */
[----:B------:R-:W-:Y:S01]  /*fde0*/  ISETP.NE.AND P4, PT, R85, 0x1, PT ;  /* 0x000000015500780c */ /* 0x000fe20003f85270 */
[----:B------:R-:W-:Y:S01]  /*fdf0*/  HADD2.F32 R106, -RZ, R86.H0_H0 ;  /* 0x20000056ff6a7230 */ /* 0x000fe20000004100 */
[----:B------:R-:W-:Y:S01]  /*fe00*/  BSSY.RECONVERGENT B1, `(.L_x_5184) ;  /* 0x000005e000017945 */ /* 0x000fe20003800200 */
[----:B------:R-:W-:Y:S01]  /*fe10*/  FFMA.FTZ R84, R9, R130, 1.1641532182693481445e-10 ;  /* 0x2f00000009547423 */ /* 0x000fe20000010082 */
[----:B------:R-:W-:Y:S01]  /*fe20*/  FMUL.FTZ R9, R88, R137 ;  /* 0x0000008958097220 */ /* 0x000fe20000410000 */
[----:B------:R-:W-:-:S03]  /*fe30*/  HFMA2 R88, -RZ, RZ, 0, 1.1920928955078125e-07 ;  /* 0x00000002ff587431 */ /* 0x000fc600000001ff */
        /* <DEDUP_REMOVED lines=15> */
.L_x_5186:
        /* <DEDUP_REMOVED lines=13> */
.L_x_5188:
[----:B------:R-:W-:Y:S05]  /*10000*/  BSYNC.RECONVERGENT B2 ;  /* 0x0000000000027941 */ /* 0x000fea0003800200 */
.L_x_5187:
        /* <DEDUP_REMOVED lines=56> */
[----:B------:R-:W-:Y:S02]  /*10390*/  IMAD.MOV.U32 R12, RZ, RZ, R88 ;  /* 0x000000ffff0c7224 */ /* 0x000fe400078e0058 */
[----:B------:R-:W-:Y:S01]  /*103a0*/  HFMA2 R88, -RZ, RZ, 0, 0 ;  /* 0x00000000ff587431 */ /* 0x000fe200000001ff */
[----:B------:R-:W-:Y:S01]  /*103b0*/  MOV R9, R139 ;  /* 0x0000008b00097202 */ /* 0x000fe20000000f00 */
[----:B------:R-:W-:Y:S01]  /*103c0*/  IMAD.MOV.U32 R139, RZ, RZ, R84 ;  /* 0x000000ffff8b7224 */ /* 0x000fe200078e0054 */
[----:B------:R-:W-:-:S07]  /*103d0*/  LOP3.LUT R7, R7, R118, R89, 0x96, !PT ;  /* 0x0000007607077212 */ /* 0x000fce00078e9659 */
.L_x_5185:
[----:B------:R-:W-:Y:S05]  /*103e0*/  BSYNC.RECONVERGENT B1 ;  /* 0x0000000000017941 */ /* 0x000fea0003800200 */
.L_x_5184:
        /* <DEDUP_REMOVED lines=24> */
.L_x_5191:
        /* <DEDUP_REMOVED lines=13> */
.L_x_5193:
[----:B------:R-:W-:Y:S05]  /*10640*/  BSYNC.RECONVERGENT B2 ;  /* 0x0000000000027941 */ /* 0x000fea0003800200 */
.L_x_5192:
        /* <DEDUP_REMOVED lines=56> */
[----:B------:R-:W-:Y:S01]  /*109d0*/  HFMA2 R89, -RZ, RZ, 0, 0 ;  /* 0x00000000ff597431 */ /* 0x000fe200000001ff */
[----:B------:R-:W-:Y:S01]  /*109e0*/  LOP3.LUT R8, R9, R8, R85, 0x96, !PT ;  /* 0x0000000809087212 */ /* 0x000fe200078e9655 */
[----:B------:R-:W-:Y:S01]  /*109f0*/  IMAD.MOV.U32 R12, RZ, RZ, R88 ;  /* 0x000000ffff0c7224 */ /* 0x000fe200078e0058 */
[----:B------:R-:W-:Y:S01]  /*10a00*/  MOV R9, R139 ;  /* 0x0000008b00097202 */ /* 0x000fe20000000f00 */
[----:B------:R-:W-:-:S07]  /*10a10*/  IMAD.MOV.U32 R139, RZ, RZ, R84 ;  /* 0x000000ffff8b7224 */ /* 0x000fce00078e0054 */
.L_x_5190:
[----:B------:R-:W-:Y:S05]  /*10a20*/  BSYNC.RECONVERGENT B1 ;  /* 0x0000000000017941 */ /* 0x000fea0003800200 */
.L_x_5189:
        /* <DEDUP_REMOVED lines=13> */
[----:B------:R-:W-:-:S03]  /*10b00*/  IMAD.MOV.U32 R9, RZ, RZ, 0x2 ;  /* 0x00000002ff097424 */ /* 0x000fc600078e00ff */
        /* <DEDUP_REMOVED lines=10> */
.L_x_5196:
        /* <DEDUP_REMOVED lines=15> */
.L_x_5198:
[----:B------:R-:W-:Y:S05]  /*10ca0*/  BSYNC.RECONVERGENT B2 ;  /* 0x0000000000027941 */ /* 0x000fea0003800200 */
.L_x_5197:
        /* <DEDUP_REMOVED lines=61> */
.L_x_5195:
[----:B------:R-:W-:Y:S05]  /*11080*/  BSYNC.RECONVERGENT B1 ;  /* 0x0000000000017941 */ /* 0x000fea0003800200 */
.L_x_5194:
[----:B------:R-:W-:Y:S01]  /*11090*/  I2FP.F32.U32 R85, R85 ;  /* 0x0000005500557245 */ /* 0x000fe20000201000 */
[----:B------:R-:W-:Y:S01]  /*110a0*/  HADD2.F32 R84, -RZ, R91.H1_H1 ;  /* 0x3000005bff547230 */ /* 0x000fe20000004100 */
[----:B------:R-:W-:-:S03]  /*110b0*/  F2FP.F16.F32.PACK_AB R86, R86, R106 ;  /* 0x0000006a5656723e */ /* 0x000fc600000000ff */
        /* <DEDUP_REMOVED lines=8> */
[----:B------:R-:W-:Y:S02]  /*11140*/  F2FP.F16.F32.PACK_AB R85, R105, R93 ;  /* 0x0000005d6955723e */ /* 0x000fe400000000ff */
[----:B------:R-:W-:Y:S02]  /*11150*/  F2FP.F16.F32.PACK_AB R84, R92, R16 ;  /* 0x000000105c54723e */ /* 0x000fe400000000ff */
[----:B------:R-:W-:Y:S01]  /*11160*/  F2FP.F16.F32.PACK_AB R87, R130, R90 ;  /* 0x0000005a8257723e */ /* 0x000fe200000000ff */
[----:B------:R-:W-:Y:S06]  /*11170*/  BRA `(.L_x_5199) ;  /* 0x00000030005c7947 */ /* 0x000fec0003800000 */
.L_x_5158:
        /* <DEDUP_REMOVED lines=16> */
.L_x_5202:
        /* <DEDUP_REMOVED lines=13> */
.L_x_5204:
[----:B------:R-:W-:Y:S05]  /*11350*/  BSYNC.RECONVERGENT B2 ;  /* 0x0000000000027941 */ /* 0x000fea0003800200 */
.L_x_5203:
        /* <DEDUP_REMOVED lines=61> */
.L_x_5201:
[----:B------:R-:W-:Y:S05]  /*11730*/  BSYNC.RECONVERGENT B1 ;  /* 0x0000000000017941 */ /* 0x000fea0003800200 */
.L_x_5200:
        /* <DEDUP_REMOVED lines=26> */
.L_x_5207:
        /* <DEDUP_REMOVED lines=13> */
.L_x_5209:
[----:B------:R-:W-:Y:S05]  /*119b0*/  BSYNC.RECONVERGENT B2 ;  /* 0x0000000000027941 */ /* 0x000fea0003800200 */
.L_x_5208:
        /* <DEDUP_REMOVED lines=61> */
.L_x_5206:
[----:B------:R-:W-:Y:S05]  /*11d90*/  BSYNC.RECONVERGENT B1 ;  /* 0x0000000000017941 */ /* 0x000fea0003800200 */
.L_x_5205:
        /* <DEDUP_REMOVED lines=21> */
.L_x_5212:
        /* <DEDUP_REMOVED lines=13> */
.L_x_5214:
[----:B------:R-:W-:Y:S05]  /*11fc0*/  BSYNC.RECONVERGENT B2 ;  /* 0x0000000000027941 */ /* 0x000fea0003800200 */
.L_x_5213:
        /* <DEDUP_REMOVED lines=61> */
.L_x_5211:
[----:B------:R-:W-:Y:S05]  /*123a0*/  BSYNC.RECONVERGENT B1 ;  /* 0x0000000000017941 */ /* 0x000fea0003800200 */
.L_x_5210:
        /* <DEDUP_REMOVED lines=21> */
.L_x_5217:
        /* <DEDUP_REMOVED lines=13> */
.L_x_5219:
[----:B------:R-:W-:Y:S05]  /*125d0*/  BSYNC.RECONVERGENT B2 ;  /* 0x0000000000027941 */ /* 0x000fea0003800200 */
.L_x_5218:
        /* <DEDUP_REMOVED lines=61> */
.L_x_5216:
[----:B------:R-:W-:Y:S05]  /*129b0*/  BSYNC.RECONVERGENT B1 ;  /* 0x0000000000017941 */ /* 0x000fea0003800200 */
.L_x_5215:
        /* <DEDUP_REMOVED lines=21> */
.L_x_5222:
        /* <DEDUP_REMOVED lines=13> */
.L_x_5224:
[----:B------:R-:W-:Y:S05]  /*12be0*/  BSYNC.RECONVERGENT B2 ;  /* 0x0000000000027941 */ /* 0x000fea0003800200 */
.L_x_5223:
        /* <DEDUP_REMOVED lines=61> */
.L_x_5221:
[----:B------:R-:W-:Y:S05]  /*12fc0*/  BSYNC.RECONVERGENT B1 ;  /* 0x0000000000017941 */ /* 0x000fea0003800200 */
.L_x_5220:
        /* <DEDUP_REMOVED lines=21> */
.L_x_5227:
        /* <DEDUP_REMOVED lines=13> */
.L_x_5229:
[----:B------:R-:W-:Y:S05]  /*131f0*/  BSYNC.RECONVERGENT B2 ;  /* 0x0000000000027941 */ /* 0x000fea0003800200 */
.L_x_5228:
        /* <DEDUP_REMOVED lines=61> */
.L_x_5226:
[----:B------:R-:W-:Y:S05]  /*135d0*/  BSYNC.RECONVERGENT B1 ;  /* 0x0000000000017941 */ /* 0x000fea0003800200 */
.L_x_5225:
        /* <DEDUP_REMOVED lines=21> */
.L_x_5232:
        /* <DEDUP_REMOVED lines=13> */
.L_x_5234:
[----:B------:R-:W-:Y:S05]  /*13800*/  BSYNC.RECONVERGENT B2 ;  /* 0x0000000000027941 */ /* 0x000fea0003800200 */
.L_x_5233:
        /* <DEDUP_REMOVED lines=61> */
.L_x_5231:
[----:B------:R-:W-:Y:S05]  /*13be0*/  BSYNC.RECONVERGENT B1 ;  /* 0x0000000000017941 */ /* 0x000fea0003800200 */
.L_x_5230:
        /* <DEDUP_REMOVED lines=22> */
.L_x_5237:
        /* <DEDUP_REMOVED lines=15> */
.L_x_5239:
[----:B------:R-:W-:Y:S05]  /*13e40*/  BSYNC.RECONVERGENT B2 ;  /* 0x0000000000027941 */ /* 0x000fea0003800200 */
.L_x_5238:
        /* <DEDUP_REMOVED lines=61> */
.L_x_5236:
[----:B------:R-:W-:Y:S05]  /*14220*/  BSYNC.RECONVERGENT B1 ;  /* 0x0000000000017941 */ /* 0x000fea0003800200 */
.L_x_5235:
[----:B------:R-:W-:Y:S01]  /*14230*/  I2FP.F32.U32 R85, R85 ;  /* 0x0000005500557245 */ /* 0x000fe20000201000 */
[----:B------:R-:W-:Y:S01]  /*14240*/  HADD2.F32 R84, -RZ, R91.H1_H1 ;  /* 0x3000005bff547230 */ /* 0x000fe20000004100 */
[----:B------:R-:W-:-:S03]  /*14250*/  F2FP.F16.F32.PACK_AB R86, R118, R106 ;  /* 0x0000006a7656723e */ /* 0x000fc600000000ff */
[----:B------:R-:W-:Y:S01]  /*14260*/  FFMA.FTZ R85, R85, R130, 1.1641532182693481445e-10 ;  /* 0x2f00000055557423 */ /* 0x000fe20000010082 */
[----:B------:R-:W-:-:S04]  /*14270*/  FMUL.FTZ R84, R84, R137 ;  /* 0x0000008954547220 */ /* 0x000fc80000410000 */
[----:B------:R-:W-:Y:S01]  /*14280*/  FMUL.FTZ R84, R84, R135 ;  /* 0x0000008754547220 */ /* 0x000fe20000410000 */
[----:B------:R-:W-:Y:S02]  /*14290*/  FSETP.GTU.FTZ.AND P6, PT, R85, R142, PT ;  /* 0x0000008e5500720b */ /* 0x000fe40003fdc000 */
[----:B------:R-:W-:Y:S02]  /*142a0*/  F2FP.F16.F32.PACK_AB R85, R105, R93 ;  /* 0x0000005d6955723e */ /* 0x000fe400000000ff */
[----:B------:R-:W-:Y:S02]  /*142b0*/  FSEL R130, R84, RZ, !P6 ;  /* 0x000000ff54827208 */ /* 0x000fe40007000000 */
[----:B------:R-:W-:Y:S02]  /*142c0*/  PLOP3.LUT P6, PT, P6, PT, PT, 0x8, 0x80 ;  /* 0x000000000080781c */ /* 0x000fe400037ce170 */
[----:B------:R-:W-:Y:S02]  /*142d0*/  F2FP.F16.F32.PACK_AB R84, R92, R16 ;  /* 0x000000105c54723e */ /* 0x000fe400000000ff */
[----:B------:R-:W-:-:S09]  /*142e0*/  F2FP.F16.F32.PACK_AB R87, R130, R90 ;  /* 0x0000005a8257723e */ /* 0x000fd200000000ff */
.L_x_5199:
        /* <DEDUP_REMOVED lines=21> */
.L_x_5157:
[----:B------:R-:W-:Y:S05]  /*14440*/  BSYNC.RECONVERGENT B0 ;  /* 0x0000000000007941 */ /* 0x000fea0003800200 */
.L_x_5156:
        /* <DEDUP_REMOVED lines=30> */
.L_x_5245:
        /* <DEDUP_REMOVED lines=13> */
.L_x_5247:
[----:B------:R-:W-:Y:S05]  /*14700*/  BSYNC.RECONVERGENT B2 ;  /* 0x0000000000027941 */ /* 0x000fea0003800200 */
.L_x_5246:
[----:B------:R-:W-:Y:S01]  /*14710*/  IMAD.WIDE.U32 R8, R5, -0x326172a9, RZ ;  /* 0xcd9e8d5705087825 */ /* 0x000fe200078e00ff */
[----:B------:R-:W-:Y:S02]  /*14720*/  LOP3.LUT R94, R10, R143, R141, 0x96, !PT ;  /* 0x0000008f0a5e7212 */ /* 0x000fe400078e968d */
[----:B------:R-:W-:Y:S02]  /*14730*/  IADD3 R7, PT, PT, R140, -0x61c88647, RZ ;  /* 0x9e3779b98c077810 */ /* 0x000fe40007ffe0ff */
        /* <DEDUP_REMOVED lines=46> */
[----:B------:R-:W-:Y:S01]  /*14a20*/  VIADD R9, R141, 0x96a522ad ;  /* 0x96a522ad8d097836 */ /* 0x000fe20000000000 */
[----:B------:R-:W-:Y:S01]  /*14a30*/  MOV R17, R135 ;  /* 0x0000008700117202 */ /* 0x000fe20000000f00 */
        /* <DEDUP_REMOVED lines=10> */
.L_x_5244:
[----:B------:R-:W-:Y:S05]  /*14ae0*/  BSYNC.RECONVERGENT B1 ;  /* 0x0000000000017941 */ /* 0x000fea0003800200 */
.L_x_5243:
        /* <DEDUP_REMOVED lines=10> */
[----:B------:R-:W-:-:S03]  /*14b90*/  FFMA.FTZ R108, R108, R131, 1.1641532182693481445e-10 ;  /* 0x2f0000006c6c7423 */ /* 0x000fc60000010083 */
[----:B0-----:R-:W-:Y:S02]  /*14ba0*/  FMUL.FTZ R9, R9, R144 ;  /* 0x0000009009097220 */ /* 0x001fe40000410000 */
[----:B-1----:R-:W-:Y:S01]  /*14bb0*/  FSETP.GTU.FTZ.AND P1, PT, R108, R135, PT ;  /* 0x000000876c00720b */ /* 0x002fe20003f3c000 */
[----:B------:R-:W-:-:S03]  /*14bc0*/  HADD2.F32 R108, -RZ, R88.H0_H0 ;  /* 0x20000058ff6c7230 */ /* 0x000fc60000004100 */
[----:B------:R-:W-:Y:S02]  /*14bd0*/  FSEL R9, R9, RZ, !P1 ;  /* 0x000000ff09097208 */ /* 0x000fe40004800000 */
[----:B------:R-:W-:-:S03]  /*14be0*/  PLOP3.LUT P1, PT, P1, PT, PT, 0x8, 0x80 ;  /* 0x000000000080781c */ /* 0x000fc60000f2e170 */
        /* <DEDUP_REMOVED lines=12> */
.L_x_5250:
        /* <DEDUP_REMOVED lines=13> */
.L_x_5252:
[----:B------:R-:W-:Y:S05]  /*14d80*/  BSYNC.RECONVERGENT B2 ;  /* 0x0000000000027941 */ /* 0x000fea0003800200 */
.L_x_5251:
        /* <DEDUP_REMOVED lines=61> */
.L_x_5249:
[----:B------:R-:W-:Y:S05]  /*15160*/  BSYNC.RECONVERGENT B1 ;  /* 0x0000000000017941 */ /* 0x000fea0003800200 */
.L_x_5248:
        /* <DEDUP_REMOVED lines=9> */
[----:B------:R-:W-:-:S03]  /*15200*/  HADD2.F32 R94, -RZ, R88.H1_H1 ;  /* 0x30000058ff5e7230 */ /* 0x000fc60000004100 */
        /* <DEDUP_REMOVED lines=13> */
.L_x_5255:
        /* <DEDUP_REMOVED lines=13> */
.L_x_5257:
[----:B------:R-:W-:Y:S05]  /*153b0*/  BSYNC.RECONVERGENT B2 ;  /* 0x0000000000027941 */ /* 0x000fea0003800200 */
.L_x_5256:
        /* <DEDUP_REMOVED lines=61> */
.L_x_5254:
[----:B------:R-:W-:Y:S05]  /*15790*/  BSYNC.RECONVERGENT B1 ;  /* 0x0000000000017941 */ /* 0x000fea0003800200 */
.L_x_5253:
[----:B------:R-:W-:Y:S01]  /*157a0*/  I2FP.F32.U32 R84, R9 ;  /* 0x0000000900547245 */ /* 0x000fe20000201000 */
[----:B------:R-:W-:Y:S01]  /*157b0*/  HADD2.F32 R88, -RZ, R85.H0_H0 ;  /* 0x20000055ff587230 */ /* 0x000fe20000004100 */
[----:B------:R-:W-:Y:S01]  /*157c0*/  ISETP.NE.AND P2, PT, R107, 0x1, PT ;  /* 0x000000016b00780c */ /* 0x000fe20003f45270 */
[----:B------:R-:W-:Y:S01]  /*157d0*/  BSSY.RECONVERGENT B1, `(.L_x_5258) ;  /* 0x000005f000017945 */ /* 0x000fe20003800200 */
[----:B------:R-:W-:Y:S02]  /*157e0*/  IMAD.MOV.U32 R108, RZ, RZ, 0x2 ;  /* 0x00000002ff6c7424 */ /* 0x000fe400078e00ff */
[----:B------:R-:W-:Y:S01]  /*157f0*/  FFMA.FTZ R84, R84, R131, 1.1641532182693481445e-10 ;  /* 0x2f00000054547423 */ /* 0x000fe20000010083 */
[----:B------:R-:W-:Y:S01]  /*15800*/  FMUL.FTZ R9, R88, R137 ;  /* 0x0000008958097220 */ /* 0x000fe20000410000 */
[----:B------:R-:W-:-:S03]  /*15810*/  HADD2.F32 R88, -RZ, R89.H0_H0 ;  /* 0x20000059ff587230 */ /* 0x000fc60000004100 */
        /* <DEDUP_REMOVED lines=15> */
.L_x_5260:
        /* <DEDUP_REMOVED lines=13> */
.L_x_5262:
[----:B------:R-:W-:Y:S05]  /*159e0*/  BSYNC.RECONVERGENT B2 ;  /* 0x0000000000027941 */ /* 0x000fea0003800200 */
.L_x_5261:
        /* <DEDUP_REMOVED lines=61> */
.L_x_5259:
[----:B------:R-:W-:Y:S05]  /*15dc0*/  BSYNC.RECONVERGENT B1 ;  /* 0x0000000000017941 */ /* 0x000fea0003800200 */
.L_x_5258:
[----:B------:R-:W-:Y:S01]  /*15dd0*/  I2FP.F32.U32 R84, R9 ;  /* 0x0000000900547245 */ /* 0x000fe20000201000 */
[----:B------:R-:W-:Y:S01]  /*15de0*/  HADD2.F32 R88, -RZ, R85.H1_H1 ;  /* 0x30000055ff587230 */ /* 0x000fe20000004100 */
[----:B------:R-:W-:Y:S01]  /*15df0*/  ISETP.NE.AND P3, PT, R108, 0x1, PT ;  /* 0x000000016c00780c */ /* 0x000fe20003f65270 */
[----:B------:R-:W-:Y:S01]  /*15e00*/  BSSY.RECONVERGENT B1, `(.L_x_5263) ;  /* 0x000005f000017945 */ /* 0x000fe20003800200 */
[----:B------:R-:W-:Y:S02]  /*15e10*/  HFMA2 R85, -RZ, RZ, 0, 1.1920928955078125e-07 ;  /* 0x00000002ff557431 */ /* 0x000fe400000001ff */
        /* <DEDUP_REMOVED lines=18> */
.L_x_5265:
        /* <DEDUP_REMOVED lines=13> */
.L_x_5267:
[----:B------:R-:W-:Y:S05]  /*16010*/  BSYNC.RECONVERGENT B2 ;  /* 0x0000000000027941 */ /* 0x000fea0003800200 */
.L_x_5266:
        /* <DEDUP_REMOVED lines=61> */
.L_x_5264:
[----:B------:R-:W-:Y:S05]  /*163f0*/  BSYNC.RECONVERGENT B1 ;  /* 0x0000000000017941 */ /* 0x000fea0003800200 */
.L_x_5263:
        /* <DEDUP_REMOVED lines=23> */
.L_x_5270:
        /* <DEDUP_REMOVED lines=13> */
.L_x_5272:
[----:B------:R-:W-:Y:S05]  /*16640*/  BSYNC.RECONVERGENT B2 ;  /* 0x0000000000027941 */ /* 0x000fea0003800200 */
.L_x_5271:
        /* <DEDUP_REMOVED lines=61> */
.L_x_5269:
[----:B------:R-:W-:Y:S05]  /*16a20*/  BSYNC.RECONVERGENT B1 ;  /* 0x0000000000017941 */ /* 0x000fea0003800200 */
.L_x_5268:
        /* <DEDUP_REMOVED lines=24> */
.L_x_5275:
        /* <DEDUP_REMOVED lines=13> */
.L_x_5277:
[----:B------:R-:W-:Y:S05]  /*16c80*/  BSYNC.RECONVERGENT B2 ;  /* 0x0000000000027941 */ /* 0x000fea0003800200 */
.L_x_5276:
        /* <DEDUP_REMOVED lines=61> */
.L_x_5274:
[----:B------:R-:W-:Y:S05]  /*17060*/  BSYNC.RECONVERGENT B1 ;  /* 0x0000000000017941 */ /* 0x000fea0003800200 */
.L_x_5273:
        /* <DEDUP_REMOVED lines=13> */
[----:B------:R-:W-:-:S04]  /*17140*/  HFMA2 R9, -RZ, RZ, 0, 1.1920928955078125e-07 ;  /* 0x00000002ff097431 */ /* 0x000fc800000001ff */
        /* <DEDUP_REMOVED lines=10> */
.L_x_5280:
        /* <DEDUP_REMOVED lines=15> */
.L_x_5282:
[----:B------:R-:W-:Y:S05]  /*172e0*/  BSYNC.RECONVERGENT B2 ;  /* 0x0000000000027941 */ /* 0x000fea0003800200 */
.L_x_5281:
        /* <DEDUP_REMOVED lines=61> */
.L_x_5279:
[----:B------:R-:W-:Y:S05]  /*176c0*/  BSYNC.RECONVERGENT B1 ;  /* 0x0000000000017941 */ /* 0x000fea0003800200 */
.L_x_5278:
[----:B------:R-:W-:Y:S01]  /*176d0*/  I2FP.F32.U32 R84, R85 ;  /* 0x0000005500547245 */ /* 0x000fe20000201000 */
[----:B------:R-:W-:Y:S01]  /*176e0*/  HADD2.F32 R88, -RZ, R87.H1_H1 ;  /* 0x30000057ff587230 */ /* 0x000fe20000004100 */
[----:B------:R-:W-:-:S03]  /*176f0*/  F2FP.F16.F32.PACK_AB R86, R86, R108 ;  /* 0x0000006c5656723e */ /* 0x000fc600000000ff */
[----:B------:R-:W-:Y:S01]  /*17700*/  FFMA.FTZ R84, R84, R131, 1.1641532182693481445e-10 ;  /* 0x2f00000054547423 */ /* 0x000fe20000010083 */
[----:B------:R-:W-:Y:S01]  /*17710*/  FMUL.FTZ R85, R88, R137 ;  /* 0x0000008958557220 */ /* 0x000fe20000410000 */
[----:B------:R-:W-:-:S03]  /*17720*/  HADD2.F32 R88, -RZ, R91.H1_H1 ;  /* 0x3000005bff587230 */ /* 0x000fc60000004100 */
[----:B------:R-:W-:Y:S01]  /*17730*/  FMUL.FTZ R85, R85, R144 ;  /* 0x0000009055557220 */ /* 0x000fe20000410000 */
[----:B------:R-:W-:Y:S02]  /*17740*/  FSETP.GTU.FTZ.AND P6, PT, R84, R135, PT ;  /* 0x000000875400720b */ /* 0x000fe40003fdc000 */
[----:B------:R-:W-:Y:S02]  /*17750*/  F2FP.F16.F32.PACK_AB R84, R94, R17 ;  /* 0x000000115e54723e */ /* 0x000fe400000000ff */
[----:B------:R-:W-:Y:S02]  /*17760*/  FSEL R85, R85, RZ, !P6 ;  /* 0x000000ff55557208 */ /* 0x000fe40007000000 */
[----:B------:R-:W-:-:S03]  /*17770*/  PLOP3.LUT P6, PT, P6, PT, PT, 0x8, 0x80 ;  /* 0x000000000080781c */ /* 0x000fc600037ce170 */
[----:B------:R-:W-:Y:S01]  /*17780*/  FADD.FTZ R131, R85, R88 ;  /* 0x0000005855837221 */ /* 0x000fe20000010000 */
[----:B------:R-:W-:-:S04]  /*17790*/  F2FP.F16.F32.PACK_AB R85, R107, R95 ;  /* 0x0000005f6b55723e */ /* 0x000fc800000000ff */
[----:B------:R-:W-:Y:S01]  /*177a0*/  F2FP.F16.F32.PACK_AB R87, R131, R90 ;  /* 0x0000005a8357723e */ /* 0x000fe200000000ff */
[----:B------:R-:W-:Y:S06]  /*177b0*/  BRA `(.L_x_5283) ;  /* 0x00000030005c7947 */ /* 0x000fec0003800000 */
.L_x_5242:
        /* <DEDUP_REMOVED lines=16> */
.L_x_5286:
        /* <DEDUP_REMOVED lines=13> */
.L_x_5288:
[----:B------:R-:W-:Y:S05]  /*17990*/  BSYNC.RECONVERGENT B2 ;  /* 0x0000000000027941 */ /* 0x000fea0003800200 */
.L_x_5287:
        /* <DEDUP_REMOVED lines=61> */
.L_x_5285:
[----:B------:R-:W-:Y:S05]  /*17d70*/  BSYNC.RECONVERGENT B1 ;  /* 0x0000000000017941 */ /* 0x000fea0003800200 */
.L_x_5284:
[----:B------:R-:W0:Y:S01]  /*17d80*/  LDC R142, c[0x0][0x408] ;  /* 0x00010200ff8e7b82 */ /* 0x000e220000000800 */
[----:B------:R-:W-:Y:S01]  /*17d90*/  HFMA2 R131, -RZ, RZ, 0.1171875, 0 ;  /* 0x2f800000ff837431 */ /* 0x000fe200000001ff */
[----:B------:R-:W-:Y:S01]  /*17da0*/  I2FP.F32.U32 R88, R17 ;  /* 0x0000001100587245 */ /* 0x000fe20000201000 */
[----:B-----5:R-:W-:Y:S01]  /*17db0*/  HADD2.F32 R90, -RZ, R84.H0_H0 ;  /* 0x20000054ff5a7230 */ /* 0x020fe20000004100 */
[----:B------:R-:W-:Y:S01]  /*17dc0*/  ISETP.NE.AND P0, PT, R89, 0x1, PT ;  /* 0x000000015900780c */ /* 0x000fe20003f05270 */
[----:B------:R-:W-:Y:S01]  /*17dd0*/  BSSY.RECONVERGENT B1, `(.L_x_5289) ;  /* 0x0000060000017945 */ /* 0x000fe20003800200 */
[----:B------:R-:W-:Y:S02]  /*17de0*/  LOP3.LUT R13, R13, 0xfffffffd, RZ, 0xc0, !PT ;  /* 0xfffffffd0d0d7812 */ /* 0x000fe400078ec0ff */
[----:B------:R-:W1:Y:S01]  /*17df0*/  LDC R135, c[0x0][0x404] ;  /* 0x00010100ff877b82 */ /* 0x000e620000000800 */
[----:B------:R-:W-:Y:S01]  /*17e00*/  FMUL.FTZ R9, R90, R137 ;  /* 0x000000895a097220 */ /* 0x000fe20000410000 */
[----:B------:R-:W-:-:S02]  /*17e10*/  IMAD.MOV.U32 R90, RZ, RZ, 0x2 ;  /* 0x00000002ff5a7424 */ /* 0x000fc400078e00ff */
[----:B------:R-:W-:Y:S01]  /*17e20*/  FFMA.FTZ R88, R88, R131, 1.1641532182693481445e-10 ;  /* 0x2f00000058587423 */ /* 0x000fe20000010083 */
[----:B0-----:R-:W-:-:S04]  /*17e30*/  FMUL.FTZ R9, R9, R142 ;  /* 0x0000008e09097220 */ /* 0x001fc80000410000 */
[----:B-1----:R-:W-:-:S04]  /*17e40*/  FSETP.GTU.FTZ.AND P1, PT, R88, R135, PT ;  /* 0x000000875800720b */ /* 0x002fc80003f3c000 */
[----:B------:R-:W-:Y:S02]  /*17e50*/  FSEL R17, R9, RZ, !P1 ;  /* 0x000000ff09117208 */ /* 0x000fe40004800000 */
[----:B------:R-:W-:Y:S02]  /*17e60*/  PLOP3.LUT P1, PT, P1, PT, PT, 0x8, 0x80 ;  /* 0x000000000080781c */ /* 0x000fe40000f2e170 */
[----:B------:R-:W-:-:S11]  /*17e70*/  MOV R9, R12 ;  /* 0x0000000c00097202 */ /* 0x000fd60000000f00 */
        /* <DEDUP_REMOVED lines=10> */
.L_x_5291:
        /* <DEDUP_REMOVED lines=13> */
.L_x_5293:
[----:B------:R-:W-:Y:S05]  /*17ff0*/  BSYNC.RECONVERGENT B2 ;  /* 0x0000000000027941 */ /* 0x000fea0003800200 */
.L_x_5292:
        /* <DEDUP_REMOVED lines=61> */
.L_x_5290:
[----:B------:R-:W-:Y:S05]  /*183d0*/  BSYNC.RECONVERGENT B1 ;  /* 0x0000000000017941 */ /* 0x000fea0003800200 */
.L_x_5289:
        /* <DEDUP_REMOVED lines=8> */
[----:B------:R-:W-:-:S04]  /*18460*/  FSETP.GTU.FTZ.AND P0, PT, R88, R135, PT ;  /* 0x000000875800720b */ /* 0x000fc80003f1c000 */
        /* <DEDUP_REMOVED lines=12> */
.L_x_5296:
        /* <DEDUP_REMOVED lines=13> */
.L_x_5298:
[----:B------:R-:W-:Y:S05]  /*18600*/  BSYNC.RECONVERGENT B2 ;  /* 0x0000000000027941 */ /* 0x000fea0003800200 */
.L_x_5297:
        /* <DEDUP_REMOVED lines=61> */
.L_x_5295:
[----:B------:R-:W-:Y:S05]  /*189e0*/  BSYNC.RECONVERGENT B1 ;  /* 0x0000000000017941 */ /* 0x000fea0003800200 */
.L_x_5294:
[----:B------:R-:W-:Y:S01]  /*189f0*/  I2FP.F32.U32 R84, R9 ;  /* 0x0000000900547245 */ /* 0x000fe20000201000 */
[----:B------:R-:W-:Y:S01]  /*18a00*/  HADD2.F32 R88, -RZ, R85.H0_H0 ;  /* 0x20000055ff587230 */ /* 0x000fe20000004100 */
[----:B------:R-:W-:Y:S01]  /*18a10*/  ISETP.NE.AND P2, PT, R89, 0x1, PT ;  /* 0x000000015900780c */ /* 0x000fe20003f45270 */
[----:B------:R-:W-:Y:S01]  /*18a20*/  BSSY.RECONVERGENT B1, `(.L_x_5299) ;  /* 0x000005d000017945 */ /* 0x000fe20003800200 */
[----:B------:R-:W-:Y:S02]  /*18a30*/  IMAD.MOV.U32 R90, RZ, RZ, 0x2 ;  /* 0x00000002ff5a7424 */ /* 0x000fe400078e00ff */
[----:B------:R-:W-:Y:S01]  /*18a40*/  FFMA.FTZ R84, R84, R131, 1.1641532182693481445e-10 ;  /* 0x2f00000054547423 */ /* 0x000fe20000010083 */
[----:B------:R-:W-:-:S04]  /*18a50*/  FMUL.FTZ R9, R88, R137 ;  /* 0x0000008958097220 */ /* 0x000fc80000410000 */
[----:B------:R-:W-:Y:S01]  /*18a60*/  FMUL.FTZ R9, R9, R142 ;  /* 0x0000008e09097220 */ /* 0x000fe20000410000 */
[----:B------:R-:W-:-:S04]  /*18a70*/  FSETP.GTU.FTZ.AND P1, PT, R84, R135, PT ;  /* 0x000000875400720b */ /* 0x000fc80003f3c000 */
[----:B------:R-:W-:Y:S02]  /*18a80*/  FSEL R95, R9, RZ, !P1 ;  /* 0x000000ff095f7208 */ /* 0x000fe40004800000 */
[----:B------:R-:W-:Y:S02]  /*18a90*/  MOV R9, R12 ;  /* 0x0000000c00097202 */ /* 0x000fe40000000f00 */
        /* <DEDUP_REMOVED lines=10> */
.L_x_5301:
        /* <DEDUP_REMOVED lines=13> */
.L_x_5303:
[----:B------:R-:W-:Y:S05]  /*18c10*/  BSYNC.RECONVERGENT B2 ;  /* 0x0000000000027941 */ /* 0x000fea0003800200 */
.L_x_5302:
        /* <DEDUP_REMOVED lines=61> */
.L_x_5300:
[----:B------:R-:W-:Y:S05]  /*18ff0*/  BSYNC.RECONVERGENT B1 ;  /* 0x0000000000017941 */ /* 0x000fea0003800200 */
.L_x_5299:
        /* <DEDUP_REMOVED lines=21> */
.L_x_5306:
        /* <DEDUP_REMOVED lines=13> */
.L_x_5308:
[----:B------:R-:W-:Y:S05]  /*19220*/  BSYNC.RECONVERGENT B2 ;  /* 0x0000000000027941 */ /* 0x000fea0003800200 */
.L_x_5307:
        /* <DEDUP_REMOVED lines=61> */
.L_x_5305:
[----:B------:R-:W-:Y:S05]  /*19600*/  BSYNC.RECONVERGENT B1 ;  /* 0x0000000000017941 */ /* 0x000fea0003800200 */
.L_x_5304:
[----:B------:R-:W-:Y:S01]  /*19610*/  I2FP.F32.U32 R84, R9 ;  /* 0x0000000900547245 */ /* 0x000fe20000201000 */
[----:B------:R-:W-:Y:S01]  /*19620*/  HADD2.F32 R88, -RZ, R86.H0_H0 ;  /* 0x20000056ff587230 */ /* 0x000fe20000004100 */
[----:B------:R-:W-:Y:S01]  /*19630*/  ISETP.NE.AND P4, PT, R85, 0x1, PT ;  /* 0x000000015500780c */ /* 0x000fe20003f85270 */
[----:B------:R-:W-:Y:S02]  /*19640*/  BSSY.RECONVERGENT B1, `(.L_x_5309) ;  /* 0x000005d000017945 */ /* 0x000fe40003800200 */
[----:B------:R-:W-:Y:S01]  /*19650*/  FFMA.FTZ R84, R84, R131, 1.1641532182693481445e-10 ;  /* 0x2f00000054547423 */ /* 0x000fe20000010083 */
[----:B------:R-:W-:Y:S01]  /*19660*/  FMUL.FTZ R9, R88, R137 ;  /* 0x0000008958097220 */ /* 0x000fe20000410000 */
[----:B------:R-:W-:-:S03]  /*19670*/  IMAD.MOV.U32 R88, RZ, RZ, 0x2 ;  /* 0x00000002ff587424 */ /* 0x000fc600078e00ff */
        /* <DEDUP_REMOVED lines=14> */
.L_x_5311:
        /* <DEDUP_REMOVED lines=13> */
.L_x_5313:
[----:B------:R-:W-:Y:S05]  /*19830*/  BSYNC.RECONVERGENT B2 ;  /* 0x0000000000027941 */ /* 0x000fea0003800200 */
.L_x_5312:
        /* <DEDUP_REMOVED lines=61> */
.L_x_5310:
[----:B------:R-:W-:Y:S05]  /*19c10*/  BSYNC.RECONVERGENT B1 ;  /* 0x0000000000017941 */ /* 0x000fea0003800200 */
.L_x_5309:
        /* <DEDUP_REMOVED lines=22> */
.L_x_5316:
        /* <DEDUP_REMOVED lines=13> */
.L_x_5318:
[----:B------:R-:W-:Y:S05]  /*19e50*/  BSYNC.RECONVERGENT B2 ;  /* 0x0000000000027941 */ /* 0x000fea0003800200 */
.L_x_5317:
        /* <DEDUP_REMOVED lines=61> */
.L_x_5315:
[----:B------:R-:W-:Y:S05]  /*1a230*/  BSYNC.RECONVERGENT B1 ;  /* 0x0000000000017941 */ /* 0x000fea0003800200 */
.L_x_5314:
        /* <DEDUP_REMOVED lines=8> */
[----:B------:R-:W-:-:S04]  /*1a2c0*/  FSETP.GTU.FTZ.AND P5, PT, R84, R135, PT ;  /* 0x000000875400720b */ /* 0x000fc80003fbc000 */
        /* <DEDUP_REMOVED lines=12> */
.L_x_5321:
        /* <DEDUP_REMOVED lines=15> */
.L_x_5323:
[----:B------:R-:W-:Y:S05]  /*1a480*/  BSYNC.RECONVERGENT B2 ;  /* 0x0000000000027941 */ /* 0x000fea0003800200 */
.L_x_5322:
        /* <DEDUP_REMOVED lines=61> */
.L_x_5320:
[----:B------:R-:W-:Y:S05]  /*1a860*/  BSYNC.RECONVERGENT B1 ;  /* 0x0000000000017941 */ /* 0x000fea0003800200 */
.L_x_5319:
        /* <DEDUP_REMOVED lines=12> */
.L_x_5283:
        /* <DEDUP_REMOVED lines=21> */
.L_x_5241:
[----:B------:R-:W-:Y:S05]  /*1aa80*/  BSYNC.RECONVERGENT B0 ;  /* 0x0000000000007941 */ /* 0x000fea0003800200 */
.L_x_5240:
        /* <DEDUP_REMOVED lines=30> */
.L_x_5329:
        /* <DEDUP_REMOVED lines=13> */
.L_x_5331:
[----:B------:R-:W-:Y:S05]  /*1ad40*/  BSYNC.RECONVERGENT B2 ;  /* 0x0000000000027941 */ /* 0x000fea0003800200 */
.L_x_5330:
        /* <DEDUP_REMOVED lines=61> */
.L_x_5328:
[----:B------:R-:W-:Y:S05]  /*1b120*/  BSYNC.RECONVERGENT B1 ;  /* 0x0000000000017941 */ /* 0x000fea0003800200 */
.L_x_5327:
[----:B------:R-:W0:Y:S01]  /*1b130*/  LDC R144, c[0x0][0x408] ;  /* 0x00010200ff907b82 */ /* 0x000e220000000800 */
[----:B------:R-:W-:Y:S01]  /*1b140*/  I2FP.F32.U32 R9, R18 ;  /* 0x0000001200097245 */ /* 0x000fe20000201000 */
[----:B------:R-:W-:Y:S01]  /*1b150*/  IMAD.MOV.U32 R132, RZ, RZ, 0x2f800000 ;  /* 0x2f800000ff847424 */ /* 0x000fe200078e00ff */
[----:B------:R-:W-:Y:S01]  /*1b160*/  LOP3.LUT R13, R13, 0xfffffffd, RZ, 0xc0, !PT ;  /* 0xfffffffd0d0d7812 */ /* 0x000fe200078ec0ff */
[----:B-----5:R-:W-:Y:S01]  /*1b170*/  HADD2.F32 R110, -RZ, R84.H0_H0 ;  /* 0x20000054ff6e7230 */ /* 0x020fe20000004100 */
[----:B------:R-:W-:Y:S01]  /*1b180*/  BSSY.RECONVERGENT B1, `(.L_x_5332) ;  /* 0x0000062000017945 */ /* 0x000fe20003800200 */
[----:B------:R-:W-:Y:S01]  /*1b190*/  FFMA.FTZ R18, R9, R132, 1.1641532182693481445e-10 ;  /* 0x2f00000009127423 */ /* 0x000fe20000010084 */
[----:B------:R-:W-:Y:S01]  /*1b1a0*/  MOV R97, 0x2 ;  /* 0x0000000200617802 */ /* 0x000fe20000000f00 */
[----:B------:R-:W1:Y:S01]  /*1b1b0*/  LDC R135, c[0x0][0x404] ;  /* 0x00010100ff877b82 */ /* 0x000e620000000800 */
[----:B------:R-:W-:-:S04]  /*1b1c0*/  FMUL.FTZ R9, R110, R137 ;  /* 0x000000896e097220 */ /* 0x000fc80000410000 */
[----:B0-----:R-:W-:Y:S01]  /*1b1d0*/  FMUL.FTZ R9, R9, R144 ;  /* 0x0000009009097220 */ /* 0x001fe20000410000 */
[----:B-1----:R-:W-:Y:S01]  /*1b1e0*/  FSETP.GTU.FTZ.AND P0, PT, R18, R135, PT ;  /* 0x000000871200720b */ /* 0x002fe20003f1c000 */
[----:B------:R-:W-:-:S03]  /*1b1f0*/  HADD2.F32 R18, -RZ, R88.H0_H0 ;  /* 0x20000058ff127230 */ /* 0x000fc60000004100 */
[----:B------:R-:W-:Y:S02]  /*1b200*/  FSEL R9, R9, RZ, !P0 ;  /* 0x000000ff09097208 */ /* 0x000fe40004000000 */
[----:B------:R-:W-:Y:S02]  /*1b210*/  PLOP3.LUT P1, PT, P0, PT, PT, 0x8, 0x80 ;  /* 0x000000000080781c */ /* 0x000fe4000072e170 */
[----:B------:R-:W-:Y:S01]  /*1b220*/  ISETP.NE.AND P0, PT, R96, 0x1, PT ;  /* 0x000000016000780c */ /* 0x000fe20003f05270 */
[----:B------:R-:W-:Y:S01]  /*1b230*/  FADD.FTZ R18, R9, R18 ;  /* 0x0000001209127221 */ /* 0x000fe20000010000 */
        /* <DEDUP_REMOVED lines=11> */
.L_x_5334:
        /* <DEDUP_REMOVED lines=13> */
.L_x_5336:
[----:B------:R-:W-:Y:S05]  /*1b3c0*/  BSYNC.RECONVERGENT B2 ;  /* 0x0000000000027941 */ /* 0x000fea0003800200 */
.L_x_5335:
        /* <DEDUP_REMOVED lines=61> */
.L_x_5333:
[----:B------:R-:W-:Y:S05]  /*1b7a0*/  BSYNC.RECONVERGENT B1 ;  /* 0x0000000000017941 */ /* 0x000fea0003800200 */
.L_x_5332:
        /* <DEDUP_REMOVED lines=23> */
.L_x_5339:
        /* <DEDUP_REMOVED lines=13> */
.L_x_5341:
[----:B------:R-:W-:Y:S05]  /*1b9f0*/  BSYNC.RECONVERGENT B2 ;  /* 0x0000000000027941 */ /* 0x000fea0003800200 */
.L_x_5340:
        /* <DEDUP_REMOVED lines=61> */
.L_x_5338:
[----:B------:R-:W-:Y:S05]  /*1bdd0*/  BSYNC.RECONVERGENT B1 ;  /* 0x0000000000017941 */ /* 0x000fea0003800200 */
.L_x_5337:
[----:B------:R-:W-:Y:S01]  /*1bde0*/  I2FP.F32.U32 R9, R9 ;  /* 0x0000000900097245 */ /* 0x000fe20000201000 */
[----:B------:R-:W-:Y:S01]  /*1bdf0*/  HADD2.F32 R88, -RZ, R85.H0_H0 ;  /* 0x20000055ff587230 */ /* 0x000fe20000004100 */
[----:B------:R-:W-:Y:S01]  /*1be00*/  ISETP.NE.AND P2, PT, R109, 0x1, PT ;  /* 0x000000016d00780c */ /* 0x000fe20003f45270 */
[----:B------:R-:W-:Y:S01]  /*1be10*/  BSSY.RECONVERGENT B1, `(.L_x_5342) ;  /* 0x000005f000017945 */ /* 0x000fe20003800200 */
[----:B------:R-:W-:Y:S02]  /*1be20*/  HFMA2 R110, -RZ, RZ, 0, 1.1920928955078125e-07 ;  /* 0x00000002ff6e7431 */ /* 0x000fe400000001ff */
        /* <DEDUP_REMOVED lines=18> */
.L_x_5344:
        /* <DEDUP_REMOVED lines=13> */
.L_x_5346:
[----:B------:R-:W-:Y:S05]  /*1c020*/  BSYNC.RECONVERGENT B2 ;  /* 0x0000000000027941 */ /* 0x000fea0003800200 */
.L_x_5345:
        /* <DEDUP_REMOVED lines=61> */
.L_x_5343:
[----:B------:R-:W-:Y:S05]  /*1c400*/  BSYNC.RECONVERGENT B1 ;  /* 0x0000000000017941 */ /* 0x000fea0003800200 */
.L_x_5342:
        /* <DEDUP_REMOVED lines=23> */
.L_x_5349:
        /* <DEDUP_REMOVED lines=13> */
.L_x_5351:
[----:B------:R-:W-:Y:S05]  /*1c650*/  BSYNC.RECONVERGENT B2 ;  /* 0x0000000000027941 */ /* 0x000fea0003800200 */
.L_x_5350:
        /* <DEDUP_REMOVED lines=61> */
.L_x_5348:
[----:B------:R-:W-:Y:S05]  /*1ca30*/  BSYNC.RECONVERGENT B1 ;  /* 0x0000000000017941 */ /* 0x000fea0003800200 */
.L_x_5347:
        /* <DEDUP_REMOVED lines=23> */
.L_x_5354:
        /* <DEDUP_REMOVED lines=13> */
.L_x_5356:
[----:B------:R-:W-:Y:S05]  /*1cc80*/  BSYNC.RECONVERGENT B2 ;  /* 0x0000000000027941 */ /* 0x000fea0003800200 */
.L_x_5355:
        /* <DEDUP_REMOVED lines=61> */
.L_x_5353:
[----:B------:R-:W-:Y:S05]  /*1d060*/  BSYNC.RECONVERGENT B1 ;  /* 0x0000000000017941 */ /* 0x000fea0003800200 */
.L_x_5352:
        /* <DEDUP_REMOVED lines=24> */
.L_x_5359:
        /* <DEDUP_REMOVED lines=13> */
.L_x_5361:
[----:B------:R-:W-:Y:S05]  /*1d2c0*/  BSYNC.RECONVERGENT B2 ;  /* 0x0000000000027941 */ /* 0x000fea0003800200 */
.L_x_5360:
        /* <DEDUP_REMOVED lines=61> */
.L_x_5358:
[----:B------:R-:W-:Y:S05]  /*1d6a0*/  BSYNC.RECONVERGENT B1 ;  /* 0x0000000000017941 */ /* 0x000fea0003800200 */
.L_x_5357:
        /* <DEDUP_REMOVED lines=24> */
.L_x_5364:
        /* <DEDUP_REMOVED lines=15> */
.L_x_5366:
[----:B------:R-:W-:Y:S05]  /*1d920*/  BSYNC.RECONVERGENT B2 ;  /* 0x0000000000027941 */ /* 0x000fea0003800200 */
.L_x_5365:
        /* <DEDUP_REMOVED lines=61> */
.L_x_5363:
[----:B------:R-:W-:Y:S05]  /*1dd00*/  BSYNC.RECONVERGENT B1 ;  /* 0x0000000000017941 */ /* 0x000fea0003800200 */
.L_x_5362:
        /* <DEDUP_REMOVED lines=15> */
.L_x_5326:
        /* <DEDUP_REMOVED lines=16> */
.L_x_5370:
        /* <DEDUP_REMOVED lines=13> */
.L_x_5372:
[----:B------:R-:W-:Y:S05]  /*1dfd0*/  BSYNC.RECONVERGENT B2 ;  /* 0x0000000000027941 */ /* 0x000fea0003800200 */
.L_x_5371:
        /* <DEDUP_REMOVED lines=57> */
[----:B------:R-:W-:Y:S02]  /*1e370*/  HFMA2 R89, -RZ, RZ, 0, 0 ;  /* 0x00000000ff597431 */ /* 0x000fe400000001ff */
[----:B------:R-:W-:Y:S01]  /*1e380*/  IMAD.MOV.U32 R12, RZ, RZ, R90 ;  /* 0x000000ffff0c7224 */ /* 0x000fe200078e005a */
[----:B------:R-:W-:Y:S02]  /*1e390*/  MOV R139, R88 ;  /* 0x00000058008b7202 */ /* 0x000fe40000000f00 */
[----:B------:R-:W-:-:S07]  /*1e3a0*/  LOP3.LUT R7, R7, R96, R91, 0x96, !PT ;  /* 0x0000006007077212 */ /* 0x000fce00078e965b */
.L_x_5369:
[----:B------:R-:W-:Y:S05]  /*1e3b0*/  BSYNC.RECONVERGENT B1 ;  /* 0x0000000000017941 */ /* 0x000fea0003800200 */
.L_x_5368:
        /* <DEDUP_REMOVED lines=11> */
[----:B-1----:R-:W-:-:S04]  /*1e470*/  FSETP.GTU.FTZ.AND P0, PT, R18, R135, PT ;  /* 0x000000871200720b */ /* 0x002fc80003f1c000 */
[----:B------:R-:W-:Y:S01]  /*1e480*/  FSEL R18, R9, RZ, !P0 ;  /* 0x000000ff09127208 */ /* 0x000fe20004000000 */
[----:B------:R-:W-:Y:S01]  /*1e490*/  IMAD.MOV.U32 R9, RZ, RZ, R12 ;  /* 0x000000ffff097224 */ /* 0x000fe200078e000c */
        /* <DEDUP_REMOVED lines=12> */
.L_x_5375:
        /* <DEDUP_REMOVED lines=13> */
.L_x_5377:
[----:B------:R-:W-:Y:S05]  /*1e630*/  BSYNC.RECONVERGENT B2 ;  /* 0x0000000000027941 */ /* 0x000fea0003800200 */
.L_x_5376:
        /* <DEDUP_REMOVED lines=61> */
.L_x_5374:
[----:B------:R-:W-:Y:S05]  /*1ea10*/  BSYNC.RECONVERGENT B1 ;  /* 0x0000000000017941 */ /* 0x000fea0003800200 */
.L_x_5373:
        /* <DEDUP_REMOVED lines=21> */
.L_x_5380:
        /* <DEDUP_REMOVED lines=13> */
.L_x_5382:
[----:B------:R-:W-:Y:S05]  /*1ec40*/  BSYNC.RECONVERGENT B2 ;  /* 0x0000000000027941 */ /* 0x000fea0003800200 */
.L_x_5381:
        /* <DEDUP_REMOVED lines=61> */
.L_x_5379:
[----:B------:R-:W-:Y:S05]  /*1f020*/  BSYNC.RECONVERGENT B1 ;  /* 0x0000000000017941 */ /* 0x000fea0003800200 */
.L_x_5378:
        /* <DEDUP_REMOVED lines=21> */
.L_x_5385:
        /* <DEDUP_REMOVED lines=13> */
.L_x_5387:
[----:B------:R-:W-:Y:S05]  /*1f250*/  BSYNC.RECONVERGENT B2 ;  /* 0x0000000000027941 */ /* 0x000fea0003800200 */
.L_x_5386:
        /* <DEDUP_REMOVED lines=61> */
.L_x_5384:
[----:B------:R-:W-:Y:S05]  /*1f630*/  BSYNC.RECONVERGENT B1 ;  /* 0x0000000000017941 */ /* 0x000fea0003800200 */
.L_x_5383:
        /* <DEDUP_REMOVED lines=21> */
.L_x_5390:
        /* <DEDUP_REMOVED lines=13> */
.L_x_5392:
[----:B------:R-:W-:Y:S05]  /*1f860*/  BSYNC.RECONVERGENT B2 ;  /* 0x0000000000027941 */ /* 0x000fea0003800200 */
.L_x_5391:
        /* <DEDUP_REMOVED lines=61> */
.L_x_5389:
[----:B------:R-:W-:Y:S05]  /*1fc40*/  BSYNC.RECONVERGENT B1 ;  /* 0x0000000000017941 */ /* 0x000fea0003800200 */
.L_x_5388:
[----:B------:R-:W-:Y:S01]  /*1fc50*/  I2FP.F32.U32 R9, R9 ;  /* 0x0000000900097245 */ /* 0x000fe20000201000 */
[----:B------:R-:W-:Y:S01]  /*1fc60*/  HADD2.F32 R88, -RZ, R86.H0_H0 ;  /* 0x20000056ff587230 */ /* 0x000fe20000004100 */
[----:B------:R-:W-:Y:S01]  /*1fc70*/  ISETP.NE.AND P4, PT, R85, 0x1, PT ;  /* 0x000000015500780c */ /* 0x000fe20003f85270 */
[----:B------:R-:W-:Y:S02]  /*1fc80*/  BSSY.RECONVERGENT B1, `(.L_x_5393) ;  /* 0x000005d000017945 */ /* 0x000fe40003800200 */
[----:B------:R-:W-:Y:S01]  /*1fc90*/  FFMA.FTZ R84, R9, R132, 1.1641532182693481445e-10 ;  /* 0x2f00000009547423 */ /* 0x000fe20000010084 */
[----:B------:R-:W-:Y:S01]  /*1fca0*/  FMUL.FTZ R9, R88, R137 ;  /* 0x0000008958097220 */ /* 0x000fe20000410000 */
[----:B------:R-:W-:-:S03]  /*1fcb0*/  HFMA2 R88, -RZ, RZ, 0, 1.1920928955078125e-07 ;  /* 0x00000002ff587431 */ /* 0x000fc600000001ff */
        /* <DEDUP_REMOVED lines=14> */
.L_x_5395:
        /* <DEDUP_REMOVED lines=13> */
.L_x_5397:
[----:B------:R-:W-:Y:S05]  /*1fe70*/  BSYNC.RECONVERGENT B2 ;  /* 0x0000000000027941 */ /* 0x000fea0003800200 */
.L_x_5396:
        /* <DEDUP_REMOVED lines=61> */
.L_x_5394:
[----:B------:R-:W-:Y:S05]  /*20250*/  BSYNC.RECONVERGENT B1 ;  /* 0x0000000000017941 */ /* 0x000fea0003800200 */
.L_x_5393:
        /* <DEDUP_REMOVED lines=12> */
[----:B------:R-:W-:Y:S01]  /*20320*/  IMAD.MOV.U32 R122, RZ, RZ, R86 ;  /* 0x000000ffff7a7224 */ /* 0x000fe200078e0056 */
[----:B------:R-:W-:Y:S11]  /*20330*/  @!P5 BRA `(.L_x_5399) ;  /* 0x00000004004cd947 */ /* 0x000ff60003800000 */
        /* <DEDUP_REMOVED lines=8> */
.L_x_5400:
        /* <DEDUP_REMOVED lines=13> */
.L_x_5402:
[----:B------:R-:W-:Y:S05]  /*20490*/  BSYNC.RECONVERGENT B2 ;  /* 0x0000000000027941 */ /* 0x000fea0003800200 */
.L_x_5401:
        /* <DEDUP_REMOVED lines=61> */
.L_x_5399:
[----:B------:R-:W-:Y:S05]  /*20870*/  BSYNC.RECONVERGENT B1 ;  /* 0x0000000000017941 */ /* 0x000fea0003800200 */
.L_x_5398:
[----:B------:R-:W-:Y:S01]  /*20880*/  I2FP.F32.U32 R9, R9 ;  /* 0x0000000900097245 */ /* 0x000fe20000201000 */
[----:B------:R-:W-:Y:S01]  /*20890*/  HADD2.F32 R88, -RZ, R87.H0_H0 ;  /* 0x20000057ff587230 */ /* 0x000fe20000004100 */
[----:B------:R-:W-:Y:S01]  /*208a0*/  ISETP.NE.AND P6, PT, R89, 0x1, PT ;  /* 0x000000015900780c */ /* 0x000fe20003fc5270 */
[----:B------:R-:W-:Y:S01]  /*208b0*/  BSSY.RECONVERGENT B1, `(.L_x_5403) ;  /* 0x000005f000017945 */ /* 0x000fe20003800200 */
[----:B------:R-:W-:Y:S01]  /*208c0*/  MOV R85, R12 ;  /* 0x0000000c00557202 */ /* 0x000fe20000000f00 */
[----:B------:R-:W-:Y:S01]  /*208d0*/  FFMA.FTZ R84, R9, R132, 1.1641532182693481445e-10 ;  /* 0x2f00000009547423 */ /* 0x000fe20000010084 */
[----:B------:R-:W-:-:S04]  /*208e0*/  FMUL.FTZ R9, R88, R137 ;  /* 0x0000008958097220 */ /* 0x000fc80000410000 */
[----:B------:R-:W-:Y:S01]  /*208f0*/  FMUL.FTZ R9, R9, R142 ;  /* 0x0000008e09097220 */ /* 0x000fe20000410000 */
[----:B------:R-:W-:-:S04]  /*20900*/  FSETP.GTU.FTZ.AND P5, PT, R84, R135, PT ;  /* 0x000000875400720b */ /* 0x000fc80003fbc000 */
        /* <DEDUP_REMOVED lines=12> */
.L_x_5405:
        /* <DEDUP_REMOVED lines=15> */
.L_x_5407:
[----:B------:R-:W-:Y:S05]  /*20ac0*/  BSYNC.RECONVERGENT B2 ;  /* 0x0000000000027941 */ /* 0x000fea0003800200 */
.L_x_5406:
        /* <DEDUP_REMOVED lines=61> */
.L_x_5404:
[----:B------:R-:W-:Y:S05]  /*20ea0*/  BSYNC.RECONVERGENT B1 ;  /* 0x0000000000017941 */ /* 0x000fea0003800200 */
.L_x_5403:
        /* <DEDUP_REMOVED lines=12> */
.L_x_5367:
        /* <DEDUP_REMOVED lines=21> */
.L_x_5325:
[----:B------:R-:W-:Y:S05]  /*210c0*/  BSYNC.RECONVERGENT B0 ;  /* 0x0000000000007941 */ /* 0x000fea0003800200 */
.L_x_5324:
        /* <DEDUP_REMOVED lines=30> */
.L_x_5413:
        /* <DEDUP_REMOVED lines=13> */
.L_x_5415:
[----:B------:R-:W-:Y:S05]  /*21380*/  BSYNC.RECONVERGENT B2 ;  /* 0x0000000000027941 */ /* 0x000fea0003800200 */
.L_x_5414:
        /* <DEDUP_REMOVED lines=61> */
.L_x_5412:
[----:B------:R-:W-:Y:S05]  /*21760*/  BSYNC.RECONVERGENT B1 ;  /* 0x0000000000017941 */ /* 0x000fea0003800200 */
.L_x_5411:
[----:B------:R-:W0:Y:S01]  /*21770*/  LDC R144, c[0x0][0x408] ;  /* 0x00010200ff907b82 */ /* 0x000e220000000800 */
[----:B------:R-:W-:Y:S01]  /*21780*/  HFMA2 R133, -RZ, RZ, 0.1171875, 0 ;  /* 0x2f800000ff857431 */ /* 0x000fe200000001ff */
[----:B------:R-:W-:Y:S01]  /*21790*/  I2FP.F32.U32 R112, R19 ;  /* 0x0000001300707245 */ /* 0x000fe20000201000 */
[----:B-----5:R-:W-:Y:S01]  /*217a0*/  HADD2.F32 R124, -RZ, R84.H0_H0 ;  /* 0x20000054ff7c7230 */ /* 0x020fe20000004100 */
[----:B------:R-:W-:Y:S01]  /*217b0*/  LOP3.LUT R13, R13, 0xfffffffd, RZ, 0xc0, !PT ;  /* 0xfffffffd0d0d7812 */ /* 0x000fe200078ec0ff */
[----:B------:R-:W-:Y:S01]  /*217c0*/  BSSY.RECONVERGENT B1, `(.L_x_5416) ;  /* 0x0000062000017945 */ /* 0x000fe20003800200 */
[----:B------:R-:W-:Y:S02]  /*217d0*/  IMAD.MOV.U32 R99, RZ, RZ, 0x2 ;  /* 0x00000002ff637424 */ /* 0x000fe400078e00ff */
[----:B------:R-:W1:Y:S01]  /*217e0*/  LDC R135, c[0x0][0x404] ;  /* 0x00010100ff877b82 */ /* 0x000e620000000800 */
[----:B------:R-:W-:Y:S01]  /*217f0*/  FMUL.FTZ R9, R124, R137 ;  /* 0x000000897c097220 */ /* 0x000fe20000410000 */
[----:B------:R-:W-:-:S02]  /*21800*/  HADD2.F32 R124, -RZ, R88.H0_H0 ;  /* 0x20000058ff7c7230 */ /* 0x000fc40000004100 */
[----:B------:R-:W-:Y:S01]  /*21810*/  FFMA.FTZ R112, R112, R133, 1.1641532182693481445e-10 ;  /* 0x2f00000070707423 */ /* 0x000fe20000010085 */
[----:B0-----:R-:W-:-:S04]  /*21820*/  FMUL.FTZ R9, R9, R144 ;  /* 0x0000009009097220 */ /* 0x001fc80000410000 */
[----:B-1----:R-:W-:-:S04]  /*21830*/  FSETP.GTU.FTZ.AND P0, PT, R112, R135, PT ;  /* 0x000000877000720b */ /* 0x002fc80003f1c000 */
[----:B------:R-:W-:Y:S02]  /*21840*/  FSEL R9, R9, RZ, !P0 ;  /* 0x000000ff09097208 */ /* 0x000fe40004000000 */
[----:B------:R-:W-:Y:S02]  /*21850*/  PLOP3.LUT P1, PT, P0, PT, PT, 0x8, 0x80 ;  /* 0x000000000080781c */ /* 0x000fe4000072e170 */
[----:B------:R-:W-:Y:S01]  /*21860*/  ISETP.NE.AND P0, PT, R98, 0x1, PT ;  /* 0x000000016200780c */ /* 0x000fe20003f05270 */
[----:B------:R-:W-:Y:S01]  /*21870*/  FADD.FTZ R19, R9, R124 ;  /* 0x0000007c09137221 */ /* 0x000fe20000010000 */
[----:B------:R-:W-:-:S09]  /*21880*/  MOV R9, R12 ;  /* 0x0000000c00097202 */ /* 0x000fd20000000f00 */
        /* <DEDUP_REMOVED lines=10> */
.L_x_5418:
        /* <DEDUP_REMOVED lines=13> */
.L_x_5420:
[----:B------:R-:W-:Y:S05]  /*21a00*/  BSYNC.RECONVERGENT B2 ;  /* 0x0000000000027941 */ /* 0x000fea0003800200 */
.L_x_5419:
        /* <DEDUP_REMOVED lines=61> */
.L_x_5417:
[----:B------:R-:W-:Y:S05]  /*21de0*/  BSYNC.RECONVERGENT B1 ;  /* 0x0000000000017941 */ /* 0x000fea0003800200 */
.L_x_5416:
        /* <DEDUP_REMOVED lines=23> */
.L_x_5423:
        /* <DEDUP_REMOVED lines=13> */
.L_x_5425:
[----:B------:R-:W-:Y:S05]  /*22030*/  BSYNC.RECONVERGENT B2 ;  /* 0x0000000000027941 */ /* 0x000fea0003800200 */
.L_x_5424:
        /* <DEDUP_REMOVED lines=61> */
.L_x_5422:
[----:B------:R-:W-:Y:S05]  /*22410*/  BSYNC.RECONVERGENT B1 ;  /* 0x0000000000017941 */ /* 0x000fea0003800200 */
.L_x_5421:
        /* <DEDUP_REMOVED lines=23> */
.L_x_5428:
        /* <DEDUP_REMOVED lines=13> */
.L_x_5430:
[----:B------:R-:W-:Y:S05]  /*22660*/  BSYNC.RECONVERGENT B2 ;  /* 0x0000000000027941 */ /* 0x000fea0003800200 */
.L_x_5429:
        /* <DEDUP_REMOVED lines=61> */
.L_x_5427:
[----:B------:R-:W-:Y:S05]  /*22a40*/  BSYNC.RECONVERGENT B1 ;  /* 0x0000000000017941 */ /* 0x000fea0003800200 */
.L_x_5426:
        /* <DEDUP_REMOVED lines=23> */
.L_x_5433:
        /* <DEDUP_REMOVED lines=13> */
.L_x_5435:
[----:B------:R-:W-:Y:S05]  /*22c90*/  BSYNC.RECONVERGENT B2 ;  /* 0x0000000000027941 */ /* 0x000fea0003800200 */
.L_x_5434:
        /* <DEDUP_REMOVED lines=61> */
.L_x_5432:
[----:B------:R-:W-:Y:S05]  /*23070*/  BSYNC.RECONVERGENT B1 ;  /* 0x0000000000017941 */ /* 0x000fea0003800200 */
.L_x_5431:
        /* <DEDUP_REMOVED lines=23> */
.L_x_5438:
        /* <DEDUP_REMOVED lines=13> */
.L_x_5440:
[----:B------:R-:W-:Y:S05]  /*232c0*/  BSYNC.RECONVERGENT B2 ;  /* 0x0000000000027941 */ /* 0x000fea0003800200 */
.L_x_5439:
        /* <DEDUP_REMOVED lines=61> */
.L_x_5437:
[----:B------:R-:W-:Y:S05]  /*236a0*/  BSYNC.RECONVERGENT B1 ;  /* 0x0000000000017941 */ /* 0x000fea0003800200 */
.L_x_5436:
        /* <DEDUP_REMOVED lines=24> */
.L_x_5443:
        /* <DEDUP_REMOVED lines=13> */
.L_x_5445:
[----:B------:R-:W-:Y:S05]  /*23900*/  BSYNC.RECONVERGENT B2 ;  /* 0x0000000000027941 */ /* 0x000fea0003800200 */
.L_x_5444:
        /* <DEDUP_REMOVED lines=61> */
.L_x_5442:
[----:B------:R-:W-:Y:S05]  /*23ce0*/  BSYNC.RECONVERGENT B1 ;  /* 0x0000000000017941 */ /* 0x000fea0003800200 */
.L_x_5441:
        /* <DEDUP_REMOVED lines=24> */
.L_x_5448:
        /* <DEDUP_REMOVED lines=15> */
.L_x_5450:
[----:B------:R-:W-:Y:S05]  /*23f60*/  BSYNC.RECONVERGENT B2 ;  /* 0x0000000000027941 */ /* 0x000fea0003800200 */
.L_x_5449:
        /* <DEDUP_REMOVED lines=61> */
.L_x_5447:
[----:B------:R-:W-:Y:S05]  /*24340*/  BSYNC.RECONVERGENT B1 ;  /* 0x0000000000017941 */ /* 0x000fea0003800200 */
.L_x_5446:
        /* <DEDUP_REMOVED lines=15> */
.L_x_5410:
        /* <DEDUP_REMOVED lines=16> */
.L_x_5454:
        /* <DEDUP_REMOVED lines=13> */
.L_x_5456:
[----:B------:R-:W-:Y:S05]  /*24610*/  BSYNC.RECONVERGENT B2 ;  /* 0x0000000000027941 */ /* 0x000fea0003800200 */
.L_x_5455:
        /* <DEDUP_REMOVED lines=61> */
.L_x_5453:
[----:B------:R-:W-:Y:S05]  /*249f0*/  BSYNC.RECONVERGENT B1 ;  /* 0x0000000000017941 */ /* 0x000fea0003800200 */
.L_x_5452:
[----:B------:R-:W0:Y:S01]  /*24a00*/  LDC R142, c[0x0][0x408] ;  /* 0x00010200ff8e7b82 */ /* 0x000e220000000800 */
[----:B------:R-:W-:Y:S01]  /*24a10*/  HFMA2 R133, -RZ, RZ, 0.1171875, 0 ;  /* 0x2f800000ff857431 */ /* 0x000fe200000001ff */
[----:B------:R-:W-:Y:S01]  /*24a20*/  I2FP.F32.U32 R88, R19 ;  /* 0x0000001300587245 */ /* 0x000fe20000201000 */
[----:B-----5:R-:W-:Y:S01]  /*24a30*/  HADD2.F32 R90, -RZ, R84.H0_H0 ;  /* 0x20000054ff5a7230 */ /* 0x020fe20000004100 */
[----:B------:R-:W-:Y:S01]  /*24a40*/  LOP3.LUT R13, R13, 0xfffffffd, RZ, 0xc0, !PT ;  /* 0xfffffffd0d0d7812 */ /* 0x000fe200078ec0ff */
[----:B------:R-:W-:Y:S03]  /*24a50*/  BSSY.RECONVERGENT B1, `(.L_x_5457) ;  /* 0x0000060000017945 */ /* 0x000fe60003800200 */
        /* <DEDUP_REMOVED lines=8> */
[----:B------:R-:W-:Y:S02]  /*24ae0*/  ISETP.NE.AND P0, PT, R89, 0x1, PT ;  /* 0x000000015900780c */ /* 0x000fe40003f05270 */
        /* <DEDUP_REMOVED lines=11> */
.L_x_5459:
        /* <DEDUP_REMOVED lines=13> */
.L_x_5461:
[----:B------:R-:W-:Y:S05]  /*24c70*/  BSYNC.RECONVERGENT B2 ;  /* 0x0000000000027941 */ /* 0x000fea0003800200 */
.L_x_5460:
        /* <DEDUP_REMOVED lines=61> */
.L_x_5458:
[----:B------:R-:W-:Y:S05]  /*25050*/  BSYNC.RECONVERGENT B1 ;  /* 0x0000000000017941 */ /* 0x000fea0003800200 */
.L_x_5457:
        /* <DEDUP_REMOVED lines=21> */
.L_x_5464:
        /* <DEDUP_REMOVED lines=13> */
.L_x_5466:
[----:B------:R-:W-:Y:S05]  /*25280*/  BSYNC.RECONVERGENT B2 ;  /* 0x0000000000027941 */ /* 0x000fea0003800200 */
.L_x_5465:
        /* <DEDUP_REMOVED lines=61> */
.L_x_5463:
[----:B------:R-:W-:Y:S05]  /*25660*/  BSYNC.RECONVERGENT B1 ;  /* 0x0000000000017941 */ /* 0x000fea0003800200 */
.L_x_5462:
        /* <DEDUP_REMOVED lines=21> */
.L_x_5469:
        /* <DEDUP_REMOVED lines=13> */
.L_x_5471:
[----:B------:R-:W-:Y:S05]  /*25890*/  BSYNC.RECONVERGENT B2 ;  /* 0x0000000000027941 */ /* 0x000fea0003800200 */
.L_x_5470:
        /* <DEDUP_REMOVED lines=61> */
.L_x_5468:
[----:B------:R-:W-:Y:S05]  /*25c70*/  BSYNC.RECONVERGENT B1 ;  /* 0x0000000000017941 */ /* 0x000fea0003800200 */
.L_x_5467:
        /* <DEDUP_REMOVED lines=21> */
.L_x_5474:
        /* <DEDUP_REMOVED lines=13> */
.L_x_5476:
[----:B------:R-:W-:Y:S05]  /*25ea0*/  BSYNC.RECONVERGENT B2 ;  /* 0x0000000000027941 */ /* 0x000fea0003800200 */
.L_x_5475:
        /* <DEDUP_REMOVED lines=61> */
.L_x_5473:
[----:B------:R-:W-:Y:S05]  /*26280*/  BSYNC.RECONVERGENT B1 ;  /* 0x0000000000017941 */ /* 0x000fea0003800200 */
.L_x_5472:
        /* <DEDUP_REMOVED lines=21> */
.L_x_5479:
        /* <DEDUP_REMOVED lines=13> */
.L_x_5481:
[----:B------:R-:W-:Y:S05]  /*264b0*/  BSYNC.RECONVERGENT B2 ;  /* 0x0000000000027941 */ /* 0x000fea0003800200 */
.L_x_5480:
        /* <DEDUP_REMOVED lines=61> */
.L_x_5478:
[----:B------:R-:W-:Y:S05]  /*26890*/  BSYNC.RECONVERGENT B1 ;  /* 0x0000000000017941 */ /* 0x000fea0003800200 */
.L_x_5477:
        /* <DEDUP_REMOVED lines=22> */
.L_x_5484:
        /* <DEDUP_REMOVED lines=13> */
.L_x_5486:
[----:B------:R-:W-:Y:S05]  /*26ad0*/  BSYNC.RECONVERGENT B2 ;  /* 0x0000000000027941 */ /* 0x000fea0003800200 */
.L_x_5485:
        /* <DEDUP_REMOVED lines=61> */
.L_x_5483:
[----:B------:R-:W-:Y:S05]  /*26eb0*/  BSYNC.RECONVERGENT B1 ;  /* 0x0000000000017941 */ /* 0x000fea0003800200 */
.L_x_5482:
        /* <DEDUP_REMOVED lines=21> */
.L_x_5489:
        /* <DEDUP_REMOVED lines=15> */
.L_x_5491:
[----:B------:R-:W-:Y:S05]  /*27100*/  BSYNC.RECONVERGENT B2 ;  /* 0x0000000000027941 */ /* 0x000fea0003800200 */
.L_x_5490:
        /* <DEDUP_REMOVED lines=61> */
.L_x_5488:
[----:B------:R-:W-:Y:S05]  /*274e0*/  BSYNC.RECONVERGENT B1 ;  /* 0x0000000000017941 */ /* 0x000fea0003800200 */
.L_x_5487:
        /* <DEDUP_REMOVED lines=12> */
.L_x_5451:
[----:B------:R-:W0:Y:S01]  /*275b0*/  LDC.64 R90, c[0x0][0x3a8] ;  /* 0x0000ea00ff5a7b82 */ /* 0x000e220000000a00 */
[----:B------:R-:W-:Y:S02]  /*275c0*/  SEL R148, RZ, 0x1000000, !P6 ;  /* 0x01000000ff947807 */ /* 0x000fe40007000000 */
[----:B------:R-:W-:Y:S02]  /*275d0*/  LOP3.LUT P6, RZ, R13, 0x2, RZ, 0xc0, !PT ;  /* 0x000000020dff7812 */ /* 0x000fe400078cc0ff */
[----:B------:R-:W-:Y:S02]  /*275e0*/  SEL R147, RZ, 0x10000, !P5 ;  /* 0x00010000ff937807 */ /* 0x000fe40006800000 */
[----:B------:R-:W-:Y:S01]  /*275f0*/  SEL R146, RZ, 0x100, !P4 ;  /* 0x00000100ff927807 */ /* 0x000fe20006000000 */
[----:B------:R-:W1:Y:S01]  /*27600*/  LDC.64 R88, c[0x0][0x3b0] ;  /* 0x0000ec00ff587b82 */ /* 0x000e620000000a00 */
[----:B------:R-:W-:Y:S02]  /*27610*/  SEL R143, RZ, 0x1000000, !P2 ;  /* 0x01000000ff8f7807 */ /* 0x000fe40005000000 */
[----:B------:R-:W-:-:S02]  /*27620*/  SEL R144, RZ, 0x10000, !P1 ;  /* 0x00010000ff907807 */ /* 0x000fc40004800000 */
[----:B------:R-:W-:Y:S02]  /*27630*/  SEL R135, RZ, 0x100, !P0 ;  /* 0x00000100ff877807 */ /* 0x000fe40004000000 */
[----:B------:R-:W-:Y:S02]  /*27640*/  SEL R145, RZ, 0x1, !P3 ;  /* 0x00000001ff917807 */ /* 0x000fe40005800000 */
[----:B------:R-:W-:Y:S02]  /*27650*/  SEL R142, RZ, 0x1, !P6 ;  /* 0x00000001ff8e7807 */ /* 0x000fe40007000000 */
[----:B------:R-:W-:Y:S02]  /*27660*/  LOP3.LUT R146, R146, R148, R147, 0xfe, !PT ;  /* 0x0000009492927212 */ /* 0x000fe400078efe93 */
[----:B------:R-:W-:Y:S02]  /*27670*/  LOP3.LUT R135, R135, R143, R144, 0xfe, !PT ;  /* 0x0000008f87877212 */ /* 0x000fe400078efe90 */
        /* <DEDUP_REMOVED lines=8> */
.L_x_5409:
[----:B------:R-:W-:Y:S05]  /*27700*/  BSYNC.RECONVERGENT B0 ;  /* 0x0000000000007941 */ /* 0x000fea0003800200 */
.L_x_5408:
[----:B------:R-:W-:Y:S01]  /*27710*/  ISETP.GE.U32.AND P0, PT, R2, 0x380, PT ;  /* 0x000003800200780c */ /* 0x000fe20003f06070 */
[----:B------:R-:W-:-:S12]  /*27720*/  BSSY.RECONVERGENT B0, `(.L_x_5492) ;  /* 0x0000664000007945 */ /* 0x000fd80003800200 */
[----:B------:R-:W-:Y:S05]  /*27730*/  @!P0 BRA `(.L_x_5493) ;  /* 0x0000006400888947 */ /* 0x000fea0003800000 */
        /* <DEDUP_REMOVED lines=25> */
.L_x_5497:
        /* <DEDUP_REMOVED lines=13> */
.L_x_5499:
[----:B------:R-:W-:Y:S05]  /*279a0*/  BSYNC.RECONVERGENT B2 ;  /* 0x0000000000027941 */ /* 0x000fea0003800200 */
.L_x_5498:
        /* <DEDUP_REMOVED lines=61> */
.L_x_5496:
[----:B------:R-:W-:Y:S05]  /*27d80*/  BSYNC.RECONVERGENT B1 ;  /* 0x0000000000017941 */ /* 0x000fea0003800200 */
.L_x_5495:
        /* <DEDUP_REMOVED lines=9> */
[----:B------:R-:W-:Y:S01]  /*27e20*/  FMUL.FTZ R9, R114, R137 ;  /* 0x0000008972097220 */ /* 0x000fe20000410000 */
[----:B------:R-:W-:-:S03]  /*27e30*/  HADD2.F32 R114, -RZ, R88.H0_H0 ;  /* 0x20000058ff727230 */ /* 0x000fc60000004100 */
[----:B0-----:R-:W-:Y:S01]  /*27e40*/  FMUL.FTZ R9, R9, R144 ;  /* 0x0000009009097220 */ /* 0x001fe20000410000 */
[----:B-1----:R-:W-:-:S04]  /*27e50*/  FSETP.GTU.FTZ.AND P1, PT, R20, R143, PT ;  /* 0x0000008f1400720b */ /* 0x002fc80003f3c000 */
        /* <DEDUP_REMOVED lines=15> */
.L_x_5502:
        /* <DEDUP_REMOVED lines=13> */
.L_x_5504:
[----:B------:R-:W-:Y:S05]  /*28020*/  BSYNC.RECONVERGENT B2 ;  /* 0x0000000000027941 */ /* 0x000fea0003800200 */
.L_x_5503:
        /* <DEDUP_REMOVED lines=61> */
.L_x_5501:
[----:B------:R-:W-:Y:S05]  /*28400*/  BSYNC.RECONVERGENT B1 ;  /* 0x0000000000017941 */ /* 0x000fea0003800200 */
.L_x_5500:
[----:B------:R-:W-:Y:S01]  /*28410*/  I2FP.F32.U32 R9, R9 ;  /* 0x0000000900097245 */ /* 0x000fe20000201000 */
[----:B------:R-:W-:Y:S01]  /*28420*/  HADD2.F32 R100, -RZ, R84.H1_H1 ;  /* 0x30000054ff647230 */ /* 0x000fe20000004100 */
[----:B------:R-:W-:Y:S01]  /*28430*/  LOP3.LUT R13, R13, 0xfffffffd, RZ, 0xc0, !PT ;  /* 0xfffffffd0d0d7812 */ /* 0x000fe200078ec0ff */
        /* <DEDUP_REMOVED lines=22> */
.L_x_5507:
        /* <DEDUP_REMOVED lines=13> */
.L_x_5509:
[----:B------:R-:W-:Y:S05]  /*28670*/  BSYNC.RECONVERGENT B2 ;  /* 0x0000000000027941 */ /* 0x000fea0003800200 */
.L_x_5508:
        /* <DEDUP_REMOVED lines=61> */
.L_x_5506:
[----:B------:R-:W-:Y:S05]  /*28a50*/  BSYNC.RECONVERGENT B1 ;  /* 0x0000000000017941 */ /* 0x000fea0003800200 */
.L_x_5505:
        /* <DEDUP_REMOVED lines=23> */
.L_x_5512:
        /* <DEDUP_REMOVED lines=13> */
.L_x_5514:
[----:B------:R-:W-:Y:S05]  /*28ca0*/  BSYNC.RECONVERGENT B2 ;  /* 0x0000000000027941 */ /* 0x000fea0003800200 */
.L_x_5513:
        /* <DEDUP_REMOVED lines=61> */
.L_x_5511:
[----:B------:R-:W-:Y:S05]  /*29080*/  BSYNC.RECONVERGENT B1 ;  /* 0x0000000000017941 */ /* 0x000fea0003800200 */
.L_x_5510:
        /* <DEDUP_REMOVED lines=23> */
.L_x_5517:
        /* <DEDUP_REMOVED lines=13> */
.L_x_5519:
[----:B------:R-:W-:Y:S05]  /*292d0*/  BSYNC.RECONVERGENT B2 ;  /* 0x0000000000027941 */ /* 0x000fea0003800200 */
.L_x_5518:
        /* <DEDUP_REMOVED lines=61> */
.L_x_5516:
[----:B------:R-:W-:Y:S05]  /*296b0*/  BSYNC.RECONVERGENT B1 ;  /* 0x0000000000017941 */ /* 0x000fea0003800200 */
.L_x_5515:
        /* <DEDUP_REMOVED lines=23> */
.L_x_5522:
        /* <DEDUP_REMOVED lines=13> */
.L_x_5524:
[----:B------:R-:W-:Y:S05]  /*29900*/  BSYNC.RECONVERGENT B2 ;  /* 0x0000000000027941 */ /* 0x000fea0003800200 */
.L_x_5523:
        /* <DEDUP_REMOVED lines=61> */
.L_x_5521:
[----:B------:R-:W-:Y:S05]  /*29ce0*/  BSYNC.RECONVERGENT B1 ;  /* 0x0000000000017941 */ /* 0x000fea0003800200 */
.L_x_5520:
        /* <DEDUP_REMOVED lines=24> */
.L_x_5527:
        /* <DEDUP_REMOVED lines=13> */
.L_x_5529:
[----:B------:R-:W-:Y:S05]  /*29f40*/  BSYNC.RECONVERGENT B2 ;  /* 0x0000000000027941 */ /* 0x000fea0003800200 */
.L_x_5528:
        /* <DEDUP_REMOVED lines=61> */
.L_x_5526:
[----:B------:R-:W-:Y:S05]  /*2a320*/  BSYNC.RECONVERGENT B1 ;  /* 0x0000000000017941 */ /* 0x000fea0003800200 */
.L_x_5525:
        /* <DEDUP_REMOVED lines=24> */
.L_x_5532:
        /* <DEDUP_REMOVED lines=15> */
.L_x_5534:
[----:B------:R-:W-:Y:S05]  /*2a5a0*/  BSYNC.RECONVERGENT B2 ;  /* 0x0000000000027941 */ /* 0x000fea0003800200 */
.L_x_5533:
        /* <DEDUP_REMOVED lines=61> */
.L_x_5531:
[----:B------:R-:W-:Y:S05]  /*2a980*/  BSYNC.RECONVERGENT B1 ;  /* 0x0000000000017941 */ /* 0x000fea0003800200 */
.L_x_5530:
[----:B------:R-:W-:Y:S01]  /*2a990*/  I2FP.F32.U32 R85, R85 ;  /* 0x0000005500557245 */ /* 0x000fe20000201000 */
[----:B------:R-:W-:Y:S01]  /*2a9a0*/  HADD2.F32 R84, -RZ, R87.H1_H1 ;  /* 0x30000057ff547230 */ /* 0x000fe20000004100 */
[----:B------:R-:W-:Y:S01]  /*2a9b0*/  F2FP.F16.F32.PACK_AB R86, R86, R114 ;  /* 0x000000725656723e */ /* 0x000fe200000000ff */
[----:B------:R-:W-:Y:S02]  /*2a9c0*/  HADD2.F32 R134, -RZ, R91.H1_H1 ;  /* 0x3000005bff867230 */ /* 0x000fe40000004100 */
[----:B------:R-:W-:Y:S01]  /*2a9d0*/  FFMA.FTZ R142, R85, R142, 1.1641532182693481445e-10 ;  /* 0x2f000000558e7423 */ /* 0x000fe2000001008e */
[----:B------:R-:W-:Y:S01]  /*2a9e0*/  FMUL.FTZ R137, R84, R137 ;  /* 0x0000008954897220 */ /* 0x000fe20000410000 */
[----:B------:R-:W-:Y:S02]  /*2a9f0*/  F2FP.F16.F32.PACK_AB R85, R113, R101 ;  /* 0x000000657155723e */ /* 0x000fe400000000ff */
[----:B------:R-:W-:Y:S01]  /*2aa00*/  F2FP.F16.F32.PACK_AB R84, R100, R20 ;  /* 0x000000146454723e */ /* 0x000fe200000000ff */
[----:B------:R-:W-:Y:S01]  /*2aa10*/  FMUL.FTZ R137, R137, R144 ;  /* 0x0000009089897220 */ /* 0x000fe20000410000 */
[----:B------:R-:W-:-:S04]  /*2aa20*/  FSETP.GTU.FTZ.AND P6, PT, R142, R143, PT ;  /* 0x0000008f8e00720b */ /* 0x000fc80003fdc000 */
[----:B------:R-:W-:Y:S02]  /*2aa30*/  FSEL R137, R137, RZ, !P6 ;  /* 0x000000ff89897208 */ /* 0x000fe40007000000 */
[----:B------:R-:W-:-:S03]  /*2aa40*/  PLOP3.LUT P6, PT, P6, PT, PT, 0x8, 0x80 ;  /* 0x000000000080781c */ /* 0x000fc600037ce170 */
[----:B------:R-:W-:-:S05]  /*2aa50*/  FADD.FTZ R134, R137, R134 ;  /* 0x0000008689867221 */ /* 0x000fca0000010000 */
[----:B------:R-:W-:Y:S01]  /*2aa60*/  F2FP.F16.F32.PACK_AB R87, R134, R90 ;  /* 0x0000005a8657723e */ /* 0x000fe200000000ff */
[----:B------:R-:W-:Y:S06]  /*2aa70*/  BRA `(.L_x_5535) ;  /* 0x0000003000647947 */ /* 0x000fec0003800000 */
.L_x_5494:
        /* <DEDUP_REMOVED lines=16> */
.L_x_5538:
        /* <DEDUP_REMOVED lines=13> */
.L_x_5540:
[----:B------:R-:W-:Y:S05]  /*2ac50*/  BSYNC.RECONVERGENT B2 ;  /* 0x0000000000027941 */ /* 0x000fea0003800200 */
.L_x_5539:
        /* <DEDUP_REMOVED lines=61> */
.L_x_5537:
[----:B------:R-:W-:Y:S05]  /*2b030*/  BSYNC.RECONVERGENT B1 ;  /* 0x0000000000017941 */ /* 0x000fea0003800200 */
.L_x_5536:
        /* <DEDUP_REMOVED lines=26> */
.L_x_5543:
        /* <DEDUP_REMOVED lines=13> */
.L_x_5545:
[----:B------:R-:W-:Y:S05]  /*2b2b0*/  BSYNC.RECONVERGENT B2 ;  /* 0x0000000000027941 */ /* 0x000fea0003800200 */
.L_x_5544:
        /* <DEDUP_REMOVED lines=61> */
.L_x_5542:
[----:B------:R-:W-:Y:S05]  /*2b690*/  BSYNC.RECONVERGENT B1 ;  /* 0x0000000000017941 */ /* 0x000fea0003800200 */
.L_x_5541:
[----:B------:R-:W-:Y:S01]  /*2b6a0*/  I2FP.F32.U32 R9, R9 ;  /* 0x0000000900097245 */ /* 0x000fe20000201000 */
[----:B------:R-:W-:Y:S01]  /*2b6b0*/  HADD2.F32 R88, -RZ, R84.H1_H1 ;  /* 0x30000054ff587230 */ /* 0x000fe20000004100 */
[----:B------:R-:W-:Y:S01]  /*2b6c0*/  LOP3.LUT R13, R13, 0xfffffffd, RZ, 0xc0, !PT ;  /* 0xfffffffd0d0d7812 */ /* 0x000fe200078ec0ff */
[----:B------:R-:W-:Y:S01]  /*2b6d0*/  BSSY.RECONVERGENT B1, `(.L_x_5546) ;  /* 0x000005f000017945 */ /* 0x000fe20003800200 */
[----:B------:R-:W-:Y:S02]  /*2b6e0*/  IMAD.MOV.U32 R89, RZ, RZ, 0x2 ;  /* 0x00000002ff597424 */ /* 0x000fe400078e00ff */
[----:B------:R-:W-:Y:S01]  /*2b6f0*/  FFMA.FTZ R84, R9, R134, 1.1641532182693481445e-10 ;  /* 0x2f00000009547423 */ /* 0x000fe20000010086 */
[----:B------:R-:W-:-:S04]  /*2b700*/  FMUL.FTZ R9, R88, R137 ;  /* 0x0000008958097220 */ /* 0x000fc80000410000 */
[----:B------:R-:W-:Y:S01]  /*2b710*/  FMUL.FTZ R9, R9, R142 ;  /* 0x0000008e09097220 */ /* 0x000fe20000410000 */
[----:B------:R-:W-:-:S04]  /*2b720*/  FSETP.GTU.FTZ.AND P1, PT, R84, R135, PT ;  /* 0x000000875400720b */ /* 0x000fc80003f3c000 */
        /* <DEDUP_REMOVED lines=14> */
.L_x_5548:
        /* <DEDUP_REMOVED lines=13> */
.L_x_5550:
[----:B------:R-:W-:Y:S05]  /*2b8e0*/  BSYNC.RECONVERGENT B2 ;  /* 0x0000000000027941 */ /* 0x000fea0003800200 */
.L_x_5549:
        /* <DEDUP_REMOVED lines=61> */
.L_x_5547:
[----:B------:R-:W-:Y:S05]  /*2bcc0*/  BSYNC.RECONVERGENT B1 ;  /* 0x0000000000017941 */ /* 0x000fea0003800200 */
.L_x_5546:
        /* <DEDUP_REMOVED lines=21> */
.L_x_5553:
        /* <DEDUP_REMOVED lines=13> */
.L_x_5555:
[----:B------:R-:W-:Y:S05]  /*2bef0*/  BSYNC.RECONVERGENT B2 ;  /* 0x0000000000027941 */ /* 0x000fea0003800200 */
.L_x_5554:
        /* <DEDUP_REMOVED lines=61> */
.L_x_5552:
[----:B------:R-:W-:Y:S05]  /*2c2d0*/  BSYNC.RECONVERGENT B1 ;  /* 0x0000000000017941 */ /* 0x000fea0003800200 */
.L_x_5551:
        /* <DEDUP_REMOVED lines=21> */
.L_x_5558:
        /* <DEDUP_REMOVED lines=13> */
.L_x_5560:
[----:B------:R-:W-:Y:S05]  /*2c500*/  BSYNC.RECONVERGENT B2 ;  /* 0x0000000000027941 */ /* 0x000fea0003800200 */
.L_x_5559:
        /* <DEDUP_REMOVED lines=61> */
.L_x_5557:
[----:B------:R-:W-:Y:S05]  /*2c8e0*/  BSYNC.RECONVERGENT B1 ;  /* 0x0000000000017941 */ /* 0x000fea0003800200 */
.L_x_5556:
        /* <DEDUP_REMOVED lines=21> */
.L_x_5563:
        /* <DEDUP_REMOVED lines=13> */
.L_x_5565:
[----:B------:R-:W-:Y:S05]  /*2cb10*/  BSYNC.RECONVERGENT B2 ;  /* 0x0000000000027941 */ /* 0x000fea0003800200 */
.L_x_5564:
        /* <DEDUP_REMOVED lines=61> */
.L_x_5562:
[----:B------:R-:W-:Y:S05]  /*2cef0*/  BSYNC.RECONVERGENT B1 ;  /* 0x0000000000017941 */ /* 0x000fea0003800200 */
.L_x_5561:
        /* <DEDUP_REMOVED lines=22> */
.L_x_5568:
        /* <DEDUP_REMOVED lines=13> */
.L_x_5570:
[----:B------:R-:W-:Y:S05]  /*2d130*/  BSYNC.RECONVERGENT B2 ;  /* 0x0000000000027941 */ /* 0x000fea0003800200 */
.L_x_5569:
        /* <DEDUP_REMOVED lines=61> */
.L_x_5567:
[----:B------:R-:W-:Y:S05]  /*2d510*/  BSYNC.RECONVERGENT B1 ;  /* 0x0000000000017941 */ /* 0x000fea0003800200 */
.L_x_5566:
        /* <DEDUP_REMOVED lines=21> */
.L_x_5573:
        /* <DEDUP_REMOVED lines=15> */
.L_x_5575:
[----:B------:R-:W-:Y:S05]  /*2d760*/  BSYNC.RECONVERGENT B2 ;  /* 0x0000000000027941 */ /* 0x000fea0003800200 */
.L_x_5574:
        /* <DEDUP_REMOVED lines=61> */
.L_x_5572:
[----:B------:R-:W-:Y:S05]  /*2db40*/  BSYNC.RECONVERGENT B1 ;  /* 0x0000000000017941 */ /* 0x000fea0003800200 */
.L_x_5571:
[----:B------:R-:W-:Y:S01]  /*2db50*/  I2FP.F32.U32 R85, R85 ;  /* 0x0000005500557245 */ /* 0x000fe20000201000 */
[----:B------:R-:W-:Y:S01]  /*2db60*/  HADD2.F32 R84, -RZ, R87.H1_H1 ;  /* 0x30000057ff547230 */ /* 0x000fe20000004100 */
[----:B------:R-:W-:-:S03]  /*2db70*/  F2FP.F16.F32.PACK_AB R86, R86, R114 ;  /* 0x000000725656723e */ /* 0x000fc600000000ff */
[----:B------:R-:W-:Y:S01]  /*2db80*/  FFMA.FTZ R134, R85, R134, 1.1641532182693481445e-10 ;  /* 0x2f00000055867423 */ /* 0x000fe20000010086 */
[----:B------:R-:W-:Y:S01]  /*2db90*/  FMUL.FTZ R137, R84, R137 ;  /* 0x0000008954897220 */ /* 0x000fe20000410000 */
[----:B------:R-:W-:Y:S02]  /*2dba0*/  F2FP.F16.F32.PACK_AB R85, R113, R101 ;  /* 0x000000657155723e */ /* 0x000fe400000000ff */
[----:B------:R-:W-:Y:S01]  /*2dbb0*/  F2FP.F16.F32.PACK_AB R84, R100, R20 ;  /* 0x000000146454723e */ /* 0x000fe200000000ff */
[----:B------:R-:W-:Y:S01]  /*2dbc0*/  FMUL.FTZ R137, R137, R142 ;  /* 0x0000008e89897220 */ /* 0x000fe20000410000 */
[----:B------:R-:W-:-:S04]  /*2dbd0*/  FSETP.GTU.FTZ.AND P6, PT, R134, R135, PT ;  /* 0x000000878600720b */ /* 0x000fc80003fdc000 */
[----:B------:R-:W-:Y:S02]  /*2dbe0*/  FSEL R134, R137, RZ, !P6 ;  /* 0x000000ff89867208 */ /* 0x000fe40007000000 */
[----:B------:R-:W-:Y:S02]  /*2dbf0*/  PLOP3.LUT P6, PT, P6, PT, PT, 0x8, 0x80 ;  /* 0x000000000080781c */ /* 0x000fe400037ce170 */
[----:B------:R-:W-:-:S11]  /*2dc00*/  F2FP.F16.F32.PACK_AB R87, R134, R127 ;  /* 0x0000007f8657723e */ /* 0x000fd600000000ff */
.L_x_5535:
        /* <DEDUP_REMOVED lines=21> */
.L_x_5493:
[----:B------:R-:W-:Y:S05]  /*2dd60*/  BSYNC.RECONVERGENT B0 ;  /* 0x0000000000007941 */ /* 0x000fea0003800200 */
.L_x_5492:
[----:B0-23--:R-:W-:Y:S01]  /*2dd70*/  FADD.FTZ R84, RZ, R14 ;  /* 0x0000000eff547221 */ /* 0x00dfe20000010000 */
[----:B------:R-:W-:Y:S01]  /*2dd80*/  P2R R86, PR, RZ, 0x1 ;  /* 0x00000001ff567803 */ /* 0x000fe20000000000 */
[----:B------:R-:W-:Y:S01]  /*2dd90*/  BSSY.RECONVERGENT B0, `(.L_x_5576) ;  /* 0x00000d2000007945 */ /* 0x000fe20003800200 */
[----:B------:R-:W-:Y:S01]  /*2dda0*/  LOP3.LUT P0, RZ, R13, 0x20, RZ, 0xc0, !PT ;  /* 0x000000200dff7812 */ /* 0x000fe2000780c0ff */
[----:B------:R-:W-:Y:S01]  /*2ddb0*/  FADD.FTZ R85, R21, R84 ;  /* 0x0000005415557221 */ /* 0x000fe20000010000 */
[C---:B------:R-:W-:Y:S01]  /*2ddc0*/  ISETP.GT.U32.AND P1, PT, R2.reuse, 0xff, PT ;  /* 0x000000ff0200780c */ /* 0x040fe20003f24070 */
[----:B------:R-:W-:Y:S01]  /*2ddd0*/  IMAD.MOV.U32 R137, RZ, RZ, RZ ;  /* 0x000000ffff897224 */ /* 0x000fe200078e00ff */
[----:B------:R-:W-:Y:S01]  /*2dde0*/  ISETP.GT.U32.AND P2, PT, R2, 0x17f, PT ;  /* 0x0000017f0200780c */ /* 0x000fe20003f44070 */
[----:B------:R-:W-:Y:S01]  /*2ddf0*/  FADD.FTZ R85, R22, R85 ;  /* 0x0000005516557221 */ /* 0x000fe20000010000 */
[C---:B------:R-:W-:Y:S02]  /*2de00*/  ISETP.GT.U32.AND P3, PT, R2.reuse, 0x1ff, PT ;  /* 0x000001ff0200780c */ /* 0x040fe40003f64070 */
[----:B------:R-:W-:Y:S01]  /*2de10*/  ISETP.GT.U32.AND P4, PT, R2, 0x27f, PT ;  /* 0x0000027f0200780c */ /* 0x000fe20003f84070 */
        /* <DEDUP_REMOVED lines=66> */
[----:B----4-:R-:W-:Y:S01]  /*2e240*/  FMUL.FTZ R84, R6, R91 ;  /* 0x0000005b06547220 */ /* 0x010fe20000410000 */
[----:B------:R-:W-:-:S03]  /*2e250*/  LOP3.LUT R91, R136, 0x1f, RZ, 0xc0, !PT ;  /* 0x0000001f885b7812 */ /* 0x000fc600078ec0ff */
[--C-:B------:R-:W-:Y:S01]  /*2e260*/  FADD.FTZ R85, R14, -R84.reuse ;  /* 0x800000540e557221 */ /* 0x100fe20000010000 */
[--C-:B------:R-:W-:Y:S01]  /*2e270*/  FADD.FTZ R138, R21, -R84.reuse ;  /* 0x80000054158a7221 */ /* 0x100fe20000010000 */
[--C-:B------:R-:W-:Y:S01]  /*2e280*/  FADD.FTZ R142, R22, -R84.reuse ;  /* 0x80000054168e7221 */ /* 0x100fe20000010000 */
[--C-:B------:R-:W-:Y:S01]  /*2e290*/  FADD.FTZ R88, R102, -R84.reuse ;  /* 0x8000005466587221 */ /* 0x100fe20000010000 */
[----:B------:R-:W-:Y:S01]  /*2e2a0*/  FFMA.FTZ R85, R85, R85, RZ ;  /* 0x0000005555557223 */ /* 0x000fe200000100ff */
[--C-:B------:R-:W-:Y:S01]  /*2e2b0*/  FADD.FTZ R90, R116, -R84.reuse ;  /* 0x80000054745a7221 */ /* 0x100fe20000010000 */
[--C-:B------:R-:W-:Y:S01]  /*2e2c0*/  FADD.FTZ R87, R23, -R84.reuse ;  /* 0x8000005417577221 */ /* 0x100fe20000010000 */
[--C-:B------:R-:W-:Y:S01]  /*2e2d0*/  FADD.FTZ R89, R24, -R84.reuse ;  /* 0x8000005418597221 */ /* 0x100fe20000010000 */
[----:B------:R-:W-:Y:S01]  /*2e2e0*/  FFMA.FTZ R85, R138, R138, R85 ;  /* 0x0000008a8a557223 */ /* 0x000fe20000010055 */
[----:B------:R-:W-:-:S03]  /*2e2f0*/  FADD.FTZ R138, R103, -R84 ;  /* 0x80000054678a7221 */ /* 0x000fc60000010000 */
[----:B------:R-:W-:-:S04]  /*2e300*/  FFMA.FTZ R85, R142, R142, R85 ;  /* 0x0000008e8e557223 */ /* 0x000fc80000010055 */
[----:B------:R-:W-:Y:S01]  /*2e310*/  FFMA.FTZ R85, R88, R88, R85 ;  /* 0x0000005858557223 */ /* 0x000fe20000010055 */
[----:B------:R-:W-:-:S03]  /*2e320*/  FADD.FTZ R88, R115, -R84 ;  /* 0x8000005473587221 */ /* 0x000fc60000010000 */
[----:B------:R-:W-:-:S04]  /*2e330*/  FFMA.FTZ R85, R138, R138, R85 ;  /* 0x0000008a8a557223 */ /* 0x000fc80000010055 */
        /* <DEDUP_REMOVED lines=119> */
.L_x_5577:
[----:B------:R-:W-:Y:S05]  /*2eab0*/  BSYNC.RECONVERGENT B0 ;  /* 0x0000000000007941 */ /* 0x000fea0003800200 */
.L_x_5576:
        /* <DEDUP_REMOVED lines=13> */
.L_x_5579:
[----:B------:R-:W-:Y:S05]  /*2eb90*/  BSYNC.RECONVERGENT B0 ;  /* 0x0000000000007941 */ /* 0x000fea0003800200 */
.L_x_5578:
[----:B------:R-:W1:Y:S01]  /*2eba0*/  SHFL.DOWN PT, R88, R137, 0x2, 0x1f ;  /* 0x08401f0089587f89 */ /* 0x000e6200000e0000 */
[-C--:B------:R-:W-:Y:S01]  /*2ebb0*/  I2FP.F32.S32 R139, R137.reuse ;  /* 0x00000089008b7245 */ /* 0x080fe20000201400 */
[----:B------:R-:W-:Y:S01]  /*2ebc0*/  BSSY.RECONVERGENT B0, `(.L_x_5580) ;  /* 0x0000063000007945 */ /* 0x000fe20003800200 */
[----:B------:R-:W-:Y:S01]  /*2ebd0*/  ISETP.NE.AND P1, PT, RZ, UR7, PT ;  /* 0x00000007ff007c0c */ /* 0x000fe2000bf25270 */
[----:B0-----:R-:W0:Y:S01]  /*2ebe0*/  SHFL.DOWN PT, R87, R84, 0x2, 0x1f ;  /* 0x08401f0054577f89 */ /* 0x001e2200000e0000 */
[----:B------:R-:W-:Y:S02]  /*2ebf0*/  LOP3.LUT P2, RZ, R13, 0x20, RZ, 0xc0, !PT ;  /* 0x000000200dff7812 */ /* 0x000fe4000784c0ff */
        /* <DEDUP_REMOVED lines=19> */
[----:B------:R-:W-:-:S04]  /*2ed30*/  FFMA.FTZ R88, R86, R143, R145 ;  /* 0x0000008f56587223 */ /* 0x000fc80000010091 */
[----:B-1----:R-:W-:-:S06]  /*2ed40*/  FMUL.FTZ R89, R137, R88 ;  /* 0x0000005889597220 */ /* 0x002fcc0000410000 */
[----:B------:R-:W0:Y:S02]  /*2ed50*/  SHFL.IDX PT, R89, R89, RZ, 0x1f ;  /* 0x00001fff59597589 */ /* 0x000e2400000e0000 */
[C---:B0-----:R-:W-:Y:S01]  /*2ed60*/  FMUL.FTZ R88, R89.reuse, R89 ;  /* 0x0000005959587220 */ /* 0x041fe20000410000 */
[----:B------:R-:W-:-:S04]  /*2ed70*/  FSEL R90, R89, RZ, !P1 ;  /* 0x000000ff595a7208 */ /* 0x000fc80004800000 */
[----:B------:R-:W-:Y:S02]  /*2ed80*/  FSEL R145, R88, RZ, P1 ;  /* 0x000000ff58917208 */ /* 0x000fe40000800000 */
[----:B------:R-:W0:Y:S01]  /*2ed90*/  SHFL.DOWN PT, R88, R85, 0x2, 0x1f ;  /* 0x08401f0055587f89 */ /* 0x000e2200000e0000 */
[----:B------:R-:W-:Y:S01]  /*2eda0*/  ISETP.NE.AND P1, PT, R136, RZ, PT ;  /* 0x000000ff8800720c */ /* 0x000fe20003f25270 */
[----:B0-----:R-:W-:-:S04]  /*2edb0*/  FADD.FTZ R88, R88, R85 ;  /* 0x0000005558587221 */ /* 0x001fc80000010000 */
[----:B------:R-:W-:Y:S01]  /*2edc0*/  FFMA.FTZ R84, R91, R84, R88 ;  /* 0x000000545b547223 */ /* 0x000fe20000010058 */
[----:B------:R-:W-:Y:S01]  /*2edd0*/  FMUL.FTZ R91, R142, R142 ;  /* 0x0000008e8e5b7220 */ /* 0x000fe20000410000 */
[----:B------:R-:W0:Y:S03]  /*2ede0*/  LDC R88, c[0x0][0x448] ;  /* 0x00011200ff587b82 */ /* 0x000e260000000800 */
[----:B------:R-:W1:Y:S01]  /*2edf0*/  SHFL.DOWN PT, R87, R84, 0x1, 0x1f ;  /* 0x08201f0054577f89 */ /* 0x000e6200000e0000 */
[----:B------:R-:W-:-:S04]  /*2ee00*/  FMUL.FTZ R91, R86, R91 ;  /* 0x0000005b565b7220 */ /* 0x000fc80000410000 */
[----:B------:R-:W-:Y:S01]  /*2ee10*/  FMUL.FTZ R91, R91, R144 ;  /* 0x000000905b5b7220 */ /* 0x000fe20000410000 */
        /* <DEDUP_REMOVED lines=15> */
[----:B-----5:R-:W-:Y:S02]  /*2ef10*/  HADD2.F32 R89, -RZ, R81.H0_H0 ;  /* 0x20000051ff597230 */ /* 0x020fe40000004100 */
[----:B------:R-:W-:Y:S01]  /*2ef20*/  FADD.FTZ R136, R116, -R90 ;  /* 0x8000005a74887221 */ /* 0x000fe20000010000 */
[----:B------:R-:W-:Y:S02]  /*2ef30*/  HADD2.F32 R137, -RZ, R77.H0_H0 ;  /* 0x2000004dff897230 */ /* 0x000fe40000004100 */
[C---:B------:R-:W-:Y:S01]  /*2ef40*/  FMUL.FTZ R88, R91.reuse, R88 ;  /* 0x000000585b587220 */ /* 0x040fe20000410000 */
[----:B------:R-:W-:Y:S02]  /*2ef50*/  HADD2.F32 R139, -RZ, R82.H0_H0 ;  /* 0x20000052ff8b7230 */ /* 0x000fe40000004100 */
[----:B------:R-:W-:Y:S01]  /*2ef60*/  FMUL.FTZ R86, R91, R86 ;  /* 0x000000565b567220 */ /* 0x000fe20000410000 */
[----:B------:R-:W-:-:S02]  /*2ef70*/  HADD2.F32 R143, -RZ, R78.H0_H0 ;  /* 0x2000004eff8f7230 */ /* 0x000fc40000004100 */
[----:B------:R-:W-:Y:S01]  /*2ef80*/  FMUL.FTZ R138, R91, R136 ;  /* 0x000000885b8a7220 */ /* 0x000fe20000410000 */
[----:B------:R-:W-:Y:S02]  /*2ef90*/  HADD2.F32 R145, -RZ, R83.H0_H0 ;  /* 0x20000053ff917230 */ /* 0x000fe40000004100 */
[----:B------:R-:W-:Y:S01]  /*2efa0*/  FFMA.FTZ R136, R86, R89, R137 ;  /* 0x0000005956887223 */ /* 0x000fe20000010089 */
[----:B------:R-:W-:Y:S02]  /*2efb0*/  HADD2.F32 R147, -RZ, R79.H0_H0 ;  /* 0x2000004fff937230 */ /* 0x000fe40000004100 */
[----:B------:R-:W-:Y:S01]  /*2efc0*/  FFMA.FTZ R143, R88, R139, R143 ;  /* 0x0000008b588f7223 */ /* 0x000fe2000001008f */
[----:B------:R-:W-:Y:S01]  /*2efd0*/  FADD.FTZ R84, R14, -R90 ;  /* 0x8000005a0e547221 */ /* 0x000fe20000010000 */
[----:B------:R-:W0:Y:S01]  /*2efe0*/  LDC.64 R88, c[0x0][0x428] ;  /* 0x00010a00ff587b82 */ /* 0x000e220000000a00 */
[----:B------:R-:W-:Y:S02]  /*2eff0*/  HADD2.F32 R85, -RZ, R80.H0_H0 ;  /* 0x20000050ff557230 */ /* 0x000fe40000004100 */
[----:B------:R-:W-:Y:S01]  /*2f000*/  FFMA.FTZ R144, R138, R145, R147 ;  /* 0x000000918a907223 */ /* 0x000fe20000010093 */
[----:B------:R-:W-:-:S02]  /*2f010*/  HADD2.F32 R87, -RZ, R76.H0_H0 ;  /* 0x2000004cff577230 */ /* 0x000fc40000004100 */
[----:B------:R-:W-:Y:S01]  /*2f020*/  FMUL.FTZ R84, R91, R84 ;  /* 0x000000545b547220 */ /* 0x000fe20000410000 */
[--C-:B------:R-:W-:Y:S01]  /*2f030*/  FADD.FTZ R138, R102, -R90.reuse ;  /* 0x8000005a668a7221 */ /* 0x100fe20000010000 */
[--C-:B------:R-:W-:Y:S01]  /*2f040*/  FADD.FTZ R86, R21, -R90.reuse ;  /* 0x8000005a15567221 */ /* 0x100fe20000010000 */
[--C-:B------:R-:W-:Y:S01]  /*2f050*/  FADD.FTZ R142, R115, -R90.reuse ;  /* 0x8000005a738e7221 */ /* 0x100fe20000010000 */
[----:B------:R-:W-:Y:S01]  /*2f060*/  FADD.FTZ R146, R129, -R90 ;  /* 0x8000005a81927221 */ /* 0x000fe20000010000 */
[----:B------:R-:W-:Y:S01]  /*2f070*/  FFMA.FTZ R84, R84, R85, R87 ;  /* 0x0000005554547223 */ /* 0x000fe20000010057 */
[----:B------:R-:W-:Y:S02]  /*2f080*/  HADD2.F32 R137, -RZ, R81.H1_H1 ;  /* 0x30000051ff897230 */ /* 0x000fe40000004100 */
[C---:B------:R-:W-:Y:S01]  /*2f090*/  FMUL.FTZ R138, R91.reuse, R138 ;  /* 0x0000008a5b8a7220 */ /* 0x040fe20000410000 */
[----:B------:R-:W-:Y:S02]  /*2f0a0*/  HADD2.F32 R139, -RZ, R77.H1_H1 ;  /* 0x3000004dff8b7230 */ /* 0x000fe40000004100 */
[----:B------:R-:W-:Y:S01]  /*2f0b0*/  FMUL.FTZ R146, R91, R146 ;  /* 0x000000925b927220 */ /* 0x000fe20000410000 */
[----:B------:R-:W-:-:S02]  /*2f0c0*/  HADD2.F32 R85, -RZ, R80.H1_H1 ;  /* 0x30000050ff557230 */ /* 0x000fc40000004100 */
[C---:B------:R-:W-:Y:S01]  /*2f0d0*/  FMUL.FTZ R142, R91.reuse, R142 ;  /* 0x0000008e5b8e7220 */ /* 0x040fe20000410000 */
[----:B------:R-:W-:Y:S02]  /*2f0e0*/  HADD2.F32 R87, -RZ, R76.H1_H1 ;  /* 0x3000004cff577230 */ /* 0x000fe40000004100 */
[----:B------:R-:W-:Y:S01]  /*2f0f0*/  FMUL.FTZ R86, R91, R86 ;  /* 0x000000565b567220 */ /* 0x000fe20000410000 */
[----:B------:R-:W-:Y:S02]  /*2f100*/  HADD2.F32 R145, -RZ, R82.H1_H1 ;  /* 0x30000052ff917230 */ /* 0x000fe40000004100 */
[----:B------:R-:W-:Y:S01]  /*2f110*/  FFMA.FTZ R139, R138, R137, R139 ;  /* 0x000000898a8b7223 */ /* 0x000fe2000001008b */
[----:B------:R-:W-:Y:S02]  /*2f120*/  HADD2.F32 R147, -RZ, R78.H1_H1 ;  /* 0x3000004eff937230 */ /* 0x000fe40000004100 */
[----:B------:R-:W-:Y:S01]  /*2f130*/  FFMA.FTZ R137, R86, R85, R87 ;  /* 0x0000005556897223 */ /* 0x000fe20000010057 */
[----:B------:R-:W-:-:S02]  /*2f140*/  HADD2.F32 R149, -RZ, R83.H1_H1 ;  /* 0x30000053ff957230 */ /* 0x000fc40000004100 */
        /* <DEDUP_REMOVED lines=10> */
.L_x_5581:
[----:B------:R-:W-:Y:S05]  /*2f1f0*/  BSYNC.RECONVERGENT B0 ;  /* 0x0000000000007941 */ /* 0x000fea0003800200 */
.L_x_5580:
[----:B------:R-:W-:Y:S01]  /*2f200*/  LOP3.LUT P1, RZ, R13, 0x200, RZ, 0xc0, !PT ;  /* 0x000002000dff7812 */ /* 0x000fe2000782c0ff */
[----:B------:R-:W-:-:S12]  /*2f210*/  BSSY.RECONVERGENT B0, `(.L_x_5582) ;  /* 0x0000032000007945 */ /* 0x000fd80003800200 */
[----:B------:R-:W-:Y:S05]  /*2f220*/  @!P1 BRA `(.L_x_5583) ;  /* 0x0000000000c09947 */ /* 0x000fea0003800000 */
[--C-:B-1----:R-:W-:Y:S01]  /*2f230*/  FADD.FTZ R88, R104, -R90.reuse ;  /* 0x8000005a68587221 */ /* 0x102fe20000010000 */
        /* <DEDUP_REMOVED lines=43> */
[----:B------:R-:W-:Y:S01]  /*2f4f0*/  F2FP.F16.F32.PACK_AB R86, R142, R143 ;  /* 0x0000008f8e56723e */ /* 0x000fe200000000ff */
[----:B------:R-:W-:-:S03]  /*2f500*/  VIADD R128, R128, 0x80 ;  /* 0x0000008080807836 */ /* 0x000fc60000000000 */
[----:B------:R-:W-:-:S05]  /*2f510*/  F2FP.F16.F32.PACK_AB R87, R149, R144 ;  /* 0x000000909557723e */ /* 0x000fca00000000ff */
[----:B------:R2:W-:Y:S02]  /*2f520*/  STG.E.128 desc[UR8][R88.64], R84 ;  /* 0x0000005458007986 */ /* 0x0005e4000c101d08 */
.L_x_5583:
[----:B------:R-:W-:Y:S05]  /*2f530*/  BSYNC.RECONVERGENT B0 ;  /* 0x0000000000007941 */ /* 0x000fea0003800200 */
.L_x_5582:
[----:B------:R-:W-:Y:S01]  /*2f540*/  LOP3.LUT P1, RZ, R13, 0x100, RZ, 0xc0, !PT ;  /* 0x000001000dff7812 */ /* 0x000fe2000782c0ff */
[----:B------:R-:W-:-:S12]  /*2f550*/  BSSY.RECONVERGENT B0, `(.L_x_5584) ;  /* 0x0000032000007945 */ /* 0x000fd80003800200 */
[----:B------:R-:W-:Y:S05]  /*2f560*/  @!P1 BRA `(.L_x_5585) ;  /* 0x0000000000c09947 */ /* 0x000fea0003800000 */
[--C-:B-12---:R-:W-:Y:S01]  /*2f570*/  FADD.FTZ R88, R106, -R90.reuse ;  /* 0x8000005a6a587221 */ /* 0x106fe20000010000 */
        /* <DEDUP_REMOVED lines=47> */
.L_x_5585:
[----:B------:R-:W-:Y:S05]  /*2f870*/  BSYNC.RECONVERGENT B0 ;  /* 0x0000000000007941 */ /* 0x000fea0003800200 */
.L_x_5584:
[----:B------:R-:W-:Y:S01]  /*2f880*/  LOP3.LUT P1, RZ, R13, 0x40, RZ, 0xc0, !PT ;  /* 0x000000400dff7812 */ /* 0x000fe2000782c0ff */
[----:B------:R-:W-:-:S12]  /*2f890*/  BSSY.RECONVERGENT B0, `(.L_x_5586) ;  /* 0x0000032000007945 */ /* 0x000fd80003800200 */
[----:B------:R-:W-:Y:S05]  /*2f8a0*/  @!P1 BRA `(.L_x_5587) ;  /* 0x0000000000c09947 */ /* 0x000fea0003800000 */
[--C-:B-123--:R-:W-:Y:S01]  /*2f8b0*/  FADD.FTZ R88, R108, -R90.reuse ;  /* 0x8000005a6c587221 */ /* 0x10efe20000010000 */
        /* <DEDUP_REMOVED lines=47> */
.L_x_5587:
[----:B------:R-:W-:Y:S05]  /*2fbb0*/  BSYNC.RECONVERGENT B0 ;  /* 0x0000000000007941 */ /* 0x000fea0003800200 */
.L_x_5586:
[----:B------:R-:W-:Y:S01]  /*2fbc0*/  LOP3.LUT P1, RZ, R13, 0x10, RZ, 0xc0, !PT ;  /* 0x000000100dff7812 */ /* 0x000fe2000782c0ff */
[----:B------:R-:W-:-:S12]  /*2fbd0*/  BSSY.RECONVERGENT B0, `(.L_x_5588) ;  /* 0x0000032000007945 */ /* 0x000fd80003800200 */
[----:B------:R-:W-:Y:S05]  /*2fbe0*/  @!P1 BRA `(.L_x_5589) ;  /* 0x0000000000c09947 */ /* 0x000fea0003800000 */
[--C-:B-1234-:R-:W-:Y:S01]  /*2fbf0*/  FADD.FTZ R88, R110, -R90.reuse ;  /* 0x8000005a6e587221 */ /* 0x11efe20000010000 */
        /* <DEDUP_REMOVED lines=47> */
.L_x_5589:
[----:B------:R-:W-:Y:S05]  /*2fef0*/  BSYNC.RECONVERGENT B0 ;  /* 0x0000000000007941 */ /* 0x000fea0003800200 */
.L_x_5588:
[----:B------:R-:W-:Y:S01]  /*2ff00*/  LOP3.LUT P1, RZ, R13, 0x8, RZ, 0xc0, !PT ;  /* 0x000000080dff7812 */ /* 0x000fe2000782c0ff */
[----:B------:R-:W-:-:S12]  /*2ff10*/  BSSY.RECONVERGENT B0, `(.L_x_5590) ;  /* 0x0000032000007945 */ /* 0x000fd80003800200 */
[----:B------:R-:W-:Y:S05]  /*2ff20*/  @!P1 BRA `(.L_x_5591) ;  /* 0x0000000000c09947 */ /* 0x000fea0003800000 */
[--C-:B01234-:R-:W-:Y:S01]  /*2ff30*/  FADD.FTZ R88, R112, -R90.reuse ;  /* 0x8000005a70587221 */ /* 0x11ffe20000010000 */
        /* <DEDUP_REMOVED lines=47> */
.L_x_5591:
[----:B------:R-:W-:Y:S05]  /*30230*/  BSYNC.RECONVERGENT B0 ;  /* 0x0000000000007941 */ /* 0x000fea0003800200 */
.L_x_5590:
[----:B------:R-:W-:Y:S04]  /*30240*/  BSSY.RECONVERGENT B0, `(.L_x_5592) ;  /* 0x0000031000007945 */ /* 0x000fe80003800200 */
[----:B------:R-:W-:Y:S05]  /*30250*/  @!P0 BRA `(.L_x_5593) ;  /* 0x0000000000bc8947 */ /* 0x000fea0003800000 */
[----:B01234-:R-:W0:Y:S01]  /*30260*/  LDC.64 R84, c[0x0][0x428] ;  /* 0x00010a00ff547b82 */ /* 0x01fe220000000a00 */
[--C-:B------:R-:W-:Y:S01]  /*30270*/  FADD.FTZ R138, R101, -R90.reuse ;  /* 0x8000005a658a7221 */ /* 0x100fe20000010000 */
[--C-:B------:R-:W-:Y:S01]  /*30280*/  FADD.FTZ R86, R20, -R90.reuse ;  /* 0x8000005a14567221 */ /* 0x100fe20000010000 */
[--C-:B------:R-:W-:Y:S01]  /*30290*/  FADD.FTZ R144, R114, -R90.reuse ;  /* 0x8000005a72907221 */ /* 0x100fe20000010000 */
[----:B-----5:R-:W-:Y:S02]  /*302a0*/  HADD2.F32 R139, -RZ, R33.H0_H0 ;  /* 0x20000021ff8b7230 */ /* 0x020fe40000004100 */
[--C-:B------:R-:W-:Y:S01]  /*302b0*/  FADD.FTZ R136, R100, -R90.reuse ;  /* 0x8000005a64887221 */ /* 0x100fe20000010000 */
[----:B------:R-:W-:Y:S02]  /*302c0*/  HADD2.F32 R143, -RZ, R29.H0_H0 ;  /* 0x2000001dff8f7230 */ /* 0x000fe40000004100 */
[--C-:B------:R-:W-:Y:S01]  /*302d0*/  FADD.FTZ R142, R113, -R90.reuse ;  /* 0x8000005a718e7221 */ /* 0x100fe20000010000 */
[--C-:B------:R-:W-:Y:S01]  /*302e0*/  FADD.FTZ R146, R126, -R90.reuse ;  /* 0x8000005a7e927221 */ /* 0x100fe20000010000 */
[----:B------:R-:W-:Y:S01]  /*302f0*/  FADD.FTZ R148, R127, -R90 ;  /* 0x8000005a7f947221 */ /* 0x000fe20000010000 */
[----:B------:R-:W-:-:S02]  /*30300*/  HADD2.F32 R89, -RZ, R32.H0_H0 ;  /* 0x20000020ff597230 */ /* 0x000fc40000004100 */
[C---:B------:R-:W-:Y:S01]  /*30310*/  FMUL.FTZ R138, R91.reuse, R138 ;  /* 0x0000008a5b8a7220 */ /* 0x040fe20000410000 */
[----:B------:R-:W-:Y:S02]  /*30320*/  HADD2.F32 R137, -RZ, R28.H0_H0 ;  /* 0x2000001cff897230 */ /* 0x000fe40000004100 */
[----:B------:R-:W-:Y:S01]  /*30330*/  FADD.FTZ R90, R134, -R90 ;  /* 0x8000005a865a7221 */ /* 0x000fe20000010000 */
[----:B------:R-:W-:Y:S02]  /*30340*/  HADD2.F32 R145, -RZ, R34.H0_H0 ;  /* 0x20000022ff917230 */ /* 0x000fe40000004100 */
[C---:B------:R-:W-:Y:S01]  /*30350*/  FMUL.FTZ R88, R91.reuse, R86 ;  /* 0x000000565b587220 */ /* 0x040fe20000410000 */
[----:B------:R-:W-:Y:S02]  /*30360*/  HADD2.F32 R147, -RZ, R30.H0_H0 ;  /* 0x2000001eff937230 */ /* 0x000fe40000004100 */
[C---:B------:R-:W-:Y:S01]  /*30370*/  FMUL.FTZ R144, R91.reuse, R144 ;  /* 0x000000905b907220 */ /* 0x040fe20000410000 */
[C---:B------:R-:W-:Y:S01]  /*30380*/  FMUL.FTZ R86, R91.reuse, R136 ;  /* 0x000000885b567220 */ /* 0x040fe20000410000 */
[----:B------:R-:W-:Y:S01]  /*30390*/  FFMA.FTZ R138, R138, R139, R143 ;  /* 0x0000008b8a8a7223 */ /* 0x000fe2000001008f */
[----:B------:R-:W-:Y:S01]  /*303a0*/  FMUL.FTZ R136, R91, R90 ;  /* 0x0000005a5b887220 */ /* 0x000fe20000410000 */
[----:B------:R-:W-:Y:S01]  /*303b0*/  FFMA.FTZ R137, R88, R89, R137 ;  /* 0x0000005958897223 */ /* 0x000fe20000010089 */
[----:B------:R-:W-:-:S02]  /*303c0*/  HADD2.F32 R139, -RZ, R34.H1_H1 ;  /* 0x30000022ff8b7230 */ /* 0x000fc40000004100 */
[C---:B------:R-:W-:Y:S01]  /*303d0*/  FMUL.FTZ R87, R91.reuse, R142 ;  /* 0x0000008e5b577220 */ /* 0x040fe20000410000 */
[----:B------:R-:W-:Y:S02]  /*303e0*/  HADD2.F32 R143, -RZ, R30.H1_H1 ;  /* 0x3000001eff8f7230 */ /* 0x000fe40000004100 */
[C---:B------:R-:W-:Y:S01]  /*303f0*/  FMUL.FTZ R146, R91.reuse, R146 ;  /* 0x000000925b927220 */ /* 0x040fe20000410000 */
[----:B------:R-:W-:Y:S01]  /*30400*/  FMUL.FTZ R148, R91, R148 ;  /* 0x000000945b947220 */ /* 0x000fe20000410000 */
[----:B------:R-:W-:Y:S01]  /*30410*/  FFMA.FTZ R144, R144, R145, R147 ;  /* 0x0000009190907223 */ /* 0x000fe20000010093 */
[----:B------:R-:W-:Y:S02]  /*30420*/  HADD2.F32 R88, -RZ, R33.H1_H1 ;  /* 0x30000021ff587230 */ /* 0x000fe40000004100 */
[----:B------:R-:W-:Y:S01]  /*30430*/  FFMA.FTZ R143, R146, R139, R143 ;  /* 0x0000008b928f7223 */ /* 0x000fe2000001008f */
[----:B------:R-:W-:Y:S02]  /*30440*/  HADD2.F32 R90, -RZ, R29.H1_H1 ;  /* 0x3000001dff5a7230 */ /* 0x000fe40000004100 */
[----:B------:R-:W-:-:S02]  /*30450*/  HADD2.F32 R89, -RZ, R32.H1_H1 ;  /* 0x30000020ff597230 */ /* 0x000fc40000004100 */
[----:B------:R-:W-:Y:S02]  /*30460*/  HADD2.F32 R145, -RZ, R35.H0_H0 ;  /* 0x20000023ff917230 */ /* 0x000fe40000004100 */
[----:B------:R-:W-:Y:S01]  /*30470*/  FFMA.FTZ R139, R87, R88, R90 ;  /* 0x00000058578b7223 */ /* 0x000fe2000001005a */
[----:B------:R-:W-:Y:S02]  /*30480*/  HADD2.F32 R147, -RZ, R31.H0_H0 ;  /* 0x2000001fff937230 */ /* 0x000fe40000004100 */
[----:B------:R-:W-:Y:S02]  /*30490*/  HADD2.F32 R149, -RZ, R35.H1_H1 ;  /* 0x30000023ff957230 */ /* 0x000fe40000004100 */
[----:B------:R-:W-:Y:S02]  /*304a0*/  HADD2.F32 R151, -RZ, R31.H1_H1 ;  /* 0x3000001fff977230 */ /* 0x000fe40000004100 */
[----:B------:R-:W-:Y:S01]  /*304b0*/  FFMA.FTZ R145, R148, R145, R147 ;  /* 0x0000009194917223 */ /* 0x000fe20000010093 */
[----:B------:R-:W-:-:S02]  /*304c0*/  HADD2.F32 R91, -RZ, R28.H1_H1 ;  /* 0x3000001cff5b7230 */ /* 0x000fc40000004100 */
[----:B------:R-:W-:-:S03]  /*304d0*/  FFMA.FTZ R136, R136, R149, R151 ;  /* 0x0000009588887223 */ /* 0x000fc60000010097 */
[----:B------:R-:W-:Y:S01]  /*304e0*/  FFMA.FTZ R90, R86, R89, R91 ;  /* 0x00000059565a7223 */ /* 0x000fe2000001005b */
[----:B0-----:R-:W-:Y:S01]  /*304f0*/  IMAD.WIDE.U32 R88, R128, 0x10, R84 ;  /* 0x0000001080587825 */ /* 0x001fe200078e0054 */
[----:B------:R-:W-:Y:S02]  /*30500*/  F2FP.F16.F32.PACK_AB R86, R143, R144 ;  /* 0x000000908f56723e */ /* 0x000fe400000000ff */
[----:B------:R-:W-:Y:S02]  /*30510*/  F2FP.F16.F32.PACK_AB R87, R136, R145 ;  /* 0x000000918857723e */ /* 0x000fe400000000ff */
[----:B------:R-:W-:Y:S02]  /*30520*/  F2FP.F16.F32.PACK_AB R85, R139, R138 ;  /* 0x0000008a8b55723e */ /* 0x000fe400000000ff */
[----:B------:R-:W-:-:S05]  /*30530*/  F2FP.F16.F32.PACK_AB R84, R90, R137 ;  /* 0x000000895a54723e */ /* 0x000fca00000000ff */
[----:B------:R0:W-:Y:S02]  /*30540*/  STG.E.128 desc[UR8][R88.64], R84 ;  /* 0x0000005458007986 */ /* 0x0001e4000c101d08 */
.L_x_5593:
[----:B------:R-:W-:Y:S05]  /*30550*/  BSYNC.RECONVERGENT B0 ;  /* 0x0000000000007941 */ /* 0x000fea0003800200 */
.L_x_5592:
[----:B01234-:R-:W0:Y:S01]  /*30560*/  LDC.64 R84, c[0x0][0x380] ;  /* 0x0000e000ff547b82 */ /* 0x01fe220000000a00 */
[----:B------:R-:W-:Y:S01]  /*30570*/  UPLOP3.LUT UP1, UPT, UPT, UPT, UP1, 0x40, 0x4 ;  /* 0x000000000004789c */ /* 0x000fe20003f2e810 */
[----:B0-----:R-:W-:-:S04]  /*30580*/  IADD3 R0, PT, PT, R0, R84, RZ ;  /* 0x0000005400007210 */ /* 0x001fc80007ffe0ff */
[----:B------:R-:W-:-:S13]  /*30590*/  ISETP.GE.AND P0, PT, R0, R85, PT ;  /* 0x000000550000720c */ /* 0x000fda0003f06270 */
[----:B------:R-:W-:Y:S05]  /*305a0*/  @!P0 BRA `(.L_x_5594) ;  /* 0xfffffd0800cc8947 */ /* 0x000fea000383ffff */
[----:B------:R-:W-:Y:S05]  /*305b0*/  EXIT ;  /* 0x000000000000794d */ /* 0x000fea0003800000 */
.L_x_5595:
        /* <DEDUP_REMOVED lines=12> */
.L_x_42315:


//--------------------- .text._ZN10layer_norm13ln_fwd_kernelINS_13Kernel_traitsI6__halfS2_S2_S2_fjLj7168ELj1ELj1ELj4ELj16ENS_18Kernel_traits_baseILj7168ES2_S2_S2_S2_fjLj128EEEEELb1ELb0ELb0ELb1EEEvNS_9FwdParamsE --------------------------
	.section	.text._ZN10layer_norm13ln_fwd_kernelINS_13Kernel_traitsI6__halfS2_S2_S2_fjLj7168ELj1ELj1ELj4ELj16ENS_18Kernel_traits_baseILj7168ES2_S2_S2_S2_fjLj128EEEEELb1ELb0ELb0ELb1EEEvNS_9FwdParamsE,"ax",@progbits
	.align	128
        .global         _ZN10layer_norm13ln_fwd_kernelINS_13Kernel_traitsI6__halfS2_S2_S2_fjLj7168ELj1ELj1ELj4ELj16ENS_18Kernel_traits_baseILj7168ES2_S2_S2_S2_fjLj128EEEEELb1ELb0ELb0ELb1EEEvNS_9FwdParamsE
        .type           _ZN10layer_norm13ln_fwd_kernelINS_13Kernel_traitsI6__halfS2_S2_S2_fjLj7168ELj1ELj1ELj4ELj16ENS_18Kernel_traits_baseILj7168ES2_S2_S2_S2_fjLj128EEEEELb1ELb0ELb0ELb1EEEvNS_9FwdParamsE,@function
        .size           _ZN10layer_norm13ln_fwd_kernelINS_13Kernel_traitsI6__halfS2_S2_S2_fjLj7168ELj1ELj1ELj4ELj16ENS_18Kernel_traits_baseILj7168ES2_S2_S2_S2_fjLj128EEEEELb1ELb0ELb0ELb1EEEvNS_9FwdParamsE,(.L_x_42316 - _ZN10layer_norm13ln_fwd_kernelINS_13Kernel_traitsI6__halfS2_S2_S2_fjLj7168ELj1ELj1ELj4ELj16ENS_18Kernel_traits_baseILj7168ES2_S2_S2_S2_fjLj128EEEEELb1ELb0ELb0ELb1EEEvNS_9FwdParamsE)
        .other          _ZN10layer_norm13ln_fwd_kernelINS_13Kernel_traitsI6__halfS2_S2_S2_fjLj7168ELj1ELj1ELj4ELj16ENS_18Kernel_traits_baseILj7168ES2_S2_S2_S2_fjLj128EEEEELb1ELb0ELb0ELb1EEEvNS_9FwdParamsE,@"STO_CUDA_ENTRY STV_DEFAULT"
_ZN10layer_norm13ln_fwd_kernelINS_13Kernel_traitsI6__halfS2_S2_S2_fjLj7168ELj1ELj1ELj4ELj16ENS_18Kernel_traits_baseILj7168ES2_S2_S2_S2_fjLj128EEEEELb1ELb0ELb0ELb1EEEvNS_9FwdParamsE:
.text._ZN10layer_norm13ln_fwd_kernelINS_13Kernel_traitsI6__halfS2_S2_S2_fjLj7168ELj1ELj1ELj4ELj16ENS_18Kernel_traits_baseILj7168ES2_S2_S2_S2_fjLj128EEEEELb1ELb0ELb0ELb1EEEvNS_9FwdParamsE:
        /* <DEDUP_REMOVED lines=14> */
[----:B------:R-:W1:Y:S01]  /*00e0*/  S2UR UR9, SR_CTAID.X ;  /* 0x00000000000979c3 */ /* 0x000e620000002500 */
[----:B0-----:R-:W-:Y:S01]  /*00f0*/  ISETP.NE.U32.AND P0, PT, RZ, UR4, PT ;  /* 0x00000004ff007c0c */ /* 0x001fe2000bf05070 */
[----:B------:R-:W1:Y:S03]  /*0100*/  LDCU UR4, c[0x0][0x384] ;  /* 0x00007080ff0477ac */ /* 0x000e660008000800 */
[----:B------:R-:W5:Y:S01]  /*0110*/  @P1 LDG.E.64 R4, desc[UR12][R4.64] ;  /* 0x0000000c04041981 */ /* 0x000f62000c1e1b00 */
[----:B------:R-:W-:Y:S02]  /*0120*/  ISETP.NE.AND.EX P0, PT, RZ, UR5, PT, P0 ;  /* 0x00000005ff007c0c */ /* 0x000fe4000bf05300 */
[----:B------:R-:W0:Y:S11]  /*0130*/  @P1 LDC R11, c[0x0][0x460] ;  /* 0x00011800ff0b1b82 */ /* 0x000e360000000800 */
[----:B------:R-:W2:Y:S08]  /*0140*/  @P0 LDC.64 R6, c[0x0][0x3d0] ;  /* 0x0000f400ff060b82 */ /* 0x000eb00000000a00 */
[----:B------:R-:W3:Y:S01]  /*0150*/  @P0 LDC.64 R8, c[0x0][0x438] ;  /* 0x00010e00ff080b82 */ /* 0x000ee20000000a00 */
[----:B--2---:R-:W-:-:S05]  /*0160*/  @P0 IMAD.WIDE.U32 R6, R19, 0x10, R6 ;  /* 0x0000001013060825 */ /* 0x004fca00078e0006 */
[----:B------:R2:W5:Y:S01]  /*0170*/  @P0 LDG.E.128 R80, desc[UR12][R6.64] ;  /* 0x0000000c06500981 */ /* 0x000562000c1e1d00 */
[----:B---3--:R-:W-:-:S03]  /*0180*/  @P0 IMAD.WIDE.U32 R8, R19, 0x10, R8 ;  /* 0x0000001013080825 */ /* 0x008fc600078e0008 */
        /* <DEDUP_REMOVED lines=13> */
[----:B-1----:R-:W-:-:S06]  /*0260*/  UISETP.GE.AND UP0, UPT, UR9, UR4, UPT ;  /* 0x000000040900728c */ /* 0x002fcc000bf06270 */
[----:B------:R-:W-:Y:S01]  /*0270*/  PLOP3.LUT P2, PT, PT, PT, UP0, 0x80, 0x8 ;  /* 0x000000000008781c */ /* 0x000fe20003f4f008 */
[----:B0-----:R-:W-:-:S12]  /*0280*/  @P0 BRA `(.L_x_5596) ;  /* 0x00000000005c0947 */ /* 0x001fd80003800000 */
[----:B--2---:R-:W0:Y:S02]  /*0290*/  LDC.64 R6, c[0x0][0x3d0] ;  /* 0x0000f400ff067b82 */ /* 0x004e240000000a00 */
        /* <DEDUP_REMOVED lines=22> */
.L_x_5596:
[----:B------:R-:W-:Y:S05]  /*0400*/  @P2 EXIT ;  /* 0x000000000000294d */ /* 0x000fea0003800000 */
[----:B------:R-:W0:Y:S01]  /*0410*/  LDC R0, c[0x0][0x360] ;  /* 0x0000d800ff007b82 */ /* 0x000e220000000800 */
[----:B-----5:R-:W-:Y:S01]  /*0420*/  @P1 IADD3 R143, P0, PT, R4, R11, RZ ;  /* 0x0000000b048f1210 */ /* 0x020fe20007f1e0ff */
[----:B------:R-:W1:Y:S01]  /*0430*/  LDCU.64 UR22, c[0x0][0x3e0] ;  /* 0x00007c00ff1677ac */ /* 0x000e620008000a00 */
[----:B------:R-:W-:Y:S01]  /*0440*/  @P1 R2UR UR10, R2 ;  /* 0x00000000020a12ca */ /* 0x000fe200000e0000 */
[----:B------:R-:W-:Y:S01]  /*0450*/  HFMA2 R15, -RZ, RZ, 0, 0 ;  /* 0x00000000ff0f7431 */ /* 0x000fe200000001ff */
[----:B------:R-:W-:Y:S01]  /*0460*/  @P1 R2UR UR11, R3 ;  /* 0x00000000030b12ca */ /* 0x000fe200000e0000 */
[----:B------:R-:W-:Y:S01]  /*0470*/  @P1 IMAD.X R18, RZ, RZ, R5, P0 ;  /* 0x000000ffff121224 */ /* 0x000fe200000e0605 */
[----:B------:R-:W3:Y:S04]  /*0480*/  LDCU UR20, c[0x0][0x400] ;  /* 0x00008000ff1477ac */ /* 0x000ee80008000800 */
[--C-:B------:R-:W-:Y:S01]  /*0490*/  SHF.R.U64 R20, R143, 0x2, R18.reuse ;  /* 0x000000028f147819 */ /* 0x100fe20000001212 */
[----:B------:R-:W-:Y:S01]  /*04a0*/  UPLOP3.LUT UP2, UPT, UPT, UPT, UPT, 0x40, 0x4 ;  /* 0x000000000004789c */ /* 0x000fe20003f4e870 */
[----:B------:R-:W-:-:S02]  /*04b0*/  SHF.R.U32.HI R18, RZ, 0x2, R18 ;  /* 0x00000002ff127819 */ /* 0x000fc40000011612 */
[----:B------:R-:W-:Y:S01]  /*04c0*/  LOP3.LUT R143, R143, 0x3, RZ, 0xc0, !PT ;  /* 0x000000038f8f7812 */ /* 0x000fe200078ec0ff */
[----:B------:R-:W-:Y:S01]  /*04d0*/  UIADD3 UR6, UPT, UPT, UR10, -0x61c88647, URZ ;  /* 0x9e3779b90a067890 */ /* 0x000fe2000fffe0ff */
[----:B--2---:R-:W-:Y:S01]  /*04e0*/  IMAD R7, R20, -0x2daee0ad, RZ ;  /* 0xd2511f5314077824 */ /* 0x004fe200078e02ff */
[----:B------:R-:W-:Y:S02]  /*04f0*/  UIADD3 UR7, UPT, UPT, UR11, -0x4498517b, URZ ;  /* 0xbb67ae850b077890 */ /* 0x000fe4000fffe0ff */
[----:B------:R-:W-:Y:S02]  /*0500*/  UIADD3 UR4, UPT, UPT, UR10, 0x3c6ef372, URZ ;  /* 0x3c6ef3720a047890 */ /* 0x000fe4000fffe0ff */
[----:B------:R-:W-:Y:S01]  /*0510*/  UIADD3 UR5, UPT, UPT, UR11, 0x76cf5d0a, URZ ;  /* 0x76cf5d0a0b057890 */ /* 0x000fe2000fffe0ff */
[----:B0-----:R-:W-:Y:S01]  /*0520*/  IMAD R19, R0, UR9, R19 ;  /* 0x0000000900137c24 */ /* 0x001fe2000f8e0213 */
[----:B------:R-:W-:Y:S01]  /*0530*/  UIADD3 UR17, UPT, UPT, UR11, 0x32370b8f, URZ ;  /* 0x32370b8f0b117890 */ /* 0x000fe2000fffe0ff */
[----:B------:R-:W-:Y:S01]  /*0540*/  IMAD.HI.U32 R0, R20, -0x2daee0ad, RZ ;  /* 0xd2511f5314007827 */ /* 0x000fe200078e00ff */
[----:B------:R-:W-:-:S02]  /*0550*/  UIADD3 UR18, UPT, UPT, UR10, 0x78dde6e4, URZ ;  /* 0x78dde6e40a127890 */ /* 0x000fc4000fffe0ff */
[----:B------:R-:W-:Y:S01]  /*0560*/  UIADD3 UR19, UPT, UPT, UR11, -0x126145ec, URZ ;  /* 0xed9eba140b137890 */ /* 0x000fe2000fffe0ff */
[C---:B------:R-:W-:Y:S01]  /*0570*/  IMAD.HI.U32 R3, R19.reuse, -0x326172a9, RZ ;  /* 0xcd9e8d5713037827 */ /* 0x040fe200078e00ff */
[----:B------:R-:W-:Y:S01]  /*0580*/  LOP3.LUT R0, R0, UR11, RZ, 0x3c, !PT ;  /* 0x0000000b00007c12 */ /* 0x000fe2000f8e3cff */
[----:B------:R-:W-:Y:S02]  /*0590*/  UIADD3 UR8, UPT, UPT, UR11, -0x56f99767, URZ ;  /* 0xa90668990b087890 */ /* 0x000fe4000fffe0ff */
[----:B------:R-:W-:Y:S01]  /*05a0*/  IMAD R5, R19, -0x326172a9, RZ ;  /* 0xcd9e8d5713057824 */ /* 0x000fe200078e02ff */
[----:B------:R-:W-:Y:S01]  /*05b0*/  LOP3.LUT R3, R18, UR10, R3, 0x96, !PT ;  /* 0x0000000a12037c12 */ /* 0x000fe2000f8e9603 */
[----:B------:R-:W-:Y:S01]  /*05c0*/  IMAD.HI.U32 R2, R0, -0x326172a9, RZ ;  /* 0xcd9e8d5700027827 */ /* 0x000fe200078e00ff */
[----:B------:R-:W-:Y:S02]  /*05d0*/  UIADD3 UR14, UPT, UPT, UR10, -0x4ab325aa, URZ ;  /* 0xb54cda560a0e7890 */ /* 0x000fe4000fffe0ff */
[----:B------:R-:W-:Y:S01]  /*05e0*/  UIADD3 UR15, UPT, UPT, UR11, 0x646e171e, URZ ;  /* 0x646e171e0b0f7890 */ /* 0x000fe2000fffe0ff */
[----:B------:R-:W-:Y:S01]  /*05f0*/  IMAD.HI.U32 R4, R3, -0x2daee0ad, RZ ;  /* 0xd2511f5303047827 */ /* 0x000fe200078e00ff */
[----:B------:R-:W-:Y:S01]  /*0600*/  LOP3.LUT R2, R5, UR6, R2, 0x96, !PT ;  /* 0x0000000605027c12 */ /* 0x000fe2000f8e9602 */
[----:B------:R-:W-:-:S02]  /*0610*/  UIADD3 UR6, UPT, UPT, UR10, -0x255992d5, URZ ;  /* 0xdaa66d2b0a067890 */ /* 0x000fc4000fffe0ff */
[----:B------:R-:W-:Y:S01]  /*0620*/  IMAD R6, R3, -0x2daee0ad, RZ ;  /* 0xd2511f5303067824 */ /* 0x000fe200078e02ff */
[----:B------:R-:W-:Y:S01]  /*0630*/  LOP3.LUT R4, R7, UR7, R4, 0x96, !PT ;  /* 0x0000000707047c12 */ /* 0x000fe2000f8e9604 */
[----:B------:R-:W-:Y:S01]  /*0640*/  IMAD R3, R0, -0x326172a9, RZ ;  /* 0xcd9e8d5700037824 */ /* 0x000fe200078e02ff */
[----:B------:R-:W-:Y:S01]  /*0650*/  UIADD3 UR7, UPT, UPT, UR10, 0x1715609d, URZ ;  /* 0x1715609d0a077890 */ /* 0x000fe2000fffe0ff */
[----:B------:R-:W-:Y:S01]  /*0660*/  IMAD.HI.U32 R5, R2, -0x2daee0ad, RZ ;  /* 0xd2511f5302057827 */ /* 0x000fe200078e00ff */
[----:B------:R-:W-:Y:S02]  /*0670*/  UIADD3 UR24, UPT, UPT, UR11, 0x1fd5c5a3, URZ ;  /* 0x1fd5c5a30b187890 */ /* 0x000fe4000fffe0ff */
[----:B------:R-:W-:Y:S01]  /*0680*/  UIADD3 UR16, UPT, UPT, UR10, 0x5384540f, URZ ;  /* 0x5384540f0a107890 */ /* 0x000fe2000fffe0ff */
[----:B------:R-:W-:Y:S01]  /*0690*/  IMAD.HI.U32 R0, R4, -0x326172a9, RZ ;  /* 0xcd9e8d5704007827 */ /* 0x000fe200078e00ff */
[----:B------:R-:W-:Y:S01]  /*06a0*/  LOP3.LUT R5, R6, UR5, R5, 0x96, !PT ;  /* 0x0000000506057c12 */ /* 0x000fe2000f8e9605 */
[----:B------:R-:W-:-:S02]  /*06b0*/  UIADD3 UR25, UPT, UPT, UR11, -0x695add53, URZ ;  /* 0x96a522ad0b197890 */ /* 0x000fc4000fffe0ff */
[----:B------:R-:W-:Y:S01]  /*06c0*/  IMAD R7, R2, -0x2daee0ad, RZ ;  /* 0xd2511f5302077824 */ /* 0x000fe200078e02ff */
[----:B------:R-:W-:Y:S01]  /*06d0*/  LOP3.LUT R0, R3, UR4, R0, 0x96, !PT ;  /* 0x0000000403007c12 */ /* 0x000fe2000f8e9600 */
[----:B------:R-:W-:Y:S01]  /*06e0*/  IMAD R4, R4, -0x326172a9, RZ ;  /* 0xcd9e8d5704047824 */ /* 0x000fe200078e02ff */
[----:B------:R-:W-:Y:S01]  /*06f0*/  UIADD3 UR21, UPT, UPT, UR10, -0x700cb87f, URZ ;  /* 0x8ff347810a157890 */ /* 0x000fe2000fffe0ff */
[----:B------:R-:W-:Y:S01]  /*0700*/  IMAD.HI.U32 R3, R5, -0x326172a9, RZ ;  /* 0xcd9e8d5705037827 */ /* 0x000fe200078e00ff */
[----:B-1----:R-:W-:Y:S01]  /*0710*/  UISETP.NE.U32.AND UP0, UPT, UR22, URZ, UPT ;  /* 0x000000ff1600728c */ /* 0x002fe2000bf05070 */
[----:B------:R-:W0:Y:S02]  /*0720*/  LDCU UR4, c[0x0][0x404] ;  /* 0x00008080ff0477ac */ /* 0x000e240008000800 */
        /* <DEDUP_REMOVED lines=8> */
[----:B------:R-:W1:Y:S03]  /*07b0*/  LDCU UR5, c[0x0][0x408] ;  /* 0x00008100ff0577ac */ /* 0x000e660008000800 */
[C---:B------:R-:W-:Y:S01]  /*07c0*/  IMAD.HI.U32 R0, R2.reuse, -0x326172a9, RZ ;  /* 0xcd9e8d5702007827 */ /* 0x040fe200078e00ff */
[----:B------:R-:W-:Y:S01]  /*07d0*/  LOP3.LUT R4, R7, UR19, R4, 0x96, !PT ;  /* 0x0000001307047c12 */ /* 0x000fe2000f8e9604 */
[----:B------:R-:W2:Y:S02]  /*07e0*/  LDCU.U8 UR19, c[0x0][0x410] ;  /* 0x00008200ff1377ac */ /* 0x000ea40008000000 */
[----:B------:R-:W-:Y:S01]  /*07f0*/  IMAD R6, R3, -0x2daee0ad, RZ ;  /* 0xd2511f5303067824 */ /* 0x000fe200078e02ff */
[----:B------:R-:W-:Y:S01]  /*0800*/  LOP3.LUT R0, R5, UR18, R0, 0x96, !PT ;  /* 0x0000001205007c12 */ /* 0x000fe2000f8e9600 */
[----:B------:R-:W-:Y:S01]  /*0810*/  IMAD R5, R2, -0x326172a9, RZ ;  /* 0xcd9e8d5702057824 */ /* 0x000fe200078e02ff */
[----:B------:R-:W4:Y:S01]  /*0820*/  LDCU UR18, c[0x0][0x388] ;  /* 0x00007100ff1277ac */ /* 0x000f220008000800 */
[----:B------:R-:W-:Y:S01]  /*0830*/  IMAD.HI.U32 R2, R4, -0x326172a9, RZ ;  /* 0xcd9e8d5704027827 */ /* 0x000fe200078e00ff */
[----:B------:R-:W-:-:S03]  /*0840*/  UISETP.NE.AND.EX UP0, UPT, UR23, URZ, UPT, UP0 ;  /* 0x000000ff1700728c */ /* 0x000fc6000bf05300 */
[----:B------:R-:W-:Y:S01]  /*0850*/  IMAD.HI.U32 R3, R0, -0x2daee0ad, RZ ;  /* 0xd2511f5300037827 */ /* 0x000fe200078e00ff */
[----:B------:R-:W-:-:S03]  /*0860*/  LOP3.LUT R2, R5, UR7, R2, 0x96, !PT ;  /* 0x0000000705027c12 */ /* 0x000fc6000f8e9602 */
[----:B------:R-:W-:Y:S01]  /*0870*/  IMAD R7, R0, -0x2daee0ad, RZ ;  /* 0xd2511f5300077824 */ /* 0x000fe200078e02ff */
[----:B------:R-:W-:Y:S01]  /*0880*/  LOP3.LUT R3, R6, UR8, R3, 0x96, !PT ;  /* 0x0000000806037c12 */ /* 0x000fe2000f8e9603 */
[----:B------:R-:W-:-:S04]  /*0890*/  IMAD.HI.U32 R6, R2, -0x2daee0ad, RZ ;  /* 0xd2511f5302067827 */ /* 0x000fc800078e00ff */
[----:B------:R-:W-:Y:S01]  /*08a0*/  IMAD R5, R4, -0x326172a9, RZ ;  /* 0xcd9e8d5704057824 */ /* 0x000fe200078e02ff */
[----:B------:R-:W-:Y:S01]  /*08b0*/  LOP3.LUT R6, R7, UR15, R6, 0x96, !PT ;  /* 0x0000000f07067c12 */ /* 0x000fe2000f8e9606 */
[----:B------:R-:W-:-:S04]  /*08c0*/  IMAD.HI.U32 R0, R3, -0x326172a9, RZ ;  /* 0xcd9e8d5703007827 */ /* 0x000fc800078e00ff */
[----:B------:R-:W-:Y:S01]  /*08d0*/  IMAD R4, R3, -0x326172a9, RZ ;  /* 0xcd9e8d5703047824 */ /* 0x000fe200078e02ff */
[----:B------:R-:W-:Y:S01]  /*08e0*/  LOP3.LUT R0, R5, UR14, R0, 0x96, !PT ;  /* 0x0000000e05007c12 */ /* 0x000fe2000f8e9600 */
[----:B------:R-:W-:Y:S01]  /*08f0*/  IMAD R5, R2, -0x2daee0ad, RZ ;  /* 0xd2511f5302057824 */ /* 0x000fe200078e02ff */
[----:B------:R-:W0:Y:S01]  /*0900*/  LDCU.64 UR14, c[0x0][0x3a0] ;  /* 0x00007400ff0e77ac */ /* 0x000e220008000a00 */
[----:B------:R-:W-:-:S04]  /*0910*/  IMAD.HI.U32 R3, R6, -0x326172a9, RZ ;  /* 0xcd9e8d5706037827 */ /* 0x000fc800078e00ff */
[----:B------:R-:W-:Y:S01]  /*0920*/  IMAD.HI.U32 R2, R0, -0x2daee0ad, RZ ;  /* 0xd2511f5300027827 */ /* 0x000fe200078e00ff */
[----:B------:R-:W-:-:S03]  /*0930*/  LOP3.LUT R3, R4, UR16, R3, 0x96, !PT ;  /* 0x0000001004037c12 */ /* 0x000fc6000f8e9603 */
[----:B------:R-:W-:Y:S01]  /*0940*/  IMAD R7, R0, -0x2daee0ad, RZ ;  /* 0xd2511f5300077824 */ /* 0x000fe200078e02ff */
[----:B------:R-:W-:Y:S01]  /*0950*/  LOP3.LUT R2, R5, UR24, R2, 0x96, !PT ;  /* 0x0000001805027c12 */ /* 0x000fe2000f8e9602 */
[----:B------:R-:W-:-:S04]  /*0960*/  IMAD.HI.U32 R4, R3, -0x2daee0ad, RZ ;  /* 0xd2511f5303047827 */ /* 0x000fc800078e00ff */
[----:B------:R-:W-:Y:S01]  /*0970*/  IMAD R5, R6, -0x326172a9, RZ ;  /* 0xcd9e8d5706057824 */ /* 0x000fe200078e02ff */
[----:B------:R-:W-:Y:S01]  /*0980*/  LOP3.LUT R4, R7, UR17, R4, 0x96, !PT ;  /* 0x0000001107047c12 */ /* 0x000fe2000f8e9604 */
[C---:B------:R-:W-:Y:S01]  /*0990*/  IMAD.HI.U32 R0, R2.reuse, -0x326172a9, RZ ;  /* 0xcd9e8d5702007827 */ /* 0x040fe200078e00ff */
[----:B------:R-:W0:Y:S03]  /*09a0*/  LDCU.64 UR16, c[0x0][0x380] ;  /* 0x00007000ff1077ac */ /* 0x000e260008000a00 */
        /* <DEDUP_REMOVED lines=8> */
[----:B-1234-:R-:W-:-:S07]  /*0a30*/  IMAD R136, R0, -0x2daee0ad, RZ ;  /* 0xd2511f5300887824 */ /* 0x01efce00078e02ff */
.L_x_5950:
[----:B------:R-:W1:Y:S01]  /*0a40*/  @UP0 LDCU.64 UR6, c[0x0][0x3e0] ;  /* 0x00007c00ff0607ac */ /* 0x000e620008000a00 */
[----:B--2---:R-:W2:Y:S01]  /*0a50*/  S2R R13, SR_TID.X ;  /* 0x00000000000d7919 */ /* 0x004ea20000002100 */
[----:B------:R-:W-:Y:S01]  /*0a60*/  PLOP3.LUT P0, PT, PT, PT, UP0, 0x80, 0x8 ;  /* 0x000000000008781c */ /* 0x000fe20003f0f008 */
[----:B------:R-:W3:Y:S01]  /*0a70*/  LDC.64 R92, c[0x0][0x390] ;  /* 0x0000e400ff5c7b82 */ /* 0x000ee20000000a00 */
[----:B------:R-:W-:Y:S02]  /*0a80*/  UIMAD UR8, UR9, UR18, URZ ;  /* 0x00000012090872a4 */ /* 0x000fe4000f8e02ff */
[----:B-1----:R-:W-:-:S06]  /*0a90*/  @UP0 UIMAD.WIDE UR6, UR9, 0x2, UR6 ;  /* 0x00000002090608a5 */ /* 0x002fcc000f8e0206 */
[----:B------:R-:W-:Y:S01]  /*0aa0*/  IMAD.U32 R2, RZ, RZ, UR6 ;  /* 0x00000006ff027e24 */ /* 0x000fe2000f8e00ff */
[----:B------:R-:W-:Y:S01]  /*0ab0*/  USHF.R.S32.HI UR6, URZ, 0x1f, UR8 ;  /* 0x0000001fff067899 */ /* 0x000fe20008011408 */
[----:B------:R-:W-:-:S03]  /*0ac0*/  IMAD.U32 R3, RZ, RZ, UR7 ;  /* 0x00000007ff037e24 */ /* 0x000fc6000f8e00ff */
[----:B------:R-:W-:Y:S02]  /*0ad0*/  ULEA.HI UR6, UR6, UR8, URZ, 0x3 ;  /* 0x0000000806067291 */ /* 0x000fe4000f8f18ff */
[----:B------:R-:W4:Y:S04]  /*0ae0*/  @P0 LDG.E.U16 R2, desc[UR12][R2.64] ;  /* 0x0000000c02020981 */ /* 0x000f28000c1e1500 */
[----:B------:R-:W-:-:S04]  /*0af0*/  MOV R12, UR6 ;  /* 0x00000006000c7c02 */ /* 0x000fc80008000f00 */
[----:B--2---:R-:W-:-:S05]  /*0b00*/  LEA.HI.SX32 R12, R12, R13, 0x1d ;  /* 0x0000000d0c0c7211 */ /* 0x004fca00078feaff */
[----:B---3--:R-:W-:-:S06]  /*0b10*/  IMAD.WIDE.U32 R84, R12, 0x10, R92 ;  /* 0x000000100c547825 */ /* 0x008fcc00078e005c */
[----:B------:R-:W5:Y:S01]  /*0b20*/  LDG.E.128 R84, desc[UR12][R84.64] ;  /* 0x0000000c54547981 */ /* 0x000f62000c1e1d00 */
[----:B------:R-:W-:Y:S01]  /*0b30*/  PLOP3.LUT P0, PT, PT, PT, UP0, 0x80, 0x8 ;  /* 0x000000000008781c */ /* 0x000fe20003f0f008 */
[----:B0-----:R-:W-:Y:S01]  /*0b40*/  UISETP.NE.U32.AND UP1, UPT, UR14, URZ, UPT ;  /* 0x000000ff0e00728c */ /* 0x001fe2000bf25070 */
[----:B------:R-:W-:Y:S01]  /*0b50*/  PLOP3.LUT P1, PT, PT, PT, UP0, 0x80, 0x8 ;  /* 0x000000000008781c */ /* 0x000fe20003f2f008 */
[----:B------:R-:W-:Y:S01]  /*0b60*/  UMOV UR6, 0x3f800000 ;  /* 0x3f80000000067882 */ /* 0x000fe20000000000 */
[----:B------:R-:W-:Y:S01]  /*0b70*/  IMAD.MOV.U32 R95, RZ, RZ, 0x2f800000 ;  /* 0x2f800000ff5f7424 */ /* 0x000fe200078e00ff */
[----:B------:R-:W-:Y:S02]  /*0b80*/  UISETP.NE.AND.EX UP1, UPT, UR15, URZ, UPT, UP1 ;  /* 0x000000ff0f00728c */ /* 0x000fe4000bf25310 */
[----:B------:R-:W-:Y:S02]  /*0b90*/  UIADD3 UR7, UPT, UPT, UR11, 0x1fd5c5a3, URZ ;  /* 0x1fd5c5a30b077890 */ /* 0x000fe4000fffe0ff */
[----:B------:R-:W-:-:S02]  /*0ba0*/  UIADD3 UR8, UPT, UPT, UR10, -0x61c88647, URZ ;  /* 0x9e3779b90a087890 */ /* 0x000fc4000fffe0ff */
[----:B------:R-:W-:Y:S02]  /*0bb0*/  UIADD3 UR21, UPT, UPT, UR10, 0x78dde6e4, URZ ;  /* 0x78dde6e40a157890 */ /* 0x000fe4000fffe0ff */
[----:B------:R-:W-:Y:S02]  /*0bc0*/  UIADD3 UR22, UPT, UPT, UR11, -0x126145ec, URZ ;  /* 0xed9eba140b167890 */ /* 0x000fe4000fffe0ff */
[----:B------:R-:W-:Y:S02]  /*0bd0*/  UIADD3 UR23, UPT, UPT, UR11, -0x695add53, URZ ;  /* 0x96a522ad0b177890 */ /* 0x000fe4000fffe0ff */
[----:B------:R-:W-:Y:S02]  /*0be0*/  UIADD3 UR24, UPT, UPT, UR11, 0x32370b8f, URZ ;  /* 0x32370b8f0b187890 */ /* 0x000fe4000fffe0ff */
[----:B------:R-:W-:Y:S02]  /*0bf0*/  UIADD3 UR25, UPT, UPT, UR11, -0x4498517b, URZ ;  /* 0xbb67ae850b197890 */ /* 0x000fe4000fffe0ff */
[----:B------:R-:W-:-:S02]  /*0c00*/  UIADD3 UR26, UPT, UPT, UR10, -0x255992d5, URZ ;  /* 0xdaa66d2b0a1a7890 */ /* 0x000fc4000fffe0ff */
[----:B------:R-:W-:Y:S02]  /*0c10*/  UIADD3 UR27, UPT, UPT, UR10, -0xe443238, URZ ;  /* 0xf1bbcdc80a1b7890 */ /* 0x000fe4000fffe0ff */
[----:B------:R-:W-:Y:S02]  /*0c20*/  UIADD3 UR28, UPT, UPT, UR10, 0x3c6ef372, URZ ;  /* 0x3c6ef3720a1c7890 */ /* 0x000fe4000fffe0ff */
[----:B------:R-:W-:Y:S02]  /*0c30*/  UIADD3 UR29, UPT, UPT, UR11, 0x76cf5d0a, URZ ;  /* 0x76cf5d0a0b1d7890 */ /* 0x000fe4000fffe0ff */
[----:B------:R-:W-:Y:S01]  /*0c40*/  UIADD3 UR30, UPT, UPT, UR11, -0x56f99767, URZ ;  /* 0xa90668990b1e7890 */ /* 0x000fe2000fffe0ff */
[----:B----4-:R-:W-:-:S05]  /*0c50*/  @P0 HADD2.F32 R2, -RZ, R2.H0_H0 ;  /* 0x20000002ff020230 */ /* 0x010fca0000004100 */
[----:B------:R-:W-:Y:S01]  /*0c60*/  @P1 R2UR UR6, R2 ;  /* 0x00000000020612ca */ /* 0x000fe200000e0000 */
[----:B------:R-:W-:-:S14]  /*0c70*/  BRA.U !UP1, `(.L_x_5597) ;  /* 0x0000002909ac7547 */ /* 0x000fdc000b800000 */
        /* <DEDUP_REMOVED lines=13> */
.L_x_42151:
[----:B------:R-:W-:Y:S05]  /*0d50*/  BRX R2 -0xd60                                          (*"BRANCH_TARGETS .L_x_42152,.L_x_42153,.L_x_42154"*) ;  /* 0xfffffff002a87949 */ /* 0x000fea000383ffff */
.L_x_42154:
[----:B------:R-:W-:Y:S01]  /*0d60*/  VIADD R2, R143, 0x1 ;  /* 0x000000018f027836 */ /* 0x000fe20000000000 */
[----:B------:R-:W-:Y:S01]  /*0d70*/  MOV R3, R17 ;  /* 0x0000001100037202 */ /* 0x000fe20000000f00 */
[----:B------:R-:W-:Y:S01]  /*0d80*/  IMAD.MOV.U32 R0, RZ, RZ, R136 ;  /* 0x000000ffff007224 */ /* 0x000fe200078e0088 */
[----:B------:R-:W-:Y:S06]  /*0d90*/  BRA `(.L_x_5598) ;  /* 0x0000000400047947 */ /* 0x000fec0003800000 */
.L_x_42152:
[----:B------:R-:W-:Y:S01]  /*0da0*/  IMAD.MOV.U32 R0, RZ, RZ, R136 ;  /* 0x000000ffff007224 */ /* 0x000fe200078e0088 */
[----:B------:R-:W-:Y:S01]  /*0db0*/  MOV R3, R16 ;  /* 0x0000001000037202 */ /* 0x000fe20000000f00 */
[----:B------:R-:W-:Y:S01]  /*0dc0*/  IMAD.MOV.U32 R2, RZ, RZ, 0x3 ;  /* 0x00000003ff027424 */ /* 0x000fe200078e00ff */
[----:B------:R-:W-:Y:S06]  /*0dd0*/  BRA `(.L_x_5598) ;  /* 0x0000000000f47947 */ /* 0x000fec0003800000 */
.L_x_42153:
        /* <DEDUP_REMOVED lines=12> */
.L_x_5599:
[----:B------:R-:W-:Y:S01]  /*0ea0*/  IMAD.WIDE.U32 R4, R19, -0x326172a9, RZ ;  /* 0xcd9e8d5713047825 */ /* 0x000fe200078e00ff */
[----:B------:R-:W-:Y:S01]  /*0eb0*/  LOP3.LUT R8, R15, UR11, R3, 0x96, !PT ;  /* 0x0000000b0f087c12 */ /* 0x000fe2000f8e9603 */
[----:B------:R-:W-:Y:S02]  /*0ec0*/  UIADD3 UR31, UPT, UPT, UR10, 0x1715609d, URZ ;  /* 0x1715609d0a1f7890 */ /* 0x000fe4000fffe0ff */
[----:B------:R-:W-:Y:S01]  /*0ed0*/  UIADD3 UR32, UPT, UPT, UR11, 0x646e171e, URZ ;  /* 0x646e171e0b207890 */ /* 0x000fe2000fffe0ff */
        /* <DEDUP_REMOVED lines=19> */
[----:B------:R-:W-:Y:S01]  /*1010*/  LOP3.LUT R3, R4, UR31, R9, 0x96, !PT ;  /* 0x0000001f04037c12 */ /* 0x000fe2000f8e9609 */
[----:B------:R-:W-:-:S03]  /*1020*/  UIADD3 UR31, UPT, UPT, UR10, -0x4ab325aa, URZ ;  /* 0xb54cda560a1f7890 */ /* 0x000fc6000fffe0ff */
[----:B------:R-:W-:Y:S01]  /*1030*/  LOP3.LUT R4, R2, UR30, R7, 0x96, !PT ;  /* 0x0000001e02047c12 */ /* 0x000fe2000f8e9607 */
[----:B------:R-:W-:-:S04]  /*1040*/  IMAD.WIDE.U32 R2, R3, -0x2daee0ad, RZ ;  /* 0xd2511f5303027825 */ /* 0x000fc800078e00ff */
[----:B------:R-:W-:Y:S01]  /*1050*/  IMAD.WIDE.U32 R4, R4, -0x326172a9, RZ ;  /* 0xcd9e8d5704047825 */ /* 0x000fe200078e00ff */
[----:B------:R-:W-:-:S04]  /*1060*/  LOP3.LUT R9, R6, UR32, R3, 0x96, !PT ;  /* 0x0000002006097c12 */ /* 0x000fc8000f8e9603 */
[----:B------:R-:W-:Y:S01]  /*1070*/  LOP3.LUT R6, R8, UR31, R5, 0x96, !PT ;  /* 0x0000001f08067c12 */ /* 0x000fe2000f8e9605 */
[----:B------:R-:W-:Y:S01]  /*1080*/  UIADD3 UR31, UPT, UPT, UR10, 0x5384540f, URZ ;  /* 0x5384540f0a1f7890 */ /* 0x000fe2000fffe0ff */
[----:B------:R-:W-:-:S04]  /*1090*/  IMAD.WIDE.U32 R8, R9, -0x326172a9, RZ ;  /* 0xcd9e8d5709087825 */ /* 0x000fc800078e00ff */
[----:B------:R-:W-:Y:S01]  /*10a0*/  IMAD.WIDE.U32 R6, R6, -0x2daee0ad, RZ ;  /* 0xd2511f5306067825 */ /* 0x000fe200078e00ff */
[----:B------:R-:W-:Y:S01]  /*10b0*/  LOP3.LUT R16, R4, UR31, R9, 0x96, !PT ;  /* 0x0000001f04107c12 */ /* 0x000fe2000f8e9609 */
[----:B------:R-:W-:-:S03]  /*10c0*/  UIADD3 UR31, UPT, UPT, UR11, -0x24c28bd8, URZ ;  /* 0xdb3d74280b1f7890 */ /* 0x000fc6000fffe0ff */
        /* <DEDUP_REMOVED lines=14> */
.L_x_5598:
[----:B------:R-:W-:Y:S01]  /*11b0*/  I2FP.F32.U32 R4, R3 ;  /* 0x0000000300047245 */ /* 0x000fe20000201000 */
[----:B-----5:R-:W-:Y:S01]  /*11c0*/  HADD2.F32 R3, -RZ, R84.H0_H0 ;  /* 0x20000054ff037230 */ /* 0x020fe20000004100 */
[----:B------:R-:W-:Y:S01]  /*11d0*/  ISETP.NE.AND P1, PT, R2, 0x1, PT ;  /* 0x000000010200780c */ /* 0x000fe20003f25270 */
[----:B------:R-:W-:Y:S01]  /*11e0*/  HADD2.F32 R10, -RZ, R24.H0_H0 ;  /* 0x20000018ff0a7230 */ /* 0x000fe20000004100 */
[----:B------:R-:W-:Y:S01]  /*11f0*/  LOP3.LUT R11, R11, 0xfffffffd, RZ, 0xc0, !PT ;  /* 0xfffffffd0b0b7812 */ /* 0x000fe200078ec0ff */
[----:B------:R-:W-:Y:S01]  /*1200*/  FFMA.FTZ R4, R4, R95, 1.1641532182693481445e-10 ;  /* 0x2f00000004047423 */ /* 0x000fe2000001005f */
[----:B------:R-:W-:-:S04]  /*1210*/  FMUL.FTZ R3, R3, UR6 ;  /* 0x0000000603037c20 */ /* 0x000fc80008410000 */
[----:B------:R-:W-:Y:S01]  /*1220*/  FMUL.FTZ R3, R3, UR5 ;  /* 0x0000000503037c20 */ /* 0x000fe20008410000 */
[----:B------:R-:W-:Y:S01]  /*1230*/  FSETP.GTU.FTZ.AND P0, PT, R4, UR4, PT ;  /* 0x0000000404007c0b */ /* 0x000fe2000bf1c000 */
[----:B------:R-:W-:-:S03]  /*1240*/  HFMA2 R4, -RZ, RZ, 0, 1.1920928955078125e-07 ;  /* 0x00000002ff047431 */ /* 0x000fc600000001ff */
        /* <DEDUP_REMOVED lines=14> */
.L_x_5601:
        /* <DEDUP_REMOVED lines=12> */
.L_x_5602:
        /* <DEDUP_REMOVED lines=45> */
[----:B------:R-:W-:Y:S01]  /*16c0*/  MOV R0, R4 ;  /* 0x0000000400007202 */ /* 0x000fe20000000f00 */
[----:B------:R-:W-:Y:S01]  /*16d0*/  IMAD.MOV.U32 R14, RZ, RZ, R6 ;  /* 0x000000ffff0e7224 */ /* 0x000fe200078e0006 */
[----:B------:R-:W-:Y:S01]  /*16e0*/  LOP3.LUT R16, R16, UR23, R5, 0x96, !PT ;  /* 0x0000001710107c12 */ /* 0x000fe2000f8e9605 */
[----:B------:R-:W-:-:S07]  /*16f0*/  IMAD.MOV.U32 R4, RZ, RZ, RZ ;  /* 0x000000ffff047224 */ /* 0x000fce00078e00ff */
.L_x_5600:
[----:B------:R-:W-:Y:S01]  /*1700*/  I2FP.F32.U32 R2, R3 ;  /* 0x0000000300027245 */ /* 0x000fe20000201000 */
[----:B------:R-:W-:Y:S01]  /*1710*/  HADD2.F32 R84, -RZ, R84.H1_H1 ;  /* 0x30000054ff547230 */ /* 0x000fe20000004100 */
[----:B------:R-:W-:Y:S01]  /*1720*/  ISETP.NE.AND P1, PT, R4, 0x1, PT ;  /* 0x000000010400780c */ /* 0x000fe20003f25270 */
[----:B------:R-:W-:Y:S02]  /*1730*/  HADD2.F32 R24, -RZ, R24.H1_H1 ;  /* 0x30000018ff187230 */ /* 0x000fe40000004100 */
[----:B------:R-:W-:Y:S01]  /*1740*/  FFMA.FTZ R2, R2, R95, 1.1641532182693481445e-10 ;  /* 0x2f00000002027423 */ /* 0x000fe2000001005f */
[----:B------:R-:W-:Y:S01]  /*1750*/  FMUL.FTZ R84, R84, UR6 ;  /* 0x0000000654547c20 */ /* 0x000fe20008410000 */
[----:B------:R-:W-:-:S03]  /*1760*/  IMAD.MOV.U32 R5, RZ, RZ, 0x2 ;  /* 0x00000002ff057424 */ /* 0x000fc600078e00ff */
[----:B------:R-:W-:Y:S01]  /*1770*/  FMUL.FTZ R84, R84, UR5 ;  /* 0x0000000554547c20 */ /* 0x000fe20008410000 */
[----:B------:R-:W-:Y:S02]  /*1780*/  FSETP.GTU.FTZ.AND P0, PT, R2, UR4, PT ;  /* 0x0000000402007c0b */ /* 0x000fe4000bf1c000 */
        /* <DEDUP_REMOVED lines=13> */
.L_x_5604:
        /* <DEDUP_REMOVED lines=12> */
.L_x_5605:
        /* <DEDUP_REMOVED lines=42> */
[----:B------:R-:W-:Y:S02]  /*1bc0*/  HFMA2 R5, -RZ, RZ, 0, 0 ;  /* 0x00000000ff057431 */ /* 0x000fe400000001ff */
[----:B------:R-:W-:Y:S01]  /*1bd0*/  IMAD.WIDE.U32 R6, R6, -0x2daee0ad, RZ ;  /* 0xd2511f5306067825 */ /* 0x000fe200078e00ff */
[----:B------:R-:W-:Y:S02]  /*1be0*/  MOV R14, R16 ;  /* 0x00000010000e7202 */ /* 0x000fe40000000f00 */
[----:B------:R-:W-:Y:S02]  /*1bf0*/  LOP3.LUT R17, R4, UR31, R17, 0x96, !PT ;  /* 0x0000001f04117c12 */ /* 0x000fe4000f8e9611 */
[----:B------:R-:W-:Y:S01]  /*1c00*/  LOP3.LUT R16, R2, UR23, R7, 0x96, !PT ;  /* 0x0000001702107c12 */ /* 0x000fe2000f8e9607 */
[----:B------:R-:W-:Y:S02]  /*1c10*/  IMAD.MOV.U32 R2, RZ, RZ, R0 ;  /* 0x000000ffff027224 */ /* 0x000fe400078e0000 */
[----:B------:R-:W-:-:S07]  /*1c20*/  IMAD.MOV.U32 R0, RZ, RZ, R6 ;  /* 0x000000ffff007224 */ /* 0x000fce00078e0006 */
.L_x_5603:
[----:B------:R-:W-:Y:S01]  /*1c30*/  I2FP.F32.U32 R2, R2 ;  /* 0x0000000200027245 */ /* 0x000fe20000201000 */
[----:B------:R-:W-:Y:S01]  /*1c40*/  HADD2.F32 R3, -RZ, R85.H0_H0 ;  /* 0x20000055ff037230 */ /* 0x000fe20000004100 */
[----:B------:R-:W-:Y:S01]  /*1c50*/  ISETP.NE.AND P2, PT, R5, 0x1, PT ;  /* 0x000000010500780c */ /* 0x000fe20003f45270 */
[----:B------:R-:W-:Y:S02]  /*1c60*/  HADD2.F32 R8, -RZ, R25.H0_H0 ;  /* 0x20000019ff087230 */ /* 0x000fe40000004100 */
[----:B------:R-:W-:Y:S01]  /*1c70*/  FFMA.FTZ R2, R2, R95, 1.1641532182693481445e-10 ;  /* 0x2f00000002027423 */ /* 0x000fe2000001005f */
[----:B------:R-:W-:-:S04]  /*1c80*/  FMUL.FTZ R3, R3, UR6 ;  /* 0x0000000603037c20 */ /* 0x000fc80008410000 */
        /* <DEDUP_REMOVED lines=16> */
.L_x_5607:
        /* <DEDUP_REMOVED lines=12> */
.L_x_5608:
        /* <DEDUP_REMOVED lines=39> */
[----:B------:R-:W-:Y:S02]  /*20c0*/  UIADD3 UR31, UPT, UPT, UR10, -0x700cb87f, URZ ;  /* 0x8ff347810a1f7890 */ /* 0x000fe4000fffe0ff */
        /* <DEDUP_REMOVED lines=9> */
.L_x_5606:
[----:B------:R-:W-:Y:S01]  /*2160*/  I2FP.F32.U32 R2, R2 ;  /* 0x0000000200027245 */ /* 0x000fe20000201000 */
[----:B------:R-:W-:Y:S01]  /*2170*/  HADD2.F32 R85, -RZ, R85.H1_H1 ;  /* 0x30000055ff557230 */ /* 0x000fe20000004100 */
[----:B------:R-:W-:Y:S01]  /*2180*/  ISETP.NE.AND P3, PT, R3, 0x1, PT ;  /* 0x000000010300780c */ /* 0x000fe20003f65270 */
[----:B------:R-:W-:Y:S02]  /*2190*/  HFMA2 R4, -RZ, RZ, 0, 1.1920928955078125e-07 ;  /* 0x00000002ff047431 */ /* 0x000fe400000001ff */
[----:B------:R-:W-:Y:S01]  /*21a0*/  FFMA.FTZ R2, R2, R95, 1.1641532182693481445e-10 ;  /* 0x2f00000002027423 */ /* 0x000fe2000001005f */
[----:B------:R-:W-:-:S04]  /*21b0*/  FMUL.FTZ R85, R85, UR6 ;  /* 0x0000000655557c20 */ /* 0x000fc80008410000 */
[----:B------:R-:W-:Y:S01]  /*21c0*/  FMUL.FTZ R85, R85, UR5 ;  /* 0x0000000555557c20 */ /* 0x000fe20008410000 */
[----:B------:R-:W-:Y:S01]  /*21d0*/  FSETP.GTU.FTZ.AND P2, PT, R2, UR4, PT ;  /* 0x0000000402007c0b */ /* 0x000fe2000bf5c000 */
        /* <DEDUP_REMOVED lines=14> */
.L_x_5610:
        /* <DEDUP_REMOVED lines=12> */
.L_x_5611:
        /* <DEDUP_REMOVED lines=49> */
.L_x_5609:
[----:B------:R-:W-:Y:S01]  /*2690*/  I2FP.F32.U32 R2, R2 ;  /* 0x0000000200027245 */ /* 0x000fe20000201000 */
[----:B------:R-:W-:Y:S01]  /*26a0*/  HADD2.F32 R3, -RZ, R86.H0_H0 ;  /* 0x20000056ff037230 */ /* 0x000fe20000004100 */
[----:B------:R-:W-:Y:S01]  /*26b0*/  ISETP.NE.AND P4, PT, R4, 0x1, PT ;  /* 0x000000010400780c */ /* 0x000fe20003f85270 */
[----:B------:R-:W-:Y:S02]  /*26c0*/  HADD2.F32 R6, -RZ, R26.H0_H0 ;  /* 0x2000001aff067230 */ /* 0x000fe40000004100 */
[----:B------:R-:W-:Y:S01]  /*26d0*/  FFMA.FTZ R2, R2, R95, 1.1641532182693481445e-10 ;  /* 0x2f00000002027423 */ /* 0x000fe2000001005f */
[----:B------:R-:W-:-:S04]  /*26e0*/  FMUL.FTZ R3, R3, UR6 ;  /* 0x0000000603037c20 */ /* 0x000fc80008410000 */
[----:B------:R-:W-:Y:S01]  /*26f0*/  FMUL.FTZ R3, R3, UR5 ;  /* 0x0000000503037c20 */ /* 0x000fe20008410000 */
[----:B------:R-:W-:Y:S02]  /*2700*/  FSETP.GTU.FTZ.AND P3, PT, R2, UR4, PT ;  /* 0x0000000402007c0b */ /* 0x000fe4000bf7c000 */
        /* <DEDUP_REMOVED lines=14> */
.L_x_5613:
        /* <DEDUP_REMOVED lines=12> */
.L_x_5614:
        /* <DEDUP_REMOVED lines=40> */
[----:B------:R-:W-:Y:S01]  /*2b30*/  HFMA2 R3, -RZ, RZ, 0, 0 ;  /* 0x00000000ff037431 */ /* 0x000fe200000001ff */
[----:B------:R-:W-:Y:S01]  /*2b40*/  LOP3.LUT R22, R22, UR27, R5, 0x96, !PT ;  /* 0x0000001b16167c12 */ /* 0x000fe2000f8e9605 */
[----:B------:R-:W-:-:S04]  /*2b50*/  IMAD.WIDE.U32 R16, R16, -0x326172a9, RZ ;  /* 0xcd9e8d5710107825 */ /* 0x000fc800078e00ff */
[----:B------:R-:W-:Y:S01]  /*2b60*/  IMAD.WIDE.U32 R22, R22, -0x2daee0ad, RZ ;  /* 0xd2511f5316167825 */ /* 0x000fe200078e00ff */
[----:B------:R-:W-:Y:S02]  /*2b70*/  MOV R14, R16 ;  /* 0x00000010000e7202 */ /* 0x000fe40000000f00 */
[----:B------:R-:W-:Y:S02]  /*2b80*/  LOP3.LUT R17, R4, UR31, R17, 0x96, !PT ;  /* 0x0000001f04117c12 */ /* 0x000fe4000f8e9611 */
[----:B------:R-:W-:Y:S01]  /*2b90*/  LOP3.LUT R16, R2, UR23, R23, 0x96, !PT ;  /* 0x0000001702107c12 */ /* 0x000fe2000f8e9617 */
[----:B------:R-:W-:Y:S02]  /*2ba0*/  IMAD.MOV.U32 R2, RZ, RZ, R0 ;  /* 0x000000ffff027224 */ /* 0x000fe400078e0000 */
[----:B------:R-:W-:-:S07]  /*2bb0*/  IMAD.MOV.U32 R0, RZ, RZ, R22 ;  /* 0x000000ffff007224 */ /* 0x000fce00078e0016 */
.L_x_5612:
        /* <DEDUP_REMOVED lines=22> */
.L_x_5616:
        /* <DEDUP_REMOVED lines=12> */
.L_x_5617:
[----:B------:R-:W-:Y:S01]  /*2de0*/  IMAD.WIDE.U32 R16, R19, -0x326172a9, RZ ;  /* 0xcd9e8d5713107825 */ /* 0x000fe200078e00ff */
[----:B------:R-:W-:Y:S01]  /*2df0*/  LOP3.LUT R24, R15, UR11, R3, 0x96, !PT ;  /* 0x0000000b0f187c12 */ /* 0x000fe2000f8e9603 */
[----:B------:R-:W-:Y:S02]  /*2e00*/  UIADD3 UR31, UPT, UPT, UR10, 0x1715609d, URZ ;  /* 0x1715609d0a1f7890 */ /* 0x000fe4000fffe0ff */
[----:B------:R-:W-:Y:S01]  /*2e10*/  UIADD3 UR32, UPT, UPT, UR11, 0x646e171e, URZ ;  /* 0x646e171e0b207890 */ /* 0x000fe2000fffe0ff */
        /* <DEDUP_REMOVED lines=45> */
.L_x_5615:
[----:B------:R-:W-:Y:S01]  /*30f0*/  I2FP.F32.U32 R2, R2 ;  /* 0x0000000200027245 */ /* 0x000fe20000201000 */
[----:B------:R-:W-:Y:S01]  /*3100*/  HADD2.F32 R3, -RZ, R87.H0_H0 ;  /* 0x20000057ff037230 */ /* 0x000fe20000004100 */
[----:B------:R-:W-:Y:S01]  /*3110*/  ISETP.NE.AND P6, PT, R21, 0x1, PT ;  /* 0x000000011500780c */ /* 0x000fe20003fc5270 */
[----:B------:R-:W-:Y:S02]  /*3120*/  HFMA2 R94, -RZ, RZ, 0, 1.1920928955078125e-07 ;  /* 0x00000002ff5e7431 */ /* 0x000fe400000001ff */
[----:B------:R-:W-:Y:S01]  /*3130*/  FFMA.FTZ R2, R2, R95, 1.1641532182693481445e-10 ;  /* 0x2f00000002027423 */ /* 0x000fe2000001005f */
[----:B------:R-:W-:-:S04]  /*3140*/  FMUL.FTZ R3, R3, UR6 ;  /* 0x0000000603037c20 */ /* 0x000fc80008410000 */
[----:B------:R-:W-:Y:S01]  /*3150*/  FMUL.FTZ R3, R3, UR5 ;  /* 0x0000000503037c20 */ /* 0x000fe20008410000 */
[----:B------:R-:W-:Y:S01]  /*3160*/  FSETP.GTU.FTZ.AND P5, PT, R2, UR4, PT ;  /* 0x0000000402007c0b */ /* 0x000fe2000bfbc000 */
        /* <DEDUP_REMOVED lines=14> */
.L_x_5619:
        /* <DEDUP_REMOVED lines=14> */
.L_x_5620:
        /* <DEDUP_REMOVED lines=49> */
.L_x_5618:
[----:B------:R-:W-:Y:S01]  /*3640*/  I2FP.F32.U32 R2, R2 ;  /* 0x0000000200027245 */ /* 0x000fe20000201000 */
[----:B------:R-:W-:Y:S01]  /*3650*/  HADD2.F32 R87, -RZ, R87.H1_H1 ;  /* 0x30000057ff577230 */ /* 0x000fe20000004100 */
[----:B------:R-:W-:Y:S01]  /*3660*/  F2FP.F16.F32.PACK_AB R90, R5, R6 ;  /* 0x00000006055a723e */ /* 0x000fe200000000ff */
[----:B------:R-:W-:Y:S01]  /*3670*/  HADD2.F32 R22, -RZ, R27.H1_H1 ;  /* 0x3000001bff167230 */ /* 0x000fe20000004100 */
[----:B------:R-:W-:Y:S01]  /*3680*/  F2FP.F16.F32.PACK_AB R89, R7, R8 ;  /* 0x000000080759723e */ /* 0x000fe200000000ff */
[----:B------:R-:W-:Y:S01]  /*3690*/  FFMA.FTZ R2, R2, R95, 1.1641532182693481445e-10 ;  /* 0x2f00000002027423 */ /* 0x000fe2000001005f */
[----:B------:R-:W-:Y:S01]  /*36a0*/  FMUL.FTZ R87, R87, UR6 ;  /* 0x0000000657577c20 */ /* 0x000fe20008410000 */
[----:B------:R-:W-:-:S03]  /*36b0*/  F2FP.F16.F32.PACK_AB R88, R9, R10 ;  /* 0x0000000a0958723e */ /* 0x000fc600000000ff */
[----:B------:R-:W-:Y:S01]  /*36c0*/  FMUL.FTZ R87, R87, UR5 ;  /* 0x0000000557577c20 */ /* 0x000fe20008410000 */
[----:B------:R-:W-:-:S04]  /*36d0*/  FSETP.GTU.FTZ.AND P6, PT, R2, UR4, PT ;  /* 0x0000000402007c0b */ /* 0x000fc8000bfdc000 */
[----:B------:R-:W-:Y:S02]  /*36e0*/  FSEL R87, R87, RZ, !P6 ;  /* 0x000000ff57577208 */ /* 0x000fe40007000000 */
[----:B------:R-:W-:-:S03]  /*36f0*/  PLOP3.LUT P6, PT, P6, PT, PT, 0x8, 0x80 ;  /* 0x000000000080781c */ /* 0x000fc600037ce170 */
[----:B------:R-:W-:-:S05]  /*3700*/  FADD.FTZ R3, R87, R22 ;  /* 0x0000001657037221 */ /* 0x000fca0000010000 */
[----:B------:R-:W-:Y:S01]  /*3710*/  F2FP.F16.F32.PACK_AB R91, R3, R4 ;  /* 0x00000004035b723e */ /* 0x000fe200000000ff */
[----:B------:R-:W-:Y:S06]  /*3720*/  BRA `(.L_x_5621) ;  /* 0x0000002800147947 */ /* 0x000fec0003800000 */
.L_x_5597:
[----:B------:R-:W-:Y:S01]  /*3730*/  ISETP.NE.AND P0, PT, R143, 0x1, PT ;  /* 0x000000018f00780c */ /* 0x000fe20003f05270 */
[----:B------:R-:W-:Y:S01]  /*3740*/  UIADD3 UR31, UPT, UPT, UR10, 0x1715609d, URZ ;  /* 0x1715609d0a1f7890 */ /* 0x000fe2000fffe0ff */
[----:B------:R-:W-:Y:S01]  /*3750*/  IMAD.MOV.U32 R4, RZ, RZ, 0x2 ;  /* 0x00000002ff047424 */ /* 0x000fe200078e00ff */
[----:B------:R-:W-:Y:S01]  /*3760*/  UIADD3 UR32, UPT, UPT, UR11, 0x646e171e, URZ ;  /* 0x646e171e0b207890 */ /* 0x000fe2000fffe0ff */
[----:B------:R-:W-:Y:S01]  /*3770*/  MOV R2, R14 ;  /* 0x0000000e00027202 */ /* 0x000fe20000000f00 */
[----:B------:R-:W-:-:S08]  /*3780*/  IMAD.MOV.U32 R0, RZ, RZ, R136 ;  /* 0x000000ffff007224 */ /* 0x000fd000078e0088 */
        /* <DEDUP_REMOVED lines=11> */
.L_x_5623:
        /* <DEDUP_REMOVED lines=12> */
.L_x_5624:
        /* <DEDUP_REMOVED lines=47> */
.L_x_5622:
[----:B------:R-:W-:Y:S01]  /*3bf0*/  I2FP.F32.U32 R2, R2 ;  /* 0x0000000200027245 */ /* 0x000fe20000201000 */
[----:B-----5:R-:W-:Y:S01]  /*3c00*/  HADD2.F32 R3, -RZ, R84.H0_H0 ;  /* 0x20000054ff037230 */ /* 0x020fe20000004100 */
[----:B------:R-:W-:Y:S02]  /*3c10*/  ISETP.NE.AND P1, PT, R4, 0x1, PT ;  /* 0x000000010400780c */ /* 0x000fe40003f25270 */
[----:B------:R-:W-:Y:S01]  /*3c20*/  LOP3.LUT R11, R11, 0xfffffffd, RZ, 0xc0, !PT ;  /* 0xfffffffd0b0b7812 */ /* 0x000fe200078ec0ff */
[----:B------:R-:W-:Y:S01]  /*3c30*/  FFMA.FTZ R2, R2, R95, 1.1641532182693481445e-10 ;  /* 0x2f00000002027423 */ /* 0x000fe2000001005f */
[----:B------:R-:W-:-:S04]  /*3c40*/  FMUL.FTZ R3, R3, UR6 ;  /* 0x0000000603037c20 */ /* 0x000fc80008410000 */
[----:B------:R-:W-:Y:S01]  /*3c50*/  FSETP.GTU.FTZ.AND P0, PT, R2, UR4, PT ;  /* 0x0000000402007c0b */ /* 0x000fe2000bf1c000 */
[----:B------:R-:W-:Y:S01]  /*3c60*/  FMUL.FTZ R3, R3, UR5 ;  /* 0x0000000503037c20 */ /* 0x000fe20008410000 */
[----:B------:R-:W-:Y:S02]  /*3c70*/  IMAD.MOV.U32 R2, RZ, RZ, R14 ;  /* 0x000000ffff027224 */ /* 0x000fe400078e000e */
[----:B------:R-:W-:Y:S02]  /*3c80*/  PLOP3.LUT P2, PT, P0, PT, PT, 0x8, 0x80 ;  /* 0x000000000080781c */ /* 0x000fe4000074e170 */
[----:B------:R-:W-:Y:S01]  /*3c90*/  FSEL R10, R3, RZ, !P0 ;  /* 0x000000ff030a7208 */ /* 0x000fe20004000000 */
[----:B------:R-:W-:-:S10]  /*3ca0*/  IMAD.MOV.U32 R3, RZ, RZ, 0x2 ;  /* 0x00000002ff037424 */ /* 0x000fd400078e00ff */
        /* <DEDUP_REMOVED lines=10> */
.L_x_5626:
        /* <DEDUP_REMOVED lines=12> */
.L_x_5627:
        /* <DEDUP_REMOVED lines=43> */
[----:B------:R-:W-:Y:S01]  /*40c0*/  IMAD.MOV.U32 R14, RZ, RZ, R6 ;  /* 0x000000ffff0e7224 */ /* 0x000fe200078e0006 */
[----:B------:R-:W-:Y:S01]  /*40d0*/  LOP3.LUT R16, R16, UR23, R5, 0x96, !PT ;  /* 0x0000001710107c12 */ /* 0x000fe2000f8e9605 */
[----:B------:R-:W-:Y:S02]  /*40e0*/  IMAD.MOV.U32 R0, RZ, RZ, R4 ;  /* 0x000000ffff007224 */ /* 0x000fe400078e0004 */
[----:B------:R-:W-:-:S07]  /*40f0*/  IMAD.MOV.U32 R3, RZ, RZ, RZ ;  /* 0x000000ffff037224 */ /* 0x000fce00078e00ff */
.L_x_5625:
[----:B------:R-:W-:Y:S01]  /*4100*/  ISETP.NE.AND P2, PT, R3, 0x1, PT ;  /* 0x000000010300780c */ /* 0x000fe20003f45270 */
[----:B------:R-:W-:Y:S01]  /*4110*/  HADD2.F32 R84, -RZ, R84.H1_H1 ;  /* 0x30000054ff547230 */ /* 0x000fe20000004100 */
[----:B------:R-:W-:Y:S01]  /*4120*/  I2FP.F32.U32 R2, R2 ;  /* 0x0000000200027245 */ /* 0x000fe20000201000 */
[----:B------:R-:W-:-:S03]  /*4130*/  HFMA2 R4, -RZ, RZ, 0, 1.1920928955078125e-07 ;  /* 0x00000002ff047431 */ /* 0x000fc600000001ff */
[----:B------:R-:W-:Y:S01]  /*4140*/  FMUL.FTZ R84, R84, UR6 ;  /* 0x0000000654547c20 */ /* 0x000fe20008410000 */
[----:B------:R-:W-:-:S03]  /*4150*/  FFMA.FTZ R2, R2, R95, 1.1641532182693481445e-10 ;  /* 0x2f00000002027423 */ /* 0x000fc6000001005f */
[----:B------:R-:W-:Y:S02]  /*4160*/  FMUL.FTZ R9, R84, UR5 ;  /* 0x0000000554097c20 */ /* 0x000fe40008410000 */
        /* <DEDUP_REMOVED lines=13> */
.L_x_5629:
        /* <DEDUP_REMOVED lines=12> */
.L_x_5630:
        /* <DEDUP_REMOVED lines=47> */
.L_x_5628:
[----:B------:R-:W-:Y:S01]  /*45f0*/  I2FP.F32.U32 R2, R2 ;  /* 0x0000000200027245 */ /* 0x000fe20000201000 */
[----:B------:R-:W-:Y:S01]  /*4600*/  HADD2.F32 R3, -RZ, R85.H0_H0 ;  /* 0x20000055ff037230 */ /* 0x000fe20000004100 */
[----:B------:R-:W-:-:S03]  /*4610*/  ISETP.NE.AND P3, PT, R4, 0x1, PT ;  /* 0x000000010400780c */ /* 0x000fc60003f65270 */
[----:B------:R-:W-:Y:S01]  /*4620*/  FFMA.FTZ R2, R2, R95, 1.1641532182693481445e-10 ;  /* 0x2f00000002027423 */ /* 0x000fe2000001005f */
[----:B------:R-:W-:-:S04]  /*4630*/  FMUL.FTZ R3, R3, UR6 ;  /* 0x0000000603037c20 */ /* 0x000fc80008410000 */
        /* <DEDUP_REMOVED lines=15> */
.L_x_5632:
        /* <DEDUP_REMOVED lines=12> */
.L_x_5633:
        /* <DEDUP_REMOVED lines=47> */
.L_x_5631:
[----:B------:R-:W-:Y:S01]  /*4ae0*/  ISETP.NE.AND P4, PT, R3, 0x1, PT ;  /* 0x000000010300780c */ /* 0x000fe20003f85270 */
[----:B------:R-:W-:Y:S01]  /*4af0*/  HADD2.F32 R85, -RZ, R85.H1_H1 ;  /* 0x30000055ff557230 */ /* 0x000fe20000004100 */
[----:B------:R-:W-:Y:S01]  /*4b00*/  I2FP.F32.U32 R2, R2 ;  /* 0x0000000200027245 */ /* 0x000fe20000201000 */
[----:B------:R-:W-:-:S03]  /*4b10*/  IMAD.MOV.U32 R4, RZ, RZ, 0x2 ;  /* 0x00000002ff047424 */ /* 0x000fc600078e00ff */
        /* <DEDUP_REMOVED lines=16> */
.L_x_5635:
        /* <DEDUP_REMOVED lines=12> */
.L_x_5636:
        /* <DEDUP_REMOVED lines=47> */
.L_x_5634:
[----:B------:R-:W-:Y:S01]  /*4fd0*/  ISETP.NE.AND P5, PT, R4, 0x1, PT ;  /* 0x000000010400780c */ /* 0x000fe20003fa5270 */
[----:B------:R-:W-:Y:S01]  /*4fe0*/  HADD2.F32 R3, -RZ, R86.H0_H0 ;  /* 0x20000056ff037230 */ /* 0x000fe20000004100 */
        /* <DEDUP_REMOVED lines=18> */
.L_x_5638:
        /* <DEDUP_REMOVED lines=12> */
.L_x_5639:
[----:B------:R-:W-:Y:S01]  /*51d0*/  IMAD.WIDE.U32 R4, R19, -0x326172a9, RZ ;  /* 0xcd9e8d5713047825 */ /* 0x000fe200078e00ff */
[----:B------:R-:W-:Y:S01]  /*51e0*/  LOP3.LUT R22, R15, UR11, R3, 0x96, !PT ;  /* 0x0000000b0f167c12 */ /* 0x000fe2000f8e9603 */
[----:B------:R-:W-:Y:S02]  /*51f0*/  UIADD3 UR33, UPT, UPT, UR10, -0x4ab325aa, URZ ;  /* 0xb54cda560a217890 */ /* 0x000fe4000fffe0ff */
        /* <DEDUP_REMOVED lines=44> */
.L_x_5637:
[----:B------:R-:W-:Y:S01]  /*54c0*/  I2FP.F32.U32 R2, R2 ;  /* 0x0000000200027245 */ /* 0x000fe20000201000 */
[----:B------:R-:W-:Y:S01]  /*54d0*/  HADD2.F32 R86, -RZ, R86.H1_H1 ;  /* 0x30000056ff567230 */ /* 0x000fe20000004100 */
[----:B------:R-:W-:Y:S01]  /*54e0*/  ISETP.NE.AND P5, PT, R21, 0x1, PT ;  /* 0x000000011500780c */ /* 0x000fe20003fa5270 */
[----:B------:R-:W-:Y:S01]  /*54f0*/  IMAD.MOV.U32 R22, RZ, RZ, 0x2 ;  /* 0x00000002ff167424 */ /* 0x000fe200078e00ff */
[----:B------:R-:W-:Y:S01]  /*5500*/  MOV R3, R14 ;  /* 0x0000000e00037202 */ /* 0x000fe20000000f00 */
[----:B------:R-:W-:Y:S01]  /*5510*/  FFMA.FTZ R2, R2, R95, 1.1641532182693481445e-10 ;  /* 0x2f00000002027423 */ /* 0x000fe2000001005f */
[----:B------:R-:W-:-:S04]  /*5520*/  FMUL.FTZ R86, R86, UR6 ;  /* 0x0000000656567c20 */ /* 0x000fc80008410000 */
        /* <DEDUP_REMOVED lines=13> */
.L_x_5641:
        /* <DEDUP_REMOVED lines=12> */
.L_x_5642:
        /* <DEDUP_REMOVED lines=47> */
.L_x_5640:
[----:B------:R-:W-:Y:S01]  /*59b0*/  I2FP.F32.U32 R2, R3 ;  /* 0x0000000300027245 */ /* 0x000fe20000201000 */
[----:B------:R-:W-:Y:S01]  /*59c0*/  HADD2.F32 R3, -RZ, R87.H0_H0 ;  /* 0x20000057ff037230 */ /* 0x000fe20000004100 */
[----:B------:R-:W-:Y:S01]  /*59d0*/  ISETP.NE.AND P6, PT, R22, 0x1, PT ;  /* 0x000000011600780c */ /* 0x000fe20003fc5270 */
[----:B------:R-:W-:Y:S02]  /*59e0*/  IMAD.MOV.U32 R94, RZ, RZ, 0x2 ;  /* 0x00000002ff5e7424 */ /* 0x000fe400078e00ff */
[----:B------:R-:W-:Y:S01]  /*59f0*/  FFMA.FTZ R2, R2, R95, 1.1641532182693481445e-10 ;  /* 0x2f00000002027423 */ /* 0x000fe2000001005f */
[----:B------:R-:W-:-:S04]  /*5a00*/  FMUL.FTZ R3, R3, UR6 ;  /* 0x0000000603037c20 */ /* 0x000fc80008410000 */
        /* <DEDUP_REMOVED lines=14> */
.L_x_5644:
        /* <DEDUP_REMOVED lines=14> */
.L_x_5645:
        /* <DEDUP_REMOVED lines=47> */
.L_x_5643:
[----:B------:R-:W-:Y:S01]  /*5ec0*/  I2FP.F32.U32 R2, R2 ;  /* 0x0000000200027245 */ /* 0x000fe20000201000 */
[----:B------:R-:W-:Y:S01]  /*5ed0*/  HADD2.F32 R87, -RZ, R87.H1_H1 ;  /* 0x30000057ff577230 */ /* 0x000fe20000004100 */
[----:B------:R-:W-:Y:S02]  /*5ee0*/  F2FP.F16.F32.PACK_AB R90, R5, R6 ;  /* 0x00000006055a723e */ /* 0x000fe400000000ff */
[----:B------:R-:W-:Y:S01]  /*5ef0*/  F2FP.F16.F32.PACK_AB R89, R7, R8 ;  /* 0x000000080759723e */ /* 0x000fe200000000ff */
[----:B------:R-:W-:Y:S01]  /*5f00*/  FFMA.FTZ R2, R2, R95, 1.1641532182693481445e-10 ;  /* 0x2f00000002027423 */ /* 0x000fe2000001005f */
[----:B------:R-:W-:Y:S01]  /*5f10*/  FMUL.FTZ R87, R87, UR6 ;  /* 0x0000000657577c20 */ /* 0x000fe20008410000 */
[----:B------:R-:W-:-:S03]  /*5f20*/  F2FP.F16.F32.PACK_AB R88, R9, R10 ;  /* 0x0000000a0958723e */ /* 0x000fc600000000ff */
[----:B------:R-:W-:Y:S01]  /*5f30*/  FMUL.FTZ R87, R87, UR5 ;  /* 0x0000000557577c20 */ /* 0x000fe20008410000 */
[----:B------:R-:W-:-:S04]  /*5f40*/  FSETP.GTU.FTZ.AND P6, PT, R2, UR4, PT ;  /* 0x0000000402007c0b */ /* 0x000fc8000bfdc000 */
[----:B------:R-:W-:Y:S02]  /*5f50*/  FSEL R3, R87, RZ, !P6 ;  /* 0x000000ff57037208 */ /* 0x000fe40007000000 */
[----:B------:R-:W-:Y:S02]  /*5f60*/  PLOP3.LUT P6, PT, P6, PT, PT, 0x8, 0x80 ;  /* 0x000000000080781c */ /* 0x000fe400037ce170 */
[----:B------:R-:W-:-:S11]  /*5f70*/  F2FP.F16.F32.PACK_AB R91, R3, R4 ;  /* 0x00000004035b723e */ /* 0x000fd600000000ff */
.L_x_5621:
        /* <DEDUP_REMOVED lines=10> */
[----:B------:R-:W-:Y:S02]  /*6020*/  SEL R98, RZ, 0x1, !P3 ;  /* 0x00000001ff627807 */ /* 0x000fe40005800000 */
[----:B------:R-:W-:Y:S02]  /*6030*/  LOP3.LUT R21, R21, R22, R2, 0xfe, !PT ;  /* 0x0000001615157212 */ /* 0x000fe400078efe02 */
[----:B------:R-:W-:Y:S02]  /*6040*/  SEL R84, RZ, 0x1, !P6 ;  /* 0x00000001ff547807 */ /* 0x000fe40007000000 */
[C---:B------:R-:W-:Y:S01]  /*6050*/  IADD3 R2, PT, PT, R12.reuse, 0x80, RZ ;  /* 0x000000800c027810 */ /* 0x040fe20007ffe0ff */
[----:B0-----:R-:W-:Y:S01]  /*6060*/  IMAD.WIDE.U32 R22, R12, 0x10, R26 ;  /* 0x000000100c167825 */ /* 0x001fe200078e001a */
[----:B------:R-:W-:-:S02]  /*6070*/  LOP3.LUT R99, R99, R98, RZ, 0xfc, !PT ;  /* 0x0000006263637212 */ /* 0x000fc400078efcff */
[----:B------:R-:W-:Y:S01]  /*6080*/  LOP3.LUT R98, R21, R84, RZ, 0xfc, !PT ;  /* 0x0000005415627212 */ /* 0x000fe200078efcff */
[----:B------:R-:W-:Y:S01]  /*6090*/  IMAD.WIDE.U32 R84, R2, 0x10, R92 ;  /* 0x0000001002547825 */ /* 0x000fe200078e005c */
[----:B------:R0:W-:Y:S03]  /*60a0*/  STG.E.128 desc[UR12][R22.64], R88 ;  /* 0x0000005816007986 */ /* 0x0001e6000c101d0c */
[----:B-1----:R-:W-:-:S05]  /*60b0*/  IMAD.WIDE.U32 R96, R12, 0x8, R24 ;  /* 0x000000080c607825 */ /* 0x002fca00078e0018 */
[----:B------:R0:W-:Y:S04]  /*60c0*/  STG.E.64 desc[UR12][R96.64], R98 ;  /* 0x0000006260007986 */ /* 0x0001e8000c101b0c */
[----:B------:R-:W5:Y:S01]  /*60d0*/  LDG.E.128 R84, desc[UR12][R84.64] ;  /* 0x0000000c54547981 */ /* 0x000f62000c1e1d00 */
[----:B------:R-:W-:Y:S05]  /*60e0*/  BRA.U !UP1, `(.L_x_5646) ;  /* 0x0000002909987547 */ /* 0x000fea000b800000 */
[----:B0-----:R-:W0:Y:S02]  /*60f0*/  LDC.64 R88, c[0x0][0x3a0] ;  /* 0x0000e800ff587b82 */ /* 0x001e240000000a00 */
        /* <DEDUP_REMOVED lines=17> */
.L_x_5648:
        /* <DEDUP_REMOVED lines=12> */
.L_x_5649:
        /* <DEDUP_REMOVED lines=47> */
[----:B------:R-:W-:-:S07]  /*65c0*/  LOP3.LUT R16, R16, UR23, R101, 0x96, !PT ;  /* 0x0000001710107c12 */ /* 0x000fce000f8e9665 */
.L_x_5647:
[----:B------:R-:W-:Y:S01]  /*65d0*/  I2FP.F32.U32 R0, R22 ;  /* 0x0000001600007245 */ /* 0x000fe20000201000 */
[----:B-----5:R-:W-:Y:S01]  /*65e0*/  HADD2.F32 R22, -RZ, R84.H0_H0 ;  /* 0x20000054ff167230 */ /* 0x020fe20000004100 */
[----:B------:R-:W-:Y:S01]  /*65f0*/  ISETP.NE.AND P1, PT, R21, 0x1, PT ;  /* 0x000000011500780c */ /* 0x000fe20003f25270 */
[----:B------:R-:W-:Y:S01]  /*6600*/  HADD2.F32 R23, -RZ, R88.H0_H0 ;  /* 0x20000058ff177230 */ /* 0x000fe20000004100 */
[----:B------:R-:W-:Y:S01]  /*6610*/  LOP3.LUT R11, R11, 0xfffffffd, RZ, 0xc0, !PT ;  /* 0xfffffffd0b0b7812 */ /* 0x000fe200078ec0ff */
[----:B------:R-:W-:Y:S01]  /*6620*/  FFMA.FTZ R0, R0, R95, 1.1641532182693481445e-10 ;  /* 0x2f00000000007423 */ /* 0x000fe2000001005f */
[----:B------:R-:W-:Y:S01]  /*6630*/  FMUL.FTZ R22, R22, UR6 ;  /* 0x0000000616167c20 */ /* 0x000fe20008410000 */
[----:B------:R-:W-:-:S03]  /*6640*/  IMAD.MOV.U32 R94, RZ, RZ, 0x2 ;  /* 0x00000002ff5e7424 */ /* 0x000fc600078e00ff */
[----:B------:R-:W-:Y:S01]  /*6650*/  FMUL.FTZ R22, R22, UR5 ;  /* 0x0000000516167c20 */ /* 0x000fe20008410000 */
[----:B------:R-:W-:-:S04]  /*6660*/  FSETP.GTU.FTZ.AND P0, PT, R0, UR4, PT ;  /* 0x0000000400007c0b */ /* 0x000fc8000bf1c000 */
        /* <DEDUP_REMOVED lines=14> */
.L_x_5651:
        /* <DEDUP_REMOVED lines=12> */
.L_x_5652:
[----:B------:R-:W-:Y:S01]  /*6810*/  IMAD.WIDE.U32 R22, R19, -0x326172a9, RZ ;  /* 0xcd9e8d5713167825 */ /* 0x000fe200078e00ff */
[----:B------:R-:W-:Y:S01]  /*6820*/  LOP3.LUT R98, R15, UR11, R17, 0x96, !PT ;  /* 0x0000000b0f627c12 */ /* 0x000fe2000f8e9611 */
[----:B------:R-:W-:Y:S02]  /*6830*/  UIADD3 UR31, UPT, UPT, UR10, 0x1715609d, URZ ;  /* 0x1715609d0a1f7890 */ /* 0x000fe4000fffe0ff */
[----:B------:R-:W-:Y:S01]  /*6840*/  HFMA2 R94, -RZ, RZ, 0, 0 ;  /* 0x00000000ff5e7431 */ /* 0x000fe200000001ff */
        /* <DEDUP_REMOVED lines=45> */
.L_x_5650:
        /* <DEDUP_REMOVED lines=22> */
.L_x_5654:
        /* <DEDUP_REMOVED lines=12> */
.L_x_5655:
[----:B------:R-:W-:Y:S01]  /*6d40*/  IMAD.WIDE.U32 R96, R19, -0x326172a9, RZ ;  /* 0xcd9e8d5713607825 */ /* 0x000fe200078e00ff */
[----:B------:R-:W-:Y:S01]  /*6d50*/  LOP3.LUT R102, R15, UR11, R17, 0x96, !PT ;  /* 0x0000000b0f667c12 */ /* 0x000fe2000f8e9611 */
[----:B------:R-:W-:Y:S01]  /*6d60*/  UIADD3 UR31, UPT, UPT, UR10, 0x1715609d, URZ ;  /* 0x1715609d0a1f7890 */ /* 0x000fe2000fffe0ff */
[----:B------:R-:W-:Y:S01]  /*6d70*/  MOV R21, R100 ;  /* 0x0000006400157202 */ /* 0x000fe20000000f00 */
        /* <DEDUP_REMOVED lines=44> */
[----:B------:R-:W-:-:S07]  /*7040*/  IMAD.MOV.U32 R100, RZ, RZ, R98 ;  /* 0x000000ffff647224 */ /* 0x000fce00078e0062 */
.L_x_5653:
[----:B------:R-:W-:Y:S01]  /*7050*/  I2FP.F32.U32 R84, R21 ;  /* 0x0000001500547245 */ /* 0x000fe20000201000 */
[----:B------:R-:W-:Y:S01]  /*7060*/  HADD2.F32 R21, -RZ, R85.H0_H0 ;  /* 0x20000055ff157230 */ /* 0x000fe20000004100 */
[----:B------:R-:W-:Y:S01]  /*7070*/  ISETP.NE.AND P2, PT, R88, 0x1, PT ;  /* 0x000000015800780c */ /* 0x000fe20003f45270 */
[----:B------:R-:W-:Y:S02]  /*7080*/  HFMA2 R96, -RZ, RZ, 0, 1.1920928955078125e-07 ;  /* 0x00000002ff607431 */ /* 0x000fe400000001ff */
[----:B------:R-:W-:Y:S02]  /*7090*/  IMAD.MOV.U32 R23, RZ, RZ, R14 ;  /* 0x000000ffff177224 */ /* 0x000fe400078e000e */
        /* <DEDUP_REMOVED lines=17> */
.L_x_5657:
        /* <DEDUP_REMOVED lines=12> */
.L_x_5658:
        /* <DEDUP_REMOVED lines=49> */
.L_x_5656:
[----:B------:R-:W-:Y:S01]  /*7580*/  I2FP.F32.U32 R84, R23 ;  /* 0x0000001700547245 */ /* 0x000fe20000201000 */
[----:B------:R-:W-:Y:S01]  /*7590*/  HADD2.F32 R85, -RZ, R85.H1_H1 ;  /* 0x30000055ff557230 */ /* 0x000fe20000004100 */
[----:B------:R-:W-:Y:S01]  /*75a0*/  ISETP.NE.AND P3, PT, R96, 0x1, PT ;  /* 0x000000016000780c */ /* 0x000fe20003f65270 */
[----:B------:R-:W-:Y:S01]  /*75b0*/  HADD2.F32 R94, -RZ, R89.H1_H1 ;  /* 0x30000059ff5e7230 */ /* 0x000fe20000004100 */
[----:B------:R-:W-:Y:S01]  /*75c0*/  MOV R23, R14 ;  /* 0x0000000e00177202 */ /* 0x000fe20000000f00 */
[----:B------:R-:W-:Y:S01]  /*75d0*/  FFMA.FTZ R84, R84, R95, 1.1641532182693481445e-10 ;  /* 0x2f00000054547423 */ /* 0x000fe2000001005f */
[----:B------:R-:W-:-:S04]  /*75e0*/  FMUL.FTZ R85, R85, UR6 ;  /* 0x0000000655557c20 */ /* 0x000fc80008410000 */
[----:B------:R-:W-:Y:S01]  /*75f0*/  FMUL.FTZ R85, R85, UR5 ;  /* 0x0000000555557c20 */ /* 0x000fe20008410000 */
[----:B------:R-:W-:-:S04]  /*7600*/  FSETP.GTU.FTZ.AND P2, PT, R84, UR4, PT ;  /* 0x0000000454007c0b */ /* 0x000fc8000bf5c000 */
        /* <DEDUP_REMOVED lines=13> */
.L_x_5660:
        /* <DEDUP_REMOVED lines=12> */
.L_x_5661:
        /* <DEDUP_REMOVED lines=45> */
[----:B------:R-:W-:Y:S02]  /*7a70*/  LOP3.LUT R17, R84, UR31, R97, 0x96, !PT ;  /* 0x0000001f54117c12 */ /* 0x000fe4000f8e9661 */
[----:B------:R-:W-:Y:S01]  /*7a80*/  MOV R14, R96 ;  /* 0x00000060000e7202 */ /* 0x000fe20000000f00 */
[----:B------:R-:W-:Y:S01]  /*7a90*/  IMAD.MOV.U32 R100, RZ, RZ, R88 ;  /* 0x000000ffff647224 */ /* 0x000fe200078e0058 */
[----:B------:R-:W-:-:S07]  /*7aa0*/  LOP3.LUT R16, R16, UR23, R89, 0x96, !PT ;  /* 0x0000001710107c12 */ /* 0x000fce000f8e9659 */
.L_x_5659:
        /* <DEDUP_REMOVED lines=22> */
.L_x_5663:
        /* <DEDUP_REMOVED lines=12> */
.L_x_5664:
        /* <DEDUP_REMOVED lines=49> */
.L_x_5662:
[----:B------:R-:W-:Y:S01]  /*7fe0*/  I2FP.F32.U32 R84, R84 ;  /* 0x0000005400547245 */ /* 0x000fe20000201000 */
[----:B------:R-:W-:Y:S01]  /*7ff0*/  HADD2.F32 R86, -RZ, R86.H1_H1 ;  /* 0x30000056ff567230 */ /* 0x000fe20000004100 */
[----:B------:R-:W-:Y:S01]  /*8000*/  ISETP.NE.AND P5, PT, R88, 0x1, PT ;  /* 0x000000015800780c */ /* 0x000fe20003fa5270 */
[----:B------:R-:W-:Y:S02]  /*8010*/  HADD2.F32 R97, -RZ, R90.H1_H1 ;  /* 0x3000005aff617230 */ /* 0x000fe40000004100 */
        /* <DEDUP_REMOVED lines=18> */
.L_x_5666:
        /* <DEDUP_REMOVED lines=12> */
.L_x_5667:
        /* <DEDUP_REMOVED lines=49> */
.L_x_5665:
[----:B------:R-:W-:Y:S01]  /*8510*/  I2FP.F32.U32 R84, R84 ;  /* 0x0000005400547245 */ /* 0x000fe20000201000 */
[----:B------:R-:W-:Y:S01]  /*8520*/  HADD2.F32 R85, -RZ, R87.H0_H0 ;  /* 0x20000057ff557230 */ /* 0x000fe20000004100 */
[----:B------:R-:W-:Y:S01]  /*8530*/  ISETP.NE.AND P6, PT, R86, 0x1, PT ;  /* 0x000000015600780c */ /* 0x000fe20003fc5270 */
[----:B------:R-:W-:Y:S02]  /*8540*/  HADD2.F32 R96, -RZ, R91.H0_H0 ;  /* 0x2000005bff607230 */ /* 0x000fe40000004100 */
        /* <DEDUP_REMOVED lines=18> */
.L_x_5669:
        /* <DEDUP_REMOVED lines=14> */
.L_x_5670:
        /* <DEDUP_REMOVED lines=49> */
.L_x_5668:
[----:B------:R-:W-:Y:S01]  /*8a60*/  I2FP.F32.U32 R84, R84 ;  /* 0x0000005400547245 */ /* 0x000fe20000201000 */
[----:B------:R-:W-:Y:S01]  /*8a70*/  HADD2.F32 R87, -RZ, R87.H1_H1 ;  /* 0x30000057ff577230 */ /* 0x000fe20000004100 */
[----:B------:R-:W-:Y:S01]  /*8a80*/  F2FP.F16.F32.PACK_AB R85, R94, R21 ;  /* 0x000000155e55723e */ /* 0x000fe200000000ff */
[----:B------:R-:W-:Y:S02]  /*8a90*/  HADD2.F32 R86, -RZ, R91.H1_H1 ;  /* 0x3000005bff567230 */ /* 0x000fe40000004100 */
[----:B------:R-:W-:Y:S01]  /*8aa0*/  FFMA.FTZ R84, R84, R95, 1.1641532182693481445e-10 ;  /* 0x2f00000054547423 */ /* 0x000fe2000001005f */
[----:B------:R-:W-:-:S04]  /*8ab0*/  FMUL.FTZ R87, R87, UR6 ;  /* 0x0000000657577c20 */ /* 0x000fc80008410000 */
[----:B------:R-:W-:Y:S01]  /*8ac0*/  FMUL.FTZ R87, R87, UR5 ;  /* 0x0000000557577c20 */ /* 0x000fe20008410000 */
[----:B------:R-:W-:Y:S02]  /*8ad0*/  FSETP.GTU.FTZ.AND P6, PT, R84, UR4, PT ;  /* 0x0000000454007c0b */ /* 0x000fe4000bfdc000 */
[----:B------:R-:W-:Y:S02]  /*8ae0*/  F2FP.F16.F32.PACK_AB R84, R22, R0 ;  /* 0x000000001654723e */ /* 0x000fe400000000ff */
[----:B------:R-:W-:Y:S02]  /*8af0*/  FSEL R87, R87, RZ, !P6 ;  /* 0x000000ff57577208 */ /* 0x000fe40007000000 */
[----:B------:R-:W-:-:S03]  /*8b00*/  PLOP3.LUT P6, PT, P6, PT, PT, 0x8, 0x80 ;  /* 0x000000000080781c */ /* 0x000fc600037ce170 */
[----:B------:R-:W-:Y:S01]  /*8b10*/  FADD.FTZ R99, R87, R86 ;  /* 0x0000005657637221 */ /* 0x000fe20000010000 */
[----:B------:R-:W-:-:S04]  /*8b20*/  F2FP.F16.F32.PACK_AB R86, R97, R23 ;  /* 0x000000176156723e */ /* 0x000fc800000000ff */
[----:B------:R-:W-:Y:S01]  /*8b30*/  F2FP.F16.F32.PACK_AB R87, R99, R96 ;  /* 0x000000606357723e */ /* 0x000fe200000000ff */
[----:B------:R-:W-:Y:S06]  /*8b40*/  BRA `(.L_x_5671) ;  /* 0x0000002800487947 */ /* 0x000fec0003800000 */
.L_x_5646:
        /* <DEDUP_REMOVED lines=15> */
.L_x_5673:
        /* <DEDUP_REMOVED lines=12> */
.L_x_5674:
        /* <DEDUP_REMOVED lines=47> */
[----:B------:R-:W-:-:S07]  /*8ff0*/  IMAD.MOV.U32 R22, RZ, RZ, RZ ;  /* 0x000000ffff167224 */ /* 0x000fce00078e00ff */
.L_x_5672:
[----:B------:R-:W-:Y:S01]  /*9000*/  I2FP.F32.U32 R0, R21 ;  /* 0x0000001500007245 */ /* 0x000fe20000201000 */
[----:B-----5:R-:W-:Y:S01]  /*9010*/  HADD2.F32 R21, -RZ, R84.H0_H0 ;  /* 0x20000054ff157230 */ /* 0x020fe20000004100 */
[----:B------:R-:W-:Y:S01]  /*9020*/  ISETP.NE.AND P1, PT, R22, 0x1, PT ;  /* 0x000000011600780c */ /* 0x000fe20003f25270 */
[----:B------:R-:W-:Y:S01]  /*9030*/  IMAD.MOV.U32 R23, RZ, RZ, 0x2 ;  /* 0x00000002ff177424 */ /* 0x000fe200078e00ff */
[----:B------:R-:W-:Y:S01]  /*9040*/  LOP3.LUT R11, R11, 0xfffffffd, RZ, 0xc0, !PT ;  /* 0xfffffffd0b0b7812 */ /* 0x000fe200078ec0ff */
[----:B------:R-:W-:Y:S01]  /*9050*/  FFMA.FTZ R0, R0, R95, 1.1641532182693481445e-10 ;  /* 0x2f00000000007423 */ /* 0x000fe2000001005f */
[----:B------:R-:W-:-:S04]  /*9060*/  FMUL.FTZ R21, R21, UR6 ;  /* 0x0000000615157c20 */ /* 0x000fc80008410000 */
[----:B------:R-:W-:Y:S01]  /*9070*/  FSETP.GTU.FTZ.AND P0, PT, R0, UR4, PT ;  /* 0x0000000400007c0b */ /* 0x000fe2000bf1c000 */
[----:B------:R-:W-:Y:S01]  /*9080*/  FMUL.FTZ R0, R21, UR5 ;  /* 0x0000000515007c20 */ /* 0x000fe20008410000 */
[----:B------:R-:W-:Y:S02]  /*9090*/  MOV R21, R14 ;  /* 0x0000000e00157202 */ /* 0x000fe40000000f00 */
[----:B------:R-:W-:Y:S02]  /*90a0*/  PLOP3.LUT P2, PT, P0, PT, PT, 0x8, 0x80 ;  /* 0x000000000080781c */ /* 0x000fe4000074e170 */
[----:B------:R-:W-:-:S11]  /*90b0*/  FSEL R0, R0, RZ, !P0 ;  /* 0x000000ff00007208 */ /* 0x000fd60004000000 */
        /* <DEDUP_REMOVED lines=10> */
.L_x_5676:
        /* <DEDUP_REMOVED lines=12> */
.L_x_5677:
        /* <DEDUP_REMOVED lines=49> */
.L_x_5675:
[----:B------:R-:W-:Y:S01]  /*9530*/  I2FP.F32.U32 R22, R21 ;  /* 0x0000001500167245 */ /* 0x000fe20000201000 */
[----:B------:R-:W-:Y:S01]  /*9540*/  HADD2.F32 R84, -RZ, R84.H1_H1 ;  /* 0x30000054ff547230 */ /* 0x000fe20000004100 */
[----:B------:R-:W-:Y:S01]  /*9550*/  ISETP.NE.AND P2, PT, R23, 0x1, PT ;  /* 0x000000011700780c */ /* 0x000fe20003f45270 */
[----:B------:R-:W-:Y:S02]  /*9560*/  IMAD.MOV.U32 R88, RZ, RZ, 0x2 ;  /* 0x00000002ff587424 */ /* 0x000fe400078e00ff */
[----:B------:R-:W-:Y:S01]  /*9570*/  FFMA.FTZ R22, R22, R95, 1.1641532182693481445e-10 ;  /* 0x2f00000016167423 */ /* 0x000fe2000001005f */
[----:B------:R-:W-:Y:S01]  /*9580*/  FMUL.FTZ R84, R84, UR6 ;  /* 0x0000000654547c20 */ /* 0x000fe20008410000 */
[----:B------:R-:W-:-:S03]  /*9590*/  IMAD.MOV.U32 R21, RZ, RZ, R14 ;  /* 0x000000ffff157224 */ /* 0x000fc600078e000e */
[----:B------:R-:W-:Y:S01]  /*95a0*/  FSETP.GTU.FTZ.AND P1, PT, R22, UR4, PT ;  /* 0x0000000416007c0b */ /* 0x000fe2000bf3c000 */
[----:B------:R-:W-:-:S03]  /*95b0*/  FMUL.FTZ R22, R84, UR5 ;  /* 0x0000000554167c20 */ /* 0x000fc60008410000 */
        /* <DEDUP_REMOVED lines=11> */
.L_x_5679:
        /* <DEDUP_REMOVED lines=12> */
.L_x_5680:
        /* <DEDUP_REMOVED lines=49> */
.L_x_5678:
        /* <DEDUP_REMOVED lines=20> */
.L_x_5682:
        /* <DEDUP_REMOVED lines=12> */
.L_x_5683:
        /* <DEDUP_REMOVED lines=49> */
.L_x_5681:
[----:B------:R-:W-:Y:S01]  /*9f50*/  ISETP.NE.AND P4, PT, R89, 0x1, PT ;  /* 0x000000015900780c */ /* 0x000fe20003f85270 */
[----:B------:R-:W-:Y:S01]  /*9f60*/  HADD2.F32 R85, -RZ, R85.H1_H1 ;  /* 0x30000055ff557230 */ /* 0x000fe20000004100 */
[----:B------:R-:W-:Y:S01]  /*9f70*/  I2FP.F32.U32 R84, R23 ;  /* 0x0000001700547245 */ /* 0x000fe20000201000 */
[----:B------:R-:W-:Y:S01]  /*9f80*/  IMAD.MOV.U32 R88, RZ, RZ, 0x2 ;  /* 0x00000002ff587424 */ /* 0x000fe200078e00ff */
[----:B------:R-:W-:Y:S02]  /*9f90*/  MOV R23, R14 ;  /* 0x0000000e00177202 */ /* 0x000fe40000000f00 */
[----:B------:R-:W-:Y:S01]  /*9fa0*/  FMUL.FTZ R85, R85, UR6 ;  /* 0x0000000655557c20 */ /* 0x000fe20008410000 */
[----:B------:R-:W-:-:S03]  /*9fb0*/  FFMA.FTZ R84, R84, R95, 1.1641532182693481445e-10 ;  /* 0x2f00000054547423 */ /* 0x000fc6000001005f */
[----:B------:R-:W-:Y:S02]  /*9fc0*/  FMUL.FTZ R85, R85, UR5 ;  /* 0x0000000555557c20 */ /* 0x000fe40008410000 */
        /* <DEDUP_REMOVED lines=12> */
.L_x_5685:
        /* <DEDUP_REMOVED lines=12> */
.L_x_5686:
        /* <DEDUP_REMOVED lines=45> */
[----:B------:R-:W-:Y:S01]  /*a420*/  LOP3.LUT R17, R90, UR31, R17, 0x96, !PT ;  /* 0x0000001f5a117c12 */ /* 0x000fe2000f8e9611 */
[----:B------:R-:W-:Y:S02]  /*a430*/  IMAD.MOV.U32 R100, RZ, RZ, R88 ;  /* 0x000000ffff647224 */ /* 0x000fe400078e0058 */
[----:B------:R-:W-:Y:S01]  /*a440*/  HFMA2 R88, -RZ, RZ, 0, 0 ;  /* 0x00000000ff587431 */ /* 0x000fe200000001ff */
[----:B------:R-:W-:-:S07]  /*a450*/  LOP3.LUT R16, R84, UR23, R89, 0x96, !PT ;  /* 0x0000001754107c12 */ /* 0x000fce000f8e9659 */
.L_x_5684:
[----:B------:R-:W-:Y:S01]  /*a460*/  I2FP.F32.U32 R84, R23 ;  /* 0x0000001700547245 */ /* 0x000fe20000201000 */
[----:B------:R-:W-:Y:S01]  /*a470*/  HADD2.F32 R23, -RZ, R86.H0_H0 ;  /* 0x20000056ff177230 */ /* 0x000fe20000004100 */
[----:B------:R-:W-:Y:S01]  /*a480*/  ISETP.NE.AND P5, PT, R88, 0x1, PT ;  /* 0x000000015800780c */ /* 0x000fe20003fa5270 */
[----:B------:R-:W-:Y:S02]  /*a490*/  IMAD.MOV.U32 R89, RZ, RZ, 0x2 ;  /* 0x00000002ff597424 */ /* 0x000fe400078e00ff */
[----:B------:R-:W-:Y:S01]  /*a4a0*/  FFMA.FTZ R84, R84, R95, 1.1641532182693481445e-10 ;  /* 0x2f00000054547423 */ /* 0x000fe2000001005f */
[----:B------:R-:W-:Y:S01]  /*a4b0*/  FMUL.FTZ R23, R23, UR6 ;  /* 0x0000000617177c20 */ /* 0x000fe20008410000 */
[----:B------:R-:W-:-:S03]  /*a4c0*/  IMAD.MOV.U32 R85, RZ, RZ, R14 ;  /* 0x000000ffff557224 */ /* 0x000fc600078e000e */
        /* <DEDUP_REMOVED lines=13> */
.L_x_5688:
        /* <DEDUP_REMOVED lines=12> */
.L_x_5689:
        /* <DEDUP_REMOVED lines=49> */
.L_x_5687:
[----:B------:R-:W-:Y:S01]  /*a970*/  I2FP.F32.U32 R84, R85 ;  /* 0x0000005500547245 */ /* 0x000fe20000201000 */
[----:B------:R-:W-:Y:S01]  /*a980*/  HADD2.F32 R86, -RZ, R86.H1_H1 ;  /* 0x30000056ff567230 */ /* 0x000fe20000004100 */
[----:B------:R-:W-:-:S03]  /*a990*/  ISETP.NE.AND P5, PT, R89, 0x1, PT ;  /* 0x000000015900780c */ /* 0x000fc60003fa5270 */
[----:B------:R-:W-:Y:S01]  /*a9a0*/  FFMA.FTZ R84, R84, R95, 1.1641532182693481445e-10 ;  /* 0x2f00000054547423 */ /* 0x000fe2000001005f */
[----:B------:R-:W-:-:S04]  /*a9b0*/  FMUL.FTZ R86, R86, UR6 ;  /* 0x0000000656567c20 */ /* 0x000fc80008410000 */
        /* <DEDUP_REMOVED lines=15> */
.L_x_5691:
        /* <DEDUP_REMOVED lines=12> */
.L_x_5692:
        /* <DEDUP_REMOVED lines=49> */
.L_x_5690:
[----:B------:R-:W-:Y:S01]  /*ae80*/  I2FP.F32.U32 R84, R84 ;  /* 0x0000005400547245 */ /* 0x000fe20000201000 */
[----:B------:R-:W-:Y:S01]  /*ae90*/  HADD2.F32 R85, -RZ, R87.H0_H0 ;  /* 0x20000057ff557230 */ /* 0x000fe20000004100 */
[----:B------:R-:W-:Y:S01]  /*aea0*/  ISETP.NE.AND P6, PT, R86, 0x1, PT ;  /* 0x000000015600780c */ /* 0x000fe20003fc5270 */
[----:B------:R-:W-:Y:S02]  /*aeb0*/  IMAD.MOV.U32 R106, RZ, RZ, 0x2 ;  /* 0x00000002ff6a7424 */ /* 0x000fe400078e00ff */
[----:B------:R-:W-:Y:S01]  /*aec0*/  FFMA.FTZ R84, R84, R95, 1.1641532182693481445e-10 ;  /* 0x2f00000054547423 */ /* 0x000fe2000001005f */
[----:B------:R-:W-:-:S04]  /*aed0*/  FMUL.FTZ R85, R85, UR6 ;  /* 0x0000000655557c20 */ /* 0x000fc80008410000 */
        /* <DEDUP_REMOVED lines=14> */
.L_x_5694:
        /* <DEDUP_REMOVED lines=14> */
.L_x_5695:
        /* <DEDUP_REMOVED lines=49> */
.L_x_5693:
[----:B------:R-:W-:Y:S01]  /*b3b0*/  I2FP.F32.U32 R84, R84 ;  /* 0x0000005400547245 */ /* 0x000fe20000201000 */
[----:B------:R-:W-:Y:S01]  /*b3c0*/  HADD2.F32 R87, -RZ, R87.H1_H1 ;  /* 0x30000057ff577230 */ /* 0x000fe20000004100 */
[----:B------:R-:W-:Y:S02]  /*b3d0*/  F2FP.F16.F32.PACK_AB R86, R97, R23 ;  /* 0x000000176156723e */ /* 0x000fe400000000ff */
[----:B------:R-:W-:Y:S01]  /*b3e0*/  F2FP.F16.F32.PACK_AB R85, R94, R21 ;  /* 0x000000155e55723e */ /* 0x000fe200000000ff */
[----:B------:R-:W-:Y:S01]  /*b3f0*/  FFMA.FTZ R84, R84, R95, 1.1641532182693481445e-10 ;  /* 0x2f00000054547423 */ /* 0x000fe2000001005f */
[----:B------:R-:W-:-:S04]  /*b400*/  FMUL.FTZ R87, R87, UR6 ;  /* 0x0000000657577c20 */ /* 0x000fc80008410000 */
[----:B------:R-:W-:Y:S01]  /*b410*/  FMUL.FTZ R87, R87, UR5 ;  /* 0x0000000557577c20 */ /* 0x000fe20008410000 */
[----:B------:R-:W-:Y:S02]  /*b420*/  FSETP.GTU.FTZ.AND P6, PT, R84, UR4, PT ;  /* 0x0000000454007c0b */ /* 0x000fe4000bfdc000 */
[----:B------:R-:W-:Y:S02]  /*b430*/  F2FP.F16.F32.PACK_AB R84, R22, R0 ;  /* 0x000000001654723e */ /* 0x000fe400000000ff */
[----:B------:R-:W-:Y:S02]  /*b440*/  FSEL R99, R87, RZ, !P6 ;  /* 0x000000ff57637208 */ /* 0x000fe40007000000 */
[----:B------:R-:W-:Y:S02]  /*b450*/  PLOP3.LUT P6, PT, P6, PT, PT, 0x8, 0x80 ;  /* 0x000000000080781c */ /* 0x000fe400037ce170 */
[----:B------:R-:W-:-:S11]  /*b460*/  F2FP.F16.F32.PACK_AB R87, R99, R96 ;  /* 0x000000606357723e */ /* 0x000fd600000000ff */
.L_x_5671:
[----:B------:R-:W-:Y:S02]  /*b470*/  SEL R91, RZ, 0x1000000, !P6 ;  /* 0x01000000ff5b7807 */ /* 0x000fe40007000000 */
[----:B------:R-:W-:Y:S02]  /*b480*/  SEL R98, RZ, 0x10000, !P5 ;  /* 0x00010000ff627807 */ /* 0x000fe40006800000 */
[----:B------:R-:W-:Y:S02]  /*b490*/  SEL R105, RZ, 0x100, !P4 ;  /* 0x00000100ff697807 */ /* 0x000fe40006000000 */
[----:B------:R-:W-:Y:S02]  /*b4a0*/  LOP3.LUT P6, RZ, R11, 0x2, RZ, 0xc0, !PT ;  /* 0x000000020bff7812 */ /* 0x000fe400078cc0ff */
[----:B------:R-:W-:Y:S02]  /*b4b0*/  SEL R88, RZ, 0x1000000, !P2 ;  /* 0x01000000ff587807 */ /* 0x000fe40005000000 */
[----:B------:R-:W-:-:S02]  /*b4c0*/  SEL R89, RZ, 0x10000, !P1 ;  /* 0x00010000ff597807 */ /* 0x000fc40004800000 */
[----:B------:R-:W-:Y:S02]  /*b4d0*/  SEL R90, RZ, 0x100, !P0 ;  /* 0x00000100ff5a7807 */ /* 0x000fe40004000000 */
[----:B------:R-:W-:Y:S01]  /*b4e0*/  LOP3.LUT R105, R105, R91, R98, 0xfe, !PT ;  /* 0x0000005b69697212 */ /* 0x000fe200078efe62 */
[----:B------:R-:W-:Y:S01]  /*b4f0*/  VIADD R98, R12, 0x100 ;  /* 0x000001000c627836 */ /* 0x000fe20000000000 */
[----:B------:R-:W-:Y:S02]  /*b500*/  SEL R104, RZ, 0x1, !P3 ;  /* 0x00000001ff687807 */ /* 0x000fe40005800000 */
[----:B------:R-:W-:Y:S01]  /*b510*/  LOP3.LUT R90, R90, R88, R89, 0xfe, !PT ;  /* 0x000000585a5a7212 */ /* 0x000fe200078efe59 */
[----:B------:R-:W-:Y:S01]  /*b520*/  IMAD.WIDE.U32 R88, R2, 0x10, R26 ;  /* 0x0000001002587825 */ /* 0x000fe200078e001a */
[----:B------:R-:W-:Y:S02]  /*b530*/  SEL R91, RZ, 0x1, !P6 ;  /* 0x00000001ff5b7807 */ /* 0x000fe40007000000 */
[----:B------:R-:W-:Y:S01]  /*b540*/  LOP3.LUT R105, R105, R104, RZ, 0xfc, !PT ;  /* 0x0000006869697212 */ /* 0x000fe200078efcff */
[----:B------:R-:W-:Y:S01]  /*b550*/  IMAD.WIDE.U32 R102, R98, 0x10, R92 ;  /* 0x0000001062667825 */ /* 0x000fe200078e005c */
[----:B------:R-:W-:Y:S01]  /*b560*/  LOP3.LUT R104, R90, R91, RZ, 0xfc, !PT ;  /* 0x0000005b5a687212 */ /* 0x000fe200078efcff */
[----:B------:R0:W-:Y:S02]  /*b570*/  STG.E.128 desc[UR12][R88.64], R84 ;  /* 0x0000005458007986 */ /* 0x0001e4000c101d0c */
[----:B------:R-:W-:-:S05]  /*b580*/  IMAD.WIDE.U32 R90, R2, 0x8, R24 ;  /* 0x00000008025a7825 */ /* 0x000fca00078e0018 */
[----:B------:R1:W-:Y:S04]  /*b590*/  STG.E.64 desc[UR12][R90.64], R104 ;  /* 0x000000685a007986 */ /* 0x0003e8000c101b0c */
[----:B0-----:R1:W5:Y:S01]  /*b5a0*/  LDG.E.128 R84, desc[UR12][R102.64] ;  /* 0x0000000c66547981 */ /* 0x001362000c1e1d00 */
[----:B------:R-:W-:Y:S05]  /*b5b0*/  BRA.U !UP1, `(.L_x_5696) ;  /* 0x0000002909987547 */ /* 0x000fea000b800000 */
[----:B------:R-:W0:Y:S02]  /*b5c0*/  LDC.64 R88, c[0x0][0x3a0] ;  /* 0x0000e800ff587b82 */ /* 0x000e240000000a00 */
[----:B0-----:R-:W-:-:S06]  /*b5d0*/  IMAD.WIDE.U32 R88, R98, 0x10, R88 ;  /* 0x0000001062587825 */ /* 0x001fcc00078e0058 */
[----:B-1----:R-:W5:Y:S01]  /*b5e0*/  LDG.E.128 R88, desc[UR12][R88.64] ;  /* 0x0000000c58587981 */ /* 0x002f62000c1e1d00 */
        /* <DEDUP_REMOVED lines=15> */
.L_x_5698:
        /* <DEDUP_REMOVED lines=12> */
.L_x_5699:
        /* <DEDUP_REMOVED lines=48> */
.L_x_5697:
        /* <DEDUP_REMOVED lines=8> */
[----:B------:R-:W-:-:S04]  /*bb20*/  FSETP.GTU.FTZ.AND P0, PT, R100, UR4, PT ;  /* 0x0000000464007c0b */ /* 0x000fc8000bf1c000 */
[----:B------:R-:W-:Y:S01]  /*bb30*/  FSEL R100, R102, RZ, !P0 ;  /* 0x000000ff66647208 */ /* 0x000fe20004000000 */
[----:B------:R-:W-:Y:S01]  /*bb40*/  IMAD.MOV.U32 R102, RZ, RZ, R14 ;  /* 0x000000ffff667224 */ /* 0x000fe200078e000e */
        /* <DEDUP_REMOVED lines=13> */
.L_x_5701:
        /* <DEDUP_REMOVED lines=12> */
.L_x_5702:
        /* <DEDUP_REMOVED lines=49> */
.L_x_5700:
        /* <DEDUP_REMOVED lines=22> */
.L_x_5704:
        /* <DEDUP_REMOVED lines=12> */
.L_x_5705:
        /* <DEDUP_REMOVED lines=49> */
.L_x_5703:
        /* <DEDUP_REMOVED lines=22> */
.L_x_5707:
        /* <DEDUP_REMOVED lines=12> */
.L_x_5708:
        /* <DEDUP_REMOVED lines=49> */
.L_x_5706:
[----:B------:R-:W-:Y:S01]  /*ca50*/  I2FP.F32.U32 R84, R84 ;  /* 0x0000005400547245 */ /* 0x000fe20000201000 */
[----:B------:R-:W-:Y:S01]  /*ca60*/  HADD2.F32 R85, -RZ, R85.H1_H1 ;  /* 0x30000055ff557230 */ /* 0x000fe20000004100 */
[----:B------:R-:W-:Y:S01]  /*ca70*/  ISETP.NE.AND P3, PT, R88, 0x1, PT ;  /* 0x000000015800780c */ /* 0x000fe20003f65270 */
[----:B------:R-:W-:Y:S02]  /*ca80*/  HADD2.F32 R104, -RZ, R89.H1_H1 ;  /* 0x30000059ff687230 */ /* 0x000fe40000004100 */
[----:B------:R-:W-:Y:S02]  /*ca90*/  HFMA2 R89, -RZ, RZ, 0, 1.1920928955078125e-07 ;  /* 0x00000002ff597431 */ /* 0x000fe400000001ff */
        /* <DEDUP_REMOVED lines=17> */
.L_x_5710:
        /* <DEDUP_REMOVED lines=12> */
.L_x_5711:
        /* <DEDUP_REMOVED lines=49> */
.L_x_5709:
[----:B------:R-:W-:Y:S01]  /*cf80*/  I2FP.F32.U32 R84, R84 ;  /* 0x0000005400547245 */ /* 0x000fe20000201000 */
[----:B------:R-:W-:Y:S01]  /*cf90*/  HADD2.F32 R85, -RZ, R86.H0_H0 ;  /* 0x20000056ff557230 */ /* 0x000fe20000004100 */
[----:B------:R-:W-:-:S03]  /*cfa0*/  ISETP.NE.AND P4, PT, R89, 0x1, PT ;  /* 0x000000015900780c */ /* 0x000fc60003f85270 */
        /* <DEDUP_REMOVED lines=19> */
.L_x_5713:
        /* <DEDUP_REMOVED lines=12> */
.L_x_5714:
        /* <DEDUP_REMOVED lines=47> */
[----:B------:R-:W-:Y:S01]  /*d490*/  LOP3.LUT R16, R16, UR23, R89, 0x96, !PT ;  /* 0x0000001710107c12 */ /* 0x000fe2000f8e9659 */
[----:B------:R-:W-:-:S07]  /*d4a0*/  IMAD.MOV.U32 R110, RZ, RZ, R88 ;  /* 0x000000ffff6e7224 */ /* 0x000fce00078e0058 */
.L_x_5712:
        /* <DEDUP_REMOVED lines=22> */
.L_x_5716:
        /* <DEDUP_REMOVED lines=12> */
.L_x_5717:
        /* <DEDUP_REMOVED lines=49> */
.L_x_5715:
[----:B------:R-:W-:Y:S01]  /*d9e0*/  I2FP.F32.U32 R84, R84 ;  /* 0x0000005400547245 */ /* 0x000fe20000201000 */
[----:B------:R-:W-:Y:S01]  /*d9f0*/  HADD2.F32 R85, -RZ, R87.H0_H0 ;  /* 0x20000057ff557230 */ /* 0x000fe20000004100 */
[----:B------:R-:W-:Y:S01]  /*da00*/  ISETP.NE.AND P6, PT, R86, 0x1, PT ;  /* 0x000000015600780c */ /* 0x000fe20003fc5270 */
[----:B------:R-:W-:Y:S02]  /*da10*/  HADD2.F32 R106, -RZ, R91.H0_H0 ;  /* 0x2000005bff6a7230 */ /* 0x000fe40000004100 */
        /* <DEDUP_REMOVED lines=18> */
.L_x_5719:
        /* <DEDUP_REMOVED lines=14> */
.L_x_5720:
        /* <DEDUP_REMOVED lines=49> */
.L_x_5718:
        /* <DEDUP_REMOVED lines=15> */
.L_x_5696:
        /* <DEDUP_REMOVED lines=15> */
.L_x_5723:
        /* <DEDUP_REMOVED lines=12> */
.L_x_5724:
        /* <DEDUP_REMOVED lines=48> */
.L_x_5722:
        /* <DEDUP_REMOVED lines=11> */
[----:B------:R-:W-:-:S10]  /*e580*/  HFMA2 R89, -RZ, RZ, 0, 1.1920928955078125e-07 ;  /* 0x00000002ff597431 */ /* 0x000fd400000001ff */
        /* <DEDUP_REMOVED lines=10> */
.L_x_5726:
        /* <DEDUP_REMOVED lines=12> */
.L_x_5727:
        /* <DEDUP_REMOVED lines=49> */
.L_x_5725:
[----:B------:R-:W-:Y:S01]  /*ea00*/  I2FP.F32.U32 R88, R88 ;  /* 0x0000005800587245 */ /* 0x000fe20000201000 */
[----:B------:R-:W-:Y:S01]  /*ea10*/  HADD2.F32 R84, -RZ, R84.H1_H1 ;  /* 0x30000054ff547230 */ /* 0x000fe20000004100 */
[----:B------:R-:W-:Y:S01]  /*ea20*/  ISETP.NE.AND P2, PT, R89, 0x1, PT ;  /* 0x000000015900780c */ /* 0x000fe20003f45270 */
[----:B------:R-:W-:Y:S02]  /*ea30*/  IMAD.MOV.U32 R90, RZ, RZ, 0x2 ;  /* 0x00000002ff5a7424 */ /* 0x000fe400078e00ff */
[----:B------:R-:W-:Y:S01]  /*ea40*/  FFMA.FTZ R88, R88, R95, 1.1641532182693481445e-10 ;  /* 0x2f00000058587423 */ /* 0x000fe2000001005f */
[----:B------:R-:W-:-:S04]  /*ea50*/  FMUL.FTZ R84, R84, UR6 ;  /* 0x0000000654547c20 */ /* 0x000fc80008410000 */
        /* <DEDUP_REMOVED lines=14> */
.L_x_5729:
        /* <DEDUP_REMOVED lines=12> */
.L_x_5730:
        /* <DEDUP_REMOVED lines=49> */
.L_x_5728:
[----:B------:R-:W-:Y:S01]  /*ef10*/  I2FP.F32.U32 R84, R84 ;  /* 0x0000005400547245 */ /* 0x000fe20000201000 */
[----:B------:R-:W-:Y:S01]  /*ef20*/  HADD2.F32 R88, -RZ, R85.H0_H0 ;  /* 0x20000055ff587230 */ /* 0x000fe20000004100 */
[----:B------:R-:W-:-:S03]  /*ef30*/  ISETP.NE.AND P3, PT, R90, 0x1, PT ;  /* 0x000000015a00780c */ /* 0x000fc60003f65270 */
[----:B------:R-:W-:Y:S01]  /*ef40*/  FFMA.FTZ R84, R84, R95, 1.1641532182693481445e-10 ;  /* 0x2f00000054547423 */ /* 0x000fe2000001005f */
[----:B------:R-:W-:-:S04]  /*ef50*/  FMUL.FTZ R88, R88, UR6 ;  /* 0x0000000658587c20 */ /* 0x000fc80008410000 */
[----:B------:R-:W-:Y:S01]  /*ef60*/  FMUL.FTZ R88, R88, UR5 ;  /* 0x0000000558587c20 */ /* 0x000fe20008410000 */
[----:B------:R-:W-:Y:S01]  /*ef70*/  FSETP.GTU.FTZ.AND P2, PT, R84, UR4, PT ;  /* 0x0000000454007c0b */ /* 0x000fe2000bf5c000 */
[----:B------:R-:W-:-:S03]  /*ef80*/  IMAD.MOV.U32 R84, RZ, RZ, R14 ;  /* 0x000000ffff547224 */ /* 0x000fc600078e000e */
[----:B------:R-:W-:Y:S01]  /*ef90*/  FSEL R101, R88, RZ, !P2 ;  /* 0x000000ff58657208 */ /* 0x000fe20005000000 */
[----:B------:R-:W-:Y:S01]  /*efa0*/  IMAD.MOV.U32 R88, RZ, RZ, 0x2 ;  /* 0x00000002ff587424 */ /* 0x000fe200078e00ff */
        /* <DEDUP_REMOVED lines=10> */
.L_x_5732:
        /* <DEDUP_REMOVED lines=12> */
.L_x_5733:
        /* <DEDUP_REMOVED lines=49> */
.L_x_5731:
        /* <DEDUP_REMOVED lines=20> */
.L_x_5735:
        /* <DEDUP_REMOVED lines=12> */
.L_x_5736:
        /* <DEDUP_REMOVED lines=49> */
.L_x_5734:
        /* <DEDUP_REMOVED lines=20> */
.L_x_5738:
        /* <DEDUP_REMOVED lines=12> */
.L_x_5739:
        /* <DEDUP_REMOVED lines=49> */
.L_x_5737:
        /* <DEDUP_REMOVED lines=20> */
.L_x_5741:
        /* <DEDUP_REMOVED lines=12> */
.L_x_5742:
        /* <DEDUP_REMOVED lines=49> */
.L_x_5740:
        /* <DEDUP_REMOVED lines=20> */
.L_x_5744:
        /* <DEDUP_REMOVED lines=14> */
.L_x_5745:
        /* <DEDUP_REMOVED lines=49> */
.L_x_5743:
        /* <DEDUP_REMOVED lines=12> */
.L_x_5721:
        /* <DEDUP_REMOVED lines=39> */
.L_x_5748:
        /* <DEDUP_REMOVED lines=12> */
.L_x_5749:
        /* <DEDUP_REMOVED lines=47> */
[----:B------:R-:W-:-:S07]  /*10f60*/  LOP3.LUT R16, R16, UR23, R119, 0x96, !PT ;  /* 0x0000001710107c12 */ /* 0x000fce000f8e9677 */
.L_x_5747:
[----:B------:R-:W-:Y:S01]  /*10f70*/  I2FP.F32.U32 R110, R109 ;  /* 0x0000006d006e7245 */ /* 0x000fe20000201000 */
[----:B-----5:R-:W-:Y:S01]  /*10f80*/  HADD2.F32 R109, -RZ, R84.H0_H0 ;  /* 0x20000054ff6d7230 */ /* 0x020fe20000004100 */
[----:B------:R-:W-:Y:S01]  /*10f90*/  ISETP.NE.AND P1, PT, R111, 0x1, PT ;  /* 0x000000016f00780c */ /* 0x000fe20003f25270 */
[----:B------:R-:W-:Y:S01]  /*10fa0*/  IMAD.MOV.U32 R112, RZ, RZ, 0x2 ;  /* 0x00000002ff707424 */ /* 0x000fe200078e00ff */
[----:B------:R-:W-:Y:S01]  /*10fb0*/  LOP3.LUT R11, R11, 0xfffffffd, RZ, 0xc0, !PT ;  /* 0xfffffffd0b0b7812 */ /* 0x000fe200078ec0ff */
        /* <DEDUP_REMOVED lines=19> */
.L_x_5751:
        /* <DEDUP_REMOVED lines=12> */
.L_x_5752:
        /* <DEDUP_REMOVED lines=46> */
[----:B------:R-:W-:Y:S01]  /*11490*/  MOV R118, R112 ;  /* 0x0000007000767202 */ /* 0x000fe20000000f00 */
[----:B------:R-:W-:Y:S01]  /*114a0*/  IMAD.MOV.U32 R112, RZ, RZ, RZ ;  /* 0x000000ffff707224 */ /* 0x000fe200078e00ff */
[----:B------:R-:W-:-:S07]  /*114b0*/  LOP3.LUT R16, R16, UR23, R113, 0x96, !PT ;  /* 0x0000001710107c12 */ /* 0x000fce000f8e9671 */
.L_x_5750:
[----:B------:R-:W-:Y:S01]  /*114c0*/  I2FP.F32.U32 R110, R110 ;  /* 0x0000006e006e7245 */ /* 0x000fe20000201000 */
[----:B------:R-:W-:Y:S01]  /*114d0*/  HADD2.F32 R84, -RZ, R84.H1_H1 ;  /* 0x30000054ff547230 */ /* 0x000fe20000004100 */
[----:B------:R-:W-:Y:S01]  /*114e0*/  ISETP.NE.AND P1, PT, R112, 0x1, PT ;  /* 0x000000017000780c */ /* 0x000fe20003f25270 */
[----:B------:R-:W-:Y:S02]  /*114f0*/  HADD2.F32 R111, -RZ, R88.H1_H1 ;  /* 0x30000058ff6f7230 */ /* 0x000fe40000004100 */
[----:B------:R-:W-:Y:S02]  /*11500*/  HFMA2 R113, -RZ, RZ, 0, 1.1920928955078125e-07 ;  /* 0x00000002ff717431 */ /* 0x000fe400000001ff */
[----:B------:R-:W-:Y:S01]  /*11510*/  FFMA.FTZ R110, R110, R95, 1.1641532182693481445e-10 ;  /* 0x2f0000006e6e7423 */ /* 0x000fe2000001005f */
[----:B------:R-:W-:Y:S01]  /*11520*/  FMUL.FTZ R84, R84, UR6 ;  /* 0x0000000654547c20 */ /* 0x000fe20008410000 */
        /* <DEDUP_REMOVED lines=16> */
.L_x_5754:
        /* <DEDUP_REMOVED lines=12> */
.L_x_5755:
        /* <DEDUP_REMOVED lines=49> */
.L_x_5753:
[----:B------:R-:W-:Y:S01]  /*11a00*/  I2FP.F32.U32 R88, R88 ;  /* 0x0000005800587245 */ /* 0x000fe20000201000 */
[----:B------:R-:W-:Y:S01]  /*11a10*/  HADD2.F32 R111, -RZ, R85.H0_H0 ;  /* 0x20000055ff6f7230 */ /* 0x000fe20000004100 */
[----:B------:R-:W-:Y:S02]  /*11a20*/  ISETP.NE.AND P2, PT, R113, 0x1, PT ;  /* 0x000000017100780c */ /* 0x000fe40003f45270 */
[----:B------:R-:W-:Y:S01]  /*11a30*/  MOV R114, 0x2 ;  /* 0x0000000200727802 */ /* 0x000fe20000000f00 */
        /* <DEDUP_REMOVED lines=18> */
.L_x_5757:
        /* <DEDUP_REMOVED lines=12> */
.L_x_5758:
        /* <DEDUP_REMOVED lines=49> */
.L_x_5756:
[----:B------:R-:W-:Y:S01]  /*11f30*/  I2FP.F32.U32 R88, R88 ;  /* 0x0000005800587245 */ /* 0x000fe20000201000 */
[----:B------:R-:W-:Y:S01]  /*11f40*/  HADD2.F32 R85, -RZ, R85.H1_H1 ;  /* 0x30000055ff557230 */ /* 0x000fe20000004100 */
[----:B------:R-:W-:Y:S01]  /*11f50*/  ISETP.NE.AND P3, PT, R114, 0x1, PT ;  /* 0x000000017200780c */ /* 0x000fe20003f65270 */
[----:B------:R-:W-:Y:S02]  /*11f60*/  IMAD.MOV.U32 R115, RZ, RZ, 0x2 ;  /* 0x00000002ff737424 */ /* 0x000fe400078e00ff */
[----:B------:R-:W-:Y:S01]  /*11f70*/  FFMA.FTZ R88, R88, R95, 1.1641532182693481445e-10 ;  /* 0x2f00000058587423 */ /* 0x000fe2000001005f */
[----:B------:R-:W-:-:S04]  /*11f80*/  FMUL.FTZ R85, R85, UR6 ;  /* 0x0000000655557c20 */ /* 0x000fc80008410000 */
[----:B------:R-:W-:Y:S01]  /*11f90*/  FMUL.FTZ R85, R85, UR5 ;  /* 0x0000000555557c20 */ /* 0x000fe20008410000 */
[----:B------:R-:W-:Y:S01]  /*11fa0*/  FSETP.GTU.FTZ.AND P2, PT, R88, UR4, PT ;  /* 0x0000000458007c0b */ /* 0x000fe2000bf5c000 */
[----:B------:R-:W-:Y:S01]  /*11fb0*/  HADD2.F32 R88, -RZ, R89.H1_H1 ;  /* 0x30000059ff587230 */ /* 0x000fe20000004100 */
        /* <DEDUP_REMOVED lines=14> */
.L_x_5760:
        /* <DEDUP_REMOVED lines=12> */
.L_x_5761:
        /* <DEDUP_REMOVED lines=44> */
[----:B------:R-:W-:Y:S02]  /*12420*/  HFMA2 R115, -RZ, RZ, 0, 0 ;  /* 0x00000000ff737431 */ /* 0x000fe400000001ff */
[----:B------:R-:W-:Y:S01]  /*12430*/  IMAD.MOV.U32 R14, RZ, RZ, R114 ;  /* 0x000000ffff0e7224 */ /* 0x000fe200078e0072 */
[----:B------:R-:W-:Y:S02]  /*12440*/  LOP3.LUT R16, R16, UR23, R89, 0x96, !PT ;  /* 0x0000001710107c12 */ /* 0x000fe4000f8e9659 */
[----:B------:R-:W-:Y:S01]  /*12450*/  MOV R89, R118 ;  /* 0x0000007600597202 */ /* 0x000fe20000000f00 */
[----:B------:R-:W-:-:S07]  /*12460*/  IMAD.MOV.U32 R118, RZ, RZ, R88 ;  /* 0x000000ffff767224 */ /* 0x000fce00078e0058 */
.L_x_5759:
        /* <DEDUP_REMOVED lines=22> */
.L_x_5763:
        /* <DEDUP_REMOVED lines=12> */
.L_x_5764:
        /* <DEDUP_REMOVED lines=49> */
.L_x_5762:
        /* <DEDUP_REMOVED lines=8> */
[----:B------:R-:W-:-:S04]  /*12a20*/  FSETP.GTU.FTZ.AND P4, PT, R88, UR4, PT ;  /* 0x0000000458007c0b */ /* 0x000fc8000bf9c000 */
        /* <DEDUP_REMOVED lines=14> */
.L_x_5766:
        /* <DEDUP_REMOVED lines=12> */
.L_x_5767:
        /* <DEDUP_REMOVED lines=49> */
.L_x_5765:
[----:B------:R-:W-:Y:S01]  /*12ee0*/  I2FP.F32.U32 R88, R89 ;  /* 0x0000005900587245 */ /* 0x000fe20000201000 */
[----:B------:R-:W-:Y:S01]  /*12ef0*/  HADD2.F32 R89, -RZ, R87.H0_H0 ;  /* 0x20000057ff597230 */ /* 0x000fe20000004100 */
[----:B------:R-:W-:Y:S01]  /*12f00*/  ISETP.NE.AND P6, PT, R90, 0x1, PT ;  /* 0x000000015a00780c */ /* 0x000fe20003fc5270 */
[----:B------:R-:W-:Y:S01]  /*12f10*/  HADD2.F32 R114, -RZ, R91.H0_H0 ;  /* 0x2000005bff727230 */ /* 0x000fe20000004100 */
[----:B------:R-:W-:Y:S01]  /*12f20*/  MOV R124, 0x2 ;  /* 0x00000002007c7802 */ /* 0x000fe20000000f00 */
[----:B------:R-:W-:Y:S01]  /*12f30*/  FFMA.FTZ R88, R88, R95, 1.1641532182693481445e-10 ;  /* 0x2f00000058587423 */ /* 0x000fe2000001005f */
[----:B------:R-:W-:-:S04]  /*12f40*/  FMUL.FTZ R89, R89, UR6 ;  /* 0x0000000659597c20 */ /* 0x000fc80008410000 */
        /* <DEDUP_REMOVED lines=15> */
.L_x_5769:
        /* <DEDUP_REMOVED lines=14> */
.L_x_5770:
        /* <DEDUP_REMOVED lines=49> */
.L_x_5768:
        /* <DEDUP_REMOVED lines=15> */
.L_x_5746:
        /* <DEDUP_REMOVED lines=15> */
.L_x_5773:
        /* <DEDUP_REMOVED lines=12> */
.L_x_5774:
        /* <DEDUP_REMOVED lines=48> */
.L_x_5772:
[----:B------:R-:W-:Y:S01]  /*139d0*/  I2FP.F32.U32 R88, R88 ;  /* 0x0000005800587245 */ /* 0x000fe20000201000 */
[----:B-----5:R-:W-:Y:S01]  /*139e0*/  HADD2.F32 R89, -RZ, R84.H0_H0 ;  /* 0x20000054ff597230 */ /* 0x020fe20000004100 */
[----:B------:R-:W-:Y:S01]  /*139f0*/  ISETP.NE.AND P1, PT, R90, 0x1, PT ;  /* 0x000000015a00780c */ /* 0x000fe20003f25270 */
[----:B------:R-:W-:Y:S01]  /*13a00*/  HFMA2 R91, -RZ, RZ, 0, 1.1920928955078125e-07 ;  /* 0x00000002ff5b7431 */ /* 0x000fe200000001ff */
[----:B------:R-:W-:Y:S01]  /*13a10*/  LOP3.LUT R11, R11, 0xfffffffd, RZ, 0xc0, !PT ;  /* 0xfffffffd0b0b7812 */ /* 0x000fe200078ec0ff */
[----:B------:R-:W-:Y:S01]  /*13a20*/  FFMA.FTZ R88, R88, R95, 1.1641532182693481445e-10 ;  /* 0x2f00000058587423 */ /* 0x000fe2000001005f */
[----:B------:R-:W-:-:S04]  /*13a30*/  FMUL.FTZ R89, R89, UR6 ;  /* 0x0000000659597c20 */ /* 0x000fc80008410000 */
[----:B------:R-:W-:Y:S01]  /*13a40*/  FSETP.GTU.FTZ.AND P0, PT, R88, UR4, PT ;  /* 0x0000000458007c0b */ /* 0x000fe2000bf1c000 */
[----:B------:R-:W-:Y:S01]  /*13a50*/  FMUL.FTZ R88, R89, UR5 ;  /* 0x0000000559587c20 */ /* 0x000fe20008410000 */
[----:B------:R-:W-:Y:S02]  /*13a60*/  IMAD.MOV.U32 R89, RZ, RZ, R14 ;  /* 0x000000ffff597224 */ /* 0x000fe400078e000e */
[----:B------:R-:W-:Y:S02]  /*13a70*/  PLOP3.LUT P2, PT, P0, PT, PT, 0x8, 0x80 ;  /* 0x000000000080781c */ /* 0x000fe4000074e170 */
[----:B------:R-:W-:-:S04]  /*13a80*/  FSEL R88, R88, RZ, !P0 ;  /* 0x000000ff58587208 */ /* 0x000fc80004000000 */
        /* <DEDUP_REMOVED lines=11> */
.L_x_5776:
        /* <DEDUP_REMOVED lines=12> */
.L_x_5777:
        /* <DEDUP_REMOVED lines=46> */
[----:B------:R-:W-:Y:S01]  /*13ee0*/  IMAD.MOV.U32 R91, RZ, RZ, RZ ;  /* 0x000000ffff5b7224 */ /* 0x000fe200078e00ff */
[----:B------:R-:W-:Y:S02]  /*13ef0*/  LOP3.LUT R16, R16, UR23, R111, 0x96, !PT ;  /* 0x0000001710107c12 */ /* 0x000fe4000f8e966f */
[----:B------:R-:W-:-:S07]  /*13f00*/  MOV R118, R110 ;  /* 0x0000006e00767202 */ /* 0x000fce0000000f00 */
.L_x_5775:
[----:B------:R-:W-:Y:S01]  /*13f10*/  I2FP.F32.U32 R90, R89 ;  /* 0x00000059005a7245 */ /* 0x000fe20000201000 */
[----:B------:R-:W-:Y:S01]  /*13f20*/  HADD2.F32 R84, -RZ, R84.H1_H1 ;  /* 0x30000054ff547230 */ /* 0x000fe20000004100 */
[----:B------:R-:W-:Y:S01]  /*13f30*/  ISETP.NE.AND P2, PT, R91, 0x1, PT ;  /* 0x000000015b00780c */ /* 0x000fe20003f45270 */
[----:B------:R-:W-:Y:S01]  /*13f40*/  IMAD.MOV.U32 R89, RZ, RZ, R14 ;  /* 0x000000ffff597224 */ /* 0x000fe200078e000e */
[----:B------:R-:W-:Y:S01]  /*13f50*/  MOV R112, 0x2 ;  /* 0x0000000200707802 */ /* 0x000fe20000000f00 */
        /* <DEDUP_REMOVED lines=16> */
.L_x_5779:
        /* <DEDUP_REMOVED lines=12> */
.L_x_5780:
        /* <DEDUP_REMOVED lines=46> */
[----:B------:R-:W-:Y:S01]  /*14400*/  MOV R118, R112 ;  /* 0x0000007000767202 */ /* 0x000fe20000000f00 */
[----:B------:R-:W-:Y:S01]  /*14410*/  IMAD.MOV.U32 R112, RZ, RZ, RZ ;  /* 0x000000ffff707224 */ /* 0x000fe200078e00ff */
[----:B------:R-:W-:-:S07]  /*14420*/  LOP3.LUT R16, R16, UR23, R113, 0x96, !PT ;  /* 0x0000001710107c12 */ /* 0x000fce000f8e9671 */
.L_x_5778:
        /* <DEDUP_REMOVED lines=21> */
.L_x_5782:
        /* <DEDUP_REMOVED lines=12> */
.L_x_5783:
        /* <DEDUP_REMOVED lines=46> */
[----:B------:R-:W-:Y:S01]  /*14920*/  LOP3.LUT R16, R16, UR23, R91, 0x96, !PT ;  /* 0x0000001710107c12 */ /* 0x000fe2000f8e965b */
[----:B------:R-:W-:Y:S01]  /*14930*/  IMAD.MOV.U32 R91, RZ, RZ, R118 ;  /* 0x000000ffff5b7224 */ /* 0x000fe200078e0076 */
[----:B------:R-:W-:-:S07]  /*14940*/  MOV R118, R90 ;  /* 0x0000005a00767202 */ /* 0x000fce0000000f00 */
.L_x_5781:
        /* <DEDUP_REMOVED lines=21> */
.L_x_5785:
        /* <DEDUP_REMOVED lines=12> */
.L_x_5786:
        /* <DEDUP_REMOVED lines=49> */
.L_x_5784:
[----:B------:R-:W-:Y:S01]  /*14e70*/  I2FP.F32.U32 R90, R91 ;  /* 0x0000005b005a7245 */ /* 0x000fe20000201000 */
[----:B------:R-:W-:Y:S01]  /*14e80*/  HADD2.F32 R91, -RZ, R86.H0_H0 ;  /* 0x20000056ff5b7230 */ /* 0x000fe20000004100 */
[----:B------:R-:W-:Y:S01]  /*14e90*/  ISETP.NE.AND P5, PT, R114, 0x1, PT ;  /* 0x000000017200780c */ /* 0x000fe20003fa5270 */
[----:B------:R-:W-:Y:S02]  /*14ea0*/  HFMA2 R116, -RZ, RZ, 0, 1.1920928955078125e-07 ;  /* 0x00000002ff747431 */ /* 0x000fe400000001ff */
[----:B------:R-:W-:Y:S01]  /*14eb0*/  FFMA.FTZ R90, R90, R95, 1.1641532182693481445e-10 ;  /* 0x2f0000005a5a7423 */ /* 0x000fe2000001005f */
[----:B------:R-:W-:-:S04]  /*14ec0*/  FMUL.FTZ R91, R91, UR6 ;  /* 0x000000065b5b7c20 */ /* 0x000fc80008410000 */
        /* <DEDUP_REMOVED lines=14> */
.L_x_5788:
        /* <DEDUP_REMOVED lines=12> */
.L_x_5789:
        /* <DEDUP_REMOVED lines=49> */
.L_x_5787:
        /* <DEDUP_REMOVED lines=21> */
.L_x_5791:
        /* <DEDUP_REMOVED lines=12> */
.L_x_5792:
        /* <DEDUP_REMOVED lines=49> */
.L_x_5790:
[----:B------:R-:W-:Y:S01]  /*158a0*/  I2FP.F32.U32 R90, R91 ;  /* 0x0000005b005a7245 */ /* 0x000fe20000201000 */
[----:B------:R-:W-:Y:S01]  /*158b0*/  HADD2.F32 R91, -RZ, R87.H0_H0 ;  /* 0x20000057ff5b7230 */ /* 0x000fe20000004100 */
[----:B------:R-:W-:Y:S01]  /*158c0*/  ISETP.NE.AND P6, PT, R117, 0x1, PT ;  /* 0x000000017500780c */ /* 0x000fe20003fc5270 */
[----:B------:R-:W-:Y:S02]  /*158d0*/  IMAD.MOV.U32 R124, RZ, RZ, 0x2 ;  /* 0x00000002ff7c7424 */ /* 0x000fe400078e00ff */
[----:B------:R-:W-:Y:S01]  /*158e0*/  FFMA.FTZ R90, R90, R95, 1.1641532182693481445e-10 ;  /* 0x2f0000005a5a7423 */ /* 0x000fe2000001005f */
[----:B------:R-:W-:-:S04]  /*158f0*/  FMUL.FTZ R91, R91, UR6 ;  /* 0x000000065b5b7c20 */ /* 0x000fc80008410000 */
[----:B------:R-:W-:Y:S01]  /*15900*/  FMUL.FTZ R91, R91, UR5 ;  /* 0x000000055b5b7c20 */ /* 0x000fe20008410000 */
[----:B------:R-:W-:-:S04]  /*15910*/  FSETP.GTU.FTZ.AND P5, PT, R90, UR4, PT ;  /* 0x000000045a007c0b */ /* 0x000fc8000bfbc000 */
        /* <DEDUP_REMOVED lines=12> */
.L_x_5794:
        /* <DEDUP_REMOVED lines=14> */
.L_x_5795:
        /* <DEDUP_REMOVED lines=49> */
.L_x_5793:
        /* <DEDUP_REMOVED lines=12> */
.L_x_5771:
        /* <DEDUP_REMOVED lines=39> */
.L_x_5798:
        /* <DEDUP_REMOVED lines=12> */
.L_x_5799:
        /* <DEDUP_REMOVED lines=47> */
[----:B------:R-:W-:-:S07]  /*164b0*/  MOV R120, R118 ;  /* 0x0000007600787202 */ /* 0x000fce0000000f00 */
.L_x_5797:
[----:B------:R-:W-:Y:S01]  /*164c0*/  I2FP.F32.U32 R118, R120 ;  /* 0x0000007800767245 */ /* 0x000fe20000201000 */
[----:B-----5:R-:W-:Y:S01]  /*164d0*/  HADD2.F32 R120, -RZ, R84.H0_H0 ;  /* 0x20000054ff787230 */ /* 0x020fe20000004100 */
[----:B------:R-:W-:Y:S01]  /*164e0*/  ISETP.NE.AND P1, PT, R119, 0x1, PT ;  /* 0x000000017700780c */ /* 0x000fe20003f25270 */
[----:B------:R-:W-:Y:S01]  /*164f0*/  HADD2.F32 R121, -RZ, R88.H0_H0 ;  /* 0x20000058ff797230 */ /* 0x000fe20000004100 */
[----:B------:R-:W-:Y:S01]  /*16500*/  LOP3.LUT R11, R11, 0xfffffffd, RZ, 0xc0, !PT ;  /* 0xfffffffd0b0b7812 */ /* 0x000fe200078ec0ff */
[----:B------:R-:W-:Y:S01]  /*16510*/  FFMA.FTZ R118, R118, R95, 1.1641532182693481445e-10 ;  /* 0x2f00000076767423 */ /* 0x000fe2000001005f */
[----:B------:R-:W-:Y:S01]  /*16520*/  FMUL.FTZ R120, R120, UR6 ;  /* 0x0000000678787c20 */ /* 0x000fe20008410000 */
[----:B------:R-:W-:-:S03]  /*16530*/  HFMA2 R122, -RZ, RZ, 0, 1.1920928955078125e-07 ;  /* 0x00000002ff7a7431 */ /* 0x000fc600000001ff */
[----:B------:R-:W-:Y:S01]  /*16540*/  FMUL.FTZ R120, R120, UR5 ;  /* 0x0000000578787c20 */ /* 0x000fe20008410000 */
[----:B------:R-:W-:-:S04]  /*16550*/  FSETP.GTU.FTZ.AND P0, PT, R118, UR4, PT ;  /* 0x0000000476007c0b */ /* 0x000fc8000bf1c000 */
        /* <DEDUP_REMOVED lines=14> */
.L_x_5801:
        /* <DEDUP_REMOVED lines=12> */
.L_x_5802:
        /* <DEDUP_REMOVED lines=49> */
.L_x_5800:
        /* <DEDUP_REMOVED lines=22> */
.L_x_5804:
        /* <DEDUP_REMOVED lines=12> */
.L_x_5805:
        /* <DEDUP_REMOVED lines=47> */
[----:B------:R-:W-:Y:S02]  /*16f20*/  LOP3.LUT R16, R16, UR23, R123, 0x96, !PT ;  /* 0x0000001710107c12 */ /* 0x000fe4000f8e967b */
[----:B------:R-:W-:-:S07]  /*16f30*/  MOV R128, R122 ;  /* 0x0000007a00807202 */ /* 0x000fce0000000f00 */
.L_x_5803:
        /* <DEDUP_REMOVED lines=22> */
.L_x_5807:
        /* <DEDUP_REMOVED lines=12> */
.L_x_5808:
[----:B------:R-:W-:Y:S01]  /*17160*/  IMAD.WIDE.U32 R16, R19, -0x326172a9, RZ ;  /* 0xcd9e8d5713107825 */ /* 0x000fe200078e00ff */
[----:B------:R-:W-:Y:S01]  /*17170*/  LOP3.LUT R122, R15, UR11, R127, 0x96, !PT ;  /* 0x0000000b0f7a7c12 */ /* 0x000fe2000f8e967f */
[----:B------:R-:W-:Y:S02]  /*17180*/  UIADD3 UR31, UPT, UPT, UR10, 0x1715609d, URZ ;  /* 0x1715609d0a1f7890 */ /* 0x000fe4000fffe0ff */
[----:B------:R-:W-:Y:S01]  /*17190*/  HFMA2 R88, -RZ, RZ, 0, 0 ;  /* 0x00000000ff587431 */ /* 0x000fe200000001ff */
[----:B------:R-:W-:Y:S01]  /*171a0*/  UIADD3 UR32, UPT, UPT, UR11, 0x646e171e, URZ ;  /* 0x646e171e0b207890 */ /* 0x000fe2000fffe0ff */
[----:B------:R-:W-:Y:S01]  /*171b0*/  LOP3.LUT R124, R18, UR10, R17, 0x96, !PT ;  /* 0x0000000a127c7c12 */ /* 0x000fe2000f8e9611 */
[----:B------:R-:W-:Y:S01]  /*171c0*/  IMAD.WIDE.U32 R122, R122, -0x326172a9, RZ ;  /* 0xcd9e8d577a7a7825 */ /* 0x000fe200078e00ff */
[----:B------:R-:W-:-:S03]  /*171d0*/  MOV R84, R128 ;  /* 0x0000008000547202 */ /* 0x000fc60000000f00 */
        /* <DEDUP_REMOVED lines=41> */
.L_x_5806:
        /* <DEDUP_REMOVED lines=22> */
.L_x_5810:
        /* <DEDUP_REMOVED lines=12> */
.L_x_5811:
        /* <DEDUP_REMOVED lines=49> */
.L_x_5809:
        /* <DEDUP_REMOVED lines=22> */
.L_x_5813:
        /* <DEDUP_REMOVED lines=12> */
.L_x_5814:
        /* <DEDUP_REMOVED lines=49> */
.L_x_5812:
        /* <DEDUP_REMOVED lines=23> */
.L_x_5816:
        /* <DEDUP_REMOVED lines=12> */
.L_x_5817:
        /* <DEDUP_REMOVED lines=49> */
.L_x_5815:
        /* <DEDUP_REMOVED lines=23> */
.L_x_5819:
        /* <DEDUP_REMOVED lines=14> */
.L_x_5820:
        /* <DEDUP_REMOVED lines=44> */
[----:B------:R-:W-:-:S03]  /*18920*/  LOP3.LUT R17, R126, UR31, R89, 0x96, !PT ;  /* 0x0000001f7e117c12 */ /* 0x000fc6000f8e9659 */
[----:B------:R-:W-:Y:S01]  /*18930*/  IMAD.MOV.U32 R14, RZ, RZ, R88 ;  /* 0x000000ffff0e7224 */ /* 0x000fe200078e0058 */
[----:B------:R-:W-:Y:S02]  /*18940*/  LOP3.LUT R16, R16, UR23, R85, 0x96, !PT ;  /* 0x0000001710107c12 */ /* 0x000fe4000f8e9655 */
[----:B------:R-:W-:Y:S01]  /*18950*/  MOV R85, R128 ;  /* 0x0000008000557202 */ /* 0x000fe20000000f00 */
[----:B------:R-:W-:-:S07]  /*18960*/  IMAD.MOV.U32 R128, RZ, RZ, R84 ;  /* 0x000000ffff807224 */ /* 0x000fce00078e0054 */
.L_x_5818:
[----:B------:R-:W-:Y:S01]  /*18970*/  I2FP.F32.U32 R84, R85 ;  /* 0x0000005500547245 */ /* 0x000fe20000201000 */
[----:B------:R-:W-:Y:S01]  /*18980*/  HADD2.F32 R87, -RZ, R87.H1_H1 ;  /* 0x30000057ff577230 */ /* 0x000fe20000004100 */
[----:B------:R-:W-:Y:S01]  /*18990*/  F2FP.F16.F32.PACK_AB R86, R86, R121 ;  /* 0x000000795656723e */ /* 0x000fe200000000ff */
[----:B------:R-:W-:Y:S01]  /*189a0*/  HADD2.F32 R88, -RZ, R91.H1_H1 ;  /* 0x3000005bff587230 */ /* 0x000fe20000004100 */
[----:B------:R-:W-:Y:S01]  /*189b0*/  F2FP.F16.F32.PACK_AB R85, R122, R119 ;  /* 0x000000777a55723e */ /* 0x000fe200000000ff */
[----:B------:R-:W-:Y:S01]  /*189c0*/  FFMA.FTZ R84, R84, R95, 1.1641532182693481445e-10 ;  /* 0x2f00000054547423 */ /* 0x000fe2000001005f */
[----:B------:R-:W-:-:S04]  /*189d0*/  FMUL.FTZ R87, R87, UR6 ;  /* 0x0000000657577c20 */ /* 0x000fc80008410000 */
[----:B------:R-:W-:Y:S01]  /*189e0*/  FMUL.FTZ R87, R87, UR5 ;  /* 0x0000000557577c20 */ /* 0x000fe20008410000 */
[----:B------:R-:W-:Y:S02]  /*189f0*/  FSETP.GTU.FTZ.AND P6, PT, R84, UR4, PT ;  /* 0x0000000454007c0b */ /* 0x000fe4000bfdc000 */
[----:B------:R-:W-:Y:S02]  /*18a00*/  F2FP.F16.F32.PACK_AB R84, R120, R118 ;  /* 0x000000767854723e */ /* 0x000fe400000000ff */
[----:B------:R-:W-:Y:S02]  /*18a10*/  FSEL R87, R87, RZ, !P6 ;  /* 0x000000ff57577208 */ /* 0x000fe40007000000 */
[----:B------:R-:W-:-:S03]  /*18a20*/  PLOP3.LUT P6, PT, P6, PT, PT, 0x8, 0x80 ;  /* 0x000000000080781c */ /* 0x000fc600037ce170 */
[----:B------:R-:W-:-:S05]  /*18a30*/  FADD.FTZ R125, R87, R88 ;  /* 0x00000058577d7221 */ /* 0x000fca0000010000 */
[----:B------:R-:W-:Y:S01]  /*18a40*/  F2FP.F16.F32.PACK_AB R87, R125, R90 ;  /* 0x0000005a7d57723e */ /* 0x000fe200000000ff */
[----:B------:R-:W-:Y:S06]  /*18a50*/  BRA `(.L_x_5821) ;  /* 0x00000028004c7947 */ /* 0x000fec0003800000 */
.L_x_5796:
        /* <DEDUP_REMOVED lines=15> */
.L_x_5823:
        /* <DEDUP_REMOVED lines=12> */
.L_x_5824:
        /* <DEDUP_REMOVED lines=48> */
.L_x_5822:
        /* <DEDUP_REMOVED lines=8> */
[----:B------:R-:W-:-:S03]  /*18f90*/  FMUL.FTZ R89, R89, UR5 ;  /* 0x0000000559597c20 */ /* 0x000fc60008410000 */
[----:B------:R-:W-:Y:S02]  /*18fa0*/  PLOP3.LUT P2, PT, P0, PT, PT, 0x8, 0x80 ;  /* 0x000000000080781c */ /* 0x000fe4000074e170 */
[----:B------:R-:W-:Y:S01]  /*18fb0*/  FSEL R118, R89, RZ, !P0 ;  /* 0x000000ff59767208 */ /* 0x000fe20004000000 */
[----:B------:R-:W-:-:S10]  /*18fc0*/  IMAD.MOV.U32 R89, RZ, RZ, R14 ;  /* 0x000000ffff597224 */ /* 0x000fd400078e000e */
        /* <DEDUP_REMOVED lines=10> */
.L_x_5826:
        /* <DEDUP_REMOVED lines=12> */
.L_x_5827:
        /* <DEDUP_REMOVED lines=49> */
.L_x_5825:
        /* <DEDUP_REMOVED lines=20> */
.L_x_5829:
        /* <DEDUP_REMOVED lines=12> */
.L_x_5830:
        /* <DEDUP_REMOVED lines=49> */
.L_x_5828:
        /* <DEDUP_REMOVED lines=20> */
.L_x_5832:
        /* <DEDUP_REMOVED lines=12> */
.L_x_5833:
        /* <DEDUP_REMOVED lines=46> */
[----:B------:R-:W-:Y:S02]  /*19e30*/  HFMA2 R88, -RZ, RZ, 0, 0 ;  /* 0x00000000ff587431 */ /* 0x000fe400000001ff */
[----:B------:R-:W-:Y:S01]  /*19e40*/  IMAD.MOV.U32 R14, RZ, RZ, R90 ;  /* 0x000000ffff0e7224 */ /* 0x000fe200078e005a */
[----:B------:R-:W-:-:S07]  /*19e50*/  LOP3.LUT R16, R16, UR23, R89, 0x96, !PT ;  /* 0x0000001710107c12 */ /* 0x000fce000f8e9659 */
.L_x_5831:
        /* <DEDUP_REMOVED lines=20> */
.L_x_5835:
        /* <DEDUP_REMOVED lines=12> */
.L_x_5836:
        /* <DEDUP_REMOVED lines=49> */
.L_x_5834:
        /* <DEDUP_REMOVED lines=20> */
.L_x_5838:
        /* <DEDUP_REMOVED lines=12> */
.L_x_5839:
        /* <DEDUP_REMOVED lines=49> */
.L_x_5837:
        /* <DEDUP_REMOVED lines=21> */
.L_x_5841:
        /* <DEDUP_REMOVED lines=12> */
.L_x_5842:
        /* <DEDUP_REMOVED lines=49> */
.L_x_5840:
        /* <DEDUP_REMOVED lines=20> */
.L_x_5844:
        /* <DEDUP_REMOVED lines=14> */
.L_x_5845:
        /* <DEDUP_REMOVED lines=49> */
.L_x_5843:
        /* <DEDUP_REMOVED lines=12> */
.L_x_5821:
        /* <DEDUP_REMOVED lines=39> */
.L_x_5848:
        /* <DEDUP_REMOVED lines=12> */
.L_x_5849:
        /* <DEDUP_REMOVED lines=49> */
.L_x_5847:
[----:B------:R-:W-:Y:S01]  /*1b9d0*/  I2FP.F32.U32 R128, R130 ;  /* 0x0000008200807245 */ /* 0x000fe20000201000 */
[----:B-----5:R-:W-:Y:S01]  /*1b9e0*/  HADD2.F32 R127, -RZ, R84.H0_H0 ;  /* 0x20000054ff7f7230 */ /* 0x020fe20000004100 */
[----:B------:R-:W-:Y:S01]  /*1b9f0*/  ISETP.NE.AND P1, PT, R129, 0x1, PT ;  /* 0x000000018100780c */ /* 0x000fe20003f25270 */
[----:B------:R-:W-:Y:S01]  /*1ba00*/  IMAD.MOV.U32 R131, RZ, RZ, 0x2 ;  /* 0x00000002ff837424 */ /* 0x000fe200078e00ff */
[----:B------:R-:W-:Y:S01]  /*1ba10*/  LOP3.LUT R11, R11, 0xfffffffd, RZ, 0xc0, !PT ;  /* 0xfffffffd0b0b7812 */ /* 0x000fe200078ec0ff */
[----:B------:R-:W-:Y:S01]  /*1ba20*/  FFMA.FTZ R128, R128, R95, 1.1641532182693481445e-10 ;  /* 0x2f00000080807423 */ /* 0x000fe2000001005f */
[----:B------:R-:W-:Y:S01]  /*1ba30*/  FMUL.FTZ R127, R127, UR6 ;  /* 0x000000067f7f7c20 */ /* 0x000fe20008410000 */
[----:B------:R-:W-:-:S03]  /*1ba40*/  MOV R130, R14 ;  /* 0x0000000e00827202 */ /* 0x000fc60000000f00 */
[----:B------:R-:W-:Y:S01]  /*1ba50*/  FMUL.FTZ R127, R127, UR5 ;  /* 0x000000057f7f7c20 */ /* 0x000fe20008410000 */
[----:B------:R-:W-:Y:S01]  /*1ba60*/  FSETP.GTU.FTZ.AND P0, PT, R128, UR4, PT ;  /* 0x0000000480007c0b */ /* 0x000fe2000bf1c000 */
[----:B------:R-:W-:-:S03]  /*1ba70*/  HADD2.F32 R128, -RZ, R88.H0_H0 ;  /* 0x20000058ff807230 */ /* 0x000fc60000004100 */
        /* <DEDUP_REMOVED lines=13> */
.L_x_5851:
        /* <DEDUP_REMOVED lines=12> */
.L_x_5852:
        /* <DEDUP_REMOVED lines=45> */
[----:B------:R-:W-:Y:S01]  /*1bee0*/  IMAD.MOV.U32 R130, RZ, RZ, R137 ;  /* 0x000000ffff827224 */ /* 0x000fe200078e0089 */
[----:B------:R-:W-:Y:S01]  /*1bef0*/  LOP3.LUT R16, R16, UR23, R129, 0x96, !PT ;  /* 0x0000001710107c12 */ /* 0x000fe2000f8e9681 */
[----:B------:R-:W-:Y:S01]  /*1bf00*/  IMAD.MOV.U32 R131, RZ, RZ, RZ ;  /* 0x000000ffff837224 */ /* 0x000fe200078e00ff */
[----:B------:R-:W-:-:S07]  /*1bf10*/  MOV R137, R128 ;  /* 0x0000008000897202 */ /* 0x000fce0000000f00 */
.L_x_5850:
        /* <DEDUP_REMOVED lines=22> */
.L_x_5854:
        /* <DEDUP_REMOVED lines=12> */
.L_x_5855:
        /* <DEDUP_REMOVED lines=49> */
.L_x_5853:
        /* <DEDUP_REMOVED lines=22> */
.L_x_5857:
        /* <DEDUP_REMOVED lines=12> */
.L_x_5858:
        /* <DEDUP_REMOVED lines=49> */
.L_x_5856:
[----:B------:R-:W-:Y:S01]  /*1c980*/  I2FP.F32.U32 R84, R84 ;  /* 0x0000005400547245 */ /* 0x000fe20000201000 */
[----:B------:R-:W-:Y:S01]  /*1c990*/  HADD2.F32 R85, -RZ, R85.H1_H1 ;  /* 0x30000055ff557230 */ /* 0x000fe20000004100 */
[----:B------:R-:W-:-:S03]  /*1c9a0*/  ISETP.NE.AND P3, PT, R88, 0x1, PT ;  /* 0x000000015800780c */ /* 0x000fc60003f65270 */
[----:B------:R-:W-:Y:S01]  /*1c9b0*/  FFMA.FTZ R84, R84, R95, 1.1641532182693481445e-10 ;  /* 0x2f00000054547423 */ /* 0x000fe2000001005f */
[----:B------:R-:W-:-:S04]  /*1c9c0*/  FMUL.FTZ R85, R85, UR6 ;  /* 0x0000000655557c20 */ /* 0x000fc80008410000 */
[----:B------:R-:W-:Y:S01]  /*1c9d0*/  FMUL.FTZ R85, R85, UR5 ;  /* 0x0000000555557c20 */ /* 0x000fe20008410000 */
[----:B------:R-:W-:Y:S01]  /*1c9e0*/  FSETP.GTU.FTZ.AND P2, PT, R84, UR4, PT ;  /* 0x0000000454007c0b */ /* 0x000fe2000bf5c000 */
[----:B------:R-:W-:Y:S02]  /*1c9f0*/  HADD2.F32 R84, -RZ, R89.H1_H1 ;  /* 0x30000059ff547230 */ /* 0x000fe40000004100 */
[----:B------:R-:W-:Y:S01]  /*1ca00*/  HFMA2 R89, -RZ, RZ, 0, 1.1920928955078125e-07 ;  /* 0x00000002ff597431 */ /* 0x000fe200000001ff */
        /* <DEDUP_REMOVED lines=13> */
.L_x_5860:
        /* <DEDUP_REMOVED lines=12> */
.L_x_5861:
        /* <DEDUP_REMOVED lines=49> */
.L_x_5859:
        /* <DEDUP_REMOVED lines=22> */
.L_x_5863:
        /* <DEDUP_REMOVED lines=12> */
.L_x_5864:
        /* <DEDUP_REMOVED lines=49> */
.L_x_5862:
        /* <DEDUP_REMOVED lines=23> */
.L_x_5866:
        /* <DEDUP_REMOVED lines=12> */
.L_x_5867:
        /* <DEDUP_REMOVED lines=49> */
.L_x_5865:
        /* <DEDUP_REMOVED lines=23> */
.L_x_5869:
        /* <DEDUP_REMOVED lines=14> */
.L_x_5870:
        /* <DEDUP_REMOVED lines=49> */
.L_x_5868:
        /* <DEDUP_REMOVED lines=15> */
.L_x_5846:
[----:B------:R-:W-:Y:S01]  /*1df70*/  ISETP.NE.AND P0, PT, R127, 0x1, PT ;  /* 0x000000017f00780c */ /* 0x000fe20003f05270 */
[----:B-1----:R-:W-:Y:S02]  /*1df80*/  HFMA2 R90, -RZ, RZ, 0, 1.1920928955078125e-07 ;  /* 0x00000002ff5a7431 */ /* 0x002fe400000001ff */
        /* <DEDUP_REMOVED lines=13> */
.L_x_5873:
        /* <DEDUP_REMOVED lines=12> */
.L_x_5874:
        /* <DEDUP_REMOVED lines=49> */
.L_x_5872:
[----:B------:R-:W-:Y:S01]  /*1e430*/  I2FP.F32.U32 R88, R88 ;  /* 0x0000005800587245 */ /* 0x000fe20000201000 */
[----:B-----5:R-:W-:Y:S01]  /*1e440*/  HADD2.F32 R89, -RZ, R84.H0_H0 ;  /* 0x20000054ff597230 */ /* 0x020fe20000004100 */
[----:B------:R-:W-:Y:S02]  /*1e450*/  ISETP.NE.AND P1, PT, R90, 0x1, PT ;  /* 0x000000015a00780c */ /* 0x000fe40003f25270 */
[----:B------:R-:W-:Y:S01]  /*1e460*/  LOP3.LUT R11, R11, 0xfffffffd, RZ, 0xc0, !PT ;  /* 0xfffffffd0b0b7812 */ /* 0x000fe200078ec0ff */
[----:B------:R-:W-:Y:S01]  /*1e470*/  FFMA.FTZ R88, R88, R95, 1.1641532182693481445e-10 ;  /* 0x2f00000058587423 */ /* 0x000fe2000001005f */
[----:B------:R-:W-:Y:S01]  /*1e480*/  FMUL.FTZ R89, R89, UR6 ;  /* 0x0000000659597c20 */ /* 0x000fe20008410000 */
[----:B------:R-:W-:-:S03]  /*1e490*/  MOV R91, 0x2 ;  /* 0x00000002005b7802 */ /* 0x000fc60000000f00 */
        /* <DEDUP_REMOVED lines=15> */
.L_x_5876:
        /* <DEDUP_REMOVED lines=12> */
.L_x_5877:
        /* <DEDUP_REMOVED lines=49> */
.L_x_5875:
        /* <DEDUP_REMOVED lines=20> */
.L_x_5879:
        /* <DEDUP_REMOVED lines=12> */
.L_x_5880:
        /* <DEDUP_REMOVED lines=49> */
.L_x_5878:
        /* <DEDUP_REMOVED lines=20> */
.L_x_5882:
        /* <DEDUP_REMOVED lines=12> */
.L_x_5883:
        /* <DEDUP_REMOVED lines=49> */
.L_x_5881:
        /* <DEDUP_REMOVED lines=20> */
.L_x_5885:
        /* <DEDUP_REMOVED lines=12> */
.L_x_5886:
        /* <DEDUP_REMOVED lines=49> */
.L_x_5884:
        /* <DEDUP_REMOVED lines=20> */
.L_x_5888:
        /* <DEDUP_REMOVED lines=12> */
.L_x_5889:
        /* <DEDUP_REMOVED lines=49> */
.L_x_5887:
        /* <DEDUP_REMOVED lines=21> */
.L_x_5891:
        /* <DEDUP_REMOVED lines=12> */
.L_x_5892:
        /* <DEDUP_REMOVED lines=49> */
.L_x_5890:
        /* <DEDUP_REMOVED lines=20> */
.L_x_5894:
        /* <DEDUP_REMOVED lines=14> */
.L_x_5895:
        /* <DEDUP_REMOVED lines=49> */
.L_x_5893:
        /* <DEDUP_REMOVED lines=12> */
.L_x_5871:
        /* <DEDUP_REMOVED lines=39> */
.L_x_5898:
        /* <DEDUP_REMOVED lines=12> */
.L_x_5899:
        /* <DEDUP_REMOVED lines=46> */
[----:B------:R-:W-:Y:S01]  /*20ec0*/  HFMA2 R92, -RZ, RZ, 0, 0 ;  /* 0x00000000ff5c7431 */ /* 0x000fe200000001ff */
[----:B------:R-:W-:Y:S01]  /*20ed0*/  LOP3.LUT R16, R16, UR23, R93, 0x96, !PT ;  /* 0x0000001710107c12 */ /* 0x000fe2000f8e965d */
[----:B------:R-:W-:-:S07]  /*20ee0*/  IMAD.MOV.U32 R93, RZ, RZ, R137 ;  /* 0x000000ffff5d7224 */ /* 0x000fce00078e0089 */
.L_x_5897:
[----:B------:R-:W-:Y:S01]  /*20ef0*/  I2FP.F32.U32 R138, R93 ;  /* 0x0000005d008a7245 */ /* 0x000fe20000201000 */
[----:B-----5:R-:W-:Y:S01]  /*20f00*/  HADD2.F32 R93, -RZ, R84.H0_H0 ;  /* 0x20000054ff5d7230 */ /* 0x020fe20000004100 */
[----:B------:R-:W-:Y:S02]  /*20f10*/  ISETP.NE.AND P1, PT, R92, 0x1, PT ;  /* 0x000000015c00780c */ /* 0x000fe40003f25270 */
        /* <DEDUP_REMOVED lines=10> */
[----:B------:R-:W-:-:S08]  /*20fc0*/  MOV R93, R14 ;  /* 0x0000000e005d7202 */ /* 0x000fd00000000f00 */
        /* <DEDUP_REMOVED lines=10> */
.L_x_5901:
        /* <DEDUP_REMOVED lines=12> */
.L_x_5902:
        /* <DEDUP_REMOVED lines=49> */
.L_x_5900:
        /* <DEDUP_REMOVED lines=22> */
.L_x_5904:
        /* <DEDUP_REMOVED lines=12> */
.L_x_5905:
        /* <DEDUP_REMOVED lines=49> */
.L_x_5903:
        /* <DEDUP_REMOVED lines=22> */
.L_x_5907:
        /* <DEDUP_REMOVED lines=12> */
.L_x_5908:
        /* <DEDUP_REMOVED lines=49> */
.L_x_5906:
        /* <DEDUP_REMOVED lines=22> */
.L_x_5910:
        /* <DEDUP_REMOVED lines=12> */
.L_x_5911:
        /* <DEDUP_REMOVED lines=49> */
.L_x_5909:
        /* <DEDUP_REMOVED lines=22> */
.L_x_5913:
        /* <DEDUP_REMOVED lines=12> */
.L_x_5914:
        /* <DEDUP_REMOVED lines=49> */
.L_x_5912:
        /* <DEDUP_REMOVED lines=23> */
.L_x_5916:
        /* <DEDUP_REMOVED lines=12> */
.L_x_5917:
        /* <DEDUP_REMOVED lines=49> */
.L_x_5915:
        /* <DEDUP_REMOVED lines=22> */
.L_x_5919:
        /* <DEDUP_REMOVED lines=14> */
.L_x_5920:
[----:B------:R-:W-:Y:S01]  /*23080*/  IMAD.WIDE.U32 R16, R19, -0x326172a9, RZ ;  /* 0xcd9e8d5713107825 */ /* 0x000fe200078e00ff */
[----:B------:R-:W-:-:S03]  /*23090*/  LOP3.LUT R84, R15, UR11, R93, 0x96, !PT ;  /* 0x0000000b0f547c12 */ /* 0x000fc6000f8e965d */
[----:B------:R-:W-:Y:S01]  /*230a0*/  HFMA2 R143, -RZ, RZ, 0, 0 ;  /* 0x00000000ff8f7431 */ /* 0x000fe200000001ff */
[----:B------:R-:W-:Y:S01]  /*230b0*/  LOP3.LUT R88, R18, UR10, R17, 0x96, !PT ;  /* 0x0000000a12587c12 */ /* 0x000fe2000f8e9611 */
[----:B------:R-:W-:-:S04]  /*230c0*/  IMAD.WIDE.U32 R84, R84, -0x326172a9, RZ ;  /* 0xcd9e8d5754547825 */ /* 0x000fc800078e00ff */
[----:B------:R-:W-:Y:S01]  /*230d0*/  IMAD.WIDE.U32 R88, R88, -0x2daee0ad, RZ ;  /* 0xd2511f5358587825 */ /* 0x000fe200078e00ff */
[----:B------:R-:W-:Y:S01]  /*230e0*/  LOP3.LUT R93, R16, UR8, R85, 0x96, !PT ;  /* 0x00000008105d7c12 */ /* 0x000fe2000f8e9655 */
[----:B------:R-:W-:-:S03]  /*230f0*/  UIADD3 UR8, UPT, UPT, UR10, 0x1715609d, URZ ;  /* 0x1715609d0a087890 */ /* 0x000fc6000fffe0ff */
        /* <DEDUP_REMOVED lines=13> */
[----:B------:R-:W-:Y:S01]  /*231d0*/  IMAD.WIDE.U32 R84, R85, -0x326172a9, RZ ;  /* 0xcd9e8d5755547825 */ /* 0x000fe200078e00ff */
[----:B------:R-:W-:-:S03]  /*231e0*/  UIADD3 UR21, UPT, UPT, UR11, 0x646e171e, URZ ;  /* 0x646e171e0b157890 */ /* 0x000fc6000fffe0ff */
        /* <DEDUP_REMOVED lines=11> */
[----:B------:R-:W-:-:S04]  /*232a0*/  LOP3.LUT R16, R16, UR8, R85, 0x96, !PT ;  /* 0x0000000810107c12 */ /* 0x000fc8000f8e9655 */
[----:B------:R-:W-:Y:S01]  /*232b0*/  LOP3.LUT R92, R92, UR7, R89, 0x96, !PT ;  /* 0x000000075c5c7c12 */ /* 0x000fe2000f8e9659 */
[----:B------:R-:W-:Y:S01]  /*232c0*/  UIADD3 UR7, UPT, UPT, UR11, -0x24c28bd8, URZ ;  /* 0xdb3d74280b077890 */ /* 0x000fe2000fffe0ff */
        /* <DEDUP_REMOVED lines=12> */
.L_x_5918:
        /* <DEDUP_REMOVED lines=15> */
.L_x_5896:
        /* <DEDUP_REMOVED lines=15> */
.L_x_5923:
        /* <DEDUP_REMOVED lines=12> */
.L_x_5924:
        /* <DEDUP_REMOVED lines=46> */
[----:B------:R-:W-:Y:S01]  /*23910*/  MOV R136, R88 ;  /* 0x0000005800887202 */ /* 0x000fe20000000f00 */
[----:B------:R-:W-:Y:S01]  /*23920*/  IMAD.MOV.U32 R88, RZ, RZ, R137 ;  /* 0x000000ffff587224 */ /* 0x000fe200078e0089 */
[----:B------:R-:W-:-:S07]  /*23930*/  LOP3.LUT R16, R16, UR23, R89, 0x96, !PT ;  /* 0x0000001710107c12 */ /* 0x000fce000f8e9659 */
.L_x_5922:
        /* <DEDUP_REMOVED lines=8> */
[----:B------:R-:W-:-:S03]  /*239c0*/  FMUL.FTZ R89, R89, UR5 ;  /* 0x0000000559597c20 */ /* 0x000fc60008410000 */
[----:B------:R-:W-:Y:S02]  /*239d0*/  PLOP3.LUT P2, PT, P0, PT, PT, 0x8, 0x80 ;  /* 0x000000000080781c */ /* 0x000fe4000074e170 */
[----:B------:R-:W-:Y:S02]  /*239e0*/  FSEL R91, R89, RZ, !P0 ;  /* 0x000000ff595b7208 */ /* 0x000fe40004000000 */
[----:B------:R-:W-:-:S03]  /*239f0*/  MOV R89, R14 ;  /* 0x0000000e00597202 */ /* 0x000fc60000000f00 */
        /* <DEDUP_REMOVED lines=11> */
.L_x_5926:
        /* <DEDUP_REMOVED lines=12> */
.L_x_5927:
        /* <DEDUP_REMOVED lines=49> */
.L_x_5925:
        /* <DEDUP_REMOVED lines=20> */
.L_x_5929:
        /* <DEDUP_REMOVED lines=12> */
.L_x_5930:
        /* <DEDUP_REMOVED lines=49> */
.L_x_5928:
        /* <DEDUP_REMOVED lines=20> */
.L_x_5932:
        /* <DEDUP_REMOVED lines=12> */
.L_x_5933:
        /* <DEDUP_REMOVED lines=49> */
.L_x_5931:
        /* <DEDUP_REMOVED lines=20> */
.L_x_5935:
        /* <DEDUP_REMOVED lines=12> */
.L_x_5936:
        /* <DEDUP_REMOVED lines=49> */
.L_x_5934:
        /* <DEDUP_REMOVED lines=20> */
.L_x_5938:
        /* <DEDUP_REMOVED lines=12> */
.L_x_5939:
        /* <DEDUP_REMOVED lines=49> */
.L_x_5937:
        /* <DEDUP_REMOVED lines=21> */
.L_x_5941:
        /* <DEDUP_REMOVED lines=12> */
.L_x_5942:
        /* <DEDUP_REMOVED lines=49> */
.L_x_5940:
        /* <DEDUP_REMOVED lines=20> */
.L_x_5944:
        /* <DEDUP_REMOVED lines=14> */
.L_x_5945:
[----:B------:R-:W-:Y:S01]  /*25a00*/  IMAD.WIDE.U32 R16, R19, -0x326172a9, RZ ;  /* 0xcd9e8d5713107825 */ /* 0x000fe200078e00ff */
[----:B------:R-:W-:-:S03]  /*25a10*/  LOP3.LUT R84, R15, UR11, R93, 0x96, !PT ;  /* 0x0000000b0f547c12 */ /* 0x000fc6000f8e965d */
[----:B------:R-:W-:Y:S01]  /*25a20*/  IMAD.MOV.U32 R143, RZ, RZ, RZ ;  /* 0x000000ffff8f7224 */ /* 0x000fe200078e00ff */
        /* <DEDUP_REMOVED lines=46> */
.L_x_5943:
        /* <DEDUP_REMOVED lines=12> */
.L_x_5921:
        /* <DEDUP_REMOVED lines=87> */
[----:B------:R-:W-:Y:S01]  /*26340*/  FFMA.FTZ R89, R146, R146, R89 ;  /* 0x0000009292597223 */ /* 0x000fe20000010059 */
[----:B------:R-:W-:-:S03]  /*26350*/  SEL R146, RZ, 0x10000, !P1 ;  /* 0x00010000ff927807 */ /* 0x000fc60004800000 */
        /* <DEDUP_REMOVED lines=103> */
[----:B0-----:R-:W-:Y:S01]  /*269d0*/  FADD.FTZ R92, R89, R92 ;  /* 0x0000005c595c7221 */ /* 0x001fe20000010000 */
[----:B------:R-:W-:Y:S02]  /*269e0*/  SEL R89, RZ, 0x100, !P0 ;  /* 0x00000100ff597807 */ /* 0x000fe40004000000 */
[----:B------:R-:W-:Y:S02]  /*269f0*/  LOP3.LUT P0, RZ, R13, 0x1f, RZ, 0xc0, !PT ;  /* 0x0000001f0dff7812 */ /* 0x000fe4000780c0ff */
[----:B------:R-:W0:Y:S01]  /*26a00*/  SHFL.BFLY PT, R93, R92, 0x2, 0x1f ;  /* 0x0c401f005c5d7f89 */ /* 0x000e2200000e0000 */
[----:B------:R-:W-:Y:S01]  /*26a10*/  LOP3.LUT R89, R89, R147, R146, 0xfe, !PT ;  /* 0x0000009359597212 */ /* 0x000fe200078efe92 */
[----:B0-----:R-:W-:Y:S01]  /*26a20*/  FADD.FTZ R93, R92, R93 ;  /* 0x0000005d5c5d7221 */ /* 0x001fe20000010000 */
[----:B------:R-:W-:-:S04]  /*26a30*/  SEL R92, RZ, 0x1, !P6 ;  /* 0x00000001ff5c7807 */ /* 0x000fc80007000000 */
[----:B------:R-:W0:Y:S01]  /*26a40*/  SHFL.BFLY PT, R144, R93, 0x4, 0x1f ;  /* 0x0c801f005d907f89 */ /* 0x000e2200000e0000 */
[----:B------:R-:W-:Y:S01]  /*26a50*/  LOP3.LUT R92, R89, R92, RZ, 0xfc, !PT ;  /* 0x0000005c595c7212 */ /* 0x000fe200078efcff */
        /* <DEDUP_REMOVED lines=15> */
.L_x_5947:
[----:B------:R-:W-:Y:S05]  /*26b50*/  BSYNC.RECONVERGENT B0 ;  /* 0x0000000000007941 */ /* 0x000fea0003800200 */
.L_x_5946:
[----:B0-----:R-:W-:Y:S01]  /*26b60*/  LOP3.LUT R24, R13, 0x1f, RZ, 0xc0, !PT ;  /* 0x0000001f0d187812 */ /* 0x001fe200078ec0ff */
        /* <DEDUP_REMOVED lines=14> */
.L_x_5949:
[----:B------:R-:W-:Y:S05]  /*26c50*/  BSYNC.RECONVERGENT B0 ;  /* 0x0000000000007941 */ /* 0x000fea0003800200 */
.L_x_5948:
[----:B------:R-:W1:Y:S01]  /*26c60*/  SHFL.DOWN PT, R27, R26, 0x2, 0x1f ;  /* 0x08401f001a1b7f89 */ /* 0x000e6200000e0000 */
[----:B------:R-:W-:Y:S01]  /*26c70*/  ISETP.NE.AND P0, PT, R13, RZ, PT ;  /* 0x000000ff0d00720c */ /* 0x000fe20003f05270 */
[----:B------:R-:W-:Y:S01]  /*26c80*/  HADD2.F32 R146, -RZ, R53.H0_H0 ;  /* 0x20000035ff927230 */ /* 0x000fe20000004100 */
[----:B------:R-:W-:Y:S01]  /*26c90*/  ISETP.NE.AND P1, PT, RZ, UR19, PT ;  /* 0x00000013ff007c0c */ /* 0x000fe2000bf25270 */
[----:B0-----:R-:W0:Y:S01]  /*26ca0*/  SHFL.DOWN PT, R85, R24, 0x2, 0x1f ;  /* 0x08401f0018557f89 */ /* 0x001e2200000e0000 */
[----:B------:R-:W-:Y:S01]  /*26cb0*/  HADD2.F32 R93, -RZ, R45.H1_H1 ;  /* 0x3000002dff5d7230 */ /* 0x000fe20000004100 */
[----:B------:R-:W-:Y:S01]  /*26cc0*/  UPLOP3.LUT UP2, UPT, UPT, UPT, UP2, 0x40, 0x4 ;  /* 0x000000000004789c */ /* 0x000fe20003f4e820 */
[----:B------:R-:W-:Y:S01]  /*26cd0*/  HADD2.F32 R145, -RZ, R59.H1_H1 ;  /* 0x3000003bff917230 */ /* 0x000fe20000004100 */
[----:B------:R-:W2:Y:S01]  /*26ce0*/  SHFL.DOWN PT, R84, R25, 0x2, 0x1f ;  /* 0x08401f0019547f89 */ /* 0x000ea200000e0000 */
[----:B------:R-:W-:Y:S02]  /*26cf0*/  HADD2.F32 R147, -RZ, R31.H1_H1 ;  /* 0x3000001fff937230 */ /* 0x000fe40000004100 */
[----:B------:R-:W-:-:S02]  /*26d00*/  HADD2.F32 R148, -RZ, R35.H0_H0 ;  /* 0x20000023ff947230 */ /* 0x000fc40000004100 */
[----:B-1----:R-:W-:Y:S01]  /*26d10*/  IMAD.IADD R86, R27, 0x1, R26 ;  /* 0x000000011b567824 */ /* 0x002fe200078e021a */
[----:B------:R-:W-:Y:S02]  /*26d20*/  I2FP.F32.S32 R92, R27 ;  /* 0x0000001b005c7245 */ /* 0x000fe40000201400 */
        /* <DEDUP_REMOVED lines=9> */
[----:B------:R-:W-:-:S03]  /*26dc0*/  HADD2.F32 R144, -RZ, R81.H0_H0 ;  /* 0x20000051ff907230 */ /* 0x000fc60000004100 */
[----:B------:R-:W-:-:S04]  /*26dd0*/  FMUL.FTZ R85, R85, R27 ;  /* 0x0000001b55557220 */ /* 0x000fc80000410000 */
[----:B------:R-:W-:Y:S01]  /*26de0*/  FMUL.FTZ R85, R85, R92 ;  /* 0x0000005c55557220 */ /* 0x000fe20000410000 */
[----:B------:R-:W-:Y:S02]  /*26df0*/  HADD2.F32 R92, -RZ, R52.H1_H1 ;  /* 0x30000034ff5c7230 */ /* 0x000fe40000004100 */
[C---:B0-----:R-:W-:Y:S01]  /*26e00*/  FMUL.FTZ R24, R88.reuse, R89 ;  /* 0x0000005958187220 */ /* 0x041fe20000410000 */
[----:B------:R-:W-:Y:S01]  /*26e10*/  FFMA.FTZ R25, R88, R85, R25 ;  /* 0x0000005558197223 */ /* 0x000fe20000010019 */
[----:B------:R-:W-:Y:S01]  /*26e20*/  HADD2.F32 R89, -RZ, R77.H1_H1 ;  /* 0x3000004dff597230 */ /* 0x000fe20000004100 */
[----:B------:R-:W0:Y:S01]  /*26e30*/  LDC R85, c[0x0][0x448] ;  /* 0x00011200ff557b82 */ /* 0x000e220000000800 */
[-C--:B-1----:R-:W-:Y:S01]  /*26e40*/  IADD3 R86, PT, PT, R86, R91.reuse, RZ ;  /* 0x0000005b56567210 */ /* 0x082fe20007ffe0ff */
[----:B------:R-:W1:Y:S01]  /*26e50*/  SHFL.DOWN PT, R27, R24, 0x1, 0x1f ;  /* 0x08201f00181b7f89 */ /* 0x000e6200000e0000 */
[----:B------:R-:W-:Y:S02]  /*26e60*/  I2FP.F32.S32 R91, R91 ;  /* 0x0000005b005b7245 */ /* 0x000fe40000201400 */
[----:B------:R-:W-:Y:S01]  /*26e70*/  I2FP.F32.S32 R86, R86 ;  /* 0x0000005600567245 */ /* 0x000fe20000201400 */
[----:B------:R-:W2:Y:S05]  /*26e80*/  SHFL.DOWN PT, R26, R25, 0x1, 0x1f ;  /* 0x08201f00191a7f89 */ /* 0x000eaa00000e0000 */
[----:B------:R-:W3:Y:S01]  /*26e90*/  MUFU.RCP R86, R86 ;  /* 0x0000005600567308 */ /* 0x000ee20000001000 */
[----:B-1----:R-:W-:Y:S01]  /*26ea0*/  FADD.FTZ R84, R24, -R27 ;  /* 0x8000001b18547221 */ /* 0x002fe20000010000 */
[----:B------:R-:W-:-:S03]  /*26eb0*/  FMUL.FTZ R88, R27, R91 ;  /* 0x0000005b1b587220 */ /* 0x000fc60000410000 */
[----:B------:R-:W-:Y:S01]  /*26ec0*/  FMUL.FTZ R84, R84, R84 ;  /* 0x0000005454547220 */ /* 0x000fe20000410000 */
[----:B------:R-:W-:Y:S01]  /*26ed0*/  FFMA.FTZ R27, R87, R24, R88 ;  /* 0x00000018571b7223 */ /* 0x000fe20000010058 */
[----:B--2---:R-:W-:Y:S01]  /*26ee0*/  FADD.FTZ R25, R25, R26 ;  /* 0x0000001a19197221 */ /* 0x004fe20000010000 */
[----:B------:R-:W-:Y:S02]  /*26ef0*/  HADD2.F32 R88, -RZ, R80.H1_H1 ;  /* 0x30000050ff587230 */ /* 0x000fe40000004100 */
[----:B------:R-:W-:Y:S01]  /*26f00*/  FMUL.FTZ R84, R87, R84 ;  /* 0x0000005457547220 */ /* 0x000fe20000410000 */
[----:B---3--:R-:W-:Y:S01]  /*26f10*/  FMUL.FTZ R13, R86, R27 ;  /* 0x0000001b560d7220 */ /* 0x008fe20000410000 */
[----:B------:R-:W-:Y:S02]  /*26f20*/  IMAD.U32 R87, RZ, RZ, UR9 ;  /* 0x00000009ff577e24 */ /* 0x000fe4000f8e00ff */
[----:B------:R-:W-:Y:S01]  /*26f30*/  FMUL.FTZ R84, R84, R91 ;  /* 0x0000005b54547220 */ /* 0x000fe20000410000 */
[----:B------:R-:W-:-:S02]  /*26f40*/  HADD2.F32 R91, -RZ, R49.H1_H1 ;  /* 0x30000031ff5b7230 */ /* 0x000fc40000004100 */
[----:B------:R-:W1:Y:S01]  /*26f50*/  SHFL.IDX PT, R13, R13, RZ, 0x1f ;  /* 0x00001fff0d0d7589 */ /* 0x000e6200000e0000 */
[----:B------:R-:W-:Y:S02]  /*26f60*/  FFMA.FTZ R84, R86, R84, R25 ;  /* 0x0000005456547223 */ /* 0x000fe40000010019 */
[----:B------:R-:W2:Y:S04]  /*26f70*/  @!P0 LDC.64 R24, c[0x0][0x3c0] ;  /* 0x0000f000ff188b82 */ /* 0x000ea80000000a00 */
[----:B------:R-:W0:Y:S01]  /*26f80*/  SHFL.IDX PT, R84, R84, RZ, 0x1f ;  /* 0x00001fff54547589 */ /* 0x000e2200000e0000 */
[C---:B-1----:R-:W-:Y:S01]  /*26f90*/  FMUL.FTZ R27, R13.reuse, R13 ;  /* 0x0000000d0d1b7220 */ /* 0x042fe20000410000 */
[----:B------:R-:W-:Y:S01]  /*26fa0*/  FSEL R26, R13, RZ, !P1 ;  /* 0x000000ff0d1a7208 */ /* 0x000fe20004800000 */
[----:B--2---:R-:W-:-:S03]  /*26fb0*/  @!P0 IMAD.WIDE R24, R87, 0x4, R24 ;  /* 0x0000000457188825 */ /* 0x004fc600078e0218 */
[----:B------:R-:W-:Y:S01]  /*26fc0*/  FSEL R86, R27, RZ, P1 ;  /* 0x000000ff1b567208 */ /* 0x000fe20000800000 */
[----:B------:R-:W-:Y:S01]  /*26fd0*/  FADD.FTZ R27, -R26, R10 ;  /* 0x0000000a1a1b7221 */ /* 0x000fe20000010100 */
[----:B0-----:R-:W-:Y:S01]  /*26fe0*/  FFMA.FTZ R85, R84, UR20, R85 ;  /* 0x0000001454557c23 */ /* 0x001fe20008010055 */
[C---:B------:R-:W-:Y:S01]  /*26ff0*/  FADD.FTZ R9, -R26.reuse, R9 ;  /* 0x000000091a097221 */ /* 0x040fe20000010100 */
[C---:B------:R-:W-:Y:S01]  /*27000*/  FADD.FTZ R7, -R26.reuse, R7 ;  /* 0x000000071a077221 */ /* 0x040fe20000010100 */
[C---:B------:R-:W-:Y:S01]  /*27010*/  FADD.FTZ R8, -R26.reuse, R8 ;  /* 0x000000081a087221 */ /* 0x040fe20000010100 */
[----:B------:R-:W-:Y:S01]  /*27020*/  FADD.FTZ R10, R85, R86 ;  /* 0x00000056550a7221 */ /* 0x000fe20000010000 */
[----:B------:R0:W-:Y:S01]  /*27030*/  @!P0 STG.E desc[UR12][R24.64], R13 ;  /* 0x0000000d18008986 */ /* 0x0001e2000c10190c */
[----:B------:R-:W-:Y:S02]  /*27040*/  HADD2.F32 R84, -RZ, R80.H0_H0 ;  /* 0x20000050ff547230 */ /* 0x000fe40000004100 */
[----:B------:R-:W-:Y:S01]  /*27050*/  FADD.FTZ R6, -R26, R6 ;  /* 0x000000061a067221 */ /* 0x000fe20000010100 */
[----:B------:R-:W-:-:S02]  /*27060*/  HADD2.F32 R86, -RZ, R52.H0_H0 ;  /* 0x20000034ff567230 */ /* 0x000fc40000004100 */
[C---:B------:R-:W-:Y:S01]  /*27070*/  FADD.FTZ R5, -R26.reuse, R5 ;  /* 0x000000051a057221 */ /* 0x040fe20000010100 */
[----:B------:R-:W1:Y:S01]  /*27080*/  MUFU.RSQ R10, R10 ;  /* 0x0000000a000a7308 */ /* 0x000e620000001400 */
[----:B------:R-:W-:Y:S02]  /*27090*/  HADD2.F32 R85, -RZ, R81.H1_H1 ;  /* 0x30000051ff557230 */ /* 0x000fe40000004100 */
[C---:B------:R-:W-:Y:S01]  /*270a0*/  FADD.FTZ R4, -R26.reuse, R4 ;  /* 0x000000041a047221 */ /* 0x040fe20000010100 */
[----:B------:R-:W-:Y:S02]  /*270b0*/  HADD2.F32 R87, -RZ, R53.H1_H1 ;  /* 0x30000035ff577230 */ /* 0x000fe40000004100 */
[C---:B------:R-:W-:Y:S01]  /*270c0*/  FADD.FTZ R3, -R26.reuse, R3 ;  /* 0x000000031a037221 */ /* 0x040fe20000010100 */
[C---:B------:R-:W-:Y:S01]  /*270d0*/  FADD.FTZ R0, -R26.reuse, R0 ;  /* 0x000000001a007221 */ /* 0x040fe20000010100 */
[----:B------:R-:W-:Y:S01]  /*270e0*/  FADD.FTZ R22, -R26, R22 ;  /* 0x000000161a167221 */ /* 0x000fe20000010100 */
[----:B0-----:R-:W-:-:S02]  /*270f0*/  HADD2.F32 R25, -RZ, R82.H0_H0 ;  /* 0x20000052ff197230 */ /* 0x001fc40000004100 */
        /* <DEDUP_REMOVED lines=9> */
[C---:B-1----:R-:W-:Y:S01]  /*27190*/  FMUL.FTZ R9, R10.reuse, R9 ;  /* 0x000000090a097220 */ /* 0x042fe20000410000 */
[C---:B------:R-:W-:Y:S01]  /*271a0*/  FMUL.FTZ R27, R10.reuse, R27 ;  /* 0x0000001b0a1b7220 */ /* 0x040fe20000410000 */
[C---:B------:R-:W-:Y:S01]  /*271b0*/  FMUL.FTZ R24, R10.reuse, R7 ;  /* 0x000000070a187220 */ /* 0x040fe20000410000 */
[----:B------:R-:W-:Y:S01]  /*271c0*/  FMUL.FTZ R13, R10, R8 ;  /* 0x000000080a0d7220 */ /* 0x000fe20000410000 */
[----:B------:R-:W-:Y:S01]  /*271d0*/  FFMA.FTZ R7, R9, R88, R92 ;  /* 0x0000005809077223 */ /* 0x000fe2000001005c */
[----:B------:R-:W-:Y:S01]  /*271e0*/  FFMA.FTZ R8, R27, R84, R86 ;  /* 0x000000541b087223 */ /* 0x000fe20000010056 */
[----:B------:R-:W-:Y:S01]  /*271f0*/  FFMA.FTZ R9, R24, R85, R87 ;  /* 0x0000005518097223 */ /* 0x000fe20000010057 */
[----:B------:R-:W-:Y:S01]  /*27200*/  FFMA.FTZ R13, R13, R144, R146 ;  /* 0x000000900d0d7223 */ /* 0x000fe20000010092 */
[----:B------:R-:W-:-:S02]  /*27210*/  HADD2.F32 R27, -RZ, R54.H0_H0 ;  /* 0x20000036ff1b7230 */ /* 0x000fc40000004100 */
[C---:B------:R-:W-:Y:S01]  /*27220*/  FMUL.FTZ R6, R10.reuse, R6 ;  /* 0x000000060a067220 */ /* 0x040fe20000410000 */
[----:B------:R-:W-:Y:S02]  /*27230*/  HADD2.F32 R24, -RZ, R82.H1_H1 ;  /* 0x30000052ff187230 */ /* 0x000fe40000004100 */
[C---:B------:R-:W-:Y:S01]  /*27240*/  FMUL.FTZ R5, R10.reuse, R5 ;  /* 0x000000050a057220 */ /* 0x040fe20000410000 */
[----:B------:R-:W-:Y:S02]  /*27250*/  HADD2.F32 R84, -RZ, R54.H1_H1 ;  /* 0x30000036ff547230 */ /* 0x000fe40000004100 */
[C---:B------:R-:W-:Y:S01]  /*27260*/  FMUL.FTZ R85, R10.reuse, R4 ;  /* 0x000000040a557220 */ /* 0x040fe20000410000 */
[----:B------:R-:W-:Y:S02]  /*27270*/  HADD2.F32 R86, -RZ, R83.H0_H0 ;  /* 0x20000053ff567230 */ /* 0x000fe40000004100 */
[----:B------:R-:W-:Y:S01]  /*27280*/  FMUL.FTZ R87, R10, R3 ;  /* 0x000000030a577220 */ /* 0x000fe20000410000 */
[----:B------:R-:W-:-:S02]  /*27290*/  HADD2.F32 R88, -RZ, R55.H0_H0 ;  /* 0x20000037ff587230 */ /* 0x000fc40000004100 */
[----:B------:R-:W-:Y:S01]  /*272a0*/  FFMA.FTZ R4, R6, R25, R27 ;  /* 0x0000001906047223 */ /* 0x000fe2000001001b */
[----:B------:R-:W-:Y:S02]  /*272b0*/  HADD2.F32 R92, -RZ, R83.H1_H1 ;  /* 0x30000053ff5c7230 */ /* 0x000fe40000004100 */
[----:B------:R-:W-:Y:S01]  /*272c0*/  FFMA.FTZ R3, R5, R24, R84 ;  /* 0x0000001805037223 */ /* 0x000fe20000010054 */
[----:B------:R-:W-:Y:S02]  /*272d0*/  HADD2.F32 R144, -RZ, R55.H1_H1 ;  /* 0x30000037ff907230 */ /* 0x000fe40000004100 */
[----:B------:R-:W-:Y:S01]  /*272e0*/  FFMA.FTZ R24, R85, R86, R88 ;  /* 0x0000005655187223 */ /* 0x000fe20000010058 */
[----:B------:R-:W-:Y:S02]  /*272f0*/  HADD2.F32 R5, -RZ, R76.H0_H0 ;  /* 0x2000004cff057230 */ /* 0x000fe40000004100 */
[----:B------:R-:W-:Y:S01]  /*27300*/  FMUL.FTZ R0, R10, R0 ;  /* 0x000000000a007220 */ /* 0x000fe20000410000 */
[----:B------:R-:W-:-:S02]  /*27310*/  HADD2.F32 R25, -RZ, R48.H0_H0 ;  /* 0x20000030ff197230 */ /* 0x000fc40000004100 */
[----:B------:R-:W-:Y:S01]  /*27320*/  FFMA.FTZ R27, R87, R92, R144 ;  /* 0x0000005c571b7223 */ /* 0x000fe20000010090 */
        /* <DEDUP_REMOVED lines=8> */
[----:B------:R-:W-:Y:S01]  /*273b0*/  FFMA.FTZ R0, R22, R85, R87 ;  /* 0x0000005516007223 */ /* 0x000fe20000010057 */
[----:B------:R-:W-:Y:S02]  /*273c0*/  HADD2.F32 R22, -RZ, R78.H0_H0 ;  /* 0x2000004eff167230 */ /* 0x000fe40000004100 */
[----:B------:R-:W-:Y:S01]  /*273d0*/  FMUL.FTZ R23, R10, R23 ;  /* 0x000000170a177220 */ /* 0x000fe20000410000 */
[----:B------:R-:W-:Y:S01]  /*273e0*/  FFMA.FTZ R21, R21, R6, R84 ;  /* 0x0000000615157223 */ /* 0x000fe20000010054 */
[----:B------:R-:W-:Y:S02]  /*273f0*/  HADD2.F32 R84, -RZ, R50.H0_H0 ;  /* 0x20000032ff547230 */ /* 0x000fe40000004100 */
[----:B------:R-:W-:Y:S01]  /*27400*/  FFMA.FTZ R6, R94, R89, R91 ;  /* 0x000000595e067223 */ /* 0x000fe2000001005b */
[----:B------:R-:W-:Y:S02]  /*27410*/  HADD2.F32 R86, -RZ, R78.H1_H1 ;  /* 0x3000004eff567230 */ /* 0x000fe40000004100 */
[----:B------:R-:W-:Y:S01]  /*27420*/  FMUL.FTZ R97, R10, R97 ;  /* 0x000000610a617220 */ /* 0x000fe20000410000 */
[----:B------:R-:W-:-:S02]  /*27430*/  HADD2.F32 R88, -RZ, R50.H1_H1 ;  /* 0x30000032ff587230 */ /* 0x000fc40000004100 */
[C---:B------:R-:W-:Y:S01]  /*27440*/  FMUL.FTZ R96, R10.reuse, R96 ;  /* 0x000000600a607220 */ /* 0x040fe20000410000 */
[----:B------:R-:W-:Y:S02]  /*27450*/  HADD2.F32 R25, -RZ, R79.H0_H0 ;  /* 0x2000004fff197230 */ /* 0x000fe40000004100 */
[----:B------:R-:W-:Y:S01]  /*27460*/  FMUL.FTZ R91, R10, R99 ;  /* 0x000000630a5b7220 */ /* 0x000fe20000410000 */
[----:B------:R-:W-:Y:S02]  /*27470*/  HADD2.F32 R85, -RZ, R51.H0_H0 ;  /* 0x20000033ff557230 */ /* 0x000fe40000004100 */
[----:B------:R-:W-:Y:S01]  /*27480*/  FFMA.FTZ R23, R23, R22, R84 ;  /* 0x0000001617177223 */ /* 0x000fe20000010054 */
[----:B------:R-:W-:Y:S02]  /*27490*/  HADD2.F32 R92, -RZ, R79.H1_H1 ;  /* 0x3000004fff5c7230 */ /* 0x000fe40000004100 */
[----:B------:R-:W-:Y:S01]  /*274a0*/  FFMA.FTZ R22, R97, R86, R88 ;  /* 0x0000005661167223 */ /* 0x000fe20000010058 */
[----:B------:R-:W-:-:S02]  /*274b0*/  HADD2.F32 R94, -RZ, R51.H1_H1 ;  /* 0x30000033ff5e7230 */ /* 0x000fc40000004100 */
[----:B------:R-:W-:Y:S01]  /*274c0*/  FADD.FTZ R104, -R26, R104 ;  /* 0x000000681a687221 */ /* 0x000fe20000010100 */
[----:B------:R-:W-:Y:S01]  /*274d0*/  FFMA.FTZ R88, R96, R25, R85 ;  /* 0x0000001960587223 */ /* 0x000fe20000010055 */
[----:B------:R-:W-:Y:S02]  /*274e0*/  HADD2.F32 R84, -RZ, R72.H0_H0 ;  /* 0x20000048ff547230 */ /* 0x000fe40000004100 */
[C---:B------:R-:W-:Y:S01]  /*274f0*/  FMUL.FTZ R85, R10.reuse, R100 ;  /* 0x000000640a557220 */ /* 0x040fe20000410000 */
        /* <DEDUP_REMOVED lines=9> */
[C---:B------:R-:W-:Y:S01]  /*27590*/  FADD.FTZ R103, -R26.reuse, R103 ;  /* 0x000000671a677221 */ /* 0x040fe20000010100 */
[----:B------:R-:W-:Y:S02]  /*275a0*/  HADD2.F32 R89, -RZ, R73.H1_H1 ;  /* 0x30000049ff597230 */ /* 0x000fe40000004100 */
[----:B------:R-:W-:Y:S01]  /*275b0*/  FFMA.FTZ R85, R85, R84, R86 ;  /* 0x0000005455557223 */ /* 0x000fe20000010056 */
[C---:B------:R-:W-:Y:S01]  /*275c0*/  FADD.FTZ R105, -R26.reuse, R105 ;  /* 0x000000691a697221 */ /* 0x040fe20000010100 */
[----:B------:R-:W-:Y:S01]  /*275d0*/  FADD.FTZ R107, -R26, R107 ;  /* 0x0000006b1a6b7221 */ /* 0x000fe20000010100 */
[----:B------:R-:W-:Y:S01]  /*275e0*/  FFMA.FTZ R84, R102, R25, R87 ;  /* 0x0000001966547223 */ /* 0x000fe20000010057 */
[C---:B------:R-:W-:Y:S01]  /*275f0*/  FADD.FTZ R106, -R26.reuse, R106 ;  /* 0x0000006a1a6a7221 */ /* 0x040fe20000010100 */
[----:B------:R-:W-:Y:S01]  /*27600*/  FFMA.FTZ R87, R101, R92, R94 ;  /* 0x0000005c65577223 */ /* 0x000fe2000001005e */
        /* <DEDUP_REMOVED lines=31> */
[----:B------:R-:W-:Y:S01]  /*27800*/  FFMA.FTZ R86, R104, R89, R93 ;  /* 0x0000005968567223 */ /* 0x000fe2000001005d */
[----:B------:R-:W-:-:S02]  /*27810*/  HADD2.F32 R92, -RZ, R74.H0_H0 ;  /* 0x2000004aff5c7230 */ /* 0x000fc40000004100 */
[----:B------:R-:W-:Y:S01]  /*27820*/  FADD.FTZ R26, -R26, R95 ;  /* 0x0000005f1a1a7221 */ /* 0x000fe20000010100 */
[----:B------:R-:W-:Y:S02]  /*27830*/  HADD2.F32 R94, -RZ, R46.H0_H0 ;  /* 0x2000002eff5e7230 */ /* 0x000fe40000004100 */
[C---:B------:R-:W-:Y:S01]  /*27840*/  FMUL.FTZ R93, R10.reuse, R103 ;  /* 0x000000670a5d7220 */ /* 0x040fe20000410000 */
[----:B------:R-:W-:Y:S02]  /*27850*/  HADD2.F32 R96, -RZ, R74.H1_H1 ;  /* 0x3000004aff607230 */ /* 0x000fe40000004100 */
[C---:B------:R-:W-:Y:S01]  /*27860*/  FMUL.FTZ R105, R10.reuse, R105 ;  /* 0x000000690a697220 */ /* 0x040fe20000410000 */
[----:B------:R-:W-:Y:S02]  /*27870*/  HADD2.F32 R100, -RZ, R46.H1_H1 ;  /* 0x3000002eff647230 */ /* 0x000fe40000004100 */
[----:B------:R-:W-:Y:S01]  /*27880*/  FMUL.FTZ R95, R10, R107 ;  /* 0x0000006b0a5f7220 */ /* 0x000fe20000410000 */
[----:B------:R-:W-:-:S02]  /*27890*/  HADD2.F32 R102, -RZ, R75.H1_H1 ;  /* 0x3000004bff667230 */ /* 0x000fc40000004100 */
[----:B------:R-:W-:Y:S01]  /*278a0*/  FMUL.FTZ R106, R10, R106 ;  /* 0x0000006a0a6a7220 */ /* 0x000fe20000410000 */
[----:B------:R-:W-:Y:S02]  /*278b0*/  HADD2.F32 R104, -RZ, R47.H1_H1 ;  /* 0x3000002fff687230 */ /* 0x000fe40000004100 */
[----:B------:R-:W-:Y:S01]  /*278c0*/  FFMA.FTZ R93, R93, R92, R94 ;  /* 0x0000005c5d5d7223 */ /* 0x000fe2000001005e */
        /* <DEDUP_REMOVED lines=14> */
[C---:B------:R-:W-:Y:S01]  /*279b0*/  FMUL.FTZ R101, R10.reuse, R112 ;  /* 0x000000700a657220 */ /* 0x040fe20000410000 */
[----:B------:R-:W-:Y:S01]  /*279c0*/  FFMA.FTZ R102, R111, R104, R106 ;  /* 0x000000686f667223 */ /* 0x000fe2000001006a */
[----:B------:R-:W-:Y:S02]  /*279d0*/  HADD2.F32 R106, -RZ, R42.H1_H1 ;  /* 0x3000002aff6a7230 */ /* 0x000fe40000004100 */
[C---:B------:R-:W-:Y:S01]  /*279e0*/  FMUL.FTZ R104, R10.reuse, R113 ;  /* 0x000000710a687220 */ /* 0x040fe20000410000 */
        /* <DEDUP_REMOVED lines=8> */
[----:B------:R-:W-:Y:S02]  /*27a70*/  HADD2.F32 R110, -RZ, R71.H0_H0 ;  /* 0x20000047ff6e7230 */ /* 0x000fe40000004100 */
[----:B------:R-:W-:Y:S01]  /*27a80*/  FFMA.FTZ R100, R100, R25, R89 ;  /* 0x0000001964647223 */ /* 0x000fe20000010059 */
[----:B------:R-:W-:Y:S02]  /*27a90*/  HADD2.F32 R112, -RZ, R43.H0_H0 ;  /* 0x2000002bff707230 */ /* 0x000fe40000004100 */
        /* <DEDUP_REMOVED lines=33> */
[----:B------:R-:W-:Y:S01]  /*27cb0*/  HADD2.F32 R114, -RZ, R65.H1_H1 ;  /* 0x30000041ff727230 */ /* 0x000fe20000004100 */
[----:B------:R-:W0:Y:S01]  /*27cc0*/  @!P0 LDC.64 R96, c[0x0][0x3c8] ;  /* 0x0000f200ff608b82 */ /* 0x000e220000000a00 */
[----:B------:R-:W-:-:S02]  /*27cd0*/  HADD2.F32 R144, -RZ, R37.H1_H1 ;  /* 0x30000025ff907230 */ /* 0x000fc40000004100 */
[----:B------:R-:W-:Y:S01]  /*27ce0*/  FFMA.FTZ R112, R112, R25, R89 ;  /* 0x0000001970707223 */ /* 0x000fe20000010059 */
[----:B------:R-:W-:Y:S02]  /*27cf0*/  HADD2.F32 R120, -RZ, R67.H1_H1 ;  /* 0x30000043ff787230 */ /* 0x000fe40000004100 */
[C---:B------:R-:W-:Y:S01]  /*27d00*/  FMUL.FTZ R119, R10.reuse, R129 ;  /* 0x000000810a777220 */ /* 0x040fe20000410000 */
[----:B------:R-:W-:Y:S02]  /*27d10*/  HADD2.F32 R122, -RZ, R39.H1_H1 ;  /* 0x30000027ff7a7230 */ /* 0x000fe40000004100 */
[----:B------:R-:W-:Y:S01]  /*27d20*/  FFMA.FTZ R111, R111, R114, R144 ;  /* 0x000000726f6f7223 */ /* 0x000fe20000010090 */
[----:B------:R-:W-:Y:S02]  /*27d30*/  HADD2.F32 R25, -RZ, R66.H1_H1 ;  /* 0x30000042ff197230 */ /* 0x000fe40000004100 */
[----:B------:R-:W-:Y:S01]  /*27d40*/  FMUL.FTZ R114, R10, R124 ;  /* 0x0000007c0a727220 */ /* 0x000fe20000410000 */
[----:B------:R-:W-:-:S02]  /*27d50*/  HADD2.F32 R89, -RZ, R38.H1_H1 ;  /* 0x30000026ff597230 */ /* 0x000fc40000004100 */
[----:B------:R-:W-:Y:S01]  /*27d60*/  FFMA.FTZ R117, R117, R120, R122 ;  /* 0x0000007875757223 */ /* 0x000fe2000001007a */
[----:B------:R-:W-:Y:S02]  /*27d70*/  HADD2.F32 R120, -RZ, R60.H1_H1 ;  /* 0x3000003cff787230 */ /* 0x000fe40000004100 */
[----:B------:R-:W-:Y:S01]  /*27d80*/  FMUL.FTZ R131, R10, R131 ;  /* 0x000000830a837220 */ /* 0x000fe20000410000 */
[----:B------:R-:W-:Y:S02]  /*27d90*/  HADD2.F32 R122, -RZ, R32.H1_H1 ;  /* 0x30000020ff7a7230 */ /* 0x000fe40000004100 */
[----:B------:R-:W-:Y:S01]  /*27da0*/  FFMA.FTZ R114, R114, R25, R89 ;  /* 0x0000001972727223 */ /* 0x000fe20000010059 */
[----:B------:R-:W-:Y:S02]  /*27db0*/  HADD2.F32 R124, -RZ, R61.H1_H1 ;  /* 0x3000003dff7c7230 */ /* 0x000fe40000004100 */
[----:B------:R-:W-:Y:S01]  /*27dc0*/  FMUL.FTZ R128, R10, R128 ;  /* 0x000000800a807220 */ /* 0x000fe20000410000 */
[----:B------:R-:W-:-:S02]  /*27dd0*/  HADD2.F32 R144, -RZ, R33.H1_H1 ;  /* 0x30000021ff907230 */ /* 0x000fc40000004100 */
[----:B------:R-:W-:Y:S01]  /*27de0*/  FFMA.FTZ R119, R119, R120, R122 ;  /* 0x0000007877777223 */ /* 0x000fe2000001007a */
[----:B------:R-:W-:Y:S02]  /*27df0*/  HADD2.F32 R25, -RZ, R61.H0_H0 ;  /* 0x2000003dff197230 */ /* 0x000fe40000004100 */
[C---:B------:R-:W-:Y:S01]  /*27e00*/  FMUL.FTZ R125, R10.reuse, R130 ;  /* 0x000000820a7d7220 */ /* 0x040fe20000410000 */
[----:B------:R-:W-:Y:S02]  /*27e10*/  HADD2.F32 R89, -RZ, R33.H0_H0 ;  /* 0x20000021ff597230 */ /* 0x000fe40000004100 */
[----:B------:R-:W-:Y:S01]  /*27e20*/  FFMA.FTZ R120, R131, R124, R144 ;  /* 0x0000007c83787223 */ /* 0x000fe20000010090 */
[----:B------:R-:W-:Y:S02]  /*27e30*/  HADD2.F32 R106, -RZ, R62.H0_H0 ;  /* 0x2000003eff6a7230 */ /* 0x000fe40000004100 */
[----:B------:R-:W-:Y:S01]  /*27e40*/  FMUL.FTZ R123, R10, R133 ;  /* 0x000000850a7b7220 */ /* 0x000fe20000410000 */
[----:B------:R-:W-:-:S02]  /*27e50*/  HADD2.F32 R124, -RZ, R34.H0_H0 ;  /* 0x20000022ff7c7230 */ /* 0x000fc40000004100 */
[----:B------:R-:W-:Y:S01]  /*27e60*/  FFMA.FTZ R122, R128, R25, R89 ;  /* 0x00000019807a7223 */ /* 0x000fe20000010059 */
[----:B------:R-:W-:Y:S02]  /*27e70*/  HADD2.F32 R128, -RZ, R62.H1_H1 ;  /* 0x3000003eff807230 */ /* 0x000fe40000004100 */
[----:B------:R-:W-:Y:S01]  /*27e80*/  FMUL.FTZ R127, R10, R132 ;  /* 0x000000840a7f7220 */ /* 0x000fe20000410000 */
[----:B------:R-:W-:Y:S02]  /*27e90*/  HADD2.F32 R144, -RZ, R34.H1_H1 ;  /* 0x30000022ff907230 */ /* 0x000fe40000004100 */
[----:B------:R-:W-:Y:S01]  /*27ea0*/  FFMA.FTZ R125, R125, R106, R124 ;  /* 0x0000006a7d7d7223 */ /* 0x000fe2000001007c */
[----:B------:R-:W-:Y:S01]  /*27eb0*/  HADD2.F32 R107, -RZ, R56.H1_H1 ;  /* 0x30000038ff6b7230 */ /* 0x000fe20000004100 */
[----:B------:R-:W-:Y:S01]  /*27ec0*/  MOV R133, UR9 ;  /* 0x0000000900857c02 */ /* 0x000fe20008000f00 */
[----:B------:R-:W-:Y:S02]  /*27ed0*/  HADD2.F32 R129, -RZ, R28.H1_H1 ;  /* 0x3000001cff817230 */ /* 0x000fe40000004100 */
        /* <DEDUP_REMOVED lines=9> */
[----:B0-----:R-:W-:-:S04]  /*27f70*/  @!P0 IMAD.WIDE R106, R133, 0x4, R96 ;  /* 0x00000004856a8825 */ /* 0x001fc800078e0260 */
[C---:B------:R-:W-:Y:S01]  /*27f80*/  FMUL.FTZ R134, R10.reuse, R134 ;  /* 0x000000860a867220 */ /* 0x040fe20000410000 */
[----:B------:R-:W0:Y:S01]  /*27f90*/  LDC.64 R96, c[0x0][0x428] ;  /* 0x00010a00ff607b82 */ /* 0x000e220000000a00 */
[----:B------:R-:W-:Y:S01]  /*27fa0*/  FMUL.FTZ R130, R10, R137 ;  /* 0x000000890a827220 */ /* 0x000fe20000410000 */
[----:B------:R-:W-:Y:S02]  /*27fb0*/  HADD2.F32 R144, -RZ, R29.H1_H1 ;  /* 0x3000001dff907230 */ /* 0x000fe40000004100 */
[----:B------:R-:W-:Y:S01]  /*27fc0*/  FFMA.FTZ R124, R134, R25, R89 ;  /* 0x00000019867c7223 */ /* 0x000fe20000010059 */
[----:B------:R-:W-:Y:S02]  /*27fd0*/  HADD2.F32 R25, -RZ, R56.H0_H0 ;  /* 0x20000038ff197230 */ /* 0x000fe40000004100 */
[C---:B------:R-:W-:Y:S01]  /*27fe0*/  FMUL.FTZ R141, R10.reuse, R141 ;  /* 0x0000008d0a8d7220 */ /* 0x040fe20000410000 */
[----:B------:R-:W-:Y:S02]  /*27ff0*/  HADD2.F32 R89, -RZ, R28.H0_H0 ;  /* 0x2000001cff597230 */ /* 0x000fe40000004100 */
[----:B------:R-:W-:Y:S01]  /*28000*/  FMUL.FTZ R90, R10, R90 ;  /* 0x0000005a0a5a7220 */ /* 0x000fe20000410000 */
[----:B------:R-:W-:-:S02]  /*28010*/  HADD2.F32 R134, -RZ, R57.H1_H1 ;  /* 0x30000039ff867230 */ /* 0x000fc40000004100 */
[----:B------:R-:W-:Y:S01]  /*28020*/  FMUL.FTZ R26, R10, R26 ;  /* 0x0000001a0a1a7220 */ /* 0x000fe20000410000 */
        /* <DEDUP_REMOVED lines=8> */
[----:B------:R-:W-:Y:S02]  /*280b0*/  HADD2.F32 R146, -RZ, R63.H0_H0 ;  /* 0x2000003fff927230 */ /* 0x000fe40000004100 */
[----:B------:R-:W-:Y:S01]  /*280c0*/  FFMA.FTZ R133, R26, R145, R147 ;  /* 0x000000911a857223 */ /* 0x000fe20000010093 */
[----:B------:R-:W-:Y:S01]  /*280d0*/  F2FP.F16.F32.PACK_AB R91, R91, R88 ;  /* 0x000000585b5b723e */ /* 0x000fe200000000ff */
[----:B------:R-:W-:Y:S02]  /*280e0*/  HADD2.F32 R139, -RZ, R59.H0_H0 ;  /* 0x2000003bff8b7230 */ /* 0x000fe40000004100 */
[----:B------:R-:W-:Y:S01]  /*280f0*/  FFMA.FTZ R134, R134, R25, R89 ;  /* 0x0000001986867223 */ /* 0x000fe20000010059 */
[----:B------:R-:W-:Y:S01]  /*28100*/  HADD2.F32 R141, -RZ, R31.H0_H0 ;  /* 0x2000001fff8d7230 */ /* 0x000fe20000004100 */
[----:B------:R-:W-:Y:S01]  /*28110*/  F2FP.F16.F32.PACK_AB R27, R27, R24 ;  /* 0x000000181b1b723e */ /* 0x000fe200000000ff */
[----:B------:R-:W-:Y:S01]  /*28120*/  FMUL.FTZ R142, R10, R142 ;  /* 0x0000008e0a8e7220 */ /* 0x000fe20000410000 */
[----:B------:R-:W-:Y:S01]  /*28130*/  F2FP.F16.F32.PACK_AB R26, R3, R4 ;  /* 0x00000004031a723e */ /* 0x000fe200000000ff */
[----:B------:R-:W-:Y:S01]  /*28140*/  FFMA.FTZ R127, R127, R146, R148 ;  /* 0x000000927f7f7223 */ /* 0x000fe20000010094 */
[----:B------:R-:W-:Y:S01]  /*28150*/  F2FP.F16.F32.PACK_AB R88, R0, R5 ;  /* 0x000000050058723e */ /* 0x000fe200000000ff */
[----:B0-----:R-:W-:Y:S01]  /*28160*/  IMAD.WIDE.U32 R4, R12, 0x10, R96 ;  /* 0x000000100c047825 */ /* 0x001fe200078e0060 */
[----:B------:R-:W-:-:S03]  /*28170*/  F2FP.F16.F32.PACK_AB R25, R9, R13 ;  /* 0x0000000d0919723e */ /* 0x000fc600000000ff */
[----:B------:R-:W-:Y:S01]  /*28180*/  FFMA.FTZ R137, R142, R139, R141 ;  /* 0x0000008b8e897223 */ /* 0x000fe2000001008d */
[----:B------:R-:W-:Y:S01]  /*28190*/  F2FP.F16.F32.PACK_AB R24, R7, R8 ;  /* 0x000000080718723e */ /* 0x000fe200000000ff */
[----:B------:R-:W-:Y:S01]  /*281a0*/  @!P0 STG.E desc[UR12][R106.64], R10 ;  /* 0x0000000a6a008986 */ /* 0x000fe2000c10190c */
        /* <DEDUP_REMOVED lines=9> */
[--C-:B------:R-:W-:Y:S01]  /*28240*/  IMAD.WIDE.U32 R8, R108, 0x10, R96.reuse ;  /* 0x000000106c087825 */ /* 0x100fe200078e0060 */
[----:B------:R-:W-:Y:S01]  /*28250*/  F2FP.F16.F32.PACK_AB R92, R84, R85 ;  /* 0x00000055545c723e */ /* 0x000fe200000000ff */
[----:B------:R-:W-:Y:S01]  /*28260*/  UIADD3 UR9, UPT, UPT, UR9, UR16, URZ ;  /* 0x0000001009097290 */ /* 0x000fe2000fffe0ff */
[----:B------:R-:W-:Y:S01]  /*28270*/  F2FP.F16.F32.PACK_AB R127, R124, R127 ;  /* 0x0000007f7c7f723e */ /* 0x000fe200000000ff */
[--C-:B------:R-:W-:Y:S01]  /*28280*/  IMAD.WIDE.U32 R12, R116, 0x10, R96.reuse ;  /* 0x00000010740c7825 */ /* 0x100fe200078e0060 */
[----:B------:R-:W-:Y:S01]  /*28290*/  F2FP.F16.F32.PACK_AB R124, R119, R121 ;  /* 0x00000079777c723e */ /* 0x000fe200000000ff */
[----:B------:R2:W-:Y:S01]  /*282a0*/  STG.E.128 desc[UR12][R2.64], R92 ;  /* 0x0000005c02007986 */ /* 0x0005e2000c101d0c */
[----:B------:R-:W-:Y:S01]  /*282b0*/  F2FP.F16.F32.PACK_AB R134, R132, R134 ;  /* 0x000000868486723e */ /* 0x000fe200000000ff */
[--C-:B------:R-:W-:Y:S01]  /*282c0*/  IMAD.WIDE.U32 R22, R126, 0x10, R96.reuse ;  /* 0x000000107e167825 */ /* 0x100fe200078e0060 */
[----:B------:R-:W-:Y:S01]  /*282d0*/  F2FP.F16.F32.PACK_AB R126, R123, R125 ;  /* 0x0000007d7b7e723e */ /* 0x000fe200000000ff */
[----:B------:R-:W-:Y:S01]  /*282e0*/  UISETP.GE.AND UP1, UPT, UR9, UR17, UPT ;  /* 0x000000110900728c */ /* 0x000fe2000bf26270 */
[----:B------:R-:W-:Y:S01]  /*282f0*/  F2FP.F16.F32.PACK_AB R125, R120, R122 ;  /* 0x0000007a787d723e */ /* 0x000fe200000000ff */
[----:B------:R-:W-:Y:S01]  /*28300*/  IMAD.WIDE.U32 R96, R135, 0x10, R96 ;  /* 0x0000001087607825 */ /* 0x000fe200078e0060 */
[----:B0-----:R-:W-:-:S02]  /*28310*/  F2FP.F16.F32.PACK_AB R5, R101, R102 ;  /* 0x000000666505723e */ /* 0x001fc400000000ff */
[----:B------:R-:W-:Y:S02]  /*28320*/  F2FP.F16.F32.PACK_AB R4, R99, R100 ;  /* 0x000000646304723e */ /* 0x000fe400000000ff */
[----:B-1----:R-:W-:Y:S02]  /*28330*/  F2FP.F16.F32.PACK_AB R7, R105, R109 ;  /* 0x0000006d6907723e */ /* 0x002fe400000000ff */
[----:B------:R-:W-:Y:S02]  /*28340*/  F2FP.F16.F32.PACK_AB R6, R103, R104 ;  /* 0x000000686706723e */ /* 0x000fe400000000ff */
[----:B------:R-:W-:Y:S02]  /*28350*/  F2FP.F16.F32.PACK_AB R27, R117, R118 ;  /* 0x00000076751b723e */ /* 0x000fe400000000ff */
[----:B------:R-:W-:Y:S01]  /*28360*/  F2FP.F16.F32.PACK_AB R26, R114, R115 ;  /* 0x00000073721a723e */ /* 0x000fe200000000ff */
[----:B------:R2:W-:Y:S01]  /*28370*/  STG.E.128 desc[UR12][R8.64], R4 ;  /* 0x0000000408007986 */ /* 0x0005e2000c101d0c */
[----:B------:R-:W-:-:S02]  /*28380*/  F2FP.F16.F32.PACK_AB R25, R111, R113 ;  /* 0x000000716f19723e */ /* 0x000fc400000000ff */
[----:B------:R-:W-:Y:S02]  /*28390*/  F2FP.F16.F32.PACK_AB R24, R110, R112 ;  /* 0x000000706e18723e */ /* 0x000fe400000000ff */
[----:B------:R-:W-:Y:S02]  /*283a0*/  F2FP.F16.F32.PACK_AB R135, R133, R137 ;  /* 0x000000898587723e */ /* 0x000fe400000000ff */
[----:B------:R-:W-:Y:S01]  /*283b0*/  F2FP.F16.F32.PACK_AB R133, R129, R131 ;  /* 0x000000838185723e */ /* 0x000fe200000000ff */
[----:B------:R2:W-:Y:S01]  /*283c0*/  STG.E.128 desc[UR12][R12.64], R24 ;  /* 0x000000180c007986 */ /* 0x0005e2000c101d0c */
[----:B------:R-:W-:-:S03]  /*283d0*/  F2FP.F16.F32.PACK_AB R132, R128, R130 ;  /* 0x000000828084723e */ /* 0x000fc600000000ff */
[----:B------:R2:W-:Y:S04]  /*283e0*/  STG.E.128 desc[UR12][R22.64], R124 ;  /* 0x0000007c16007986 */ /* 0x0005e8000c101d0c */
[----:B------:R2:W-:Y:S01]  /*283f0*/  STG.E.128 desc[UR12][R96.64], R132 ;  /* 0x0000008460007986 */ /* 0x0005e2000c101d0c */
[----:B------:R-:W-:Y:S05]  /*28400*/  BRA.U !UP1, `(.L_x_5950) ;  /* 0xfffffd85098c7547 */ /* 0x000fea000b83ffff */
[----:B------:R-:W-:Y:S05]  /*28410*/  EXIT ;  /* 0x000000000000794d */ /* 0x000fea0003800000 */
.L_x_5951:
        /* <DEDUP_REMOVED lines=14> */
.L_x_42316:


//--------------------- .text._ZN10layer_norm13ln_fwd_kernelINS_13Kernel_traitsI6__halfS2_S2_S2_fjLj7168ELj1ELj1ELj4ELj16ENS_18Kernel_traits_baseILj7168ES2_S2_S2_S2_fjLj128EEEEELb1ELb0ELb1ELb0EEEvNS_9FwdParamsE --------------------------
	.section	.text._ZN10layer_norm13ln_fwd_kernelINS_13Kernel_traitsI6__halfS2_S2_S2_fjLj7168ELj1ELj1ELj4ELj16ENS_18Kernel_traits_baseILj7168ES2_S2_S2_S2_fjLj128EEEEELb1ELb0ELb1ELb0EEEvNS_9FwdParamsE,"ax",@progbits
	.align	128
        .global         _ZN10layer_norm13ln_fwd_kernelINS_13Kernel_traitsI6__halfS2_S2_S2_fjLj7168ELj1ELj1ELj4ELj16ENS_18Kernel_traits_baseILj7168ES2_S2_S2_S2_fjLj128EEEEELb1ELb0ELb1ELb0EEEvNS_9FwdParamsE
        .type           _ZN10layer_norm13ln_fwd_kernelINS_13Kernel_traitsI6__halfS2_S2_S2_fjLj7168ELj1ELj1ELj4ELj16ENS_18Kernel_traits_baseILj7168ES2_S2_S2_S2_fjLj128EEEEELb1ELb0ELb1ELb0EEEvNS_9FwdParamsE,@function
        .size           _ZN10layer_norm13ln_fwd_kernelINS_13Kernel_traitsI6__halfS2_S2_S2_fjLj7168ELj1ELj1ELj4ELj16ENS_18Kernel_traits_baseILj7168ES2_S2_S2_S2_fjLj128EEEEELb1ELb0ELb1ELb0EEEvNS_9FwdParamsE,(.L_x_42317 - _ZN10layer_norm13ln_fwd_kernelINS_13Kernel_traitsI6__halfS2_S2_S2_fjLj7168ELj1ELj1ELj4ELj16ENS_18Kernel_traits_baseILj7168ES2_S2_S2_S2_fjLj128EEEEELb1ELb0ELb1ELb0EEEvNS_9FwdParamsE)
        .other          _ZN10layer_norm13ln_fwd_kernelINS_13Kernel_traitsI6__halfS2_S2_S2_fjLj7168ELj1ELj1ELj4ELj16ENS_18Kernel_traits_baseILj7168ES2_S2_S2_S2_fjLj128EEEEELb1ELb0ELb1ELb0EEEvNS_9FwdParamsE,@"STO_CUDA_ENTRY STV_DEFAULT"
_ZN10layer_norm13ln_fwd_kernelINS_13Kernel_traitsI6__halfS2_S2_S2_fjLj7168ELj1ELj1ELj4ELj16ENS_18Kernel_traits_baseILj7168ES2_S2_S2_S2_fjLj128EEEEELb1ELb0ELb1ELb0EEEvNS_9FwdParamsE:
.text._ZN10layer_norm13ln_fwd_kernelINS_13Kernel_traitsI6__halfS2_S2_S2_fjLj7168ELj1ELj1ELj4ELj16ENS_18Kernel_traits_baseILj7168ES2_S2_S2_S2_fjLj128EEEEELb1ELb0ELb1ELb0EEEvNS_9FwdParamsE:
        /* <DEDUP_REMOVED lines=19> */
[----:B----4-:R-:W-:-:S06]  /*0130*/  LOP3.LUT R100, R0, 0x1f, RZ, 0xc0, !PT ;  /* 0x0000001f00647812 */ /* 0x010fcc00078ec0ff */
[----:B------:R-:W0:Y:S02]  /*0140*/  LDC R97, c[0x0][0x360] ;  /* 0x0000d800ff617b82 */ /* 0x000e240000000800 */
[----:B0-----:R-:W-:Y:S01]  /*0150*/  IMAD R97, R97, UR22, R0 ;  /* 0x0000001661617c24 */ /* 0x001fe2000f8e0200 */
[----:B--2---:R-:W-:Y:S02]  /*0160*/  @P0 R2UR UR14, R2 ;  /* 0x00000000020e02ca */ /* 0x004fe400000e0000 */
[----:B------:R-:W-:Y:S02]  /*0170*/  @P0 R2UR UR15, R3 ;  /* 0x00000000030f02ca */ /* 0x000fe400000e0000 */
[----:B------:R-:W-:Y:S02]  /*0180*/  LOP3.LUT R3, R0, 0x60, RZ, 0xc0, !PT ;  /* 0x0000006000037812 */ /* 0x000fe400078ec0ff */
[----:B-----5:R-:W-:Y:S02]  /*0190*/  SHF.R.S32.HI R2, RZ, 0x1f, R9 ;  /* 0x0000001fff027819 */ /* 0x020fe40000011409 */
[----:B---3--:R-:W-:-:S02]  /*01a0*/  @P0 IADD3 R26, P1, PT, R4, R7, RZ ;  /* 0x00000007041a0210 */ /* 0x008fc40007f3e0ff */
[----:B------:R-:W-:Y:S02]  /*01b0*/  LOP3.LUT R99, R3, 0x1f, R0, 0xf8, !PT ;  /* 0x0000001f03637812 */ /* 0x000fe400078ef800 */
[----:B------:R-:W-:Y:S01]  /*01c0*/  LEA.HI R2, R2, R9, RZ, 0x3 ;  /* 0x0000000902027211 */ /* 0x000fe200078f18ff */
[----:B------:R-:W-:Y:S01]  /*01d0*/  UIADD3 UR25, UPT, UPT, UR14, -0x61c88647, URZ ;  /* 0x9e3779b90e197890 */ /* 0x000fe2000fffe0ff */
[----:B------:R-:W-:Y:S01]  /*01e0*/  @P0 IADD3.X R27, PT, PT, RZ, R5, RZ, P1, !PT ;  /* 0x00000005ff1b0210 */ /* 0x000fe20000ffe4ff */
[----:B------:R-:W-:Y:S01]  /*01f0*/  UIADD3 UR26, UPT, UPT, UR15, -0x4498517b, URZ ;  /* 0xbb67ae850f1a7890 */ /* 0x000fe2000fffe0ff */
[----:B------:R-:W-:Y:S01]  /*0200*/  LOP3.LUT R5, R99, 0x7f, RZ, 0x3c, !PT ;  /* 0x0000007f63057812 */ /* 0x000fe200078e3cff */
[----:B------:R-:W-:Y:S01]  /*0210*/  UIADD3 UR27, UPT, UPT, UR14, 0x3c6ef372, URZ ;  /* 0x3c6ef3720e1b7890 */ /* 0x000fe2000fffe0ff */
[----:B------:R-:W-:Y:S01]  /*0220*/  SHF.R.S32.HI R4, RZ, 0x3, R2 ;  /* 0x00000003ff047819 */ /* 0x000fe20000011402 */
[----:B------:R-:W-:Y:S01]  /*0230*/  UIADD3 UR28, UPT, UPT, UR15, 0x76cf5d0a, URZ ;  /* 0x76cf5d0a0f1c7890 */ /* 0x000fe2000fffe0ff */
[--C-:B------:R-:W-:Y:S01]  /*0240*/  SHF.R.U64 R96, R26, 0x2, R27.reuse ;  /* 0x000000021a607819 */ /* 0x100fe2000000121b */
[----:B------:R-:W-:Y:S01]  /*0250*/  UIADD3 UR29, UPT, UPT, UR14, -0x255992d5, URZ ;  /* 0xdaa66d2b0e1d7890 */ /* 0x000fe2000fffe0ff */
[----:B------:R-:W-:Y:S01]  /*0260*/  SHF.R.U32.HI R2, RZ, 0x2, R27 ;  /* 0x00000002ff027819 */ /* 0x000fe2000001161b */
[----:B------:R-:W-:Y:S01]  /*0270*/  IMAD.IADD R98, R4, 0x1, R5 ;  /* 0x0000000104627824 */ /* 0x000fe200078e0205 */
        /* <DEDUP_REMOVED lines=50> */
[----:B------:R-:W-:Y:S01]  /*05a0*/  @P4 IADD3 R5, PT, PT, R5, 0x80, RZ ;  /* 0x0000008005054810 */ /* 0x000fe20007ffe0ff */
[----:B------:R-:W2:Y:S03]  /*05b0*/  @P0 LDC.64 R6, c[0x0][0x3d0] ;  /* 0x0000f400ff060b82 */ /* 0x000ea60000000a00 */
[----:B------:R0:W5:Y:S01]  /*05c0*/  @P4 LD.E.128 R48, desc[UR12][R24.64] ;  /* 0x0000000c18304980 */ /* 0x000162000c101d00 */
[----:B----4-:R-:W-:-:S04]  /*05d0*/  @P5 IMAD.WIDE.U32 R28, R5, 0x10, R28 ;  /* 0x00000010051c5825 */ /* 0x010fc800078e001c */
[----:B------:R-:W3:Y:S01]  /*05e0*/  @P0 LDC.64 R8, c[0x0][0x438] ;  /* 0x00010e00ff080b82 */ /* 0x000ee20000000a00 */
[----:B------:R0:W5:Y:S01]  /*05f0*/  @P5 LDG.E.128 R44, desc[UR12][R28.64] ;  /* 0x0000000c1c2c5981 */ /* 0x000162000c1e1d00 */
[----:B-1----:R-:W-:-:S05]  /*0600*/  @P5 IMAD.WIDE.U32 R30, R5, 0x10, R30 ;  /* 0x00000010051e5825 */ /* 0x002fca00078e001e */
        /* <DEDUP_REMOVED lines=15> */
.L_x_5953:
        /* <DEDUP_REMOVED lines=12> */
[C---:B0-----:R-:W-:Y:S01]  /*07c0*/  @P1 IMAD.WIDE.U32 R6, R5.reuse, 0x10, R6 ;  /* 0x0000001005061825 */ /* 0x041fe200078e0006 */
[----:B------:R-:W-:-:S04]  /*07d0*/  @P1 IADD3 R5, PT, PT, R5, 0x80, RZ ;  /* 0x0000008005051810 */ /* 0x000fc80007ffe0ff */
[----:B------:R0:W5:Y:S02]  /*07e0*/  @P1 LDG.E.128 R76, desc[UR12][R6.64] ;  /* 0x0000000c064c1981 */ /* 0x000164000c1e1d00 */
[----:B------:R-:W4:Y:S01]  /*07f0*/  @P0 LDC.64 R8, c[0x0][0x3d0] ;  /* 0x0000f400ff080b82 */ /* 0x000f220000000a00 */
[----:B-1----:R-:W-:-:S04]  /*0800*/  @P2 IMAD.WIDE.U32 R10, R5, 0x10, R10 ;  /* 0x00000010050a2825 */ /* 0x002fc800078e000a */
[----:B------:R-:W-:Y:S01]  /*0810*/  @P2 VIADD R5, R5, 0x80 ;  /* 0x0000008005052836 */ /* 0x000fe20000000000 */
        /* <DEDUP_REMOVED lines=8> */
[----:B----4-:R-:W-:-:S05]  /*08a0*/  @P0 IMAD.WIDE.U32 R8, R99, 0x10, R8 ;  /* 0x0000001063080825 */ /* 0x010fca00078e0008 */
        /* <DEDUP_REMOVED lines=41> */
.L_x_5954:
[----:B------:R-:W-:Y:S05]  /*0b40*/  BSYNC.RECONVERGENT B0 ;  /* 0x0000000000007941 */ /* 0x000fea0003800200 */
.L_x_5952:
[----:B------:R-:W0:Y:S02]  /*0b50*/  LDCU UR4, c[0x0][0x384] ;  /* 0x00007080ff0477ac */ /* 0x000e240008000800 */
[----:B0-----:R-:W-:-:S06]  /*0b60*/  UISETP.GE.AND UP0, UPT, UR22, UR4, UPT ;  /* 0x000000041600728c */ /* 0x001fcc000bf06270 */
[----:B------:R-:W-:-:S13]  /*0b70*/  PLOP3.LUT P0, PT, PT, PT, UP0, 0x80, 0x8 ;  /* 0x000000000008781c */ /* 0x000fda0003f0f008 */
[----:B------:R-:W-:Y:S05]  /*0b80*/  @P0 EXIT ;  /* 0x000000000000094d */ /* 0x000fea0003800000 */
[----:B------:R-:W-:Y:S01]  /*0b90*/  IMAD.HI.U32 R5, R97, -0x326172a9, RZ ;  /* 0xcd9e8d5761057827 */ /* 0x000fe200078e00ff */
[----:B------:R-:W0:Y:S01]  /*0ba0*/  LDCU.U8 UR4, c[0x0][0x410] ;  /* 0x00008200ff0477ac */ /* 0x000e220008000000 */
[----:B------:R-:W-:Y:S02]  /*0bb0*/  LOP3.LUT R26, R26, 0x3, RZ, 0xc0, !PT ;  /* 0x000000031a1a7812 */ /* 0x000fe400078ec0ff */
[----:B------:R-:W-:Y:S01]  /*0bc0*/  IMAD.HI.U32 R6, R96, -0x2daee0ad, RZ ;  /* 0xd2511f5360067827 */ /* 0x000fe200078e00ff */
[----:B------:R-:W-:Y:S01]  /*0bd0*/  LOP3.LUT R5, R2, UR14, R5, 0x96, !PT ;  /* 0x0000000e02057c12 */ /* 0x000fe2000f8e9605 */
[----:B------:R-:W1:Y:S02]  /*0be0*/  LDCU UR23, c[0x0][0x404] ;  /* 0x00008080ff1777ac */ /* 0x000e640008000800 */
[----:B------:R-:W-:Y:S01]  /*0bf0*/  IMAD R10, R96, -0x2daee0ad, RZ ;  /* 0xd2511f53600a7824 */ /* 0x000fe200078e02ff */
[----:B------:R-:W-:Y:S01]  /*0c00*/  LOP3.LUT R6, R6, UR15, RZ, 0x3c, !PT ;  /* 0x0000000f06067c12 */ /* 0x000fe2000f8e3cff */
[----:B------:R-:W-:Y:S01]  /*0c10*/  IMAD.HI.U32 R9, R5, -0x2daee0ad, RZ ;  /* 0xd2511f5305097827 */ /* 0x000fe200078e00ff */
[----:B------:R-:W2:Y:S03]  /*0c20*/  LDCU UR44, c[0x0][0x388] ;  /* 0x00007100ff2c77ac */ /* 0x000ea60008000800 */
[----:B------:R-:W-:Y:S01]  /*0c30*/  IMAD R8, R97, -0x326172a9, RZ ;  /* 0xcd9e8d5761087824 */ /* 0x000fe200078e02ff */
[----:B------:R-:W-:Y:S01]  /*0c40*/  LOP3.LUT R9, R10, UR26, R9, 0x96, !PT ;  /* 0x0000001a0a097c12 */ /* 0x000fe2000f8e9609 */
[C---:B------:R-:W-:Y:S01]  /*0c50*/  IMAD.HI.U32 R7, R6.reuse, -0x326172a9, RZ ;  /* 0xcd9e8d5706077827 */ /* 0x040fe200078e00ff */
[----:B------:R-:W3:Y:S03]  /*0c60*/  LDCU UR24, c[0x0][0x400] ;  /* 0x00008000ff1877ac */ /* 0x000ee60008000800 */
[----:B------:R-:W-:Y:S01]  /*0c70*/  IMAD R11, R6, -0x326172a9, RZ ;  /* 0xcd9e8d57060b7824 */ /* 0x000fe200078e02ff */
[----:B------:R-:W-:Y:S01]  /*0c80*/  LOP3.LUT R7, R8, UR25, R7, 0x96, !PT ;  /* 0x0000001908077c12 */ /* 0x000fe2000f8e9607 */
[----:B------:R-:W-:Y:S01]  /*0c90*/  IMAD.HI.U32 R6, R9, -0x326172a9, RZ ;  /* 0xcd9e8d5709067827 */ /* 0x000fe200078e00ff */
[----:B------:R-:W4:Y:S03]  /*0ca0*/  LDCU.64 UR16, c[0x0][0x408] ;  /* 0x00008100ff1077ac */ /* 0x000f260008000a00 */
[----:B------:R-:W-:Y:S01]  /*0cb0*/  IMAD R8, R5, -0x2daee0ad, RZ ;  /* 0xd2511f5305087824 */ /* 0x000fe200078e02ff */
[----:B------:R-:W-:Y:S01]  /*0cc0*/  LOP3.LUT R6, R11, UR27, R6, 0x96, !PT ;  /* 0x0000001b0b067c12 */ /* 0x000fe2000f8e9606 */
[C---:B------:R-:W-:Y:S01]  /*0cd0*/  IMAD.HI.U32 R5, R7.reuse, -0x2daee0ad, RZ ;  /* 0xd2511f5307057827 */ /* 0x040fe200078e00ff */
[----:B------:R-:W0:Y:S03]  /*0ce0*/  LDCU.64 UR18, c[0x0][0x3a0] ;  /* 0x00007400ff1277ac */ /* 0x000e260008000a00 */
[----:B------:R-:W-:Y:S01]  /*0cf0*/  IMAD R11, R7, -0x2daee0ad, RZ ;  /* 0xd2511f53070b7824 */ /* 0x000fe200078e02ff */
[----:B------:R-:W-:Y:S01]  /*0d00*/  LOP3.LUT R5, R8, UR28, R5, 0x96, !PT ;  /* 0x0000001c08057c12 */ /* 0x000fe2000f8e9605 */
[C---:B------:R-:W-:Y:S01]  /*0d10*/  IMAD.HI.U32 R10, R6.reuse, -0x2daee0ad, RZ ;  /* 0xd2511f53060a7827 */ /* 0x040fe200078e00ff */
[----:B------:R-:W1:Y:S03]  /*0d20*/  LDCU.128 UR8, c[0x0][0x3f0] ;  /* 0x00007e00ff0877ac */ /* 0x000e660008000c00 */
[----:B------:R-:W-:Y:S01]  /*0d30*/  IMAD R8, R9, -0x326172a9, RZ ;  /* 0xcd9e8d5709087824 */ /* 0x000fe200078e02ff */
[----:B------:R-:W-:Y:S01]  /*0d40*/  LOP3.LUT R10, R11, UR30, R10, 0x96, !PT ;  /* 0x0000001e0b0a7c12 */ /* 0x000fe2000f8e960a */
[C---:B------:R-:W-:Y:S01]  /*0d50*/  IMAD.HI.U32 R7, R5.reuse, -0x326172a9, RZ ;  /* 0xcd9e8d5705077827 */ /* 0x040fe200078e00ff */
[----:B------:R-:W1:Y:S03]  /*0d60*/  LDCU.64 UR20, c[0x0][0x380] ;  /* 0x00007000ff1477ac */ /* 0x000e660008000a00 */
[----:B------:R-:W-:Y:S01]  /*0d70*/  IMAD R9, R6, -0x2daee0ad, RZ ;  /* 0xd2511f5306097824 */ /* 0x000fe200078e02ff */
[----:B------:R-:W-:Y:S01]  /*0d80*/  LOP3.LUT R7, R8, UR29, R7, 0x96, !PT ;  /* 0x0000001d08077c12 */ /* 0x000fe2000f8e9607 */
[----:B------:R-:W-:Y:S01]  /*0d90*/  IMAD R8, R5, -0x326172a9, RZ ;  /* 0xcd9e8d5705087824 */ /* 0x000fe200078e02ff */
[----:B------:R-:W-:Y:S01]  /*0da0*/  UPLOP3.LUT UP1, UPT, UPT, UPT, UPT, 0x40, 0x4 ;  /* 0x000000000004789c */ /* 0x000fe20003f2e870 */
[----:B------:R-:W-:Y:S01]  /*0db0*/  IMAD.HI.U32 R5, R10, -0x326172a9, RZ ;  /* 0xcd9e8d570a057827 */ /* 0x000fe200078e00ff */
[----:B0-----:R-:W-:-:S03]  /*0dc0*/  UISETP.NE.AND UP2, UPT, UR4, URZ, UPT ;  /* 0x000000ff0400728c */ /* 0x001fc6000bf45270 */
[----:B------:R-:W-:Y:S01]  /*0dd0*/  IMAD.HI.U32 R6, R7, -0x2daee0ad, RZ ;  /* 0xd2511f5307067827 */ /* 0x000fe200078e00ff */
[----:B------:R-:W-:-:S03]  /*0de0*/  LOP3.LUT R5, R8, UR31, R5, 0x96, !PT ;  /* 0x0000001f08057c12 */ /* 0x000fc6000f8e9605 */
[----:B------:R-:W-:Y:S01]  /*0df0*/  IMAD R10, R10, -0x326172a9, RZ ;  /* 0xcd9e8d570a0a7824 */ /* 0x000fe200078e02ff */
[----:B------:R-:W-:Y:S01]  /*0e00*/  LOP3.LUT R6, R9, UR32, R6, 0x96, !PT ;  /* 0x0000002009067c12 */ /* 0x000fe2000f8e9606 */
[----:B------:R-:W-:Y:S02]  /*0e10*/  IMAD R9, R7, -0x2daee0ad, RZ ;  /* 0xd2511f5307097824 */ /* 0x000fe400078e02ff */
        /* <DEDUP_REMOVED lines=9> */
[----:B------:R-:W-:Y:S01]  /*0eb0*/  IMAD.HI.U32 R9, R6, -0x2daee0ad, RZ ;  /* 0xd2511f5306097827 */ /* 0x000fe200078e00ff */
[----:B------:R-:W-:-:S03]  /*0ec0*/  LOP3.LUT R5, R10, UR36, R5, 0x96, !PT ;  /* 0x000000240a057c12 */ /* 0x000fc6000f8e9605 */
[----:B------:R-:W-:Y:S02]  /*0ed0*/  IMAD R10, R7, -0x2daee0ad, RZ ;  /* 0xd2511f53070a7824 */ /* 0x000fe400078e02ff */
[----:B------:R-:W-:Y:S02]  /*0ee0*/  IMAD R8, R8, -0x326172a9, RZ ;  /* 0xcd9e8d5708087824 */ /* 0x000fe400078e02ff */
[C---:B------:R-:W-:Y:S01]  /*0ef0*/  IMAD.HI.U32 R7, R5.reuse, -0x326172a9, RZ ;  /* 0xcd9e8d5705077827 */ /* 0x040fe200078e00ff */
[----:B------:R-:W-:Y:S02]  /*0f00*/  LOP3.LUT R9, R10, UR38, R9, 0x96, !PT ;  /* 0x000000260a097c12 */ /* 0x000fe4000f8e9609 */
[C---:B------:R-:W-:Y:S01]  /*0f10*/  LOP3.LUT R10, R4.reuse, 0x7f, RZ, 0xc0, !PT ;  /* 0x0000007f040a7812 */ /* 0x040fe200078ec0ff */
[----:B------:R-:W-:Y:S01]  /*0f20*/  IMAD.SHL.U32 R4, R4, 0x2, RZ ;  /* 0x0000000204047824 */ /* 0x000fe200078e00ff */
[----:B------:R-:W-:Y:S01]  /*0f30*/  LOP3.LUT R7, R8, UR37, R7, 0x96, !PT ;  /* 0x0000002508077c12 */ /* 0x000fe2000f8e9607 */
[----:B------:R-:W-:Y:S01]  /*0f40*/  IMAD R8, R5, -0x326172a9, RZ ;  /* 0xcd9e8d5705087824 */ /* 0x000fe200078e02ff */
[----:B------:R-:W-:Y:S01]  /*0f50*/  VIADDMNMX R11, R10, -R3, RZ, !PT ;  /* 0x800000030a0b7246 */ /* 0x000fe200078001ff */
[----:B------:R-:W-:Y:S01]  /*0f60*/  IMAD.HI.U32 R5, R9, -0x326172a9, RZ ;  /* 0xcd9e8d5709057827 */ /* 0x000fe200078e00ff */
[----:B------:R-:W-:-:S02]  /*0f70*/  LOP3.LUT R4, R4, 0xffffff00, RZ, 0xc0, !PT ;  /* 0xffffff0004047812 */ /* 0x000fc400078ec0ff */
[----:B------:R-:W-:Y:S01]  /*0f80*/  VIMNMX R11, PT, PT, R11, 0x20, PT ;  /* 0x000000200b0b7848 */ /* 0x000fe20003fe0100 */
[----:B------:R-:W-:Y:S01]  /*0f90*/  IMAD R6, R6, -0x2daee0ad, RZ ;  /* 0xd2511f5306067824 */ /* 0x000fe200078e02ff */
[----:B------:R-:W-:Y:S01]  /*0fa0*/  LOP3.LUT R5, R8, UR39, R5, 0x96, !PT ;  /* 0x0000002708057c12 */ /* 0x000fe2000f8e9605 */
[----:B------:R-:W-:Y:S01]  /*0fb0*/  IMAD.HI.U32 R3, R7, -0x2daee0ad, RZ ;  /* 0xd2511f5307037827 */ /* 0x000fe200078e00ff */
[----:B------:R-:W-:-:S03]  /*0fc0*/  LEA R11, R11, R4, 0x3 ;  /* 0x000000040b0b7211 */ /* 0x000fc600078e18ff */
[----:B------:R-:W-:Y:S01]  /*0fd0*/  IMAD R10, R100, -0x20, R10 ;  /* 0xffffffe0640a7824 */ /* 0x000fe200078e020a */
[----:B------:R-:W-:Y:S01]  /*0fe0*/  I2FP.F32.U32 R11, R11 ;  /* 0x0000000b000b7245 */ /* 0x000fe20000201000 */
[----:B------:R-:W-:Y:S01]  /*0ff0*/  IMAD R8, R9, -0x326172a9, RZ ;  /* 0xcd9e8d5709087824 */ /* 0x000fe200078e02ff */
[----:B------:R-:W-:Y:S01]  /*1000*/  LOP3.LUT R3, R6, UR40, R3, 0x96, !PT ;  /* 0x0000002806037c12 */ /* 0x000fe2000f8e9603 */
[----:B------:R-:W-:Y:S01]  /*1010*/  IMAD R6, R7, -0x2daee0ad, RZ ;  /* 0xd2511f5307067824 */ /* 0x000fe200078e02ff */
[----:B------:R0:W0:Y:S01]  /*1020*/  MUFU.RCP R95, R11 ;  /* 0x0000000b005f7308 */ /* 0x0000220000001000 */
[----:B------:R-:W-:Y:S01]  /*1030*/  VIMNMX R10, PT, PT, RZ, R10, !PT ;  /* 0x0000000aff0a7248 */ /* 0x000fe20007fe0100 */
[----:B------:R-:W-:-:S03]  /*1040*/  IMAD.HI.U32 R93, R5, -0x2daee0ad, RZ ;  /* 0xd2511f53055d7827 */ /* 0x000fc600078e00ff */
[----:B------:R-:W-:Y:S01]  /*1050*/  VIMNMX R13, PT, PT, R10, 0x20, PT ;  /* 0x000000200a0d7848 */ /* 0x000fe20003fe0100 */
[----:B------:R-:W-:Y:S01]  /*1060*/  IMAD.HI.U32 R27, R3, -0x326172a9, RZ ;  /* 0xcd9e8d57031b7827 */ /* 0x000fe200078e00ff */
[----:B------:R-:W-:-:S03]  /*1070*/  LOP3.LUT R93, R6, UR42, R93, 0x96, !PT ;  /* 0x0000002a065d7c12 */ /* 0x000fc6000f8e965d */
[----:B------:R-:W-:Y:S01]  /*1080*/  IMAD R94, R13, 0x8, R4 ;  /* 0x000000080d5e7824 */ /* 0x000fe200078e0204 */
[----:B------:R-:W-:Y:S01]  /*1090*/  LOP3.LUT R27, R8, UR41, R27, 0x96, !PT ;  /* 0x00000029081b7c12 */ /* 0x000fe2000f8e961b */
[----:B------:R-:W-:Y:S02]  /*10a0*/  IMAD.MOV.U32 R25, RZ, RZ, RZ ;  /* 0x000000ffff197224 */ /* 0x000fe400078e00ff */
[----:B------:R-:W-:Y:S02]  /*10b0*/  IMAD R143, R5, -0x2daee0ad, RZ ;  /* 0xd2511f53058f7824 */ /* 0x000fe400078e02ff */
[----:B-1234-:R-:W-:-:S07]  /*10c0*/  IMAD R92, R3, -0x326172a9, RZ ;  /* 0xcd9e8d57035c7824 */ /* 0x01efce00078e02ff */
.L_x_6682:
[----:B------:R-:W-:-:S06]  /*10d0*/  UIMAD.WIDE UR4, UR22, 0x4, UR8 ;  /* 0x00000004160478a5 */ /* 0x000fcc000f8e0208 */
[----:B01234-:R-:W-:Y:S01]  /*10e0*/  MOV R88, UR4 ;  /* 0x0000000400587c02 */ /* 0x01ffe20008000f00 */
[----:B------:R-:W-:-:S05]  /*10f0*/  IMAD.U32 R89, RZ, RZ, UR5 ;  /* 0x00000005ff597e24 */ /* 0x000fca000f8e00ff */
[----:B------:R1:W2:Y:S01]  /*1100*/  LDG.E R90, desc[UR12][R88.64] ;  /* 0x0000000c585a7981 */ /* 0x0002a2000c1e1900 */
[----:B------:R-:W-:-:S06]  /*1110*/  UIMAD.WIDE UR4, UR22, 0x4, UR10 ;  /* 0x00000004160478a5 */ /* 0x000fcc000f8e020a */
[----:B-1----:R-:W-:Y:S01]  /*1120*/  IMAD.U32 R88, RZ, RZ, UR4 ;  /* 0x00000004ff587e24 */ /* 0x002fe2000f8e00ff */
[----:B------:R-:W-:-:S05]  /*1130*/  MOV R89, UR5 ;  /* 0x0000000500597c02 */ /* 0x000fca0008000f00 */
[----:B------:R-:W3:Y:S01]  /*1140*/  LDG.E R91, desc[UR12][R88.64] ;  /* 0x0000000c585b7981 */ /* 0x000ee2000c1e1900 */
[----:B------:R-:W-:Y:S01]  /*1150*/  UIMAD UR4, UR22, UR44, URZ ;  /* 0x0000002c160472a4 */ /* 0x000fe2000f8e02ff */
[----:B------:R-:W-:Y:S01]  /*1160*/  ISETP.GE.U32.AND P0, PT, R98, 0x80, PT ;  /* 0x000000806200780c */ /* 0x000fe20003f06070 */
[----:B------:R-:W-:Y:S01]  /*1170*/  BSSY.RECONVERGENT B0, `(.L_x_5955) ;  /* 0x00005a3000007945 */ /* 0x000fe20003800200 */
[----:B------:R-:W-:Y:S01]  /*1180*/  IMAD.MOV.U32 R144, RZ, RZ, RZ ;  /* 0x000000ffff907224 */ /* 0x000fe200078e00ff */
        /* <DEDUP_REMOVED lines=10> */
[----:B------:R-:W-:Y:S02]  /*1230*/  MOV R88, UR5 ;  /* 0x0000000500587c02 */ /* 0x000fe40008000f00 */
[----:B------:R-:W-:Y:S02]  /*1240*/  IMAD.U32 R90, RZ, RZ, UR7 ;  /* 0x00000007ff5a7e24 */ /* 0x000fe4000f8e00ff */
[----:B------:R-:W-:-:S03]  /*1250*/  LEA.HI.SX32 R145, R88, R99, 0x1d ;  /* 0x0000006358917211 */ /* 0x000fc600078feaff */
[----:B------:R-:W-:Y:S01]  /*1260*/  @P1 LEA.HI.SX32 R144, R90, R99, 0x1d ;  /* 0x000000635a901211 */ /* 0x000fe200078feaff */
[----:B-----5:R-:W-:Y:S06]  /*1270*/  @!P0 BRA `(.L_x_5956) ;  /* 0x0000005800488947 */ /* 0x020fec0003800000 */
[----:B------:R-:W-:-:S04]  /*1280*/  UISETP.NE.U32.AND UP0, UPT, UR18, URZ, UPT ;  /* 0x000000ff1200728c */ /* 0x000fc8000bf05070 */
[----:B------:R-:W-:Y:S01]  /*1290*/  UISETP.NE.AND.EX UP0, UPT, UR19, URZ, UPT, UP0 ;  /* 0x000000ff1300728c */ /* 0x000fe2000bf05300 */
[----:B------:R-:W-:Y:S10]  /*12a0*/  BRA.U !UP3, `(.L_x_5957) ;  /* 0x000000010b0c7547 */ /* 0x000ff4000b800000 */
[----:B------:R-:W1:Y:S02]  /*12b0*/  LDC.64 R28, c[0x0][0x390] ;  /* 0x0000e400ff1c7b82 */ /* 0x000e640000000a00 */
[----:B-1----:R-:W-:-:S06]  /*12c0*/  IMAD.WIDE.U32 R28, R144, 0x10, R28 ;  /* 0x00000010901c7825 */ /* 0x002fcc00078e001c */
[----:B------:R-:W5:Y:S02]  /*12d0*/  LDG.E.128 R28, desc[UR12][R28.64] ;  /* 0x0000000c1c1c7981 */ /* 0x000f64000c1e1d00 */
.L_x_5957:
[----:B------:R-:W-:Y:S05]  /*12e0*/  BRA.U !UP0, `(.L_x_5958) ;  /* 0x0000002d08447547 */ /* 0x000fea000b800000 */
[----:B------:R-:W1:Y:S02]  /*12f0*/  LDC.64 R88, c[0x0][0x3a0] ;  /* 0x0000e800ff587b82 */ /* 0x000e640000000a00 */
[----:B-1----:R-:W-:-:S06]  /*1300*/  IMAD.WIDE.U32 R88, R145, 0x10, R88 ;  /* 0x0000001091587825 */ /* 0x002fcc00078e0058 */
[----:B------:R-:W2:Y:S01]  /*1310*/  LDG.E.128 R88, desc[UR12][R88.64] ;  /* 0x0000000c58587981 */ /* 0x000ea2000c1e1d00 */
[----:B------:R-:W-:-:S13]  /*1320*/  ISETP.LT.AND P1, PT, RZ, UR43, PT ;  /* 0x0000002bff007c0c */ /* 0x000fda000bf21270 */
[----:B------:R-:W-:Y:S02]  /*1330*/  @!P1 IMAD.MOV.U32 R115, RZ, RZ, R26 ;  /* 0x000000ffff739224 */ /* 0x000fe400078e001a */
[----:B------:R-:W-:Y:S02]  /*1340*/  @!P1 IMAD.MOV.U32 R101, RZ, RZ, R143 ;  /* 0x000000ffff659224 */ /* 0x000fe400078e008f */
[----:B--2---:R-:W-:Y:S01]  /*1350*/  @!P1 HADD2.F32 R3, -RZ, R88.H0_H0 ;  /* 0x20000058ff039230 */ /* 0x004fe20000004100 */
        /* <DEDUP_REMOVED lines=17> */
.L_x_5962:
        /* <DEDUP_REMOVED lines=13> */
.L_x_5964:
[----:B------:R-:W-:Y:S05]  /*1540*/  BSYNC.RECONVERGENT B2 ;  /* 0x0000000000027941 */ /* 0x000fea0003800200 */
.L_x_5963:
        /* <DEDUP_REMOVED lines=41> */
[----:B------:R-:W-:-:S07]  /*17e0*/  LOP3.LUT R93, R26, UR42, R5, 0x96, !PT ;  /* 0x0000002a1a5d7c12 */ /* 0x000fce000f8e9605 */
.L_x_5961:
[----:B------:R-:W-:Y:S05]  /*17f0*/  BSYNC.RECONVERGENT B1 ;  /* 0x0000000000017941 */ /* 0x000fea0003800200 */
.L_x_5960:
[----:B------:R-:W-:Y:S01]  /*1800*/  I2FP.F32.U32 R3, R3 ;  /* 0x0000000300037245 */ /* 0x000fe20000201000 */
[----:B-----5:R-:W-:Y:S02]  /*1810*/  HADD2.F32 R4, -RZ, R28.H0_H0 ;  /* 0x2000001cff047230 */ /* 0x020fe40000004100 */
[----:B------:R-:W-:-:S03]  /*1820*/  IMAD.MOV.U32 R26, RZ, RZ, 0x2f800000 ;  /* 0x2f800000ff1a7424 */ /* 0x000fc600078e00ff */
[----:B------:R-:W-:Y:S01]  /*1830*/  FMUL.FTZ R4, R4, UR17 ;  /* 0x0000001104047c20 */ /* 0x000fe20008410000 */
[----:B------:R-:W-:Y:S01]  /*1840*/  FFMA.FTZ R3, R3, R26, 1.1641532182693481445e-10 ;  /* 0x2f00000003037423 */ /* 0x000fe2000001001a */
[----:B------:R-:W-:Y:S02]  /*1850*/  HADD2.F32 R26, -RZ, R88.H0_H0 ;  /* 0x20000058ff1a7230 */ /* 0x000fe40000004100 */
[----:B------:R-:W-:Y:S02]  /*1860*/  FMUL.FTZ R4, R4, UR16 ;  /* 0x0000001004047c20 */ /* 0x000fe40008410000 */
[----:B------:R-:W-:-:S04]  /*1870*/  FSETP.GTU.FTZ.AND P2, PT, R3, UR23, PT ;  /* 0x0000001703007c0b */ /* 0x000fc8000bf5c000 */
[----:B------:R-:W-:Y:S02]  /*1880*/  FSEL R3, R4, RZ, !P2 ;  /* 0x000000ff04037208 */ /* 0x000fe40005000000 */
[----:B------:R-:W-:-:S03]  /*1890*/  SEL R4, RZ, 0x1, P2 ;  /* 0x00000001ff047807 */ /* 0x000fc60001000000 */
[----:B------:R-:W-:-:S07]  /*18a0*/  FADD.FTZ R3, R26, R3 ;  /* 0x000000031a037221 */ /* 0x000fce0000010000 */
.L_x_5959:
[----:B------:R-:W-:Y:S01]  /*18b0*/  F2FP.F16.F32.PACK_AB R143, RZ, R3 ;  /* 0x00000003ff8f723e */ /* 0x000fe200000000ff */
[----:B------:R-:W-:Y:S01]  /*18c0*/  @!P1 HADD2.F32 R5, -RZ, R88.H1_H1 ;  /* 0x30000058ff059230 */ /* 0x000fe20000004100 */
        /* <DEDUP_REMOVED lines=19> */
.L_x_5968:
        /* <DEDUP_REMOVED lines=13> */
.L_x_5970:
[----:B------:R-:W-:Y:S05]  /*1ad0*/  BSYNC.RECONVERGENT B2 ;  /* 0x0000000000027941 */ /* 0x000fea0003800200 */
.L_x_5969:
        /* <DEDUP_REMOVED lines=42> */
.L_x_5967:
[----:B------:R-:W-:Y:S05]  /*1d80*/  BSYNC.RECONVERGENT B1 ;  /* 0x0000000000017941 */ /* 0x000fea0003800200 */
.L_x_5966:
[----:B------:R-:W-:Y:S01]  /*1d90*/  I2FP.F32.U32 R5, R5 ;  /* 0x0000000500057245 */ /* 0x000fe20000201000 */
[----:B-----5:R-:W-:Y:S02]  /*1da0*/  HADD2.F32 R6, -RZ, R28.H1_H1 ;  /* 0x3000001cff067230 */ /* 0x020fe40000004100 */
[----:B------:R-:W-:Y:S02]  /*1db0*/  IMAD.MOV.U32 R116, RZ, RZ, 0x2f800000 ;  /* 0x2f800000ff747424 */ /* 0x000fe400078e00ff */
[----:B------:R-:W-:Y:S02]  /*1dc0*/  HADD2.F32 R88, -RZ, R88.H1_H1 ;  /* 0x30000058ff587230 */ /* 0x000fe40000004100 */
[----:B------:R-:W-:Y:S01]  /*1dd0*/  FMUL.FTZ R6, R6, UR17 ;  /* 0x0000001106067c20 */ /* 0x000fe20008410000 */
[----:B------:R-:W-:-:S03]  /*1de0*/  FFMA.FTZ R5, R5, R116, 1.1641532182693481445e-10 ;  /* 0x2f00000005057423 */ /* 0x000fc60000010074 */
[----:B------:R-:W-:Y:S02]  /*1df0*/  FMUL.FTZ R6, R6, UR16 ;  /* 0x0000001006067c20 */ /* 0x000fe40008410000 */
[----:B------:R-:W-:-:S04]  /*1e00*/  FSETP.GTU.FTZ.AND P2, PT, R5, UR23, PT ;  /* 0x0000001705007c0b */ /* 0x000fc8000bf5c000 */
[----:B------:R-:W-:Y:S02]  /*1e10*/  FSEL R5, R6, RZ, !P2 ;  /* 0x000000ff06057208 */ /* 0x000fe40005000000 */
[----:B------:R-:W-:-:S03]  /*1e20*/  SEL R6, RZ, 0x1, P2 ;  /* 0x00000001ff067807 */ /* 0x000fc60001000000 */
[----:B------:R-:W-:-:S07]  /*1e30*/  FADD.FTZ R5, R88, R5 ;  /* 0x0000000558057221 */ /* 0x000fce0000010000 */
.L_x_5965:
[----:B------:R-:W-:Y:S01]  /*1e40*/  F2FP.F16.F32.PACK_AB R148, RZ, R5 ;  /* 0x00000005ff94723e */ /* 0x000fe200000000ff */
[----:B------:R-:W-:Y:S01]  /*1e50*/  @!P1 HADD2.F32 R101, -RZ, R89.H0_H0 ;  /* 0x20000059ff659230 */ /* 0x000fe20000004100 */
        /* <DEDUP_REMOVED lines=19> */
.L_x_5974:
        /* <DEDUP_REMOVED lines=13> */
.L_x_5976:
[----:B------:R-:W-:Y:S05]  /*2060*/  BSYNC.RECONVERGENT B2 ;  /* 0x0000000000027941 */ /* 0x000fea0003800200 */
.L_x_5975:
        /* <DEDUP_REMOVED lines=41> */
[----:B------:R-:W-:-:S07]  /*2300*/  MOV R88, R146 ;  /* 0x0000009200587202 */ /* 0x000fce0000000f00 */
.L_x_5973:
[----:B------:R-:W-:Y:S05]  /*2310*/  BSYNC.RECONVERGENT B1 ;  /* 0x0000000000017941 */ /* 0x000fea0003800200 */
.L_x_5972:
[----:B------:R-:W-:Y:S01]  /*2320*/  HFMA2 R102, -RZ, RZ, 0.1171875, 0 ;  /* 0x2f800000ff667431 */ /* 0x000fe200000001ff */
[----:B------:R-:W-:Y:S01]  /*2330*/  I2FP.F32.U32 R7, R7 ;  /* 0x0000000700077245 */ /* 0x000fe20000201000 */
[----:B-----5:R-:W-:Y:S02]  /*2340*/  HADD2.F32 R26, -RZ, R29.H0_H0 ;  /* 0x2000001dff1a7230 */ /* 0x020fe40000004100 */
[----:B------:R-:W-:-:S03]  /*2350*/  HADD2.F32 R101, -RZ, R89.H0_H0 ;  /* 0x20000059ff657230 */ /* 0x000fc60000004100 */
[----:B------:R-:W-:Y:S01]  /*2360*/  FMUL.FTZ R26, R26, UR17 ;  /* 0x000000111a1a7c20 */ /* 0x000fe20008410000 */
[----:B------:R-:W-:-:S03]  /*2370*/  FFMA.FTZ R7, R7, R102, 1.1641532182693481445e-10 ;  /* 0x2f00000007077423 */ /* 0x000fc60000010066 */
[----:B------:R-:W-:Y:S02]  /*2380*/  FMUL.FTZ R26, R26, UR16 ;  /* 0x000000101a1a7c20 */ /* 0x000fe40008410000 */
[----:B------:R-:W-:-:S04]  /*2390*/  FSETP.GTU.FTZ.AND P2, PT, R7, UR23, PT ;  /* 0x0000001707007c0b */ /* 0x000fc8000bf5c000 */
[----:B------:R-:W-:Y:S02]  /*23a0*/  FSEL R26, R26, RZ, !P2 ;  /* 0x000000ff1a1a7208 */ /* 0x000fe40005000000 */
[----:B------:R-:W-:-:S03]  /*23b0*/  SEL R7, RZ, 0x1, P2 ;  /* 0x00000001ff077807 */ /* 0x000fc60001000000 */
[----:B------:R-:W-:-:S07]  /*23c0*/  FADD.FTZ R101, R101, R26 ;  /* 0x0000001a65657221 */ /* 0x000fce0000010000 */
.L_x_5971:
[----:B------:R-:W-:Y:S01]  /*23d0*/  F2FP.F16.F32.PACK_AB R149, RZ, R101 ;  /* 0x00000065ff95723e */ /* 0x000fe200000000ff */
[----:B------:R-:W-:Y:S02]  /*23e0*/  @!P1 HADD2.F32 R102, -RZ, R89.H1_H1 ;  /* 0x30000059ff669230 */ /* 0x000fe40000004100 */
[----:B------:R-:W-:Y:S02]  /*23f0*/  @!P1 IMAD.MOV.U32 R26, RZ, RZ, R115 ;  /* 0x000000ffff1a9224 */ /* 0x000fe400078e0073 */
        /* <DEDUP_REMOVED lines=18> */
.L_x_5980:
        /* <DEDUP_REMOVED lines=13> */
.L_x_5982:
[----:B------:R-:W-:Y:S05]  /*25f0*/  BSYNC.RECONVERGENT B2 ;  /* 0x0000000000027941 */ /* 0x000fea0003800200 */
.L_x_5981:
        /* <DEDUP_REMOVED lines=42> */
.L_x_5979:
[----:B------:R-:W-:Y:S05]  /*28a0*/  BSYNC.RECONVERGENT B1 ;  /* 0x0000000000017941 */ /* 0x000fea0003800200 */
.L_x_5978:
        /* <DEDUP_REMOVED lines=11> */
.L_x_5977:
        /* <DEDUP_REMOVED lines=21> */
.L_x_5986:
        /* <DEDUP_REMOVED lines=13> */
.L_x_5988:
[----:B------:R-:W-:Y:S05]  /*2b80*/  BSYNC.RECONVERGENT B2 ;  /* 0x0000000000027941 */ /* 0x000fea0003800200 */
.L_x_5987:
        /* <DEDUP_REMOVED lines=42> */
.L_x_5985:
[----:B------:R-:W-:Y:S05]  /*2e30*/  BSYNC.RECONVERGENT B1 ;  /* 0x0000000000017941 */ /* 0x000fea0003800200 */
.L_x_5984:
[----:B------:R-:W-:Y:S01]  /*2e40*/  I2FP.F32.U32 R9, R9 ;  /* 0x0000000900097245 */ /* 0x000fe20000201000 */
[----:B-----5:R-:W-:Y:S02]  /*2e50*/  HADD2.F32 R26, -RZ, R30.H0_H0 ;  /* 0x2000001eff1a7230 */ /* 0x020fe40000004100 */
[----:B------:R-:W-:Y:S02]  /*2e60*/  IMAD.MOV.U32 R116, RZ, RZ, 0x2f800000 ;  /* 0x2f800000ff747424 */ /* 0x000fe400078e00ff */
[----:B------:R-:W-:Y:S02]  /*2e70*/  HADD2.F32 R115, -RZ, R90.H0_H0 ;  /* 0x2000005aff737230 */ /* 0x000fe40000004100 */
[----:B------:R-:W-:Y:S01]  /*2e80*/  FMUL.FTZ R26, R26, UR17 ;  /* 0x000000111a1a7c20 */ /* 0x000fe20008410000 */
[----:B------:R-:W-:-:S03]  /*2e90*/  FFMA.FTZ R9, R9, R116, 1.1641532182693481445e-10 ;  /* 0x2f00000009097423 */ /* 0x000fc60000010074 */
[----:B------:R-:W-:Y:S02]  /*2ea0*/  FMUL.FTZ R26, R26, UR16 ;  /* 0x000000101a1a7c20 */ /* 0x000fe40008410000 */
[----:B------:R-:W-:-:S04]  /*2eb0*/  FSETP.GTU.FTZ.AND P2, PT, R9, UR23, PT ;  /* 0x0000001709007c0b */ /* 0x000fc8000bf5c000 */
[----:B------:R-:W-:Y:S02]  /*2ec0*/  FSEL R26, R26, RZ, !P2 ;  /* 0x000000ff1a1a7208 */ /* 0x000fe40005000000 */
[----:B------:R-:W-:-:S03]  /*2ed0*/  SEL R9, RZ, 0x1, P2 ;  /* 0x00000001ff097807 */ /* 0x000fc60001000000 */
[----:B------:R-:W-:-:S07]  /*2ee0*/  FADD.FTZ R115, R115, R26 ;  /* 0x0000001a73737221 */ /* 0x000fce0000010000 */
.L_x_5983:
        /* <DEDUP_REMOVED lines=21> */
.L_x_5992:
        /* <DEDUP_REMOVED lines=13> */
.L_x_5994:
[----:B------:R-:W-:Y:S05]  /*3110*/  BSYNC.RECONVERGENT B2 ;  /* 0x0000000000027941 */ /* 0x000fea0003800200 */
.L_x_5993:
        /* <DEDUP_REMOVED lines=41> */
[----:B------:R-:W-:-:S07]  /*33b0*/  MOV R130, R88 ;  /* 0x0000005800827202 */ /* 0x000fce0000000f00 */
.L_x_5991:
[----:B------:R-:W-:Y:S05]  /*33c0*/  BSYNC.RECONVERGENT B1 ;  /* 0x0000000000017941 */ /* 0x000fea0003800200 */
.L_x_5990:
[----:B------:R-:W-:Y:S01]  /*33d0*/  HFMA2 R89, -RZ, RZ, 0.1171875, 0 ;  /* 0x2f800000ff597431 */ /* 0x000fe200000001ff */
[----:B------:R-:W-:Y:S01]  /*33e0*/  I2FP.F32.U32 R10, R10 ;  /* 0x0000000a000a7245 */ /* 0x000fe20000201000 */
[----:B-----5:R-:W-:-:S05]  /*33f0*/  HADD2.F32 R88, -RZ, R30.H1_H1 ;  /* 0x3000001eff587230 */ /* 0x020fca0000004100 */
[----:B------:R-:W-:Y:S01]  /*3400*/  FMUL.FTZ R88, R88, UR17 ;  /* 0x0000001158587c20 */ /* 0x000fe20008410000 */
[----:B------:R-:W-:-:S03]  /*3410*/  FFMA.FTZ R10, R10, R89, 1.1641532182693481445e-10 ;  /* 0x2f0000000a0a7423 */ /* 0x000fc60000010059 */
[----:B------:R-:W-:Y:S01]  /*3420*/  FMUL.FTZ R88, R88, UR16 ;  /* 0x0000001058587c20 */ /* 0x000fe20008410000 */
[----:B------:R-:W-:Y:S01]  /*3430*/  HADD2.F32 R89, -RZ, R90.H1_H1 ;  /* 0x3000005aff597230 */ /* 0x000fe20000004100 */
[----:B------:R-:W-:-:S04]  /*3440*/  FSETP.GTU.FTZ.AND P2, PT, R10, UR23, PT ;  /* 0x000000170a007c0b */ /* 0x000fc8000bf5c000 */
[----:B------:R-:W-:Y:S02]  /*3450*/  FSEL R88, R88, RZ, !P2 ;  /* 0x000000ff58587208 */ /* 0x000fe40005000000 */
[----:B------:R-:W-:-:S03]  /*3460*/  SEL R10, RZ, 0x1, P2 ;  /* 0x00000001ff0a7807 */ /* 0x000fc60001000000 */
[----:B------:R-:W-:-:S07]  /*3470*/  FADD.FTZ R116, R89, R88 ;  /* 0x0000005859747221 */ /* 0x000fce0000010000 */
.L_x_5989:
[----:B------:R-:W-:Y:S01]  /*3480*/  F2FP.F16.F32.PACK_AB R90, RZ, R116 ;  /* 0x00000074ff5a723e */ /* 0x000fe200000000ff */
[----:B------:R-:W-:Y:S02]  /*3490*/  @!P1 HADD2.F32 R129, -RZ, R91.H0_H0 ;  /* 0x2000005bff819230 */ /* 0x000fe40000004100 */
[----:B------:R-:W-:Y:S02]  /*34a0*/  @!P1 IMAD.MOV.U32 R88, RZ, RZ, R26 ;  /* 0x000000ffff589224 */ /* 0x000fe400078e001a */
[----:B------:R-:W-:Y:S01]  /*34b0*/  @!P1 IMAD.MOV.U32 R153, RZ, RZ, R130 ;  /* 0x000000ffff999224 */ /* 0x000fe200078e0082 */
[----:B------:R-:W-:Y:S06]  /*34c0*/  @!P1 BRA `(.L_x_5995) ;  /* 0x0000000400509947 */ /* 0x000fec0003800000 */
[----:B------:R-:W-:Y:S01]  /*34d0*/  ISETP.NE.AND P2, PT, R26, 0x1, PT ;  /* 0x000000011a00780c */ /* 0x000fe20003f45270 */
[----:B------:R-:W-:Y:S01]  /*34e0*/  BSSY.RECONVERGENT B1, `(.L_x_5996) ;  /* 0x0000047000017945 */ /* 0x000fe20003800200 */
[----:B------:R-:W-:Y:S01]  /*34f0*/  MOV R88, 0x2 ;  /* 0x0000000200587802 */ /* 0x000fe20000000f00 */
[----:B0-----:R-:W-:Y:S02]  /*3500*/  IMAD.MOV.U32 R11, RZ, RZ, R92 ;  /* 0x000000ffff0b7224 */ /* 0x001fe400078e005c */
        /* <DEDUP_REMOVED lines=12> */
.L_x_5998:
        /* <DEDUP_REMOVED lines=13> */
.L_x_6000:
[----:B------:R-:W-:Y:S05]  /*36a0*/  BSYNC.RECONVERGENT B2 ;  /* 0x0000000000027941 */ /* 0x000fea0003800200 */
.L_x_5999:
        /* <DEDUP_REMOVED lines=41> */
[----:B------:R-:W-:-:S07]  /*3940*/  LOP3.LUT R93, R26, UR42, R89, 0x96, !PT ;  /* 0x0000002a1a5d7c12 */ /* 0x000fce000f8e9659 */
.L_x_5997:
[----:B------:R-:W-:Y:S05]  /*3950*/  BSYNC.RECONVERGENT B1 ;  /* 0x0000000000017941 */ /* 0x000fea0003800200 */
.L_x_5996:
        /* <DEDUP_REMOVED lines=11> */
.L_x_5995:
        /* <DEDUP_REMOVED lines=21> */
.L_x_6004:
        /* <DEDUP_REMOVED lines=13> */
.L_x_6006:
[----:B------:R-:W-:Y:S05]  /*3c30*/  BSYNC.RECONVERGENT B2 ;  /* 0x0000000000027941 */ /* 0x000fea0003800200 */
.L_x_6005:
        /* <DEDUP_REMOVED lines=42> */
.L_x_6003:
[----:B------:R-:W-:Y:S05]  /*3ee0*/  BSYNC.RECONVERGENT B1 ;  /* 0x0000000000017941 */ /* 0x000fea0003800200 */
.L_x_6002:
        /* <DEDUP_REMOVED lines=11> */
.L_x_6001:
[----:B------:R-:W-:Y:S02]  /*3fa0*/  F2FP.F16.F32.PACK_AB R91, RZ, R130 ;  /* 0x00000082ff5b723e */ /* 0x000fe400000000ff */
[----:B------:R-:W-:Y:S02]  /*3fb0*/  PRMT R90, R152, 0x5410, R90 ;  /* 0x00005410985a7816 */ /* 0x000fe4000000005a */
[----:B------:R-:W-:Y:S02]  /*3fc0*/  PRMT R89, R149, 0x5410, R151 ;  /* 0x0000541095597816 */ /* 0x000fe40000000097 */
[----:B------:R-:W-:Y:S02]  /*3fd0*/  PRMT R88, R143, 0x5410, R148 ;  /* 0x000054108f587816 */ /* 0x000fe40000000094 */
[----:B------:R-:W-:Y:S01]  /*3fe0*/  PRMT R91, R150, 0x5410, R91 ;  /* 0x00005410965b7816 */ /* 0x000fe2000000005b */
[----:B------:R-:W-:Y:S06]  /*3ff0*/  BRA `(.L_x_6007) ;  /* 0x00000028007c7947 */ /* 0x000fec0003800000 */
.L_x_5958:
        /* <DEDUP_REMOVED lines=20> */
.L_x_6011:
        /* <DEDUP_REMOVED lines=13> */
.L_x_6013:
[----:B------:R-:W-:Y:S05]  /*4210*/  BSYNC.RECONVERGENT B2 ;  /* 0x0000000000027941 */ /* 0x000fea0003800200 */
.L_x_6012:
        /* <DEDUP_REMOVED lines=40> */
[----:B------:R-:W-:-:S07]  /*44a0*/  LOP3.LUT R93, R4, UR42, R147, 0x96, !PT ;  /* 0x0000002a045d7c12 */ /* 0x000fce000f8e9693 */
.L_x_6010:
[----:B------:R-:W-:Y:S05]  /*44b0*/  BSYNC.RECONVERGENT B1 ;  /* 0x0000000000017941 */ /* 0x000fea0003800200 */
.L_x_6009:
[----:B------:R-:W-:Y:S01]  /*44c0*/  HFMA2 R4, -RZ, RZ, 0.1171875, 0 ;  /* 0x2f800000ff047431 */ /* 0x000fe200000001ff */
[----:B------:R-:W-:Y:S01]  /*44d0*/  I2FP.F32.U32 R3, R3 ;  /* 0x0000000300037245 */ /* 0x000fe20000201000 */
[----:B-----5:R-:W-:-:S05]  /*44e0*/  HADD2.F32 R5, -RZ, R28.H0_H0 ;  /* 0x2000001cff057230 */ /* 0x020fca0000004100 */
[----:B------:R-:W-:Y:S01]  /*44f0*/  FMUL.FTZ R5, R5, UR17 ;  /* 0x0000001105057c20 */ /* 0x000fe20008410000 */
[----:B------:R-:W-:-:S03]  /*4500*/  FFMA.FTZ R3, R3, R4, 1.1641532182693481445e-10 ;  /* 0x2f00000003037423 */ /* 0x000fc60000010004 */
[----:B------:R-:W-:Y:S02]  /*4510*/  FMUL.FTZ R5, R5, UR16 ;  /* 0x0000001005057c20 */ /* 0x000fe40008410000 */
[----:B------:R-:W-:-:S04]  /*4520*/  FSETP.GTU.FTZ.AND P1, PT, R3, UR23, PT ;  /* 0x0000001703007c0b */ /* 0x000fc8000bf3c000 */
[----:B------:R-:W-:Y:S02]  /*4530*/  SEL R4, RZ, 0x1, P1 ;  /* 0x00000001ff047807 */ /* 0x000fe40000800000 */
[----:B------:R-:W-:-:S07]  /*4540*/  FSEL R3, R5, RZ, !P1 ;  /* 0x000000ff05037208 */ /* 0x000fce0004800000 */
.L_x_6008:
[----:B------:R-:W-:Y:S01]  /*4550*/  F2FP.F16.F32.PACK_AB R148, RZ, R3 ;  /* 0x00000003ff94723e */ /* 0x000fe200000000ff */
        /* <DEDUP_REMOVED lines=16> */
.L_x_6017:
        /* <DEDUP_REMOVED lines=13> */
.L_x_6019:
[----:B------:R-:W-:Y:S05]  /*4730*/  BSYNC.RECONVERGENT B2 ;  /* 0x0000000000027941 */ /* 0x000fea0003800200 */
.L_x_6018:
        /* <DEDUP_REMOVED lines=42> */
.L_x_6016:
[----:B------:R-:W-:Y:S05]  /*49e0*/  BSYNC.RECONVERGENT B1 ;  /* 0x0000000000017941 */ /* 0x000fea0003800200 */
.L_x_6015:
[----:B------:R-:W-:Y:S01]  /*49f0*/  I2FP.F32.U32 R5, R5 ;  /* 0x0000000500057245 */ /* 0x000fe20000201000 */
[----:B-----5:R-:W-:Y:S02]  /*4a00*/  HADD2.F32 R88, -RZ, R28.H1_H1 ;  /* 0x3000001cff587230 */ /* 0x020fe40000004100 */
[----:B------:R-:W-:-:S03]  /*4a10*/  IMAD.MOV.U32 R6, RZ, RZ, 0x2f800000 ;  /* 0x2f800000ff067424 */ /* 0x000fc600078e00ff */
[----:B------:R-:W-:Y:S01]  /*4a20*/  FMUL.FTZ R88, R88, UR17 ;  /* 0x0000001158587c20 */ /* 0x000fe20008410000 */
[----:B------:R-:W-:-:S03]  /*4a30*/  FFMA.FTZ R5, R5, R6, 1.1641532182693481445e-10 ;  /* 0x2f00000005057423 */ /* 0x000fc60000010006 */
[----:B------:R-:W-:Y:S02]  /*4a40*/  FMUL.FTZ R88, R88, UR16 ;  /* 0x0000001058587c20 */ /* 0x000fe40008410000 */
[----:B------:R-:W-:-:S04]  /*4a50*/  FSETP.GTU.FTZ.AND P1, PT, R5, UR23, PT ;  /* 0x0000001705007c0b */ /* 0x000fc8000bf3c000 */
[----:B------:R-:W-:Y:S02]  /*4a60*/  SEL R6, RZ, 0x1, P1 ;  /* 0x00000001ff067807 */ /* 0x000fe40000800000 */
[----:B------:R-:W-:-:S07]  /*4a70*/  FSEL R5, R88, RZ, !P1 ;  /* 0x000000ff58057208 */ /* 0x000fce0004800000 */
.L_x_6014:
[----:B------:R-:W-:Y:S01]  /*4a80*/  F2FP.F16.F32.PACK_AB R147, RZ, R5 ;  /* 0x00000005ff93723e */ /* 0x000fe200000000ff */
        /* <DEDUP_REMOVED lines=16> */
.L_x_6023:
        /* <DEDUP_REMOVED lines=13> */
.L_x_6025:
[----:B------:R-:W-:Y:S05]  /*4c60*/  BSYNC.RECONVERGENT B2 ;  /* 0x0000000000027941 */ /* 0x000fea0003800200 */
.L_x_6024:
        /* <DEDUP_REMOVED lines=41> */
[----:B------:R-:W-:-:S07]  /*4f00*/  LOP3.LUT R93, R26, UR42, R89, 0x96, !PT ;  /* 0x0000002a1a5d7c12 */ /* 0x000fce000f8e9659 */
.L_x_6022:
[----:B------:R-:W-:Y:S05]  /*4f10*/  BSYNC.RECONVERGENT B1 ;  /* 0x0000000000017941 */ /* 0x000fea0003800200 */
.L_x_6021:
[----:B------:R-:W-:Y:S01]  /*4f20*/  I2FP.F32.U32 R7, R7 ;  /* 0x0000000700077245 */ /* 0x000fe20000201000 */
[----:B-----5:R-:W-:Y:S02]  /*4f30*/  HADD2.F32 R89, -RZ, R29.H0_H0 ;  /* 0x2000001dff597230 */ /* 0x020fe40000004100 */
[----:B------:R-:W-:-:S03]  /*4f40*/  IMAD.MOV.U32 R26, RZ, RZ, 0x2f800000 ;  /* 0x2f800000ff1a7424 */ /* 0x000fc600078e00ff */
[----:B------:R-:W-:Y:S01]  /*4f50*/  FMUL.FTZ R89, R89, UR17 ;  /* 0x0000001159597c20 */ /* 0x000fe20008410000 */
[----:B------:R-:W-:-:S03]  /*4f60*/  FFMA.FTZ R7, R7, R26, 1.1641532182693481445e-10 ;  /* 0x2f00000007077423 */ /* 0x000fc6000001001a */
[----:B------:R-:W-:Y:S02]  /*4f70*/  FMUL.FTZ R89, R89, UR16 ;  /* 0x0000001059597c20 */ /* 0x000fe40008410000 */
[----:B------:R-:W-:-:S04]  /*4f80*/  FSETP.GTU.FTZ.AND P1, PT, R7, UR23, PT ;  /* 0x0000001707007c0b */ /* 0x000fc8000bf3c000 */
[----:B------:R-:W-:Y:S02]  /*4f90*/  SEL R7, RZ, 0x1, P1 ;  /* 0x00000001ff077807 */ /* 0x000fe40000800000 */
[----:B------:R-:W-:-:S07]  /*4fa0*/  FSEL R101, R89, RZ, !P1 ;  /* 0x000000ff59657208 */ /* 0x000fce0004800000 */
.L_x_6020:
[----:B------:R-:W-:Y:S01]  /*4fb0*/  HFMA2 R102, -RZ, RZ, 0, 0 ;  /* 0x00000000ff667431 */ /* 0x000fe200000001ff */
[----:B------:R-:W-:Y:S01]  /*4fc0*/  F2FP.F16.F32.PACK_AB R149, RZ, R101 ;  /* 0x00000065ff95723e */ /* 0x000fe200000000ff */
[----:B------:R-:W-:Y:S01]  /*4fd0*/  IMAD.MOV.U32 R26, RZ, RZ, R88 ;  /* 0x000000ffff1a7224 */ /* 0x000fe200078e0058 */
        /* <DEDUP_REMOVED lines=14> */
.L_x_6029:
        /* <DEDUP_REMOVED lines=13> */
.L_x_6031:
[----:B------:R-:W-:Y:S05]  /*5190*/  BSYNC.RECONVERGENT B2 ;  /* 0x0000000000027941 */ /* 0x000fea0003800200 */
.L_x_6030:
        /* <DEDUP_REMOVED lines=42> */
.L_x_6028:
[----:B------:R-:W-:Y:S05]  /*5440*/  BSYNC.RECONVERGENT B1 ;  /* 0x0000000000017941 */ /* 0x000fea0003800200 */
.L_x_6027:
[----:B------:R-:W-:Y:S01]  /*5450*/  HFMA2 R89, -RZ, RZ, 0.1171875, 0 ;  /* 0x2f800000ff597431 */ /* 0x000fe200000001ff */
[----:B------:R-:W-:Y:S01]  /*5460*/  I2FP.F32.U32 R8, R8 ;  /* 0x0000000800087245 */ /* 0x000fe20000201000 */
[----:B-----5:R-:W-:-:S05]  /*5470*/  HADD2.F32 R88, -RZ, R29.H1_H1 ;  /* 0x3000001dff587230 */ /* 0x020fca0000004100 */
[----:B------:R-:W-:Y:S01]  /*5480*/  FMUL.FTZ R88, R88, UR17 ;  /* 0x0000001158587c20 */ /* 0x000fe20008410000 */
[----:B------:R-:W-:-:S03]  /*5490*/  FFMA.FTZ R8, R8, R89, 1.1641532182693481445e-10 ;  /* 0x2f00000008087423 */ /* 0x000fc60000010059 */
[----:B------:R-:W-:Y:S02]  /*54a0*/  FMUL.FTZ R88, R88, UR16 ;  /* 0x0000001058587c20 */ /* 0x000fe40008410000 */
[----:B------:R-:W-:-:S04]  /*54b0*/  FSETP.GTU.FTZ.AND P1, PT, R8, UR23, PT ;  /* 0x0000001708007c0b */ /* 0x000fc8000bf3c000 */
[----:B------:R-:W-:Y:S02]  /*54c0*/  SEL R8, RZ, 0x1, P1 ;  /* 0x00000001ff087807 */ /* 0x000fe40000800000 */
[----:B------:R-:W-:-:S07]  /*54d0*/  FSEL R102, R88, RZ, !P1 ;  /* 0x000000ff58667208 */ /* 0x000fce0004800000 */
.L_x_6026:
        /* <DEDUP_REMOVED lines=17> */
.L_x_6035:
        /* <DEDUP_REMOVED lines=13> */
.L_x_6037:
[----:B------:R-:W-:Y:S05]  /*56c0*/  BSYNC.RECONVERGENT B2 ;  /* 0x0000000000027941 */ /* 0x000fea0003800200 */
.L_x_6036:
        /* <DEDUP_REMOVED lines=42> */
.L_x_6034:
[----:B------:R-:W-:Y:S05]  /*5970*/  BSYNC.RECONVERGENT B1 ;  /* 0x0000000000017941 */ /* 0x000fea0003800200 */
.L_x_6033:
        /* <DEDUP_REMOVED lines=9> */
.L_x_6032:
        /* <DEDUP_REMOVED lines=17> */
.L_x_6041:
        /* <DEDUP_REMOVED lines=13> */
.L_x_6043:
[----:B------:R-:W-:Y:S05]  /*5bf0*/  BSYNC.RECONVERGENT B2 ;  /* 0x0000000000027941 */ /* 0x000fea0003800200 */
.L_x_6042:
        /* <DEDUP_REMOVED lines=42> */
.L_x_6040:
[----:B------:R-:W-:Y:S05]  /*5ea0*/  BSYNC.RECONVERGENT B1 ;  /* 0x0000000000017941 */ /* 0x000fea0003800200 */
.L_x_6039:
        /* <DEDUP_REMOVED lines=9> */
.L_x_6038:
[----:B------:R-:W-:Y:S01]  /*5f40*/  HFMA2 R129, -RZ, RZ, 0, 0 ;  /* 0x00000000ff817431 */ /* 0x000fe200000001ff */
[----:B------:R-:W-:Y:S01]  /*5f50*/  F2FP.F16.F32.PACK_AB R152, RZ, R116 ;  /* 0x00000074ff98723e */ /* 0x000fe200000000ff */
[----:B------:R-:W-:Y:S01]  /*5f60*/  IMAD.MOV.U32 R88, RZ, RZ, R26 ;  /* 0x000000ffff587224 */ /* 0x000fe200078e001a */
[----:B------:R-:W-:Y:S06]  /*5f70*/  BRA.U !UP3, `(.L_x_6044) ;  /* 0x000000050b3c7547 */ /* 0x000fec000b800000 */
[----:B------:R-:W-:Y:S01]  /*5f80*/  ISETP.NE.AND P1, PT, R26, 0x1, PT ;  /* 0x000000011a00780c */ /* 0x000fe20003f25270 */
[----:B------:R-:W-:Y:S01]  /*5f90*/  BSSY.RECONVERGENT B1, `(.L_x_6045) ;  /* 0x0000044000017945 */ /* 0x000fe20003800200 */
[----:B------:R-:W-:Y:S01]  /*5fa0*/  IMAD.MOV.U32 R88, RZ, RZ, 0x2 ;  /* 0x00000002ff587424 */ /* 0x000fe200078e00ff */
[----:B0-----:R-:W-:-:S10]  /*5fb0*/  MOV R11, R92 ;  /* 0x0000005c000b7202 */ /* 0x001fd40000000f00 */
        /* <DEDUP_REMOVED lines=9> */
.L_x_6047:
        /* <DEDUP_REMOVED lines=13> */
.L_x_6049:
[----:B------:R-:W-:Y:S05]  /*6120*/  BSYNC.RECONVERGENT B2 ;  /* 0x0000000000027941 */ /* 0x000fea0003800200 */
.L_x_6048:
        /* <DEDUP_REMOVED lines=42> */
.L_x_6046:
[----:B------:R-:W-:Y:S05]  /*63d0*/  BSYNC.RECONVERGENT B1 ;  /* 0x0000000000017941 */ /* 0x000fea0003800200 */
.L_x_6045:
        /* <DEDUP_REMOVED lines=9> */
.L_x_6044:
        /* <DEDUP_REMOVED lines=17> */
.L_x_6053:
        /* <DEDUP_REMOVED lines=13> */
.L_x_6055:
[----:B------:R-:W-:Y:S05]  /*6650*/  BSYNC.RECONVERGENT B2 ;  /* 0x0000000000027941 */ /* 0x000fea0003800200 */
.L_x_6054:
        /* <DEDUP_REMOVED lines=42> */
.L_x_6052:
[----:B------:R-:W-:Y:S05]  /*6900*/  BSYNC.RECONVERGENT B1 ;  /* 0x0000000000017941 */ /* 0x000fea0003800200 */
.L_x_6051:
        /* <DEDUP_REMOVED lines=9> */
.L_x_6050:
[----:B------:R-:W-:Y:S02]  /*69a0*/  F2FP.F16.F32.PACK_AB R91, RZ, R130 ;  /* 0x00000082ff5b723e */ /* 0x000fe400000000ff */
[----:B------:R-:W-:Y:S02]  /*69b0*/  PRMT R90, R151, 0x5410, R152 ;  /* 0x00005410975a7816 */ /* 0x000fe40000000098 */
[----:B------:R-:W-:Y:S02]  /*69c0*/  PRMT R89, R149, 0x5410, R150 ;  /* 0x0000541095597816 */ /* 0x000fe40000000096 */
[----:B------:R-:W-:Y:S02]  /*69d0*/  PRMT R88, R148, 0x5410, R147 ;  /* 0x0000541094587816 */ /* 0x000fe40000000093 */
[----:B------:R-:W-:-:S07]  /*69e0*/  PRMT R91, R143, 0x5410, R91 ;  /* 0x000054108f5b7816 */ /* 0x000fce000000005b */
.L_x_6007:
[----:B------:R-:W1:Y:S01]  /*69f0*/  LDC.64 R148, c[0x0][0x3a8] ;  /* 0x0000ea00ff947b82 */ /* 0x000e620000000a00 */
[----:B------:R-:W-:Y:S02]  /*6a00*/  IMAD.MOV.U32 R143, RZ, RZ, R146 ;  /* 0x000000ffff8f7224 */ /* 0x000fe400078e0092 */
[----:B-1----:R-:W-:-:S05]  /*6a10*/  IMAD.WIDE.U32 R148, R145, 0x10, R148 ;  /* 0x0000001091947825 */ /* 0x002fca00078e0094 */
[----:B------:R1:W-:Y:S01]  /*6a20*/  STG.E.128 desc[UR12][R148.64], R88 ;  /* 0x0000005894007986 */ /* 0x0003e2000c101d0c */
[----:B------:R-:W-:Y:S05]  /*6a30*/  BRA.U !UP3, `(.L_x_6056) ;  /* 0x000000010b507547 */ /* 0x000fea000b800000 */
[----:B-1----:R-:W-:Y:S02]  /*6a40*/  SHF.L.U32 R88, R11, 0x10, RZ ;  /* 0x000000100b587819 */ /* 0x002fe400000006ff */
[----:B------:R-:W-:Y:S02]  /*6a50*/  LOP3.LUT R90, R12, 0xffff, RZ, 0xc0, !PT ;  /* 0x0000ffff0c5a7812 */ /* 0x000fe400078ec0ff */
[----:B------:R-:W-:Y:S02]  /*6a60*/  LOP3.LUT R147, R88, 0xff0000, RZ, 0xc0, !PT ;  /* 0x00ff000058937812 */ /* 0x000fe400078ec0ff */
[----:B------:R-:W1:Y:S01]  /*6a70*/  LDC.64 R88, c[0x0][0x3b0] ;  /* 0x0000ec00ff587b82 */ /* 0x000e620000000a00 */
[----:B------:R-:W-:Y:S02]  /*6a80*/  PRMT R91, R10, 0x7104, RZ ;  /* 0x000071040a5b7816 */ /* 0x000fe400000000ff */
[----:B------:R-:W-:Y:S02]  /*6a90*/  PRMT R90, R147, 0x4210, R90 ;  /* 0x00004210935a7816 */ /* 0x000fe4000000005a */
[----:B------:R-:W-:-:S02]  /*6aa0*/  LOP3.LUT R148, R8, 0xff, RZ, 0xc0, !PT ;  /* 0x000000ff08947812 */ /* 0x000fc400078ec0ff */
[----:B------:R-:W-:Y:S02]  /*6ab0*/  LOP3.LUT R146, R7, 0xff, RZ, 0xc0, !PT ;  /* 0x000000ff07927812 */ /* 0x000fe400078ec0ff */
[----:B------:R-:W-:Y:S01]  /*6ac0*/  LOP3.LUT R150, R90, 0xff00, R91, 0xf8, !PT ;  /* 0x0000ff005a967812 */ /* 0x000fe200078ef85b */
[----:B------:R-:W-:Y:S01]  /*6ad0*/  IMAD.WIDE.U32 R148, R148, 0x1000000, RZ ;  /* 0x0100000094947825 */ /* 0x000fe200078e00ff */
[----:B------:R-:W-:Y:S02]  /*6ae0*/  LOP3.LUT R90, R6, 0xff, RZ, 0xc0, !PT ;  /* 0x000000ff065a7812 */ /* 0x000fe400078ec0ff */
[----:B------:R-:W-:Y:S01]  /*6af0*/  LOP3.LUT R151, R150, 0xff, R9, 0xf8, !PT ;  /* 0x000000ff96977812 */ /* 0x000fe200078ef809 */
[----:B------:R-:W-:-:S04]  /*6b00*/  IMAD.WIDE.U32 R146, R146, 0x10000, RZ ;  /* 0x0001000092927825 */ /* 0x000fc800078e00ff */
[----:B------:R-:W-:Y:S01]  /*6b10*/  IMAD.WIDE.U32 R90, R90, 0x100, RZ ;  /* 0x000001005a5a7825 */ /* 0x000fe200078e00ff */
[----:B------:R-:W-:Y:S02]  /*6b20*/  LOP3.LUT R149, R147, R151, R149, 0xfe, !PT ;  /* 0x0000009793957212 */ /* 0x000fe400078efe95 */
[----:B------:R-:W-:Y:S01]  /*6b30*/  LOP3.LUT R147, R90, R148, R146, 0xfe, !PT ;  /* 0x000000945a937212 */ /* 0x000fe200078efe92 */
[----:B-1----:R-:W-:Y:S01]  /*6b40*/  IMAD.WIDE.U32 R88, R144, 0x8, R88 ;  /* 0x0000000890587825 */ /* 0x002fe200078e0058 */
[----:B------:R-:W-:Y:S02]  /*6b50*/  LOP3.LUT R91, R149, R91, RZ, 0xfc, !PT ;  /* 0x0000005b955b7212 */ /* 0x000fe400078efcff */
[----:B------:R-:W-:-:S05]  /*6b60*/  LOP3.LUT R90, R147, 0xff, R4, 0xf8, !PT ;  /* 0x000000ff935a7812 */ /* 0x000fca00078ef804 */
[----:B------:R2:W-:Y:S02]  /*6b70*/  STG.E.64 desc[UR12][R88.64], R90 ;  /* 0x0000005a58007986 */ /* 0x0005e4000c101b0c */
.L_x_6056:
[----:B------:R-:W-:Y:S02]  /*6b80*/  VIADD R145, R145, 0x80 ;  /* 0x0000008091917836 */ /* 0x000fe40000000000 */
[----:B------:R-:W-:-:S07]  /*6b90*/  VIADD R144, R144, 0x80 ;  /* 0x0000008090907836 */ /* 0x000fce0000000000 */
.L_x_5956:
[----:B------:R-:W-:Y:S05]  /*6ba0*/  BSYNC.RECONVERGENT B0 ;  /* 0x0000000000007941 */ /* 0x000fea0003800200 */
.L_x_5955:
[----:B------:R-:W-:Y:S01]  /*6bb0*/  ISETP.GE.U32.AND P1, PT, R98, 0x100, PT ;  /* 0x000001006200780c */ /* 0x000fe20003f26070 */
[----:B------:R-:W-:Y:S03]  /*6bc0*/  BSSY.RECONVERGENT B0, `(.L_x_6057) ;  /* 0x0000595000007945 */ /* 0x000fe60003800200 */
[----:B-12---:R-:W-:-:S09]  /*6bd0*/  P2R R88, PR, RZ, 0x2 ;  /* 0x00000002ff587803 */ /* 0x006fd20000000000 */
[----:B------:R-:W-:Y:S05]  /*6be0*/  @!P1 BRA `(.L_x_6058) ;  /* 0x0000005800489947 */ /* 0x000fea0003800000 */
[----:B------:R-:W-:-:S04]  /*6bf0*/  UISETP.NE.U32.AND UP0, UPT, UR18, URZ, UPT ;  /* 0x000000ff1200728c */ /* 0x000fc8000bf05070 */
[----:B------:R-:W-:Y:S01]  /*6c00*/  UISETP.NE.AND.EX UP0, UPT, UR19, URZ, UPT, UP0 ;  /* 0x000000ff1300728c */ /* 0x000fe2000bf05300 */
[----:B------:R-:W-:Y:S10]  /*6c10*/  BRA.U !UP3, `(.L_x_6059) ;  /* 0x000000010b0c7547 */ /* 0x000ff4000b800000 */
[----:B-----5:R-:W1:Y:S02]  /*6c20*/  LDC.64 R28, c[0x0][0x390] ;  /* 0x0000e400ff1c7b82 */ /* 0x020e640000000a00 */
[----:B-1----:R-:W-:-:S06]  /*6c30*/  IMAD.WIDE.U32 R28, R144, 0x10, R28 ;  /* 0x00000010901c7825 */ /* 0x002fcc00078e001c */
[----:B------:R-:W5:Y:S02]  /*6c40*/  LDG.E.128 R28, desc[UR12][R28.64] ;  /* 0x0000000c1c1c7981 */ /* 0x000f64000c1e1d00 */
.L_x_6059:
[----:B------:R-:W-:Y:S05]  /*6c50*/  BRA.U !UP0, `(.L_x_6060) ;  /* 0x0000002d08447547 */ /* 0x000fea000b800000 */
[----:B------:R-:W1:Y:S02]  /*6c60*/  LDC.64 R88, c[0x0][0x3a0] ;  /* 0x0000e800ff587b82 */ /* 0x000e640000000a00 */
[----:B-1----:R-:W-:-:S06]  /*6c70*/  IMAD.WIDE.U32 R88, R145, 0x10, R88 ;  /* 0x0000001091587825 */ /* 0x002fcc00078e0058 */
[----:B------:R-:W2:Y:S01]  /*6c80*/  LDG.E.128 R88, desc[UR12][R88.64] ;  /* 0x0000000c58587981 */ /* 0x000ea2000c1e1d00 */
[----:B------:R-:W-:-:S13]  /*6c90*/  ISETP.LT.AND P1, PT, RZ, UR43, PT ;  /* 0x0000002bff007c0c */ /* 0x000fda000bf21270 */
[----:B------:R-:W-:Y:S01]  /*6ca0*/  @!P1 MOV R117, R26 ;  /* 0x0000001a00759202 */ /* 0x000fe20000000f00 */
[----:B------:R-:W-:Y:S02]  /*6cb0*/  @!P1 IMAD.MOV.U32 R103, RZ, RZ, R143 ;  /* 0x000000ffff679224 */ /* 0x000fe400078e008f */
[----:B--2---:R-:W-:Y:S01]  /*6cc0*/  @!P1 HADD2.F32 R13, -RZ, R88.H0_H0 ;  /* 0x20000058ff0d9230 */ /* 0x004fe20000004100 */
        /* <DEDUP_REMOVED lines=17> */
.L_x_6064:
        /* <DEDUP_REMOVED lines=13> */
.L_x_6066:
[----:B------:R-:W-:Y:S05]  /*6eb0*/  BSYNC.RECONVERGENT B2 ;  /* 0x0000000000027941 */ /* 0x000fea0003800200 */
.L_x_6065:
        /* <DEDUP_REMOVED lines=42> */
.L_x_6063:
[----:B------:R-:W-:Y:S05]  /*7160*/  BSYNC.RECONVERGENT B1 ;  /* 0x0000000000017941 */ /* 0x000fea0003800200 */
.L_x_6062:
[----:B------:R-:W-:Y:S01]  /*7170*/  HFMA2 R13, -RZ, RZ, 0.1171875, 0 ;  /* 0x2f800000ff0d7431 */ /* 0x000fe200000001ff */
[----:B------:R-:W-:Y:S01]  /*7180*/  I2FP.F32.U32 R4, R4 ;  /* 0x0000000400047245 */ /* 0x000fe20000201000 */
[----:B-----5:R-:W-:-:S05]  /*7190*/  HADD2.F32 R14, -RZ, R28.H0_H0 ;  /* 0x2000001cff0e7230 */ /* 0x020fca0000004100 */
[----:B------:R-:W-:Y:S01]  /*71a0*/  FMUL.FTZ R14, R14, UR17 ;  /* 0x000000110e0e7c20 */ /* 0x000fe20008410000 */
[----:B------:R-:W-:-:S03]  /*71b0*/  FFMA.FTZ R4, R4, R13, 1.1641532182693481445e-10 ;  /* 0x2f00000004047423 */ /* 0x000fc6000001000d */
[----:B------:R-:W-:Y:S01]  /*71c0*/  FMUL.FTZ R13, R14, UR16 ;  /* 0x000000100e0d7c20 */ /* 0x000fe20008410000 */
[----:B------:R-:W-:Y:S01]  /*71d0*/  HADD2.F32 R14, -RZ, R88.H0_H0 ;  /* 0x20000058ff0e7230 */ /* 0x000fe20000004100 */
[----:B------:R-:W-:-:S04]  /*71e0*/  FSETP.GTU.FTZ.AND P2, PT, R4, UR23, PT ;  /* 0x0000001704007c0b */ /* 0x000fc8000bf5c000 */
[----:B------:R-:W-:Y:S02]  /*71f0*/  FSEL R13, R13, RZ, !P2 ;  /* 0x000000ff0d0d7208 */ /* 0x000fe40005000000 */
[----:B------:R-:W-:-:S03]  /*7200*/  SEL R4, RZ, 0x1, P2 ;  /* 0x00000001ff047807 */ /* 0x000fc60001000000 */
[----:B------:R-:W-:-:S07]  /*7210*/  FADD.FTZ R13, R14, R13 ;  /* 0x0000000d0e0d7221 */ /* 0x000fce0000010000 */
.L_x_6061:
        /* <DEDUP_REMOVED lines=21> */
.L_x_6070:
        /* <DEDUP_REMOVED lines=13> */
.L_x_6072:
[----:B------:R-:W-:Y:S05]  /*7440*/  BSYNC.RECONVERGENT B2 ;  /* 0x0000000000027941 */ /* 0x000fea0003800200 */
.L_x_6071:
        /* <DEDUP_REMOVED lines=42> */
.L_x_6069:
[----:B------:R-:W-:Y:S05]  /*76f0*/  BSYNC.RECONVERGENT B1 ;  /* 0x0000000000017941 */ /* 0x000fea0003800200 */
.L_x_6068:
[----:B------:R-:W-:Y:S01]  /*7700*/  I2FP.F32.U32 R6, R6 ;  /* 0x0000000600067245 */ /* 0x000fe20000201000 */
[----:B-----5:R-:W-:Y:S02]  /*7710*/  HADD2.F32 R14, -RZ, R28.H1_H1 ;  /* 0x3000001cff0e7230 */ /* 0x020fe40000004100 */
[----:B------:R-:W-:-:S03]  /*7720*/  IMAD.MOV.U32 R103, RZ, RZ, 0x2f800000 ;  /* 0x2f800000ff677424 */ /* 0x000fc600078e00ff */
[----:B------:R-:W-:Y:S01]  /*7730*/  FMUL.FTZ R14, R14, UR17 ;  /* 0x000000110e0e7c20 */ /* 0x000fe20008410000 */
[----:B------:R-:W-:Y:S01]  /*7740*/  FFMA.FTZ R6, R6, R103, 1.1641532182693481445e-10 ;  /* 0x2f00000006067423 */ /* 0x000fe20000010067 */
[----:B------:R-:W-:Y:S02]  /*7750*/  HADD2.F32 R103, -RZ, R88.H1_H1 ;  /* 0x30000058ff677230 */ /* 0x000fe40000004100 */
[----:B------:R-:W-:Y:S02]  /*7760*/  FMUL.FTZ R14, R14, UR16 ;  /* 0x000000100e0e7c20 */ /* 0x000fe40008410000 */
[----:B------:R-:W-:-:S04]  /*7770*/  FSETP.GTU.FTZ.AND P2, PT, R6, UR23, PT ;  /* 0x0000001706007c0b */ /* 0x000fc8000bf5c000 */
[----:B------:R-:W-:Y:S02]  /*7780*/  FSEL R14, R14, RZ, !P2 ;  /* 0x000000ff0e0e7208 */ /* 0x000fe40005000000 */
[----:B------:R-:W-:-:S03]  /*7790*/  SEL R6, RZ, 0x1, P2 ;  /* 0x00000001ff067807 */ /* 0x000fc60001000000 */
[----:B------:R-:W-:-:S07]  /*77a0*/  FADD.FTZ R14, R103, R14 ;  /* 0x0000000e670e7221 */ /* 0x000fce0000010000 */
.L_x_6067:
        /* <DEDUP_REMOVED lines=21> */
.L_x_6076:
        /* <DEDUP_REMOVED lines=13> */
.L_x_6078:
[----:B------:R-:W-:Y:S05]  /*79d0*/  BSYNC.RECONVERGENT B2 ;  /* 0x0000000000027941 */ /* 0x000fea0003800200 */
.L_x_6077:
        /* <DEDUP_REMOVED lines=42> */
.L_x_6075:
[----:B------:R-:W-:Y:S05]  /*7c80*/  BSYNC.RECONVERGENT B1 ;  /* 0x0000000000017941 */ /* 0x000fea0003800200 */
.L_x_6074:
        /* <DEDUP_REMOVED lines=11> */
.L_x_6073:
        /* <DEDUP_REMOVED lines=21> */
.L_x_6082:
        /* <DEDUP_REMOVED lines=13> */
.L_x_6084:
[----:B------:R-:W-:Y:S05]  /*7f60*/  BSYNC.RECONVERGENT B2 ;  /* 0x0000000000027941 */ /* 0x000fea0003800200 */
.L_x_6083:
        /* <DEDUP_REMOVED lines=42> */
.L_x_6081:
[----:B------:R-:W-:Y:S05]  /*8210*/  BSYNC.RECONVERGENT B1 ;  /* 0x0000000000017941 */ /* 0x000fea0003800200 */
.L_x_6080:
[----:B------:R-:W-:Y:S01]  /*8220*/  HFMA2 R117, -RZ, RZ, 0.1171875, 0 ;  /* 0x2f800000ff757431 */ /* 0x000fe200000001ff */
[----:B------:R-:W-:Y:S01]  /*8230*/  I2FP.F32.U32 R8, R8 ;  /* 0x0000000800087245 */ /* 0x000fe20000201000 */
[----:B-----5:R-:W-:Y:S02]  /*8240*/  HADD2.F32 R88, -RZ, R29.H1_H1 ;  /* 0x3000001dff587230 */ /* 0x020fe40000004100 */
[----:B------:R-:W-:-:S03]  /*8250*/  HADD2.F32 R89, -RZ, R89.H1_H1 ;  /* 0x30000059ff597230 */ /* 0x000fc60000004100 */
[----:B------:R-:W-:Y:S01]  /*8260*/  FMUL.FTZ R88, R88, UR17 ;  /* 0x0000001158587c20 */ /* 0x000fe20008410000 */
[----:B------:R-:W-:-:S03]  /*8270*/  FFMA.FTZ R8, R8, R117, 1.1641532182693481445e-10 ;  /* 0x2f00000008087423 */ /* 0x000fc60000010075 */
[----:B------:R-:W-:Y:S02]  /*8280*/  FMUL.FTZ R88, R88, UR16 ;  /* 0x0000001058587c20 */ /* 0x000fe40008410000 */
[----:B------:R-:W-:-:S04]  /*8290*/  FSETP.GTU.FTZ.AND P2, PT, R8, UR23, PT ;  /* 0x0000001708007c0b */ /* 0x000fc8000bf5c000 */
[----:B------:R-:W-:Y:S02]  /*82a0*/  FSEL R104, R88, RZ, !P2 ;  /* 0x000000ff58687208 */ /* 0x000fe40005000000 */
[----:B------:R-:W-:-:S03]  /*82b0*/  SEL R8, RZ, 0x1, P2 ;  /* 0x00000001ff087807 */ /* 0x000fc60001000000 */
[----:B------:R-:W-:-:S07]  /*82c0*/  FADD.FTZ R104, R89, R104 ;  /* 0x0000006859687221 */ /* 0x000fce0000010000 */
.L_x_6079:
        /* <DEDUP_REMOVED lines=21> */
.L_x_6088:
        /* <DEDUP_REMOVED lines=13> */
.L_x_6090:
[----:B------:R-:W-:Y:S05]  /*84f0*/  BSYNC.RECONVERGENT B2 ;  /* 0x0000000000027941 */ /* 0x000fea0003800200 */
.L_x_6089:
        /* <DEDUP_REMOVED lines=42> */
.L_x_6087:
[----:B------:R-:W-:Y:S05]  /*87a0*/  BSYNC.RECONVERGENT B1 ;  /* 0x0000000000017941 */ /* 0x000fea0003800200 */
.L_x_6086:
        /* <DEDUP_REMOVED lines=11> */
.L_x_6085:
        /* <DEDUP_REMOVED lines=21> */
.L_x_6094:
        /* <DEDUP_REMOVED lines=13> */
.L_x_6096:
[----:B------:R-:W-:Y:S05]  /*8a80*/  BSYNC.RECONVERGENT B2 ;  /* 0x0000000000027941 */ /* 0x000fea0003800200 */
.L_x_6095:
        /* <DEDUP_REMOVED lines=42> */
.L_x_6093:
[----:B------:R-:W-:Y:S05]  /*8d30*/  BSYNC.RECONVERGENT B1 ;  /* 0x0000000000017941 */ /* 0x000fea0003800200 */
.L_x_6092:
        /* <DEDUP_REMOVED lines=11> */
.L_x_6091:
        /* <DEDUP_REMOVED lines=21> */
.L_x_6100:
        /* <DEDUP_REMOVED lines=13> */
.L_x_6102:
[----:B------:R-:W-:Y:S05]  /*9010*/  BSYNC.RECONVERGENT B2 ;  /* 0x0000000000027941 */ /* 0x000fea0003800200 */
.L_x_6101:
        /* <DEDUP_REMOVED lines=42> */
.L_x_6099:
[----:B------:R-:W-:Y:S05]  /*92c0*/  BSYNC.RECONVERGENT B1 ;  /* 0x0000000000017941 */ /* 0x000fea0003800200 */
.L_x_6098:
        /* <DEDUP_REMOVED lines=11> */
.L_x_6097:
        /* <DEDUP_REMOVED lines=21> */
.L_x_6106:
        /* <DEDUP_REMOVED lines=13> */
.L_x_6108:
[----:B------:R-:W-:Y:S05]  /*95a0*/  BSYNC.RECONVERGENT B2 ;  /* 0x0000000000027941 */ /* 0x000fea0003800200 */
.L_x_6107:
        /* <DEDUP_REMOVED lines=42> */
.L_x_6105:
[----:B------:R-:W-:Y:S05]  /*9850*/  BSYNC.RECONVERGENT B1 ;  /* 0x0000000000017941 */ /* 0x000fea0003800200 */
.L_x_6104:
        /* <DEDUP_REMOVED lines=11> */
.L_x_6103:
[----:B------:R-:W-:Y:S02]  /*9910*/  F2FP.F16.F32.PACK_AB R91, RZ, R132 ;  /* 0x00000084ff5b723e */ /* 0x000fe400000000ff */
[----:B------:R-:W-:Y:S02]  /*9920*/  PRMT R90, R152, 0x5410, R90 ;  /* 0x00005410985a7816 */ /* 0x000fe4000000005a */
[----:B------:R-:W-:Y:S02]  /*9930*/  PRMT R89, R149, 0x5410, R151 ;  /* 0x0000541095597816 */ /* 0x000fe40000000097 */
[----:B------:R-:W-:Y:S02]  /*9940*/  PRMT R88, R143, 0x5410, R148 ;  /* 0x000054108f587816 */ /* 0x000fe40000000094 */
[----:B------:R-:W-:Y:S01]  /*9950*/  PRMT R91, R150, 0x5410, R91 ;  /* 0x00005410965b7816 */ /* 0x000fe2000000005b */
[----:B------:R-:W-:Y:S06]  /*9960*/  BRA `(.L_x_6109) ;  /* 0x00000028007c7947 */ /* 0x000fec0003800000 */
.L_x_6060:
        /* <DEDUP_REMOVED lines=20> */
.L_x_6113:
        /* <DEDUP_REMOVED lines=13> */
.L_x_6115:
[----:B------:R-:W-:Y:S05]  /*9b80*/  BSYNC.RECONVERGENT B2 ;  /* 0x0000000000027941 */ /* 0x000fea0003800200 */
.L_x_6114:
        /* <DEDUP_REMOVED lines=41> */
.L_x_6112:
[----:B------:R-:W-:Y:S05]  /*9e20*/  BSYNC.RECONVERGENT B1 ;  /* 0x0000000000017941 */ /* 0x000fea0003800200 */
.L_x_6111:
        /* <DEDUP_REMOVED lines=9> */
.L_x_6110:
        /* <DEDUP_REMOVED lines=17> */
.L_x_6119:
        /* <DEDUP_REMOVED lines=13> */
.L_x_6121:
[----:B------:R-:W-:Y:S05]  /*a0a0*/  BSYNC.RECONVERGENT B2 ;  /* 0x0000000000027941 */ /* 0x000fea0003800200 */
.L_x_6120:
        /* <DEDUP_REMOVED lines=42> */
.L_x_6118:
[----:B------:R-:W-:Y:S05]  /*a350*/  BSYNC.RECONVERGENT B1 ;  /* 0x0000000000017941 */ /* 0x000fea0003800200 */
.L_x_6117:
        /* <DEDUP_REMOVED lines=9> */
.L_x_6116:
        /* <DEDUP_REMOVED lines=17> */
.L_x_6125:
        /* <DEDUP_REMOVED lines=13> */
.L_x_6127:
[----:B------:R-:W-:Y:S05]  /*a5d0*/  BSYNC.RECONVERGENT B2 ;  /* 0x0000000000027941 */ /* 0x000fea0003800200 */
.L_x_6126:
        /* <DEDUP_REMOVED lines=42> */
.L_x_6124:
[----:B------:R-:W-:Y:S05]  /*a880*/  BSYNC.RECONVERGENT B1 ;  /* 0x0000000000017941 */ /* 0x000fea0003800200 */
.L_x_6123:
        /* <DEDUP_REMOVED lines=9> */
.L_x_6122:
        /* <DEDUP_REMOVED lines=17> */
.L_x_6131:
        /* <DEDUP_REMOVED lines=13> */
.L_x_6133:
[----:B------:R-:W-:Y:S05]  /*ab00*/  BSYNC.RECONVERGENT B2 ;  /* 0x0000000000027941 */ /* 0x000fea0003800200 */
.L_x_6132:
        /* <DEDUP_REMOVED lines=42> */
.L_x_6130:
[----:B------:R-:W-:Y:S05]  /*adb0*/  BSYNC.RECONVERGENT B1 ;  /* 0x0000000000017941 */ /* 0x000fea0003800200 */
.L_x_6129:
        /* <DEDUP_REMOVED lines=9> */
.L_x_6128:
        /* <DEDUP_REMOVED lines=17> */
.L_x_6137:
        /* <DEDUP_REMOVED lines=13> */
.L_x_6139:
[----:B------:R-:W-:Y:S05]  /*b030*/  BSYNC.RECONVERGENT B2 ;  /* 0x0000000000027941 */ /* 0x000fea0003800200 */
.L_x_6138:
        /* <DEDUP_REMOVED lines=42> */
.L_x_6136:
[----:B------:R-:W-:Y:S05]  /*b2e0*/  BSYNC.RECONVERGENT B1 ;  /* 0x0000000000017941 */ /* 0x000fea0003800200 */
.L_x_6135:
        /* <DEDUP_REMOVED lines=9> */
.L_x_6134:
        /* <DEDUP_REMOVED lines=17> */
.L_x_6143:
        /* <DEDUP_REMOVED lines=13> */
.L_x_6145:
[----:B------:R-:W-:Y:S05]  /*b560*/  BSYNC.RECONVERGENT B2 ;  /* 0x0000000000027941 */ /* 0x000fea0003800200 */
.L_x_6144:
        /* <DEDUP_REMOVED lines=42> */
.L_x_6142:
[----:B------:R-:W-:Y:S05]  /*b810*/  BSYNC.RECONVERGENT B1 ;  /* 0x0000000000017941 */ /* 0x000fea0003800200 */
.L_x_6141:
        /* <DEDUP_REMOVED lines=9> */
.L_x_6140:
[----:B------:R-:W-:Y:S01]  /*b8b0*/  F2FP.F16.F32.PACK_AB R152, RZ, R118 ;  /* 0x00000076ff98723e */ /* 0x000fe200000000ff */
[----:B------:R-:W-:Y:S01]  /*b8c0*/  IMAD.MOV.U32 R131, RZ, RZ, RZ ;  /* 0x000000ffff837224 */ /* 0x000fe200078e00ff */
[----:B------:R-:W-:Y:S01]  /*b8d0*/  MOV R88, R26 ;  /* 0x0000001a00587202 */ /* 0x000fe20000000f00 */
[----:B------:R-:W-:Y:S06]  /*b8e0*/  BRA.U !UP3, `(.L_x_6146) ;  /* 0x000000050b3c7547 */ /* 0x000fec000b800000 */
[----:B------:R-:W-:Y:S01]  /*b8f0*/  ISETP.NE.AND P1, PT, R26, 0x1, PT ;  /* 0x000000011a00780c */ /* 0x000fe20003f25270 */
[----:B------:R-:W-:Y:S01]  /*b900*/  BSSY.RECONVERGENT B1, `(.L_x_6147) ;  /* 0x0000044000017945 */ /* 0x000fe20003800200 */
[----:B------:R-:W-:Y:S02]  /*b910*/  IMAD.MOV.U32 R88, RZ, RZ, 0x2 ;  /* 0x00000002ff587424 */ /* 0x000fe400078e00ff */
[----:B0-----:R-:W-:-:S09]  /*b920*/  IMAD.MOV.U32 R11, RZ, RZ, R92 ;  /* 0x000000ffff0b7224 */ /* 0x001fd200078e005c */
        /* <DEDUP_REMOVED lines=9> */
.L_x_6149:
        /* <DEDUP_REMOVED lines=13> */
.L_x_6151:
[----:B------:R-:W-:Y:S05]  /*ba90*/  BSYNC.RECONVERGENT B2 ;  /* 0x0000000000027941 */ /* 0x000fea0003800200 */
.L_x_6150:
        /* <DEDUP_REMOVED lines=42> */
.L_x_6148:
[----:B------:R-:W-:Y:S05]  /*bd40*/  BSYNC.RECONVERGENT B1 ;  /* 0x0000000000017941 */ /* 0x000fea0003800200 */
.L_x_6147:
        /* <DEDUP_REMOVED lines=9> */
.L_x_6146:
        /* <DEDUP_REMOVED lines=17> */
.L_x_6155:
        /* <DEDUP_REMOVED lines=13> */
.L_x_6157:
[----:B------:R-:W-:Y:S05]  /*bfc0*/  BSYNC.RECONVERGENT B2 ;  /* 0x0000000000027941 */ /* 0x000fea0003800200 */
.L_x_6156:
        /* <DEDUP_REMOVED lines=42> */
.L_x_6154:
[----:B------:R-:W-:Y:S05]  /*c270*/  BSYNC.RECONVERGENT B1 ;  /* 0x0000000000017941 */ /* 0x000fea0003800200 */
.L_x_6153:
        /* <DEDUP_REMOVED lines=9> */
.L_x_6152:
[----:B------:R-:W-:Y:S02]  /*c310*/  F2FP.F16.F32.PACK_AB R91, RZ, R132 ;  /* 0x00000084ff5b723e */ /* 0x000fe400000000ff */
[----:B------:R-:W-:Y:S02]  /*c320*/  PRMT R90, R151, 0x5410, R152 ;  /* 0x00005410975a7816 */ /* 0x000fe40000000098 */
[----:B------:R-:W-:Y:S02]  /*c330*/  PRMT R89, R149, 0x5410, R150 ;  /* 0x0000541095597816 */ /* 0x000fe40000000096 */
[----:B------:R-:W-:Y:S02]  /*c340*/  PRMT R88, R148, 0x5410, R147 ;  /* 0x0000541094587816 */ /* 0x000fe40000000093 */
[----:B------:R-:W-:-:S07]  /*c350*/  PRMT R91, R143, 0x5410, R91 ;  /* 0x000054108f5b7816 */ /* 0x000fce000000005b */
.L_x_6109:
[----:B------:R-:W1:Y:S01]  /*c360*/  LDC.64 R148, c[0x0][0x3a8] ;  /* 0x0000ea00ff947b82 */ /* 0x000e620000000a00 */
[----:B------:R-:W-:Y:S02]  /*c370*/  IMAD.MOV.U32 R143, RZ, RZ, R146 ;  /* 0x000000ffff8f7224 */ /* 0x000fe400078e0092 */
[----:B-1----:R-:W-:-:S05]  /*c380*/  IMAD.WIDE.U32 R148, R145, 0x10, R148 ;  /* 0x0000001091947825 */ /* 0x002fca00078e0094 */
[----:B------:R1:W-:Y:S01]  /*c390*/  STG.E.128 desc[UR12][R148.64], R88 ;  /* 0x0000005894007986 */ /* 0x0003e2000c101d0c */
[----:B------:R-:W-:Y:S05]  /*c3a0*/  BRA.U !UP3, `(.L_x_6158) ;  /* 0x000000010b507547 */ /* 0x000fea000b800000 */
[----:B-1----:R-:W-:Y:S01]  /*c3b0*/  IMAD.U32 R88, R11, 0x10000, RZ ;  /* 0x000100000b587824 */ /* 0x002fe200078e00ff */
[----:B------:R-:W-:Y:S02]  /*c3c0*/  LOP3.LUT R90, R12, 0xffff, RZ, 0xc0, !PT ;  /* 0x0000ffff0c5a7812 */ /* 0x000fe400078ec0ff */
[----:B------:R-:W-:Y:S02]  /*c3d0*/  PRMT R147, R10, 0x7104, RZ ;  /* 0x000071040a937816 */ /* 0x000fe400000000ff */
[----:B------:R-:W-:Y:S02]  /*c3e0*/  LOP3.LUT R91, R88, 0xff0000, RZ, 0xc0, !PT ;  /* 0x00ff0000585b7812 */ /* 0x000fe400078ec0ff */
[----:B------:R-:W1:Y:S01]  /*c3f0*/  LDC.64 R88, c[0x0][0x3b0] ;  /* 0x0000ec00ff587b82 */ /* 0x000e620000000a00 */
[----:B------:R-:W-:Y:S02]  /*c400*/  LOP3.LUT R148, R8, 0xff, RZ, 0xc0, !PT ;  /* 0x000000ff08947812 */ /* 0x000fe400078ec0ff */
[----:B------:R-:W-:-:S02]  /*c410*/  PRMT R90, R91, 0x4210, R90 ;  /* 0x000042105b5a7816 */ /* 0x000fc4000000005a */
[----:B------:R-:W-:Y:S01]  /*c420*/  LOP3.LUT R146, R7, 0xff, RZ, 0xc0, !PT ;  /* 0x000000ff07927812 */ /* 0x000fe200078ec0ff */
[----:B------:R-:W-:Y:S01]  /*c430*/  IMAD.WIDE.U32 R148, R148, 0x1000000, RZ ;  /* 0x0100000094947825 */ /* 0x000fe200078e00ff */
[----:B------:R-:W-:Y:S02]  /*c440*/  LOP3.LUT R90, R90, 0xff00, R147, 0xf8, !PT ;  /* 0x0000ff005a5a7812 */ /* 0x000fe400078ef893 */
[----:B------:R-:W-:Y:S01]  /*c450*/  LOP3.LUT R91, R6, 0xff, RZ, 0xc0, !PT ;  /* 0x000000ff065b7812 */ /* 0x000fe200078ec0ff */
[----:B------:R-:W-:Y:S01]  /*c460*/  IMAD.WIDE.U32 R146, R146, 0x10000, RZ ;  /* 0x0001000092927825 */ /* 0x000fe200078e00ff */
[----:B------:R-:W-:-:S03]  /*c470*/  LOP3.LUT R151, R90, 0xff, R9, 0xf8, !PT ;  /* 0x000000ff5a977812 */ /* 0x000fc600078ef809 */
[----:B------:R-:W-:Y:S01]  /*c480*/  IMAD.WIDE.U32 R90, R91, 0x100, RZ ;  /* 0x000001005b5a7825 */ /* 0x000fe200078e00ff */
[----:B------:R-:W-:Y:S02]  /*c490*/  LOP3.LUT R151, R147, R151, R149, 0xfe, !PT ;  /* 0x0000009793977212 */ /* 0x000fe400078efe95 */
[----:B------:R-:W-:Y:S02]  /*c4a0*/  LOP3.LUT R147, R90, R148, R146, 0xfe, !PT ;  /* 0x000000945a937212 */ /* 0x000fe400078efe92 */
[----:B------:R-:W-:Y:S02]  /*c4b0*/  LOP3.LUT R91, R151, R91, RZ, 0xfc, !PT ;  /* 0x0000005b975b7212 */ /* 0x000fe400078efcff */
[----:B------:R-:W-:Y:S01]  /*c4c0*/  LOP3.LUT R90, R147, 0xff, R4, 0xf8, !PT ;  /* 0x000000ff935a7812 */ /* 0x000fe200078ef804 */
[----:B-1----:R-:W-:-:S05]  /*c4d0*/  IMAD.WIDE.U32 R88, R144, 0x8, R88 ;  /* 0x0000000890587825 */ /* 0x002fca00078e0058 */
[----:B------:R2:W-:Y:S02]  /*c4e0*/  STG.E.64 desc[UR12][R88.64], R90 ;  /* 0x0000005a58007986 */ /* 0x0005e4000c101b0c */
.L_x_6158:
[----:B------:R-:W-:Y:S01]  /*c4f0*/  IADD3 R145, PT, PT, R145, 0x80, RZ ;  /* 0x0000008091917810 */ /* 0x000fe20007ffe0ff */
[----:B------:R-:W-:-:S07]  /*c500*/  VIADD R144, R144, 0x80 ;  /* 0x0000008090907836 */ /* 0x000fce0000000000 */
.L_x_6058:
[----:B------:R-:W-:Y:S05]  /*c510*/  BSYNC.RECONVERGENT B0 ;  /* 0x0000000000007941 */ /* 0x000fea0003800200 */
.L_x_6057:
        /* <DEDUP_REMOVED lines=10> */
.L_x_6161:
[----:B------:R-:W-:Y:S05]  /*c5c0*/  BRA.U !UP0, `(.L_x_6162) ;  /* 0x0000002d08447547 */ /* 0x000fea000b800000 */
[----:B------:R-:W1:Y:S02]  /*c5d0*/  LDC.64 R88, c[0x0][0x3a0] ;  /* 0x0000e800ff587b82 */ /* 0x000e640000000a00 */
[----:B-1----:R-:W-:-:S06]  /*c5e0*/  IMAD.WIDE.U32 R88, R145, 0x10, R88 ;  /* 0x0000001091587825 */ /* 0x002fcc00078e0058 */
[----:B------:R-:W2:Y:S01]  /*c5f0*/  LDG.E.128 R88, desc[UR12][R88.64] ;  /* 0x0000000c58587981 */ /* 0x000ea2000c1e1d00 */
[----:B------:R-:W-:-:S13]  /*c600*/  ISETP.LT.AND P1, PT, RZ, UR43, PT ;  /* 0x0000002bff007c0c */ /* 0x000fda000bf21270 */
[----:B------:R-:W-:Y:S01]  /*c610*/  @!P1 IMAD.MOV.U32 R119, RZ, RZ, R26 ;  /* 0x000000ffff779224 */ /* 0x000fe200078e001a */
[----:B------:R-:W-:Y:S01]  /*c620*/  @!P1 MOV R105, R143 ;  /* 0x0000008f00699202 */ /* 0x000fe20000000f00 */
        /* <DEDUP_REMOVED lines=18> */
.L_x_6166:
        /* <DEDUP_REMOVED lines=13> */
.L_x_6168:
[----:B------:R-:W-:Y:S05]  /*c820*/  BSYNC.RECONVERGENT B2 ;  /* 0x0000000000027941 */ /* 0x000fea0003800200 */
.L_x_6167:
        /* <DEDUP_REMOVED lines=42> */
.L_x_6165:
[----:B------:R-:W-:Y:S05]  /*cad0*/  BSYNC.RECONVERGENT B1 ;  /* 0x0000000000017941 */ /* 0x000fea0003800200 */
.L_x_6164:
[----:B------:R-:W-:Y:S01]  /*cae0*/  I2FP.F32.U32 R4, R4 ;  /* 0x0000000400047245 */ /* 0x000fe20000201000 */
[----:B-----5:R-:W-:Y:S02]  /*caf0*/  HADD2.F32 R16, -RZ, R28.H0_H0 ;  /* 0x2000001cff107230 */ /* 0x020fe40000004100 */
[----:B------:R-:W-:-:S03]  /*cb00*/  IMAD.MOV.U32 R15, RZ, RZ, 0x2f800000 ;  /* 0x2f800000ff0f7424 */ /* 0x000fc600078e00ff */
        /* <DEDUP_REMOVED lines=8> */
.L_x_6163:
        /* <DEDUP_REMOVED lines=21> */
.L_x_6172:
        /* <DEDUP_REMOVED lines=13> */
.L_x_6174:
[----:B------:R-:W-:Y:S05]  /*cdb0*/  BSYNC.RECONVERGENT B2 ;  /* 0x0000000000027941 */ /* 0x000fea0003800200 */
.L_x_6173:
        /* <DEDUP_REMOVED lines=42> */
.L_x_6171:
[----:B------:R-:W-:Y:S05]  /*d060*/  BSYNC.RECONVERGENT B1 ;  /* 0x0000000000017941 */ /* 0x000fea0003800200 */
.L_x_6170:
        /* <DEDUP_REMOVED lines=11> */
.L_x_6169:
        /* <DEDUP_REMOVED lines=21> */
.L_x_6178:
        /* <DEDUP_REMOVED lines=13> */
.L_x_6180:
[----:B------:R-:W-:Y:S05]  /*d340*/  BSYNC.RECONVERGENT B2 ;  /* 0x0000000000027941 */ /* 0x000fea0003800200 */
.L_x_6179:
        /* <DEDUP_REMOVED lines=42> */
.L_x_6177:
[----:B------:R-:W-:Y:S05]  /*d5f0*/  BSYNC.RECONVERGENT B1 ;  /* 0x0000000000017941 */ /* 0x000fea0003800200 */
.L_x_6176:
        /* <DEDUP_REMOVED lines=11> */
.L_x_6175:
        /* <DEDUP_REMOVED lines=21> */
.L_x_6184:
        /* <DEDUP_REMOVED lines=13> */
.L_x_6186:
[----:B------:R-:W-:Y:S05]  /*d8d0*/  BSYNC.RECONVERGENT B2 ;  /* 0x0000000000027941 */ /* 0x000fea0003800200 */
.L_x_6185:
        /* <DEDUP_REMOVED lines=42> */
.L_x_6183:
[----:B------:R-:W-:Y:S05]  /*db80*/  BSYNC.RECONVERGENT B1 ;  /* 0x0000000000017941 */ /* 0x000fea0003800200 */
.L_x_6182:
        /* <DEDUP_REMOVED lines=11> */
.L_x_6181:
        /* <DEDUP_REMOVED lines=21> */
.L_x_6190:
        /* <DEDUP_REMOVED lines=13> */
.L_x_6192:
[----:B------:R-:W-:Y:S05]  /*de60*/  BSYNC.RECONVERGENT B2 ;  /* 0x0000000000027941 */ /* 0x000fea0003800200 */
.L_x_6191:
        /* <DEDUP_REMOVED lines=42> */
.L_x_6189:
[----:B------:R-:W-:Y:S05]  /*e110*/  BSYNC.RECONVERGENT B1 ;  /* 0x0000000000017941 */ /* 0x000fea0003800200 */
.L_x_6188:
        /* <DEDUP_REMOVED lines=11> */
.L_x_6187:
        /* <DEDUP_REMOVED lines=21> */
.L_x_6196:
        /* <DEDUP_REMOVED lines=13> */
.L_x_6198:
[----:B------:R-:W-:Y:S05]  /*e3f0*/  BSYNC.RECONVERGENT B2 ;  /* 0x0000000000027941 */ /* 0x000fea0003800200 */
.L_x_6197:
        /* <DEDUP_REMOVED lines=42> */
.L_x_6195:
[----:B------:R-:W-:Y:S05]  /*e6a0*/  BSYNC.RECONVERGENT B1 ;  /* 0x0000000000017941 */ /* 0x000fea0003800200 */
.L_x_6194:
        /* <DEDUP_REMOVED lines=11> */
.L_x_6193:
        /* <DEDUP_REMOVED lines=21> */
.L_x_6202:
        /* <DEDUP_REMOVED lines=13> */
.L_x_6204:
[----:B------:R-:W-:Y:S05]  /*e980*/  BSYNC.RECONVERGENT B2 ;  /* 0x0000000000027941 */ /* 0x000fea0003800200 */
.L_x_6203:
        /* <DEDUP_REMOVED lines=42> */
.L_x_6201:
[----:B------:R-:W-:Y:S05]  /*ec30*/  BSYNC.RECONVERGENT B1 ;  /* 0x0000000000017941 */ /* 0x000fea0003800200 */
.L_x_6200:
        /* <DEDUP_REMOVED lines=11> */
.L_x_6199:
        /* <DEDUP_REMOVED lines=21> */
.L_x_6208:
        /* <DEDUP_REMOVED lines=13> */
.L_x_6210:
[----:B------:R-:W-:Y:S05]  /*ef10*/  BSYNC.RECONVERGENT B2 ;  /* 0x0000000000027941 */ /* 0x000fea0003800200 */
.L_x_6209:
        /* <DEDUP_REMOVED lines=42> */
.L_x_6207:
[----:B------:R-:W-:Y:S05]  /*f1c0*/  BSYNC.RECONVERGENT B1 ;  /* 0x0000000000017941 */ /* 0x000fea0003800200 */
.L_x_6206:
        /* <DEDUP_REMOVED lines=11> */
.L_x_6205:
[----:B------:R-:W-:Y:S02]  /*f280*/  F2FP.F16.F32.PACK_AB R91, RZ, R134 ;  /* 0x00000086ff5b723e */ /* 0x000fe400000000ff */
[----:B------:R-:W-:Y:S02]  /*f290*/  PRMT R90, R152, 0x5410, R90 ;  /* 0x00005410985a7816 */ /* 0x000fe4000000005a */
[----:B------:R-:W-:Y:S02]  /*f2a0*/  PRMT R89, R149, 0x5410, R151 ;  /* 0x0000541095597816 */ /* 0x000fe40000000097 */
[----:B------:R-:W-:Y:S02]  /*f2b0*/  PRMT R88, R143, 0x5410, R148 ;  /* 0x000054108f587816 */ /* 0x000fe40000000094 */
[----:B------:R-:W-:Y:S01]  /*f2c0*/  PRMT R91, R150, 0x5410, R91 ;  /* 0x00005410965b7816 */ /* 0x000fe2000000005b */
[----:B------:R-:W-:Y:S06]  /*f2d0*/  BRA `(.L_x_6211) ;  /* 0x00000028007c7947 */ /* 0x000fec0003800000 */
.L_x_6162:
        /* <DEDUP_REMOVED lines=20> */
.L_x_6215:
        /* <DEDUP_REMOVED lines=13> */
.L_x_6217:
[----:B------:R-:W-:Y:S05]  /*f4f0*/  BSYNC.RECONVERGENT B2 ;  /* 0x0000000000027941 */ /* 0x000fea0003800200 */
.L_x_6216:
        /* <DEDUP_REMOVED lines=40> */
[----:B------:R-:W-:-:S07]  /*f780*/  LOP3.LUT R93, R26, UR42, R147, 0x96, !PT ;  /* 0x0000002a1a5d7c12 */ /* 0x000fce000f8e9693 */
.L_x_6214:
[----:B------:R-:W-:Y:S05]  /*f790*/  BSYNC.RECONVERGENT B1 ;  /* 0x0000000000017941 */ /* 0x000fea0003800200 */
.L_x_6213:
        /* <DEDUP_REMOVED lines=9> */
.L_x_6212:
        /* <DEDUP_REMOVED lines=17> */
.L_x_6221:
        /* <DEDUP_REMOVED lines=13> */
.L_x_6223:
[----:B------:R-:W-:Y:S05]  /*fa10*/  BSYNC.RECONVERGENT B2 ;  /* 0x0000000000027941 */ /* 0x000fea0003800200 */
.L_x_6222:
        /* <DEDUP_REMOVED lines=42> */
.L_x_6220:
[----:B------:R-:W-:Y:S05]  /*fcc0*/  BSYNC.RECONVERGENT B1 ;  /* 0x0000000000017941 */ /* 0x000fea0003800200 */
.L_x_6219:
        /* <DEDUP_REMOVED lines=9> */
.L_x_6218:
        /* <DEDUP_REMOVED lines=17> */
.L_x_6227:
        /* <DEDUP_REMOVED lines=13> */
.L_x_6229:
[----:B------:R-:W-:Y:S05]  /*ff40*/  BSYNC.RECONVERGENT B2 ;  /* 0x0000000000027941 */ /* 0x000fea0003800200 */
.L_x_6228:
        /* <DEDUP_REMOVED lines=42> */
.L_x_6226:
[----:B------:R-:W-:Y:S05]  /*101f0*/  BSYNC.RECONVERGENT B1 ;  /* 0x0000000000017941 */ /* 0x000fea0003800200 */
.L_x_6225:
        /* <DEDUP_REMOVED lines=9> */
.L_x_6224:
[----:B------:R-:W-:Y:S01]  /*10290*/  F2FP.F16.F32.PACK_AB R149, RZ, R105 ;  /* 0x00000069ff95723e */ /* 0x000fe200000000ff */
        /* <DEDUP_REMOVED lines=16> */
.L_x_6233:
        /* <DEDUP_REMOVED lines=13> */
.L_x_6235:
[----:B------:R-:W-:Y:S05]  /*10470*/  BSYNC.RECONVERGENT B2 ;  /* 0x0000000000027941 */ /* 0x000fea0003800200 */
.L_x_6234:
        /* <DEDUP_REMOVED lines=42> */
.L_x_6232:
[----:B------:R-:W-:Y:S05]  /*10720*/  BSYNC.RECONVERGENT B1 ;  /* 0x0000000000017941 */ /* 0x000fea0003800200 */
.L_x_6231:
        /* <DEDUP_REMOVED lines=9> */
.L_x_6230:
[----:B------:R-:W-:Y:S01]  /*107c0*/  F2FP.F16.F32.PACK_AB R150, RZ, R106 ;  /* 0x0000006aff96723e */ /* 0x000fe200000000ff */
        /* <DEDUP_REMOVED lines=16> */
.L_x_6239:
        /* <DEDUP_REMOVED lines=13> */
.L_x_6241:
[----:B------:R-:W-:Y:S05]  /*109a0*/  BSYNC.RECONVERGENT B2 ;  /* 0x0000000000027941 */ /* 0x000fea0003800200 */
.L_x_6240:
        /* <DEDUP_REMOVED lines=42> */
.L_x_6238:
[----:B------:R-:W-:Y:S05]  /*10c50*/  BSYNC.RECONVERGENT B1 ;  /* 0x0000000000017941 */ /* 0x000fea0003800200 */
.L_x_6237:
        /* <DEDUP_REMOVED lines=9> */
.L_x_6236:
[----:B------:R-:W-:Y:S01]  /*10cf0*/  F2FP.F16.F32.PACK_AB R151, RZ, R119 ;  /* 0x00000077ff97723e */ /* 0x000fe200000000ff */
[----:B------:R-:W-:Y:S01]  /*10d00*/  IMAD.MOV.U32 R26, RZ, RZ, R88 ;  /* 0x000000ffff1a7224 */ /* 0x000fe200078e0058 */
[----:B------:R-:W-:Y:S01]  /*10d10*/  MOV R120, RZ ;  /* 0x000000ff00787202 */ /* 0x000fe20000000f00 */
        /* <DEDUP_REMOVED lines=14> */
.L_x_6245:
        /* <DEDUP_REMOVED lines=13> */
.L_x_6247:
[----:B------:R-:W-:Y:S05]  /*10ed0*/  BSYNC.RECONVERGENT B2 ;  /* 0x0000000000027941 */ /* 0x000fea0003800200 */
.L_x_6246:
        /* <DEDUP_REMOVED lines=42> */
.L_x_6244:
[----:B------:R-:W-:Y:S05]  /*11180*/  BSYNC.RECONVERGENT B1 ;  /* 0x0000000000017941 */ /* 0x000fea0003800200 */
.L_x_6243:
        /* <DEDUP_REMOVED lines=9> */
.L_x_6242:
[----:B------:R-:W-:Y:S01]  /*11220*/  F2FP.F16.F32.PACK_AB R152, RZ, R120 ;  /* 0x00000078ff98723e */ /* 0x000fe200000000ff */
[----:B------:R-:W-:Y:S01]  /*11230*/  IMAD.MOV.U32 R133, RZ, RZ, RZ ;  /* 0x000000ffff857224 */ /* 0x000fe200078e00ff */
[----:B------:R-:W-:Y:S01]  /*11240*/  MOV R88, R26 ;  /* 0x0000001a00587202 */ /* 0x000fe20000000f00 */
        /* <DEDUP_REMOVED lines=14> */
.L_x_6251:
        /* <DEDUP_REMOVED lines=13> */
.L_x_6253:
[----:B------:R-:W-:Y:S05]  /*11400*/  BSYNC.RECONVERGENT B2 ;  /* 0x0000000000027941 */ /* 0x000fea0003800200 */
.L_x_6252:
        /* <DEDUP_REMOVED lines=42> */
.L_x_6250:
[----:B------:R-:W-:Y:S05]  /*116b0*/  BSYNC.RECONVERGENT B1 ;  /* 0x0000000000017941 */ /* 0x000fea0003800200 */
.L_x_6249:
        /* <DEDUP_REMOVED lines=9> */
.L_x_6248:
        /* <DEDUP_REMOVED lines=17> */
.L_x_6257:
        /* <DEDUP_REMOVED lines=13> */
.L_x_6259:
[----:B------:R-:W-:Y:S05]  /*11930*/  BSYNC.RECONVERGENT B2 ;  /* 0x0000000000027941 */ /* 0x000fea0003800200 */
.L_x_6258:
        /* <DEDUP_REMOVED lines=42> */
.L_x_6256:
[----:B------:R-:W-:Y:S05]  /*11be0*/  BSYNC.RECONVERGENT B1 ;  /* 0x0000000000017941 */ /* 0x000fea0003800200 */
.L_x_6255:
        /* <DEDUP_REMOVED lines=9> */
.L_x_6254:
[----:B------:R-:W-:Y:S02]  /*11c80*/  F2FP.F16.F32.PACK_AB R91, RZ, R134 ;  /* 0x00000086ff5b723e */ /* 0x000fe400000000ff */
[----:B------:R-:W-:Y:S02]  /*11c90*/  PRMT R90, R151, 0x5410, R152 ;  /* 0x00005410975a7816 */ /* 0x000fe40000000098 */
[----:B------:R-:W-:Y:S02]  /*11ca0*/  PRMT R89, R149, 0x5410, R150 ;  /* 0x0000541095597816 */ /* 0x000fe40000000096 */
[----:B------:R-:W-:Y:S02]  /*11cb0*/  PRMT R88, R148, 0x5410, R147 ;  /* 0x0000541094587816 */ /* 0x000fe40000000093 */
[----:B------:R-:W-:-:S07]  /*11cc0*/  PRMT R91, R143, 0x5410, R91 ;  /* 0x000054108f5b7816 */ /* 0x000fce000000005b */
.L_x_6211:
        /* <DEDUP_REMOVED lines=25> */
.L_x_6260:
[----:B------:R-:W-:Y:S01]  /*11e60*/  VIADD R145, R145, 0x80 ;  /* 0x0000008091917836 */ /* 0x000fe20000000000 */
[----:B------:R-:W-:-:S07]  /*11e70*/  IADD3 R144, PT, PT, R144, 0x80, RZ ;  /* 0x0000008090907810 */ /* 0x000fce0007ffe0ff */
.L_x_6160:
[----:B------:R-:W-:Y:S05]  /*11e80*/  BSYNC.RECONVERGENT B0 ;  /* 0x0000000000007941 */ /* 0x000fea0003800200 */
.L_x_6159:
        /* <DEDUP_REMOVED lines=10> */
.L_x_6263:
        /* <DEDUP_REMOVED lines=25> */
.L_x_6268:
        /* <DEDUP_REMOVED lines=13> */
.L_x_6270:
[----:B------:R-:W-:Y:S05]  /*12190*/  BSYNC.RECONVERGENT B2 ;  /* 0x0000000000027941 */ /* 0x000fea0003800200 */
.L_x_6269:
        /* <DEDUP_REMOVED lines=42> */
.L_x_6267:
[----:B------:R-:W-:Y:S05]  /*12440*/  BSYNC.RECONVERGENT B1 ;  /* 0x0000000000017941 */ /* 0x000fea0003800200 */
.L_x_6266:
        /* <DEDUP_REMOVED lines=11> */
.L_x_6265:
        /* <DEDUP_REMOVED lines=21> */
.L_x_6274:
        /* <DEDUP_REMOVED lines=13> */
.L_x_6276:
[----:B------:R-:W-:Y:S05]  /*12720*/  BSYNC.RECONVERGENT B2 ;  /* 0x0000000000027941 */ /* 0x000fea0003800200 */
.L_x_6275:
        /* <DEDUP_REMOVED lines=42> */
.L_x_6273:
[----:B------:R-:W-:Y:S05]  /*129d0*/  BSYNC.RECONVERGENT B1 ;  /* 0x0000000000017941 */ /* 0x000fea0003800200 */
.L_x_6272:
        /* <DEDUP_REMOVED lines=11> */
.L_x_6271:
        /* <DEDUP_REMOVED lines=21> */
.L_x_6280:
        /* <DEDUP_REMOVED lines=13> */
.L_x_6282:
[----:B------:R-:W-:Y:S05]  /*12cb0*/  BSYNC.RECONVERGENT B2 ;  /* 0x0000000000027941 */ /* 0x000fea0003800200 */
.L_x_6281:
        /* <DEDUP_REMOVED lines=42> */
.L_x_6279:
[----:B------:R-:W-:Y:S05]  /*12f60*/  BSYNC.RECONVERGENT B1 ;  /* 0x0000000000017941 */ /* 0x000fea0003800200 */
.L_x_6278:
        /* <DEDUP_REMOVED lines=11> */
.L_x_6277:
        /* <DEDUP_REMOVED lines=21> */
.L_x_6286:
        /* <DEDUP_REMOVED lines=13> */
.L_x_6288:
[----:B------:R-:W-:Y:S05]  /*13240*/  BSYNC.RECONVERGENT B2 ;  /* 0x0000000000027941 */ /* 0x000fea0003800200 */
.L_x_6287:
        /* <DEDUP_REMOVED lines=42> */
.L_x_6285:
[----:B------:R-:W-:Y:S05]  /*134f0*/  BSYNC.RECONVERGENT B1 ;  /* 0x0000000000017941 */ /* 0x000fea0003800200 */
.L_x_6284:
        /* <DEDUP_REMOVED lines=11> */
.L_x_6283:
        /* <DEDUP_REMOVED lines=21> */
.L_x_6292:
        /* <DEDUP_REMOVED lines=13> */
.L_x_6294:
[----:B------:R-:W-:Y:S05]  /*137d0*/  BSYNC.RECONVERGENT B2 ;  /* 0x0000000000027941 */ /* 0x000fea0003800200 */
.L_x_6293:
        /* <DEDUP_REMOVED lines=42> */
.L_x_6291:
[----:B------:R-:W-:Y:S05]  /*13a80*/  BSYNC.RECONVERGENT B1 ;  /* 0x0000000000017941 */ /* 0x000fea0003800200 */
.L_x_6290:
        /* <DEDUP_REMOVED lines=11> */
.L_x_6289:
        /* <DEDUP_REMOVED lines=21> */
.L_x_6298:
        /* <DEDUP_REMOVED lines=13> */
.L_x_6300:
[----:B------:R-:W-:Y:S05]  /*13d60*/  BSYNC.RECONVERGENT B2 ;  /* 0x0000000000027941 */ /* 0x000fea0003800200 */
.L_x_6299:
        /* <DEDUP_REMOVED lines=42> */
.L_x_6297:
[----:B------:R-:W-:Y:S05]  /*14010*/  BSYNC.RECONVERGENT B1 ;  /* 0x0000000000017941 */ /* 0x000fea0003800200 */
.L_x_6296:
        /* <DEDUP_REMOVED lines=11> */
.L_x_6295:
        /* <DEDUP_REMOVED lines=21> */
.L_x_6304:
        /* <DEDUP_REMOVED lines=13> */
.L_x_6306:
[----:B------:R-:W-:Y:S05]  /*142f0*/  BSYNC.RECONVERGENT B2 ;  /* 0x0000000000027941 */ /* 0x000fea0003800200 */
.L_x_6305:
        /* <DEDUP_REMOVED lines=42> */
.L_x_6303:
[----:B------:R-:W-:Y:S05]  /*145a0*/  BSYNC.RECONVERGENT B1 ;  /* 0x0000000000017941 */ /* 0x000fea0003800200 */
.L_x_6302:
        /* <DEDUP_REMOVED lines=11> */
.L_x_6301:
        /* <DEDUP_REMOVED lines=21> */
.L_x_6310:
        /* <DEDUP_REMOVED lines=13> */
.L_x_6312:
[----:B------:R-:W-:Y:S05]  /*14880*/  BSYNC.RECONVERGENT B2 ;  /* 0x0000000000027941 */ /* 0x000fea0003800200 */
.L_x_6311:
        /* <DEDUP_REMOVED lines=42> */
.L_x_6309:
[----:B------:R-:W-:Y:S05]  /*14b30*/  BSYNC.RECONVERGENT B1 ;  /* 0x0000000000017941 */ /* 0x000fea0003800200 */
.L_x_6308:
        /* <DEDUP_REMOVED lines=11> */
.L_x_6307:
[----:B------:R-:W-:Y:S02]  /*14bf0*/  F2FP.F16.F32.PACK_AB R91, RZ, R136 ;  /* 0x00000088ff5b723e */ /* 0x000fe400000000ff */
[----:B------:R-:W-:Y:S02]  /*14c00*/  PRMT R90, R152, 0x5410, R90 ;  /* 0x00005410985a7816 */ /* 0x000fe4000000005a */
[----:B------:R-:W-:Y:S02]  /*14c10*/  PRMT R89, R149, 0x5410, R151 ;  /* 0x0000541095597816 */ /* 0x000fe40000000097 */
[----:B------:R-:W-:Y:S02]  /*14c20*/  PRMT R88, R143, 0x5410, R148 ;  /* 0x000054108f587816 */ /* 0x000fe40000000094 */
[----:B------:R-:W-:Y:S01]  /*14c30*/  PRMT R91, R150, 0x5410, R91 ;  /* 0x00005410965b7816 */ /* 0x000fe2000000005b */
[----:B------:R-:W-:Y:S06]  /*14c40*/  BRA `(.L_x_6313) ;  /* 0x00000028007c7947 */ /* 0x000fec0003800000 */
.L_x_6264:
        /* <DEDUP_REMOVED lines=20> */
.L_x_6317:
        /* <DEDUP_REMOVED lines=13> */
.L_x_6319:
[----:B------:R-:W-:Y:S05]  /*14e60*/  BSYNC.RECONVERGENT B2 ;  /* 0x0000000000027941 */ /* 0x000fea0003800200 */
.L_x_6318:
        /* <DEDUP_REMOVED lines=41> */
.L_x_6316:
[----:B------:R-:W-:Y:S05]  /*15100*/  BSYNC.RECONVERGENT B1 ;  /* 0x0000000000017941 */ /* 0x000fea0003800200 */
.L_x_6315:
        /* <DEDUP_REMOVED lines=9> */
.L_x_6314:
        /* <DEDUP_REMOVED lines=17> */
.L_x_6323:
        /* <DEDUP_REMOVED lines=13> */
.L_x_6325:
[----:B------:R-:W-:Y:S05]  /*15380*/  BSYNC.RECONVERGENT B2 ;  /* 0x0000000000027941 */ /* 0x000fea0003800200 */
.L_x_6324:
        /* <DEDUP_REMOVED lines=42> */
.L_x_6322:
[----:B------:R-:W-:Y:S05]  /*15630*/  BSYNC.RECONVERGENT B1 ;  /* 0x0000000000017941 */ /* 0x000fea0003800200 */
.L_x_6321:
        /* <DEDUP_REMOVED lines=9> */
.L_x_6320:
        /* <DEDUP_REMOVED lines=17> */
.L_x_6329:
        /* <DEDUP_REMOVED lines=13> */
.L_x_6331:
[----:B------:R-:W-:Y:S05]  /*158b0*/  BSYNC.RECONVERGENT B2 ;  /* 0x0000000000027941 */ /* 0x000fea0003800200 */
.L_x_6330:
        /* <DEDUP_REMOVED lines=42> */
.L_x_6328:
[----:B------:R-:W-:Y:S05]  /*15b60*/  BSYNC.RECONVERGENT B1 ;  /* 0x0000000000017941 */ /* 0x000fea0003800200 */
.L_x_6327:
        /* <DEDUP_REMOVED lines=9> */
.L_x_6326:
        /* <DEDUP_REMOVED lines=17> */
.L_x_6335:
        /* <DEDUP_REMOVED lines=13> */
.L_x_6337:
[----:B------:R-:W-:Y:S05]  /*15de0*/  BSYNC.RECONVERGENT B2 ;  /* 0x0000000000027941 */ /* 0x000fea0003800200 */
.L_x_6336:
        /* <DEDUP_REMOVED lines=42> */
.L_x_6334:
[----:B------:R-:W-:Y:S05]  /*16090*/  BSYNC.RECONVERGENT B1 ;  /* 0x0000000000017941 */ /* 0x000fea0003800200 */
.L_x_6333:
        /* <DEDUP_REMOVED lines=9> */
.L_x_6332:
        /* <DEDUP_REMOVED lines=17> */
.L_x_6341:
        /* <DEDUP_REMOVED lines=13> */
.L_x_6343:
[----:B------:R-:W-:Y:S05]  /*16310*/  BSYNC.RECONVERGENT B2 ;  /* 0x0000000000027941 */ /* 0x000fea0003800200 */
.L_x_6342:
        /* <DEDUP_REMOVED lines=42> */
.L_x_6340:
[----:B------:R-:W-:Y:S05]  /*165c0*/  BSYNC.RECONVERGENT B1 ;  /* 0x0000000000017941 */ /* 0x000fea0003800200 */
.L_x_6339:
        /* <DEDUP_REMOVED lines=9> */
.L_x_6338:
        /* <DEDUP_REMOVED lines=17> */
.L_x_6347:
        /* <DEDUP_REMOVED lines=13> */
.L_x_6349:
[----:B------:R-:W-:Y:S05]  /*16840*/  BSYNC.RECONVERGENT B2 ;  /* 0x0000000000027941 */ /* 0x000fea0003800200 */
.L_x_6348:
        /* <DEDUP_REMOVED lines=42> */
.L_x_6346:
[----:B------:R-:W-:Y:S05]  /*16af0*/  BSYNC.RECONVERGENT B1 ;  /* 0x0000000000017941 */ /* 0x000fea0003800200 */
.L_x_6345:
        /* <DEDUP_REMOVED lines=9> */
.L_x_6344:
[----:B------:R-:W-:Y:S01]  /*16b90*/  F2FP.F16.F32.PACK_AB R152, RZ, R122 ;  /* 0x0000007aff98723e */ /* 0x000fe200000000ff */
[----:B------:R-:W-:Y:S01]  /*16ba0*/  IMAD.MOV.U32 R88, RZ, RZ, R26 ;  /* 0x000000ffff587224 */ /* 0x000fe200078e001a */
[----:B------:R-:W-:Y:S01]  /*16bb0*/  MOV R135, RZ ;  /* 0x000000ff00877202 */ /* 0x000fe20000000f00 */
[----:B------:R-:W-:Y:S06]  /*16bc0*/  BRA.U !UP3, `(.L_x_6350) ;  /* 0x000000050b3c7547 */ /* 0x000fec000b800000 */
[----:B------:R-:W-:Y:S01]  /*16bd0*/  ISETP.NE.AND P1, PT, R26, 0x1, PT ;  /* 0x000000011a00780c */ /* 0x000fe20003f25270 */
[----:B------:R-:W-:Y:S01]  /*16be0*/  BSSY.RECONVERGENT B1, `(.L_x_6351) ;  /* 0x0000044000017945 */ /* 0x000fe20003800200 */
[----:B------:R-:W-:Y:S02]  /*16bf0*/  HFMA2 R88, -RZ, RZ, 0, 1.1920928955078125e-07 ;  /* 0x00000002ff587431 */ /* 0x000fe400000001ff */
[----:B0-----:R-:W-:-:S09]  /*16c00*/  IMAD.MOV.U32 R11, RZ, RZ, R92 ;  /* 0x000000ffff0b7224 */ /* 0x001fd200078e005c */
        /* <DEDUP_REMOVED lines=9> */
.L_x_6353:
        /* <DEDUP_REMOVED lines=13> */
.L_x_6355:
[----:B------:R-:W-:Y:S05]  /*16d70*/  BSYNC.RECONVERGENT B2 ;  /* 0x0000000000027941 */ /* 0x000fea0003800200 */
.L_x_6354:
        /* <DEDUP_REMOVED lines=42> */
.L_x_6352:
[----:B------:R-:W-:Y:S05]  /*17020*/  BSYNC.RECONVERGENT B1 ;  /* 0x0000000000017941 */ /* 0x000fea0003800200 */
.L_x_6351:
        /* <DEDUP_REMOVED lines=9> */
.L_x_6350:
        /* <DEDUP_REMOVED lines=17> */
.L_x_6359:
        /* <DEDUP_REMOVED lines=13> */
.L_x_6361:
[----:B------:R-:W-:Y:S05]  /*172a0*/  BSYNC.RECONVERGENT B2 ;  /* 0x0000000000027941 */ /* 0x000fea0003800200 */
.L_x_6360:
        /* <DEDUP_REMOVED lines=42> */
.L_x_6358:
[----:B------:R-:W-:Y:S05]  /*17550*/  BSYNC.RECONVERGENT B1 ;  /* 0x0000000000017941 */ /* 0x000fea0003800200 */
.L_x_6357:
        /* <DEDUP_REMOVED lines=9> */
.L_x_6356:
[----:B------:R-:W-:Y:S02]  /*175f0*/  F2FP.F16.F32.PACK_AB R91, RZ, R136 ;  /* 0x00000088ff5b723e */ /* 0x000fe400000000ff */
[----:B------:R-:W-:Y:S02]  /*17600*/  PRMT R90, R151, 0x5410, R152 ;  /* 0x00005410975a7816 */ /* 0x000fe40000000098 */
[----:B------:R-:W-:Y:S02]  /*17610*/  PRMT R89, R149, 0x5410, R150 ;  /* 0x0000541095597816 */ /* 0x000fe40000000096 */
[----:B------:R-:W-:Y:S02]  /*17620*/  PRMT R88, R148, 0x5410, R147 ;  /* 0x0000541094587816 */ /* 0x000fe40000000093 */
[----:B------:R-:W-:-:S07]  /*17630*/  PRMT R91, R143, 0x5410, R91 ;  /* 0x000054108f5b7816 */ /* 0x000fce000000005b */
.L_x_6313:
[----:B------:R-:W1:Y:S01]  /*17640*/  LDC.64 R148, c[0x0][0x3a8] ;  /* 0x0000ea00ff947b82 */ /* 0x000e620000000a00 */
[----:B------:R-:W-:Y:S01]  /*17650*/  MOV R143, R146 ;  /* 0x00000092008f7202 */ /* 0x000fe20000000f00 */
        /* <DEDUP_REMOVED lines=23> */
.L_x_6362:
[----:B------:R-:W-:Y:S01]  /*177d0*/  IADD3 R145, PT, PT, R145, 0x80, RZ ;  /* 0x0000008091917810 */ /* 0x000fe20007ffe0ff */
[----:B------:R-:W-:-:S07]  /*177e0*/  VIADD R144, R144, 0x80 ;  /* 0x0000008090907836 */ /* 0x000fce0000000000 */
.L_x_6262:
[----:B------:R-:W-:Y:S05]  /*177f0*/  BSYNC.RECONVERGENT B0 ;  /* 0x0000000000007941 */ /* 0x000fea0003800200 */
.L_x_6261:
[----:B------:R-:W-:Y:S01]  /*17800*/  ISETP.GE.U32.AND P1, PT, R98, 0x280, PT ;  /* 0x000002806200780c */ /* 0x000fe20003f26070 */
[----:B------:R-:W-:-:S12]  /*17810*/  BSSY.RECONVERGENT B0, `(.L_x_6363) ;  /* 0x0000594000007945 */ /* 0x000fd80003800200 */
[----:B------:R-:W-:Y:S05]  /*17820*/  @!P1 BRA `(.L_x_6364) ;  /* 0x0000005800489947 */ /* 0x000fea0003800000 */
[----:B------:R-:W-:-:S04]  /*17830*/  UISETP.NE.U32.AND UP0, UPT, UR18, URZ, UPT ;  /* 0x000000ff1200728c */ /* 0x000fc8000bf05070 */
[----:B------:R-:W-:Y:S01]  /*17840*/  UISETP.NE.AND.EX UP0, UPT, UR19, URZ, UPT, UP0 ;  /* 0x000000ff1300728c */ /* 0x000fe2000bf05300 */
[----:B------:R-:W-:Y:S10]  /*17850*/  BRA.U !UP3, `(.L_x_6365) ;  /* 0x000000010b0c7547 */ /* 0x000ff4000b800000 */
[----:B-----5:R-:W3:Y:S02]  /*17860*/  LDC.64 R28, c[0x0][0x390] ;  /* 0x0000e400ff1c7b82 */ /* 0x020ee40000000a00 */
[----:B---3--:R-:W-:-:S06]  /*17870*/  IMAD.WIDE.U32 R28, R144, 0x10, R28 ;  /* 0x00000010901c7825 */ /* 0x008fcc00078e001c */
[----:B------:R-:W5:Y:S02]  /*17880*/  LDG.E.128 R28, desc[UR12][R28.64] ;  /* 0x0000000c1c1c7981 */ /* 0x000f64000c1e1d00 */
.L_x_6365:
[----:B------:R-:W-:Y:S05]  /*17890*/  BRA.U !UP0, `(.L_x_6366) ;  /* 0x0000002d08447547 */ /* 0x000fea000b800000 */
[----:B-12---:R-:W1:Y:S02]  /*178a0*/  LDC.64 R88, c[0x0][0x3a0] ;  /* 0x0000e800ff587b82 */ /* 0x006e640000000a00 */
        /* <DEDUP_REMOVED lines=23> */
.L_x_6370:
        /* <DEDUP_REMOVED lines=13> */
.L_x_6372:
[----:B------:R-:W-:Y:S05]  /*17af0*/  BSYNC.RECONVERGENT B2 ;  /* 0x0000000000027941 */ /* 0x000fea0003800200 */
.L_x_6371:
        /* <DEDUP_REMOVED lines=42> */
.L_x_6369:
[----:B------:R-:W-:Y:S05]  /*17da0*/  BSYNC.RECONVERGENT B1 ;  /* 0x0000000000017941 */ /* 0x000fea0003800200 */
.L_x_6368:
        /* <DEDUP_REMOVED lines=11> */
.L_x_6367:
[----:B------:R-:W-:Y:S01]  /*17e60*/  F2FP.F16.F32.PACK_AB R143, RZ, R19 ;  /* 0x00000013ff8f723e */ /* 0x000fe200000000ff */
[----:B------:R-:W-:Y:S01]  /*17e70*/  @!P2 HADD2.F32 R20, -RZ, R88.H1_H1 ;  /* 0x30000058ff14a230 */ /* 0x000fe20000004100 */
        /* <DEDUP_REMOVED lines=19> */
.L_x_6376:
        /* <DEDUP_REMOVED lines=13> */
.L_x_6378:
[----:B------:R-:W-:Y:S05]  /*18080*/  BSYNC.RECONVERGENT B2 ;  /* 0x0000000000027941 */ /* 0x000fea0003800200 */
.L_x_6377:
        /* <DEDUP_REMOVED lines=41> */
[----:B------:R-:W-:-:S07]  /*18320*/  MOV R110, R146 ;  /* 0x00000092006e7202 */ /* 0x000fce0000000f00 */
.L_x_6375:
[----:B------:R-:W-:Y:S05]  /*18330*/  BSYNC.RECONVERGENT B1 ;  /* 0x0000000000017941 */ /* 0x000fea0003800200 */
.L_x_6374:
        /* <DEDUP_REMOVED lines=11> */
.L_x_6373:
[----:B------:R-:W-:Y:S01]  /*183f0*/  F2FP.F16.F32.PACK_AB R148, RZ, R20 ;  /* 0x00000014ff94723e */ /* 0x000fe200000000ff */
[----:B------:R-:W-:Y:S01]  /*18400*/  @!P2 HADD2.F32 R109, -RZ, R89.H0_H0 ;  /* 0x20000059ff6da230 */ /* 0x000fe20000004100 */
        /* <DEDUP_REMOVED lines=19> */
.L_x_6382:
        /* <DEDUP_REMOVED lines=13> */
.L_x_6384:
[----:B------:R-:W-:Y:S05]  /*18610*/  BSYNC.RECONVERGENT B2 ;  /* 0x0000000000027941 */ /* 0x000fea0003800200 */
.L_x_6383:
        /* <DEDUP_REMOVED lines=42> */
.L_x_6381:
[----:B------:R-:W-:Y:S05]  /*188c0*/  BSYNC.RECONVERGENT B1 ;  /* 0x0000000000017941 */ /* 0x000fea0003800200 */
.L_x_6380:
        /* <DEDUP_REMOVED lines=11> */
.L_x_6379:
        /* <DEDUP_REMOVED lines=21> */
.L_x_6388:
        /* <DEDUP_REMOVED lines=13> */
.L_x_6390:
[----:B------:R-:W-:Y:S05]  /*18ba0*/  BSYNC.RECONVERGENT B2 ;  /* 0x0000000000027941 */ /* 0x000fea0003800200 */
.L_x_6389:
        /* <DEDUP_REMOVED lines=42> */
.L_x_6387:
[----:B------:R-:W-:Y:S05]  /*18e50*/  BSYNC.RECONVERGENT B1 ;  /* 0x0000000000017941 */ /* 0x000fea0003800200 */
.L_x_6386:
        /* <DEDUP_REMOVED lines=11> */
.L_x_6385:
        /* <DEDUP_REMOVED lines=21> */
.L_x_6394:
        /* <DEDUP_REMOVED lines=13> */
.L_x_6396:
[----:B------:R-:W-:Y:S05]  /*19130*/  BSYNC.RECONVERGENT B2 ;  /* 0x0000000000027941 */ /* 0x000fea0003800200 */
.L_x_6395:
        /* <DEDUP_REMOVED lines=40> */
[----:B------:R-:W-:Y:S01]  /*193c0*/  HFMA2 R88, -RZ, RZ, 0, 0 ;  /* 0x00000000ff587431 */ /* 0x000fe200000001ff */
[----:B------:R-:W-:-:S07]  /*193d0*/  LOP3.LUT R93, R26, UR42, R89, 0x96, !PT ;  /* 0x0000002a1a5d7c12 */ /* 0x000fce000f8e9659 */
.L_x_6393:
[----:B------:R-:W-:Y:S05]  /*193e0*/  BSYNC.RECONVERGENT B1 ;  /* 0x0000000000017941 */ /* 0x000fea0003800200 */
.L_x_6392:
        /* <DEDUP_REMOVED lines=11> */
.L_x_6391:
        /* <DEDUP_REMOVED lines=21> */
.L_x_6400:
        /* <DEDUP_REMOVED lines=13> */
.L_x_6402:
[----:B------:R-:W-:Y:S05]  /*196c0*/  BSYNC.RECONVERGENT B2 ;  /* 0x0000000000027941 */ /* 0x000fea0003800200 */
.L_x_6401:
        /* <DEDUP_REMOVED lines=42> */
.L_x_6399:
[----:B------:R-:W-:Y:S05]  /*19970*/  BSYNC.RECONVERGENT B1 ;  /* 0x0000000000017941 */ /* 0x000fea0003800200 */
.L_x_6398:
        /* <DEDUP_REMOVED lines=11> */
.L_x_6397:
        /* <DEDUP_REMOVED lines=8> */
[----:B0-----:R-:W-:Y:S01]  /*19ab0*/  IMAD.MOV.U32 R11, RZ, RZ, R92 ;  /* 0x000000ffff0b7224 */ /* 0x001fe200078e005c */
        /* <DEDUP_REMOVED lines=12> */
.L_x_6406:
        /* <DEDUP_REMOVED lines=13> */
.L_x_6408:
[----:B------:R-:W-:Y:S05]  /*19c50*/  BSYNC.RECONVERGENT B2 ;  /* 0x0000000000027941 */ /* 0x000fea0003800200 */
.L_x_6407:
        /* <DEDUP_REMOVED lines=42> */
.L_x_6405:
[----:B------:R-:W-:Y:S05]  /*19f00*/  BSYNC.RECONVERGENT B1 ;  /* 0x0000000000017941 */ /* 0x000fea0003800200 */
.L_x_6404:
        /* <DEDUP_REMOVED lines=11> */
.L_x_6403:
        /* <DEDUP_REMOVED lines=21> */
.L_x_6412:
        /* <DEDUP_REMOVED lines=13> */
.L_x_6414:
[----:B------:R-:W-:Y:S05]  /*1a1e0*/  BSYNC.RECONVERGENT B2 ;  /* 0x0000000000027941 */ /* 0x000fea0003800200 */
.L_x_6413:
        /* <DEDUP_REMOVED lines=42> */
.L_x_6411:
[----:B------:R-:W-:Y:S05]  /*1a490*/  BSYNC.RECONVERGENT B1 ;  /* 0x0000000000017941 */ /* 0x000fea0003800200 */
.L_x_6410:
        /* <DEDUP_REMOVED lines=11> */
.L_x_6409:
[----:B------:R-:W-:Y:S02]  /*1a550*/  F2FP.F16.F32.PACK_AB R91, RZ, R138 ;  /* 0x0000008aff5b723e */ /* 0x000fe400000000ff */
[----:B------:R-:W-:Y:S02]  /*1a560*/  PRMT R90, R152, 0x5410, R90 ;  /* 0x00005410985a7816 */ /* 0x000fe4000000005a */
[----:B------:R-:W-:Y:S02]  /*1a570*/  PRMT R89, R149, 0x5410, R151 ;  /* 0x0000541095597816 */ /* 0x000fe40000000097 */
[----:B------:R-:W-:Y:S02]  /*1a580*/  PRMT R88, R143, 0x5410, R148 ;  /* 0x000054108f587816 */ /* 0x000fe40000000094 */
[----:B------:R-:W-:Y:S01]  /*1a590*/  PRMT R91, R150, 0x5410, R91 ;  /* 0x00005410965b7816 */ /* 0x000fe2000000005b */
[----:B------:R-:W-:Y:S06]  /*1a5a0*/  BRA `(.L_x_6415) ;  /* 0x00000028007c7947 */ /* 0x000fec0003800000 */
.L_x_6366:
[----:B------:R-:W-:Y:S01]  /*1a5b0*/  MOV R19, RZ ;  /* 0x000000ff00137202 */ /* 0x000fe20000000f00 */
[----:B-12---:R-:W-:Y:S01]  /*1a5c0*/  IMAD.MOV.U32 R88, RZ, RZ, R26 ;  /* 0x000000ffff587224 */ /* 0x006fe200078e001a */
[----:B------:R-:W-:Y:S01]  /*1a5d0*/  MOV R146, R143 ;  /* 0x0000008f00927202 */ /* 0x000fe20000000f00 */
        /* <DEDUP_REMOVED lines=17> */
.L_x_6419:
        /* <DEDUP_REMOVED lines=13> */
.L_x_6421:
[----:B------:R-:W-:Y:S05]  /*1a7c0*/  BSYNC.RECONVERGENT B2 ;  /* 0x0000000000027941 */ /* 0x000fea0003800200 */
.L_x_6420:
        /* <DEDUP_REMOVED lines=41> */
.L_x_6418:
[----:B------:R-:W-:Y:S05]  /*1aa60*/  BSYNC.RECONVERGENT B1 ;  /* 0x0000000000017941 */ /* 0x000fea0003800200 */
.L_x_6417:
        /* <DEDUP_REMOVED lines=9> */
.L_x_6416:
        /* <DEDUP_REMOVED lines=17> */
.L_x_6425:
        /* <DEDUP_REMOVED lines=13> */
.L_x_6427:
[----:B------:R-:W-:Y:S05]  /*1ace0*/  BSYNC.RECONVERGENT B2 ;  /* 0x0000000000027941 */ /* 0x000fea0003800200 */
.L_x_6426:
        /* <DEDUP_REMOVED lines=42> */
.L_x_6424:
[----:B------:R-:W-:Y:S05]  /*1af90*/  BSYNC.RECONVERGENT B1 ;  /* 0x0000000000017941 */ /* 0x000fea0003800200 */
.L_x_6423:
        /* <DEDUP_REMOVED lines=9> */
.L_x_6422:
        /* <DEDUP_REMOVED lines=17> */
.L_x_6431:
        /* <DEDUP_REMOVED lines=13> */
.L_x_6433:
[----:B------:R-:W-:Y:S05]  /*1b210*/  BSYNC.RECONVERGENT B2 ;  /* 0x0000000000027941 */ /* 0x000fea0003800200 */
.L_x_6432:
        /* <DEDUP_REMOVED lines=42> */
.L_x_6430:
[----:B------:R-:W-:Y:S05]  /*1b4c0*/  BSYNC.RECONVERGENT B1 ;  /* 0x0000000000017941 */ /* 0x000fea0003800200 */
.L_x_6429:
        /* <DEDUP_REMOVED lines=9> */
.L_x_6428:
        /* <DEDUP_REMOVED lines=17> */
.L_x_6437:
        /* <DEDUP_REMOVED lines=13> */
.L_x_6439:
[----:B------:R-:W-:Y:S05]  /*1b740*/  BSYNC.RECONVERGENT B2 ;  /* 0x0000000000027941 */ /* 0x000fea0003800200 */
.L_x_6438:
        /* <DEDUP_REMOVED lines=42> */
.L_x_6436:
[----:B------:R-:W-:Y:S05]  /*1b9f0*/  BSYNC.RECONVERGENT B1 ;  /* 0x0000000000017941 */ /* 0x000fea0003800200 */
.L_x_6435:
        /* <DEDUP_REMOVED lines=9> */
.L_x_6434:
        /* <DEDUP_REMOVED lines=17> */
.L_x_6443:
        /* <DEDUP_REMOVED lines=13> */
.L_x_6445:
[----:B------:R-:W-:Y:S05]  /*1bc70*/  BSYNC.RECONVERGENT B2 ;  /* 0x0000000000027941 */ /* 0x000fea0003800200 */
.L_x_6444:
        /* <DEDUP_REMOVED lines=42> */
.L_x_6442:
[----:B------:R-:W-:Y:S05]  /*1bf20*/  BSYNC.RECONVERGENT B1 ;  /* 0x0000000000017941 */ /* 0x000fea0003800200 */
.L_x_6441:
        /* <DEDUP_REMOVED lines=9> */
.L_x_6440:
        /* <DEDUP_REMOVED lines=17> */
.L_x_6449:
        /* <DEDUP_REMOVED lines=13> */
.L_x_6451:
[----:B------:R-:W-:Y:S05]  /*1c1a0*/  BSYNC.RECONVERGENT B2 ;  /* 0x0000000000027941 */ /* 0x000fea0003800200 */
.L_x_6450:
        /* <DEDUP_REMOVED lines=42> */
.L_x_6448:
[----:B------:R-:W-:Y:S05]  /*1c450*/  BSYNC.RECONVERGENT B1 ;  /* 0x0000000000017941 */ /* 0x000fea0003800200 */
.L_x_6447:
        /* <DEDUP_REMOVED lines=9> */
.L_x_6446:
        /* <DEDUP_REMOVED lines=17> */
.L_x_6455:
        /* <DEDUP_REMOVED lines=13> */
.L_x_6457:
[----:B------:R-:W-:Y:S05]  /*1c6d0*/  BSYNC.RECONVERGENT B2 ;  /* 0x0000000000027941 */ /* 0x000fea0003800200 */
.L_x_6456:
        /* <DEDUP_REMOVED lines=42> */
.L_x_6454:
[----:B------:R-:W-:Y:S05]  /*1c980*/  BSYNC.RECONVERGENT B1 ;  /* 0x0000000000017941 */ /* 0x000fea0003800200 */
.L_x_6453:
        /* <DEDUP_REMOVED lines=9> */
.L_x_6452:
        /* <DEDUP_REMOVED lines=17> */
.L_x_6461:
        /* <DEDUP_REMOVED lines=13> */
.L_x_6463:
[----:B------:R-:W-:Y:S05]  /*1cc00*/  BSYNC.RECONVERGENT B2 ;  /* 0x0000000000027941 */ /* 0x000fea0003800200 */
.L_x_6462:
        /* <DEDUP_REMOVED lines=42> */
.L_x_6460:
[----:B------:R-:W-:Y:S05]  /*1ceb0*/  BSYNC.RECONVERGENT B1 ;  /* 0x0000000000017941 */ /* 0x000fea0003800200 */
.L_x_6459:
        /* <DEDUP_REMOVED lines=9> */
.L_x_6458:
[----:B------:R-:W-:Y:S02]  /*1cf50*/  F2FP.F16.F32.PACK_AB R91, RZ, R138 ;  /* 0x0000008aff5b723e */ /* 0x000fe400000000ff */
[----:B------:R-:W-:Y:S02]  /*1cf60*/  PRMT R90, R151, 0x5410, R152 ;  /* 0x00005410975a7816 */ /* 0x000fe40000000098 */
[----:B------:R-:W-:Y:S02]  /*1cf70*/  PRMT R89, R149, 0x5410, R150 ;  /* 0x0000541095597816 */ /* 0x000fe40000000096 */
[----:B------:R-:W-:Y:S02]  /*1cf80*/  PRMT R88, R148, 0x5410, R147 ;  /* 0x0000541094587816 */ /* 0x000fe40000000093 */
[----:B------:R-:W-:-:S07]  /*1cf90*/  PRMT R91, R143, 0x5410, R91 ;  /* 0x000054108f5b7816 */ /* 0x000fce000000005b */
.L_x_6415:
        /* <DEDUP_REMOVED lines=25> */
.L_x_6464:
[----:B------:R-:W-:Y:S01]  /*1d130*/  VIADD R145, R145, 0x80 ;  /* 0x0000008091917836 */ /* 0x000fe20000000000 */
[----:B------:R-:W-:-:S07]  /*1d140*/  IADD3 R144, PT, PT, R144, 0x80, RZ ;  /* 0x0000008090907810 */ /* 0x000fce0007ffe0ff */
.L_x_6364:
[----:B------:R-:W-:Y:S05]  /*1d150*/  BSYNC.RECONVERGENT B0 ;  /* 0x0000000000007941 */ /* 0x000fea0003800200 */
.L_x_6363:
        /* <DEDUP_REMOVED lines=9> */
.L_x_6467:
[----:B------:R-:W-:Y:S05]  /*1d1f0*/  BRA.U !UP0, `(.L_x_6468) ;  /* 0x0000002d08447547 */ /* 0x000fea000b800000 */
[----:B-12---:R-:W1:Y:S02]  /*1d200*/  LDC.64 R88, c[0x0][0x3a0] ;  /* 0x0000e800ff587b82 */ /* 0x006e640000000a00 */
        /* <DEDUP_REMOVED lines=23> */
.L_x_6472:
        /* <DEDUP_REMOVED lines=13> */
.L_x_6474:
[----:B------:R-:W-:Y:S05]  /*1d450*/  BSYNC.RECONVERGENT B2 ;  /* 0x0000000000027941 */ /* 0x000fea0003800200 */
.L_x_6473:
        /* <DEDUP_REMOVED lines=42> */
.L_x_6471:
[----:B------:R-:W-:Y:S05]  /*1d700*/  BSYNC.RECONVERGENT B1 ;  /* 0x0000000000017941 */ /* 0x000fea0003800200 */
.L_x_6470:
        /* <DEDUP_REMOVED lines=11> */
.L_x_6469:
        /* <DEDUP_REMOVED lines=21> */
.L_x_6478:
        /* <DEDUP_REMOVED lines=13> */
.L_x_6480:
[----:B------:R-:W-:Y:S05]  /*1d9e0*/  BSYNC.RECONVERGENT B2 ;  /* 0x0000000000027941 */ /* 0x000fea0003800200 */
.L_x_6479:
        /* <DEDUP_REMOVED lines=42> */
.L_x_6477:
[----:B------:R-:W-:Y:S05]  /*1dc90*/  BSYNC.RECONVERGENT B1 ;  /* 0x0000000000017941 */ /* 0x000fea0003800200 */
.L_x_6476:
        /* <DEDUP_REMOVED lines=11> */
.L_x_6475:
        /* <DEDUP_REMOVED lines=21> */
.L_x_6484:
        /* <DEDUP_REMOVED lines=13> */
.L_x_6486:
[----:B------:R-:W-:Y:S05]  /*1df70*/  BSYNC.RECONVERGENT B2 ;  /* 0x0000000000027941 */ /* 0x000fea0003800200 */
.L_x_6485:
        /* <DEDUP_REMOVED lines=42> */
.L_x_6483:
[----:B------:R-:W-:Y:S05]  /*1e220*/  BSYNC.RECONVERGENT B1 ;  /* 0x0000000000017941 */ /* 0x000fea0003800200 */
.L_x_6482:
        /* <DEDUP_REMOVED lines=11> */
.L_x_6481:
        /* <DEDUP_REMOVED lines=21> */
.L_x_6490:
        /* <DEDUP_REMOVED lines=13> */
.L_x_6492:
[----:B------:R-:W-:Y:S05]  /*1e500*/  BSYNC.RECONVERGENT B2 ;  /* 0x0000000000027941 */ /* 0x000fea0003800200 */
.L_x_6491:
        /* <DEDUP_REMOVED lines=42> */
.L_x_6489:
[----:B------:R-:W-:Y:S05]  /*1e7b0*/  BSYNC.RECONVERGENT B1 ;  /* 0x0000000000017941 */ /* 0x000fea0003800200 */
.L_x_6488:
        /* <DEDUP_REMOVED lines=11> */
.L_x_6487:
        /* <DEDUP_REMOVED lines=21> */
.L_x_6496:
        /* <DEDUP_REMOVED lines=13> */
.L_x_6498:
[----:B------:R-:W-:Y:S05]  /*1ea90*/  BSYNC.RECONVERGENT B2 ;  /* 0x0000000000027941 */ /* 0x000fea0003800200 */
.L_x_6497:
        /* <DEDUP_REMOVED lines=42> */
.L_x_6495:
[----:B------:R-:W-:Y:S05]  /*1ed40*/  BSYNC.RECONVERGENT B1 ;  /* 0x0000000000017941 */ /* 0x000fea0003800200 */
.L_x_6494:
        /* <DEDUP_REMOVED lines=11> */
.L_x_6493:
        /* <DEDUP_REMOVED lines=21> */
.L_x_6502:
        /* <DEDUP_REMOVED lines=13> */
.L_x_6504:
[----:B------:R-:W-:Y:S05]  /*1f020*/  BSYNC.RECONVERGENT B2 ;  /* 0x0000000000027941 */ /* 0x000fea0003800200 */
.L_x_6503:
        /* <DEDUP_REMOVED lines=42> */
.L_x_6501:
[----:B------:R-:W-:Y:S05]  /*1f2d0*/  BSYNC.RECONVERGENT B1 ;  /* 0x0000000000017941 */ /* 0x000fea0003800200 */
.L_x_6500:
        /* <DEDUP_REMOVED lines=11> */
.L_x_6499:
        /* <DEDUP_REMOVED lines=21> */
.L_x_6508:
        /* <DEDUP_REMOVED lines=13> */
.L_x_6510:
[----:B------:R-:W-:Y:S05]  /*1f5b0*/  BSYNC.RECONVERGENT B2 ;  /* 0x0000000000027941 */ /* 0x000fea0003800200 */
.L_x_6509:
        /* <DEDUP_REMOVED lines=42> */
.L_x_6507:
[----:B------:R-:W-:Y:S05]  /*1f860*/  BSYNC.RECONVERGENT B1 ;  /* 0x0000000000017941 */ /* 0x000fea0003800200 */
.L_x_6506:
        /* <DEDUP_REMOVED lines=11> */
.L_x_6505:
        /* <DEDUP_REMOVED lines=21> */
.L_x_6514:
        /* <DEDUP_REMOVED lines=13> */
.L_x_6516:
[----:B------:R-:W-:Y:S05]  /*1fb40*/  BSYNC.RECONVERGENT B2 ;  /* 0x0000000000027941 */ /* 0x000fea0003800200 */
.L_x_6515:
        /* <DEDUP_REMOVED lines=42> */
.L_x_6513:
[----:B------:R-:W-:Y:S05]  /*1fdf0*/  BSYNC.RECONVERGENT B1 ;  /* 0x0000000000017941 */ /* 0x000fea0003800200 */
.L_x_6512:
        /* <DEDUP_REMOVED lines=11> */
.L_x_6511:
[----:B------:R-:W-:Y:S02]  /*1feb0*/  F2FP.F16.F32.PACK_AB R91, RZ, R140 ;  /* 0x0000008cff5b723e */ /* 0x000fe400000000ff */
[----:B------:R-:W-:Y:S02]  /*1fec0*/  PRMT R90, R152, 0x5410, R90 ;  /* 0x00005410985a7816 */ /* 0x000fe4000000005a */
[----:B------:R-:W-:Y:S02]  /*1fed0*/  PRMT R89, R149, 0x5410, R151 ;  /* 0x0000541095597816 */ /* 0x000fe40000000097 */
[----:B------:R-:W-:Y:S02]  /*1fee0*/  PRMT R88, R143, 0x5410, R148 ;  /* 0x000054108f587816 */ /* 0x000fe40000000094 */
[----:B------:R-:W-:Y:S01]  /*1fef0*/  PRMT R91, R150, 0x5410, R91 ;  /* 0x00005410965b7816 */ /* 0x000fe2000000005b */
[----:B------:R-:W-:Y:S06]  /*1ff00*/  BRA `(.L_x_6517) ;  /* 0x00000028007c7947 */ /* 0x000fec0003800000 */
.L_x_6468:
[----:B------:R-:W-:Y:S01]  /*1ff10*/  IMAD.MOV.U32 R21, RZ, RZ, RZ ;  /* 0x000000ffff157224 */ /* 0x000fe200078e00ff */
[----:B-12---:R-:W-:Y:S01]  /*1ff20*/  MOV R88, R26 ;  /* 0x0000001a00587202 */ /* 0x006fe20000000f00 */
        /* <DEDUP_REMOVED lines=18> */
.L_x_6521:
        /* <DEDUP_REMOVED lines=13> */
.L_x_6523:
[----:B------:R-:W-:Y:S05]  /*20120*/  BSYNC.RECONVERGENT B2 ;  /* 0x0000000000027941 */ /* 0x000fea0003800200 */
.L_x_6522:
        /* <DEDUP_REMOVED lines=41> */
.L_x_6520:
[----:B------:R-:W-:Y:S05]  /*203c0*/  BSYNC.RECONVERGENT B1 ;  /* 0x0000000000017941 */ /* 0x000fea0003800200 */
.L_x_6519:
[----:B------:R-:W-:Y:S01]  /*203d0*/  HFMA2 R21, -RZ, RZ, 0.1171875, 0 ;  /* 0x2f800000ff157431 */ /* 0x000fe200000001ff */
[----:B------:R-:W-:Y:S01]  /*203e0*/  I2FP.F32.U32 R4, R4 ;  /* 0x0000000400047245 */ /* 0x000fe20000201000 */
[----:B-----5:R-:W-:-:S05]  /*203f0*/  HADD2.F32 R22, -RZ, R28.H0_H0 ;  /* 0x2000001cff167230 */ /* 0x020fca0000004100 */
[----:B------:R-:W-:Y:S01]  /*20400*/  FMUL.FTZ R22, R22, UR17 ;  /* 0x0000001116167c20 */ /* 0x000fe20008410000 */
[----:B------:R-:W-:-:S03]  /*20410*/  FFMA.FTZ R4, R4, R21, 1.1641532182693481445e-10 ;  /* 0x2f00000004047423 */ /* 0x000fc60000010015 */
[----:B------:R-:W-:Y:S02]  /*20420*/  FMUL.FTZ R22, R22, UR16 ;  /* 0x0000001016167c20 */ /* 0x000fe40008410000 */
[----:B------:R-:W-:-:S04]  /*20430*/  FSETP.GTU.FTZ.AND P3, PT, R4, UR23, PT ;  /* 0x0000001704007c0b */ /* 0x000fc8000bf7c000 */
[----:B------:R-:W-:Y:S02]  /*20440*/  FSEL R21, R22, RZ, !P3 ;  /* 0x000000ff16157208 */ /* 0x000fe40005800000 */
[----:B------:R-:W-:-:S07]  /*20450*/  SEL R4, RZ, 0x1, P3 ;  /* 0x00000001ff047807 */ /* 0x000fce0001800000 */
.L_x_6518:
        /* <DEDUP_REMOVED lines=17> */
.L_x_6527:
        /* <DEDUP_REMOVED lines=13> */
.L_x_6529:
[----:B------:R-:W-:Y:S05]  /*20640*/  BSYNC.RECONVERGENT B2 ;  /* 0x0000000000027941 */ /* 0x000fea0003800200 */
.L_x_6528:
        /* <DEDUP_REMOVED lines=42> */
.L_x_6526:
[----:B------:R-:W-:Y:S05]  /*208f0*/  BSYNC.RECONVERGENT B1 ;  /* 0x0000000000017941 */ /* 0x000fea0003800200 */
.L_x_6525:
[----:B------:R-:W-:Y:S01]  /*20900*/  I2FP.F32.U32 R6, R6 ;  /* 0x0000000600067245 */ /* 0x000fe20000201000 */
[----:B-----5:R-:W-:Y:S02]  /*20910*/  HADD2.F32 R22, -RZ, R28.H1_H1 ;  /* 0x3000001cff167230 */ /* 0x020fe40000004100 */
[----:B------:R-:W-:-:S03]  /*20920*/  IMAD.MOV.U32 R89, RZ, RZ, 0x2f800000 ;  /* 0x2f800000ff597424 */ /* 0x000fc600078e00ff */
[----:B------:R-:W-:Y:S01]  /*20930*/  FMUL.FTZ R22, R22, UR17 ;  /* 0x0000001116167c20 */ /* 0x000fe20008410000 */
[----:B------:R-:W-:-:S03]  /*20940*/  FFMA.FTZ R6, R6, R89, 1.1641532182693481445e-10 ;  /* 0x2f00000006067423 */ /* 0x000fc60000010059 */
[----:B------:R-:W-:Y:S02]  /*20950*/  FMUL.FTZ R22, R22, UR16 ;  /* 0x0000001016167c20 */ /* 0x000fe40008410000 */
[----:B------:R-:W-:-:S04]  /*20960*/  FSETP.GTU.FTZ.AND P3, PT, R6, UR23, PT ;  /* 0x0000001706007c0b */ /* 0x000fc8000bf7c000 */
[----:B------:R-:W-:Y:S02]  /*20970*/  FSEL R22, R22, RZ, !P3 ;  /* 0x000000ff16167208 */ /* 0x000fe40005800000 */
[----:B------:R-:W-:-:S07]  /*20980*/  SEL R6, RZ, 0x1, P3 ;  /* 0x00000001ff067807 */ /* 0x000fce0001800000 */
.L_x_6524:
        /* <DEDUP_REMOVED lines=17> */
.L_x_6533:
        /* <DEDUP_REMOVED lines=13> */
.L_x_6535:
[----:B------:R-:W-:Y:S05]  /*20b70*/  BSYNC.RECONVERGENT B2 ;  /* 0x0000000000027941 */ /* 0x000fea0003800200 */
.L_x_6534:
        /* <DEDUP_REMOVED lines=42> */
.L_x_6532:
[----:B------:R-:W-:Y:S05]  /*20e20*/  BSYNC.RECONVERGENT B1 ;  /* 0x0000000000017941 */ /* 0x000fea0003800200 */
.L_x_6531:
        /* <DEDUP_REMOVED lines=9> */
.L_x_6530:
        /* <DEDUP_REMOVED lines=17> */
.L_x_6539:
        /* <DEDUP_REMOVED lines=13> */
.L_x_6541:
[----:B------:R-:W-:Y:S05]  /*210a0*/  BSYNC.RECONVERGENT B2 ;  /* 0x0000000000027941 */ /* 0x000fea0003800200 */
.L_x_6540:
        /* <DEDUP_REMOVED lines=42> */
.L_x_6538:
[----:B------:R-:W-:Y:S05]  /*21350*/  BSYNC.RECONVERGENT B1 ;  /* 0x0000000000017941 */ /* 0x000fea0003800200 */
.L_x_6537:
        /* <DEDUP_REMOVED lines=9> */
.L_x_6536:
        /* <DEDUP_REMOVED lines=17> */
.L_x_6545:
        /* <DEDUP_REMOVED lines=13> */
.L_x_6547:
[----:B------:R-:W-:Y:S05]  /*215d0*/  BSYNC.RECONVERGENT B2 ;  /* 0x0000000000027941 */ /* 0x000fea0003800200 */
.L_x_6546:
        /* <DEDUP_REMOVED lines=42> */
.L_x_6544:
[----:B------:R-:W-:Y:S05]  /*21880*/  BSYNC.RECONVERGENT B1 ;  /* 0x0000000000017941 */ /* 0x000fea0003800200 */
.L_x_6543:
        /* <DEDUP_REMOVED lines=9> */
.L_x_6542:
        /* <DEDUP_REMOVED lines=17> */
.L_x_6551:
        /* <DEDUP_REMOVED lines=13> */
.L_x_6553:
[----:B------:R-:W-:Y:S05]  /*21b00*/  BSYNC.RECONVERGENT B2 ;  /* 0x0000000000027941 */ /* 0x000fea0003800200 */
.L_x_6552:
        /* <DEDUP_REMOVED lines=42> */
.L_x_6550:
[----:B------:R-:W-:Y:S05]  /*21db0*/  BSYNC.RECONVERGENT B1 ;  /* 0x0000000000017941 */ /* 0x000fea0003800200 */
.L_x_6549:
        /* <DEDUP_REMOVED lines=9> */
.L_x_6548:
        /* <DEDUP_REMOVED lines=17> */
.L_x_6557:
        /* <DEDUP_REMOVED lines=13> */
.L_x_6559:
[----:B------:R-:W-:Y:S05]  /*22030*/  BSYNC.RECONVERGENT B2 ;  /* 0x0000000000027941 */ /* 0x000fea0003800200 */
.L_x_6558:
        /* <DEDUP_REMOVED lines=42> */
.L_x_6556:
[----:B------:R-:W-:Y:S05]  /*222e0*/  BSYNC.RECONVERGENT B1 ;  /* 0x0000000000017941 */ /* 0x000fea0003800200 */
.L_x_6555:
        /* <DEDUP_REMOVED lines=9> */
.L_x_6554:
        /* <DEDUP_REMOVED lines=17> */
.L_x_6563:
        /* <DEDUP_REMOVED lines=13> */
.L_x_6565:
[----:B------:R-:W-:Y:S05]  /*22560*/  BSYNC.RECONVERGENT B2 ;  /* 0x0000000000027941 */ /* 0x000fea0003800200 */
.L_x_6564:
        /* <DEDUP_REMOVED lines=42> */
.L_x_6562:
[----:B------:R-:W-:Y:S05]  /*22810*/  BSYNC.RECONVERGENT B1 ;  /* 0x0000000000017941 */ /* 0x000fea0003800200 */
.L_x_6561:
        /* <DEDUP_REMOVED lines=9> */
.L_x_6560:
[----:B------:R-:W-:Y:S02]  /*228b0*/  F2FP.F16.F32.PACK_AB R91, RZ, R140 ;  /* 0x0000008cff5b723e */ /* 0x000fe400000000ff */
[----:B------:R-:W-:Y:S02]  /*228c0*/  PRMT R90, R151, 0x5410, R152 ;  /* 0x00005410975a7816 */ /* 0x000fe40000000098 */
[----:B------:R-:W-:Y:S02]  /*228d0*/  PRMT R89, R149, 0x5410, R150 ;  /* 0x0000541095597816 */ /* 0x000fe40000000096 */
[----:B------:R-:W-:Y:S02]  /*228e0*/  PRMT R88, R148, 0x5410, R147 ;  /* 0x0000541094587816 */ /* 0x000fe40000000093 */
[----:B------:R-:W-:-:S07]  /*228f0*/  PRMT R91, R143, 0x5410, R91 ;  /* 0x000054108f5b7816 */ /* 0x000fce000000005b */
.L_x_6517:
        /* <DEDUP_REMOVED lines=25> */
.L_x_6566:
[----:B------:R-:W-:Y:S01]  /*22a90*/  IADD3 R145, PT, PT, R145, 0x80, RZ ;  /* 0x0000008091917810 */ /* 0x000fe20007ffe0ff */
[----:B------:R-:W-:-:S07]  /*22aa0*/  VIADD R144, R144, 0x80 ;  /* 0x0000008090907836 */ /* 0x000fce0000000000 */
.L_x_6466:
[----:B------:R-:W-:Y:S05]  /*22ab0*/  BSYNC.RECONVERGENT B0 ;  /* 0x0000000000007941 */ /* 0x000fea0003800200 */
.L_x_6465:
        /* <DEDUP_REMOVED lines=9> */
.L_x_6569:
        /* <DEDUP_REMOVED lines=25> */
.L_x_6574:
        /* <DEDUP_REMOVED lines=13> */
.L_x_6576:
[----:B------:R-:W-:Y:S05]  /*22db0*/  BSYNC.RECONVERGENT B2 ;  /* 0x0000000000027941 */ /* 0x000fea0003800200 */
.L_x_6575:
        /* <DEDUP_REMOVED lines=42> */
.L_x_6573:
[----:B------:R-:W-:Y:S05]  /*23060*/  BSYNC.RECONVERGENT B1 ;  /* 0x0000000000017941 */ /* 0x000fea0003800200 */
.L_x_6572:
        /* <DEDUP_REMOVED lines=11> */
.L_x_6571:
        /* <DEDUP_REMOVED lines=21> */
.L_x_6580:
        /* <DEDUP_REMOVED lines=13> */
.L_x_6582:
[----:B------:R-:W-:Y:S05]  /*23340*/  BSYNC.RECONVERGENT B2 ;  /* 0x0000000000027941 */ /* 0x000fea0003800200 */
.L_x_6581:
        /* <DEDUP_REMOVED lines=42> */
.L_x_6579:
[----:B------:R-:W-:Y:S05]  /*235f0*/  BSYNC.RECONVERGENT B1 ;  /* 0x0000000000017941 */ /* 0x000fea0003800200 */
.L_x_6578:
        /* <DEDUP_REMOVED lines=11> */
.L_x_6577:
        /* <DEDUP_REMOVED lines=21> */
.L_x_6586:
        /* <DEDUP_REMOVED lines=13> */
.L_x_6588:
[----:B------:R-:W-:Y:S05]  /*238d0*/  BSYNC.RECONVERGENT B2 ;  /* 0x0000000000027941 */ /* 0x000fea0003800200 */
.L_x_6587:
        /* <DEDUP_REMOVED lines=42> */
.L_x_6585:
[----:B------:R-:W-:Y:S05]  /*23b80*/  BSYNC.RECONVERGENT B1 ;  /* 0x0000000000017941 */ /* 0x000fea0003800200 */
.L_x_6584:
        /* <DEDUP_REMOVED lines=11> */
.L_x_6583:
        /* <DEDUP_REMOVED lines=21> */
.L_x_6592:
        /* <DEDUP_REMOVED lines=13> */
.L_x_6594:
[----:B------:R-:W-:Y:S05]  /*23e60*/  BSYNC.RECONVERGENT B2 ;  /* 0x0000000000027941 */ /* 0x000fea0003800200 */
.L_x_6593:
        /* <DEDUP_REMOVED lines=42> */
.L_x_6591:
[----:B------:R-:W-:Y:S05]  /*24110*/  BSYNC.RECONVERGENT B1 ;  /* 0x0000000000017941 */ /* 0x000fea0003800200 */
.L_x_6590:
        /* <DEDUP_REMOVED lines=11> */
.L_x_6589:
        /* <DEDUP_REMOVED lines=21> */
.L_x_6598:
        /* <DEDUP_REMOVED lines=13> */
.L_x_6600:
[----:B------:R-:W-:Y:S05]  /*243f0*/  BSYNC.RECONVERGENT B2 ;  /* 0x0000000000027941 */ /* 0x000fea0003800200 */
.L_x_6599:
        /* <DEDUP_REMOVED lines=42> */
.L_x_6597:
[----:B------:R-:W-:Y:S05]  /*246a0*/  BSYNC.RECONVERGENT B1 ;  /* 0x0000000000017941 */ /* 0x000fea0003800200 */
.L_x_6596:
        /* <DEDUP_REMOVED lines=11> */
.L_x_6595:
        /* <DEDUP_REMOVED lines=21> */
.L_x_6604:
        /* <DEDUP_REMOVED lines=13> */
.L_x_6606:
[----:B------:R-:W-:Y:S05]  /*24980*/  BSYNC.RECONVERGENT B2 ;  /* 0x0000000000027941 */ /* 0x000fea0003800200 */
.L_x_6605:
        /* <DEDUP_REMOVED lines=42> */
.L_x_6603:
[----:B------:R-:W-:Y:S05]  /*24c30*/  BSYNC.RECONVERGENT B1 ;  /* 0x0000000000017941 */ /* 0x000fea0003800200 */
.L_x_6602:
        /* <DEDUP_REMOVED lines=11> */
.L_x_6601:
        /* <DEDUP_REMOVED lines=21> */
.L_x_6610:
        /* <DEDUP_REMOVED lines=13> */
.L_x_6612:
[----:B------:R-:W-:Y:S05]  /*24f10*/  BSYNC.RECONVERGENT B2 ;  /* 0x0000000000027941 */ /* 0x000fea0003800200 */
.L_x_6611:
        /* <DEDUP_REMOVED lines=42> */
.L_x_6609:
[----:B------:R-:W-:Y:S05]  /*251c0*/  BSYNC.RECONVERGENT B1 ;  /* 0x0000000000017941 */ /* 0x000fea0003800200 */
.L_x_6608:
        /* <DEDUP_REMOVED lines=11> */
.L_x_6607:
        /* <DEDUP_REMOVED lines=21> */
.L_x_6616:
        /* <DEDUP_REMOVED lines=13> */
.L_x_6618:
[----:B------:R-:W-:Y:S05]  /*254a0*/  BSYNC.RECONVERGENT B2 ;  /* 0x0000000000027941 */ /* 0x000fea0003800200 */
.L_x_6617:
        /* <DEDUP_REMOVED lines=42> */
.L_x_6615:
[----:B------:R-:W-:Y:S05]  /*25750*/  BSYNC.RECONVERGENT B1 ;  /* 0x0000000000017941 */ /* 0x000fea0003800200 */
.L_x_6614:
        /* <DEDUP_REMOVED lines=11> */
.L_x_6613:
[----:B------:R-:W-:Y:S02]  /*25810*/  F2FP.F16.F32.PACK_AB R91, RZ, R142 ;  /* 0x0000008eff5b723e */ /* 0x000fe400000000ff */
[----:B------:R-:W-:Y:S02]  /*25820*/  PRMT R90, R151, 0x5410, R152 ;  /* 0x00005410975a7816 */ /* 0x000fe40000000098 */
[----:B------:R-:W-:Y:S02]  /*25830*/  PRMT R89, R148, 0x5410, R150 ;  /* 0x0000541094597816 */ /* 0x000fe40000000096 */
[----:B------:R-:W-:Y:S02]  /*25840*/  PRMT R88, R146, 0x5410, R147 ;  /* 0x0000541092587816 */ /* 0x000fe40000000093 */
[----:B------:R-:W-:Y:S01]  /*25850*/  PRMT R91, R149, 0x5410, R91 ;  /* 0x00005410955b7816 */ /* 0x000fe2000000005b */
[----:B------:R-:W-:Y:S06]  /*25860*/  BRA `(.L_x_6619) ;  /* 0x0000002800847947 */ /* 0x000fec0003800000 */
.L_x_6570:
        /* <DEDUP_REMOVED lines=20> */
.L_x_6623:
        /* <DEDUP_REMOVED lines=13> */
.L_x_6625:
[----:B------:R-:W-:Y:S05]  /*25a80*/  BSYNC.RECONVERGENT B2 ;  /* 0x0000000000027941 */ /* 0x000fea0003800200 */
.L_x_6624:
        /* <DEDUP_REMOVED lines=42> */
.L_x_6622:
[----:B------:R-:W-:Y:S05]  /*25d30*/  BSYNC.RECONVERGENT B1 ;  /* 0x0000000000017941 */ /* 0x000fea0003800200 */
.L_x_6621:
        /* <DEDUP_REMOVED lines=9> */
.L_x_6620:
        /* <DEDUP_REMOVED lines=17> */
.L_x_6629:
        /* <DEDUP_REMOVED lines=13> */
.L_x_6631:
[----:B------:R-:W-:Y:S05]  /*25fb0*/  BSYNC.RECONVERGENT B2 ;  /* 0x0000000000027941 */ /* 0x000fea0003800200 */
.L_x_6630:
        /* <DEDUP_REMOVED lines=42> */
.L_x_6628:
[----:B------:R-:W-:Y:S05]  /*26260*/  BSYNC.RECONVERGENT B1 ;  /* 0x0000000000017941 */ /* 0x000fea0003800200 */
.L_x_6627:
        /* <DEDUP_REMOVED lines=9> */
.L_x_6626:
        /* <DEDUP_REMOVED lines=17> */
.L_x_6635:
        /* <DEDUP_REMOVED lines=13> */
.L_x_6637:
[----:B------:R-:W-:Y:S05]  /*264e0*/  BSYNC.RECONVERGENT B2 ;  /* 0x0000000000027941 */ /* 0x000fea0003800200 */
.L_x_6636:
        /* <DEDUP_REMOVED lines=42> */
.L_x_6634:
[----:B------:R-:W-:Y:S05]  /*26790*/  BSYNC.RECONVERGENT B1 ;  /* 0x0000000000017941 */ /* 0x000fea0003800200 */
.L_x_6633:
        /* <DEDUP_REMOVED lines=9> */
.L_x_6632:
        /* <DEDUP_REMOVED lines=17> */
.L_x_6641:
        /* <DEDUP_REMOVED lines=13> */
.L_x_6643:
[----:B------:R-:W-:Y:S05]  /*26a10*/  BSYNC.RECONVERGENT B2 ;  /* 0x0000000000027941 */ /* 0x000fea0003800200 */
.L_x_6642:
        /* <DEDUP_REMOVED lines=42> */
.L_x_6640:
[----:B------:R-:W-:Y:S05]  /*26cc0*/  BSYNC.RECONVERGENT B1 ;  /* 0x0000000000017941 */ /* 0x000fea0003800200 */
.L_x_6639:
        /* <DEDUP_REMOVED lines=9> */
.L_x_6638:
        /* <DEDUP_REMOVED lines=17> */
.L_x_6647:
        /* <DEDUP_REMOVED lines=13> */
.L_x_6649:
[----:B------:R-:W-:Y:S05]  /*26f40*/  BSYNC.RECONVERGENT B2 ;  /* 0x0000000000027941 */ /* 0x000fea0003800200 */
.L_x_6648:
        /* <DEDUP_REMOVED lines=42> */
.L_x_6646:
[----:B------:R-:W-:Y:S05]  /*271f0*/  BSYNC.RECONVERGENT B1 ;  /* 0x0000000000017941 */ /* 0x000fea0003800200 */
.L_x_6645:
        /* <DEDUP_REMOVED lines=9> */
.L_x_6644:
        /* <DEDUP_REMOVED lines=17> */
.L_x_6653:
        /* <DEDUP_REMOVED lines=13> */
.L_x_6655:
[----:B------:R-:W-:Y:S05]  /*27470*/  BSYNC.RECONVERGENT B2 ;  /* 0x0000000000027941 */ /* 0x000fea0003800200 */
.L_x_6654:
        /* <DEDUP_REMOVED lines=42> */
.L_x_6652:
[----:B------:R-:W-:Y:S05]  /*27720*/  BSYNC.RECONVERGENT B1 ;  /* 0x0000000000017941 */ /* 0x000fea0003800200 */
.L_x_6651:
        /* <DEDUP_REMOVED lines=9> */
.L_x_6650:
        /* <DEDUP_REMOVED lines=17> */
.L_x_6659:
        /* <DEDUP_REMOVED lines=13> */
.L_x_6661:
[----:B------:R-:W-:Y:S05]  /*279a0*/  BSYNC.RECONVERGENT B2 ;  /* 0x0000000000027941 */ /* 0x000fea0003800200 */
.L_x_6660:
        /* <DEDUP_REMOVED lines=42> */
.L_x_6658:
[----:B------:R-:W-:Y:S05]  /*27c50*/  BSYNC.RECONVERGENT B1 ;  /* 0x0000000000017941 */ /* 0x000fea0003800200 */
.L_x_6657:
        /* <DEDUP_REMOVED lines=9> */
.L_x_6656:
        /* <DEDUP_REMOVED lines=17> */
.L_x_6665:
        /* <DEDUP_REMOVED lines=13> */
.L_x_6667:
[----:B------:R-:W-:Y:S05]  /*27ed0*/  BSYNC.RECONVERGENT B2 ;  /* 0x0000000000027941 */ /* 0x000fea0003800200 */
.L_x_6666:
        /* <DEDUP_REMOVED lines=42> */
.L_x_6664:
[----:B------:R-:W-:Y:S05]  /*28180*/  BSYNC.RECONVERGENT B1 ;  /* 0x0000000000017941 */ /* 0x000fea0003800200 */
.L_x_6663:
        /* <DEDUP_REMOVED lines=9> */
.L_x_6662:
[----:B------:R-:W-:Y:S02]  /*28220*/  F2FP.F16.F32.PACK_AB R91, RZ, R142 ;  /* 0x0000008eff5b723e */ /* 0x000fe400000000ff */
[----:B------:R-:W-:Y:S02]  /*28230*/  MOV R143, R151 ;  /* 0x00000097008f7202 */ /* 0x000fe40000000f00 */
[----:B------:R-:W-:Y:S02]  /*28240*/  PRMT R90, R152, 0x5410, R153 ;  /* 0x00005410985a7816 */ /* 0x000fe40000000099 */
[----:B------:R-:W-:Y:S02]  /*28250*/  PRMT R89, R150, 0x5410, R149 ;  /* 0x0000541096597816 */ /* 0x000fe40000000095 */
[----:B------:R-:W-:Y:S02]  /*28260*/  PRMT R88, R148, 0x5410, R147 ;  /* 0x0000541094587816 */ /* 0x000fe40000000093 */
[----:B------:R-:W-:-:S07]  /*28270*/  PRMT R91, R146, 0x5410, R91 ;  /* 0x00005410925b7816 */ /* 0x000fce000000005b */
.L_x_6619:
[----:B------:R-:W1:Y:S02]  /*28280*/  LDC.64 R146, c[0x0][0x3a8] ;  /* 0x0000ea00ff927b82 */ /* 0x000e640000000a00 */
[----:B-1----:R-:W-:-:S05]  /*28290*/  IMAD.WIDE.U32 R146, R145, 0x10, R146 ;  /* 0x0000001091927825 */ /* 0x002fca00078e0092 */
[----:B------:R3:W-:Y:S01]  /*282a0*/  STG.E.128 desc[UR12][R146.64], R88 ;  /* 0x0000005892007986 */ /* 0x0007e2000c101d0c */
[----:B------:R-:W-:Y:S05]  /*282b0*/  BRA.U !UP3, `(.L_x_6568) ;  /* 0x000000010b507547 */ /* 0x000fea000b800000 */
[----:B---3--:R-:W-:Y:S01]  /*282c0*/  IMAD.U32 R91, R11, 0x10000, RZ ;  /* 0x000100000b5b7824 */ /* 0x008fe200078e00ff */
[----:B------:R-:W1:Y:S01]  /*282d0*/  LDC.64 R88, c[0x0][0x3b0] ;  /* 0x0000ec00ff587b82 */ /* 0x000e620000000a00 */
        /* <DEDUP_REMOVED lines=13> */
[----:B-1----:R-:W-:Y:S01]  /*283b0*/  IMAD.WIDE.U32 R88, R144, 0x8, R88 ;  /* 0x0000000890587825 */ /* 0x002fe200078e0058 */
[----:B------:R-:W-:Y:S02]  /*283c0*/  LOP3.LUT R147, R90, R148, R146, 0xfe, !PT ;  /* 0x000000945a937212 */ /* 0x000fe400078efe92 */
[----:B------:R-:W-:Y:S02]  /*283d0*/  LOP3.LUT R91, R145, R91, RZ, 0xfc, !PT ;  /* 0x0000005b915b7212 */ /* 0x000fe400078efcff */
[----:B------:R-:W-:-:S05]  /*283e0*/  LOP3.LUT R90, R147, 0xff, R4, 0xf8, !PT ;  /* 0x000000ff935a7812 */ /* 0x000fca00078ef804 */
[----:B------:R4:W-:Y:S02]  /*283f0*/  STG.E.64 desc[UR12][R88.64], R90 ;  /* 0x0000005a58007986 */ /* 0x0009e4000c101b0c */
.L_x_6568:
[----:B------:R-:W-:Y:S05]  /*28400*/  BSYNC.RECONVERGENT B0 ;  /* 0x0000000000007941 */ /* 0x000fea0003800200 */
.L_x_6567:
[----:B-1234-:R-:W-:Y:S01]  /*28410*/  FADD.FTZ R88, RZ, R3 ;  /* 0x00000003ff587221 */ /* 0x01efe20000010000 */
[C---:B------:R-:W-:Y:S01]  /*28420*/  ISETP.GT.U32.AND P4, PT, R98.reuse, 0xff, PT ;  /* 0x000000ff6200780c */ /* 0x040fe20003f84070 */
[----:B------:R-:W1:Y:S01]  /*28430*/  S2UR UR5, SR_CgaCtaId ;  /* 0x00000000000579c3 */ /* 0x000e620000008800 */
[C---:B------:R-:W-:Y:S01]  /*28440*/  ISETP.GT.U32.AND P5, PT, R98.reuse, 0x17f, PT ;  /* 0x0000017f6200780c */ /* 0x040fe20003fa4070 */
        /* <DEDUP_REMOVED lines=11> */
[----:B-1----:R-:W-:-:S03]  /*28500*/  ULEA UR4, UR5, UR4, 0x18 ;  /* 0x0000000405047291 */ /* 0x002fc6000f8ec0ff */
        /* <DEDUP_REMOVED lines=64> */
[----:B0-----:R-:W-:-:S04]  /*28910*/  FMUL.FTZ R88, R95, R88 ;  /* 0x000000585f587220 */ /* 0x001fc80000410000 */
        /* <DEDUP_REMOVED lines=124> */
[----:B0-----:R-:W-:-:S05]  /*290e0*/  FADD.FTZ R144, R91, R144 ;  /* 0x000000905b907221 */ /* 0x001fca0000010000 */
[----:B------:R-:W0:Y:S02]  /*290f0*/  SHFL.BFLY PT, R145, R144, 0x8, 0x1f ;  /* 0x0d001f0090917f89 */ /* 0x000e2400000e0000 */
[----:B0-----:R-:W-:Y:S01]  /*29100*/  FADD.FTZ R145, R144, R145 ;  /* 0x0000009190917221 */ /* 0x001fe20000010000 */
[----:B------:R-:W-:-:S04]  /*29110*/  HFMA2 R144, -RZ, RZ, 0, 0 ;  /* 0x00000000ff907431 */ /* 0x000fc800000001ff */
        /* <DEDUP_REMOVED lines=18> */
[----:B0-----:R-:W-:-:S03]  /*29240*/  IMAD.IADD R144, R152, 0x1, R147 ;  /* 0x0000000198907824 */ /* 0x001fc600078e0293 */
[----:B------:R-:W0:Y:S02]  /*29250*/  SHFL.DOWN PT, R152, R89, 0x2, 0x1f ;  /* 0x08401f0059987f89 */ /* 0x000e2400000e0000 */
[----:B------:R-:W-:-:S06]  /*29260*/  I2FP.F32.S32 R145, R144 ;  /* 0x0000009000917245 */ /* 0x000fcc0000201400 */
[----:B------:R-:W3:Y:S01]  /*29270*/  MUFU.RCP R145, R145 ;  /* 0x0000009100917308 */ /* 0x000ee20000001000 */
[----:B-1----:R-:W-:-:S04]  /*29280*/  FMUL.FTZ R146, R151, R150 ;  /* 0x0000009697927220 */ /* 0x002fc80000410000 */
[----:B------:R-:W-:Y:S01]  /*29290*/  FFMA.FTZ R146, R153, R88, R146 ;  /* 0x0000005899927223 */ /* 0x000fe20000010092 */
[----:B------:R-:W-:Y:S01]  /*292a0*/  FADD.FTZ R88, -R151, R88 ;  /* 0x0000005897587221 */ /* 0x000fe20000010100 */
[----:B------:R-:W-:Y:S02]  /*292b0*/  MOV R151, UR22 ;  /* 0x0000001600977c02 */ /* 0x000fe40008000f00 */
[----:B--2---:R-:W-:Y:S01]  /*292c0*/  FMUL.FTZ R148, R91, R146 ;  /* 0x000000925b947220 */ /* 0x004fe20000410000 */
[----:B------:R-:W-:Y:S01]  /*292d0*/  FMUL.FTZ R88, R88, R88 ;  /* 0x0000005858587220 */ /* 0x000fe20000410000 */
[----:B------:R-:W-:Y:S01]  /*292e0*/  I2FP.F32.S32 R146, R147 ;  /* 0x0000009300927245 */ /* 0x000fe20000201400 */
[----:B0-----:R-:W-:Y:S02]  /*292f0*/  FADD.FTZ R152, R152, R89 ;  /* 0x0000005998987221 */ /* 0x001fe40000010000 */
[----:B------:R-:W0:Y:S01]  /*29300*/  SHFL.DOWN PT, R149, R148, 0x1, 0x1f ;  /* 0x08201f0094957f89 */ /* 0x000e2200000e0000 */
[----:B------:R-:W-:-:S04]  /*29310*/  FMUL.FTZ R153, R88, R153 ;  /* 0x0000009958997220 */ /* 0x000fc80000410000 */
[----:B------:R-:W-:-:S04]  /*29320*/  FMUL.FTZ R153, R153, R150 ;  /* 0x0000009699997220 */ /* 0x000fc80000410000 */
[----:B------:R-:W-:Y:S01]  /*29330*/  FFMA.FTZ R152, R91, R153, R152 ;  /* 0x000000995b987223 */ /* 0x000fe20000010098 */
[----:B------:R-:W-:-:S04]  /*29340*/  IMAD.U32 R153, RZ, RZ, UR22 ;  /* 0x00000016ff997e24 */ /* 0x000fc8000f8e00ff */
[----:B------:R-:W1:Y:S01]  /*29350*/  SHFL.DOWN PT, R91, R152, 0x1, 0x1f ;  /* 0x08201f00985b7f89 */ /* 0x000e6200000e0000 */
[----:B0-----:R-:W-:-:S04]  /*29360*/  FMUL.FTZ R147, R149, R146 ;  /* 0x0000009295937220 */ /* 0x001fc80000410000 */
[----:B------:R-:W-:Y:S01]  /*29370*/  FFMA.FTZ R144, R90, R148, R147 ;  /* 0x000000945a907223 */ /* 0x000fe20000010093 */
[----:B------:R-:W-:-:S03]  /*29380*/  FADD.FTZ R148, R148, -R149 ;  /* 0x8000009594947221 */ /* 0x000fc60000010000 */
[----:B---3--:R-:W-:Y:S01]  /*29390*/  FMUL.FTZ R147, R145, R144 ;  /* 0x0000009091937220 */ /* 0x008fe20000410000 */
[----:B------:R-:W-:-:S04]  /*293a0*/  FMUL.FTZ R149, R148, R148 ;  /* 0x0000009494957220 */ /* 0x000fc80000410000 */
[----:B------:R-:W-:Y:S01]  /*293b0*/  FMUL.FTZ R149, R90, R149 ;  /* 0x000000955a957220 */ /* 0x000fe20000410000 */
[----:B------:R-:W0:Y:S01]  /*293c0*/  SHFL.IDX PT, R147, R147, RZ, 0x1f ;  /* 0x00001fff93937589 */ /* 0x000e2200000e0000 */
[----:B-1----:R-:W-:Y:S02]  /*293d0*/  FADD.FTZ R88, R152, R91 ;  /* 0x0000005b98587221 */ /* 0x002fe40000010000 */
[----:B------:R-:W-:-:S04]  /*293e0*/  FMUL.FTZ R149, R149, R146 ;  /* 0x0000009295957220 */ /* 0x000fc80000410000 */
[----:B------:R-:W-:Y:S02]  /*293f0*/  FFMA.FTZ R149, R145, R149, R88 ;  /* 0x0000009591957223 */ /* 0x000fe40000010058 */
[----:B------:R-:W1:Y:S03]  /*29400*/  LDC R145, c[0x0][0x448] ;  /* 0x00011200ff917b82 */ /* 0x000e660000000800 */
[----:B------:R-:W1:Y:S01]  /*29410*/  SHFL.IDX PT, R146, R149, RZ, 0x1f ;  /* 0x00001fff95927589 */ /* 0x000e6200000e0000 */
[----:B0-----:R-:W-:-:S05]  /*29420*/  FMUL.FTZ R144, R147, R147 ;  /* 0x0000009393907220 */ /* 0x001fca0000410000 */
[----:B------:R-:W-:Y:S02]  /*29430*/  FSEL R144, R144, RZ, !P4 ;  /* 0x000000ff90907208 */ /* 0x000fe40006000000 */
[----:B------:R-:W-:Y:S01]  /*29440*/  ISETP.NE.AND P4, PT, R0, RZ, PT ;  /* 0x000000ff0000720c */ /* 0x000fe20003f85270 */
[----:B-1----:R-:W-:-:S04]  /*29450*/  FFMA.FTZ R145, R146, UR24, R145 ;  /* 0x0000001892917c23 */ /* 0x002fc80008010091 */
[----:B------:R-:W-:-:S08]  /*29460*/  FADD.FTZ R145, R145, R144 ;  /* 0x0000009091917221 */ /* 0x000fd00000010000 */
[----:B------:R-:W0:Y:S01]  /*29470*/  @!P4 LDC.64 R90, c[0x0][0x3c0] ;  /* 0x0000f000ff5acb82 */ /* 0x000e220000000a00 */
[----:B------:R-:W1:Y:S07]  /*29480*/  MUFU.RSQ R145, R145 ;  /* 0x0000009100917308 */ /* 0x000e6e0000001400 */
[----:B------:R-:W2:Y:S01]  /*29490*/  @!P4 LDC.64 R88, c[0x0][0x3c8] ;  /* 0x0000f200ff58cb82 */ /* 0x000ea20000000a00 */
[----:B0-----:R-:W-:-:S05]  /*294a0*/  @!P4 IMAD.WIDE R90, R151, 0x4, R90 ;  /* 0x00000004975ac825 */ /* 0x001fca00078e025a */
[----:B------:R0:W-:Y:S01]  /*294b0*/  @!P4 STG.E desc[UR12][R90.64], R147 ;  /* 0x000000935a00c986 */ /* 0x0001e2000c10190c */
[----:B--2---:R-:W-:-:S05]  /*294c0*/  @!P4 IMAD.WIDE R88, R153, 0x4, R88 ;  /* 0x000000049958c825 */ /* 0x004fca00078e0258 */
        /* <DEDUP_REMOVED lines=9> */
[----:B------:R-:W-:-:S04]  /*29560*/  MOV R146, UR5 ;  /* 0x0000000500927c02 */ /* 0x000fc80008000f00 */
[----:B------:R-:W-:Y:S01]  /*29570*/  LEA.HI.SX32 R146, R146, R99, 0x1d ;  /* 0x0000006392927211 */ /* 0x000fe200078feaff */
[----:B------:R-:W-:Y:S06]  /*29580*/  @!P0 BRA `(.L_x_6670) ;  /* 0x0000000000c08947 */ /* 0x000fec0003800000 */
        /* <DEDUP_REMOVED lines=9> */
[----:B------:R-:W-:Y:S01]  /*29620*/  FFMA.FTZ R88, R88, R89, R91 ;  /* 0x0000005958587223 */ /* 0x000fe2000001005b */
[----:B------:R-:W-:Y:S02]  /*29630*/  HADD2.F32 R91, -RZ, R85.H1_H1 ;  /* 0x30000055ff5b7230 */ /* 0x000fe40000004100 */
[----:B------:R-:W-:Y:S01]  /*29640*/  FMUL.FTZ R148, R145, R148 ;  /* 0x0000009491947220 */ /* 0x000fe20000410000 */
[----:B------:R-:W-:Y:S02]  /*29650*/  HADD2.F32 R151, -RZ, R82.H0_H0 ;  /* 0x20000052ff977230 */ /* 0x000fe40000004100 */
[----:B------:R-:W-:Y:S01]  /*29660*/  FFMA.FTZ R89, R90, R147, R149 ;  /* 0x000000935a597223 */ /* 0x000fe20000010095 */
[----:B------:R-:W-:Y:S02]  /*29670*/  HADD2.F32 R147, -RZ, R81.H1_H1 ;  /* 0x30000051ff937230 */ /* 0x000fe40000004100 */
[----:B------:R-:W-:Y:S01]  /*29680*/  FADD.FTZ R90, R115, -R144 ;  /* 0x80000090735a7221 */ /* 0x000fe20000010000 */
[----:B------:R-:W-:-:S02]  /*29690*/  HADD2.F32 R149, -RZ, R86.H0_H0 ;  /* 0x20000056ff957230 */ /* 0x000fc40000004100 */
[--C-:B------:R-:W-:Y:S01]  /*296a0*/  FADD.FTZ R152, R129, -R144.reuse ;  /* 0x8000009081987221 */ /* 0x100fe20000010000 */
[----:B------:R-:W-:Y:S01]  /*296b0*/  FFMA.FTZ R150, R148, R91, R147 ;  /* 0x0000005b94967223 */ /* 0x000fe20000010093 */
[----:B------:R-:W-:Y:S01]  /*296c0*/  FADD.FTZ R148, R116, -R144 ;  /* 0x8000009074947221 */ /* 0x000fe20000010000 */
[C---:B------:R-:W-:Y:S01]  /*296d0*/  FMUL.FTZ R90, R145.reuse, R90 ;  /* 0x0000005a915a7220 */ /* 0x040fe20000410000 */
[----:B------:R-:W-:Y:S02]  /*296e0*/  HADD2.F32 R91, -RZ, R86.H1_H1 ;  /* 0x30000056ff5b7230 */ /* 0x000fe40000004100 */
[C---:B------:R-:W-:Y:S01]  /*296f0*/  FMUL.FTZ R152, R145.reuse, R152 ;  /* 0x0000009891987220 */ /* 0x040fe20000410000 */
[----:B------:R-:W-:Y:S02]  /*29700*/  HADD2.F32 R147, -RZ, R82.H1_H1 ;  /* 0x30000052ff937230 */ /* 0x000fe40000004100 */
[----:B------:R-:W-:Y:S01]  /*29710*/  FMUL.FTZ R148, R145, R148 ;  /* 0x0000009491947220 */ /* 0x000fe20000410000 */
[----:B------:R-:W-:Y:S01]  /*29720*/  FFMA.FTZ R90, R90, R149, R151 ;  /* 0x000000955a5a7223 */ /* 0x000fe20000010097 */
[----:B------:R-:W-:-:S02]  /*29730*/  F2FP.F16.F32.PACK_AB R89, R150, R89 ;  /* 0x000000599659723e */ /* 0x000fc400000000ff */
[----:B------:R-:W-:Y:S01]  /*29740*/  FFMA.FTZ R151, R148, R91, R147 ;  /* 0x0000005b94977223 */ /* 0x000fe20000010093 */
[----:B------:R-:W-:Y:S02]  /*29750*/  HADD2.F32 R91, -RZ, R87.H0_H0 ;  /* 0x20000057ff5b7230 */ /* 0x000fe40000004100 */
[----:B------:R-:W-:Y:S01]  /*29760*/  FADD.FTZ R148, R130, -R144 ;  /* 0x8000009082947221 */ /* 0x000fe20000010000 */
[----:B------:R-:W-:Y:S01]  /*29770*/  HADD2.F32 R147, -RZ, R83.H0_H0 ;  /* 0x20000053ff937230 */ /* 0x000fe20000004100 */
[----:B------:R-:W-:Y:S02]  /*29780*/  F2FP.F16.F32.PACK_AB R90, R151, R90 ;  /* 0x0000005a975a723e */ /* 0x000fe400000000ff */
[----:B------:R-:W-:Y:S02]  /*29790*/  FMUL.FTZ R148, R145, R148 ;  /* 0x0000009491947220 */ /* 0x000fe40000410000 */
[----:B------:R-:W-:Y:S01]  /*297a0*/  FFMA.FTZ R153, R152, R91, R147 ;  /* 0x0000005b98997223 */ /* 0x000fe20000010093 */
[----:B------:R-:W-:-:S02]  /*297b0*/  HADD2.F32 R91, -RZ, R87.H1_H1 ;  /* 0x30000057ff5b7230 */ /* 0x000fc40000004100 */
[----:B------:R-:W-:Y:S01]  /*297c0*/  FADD.FTZ R152, R5, -R144 ;  /* 0x8000009005987221 */ /* 0x000fe20000010000 */
[----:B------:R-:W-:-:S03]  /*297d0*/  HADD2.F32 R147, -RZ, R83.H1_H1 ;  /* 0x30000053ff937230 */ /* 0x000fc60000004100 */
[----:B------:R-:W-:Y:S02]  /*297e0*/  FMUL.FTZ R152, R145, R152 ;  /* 0x0000009891987220 */ /* 0x000fe40000410000 */
[----:B------:R-:W-:Y:S01]  /*297f0*/  FFMA.FTZ R154, R148, R91, R147 ;  /* 0x0000005b949a7223 */ /* 0x000fe20000010093 */
[----:B------:R-:W-:Y:S01]  /*29800*/  HADD2.F32 R91, -RZ, R84.H1_H1 ;  /* 0x30000054ff5b7230 */ /* 0x000fe20000004100 */
[----:B------:R-:W0:Y:S01]  /*29810*/  LDC.64 R148, c[0x0][0x428] ;  /* 0x00010a00ff947b82 */ /* 0x000e220000000a00 */
[----:B------:R-:W-:-:S05]  /*29820*/  HADD2.F32 R147, -RZ, R80.H1_H1 ;  /* 0x30000050ff937230 */ /* 0x000fca0000004100 */
[----:B------:R-:W-:Y:S01]  /*29830*/  FFMA.FTZ R147, R152, R91, R147 ;  /* 0x0000005b98937223 */ /* 0x000fe20000010093 */
[----:B------:R-:W-:-:S04]  /*29840*/  F2FP.F16.F32.PACK_AB R91, R154, R153 ;  /* 0x000000999a5b723e */ /* 0x000fc800000000ff */
[----:B------:R-:W-:Y:S01]  /*29850*/  F2FP.F16.F32.PACK_AB R88, R147, R88 ;  /* 0x000000589358723e */ /* 0x000fe200000000ff */
[----:B0-----:R-:W-:-:S04]  /*29860*/  IMAD.WIDE.U32 R148, R146, 0x10, R148 ;  /* 0x0000001092947825 */ /* 0x001fc800078e0094 */
[----:B------:R-:W-:Y:S01]  /*29870*/  VIADD R146, R146, 0x80 ;  /* 0x0000008092927836 */ /* 0x000fe20000000000 */
[----:B------:R1:W-:Y:S06]  /*29880*/  STG.E.128 desc[UR12][R148.64], R88 ;  /* 0x0000005894007986 */ /* 0x0003ec000c101d0c */
.L_x_6670:
[----:B------:R-:W-:Y:S05]  /*29890*/  BSYNC.RECONVERGENT B0 ;  /* 0x0000000000007941 */ /* 0x000fea0003800200 */
.L_x_6669:
[----:B------:R-:W-:Y:S01]  /*298a0*/  ISETP.GE.U32.AND P0, PT, R98, 0x100, PT ;  /* 0x000001006200780c */ /* 0x000fe20003f06070 */
        /* <DEDUP_REMOVED lines=47> */
[C---:B0-----:R-:W-:Y:S01]  /*29ba0*/  IMAD.WIDE.U32 R148, R146.reuse, 0x10, R148 ;  /* 0x0000001092947825 */ /* 0x041fe200078e0094 */
[----:B------:R-:W-:-:S04]  /*29bb0*/  IADD3 R146, PT, PT, R146, 0x80, RZ ;  /* 0x0000008092927810 */ /* 0x000fc80007ffe0ff */
[----:B------:R2:W-:Y:S03]  /*29bc0*/  STG.E.128 desc[UR12][R148.64], R88 ;  /* 0x0000005894007986 */ /* 0x0005e6000c101d0c */
.L_x_6672:
[----:B------:R-:W-:Y:S05]  /*29bd0*/  BSYNC.RECONVERGENT B0 ;  /* 0x0000000000007941 */ /* 0x000fea0003800200 */
.L_x_6671:
[----:B------:R-:W-:Y:S01]  /*29be0*/  ISETP.GE.U32.AND P0, PT, R98, 0x180, PT ;  /* 0x000001806200780c */ /* 0x000fe20003f06070 */
        /* <DEDUP_REMOVED lines=50> */
.L_x_6674:
[----:B------:R-:W-:Y:S05]  /*29f10*/  BSYNC.RECONVERGENT B0 ;  /* 0x0000000000007941 */ /* 0x000fea0003800200 */
.L_x_6673:
[----:B------:R-:W-:Y:S01]  /*29f20*/  ISETP.GE.U32.AND P0, PT, R98, 0x200, PT ;  /* 0x000002006200780c */ /* 0x000fe20003f06070 */
        /* <DEDUP_REMOVED lines=50> */
.L_x_6676:
[----:B------:R-:W-:Y:S05]  /*2a250*/  BSYNC.RECONVERGENT B0 ;  /* 0x0000000000007941 */ /* 0x000fea0003800200 */
.L_x_6675:
[----:B------:R-:W-:Y:S04]  /*2a260*/  BSSY.RECONVERGENT B0, `(.L_x_6677) ;  /* 0x0000032000007945 */ /* 0x000fe80003800200 */
        /* <DEDUP_REMOVED lines=49> */
.L_x_6678:
[----:B------:R-:W-:Y:S05]  /*2a580*/  BSYNC.RECONVERGENT B0 ;  /* 0x0000000000007941 */ /* 0x000fea0003800200 */
.L_x_6677:
        /* <DEDUP_REMOVED lines=50> */
.L_x_6680:
[----:B------:R-:W-:Y:S05]  /*2a8b0*/  BSYNC.RECONVERGENT B0 ;  /* 0x0000000000007941 */ /* 0x000fea0003800200 */
.L_x_6679:
[----:B------:R-:W-:Y:S04]  /*2a8c0*/  BSSY.RECONVERGENT B0, `(.L_x_6668) ;  /* 0x0000031000007945 */ /* 0x000fe80003800200 */
[----:B------:R-:W-:Y:S05]  /*2a8d0*/  @!P3 BRA `(.L_x_6681) ;  /* 0x0000000000bcb947 */ /* 0x000fea0003800000 */
[--C-:B01234-:R-:W-:Y:S01]  /*2a8e0*/  FADD.FTZ R88, R23, -R144.reuse ;  /* 0x8000009017587221 */ /* 0x11ffe20000010000 */
        /* <DEDUP_REMOVED lines=8> */
[--C-:B------:R-:W-:Y:S01]  /*2a970*/  FADD.FTZ R88, R114, -R144.reuse ;  /* 0x8000009072587221 */ /* 0x100fe20000010000 */
[----:B------:R-:W-:Y:S02]  /*2a980*/  HADD2.F32 R89, -RZ, R37.H1_H1 ;  /* 0x30000025ff597230 */ /* 0x000fe40000004100 */
[--C-:B------:R-:W-:Y:S01]  /*2a990*/  FADD.FTZ R152, R141, -R144.reuse ;  /* 0x800000908d987221 */ /* 0x100fe20000010000 */
[----:B------:R-:W-:Y:S01]  /*2a9a0*/  FFMA.FTZ R149, R90, R149, R147 ;  /* 0x000000955a957223 */ /* 0x000fe20000010093 */
[----:B------:R-:W-:Y:S02]  /*2a9b0*/  HADD2.F32 R91, -RZ, R33.H1_H1 ;  /* 0x30000021ff5b7230 */ /* 0x000fe40000004100 */
[----:B------:R-:W-:Y:S01]  /*2a9c0*/  FADD.FTZ R90, R127, -R144 ;  /* 0x800000907f5a7221 */ /* 0x000fe20000010000 */
[----:B------:R-:W-:Y:S01]  /*2a9d0*/  FMUL.FTZ R88, R145, R88 ;  /* 0x0000005891587220 */ /* 0x000fe20000410000 */
[----:B------:R-:W-:-:S02]  /*2a9e0*/  HADD2.F32 R147, -RZ, R38.H0_H0 ;  /* 0x20000026ff937230 */ /* 0x000fc40000004100 */
[C---:B------:R-:W-:Y:S01]  /*2a9f0*/  FMUL.FTZ R152, R145.reuse, R152 ;  /* 0x0000009891987220 */ /* 0x040fe20000410000 */
[--C-:B------:R-:W-:Y:S02]  /*2aa00*/  HADD2.F32 R151, -RZ, R34.reuse.H0_H0 ;  /* 0x20000022ff977230 */ /* 0x100fe40000004100 */
[C---:B------:R-:W-:Y:S01]  /*2aa10*/  FMUL.FTZ R90, R145.reuse, R90 ;  /* 0x0000005a915a7220 */ /* 0x040fe20000410000 */
[----:B------:R-:W-:Y:S01]  /*2aa20*/  FFMA.FTZ R150, R88, R89, R91 ;  /* 0x0000005958967223 */ /* 0x000fe2000001005b */
[----:B------:R-:W-:Y:S01]  /*2aa30*/  FADD.FTZ R88, R128, -R144 ;  /* 0x8000009080587221 */ /* 0x000fe20000010000 */
[----:B------:R-:W-:Y:S02]  /*2aa40*/  HADD2.F32 R89, -RZ, R34.H1_H1 ;  /* 0x30000022ff597230 */ /* 0x000fe40000004100 */
[----:B------:R-:W-:Y:S01]  /*2aa50*/  FFMA.FTZ R90, R90, R147, R151 ;  /* 0x000000935a5a7223 */ /* 0x000fe20000010097 */
[----:B------:R-:W-:Y:S02]  /*2aa60*/  HADD2.F32 R151, -RZ, R38.H1_H1 ;  /* 0x30000026ff977230 */ /* 0x000fe40000004100 */
[----:B------:R-:W-:Y:S01]  /*2aa70*/  FMUL.FTZ R88, R145, R88 ;  /* 0x0000005891587220 */ /* 0x000fe20000410000 */
[----:B------:R-:W-:-:S02]  /*2aa80*/  HADD2.F32 R91, -RZ, R35.H0_H0 ;  /* 0x20000023ff5b7230 */ /* 0x000fc40000004100 */
[--C-:B------:R-:W-:Y:S01]  /*2aa90*/  FADD.FTZ R154, R142, -R144.reuse ;  /* 0x800000908e9a7221 */ /* 0x100fe20000010000 */
[----:B------:R-:W-:Y:S02]  /*2aaa0*/  HADD2.F32 R147, -RZ, R35.H1_H1 ;  /* 0x30000023ff937230 */ /* 0x000fe40000004100 */
[----:B------:R-:W-:Y:S01]  /*2aab0*/  FFMA.FTZ R151, R88, R151, R89 ;  /* 0x0000009758977223 */ /* 0x000fe20000010059 */
[--C-:B------:R-:W-:Y:S02]  /*2aac0*/  HADD2.F32 R89, -RZ, R39.reuse.H0_H0 ;  /* 0x20000027ff597230 */ /* 0x100fe40000004100 */
[----:B------:R-:W-:Y:S01]  /*2aad0*/  FMUL.FTZ R154, R145, R154 ;  /* 0x0000009a919a7220 */ /* 0x000fe20000410000 */
[----:B------:R-:W-:Y:S01]  /*2aae0*/  FADD.FTZ R144, R24, -R144 ;  /* 0x8000009018907221 */ /* 0x000fe20000010000 */
[----:B------:R-:W-:Y:S01]  /*2aaf0*/  F2FP.F16.F32.PACK_AB R90, R151, R90 ;  /* 0x0000005a975a723e */ /* 0x000fe200000000ff */
[----:B------:R-:W-:Y:S01]  /*2ab00*/  FFMA.FTZ R152, R152, R89, R91 ;  /* 0x0000005998987223 */ /* 0x000fe2000001005b */
[----:B------:R-:W-:Y:S01]  /*2ab10*/  HADD2.F32 R91, -RZ, R39.H1_H1 ;  /* 0x30000027ff5b7230 */ /* 0x000fe20000004100 */
[----:B------:R-:W0:Y:S01]  /*2ab20*/  LDC.64 R88, c[0x0][0x428] ;  /* 0x00010a00ff587b82 */ /* 0x000e220000000a00 */
[----:B------:R-:W-:Y:S01]  /*2ab30*/  FMUL.FTZ R144, R145, R144 ;  /* 0x0000009091907220 */ /* 0x000fe20000410000 */
[----:B------:R-:W-:-:S02]  /*2ab40*/  HADD2.F32 R145, -RZ, R32.H1_H1 ;  /* 0x30000020ff917230 */ /* 0x000fc40000004100 */
[----:B------:R-:W-:Y:S01]  /*2ab50*/  FFMA.FTZ R153, R154, R91, R147 ;  /* 0x0000005b9a997223 */ /* 0x000fe20000010093 */
[----:B------:R-:W-:-:S05]  /*2ab60*/  HADD2.F32 R91, -RZ, R36.H1_H1 ;  /* 0x30000024ff5b7230 */ /* 0x000fca0000004100 */
[----:B------:R-:W-:Y:S01]  /*2ab70*/  FFMA.FTZ R145, R144, R91, R145 ;  /* 0x0000005b90917223 */ /* 0x000fe20000010091 */
[----:B------:R-:W-:Y:S01]  /*2ab80*/  F2FP.F16.F32.PACK_AB R91, R153, R152 ;  /* 0x00000098995b723e */ /* 0x000fe200000000ff */
[----:B0-----:R-:W-:Y:S01]  /*2ab90*/  IMAD.WIDE.U32 R146, R146, 0x10, R88 ;  /* 0x0000001092927825 */ /* 0x001fe200078e0058 */
[----:B------:R-:W-:Y:S02]  /*2aba0*/  F2FP.F16.F32.PACK_AB R89, R150, R149 ;  /* 0x000000959659723e */ /* 0x000fe400000000ff */
[----:B------:R-:W-:-:S05]  /*2abb0*/  F2FP.F16.F32.PACK_AB R88, R145, R148 ;  /* 0x000000949158723e */ /* 0x000fca00000000ff */
[----:B------:R0:W-:Y:S02]  /*2abc0*/  STG.E.128 desc[UR12][R146.64], R88 ;  /* 0x0000005892007986 */ /* 0x0001e4000c101d0c */
.L_x_6681:
[----:B------:R-:W-:Y:S05]  /*2abd0*/  BSYNC.RECONVERGENT B0 ;  /* 0x0000000000007941 */ /* 0x000fea0003800200 */
.L_x_6668:
[----:B------:R-:W-:Y:S02]  /*2abe0*/  UIADD3 UR22, UPT, UPT, UR22, UR20, URZ ;  /* 0x0000001416167290 */ /* 0x000fe4000fffe0ff */
[----:B------:R-:W-:Y:S02]  /*2abf0*/  UPLOP3.LUT UP1, UPT, UPT, UPT, UP1, 0x40, 0x4 ;  /* 0x000000000004789c */ /* 0x000fe40003f2e810 */
[----:B------:R-:W-:-:S09]  /*2ac00*/  UISETP.GE.AND UP0, UPT, UR22, UR21, UPT ;  /* 0x000000151600728c */ /* 0x000fd2000bf06270 */
[----:B------:R-:W-:Y:S05]  /*2ac10*/  BRA.U !UP0, `(.L_x_6682) ;  /* 0xfffffd65082c7547 */ /* 0x000fea000b83ffff */
[----:B------:R-:W-:Y:S05]  /*2ac20*/  EXIT ;  /* 0x000000000000794d */ /* 0x000fea0003800000 */
.L_x_6683:
        /* <DEDUP_REMOVED lines=13> */
.L_x_42317:


//--------------------- .text._ZN10layer_norm13ln_fwd_kernelINS_13Kernel_traitsI6__halfS2_S2_S2_fjLj7168ELj1ELj1ELj4ELj16ENS_18Kernel_traits_baseILj7168ES2_S2_S2_S2_fjLj128EEEEELb1ELb0ELb1ELb1EEEvNS_9FwdParamsE --------------------------
	.section	.text._ZN10layer_norm13ln_fwd_kernelINS_13Kernel_traitsI6__halfS2_S2_S2_fjLj7168ELj1ELj1ELj4ELj16ENS_18Kernel_traits_baseILj7168ES2_S2_S2_S2_fjLj128EEEEELb1ELb0ELb1ELb1EEEvNS_9FwdParamsE,"ax",@progbits
	.align	128
        .global         _ZN10layer_norm13ln_fwd_kernelINS_13Kernel_traitsI6__halfS2_S2_S2_fjLj7168ELj1ELj1ELj4ELj16ENS_18Kernel_traits_baseILj7168ES2_S2_S2_S2_fjLj128EEEEELb1ELb0ELb1ELb1EEEvNS_9FwdParamsE
        .type           _ZN10layer_norm13ln_fwd_kernelINS_13Kernel_traitsI6__halfS2_S2_S2_fjLj7168ELj1ELj1ELj4ELj16ENS_18Kernel_traits_baseILj7168ES2_S2_S2_S2_fjLj128EEEEELb1ELb0ELb1ELb1EEEvNS_9FwdParamsE,@function
        .size           _ZN10layer_norm13ln_fwd_kernelINS_13Kernel_traitsI6__halfS2_S2_S2_fjLj7168ELj1ELj1ELj4ELj16ENS_18Kernel_traits_baseILj7168ES2_S2_S2_S2_fjLj128EEEEELb1ELb0ELb1ELb1EEEvNS_9FwdParamsE,(.L_x_42318 - _ZN10layer_norm13ln_fwd_kernelINS_13Kernel_traitsI6__halfS2_S2_S2_fjLj7168ELj1ELj1ELj4ELj16ENS_18Kernel_traits_baseILj7168ES2_S2_S2_S2_fjLj128EEEEELb1ELb0ELb1ELb1EEEvNS_9FwdParamsE)
        .other          _ZN10layer_norm13ln_fwd_kernelINS_13Kernel_traitsI6__halfS2_S2_S2_fjLj7168ELj1ELj1ELj4ELj16ENS_18Kernel_traits_baseILj7168ES2_S2_S2_S2_fjLj128EEEEELb1ELb0ELb1ELb1EEEvNS_9FwdParamsE,@"STO_CUDA_ENTRY STV_DEFAULT"
_ZN10layer_norm13ln_fwd_kernelINS_13Kernel_traitsI6__halfS2_S2_S2_fjLj7168ELj1ELj1ELj4ELj16ENS_18Kernel_traits_baseILj7168ES2_S2_S2_S2_fjLj128EEEEELb1ELb0ELb1ELb1EEEvNS_9FwdParamsE:
.text._ZN10layer_norm13ln_fwd_kernelINS_13Kernel_traitsI6__halfS2_S2_S2_fjLj7168ELj1ELj1ELj4ELj16ENS_18Kernel_traits_baseILj7168ES2_S2_S2_S2_fjLj128EEEEELb1ELb0ELb1ELb1EEEvNS_9FwdParamsE:
        /* <DEDUP_REMOVED lines=64> */
.L_x_6684:
[----:B------:R-:W-:Y:S05]  /*0400*/  @P2 EXIT ;  /* 0x000000000000294d */ /* 0x000fea0003800000 */
[----:B------:R-:W0:Y:S01]  /*0410*/  LDC R0, c[0x0][0x360] ;  /* 0x0000d800ff007b82 */ /* 0x000e220000000800 */
[----:B-----5:R-:W-:Y:S01]  /*0420*/  @P1 IADD3 R121, P0, PT, R4, R11, RZ ;  /* 0x0000000b04791210 */ /* 0x020fe20007f1e0ff */
[----:B------:R-:W-:Y:S01]  /*0430*/  HFMA2 R13, -RZ, RZ, 0, 0 ;  /* 0x00000000ff0d7431 */ /* 0x000fe200000001ff */
[----:B------:R-:W-:Y:S01]  /*0440*/  @P1 R2UR UR12, R2 ;  /* 0x00000000020c12ca */ /* 0x000fe200000e0000 */
[----:B------:R-:W1:Y:S01]  /*0450*/  LDCU UR22, c[0x0][0x404] ;  /* 0x00008080ff1677ac */ /* 0x000e620008000800 */
[----:B------:R-:W-:Y:S01]  /*0460*/  @P1 R2UR UR13, R3 ;  /* 0x00000000030d12ca */ /* 0x000fe200000e0000 */
[----:B------:R-:W-:Y:S01]  /*0470*/  @P1 IMAD.X R10, RZ, RZ, R5, P0 ;  /* 0x000000ffff0a1224 */ /* 0x000fe200000e0605 */
[----:B------:R-:W3:Y:S04]  /*0480*/  LDCU UR23, c[0x0][0x388] ;  /* 0x00007100ff1777ac */ /* 0x000ee80008000800 */
[--C-:B------:R-:W-:Y:S01]  /*0490*/  SHF.R.U64 R18, R121, 0x2, R10.reuse ;  /* 0x0000000279127819 */ /* 0x100fe2000000120a */
[----:B------:R-:W4:Y:S01]  /*04a0*/  LDCU.U8 UR24, c[0x0][0x410] ;  /* 0x00008200ff1877ac */ /* 0x000f220008000000 */
[----:B------:R-:W-:-:S02]  /*04b0*/  SHF.R.U32.HI R14, RZ, 0x2, R10 ;  /* 0x00000002ff0e7819 */ /* 0x000fc4000001160a */
[----:B------:R-:W-:Y:S01]  /*04c0*/  LOP3.LUT R121, R121, 0x3, RZ, 0xc0, !PT ;  /* 0x0000000379797812 */ /* 0x000fe200078ec0ff */
[C---:B------:R-:W-:Y:S01]  /*04d0*/  IMAD.HI.U32 R2, R18.reuse, -0x2daee0ad, RZ ;  /* 0xd2511f5312027827 */ /* 0x040fe200078e00ff */
[----:B------:R-:W-:Y:S02]  /*04e0*/  UIADD3 UR4, UPT, UPT, UR12, -0x61c88647, URZ ;  /* 0x9e3779b90c047890 */ /* 0x000fe4000fffe0ff */
[----:B------:R-:W-:Y:S01]  /*04f0*/  UIADD3 UR5, UPT, UPT, UR13, -0x4498517b, URZ ;  /* 0xbb67ae850d057890 */ /* 0x000fe2000fffe0ff */
[----:B--2---:R-:W-:Y:S01]  /*0500*/  IMAD R6, R18, -0x2daee0ad, RZ ;  /* 0xd2511f5312067824 */ /* 0x004fe200078e02ff */
[----:B------:R-:W-:Y:S01]  /*0510*/  LOP3.LUT R2, R2, UR13, RZ, 0x3c, !PT ;  /* 0x0000000d02027c12 */ /* 0x000fe2000f8e3cff */
[----:B------:R-:W-:Y:S01]  /*0520*/  UIADD3 UR6, UPT, UPT, UR12, 0x3c6ef372, URZ ;  /* 0x3c6ef3720c067890 */ /* 0x000fe2000fffe0ff */
[----:B0-----:R-:W-:Y:S01]  /*0530*/  IMAD R17, R0, UR7, R17 ;  /* 0x0000000700117c24 */ /* 0x001fe2000f8e0211 */
[----:B------:R-:W-:Y:S02]  /*0540*/  UIADD3 UR8, UPT, UPT, UR12, -0x255992d5, URZ ;  /* 0xdaa66d2b0c087890 */ /* 0x000fe4000fffe0ff */
[----:B------:R-:W-:Y:S01]  /*0550*/  IMAD.HI.U32 R3, R2, -0x326172a9, RZ ;  /* 0xcd9e8d5702037827 */ /* 0x000fe200078e00ff */
[----:B------:R-:W-:-:S02]  /*0560*/  UIADD3 UR9, UPT, UPT, UR13, 0x32370b8f, URZ ;  /* 0x32370b8f0d097890 */ /* 0x000fc4000fffe0ff */
[----:B------:R-:W-:Y:S01]  /*0570*/  UIADD3 UR10, UPT, UPT, UR12, 0x78dde6e4, URZ ;  /* 0x78dde6e40c0a7890 */ /* 0x000fe2000fffe0ff */
[C---:B------:R-:W-:Y:S01]  /*0580*/  IMAD.HI.U32 R0, R17.reuse, -0x326172a9, RZ ;  /* 0xcd9e8d5711007827 */ /* 0x040fe200078e00ff */
[----:B------:R-:W-:Y:S02]  /*0590*/  UIADD3 UR11, UPT, UPT, UR13, -0x126145ec, URZ ;  /* 0xed9eba140d0b7890 */ /* 0x000fe4000fffe0ff */
[----:B------:R-:W-:Y:S01]  /*05a0*/  UIADD3 UR16, UPT, UPT, UR13, 0x646e171e, URZ ;  /* 0x646e171e0d107890 */ /* 0x000fe2000fffe0ff */
[----:B------:R-:W-:Y:S01]  /*05b0*/  IMAD R4, R17, -0x326172a9, RZ ;  /* 0xcd9e8d5711047824 */ /* 0x000fe200078e02ff */
[----:B------:R-:W-:Y:S01]  /*05c0*/  LOP3.LUT R0, R14, UR12, R0, 0x96, !PT ;  /* 0x0000000c0e007c12 */ /* 0x000fe2000f8e9600 */
[----:B------:R-:W-:Y:S01]  /*05d0*/  IMAD R7, R2, -0x326172a9, RZ ;  /* 0xcd9e8d5702077824 */ /* 0x000fe200078e02ff */
[----:B------:R-:W-:Y:S02]  /*05e0*/  UIADD3 UR18, UPT, UPT, UR12, 0x5384540f, URZ ;  /* 0x5384540f0c127890 */ /* 0x000fe4000fffe0ff */
[----:B------:R-:W-:Y:S01]  /*05f0*/  LOP3.LUT R3, R4, UR4, R3, 0x96, !PT ;  /* 0x0000000404037c12 */ /* 0x000fe2000f8e9603 */
[----:B------:R-:W-:Y:S01]  /*0600*/  IMAD.HI.U32 R5, R0, -0x2daee0ad, RZ ;  /* 0xd2511f5300057827 */ /* 0x000fe200078e00ff */
[----:B------:R-:W-:-:S02]  /*0610*/  UIADD3 UR4, UPT, UPT, UR13, 0x76cf5d0a, URZ ;  /* 0x76cf5d0a0d047890 */ /* 0x000fc4000fffe0ff */
[----:B------:R-:W-:Y:S01]  /*0620*/  UIADD3 UR19, UPT, UPT, UR13, 0x1fd5c5a3, URZ ;  /* 0x1fd5c5a30d137890 */ /* 0x000fe2000fffe0ff */
[----:B------:R-:W-:Y:S01]  /*0630*/  IMAD R9, R0, -0x2daee0ad, RZ ;  /* 0xd2511f5300097824 */ /* 0x000fe200078e02ff */
[----:B------:R-:W-:Y:S01]  /*0640*/  LOP3.LUT R5, R6, UR5, R5, 0x96, !PT ;  /* 0x0000000506057c12 */ /* 0x000fe2000f8e9605 */
[----:B------:R-:W-:Y:S01]  /*0650*/  IMAD.HI.U32 R4, R3, -0x2daee0ad, RZ ;  /* 0xd2511f5303047827 */ /* 0x000fe200078e00ff */
[----:B------:R-:W-:Y:S02]  /*0660*/  UIADD3 UR5, UPT, UPT, UR13, -0x56f99767, URZ ;  /* 0xa90668990d057890 */ /* 0x000fe4000fffe0ff */
[----:B------:R-:W-:Y:S01]  /*0670*/  UIADD3 UR20, UPT, UPT, UR12, -0xe443238, URZ ;  /* 0xf1bbcdc80c147890 */ /* 0x000fe2000fffe0ff */
[----:B------:R-:W-:Y:S01]  /*0680*/  IMAD.HI.U32 R0, R5, -0x326172a9, RZ ;  /* 0xcd9e8d5705007827 */ /* 0x000fe200078e00ff */
[----:B------:R-:W-:Y:S01]  /*0690*/  LOP3.LUT R4, R9, UR4, R4, 0x96, !PT ;  /* 0x0000000409047c12 */ /* 0x000fe2000f8e9604 */
[----:B------:R-:W-:Y:S02]  /*06a0*/  UIADD3 UR4, UPT, UPT, UR12, 0x1715609d, URZ ;  /* 0x1715609d0c047890 */ /* 0x000fe4000fffe0ff */
[----:B------:R-:W-:Y:S01]  /*06b0*/  IMAD R6, R3, -0x2daee0ad, RZ ;  /* 0xd2511f5303067824 */ /* 0x000fe200078e02ff */
[----:B------:R-:W-:Y:S01]  /*06c0*/  LOP3.LUT R0, R7, UR6, R0, 0x96, !PT ;  /* 0x0000000607007c12 */ /* 0x000fe2000f8e9600 */
[----:B------:R-:W-:Y:S01]  /*06d0*/  IMAD R5, R5, -0x326172a9, RZ ;  /* 0xcd9e8d5705057824 */ /* 0x000fe200078e02ff */
[----:B------:R-:W-:Y:S01]  /*06e0*/  UIADD3 UR6, UPT, UPT, UR12, -0x4ab325aa, URZ ;  /* 0xb54cda560c067890 */ /* 0x000fe2000fffe0ff */
[----:B------:R-:W-:Y:S01]  /*06f0*/  IMAD.HI.U32 R2, R4, -0x326172a9, RZ ;  /* 0xcd9e8d5704027827 */ /* 0x000fe200078e00ff */
[----:B------:R-:W-:-:S02]  /*0700*/  UIADD3 UR21, UPT, UPT, UR13, -0x24c28bd8, URZ ;  /* 0xdb3d74280d157890 */ /* 0x000fc4000fffe0ff */
[----:B------:R-:W-:Y:S01]  /*0710*/  UIADD3 UR26, UPT, UPT, UR13, -0x695add53, URZ ;  /* 0x96a522ad0d1a7890 */ /* 0x000fe2000fffe0ff */
[C---:B------:R-:W-:Y:S01]  /*0720*/  IMAD.HI.U32 R3, R0.reuse, -0x2daee0ad, RZ ;  /* 0xd2511f5300037827 */ /* 0x040fe200078e00ff */
[----:B------:R-:W-:Y:S01]  /*0730*/  LOP3.LUT R2, R5, UR8, R2, 0x96, !PT ;  /* 0x0000000805027c12 */ /* 0x000fe2000f8e9602 */
[----:B------:R-:W-:Y:S02]  /*0740*/  UIADD3 UR27, UPT, UPT, UR12, -0x700cb87f, URZ ;  /* 0x8ff347810c1b7890 */ /* 0x000fe4000fffe0ff */
[----:B------:R-:W-:Y:S01]  /*0750*/  IMAD R7, R0, -0x2daee0ad, RZ ;  /* 0xd2511f5300077824 */ /* 0x000fe200078e02ff */
[----:B------:R-:W-:Y:S01]  /*0760*/  LOP3.LUT R3, R6, UR9, R3, 0x96, !PT ;  /* 0x0000000906037c12 */ /* 0x000fe2000f8e9603 */
[----:B------:R-:W-:Y:S01]  /*0770*/  IMAD.HI.U32 R6, R2, -0x2daee0ad, RZ ;  /* 0xd2511f5302067827 */ /* 0x000fe200078e00ff */
[----:B------:R-:W0:Y:S03]  /*0780*/  LDCU UR25, c[0x0][0x400] ;  /* 0x00008000ff1977ac */ /* 0x000e260008000800 */
[----:B------:R-:W-:Y:S01]  /*0790*/  IMAD R5, R4, -0x326172a9, RZ ;  /* 0xcd9e8d5704057824 */ /* 0x000fe200078e02ff */
[----:B------:R-:W-:Y:S01]  /*07a0*/  LOP3.LUT R6, R7, UR11, R6, 0x96, !PT ;  /* 0x0000000b07067c12 */ /* 0x000fe2000f8e9606 */
[----:B------:R-:W-:Y:S01]  /*07b0*/  IMAD.HI.U32 R0, R3, -0x326172a9, RZ ;  /* 0xcd9e8d5703007827 */ /* 0x000fe200078e00ff */
[----:B------:R-:W-:-:S03]  /*07c0*/  UPLOP3.LUT UP1, UPT, UPT, UPT, UPT, 0x40, 0x4 ;  /* 0x000000000004789c */ /* 0x000fc60003f2e870 */
[----:B------:R-:W-:Y:S01]  /*07d0*/  IMAD R3, R3, -0x326172a9, RZ ;  /* 0xcd9e8d5703037824 */ /* 0x000fe200078e02ff */
[----:B------:R-:W-:Y:S01]  /*07e0*/  LOP3.LUT R0, R5, UR10, R0, 0x96, !PT ;  /* 0x0000000a05007c12 */ /* 0x000fe2000f8e9600 */
[----:B------:R-:W-:Y:S01]  /*07f0*/  IMAD R5, R2, -0x2daee0ad, RZ ;  /* 0xd2511f5302057824 */ /* 0x000fe200078e02ff */
[----:B------:R-:W2:Y:S01]  /*0800*/  LDCU.128 UR8, c[0x0][0x3f0] ;  /* 0x00007e00ff0877ac */ /* 0x000ea20008000c00 */
[----:B------:R-:W-:-:S04]  /*0810*/  IMAD.HI.U32 R2, R6, -0x326172a9, RZ ;  /* 0xcd9e8d5706027827 */ /* 0x000fc800078e00ff */
[----:B------:R-:W-:Y:S01]  /*0820*/  IMAD.HI.U32 R4, R0, -0x2daee0ad, RZ ;  /* 0xd2511f5300047827 */ /* 0x000fe200078e00ff */
[----:B------:R-:W-:-:S03]  /*0830*/  LOP3.LUT R2, R3, UR4, R2, 0x96, !PT ;  /* 0x0000000403027c12 */ /* 0x000fc6000f8e9602 */
[----:B------:R-:W-:Y:S01]  /*0840*/  IMAD R3, R6, -0x326172a9, RZ ;  /* 0xcd9e8d5706037824 */ /* 0x000fe200078e02ff */
[----:B------:R-:W-:Y:S01]  /*0850*/  LOP3.LUT R4, R5, UR5, R4, 0x96, !PT ;  /* 0x0000000505047c12 */ /* 0x000fe2000f8e9604 */
[----:B------:R-:W-:Y:S02]  /*0860*/  IMAD R6, R0, -0x2daee0ad, RZ ;  /* 0xd2511f5300067824 */ /* 0x000fe400078e02ff */
[----:B------:R-:W-:-:S04]  /*0870*/  IMAD.HI.U32 R5, R2, -0x2daee0ad, RZ ;  /* 0xd2511f5302057827 */ /* 0x000fc800078e00ff */
[----:B------:R-:W-:Y:S01]  /*0880*/  IMAD.HI.U32 R0, R4, -0x326172a9, RZ ;  /* 0xcd9e8d5704007827 */ /* 0x000fe200078e00ff */
[----:B------:R-:W-:Y:S01]  /*0890*/  LOP3.LUT R5, R6, UR16, R5, 0x96, !PT ;  /* 0x0000001006057c12 */ /* 0x000fe2000f8e9605 */
[----:B------:R-:W0:Y:S02]  /*08a0*/  LDCU.64 UR16, c[0x0][0x408] ;  /* 0x00008100ff1077ac */ /* 0x000e240008000a00 */
        /* <DEDUP_REMOVED lines=22> */
[----:B-1234-:R-:W-:-:S07]  /*0a10*/  IMAD R120, R0, -0x2daee0ad, RZ ;  /* 0xd2511f5300787824 */ /* 0x01efce00078e02ff */
.L_x_7165:
[----:B------:R-:W-:-:S06]  /*0a20*/  UIMAD.WIDE UR4, UR7, 0x4, UR8 ;  /* 0x00000004070478a5 */ /* 0x000fcc000f8e0208 */
[----:B0-----:R-:W-:Y:S02]  /*0a30*/  IMAD.U32 R24, RZ, RZ, UR4 ;  /* 0x00000004ff187e24 */ /* 0x001fe4000f8e00ff */
[----:B------:R-:W-:-:S05]  /*0a40*/  IMAD.U32 R25, RZ, RZ, UR5 ;  /* 0x00000005ff197e24 */ /* 0x000fca000f8e00ff */
[----:B------:R-:W2:Y:S01]  /*0a50*/  LDG.E R24, desc[UR14][R24.64] ;  /* 0x0000000e18187981 */ /* 0x000ea2000c1e1900 */
[----:B------:R-:W-:Y:S01]  /*0a60*/  UIMAD.WIDE UR4, UR7, 0x4, UR10 ;  /* 0x00000004070478a5 */ /* 0x000fe2000f8e020a */
[----:B-1----:R-:W1:Y:S05]  /*0a70*/  S2R R11, SR_TID.X ;  /* 0x00000000000b7919 */ /* 0x002e6a0000002100 */
[----:B------:R-:W-:Y:S02]  /*0a80*/  IMAD.U32 R22, RZ, RZ, UR4 ;  /* 0x00000004ff167e24 */ /* 0x000fe4000f8e00ff */
[----:B------:R-:W-:Y:S01]  /*0a90*/  IMAD.U32 R23, RZ, RZ, UR5 ;  /* 0x00000005ff177e24 */ /* 0x000fe2000f8e00ff */
[----:B------:R-:W-:-:S04]  /*0aa0*/  MOV R95, RZ ;  /* 0x000000ff005f7202 */ /* 0x000fc80000000f00 */
[----:B------:R-:W3:Y:S01]  /*0ab0*/  LDG.E R22, desc[UR14][R22.64] ;  /* 0x0000000e16167981 */ /* 0x000ee2000c1e1900 */
[----:B--2---:R-:W-:-:S13]  /*0ac0*/  ISETP.GE.AND P0, PT, R24, 0x1, PT ;  /* 0x000000011800780c */ /* 0x004fda0003f06270 */
[----:B------:R-:W2:Y:S01]  /*0ad0*/  @P0 LDC.64 R20, c[0x0][0x390] ;  /* 0x0000e400ff140b82 */ /* 0x000ea20000000a00 */
[----:B------:R-:W-:-:S05]  /*0ae0*/  @P0 IADD3 R8, PT, PT, R24, -0x1, RZ ;  /* 0xffffffff18080810 */ /* 0x000fca0007ffe0ff */
[----:B------:R-:W-:-:S05]  /*0af0*/  @P0 IMAD R8, R8, UR23, RZ ;  /* 0x0000001708080c24 */ /* 0x000fca000f8e02ff */
[----:B------:R-:W-:-:S04]  /*0b00*/  @P0 SHF.R.S32.HI R19, RZ, 0x1f, R8 ;  /* 0x0000001fff130819 */ /* 0x000fc80000011408 */
[----:B------:R-:W-:-:S04]  /*0b10*/  @P0 LEA.HI R8, R19, R8, RZ, 0x3 ;  /* 0x0000000813080211 */ /* 0x000fc800078f18ff */
[----:B-1----:R-:W-:-:S05]  /*0b20*/  @P0 LEA.HI.SX32 R95, R8, R11, 0x1d ;  /* 0x0000000b085f0211 */ /* 0x002fca00078feaff */
[----:B--2---:R-:W-:-:S05]  /*0b30*/  @P0 IMAD.WIDE.U32 R20, R95, 0x10, R20 ;  /* 0x000000105f140825 */ /* 0x004fca00078e0014 */
[----:B-----5:R1:W5:Y:S01]  /*0b40*/  @P0 LDG.E.128 R28, desc[UR14][R20.64] ;  /* 0x0000000e141c0981 */ /* 0x020362000c1e1d00 */
[----:B------:R-:W-:Y:S02]  /*0b50*/  UIMAD UR4, UR7, UR23, URZ ;  /* 0x00000017070472a4 */ /* 0x000fe4000f8e02ff */
[----:B0-----:R-:W-:Y:S02]  /*0b60*/  UISETP.NE.U32.AND UP0, UPT, UR18, URZ, UPT ;  /* 0x000000ff1200728c */ /* 0x001fe4000bf05070 */
[----:B------:R-:W-:Y:S02]  /*0b70*/  USHF.R.S32.HI UR5, URZ, 0x1f, UR4 ;  /* 0x0000001fff057899 */ /* 0x000fe40008011404 */
[----:B------:R-:W-:Y:S02]  /*0b80*/  UISETP.NE.AND.EX UP0, UPT, UR19, URZ, UPT, UP0 ;  /* 0x000000ff1300728c */ /* 0x000fe4000bf05300 */
[----:B------:R-:W-:Y:S01]  /*0b90*/  ULEA.HI UR5, UR5, UR4, URZ, 0x3 ;  /* 0x0000000405057291 */ /* 0x000fe2000f8f18ff */
[----:B---3--:R-:W-:-:S05]  /*0ba0*/  R2UR UR4, R22 ;  /* 0x00000000160472ca */ /* 0x008fca00000e0000 */
[----:B------:R-:W-:Y:S01]  /*0bb0*/  IMAD.U32 R94, RZ, RZ, UR5 ;  /* 0x00000005ff5e7e24 */ /* 0x000fe2000f8e00ff */
[----:B------:R-:W-:-:S04]  /*0bc0*/  UIADD3 UR6, UPT, UPT, UR13, 0x646e171e, URZ ;  /* 0x646e171e0d067890 */ /* 0x000fc8000fffe0ff */
[----:B------:R-:W-:Y:S01]  /*0bd0*/  LEA.HI.SX32 R94, R94, R11, 0x1d ;  /* 0x0000000b5e5e7211 */ /* 0x000fe200078feaff */
[----:B------:R-:W-:Y:S01]  /*0be0*/  UIADD3 UR26, UPT, UPT, UR12, 0x3c6ef372, URZ ;  /* 0x3c6ef3720c1a7890 */ /* 0x000fe2000fffe0ff */
[----:B-1----:R-:W-:Y:S11]  /*0bf0*/  BRA.U !UP0, `(.L_x_6685) ;  /* 0x0000003108e47547 */ /* 0x002ff6000b800000 */
[----:B------:R-:W0:Y:S02]  /*0c00*/  LDC.64 R88, c[0x0][0x3a0] ;  /* 0x0000e800ff587b82 */ /* 0x000e240000000a00 */
[----:B0-----:R-:W-:-:S06]  /*0c10*/  IMAD.WIDE.U32 R88, R94, 0x10, R88 ;  /* 0x000000105e587825 */ /* 0x001fcc00078e0058 */
[----:B------:R-:W2:Y:S01]  /*0c20*/  LDG.E.128 R88, desc[UR14][R88.64] ;  /* 0x0000000e58587981 */ /* 0x000ea2000c1e1d00 */
[----:B------:R-:W-:-:S13]  /*0c30*/  ISETP.GT.AND P1, PT, R24, RZ, PT ;  /* 0x000000ff1800720c */ /* 0x000fda0003f24270 */
[----:B------:R-:W-:Y:S01]  /*0c40*/  @!P1 IMAD.MOV.U32 R19, RZ, RZ, R121 ;  /* 0x000000ffff139224 */ /* 0x000fe200078e0079 */
[----:B------:R-:W-:Y:S01]  /*0c50*/  @!P1 MOV R25, R120 ;  /* 0x0000007800199202 */ /* 0x000fe20000000f00 */
[----:B--2---:R-:W-:Y:S01]  /*0c60*/  @!P1 HADD2.F32 R10, -RZ, R88.H0_H0 ;  /* 0x20000058ff0a9230 */ /* 0x004fe20000004100 */
        /* <DEDUP_REMOVED lines=16> */
.L_x_6688:
        /* <DEDUP_REMOVED lines=12> */
.L_x_6689:
        /* <DEDUP_REMOVED lines=34> */
[----:B------:R-:W-:Y:S01]  /*1050*/  IMAD.WIDE.U32 R8, R9, -0x2daee0ad, RZ ;  /* 0xd2511f5309087825 */ /* 0x000fe200078e00ff */
[----:B------:R-:W-:-:S03]  /*1060*/  UIADD3 UR27, UPT, UPT, UR13, 0x1fd5c5a3, URZ ;  /* 0x1fd5c5a30d1b7890 */ /* 0x000fc6000fffe0ff */
        /* <DEDUP_REMOVED lines=23> */
.L_x_6687:
        /* <DEDUP_REMOVED lines=11> */
.L_x_6686:
[----:B------:R-:W-:Y:S01]  /*1290*/  F2FP.F16.F32.PACK_AB R26, RZ, R10 ;  /* 0x0000000aff1a723e */ /* 0x000fe200000000ff */
[----:B------:R-:W-:Y:S02]  /*12a0*/  @!P1 HADD2.F32 R8, -RZ, R88.H1_H1 ;  /* 0x30000058ff089230 */ /* 0x000fe40000004100 */
[----:B------:R-:W-:Y:S02]  /*12b0*/  @!P1 IMAD.MOV.U32 R21, RZ, RZ, R19 ;  /* 0x000000ffff159224 */ /* 0x000fe400078e0013 */
        /* <DEDUP_REMOVED lines=17> */
.L_x_6692:
        /* <DEDUP_REMOVED lines=12> */
.L_x_6693:
        /* <DEDUP_REMOVED lines=49> */
[----:B------:R-:W-:Y:S02]  /*17a0*/  UIADD3 UR27, UPT, UPT, UR13, -0x695add53, URZ ;  /* 0x96a522ad0d1b7890 */ /* 0x000fe4000fffe0ff */
[----:B------:R-:W-:Y:S01]  /*17b0*/  IMAD.MOV.U32 R21, RZ, RZ, RZ ;  /* 0x000000ffff157224 */ /* 0x000fe200078e00ff */
        /* <DEDUP_REMOVED lines=8> */
.L_x_6691:
        /* <DEDUP_REMOVED lines=11> */
.L_x_6690:
[----:B------:R-:W-:Y:S01]  /*18f0*/  F2FP.F16.F32.PACK_AB R88, RZ, R8 ;  /* 0x00000008ff58723e */ /* 0x000fe200000000ff */
[----:B------:R-:W-:Y:S01]  /*1900*/  @!P1 HADD2.F32 R20, -RZ, R89.H0_H0 ;  /* 0x20000059ff149230 */ /* 0x000fe20000004100 */
        /* <DEDUP_REMOVED lines=18> */
.L_x_6696:
        /* <DEDUP_REMOVED lines=12> */
.L_x_6697:
        /* <DEDUP_REMOVED lines=59> */
.L_x_6695:
        /* <DEDUP_REMOVED lines=11> */
.L_x_6694:
[----:B------:R-:W-:Y:S01]  /*1f50*/  F2FP.F16.F32.PACK_AB R27, RZ, R20 ;  /* 0x00000014ff1b723e */ /* 0x000fe200000000ff */
[----:B------:R-:W-:Y:S01]  /*1f60*/  @!P1 HADD2.F32 R19, -RZ, R89.H1_H1 ;  /* 0x30000059ff139230 */ /* 0x000fe20000004100 */
        /* <DEDUP_REMOVED lines=18> */
.L_x_6700:
        /* <DEDUP_REMOVED lines=12> */
.L_x_6701:
        /* <DEDUP_REMOVED lines=15> */
[----:B------:R-:W-:Y:S02]  /*2240*/  UIADD3 UR5, UPT, UPT, UR12, -0x255992d5, URZ ;  /* 0xdaa66d2b0c057890 */ /* 0x000fe4000fffe0ff */
[----:B------:R-:W-:Y:S01]  /*2250*/  IMAD.MOV.U32 R21, RZ, RZ, RZ ;  /* 0x000000ffff157224 */ /* 0x000fe200078e00ff */
        /* <DEDUP_REMOVED lines=42> */
.L_x_6699:
        /* <DEDUP_REMOVED lines=11> */
.L_x_6698:
[----:B------:R-:W-:Y:S01]  /*25b0*/  F2FP.F16.F32.PACK_AB R89, RZ, R19 ;  /* 0x00000013ff59723e */ /* 0x000fe200000000ff */
[----:B------:R-:W-:Y:S02]  /*25c0*/  @!P1 HADD2.F32 R22, -RZ, R90.H0_H0 ;  /* 0x2000005aff169230 */ /* 0x000fe40000004100 */
        /* <DEDUP_REMOVED lines=18> */
.L_x_6704:
        /* <DEDUP_REMOVED lines=12> */
.L_x_6705:
        /* <DEDUP_REMOVED lines=59> */
.L_x_6703:
        /* <DEDUP_REMOVED lines=11> */
.L_x_6702:
        /* <DEDUP_REMOVED lines=20> */
.L_x_6708:
        /* <DEDUP_REMOVED lines=12> */
.L_x_6709:
        /* <DEDUP_REMOVED lines=58> */
[----:B------:R-:W-:-:S07]  /*31b0*/  IMAD.MOV.U32 R98, RZ, RZ, R102 ;  /* 0x000000ffff627224 */ /* 0x000fce00078e0066 */
.L_x_6707:
        /* <DEDUP_REMOVED lines=11> */
.L_x_6706:
        /* <DEDUP_REMOVED lines=20> */
.L_x_6712:
        /* <DEDUP_REMOVED lines=12> */
.L_x_6713:
        /* <DEDUP_REMOVED lines=59> */
.L_x_6711:
        /* <DEDUP_REMOVED lines=11> */
.L_x_6710:
        /* <DEDUP_REMOVED lines=20> */
.L_x_6716:
        /* <DEDUP_REMOVED lines=12> */
.L_x_6717:
        /* <DEDUP_REMOVED lines=59> */
.L_x_6715:
        /* <DEDUP_REMOVED lines=11> */
.L_x_6714:
[----:B------:R-:W-:Y:S02]  /*3f30*/  F2FP.F16.F32.PACK_AB R91, RZ, R23 ;  /* 0x00000017ff5b723e */ /* 0x000fe400000000ff */
[----:B------:R-:W-:Y:S02]  /*3f40*/  PRMT R90, R92, 0x5410, R90 ;  /* 0x000054105c5a7816 */ /* 0x000fe4000000005a */
[----:B------:R-:W-:Y:S02]  /*3f50*/  PRMT R89, R27, 0x5410, R89 ;  /* 0x000054101b597816 */ /* 0x000fe40000000059 */
[----:B------:R-:W-:Y:S02]  /*3f60*/  PRMT R88, R26, 0x5410, R88 ;  /* 0x000054101a587816 */ /* 0x000fe40000000058 */
[----:B------:R-:W-:Y:S01]  /*3f70*/  PRMT R91, R97, 0x5410, R91 ;  /* 0x00005410615b7816 */ /* 0x000fe2000000005b */
[----:B------:R-:W-:Y:S06]  /*3f80*/  BRA `(.L_x_6718) ;  /* 0x0000002c00e47947 */ /* 0x000fec0003800000 */
.L_x_6685:
[----:B------:R-:W-:Y:S01]  /*3f90*/  UIADD3 UR5, UPT, UPT, UR12, 0x5384540f, URZ ;  /* 0x5384540f0c057890 */ /* 0x000fe2000fffe0ff */
[----:B------:R-:W-:Y:S01]  /*3fa0*/  HFMA2 R10, -RZ, RZ, 0, 0 ;  /* 0x00000000ff0a7431 */ /* 0x000fe200000001ff */
[----:B------:R-:W-:Y:S01]  /*3fb0*/  UIADD3 UR27, UPT, UPT, UR13, 0x1fd5c5a3, URZ ;  /* 0x1fd5c5a30d1b7890 */ /* 0x000fe2000fffe0ff */
[----:B------:R-:W-:Y:S02]  /*3fc0*/  IMAD.MOV.U32 R19, RZ, RZ, R121 ;  /* 0x000000ffff137224 */ /* 0x000fe400078e0079 */
[----:B------:R-:W-:Y:S01]  /*3fd0*/  IMAD.MOV.U32 R96, RZ, RZ, R120 ;  /* 0x000000ffff607224 */ /* 0x000fe200078e0078 */
[----:B------:R-:W-:Y:S08]  /*3fe0*/  @!P0 BRA `(.L_x_6719) ;  /* 0x0000000400708947 */ /* 0x000ff00003800000 */
        /* <DEDUP_REMOVED lines=15> */
.L_x_6721:
        /* <DEDUP_REMOVED lines=12> */
.L_x_6722:
        /* <DEDUP_REMOVED lines=37> */
[----:B------:R-:W-:-:S04]  /*43f0*/  LOP3.LUT R27, R22, UR6, R9, 0x96, !PT ;  /* 0x00000006161b7c12 */ /* 0x000fc8000f8e9609 */
[----:B------:R-:W-:Y:S01]  /*4400*/  LOP3.LUT R22, R26, UR28, R21, 0x96, !PT ;  /* 0x0000001c1a167c12 */ /* 0x000fe2000f8e9615 */
[----:B------:R-:W-:Y:S01]  /*4410*/  IMAD.WIDE.U32 R26, R27, -0x326172a9, RZ ;  /* 0xcd9e8d571b1a7825 */ /* 0x000fe200078e00ff */
[----:B------:R-:W-:-:S03]  /*4420*/  UIADD3 UR28, UPT, UPT, UR12, -0xe443238, URZ ;  /* 0xf1bbcdc80c1c7890 */ /* 0x000fc6000fffe0ff */
        /* <DEDUP_REMOVED lines=15> */
.L_x_6720:
        /* <DEDUP_REMOVED lines=9> */
.L_x_6719:
[----:B------:R-:W-:Y:S01]  /*45b0*/  F2FP.F16.F32.PACK_AB R88, RZ, R10 ;  /* 0x0000000aff58723e */ /* 0x000fe200000000ff */
        /* <DEDUP_REMOVED lines=15> */
.L_x_6725:
        /* <DEDUP_REMOVED lines=12> */
.L_x_6726:
        /* <DEDUP_REMOVED lines=57> */
.L_x_6724:
        /* <DEDUP_REMOVED lines=9> */
.L_x_6723:
[----:B------:R-:W-:Y:S01]  /*4b90*/  F2FP.F16.F32.PACK_AB R26, RZ, R8 ;  /* 0x00000008ff1a723e */ /* 0x000fe200000000ff */
        /* <DEDUP_REMOVED lines=15> */
.L_x_6729:
        /* <DEDUP_REMOVED lines=12> */
.L_x_6730:
        /* <DEDUP_REMOVED lines=57> */
.L_x_6728:
        /* <DEDUP_REMOVED lines=9> */
.L_x_6727:
[----:B------:R-:W-:Y:S01]  /*5170*/  HFMA2 R19, -RZ, RZ, 0, 0 ;  /* 0x00000000ff137431 */ /* 0x000fe200000001ff */
[----:B------:R-:W-:Y:S01]  /*5180*/  F2FP.F16.F32.PACK_AB R89, RZ, R20 ;  /* 0x00000014ff59723e */ /* 0x000fe200000000ff */
[----:B------:R-:W-:Y:S01]  /*5190*/  IMAD.MOV.U32 R21, RZ, RZ, R22 ;  /* 0x000000ffff157224 */ /* 0x000fe200078e0016 */
        /* <DEDUP_REMOVED lines=13> */
.L_x_6733:
        /* <DEDUP_REMOVED lines=12> */
.L_x_6734:
        /* <DEDUP_REMOVED lines=57> */
.L_x_6732:
        /* <DEDUP_REMOVED lines=9> */
.L_x_6731:
        /* <DEDUP_REMOVED lines=16> */
.L_x_6737:
        /* <DEDUP_REMOVED lines=12> */
.L_x_6738:
        /* <DEDUP_REMOVED lines=57> */
.L_x_6736:
        /* <DEDUP_REMOVED lines=9> */
.L_x_6735:
        /* <DEDUP_REMOVED lines=16> */
.L_x_6741:
        /* <DEDUP_REMOVED lines=12> */
.L_x_6742:
        /* <DEDUP_REMOVED lines=57> */
.L_x_6740:
        /* <DEDUP_REMOVED lines=9> */
.L_x_6739:
        /* <DEDUP_REMOVED lines=16> */
.L_x_6745:
        /* <DEDUP_REMOVED lines=12> */
.L_x_6746:
        /* <DEDUP_REMOVED lines=57> */
.L_x_6744:
        /* <DEDUP_REMOVED lines=9> */
.L_x_6743:
        /* <DEDUP_REMOVED lines=16> */
.L_x_6749:
        /* <DEDUP_REMOVED lines=12> */
.L_x_6750:
        /* <DEDUP_REMOVED lines=57> */
.L_x_6748:
        /* <DEDUP_REMOVED lines=9> */
.L_x_6747:
[----:B------:R-:W-:Y:S02]  /*6ed0*/  F2FP.F16.F32.PACK_AB R97, RZ, R23 ;  /* 0x00000017ff61723e */ /* 0x000fe400000000ff */
[----:B------:R-:W-:Y:S02]  /*6ee0*/  PRMT R90, R90, 0x5410, R91 ;  /* 0x000054105a5a7816 */ /* 0x000fe4000000005b */
[----:B------:R-:W-:Y:S02]  /*6ef0*/  PRMT R89, R89, 0x5410, R27 ;  /* 0x0000541059597816 */ /* 0x000fe4000000001b */
[----:B------:R-:W-:Y:S02]  /*6f00*/  PRMT R88, R88, 0x5410, R26 ;  /* 0x0000541058587816 */ /* 0x000fe4000000001a */
[----:B------:R-:W-:-:S07]  /*6f10*/  PRMT R91, R92, 0x5410, R97 ;  /* 0x000054105c5b7816 */ /* 0x000fce0000000061 */
.L_x_6718:
        /* <DEDUP_REMOVED lines=9> */
[----:B------:R-:W-:Y:S02]  /*6fb0*/  PRMT R89, R3, 0x7104, RZ ;  /* 0x0000710403597816 */ /* 0x000fe400000000ff */
[----:B------:R-:W-:Y:S01]  /*6fc0*/  PRMT R92, R91, 0x4210, R88 ;  /* 0x000042105b5c7816 */ /* 0x000fe20000000058 */
[----:B------:R-:W-:Y:S01]  /*6fd0*/  IMAD.WIDE.U32 R90, R90, 0x10000, RZ ;  /* 0x000100005a5a7825 */ /* 0x000fe200078e00ff */
[----:B------:R-:W-:-:S02]  /*6fe0*/  LOP3.LUT R88, R5, 0xff, RZ, 0xc0, !PT ;  /* 0x000000ff05587812 */ /* 0x000fc400078ec0ff */
[----:B------:R-:W-:Y:S02]  /*6ff0*/  LOP3.LUT R98, R7, 0xff, RZ, 0xc0, !PT ;  /* 0x000000ff07627812 */ /* 0x000fe400078ec0ff */
[----:B------:R-:W-:Y:S01]  /*7000*/  LOP3.LUT R97, R92, 0xff00, R89, 0xf8, !PT ;  /* 0x0000ff005c617812 */ /* 0x000fe200078ef859 */
[----:B------:R-:W-:-:S03]  /*7010*/  IMAD.WIDE.U32 R88, R88, 0x1000000, RZ ;  /* 0x0100000058587825 */ /* 0x000fc600078e00ff */
[----:B------:R-:W-:Y:S01]  /*7020*/  LOP3.LUT R97, R97, 0xff, R4, 0xf8, !PT ;  /* 0x000000ff61617812 */ /* 0x000fe200078ef804 */
[----:B------:R-:W-:-:S03]  /*7030*/  IMAD.WIDE.U32 R98, R98, 0x100, RZ ;  /* 0x0000010062627825 */ /* 0x000fc600078e00ff */
[----:B------:R-:W-:Y:S02]  /*7040*/  LOP3.LUT R89, R91, R97, R89, 0xfe, !PT ;  /* 0x000000615b597212 */ /* 0x000fe400078efe59 */
[----:B------:R-:W-:Y:S02]  /*7050*/  LOP3.LUT R90, R98, R88, R90, 0xfe, !PT ;  /* 0x00000058625a7212 */ /* 0x000fe400078efe5a */
[----:B------:R-:W-:Y:S01]  /*7060*/  LOP3.LUT R91, R89, R99, RZ, 0xfc, !PT ;  /* 0x00000063595b7212 */ /* 0x000fe200078efcff */
[----:B0-----:R-:W-:Y:S01]  /*7070*/  IMAD.WIDE.U32 R88, R95, 0x8, R100 ;  /* 0x000000085f587825 */ /* 0x001fe200078e0064 */
[----:B------:R-:W-:-:S05]  /*7080*/  LOP3.LUT R90, R90, 0xff, R9, 0xf8, !PT ;  /* 0x000000ff5a5a7812 */ /* 0x000fca00078ef809 */
[----:B------:R1:W-:Y:S02]  /*7090*/  STG.E.64 desc[UR14][R88.64], R90 ;  /* 0x0000005a58007986 */ /* 0x0003e4000c101b0e */
.L_x_6751:
[----:B------:R-:W-:Y:S05]  /*70a0*/  @!P0 BRA `(.L_x_6752) ;  /* 0x0000000000108947 */ /* 0x000fea0003800000 */
[----:B-----5:R-:W2:Y:S01]  /*70b0*/  LDC.64 R28, c[0x0][0x390] ;  /* 0x0000e400ff1c7b82 */ /* 0x020ea20000000a00 */
[----:B------:R-:W-:-:S04]  /*70c0*/  VIADD R31, R95, 0x80 ;  /* 0x000000805f1f7836 */ /* 0x000fc80000000000 */
[----:B--2---:R-:W-:-:S06]  /*70d0*/  IMAD.WIDE.U32 R28, R31, 0x10, R28 ;  /* 0x000000101f1c7825 */ /* 0x004fcc00078e001c */
[----:B------:R-:W5:Y:S02]  /*70e0*/  LDG.E.128 R28, desc[UR14][R28.64] ;  /* 0x0000000e1c1c7981 */ /* 0x000f64000c1e1d00 */
.L_x_6752:
[----:B------:R-:W-:Y:S05]  /*70f0*/  BRA.U !UP0, `(.L_x_6753) ;  /* 0x0000003108d87547 */ /* 0x000fea000b800000 */
[----:B01----:R-:W0:Y:S01]  /*7100*/  LDC.64 R88, c[0x0][0x3a0] ;  /* 0x0000e800ff587b82 */ /* 0x003e220000000a00 */
[----:B------:R-:W-:-:S05]  /*7110*/  IADD3 R91, PT, PT, R94, 0x80, RZ ;  /* 0x000000805e5b7810 */ /* 0x000fca0007ffe0ff */
[----:B0-----:R-:W-:-:S06]  /*7120*/  IMAD.WIDE.U32 R88, R91, 0x10, R88 ;  /* 0x000000105b587825 */ /* 0x001fcc00078e0058 */
[----:B------:R-:W2:Y:S01]  /*7130*/  LDG.E.128 R88, desc[UR14][R88.64] ;  /* 0x0000000e58587981 */ /* 0x000ea2000c1e1d00 */
[----:B------:R-:W-:-:S13]  /*7140*/  ISETP.GT.AND P1, PT, R24, RZ, PT ;  /* 0x000000ff1800720c */ /* 0x000fda0003f24270 */
[----:B------:R-:W-:Y:S02]  /*7150*/  @!P1 IMAD.MOV.U32 R97, RZ, RZ, R93 ;  /* 0x000000ffff619224 */ /* 0x000fe400078e005d */
[----:B------:R-:W-:Y:S02]  /*7160*/  @!P1 IMAD.MOV.U32 R98, RZ, RZ, R96 ;  /* 0x000000ffff629224 */ /* 0x000fe400078e0060 */
[----:B--2---:R-:W-:Y:S01]  /*7170*/  @!P1 HADD2.F32 R92, -RZ, R88.H0_H0 ;  /* 0x20000058ff5c9230 */ /* 0x004fe20000004100 */
        /* <DEDUP_REMOVED lines=16> */
.L_x_6756:
        /* <DEDUP_REMOVED lines=12> */
.L_x_6757:
        /* <DEDUP_REMOVED lines=59> */
.L_x_6755:
        /* <DEDUP_REMOVED lines=11> */
.L_x_6754:
        /* <DEDUP_REMOVED lines=20> */
.L_x_6760:
        /* <DEDUP_REMOVED lines=12> */
.L_x_6761:
        /* <DEDUP_REMOVED lines=59> */
.L_x_6759:
        /* <DEDUP_REMOVED lines=11> */
.L_x_6758:
        /* <DEDUP_REMOVED lines=20> */
.L_x_6764:
        /* <DEDUP_REMOVED lines=12> */
.L_x_6765:
        /* <DEDUP_REMOVED lines=59> */
.L_x_6763:
        /* <DEDUP_REMOVED lines=11> */
.L_x_6762:
        /* <DEDUP_REMOVED lines=20> */
.L_x_6768:
        /* <DEDUP_REMOVED lines=12> */
.L_x_6769:
        /* <DEDUP_REMOVED lines=59> */
.L_x_6767:
        /* <DEDUP_REMOVED lines=11> */
.L_x_6766:
        /* <DEDUP_REMOVED lines=20> */
.L_x_6772:
        /* <DEDUP_REMOVED lines=12> */
.L_x_6773:
        /* <DEDUP_REMOVED lines=57> */
[----:B------:R-:W-:-:S07]  /*9050*/  LOP3.LUT R15, R98, UR27, R107, 0x96, !PT ;  /* 0x0000001b620f7c12 */ /* 0x000fce000f8e966b */
.L_x_6771:
        /* <DEDUP_REMOVED lines=11> */
.L_x_6770:
        /* <DEDUP_REMOVED lines=20> */
.L_x_6776:
        /* <DEDUP_REMOVED lines=12> */
.L_x_6777:
        /* <DEDUP_REMOVED lines=57> */
[----:B------:R-:W-:-:S07]  /*96a0*/  LOP3.LUT R15, R108, UR27, R111, 0x96, !PT ;  /* 0x0000001b6c0f7c12 */ /* 0x000fce000f8e966f */
.L_x_6775:
        /* <DEDUP_REMOVED lines=11> */
.L_x_6774:
        /* <DEDUP_REMOVED lines=20> */
.L_x_6780:
        /* <DEDUP_REMOVED lines=12> */
.L_x_6781:
        /* <DEDUP_REMOVED lines=57> */
[----:B------:R-:W-:-:S07]  /*9cf0*/  IMAD.MOV.U32 R109, RZ, RZ, RZ ;  /* 0x000000ffff6d7224 */ /* 0x000fce00078e00ff */
.L_x_6779:
        /* <DEDUP_REMOVED lines=11> */
.L_x_6778:
        /* <DEDUP_REMOVED lines=20> */
.L_x_6784:
        /* <DEDUP_REMOVED lines=12> */
.L_x_6785:
        /* <DEDUP_REMOVED lines=57> */
[----:B------:R-:W-:-:S07]  /*a340*/  IMAD.MOV.U32 R107, RZ, RZ, RZ ;  /* 0x000000ffff6b7224 */ /* 0x000fce00078e00ff */
.L_x_6783:
        /* <DEDUP_REMOVED lines=11> */
.L_x_6782:
[----:B------:R-:W-:Y:S02]  /*a400*/  F2FP.F16.F32.PACK_AB R91, RZ, R101 ;  /* 0x00000065ff5b723e */ /* 0x000fe400000000ff */
[----:B------:R-:W-:Y:S02]  /*a410*/  PRMT R90, R104, 0x5410, R90 ;  /* 0x00005410685a7816 */ /* 0x000fe4000000005a */
[----:B------:R-:W-:Y:S02]  /*a420*/  PRMT R89, R103, 0x5410, R89 ;  /* 0x0000541067597816 */ /* 0x000fe40000000059 */
[----:B------:R-:W-:Y:S02]  /*a430*/  PRMT R88, R102, 0x5410, R88 ;  /* 0x0000541066587816 */ /* 0x000fe40000000058 */
[----:B------:R-:W-:Y:S01]  /*a440*/  PRMT R91, R105, 0x5410, R91 ;  /* 0x00005410695b7816 */ /* 0x000fe2000000005b */
[----:B------:R-:W-:Y:S06]  /*a450*/  BRA `(.L_x_6786) ;  /* 0x00000030001c7947 */ /* 0x000fec0003800000 */
.L_x_6753:
[----:B------:R-:W-:Y:S01]  /*a460*/  IMAD.MOV.U32 R92, RZ, RZ, RZ ;  /* 0x000000ffff5c7224 */ /* 0x000fe200078e00ff */
[----:B------:R-:W-:Y:S01]  /*a470*/  MOV R106, R96 ;  /* 0x00000060006a7202 */ /* 0x000fe20000000f00 */
[----:B01----:R-:W-:Y:S01]  /*a480*/  IMAD.MOV.U32 R89, RZ, RZ, R93 ;  /* 0x000000ffff597224 */ /* 0x003fe200078e005d */
        /* <DEDUP_REMOVED lines=16> */
.L_x_6789:
        /* <DEDUP_REMOVED lines=12> */
.L_x_6790:
        /* <DEDUP_REMOVED lines=57> */
[----:B------:R-:W-:-:S07]  /*a9e0*/  LOP3.LUT R15, R88, UR27, R107, 0x96, !PT ;  /* 0x0000001b580f7c12 */ /* 0x000fce000f8e966b */
.L_x_6788:
        /* <DEDUP_REMOVED lines=9> */
.L_x_6787:
        /* <DEDUP_REMOVED lines=16> */
.L_x_6793:
        /* <DEDUP_REMOVED lines=12> */
.L_x_6794:
        /* <DEDUP_REMOVED lines=58> */
[----:B------:R-:W-:-:S07]  /*afe0*/  HFMA2 R90, -RZ, RZ, 0, 0 ;  /* 0x00000000ff5a7431 */ /* 0x000fce00000001ff */
.L_x_6792:
        /* <DEDUP_REMOVED lines=9> */
.L_x_6791:
        /* <DEDUP_REMOVED lines=16> */
.L_x_6797:
        /* <DEDUP_REMOVED lines=12> */
.L_x_6798:
        /* <DEDUP_REMOVED lines=59> */
.L_x_6796:
        /* <DEDUP_REMOVED lines=9> */
.L_x_6795:
        /* <DEDUP_REMOVED lines=16> */
.L_x_6801:
        /* <DEDUP_REMOVED lines=12> */
.L_x_6802:
        /* <DEDUP_REMOVED lines=59> */
.L_x_6800:
        /* <DEDUP_REMOVED lines=9> */
.L_x_6799:
        /* <DEDUP_REMOVED lines=16> */
.L_x_6805:
        /* <DEDUP_REMOVED lines=12> */
.L_x_6806:
        /* <DEDUP_REMOVED lines=59> */
.L_x_6804:
        /* <DEDUP_REMOVED lines=9> */
.L_x_6803:
        /* <DEDUP_REMOVED lines=16> */
.L_x_6809:
        /* <DEDUP_REMOVED lines=12> */
.L_x_6810:
        /* <DEDUP_REMOVED lines=59> */
.L_x_6808:
        /* <DEDUP_REMOVED lines=9> */
.L_x_6807:
        /* <DEDUP_REMOVED lines=16> */
.L_x_6813:
        /* <DEDUP_REMOVED lines=12> */
.L_x_6814:
        /* <DEDUP_REMOVED lines=59> */
.L_x_6812:
        /* <DEDUP_REMOVED lines=9> */
.L_x_6811:
        /* <DEDUP_REMOVED lines=16> */
.L_x_6817:
        /* <DEDUP_REMOVED lines=12> */
.L_x_6818:
        /* <DEDUP_REMOVED lines=59> */
.L_x_6816:
        /* <DEDUP_REMOVED lines=9> */
.L_x_6815:
[----:B------:R-:W-:Y:S02]  /*d480*/  F2FP.F16.F32.PACK_AB R105, RZ, R101 ;  /* 0x00000065ff69723e */ /* 0x000fe400000000ff */
[----:B------:R-:W-:Y:S02]  /*d490*/  PRMT R88, R88, 0x5410, R91 ;  /* 0x0000541058587816 */ /* 0x000fe4000000005b */
[----:B------:R-:W-:Y:S02]  /*d4a0*/  PRMT R90, R90, 0x5410, R103 ;  /* 0x000054105a5a7816 */ /* 0x000fe40000000067 */
[----:B------:R-:W-:Y:S02]  /*d4b0*/  PRMT R89, R89, 0x5410, R102 ;  /* 0x0000541059597816 */ /* 0x000fe40000000066 */
[----:B------:R-:W-:-:S07]  /*d4c0*/  PRMT R91, R104, 0x5410, R105 ;  /* 0x00005410685b7816 */ /* 0x000fce0000000069 */
.L_x_6786:
        /* <DEDUP_REMOVED lines=12> */
[----:B------:R-:W-:Y:S02]  /*d590*/  LOP3.LUT R104, R7, 0xff, RZ, 0xc0, !PT ;  /* 0x000000ff07687812 */ /* 0x000fe400078ec0ff */
[----:B------:R-:W-:Y:S01]  /*d5a0*/  LOP3.LUT R109, R90, 0xff00, R103, 0xf8, !PT ;  /* 0x0000ff005a6d7812 */ /* 0x000fe200078ef867 */
[----:B------:R-:W-:-:S03]  /*d5b0*/  IMAD.WIDE.U32 R90, R91, 0x1000000, RZ ;  /* 0x010000005b5a7825 */ /* 0x000fc600078e00ff */
[----:B------:R-:W-:Y:S01]  /*d5c0*/  LOP3.LUT R109, R109, 0xff, R4, 0xf8, !PT ;  /* 0x000000ff6d6d7812 */ /* 0x000fe200078ef804 */
[----:B------:R-:W-:-:S04]  /*d5d0*/  IMAD.WIDE.U32 R102, R102, 0x10000, RZ ;  /* 0x0001000066667825 */ /* 0x000fc800078e00ff */
        /* <DEDUP_REMOVED lines=8> */
.L_x_6819:
[----:B------:R-:W-:Y:S05]  /*d660*/  @!P0 BRA `(.L_x_6820) ;  /* 0x0000000000108947 */ /* 0x000fea0003800000 */
[----:B-----5:R-:W2:Y:S01]  /*d670*/  LDC.64 R28, c[0x0][0x390] ;  /* 0x0000e400ff1c7b82 */ /* 0x020ea20000000a00 */
[----:B------:R-:W-:-:S04]  /*d680*/  VIADD R31, R95, 0x100 ;  /* 0x000001005f1f7836 */ /* 0x000fc80000000000 */
[----:B--2---:R-:W-:-:S06]  /*d690*/  IMAD.WIDE.U32 R28, R31, 0x10, R28 ;  /* 0x000000101f1c7825 */ /* 0x004fcc00078e001c */
[----:B------:R-:W5:Y:S02]  /*d6a0*/  LDG.E.128 R28, desc[UR14][R28.64] ;  /* 0x0000000e1c1c7981 */ /* 0x000f64000c1e1d00 */
.L_x_6820:
        /* <DEDUP_REMOVED lines=25> */
.L_x_6824:
        /* <DEDUP_REMOVED lines=12> */
.L_x_6825:
        /* <DEDUP_REMOVED lines=59> */
.L_x_6823:
        /* <DEDUP_REMOVED lines=11> */
.L_x_6822:
        /* <DEDUP_REMOVED lines=20> */
.L_x_6828:
        /* <DEDUP_REMOVED lines=12> */
.L_x_6829:
        /* <DEDUP_REMOVED lines=50> */
[----:B------:R-:W-:Y:S01]  /*e280*/  HFMA2 R107, -RZ, RZ, 0, 0 ;  /* 0x00000000ff6b7431 */ /* 0x000fe200000001ff */
        /* <DEDUP_REMOVED lines=8> */
.L_x_6827:
        /* <DEDUP_REMOVED lines=11> */
.L_x_6826:
        /* <DEDUP_REMOVED lines=20> */
.L_x_6832:
        /* <DEDUP_REMOVED lines=12> */
.L_x_6833:
        /* <DEDUP_REMOVED lines=59> */
.L_x_6831:
        /* <DEDUP_REMOVED lines=11> */
.L_x_6830:
        /* <DEDUP_REMOVED lines=20> */
.L_x_6836:
        /* <DEDUP_REMOVED lines=12> */
.L_x_6837:
        /* <DEDUP_REMOVED lines=59> */
.L_x_6835:
        /* <DEDUP_REMOVED lines=11> */
.L_x_6834:
        /* <DEDUP_REMOVED lines=20> */
.L_x_6840:
        /* <DEDUP_REMOVED lines=12> */
.L_x_6841:
        /* <DEDUP_REMOVED lines=59> */
.L_x_6839:
        /* <DEDUP_REMOVED lines=11> */
.L_x_6838:
        /* <DEDUP_REMOVED lines=20> */
.L_x_6844:
        /* <DEDUP_REMOVED lines=12> */
.L_x_6845:
        /* <DEDUP_REMOVED lines=58> */
[----:B------:R-:W-:-:S07]  /*fc80*/  MOV R110, R108 ;  /* 0x0000006c006e7202 */ /* 0x000fce0000000f00 */
.L_x_6843:
        /* <DEDUP_REMOVED lines=11> */
.L_x_6842:
[----:B------:R-:W-:Y:S01]  /*fd40*/  F2FP.F16.F32.PACK_AB R90, RZ, R107 ;  /* 0x0000006bff5a723e */ /* 0x000fe200000000ff */
[----:B------:R-:W-:Y:S01]  /*fd50*/  @!P1 HADD2.F32 R108, -RZ, R91.H0_H0 ;  /* 0x2000005bff6c9230 */ /* 0x000fe20000004100 */
        /* <DEDUP_REMOVED lines=18> */
.L_x_6848:
        /* <DEDUP_REMOVED lines=12> */
.L_x_6849:
        /* <DEDUP_REMOVED lines=59> */
.L_x_6847:
[----:B------:R-:W-:Y:S01]  /*102f0*/  I2FP.F32.U32 R2, R2 ;  /* 0x0000000200027245 */ /* 0x000fe20000201000 */
[----:B-----5:R-:W-:Y:S01]  /*10300*/  HADD2.F32 R108, -RZ, R31.H0_H0 ;  /* 0x2000001fff6c7230 */ /* 0x020fe20000004100 */
[----:B------:R-:W-:-:S04]  /*10310*/  MOV R89, 0x2f800000 ;  /* 0x2f80000000597802 */ /* 0x000fc80000000f00 */
        /* <DEDUP_REMOVED lines=8> */
.L_x_6846:
        /* <DEDUP_REMOVED lines=20> */
.L_x_6852:
        /* <DEDUP_REMOVED lines=12> */
.L_x_6853:
        /* <DEDUP_REMOVED lines=58> */
.L_x_6851:
        /* <DEDUP_REMOVED lines=11> */
.L_x_6850:
[----:B------:R-:W-:Y:S02]  /*109f0*/  F2FP.F16.F32.PACK_AB R91, RZ, R109 ;  /* 0x0000006dff5b723e */ /* 0x000fe400000000ff */
[----:B------:R-:W-:Y:S02]  /*10a00*/  PRMT R90, R122, 0x5410, R90 ;  /* 0x000054107a5a7816 */ /* 0x000fe4000000005a */
[----:B------:R-:W-:Y:S02]  /*10a10*/  PRMT R89, R120, 0x5410, R121 ;  /* 0x0000541078597816 */ /* 0x000fe40000000079 */
[----:B------:R-:W-:Y:S02]  /*10a20*/  PRMT R88, R118, 0x5410, R119 ;  /* 0x0000541076587816 */ /* 0x000fe40000000077 */
[----:B------:R-:W-:Y:S01]  /*10a30*/  PRMT R91, R123, 0x5410, R91 ;  /* 0x000054107b5b7816 */ /* 0x000fe2000000005b */
[----:B------:R-:W-:Y:S06]  /*10a40*/  BRA `(.L_x_6854) ;  /* 0x00000030001c7947 */ /* 0x000fec0003800000 */
.L_x_6821:
[----:B0-----:R-:W-:Y:S01]  /*10a50*/  IMAD.MOV.U32 R102, RZ, RZ, RZ ;  /* 0x000000ffff667224 */ /* 0x001fe200078e00ff */
[----:B-1----:R-:W-:Y:S01]  /*10a60*/  MOV R88, R107 ;  /* 0x0000006b00587202 */ /* 0x002fe20000000f00 */
        /* <DEDUP_REMOVED lines=17> */
.L_x_6857:
        /* <DEDUP_REMOVED lines=12> */
.L_x_6858:
        /* <DEDUP_REMOVED lines=57> */
[----:B------:R-:W-:-:S07]  /*10fd0*/  HFMA2 R88, -RZ, RZ, 0, 0 ;  /* 0x00000000ff587431 */ /* 0x000fce00000001ff */
.L_x_6856:
        /* <DEDUP_REMOVED lines=9> */
.L_x_6855:
[----:B------:R-:W-:Y:S01]  /*11070*/  F2FP.F16.F32.PACK_AB R91, RZ, R102 ;  /* 0x00000066ff5b723e */ /* 0x000fe200000000ff */
        /* <DEDUP_REMOVED lines=15> */
.L_x_6861:
        /* <DEDUP_REMOVED lines=12> */
.L_x_6862:
        /* <DEDUP_REMOVED lines=59> */
.L_x_6860:
        /* <DEDUP_REMOVED lines=9> */
.L_x_6859:
        /* <DEDUP_REMOVED lines=16> */
.L_x_6865:
        /* <DEDUP_REMOVED lines=12> */
.L_x_6866:
        /* <DEDUP_REMOVED lines=57> */
[----:B------:R-:W-:Y:S02]  /*11bc0*/  HFMA2 R88, -RZ, RZ, 0, 0 ;  /* 0x00000000ff587431 */ /* 0x000fe400000001ff */
[----:B------:R-:W-:-:S07]  /*11bd0*/  IMAD.MOV.U32 R110, RZ, RZ, R106 ;  /* 0x000000ffff6e7224 */ /* 0x000fce00078e006a */
.L_x_6864:
        /* <DEDUP_REMOVED lines=9> */
.L_x_6863:
        /* <DEDUP_REMOVED lines=16> */
.L_x_6869:
        /* <DEDUP_REMOVED lines=12> */
.L_x_6870:
        /* <DEDUP_REMOVED lines=59> */
.L_x_6868:
        /* <DEDUP_REMOVED lines=9> */
.L_x_6867:
        /* <DEDUP_REMOVED lines=16> */
.L_x_6873:
        /* <DEDUP_REMOVED lines=12> */
.L_x_6874:
        /* <DEDUP_REMOVED lines=59> */
.L_x_6872:
        /* <DEDUP_REMOVED lines=9> */
.L_x_6871:
        /* <DEDUP_REMOVED lines=16> */
.L_x_6877:
        /* <DEDUP_REMOVED lines=12> */
.L_x_6878:
        /* <DEDUP_REMOVED lines=59> */
.L_x_6876:
        /* <DEDUP_REMOVED lines=9> */
.L_x_6875:
        /* <DEDUP_REMOVED lines=16> */
.L_x_6881:
        /* <DEDUP_REMOVED lines=12> */
.L_x_6882:
        /* <DEDUP_REMOVED lines=59> */
.L_x_6880:
        /* <DEDUP_REMOVED lines=9> */
.L_x_6879:
        /* <DEDUP_REMOVED lines=16> */
.L_x_6885:
        /* <DEDUP_REMOVED lines=12> */
.L_x_6886:
[----:B------:R-:W-:Y:S01]  /*13630*/  IMAD.WIDE.U32 R120, R17, -0x326172a9, RZ ;  /* 0xcd9e8d5711787825 */ /* 0x000fe200078e00ff */
[----:B------:R-:W-:Y:S01]  /*13640*/  LOP3.LUT R88, R13, UR13, R119, 0x96, !PT ;  /* 0x0000000d0d587c12 */ /* 0x000fe2000f8e9677 */
[----:B------:R-:W-:Y:S02]  /*13650*/  UIADD3 UR5, UPT, UPT, UR12, -0x61c88647, URZ ;  /* 0x9e3779b90c057890 */ /* 0x000fe4000fffe0ff */
[----:B------:R-:W-:Y:S01]  /*13660*/  HFMA2 R115, -RZ, RZ, 0, 0 ;  /* 0x00000000ff737431 */ /* 0x000fe200000001ff */
[----:B------:R-:W-:Y:S01]  /*13670*/  UIADD3 UR27, UPT, UPT, UR13, -0x4498517b, URZ ;  /* 0xbb67ae850d1b7890 */ /* 0x000fe2000fffe0ff */
[----:B------:R-:W-:Y:S01]  /*13680*/  LOP3.LUT R116, R14, UR12, R121, 0x96, !PT ;  /* 0x0000000c0e747c12 */ /* 0x000fe2000f8e9679 */
[----:B------:R-:W-:Y:S01]  /*13690*/  IMAD.WIDE.U32 R88, R88, -0x326172a9, RZ ;  /* 0xcd9e8d5758587825 */ /* 0x000fe200078e00ff */
[----:B------:R-:W-:-:S03]  /*136a0*/  MOV R0, R110 ;  /* 0x0000006e00007202 */ /* 0x000fc60000000f00 */
        /* <DEDUP_REMOVED lines=51> */
.L_x_6884:
        /* <DEDUP_REMOVED lines=9> */
.L_x_6883:
[----:B------:R-:W-:Y:S02]  /*13a70*/  F2FP.F16.F32.PACK_AB R116, RZ, R109 ;  /* 0x0000006dff74723e */ /* 0x000fe400000000ff */
[----:B------:R-:W-:Y:S02]  /*13a80*/  PRMT R88, R91, 0x5410, R111 ;  /* 0x000054105b587816 */ /* 0x000fe4000000006f */
[----:B------:R-:W-:Y:S02]  /*13a90*/  PRMT R90, R90, 0x5410, R114 ;  /* 0x000054105a5a7816 */ /* 0x000fe40000000072 */
[----:B------:R-:W-:Y:S02]  /*13aa0*/  PRMT R89, R112, 0x5410, R113 ;  /* 0x0000541070597816 */ /* 0x000fe40000000071 */
[----:B------:R-:W-:-:S07]  /*13ab0*/  PRMT R91, R124, 0x5410, R116 ;  /* 0x000054107c5b7816 */ /* 0x000fce0000000074 */
.L_x_6854:
        /* <DEDUP_REMOVED lines=19> */
[----:B------:R-:W-:Y:S02]  /*13bf0*/  LOP3.LUT R90, R117, R111, R113, 0xfe, !PT ;  /* 0x0000006f755a7212 */ /* 0x000fe400078efe71 */
[----:B------:R-:W-:Y:S02]  /*13c00*/  IADD3 R111, PT, PT, R95, 0x100, RZ ;  /* 0x000001005f6f7810 */ /* 0x000fe40007ffe0ff */
[----:B------:R-:W-:Y:S02]  /*13c10*/  LOP3.LUT R91, R90, R91, RZ, 0xfc, !PT ;  /* 0x0000005b5a5b7212 */ /* 0x000fe400078efcff */
[----:B------:R-:W-:Y:S01]  /*13c20*/  LOP3.LUT R90, R112, 0xff, R9, 0xf8, !PT ;  /* 0x000000ff705a7812 */ /* 0x000fe200078ef809 */
[----:B0-----:R-:W-:-:S05]  /*13c30*/  IMAD.WIDE.U32 R88, R111, 0x8, R88 ;  /* 0x000000086f587825 */ /* 0x001fca00078e0058 */
[----:B------:R1:W-:Y:S02]  /*13c40*/  STG.E.64 desc[UR14][R88.64], R90 ;  /* 0x0000005a58007986 */ /* 0x0003e4000c101b0e */
.L_x_6887:
[----:B------:R-:W-:Y:S05]  /*13c50*/  @!P0 BRA `(.L_x_6888) ;  /* 0x0000000000108947 */ /* 0x000fea0003800000 */
[----:B-----5:R-:W2:Y:S01]  /*13c60*/  LDC.64 R28, c[0x0][0x390] ;  /* 0x0000e400ff1c7b82 */ /* 0x020ea20000000a00 */
[----:B------:R-:W-:-:S04]  /*13c70*/  VIADD R31, R95, 0x180 ;  /* 0x000001805f1f7836 */ /* 0x000fc80000000000 */
[----:B--2---:R-:W-:-:S06]  /*13c80*/  IMAD.WIDE.U32 R28, R31, 0x10, R28 ;  /* 0x000000101f1c7825 */ /* 0x004fcc00078e001c */
[----:B------:R-:W5:Y:S02]  /*13c90*/  LDG.E.128 R28, desc[UR14][R28.64] ;  /* 0x0000000e1c1c7981 */ /* 0x000f64000c1e1d00 */
.L_x_6888:
        /* <DEDUP_REMOVED lines=25> */
.L_x_6892:
        /* <DEDUP_REMOVED lines=12> */
.L_x_6893:
        /* <DEDUP_REMOVED lines=59> */
.L_x_6891:
        /* <DEDUP_REMOVED lines=11> */
.L_x_6890:
[----:B------:R-:W-:Y:S01]  /*14350*/  F2FP.F16.F32.PACK_AB R124, RZ, R111 ;  /* 0x0000006fff7c723e */ /* 0x000fe200000000ff */
[----:B------:R-:W-:Y:S01]  /*14360*/  @!P1 HADD2.F32 R110, -RZ, R88.H1_H1 ;  /* 0x30000058ff6e9230 */ /* 0x000fe20000004100 */
        /* <DEDUP_REMOVED lines=18> */
.L_x_6896:
        /* <DEDUP_REMOVED lines=12> */
.L_x_6897:
        /* <DEDUP_REMOVED lines=58> */
.L_x_6895:
        /* <DEDUP_REMOVED lines=11> */
.L_x_6894:
        /* <DEDUP_REMOVED lines=20> */
.L_x_6900:
        /* <DEDUP_REMOVED lines=12> */
.L_x_6901:
        /* <DEDUP_REMOVED lines=59> */
.L_x_6899:
[----:B------:R-:W-:Y:S01]  /*14f50*/  I2FP.F32.U32 R6, R6 ;  /* 0x0000000600067245 */ /* 0x000fe20000201000 */
[----:B-----5:R-:W-:Y:S01]  /*14f60*/  HADD2.F32 R112, -RZ, R29.H0_H0 ;  /* 0x2000001dff707230 */ /* 0x020fe20000004100 */
[----:B------:R-:W-:Y:S01]  /*14f70*/  MOV R113, 0x2f800000 ;  /* 0x2f80000000717802 */ /* 0x000fe20000000f00 */
        /* <DEDUP_REMOVED lines=8> */
.L_x_6898:
        /* <DEDUP_REMOVED lines=20> */
.L_x_6904:
        /* <DEDUP_REMOVED lines=12> */
.L_x_6905:
        /* <DEDUP_REMOVED lines=59> */
.L_x_6903:
        /* <DEDUP_REMOVED lines=11> */
.L_x_6902:
        /* <DEDUP_REMOVED lines=20> */
.L_x_6908:
        /* <DEDUP_REMOVED lines=12> */
.L_x_6909:
        /* <DEDUP_REMOVED lines=59> */
.L_x_6907:
        /* <DEDUP_REMOVED lines=11> */
.L_x_6906:
        /* <DEDUP_REMOVED lines=20> */
.L_x_6912:
        /* <DEDUP_REMOVED lines=12> */
.L_x_6913:
        /* <DEDUP_REMOVED lines=59> */
.L_x_6911:
        /* <DEDUP_REMOVED lines=11> */
.L_x_6910:
        /* <DEDUP_REMOVED lines=20> */
.L_x_6916:
        /* <DEDUP_REMOVED lines=12> */
.L_x_6917:
        /* <DEDUP_REMOVED lines=59> */
.L_x_6915:
        /* <DEDUP_REMOVED lines=11> */
.L_x_6914:
        /* <DEDUP_REMOVED lines=20> */
.L_x_6920:
        /* <DEDUP_REMOVED lines=12> */
.L_x_6921:
        /* <DEDUP_REMOVED lines=58> */
.L_x_6919:
        /* <DEDUP_REMOVED lines=11> */
.L_x_6918:
[----:B------:R-:W-:Y:S02]  /*16fd0*/  F2FP.F16.F32.PACK_AB R91, RZ, R117 ;  /* 0x00000075ff5b723e */ /* 0x000fe400000000ff */
[----:B------:R-:W-:Y:S02]  /*16fe0*/  PRMT R90, R128, 0x5410, R90 ;  /* 0x00005410805a7816 */ /* 0x000fe4000000005a */
[----:B------:R-:W-:Y:S02]  /*16ff0*/  PRMT R89, R126, 0x5410, R127 ;  /* 0x000054107e597816 */ /* 0x000fe4000000007f */
[----:B------:R-:W-:Y:S02]  /*17000*/  PRMT R88, R124, 0x5410, R125 ;  /* 0x000054107c587816 */ /* 0x000fe4000000007d */
[----:B------:R-:W-:Y:S01]  /*17010*/  PRMT R91, R129, 0x5410, R91 ;  /* 0x00005410815b7816 */ /* 0x000fe2000000005b */
[----:B------:R-:W-:Y:S06]  /*17020*/  BRA `(.L_x_6922) ;  /* 0x00000030001c7947 */ /* 0x000fec0003800000 */
.L_x_6889:
        /* <DEDUP_REMOVED lines=19> */
.L_x_6925:
        /* <DEDUP_REMOVED lines=12> */
.L_x_6926:
        /* <DEDUP_REMOVED lines=58> */
.L_x_6924:
        /* <DEDUP_REMOVED lines=9> */
.L_x_6923:
        /* <DEDUP_REMOVED lines=16> */
.L_x_6929:
        /* <DEDUP_REMOVED lines=12> */
.L_x_6930:
        /* <DEDUP_REMOVED lines=59> */
.L_x_6928:
        /* <DEDUP_REMOVED lines=9> */
.L_x_6927:
        /* <DEDUP_REMOVED lines=16> */
.L_x_6933:
        /* <DEDUP_REMOVED lines=12> */
.L_x_6934:
        /* <DEDUP_REMOVED lines=59> */
.L_x_6932:
        /* <DEDUP_REMOVED lines=9> */
.L_x_6931:
        /* <DEDUP_REMOVED lines=16> */
.L_x_6937:
        /* <DEDUP_REMOVED lines=12> */
.L_x_6938:
        /* <DEDUP_REMOVED lines=59> */
.L_x_6936:
        /* <DEDUP_REMOVED lines=9> */
.L_x_6935:
        /* <DEDUP_REMOVED lines=16> */
.L_x_6941:
        /* <DEDUP_REMOVED lines=12> */
.L_x_6942:
        /* <DEDUP_REMOVED lines=55> */
[----:B------:R-:W-:Y:S02]  /*18d80*/  IMAD.MOV.U32 R122, RZ, RZ, R88 ;  /* 0x000000ffff7a7224 */ /* 0x000fe400078e0058 */
[----:B------:R-:W-:Y:S02]  /*18d90*/  HFMA2 R88, -RZ, RZ, 0, 0 ;  /* 0x00000000ff587431 */ /* 0x000fe400000001ff */
[----:B------:R-:W-:Y:S01]  /*18da0*/  IMAD.MOV.U32 R12, RZ, RZ, R114 ;  /* 0x000000ffff0c7224 */ /* 0x000fe200078e0072 */
[----:B------:R-:W-:-:S07]  /*18db0*/  LOP3.LUT R15, R90, UR27, R89, 0x96, !PT ;  /* 0x0000001b5a0f7c12 */ /* 0x000fce000f8e9659 */
.L_x_6940:
        /* <DEDUP_REMOVED lines=9> */
.L_x_6939:
        /* <DEDUP_REMOVED lines=16> */
.L_x_6945:
        /* <DEDUP_REMOVED lines=12> */
.L_x_6946:
        /* <DEDUP_REMOVED lines=59> */
.L_x_6944:
        /* <DEDUP_REMOVED lines=9> */
.L_x_6943:
        /* <DEDUP_REMOVED lines=16> */
.L_x_6949:
        /* <DEDUP_REMOVED lines=12> */
.L_x_6950:
        /* <DEDUP_REMOVED lines=59> */
.L_x_6948:
        /* <DEDUP_REMOVED lines=9> */
.L_x_6947:
        /* <DEDUP_REMOVED lines=16> */
.L_x_6953:
        /* <DEDUP_REMOVED lines=12> */
.L_x_6954:
        /* <DEDUP_REMOVED lines=59> */
.L_x_6952:
        /* <DEDUP_REMOVED lines=9> */
.L_x_6951:
[----:B------:R-:W-:Y:S02]  /*1a050*/  F2FP.F16.F32.PACK_AB R91, RZ, R117 ;  /* 0x00000075ff5b723e */ /* 0x000fe400000000ff */
[----:B------:R-:W-:Y:S02]  /*1a060*/  PRMT R90, R127, 0x5410, R128 ;  /* 0x000054107f5a7816 */ /* 0x000fe40000000080 */
[----:B------:R-:W-:Y:S02]  /*1a070*/  PRMT R89, R125, 0x5410, R126 ;  /* 0x000054107d597816 */ /* 0x000fe4000000007e */
[----:B------:R-:W-:Y:S02]  /*1a080*/  PRMT R88, R124, 0x5410, R123 ;  /* 0x000054107c587816 */ /* 0x000fe4000000007b */
[----:B------:R-:W-:-:S07]  /*1a090*/  PRMT R91, R129, 0x5410, R91 ;  /* 0x00005410815b7816 */ /* 0x000fce000000005b */
.L_x_6922:
        /* <DEDUP_REMOVED lines=25> */
.L_x_6955:
[----:B------:R-:W-:Y:S05]  /*1a230*/  @!P0 BRA `(.L_x_6956) ;  /* 0x0000000000108947 */ /* 0x000fea0003800000 */
[----:B-----5:R-:W2:Y:S01]  /*1a240*/  LDC.64 R28, c[0x0][0x390] ;  /* 0x0000e400ff1c7b82 */ /* 0x020ea20000000a00 */
[----:B------:R-:W-:-:S04]  /*1a250*/  VIADD R31, R95, 0x200 ;  /* 0x000002005f1f7836 */ /* 0x000fc80000000000 */
[----:B--2---:R-:W-:-:S06]  /*1a260*/  IMAD.WIDE.U32 R28, R31, 0x10, R28 ;  /* 0x000000101f1c7825 */ /* 0x004fcc00078e001c */
[----:B------:R-:W5:Y:S02]  /*1a270*/  LDG.E.128 R28, desc[UR14][R28.64] ;  /* 0x0000000e1c1c7981 */ /* 0x000f64000c1e1d00 */
.L_x_6956:
        /* <DEDUP_REMOVED lines=25> */
.L_x_6960:
        /* <DEDUP_REMOVED lines=12> */
.L_x_6961:
        /* <DEDUP_REMOVED lines=59> */
.L_x_6959:
        /* <DEDUP_REMOVED lines=11> */
.L_x_6958:
        /* <DEDUP_REMOVED lines=20> */
.L_x_6964:
        /* <DEDUP_REMOVED lines=12> */
.L_x_6965:
        /* <DEDUP_REMOVED lines=59> */
.L_x_6963:
[----:B------:R-:W-:Y:S01]  /*1aee0*/  I2FP.F32.U32 R7, R7 ;  /* 0x0000000700077245 */ /* 0x000fe20000201000 */
[----:B-----5:R-:W-:Y:S01]  /*1aef0*/  HADD2.F32 R120, -RZ, R28.H1_H1 ;  /* 0x3000001cff787230 */ /* 0x020fe20000004100 */
[----:B------:R-:W-:Y:S01]  /*1af00*/  MOV R118, 0x2f800000 ;  /* 0x2f80000000767802 */ /* 0x000fe20000000f00 */
        /* <DEDUP_REMOVED lines=8> */
.L_x_6962:
        /* <DEDUP_REMOVED lines=20> */
.L_x_6968:
        /* <DEDUP_REMOVED lines=12> */
.L_x_6969:
        /* <DEDUP_REMOVED lines=56> */
[----:B------:R-:W-:Y:S01]  /*1b510*/  MOV R88, R120 ;  /* 0x0000007800587202 */ /* 0x000fe20000000f00 */
[----:B------:R-:W-:Y:S01]  /*1b520*/  HFMA2 R120, -RZ, RZ, 0, 0 ;  /* 0x00000000ff787431 */ /* 0x000fe200000001ff */
[----:B------:R-:W-:-:S07]  /*1b530*/  LOP3.LUT R15, R122, UR27, R121, 0x96, !PT ;  /* 0x0000001b7a0f7c12 */ /* 0x000fce000f8e9679 */
.L_x_6967:
        /* <DEDUP_REMOVED lines=11> */
.L_x_6966:
        /* <DEDUP_REMOVED lines=20> */
.L_x_6972:
        /* <DEDUP_REMOVED lines=12> */
.L_x_6973:
        /* <DEDUP_REMOVED lines=57> */
[----:B------:R-:W-:-:S07]  /*1bb80*/  LOP3.LUT R15, R120, UR27, R129, 0x96, !PT ;  /* 0x0000001b780f7c12 */ /* 0x000fce000f8e9681 */
.L_x_6971:
        /* <DEDUP_REMOVED lines=11> */
.L_x_6970:
        /* <DEDUP_REMOVED lines=20> */
.L_x_6976:
        /* <DEDUP_REMOVED lines=12> */
.L_x_6977:
        /* <DEDUP_REMOVED lines=59> */
.L_x_6975:
        /* <DEDUP_REMOVED lines=11> */
.L_x_6974:
        /* <DEDUP_REMOVED lines=20> */
.L_x_6980:
        /* <DEDUP_REMOVED lines=12> */
.L_x_6981:
        /* <DEDUP_REMOVED lines=58> */
.L_x_6979:
        /* <DEDUP_REMOVED lines=11> */
.L_x_6978:
        /* <DEDUP_REMOVED lines=20> */
.L_x_6984:
        /* <DEDUP_REMOVED lines=12> */
.L_x_6985:
        /* <DEDUP_REMOVED lines=58> */
.L_x_6983:
        /* <DEDUP_REMOVED lines=11> */
.L_x_6982:
        /* <DEDUP_REMOVED lines=20> */
.L_x_6988:
        /* <DEDUP_REMOVED lines=12> */
.L_x_6989:
        /* <DEDUP_REMOVED lines=59> */
.L_x_6987:
        /* <DEDUP_REMOVED lines=11> */
.L_x_6986:
[----:B------:R-:W-:Y:S02]  /*1d5a0*/  F2FP.F16.F32.PACK_AB R91, RZ, R128 ;  /* 0x00000080ff5b723e */ /* 0x000fe400000000ff */
[----:B------:R-:W-:Y:S02]  /*1d5b0*/  PRMT R90, R137, 0x5410, R90 ;  /* 0x00005410895a7816 */ /* 0x000fe4000000005a */
[----:B------:R-:W-:Y:S02]  /*1d5c0*/  PRMT R89, R134, 0x5410, R136 ;  /* 0x0000541086597816 */ /* 0x000fe40000000088 */
[----:B------:R-:W-:Y:S02]  /*1d5d0*/  PRMT R88, R132, 0x5410, R133 ;  /* 0x0000541084587816 */ /* 0x000fe40000000085 */
[----:B------:R-:W-:Y:S01]  /*1d5e0*/  PRMT R91, R135, 0x5410, R91 ;  /* 0x00005410875b7816 */ /* 0x000fe2000000005b */
[----:B------:R-:W-:Y:S06]  /*1d5f0*/  BRA `(.L_x_6990) ;  /* 0x00000030001c7947 */ /* 0x000fec0003800000 */
.L_x_6957:
[----:B0-----:R-:W-:Y:S01]  /*1d600*/  MOV R119, RZ ;  /* 0x000000ff00777202 */ /* 0x001fe20000000f00 */
[----:B-1----:R-:W-:Y:S01]  /*1d610*/  IMAD.MOV.U32 R88, RZ, RZ, R131 ;  /* 0x000000ffff587224 */ /* 0x002fe200078e0083 */
        /* <DEDUP_REMOVED lines=17> */
.L_x_6993:
        /* <DEDUP_REMOVED lines=12> */
.L_x_6994:
        /* <DEDUP_REMOVED lines=58> */
.L_x_6992:
        /* <DEDUP_REMOVED lines=9> */
.L_x_6991:
[----:B------:R-:W-:Y:S01]  /*1dc20*/  F2FP.F16.F32.PACK_AB R133, RZ, R119 ;  /* 0x00000077ff85723e */ /* 0x000fe200000000ff */
        /* <DEDUP_REMOVED lines=15> */
.L_x_6997:
        /* <DEDUP_REMOVED lines=12> */
.L_x_6998:
        /* <DEDUP_REMOVED lines=57> */
[----:B------:R-:W-:Y:S01]  /*1e170*/  IMAD.MOV.U32 R89, RZ, RZ, RZ ;  /* 0x000000ffff597224 */ /* 0x000fe200078e00ff */
[----:B------:R-:W-:-:S07]  /*1e180*/  MOV R130, R88 ;  /* 0x0000005800827202 */ /* 0x000fce0000000f00 */
.L_x_6996:
        /* <DEDUP_REMOVED lines=9> */
.L_x_6995:
        /* <DEDUP_REMOVED lines=16> */
.L_x_7001:
        /* <DEDUP_REMOVED lines=12> */
.L_x_7002:
        /* <DEDUP_REMOVED lines=56> */
[----:B------:R-:W-:Y:S01]  /*1e760*/  MOV R130, R88 ;  /* 0x0000005800827202 */ /* 0x000fe20000000f00 */
[----:B------:R-:W-:Y:S01]  /*1e770*/  IMAD.MOV.U32 R88, RZ, RZ, RZ ;  /* 0x000000ffff587224 */ /* 0x000fe200078e00ff */
[----:B------:R-:W-:-:S07]  /*1e780*/  LOP3.LUT R15, R90, UR27, R89, 0x96, !PT ;  /* 0x0000001b5a0f7c12 */ /* 0x000fce000f8e9659 */
.L_x_7000:
        /* <DEDUP_REMOVED lines=9> */
.L_x_6999:
        /* <DEDUP_REMOVED lines=16> */
.L_x_7005:
        /* <DEDUP_REMOVED lines=12> */
.L_x_7006:
        /* <DEDUP_REMOVED lines=59> */
.L_x_7004:
        /* <DEDUP_REMOVED lines=9> */
.L_x_7003:
        /* <DEDUP_REMOVED lines=16> */
.L_x_7009:
        /* <DEDUP_REMOVED lines=12> */
.L_x_7010:
        /* <DEDUP_REMOVED lines=59> */
.L_x_7008:
        /* <DEDUP_REMOVED lines=9> */
.L_x_7007:
        /* <DEDUP_REMOVED lines=16> */
.L_x_7013:
        /* <DEDUP_REMOVED lines=12> */
.L_x_7014:
        /* <DEDUP_REMOVED lines=59> */
.L_x_7012:
        /* <DEDUP_REMOVED lines=9> */
.L_x_7011:
        /* <DEDUP_REMOVED lines=16> */
.L_x_7017:
        /* <DEDUP_REMOVED lines=12> */
.L_x_7018:
        /* <DEDUP_REMOVED lines=59> */
.L_x_7016:
        /* <DEDUP_REMOVED lines=9> */
.L_x_7015:
        /* <DEDUP_REMOVED lines=16> */
.L_x_7021:
        /* <DEDUP_REMOVED lines=12> */
.L_x_7022:
        /* <DEDUP_REMOVED lines=57> */
[----:B------:R-:W-:Y:S02]  /*20570*/  LOP3.LUT R15, R90, UR27, R89, 0x96, !PT ;  /* 0x0000001b5a0f7c12 */ /* 0x000fe4000f8e9659 */
[----:B------:R-:W-:-:S07]  /*20580*/  MOV R130, R88 ;  /* 0x0000005800827202 */ /* 0x000fce0000000f00 */
.L_x_7020:
        /* <DEDUP_REMOVED lines=9> */
.L_x_7019:
[----:B------:R-:W-:Y:S02]  /*20620*/  F2FP.F16.F32.PACK_AB R91, RZ, R128 ;  /* 0x00000080ff5b723e */ /* 0x000fe400000000ff */
[----:B------:R-:W-:Y:S02]  /*20630*/  PRMT R90, R137, 0x5410, R136 ;  /* 0x00005410895a7816 */ /* 0x000fe40000000088 */
[----:B------:R-:W-:Y:S02]  /*20640*/  PRMT R89, R135, 0x5410, R134 ;  /* 0x0000541087597816 */ /* 0x000fe40000000086 */
[----:B------:R-:W-:Y:S02]  /*20650*/  PRMT R88, R133, 0x5410, R132 ;  /* 0x0000541085587816 */ /* 0x000fe40000000084 */
[----:B------:R-:W-:-:S07]  /*20660*/  PRMT R91, R131, 0x5410, R91 ;  /* 0x00005410835b7816 */ /* 0x000fce000000005b */
.L_x_6990:
        /* <DEDUP_REMOVED lines=25> */
.L_x_7023:
[----:B------:R-:W-:Y:S05]  /*20800*/  @!P0 BRA `(.L_x_7024) ;  /* 0x0000000000108947 */ /* 0x000fea0003800000 */
[----:B-----5:R-:W2:Y:S01]  /*20810*/  LDC.64 R28, c[0x0][0x390] ;  /* 0x0000e400ff1c7b82 */ /* 0x020ea20000000a00 */
[----:B------:R-:W-:-:S05]  /*20820*/  IADD3 R31, PT, PT, R95, 0x280, RZ ;  /* 0x000002805f1f7810 */ /* 0x000fca0007ffe0ff */
[----:B--2---:R-:W-:-:S06]  /*20830*/  IMAD.WIDE.U32 R28, R31, 0x10, R28 ;  /* 0x000000101f1c7825 */ /* 0x004fcc00078e001c */
[----:B------:R-:W5:Y:S02]  /*20840*/  LDG.E.128 R28, desc[UR14][R28.64] ;  /* 0x0000000e1c1c7981 */ /* 0x000f64000c1e1d00 */
.L_x_7024:
[----:B------:R-:W-:Y:S05]  /*20850*/  BRA.U !UP0, `(.L_x_7025) ;  /* 0x0000003108d47547 */ /* 0x000fea000b800000 */
[----:B01----:R-:W0:Y:S01]  /*20860*/  LDC.64 R88, c[0x0][0x3a0] ;  /* 0x0000e800ff587b82 */ /* 0x003e220000000a00 */
[----:B------:R-:W-:-:S04]  /*20870*/  VIADD R91, R94, 0x280 ;  /* 0x000002805e5b7836 */ /* 0x000fc80000000000 */
[----:B0-----:R-:W-:-:S06]  /*20880*/  IMAD.WIDE.U32 R88, R91, 0x10, R88 ;  /* 0x000000105b587825 */ /* 0x001fcc00078e0058 */
[----:B------:R-:W2:Y:S01]  /*20890*/  LDG.E.128 R88, desc[UR14][R88.64] ;  /* 0x0000000e58587981 */ /* 0x000ea2000c1e1d00 */
[----:B------:R-:W-:-:S13]  /*208a0*/  ISETP.GT.AND P1, PT, R24, RZ, PT ;  /* 0x000000ff1800720c */ /* 0x000fda0003f24270 */
[----:B------:R-:W-:Y:S01]  /*208b0*/  @!P1 MOV R120, R139 ;  /* 0x0000008b00789202 */ /* 0x000fe20000000f00 */
[----:B------:R-:W-:Y:S02]  /*208c0*/  @!P1 IMAD.MOV.U32 R138, RZ, RZ, R130 ;  /* 0x000000ffff8a9224 */ /* 0x000fe400078e0082 */
[----:B--2---:R-:W-:Y:S01]  /*208d0*/  @!P1 HADD2.F32 R131, -RZ, R88.H0_H0 ;  /* 0x20000058ff839230 */ /* 0x004fe20000004100 */
        /* <DEDUP_REMOVED lines=16> */
.L_x_7028:
        /* <DEDUP_REMOVED lines=12> */
.L_x_7029:
        /* <DEDUP_REMOVED lines=58> */
.L_x_7027:
        /* <DEDUP_REMOVED lines=11> */
.L_x_7026:
        /* <DEDUP_REMOVED lines=20> */
.L_x_7032:
        /* <DEDUP_REMOVED lines=12> */
.L_x_7033:
        /* <DEDUP_REMOVED lines=58> */
.L_x_7031:
        /* <DEDUP_REMOVED lines=11> */
.L_x_7030:
        /* <DEDUP_REMOVED lines=20> */
.L_x_7036:
        /* <DEDUP_REMOVED lines=12> */
.L_x_7037:
        /* <DEDUP_REMOVED lines=59> */
.L_x_7035:
        /* <DEDUP_REMOVED lines=11> */
.L_x_7034:
        /* <DEDUP_REMOVED lines=20> */
.L_x_7040:
        /* <DEDUP_REMOVED lines=12> */
.L_x_7041:
        /* <DEDUP_REMOVED lines=58> */
.L_x_7039:
        /* <DEDUP_REMOVED lines=11> */
.L_x_7038:
        /* <DEDUP_REMOVED lines=20> */
.L_x_7044:
        /* <DEDUP_REMOVED lines=12> */
.L_x_7045:
        /* <DEDUP_REMOVED lines=59> */
.L_x_7043:
        /* <DEDUP_REMOVED lines=11> */
.L_x_7042:
        /* <DEDUP_REMOVED lines=20> */
.L_x_7048:
        /* <DEDUP_REMOVED lines=12> */
.L_x_7049:
        /* <DEDUP_REMOVED lines=58> */
.L_x_7047:
        /* <DEDUP_REMOVED lines=11> */
.L_x_7046:
        /* <DEDUP_REMOVED lines=20> */
.L_x_7052:
        /* <DEDUP_REMOVED lines=12> */
.L_x_7053:
        /* <DEDUP_REMOVED lines=58> */
.L_x_7051:
        /* <DEDUP_REMOVED lines=11> */
.L_x_7050:
        /* <DEDUP_REMOVED lines=20> */
.L_x_7056:
        /* <DEDUP_REMOVED lines=12> */
.L_x_7057:
        /* <DEDUP_REMOVED lines=59> */
.L_x_7055:
        /* <DEDUP_REMOVED lines=11> */
.L_x_7054:
[----:B------:R-:W-:Y:S02]  /*23b50*/  F2FP.F16.F32.PACK_AB R91, RZ, R137 ;  /* 0x00000089ff5b723e */ /* 0x000fe400000000ff */
[----:B------:R-:W-:Y:S02]  /*23b60*/  PRMT R90, R145, 0x5410, R90 ;  /* 0x00005410915a7816 */ /* 0x000fe4000000005a */
[----:B------:R-:W-:Y:S02]  /*23b70*/  PRMT R89, R142, 0x5410, R144 ;  /* 0x000054108e597816 */ /* 0x000fe40000000090 */
[----:B------:R-:W-:Y:S02]  /*23b80*/  PRMT R88, R140, 0x5410, R141 ;  /* 0x000054108c587816 */ /* 0x000fe4000000008d */
[----:B------:R-:W-:Y:S01]  /*23b90*/  PRMT R91, R143, 0x5410, R91 ;  /* 0x000054108f5b7816 */ /* 0x000fe2000000005b */
[----:B------:R-:W-:Y:S06]  /*23ba0*/  BRA `(.L_x_7058) ;  /* 0x00000030001c7947 */ /* 0x000fec0003800000 */
.L_x_7025:
        /* <DEDUP_REMOVED lines=19> */
.L_x_7061:
        /* <DEDUP_REMOVED lines=12> */
.L_x_7062:
        /* <DEDUP_REMOVED lines=58> */
.L_x_7060:
        /* <DEDUP_REMOVED lines=9> */
.L_x_7059:
        /* <DEDUP_REMOVED lines=16> */
.L_x_7065:
        /* <DEDUP_REMOVED lines=12> */
.L_x_7066:
        /* <DEDUP_REMOVED lines=59> */
.L_x_7064:
        /* <DEDUP_REMOVED lines=9> */
.L_x_7063:
        /* <DEDUP_REMOVED lines=16> */
.L_x_7069:
        /* <DEDUP_REMOVED lines=12> */
.L_x_7070:
        /* <DEDUP_REMOVED lines=59> */
.L_x_7068:
        /* <DEDUP_REMOVED lines=9> */
.L_x_7067:
        /* <DEDUP_REMOVED lines=16> */
.L_x_7073:
        /* <DEDUP_REMOVED lines=12> */
.L_x_7074:
        /* <DEDUP_REMOVED lines=59> */
.L_x_7072:
        /* <DEDUP_REMOVED lines=9> */
.L_x_7071:
        /* <DEDUP_REMOVED lines=16> */
.L_x_7077:
        /* <DEDUP_REMOVED lines=12> */
.L_x_7078:
        /* <DEDUP_REMOVED lines=59> */
.L_x_7076:
        /* <DEDUP_REMOVED lines=9> */
.L_x_7075:
        /* <DEDUP_REMOVED lines=16> */
.L_x_7081:
        /* <DEDUP_REMOVED lines=12> */
.L_x_7082:
        /* <DEDUP_REMOVED lines=59> */
.L_x_7080:
        /* <DEDUP_REMOVED lines=9> */
.L_x_7079:
        /* <DEDUP_REMOVED lines=16> */
.L_x_7085:
        /* <DEDUP_REMOVED lines=12> */
.L_x_7086:
        /* <DEDUP_REMOVED lines=59> */
.L_x_7084:
        /* <DEDUP_REMOVED lines=9> */
.L_x_7083:
        /* <DEDUP_REMOVED lines=16> */
.L_x_7089:
        /* <DEDUP_REMOVED lines=12> */
.L_x_7090:
        /* <DEDUP_REMOVED lines=59> */
.L_x_7088:
        /* <DEDUP_REMOVED lines=9> */
.L_x_7087:
[----:B------:R-:W-:Y:S02]  /*26bd0*/  F2FP.F16.F32.PACK_AB R91, RZ, R137 ;  /* 0x00000089ff5b723e */ /* 0x000fe400000000ff */
[----:B------:R-:W-:Y:S02]  /*26be0*/  PRMT R90, R145, 0x5410, R146 ;  /* 0x00005410915a7816 */ /* 0x000fe40000000092 */
[----:B------:R-:W-:Y:S02]  /*26bf0*/  PRMT R89, R143, 0x5410, R144 ;  /* 0x000054108f597816 */ /* 0x000fe40000000090 */
[----:B------:R-:W-:Y:S02]  /*26c00*/  PRMT R88, R142, 0x5410, R141 ;  /* 0x000054108e587816 */ /* 0x000fe4000000008d */
[----:B------:R-:W-:-:S07]  /*26c10*/  PRMT R91, R140, 0x5410, R91 ;  /* 0x000054108c5b7816 */ /* 0x000fce000000005b */
.L_x_7058:
[----:B------:R-:W-:Y:S01]  /*26c20*/  IADD3 R121, PT, PT, R94, 0x280, RZ ;  /* 0x000002805e797810 */ /* 0x000fe20007ffe0ff */
[----:B------:R-:W-:-:S04]  /*26c30*/  VIADD R141, R95, 0x300 ;  /* 0x000003005f8d7836 */ /* 0x000fc80000000000 */
[----:B------:R-:W-:-:S05]  /*26c40*/  IMAD.WIDE.U32 R120, R121, 0x10, R26 ;  /* 0x0000001079787825 */ /* 0x000fca00078e001a */
[----:B------:R0:W-:Y:S01]  /*26c50*/  STG.E.128 desc[UR14][R120.64], R88 ;  /* 0x0000005878007986 */ /* 0x0001e2000c101d0e */
[----:B------:R-:W-:Y:S05]  /*26c60*/  @!P0 BRA `(.L_x_7091) ;  /* 0x0000000000548947 */ /* 0x000fea0003800000 */
[----:B0-----:R-:W-:Y:S01]  /*26c70*/  SHF.L.U32 R91, R2, 0x10, RZ ;  /* 0x00000010025b7819 */ /* 0x001fe200000006ff */
[----:B------:R-:W0:Y:S01]  /*26c80*/  LDC.64 R88, c[0x0][0x3b0] ;  /* 0x0000ec00ff587b82 */ /* 0x000e220000000a00 */
[----:B------:R-:W-:Y:S01]  /*26c90*/  LOP3.LUT R90, R0, 0xffff, RZ, 0xc0, !PT ;  /* 0x0000ffff005a7812 */ /* 0x000fe200078ec0ff */
[----:B------:R-:W-:Y:S01]  /*26ca0*/  VIADD R95, R95, 0x280 ;  /* 0x000002805f5f7836 */ /* 0x000fe20000000000 */
        /* <DEDUP_REMOVED lines=17> */
.L_x_7091:
[----:B------:R-:W-:Y:S05]  /*26dc0*/  @!P0 BRA `(.L_x_7092) ;  /* 0x00000000000c8947 */ /* 0x000fea0003800000 */
[----:B-----5:R-:W2:Y:S02]  /*26dd0*/  LDC.64 R28, c[0x0][0x390] ;  /* 0x0000e400ff1c7b82 */ /* 0x020ea40000000a00 */
[----:B--2---:R-:W-:-:S06]  /*26de0*/  IMAD.WIDE.U32 R28, R141, 0x10, R28 ;  /* 0x000000108d1c7825 */ /* 0x004fcc00078e001c */
[----:B------:R-:W5:Y:S02]  /*26df0*/  LDG.E.128 R28, desc[UR14][R28.64] ;  /* 0x0000000e1c1c7981 */ /* 0x000f64000c1e1d00 */
.L_x_7092:
        /* <DEDUP_REMOVED lines=25> */
.L_x_7096:
        /* <DEDUP_REMOVED lines=12> */
.L_x_7097:
        /* <DEDUP_REMOVED lines=59> */
.L_x_7095:
        /* <DEDUP_REMOVED lines=11> */
.L_x_7094:
        /* <DEDUP_REMOVED lines=20> */
.L_x_7100:
        /* <DEDUP_REMOVED lines=12> */
.L_x_7101:
        /* <DEDUP_REMOVED lines=59> */
.L_x_7099:
        /* <DEDUP_REMOVED lines=11> */
.L_x_7098:
        /* <DEDUP_REMOVED lines=20> */
.L_x_7104:
        /* <DEDUP_REMOVED lines=12> */
.L_x_7105:
        /* <DEDUP_REMOVED lines=59> */
.L_x_7103:
        /* <DEDUP_REMOVED lines=11> */
.L_x_7102:
        /* <DEDUP_REMOVED lines=20> */
.L_x_7108:
        /* <DEDUP_REMOVED lines=12> */
.L_x_7109:
        /* <DEDUP_REMOVED lines=59> */
.L_x_7107:
[----:B------:R-:W-:Y:S01]  /*28720*/  I2FP.F32.U32 R5, R5 ;  /* 0x0000000500057245 */ /* 0x000fe20000201000 */
[----:B-----5:R-:W-:Y:S01]  /*28730*/  HADD2.F32 R94, -RZ, R29.H1_H1 ;  /* 0x3000001dff5e7230 */ /* 0x020fe20000004100 */
[----:B------:R-:W-:-:S04]  /*28740*/  MOV R88, 0x2f800000 ;  /* 0x2f80000000587802 */ /* 0x000fc80000000f00 */
        /* <DEDUP_REMOVED lines=8> */
.L_x_7106:
        /* <DEDUP_REMOVED lines=20> */
.L_x_7112:
        /* <DEDUP_REMOVED lines=12> */
.L_x_7113:
        /* <DEDUP_REMOVED lines=59> */
.L_x_7111:
        /* <DEDUP_REMOVED lines=11> */
.L_x_7110:
        /* <DEDUP_REMOVED lines=20> */
.L_x_7116:
        /* <DEDUP_REMOVED lines=12> */
.L_x_7117:
        /* <DEDUP_REMOVED lines=59> */
.L_x_7115:
        /* <DEDUP_REMOVED lines=11> */
.L_x_7114:
        /* <DEDUP_REMOVED lines=20> */
.L_x_7120:
        /* <DEDUP_REMOVED lines=12> */
.L_x_7121:
        /* <DEDUP_REMOVED lines=59> */
.L_x_7119:
        /* <DEDUP_REMOVED lines=11> */
.L_x_7118:
        /* <DEDUP_REMOVED lines=20> */
.L_x_7124:
        /* <DEDUP_REMOVED lines=12> */
.L_x_7125:
        /* <DEDUP_REMOVED lines=59> */
.L_x_7123:
        /* <DEDUP_REMOVED lines=11> */
.L_x_7122:
[----:B------:R-:W-:Y:S02]  /*2a150*/  F2FP.F16.F32.PACK_AB R91, RZ, R94 ;  /* 0x0000005eff5b723e */ /* 0x000fe400000000ff */
[----:B------:R-:W-:Y:S02]  /*2a160*/  PRMT R90, R151, 0x5410, R152 ;  /* 0x00005410975a7816 */ /* 0x000fe40000000098 */
[----:B------:R-:W-:Y:S02]  /*2a170*/  PRMT R89, R148, 0x5410, R150 ;  /* 0x0000541094597816 */ /* 0x000fe40000000096 */
[----:B------:R-:W-:Y:S02]  /*2a180*/  PRMT R88, R146, 0x5410, R147 ;  /* 0x0000541092587816 */ /* 0x000fe40000000093 */
[----:B------:R-:W-:Y:S01]  /*2a190*/  PRMT R91, R149, 0x5410, R91 ;  /* 0x00005410955b7816 */ /* 0x000fe2000000005b */
[----:B------:R-:W-:Y:S06]  /*2a1a0*/  BRA `(.L_x_7126) ;  /* 0x00000030001c7947 */ /* 0x000fec0003800000 */
.L_x_7093:
        /* <DEDUP_REMOVED lines=19> */
.L_x_7129:
        /* <DEDUP_REMOVED lines=12> */
.L_x_7130:
        /* <DEDUP_REMOVED lines=58> */
.L_x_7128:
        /* <DEDUP_REMOVED lines=9> */
.L_x_7127:
        /* <DEDUP_REMOVED lines=16> */
.L_x_7133:
        /* <DEDUP_REMOVED lines=12> */
.L_x_7134:
        /* <DEDUP_REMOVED lines=59> */
.L_x_7132:
        /* <DEDUP_REMOVED lines=9> */
.L_x_7131:
        /* <DEDUP_REMOVED lines=16> */
.L_x_7137:
        /* <DEDUP_REMOVED lines=12> */
.L_x_7138:
        /* <DEDUP_REMOVED lines=59> */
.L_x_7136:
        /* <DEDUP_REMOVED lines=9> */
.L_x_7135:
        /* <DEDUP_REMOVED lines=16> */
.L_x_7141:
        /* <DEDUP_REMOVED lines=12> */
.L_x_7142:
        /* <DEDUP_REMOVED lines=59> */
.L_x_7140:
        /* <DEDUP_REMOVED lines=9> */
.L_x_7139:
        /* <DEDUP_REMOVED lines=16> */
.L_x_7145:
        /* <DEDUP_REMOVED lines=12> */
.L_x_7146:
        /* <DEDUP_REMOVED lines=59> */
.L_x_7144:
        /* <DEDUP_REMOVED lines=9> */
.L_x_7143:
        /* <DEDUP_REMOVED lines=16> */
.L_x_7149:
        /* <DEDUP_REMOVED lines=12> */
.L_x_7150:
        /* <DEDUP_REMOVED lines=59> */
.L_x_7148:
        /* <DEDUP_REMOVED lines=9> */
.L_x_7147:
        /* <DEDUP_REMOVED lines=16> */
.L_x_7153:
        /* <DEDUP_REMOVED lines=12> */
.L_x_7154:
        /* <DEDUP_REMOVED lines=59> */
.L_x_7152:
        /* <DEDUP_REMOVED lines=9> */
.L_x_7151:
        /* <DEDUP_REMOVED lines=16> */
.L_x_7157:
        /* <DEDUP_REMOVED lines=12> */
.L_x_7158:
        /* <DEDUP_REMOVED lines=59> */
.L_x_7156:
        /* <DEDUP_REMOVED lines=9> */
.L_x_7155:
[----:B------:R-:W-:Y:S02]  /*2d1d0*/  F2FP.F16.F32.PACK_AB R91, RZ, R94 ;  /* 0x0000005eff5b723e */ /* 0x000fe400000000ff */
[----:B------:R-:W-:Y:S02]  /*2d1e0*/  PRMT R90, R151, 0x5410, R152 ;  /* 0x00005410975a7816 */ /* 0x000fe40000000098 */
[----:B------:R-:W-:Y:S02]  /*2d1f0*/  PRMT R89, R149, 0x5410, R150 ;  /* 0x0000541095597816 */ /* 0x000fe40000000096 */
[----:B------:R-:W-:Y:S02]  /*2d200*/  PRMT R88, R148, 0x5410, R147 ;  /* 0x0000541094587816 */ /* 0x000fe40000000093 */
[----:B------:R-:W-:-:S07]  /*2d210*/  PRMT R91, R146, 0x5410, R91 ;  /* 0x00005410925b7816 */ /* 0x000fce000000005b */
.L_x_7126:
        /* <DEDUP_REMOVED lines=79> */
.L_x_7159:
[----:B0-----:R-:W0:Y:S01]  /*2d710*/  SHFL.BFLY PT, R26, R95, 0x1, 0x1f ;  /* 0x0c201f005f1a7f89 */ /* 0x001e2200000e0000 */
[----:B------:R-:W-:Y:S01]  /*2d720*/  LOP3.LUT P0, RZ, R11, 0x1f, RZ, 0xc0, !PT ;  /* 0x0000001f0bff7812 */ /* 0x000fe2000780c0ff */
[----:B------:R-:W-:Y:S01]  /*2d730*/  BSSY.RECONVERGENT B0, `(.L_x_7160) ;  /* 0x0000090000007945 */ /* 0x000fe20003800200 */
[----:B0-----:R-:W-:Y:S01]  /*2d740*/  FADD.FTZ R88, R95, R26 ;  /* 0x0000001a5f587221 */ /* 0x001fe20000010000 */
[----:B------:R-:W-:-:S04]  /*2d750*/  LOP3.LUT R95, R11, 0x1f, RZ, 0xc0, !PT ;  /* 0x0000001f0b5f7812 */ /* 0x000fc800078ec0ff */
[----:B------:R-:W0:Y:S01]  /*2d760*/  SHFL.BFLY PT, R27, R88, 0x2, 0x1f ;  /* 0x0c401f00581b7f89 */ /* 0x000e2200000e0000 */
[----:B------:R-:W-:Y:S01]  /*2d770*/  ISETP.GT.U32.AND P1, PT, R95, 0x3, PT ;  /* 0x000000035f00780c */ /* 0x000fe20003f24070 */
[----:B------:R-:W-:Y:S02]  /*2d780*/  IMAD.MOV.U32 R95, RZ, RZ, RZ ;  /* 0x000000ffff5f7224 */ /* 0x000fe400078e00ff */
        /* <DEDUP_REMOVED lines=138> */
.L_x_7161:
[----:B------:R-:W-:Y:S05]  /*2e030*/  BSYNC.RECONVERGENT B0 ;  /* 0x0000000000007941 */ /* 0x000fea0003800200 */
.L_x_7160:
        /* <DEDUP_REMOVED lines=12> */
.L_x_7163:
[----:B------:R-:W-:Y:S05]  /*2e100*/  BSYNC.RECONVERGENT B0 ;  /* 0x0000000000007941 */ /* 0x000fea0003800200 */
.L_x_7162:
        /* <DEDUP_REMOVED lines=54> */
[----:B------:R-:W-:Y:S01]  /*2e470*/  HADD2.F32 R123, -RZ, R84.H0_H0 ;  /* 0x20000054ff7b7230 */ /* 0x000fe20000004100 */
[----:B------:R-:W-:Y:S01]  /*2e480*/  UIADD3 UR4, UPT, UPT, UR4, -0x1, URZ ;  /* 0xffffffff04047890 */ /* 0x000fe2000fffe0ff */
[----:B------:R-:W-:Y:S02]  /*2e490*/  HADD2.F32 R27, -RZ, R56.H0_H0 ;  /* 0x20000038ff1b7230 */ /* 0x000fe40000004100 */
        /* <DEDUP_REMOVED lines=56> */
[----:B------:R-:W-:-:S02]  /*2e820*/  HADD2.F32 R122, -RZ, R84.H1_H1 ;  /* 0x30000054ff7a7230 */ /* 0x000fc40000004100 */
[C---:B------:R-:W-:Y:S01]  /*2e830*/  FMUL.FTZ R10, R90.reuse, R10 ;  /* 0x0000000a5a0a7220 */ /* 0x040fe20000410000 */
[----:B------:R-:W-:Y:S02]  /*2e840*/  HADD2.F32 R89, -RZ, R56.H1_H1 ;  /* 0x30000038ff597230 */ /* 0x000fe40000004100 */
[C---:B------:R-:W-:Y:S01]  /*2e850*/  FMUL.FTZ R8, R90.reuse, R8 ;  /* 0x000000085a087220 */ /* 0x040fe20000410000 */
[----:B------:R-:W-:Y:S02]  /*2e860*/  HADD2.F32 R95, -RZ, R85.H0_H0 ;  /* 0x20000055ff5f7230 */ /* 0x000fe40000004100 */
[C---:B------:R-:W-:Y:S01]  /*2e870*/  FMUL.FTZ R20, R90.reuse, R20 ;  /* 0x000000145a147220 */ /* 0x040fe20000410000 */
[----:B------:R-:W-:Y:S02]  /*2e880*/  HADD2.F32 R88, -RZ, R57.H0_H0 ;  /* 0x20000039ff587230 */ /* 0x000fe40000004100 */
[----:B------:R-:W-:Y:S01]  /*2e890*/  FMUL.FTZ R19, R90, R19 ;  /* 0x000000135a137220 */ /* 0x000fe20000410000 */
[----:B------:R-:W-:-:S02]  /*2e8a0*/  HADD2.F32 R94, -RZ, R85.H1_H1 ;  /* 0x30000055ff5e7230 */ /* 0x000fc40000004100 */
[----:B------:R-:W-:Y:S01]  /*2e8b0*/  FFMA.FTZ R10, R10, R123, R27 ;  /* 0x0000007b0a0a7223 */ /* 0x000fe2000001001b */
[----:B------:R-:W-:Y:S02]  /*2e8c0*/  HADD2.F32 R91, -RZ, R57.H1_H1 ;  /* 0x30000039ff5b7230 */ /* 0x000fe40000004100 */
[----:B------:R-:W-:Y:S01]  /*2e8d0*/  FFMA.FTZ R8, R8, R122, R89 ;  /* 0x0000007a08087223 */ /* 0x000fe20000010059 */
[----:B------:R-:W-:Y:S01]  /*2e8e0*/  FFMA.FTZ R20, R20, R95, R88 ;  /* 0x0000005f14147223 */ /* 0x000fe20000010058 */
[C---:B------:R-:W-:Y:S01]  /*2e8f0*/  FMUL.FTZ R22, R90.reuse, R22 ;  /* 0x000000165a167220 */ /* 0x040fe20000410000 */
[C---:B------:R-:W-:Y:S01]  /*2e900*/  FMUL.FTZ R21, R90.reuse, R21 ;  /* 0x000000155a157220 */ /* 0x040fe20000410000 */
        /* <DEDUP_REMOVED lines=51> */
[----:B------:R-:W-:Y:S01]  /*2ec40*/  HADD2.F32 R27, -RZ, R86.H0_H0 ;  /* 0x20000056ff1b7230 */ /* 0x000fe20000004100 */
[----:B------:R-:W-:Y:S01]  /*2ec50*/  UIMAD UR4, UR4, UR23, URZ ;  /* 0x00000017040472a4 */ /* 0x000fe2000f8e02ff */
[----:B------:R-:W-:-:S02]  /*2ec60*/  HADD2.F32 R89, -RZ, R58.H0_H0 ;  /* 0x2000003aff597230 */ /* 0x000fc40000004100 */
[----:B------:R-:W-:Y:S01]  /*2ec70*/  HADD2.F32 R91, -RZ, R80.H0_H0 ;  /* 0x20000050ff5b7230 */ /* 0x000fe20000004100 */
[----:B------:R-:W-:Y:S01]  /*2ec80*/  USHF.R.S32.HI UR5, URZ, 0x1f, UR4 ;  /* 0x0000001fff057899 */ /* 0x000fe20008011404 */
[----:B------:R-:W-:Y:S02]  /*2ec90*/  HADD2.F32 R95, -RZ, R52.H0_H0 ;  /* 0x20000034ff5f7230 */ /* 0x000fe40000004100 */
[----:B------:R-:W-:Y:S01]  /*2eca0*/  FFMA.FTZ R22, R22, R27, R89 ;  /* 0x0000001b16167223 */ /* 0x000fe20000010059 */
[----:B------:R-:W-:Y:S01]  /*2ecb0*/  HADD2.F32 R88, -RZ, R86.H1_H1 ;  /* 0x30000056ff587230 */ /* 0x000fe20000004100 */
[----:B------:R-:W-:Y:S01]  /*2ecc0*/  ULEA.HI UR5, UR5, UR4, URZ, 0x3 ;  /* 0x0000000405057291 */ /* 0x000fe2000f8f18ff */
[----:B------:R-:W-:Y:S02]  /*2ecd0*/  HADD2.F32 R90, -RZ, R58.H1_H1 ;  /* 0x3000003aff5a7230 */ /* 0x000fe40000004100 */
[----:B------:R-:W-:Y:S01]  /*2ece0*/  FFMA.FTZ R92, R92, R91, R95 ;  /* 0x0000005b5c5c7223 */ /* 0x000fe2000001005f */
[----:B------:R-:W-:-:S02]  /*2ecf0*/  HADD2.F32 R94, -RZ, R87.H0_H0 ;  /* 0x20000057ff5e7230 */ /* 0x000fc40000004100 */
[----:B------:R-:W-:Y:S02]  /*2ed00*/  HADD2.F32 R122, -RZ, R59.H0_H0 ;  /* 0x2000003bff7a7230 */ /* 0x000fe40000004100 */
[----:B------:R-:W-:Y:S01]  /*2ed10*/  FFMA.FTZ R21, R21, R88, R90 ;  /* 0x0000005815157223 */ /* 0x000fe2000001005a */
[----:B------:R-:W-:Y:S02]  /*2ed20*/  HADD2.F32 R27, -RZ, R81.H0_H0 ;  /* 0x20000051ff1b7230 */ /* 0x000fe40000004100 */
[----:B------:R-:W-:Y:S02]  /*2ed30*/  HADD2.F32 R89, -RZ, R53.H0_H0 ;  /* 0x20000035ff597230 */ /* 0x000fe40000004100 */
[----:B------:R-:W-:Y:S01]  /*2ed40*/  FFMA.FTZ R25, R25, R94, R122 ;  /* 0x0000005e19197223 */ /* 0x000fe2000001007a */
[----:B------:R-:W-:Y:S01]  /*2ed50*/  HADD2.F32 R91, -RZ, R82.H0_H0 ;  /* 0x20000052ff5b7230 */ /* 0x000fe20000004100 */
[----:B------:R-:W-:Y:S01]  /*2ed60*/  F2FP.F16.F32.PACK_AB R22, R21, R22 ;  /* 0x000000161516723e */ /* 0x000fe200000000ff */
[----:B------:R-:W-:-:S02]  /*2ed70*/  HADD2.F32 R95, -RZ, R54.H0_H0 ;  /* 0x20000036ff5f7230 */ /* 0x000fc40000004100 */
[----:B------:R-:W-:Y:S01]  /*2ed80*/  FFMA.FTZ R96, R96, R27, R89 ;  /* 0x0000001b60607223 */ /* 0x000fe20000010059 */
[----:B------:R-:W-:Y:S01]  /*2ed90*/  HADD2.F32 R88, -RZ, R80.H1_H1 ;  /* 0x30000050ff587230 */ /* 0x000fe20000004100 */
[----:B------:R-:W-:Y:S01]  /*2eda0*/  F2FP.F16.F32.PACK_AB R21, R19, R20 ;  /* 0x000000141315723e */ /* 0x000fe200000000ff */
[----:B------:R-:W-:Y:S02]  /*2edb0*/  HADD2.F32 R90, -RZ, R52.H1_H1 ;  /* 0x30000034ff5a7230 */ /* 0x000fe40000004100 */
        /* <DEDUP_REMOVED lines=15> */
[----:B------:R-:W-:Y:S02]  /*2eeb0*/  HADD2.F32 R122, -RZ, R48.H1_H1 ;  /* 0x30000030ff7a7230 */ /* 0x000fe40000004100 */
        /* <DEDUP_REMOVED lines=8> */
[----:B------:R-:W-:Y:S02]  /*2ef40*/  HADD2.F32 R88, -RZ, R77.H1_H1 ;  /* 0x3000004dff587230 */ /* 0x000fe40000004100 */
[----:B------:R-:W-:Y:S02]  /*2ef50*/  HADD2.F32 R90, -RZ, R49.H1_H1 ;  /* 0x30000031ff5a7230 */ /* 0x000fe40000004100 */
[----:B------:R-:W-:Y:S01]  /*2ef60*/  FFMA.FTZ R106, R106, R89, R91 ;  /* 0x000000596a6a7223 */ /* 0x000fe2000001005b */
[----:B------:R-:W-:Y:S02]  /*2ef70*/  HADD2.F32 R94, -RZ, R78.H1_H1 ;  /* 0x3000004eff5e7230 */ /* 0x000fe40000004100 */
        /* <DEDUP_REMOVED lines=8> */
[----:B------:R-:W-:Y:S02]  /*2f000*/  HADD2.F32 R89, -RZ, R72.H1_H1 ;  /* 0x30000048ff597230 */ /* 0x000fe40000004100 */
[----:B------:R-:W-:-:S02]  /*2f010*/  HADD2.F32 R91, -RZ, R44.H1_H1 ;  /* 0x3000002cff5b7230 */ /* 0x000fc40000004100 */
[----:B------:R-:W-:Y:S01]  /*2f020*/  FFMA.FTZ R23, R23, R144, R146 ;  /* 0x0000009017177223 */ /* 0x000fe20000010092 */
[----:B------:R-:W-:Y:S02]  /*2f030*/  HADD2.F32 R88, -RZ, R72.H0_H0 ;  /* 0x20000048ff587230 */ /* 0x000fe40000004100 */
[----:B------:R-:W-:Y:S02]  /*2f040*/  HADD2.F32 R90, -RZ, R44.H0_H0 ;  /* 0x2000002cff5a7230 */ /* 0x000fe40000004100 */
[----:B------:R-:W-:Y:S01]  /*2f050*/  FFMA.FTZ R110, R110, R89, R91 ;  /* 0x000000596e6e7223 */ /* 0x000fe2000001005b */
[----:B------:R-:W-:Y:S01]  /*2f060*/  HADD2.F32 R94, -RZ, R73.H0_H0 ;  /* 0x20000049ff5e7230 */ /* 0x000fe20000004100 */
[----:B------:R-:W-:Y:S01]  /*2f070*/  F2FP.F16.F32.PACK_AB R23, R23, R25 ;  /* 0x000000191717723e */ /* 0x000fe200000000ff */
[----:B------:R-:W-:Y:S02]  /*2f080*/  HADD2.F32 R100, -RZ, R45.H0_H0 ;  /* 0x2000002dff647230 */ /* 0x000fe40000004100 */
[----:B------:R-:W-:Y:S01]  /*2f090*/  FFMA.FTZ R111, R111, R88, R90 ;  /* 0x000000586f6f7223 */ /* 0x000fe2000001005a */
        /* <DEDUP_REMOVED lines=12> */
[----:B------:R-:W-:Y:S02]  /*2f160*/  HADD2.F32 R88, -RZ, R75.H1_H1 ;  /* 0x3000004bff587230 */ /* 0x000fe40000004100 */
[----:B------:R-:W-:Y:S02]  /*2f170*/  HADD2.F32 R94, -RZ, R47.H1_H1 ;  /* 0x3000002fff5e7230 */ /* 0x000fe40000004100 */
[----:B------:R-:W-:Y:S01]  /*2f180*/  FFMA.FTZ R91, R116, R95, R123 ;  /* 0x0000005f745b7223 */ /* 0x000fe2000001007b */
[----:B------:R-:W-:-:S02]  /*2f190*/  HADD2.F32 R122, -RZ, R79.H1_H1 ;  /* 0x3000004fff7a7230 */ /* 0x000fc40000004100 */
        /* <DEDUP_REMOVED lines=18> */
[----:B------:R-:W-:Y:S01]  /*2f2c0*/  HADD2.F32 R88, -RZ, R64.H0_H0 ;  /* 0x20000040ff587230 */ /* 0x000fe20000004100 */
[----:B------:R-:W-:Y:S01]  /*2f2d0*/  F2FP.F16.F32.PACK_AB R90, R90, R115 ;  /* 0x000000735a5a723e */ /* 0x000fe200000000ff */
[----:B------:R-:W-:Y:S02]  /*2f2e0*/  HADD2.F32 R94, -RZ, R36.H0_H0 ;  /* 0x20000024ff5e7230 */ /* 0x000fe40000004100 */
        /* <DEDUP_REMOVED lines=17> */
[----:B------:R-:W0:Y:S01]  /*2f400*/  LDC.64 R88, c[0x0][0x428] ;  /* 0x00010a00ff587b82 */ /* 0x000e220000000a00 */
[----:B------:R-:W-:-:S02]  /*2f410*/  HADD2.F32 R141, -RZ, R36.H1_H1 ;  /* 0x30000024ff8d7230 */ /* 0x000fc40000004100 */
[----:B------:R-:W-:Y:S01]  /*2f420*/  FFMA.FTZ R127, R127, R100, R114 ;  /* 0x000000647f7f7223 */ /* 0x000fe20000010072 */
[----:B------:R-:W-:Y:S02]  /*2f430*/  HADD2.F32 R100, -RZ, R65.H0_H0 ;  /* 0x20000041ff647230 */ /* 0x000fe40000004100 */
[----:B------:R-:W-:Y:S02]  /*2f440*/  HADD2.F32 R114, -RZ, R37.H0_H0 ;  /* 0x20000025ff727230 */ /* 0x000fe40000004100 */
[----:B------:R-:W-:Y:S01]  /*2f450*/  FFMA.FTZ R130, R130, R123, R141 ;  /* 0x0000007b82827223 */ /* 0x000fe2000001008d */
[----:B------:R-:W-:Y:S02]  /*2f460*/  HADD2.F32 R123, -RZ, R67.H0_H0 ;  /* 0x20000043ff7b7230 */ /* 0x000fe40000004100 */
[----:B------:R-:W-:Y:S02]  /*2f470*/  HADD2.F32 R141, -RZ, R39.H0_H0 ;  /* 0x20000027ff8d7230 */ /* 0x000fe40000004100 */
        /* <DEDUP_REMOVED lines=13> */
[----:B------:R-:W-:Y:S01]  /*2f550*/  HADD2.F32 R114, -RZ, R61.H1_H1 ;  /* 0x3000003dff727230 */ /* 0x000fe20000004100 */
[----:B------:R-:W-:Y:S01]  /*2f560*/  MOV R24, UR5 ;  /* 0x0000000500187c02 */ /* 0x000fe20008000f00 */
[----:B------:R-:W-:Y:S02]  /*2f570*/  HADD2.F32 R116, -RZ, R33.H1_H1 ;  /* 0x30000021ff747230 */ /* 0x000fe40000004100 */
[----:B------:R-:W-:Y:S01]  /*2f580*/  FFMA.FTZ R132, R132, R147, R149 ;  /* 0x0000009384847223 */ /* 0x000fe20000010095 */
[----:B------:R-:W-:Y:S01]  /*2f590*/  HADD2.F32 R141, -RZ, R60.H1_H1 ;  /* 0x3000003cff8d7230 */ /* 0x000fe20000004100 */
[----:B------:R-:W-:Y:S01]  /*2f5a0*/  LEA.HI.SX32 R123, R24, R11, 0x1d ;  /* 0x0000000b187b7211 */ /* 0x000fe200078feaff */
        /* <DEDUP_REMOVED lines=8> */
[----:B------:R-:W-:Y:S01]  /*2f630*/  HADD2.F32 R141, -RZ, R63.H1_H1 ;  /* 0x3000003fff8d7230 */ /* 0x000fe20000004100 */
[----:B------:R-:W-:Y:S01]  /*2f640*/  F2FP.F16.F32.PACK_AB R25, R97, R96 ;  /* 0x000000606119723e */ /* 0x000fe200000000ff */
[----:B------:R-:W-:-:S02]  /*2f650*/  HADD2.F32 R147, -RZ, R35.H1_H1 ;  /* 0x30000023ff937230 */ /* 0x000fc40000004100 */
[----:B------:R-:W-:Y:S01]  /*2f660*/  FFMA.FTZ R19, R143, R24, R114 ;  /* 0x000000188f137223 */ /* 0x000fe20000010072 */
[----:B0-----:R-:W-:Y:S01]  /*2f670*/  IMAD.WIDE.U32 R10, R123, 0x10, R88 ;  /* 0x000000107b0a7825 */ /* 0x001fe200078e0058 */
[----:B------:R-:W-:-:S03]  /*2f680*/  F2FP.F16.F32.PACK_AB R24, R93, R92 ;  /* 0x0000005c5d18723e */ /* 0x000fc600000000ff */
[----:B------:R-:W-:Y:S01]  /*2f690*/  FFMA.FTZ R114, R26, R141, R147 ;  /* 0x0000008d1a727223 */ /* 0x000fe20000010093 */
[----:B------:R-:W-:Y:S01]  /*2f6a0*/  HADD2.F32 R116, -RZ, R63.H0_H0 ;  /* 0x2000003fff747230 */ /* 0x000fe20000004100 */
[----:B------:R0:W-:Y:S01]  /*2f6b0*/  STG.E.128 desc[UR14][R10.64], R20 ;  /* 0x000000140a007986 */ /* 0x0001e2000c101d0e */
[----:B------:R-:W-:Y:S01]  /*2f6c0*/  HADD2.F32 R122, -RZ, R35.H0_H0 ;  /* 0x20000023ff7a7230 */ /* 0x000fe20000004100 */
[----:B------:R-:W-:Y:S01]  /*2f6d0*/  F2FP.F16.F32.PACK_AB R26, R99, R98 ;  /* 0x00000062631a723e */ /* 0x000fe200000000ff */
[C---:B------:R-:W-:Y:S01]  /*2f6e0*/  VIADD R93, R123.reuse, 0x80 ;  /* 0x000000807b5d7836 */ /* 0x040fe20000000000 */
[----:B------:R-:W-:Y:S01]  /*2f6f0*/  IADD3 R143, PT, PT, R123, 0x100, RZ ;  /* 0x000001007b8f7810 */ /* 0x000fe20007ffe0ff */
[----:B------:R-:W-:Y:S02]  /*2f700*/  HADD2.F32 R149, -RZ, R61.H0_H0 ;  /* 0x2000003dff957230 */ /* 0x000fe40000004100 */
[----:B------:R-:W-:Y:S01]  /*2f710*/  FFMA.FTZ R95, R145, R116, R122 ;  /* 0x00000074915f7223 */ /* 0x000fe2000001007a */
[----:B------:R-:W-:Y:S01]  /*2f720*/  HADD2.F32 R151, -RZ, R33.H0_H0 ;  /* 0x20000021ff977230 */ /* 0x000fe20000004100 */
[C---:B------:R-:W-:Y:S01]  /*2f730*/  IADD3 R99, PT, PT, R123.reuse, 0x200, RZ ;  /* 0x000002007b637810 */ /* 0x040fe20007ffe0ff */
[C---:B------:R-:W-:Y:S01]  /*2f740*/  VIADD R97, R123.reuse, 0x180 ;  /* 0x000001807b617836 */ /* 0x040fe20000000000 */
[C---:B------:R-:W-:Y:S01]  /*2f750*/  IADD3 R145, PT, PT, R123.reuse, 0x300, RZ ;  /* 0x000003007b917810 */ /* 0x040fe20007ffe0ff */
[----:B------:R-:W-:-:S02]  /*2f760*/  VIADD R101, R123, 0x280 ;  /* 0x000002807b657836 */ /* 0x000fc40000000000 */
[----:B------:R-:W-:Y:S01]  /*2f770*/  FFMA.FTZ R140, R140, R149, R151 ;  /* 0x000000958c8c7223 */ /* 0x000fe20000010097 */
[--C-:B------:R-:W-:Y:S01]  /*2f780*/  IMAD.WIDE.U32 R142, R143, 0x10, R88.reuse ;  /* 0x000000108f8e7825 */ /* 0x100fe200078e0058 */
[----:B------:R-:W-:Y:S02]  /*2f790*/  F2FP.F16.F32.PACK_AB R98, R135, R134 ;  /* 0x000000868762723e */ /* 0x000fe400000000ff */
[----:B------:R-:W-:Y:S01]  /*2f7a0*/  F2FP.F16.F32.PACK_AB R96, R130, R131 ;  /* 0x000000838260723e */ /* 0x000fe200000000ff */
[--C-:B------:R-:W-:Y:S01]  /*2f7b0*/  IMAD.WIDE.U32 R122, R97, 0x10, R88.reuse ;  /* 0x00000010617a7825 */ /* 0x100fe200078e0058 */
[----:B0-----:R-:W-:Y:S02]  /*2f7c0*/  F2FP.F16.F32.PACK_AB R23, R109, R108 ;  /* 0x0000006c6d17723e */ /* 0x001fe400000000ff */
[----:B------:R-:W-:Y:S01]  /*2f7d0*/  F2FP.F16.F32.PACK_AB R22, R107, R106 ;  /* 0x0000006a6b16723e */ /* 0x000fe200000000ff */
[----:B------:R-:W-:Y:S01]  /*2f7e0*/  IMAD.WIDE.U32 R20, R93, 0x10, R88 ;  /* 0x000000105d147825 */ /* 0x000fe200078e0058 */
[----:B------:R-:W-:-:S02]  /*2f7f0*/  F2FP.F16.F32.PACK_AB R97, R132, R133 ;  /* 0x000000858461723e */ /* 0x000fc400000000ff */
[----:B------:R-:W-:Y:S01]  /*2f800*/  F2FP.F16.F32.PACK_AB R100, R100, R94 ;  /* 0x0000005e6464723e */ /* 0x000fe200000000ff */
[--C-:B------:R-:W-:Y:S01]  /*2f810*/  IMAD.WIDE.U32 R92, R99, 0x10, R88.reuse ;  /* 0x00000010635c7825 */ /* 0x100fe200078e0058 */
[----:B------:R0:W-:Y:S01]  /*2f820*/  STG.E.128 desc[UR14][R20.64], R24 ;  /* 0x0000001814007986 */ /* 0x0001e2000c101d0e */
[----:B------:R-:W-:Y:S02]  /*2f830*/  F2FP.F16.F32.PACK_AB R99, R137, R136 ;  /* 0x000000888963723e */ /* 0x000fe400000000ff */
[----:B------:R-:W-:Y:S01]  /*2f840*/  IMAD.WIDE.U32 R10, R101, 0x10, R88 ;  /* 0x00000010650a7825 */ /* 0x000fe200078e0058 */
[----:B------:R-:W-:-:S03]  /*2f850*/  F2FP.F16.F32.PACK_AB R101, R139, R140 ;  /* 0x0000008c8b65723e */ /* 0x000fc600000000ff */
[----:B------:R-:W-:Y:S01]  /*2f860*/  IMAD.WIDE.U32 R144, R145, 0x10, R88 ;  /* 0x0000001091907825 */ /* 0x000fe200078e0058 */
[----:B------:R-:W-:Y:S02]  /*2f870*/  F2FP.F16.F32.PACK_AB R89, R112, R113 ;  /* 0x000000717059723e */ /* 0x000fe400000000ff */
        /* <DEDUP_REMOVED lines=11> */
[----:B------:R0:W-:Y:S04]  /*2f930*/  STG.E.128 desc[UR14][R92.64], R24 ;  /* 0x000000185c007986 */ /* 0x0001e8000c101d0e */
[----:B------:R0:W-:Y:S04]  /*2f940*/  STG.E.128 desc[UR14][R10.64], R96 ;  /* 0x000000600a007986 */ /* 0x0001e8000c101d0e */
[----:B------:R0:W-:Y:S02]  /*2f950*/  STG.E.128 desc[UR14][R144.64], R100 ;  /* 0x0000006490007986 */ /* 0x0001e4000c101d0e */
.L_x_7164:
[----:B------:R-:W-:Y:S02]  /*2f960*/  UIADD3 UR7, UPT, UPT, UR7, UR20, URZ ;  /* 0x0000001407077290 */ /* 0x000fe4000fffe0ff */
[----:B------:R-:W-:Y:S02]  /*2f970*/  UPLOP3.LUT UP1, UPT, UPT, UPT, UP1, 0x40, 0x4 ;  /* 0x000000000004789c */ /* 0x000fe40003f2e810 */
[----:B------:R-:W-:-:S09]  /*2f980*/  UISETP.GE.AND UP0, UPT, UR7, UR21, UPT ;  /* 0x000000150700728c */ /* 0x000fd2000bf06270 */
[----:B------:R-:W-:Y:S05]  /*2f990*/  BRA.U !UP0, `(.L_x_7165) ;  /* 0xfffffd1108207547 */ /* 0x000fea000b83ffff */
[----:B------:R-:W-:Y:S05]  /*2f9a0*/  EXIT ;  /* 0x000000000000794d */ /* 0x000fea0003800000 */
.L_x_7166:
        /* <DEDUP_REMOVED lines=13> */
.L_x_42318:


//--------------------- .text._ZN10layer_norm13ln_fwd_kernelINS_13Kernel_traitsI6__halfS2_S2_S2_fjLj7168ELj1ELj1ELj4ELj16ENS_18Kernel_traits_baseILj7168ES2_S2_S2_S2_fjLj128EEEEELb1ELb1ELb0ELb0EEEvNS_9FwdParamsE --------------------------
	.section	.text._ZN10layer_norm13ln_fwd_kernelINS_13Kernel_traitsI6__halfS2_S2_S2_fjLj7168ELj1ELj1ELj4ELj16ENS_18Kernel_traits_baseILj7168ES2_S2_S2_S2_fjLj128EEEEELb1ELb1ELb0ELb0EEEvNS_9FwdParamsE,"ax",@progbits
	.align	128
        .global         _ZN10layer_norm13ln_fwd_kernelINS_13Kernel_traitsI6__halfS2_S2_S2_fjLj7168ELj1ELj1ELj4ELj16ENS_18Kernel_traits_baseILj7168ES2_S2_S2_S2_fjLj128EEEEELb1ELb1ELb0ELb0EEEvNS_9FwdParamsE
        .type           _ZN10layer_norm13ln_fwd_kernelINS_13Kernel_traitsI6__halfS2_S2_S2_fjLj7168ELj1ELj1ELj4ELj16ENS_18Kernel_traits_baseILj7168ES2_S2_S2_S2_fjLj128EEEEELb1ELb1ELb0ELb0EEEvNS_9FwdParamsE,@function
        .size           _ZN10layer_norm13ln_fwd_kernelINS_13Kernel_traitsI6__halfS2_S2_S2_fjLj7168ELj1ELj1ELj4ELj16ENS_18Kernel_traits_baseILj7168ES2_S2_S2_S2_fjLj128EEEEELb1ELb1ELb0ELb0EEEvNS_9FwdParamsE,(.L_x_42319 - _ZN10layer_norm13ln_fwd_kernelINS_13Kernel_traitsI6__halfS2_S2_S2_fjLj7168ELj1ELj1ELj4ELj16ENS_18Kernel_traits_baseILj7168ES2_S2_S2_S2_fjLj128EEEEELb1ELb1ELb0ELb0EEEvNS_9FwdParamsE)
        .other          _ZN10layer_norm13ln_fwd_kernelINS_13Kernel_traitsI6__halfS2_S2_S2_fjLj7168ELj1ELj1ELj4ELj16ENS_18Kernel_traits_baseILj7168ES2_S2_S2_S2_fjLj128EEEEELb1ELb1ELb0ELb0EEEvNS_9FwdParamsE,@"STO_CUDA_ENTRY STV_DEFAULT"
_ZN10layer_norm13ln_fwd_kernelINS_13Kernel_traitsI6__halfS2_S2_S2_fjLj7168ELj1ELj1ELj4ELj16ENS_18Kernel_traits_baseILj7168ES2_S2_S2_S2_fjLj128EEEEELb1ELb1ELb0ELb0EEEvNS_9FwdParamsE:
.text._ZN10layer_norm13ln_fwd_kernelINS_13Kernel_traitsI6__halfS2_S2_S2_fjLj7168ELj1ELj1ELj4ELj16ENS_18Kernel_traits_baseILj7168ES2_S2_S2_S2_fjLj128EEEEELb1ELb1ELb0ELb0EEEvNS_9FwdParamsE:
[----:B------:R-:W-:Y:S01]  /*0000*/  LDC R1, c[0x0][0x37c] ;  /* 0x0000df00ff017b82 */ /* 0x000fe20000000800 */
[----:B------:R-:W0:Y:S07]  /*0010*/  LDCU.U8 UR4, c[0x0][0x464] ;  /* 0x00008c80ff0477ac */ /* 0x000e2e0008000000 */
[----:B------:R-:W1:Y:S01]  /*0020*/  LDC R6, c[0x0][0x458] ;  /* 0x00011600ff067b82 */ /* 0x000e620000000800 */
[----:B------:R-:W2:Y:S07]  /*0030*/  LDCU.64 UR6, c[0x0][0x358] ;  /* 0x00006b00ff0677ac */ /* 0x000eae0008000a00 */
[----:B------:R-:W3:Y:S01]  /*0040*/  LDC R15, c[0x0][0x45c] ;  /* 0x00011700ff0f7b82 */ /* 0x000ee20000000800 */
[----:B------:R-:W4:Y:S01]  /*0050*/  S2R R18, SR_TID.X ;  /* 0x0000000000127919 */ /* 0x000f220000002100 */
[----:B------:R-:W5:Y:S06]  /*0060*/  LDCU.64 UR8, c[0x0][0x438] ;  /* 0x00008700ff0877ac */ /* 0x000f6c0008000a00 */
[----:B------:R-:W5:Y:S01]  /*0070*/  LDC R7, c[0x0][0x388] ;  /* 0x0000e200ff077b82 */ /* 0x000f620000000800 */
[----:B0-----:R-:W-:Y:S01]  /*0080*/  ISETP.NE.AND P0, PT, RZ, UR4, PT ;  /* 0x00000004ff007c0c */ /* 0x001fe2000bf05270 */
[----:B------:R-:W0:-:S12]  /*0090*/  LDCU.64 UR4, c[0x0][0x450] ;  /* 0x00008a00ff0477ac */ /* 0x000e180008000a00 */
[----:B-1----:R-:W-:Y:S01]  /*00a0*/  @P0 IMAD.MOV.U32 R2, RZ, RZ, R6 ;  /* 0x000000ffff020224 */ /* 0x002fe200078e0006 */
[----:B------:R-:W1:Y:S01]  /*00b0*/  @P0 LDC R5, c[0x0][0x460] ;  /* 0x00011800ff050b82 */ /* 0x000e620000000800 */
[----:B---3--:R-:W-:-:S06]  /*00c0*/  @P0 IMAD.MOV.U32 R3, RZ, RZ, R15 ;  /* 0x000000ffff030224 */ /* 0x008fcc00078e000f */
[----:B--2---:R-:W1:Y:S01]  /*00d0*/  @P0 LDG.E.64 R2, desc[UR6][R2.64] ;  /* 0x0000000602020981 */ /* 0x004e62000c1e1b00 */
[----:B0-----:R-:W-:Y:S01]  /*00e0*/  MOV R58, UR4 ;  /* 0x00000004003a7c02 */ /* 0x001fe20008000f00 */
[----:B------:R-:W-:-:S06]  /*00f0*/  IMAD.U32 R59, RZ, RZ, UR5 ;  /* 0x00000005ff3b7e24 */ /* 0x000fcc000f8e00ff */
[----:B------:R-:W2:Y:S01]  /*0100*/  @P0 LDG.E.64 R58, desc[UR6][R58.64] ;  /* 0x000000063a3a0981 */ /* 0x000ea2000c1e1b00 */
[----:B------:R-:W0:Y:S01]  /*0110*/  S2UR UR4, SR_CTAID.X ;  /* 0x00000000000479c3 */ /* 0x000e220000002500 */
[----:B------:R-:W3:Y:S01]  /*0120*/  LDCU UR5, c[0x0][0x360] ;  /* 0x00006c00ff0577ac */ /* 0x000ee20008000800 */
[----:B----4-:R-:W-:Y:S01]  /*0130*/  LOP3.LUT R0, R18, 0x60, RZ, 0xc0, !PT ;  /* 0x0000006012007812 */ /* 0x010fe200078ec0ff */
[----:B------:R-:W-:Y:S01]  /*0140*/  BSSY.RECONVERGENT B0, `(.L_x_7167) ;  /* 0x00000c9000007945 */ /* 0x000fe20003800200 */
[----:B-----5:R-:W-:Y:S02]  /*0150*/  UISETP.NE.U32.AND UP0, UPT, UR8, URZ, UPT ;  /* 0x000000ff0800728c */ /* 0x020fe4000bf05070 */
[----:B------:R-:W-:Y:S02]  /*0160*/  LOP3.LUT R67, R0, 0x1f, R18, 0xf8, !PT ;  /* 0x0000001f00437812 */ /* 0x000fe400078ef812 */
[----:B------:R-:W-:Y:S02]  /*0170*/  UISETP.NE.AND.EX UP0, UPT, UR9, URZ, UPT, UP0 ;  /* 0x000000ff0900728c */ /* 0x000fe4000bf05300 */
[----:B------:R-:W-:-:S02]  /*0180*/  LOP3.LUT R17, R67, 0x7f, RZ, 0x3c, !PT ;  /* 0x0000007f43117812 */ /* 0x000fc400078e3cff */
[----:B0-----:R-:W-:Y:S02]  /*0190*/  MOV R19, UR4 ;  /* 0x0000000400137c02 */ /* 0x001fe40008000f00 */
[----:B-1----:R-:W-:Y:S02]  /*01a0*/  @P0 IADD3 R6, P1, PT, R2, R5, RZ ;  /* 0x0000000502060210 */ /* 0x002fe40007f3e0ff */
[----:B------:R-:W-:-:S03]  /*01b0*/  SHF.R.S32.HI R2, RZ, 0x1f, R7 ;  /* 0x0000001fff027819 */ /* 0x000fc60000011407 */
[----:B------:R-:W-:Y:S01]  /*01c0*/  @P0 IMAD.X R15, RZ, RZ, R3, P1 ;  /* 0x000000ffff0f0224 */ /* 0x000fe200008e0603 */
[----:B------:R-:W-:Y:S02]  /*01d0*/  LEA.HI R26, R2, R7, RZ, 0x3 ;  /* 0x00000007021a7211 */ /* 0x000fe400078f18ff */
[----:B------:R-:W-:Y:S01]  /*01e0*/  LOP3.LUT R2, R18, 0x1f, RZ, 0xc0, !PT ;  /* 0x0000001f12027812 */ /* 0x000fe200078ec0ff */
[----:B---3--:R-:W-:Y:S01]  /*01f0*/  IMAD R18, R19, UR5, R18 ;  /* 0x0000000513127c24 */ /* 0x008fe2000f8e0212 */
[----:B------:R-:W-:Y:S01]  /*0200*/  SHF.R.S32.HI R26, RZ, 0x3, R26 ;  /* 0x00000003ff1a7819 */ /* 0x000fe2000001141a */
[----:B--2---:R-:W-:Y:S01]  /*0210*/  VIADD R3, R58, 0x9e3779b9 ;  /* 0x9e3779b93a037836 */ /* 0x004fe20000000000 */
[--C-:B------:R-:W-:Y:S01]  /*0220*/  SHF.R.U64 R16, R6, 0x2, R15.reuse ;  /* 0x0000000206107819 */ /* 0x100fe2000000120f */
[C---:B------:R-:W-:Y:S01]  /*0230*/  VIADD R4, R59.reuse, 0xbb67ae85 ;  /* 0xbb67ae853b047836 */ /* 0x040fe20000000000 */
[C---:B------:R-:W-:Y:S01]  /*0240*/  IADD3 R5, PT, PT, R58.reuse, 0x3c6ef372, RZ ;  /* 0x3c6ef3723a057810 */ /* 0x040fe20007ffe0ff */
[C---:B------:R-:W-:Y:S01]  /*0250*/  VIADD R7, R59.reuse, 0x76cf5d0a ;  /* 0x76cf5d0a3b077836 */ /* 0x040fe20000000000 */
[C---:B------:R-:W-:Y:S01]  /*0260*/  IADD3 R11, PT, PT, R59.reuse, 0x32370b8f, RZ ;  /* 0x32370b8f3b0b7810 */ /* 0x040fe20007ffe0ff */
[C---:B------:R-:W-:Y:S01]  /*0270*/  VIADD R9, R58.reuse, 0xdaa66d2b ;  /* 0xdaa66d2b3a097836 */ /* 0x040fe20000000000 */
[C---:B------:R-:W-:Y:S01]  /*0280*/  IADD3 R14, PT, PT, R58.reuse, 0x1715609d, RZ ;  /* 0x1715609d3a0e7810 */ /* 0x040fe20007ffe0ff */
[C---:B------:R-:W-:Y:S01]  /*0290*/  VIADD R12, R58.reuse, 0x78dde6e4 ;  /* 0x78dde6e43a0c7836 */ /* 0x040fe20000000000 */
[C---:B------:R-:W-:Y:S01]  /*02a0*/  IADD3 R22, PT, PT, R59.reuse, 0x646e171e, RZ ;  /* 0x646e171e3b167810 */ /* 0x040fe20007ffe0ff */
[C---:B------:R-:W-:Y:S01]  /*02b0*/  VIADD R13, R59.reuse, 0xed9eba14 ;  /* 0xed9eba143b0d7836 */ /* 0x040fe20000000000 */
[C---:B------:R-:W-:Y:S01]  /*02c0*/  IADD3 R25, PT, PT, R58.reuse, -0xe443238, RZ ;  /* 0xf1bbcdc83a197810 */ /* 0x040fe20007ffe0ff */
[C---:B------:R-:W-:Y:S01]  /*02d0*/  VIADD R20, R59.reuse, 0xa9066899 ;  /* 0xa90668993b147836 */ /* 0x040fe20000000000 */
[----:B------:R-:W-:Y:S01]  /*02e0*/  IADD3 R10, PT, PT, R59, -0x695add53, RZ ;  /* 0x96a522ad3b0a7810 */ /* 0x000fe20007ffe0ff */
[C---:B------:R-:W-:Y:S01]  /*02f0*/  VIADD R21, R58.reuse, 0xb54cda56 ;  /* 0xb54cda563a157836 */ /* 0x040fe20000000000 */
[----:B------:R-:W-:Y:S01]  /*0300*/  SHF.R.U32.HI R15, RZ, 0x2, R15 ;  /* 0x00000002ff0f7819 */ /* 0x000fe2000001160f */
[----:B------:R-:W-:-:S02]  /*0310*/  VIADD R23, R58, 0x5384540f ;  /* 0x5384540f3a177836 */ /* 0x000fc40000000000 */
[C---:B------:R-:W-:Y:S02]  /*0320*/  VIADD R24, R59.reuse, 0x1fd5c5a3 ;  /* 0x1fd5c5a33b187836 */ /* 0x040fe40000000000 */
[----:B------:R-:W-:Y:S02]  /*0330*/  VIADD R27, R59, 0xdb3d7428 ;  /* 0xdb3d74283b1b7836 */ /* 0x000fe40000000000 */
[----:B------:R-:W-:Y:S02]  /*0340*/  VIADD R8, R58, 0x8ff34781 ;  /* 0x8ff347813a087836 */ /* 0x000fe40000000000 */
[----:B------:R-:W-:Y:S01]  /*0350*/  IMAD.IADD R17, R26, 0x1, R17 ;  /* 0x000000011a117824 */ /* 0x000fe200078e0211 */
        /* <DEDUP_REMOVED lines=79> */
.L_x_7168:
        /* <DEDUP_REMOVED lines=88> */
.L_x_7169:
[----:B------:R-:W-:Y:S05]  /*0dd0*/  BSYNC.RECONVERGENT B0 ;  /* 0x0000000000007941 */ /* 0x000fea0003800200 */
.L_x_7167:
[----:B------:R-:W0:Y:S02]  /*0de0*/  LDCU UR4, c[0x0][0x384] ;  /* 0x00007080ff0477ac */ /* 0x000e240008000800 */
[----:B0-----:R-:W-:-:S13]  /*0df0*/  ISETP.GE.AND P0, PT, R19, UR4, PT ;  /* 0x0000000413007c0c */ /* 0x001fda000bf06270 */
[----:B------:R-:W-:Y:S05]  /*0e00*/  @P0 EXIT ;  /* 0x000000000000094d */ /* 0x000fea0003800000 */
[----:B------:R-:W-:Y:S01]  /*0e10*/  IMAD.HI.U32 R29, R16, -0x2daee0ad, RZ ;  /* 0xd2511f53101d7827 */ /* 0x000fe200078e00ff */
[----:B------:R-:W-:Y:S01]  /*0e20*/  LOP3.LUT R6, R6, 0x3, RZ, 0xc0, !PT ;  /* 0x0000000306067812 */ /* 0x000fe200078ec0ff */
[----:B------:R-:W0:Y:S02]  /*0e30*/  LDCU UR12, c[0x0][0x388] ;  /* 0x00007100ff0c77ac */ /* 0x000e240008000800 */
[C---:B------:R-:W-:Y:S01]  /*0e40*/  IMAD.HI.U32 R28, R18.reuse, -0x326172a9, RZ ;  /* 0xcd9e8d57121c7827 */ /* 0x040fe200078e00ff */
[----:B------:R-:W-:Y:S01]  /*0e50*/  LOP3.LUT R29, R29, R59, RZ, 0x3c, !PT ;  /* 0x0000003b1d1d7212 */ /* 0x000fe200078e3cff */
[----:B------:R-:W1:Y:S02]  /*0e60*/  LDCU.U8 UR10, c[0x0][0x410] ;  /* 0x00008200ff0a77ac */ /* 0x000e640008000000 */
[----:B------:R-:W-:Y:S01]  /*0e70*/  IMAD R31, R18, -0x326172a9, RZ ;  /* 0xcd9e8d57121f7824 */ /* 0x000fe200078e02ff */
[----:B------:R-:W-:Y:S01]  /*0e80*/  LOP3.LUT R28, R15, R28, R58, 0x96, !PT ;  /* 0x0000001c0f1c7212 */ /* 0x000fe200078e963a */
[----:B------:R-:W-:Y:S01]  /*0e90*/  IMAD.HI.U32 R30, R29, -0x326172a9, RZ ;  /* 0xcd9e8d571d1e7827 */ /* 0x000fe200078e00ff */
[----:B------:R-:W2:Y:S03]  /*0ea0*/  LDCU UR11, c[0x0][0x400] ;  /* 0x00008000ff0b77ac */ /* 0x000ea60008000800 */
[----:B------:R-:W-:Y:S01]  /*0eb0*/  IMAD R32, R16, -0x2daee0ad, RZ ;  /* 0xd2511f5310207824 */ /* 0x000fe200078e02ff */
[----:B------:R-:W-:Y:S01]  /*0ec0*/  LOP3.LUT R3, R3, R31, R30, 0x96, !PT ;  /* 0x0000001f03037212 */ /* 0x000fe200078e961e */
[C---:B------:R-:W-:Y:S01]  /*0ed0*/  IMAD.HI.U32 R33, R28.reuse, -0x2daee0ad, RZ ;  /* 0xd2511f531c217827 */ /* 0x040fe200078e00ff */
[----:B------:R-:W3:Y:S03]  /*0ee0*/  LDCU.64 UR8, c[0x0][0x3a0] ;  /* 0x00007400ff0877ac */ /* 0x000ee60008000a00 */
[----:B------:R-:W-:Y:S01]  /*0ef0*/  IMAD R31, R28, -0x2daee0ad, RZ ;  /* 0xd2511f531c1f7824 */ /* 0x000fe200078e02ff */
[----:B------:R-:W-:Y:S01]  /*0f00*/  LOP3.LUT R4, R4, R32, R33, 0x96, !PT ;  /* 0x0000002004047212 */ /* 0x000fe200078e9621 */
[----:B------:R-:W-:Y:S01]  /*0f10*/  IMAD.HI.U32 R30, R3, -0x2daee0ad, RZ ;  /* 0xd2511f53031e7827 */ /* 0x000fe200078e00ff */
[----:B------:R-:W-:-:S03]  /*0f20*/  UPLOP3.LUT UP1, UPT, UPT, UPT, UPT, 0x40, 0x4 ;  /* 0x000000000004789c */ /* 0x000fc60003f2e870 */
[----:B------:R-:W-:Y:S01]  /*0f30*/  IMAD R29, R29, -0x326172a9, RZ ;  /* 0xcd9e8d571d1d7824 */ /* 0x000fe200078e02ff */
[----:B------:R-:W-:Y:S01]  /*0f40*/  LOP3.LUT R7, R7, R31, R30, 0x96, !PT ;  /* 0x0000001f07077212 */ /* 0x000fe200078e961e */
[----:B------:R-:W-:-:S04]  /*0f50*/  IMAD.HI.U32 R28, R4, -0x326172a9, RZ ;  /* 0xcd9e8d57041c7827 */ /* 0x000fc800078e00ff */
[----:B------:R-:W-:Y:S01]  /*0f60*/  IMAD R3, R3, -0x2daee0ad, RZ ;  /* 0xd2511f5303037824 */ /* 0x000fe200078e02ff */
[----:B------:R-:W-:Y:S01]  /*0f70*/  LOP3.LUT R5, R5, R29, R28, 0x96, !PT ;  /* 0x0000001d05057212 */ /* 0x000fe200078e961c */
[----:B------:R-:W-:Y:S02]  /*0f80*/  IMAD R28, R4, -0x326172a9, RZ ;  /* 0xcd9e8d57041c7824 */ /* 0x000fe400078e02ff */
[----:B------:R-:W-:-:S04]  /*0f90*/  IMAD.HI.U32 R4, R7, -0x326172a9, RZ ;  /* 0xcd9e8d5707047827 */ /* 0x000fc800078e00ff */
[----:B------:R-:W-:Y:S01]  /*0fa0*/  IMAD.HI.U32 R30, R5, -0x2daee0ad, RZ ;  /* 0xd2511f53051e7827 */ /* 0x000fe200078e00ff */
[----:B------:R-:W-:-:S03]  /*0fb0*/  LOP3.LUT R4, R9, R28, R4, 0x96, !PT ;  /* 0x0000001c09047212 */ /* 0x000fc600078e9604 */
[----:B------:R-:W-:Y:S01]  /*0fc0*/  IMAD R9, R5, -0x2daee0ad, RZ ;  /* 0xd2511f5305097824 */ /* 0x000fe200078e02ff */
[----:B------:R-:W-:Y:S01]  /*0fd0*/  LOP3.LUT R3, R11, R3, R30, 0x96, !PT ;  /* 0x000000030b037212 */ /* 0x000fe200078e961e */
[----:B------:R-:W-:-:S04]  /*0fe0*/  IMAD.HI.U32 R28, R4, -0x2daee0ad, RZ ;  /* 0xd2511f53041c7827 */ /* 0x000fc800078e00ff */
[----:B------:R-:W-:Y:S01]  /*0ff0*/  IMAD R7, R7, -0x326172a9, RZ ;  /* 0xcd9e8d5707077824 */ /* 0x000fe200078e02ff */
[----:B------:R-:W-:Y:S01]  /*1000*/  LOP3.LUT R9, R13, R9, R28, 0x96, !PT ;  /* 0x000000090d097212 */ /* 0x000fe200078e961c */
[C---:B------:R-:W-:Y:S01]  /*1010*/  IMAD.HI.U32 R5, R3.reuse, -0x326172a9, RZ ;  /* 0xcd9e8d5703057827 */ /* 0x040fe200078e00ff */
[----:B------:R-:W4:Y:S01]  /*1020*/  LDC.64 R28, c[0x0][0x3e0] ;  /* 0x0000f800ff1c7b82 */ /* 0x000f220000000a00 */
[----:B------:R-:W-:Y:S02]  /*1030*/  LOP3.LUT R13, R26, 0x7f, RZ, 0xc0, !PT ;  /* 0x0000007f1a0d7812 */ /* 0x000fe400078ec0ff */
[----:B------:R-:W-:Y:S01]  /*1040*/  IMAD R4, R4, -0x2daee0ad, RZ ;  /* 0xd2511f5304047824 */ /* 0x000fe200078e02ff */
[----:B------:R-:W-:Y:S01]  /*1050*/  LOP3.LUT R5, R12, R7, R5, 0x96, !PT ;  /* 0x000000070c057212 */ /* 0x000fe200078e9605 */
[----:B------:R-:W-:Y:S01]  /*1060*/  IMAD R7, R3, -0x326172a9, RZ ;  /* 0xcd9e8d5703077824 */ /* 0x000fe200078e02ff */
[----:B------:R-:W-:Y:S01]  /*1070*/  SHF.L.U32 R26, R26, 0x1, RZ ;  /* 0x000000011a1a7819 */ /* 0x000fe200000006ff */
[----:B------:R-:W-:-:S03]  /*1080*/  IMAD.HI.U32 R3, R9, -0x326172a9, RZ ;  /* 0xcd9e8d5709037827 */ /* 0x000fc600078e00ff */
[----:B------:R-:W-:Y:S01]  /*1090*/  LOP3.LUT R26, R26, 0xffffff00, RZ, 0xc0, !PT ;  /* 0xffffff001a1a7812 */ /* 0x000fe200078ec0ff */
[----:B------:R-:W-:Y:S01]  /*10a0*/  IMAD.HI.U32 R11, R5, -0x2daee0ad, RZ ;  /* 0xd2511f53050b7827 */ /* 0x000fe200078e00ff */
[----:B------:R-:W-:-:S03]  /*10b0*/  LOP3.LUT R3, R14, R7, R3, 0x96, !PT ;  /* 0x000000070e037212 */ /* 0x000fc600078e9603 */
[----:B------:R-:W-:Y:S01]  /*10c0*/  IMAD R7, R5, -0x2daee0ad, RZ ;  /* 0xd2511f5305077824 */ /* 0x000fe200078e02ff */
[----:B------:R-:W-:Y:S01]  /*10d0*/  LOP3.LUT R4, R20, R4, R11, 0x96, !PT ;  /* 0x0000000414047212 */ /* 0x000fe200078e960b */
[----:B------:R-:W-:-:S04]  /*10e0*/  IMAD.HI.U32 R5, R3, -0x2daee0ad, RZ ;  /* 0xd2511f5303057827 */ /* 0x000fc800078e00ff */
[----:B------:R-:W-:Y:S01]  /*10f0*/  IMAD R9, R9, -0x326172a9, RZ ;  /* 0xcd9e8d5709097824 */ /* 0x000fe200078e02ff */
[----:B------:R-:W-:Y:S01]  /*1100*/  LOP3.LUT R5, R22, R7, R5, 0x96, !PT ;  /* 0x0000000716057212 */ /* 0x000fe200078e9605 */
[----:B------:R-:W-:Y:S01]  /*1110*/  IMAD.HI.U32 R12, R4, -0x326172a9, RZ ;  /* 0xcd9e8d57040c7827 */ /* 0x000fe200078e00ff */
[----:B----4-:R-:W-:-:S03]  /*1120*/  ISETP.NE.U32.AND P0, PT, R28, RZ, PT ;  /* 0x000000ff1c00720c */ /* 0x010fc60003f05070 */
[----:B------:R-:W-:Y:S01]  /*1130*/  IMAD R7, R4, -0x326172a9, RZ ;  /* 0xcd9e8d5704077824 */ /* 0x000fe200078e02ff */
[----:B------:R-:W-:Y:S01]  /*1140*/  LOP3.LUT R9, R21, R9, R12, 0x96, !PT ;  /* 0x0000000915097212 */ /* 0x000fe200078e960c */
[----:B------:R-:W-:Y:S01]  /*1150*/  IMAD.HI.U32 R4, R5, -0x326172a9, RZ ;  /* 0xcd9e8d5705047827 */ /* 0x000fe200078e00ff */
[----:B------:R-:W-:-:S03]  /*1160*/  ISETP.NE.AND.EX P0, PT, R29, RZ, PT, P0 ;  /* 0x000000ff1d00720c */ /* 0x000fc60003f05300 */
[----:B------:R-:W-:Y:S01]  /*1170*/  IMAD R11, R3, -0x2daee0ad, RZ ;  /* 0xd2511f53030b7824 */ /* 0x000fe200078e02ff */
[----:B------:R-:W-:Y:S01]  /*1180*/  LOP3.LUT R4, R23, R7, R4, 0x96, !PT ;  /* 0x0000000717047212 */ /* 0x000fe200078e9604 */
[----:B------:R-:W-:Y:S01]  /*1190*/  IMAD.HI.U32 R3, R9, -0x2daee0ad, RZ ;  /* 0xd2511f5309037827 */ /* 0x000fe200078e00ff */
[----:B------:R-:W-:Y:S02]  /*11a0*/  VIADDMNMX R7, R13, -R0, RZ, !PT ;  /* 0x800000000d077246 */ /* 0x000fe400078001ff */
[----:B------:R-:W-:Y:S01]  /*11b0*/  LOP3.LUT R0, R0, 0xffffff7f, RZ, 0xc0, !PT ;  /* 0xffffff7f00007812 */ /* 0x000fe200078ec0ff */
[----:B------:R-:W-:Y:S01]  /*11c0*/  IMAD R5, R5, -0x326172a9, RZ ;  /* 0xcd9e8d5705057824 */ /* 0x000fe200078e02ff */
[----:B------:R-:W-:Y:S01]  /*11d0*/  VIMNMX R7, PT, PT, R7, 0x20, PT ;  /* 0x0000002007077848 */ /* 0x000fe20003fe0100 */
[----:B------:R-:W-:Y:S01]  /*11e0*/  IMAD R9, R9, -0x2daee0ad, RZ ;  /* 0xd2511f5309097824 */ /* 0x000fe200078e02ff */
[----:B------:R-:W-:Y:S01]  /*11f0*/  LOP3.LUT R3, R24, R11, R3, 0x96, !PT ;  /* 0x0000000b18037212 */ /* 0x000fe200078e9603 */
[----:B------:R-:W-:Y:S01]  /*1200*/  IMAD.HI.U32 R14, R4, -0x2daee0ad, RZ ;  /* 0xd2511f53040e7827 */ /* 0x000fe200078e00ff */
[----:B------:R-:W-:-:S03]  /*1210*/  @P0 LOP3.LUT R0, R0, 0x80, RZ, 0xfc, !PT ;  /* 0x0000008000000812 */ /* 0x000fc600078efcff */
[----:B------:R-:W-:Y:S01]  /*1220*/  IMAD R7, R7, 0x8, R26 ;  /* 0x0000000807077824 */ /* 0x000fe200078e021a */
[----:B------:R-:W-:Y:S01]  /*1230*/  LOP3.LUT R9, R27, R9, R14, 0x96, !PT ;  /* 0x000000091b097212 */ /* 0x000fe200078e960e */
[----:B------:R-:W-:-:S03]  /*1240*/  IMAD.HI.U32 R12, R3, -0x326172a9, RZ ;  /* 0xcd9e8d57030c7827 */ /* 0x000fc600078e00ff */
[----:B------:R-:W-:Y:S01]  /*1250*/  I2FP.F32.U32 R7, R7 ;  /* 0x0000000700077245 */ /* 0x000fe20000201000 */
[----:B------:R-:W-:Y:S01]  /*1260*/  IMAD R2, R2, -0x20, R13 ;  /* 0xffffffe002027824 */ /* 0x000fe200078e020d */
[----:B------:R-:W-:Y:S01]  /*1270*/  LOP3.LUT R5, R25, R5, R12, 0x96, !PT ;  /* 0x0000000519057212 */ /* 0x000fe200078e960c */
[----:B------:R-:W-:Y:S01]  /*1280*/  IMAD R4, R4, -0x2daee0ad, RZ ;  /* 0xd2511f5304047824 */ /* 0x000fe200078e02ff */
[----:B------:R4:W0:Y:S02]  /*1290*/  MUFU.RCP R14, R7 ;  /* 0x00000007000e7308 */ /* 0x0008240000001000 */
[----:B------:R-:W-:Y:S01]  /*12a0*/  VIMNMX R2, PT, PT, RZ, R2, !PT ;  /* 0x00000002ff027248 */ /* 0x000fe20007fe0100 */
[----:B------:R-:W-:-:S03]  /*12b0*/  IMAD.HI.U32 R13, R5, -0x2daee0ad, RZ ;  /* 0xd2511f53050d7827 */ /* 0x000fc600078e00ff */
[----:B------:R-:W-:Y:S01]  /*12c0*/  VIMNMX R11, PT, PT, R2, 0x20, PT ;  /* 0x00000020020b7848 */ /* 0x000fe20003fe0100 */
[----:B------:R-:W-:Y:S01]  /*12d0*/  IMAD R2, R3, -0x326172a9, RZ ;  /* 0xcd9e8d5703027824 */ /* 0x000fe200078e02ff */
[----:B------:R-:W-:Y:S01]  /*12e0*/  LOP3.LUT R10, R10, R4, R13, 0x96, !PT ;  /* 0x000000040a0a7212 */ /* 0x000fe200078e960d */
[----:B------:R-:W-:-:S04]  /*12f0*/  IMAD.HI.U32 R3, R9, -0x326172a9, RZ ;  /* 0xcd9e8d5709037827 */ /* 0x000fc800078e00ff */
[----:B------:R-:W-:Y:S02]  /*1300*/  HFMA2 R4, -RZ, RZ, 0, 0 ;  /* 0x00000000ff047431 */ /* 0x000fe400000001ff */
[----:B------:R-:W-:Y:S01]  /*1310*/  IMAD R12, R11, 0x8, R26 ;  /* 0x000000080b0c7824 */ /* 0x000fe200078e021a */
[----:B------:R-:W-:Y:S01]  /*1320*/  LOP3.LUT R8, R8, R2, R3, 0x96, !PT ;  /* 0x0000000208087212 */ /* 0x000fe200078e9603 */
[----:B------:R-:W-:Y:S02]  /*1330*/  IMAD R2, R9, -0x326172a9, RZ ;  /* 0xcd9e8d5709027824 */ /* 0x000fe400078e02ff */
[----:B01234-:R-:W-:-:S07]  /*1340*/  IMAD R30, R5, -0x2daee0ad, RZ ;  /* 0xd2511f53051e7824 */ /* 0x01ffce00078e02ff */
.L_x_7775:
        /* <DEDUP_REMOVED lines=28> */
[----:B------:R-:W-:Y:S01]  /*1510*/  MOV R21, 0x2 ;  /* 0x0000000200157802 */ /* 0x000fe20000000f00 */
[----:B------:R-:W-:Y:S02]  /*1520*/  IMAD.MOV.U32 R13, RZ, RZ, R2 ;  /* 0x000000ffff0d7224 */ /* 0x000fe400078e0002 */
[----:B------:R-:W-:-:S08]  /*1530*/  IMAD.MOV.U32 R26, RZ, RZ, R30 ;  /* 0x000000ffff1a7224 */ /* 0x000fd000078e001e */
[----:B------:R-:W-:Y:S05]  /*1540*/  @!P0 BRA `(.L_x_7174) ;  /* 0x0000000400648947 */ /* 0x000fea0003800000 */
[----:B------:R-:W-:-:S05]  /*1550*/  HFMA2 R13, -RZ, RZ, 0, 1.1920928955078125e-07 ;  /* 0x00000002ff0d7431 */ /* 0x000fca00000001ff */
[----:B------:R-:W-:-:S05]  /*1560*/  VIADDMNMX.U32 R13, R6, 0xfffffffe, R13, PT ;  /* 0xfffffffe060d7846 */ /* 0x000fca000380000d */
[----:B------:R-:W-:-:S04]  /*1570*/  IMAD.SHL.U32 R13, R13, 0x4, RZ ;  /* 0x000000040d0d7824 */ /* 0x000fc800078e00ff */
[----:B------:R-:W0:Y:S02]  /*1580*/  LDC R26, c[0x2][R13] ;  /* 0x008000000d1a7b82 */ /* 0x000e240000000800 */
[----:B0-----:R-:W-:-:S04]  /*1590*/  SHF.R.S32.HI R27, RZ, 0x1f, R26 ;  /* 0x0000001fff1b7819 */ /* 0x001fc8000001141a */
.L_x_42155:
[----:B------:R-:W-:Y:S05]  /*15a0*/  BRX R26 -0x15b0                                        (*"BRANCH_TARGETS .L_x_42156,.L_x_42157,.L_x_42158"*) ;  /* 0xffffffe81a947949 */ /* 0x000fea000383ffff */
.L_x_42158:
[----:B------:R-:W-:Y:S01]  /*15b0*/  VIADD R21, R6, 0x1 ;  /* 0x0000000106157836 */ /* 0x000fe20000000000 */
[----:B------:R-:W-:Y:S01]  /*15c0*/  MOV R26, R30 ;  /* 0x0000001e001a7202 */ /* 0x000fe20000000f00 */
[----:B------:R-:W-:Y:S01]  /*15d0*/  IMAD.MOV.U32 R13, RZ, RZ, R8 ;  /* 0x000000ffff0d7224 */ /* 0x000fe200078e0008 */
[----:B------:R-:W-:Y:S06]  /*15e0*/  BRA `(.L_x_7174) ;  /* 0x00000004003c7947 */ /* 0x000fec0003800000 */
.L_x_42156:
[----:B------:R-:W-:Y:S01]  /*15f0*/  IMAD.MOV.U32 R26, RZ, RZ, R30 ;  /* 0x000000ffff1a7224 */ /* 0x000fe200078e001e */
[----:B------:R-:W-:Y:S01]  /*1600*/  MOV R21, 0x3 ;  /* 0x0000000300157802 */ /* 0x000fe20000000f00 */
[----:B------:R-:W-:Y:S01]  /*1610*/  IMAD.MOV.U32 R13, RZ, RZ, R10 ;  /* 0x000000ffff0d7224 */ /* 0x000fe200078e000a */
[----:B------:R-:W-:Y:S06]  /*1620*/  BRA `(.L_x_7174) ;  /* 0x00000004002c7947 */ /* 0x000fec0003800000 */
.L_x_42157:
        /* <DEDUP_REMOVED lines=13> */
.L_x_7176:
[----:B------:R-:W-:Y:S05]  /*1700*/  BSYNC.RECONVERGENT B2 ;  /* 0x0000000000027941 */ /* 0x000fea0003800200 */
.L_x_7175:
        /* <DEDUP_REMOVED lines=20> */
[C---:B------:R-:W-:Y:S02]  /*1850*/  VIADD R13, R59.reuse, 0x32370b8f ;  /* 0x32370b8f3b0d7836 */ /* 0x040fe40000000000 */
[----:B------:R-:W-:-:S03]  /*1860*/  VIADD R21, R59, 0x96a522ad ;  /* 0x96a522ad3b157836 */ /* 0x000fc60000000000 */
        /* <DEDUP_REMOVED lines=39> */
.L_x_7174:
[----:B------:R-:W-:Y:S05]  /*1ae0*/  BSYNC.RECONVERGENT B1 ;  /* 0x0000000000017941 */ /* 0x000fea0003800200 */
.L_x_7173:
        /* <DEDUP_REMOVED lines=10> */
[----:B------:R-:W-:Y:S01]  /*1b90*/  HADD2.F32 R34, -RZ, R60.H0_H0 ;  /* 0x2000003cff227230 */ /* 0x000fe20000004100 */
[----:B------:R-:W-:Y:S01]  /*1ba0*/  BSSY.RECONVERGENT B1, `(.L_x_7177) ;  /* 0x000005d000017945 */ /* 0x000fe20003800200 */
[----:B------:R-:W-:-:S02]  /*1bb0*/  IMAD.MOV.U32 R25, RZ, RZ, 0x2 ;  /* 0x00000002ff197424 */ /* 0x000fc400078e00ff */
[----:B0-----:R-:W-:Y:S01]  /*1bc0*/  FMUL.FTZ R23, R23, R28 ;  /* 0x0000001c17177220 */ /* 0x001fe20000410000 */
[----:B-1----:R-:W-:-:S04]  /*1bd0*/  FSETP.GTU.FTZ.AND P0, PT, R13, R30, PT ;  /* 0x0000001e0d00720b */ /* 0x002fc80003f1c000 */
        /* <DEDUP_REMOVED lines=14> */
.L_x_7179:
        /* <DEDUP_REMOVED lines=13> */
.L_x_7181:
[----:B------:R-:W-:Y:S05]  /*1d90*/  BSYNC.RECONVERGENT B2 ;  /* 0x0000000000027941 */ /* 0x000fea0003800200 */
.L_x_7180:
        /* <DEDUP_REMOVED lines=20> */
[----:B------:R-:W-:Y:S02]  /*1ee0*/  VIADD R21, R59, 0x32370b8f ;  /* 0x32370b8f3b157836 */ /* 0x000fe40000000000 */
[----:B------:R-:W-:-:S03]  /*1ef0*/  IMAD.MOV.U32 R6, RZ, RZ, R26 ;  /* 0x000000ffff067224 */ /* 0x000fc600078e001a */
[----:B------:R-:W-:Y:S01]  /*1f00*/  LOP3.LUT R21, R21, R174, R215, 0x96, !PT ;  /* 0x000000ae15157212 */ /* 0x000fe200078e96d7 */
[----:B------:R-:W-:Y:S01]  /*1f10*/  IMAD.WIDE.U32 R174, R23, -0x2daee0ad, RZ ;  /* 0xd2511f5317ae7825 */ /* 0x000fe200078e00ff */
[----:B------:R-:W-:-:S03]  /*1f20*/  IADD3 R23, PT, PT, R59, -0x126145ec, RZ ;  /* 0xed9eba143b177810 */ /* 0x000fc60007ffe0ff */
        /* <DEDUP_REMOVED lines=11> */
[----:B------:R-:W-:-:S04]  /*1fe0*/  IMAD.WIDE.U32 R200, R21, -0x326172a9, RZ ;  /* 0xcd9e8d5715c87825 */ /* 0x000fc800078e00ff */
[----:B------:R-:W-:Y:S02]  /*1ff0*/  VIADD R23, R59, 0x646e171e ;  /* 0x646e171e3b177836 */ /* 0x000fe40000000000 */
[----:B------:R-:W-:-:S03]  /*2000*/  VIADD R21, R58, 0xb54cda56 ;  /* 0xb54cda563a157836 */ /* 0x000fc60000000000 */
        /* <DEDUP_REMOVED lines=9> */
[----:B------:R-:W-:Y:S02]  /*20a0*/  VIADD R23, R59, 0xdb3d7428 ;  /* 0xdb3d74283b177836 */ /* 0x000fe40000000000 */
[----:B------:R-:W-:Y:S01]  /*20b0*/  IMAD.WIDE.U32 R200, R21, -0x326172a9, RZ ;  /* 0xcd9e8d5715c87825 */ /* 0x000fe200078e00ff */
[C---:B------:R-:W-:Y:S02]  /*20c0*/  IADD3 R21, PT, PT, R58.reuse, -0xe443238, RZ ;  /* 0xf1bbcdc83a157810 */ /* 0x040fe40007ffe0ff */
        /* <DEDUP_REMOVED lines=10> */
.L_x_7178:
[----:B------:R-:W-:Y:S05]  /*2170*/  BSYNC.RECONVERGENT B1 ;  /* 0x0000000000017941 */ /* 0x000fea0003800200 */
.L_x_7177:
[----:B------:R-:W-:Y:S01]  /*2180*/  I2FP.F32.U32 R21, R6 ;  /* 0x0000000600157245 */ /* 0x000fe20000201000 */
[----:B------:R-:W-:Y:S01]  /*2190*/  HADD2.F32 R23, -RZ, R148.H1_H1 ;  /* 0x30000094ff177230 */ /* 0x000fe20000004100 */
[----:B------:R-:W-:Y:S01]  /*21a0*/  ISETP.NE.AND P1, PT, R25, 0x1, PT ;  /* 0x000000011900780c */ /* 0x000fe20003f25270 */
[----:B------:R-:W-:Y:S01]  /*21b0*/  HADD2.F32 R6, -RZ, R136.H1_H1 ;  /* 0x30000088ff067230 */ /* 0x000fe20000004100 */
[----:B------:R-:W-:Y:S01]  /*21c0*/  BSSY.RECONVERGENT B1, `(.L_x_7182) ;  /* 0x000005f000017945 */ /* 0x000fe20003800200 */
        /* <DEDUP_REMOVED lines=19> */
.L_x_7184:
        /* <DEDUP_REMOVED lines=13> */
.L_x_7186:
[----:B------:R-:W-:Y:S05]  /*23d0*/  BSYNC.RECONVERGENT B2 ;  /* 0x0000000000027941 */ /* 0x000fea0003800200 */
.L_x_7185:
        /* <DEDUP_REMOVED lines=20> */
[----:B------:R-:W-:Y:S02]  /*2520*/  VIADD R23, R59, 0x32370b8f ;  /* 0x32370b8f3b177836 */ /* 0x000fe40000000000 */
[----:B------:R-:W-:-:S03]  /*2530*/  IMAD.MOV.U32 R27, RZ, RZ, RZ ;  /* 0x000000ffff1b7224 */ /* 0x000fc600078e00ff */
        /* <DEDUP_REMOVED lines=38> */
[----:B------:R-:W-:-:S07]  /*27a0*/  IMAD.MOV.U32 R26, RZ, RZ, R172 ;  /* 0x000000ffff1a7224 */ /* 0x000fce00078e00ac */
.L_x_7183:
[----:B------:R-:W-:Y:S05]  /*27b0*/  BSYNC.RECONVERGENT B1 ;  /* 0x0000000000017941 */ /* 0x000fea0003800200 */
.L_x_7182:
[----:B------:R-:W-:Y:S01]  /*27c0*/  I2FP.F32.U32 R23, R6 ;  /* 0x0000000600177245 */ /* 0x000fe20000201000 */
[----:B------:R-:W-:Y:S01]  /*27d0*/  HADD2.F32 R25, -RZ, R149.H0_H0 ;  /* 0x20000095ff197230 */ /* 0x000fe20000004100 */
[----:B------:R-:W-:Y:S01]  /*27e0*/  ISETP.NE.AND P2, PT, R27, 0x1, PT ;  /* 0x000000011b00780c */ /* 0x000fe20003f45270 */
[----:B------:R-:W-:Y:S01]  /*27f0*/  HADD2.F32 R6, -RZ, R137.H0_H0 ;  /* 0x20000089ff067230 */ /* 0x000fe20000004100 */
[----:B------:R-:W-:Y:S01]  /*2800*/  BSSY.RECONVERGENT B1, `(.L_x_7187) ;  /* 0x000005f000017945 */ /* 0x000fe20003800200 */
[----:B------:R-:W-:Y:S01]  /*2810*/  FFMA.FTZ R23, R23, R32, 1.1641532182693481445e-10 ;  /* 0x2f00000017177423 */ /* 0x000fe20000010020 */
[----:B------:R-:W-:Y:S01]  /*2820*/  FMUL.FTZ R25, R25, R24 ;  /* 0x0000001819197220 */ /* 0x000fe20000410000 */
[----:B------:R-:W-:Y:S02]  /*2830*/  HADD2.F32 R34, -RZ, R61.H0_H0 ;  /* 0x2000003dff227230 */ /* 0x000fe40000004100 */
[----:B------:R-:W-:Y:S02]  /*2840*/  HFMA2 R36, -RZ, RZ, 0, 1.1920928955078125e-07 ;  /* 0x00000002ff247431 */ /* 0x000fe400000001ff */
        /* <DEDUP_REMOVED lines=15> */
.L_x_7189:
        /* <DEDUP_REMOVED lines=13> */
.L_x_7191:
[----:B------:R-:W-:Y:S05]  /*2a10*/  BSYNC.RECONVERGENT B2 ;  /* 0x0000000000027941 */ /* 0x000fea0003800200 */
.L_x_7190:
        /* <DEDUP_REMOVED lines=9> */
[----:B------:R-:W-:Y:S02]  /*2ab0*/  IMAD.MOV.U32 R6, RZ, RZ, R26 ;  /* 0x000000ffff067224 */ /* 0x000fe400078e001a */
[----:B------:R-:W-:Y:S01]  /*2ac0*/  IMAD.MOV.U32 R36, RZ, RZ, RZ ;  /* 0x000000ffff247224 */ /* 0x000fe200078e00ff */
[----:B------:R-:W-:Y:S01]  /*2ad0*/  LOP3.LUT R27, R27, R174, R201, 0x96, !PT ;  /* 0x000000ae1b1b7212 */ /* 0x000fe200078e96c9 */
[----:B------:R-:W-:-:S04]  /*2ae0*/  IMAD.WIDE.U32 R174, R25, -0x2daee0ad, RZ ;  /* 0xd2511f5319ae7825 */ /* 0x000fc800078e00ff */
[----:B------:R-:W-:Y:S01]  /*2af0*/  IMAD.WIDE.U32 R214, R27, -0x326172a9, RZ ;  /* 0xcd9e8d571bd67825 */ /* 0x000fe200078e00ff */
[----:B------:R-:W-:-:S03]  /*2b00*/  LOP3.LUT R173, R173, R200, R175, 0x96, !PT ;  /* 0x000000c8adad7212 */ /* 0x000fc600078e96af */
[C---:B------:R-:W-:Y:S02]  /*2b10*/  VIADD R25, R58.reuse, 0x3c6ef372 ;  /* 0x3c6ef3723a197836 */ /* 0x040fe40000000000 */
[----:B------:R-:W-:-:S03]  /*2b20*/  VIADD R27, R58, 0xdaa66d2b ;  /* 0xdaa66d2b3a1b7836 */ /* 0x000fc60000000000 */
[----:B------:R-:W-:Y:S01]  /*2b30*/  LOP3.LUT R25, R25, R172, R215, 0x96, !PT ;  /* 0x000000ac19197212 */ /* 0x000fe200078e96d7 */
[----:B------:R-:W-:-:S04]  /*2b40*/  IMAD.WIDE.U32 R172, R173, -0x326172a9, RZ ;  /* 0xcd9e8d57adac7825 */ /* 0x000fc800078e00ff */
        /* <DEDUP_REMOVED lines=10> */
[----:B------:R-:W-:-:S04]  /*2bf0*/  IMAD.WIDE.U32 R200, R25, -0x2daee0ad, RZ ;  /* 0xd2511f5319c87825 */ /* 0x000fc800078e00ff */
[----:B------:R-:W-:Y:S01]  /*2c00*/  IMAD.WIDE.U32 R172, R27, -0x326172a9, RZ ;  /* 0xcd9e8d571bac7825 */ /* 0x000fe200078e00ff */
[----:B------:R-:W-:-:S03]  /*2c10*/  IADD3 R27, PT, PT, R58, 0x1715609d, RZ ;  /* 0x1715609d3a1b7810 */ /* 0x000fc60007ffe0ff */
[----:B------:R-:W-:Y:S01]  /*2c20*/  VIADD R25, R59, 0xa9066899 ;  /* 0xa90668993b197836 */ /* 0x000fe20000000000 */
        /* <DEDUP_REMOVED lines=16> */
[----:B------:R-:W-:-:S03]  /*2d30*/  IADD3 R27, PT, PT, R59, -0x24c28bd8, RZ ;  /* 0xdb3d74283b1b7810 */ /* 0x000fc60007ffe0ff */
[----:B------:R-:W-:Y:S01]  /*2d40*/  VIADD R25, R58, 0xf1bbcdc8 ;  /* 0xf1bbcdc83a197836 */ /* 0x000fe20000000000 */
        /* <DEDUP_REMOVED lines=8> */
[----:B------:R-:W-:Y:S02]  /*2dd0*/  LOP3.LUT R10, R27, R174, R173, 0x96, !PT ;  /* 0x000000ae1b0a7212 */ /* 0x000fe400078e96ad */
[----:B------:R-:W-:-:S07]  /*2de0*/  MOV R26, R172 ;  /* 0x000000ac001a7202 */ /* 0x000fce0000000f00 */
.L_x_7188:
[----:B------:R-:W-:Y:S05]  /*2df0*/  BSYNC.RECONVERGENT B1 ;  /* 0x0000000000017941 */ /* 0x000fea0003800200 */
.L_x_7187:
        /* <DEDUP_REMOVED lines=24> */
.L_x_7194:
        /* <DEDUP_REMOVED lines=13> */
.L_x_7196:
[----:B------:R-:W-:Y:S05]  /*3050*/  BSYNC.RECONVERGENT B2 ;  /* 0x0000000000027941 */ /* 0x000fea0003800200 */
.L_x_7195:
        /* <DEDUP_REMOVED lines=22> */
[----:B------:R-:W-:-:S03]  /*31c0*/  IMAD.MOV.U32 R6, RZ, RZ, R26 ;  /* 0x000000ffff067224 */ /* 0x000fc600078e001a */
        /* <DEDUP_REMOVED lines=15> */
[----:B------:R-:W-:Y:S02]  /*32c0*/  LOP3.LUT R172, R149, R172, R175, 0x96, !PT ;  /* 0x000000ac95ac7212 */ /* 0x000fe400078e96af */
[C---:B------:R-:W-:Y:S01]  /*32d0*/  IADD3 R149, PT, PT, R58.reuse, 0x5384540f, RZ ;  /* 0x5384540f3a957810 */ /* 0x040fe20007ffe0ff */
        /* <DEDUP_REMOVED lines=8> */
[----:B------:R-:W-:Y:S02]  /*3360*/  LOP3.LUT R174, R27, R174, R215, 0x96, !PT ;  /* 0x000000ae1bae7212 */ /* 0x000fe400078e96d7 */
[----:B------:R-:W-:Y:S02]  /*3370*/  IADD3 R27, PT, PT, R58, -0xe443238, RZ ;  /* 0xf1bbcdc83a1b7810 */ /* 0x000fe40007ffe0ff */
[----:B------:R-:W-:Y:S01]  /*3380*/  LOP3.LUT R173, R173, R214, R149, 0x96, !PT ;  /* 0x000000d6adad7212 */ /* 0x000fe200078e9695 */
[----:B------:R-:W-:-:S04]  /*3390*/  IMAD.WIDE.U32 R174, R174, -0x326172a9, RZ ;  /* 0xcd9e8d57aeae7825 */ /* 0x000fc800078e00ff */
[----:B------:R-:W-:Y:S01]  /*33a0*/  IMAD.WIDE.U32 R200, R173, -0x326172a9, RZ ;  /* 0xcd9e8d57adc87825 */ /* 0x000fe200078e00ff */
[----:B------:R-:W-:-:S03]  /*33b0*/  LOP3.LUT R172, R27, R172, R175, 0x96, !PT ;  /* 0x000000ac1bac7212 */ /* 0x000fc600078e96af */
[----:B------:R-:W-:Y:S01]  /*33c0*/  VIADD R27, R58, 0x8ff34781 ;  /* 0x8ff347813a1b7836 */ /* 0x000fe20000000000 */
[----:B------:R-:W-:Y:S01]  /*33d0*/  MOV R2, R200 ;  /* 0x000000c800027202 */ /* 0x000fe20000000f00 */
[----:B------:R-:W-:-:S03]  /*33e0*/  IMAD.WIDE.U32 R172, R172, -0x2daee0ad, RZ ;  /* 0xd2511f53acac7825 */ /* 0x000fc600078e00ff */
[----:B------:R-:W-:Y:S01]  /*33f0*/  LOP3.LUT R8, R27, R174, R201, 0x96, !PT ;  /* 0x000000ae1b087212 */ /* 0x000fe200078e96c9 */
[----:B------:R-:W-:Y:S02]  /*3400*/  VIADD R149, R59, 0x96a522ad ;  /* 0x96a522ad3b957836 */ /* 0x000fe40000000000 */
[----:B------:R-:W-:-:S03]  /*3410*/  IMAD.MOV.U32 R26, RZ, RZ, R172 ;  /* 0x000000ffff1a7224 */ /* 0x000fc600078e00ac */
[----:B------:R-:W-:-:S07]  /*3420*/  LOP3.LUT R10, R149, R148, R173, 0x96, !PT ;  /* 0x00000094950a7212 */ /* 0x000fce00078e96ad */
.L_x_7193:
[----:B------:R-:W-:Y:S05]  /*3430*/  BSYNC.RECONVERGENT B1 ;  /* 0x0000000000017941 */ /* 0x000fea0003800200 */
.L_x_7192:
        /* <DEDUP_REMOVED lines=24> */
.L_x_7199:
        /* <DEDUP_REMOVED lines=13> */
.L_x_7201:
[----:B------:R-:W-:Y:S05]  /*3690*/  BSYNC.RECONVERGENT B2 ;  /* 0x0000000000027941 */ /* 0x000fea0003800200 */
.L_x_7200:
        /* <DEDUP_REMOVED lines=57> */
[----:B------:R-:W-:-:S03]  /*3a30*/  LOP3.LUT R8, R149, R214, R175, 0x96, !PT ;  /* 0x000000d695087212 */ /* 0x000fc600078e96af */
[----:B------:R-:W-:Y:S01]  /*3a40*/  IMAD.MOV.U32 R2, RZ, RZ, R174 ;  /* 0x000000ffff027224 */ /* 0x000fe200078e00ae */
[----:B------:R-:W-:Y:S01]  /*3a50*/  LOP3.LUT R10, R201, R148, R173, 0x96, !PT ;  /* 0x00000094c90a7212 */ /* 0x000fe200078e96ad */
[----:B------:R-:W-:-:S07]  /*3a60*/  IMAD.MOV.U32 R26, RZ, RZ, R172 ;  /* 0x000000ffff1a7224 */ /* 0x000fce00078e00ac */
.L_x_7198:
[----:B------:R-:W-:Y:S05]  /*3a70*/  BSYNC.RECONVERGENT B1 ;  /* 0x0000000000017941 */ /* 0x000fea0003800200 */
.L_x_7197:
        /* <DEDUP_REMOVED lines=24> */
.L_x_7204:
        /* <DEDUP_REMOVED lines=13> */
.L_x_7206:
[----:B------:R-:W-:Y:S05]  /*3cd0*/  BSYNC.RECONVERGENT B2 ;  /* 0x0000000000027941 */ /* 0x000fea0003800200 */
.L_x_7205:
        /* <DEDUP_REMOVED lines=57> */
[----:B------:R-:W-:-:S03]  /*4070*/  LOP3.LUT R8, R149, R216, R201, 0x96, !PT ;  /* 0x000000d895087212 */ /* 0x000fc600078e96c9 */
[----:B------:R-:W-:Y:S01]  /*4080*/  IMAD.MOV.U32 R2, RZ, RZ, R200 ;  /* 0x000000ffff027224 */ /* 0x000fe200078e00c8 */
[----:B------:R-:W-:Y:S02]  /*4090*/  LOP3.LUT R10, R215, R148, R175, 0x96, !PT ;  /* 0x00000094d70a7212 */ /* 0x000fe400078e96af */
[----:B------:R-:W-:-:S07]  /*40a0*/  MOV R26, R174 ;  /* 0x000000ae001a7202 */ /* 0x000fce0000000f00 */
.L_x_7203:
[----:B------:R-:W-:Y:S05]  /*40b0*/  BSYNC.RECONVERGENT B1 ;  /* 0x0000000000017941 */ /* 0x000fea0003800200 */
.L_x_7202:
[----:B------:R-:W-:Y:S01]  /*40c0*/  I2FP.F32.U32 R149, R6 ;  /* 0x0000000600957245 */ /* 0x000fe20000201000 */
[----:B------:R-:W-:Y:S01]  /*40d0*/  HADD2.F32 R175, -RZ, R151.H0_H0 ;  /* 0x20000097ffaf7230 */ /* 0x000fe20000004100 */
[----:B------:R-:W-:Y:S01]  /*40e0*/  ISETP.NE.AND P6, PT, R38, 0x1, PT ;  /* 0x000000012600780c */ /* 0x000fe20003fc5270 */
[----:B------:R-:W-:Y:S01]  /*40f0*/  HADD2.F32 R6, -RZ, R139.H0_H0 ;  /* 0x2000008bff067230 */ /* 0x000fe20000004100 */
[----:B------:R-:W-:Y:S01]  /*4100*/  BSSY.RECONVERGENT B1, `(.L_x_7207) ;  /* 0x0000061000017945 */ /* 0x000fe20003800200 */
[----:B------:R-:W-:Y:S01]  /*4110*/  FFMA.FTZ R149, R149, R32, 1.1641532182693481445e-10 ;  /* 0x2f00000095957423 */ /* 0x000fe20000010020 */
[----:B------:R-:W-:Y:S01]  /*4120*/  FMUL.FTZ R175, R175, R24 ;  /* 0x00000018afaf7220 */ /* 0x000fe20000410000 */
[----:B------:R-:W-:-:S03]  /*4130*/  HADD2.F32 R34, -RZ, R63.H0_H0 ;  /* 0x2000003fff227230 */ /* 0x000fc60000004100 */
[----:B------:R-:W-:Y:S01]  /*4140*/  FMUL.FTZ R175, R175, R28 ;  /* 0x0000001cafaf7220 */ /* 0x000fe20000410000 */
[----:B------:R-:W-:-:S04]  /*4150*/  FSETP.GTU.FTZ.AND P5, PT, R149, R30, PT ;  /* 0x0000001e9500720b */ /* 0x000fc80003fbc000 */
        /* <DEDUP_REMOVED lines=14> */
.L_x_7209:
        /* <DEDUP_REMOVED lines=15> */
.L_x_7211:
[----:B------:R-:W-:Y:S05]  /*4330*/  BSYNC.RECONVERGENT B2 ;  /* 0x0000000000027941 */ /* 0x000fea0003800200 */
.L_x_7210:
[----:B------:R-:W-:Y:S01]  /*4340*/  IMAD.WIDE.U32 R216, R18, -0x326172a9, RZ ;  /* 0xcd9e8d5712d87825 */ /* 0x000fe200078e00ff */
[----:B------:R-:W-:-:S03]  /*4350*/  LOP3.LUT R148, R4, R215, R59, 0x96, !PT ;  /* 0x000000d704947212 */ /* 0x000fc600078e963b */
[----:B------:R-:W-:Y:S01]  /*4360*/  HFMA2 R6, -RZ, RZ, 0, 0 ;  /* 0x00000000ff067431 */ /* 0x000fe200000001ff */
        /* <DEDUP_REMOVED lines=40> */
[----:B------:R-:W-:-:S03]  /*45f0*/  IADD3 R215, PT, PT, R58, 0x5384540f, RZ ;  /* 0x5384540f3ad77810 */ /* 0x000fc60007ffe0ff */
[----:B------:R-:W-:-:S04]  /*4600*/  IMAD.WIDE.U32 R200, R201, -0x326172a9, RZ ;  /* 0xcd9e8d57c9c87825 */ /* 0x000fc800078e00ff */
[----:B------:R-:W-:Y:S01]  /*4610*/  VIADD R149, R59, 0x1fd5c5a3 ;  /* 0x1fd5c5a33b957836 */ /* 0x000fe20000000000 */
        /* <DEDUP_REMOVED lines=15> */
.L_x_7208:
[----:B------:R-:W-:Y:S05]  /*4710*/  BSYNC.RECONVERGENT B1 ;  /* 0x0000000000017941 */ /* 0x000fea0003800200 */
.L_x_7207:
[----:B------:R-:W-:Y:S01]  /*4720*/  HADD2.F32 R151, -RZ, R151.H1_H1 ;  /* 0x30000097ff977230 */ /* 0x000fe20000004100 */
[----:B------:R-:W-:Y:S02]  /*4730*/  I2FP.F32.U32 R149, R34 ;  /* 0x0000002200957245 */ /* 0x000fe40000201000 */
[----:B------:R-:W-:Y:S02]  /*4740*/  F2FP.F16.F32.PACK_AB R150, R173, R27 ;  /* 0x0000001bad96723e */ /* 0x000fe400000000ff */
[----:B------:R-:W-:Y:S01]  /*4750*/  FMUL.FTZ R151, R151, R24 ;  /* 0x0000001897977220 */ /* 0x000fe20000410000 */
[----:B------:R-:W-:Y:S01]  /*4760*/  FFMA.FTZ R149, R149, R32, 1.1641532182693481445e-10 ;  /* 0x2f00000095957423 */ /* 0x000fe20000010020 */
[----:B------:R-:W-:Y:S01]  /*4770*/  HADD2.F32 R32, -RZ, R139.H1_H1 ;  /* 0x3000008bff207230 */ /* 0x000fe20000004100 */
[----:B------:R-:W-:Y:S01]  /*4780*/  F2FP.F16.F32.PACK_AB R148, R21, R13 ;  /* 0x0000000d1594723e */ /* 0x000fe200000000ff */
[----:B------:R-:W-:Y:S01]  /*4790*/  FMUL.FTZ R151, R151, R28 ;  /* 0x0000001c97977220 */ /* 0x000fe20000410000 */
[----:B------:R-:W-:Y:S01]  /*47a0*/  HADD2.F32 R28, -RZ, R63.H1_H1 ;  /* 0x3000003fff1c7230 */ /* 0x000fe20000004100 */
[----:B------:R-:W-:-:S02]  /*47b0*/  FSETP.GTU.FTZ.AND P6, PT, R149, R30, PT ;  /* 0x0000001e9500720b */ /* 0x000fc40003fdc000 */
[----:B------:R-:W-:Y:S02]  /*47c0*/  F2FP.F16.F32.PACK_AB R149, R25, R23 ;  /* 0x000000171995723e */ /* 0x000fe400000000ff */
[----:B------:R-:W-:Y:S02]  /*47d0*/  FSEL R151, R151, RZ, !P6 ;  /* 0x000000ff97977208 */ /* 0x000fe40007000000 */
[----:B------:R-:W-:-:S03]  /*47e0*/  PLOP3.LUT P6, PT, P6, PT, PT, 0x8, 0x80 ;  /* 0x000000000080781c */ /* 0x000fc600037ce170 */
[----:B------:R-:W-:-:S05]  /*47f0*/  FFMA.FTZ R201, R151, R32, R28 ;  /* 0x0000002097c97223 */ /* 0x000fca000001001c */
[----:B------:R-:W-:Y:S01]  /*4800*/  F2FP.F16.F32.PACK_AB R151, R201, R175 ;  /* 0x000000afc997723e */ /* 0x000fe200000000ff */
[----:B------:R-:W-:Y:S06]  /*4810*/  BRA `(.L_x_7212) ;  /* 0x0000003000987947 */ /* 0x000fec0003800000 */
.L_x_7172:
        /* <DEDUP_REMOVED lines=16> */
.L_x_7215:
        /* <DEDUP_REMOVED lines=13> */
.L_x_7217:
[----:B------:R-:W-:Y:S05]  /*49f0*/  BSYNC.RECONVERGENT B2 ;  /* 0x0000000000027941 */ /* 0x000fea0003800200 */
.L_x_7216:
        /* <DEDUP_REMOVED lines=23> */
[----:B------:R-:W-:Y:S01]  /*4b70*/  IMAD.WIDE.U32 R172, R13, -0x326172a9, RZ ;  /* 0xcd9e8d570dac7825 */ /* 0x000fe200078e00ff */
[----:B------:R-:W-:-:S03]  /*4b80*/  IADD3 R13, PT, PT, R58, 0x78dde6e4, RZ ;  /* 0x78dde6e43a0d7810 */ /* 0x000fc60007ffe0ff */
[----:B------:R-:W-:Y:S01]  /*4b90*/  VIADD R21, R59, 0xed9eba14 ;  /* 0xed9eba143b157836 */ /* 0x000fe20000000000 */
[----:B------:R-:W-:-:S04]  /*4ba0*/  LOP3.LUT R13, R13, R200, R173, 0x96, !PT ;  /* 0x000000c80d0d7212 */ /* 0x000fc800078e96ad */
[----:B------:R-:W-:Y:S01]  /*4bb0*/  LOP3.LUT R21, R21, R174, R27, 0x96, !PT ;  /* 0x000000ae15157212 */ /* 0x000fe200078e961b */
[----:B------:R-:W-:-:S04]  /*4bc0*/  IMAD.WIDE.U32 R174, R13, -0x2daee0ad, RZ ;  /* 0xd2511f530dae7825 */ /* 0x000fc800078e00ff */
[----:B------:R-:W-:Y:S02]  /*4bd0*/  VIADD R13, R59, 0xa9066899 ;  /* 0xa90668993b0d7836 */ /* 0x000fe40000000000 */
[----:B------:R-:W-:-:S03]  /*4be0*/  IMAD.WIDE.U32 R200, R21, -0x326172a9, RZ ;  /* 0xcd9e8d5715c87825 */ /* 0x000fc600078e00ff */
[----:B------:R-:W-:Y:S01]  /*4bf0*/  LOP3.LUT R13, R13, R26, R175, 0x96, !PT ;  /* 0x0000001a0d0d7212 */ /* 0x000fe200078e96af */
        /* <DEDUP_REMOVED lines=23> */
[----:B------:R-:W-:Y:S02]  /*4d70*/  IADD3 R21, PT, PT, R58, -0x700cb87f, RZ ;  /* 0x8ff347813a157810 */ /* 0x000fe40007ffe0ff */
[----:B------:R-:W-:Y:S01]  /*4d80*/  LOP3.LUT R10, R13, R26, R175, 0x96, !PT ;  /* 0x0000001a0d0a7212 */ /* 0x000fe200078e96af */
[----:B------:R-:W-:Y:S01]  /*4d90*/  IMAD.MOV.U32 R2, RZ, RZ, R200 ;  /* 0x000000ffff027224 */ /* 0x000fe200078e00c8 */
[----:B------:R-:W-:Y:S01]  /*4da0*/  LOP3.LUT R8, R21, R172, R201, 0x96, !PT ;  /* 0x000000ac15087212 */ /* 0x000fe200078e96c9 */
[----:B------:R-:W-:Y:S01]  /*4db0*/  IMAD.MOV.U32 R13, RZ, RZ, R30 ;  /* 0x000000ffff0d7224 */ /* 0x000fe200078e001e */
[----:B------:R-:W-:-:S07]  /*4dc0*/  MOV R26, R174 ;  /* 0x000000ae001a7202 */ /* 0x000fce0000000f00 */
.L_x_7214:
[----:B------:R-:W-:Y:S05]  /*4dd0*/  BSYNC.RECONVERGENT B1 ;  /* 0x0000000000017941 */ /* 0x000fea0003800200 */
.L_x_7213:
[----:B------:R-:W0:Y:S01]  /*4de0*/  LDC R28, c[0x0][0x408] ;  /* 0x00010200ff1c7b82 */ /* 0x000e220000000800 */
[----:B------:R-:W-:Y:S01]  /*4df0*/  HFMA2 R32, -RZ, RZ, 0.1171875, 0 ;  /* 0x2f800000ff207431 */ /* 0x000fe200000001ff */
[----:B------:R-:W-:Y:S01]  /*4e00*/  I2FP.F32.U32 R13, R13 ;  /* 0x0000000d000d7245 */ /* 0x000fe20000201000 */
[----:B-----5:R-:W-:Y:S01]  /*4e10*/  HADD2.F32 R21, -RZ, R148.H0_H0 ;  /* 0x20000094ff157230 */ /* 0x020fe20000004100 */
[----:B------:R-:W-:Y:S01]  /*4e20*/  ISETP.NE.AND P1, PT, R23, 0x1, PT ;  /* 0x000000011700780c */ /* 0x000fe20003f25270 */
[----:B------:R-:W-:Y:S01]  /*4e30*/  HADD2.F32 R6, -RZ, R136.H0_H0 ;  /* 0x20000088ff067230 */ /* 0x000fe20000004100 */
[----:B------:R-:W-:Y:S01]  /*4e40*/  LOP3.LUT R0, R0, 0xfffffffd, RZ, 0xc0, !PT ;  /* 0xfffffffd00007812 */ /* 0x000fe200078ec0ff */
[----:B------:R-:W-:Y:S01]  /*4e50*/  BSSY.RECONVERGENT B1, `(.L_x_7218) ;  /* 0x0000060000017945 */ /* 0x000fe20003800200 */
[----:B------:R-:W1:Y:S01]  /*4e60*/  LDC R30, c[0x0][0x404] ;  /* 0x00010100ff1e7b82 */ /* 0x000e620000000800 */
[----:B------:R-:W-:Y:S01]  /*4e70*/  FMUL.FTZ R21, R21, R24 ;  /* 0x0000001815157220 */ /* 0x000fe20000410000 */
[----:B------:R-:W-:-:S02]  /*4e80*/  IMAD.MOV.U32 R25, RZ, RZ, 0x2 ;  /* 0x00000002ff197424 */ /* 0x000fc400078e00ff */
[----:B------:R-:W-:Y:S01]  /*4e90*/  FFMA.FTZ R13, R13, R32, 1.1641532182693481445e-10 ;  /* 0x2f0000000d0d7423 */ /* 0x000fe20000010020 */
[----:B0-----:R-:W-:-:S04]  /*4ea0*/  FMUL.FTZ R21, R21, R28 ;  /* 0x0000001c15157220 */ /* 0x001fc80000410000 */
        /* <DEDUP_REMOVED lines=15> */
.L_x_7220:
        /* <DEDUP_REMOVED lines=13> */
.L_x_7222:
[----:B------:R-:W-:Y:S05]  /*5070*/  BSYNC.RECONVERGENT B2 ;  /* 0x0000000000027941 */ /* 0x000fea0003800200 */
.L_x_7221:
        /* <DEDUP_REMOVED lines=61> */
.L_x_7219:
[----:B------:R-:W-:Y:S05]  /*5450*/  BSYNC.RECONVERGENT B1 ;  /* 0x0000000000017941 */ /* 0x000fea0003800200 */
.L_x_7218:
        /* <DEDUP_REMOVED lines=23> */
.L_x_7225:
        /* <DEDUP_REMOVED lines=13> */
.L_x_7227:
[----:B------:R-:W-:Y:S05]  /*56a0*/  BSYNC.RECONVERGENT B2 ;  /* 0x0000000000027941 */ /* 0x000fea0003800200 */
.L_x_7226:
        /* <DEDUP_REMOVED lines=20> */
[----:B------:R-:W-:Y:S01]  /*57f0*/  LOP3.LUT R25, R25, R214, R173, 0x96, !PT ;  /* 0x000000d619197212 */ /* 0x000fe200078e96ad */
[----:B------:R-:W-:Y:S01]  /*5800*/  IMAD.MOV.U32 R27, RZ, RZ, RZ ;  /* 0x000000ffff1b7224 */ /* 0x000fe200078e00ff */
        /* <DEDUP_REMOVED lines=39> */
.L_x_7224:
[----:B------:R-:W-:Y:S05]  /*5a80*/  BSYNC.RECONVERGENT B1 ;  /* 0x0000000000017941 */ /* 0x000fea0003800200 */
.L_x_7223:
        /* <DEDUP_REMOVED lines=23> */
.L_x_7230:
        /* <DEDUP_REMOVED lines=13> */
.L_x_7232:
[----:B------:R-:W-:Y:S05]  /*5cd0*/  BSYNC.RECONVERGENT B2 ;  /* 0x0000000000027941 */ /* 0x000fea0003800200 */
.L_x_7231:
        /* <DEDUP_REMOVED lines=61> */
.L_x_7229:
[----:B------:R-:W-:Y:S05]  /*60b0*/  BSYNC.RECONVERGENT B1 ;  /* 0x0000000000017941 */ /* 0x000fea0003800200 */
.L_x_7228:
        /* <DEDUP_REMOVED lines=23> */
.L_x_7235:
        /* <DEDUP_REMOVED lines=13> */
.L_x_7237:
[----:B------:R-:W-:Y:S05]  /*6300*/  BSYNC.RECONVERGENT B2 ;  /* 0x0000000000027941 */ /* 0x000fea0003800200 */
.L_x_7236:
[----:B------:R-:W-:Y:S01]  /*6310*/  IMAD.WIDE.U32 R200, R18, -0x326172a9, RZ ;  /* 0xcd9e8d5712c87825 */ /* 0x000fe200078e00ff */
[----:B------:R-:W-:-:S03]  /*6320*/  LOP3.LUT R148, R4, R175, R59, 0x96, !PT ;  /* 0x000000af04947212 */ /* 0x000fc600078e963b */
[----:B------:R-:W-:Y:S01]  /*6330*/  HFMA2 R36, -RZ, RZ, 0, 0 ;  /* 0x00000000ff247431 */ /* 0x000fe200000001ff */
        /* <DEDUP_REMOVED lines=24> */
[----:B------:R-:W-:Y:S01]  /*64c0*/  LOP3.LUT R149, R149, R172, R175, 0x96, !PT ;  /* 0x000000ac95957212 */ /* 0x000fe200078e96af */
[----:B------:R-:W-:Y:S01]  /*64d0*/  VIADD R175, R58, 0x1715609d ;  /* 0x1715609d3aaf7836 */ /* 0x000fe20000000000 */
[----:B------:R-:W-:-:S03]  /*64e0*/  LOP3.LUT R27, R27, R148, R201, 0x96, !PT ;  /* 0x000000941b1b7212 */ /* 0x000fc600078e96c9 */
        /* <DEDUP_REMOVED lines=29> */
[----:B------:R-:W-:Y:S01]  /*66c0*/  LOP3.LUT R10, R149, R148, R173, 0x96, !PT ;  /* 0x00000094950a7212 */ /* 0x000fe200078e96ad */
[----:B------:R-:W-:-:S07]  /*66d0*/  IMAD.MOV.U32 R26, RZ, RZ, R172 ;  /* 0x000000ffff1a7224 */ /* 0x000fce00078e00ac */
.L_x_7234:
[----:B------:R-:W-:Y:S05]  /*66e0*/  BSYNC.RECONVERGENT B1 ;  /* 0x0000000000017941 */ /* 0x000fea0003800200 */
.L_x_7233:
        /* <DEDUP_REMOVED lines=23> */
.L_x_7240:
        /* <DEDUP_REMOVED lines=13> */
.L_x_7242:
[----:B------:R-:W-:Y:S05]  /*6930*/  BSYNC.RECONVERGENT B2 ;  /* 0x0000000000027941 */ /* 0x000fea0003800200 */
.L_x_7241:
[----:B------:R-:W-:Y:S01]  /*6940*/  IMAD.WIDE.U32 R172, R18, -0x326172a9, RZ ;  /* 0xcd9e8d5712ac7825 */ /* 0x000fe200078e00ff */
[----:B------:R-:W-:Y:S02]  /*6950*/  LOP3.LUT R174, R4, R149, R59, 0x96, !PT ;  /* 0x0000009504ae7212 */ /* 0x000fe400078e963b */
[----:B------:R-:W-:Y:S01]  /*6960*/  IADD3 R149, PT, PT, R58, -0x61c88647, RZ ;  /* 0x9e3779b93a957810 */ /* 0x000fe20007ffe0ff */
[----:B------:R-:W-:Y:S01]  /*6970*/  IMAD.MOV.U32 R6, RZ, RZ, R26 ;  /* 0x000000ffff067224 */ /* 0x000fe200078e001a */
[----:B------:R-:W-:Y:S01]  /*6980*/  LOP3.LUT R200, R15, R173, R58, 0x96, !PT ;  /* 0x000000ad0fc87212 */ /* 0x000fe200078e963a */
[----:B------:R-:W-:-:S04]  /*6990*/  IMAD.WIDE.U32 R174, R174, -0x326172a9, RZ ;  /* 0xcd9e8d57aeae7825 */ /* 0x000fc800078e00ff */
[----:B------:R-:W-:Y:S01]  /*69a0*/  IMAD.WIDE.U32 R200, R200, -0x2daee0ad, RZ ;  /* 0xd2511f53c8c87825 */ /* 0x000fe200078e00ff */
[----:B------:R-:W-:-:S03]  /*69b0*/  LOP3.LUT R149, R149, R172, R175, 0x96, !PT ;  /* 0x000000ac95957212 */ /* 0x000fc600078e96af */
[----:B------:R-:W-:Y:S02]  /*69c0*/  VIADD R173, R59, 0xbb67ae85 ;  /* 0xbb67ae853bad7836 */ /* 0x000fe40000000000 */
[----:B------:R-:W-:Y:S02]  /*69d0*/  VIADD R175, R58, 0x3c6ef372 ;  /* 0x3c6ef3723aaf7836 */ /* 0x000fe40000000000 */
[----:B------:R-:W-:Y:S01]  /*69e0*/  IMAD.MOV.U32 R34, RZ, RZ, RZ ;  /* 0x000000ffff227224 */ /* 0x000fe200078e00ff */
        /* <DEDUP_REMOVED lines=47> */
[----:B------:R-:W-:Y:S02]  /*6ce0*/  MOV R2, R174 ;  /* 0x000000ae00027202 */ /* 0x000fe40000000f00 */
[----:B------:R-:W-:Y:S02]  /*6cf0*/  LOP3.LUT R10, R201, R148, R173, 0x96, !PT ;  /* 0x00000094c90a7212 */ /* 0x000fe400078e96ad */
[----:B------:R-:W-:-:S07]  /*6d00*/  MOV R26, R172 ;  /* 0x000000ac001a7202 */ /* 0x000fce0000000f00 */
.L_x_7239:
[----:B------:R-:W-:Y:S05]  /*6d10*/  BSYNC.RECONVERGENT B1 ;  /* 0x0000000000017941 */ /* 0x000fea0003800200 */
.L_x_7238:
        /* <DEDUP_REMOVED lines=23> */
.L_x_7245:
        /* <DEDUP_REMOVED lines=13> */
.L_x_7247:
[----:B------:R-:W-:Y:S05]  /*6f60*/  BSYNC.RECONVERGENT B2 ;  /* 0x0000000000027941 */ /* 0x000fea0003800200 */
.L_x_7246:
[----:B------:R-:W-:Y:S01]  /*6f70*/  IMAD.WIDE.U32 R174, R18, -0x326172a9, RZ ;  /* 0xcd9e8d5712ae7825 */ /* 0x000fe200078e00ff */
[----:B------:R-:W-:-:S03]  /*6f80*/  LOP3.LUT R200, R4, R149, R59, 0x96, !PT ;  /* 0x0000009504c87212 */ /* 0x000fc600078e963b */
[----:B------:R-:W-:Y:S01]  /*6f90*/  HFMA2 R36, -RZ, RZ, 0, 0 ;  /* 0x00000000ff247431 */ /* 0x000fe200000001ff */
[----:B------:R-:W-:Y:S01]  /*6fa0*/  MOV R6, R26 ;  /* 0x0000001a00067202 */ /* 0x000fe20000000f00 */
        /* <DEDUP_REMOVED lines=47> */
[C---:B------:R-:W-:Y:S02]  /*72a0*/  IADD3 R175, PT, PT, R58.reuse, -0xe443238, RZ ;  /* 0xf1bbcdc83aaf7810 */ /* 0x040fe40007ffe0ff */
[----:B------:R-:W-:Y:S01]  /*72b0*/  LOP3.LUT R201, R201, R214, R149, 0x96, !PT ;  /* 0x000000d6c9c97212 */ /* 0x000fe200078e9695 */
[----:B------:R-:W-:Y:S01]  /*72c0*/  VIADD R149, R58, 0x8ff34781 ;  /* 0x8ff347813a957836 */ /* 0x000fe20000000000 */
[----:B------:R-:W-:-:S03]  /*72d0*/  LOP3.LUT R175, R175, R200, R217, 0x96, !PT ;  /* 0x000000c8afaf7212 */ /* 0x000fc600078e96d9 */
[----:B------:R-:W-:-:S04]  /*72e0*/  IMAD.WIDE.U32 R200, R201, -0x326172a9, RZ ;  /* 0xcd9e8d57c9c87825 */ /* 0x000fc800078e00ff */
[----:B------:R-:W-:Y:S01]  /*72f0*/  IMAD.WIDE.U32 R174, R175, -0x2daee0ad, RZ ;  /* 0xd2511f53afae7825 */ /* 0x000fe200078e00ff */
[----:B------:R-:W-:-:S03]  /*7300*/  LOP3.LUT R8, R149, R216, R201, 0x96, !PT ;  /* 0x000000d895087212 */ /* 0x000fc600078e96c9 */
[----:B------:R-:W-:Y:S01]  /*7310*/  IMAD.MOV.U32 R2, RZ, RZ, R200 ;  /* 0x000000ffff027224 */ /* 0x000fe200078e00c8 */
[----:B------:R-:W-:Y:S01]  /*7320*/  LOP3.LUT R10, R215, R148, R175, 0x96, !PT ;  /* 0x00000094d70a7212 */ /* 0x000fe200078e96af */
[----:B------:R-:W-:-:S07]  /*7330*/  IMAD.MOV.U32 R26, RZ, RZ, R174 ;  /* 0x000000ffff1a7224 */ /* 0x000fce00078e00ae */
.L_x_7244:
[----:B------:R-:W-:Y:S05]  /*7340*/  BSYNC.RECONVERGENT B1 ;  /* 0x0000000000017941 */ /* 0x000fea0003800200 */
.L_x_7243:
        /* <DEDUP_REMOVED lines=23> */
.L_x_7250:
        /* <DEDUP_REMOVED lines=15> */
.L_x_7252:
[----:B------:R-:W-:Y:S05]  /*75b0*/  BSYNC.RECONVERGENT B2 ;  /* 0x0000000000027941 */ /* 0x000fea0003800200 */
.L_x_7251:
        /* <DEDUP_REMOVED lines=42> */
[----:B------:R-:W-:Y:S01]  /*7860*/  IMAD.WIDE.U32 R200, R201, -0x326172a9, RZ ;  /* 0xcd9e8d57c9c87825 */ /* 0x000fe200078e00ff */
[----:B------:R-:W-:-:S03]  /*7870*/  IADD3 R217, PT, PT, R59, -0x24c28bd8, RZ ;  /* 0xdb3d74283bd97810 */ /* 0x000fc60007ffe0ff */
        /* <DEDUP_REMOVED lines=15> */
[----:B------:R-:W-:-:S04]  /*7970*/  MOV R26, R200 ;  /* 0x000000c8001a7202 */ /* 0x000fc80000000f00 */
[----:B------:R-:W-:-:S07]  /*7980*/  LOP3.LUT R10, R215, R148, R201, 0x96, !PT ;  /* 0x00000094d70a7212 */ /* 0x000fce00078e96c9 */
.L_x_7249:
[----:B------:R-:W-:Y:S05]  /*7990*/  BSYNC.RECONVERGENT B1 ;  /* 0x0000000000017941 */ /* 0x000fea0003800200 */
.L_x_7248:
[----:B------:R-:W-:Y:S01]  /*79a0*/  I2FP.F32.U32 R149, R34 ;  /* 0x0000002200957245 */ /* 0x000fe20000201000 */
[----:B------:R-:W-:Y:S01]  /*79b0*/  HADD2.F32 R151, -RZ, R151.H1_H1 ;  /* 0x30000097ff977230 */ /* 0x000fe20000004100 */
[----:B------:R-:W-:Y:S02]  /*79c0*/  F2FP.F16.F32.PACK_AB R150, R173, R27 ;  /* 0x0000001bad96723e */ /* 0x000fe400000000ff */
[----:B------:R-:W-:Y:S01]  /*79d0*/  F2FP.F16.F32.PACK_AB R148, R21, R13 ;  /* 0x0000000d1594723e */ /* 0x000fe200000000ff */
        /* <DEDUP_REMOVED lines=8> */
[----:B------:R-:W-:-:S05]  /*7a60*/  FMUL.FTZ R201, R201, R32 ;  /* 0x00000020c9c97220 */ /* 0x000fca0000410000 */
[----:B------:R-:W-:-:S07]  /*7a70*/  F2FP.F16.F32.PACK_AB R151, R201, R175 ;  /* 0x000000afc997723e */ /* 0x000fce00000000ff */
.L_x_7212:
        /* <DEDUP_REMOVED lines=16> */
[----:B------:R-:W-:Y:S01]  /*7b80*/  MOV R30, R26 ;  /* 0x0000001a001e7202 */ /* 0x000fe20000000f00 */
[C---:B------:R-:W-:Y:S01]  /*7b90*/  VIADD R26, R20.reuse, 0x80 ;  /* 0x00000080141a7836 */ /* 0x040fe20000000000 */
[----:B------:R0:W-:Y:S01]  /*7ba0*/  STG.E.128 desc[UR6][R218.64], R148 ;  /* 0x00000094da007986 */ /* 0x0001e2000c101d06 */
[----:B-1----:R-:W-:-:S05]  /*7bb0*/  IMAD.WIDE.U32 R216, R20, 0x8, R216 ;  /* 0x0000000814d87825 */ /* 0x002fca00078e00d8 */
[----:B------:R0:W-:Y:S02]  /*7bc0*/  STG.E.64 desc[UR6][R216.64], R214 ;  /* 0x000000d6d8007986 */ /* 0x0001e4000c101b06 */
.L_x_7171:
[----:B------:R-:W-:Y:S05]  /*7bd0*/  BSYNC.RECONVERGENT B0 ;  /* 0x0000000000007941 */ /* 0x000fea0003800200 */
.L_x_7170:
        /* <DEDUP_REMOVED lines=17> */
[----:B------:R-:W-:Y:S01]  /*7cf0*/  IMAD.MOV.U32 R11, RZ, RZ, R2 ;  /* 0x000000ffff0b7224 */ /* 0x000fe200078e0002 */
[----:B0-----:R-:W-:-:S08]  /*7d00*/  MOV R28, R30 ;  /* 0x0000001e001c7202 */ /* 0x001fd00000000f00 */
        /* <DEDUP_REMOVED lines=11> */
.L_x_7258:
        /* <DEDUP_REMOVED lines=13> */
.L_x_7260:
[----:B------:R-:W-:Y:S05]  /*7e90*/  BSYNC.RECONVERGENT B2 ;  /* 0x0000000000027941 */ /* 0x000fea0003800200 */
.L_x_7259:
[----:B------:R-:W-:Y:S01]  /*7ea0*/  IMAD.WIDE.U32 R28, R18, -0x326172a9, RZ ;  /* 0xcd9e8d57121c7825 */ /* 0x000fe200078e00ff */
[----:B------:R-:W-:Y:S02]  /*7eb0*/  LOP3.LUT R34, R4, R11, R59, 0x96, !PT ;  /* 0x0000000b04227212 */ /* 0x000fe400078e963b */
[C---:B------:R-:W-:Y:S01]  /*7ec0*/  IADD3 R11, PT, PT, R58.reuse, -0x61c88647, RZ ;  /* 0x9e3779b93a0b7810 */ /* 0x040fe20007ffe0ff */
        /* <DEDUP_REMOVED lines=55> */
[----:B------:R-:W-:Y:S02]  /*8240*/  IMAD.MOV.U32 R28, RZ, RZ, R32 ;  /* 0x000000ffff1c7224 */ /* 0x000fe400078e0020 */
[----:B------:R-:W-:Y:S01]  /*8250*/  IMAD.MOV.U32 R31, RZ, RZ, RZ ;  /* 0x000000ffff1f7224 */ /* 0x000fe200078e00ff */
[----:B------:R-:W-:-:S07]  /*8260*/  LOP3.LUT R10, R29, R10, R33, 0x96, !PT ;  /* 0x0000000a1d0a7212 */ /* 0x000fce00078e9621 */
.L_x_7257:
[----:B------:R-:W-:Y:S05]  /*8270*/  BSYNC.RECONVERGENT B1 ;  /* 0x0000000000017941 */ /* 0x000fea0003800200 */
.L_x_7256:
[----:B------:R-:W0:Y:S01]  /*8280*/  LDC R30, c[0x0][0x408] ;  /* 0x00010200ff1e7b82 */ /* 0x000e220000000800 */
[----:B------:R-:W-:Y:S01]  /*8290*/  HFMA2 R34, -RZ, RZ, 0.1171875, 0 ;  /* 0x2f800000ff227431 */ /* 0x000fe200000001ff */
[----:B------:R-:W-:Y:S01]  /*82a0*/  I2FP.F32.U32 R11, R11 ;  /* 0x0000000b000b7245 */ /* 0x000fe20000201000 */
[----:B-----5:R-:W-:Y:S01]  /*82b0*/  HADD2.F32 R29, -RZ, R148.H0_H0 ;  /* 0x20000094ff1d7230 */ /* 0x020fe20000004100 */
[----:B------:R-:W-:Y:S01]  /*82c0*/  ISETP.NE.AND P1, PT, R31, 0x1, PT ;  /* 0x000000011f00780c */ /* 0x000fe20003f25270 */
[----:B------:R-:W-:Y:S01]  /*82d0*/  HADD2.F32 R6, -RZ, R124.H0_H0 ;  /* 0x2000007cff067230 */ /* 0x000fe20000004100 */
[----:B------:R-:W-:Y:S01]  /*82e0*/  LOP3.LUT R0, R0, 0xfffffffd, RZ, 0xc0, !PT ;  /* 0xfffffffd00007812 */ /* 0x000fe200078ec0ff */
[----:B------:R-:W-:Y:S01]  /*82f0*/  HADD2.F32 R36, -RZ, R60.H0_H0 ;  /* 0x2000003cff247230 */ /* 0x000fe20000004100 */
[----:B------:R-:W1:Y:S01]  /*8300*/  LDC R32, c[0x0][0x404] ;  /* 0x00010100ff207b82 */ /* 0x000e620000000800 */
[----:B------:R-:W-:Y:S01]  /*8310*/  FMUL.FTZ R29, R29, R24 ;  /* 0x000000181d1d7220 */ /* 0x000fe20000410000 */
[----:B------:R-:W-:Y:S01]  /*8320*/  BSSY.RECONVERGENT B1, `(.L_x_7261) ;  /* 0x000005e000017945 */ /* 0x000fe20003800200 */
[----:B------:R-:W-:Y:S01]  /*8330*/  FFMA.FTZ R11, R11, R34, 1.1641532182693481445e-10 ;  /* 0x2f0000000b0b7423 */ /* 0x000fe20000010022 */
[----:B------:R-:W-:-:S02]  /*8340*/  IMAD.MOV.U32 R33, RZ, RZ, 0x2 ;  /* 0x00000002ff217424 */ /* 0x000fc400078e00ff */
[----:B0-----:R-:W-:Y:S02]  /*8350*/  FMUL.FTZ R29, R29, R30 ;  /* 0x0000001e1d1d7220 */ /* 0x001fe40000410000 */
        /* <DEDUP_REMOVED lines=15> */
.L_x_7263:
        /* <DEDUP_REMOVED lines=13> */
.L_x_7265:
[----:B------:R-:W-:Y:S05]  /*8520*/  BSYNC.RECONVERGENT B2 ;  /* 0x0000000000027941 */ /* 0x000fea0003800200 */
.L_x_7264:
[----:B------:R-:W-:Y:S01]  /*8530*/  IMAD.WIDE.U32 R214, R18, -0x326172a9, RZ ;  /* 0xcd9e8d5712d67825 */ /* 0x000fe200078e00ff */
[----:B------:R-:W-:Y:S02]  /*8540*/  LOP3.LUT R176, R4, R203, R59, 0x96, !PT ;  /* 0x000000cb04b07212 */ /* 0x000fe400078e963b */
[----:B------:R-:W-:Y:S01]  /*8550*/  IADD3 R29, PT, PT, R58, -0x61c88647, RZ ;  /* 0x9e3779b93a1d7810 */ /* 0x000fe20007ffe0ff */
        /* <DEDUP_REMOVED lines=51> */
[----:B------:R-:W-:Y:S01]  /*8890*/  IADD3 R29, PT, PT, R58, -0x700cb87f, RZ ;  /* 0x8ff347813a1d7810 */ /* 0x000fe20007ffe0ff */
[----:B------:R-:W-:Y:S01]  /*88a0*/  VIADD R31, R59, 0x96a522ad ;  /* 0x96a522ad3b1f7836 */ /* 0x000fe20000000000 */
[----:B------:R-:W-:Y:S01]  /*88b0*/  MOV R2, R214 ;  /* 0x000000d600027202 */ /* 0x000fe20000000f00 */
[----:B------:R-:W-:Y:S01]  /*88c0*/  IMAD.WIDE.U32 R176, R176, -0x2daee0ad, RZ ;  /* 0xd2511f53b0b07825 */ /* 0x000fe200078e00ff */
[----:B------:R-:W-:-:S04]  /*88d0*/  LOP3.LUT R8, R29, R202, R215, 0x96, !PT ;  /* 0x000000ca1d087212 */ /* 0x000fc800078e96d7 */
[----:B------:R-:W-:Y:S02]  /*88e0*/  LOP3.LUT R10, R31, R178, R177, 0x96, !PT ;  /* 0x000000b21f0a7212 */ /* 0x000fe400078e96b1 */
[----:B------:R-:W-:-:S07]  /*88f0*/  MOV R28, R176 ;  /* 0x000000b0001c7202 */ /* 0x000fce0000000f00 */
.L_x_7262:
[----:B------:R-:W-:Y:S05]  /*8900*/  BSYNC.RECONVERGENT B1 ;  /* 0x0000000000017941 */ /* 0x000fea0003800200 */
.L_x_7261:
        /* <DEDUP_REMOVED lines=24> */
.L_x_7268:
        /* <DEDUP_REMOVED lines=13> */
.L_x_7270:
[----:B------:R-:W-:Y:S05]  /*8b60*/  BSYNC.RECONVERGENT B2 ;  /* 0x0000000000027941 */ /* 0x000fea0003800200 */
.L_x_7269:
        /* <DEDUP_REMOVED lines=20> */
[----:B------:R-:W-:Y:S02]  /*8cb0*/  IADD3 R31, PT, PT, R59, 0x32370b8f, RZ ;  /* 0x32370b8f3b1f7810 */ /* 0x000fe40007ffe0ff */
[----:B------:R-:W-:Y:S02]  /*8cc0*/  LOP3.LUT R33, R33, R214, R177, 0x96, !PT ;  /* 0x000000d621217212 */ /* 0x000fe400078e96b1 */
[----:B------:R-:W-:-:S03]  /*8cd0*/  LOP3.LUT R31, R31, R202, R179, 0x96, !PT ;  /* 0x000000ca1f1f7212 */ /* 0x000fc600078e96b3 */
        /* <DEDUP_REMOVED lines=27> */
[C---:B------:R-:W-:Y:S02]  /*8e90*/  IADD3 R31, PT, PT, R58.reuse, -0xe443238, RZ ;  /* 0xf1bbcdc83a1f7810 */ /* 0x040fe40007ffe0ff */
        /* <DEDUP_REMOVED lines=8> */
[----:B------:R-:W-:Y:S01]  /*8f20*/  LOP3.LUT R10, R33, R202, R177, 0x96, !PT ;  /* 0x000000ca210a7212 */ /* 0x000fe200078e96b1 */
[----:B------:R-:W-:-:S07]  /*8f30*/  IMAD.MOV.U32 R28, RZ, RZ, R176 ;  /* 0x000000ffff1c7224 */ /* 0x000fce00078e00b0 */
.L_x_7267:
[----:B------:R-:W-:Y:S05]  /*8f40*/  BSYNC.RECONVERGENT B1 ;  /* 0x0000000000017941 */ /* 0x000fea0003800200 */
.L_x_7266:
        /* <DEDUP_REMOVED lines=24> */
.L_x_7273:
        /* <DEDUP_REMOVED lines=13> */
.L_x_7275:
[----:B------:R-:W-:Y:S05]  /*91a0*/  BSYNC.RECONVERGENT B2 ;  /* 0x0000000000027941 */ /* 0x000fea0003800200 */
.L_x_7274:
        /* <DEDUP_REMOVED lines=8> */
[----:B------:R-:W-:Y:S01]  /*9230*/  IADD3 R177, PT, PT, R59, 0x76cf5d0a, RZ ;  /* 0x76cf5d0a3bb17810 */ /* 0x000fe20007ffe0ff */
[----:B------:R-:W-:Y:S01]  /*9240*/  IMAD.MOV.U32 R6, RZ, RZ, R28 ;  /* 0x000000ffff067224 */ /* 0x000fe200078e001c */
        /* <DEDUP_REMOVED lines=30> */
[----:B------:R-:W-:Y:S02]  /*9430*/  VIADD R33, R58, 0xb54cda56 ;  /* 0xb54cda563a217836 */ /* 0x000fe40000000000 */
[----:B------:R-:W-:-:S03]  /*9440*/  IMAD.WIDE.U32 R178, R178, -0x326172a9, RZ ;  /* 0xcd9e8d57b2b27825 */ /* 0x000fc600078e00ff */
[----:B------:R-:W-:Y:S02]  /*9450*/  LOP3.LUT R33, R33, R176, R215, 0x96, !PT ;  /* 0x000000b021217212 */ /* 0x000fe400078e96d7 */
[----:B------:R-:W-:-:S03]  /*9460*/  LOP3.LUT R35, R35, R214, R179, 0x96, !PT ;  /* 0x000000d623237212 */ /* 0x000fc600078e96b3 */
        /* <DEDUP_REMOVED lines=17> */
.L_x_7272:
[----:B------:R-:W-:Y:S05]  /*9580*/  BSYNC.RECONVERGENT B1 ;  /* 0x0000000000017941 */ /* 0x000fea0003800200 */
.L_x_7271:
        /* <DEDUP_REMOVED lines=24> */
.L_x_7278:
        /* <DEDUP_REMOVED lines=13> */
.L_x_7280:
[----:B------:R-:W-:Y:S05]  /*97e0*/  BSYNC.RECONVERGENT B2 ;  /* 0x0000000000027941 */ /* 0x000fea0003800200 */
.L_x_7279:
        /* <DEDUP_REMOVED lines=45> */
[----:B------:R-:W-:Y:S02]  /*9ac0*/  IADD3 R35, PT, PT, R59, 0x1fd5c5a3, RZ ;  /* 0x1fd5c5a33b237810 */ /* 0x000fe40007ffe0ff */
[----:B------:R-:W-:Y:S02]  /*9ad0*/  LOP3.LUT R149, R149, R178, R203, 0x96, !PT ;  /* 0x000000b295957212 */ /* 0x000fe400078e96cb */
        /* <DEDUP_REMOVED lines=9> */
[----:B------:R-:W-:Y:S02]  /*9b70*/  IADD3 R35, PT, PT, R59, -0x695add53, RZ ;  /* 0x96a522ad3b237810 */ /* 0x000fe40007ffe0ff */
[----:B------:R-:W-:Y:S01]  /*9b80*/  LOP3.LUT R8, R149, R178, R203, 0x96, !PT ;  /* 0x000000b295087212 */ /* 0x000fe200078e96cb */
[----:B------:R-:W-:Y:S01]  /*9b90*/  IMAD.MOV.U32 R2, RZ, RZ, R202 ;  /* 0x000000ffff027224 */ /* 0x000fe200078e00ca */
[----:B------:R-:W-:Y:S01]  /*9ba0*/  LOP3.LUT R10, R35, R148, R177, 0x96, !PT ;  /* 0x00000094230a7212 */ /* 0x000fe200078e96b1 */
[----:B------:R-:W-:-:S07]  /*9bb0*/  IMAD.MOV.U32 R28, RZ, RZ, R176 ;  /* 0x000000ffff1c7224 */ /* 0x000fce00078e00b0 */
.L_x_7277:
[----:B------:R-:W-:Y:S05]  /*9bc0*/  BSYNC.RECONVERGENT B1 ;  /* 0x0000000000017941 */ /* 0x000fea0003800200 */
.L_x_7276:
        /* <DEDUP_REMOVED lines=24> */
.L_x_7283:
        /* <DEDUP_REMOVED lines=13> */
.L_x_7285:
[----:B------:R-:W-:Y:S05]  /*9e20*/  BSYNC.RECONVERGENT B2 ;  /* 0x0000000000027941 */ /* 0x000fea0003800200 */
.L_x_7284:
        /* <DEDUP_REMOVED lines=61> */
.L_x_7282:
[----:B------:R-:W-:Y:S05]  /*a200*/  BSYNC.RECONVERGENT B1 ;  /* 0x0000000000017941 */ /* 0x000fea0003800200 */
.L_x_7281:
        /* <DEDUP_REMOVED lines=24> */
.L_x_7288:
        /* <DEDUP_REMOVED lines=13> */
.L_x_7290:
[----:B------:R-:W-:Y:S05]  /*a460*/  BSYNC.RECONVERGENT B2 ;  /* 0x0000000000027941 */ /* 0x000fea0003800200 */
.L_x_7289:
        /* <DEDUP_REMOVED lines=61> */
.L_x_7287:
[----:B------:R-:W-:Y:S05]  /*a840*/  BSYNC.RECONVERGENT B1 ;  /* 0x0000000000017941 */ /* 0x000fea0003800200 */
.L_x_7286:
        /* <DEDUP_REMOVED lines=24> */
.L_x_7293:
        /* <DEDUP_REMOVED lines=15> */
.L_x_7295:
[----:B------:R-:W-:Y:S05]  /*aac0*/  BSYNC.RECONVERGENT B2 ;  /* 0x0000000000027941 */ /* 0x000fea0003800200 */
.L_x_7294:
        /* <DEDUP_REMOVED lines=61> */
.L_x_7292:
[----:B------:R-:W-:Y:S05]  /*aea0*/  BSYNC.RECONVERGENT B1 ;  /* 0x0000000000017941 */ /* 0x000fea0003800200 */
.L_x_7291:
        /* <DEDUP_REMOVED lines=16> */
.L_x_7255:
        /* <DEDUP_REMOVED lines=16> */
.L_x_7299:
        /* <DEDUP_REMOVED lines=13> */
.L_x_7301:
[----:B------:R-:W-:Y:S05]  /*b180*/  BSYNC.RECONVERGENT B2 ;  /* 0x0000000000027941 */ /* 0x000fea0003800200 */
.L_x_7300:
        /* <DEDUP_REMOVED lines=61> */
.L_x_7298:
[----:B------:R-:W-:Y:S05]  /*b560*/  BSYNC.RECONVERGENT B1 ;  /* 0x0000000000017941 */ /* 0x000fea0003800200 */
.L_x_7297:
        /* <DEDUP_REMOVED lines=28> */
.L_x_7304:
        /* <DEDUP_REMOVED lines=13> */
.L_x_7306:
[----:B------:R-:W-:Y:S05]  /*b800*/  BSYNC.RECONVERGENT B2 ;  /* 0x0000000000027941 */ /* 0x000fea0003800200 */
.L_x_7305:
        /* <DEDUP_REMOVED lines=61> */
.L_x_7303:
[----:B------:R-:W-:Y:S05]  /*bbe0*/  BSYNC.RECONVERGENT B1 ;  /* 0x0000000000017941 */ /* 0x000fea0003800200 */
.L_x_7302:
        /* <DEDUP_REMOVED lines=23> */
.L_x_7309:
        /* <DEDUP_REMOVED lines=13> */
.L_x_7311:
[----:B------:R-:W-:Y:S05]  /*be30*/  BSYNC.RECONVERGENT B2 ;  /* 0x0000000000027941 */ /* 0x000fea0003800200 */
.L_x_7310:
        /* <DEDUP_REMOVED lines=61> */
.L_x_7308:
[----:B------:R-:W-:Y:S05]  /*c210*/  BSYNC.RECONVERGENT B1 ;  /* 0x0000000000017941 */ /* 0x000fea0003800200 */
.L_x_7307:
        /* <DEDUP_REMOVED lines=23> */
.L_x_7314:
        /* <DEDUP_REMOVED lines=13> */
.L_x_7316:
[----:B------:R-:W-:Y:S05]  /*c460*/  BSYNC.RECONVERGENT B2 ;  /* 0x0000000000027941 */ /* 0x000fea0003800200 */
.L_x_7315:
        /* <DEDUP_REMOVED lines=61> */
.L_x_7313:
[----:B------:R-:W-:Y:S05]  /*c840*/  BSYNC.RECONVERGENT B1 ;  /* 0x0000000000017941 */ /* 0x000fea0003800200 */
.L_x_7312:
        /* <DEDUP_REMOVED lines=23> */
.L_x_7319:
        /* <DEDUP_REMOVED lines=13> */
.L_x_7321:
[----:B------:R-:W-:Y:S05]  /*ca90*/  BSYNC.RECONVERGENT B2 ;  /* 0x0000000000027941 */ /* 0x000fea0003800200 */
.L_x_7320:
        /* <DEDUP_REMOVED lines=61> */
.L_x_7318:
[----:B------:R-:W-:Y:S05]  /*ce70*/  BSYNC.RECONVERGENT B1 ;  /* 0x0000000000017941 */ /* 0x000fea0003800200 */
.L_x_7317:
        /* <DEDUP_REMOVED lines=23> */
.L_x_7324:
        /* <DEDUP_REMOVED lines=13> */
.L_x_7326:
[----:B------:R-:W-:Y:S05]  /*d0c0*/  BSYNC.RECONVERGENT B2 ;  /* 0x0000000000027941 */ /* 0x000fea0003800200 */
.L_x_7325:
        /* <DEDUP_REMOVED lines=61> */
.L_x_7323:
[----:B------:R-:W-:Y:S05]  /*d4a0*/  BSYNC.RECONVERGENT B1 ;  /* 0x0000000000017941 */ /* 0x000fea0003800200 */
.L_x_7322:
        /* <DEDUP_REMOVED lines=23> */
.L_x_7329:
        /* <DEDUP_REMOVED lines=13> */
.L_x_7331:
[----:B------:R-:W-:Y:S05]  /*d6f0*/  BSYNC.RECONVERGENT B2 ;  /* 0x0000000000027941 */ /* 0x000fea0003800200 */
.L_x_7330:
        /* <DEDUP_REMOVED lines=61> */
.L_x_7328:
[----:B------:R-:W-:Y:S05]  /*dad0*/  BSYNC.RECONVERGENT B1 ;  /* 0x0000000000017941 */ /* 0x000fea0003800200 */
.L_x_7327:
        /* <DEDUP_REMOVED lines=23> */
.L_x_7334:
        /* <DEDUP_REMOVED lines=15> */
.L_x_7336:
[----:B------:R-:W-:Y:S05]  /*dd40*/  BSYNC.RECONVERGENT B2 ;  /* 0x0000000000027941 */ /* 0x000fea0003800200 */
.L_x_7335:
        /* <DEDUP_REMOVED lines=61> */
.L_x_7333:
[----:B------:R-:W-:Y:S05]  /*e120*/  BSYNC.RECONVERGENT B1 ;  /* 0x0000000000017941 */ /* 0x000fea0003800200 */
.L_x_7332:
        /* <DEDUP_REMOVED lines=14> */
.L_x_7296:
        /* <DEDUP_REMOVED lines=21> */
.L_x_7254:
[----:B------:R-:W-:Y:S05]  /*e360*/  BSYNC.RECONVERGENT B0 ;  /* 0x0000000000007941 */ /* 0x000fea0003800200 */
.L_x_7253:
        /* <DEDUP_REMOVED lines=9> */
[----:B0-2---:R-:W-:-:S06]  /*e400*/  IMAD.WIDE.U32 R148, R26, 0x10, R36 ;  /* 0x000000101a947825 */ /* 0x005fcc00078e0024 */
        /* <DEDUP_REMOVED lines=20> */
.L_x_7342:
        /* <DEDUP_REMOVED lines=13> */
.L_x_7344:
[----:B------:R-:W-:Y:S05]  /*e620*/  BSYNC.RECONVERGENT B2 ;  /* 0x0000000000027941 */ /* 0x000fea0003800200 */
.L_x_7343:
[----:B0-----:R-:W-:Y:S01]  /*e630*/  IMAD.WIDE.U32 R36, R18, -0x326172a9, RZ ;  /* 0xcd9e8d5712247825 */ /* 0x001fe200078e00ff */
        /* <DEDUP_REMOVED lines=58> */
[----:B------:R-:W-:Y:S01]  /*e9e0*/  IMAD.MOV.U32 R38, RZ, RZ, RZ ;  /* 0x000000ffff267224 */ /* 0x000fe200078e00ff */
[----:B------:R-:W-:-:S07]  /*e9f0*/  MOV R9, R30 ;  /* 0x0000001e00097202 */ /* 0x000fce0000000f00 */
.L_x_7341:
[----:B------:R-:W-:Y:S05]  /*ea00*/  BSYNC.RECONVERGENT B1 ;  /* 0x0000000000017941 */ /* 0x000fea0003800200 */
.L_x_7340:
[----:B------:R-:W1:Y:S01]  /*ea10*/  LDC R30, c[0x0][0x408] ;  /* 0x00010200ff1e7b82 */ /* 0x000e620000000800 */
[----:B------:R-:W-:Y:S01]  /*ea20*/  HFMA2 R34, -RZ, RZ, 0.1171875, 0 ;  /* 0x2f800000ff227431 */ /* 0x000fe200000001ff */
[----:B------:R-:W-:Y:S01]  /*ea30*/  I2FP.F32.U32 R9, R9 ;  /* 0x0000000900097245 */ /* 0x000fe20000201000 */
[----:B0----5:R-:W-:Y:S01]  /*ea40*/  HADD2.F32 R37, -RZ, R148.H0_H0 ;  /* 0x20000094ff257230 */ /* 0x021fe20000004100 */
[----:B------:R-:W-:Y:S01]  /*ea50*/  ISETP.NE.AND P1, PT, R38, 0x1, PT ;  /* 0x000000012600780c */ /* 0x000fe20003f25270 */
[----:B------:R-:W-:Y:S01]  /*ea60*/  HADD2.F32 R6, -RZ, R112.H0_H0 ;  /* 0x20000070ff067230 */ /* 0x000fe20000004100 */
[----:B------:R-:W-:Y:S01]  /*ea70*/  LOP3.LUT R0, R0, 0xfffffffd, RZ, 0xc0, !PT ;  /* 0xfffffffd00007812 */ /* 0x000fe200078ec0ff */
[----:B------:R-:W-:Y:S01]  /*ea80*/  HADD2.F32 R36, -RZ, R60.H0_H0 ;  /* 0x2000003cff247230 */ /* 0x000fe20000004100 */
[----:B------:R-:W0:Y:S01]  /*ea90*/  LDC R32, c[0x0][0x404] ;  /* 0x00010100ff207b82 */ /* 0x000e220000000800 */
[----:B------:R-:W-:Y:S01]  /*eaa0*/  FMUL.FTZ R37, R37, R24 ;  /* 0x0000001825257220 */ /* 0x000fe20000410000 */
[----:B------:R-:W-:Y:S01]  /*eab0*/  BSSY.RECONVERGENT B1, `(.L_x_7345) ;  /* 0x000005e000017945 */ /* 0x000fe20003800200 */
[----:B------:R-:W-:Y:S01]  /*eac0*/  FFMA.FTZ R9, R9, R34, 1.1641532182693481445e-10 ;  /* 0x2f00000009097423 */ /* 0x000fe20000010022 */
[----:B------:R-:W-:-:S02]  /*ead0*/  IMAD.MOV.U32 R40, RZ, RZ, 0x2 ;  /* 0x00000002ff287424 */ /* 0x000fc400078e00ff */
[----:B-1----:R-:W-:Y:S02]  /*eae0*/  FMUL.FTZ R37, R37, R30 ;  /* 0x0000001e25257220 */ /* 0x002fe40000410000 */
[----:B0-----:R-:W-:-:S04]  /*eaf0*/  FSETP.GTU.FTZ.AND P0, PT, R9, R32, PT ;  /* 0x000000200900720b */ /* 0x001fc80003f1c000 */
        /* <DEDUP_REMOVED lines=14> */
.L_x_7347:
        /* <DEDUP_REMOVED lines=13> */
.L_x_7349:
[----:B------:R-:W-:Y:S05]  /*ecb0*/  BSYNC.RECONVERGENT B2 ;  /* 0x0000000000027941 */ /* 0x000fea0003800200 */
.L_x_7348:
        /* <DEDUP_REMOVED lines=43> */
[----:B------:R-:W-:Y:S02]  /*ef70*/  IADD3 R39, PT, PT, R58, 0x5384540f, RZ ;  /* 0x5384540f3a277810 */ /* 0x000fe40007ffe0ff */
[----:B------:R-:W-:Y:S01]  /*ef80*/  IADD3 R155, PT, PT, R59, -0x24c28bd8, RZ ;  /* 0xdb3d74283b9b7810 */ /* 0x000fe20007ffe0ff */
        /* <DEDUP_REMOVED lines=16> */
.L_x_7346:
[----:B------:R-:W-:Y:S05]  /*f090*/  BSYNC.RECONVERGENT B1 ;  /* 0x0000000000017941 */ /* 0x000fea0003800200 */
.L_x_7345:
        /* <DEDUP_REMOVED lines=24> */
.L_x_7352:
        /* <DEDUP_REMOVED lines=13> */
.L_x_7354:
[----:B------:R-:W-:Y:S05]  /*f2f0*/  BSYNC.RECONVERGENT B2 ;  /* 0x0000000000027941 */ /* 0x000fea0003800200 */
.L_x_7353:
        /* <DEDUP_REMOVED lines=58> */
[----:B------:R-:W-:Y:S02]  /*f6a0*/  HFMA2 R38, -RZ, RZ, 0, 0 ;  /* 0x00000000ff267431 */ /* 0x000fe400000001ff */
[----:B------:R-:W-:Y:S01]  /*f6b0*/  IMAD.MOV.U32 R2, RZ, RZ, R152 ;  /* 0x000000ffff027224 */ /* 0x000fe200078e0098 */
[----:B------:R-:W-:-:S07]  /*f6c0*/  LOP3.LUT R8, R155, R180, R153, 0x96, !PT ;  /* 0x000000b49b087212 */ /* 0x000fce00078e9699 */
.L_x_7351:
[----:B------:R-:W-:Y:S05]  /*f6d0*/  BSYNC.RECONVERGENT B1 ;  /* 0x0000000000017941 */ /* 0x000fea0003800200 */
.L_x_7350:
        /* <DEDUP_REMOVED lines=24> */
.L_x_7357:
        /* <DEDUP_REMOVED lines=13> */
.L_x_7359:
[----:B------:R-:W-:Y:S05]  /*f930*/  BSYNC.RECONVERGENT B2 ;  /* 0x0000000000027941 */ /* 0x000fea0003800200 */
.L_x_7358:
        /* <DEDUP_REMOVED lines=61> */
.L_x_7356:
[----:B------:R-:W-:Y:S05]  /*fd10*/  BSYNC.RECONVERGENT B1 ;  /* 0x0000000000017941 */ /* 0x000fea0003800200 */
.L_x_7355:
        /* <DEDUP_REMOVED lines=24> */
.L_x_7362:
        /* <DEDUP_REMOVED lines=13> */
.L_x_7364:
[----:B------:R-:W-:Y:S05]  /*ff70*/  BSYNC.RECONVERGENT B2 ;  /* 0x0000000000027941 */ /* 0x000fea0003800200 */
.L_x_7363:
        /* <DEDUP_REMOVED lines=61> */
.L_x_7361:
[----:B------:R-:W-:Y:S05]  /*10350*/  BSYNC.RECONVERGENT B1 ;  /* 0x0000000000017941 */ /* 0x000fea0003800200 */
.L_x_7360:
        /* <DEDUP_REMOVED lines=24> */
.L_x_7367:
        /* <DEDUP_REMOVED lines=13> */
.L_x_7369:
[----:B------:R-:W-:Y:S05]  /*105b0*/  BSYNC.RECONVERGENT B2 ;  /* 0x0000000000027941 */ /* 0x000fea0003800200 */
.L_x_7368:
        /* <DEDUP_REMOVED lines=61> */
.L_x_7366:
[----:B------:R-:W-:Y:S05]  /*10990*/  BSYNC.RECONVERGENT B1 ;  /* 0x0000000000017941 */ /* 0x000fea0003800200 */
.L_x_7365:
        /* <DEDUP_REMOVED lines=24> */
.L_x_7372:
        /* <DEDUP_REMOVED lines=13> */
.L_x_7374:
[----:B------:R-:W-:Y:S05]  /*10bf0*/  BSYNC.RECONVERGENT B2 ;  /* 0x0000000000027941 */ /* 0x000fea0003800200 */
.L_x_7373:
        /* <DEDUP_REMOVED lines=61> */
.L_x_7371:
[----:B------:R-:W-:Y:S05]  /*10fd0*/  BSYNC.RECONVERGENT B1 ;  /* 0x0000000000017941 */ /* 0x000fea0003800200 */
.L_x_7370:
        /* <DEDUP_REMOVED lines=24> */
.L_x_7377:
        /* <DEDUP_REMOVED lines=15> */
.L_x_7379:
[----:B------:R-:W-:Y:S05]  /*11250*/  BSYNC.RECONVERGENT B2 ;  /* 0x0000000000027941 */ /* 0x000fea0003800200 */
.L_x_7378:
        /* <DEDUP_REMOVED lines=61> */
.L_x_7376:
[----:B------:R-:W-:Y:S05]  /*11630*/  BSYNC.RECONVERGENT B1 ;  /* 0x0000000000017941 */ /* 0x000fea0003800200 */
.L_x_7375:
        /* <DEDUP_REMOVED lines=16> */
.L_x_7339:
[----:B------:R-:W-:Y:S01]  /*11740*/  ISETP.NE.AND P0, PT, R6, 0x1, PT ;  /* 0x000000010600780c */ /* 0x000fe20003f05270 */
[----:B------:R-:W-:Y:S01]  /*11750*/  BSSY.RECONVERGENT B1, `(.L_x_7381) ;  /* 0x000005a000017945 */ /* 0x000fe20003800200 */
[----:B0-----:R-:W-:Y:S02]  /*11760*/  HFMA2 R36, -RZ, RZ, 0, 1.1920928955078125e-07 ;  /* 0x00000002ff247431 */ /* 0x001fe400000001ff */
        /* <DEDUP_REMOVED lines=13> */
.L_x_7383:
        /* <DEDUP_REMOVED lines=13> */
.L_x_7385:
[----:B------:R-:W-:Y:S05]  /*11910*/  BSYNC.RECONVERGENT B2 ;  /* 0x0000000000027941 */ /* 0x000fea0003800200 */
.L_x_7384:
        /* <DEDUP_REMOVED lines=61> */
.L_x_7382:
[----:B------:R-:W-:Y:S05]  /*11cf0*/  BSYNC.RECONVERGENT B1 ;  /* 0x0000000000017941 */ /* 0x000fea0003800200 */
.L_x_7381:
        /* <DEDUP_REMOVED lines=28> */
.L_x_7388:
        /* <DEDUP_REMOVED lines=13> */
.L_x_7390:
[----:B------:R-:W-:Y:S05]  /*11f90*/  BSYNC.RECONVERGENT B2 ;  /* 0x0000000000027941 */ /* 0x000fea0003800200 */
.L_x_7389:
        /* <DEDUP_REMOVED lines=59> */
[----:B------:R-:W-:Y:S01]  /*12350*/  IMAD.MOV.U32 R38, RZ, RZ, RZ ;  /* 0x000000ffff267224 */ /* 0x000fe200078e00ff */
[----:B------:R-:W-:-:S07]  /*12360*/  MOV R28, R36 ;  /* 0x00000024001c7202 */ /* 0x000fce0000000f00 */
.L_x_7387:
[----:B------:R-:W-:Y:S05]  /*12370*/  BSYNC.RECONVERGENT B1 ;  /* 0x0000000000017941 */ /* 0x000fea0003800200 */
.L_x_7386:
        /* <DEDUP_REMOVED lines=23> */
.L_x_7393:
        /* <DEDUP_REMOVED lines=13> */
.L_x_7395:
[----:B------:R-:W-:Y:S05]  /*125c0*/  BSYNC.RECONVERGENT B2 ;  /* 0x0000000000027941 */ /* 0x000fea0003800200 */
.L_x_7394:
        /* <DEDUP_REMOVED lines=61> */
.L_x_7392:
[----:B------:R-:W-:Y:S05]  /*129a0*/  BSYNC.RECONVERGENT B1 ;  /* 0x0000000000017941 */ /* 0x000fea0003800200 */
.L_x_7391:
        /* <DEDUP_REMOVED lines=23> */
.L_x_7398:
        /* <DEDUP_REMOVED lines=13> */
.L_x_7400:
[----:B------:R-:W-:Y:S05]  /*12bf0*/  BSYNC.RECONVERGENT B2 ;  /* 0x0000000000027941 */ /* 0x000fea0003800200 */
.L_x_7399:
        /* <DEDUP_REMOVED lines=61> */
.L_x_7397:
[----:B------:R-:W-:Y:S05]  /*12fd0*/  BSYNC.RECONVERGENT B1 ;  /* 0x0000000000017941 */ /* 0x000fea0003800200 */
.L_x_7396:
        /* <DEDUP_REMOVED lines=23> */
.L_x_7403:
        /* <DEDUP_REMOVED lines=13> */
.L_x_7405:
[----:B------:R-:W-:Y:S05]  /*13220*/  BSYNC.RECONVERGENT B2 ;  /* 0x0000000000027941 */ /* 0x000fea0003800200 */
.L_x_7404:
        /* <DEDUP_REMOVED lines=61> */
.L_x_7402:
[----:B------:R-:W-:Y:S05]  /*13600*/  BSYNC.RECONVERGENT B1 ;  /* 0x0000000000017941 */ /* 0x000fea0003800200 */
.L_x_7401:
        /* <DEDUP_REMOVED lines=23> */
.L_x_7408:
        /* <DEDUP_REMOVED lines=13> */
.L_x_7410:
[----:B------:R-:W-:Y:S05]  /*13850*/  BSYNC.RECONVERGENT B2 ;  /* 0x0000000000027941 */ /* 0x000fea0003800200 */
.L_x_7409:
        /* <DEDUP_REMOVED lines=61> */
.L_x_7407:
[----:B------:R-:W-:Y:S05]  /*13c30*/  BSYNC.RECONVERGENT B1 ;  /* 0x0000000000017941 */ /* 0x000fea0003800200 */
.L_x_7406:
        /* <DEDUP_REMOVED lines=23> */
.L_x_7413:
        /* <DEDUP_REMOVED lines=13> */
.L_x_7415:
[----:B------:R-:W-:Y:S05]  /*13e80*/  BSYNC.RECONVERGENT B2 ;  /* 0x0000000000027941 */ /* 0x000fea0003800200 */
.L_x_7414:
        /* <DEDUP_REMOVED lines=61> */
.L_x_7412:
[----:B------:R-:W-:Y:S05]  /*14260*/  BSYNC.RECONVERGENT B1 ;  /* 0x0000000000017941 */ /* 0x000fea0003800200 */
.L_x_7411:
        /* <DEDUP_REMOVED lines=23> */
.L_x_7418:
        /* <DEDUP_REMOVED lines=15> */
.L_x_7420:
[----:B------:R-:W-:Y:S05]  /*144d0*/  BSYNC.RECONVERGENT B2 ;  /* 0x0000000000027941 */ /* 0x000fea0003800200 */
.L_x_7419:
        /* <DEDUP_REMOVED lines=61> */
.L_x_7417:
[----:B------:R-:W-:Y:S05]  /*148b0*/  BSYNC.RECONVERGENT B1 ;  /* 0x0000000000017941 */ /* 0x000fea0003800200 */
.L_x_7416:
        /* <DEDUP_REMOVED lines=14> */
.L_x_7380:
        /* <DEDUP_REMOVED lines=21> */
.L_x_7338:
[----:B------:R-:W-:Y:S05]  /*14af0*/  BSYNC.RECONVERGENT B0 ;  /* 0x0000000000007941 */ /* 0x000fea0003800200 */
.L_x_7337:
        /* <DEDUP_REMOVED lines=9> */
[----:B0-23--:R-:W-:-:S06]  /*14b90*/  IMAD.WIDE.U32 R148, R26, 0x10, R40 ;  /* 0x000000101a947825 */ /* 0x00dfcc00078e0028 */
        /* <DEDUP_REMOVED lines=20> */
.L_x_7426:
        /* <DEDUP_REMOVED lines=13> */
.L_x_7428:
[----:B------:R-:W-:Y:S05]  /*14db0*/  BSYNC.RECONVERGENT B2 ;  /* 0x0000000000027941 */ /* 0x000fea0003800200 */
.L_x_7427:
[----:B0-----:R-:W-:Y:S01]  /*14dc0*/  IMAD.WIDE.U32 R40, R18, -0x326172a9, RZ ;  /* 0xcd9e8d5712287825 */ /* 0x001fe200078e00ff */
[----:B------:R-:W-:Y:S02]  /*14dd0*/  LOP3.LUT R156, R4, R7, R59, 0x96, !PT ;  /* 0x00000007049c7212 */ /* 0x000fe400078e963b */
[----:B------:R-:W-:Y:S01]  /*14de0*/  IADD3 R7, PT, PT, R58, -0x61c88647, RZ ;  /* 0x9e3779b93a077810 */ /* 0x000fe20007ffe0ff */
[----:B------:R-:W-:Y:S01]  /*14df0*/  IMAD.MOV.U32 R38, RZ, RZ, RZ ;  /* 0x000000ffff267224 */ /* 0x000fe200078e00ff */
        /* <DEDUP_REMOVED lines=56> */
[----:B------:R-:W-:-:S07]  /*15180*/  LOP3.LUT R10, R41, R6, R43, 0x96, !PT ;  /* 0x00000006290a7212 */ /* 0x000fce00078e962b */
.L_x_7425:
[----:B------:R-:W-:Y:S05]  /*15190*/  BSYNC.RECONVERGENT B1 ;  /* 0x0000000000017941 */ /* 0x000fea0003800200 */
.L_x_7424:
        /* <DEDUP_REMOVED lines=29> */
.L_x_7431:
        /* <DEDUP_REMOVED lines=13> */
.L_x_7433:
[----:B------:R-:W-:Y:S05]  /*15440*/  BSYNC.RECONVERGENT B2 ;  /* 0x0000000000027941 */ /* 0x000fea0003800200 */
.L_x_7432:
        /* <DEDUP_REMOVED lines=61> */
.L_x_7430:
[----:B------:R-:W-:Y:S05]  /*15820*/  BSYNC.RECONVERGENT B1 ;  /* 0x0000000000017941 */ /* 0x000fea0003800200 */
.L_x_7429:
        /* <DEDUP_REMOVED lines=24> */
.L_x_7436:
        /* <DEDUP_REMOVED lines=13> */
.L_x_7438:
[----:B------:R-:W-:Y:S05]  /*15a80*/  BSYNC.RECONVERGENT B2 ;  /* 0x0000000000027941 */ /* 0x000fea0003800200 */
.L_x_7437:
        /* <DEDUP_REMOVED lines=61> */
.L_x_7435:
[----:B------:R-:W-:Y:S05]  /*15e60*/  BSYNC.RECONVERGENT B1 ;  /* 0x0000000000017941 */ /* 0x000fea0003800200 */
.L_x_7434:
        /* <DEDUP_REMOVED lines=24> */
.L_x_7441:
        /* <DEDUP_REMOVED lines=13> */
.L_x_7443:
[----:B------:R-:W-:Y:S05]  /*160c0*/  BSYNC.RECONVERGENT B2 ;  /* 0x0000000000027941 */ /* 0x000fea0003800200 */
.L_x_7442:
        /* <DEDUP_REMOVED lines=61> */
.L_x_7440:
[----:B------:R-:W-:Y:S05]  /*164a0*/  BSYNC.RECONVERGENT B1 ;  /* 0x0000000000017941 */ /* 0x000fea0003800200 */
.L_x_7439:
        /* <DEDUP_REMOVED lines=24> */
.L_x_7446:
        /* <DEDUP_REMOVED lines=13> */
.L_x_7448:
[----:B------:R-:W-:Y:S05]  /*16700*/  BSYNC.RECONVERGENT B2 ;  /* 0x0000000000027941 */ /* 0x000fea0003800200 */
.L_x_7447:
        /* <DEDUP_REMOVED lines=61> */
.L_x_7445:
[----:B------:R-:W-:Y:S05]  /*16ae0*/  BSYNC.RECONVERGENT B1 ;  /* 0x0000000000017941 */ /* 0x000fea0003800200 */
.L_x_7444:
        /* <DEDUP_REMOVED lines=24> */
.L_x_7451:
        /* <DEDUP_REMOVED lines=13> */
.L_x_7453:
[----:B------:R-:W-:Y:S05]  /*16d40*/  BSYNC.RECONVERGENT B2 ;  /* 0x0000000000027941 */ /* 0x000fea0003800200 */
.L_x_7452:
        /* <DEDUP_REMOVED lines=61> */
.L_x_7450:
[----:B------:R-:W-:Y:S05]  /*17120*/  BSYNC.RECONVERGENT B1 ;  /* 0x0000000000017941 */ /* 0x000fea0003800200 */
.L_x_7449:
        /* <DEDUP_REMOVED lines=24> */
.L_x_7456:
        /* <DEDUP_REMOVED lines=13> */
.L_x_7458:
[----:B------:R-:W-:Y:S05]  /*17380*/  BSYNC.RECONVERGENT B2 ;  /* 0x0000000000027941 */ /* 0x000fea0003800200 */
.L_x_7457:
        /* <DEDUP_REMOVED lines=61> */
.L_x_7455:
[----:B------:R-:W-:Y:S05]  /*17760*/  BSYNC.RECONVERGENT B1 ;  /* 0x0000000000017941 */ /* 0x000fea0003800200 */
.L_x_7454:
        /* <DEDUP_REMOVED lines=24> */
.L_x_7461:
        /* <DEDUP_REMOVED lines=15> */
.L_x_7463:
[----:B------:R-:W-:Y:S05]  /*179e0*/  BSYNC.RECONVERGENT B2 ;  /* 0x0000000000027941 */ /* 0x000fea0003800200 */
.L_x_7462:
        /* <DEDUP_REMOVED lines=61> */
.L_x_7460:
[----:B------:R-:W-:Y:S05]  /*17dc0*/  BSYNC.RECONVERGENT B1 ;  /* 0x0000000000017941 */ /* 0x000fea0003800200 */
.L_x_7459:
        /* <DEDUP_REMOVED lines=16> */
.L_x_7423:
        /* <DEDUP_REMOVED lines=16> */
.L_x_7467:
        /* <DEDUP_REMOVED lines=13> */
.L_x_7469:
[----:B------:R-:W-:Y:S05]  /*180a0*/  BSYNC.RECONVERGENT B2 ;  /* 0x0000000000027941 */ /* 0x000fea0003800200 */
.L_x_7468:
        /* <DEDUP_REMOVED lines=61> */
.L_x_7466:
[----:B------:R-:W-:Y:S05]  /*18480*/  BSYNC.RECONVERGENT B1 ;  /* 0x0000000000017941 */ /* 0x000fea0003800200 */
.L_x_7465:
[----:B------:R-:W1:Y:S01]  /*18490*/  LDC R30, c[0x0][0x408] ;  /* 0x00010200ff1e7b82 */ /* 0x000e620000000800 */
[----:B------:R-:W-:Y:S01]  /*184a0*/  HFMA2 R34, -RZ, RZ, 0.1171875, 0 ;  /* 0x2f800000ff227431 */ /* 0x000fe200000001ff */
[----:B------:R-:W-:Y:S01]  /*184b0*/  I2FP.F32.U32 R7, R7 ;  /* 0x0000000700077245 */ /* 0x000fe20000201000 */
[----:B0----5:R-:W-:Y:S01]  /*184c0*/  HADD2.F32 R41, -RZ, R148.H0_H0 ;  /* 0x20000094ff297230 */ /* 0x021fe20000004100 */
[----:B------:R-:W-:Y:S01]  /*184d0*/  ISETP.NE.AND P0, PT, R36, 0x1, PT ;  /* 0x000000012400780c */ /* 0x000fe20003f05270 */
[----:B------:R-:W-:Y:S01]  /*184e0*/  HADD2.F32 R6, -RZ, R100.H0_H0 ;  /* 0x20000064ff067230 */ /* 0x000fe20000004100 */
[----:B------:R-:W-:Y:S01]  /*184f0*/  LOP3.LUT R0, R0, 0xfffffffd, RZ, 0xc0, !PT ;  /* 0xfffffffd00007812 */ /* 0x000fe200078ec0ff */
[----:B------:R-:W-:Y:S01]  /*18500*/  BSSY.RECONVERGENT B1, `(.L_x_7470) ;  /* 0x0000060000017945 */ /* 0x000fe20003800200 */
[----:B------:R-:W0:Y:S01]  /*18510*/  LDC R32, c[0x0][0x404] ;  /* 0x00010100ff207b82 */ /* 0x000e220000000800 */
[----:B------:R-:W-:Y:S01]  /*18520*/  FMUL.FTZ R41, R41, R24 ;  /* 0x0000001829297220 */ /* 0x000fe20000410000 */
[----:B------:R-:W-:-:S02]  /*18530*/  IMAD.MOV.U32 R38, RZ, RZ, 0x2 ;  /* 0x00000002ff267424 */ /* 0x000fc400078e00ff */
[----:B------:R-:W-:Y:S01]  /*18540*/  FFMA.FTZ R7, R7, R34, 1.1641532182693481445e-10 ;  /* 0x2f00000007077423 */ /* 0x000fe20000010022 */
[----:B-1----:R-:W-:-:S04]  /*18550*/  FMUL.FTZ R41, R41, R30 ;  /* 0x0000001e29297220 */ /* 0x002fc80000410000 */
[----:B0-----:R-:W-:-:S04]  /*18560*/  FSETP.GTU.FTZ.AND P1, PT, R7, R32, PT ;  /* 0x000000200700720b */ /* 0x001fc80003f3c000 */
        /* <DEDUP_REMOVED lines=14> */
.L_x_7472:
        /* <DEDUP_REMOVED lines=13> */
.L_x_7474:
[----:B------:R-:W-:Y:S05]  /*18720*/  BSYNC.RECONVERGENT B2 ;  /* 0x0000000000027941 */ /* 0x000fea0003800200 */
.L_x_7473:
        /* <DEDUP_REMOVED lines=61> */
.L_x_7471:
[----:B------:R-:W-:Y:S05]  /*18b00*/  BSYNC.RECONVERGENT B1 ;  /* 0x0000000000017941 */ /* 0x000fea0003800200 */
.L_x_7470:
        /* <DEDUP_REMOVED lines=23> */
.L_x_7477:
        /* <DEDUP_REMOVED lines=13> */
.L_x_7479:
[----:B------:R-:W-:Y:S05]  /*18d50*/  BSYNC.RECONVERGENT B2 ;  /* 0x0000000000027941 */ /* 0x000fea0003800200 */
.L_x_7478:
        /* <DEDUP_REMOVED lines=61> */
.L_x_7476:
[----:B------:R-:W-:Y:S05]  /*19130*/  BSYNC.RECONVERGENT B1 ;  /* 0x0000000000017941 */ /* 0x000fea0003800200 */
.L_x_7475:
        /* <DEDUP_REMOVED lines=23> */
.L_x_7482:
        /* <DEDUP_REMOVED lines=13> */
.L_x_7484:
[----:B------:R-:W-:Y:S05]  /*19380*/  BSYNC.RECONVERGENT B2 ;  /* 0x0000000000027941 */ /* 0x000fea0003800200 */
.L_x_7483:
        /* <DEDUP_REMOVED lines=61> */
.L_x_7481:
[----:B------:R-:W-:Y:S05]  /*19760*/  BSYNC.RECONVERGENT B1 ;  /* 0x0000000000017941 */ /* 0x000fea0003800200 */
.L_x_7480:
        /* <DEDUP_REMOVED lines=23> */
.L_x_7487:
        /* <DEDUP_REMOVED lines=13> */
.L_x_7489:
[----:B------:R-:W-:Y:S05]  /*199b0*/  BSYNC.RECONVERGENT B2 ;  /* 0x0000000000027941 */ /* 0x000fea0003800200 */
.L_x_7488:
        /* <DEDUP_REMOVED lines=61> */
.L_x_7486:
[----:B------:R-:W-:Y:S05]  /*19d90*/  BSYNC.RECONVERGENT B1 ;  /* 0x0000000000017941 */ /* 0x000fea0003800200 */
.L_x_7485:
        /* <DEDUP_REMOVED lines=23> */
.L_x_7492:
        /* <DEDUP_REMOVED lines=13> */
.L_x_7494:
[----:B------:R-:W-:Y:S05]  /*19fe0*/  BSYNC.RECONVERGENT B2 ;  /* 0x0000000000027941 */ /* 0x000fea0003800200 */
.L_x_7493:
        /* <DEDUP_REMOVED lines=61> */
.L_x_7491:
[----:B------:R-:W-:Y:S05]  /*1a3c0*/  BSYNC.RECONVERGENT B1 ;  /* 0x0000000000017941 */ /* 0x000fea0003800200 */
.L_x_7490:
        /* <DEDUP_REMOVED lines=23> */
.L_x_7497:
        /* <DEDUP_REMOVED lines=13> */
.L_x_7499:
[----:B------:R-:W-:Y:S05]  /*1a610*/  BSYNC.RECONVERGENT B2 ;  /* 0x0000000000027941 */ /* 0x000fea0003800200 */
.L_x_7498:
        /* <DEDUP_REMOVED lines=61> */
.L_x_7496:
[----:B------:R-:W-:Y:S05]  /*1a9f0*/  BSYNC.RECONVERGENT B1 ;  /* 0x0000000000017941 */ /* 0x000fea0003800200 */
.L_x_7495:
        /* <DEDUP_REMOVED lines=23> */
.L_x_7502:
        /* <DEDUP_REMOVED lines=15> */
.L_x_7504:
[----:B------:R-:W-:Y:S05]  /*1ac60*/  BSYNC.RECONVERGENT B2 ;  /* 0x0000000000027941 */ /* 0x000fea0003800200 */
.L_x_7503:
        /* <DEDUP_REMOVED lines=61> */
.L_x_7501:
[----:B------:R-:W-:Y:S05]  /*1b040*/  BSYNC.RECONVERGENT B1 ;  /* 0x0000000000017941 */ /* 0x000fea0003800200 */
.L_x_7500:
        /* <DEDUP_REMOVED lines=14> */
.L_x_7464:
        /* <DEDUP_REMOVED lines=21> */
.L_x_7422:
[----:B------:R-:W-:Y:S05]  /*1b280*/  BSYNC.RECONVERGENT B0 ;  /* 0x0000000000007941 */ /* 0x000fea0003800200 */
.L_x_7421:
        /* <DEDUP_REMOVED lines=9> */
[----:B0-234-:R-:W-:-:S06]  /*1b320*/  IMAD.WIDE.U32 R148, R26, 0x10, R44 ;  /* 0x000000101a947825 */ /* 0x01dfcc00078e002c */
        /* <DEDUP_REMOVED lines=20> */
.L_x_7510:
[----:B------:R-:W-:Y:S01]  /*1b470*/  VIADD R16, R16, 0x1 ;  /* 0x0000000110107836 */ /* 0x000fe20000000000 */
[----:B------:R-:W-:Y:S03]  /*1b480*/  BSSY.RECONVERGENT B2, `(.L_x_7511) ;  /* 0x000000c000027945 */ /* 0x000fe60003800200 */
[C---:B0-----:R-:W-:Y:S01]  /*1b490*/  IMAD.WIDE.U32 R44, R16.reuse, -0x2daee0ad, RZ ;  /* 0xd2511f53102c7825 */ /* 0x041fe200078e00ff */
        /* <DEDUP_REMOVED lines=10> */
.L_x_7512:
[----:B------:R-:W-:Y:S05]  /*1b540*/  BSYNC.RECONVERGENT B2 ;  /* 0x0000000000027941 */ /* 0x000fea0003800200 */
.L_x_7511:
        /* <DEDUP_REMOVED lines=8> */
[----:B------:R-:W-:Y:S01]  /*1b5d0*/  IMAD.MOV.U32 R38, RZ, RZ, RZ ;  /* 0x000000ffff267224 */ /* 0x000fe200078e00ff */
[----:B------:R-:W-:Y:S01]  /*1b5e0*/  LOP3.LUT R46, R45, R44, R161, 0x96, !PT ;  /* 0x0000002c2d2e7212 */ /* 0x000fe200078e96a1 */
[----:B------:R-:W-:Y:S01]  /*1b5f0*/  IMAD.WIDE.U32 R44, R5, -0x2daee0ad, RZ ;  /* 0xd2511f53052c7825 */ /* 0x000fe200078e00ff */
[----:B------:R-:W-:-:S03]  /*1b600*/  IADD3 R161, PT, PT, R59, 0x76cf5d0a, RZ ;  /* 0x76cf5d0a3ba17810 */ /* 0x000fc60007ffe0ff */
        /* <DEDUP_REMOVED lines=45> */
[----:B------:R-:W-:Y:S02]  /*1b8e0*/  VIADD R5, R59, 0x96a522ad ;  /* 0x96a522ad3b057836 */ /* 0x000fe40000000000 */
[----:B------:R-:W-:-:S03]  /*1b8f0*/  IMAD.MOV.U32 R28, RZ, RZ, R160 ;  /* 0x000000ffff1c7224 */ /* 0x000fc600078e00a0 */
[----:B------:R-:W-:Y:S02]  /*1b900*/  LOP3.LUT R10, R5, R44, R161, 0x96, !PT ;  /* 0x0000002c050a7212 */ /* 0x000fe400078e96a1 */
[----:B------:R-:W-:-:S07]  /*1b910*/  MOV R5, R30 ;  /* 0x0000001e00057202 */ /* 0x000fce0000000f00 */
.L_x_7509:
[----:B------:R-:W-:Y:S05]  /*1b920*/  BSYNC.RECONVERGENT B1 ;  /* 0x0000000000017941 */ /* 0x000fea0003800200 */
.L_x_7508:
[----:B------:R-:W1:Y:S01]  /*1b930*/  LDC R30, c[0x0][0x408] ;  /* 0x00010200ff1e7b82 */ /* 0x000e620000000800 */
[----:B------:R-:W-:Y:S01]  /*1b940*/  HFMA2 R34, -RZ, RZ, 0.1171875, 0 ;  /* 0x2f800000ff227431 */ /* 0x000fe200000001ff */
[----:B------:R-:W-:Y:S01]  /*1b950*/  I2FP.F32.U32 R5, R5 ;  /* 0x0000000500057245 */ /* 0x000fe20000201000 */
[----:B0----5:R-:W-:Y:S01]  /*1b960*/  HADD2.F32 R45, -RZ, R148.H0_H0 ;  /* 0x20000094ff2d7230 */ /* 0x021fe20000004100 */
[----:B------:R-:W-:Y:S01]  /*1b970*/  LOP3.LUT R0, R0, 0xfffffffd, RZ, 0xc0, !PT ;  /* 0xfffffffd00007812 */ /* 0x000fe200078ec0ff */
[----:B------:R-:W-:Y:S01]  /*1b980*/  HADD2.F32 R6, -RZ, R88.H0_H0 ;  /* 0x20000058ff067230 */ /* 0x000fe20000004100 */
[----:B------:R-:W-:Y:S01]  /*1b990*/  BSSY.RECONVERGENT B1, `(.L_x_7513) ;  /* 0x0000062000017945 */ /* 0x000fe20003800200 */
[----:B------:R-:W-:Y:S01]  /*1b9a0*/  HADD2.F32 R36, -RZ, R60.H0_H0 ;  /* 0x2000003cff247230 */ /* 0x000fe20000004100 */
[----:B------:R-:W0:Y:S01]  /*1b9b0*/  LDC R32, c[0x0][0x404] ;  /* 0x00010100ff207b82 */ /* 0x000e220000000800 */
[----:B------:R-:W-:Y:S01]  /*1b9c0*/  FMUL.FTZ R45, R45, R24 ;  /* 0x000000182d2d7220 */ /* 0x000fe20000410000 */
[----:B------:R-:W-:-:S02]  /*1b9d0*/  IMAD.MOV.U32 R40, RZ, RZ, 0x2 ;  /* 0x00000002ff287424 */ /* 0x000fc400078e00ff */
[----:B------:R-:W-:Y:S01]  /*1b9e0*/  FFMA.FTZ R5, R5, R34, 1.1641532182693481445e-10 ;  /* 0x2f00000005057423 */ /* 0x000fe20000010022 */
[----:B-1----:R-:W-:-:S04]  /*1b9f0*/  FMUL.FTZ R45, R45, R30 ;  /* 0x0000001e2d2d7220 */ /* 0x002fc80000410000 */
[----:B0-----:R-:W-:-:S04]  /*1ba00*/  FSETP.GTU.FTZ.AND P0, PT, R5, R32, PT ;  /* 0x000000200500720b */ /* 0x001fc80003f1c000 */
        /* <DEDUP_REMOVED lines=15> */
.L_x_7515:
        /* <DEDUP_REMOVED lines=13> */
.L_x_7517:
[----:B------:R-:W-:Y:S05]  /*1bbd0*/  BSYNC.RECONVERGENT B2 ;  /* 0x0000000000027941 */ /* 0x000fea0003800200 */
.L_x_7516:
        /* <DEDUP_REMOVED lines=61> */
.L_x_7514:
[----:B------:R-:W-:Y:S05]  /*1bfb0*/  BSYNC.RECONVERGENT B1 ;  /* 0x0000000000017941 */ /* 0x000fea0003800200 */
.L_x_7513:
        /* <DEDUP_REMOVED lines=24> */
.L_x_7520:
        /* <DEDUP_REMOVED lines=13> */
.L_x_7522:
[----:B------:R-:W-:Y:S05]  /*1c210*/  BSYNC.RECONVERGENT B2 ;  /* 0x0000000000027941 */ /* 0x000fea0003800200 */
.L_x_7521:
        /* <DEDUP_REMOVED lines=61> */
.L_x_7519:
[----:B------:R-:W-:Y:S05]  /*1c5f0*/  BSYNC.RECONVERGENT B1 ;  /* 0x0000000000017941 */ /* 0x000fea0003800200 */
.L_x_7518:
        /* <DEDUP_REMOVED lines=24> */
.L_x_7525:
        /* <DEDUP_REMOVED lines=13> */
.L_x_7527:
[----:B------:R-:W-:Y:S05]  /*1c850*/  BSYNC.RECONVERGENT B2 ;  /* 0x0000000000027941 */ /* 0x000fea0003800200 */
.L_x_7526:
        /* <DEDUP_REMOVED lines=61> */
.L_x_7524:
[----:B------:R-:W-:Y:S05]  /*1cc30*/  BSYNC.RECONVERGENT B1 ;  /* 0x0000000000017941 */ /* 0x000fea0003800200 */
.L_x_7523:
        /* <DEDUP_REMOVED lines=24> */
.L_x_7530:
        /* <DEDUP_REMOVED lines=13> */
.L_x_7532:
[----:B------:R-:W-:Y:S05]  /*1ce90*/  BSYNC.RECONVERGENT B2 ;  /* 0x0000000000027941 */ /* 0x000fea0003800200 */
.L_x_7531:
        /* <DEDUP_REMOVED lines=61> */
.L_x_7529:
[----:B------:R-:W-:Y:S05]  /*1d270*/  BSYNC.RECONVERGENT B1 ;  /* 0x0000000000017941 */ /* 0x000fea0003800200 */
.L_x_7528:
        /* <DEDUP_REMOVED lines=24> */
.L_x_7535:
        /* <DEDUP_REMOVED lines=13> */
.L_x_7537:
[----:B------:R-:W-:Y:S05]  /*1d4d0*/  BSYNC.RECONVERGENT B2 ;  /* 0x0000000000027941 */ /* 0x000fea0003800200 */
.L_x_7536:
        /* <DEDUP_REMOVED lines=61> */
.L_x_7534:
[----:B------:R-:W-:Y:S05]  /*1d8b0*/  BSYNC.RECONVERGENT B1 ;  /* 0x0000000000017941 */ /* 0x000fea0003800200 */
.L_x_7533:
        /* <DEDUP_REMOVED lines=24> */
.L_x_7540:
        /* <DEDUP_REMOVED lines=13> */
.L_x_7542:
[----:B------:R-:W-:Y:S05]  /*1db10*/  BSYNC.RECONVERGENT B2 ;  /* 0x0000000000027941 */ /* 0x000fea0003800200 */
.L_x_7541:
        /* <DEDUP_REMOVED lines=61> */
.L_x_7539:
[----:B------:R-:W-:Y:S05]  /*1def0*/  BSYNC.RECONVERGENT B1 ;  /* 0x0000000000017941 */ /* 0x000fea0003800200 */
.L_x_7538:
        /* <DEDUP_REMOVED lines=24> */
.L_x_7545:
        /* <DEDUP_REMOVED lines=15> */
.L_x_7547:
[----:B------:R-:W-:Y:S05]  /*1e170*/  BSYNC.RECONVERGENT B2 ;  /* 0x0000000000027941 */ /* 0x000fea0003800200 */
.L_x_7546:
        /* <DEDUP_REMOVED lines=61> */
.L_x_7544:
[----:B------:R-:W-:Y:S05]  /*1e550*/  BSYNC.RECONVERGENT B1 ;  /* 0x0000000000017941 */ /* 0x000fea0003800200 */
.L_x_7543:
        /* <DEDUP_REMOVED lines=16> */
.L_x_7507:
        /* <DEDUP_REMOVED lines=16> */
.L_x_7551:
        /* <DEDUP_REMOVED lines=13> */
.L_x_7553:
[----:B------:R-:W-:Y:S05]  /*1e830*/  BSYNC.RECONVERGENT B2 ;  /* 0x0000000000027941 */ /* 0x000fea0003800200 */
.L_x_7552:
        /* <DEDUP_REMOVED lines=61> */
.L_x_7550:
[----:B------:R-:W-:Y:S05]  /*1ec10*/  BSYNC.RECONVERGENT B1 ;  /* 0x0000000000017941 */ /* 0x000fea0003800200 */
.L_x_7549:
[----:B------:R-:W1:Y:S01]  /*1ec20*/  LDC R30, c[0x0][0x408] ;  /* 0x00010200ff1e7b82 */ /* 0x000e620000000800 */
[----:B------:R-:W-:Y:S01]  /*1ec30*/  HFMA2 R34, -RZ, RZ, 0.1171875, 0 ;  /* 0x2f800000ff227431 */ /* 0x000fe200000001ff */
[----:B------:R-:W-:Y:S01]  /*1ec40*/  I2FP.F32.U32 R5, R5 ;  /* 0x0000000500057245 */ /* 0x000fe20000201000 */
[----:B0----5:R-:W-:Y:S01]  /*1ec50*/  HADD2.F32 R45, -RZ, R148.H0_H0 ;  /* 0x20000094ff2d7230 */ /* 0x021fe20000004100 */
[----:B------:R-:W-:Y:S01]  /*1ec60*/  LOP3.LUT R0, R0, 0xfffffffd, RZ, 0xc0, !PT ;  /* 0xfffffffd00007812 */ /* 0x000fe200078ec0ff */
[----:B------:R-:W-:Y:S01]  /*1ec70*/  HADD2.F32 R6, -RZ, R88.H0_H0 ;  /* 0x20000058ff067230 */ /* 0x000fe20000004100 */
[----:B------:R-:W-:Y:S01]  /*1ec80*/  BSSY.RECONVERGENT B1, `(.L_x_7554) ;  /* 0x0000061000017945 */ /* 0x000fe20003800200 */
[----:B------:R-:W-:Y:S01]  /*1ec90*/  IMAD.MOV.U32 R38, RZ, RZ, 0x2 ;  /* 0x00000002ff267424 */ /* 0x000fe200078e00ff */
[----:B------:R-:W0:Y:S01]  /*1eca0*/  LDC R32, c[0x0][0x404] ;  /* 0x00010100ff207b82 */ /* 0x000e220000000800 */
[----:B------:R-:W-:Y:S01]  /*1ecb0*/  FMUL.FTZ R45, R45, R24 ;  /* 0x000000182d2d7220 */ /* 0x000fe20000410000 */
[----:B------:R-:W-:-:S03]  /*1ecc0*/  FFMA.FTZ R5, R5, R34, 1.1641532182693481445e-10 ;  /* 0x2f00000005057423 */ /* 0x000fc60000010022 */
[----:B-1----:R-:W-:Y:S02]  /*1ecd0*/  FMUL.FTZ R45, R45, R30 ;  /* 0x0000001e2d2d7220 */ /* 0x002fe40000410000 */
[----:B0-----:R-:W-:-:S04]  /*1ece0*/  FSETP.GTU.FTZ.AND P0, PT, R5, R32, PT ;  /* 0x000000200500720b */ /* 0x001fc80003f1c000 */
[----:B------:R-:W-:Y:S02]  /*1ecf0*/  FSEL R5, R45, RZ, !P0 ;  /* 0x000000ff2d057208 */ /* 0x000fe40004000000 */
[----:B------:R-:W-:Y:S02]  /*1ed00*/  PLOP3.LUT P1, PT, P0, PT, PT, 0x8, 0x80 ;  /* 0x000000000080781c */ /* 0x000fe4000072e170 */
[----:B------:R-:W-:Y:S01]  /*1ed10*/  ISETP.NE.AND P0, PT, R36, 0x1, PT ;  /* 0x000000012400780c */ /* 0x000fe20003f05270 */
[----:B------:R-:W-:Y:S01]  /*1ed20*/  FMUL.FTZ R5, R6, R5 ;  /* 0x0000000506057220 */ /* 0x000fe20000410000 */
        /* <DEDUP_REMOVED lines=11> */
.L_x_7556:
        /* <DEDUP_REMOVED lines=13> */
.L_x_7558:
[----:B------:R-:W-:Y:S05]  /*1eeb0*/  BSYNC.RECONVERGENT B2 ;  /* 0x0000000000027941 */ /* 0x000fea0003800200 */
.L_x_7557:
        /* <DEDUP_REMOVED lines=61> */
.L_x_7555:
[----:B------:R-:W-:Y:S05]  /*1f290*/  BSYNC.RECONVERGENT B1 ;  /* 0x0000000000017941 */ /* 0x000fea0003800200 */
.L_x_7554:
        /* <DEDUP_REMOVED lines=23> */
.L_x_7561:
        /* <DEDUP_REMOVED lines=13> */
.L_x_7563:
[----:B------:R-:W-:Y:S05]  /*1f4e0*/  BSYNC.RECONVERGENT B2 ;  /* 0x0000000000027941 */ /* 0x000fea0003800200 */
.L_x_7562:
        /* <DEDUP_REMOVED lines=61> */
.L_x_7560:
[----:B------:R-:W-:Y:S05]  /*1f8c0*/  BSYNC.RECONVERGENT B1 ;  /* 0x0000000000017941 */ /* 0x000fea0003800200 */
.L_x_7559:
        /* <DEDUP_REMOVED lines=23> */
.L_x_7566:
        /* <DEDUP_REMOVED lines=13> */
.L_x_7568:
[----:B------:R-:W-:Y:S05]  /*1fb10*/  BSYNC.RECONVERGENT B2 ;  /* 0x0000000000027941 */ /* 0x000fea0003800200 */
.L_x_7567:
        /* <DEDUP_REMOVED lines=61> */
.L_x_7565:
[----:B------:R-:W-:Y:S05]  /*1fef0*/  BSYNC.RECONVERGENT B1 ;  /* 0x0000000000017941 */ /* 0x000fea0003800200 */
.L_x_7564:
        /* <DEDUP_REMOVED lines=23> */
.L_x_7571:
        /* <DEDUP_REMOVED lines=13> */
.L_x_7573:
[----:B------:R-:W-:Y:S05]  /*20140*/  BSYNC.RECONVERGENT B2 ;  /* 0x0000000000027941 */ /* 0x000fea0003800200 */
.L_x_7572:
        /* <DEDUP_REMOVED lines=61> */
.L_x_7570:
[----:B------:R-:W-:Y:S05]  /*20520*/  BSYNC.RECONVERGENT B1 ;  /* 0x0000000000017941 */ /* 0x000fea0003800200 */
.L_x_7569:
        /* <DEDUP_REMOVED lines=23> */
.L_x_7576:
        /* <DEDUP_REMOVED lines=13> */
.L_x_7578:
[----:B------:R-:W-:Y:S05]  /*20770*/  BSYNC.RECONVERGENT B2 ;  /* 0x0000000000027941 */ /* 0x000fea0003800200 */
.L_x_7577:
        /* <DEDUP_REMOVED lines=61> */
.L_x_7575:
[----:B------:R-:W-:Y:S05]  /*20b50*/  BSYNC.RECONVERGENT B1 ;  /* 0x0000000000017941 */ /* 0x000fea0003800200 */
.L_x_7574:
        /* <DEDUP_REMOVED lines=23> */
.L_x_7581:
        /* <DEDUP_REMOVED lines=13> */
.L_x_7583:
[----:B------:R-:W-:Y:S05]  /*20da0*/  BSYNC.RECONVERGENT B2 ;  /* 0x0000000000027941 */ /* 0x000fea0003800200 */
.L_x_7582:
        /* <DEDUP_REMOVED lines=61> */
.L_x_7580:
[----:B------:R-:W-:Y:S05]  /*21180*/  BSYNC.RECONVERGENT B1 ;  /* 0x0000000000017941 */ /* 0x000fea0003800200 */
.L_x_7579:
        /* <DEDUP_REMOVED lines=23> */
.L_x_7586:
        /* <DEDUP_REMOVED lines=15> */
.L_x_7588:
[----:B------:R-:W-:Y:S05]  /*213f0*/  BSYNC.RECONVERGENT B2 ;  /* 0x0000000000027941 */ /* 0x000fea0003800200 */
.L_x_7587:
        /* <DEDUP_REMOVED lines=61> */
.L_x_7585:
[----:B------:R-:W-:Y:S05]  /*217d0*/  BSYNC.RECONVERGENT B1 ;  /* 0x0000000000017941 */ /* 0x000fea0003800200 */
.L_x_7584:
        /* <DEDUP_REMOVED lines=14> */
.L_x_7548:
        /* <DEDUP_REMOVED lines=21> */
.L_x_7506:
[----:B------:R-:W-:Y:S05]  /*21a10*/  BSYNC.RECONVERGENT B0 ;  /* 0x0000000000007941 */ /* 0x000fea0003800200 */
.L_x_7505:
        /* <DEDUP_REMOVED lines=30> */
.L_x_7594:
        /* <DEDUP_REMOVED lines=13> */
.L_x_7596:
[----:B------:R-:W-:Y:S05]  /*21cd0*/  BSYNC.RECONVERGENT B2 ;  /* 0x0000000000027941 */ /* 0x000fea0003800200 */
.L_x_7595:
        /* <DEDUP_REMOVED lines=59> */
[----:B------:R-:W-:Y:S02]  /*22090*/  LOP3.LUT R10, R49, R48, R51, 0x96, !PT ;  /* 0x00000030310a7212 */ /* 0x000fe400078e9633 */
[----:B------:R-:W-:-:S07]  /*220a0*/  MOV R3, R30 ;  /* 0x0000001e00037202 */ /* 0x000fce0000000f00 */
.L_x_7593:
[----:B------:R-:W-:Y:S05]  /*220b0*/  BSYNC.RECONVERGENT B1 ;  /* 0x0000000000017941 */ /* 0x000fea0003800200 */
.L_x_7592:
        /* <DEDUP_REMOVED lines=29> */
.L_x_7599:
        /* <DEDUP_REMOVED lines=13> */
.L_x_7601:
[----:B------:R-:W-:Y:S05]  /*22360*/  BSYNC.RECONVERGENT B2 ;  /* 0x0000000000027941 */ /* 0x000fea0003800200 */
.L_x_7600:
        /* <DEDUP_REMOVED lines=61> */
.L_x_7598:
[----:B------:R-:W-:Y:S05]  /*22740*/  BSYNC.RECONVERGENT B1 ;  /* 0x0000000000017941 */ /* 0x000fea0003800200 */
.L_x_7597:
        /* <DEDUP_REMOVED lines=24> */
.L_x_7604:
        /* <DEDUP_REMOVED lines=13> */
.L_x_7606:
[----:B------:R-:W-:Y:S05]  /*229a0*/  BSYNC.RECONVERGENT B2 ;  /* 0x0000000000027941 */ /* 0x000fea0003800200 */
.L_x_7605:
        /* <DEDUP_REMOVED lines=61> */
.L_x_7603:
[----:B------:R-:W-:Y:S05]  /*22d80*/  BSYNC.RECONVERGENT B1 ;  /* 0x0000000000017941 */ /* 0x000fea0003800200 */
.L_x_7602:
        /* <DEDUP_REMOVED lines=24> */
.L_x_7609:
        /* <DEDUP_REMOVED lines=13> */
.L_x_7611:
[----:B------:R-:W-:Y:S05]  /*22fe0*/  BSYNC.RECONVERGENT B2 ;  /* 0x0000000000027941 */ /* 0x000fea0003800200 */
.L_x_7610:
        /* <DEDUP_REMOVED lines=61> */
.L_x_7608:
[----:B------:R-:W-:Y:S05]  /*233c0*/  BSYNC.RECONVERGENT B1 ;  /* 0x0000000000017941 */ /* 0x000fea0003800200 */
.L_x_7607:
        /* <DEDUP_REMOVED lines=24> */
.L_x_7614:
        /* <DEDUP_REMOVED lines=13> */
.L_x_7616:
[----:B------:R-:W-:Y:S05]  /*23620*/  BSYNC.RECONVERGENT B2 ;  /* 0x0000000000027941 */ /* 0x000fea0003800200 */
.L_x_7615:
        /* <DEDUP_REMOVED lines=61> */
.L_x_7613:
[----:B------:R-:W-:Y:S05]  /*23a00*/  BSYNC.RECONVERGENT B1 ;  /* 0x0000000000017941 */ /* 0x000fea0003800200 */
.L_x_7612:
        /* <DEDUP_REMOVED lines=24> */
.L_x_7619:
        /* <DEDUP_REMOVED lines=13> */
.L_x_7621:
[----:B------:R-:W-:Y:S05]  /*23c60*/  BSYNC.RECONVERGENT B2 ;  /* 0x0000000000027941 */ /* 0x000fea0003800200 */
.L_x_7620:
        /* <DEDUP_REMOVED lines=61> */
.L_x_7618:
[----:B------:R-:W-:Y:S05]  /*24040*/  BSYNC.RECONVERGENT B1 ;  /* 0x0000000000017941 */ /* 0x000fea0003800200 */
.L_x_7617:
        /* <DEDUP_REMOVED lines=24> */
.L_x_7624:
        /* <DEDUP_REMOVED lines=13> */
.L_x_7626:
[----:B------:R-:W-:Y:S05]  /*242a0*/  BSYNC.RECONVERGENT B2 ;  /* 0x0000000000027941 */ /* 0x000fea0003800200 */
.L_x_7625:
        /* <DEDUP_REMOVED lines=61> */
.L_x_7623:
[----:B------:R-:W-:Y:S05]  /*24680*/  BSYNC.RECONVERGENT B1 ;  /* 0x0000000000017941 */ /* 0x000fea0003800200 */
.L_x_7622:
        /* <DEDUP_REMOVED lines=24> */
.L_x_7629:
        /* <DEDUP_REMOVED lines=15> */
.L_x_7631:
[----:B------:R-:W-:Y:S05]  /*24900*/  BSYNC.RECONVERGENT B2 ;  /* 0x0000000000027941 */ /* 0x000fea0003800200 */
.L_x_7630:
        /* <DEDUP_REMOVED lines=61> */
.L_x_7628:
[----:B------:R-:W-:Y:S05]  /*24ce0*/  BSYNC.RECONVERGENT B1 ;  /* 0x0000000000017941 */ /* 0x000fea0003800200 */
.L_x_7627:
        /* <DEDUP_REMOVED lines=16> */
.L_x_7591:
        /* <DEDUP_REMOVED lines=16> */
.L_x_7635:
        /* <DEDUP_REMOVED lines=13> */
.L_x_7637:
[----:B------:R-:W-:Y:S05]  /*24fc0*/  BSYNC.RECONVERGENT B2 ;  /* 0x0000000000027941 */ /* 0x000fea0003800200 */
.L_x_7636:
        /* <DEDUP_REMOVED lines=61> */
.L_x_7634:
[----:B------:R-:W-:Y:S05]  /*253a0*/  BSYNC.RECONVERGENT B1 ;  /* 0x0000000000017941 */ /* 0x000fea0003800200 */
.L_x_7633:
        /* <DEDUP_REMOVED lines=28> */
.L_x_7640:
        /* <DEDUP_REMOVED lines=13> */
.L_x_7642:
[----:B------:R-:W-:Y:S05]  /*25640*/  BSYNC.RECONVERGENT B2 ;  /* 0x0000000000027941 */ /* 0x000fea0003800200 */
.L_x_7641:
        /* <DEDUP_REMOVED lines=61> */
.L_x_7639:
[----:B------:R-:W-:Y:S05]  /*25a20*/  BSYNC.RECONVERGENT B1 ;  /* 0x0000000000017941 */ /* 0x000fea0003800200 */
.L_x_7638:
        /* <DEDUP_REMOVED lines=23> */
.L_x_7645:
        /* <DEDUP_REMOVED lines=13> */
.L_x_7647:
[----:B------:R-:W-:Y:S05]  /*25c70*/  BSYNC.RECONVERGENT B2 ;  /* 0x0000000000027941 */ /* 0x000fea0003800200 */
.L_x_7646:
        /* <DEDUP_REMOVED lines=61> */
.L_x_7644:
[----:B------:R-:W-:Y:S05]  /*26050*/  BSYNC.RECONVERGENT B1 ;  /* 0x0000000000017941 */ /* 0x000fea0003800200 */
.L_x_7643:
        /* <DEDUP_REMOVED lines=23> */
.L_x_7650:
        /* <DEDUP_REMOVED lines=13> */
.L_x_7652:
[----:B------:R-:W-:Y:S05]  /*262a0*/  BSYNC.RECONVERGENT B2 ;  /* 0x0000000000027941 */ /* 0x000fea0003800200 */
.L_x_7651:
        /* <DEDUP_REMOVED lines=61> */
.L_x_7649:
[----:B------:R-:W-:Y:S05]  /*26680*/  BSYNC.RECONVERGENT B1 ;  /* 0x0000000000017941 */ /* 0x000fea0003800200 */
.L_x_7648:
        /* <DEDUP_REMOVED lines=23> */
.L_x_7655:
        /* <DEDUP_REMOVED lines=13> */
.L_x_7657:
[----:B------:R-:W-:Y:S05]  /*268d0*/  BSYNC.RECONVERGENT B2 ;  /* 0x0000000000027941 */ /* 0x000fea0003800200 */
.L_x_7656:
        /* <DEDUP_REMOVED lines=61> */
.L_x_7654:
[----:B------:R-:W-:Y:S05]  /*26cb0*/  BSYNC.RECONVERGENT B1 ;  /* 0x0000000000017941 */ /* 0x000fea0003800200 */
.L_x_7653:
        /* <DEDUP_REMOVED lines=23> */
.L_x_7660:
        /* <DEDUP_REMOVED lines=13> */
.L_x_7662:
[----:B------:R-:W-:Y:S05]  /*26f00*/  BSYNC.RECONVERGENT B2 ;  /* 0x0000000000027941 */ /* 0x000fea0003800200 */
.L_x_7661:
        /* <DEDUP_REMOVED lines=61> */
.L_x_7659:
[----:B------:R-:W-:Y:S05]  /*272e0*/  BSYNC.RECONVERGENT B1 ;  /* 0x0000000000017941 */ /* 0x000fea0003800200 */
.L_x_7658:
        /* <DEDUP_REMOVED lines=23> */
.L_x_7665:
        /* <DEDUP_REMOVED lines=13> */
.L_x_7667:
[----:B------:R-:W-:Y:S05]  /*27530*/  BSYNC.RECONVERGENT B2 ;  /* 0x0000000000027941 */ /* 0x000fea0003800200 */
.L_x_7666:
        /* <DEDUP_REMOVED lines=61> */
.L_x_7664:
[----:B------:R-:W-:Y:S05]  /*27910*/  BSYNC.RECONVERGENT B1 ;  /* 0x0000000000017941 */ /* 0x000fea0003800200 */
.L_x_7663:
        /* <DEDUP_REMOVED lines=23> */
.L_x_7670:
        /* <DEDUP_REMOVED lines=15> */
.L_x_7672:
[----:B------:R-:W-:Y:S05]  /*27b80*/  BSYNC.RECONVERGENT B2 ;  /* 0x0000000000027941 */ /* 0x000fea0003800200 */
.L_x_7671:
        /* <DEDUP_REMOVED lines=61> */
.L_x_7669:
[----:B------:R-:W-:Y:S05]  /*27f60*/  BSYNC.RECONVERGENT B1 ;  /* 0x0000000000017941 */ /* 0x000fea0003800200 */
.L_x_7668:
        /* <DEDUP_REMOVED lines=14> */
.L_x_7632:
        /* <DEDUP_REMOVED lines=21> */
.L_x_7590:
[----:B------:R-:W-:Y:S05]  /*281a0*/  BSYNC.RECONVERGENT B0 ;  /* 0x0000000000007941 */ /* 0x000fea0003800200 */
.L_x_7589:
        /* <DEDUP_REMOVED lines=28> */
.L_x_7678:
        /* <DEDUP_REMOVED lines=13> */
.L_x_7680:
[----:B------:R-:W-:Y:S05]  /*28440*/  BSYNC.RECONVERGENT B2 ;  /* 0x0000000000027941 */ /* 0x000fea0003800200 */
.L_x_7679:
[----:B------:R-:W-:Y:S01]  /*28450*/  IMAD.WIDE.U32 R54, R18, -0x326172a9, RZ ;  /* 0xcd9e8d5712367825 */ /* 0x000fe200078e00ff */
[----:B------:R-:W-:Y:S02]  /*28460*/  LOP3.LUT R168, R4, R53, R59, 0x96, !PT ;  /* 0x0000003504a87212 */ /* 0x000fe400078e963b */
[----:B------:R-:W-:Y:S01]  /*28470*/  IADD3 R53, PT, PT, R58, -0x61c88647, RZ ;  /* 0x9e3779b93a357810 */ /* 0x000fe20007ffe0ff */
[----:B------:R-:W-:Y:S01]  /*28480*/  IMAD.MOV.U32 R38, RZ, RZ, RZ ;  /* 0x000000ffff267224 */ /* 0x000fe200078e00ff */
[----:B------:R-:W-:Y:S01]  /*28490*/  LOP3.LUT R56, R15, R55, R58, 0x96, !PT ;  /* 0x000000370f387212 */ /* 0x000fe200078e963a */
[----:B------:R-:W-:Y:S01]  /*284a0*/  IMAD.WIDE.U32 R168, R168, -0x326172a9, RZ ;  /* 0xcd9e8d57a8a87825 */ /* 0x000fe200078e00ff */
[----:B------:R-:W-:-:S03]  /*284b0*/  MOV R34, R30 ;  /* 0x0000001e00227202 */ /* 0x000fc60000000f00 */
        /* <DEDUP_REMOVED lines=54> */
.L_x_7677:
[----:B------:R-:W-:Y:S05]  /*28820*/  BSYNC.RECONVERGENT B1 ;  /* 0x0000000000017941 */ /* 0x000fea0003800200 */
.L_x_7676:
[----:B------:R-:W1:Y:S01]  /*28830*/  LDC R30, c[0x0][0x408] ;  /* 0x00010200ff1e7b82 */ /* 0x000e620000000800 */
[----:B0-----:R-:W-:Y:S01]  /*28840*/  I2FP.F32.U32 R53, R34 ;  /* 0x0000002200357245 */ /* 0x001fe20000201000 */
[----:B------:R-:W-:Y:S02]  /*28850*/  HFMA2 R34, -RZ, RZ, 0.1171875, 0 ;  /* 0x2f800000ff227431 */ /* 0x000fe400000001ff */
[----:B-----5:R-:W-:Y:S01]  /*28860*/  HADD2.F32 R55, -RZ, R148.H0_H0 ;  /* 0x20000094ff377230 */ /* 0x020fe20000004100 */
        /* <DEDUP_REMOVED lines=25> */
.L_x_7683:
        /* <DEDUP_REMOVED lines=13> */
.L_x_7685:
[----:B------:R-:W-:Y:S05]  /*28ad0*/  BSYNC.RECONVERGENT B2 ;  /* 0x0000000000027941 */ /* 0x000fea0003800200 */
.L_x_7684:
        /* <DEDUP_REMOVED lines=61> */
.L_x_7682:
[----:B------:R-:W-:Y:S05]  /*28eb0*/  BSYNC.RECONVERGENT B1 ;  /* 0x0000000000017941 */ /* 0x000fea0003800200 */
.L_x_7681:
[----:B------:R-:W-:Y:S01]  /*28ec0*/  I2FP.F32.U32 R55, R6 ;  /* 0x0000000600377245 */ /* 0x000fe20000201000 */
[----:B------:R-:W-:Y:S01]  /*28ed0*/  HADD2.F32 R57, -RZ, R148.H1_H1 ;  /* 0x30000094ff397230 */ /* 0x000fe20000004100 */
[----:B------:R-:W-:Y:S01]  /*28ee0*/  LOP3.LUT R0, R0, 0xfffffffd, RZ, 0xc0, !PT ;  /* 0xfffffffd00007812 */ /* 0x000fe200078ec0ff */
        /* <DEDUP_REMOVED lines=9> */
[----:B------:R-:W-:Y:S02]  /*28f80*/  PLOP3.LUT P2, PT, P1, PT, PT, 0x8, 0x80 ;  /* 0x000000000080781c */ /* 0x000fe40000f4e170 */
[----:B------:R-:W-:Y:S01]  /*28f90*/  ISETP.NE.AND P1, PT, R40, 0x1, PT ;  /* 0x000000012800780c */ /* 0x000fe20003f25270 */
[----:B------:R-:W-:Y:S01]  /*28fa0*/  FFMA.FTZ R55, R55, R6, R36 ;  /* 0x0000000637377223 */ /* 0x000fe20000010024 */
        /* <DEDUP_REMOVED lines=11> */
.L_x_7688:
        /* <DEDUP_REMOVED lines=13> */
.L_x_7690:
[----:B------:R-:W-:Y:S05]  /*29130*/  BSYNC.RECONVERGENT B2 ;  /* 0x0000000000027941 */ /* 0x000fea0003800200 */
.L_x_7689:
        /* <DEDUP_REMOVED lines=61> */
.L_x_7687:
[----:B------:R-:W-:Y:S05]  /*29510*/  BSYNC.RECONVERGENT B1 ;  /* 0x0000000000017941 */ /* 0x000fea0003800200 */
.L_x_7686:
        /* <DEDUP_REMOVED lines=24> */
.L_x_7693:
        /* <DEDUP_REMOVED lines=13> */
.L_x_7695:
[----:B------:R-:W-:Y:S05]  /*29770*/  BSYNC.RECONVERGENT B2 ;  /* 0x0000000000027941 */ /* 0x000fea0003800200 */
.L_x_7694:
        /* <DEDUP_REMOVED lines=61> */
.L_x_7692:
[----:B------:R-:W-:Y:S05]  /*29b50*/  BSYNC.RECONVERGENT B1 ;  /* 0x0000000000017941 */ /* 0x000fea0003800200 */
.L_x_7691:
        /* <DEDUP_REMOVED lines=24> */
.L_x_7698:
        /* <DEDUP_REMOVED lines=13> */
.L_x_7700:
[----:B------:R-:W-:Y:S05]  /*29db0*/  BSYNC.RECONVERGENT B2 ;  /* 0x0000000000027941 */ /* 0x000fea0003800200 */
.L_x_7699:
        /* <DEDUP_REMOVED lines=61> */
.L_x_7697:
[----:B------:R-:W-:Y:S05]  /*2a190*/  BSYNC.RECONVERGENT B1 ;  /* 0x0000000000017941 */ /* 0x000fea0003800200 */
.L_x_7696:
        /* <DEDUP_REMOVED lines=24> */
.L_x_7703:
        /* <DEDUP_REMOVED lines=13> */
.L_x_7705:
[----:B------:R-:W-:Y:S05]  /*2a3f0*/  BSYNC.RECONVERGENT B2 ;  /* 0x0000000000027941 */ /* 0x000fea0003800200 */
.L_x_7704:
        /* <DEDUP_REMOVED lines=61> */
.L_x_7702:
[----:B------:R-:W-:Y:S05]  /*2a7d0*/  BSYNC.RECONVERGENT B1 ;  /* 0x0000000000017941 */ /* 0x000fea0003800200 */
.L_x_7701:
        /* <DEDUP_REMOVED lines=24> */
.L_x_7708:
        /* <DEDUP_REMOVED lines=13> */
.L_x_7710:
[----:B------:R-:W-:Y:S05]  /*2aa30*/  BSYNC.RECONVERGENT B2 ;  /* 0x0000000000027941 */ /* 0x000fea0003800200 */
.L_x_7709:
        /* <DEDUP_REMOVED lines=61> */
.L_x_7707:
[----:B------:R-:W-:Y:S05]  /*2ae10*/  BSYNC.RECONVERGENT B1 ;  /* 0x0000000000017941 */ /* 0x000fea0003800200 */
.L_x_7706:
        /* <DEDUP_REMOVED lines=24> */
.L_x_7713:
        /* <DEDUP_REMOVED lines=15> */
.L_x_7715:
[----:B------:R-:W-:Y:S05]  /*2b090*/  BSYNC.RECONVERGENT B2 ;  /* 0x0000000000027941 */ /* 0x000fea0003800200 */
.L_x_7714:
        /* <DEDUP_REMOVED lines=61> */
.L_x_7712:
[----:B------:R-:W-:Y:S05]  /*2b470*/  BSYNC.RECONVERGENT B1 ;  /* 0x0000000000017941 */ /* 0x000fea0003800200 */
.L_x_7711:
        /* <DEDUP_REMOVED lines=16> */
.L_x_7675:
        /* <DEDUP_REMOVED lines=16> */
.L_x_7719:
        /* <DEDUP_REMOVED lines=13> */
.L_x_7721:
[----:B------:R-:W-:Y:S05]  /*2b750*/  BSYNC.RECONVERGENT B2 ;  /* 0x0000000000027941 */ /* 0x000fea0003800200 */
.L_x_7720:
        /* <DEDUP_REMOVED lines=61> */
.L_x_7718:
[----:B------:R-:W-:Y:S05]  /*2bb30*/  BSYNC.RECONVERGENT B1 ;  /* 0x0000000000017941 */ /* 0x000fea0003800200 */
.L_x_7717:
[----:B------:R-:W1:Y:S01]  /*2bb40*/  LDC R30, c[0x0][0x408] ;  /* 0x00010200ff1e7b82 */ /* 0x000e620000000800 */
[----:B0-----:R-:W-:Y:S01]  /*2bb50*/  I2FP.F32.U32 R53, R34 ;  /* 0x0000002200357245 */ /* 0x001fe20000201000 */
[----:B------:R-:W-:Y:S02]  /*2bb60*/  HFMA2 R34, -RZ, RZ, 0.1171875, 0 ;  /* 0x2f800000ff227431 */ /* 0x000fe400000001ff */
[----:B-----5:R-:W-:Y:S01]  /*2bb70*/  HADD2.F32 R55, -RZ, R148.H0_H0 ;  /* 0x20000094ff377230 */ /* 0x020fe20000004100 */
        /* <DEDUP_REMOVED lines=24> */
.L_x_7724:
        /* <DEDUP_REMOVED lines=13> */
.L_x_7726:
[----:B------:R-:W-:Y:S05]  /*2bdd0*/  BSYNC.RECONVERGENT B2 ;  /* 0x0000000000027941 */ /* 0x000fea0003800200 */
.L_x_7725:
        /* <DEDUP_REMOVED lines=61> */
.L_x_7723:
[----:B------:R-:W-:Y:S05]  /*2c1b0*/  BSYNC.RECONVERGENT B1 ;  /* 0x0000000000017941 */ /* 0x000fea0003800200 */
.L_x_7722:
[----:B------:R-:W-:Y:S01]  /*2c1c0*/  I2FP.F32.U32 R55, R6 ;  /* 0x0000000600377245 */ /* 0x000fe20000201000 */
[----:B------:R-:W-:Y:S01]  /*2c1d0*/  HADD2.F32 R57, -RZ, R148.H1_H1 ;  /* 0x30000094ff397230 */ /* 0x000fe20000004100 */
[----:B------:R-:W-:Y:S01]  /*2c1e0*/  LOP3.LUT R0, R0, 0xfffffffd, RZ, 0xc0, !PT ;  /* 0xfffffffd00007812 */ /* 0x000fe200078ec0ff */
        /* <DEDUP_REMOVED lines=22> */
.L_x_7729:
        /* <DEDUP_REMOVED lines=13> */
.L_x_7731:
[----:B------:R-:W-:Y:S05]  /*2c420*/  BSYNC.RECONVERGENT B2 ;  /* 0x0000000000027941 */ /* 0x000fea0003800200 */
.L_x_7730:
        /* <DEDUP_REMOVED lines=61> */
.L_x_7728:
[----:B------:R-:W-:Y:S05]  /*2c800*/  BSYNC.RECONVERGENT B1 ;  /* 0x0000000000017941 */ /* 0x000fea0003800200 */
.L_x_7727:
        /* <DEDUP_REMOVED lines=23> */
.L_x_7734:
        /* <DEDUP_REMOVED lines=13> */
.L_x_7736:
[----:B------:R-:W-:Y:S05]  /*2ca50*/  BSYNC.RECONVERGENT B2 ;  /* 0x0000000000027941 */ /* 0x000fea0003800200 */
.L_x_7735:
        /* <DEDUP_REMOVED lines=61> */
.L_x_7733:
[----:B------:R-:W-:Y:S05]  /*2ce30*/  BSYNC.RECONVERGENT B1 ;  /* 0x0000000000017941 */ /* 0x000fea0003800200 */
.L_x_7732:
        /* <DEDUP_REMOVED lines=23> */
.L_x_7739:
        /* <DEDUP_REMOVED lines=13> */
.L_x_7741:
[----:B------:R-:W-:Y:S05]  /*2d080*/  BSYNC.RECONVERGENT B2 ;  /* 0x0000000000027941 */ /* 0x000fea0003800200 */
.L_x_7740:
        /* <DEDUP_REMOVED lines=61> */
.L_x_7738:
[----:B------:R-:W-:Y:S05]  /*2d460*/  BSYNC.RECONVERGENT B1 ;  /* 0x0000000000017941 */ /* 0x000fea0003800200 */
.L_x_7737:
        /* <DEDUP_REMOVED lines=23> */
.L_x_7744:
        /* <DEDUP_REMOVED lines=13> */
.L_x_7746:
[----:B------:R-:W-:Y:S05]  /*2d6b0*/  BSYNC.RECONVERGENT B2 ;  /* 0x0000000000027941 */ /* 0x000fea0003800200 */
.L_x_7745:
        /* <DEDUP_REMOVED lines=61> */
.L_x_7743:
[----:B------:R-:W-:Y:S05]  /*2da90*/  BSYNC.RECONVERGENT B1 ;  /* 0x0000000000017941 */ /* 0x000fea0003800200 */
.L_x_7742:
        /* <DEDUP_REMOVED lines=23> */
.L_x_7749:
        /* <DEDUP_REMOVED lines=13> */
.L_x_7751:
[----:B------:R-:W-:Y:S05]  /*2dce0*/  BSYNC.RECONVERGENT B2 ;  /* 0x0000000000027941 */ /* 0x000fea0003800200 */
.L_x_7750:
        /* <DEDUP_REMOVED lines=61> */
.L_x_7748:
[----:B------:R-:W-:Y:S05]  /*2e0c0*/  BSYNC.RECONVERGENT B1 ;  /* 0x0000000000017941 */ /* 0x000fea0003800200 */
.L_x_7747:
        /* <DEDUP_REMOVED lines=23> */
.L_x_7754:
        /* <DEDUP_REMOVED lines=15> */
.L_x_7756:
[----:B------:R-:W-:Y:S05]  /*2e330*/  BSYNC.RECONVERGENT B2 ;  /* 0x0000000000027941 */ /* 0x000fea0003800200 */
.L_x_7755:
        /* <DEDUP_REMOVED lines=61> */
.L_x_7753:
[----:B------:R-:W-:Y:S05]  /*2e710*/  BSYNC.RECONVERGENT B1 ;  /* 0x0000000000017941 */ /* 0x000fea0003800200 */
.L_x_7752:
        /* <DEDUP_REMOVED lines=14> */
.L_x_7716:
        /* <DEDUP_REMOVED lines=21> */
.L_x_7674:
[----:B------:R-:W-:Y:S05]  /*2e950*/  BSYNC.RECONVERGENT B0 ;  /* 0x0000000000007941 */ /* 0x000fea0003800200 */
.L_x_7673:
[----:B------:R-:W-:Y:S01]  /*2e960*/  FADD.FTZ R24, RZ, R13 ;  /* 0x0000000dff187221 */ /* 0x000fe20000010000 */
        /* <DEDUP_REMOVED lines=66> */
[----:B0-234-:R-:W0:Y:S02]  /*2ed90*/  SHFL.BFLY PT, R149, R24, 0x1, 0x1f ;  /* 0x0c201f0018957f89 */ /* 0x01de2400000e0000 */
        /* <DEDUP_REMOVED lines=16> */
[----:B------:R-:W-:Y:S02]  /*2eea0*/  FADD.FTZ R28, R31, -R148 ;  /* 0x800000941f1c7221 */ /* 0x000fe40000010000 */
        /* <DEDUP_REMOVED lines=12> */
[----:B------:R-:W-:-:S04]  /*2ef70*/  HFMA2 R151, -RZ, RZ, 0, 0 ;  /* 0x00000000ff977431 */ /* 0x000fc800000001ff */
[----:B------:R-:W-:Y:S02]  /*2ef80*/  FSEL R24, R24, RZ, P0 ;  /* 0x000000ff18187208 */ /* 0x000fe40000000000 */
[----:B------:R-:W-:-:S03]  /*2ef90*/  ISETP.NE.AND P0, PT, R32, RZ, PT ;  /* 0x000000ff2000720c */ /* 0x000fc60003f05270 */
        /* <DEDUP_REMOVED lines=94> */
[----:B0-----:R-:W-:Y:S01]  /*2f580*/  FADD.FTZ R26, R24, R149 ;  /* 0x00000095181a7221 */ /* 0x001fe20000010000 */
        /* <DEDUP_REMOVED lines=17> */
.L_x_7758:
[----:B------:R-:W-:Y:S05]  /*2f6a0*/  BSYNC.RECONVERGENT B0 ;  /* 0x0000000000007941 */ /* 0x000fea0003800200 */
.L_x_7757:
[----:B------:R-:W-:Y:S01]  /*2f6b0*/  BAR.SYNC.DEFER_BLOCKING 0x0 ;  /* 0x0000000000007b1d */ /* 0x000fe20000010000 */
[----:B------:R-:W-:Y:S01]  /*2f6c0*/  ISETP.GT.U32.AND P1, PT, R24, 0x3, PT ;  /* 0x000000031800780c */ /* 0x000fe20003f24070 */
[----:B------:R-:W-:-:S04]  /*2f6d0*/  IMAD.MOV.U32 R150, RZ, RZ, RZ ;  /* 0x000000ffff967224 */ /* 0x000fc800078e00ff */
[----:B------:R-:W-:Y:S08]  /*2f6e0*/  BSSY.RECONVERGENT B0, `(.L_x_7759) ;  /* 0x000000a000007945 */ /* 0x000ff00003800200 */
[----:B------:R-:W-:Y:S05]  /*2f6f0*/  @P1 BRA `(.L_x_7760) ;  /* 0x0000000000201947 */ /* 0x000fea0003800000 */
[----:B------:R-:W1:Y:S01]  /*2f700*/  S2UR UR5, SR_CgaCtaId ;  /* 0x00000000000579c3 */ /* 0x000e620000008800 */
[----:B------:R-:W-:Y:S01]  /*2f710*/  UMOV UR4, 0x400 ;  /* 0x0000040000047882 */ /* 0x000fe20000000000 */
[----:B------:R-:W-:Y:S01]  /*2f720*/  SHF.L.U32 R24, R22, 0x3, RZ ;  /* 0x0000000316187819 */ /* 0x000fe200000006ff */
[----:B------:R-:W-:-:S03]  /*2f730*/  IMAD.MOV.U32 R36, RZ, RZ, R12 ;  /* 0x000000ffff247224 */ /* 0x000fc600078e000c */
[----:B------:R-:W-:Y:S01]  /*2f740*/  LOP3.LUT R24, R24, 0xf8, RZ, 0xc0, !PT ;  /* 0x000000f818187812 */ /* 0x000fe200078ec0ff */
[----:B-1----:R-:W-:-:S04]  /*2f750*/  ULEA UR4, UR5, UR4, 0x18 ;  /* 0x0000000405047291 */ /* 0x002fc8000f8ec0ff */
[----:B------:R-:W-:-:S09]  /*2f760*/  @UP1 UIADD3 UR4, UPT, UPT, UR4, 0x20, URZ ;  /* 0x0000002004041890 */ /* 0x000fd2000fffe0ff */
[----:B------:R1:W2:Y:S03]  /*2f770*/  LDS.64 R150, [R24+UR4] ;  /* 0x0000000418967984 */ /* 0x0002a60008000a00 */
.L_x_7760:
[----:B------:R-:W-:Y:S05]  /*2f780*/  BSYNC.RECONVERGENT B0 ;  /* 0x0000000000007941 */ /* 0x000fea0003800200 */
.L_x_7759:
[----:B0-----:R-:W1:Y:S01]  /*2f790*/  SHFL.DOWN PT, R149, R36, 0x2, 0x1f ;  /* 0x08401f0024957f89 */ /* 0x001e6200000e0000 */
[----:B------:R-:W-:Y:S01]  /*2f7a0*/  ISETP.NE.AND P1, PT, RZ, UR10, PT ;  /* 0x0000000aff007c0c */ /* 0x000fe2000bf25270 */
[----:B------:R-:W-:Y:S01]  /*2f7b0*/  BSSY.RECONVERGENT B0, `(.L_x_7761) ;  /* 0x0000063000007945 */ /* 0x000fe20003800200 */
[----:B------:R-:W-:Y:S01]  /*2f7c0*/  LOP3.LUT P2, RZ, R0, 0x20, RZ, 0xc0, !PT ;  /* 0x0000002000ff7812 */ /* 0x000fe2000784c0ff */
[----:B--2---:R-:W0:Y:S01]  /*2f7d0*/  SHFL.DOWN PT, R215, R150, 0x2, 0x1f ;  /* 0x08401f0096d77f89 */ /* 0x004e2200000e0000 */
        /* <DEDUP_REMOVED lines=23> */
[----:B------:R-:W-:-:S04]  /*2f950*/  FMUL.FTZ R215, R28, R215 ;  /* 0x000000d71cd77220 */ /* 0x000fc80000410000 */
[----:B------:R-:W-:Y:S01]  /*2f960*/  FMUL.FTZ R215, R215, R219 ;  /* 0x000000dbd7d77220 */ /* 0x000fe20000410000 */
[----:B------:R-:W0:Y:S02]  /*2f970*/  SHFL.IDX PT, R221, R221, RZ, 0x1f ;  /* 0x00001fffdddd7589 */ /* 0x000e2400000e0000 */
        /* <DEDUP_REMOVED lines=9> */
[----:B------:R-:W0:Y:S02]  /*2fa10*/  LDC R26, c[0x0][0x448] ;  /* 0x00011200ff1a7b82 */ /* 0x000e240000000800 */
[----:B------:R-:W-:-:S06]  /*2fa20*/  FFMA.FTZ R215, R38, R215, R151 ;  /* 0x000000d726d77223 */ /* 0x000fcc0000010097 */
[----:B------:R-:W0:Y:S01]  /*2fa30*/  SHFL.IDX PT, R215, R215, RZ, 0x1f ;  /* 0x00001fffd7d77589 */ /* 0x000e2200000e0000 */
[----:B------:R-:W1:Y:S08]  /*2fa40*/  @!P1 LDC.64 R150, c[0x0][0x3c0] ;  /* 0x0000f000ff969b82 */ /* 0x000e700000000a00 */
[----:B------:R-:W2:Y:S01]  /*2fa50*/  @!P1 LDC.64 R148, c[0x0][0x3c8] ;  /* 0x0000f200ff949b82 */ /* 0x000ea20000000a00 */
[----:B0-----:R-:W-:Y:S01]  /*2fa60*/  FFMA.FTZ R22, R215, UR11, R26 ;  /* 0x0000000bd7167c23 */ /* 0x001fe2000801001a */
[----:B-1----:R-:W-:-:S04]  /*2fa70*/  @!P1 IMAD.WIDE R150, R19, 0x4, R150 ;  /* 0x0000000413969825 */ /* 0x002fc800078e0296 */
[----:B------:R-:W-:Y:S01]  /*2fa80*/  FADD.FTZ R22, R22, R223 ;  /* 0x000000df16167221 */ /* 0x000fe20000010000 */
[----:B------:R0:W-:Y:S01]  /*2fa90*/  @!P1 STG.E desc[UR6][R150.64], R221 ;  /* 0x000000dd96009986 */ /* 0x0001e2000c101906 */
[----:B--2---:R-:W-:-:S04]  /*2faa0*/  @!P1 IMAD.WIDE R148, R19, 0x4, R148 ;  /* 0x0000000413949825 */ /* 0x004fc800078e0294 */
[----:B------:R-:W1:Y:S02]  /*2fab0*/  MUFU.RSQ R22, R22 ;  /* 0x0000001600167308 */ /* 0x000e640000001400 */
[----:B-1----:R0:W-:Y:S01]  /*2fac0*/  @!P1 STG.E desc[UR6][R148.64], R22 ;  /* 0x0000001694009986 */ /* 0x0021e2000c101906 */
[----:B------:R-:W-:Y:S05]  /*2fad0*/  @!P2 BRA `(.L_x_7762) ;  /* 0x0000000000c0a947 */ /* 0x000fea0003800000 */
[--C-:B------:R-:W-:Y:S01]  /*2fae0*/  FADD.FTZ R215, R27, -R24.reuse ;  /* 0x800000181bd77221 */ /* 0x100fe20000010000 */
[----:B-----5:R-:W-:Y:S02]  /*2faf0*/  HADD2.F32 R36, -RZ, R146.H0_H0 ;  /* 0x20000092ff247230 */ /* 0x020fe40000004100 */
[--C-:B------:R-:W-:Y:S01]  /*2fb00*/  FADD.FTZ R217, R175, -R24.reuse ;  /* 0x80000018afd97221 */ /* 0x100fe20000010000 */
[----:B------:R-:W-:Y:S02]  /*2fb10*/  HADD2.F32 R38, -RZ, R142.H0_H0 ;  /* 0x2000008eff267230 */ /* 0x000fe40000004100 */
[----:B------:R-:W-:Y:S01]  /*2fb20*/  FMUL.FTZ R215, R22, R215 ;  /* 0x000000d716d77220 */ /* 0x000fe20000410000 */
[--C-:B0-----:R-:W-:Y:S01]  /*2fb30*/  FADD.FTZ R149, R13, -R24.reuse ;  /* 0x800000180d957221 */ /* 0x101fe20000010000 */
[----:B------:R-:W-:Y:S01]  /*2fb40*/  FADD.FTZ R151, R23, -R24 ;  /* 0x8000001817977221 */ /* 0x000fe20000010000 */
[----:B------:R-:W-:Y:S02]  /*2fb50*/  HADD2.F32 R40, -RZ, R147.H0_H0 ;  /* 0x20000093ff287230 */ /* 0x000fe40000004100 */
[----:B------:R-:W-:Y:S01]  /*2fb60*/  FFMA.FTZ R150, R215, R36, R38 ;  /* 0x00000024d7967223 */ /* 0x000fe20000010026 */
[----:B------:R-:W-:Y:S01]  /*2fb70*/  HADD2.F32 R42, -RZ, R143.H0_H0 ;  /* 0x2000008fff2a7230 */ /* 0x000fe20000004100 */
[----:B------:R-:W0:Y:S01]  /*2fb80*/  LDC.64 R214, c[0x0][0x428] ;  /* 0x00010a00ffd67b82 */ /* 0x000e220000000a00 */
[----:B------:R-:W-:-:S02]  /*2fb90*/  HADD2.F32 R26, -RZ, R144.H0_H0 ;  /* 0x20000090ff1a7230 */ /* 0x000fc40000004100 */
[C---:B------:R-:W-:Y:S01]  /*2fba0*/  FMUL.FTZ R217, R22.reuse, R217 ;  /* 0x000000d916d97220 */ /* 0x040fe20000410000 */
[----:B------:R-:W-:Y:S02]  /*2fbb0*/  HADD2.F32 R28, -RZ, R140.H0_H0 ;  /* 0x2000008cff1c7230 */ /* 0x000fe40000004100 */
[C---:B------:R-:W-:Y:S01]  /*2fbc0*/  FMUL.FTZ R149, R22.reuse, R149 ;  /* 0x0000009516957220 */ /* 0x040fe20000410000 */
[----:B------:R-:W-:Y:S02]  /*2fbd0*/  HADD2.F32 R32, -RZ, R145.H0_H0 ;  /* 0x20000091ff207230 */ /* 0x000fe40000004100 */
[----:B------:R-:W-:Y:S01]  /*2fbe0*/  FMUL.FTZ R151, R22, R151 ;  /* 0x0000009716977220 */ /* 0x000fe20000410000 */
[----:B------:R-:W-:Y:S02]  /*2fbf0*/  HADD2.F32 R34, -RZ, R141.H0_H0 ;  /* 0x2000008dff227230 */ /* 0x000fe40000004100 */
[----:B------:R-:W-:Y:S01]  /*2fc00*/  FFMA.FTZ R44, R217, R40, R42 ;  /* 0x00000028d92c7223 */ /* 0x000fe2000001002a */
[----:B------:R-:W-:Y:S01]  /*2fc10*/  FFMA.FTZ R26, R149, R26, R28 ;  /* 0x0000001a951a7223 */ /* 0x000fe2000001001c */
[--C-:B------:R-:W-:Y:S01]  /*2fc20*/  FADD.FTZ R217, R173, -R24.reuse ;  /* 0x80000018add97221 */ /* 0x100fe20000010000 */
[----:B------:R-:W-:Y:S01]  /*2fc30*/  FADD.FTZ R219, R201, -R24 ;  /* 0x80000018c9db7221 */ /* 0x000fe20000010000 */
        /* <DEDUP_REMOVED lines=26> */
.L_x_7762:
[----:B------:R-:W-:Y:S05]  /*2fde0*/  BSYNC.RECONVERGENT B0 ;  /* 0x0000000000007941 */ /* 0x000fea0003800200 */
.L_x_7761:
[----:B------:R-:W-:Y:S01]  /*2fdf0*/  LOP3.LUT P1, RZ, R0, 0x200, RZ, 0xc0, !PT ;  /* 0x0000020000ff7812 */ /* 0x000fe2000782c0ff */
[----:B------:R-:W-:-:S12]  /*2fe00*/  BSSY.RECONVERGENT B0, `(.L_x_7763) ;  /* 0x0000032000007945 */ /* 0x000fd80003800200 */
[----:B------:R-:W-:Y:S05]  /*2fe10*/  @!P1 BRA `(.L_x_7764) ;  /* 0x0000000000c09947 */ /* 0x000fea0003800000 */
[--C-:B-1----:R-:W-:Y:S01]  /*2fe20*/  FADD.FTZ R215, R35, -R24.reuse ;  /* 0x8000001823d77221 */ /* 0x102fe20000010000 */
        /* <DEDUP_REMOVED lines=40> */
[----:B0-----:R-:W-:-:S04]  /*300b0*/  IMAD.WIDE.U32 R214, R20, 0x10, R214 ;  /* 0x0000001014d67825 */ /* 0x001fc800078e00d6 */
[----:B------:R-:W-:Y:S01]  /*300c0*/  FFMA.FTZ R219, R151, R36, R38 ;  /* 0x0000002497db7223 */ /* 0x000fe20000010026 */
[----:B------:R-:W-:Y:S01]  /*300d0*/  F2FP.F16.F32.PACK_AB R151, R223, R44 ;  /* 0x0000002cdf97723e */ /* 0x000fe200000000ff */
[----:B------:R-:W-:Y:S01]  /*300e0*/  VIADD R20, R20, 0x80 ;  /* 0x0000008014147836 */ /* 0x000fe20000000000 */
[----:B------:R-:W-:Y:S02]  /*300f0*/  F2FP.F16.F32.PACK_AB R148, R217, R26 ;  /* 0x0000001ad994723e */ /* 0x000fe400000000ff */
[----:B------:R-:W-:-:S05]  /*30100*/  F2FP.F16.F32.PACK_AB R149, R219, R34 ;  /* 0x00000022db95723e */ /* 0x000fca00000000ff */
[----:B------:R2:W-:Y:S02]  /*30110*/  STG.E.128 desc[UR6][R214.64], R148 ;  /* 0x00000094d6007986 */ /* 0x0005e4000c101d06 */
.L_x_7764:
[----:B------:R-:W-:Y:S05]  /*30120*/  BSYNC.RECONVERGENT B0 ;  /* 0x0000000000007941 */ /* 0x000fea0003800200 */
.L_x_7763:
[----:B------:R-:W-:Y:S01]  /*30130*/  LOP3.LUT P1, RZ, R0, 0x100, RZ, 0xc0, !PT ;  /* 0x0000010000ff7812 */ /* 0x000fe2000782c0ff */
[----:B------:R-:W-:-:S12]  /*30140*/  BSSY.RECONVERGENT B0, `(.L_x_7765) ;  /* 0x0000032000007945 */ /* 0x000fd80003800200 */
[----:B------:R-:W-:Y:S05]  /*30150*/  @!P1 BRA `(.L_x_7766) ;  /* 0x0000000000c09947 */ /* 0x000fea0003800000 */
[--C-:B-12---:R-:W-:Y:S01]  /*30160*/  FADD.FTZ R215, R155, -R24.reuse ;  /* 0x800000189bd77221 */ /* 0x106fe20000010000 */
        /* <DEDUP_REMOVED lines=47> */
.L_x_7766:
[----:B------:R-:W-:Y:S05]  /*30460*/  BSYNC.RECONVERGENT B0 ;  /* 0x0000000000007941 */ /* 0x000fea0003800200 */
.L_x_7765:
[----:B------:R-:W-:Y:S01]  /*30470*/  LOP3.LUT P1, RZ, R0, 0x40, RZ, 0xc0, !PT ;  /* 0x0000004000ff7812 */ /* 0x000fe2000782c0ff */
[----:B------:R-:W-:-:S12]  /*30480*/  BSSY.RECONVERGENT B0, `(.L_x_7767) ;  /* 0x0000032000007945 */ /* 0x000fd80003800200 */
[----:B------:R-:W-:Y:S05]  /*30490*/  @!P1 BRA `(.L_x_7768) ;  /* 0x0000000000c09947 */ /* 0x000fea0003800000 */
[--C-:B-123--:R-:W-:Y:S01]  /*304a0*/  FADD.FTZ R215, R159, -R24.reuse ;  /* 0x800000189fd77221 */ /* 0x10efe20000010000 */
        /* <DEDUP_REMOVED lines=47> */
.L_x_7768:
[----:B------:R-:W-:Y:S05]  /*307a0*/  BSYNC.RECONVERGENT B0 ;  /* 0x0000000000007941 */ /* 0x000fea0003800200 */
.L_x_7767:
[----:B------:R-:W-:Y:S01]  /*307b0*/  LOP3.LUT P1, RZ, R0, 0x10, RZ, 0xc0, !PT ;  /* 0x0000001000ff7812 */ /* 0x000fe2000782c0ff */
[----:B------:R-:W-:-:S12]  /*307c0*/  BSSY.RECONVERGENT B0, `(.L_x_7769) ;  /* 0x0000032000007945 */ /* 0x000fd80003800200 */
[----:B------:R-:W-:Y:S05]  /*307d0*/  @!P1 BRA `(.L_x_7770) ;  /* 0x0000000000c09947 */ /* 0x000fea0003800000 */
[--C-:B-1234-:R-:W-:Y:S01]  /*307e0*/  FADD.FTZ R215, R163, -R24.reuse ;  /* 0x80000018a3d77221 */ /* 0x11efe20000010000 */
        /* <DEDUP_REMOVED lines=47> */
.L_x_7770:
[----:B------:R-:W-:Y:S05]  /*30ae0*/  BSYNC.RECONVERGENT B0 ;  /* 0x0000000000007941 */ /* 0x000fea0003800200 */
.L_x_7769:
[----:B------:R-:W-:Y:S01]  /*30af0*/  LOP3.LUT P1, RZ, R0, 0x8, RZ, 0xc0, !PT ;  /* 0x0000000800ff7812 */ /* 0x000fe2000782c0ff */
[----:B------:R-:W-:-:S12]  /*30b00*/  BSSY.RECONVERGENT B0, `(.L_x_7771) ;  /* 0x0000032000007945 */ /* 0x000fd80003800200 */
[----:B------:R-:W-:Y:S05]  /*30b10*/  @!P1 BRA `(.L_x_7772) ;  /* 0x0000000000c09947 */ /* 0x000fea0003800000 */
[--C-:B01234-:R-:W-:Y:S01]  /*30b20*/  FADD.FTZ R215, R167, -R24.reuse ;  /* 0x80000018a7d77221 */ /* 0x11ffe20000010000 */
[----:B-----5:R-:W-:Y:S02]  /*30b30*/  HADD2.F32 R36, -RZ, R86.H0_H0 ;  /* 0x20000056ff247230 */ /* 0x020fe40000004100 */
[--C-:B------:R-:W-:Y:S01]  /*30b40*/  FADD.FTZ R217, R195, -R24.reuse ;  /* 0x80000018c3d97221 */ /* 0x100fe20000010000 */
[----:B------:R-:W-:Y:S02]  /*30b50*/  HADD2.F32 R38, -RZ, R82.H0_H0 ;  /* 0x20000052ff267230 */ /* 0x000fe40000004100 */
[----:B------:R-:W-:Y:S01]  /*30b60*/  FMUL.FTZ R215, R22, R215 ;  /* 0x000000d716d77220 */ /* 0x000fe20000410000 */
[--C-:B------:R-:W-:Y:S01]  /*30b70*/  FADD.FTZ R149, R3, -R24.reuse ;  /* 0x8000001803957221 */ /* 0x100fe20000010000 */
        /* <DEDUP_REMOVED lines=42> */
.L_x_7772:
[----:B------:R-:W-:Y:S05]  /*30e20*/  BSYNC.RECONVERGENT B0 ;  /* 0x0000000000007941 */ /* 0x000fea0003800200 */
.L_x_7771:
        /* <DEDUP_REMOVED lines=49> */
.L_x_7774:
[----:B------:R-:W-:Y:S05]  /*31140*/  BSYNC.RECONVERGENT B0 ;  /* 0x0000000000007941 */ /* 0x000fea0003800200 */
.L_x_7773:
[----:B01234-:R-:W0:Y:S01]  /*31150*/  LDC.64 R148, c[0x0][0x380] ;  /* 0x0000e000ff947b82 */ /* 0x01fe220000000a00 */
[----:B------:R-:W-:Y:S01]  /*31160*/  UPLOP3.LUT UP1, UPT, UPT, UPT, UP1, 0x40, 0x4 ;  /* 0x000000000004789c */ /* 0x000fe20003f2e810 */
[----:B0-----:R-:W-:-:S04]  /*31170*/  IADD3 R19, PT, PT, R19, R148, RZ ;  /* 0x0000009413137210 */ /* 0x001fc80007ffe0ff */
[----:B------:R-:W-:-:S13]  /*31180*/  ISETP.GE.AND P0, PT, R19, R149, PT ;  /* 0x000000951300720c */ /* 0x000fda0003f06270 */
[----:B------:R-:W-:Y:S05]  /*31190*/  @!P0 BRA `(.L_x_7775) ;  /* 0xfffffd00006c8947 */ /* 0x000fea000383ffff */
[----:B------:R-:W-:Y:S05]  /*311a0*/  EXIT ;  /* 0x000000000000794d */ /* 0x000fea0003800000 */
.L_x_7776:
        /* <DEDUP_REMOVED lines=13> */
.L_x_42319:


//--------------------- .text._ZN10layer_norm13ln_fwd_kernelINS_13Kernel_traitsI6__halfS2_S2_S2_fjLj7168ELj1ELj1ELj4ELj16ENS_18Kernel_traits_baseILj7168ES2_S2_S2_S2_fjLj128EEEEELb1ELb1ELb0ELb1EEEvNS_9FwdParamsE --------------------------
	.section	.text._ZN10layer_norm13ln_fwd_kernelINS_13Kernel_traitsI6__halfS2_S2_S2_fjLj7168ELj1ELj1ELj4ELj16ENS_18Kernel_traits_baseILj7168ES2_S2_S2_S2_fjLj128EEEEELb1ELb1ELb0ELb1EEEvNS_9FwdParamsE,"ax",@progbits
	.align	128
        .global         _ZN10layer_norm13ln_fwd_kernelINS_13Kernel_traitsI6__halfS2_S2_S2_fjLj7168ELj1ELj1ELj4ELj16ENS_18Kernel_traits_baseILj7168ES2_S2_S2_S2_fjLj128EEEEELb1ELb1ELb0ELb1EEEvNS_9FwdParamsE
        .type           _ZN10layer_norm13ln_fwd_kernelINS_13Kernel_traitsI6__halfS2_S2_S2_fjLj7168ELj1ELj1ELj4ELj16ENS_18Kernel_traits_baseILj7168ES2_S2_S2_S2_fjLj128EEEEELb1ELb1ELb0ELb1EEEvNS_9FwdParamsE,@function
        .size           _ZN10layer_norm13ln_fwd_kernelINS_13Kernel_traitsI6__halfS2_S2_S2_fjLj7168ELj1ELj1ELj4ELj16ENS_18Kernel_traits_baseILj7168ES2_S2_S2_S2_fjLj128EEEEELb1ELb1ELb0ELb1EEEvNS_9FwdParamsE,(.L_x_42320 - _ZN10layer_norm13ln_fwd_kernelINS_13Kernel_traitsI6__halfS2_S2_S2_fjLj7168ELj1ELj1ELj4ELj16ENS_18Kernel_traits_baseILj7168ES2_S2_S2_S2_fjLj128EEEEELb1ELb1ELb0ELb1EEEvNS_9FwdParamsE)
        .other          _ZN10layer_norm13ln_fwd_kernelINS_13Kernel_traitsI6__halfS2_S2_S2_fjLj7168ELj1ELj1ELj4ELj16ENS_18Kernel_traits_baseILj7168ES2_S2_S2_S2_fjLj128EEEEELb1ELb1ELb0ELb1EEEvNS_9FwdParamsE,@"STO_CUDA_ENTRY STV_DEFAULT"
_ZN10layer_norm13ln_fwd_kernelINS_13Kernel_traitsI6__halfS2_S2_S2_fjLj7168ELj1ELj1ELj4ELj16ENS_18Kernel_traits_baseILj7168ES2_S2_S2_S2_fjLj128EEEEELb1ELb1ELb0ELb1EEEvNS_9FwdParamsE:
.text._ZN10layer_norm13ln_fwd_kernelINS_13Kernel_traitsI6__halfS2_S2_S2_fjLj7168ELj1ELj1ELj4ELj16ENS_18Kernel_traits_baseILj7168ES2_S2_S2_S2_fjLj128EEEEELb1ELb1ELb0ELb1EEEvNS_9FwdParamsE:
[----:B------:R-:W-:Y:S01]  /*0000*/  LDC R1, c[0x0][0x37c] ;  /* 0x0000df00ff017b82 */ /* 0x000fe20000000800 */
[----:B------:R-:W0:Y:S07]  /*0010*/  LDCU.U8 UR4, c[0x0][0x464] ;  /* 0x00008c80ff0477ac */ /* 0x000e2e0008000000 */
[----:B------:R-:W1:Y:S01]  /*0020*/  LDC R42, c[0x0][0x458] ;  /* 0x00011600ff2a7b82 */ /* 0x000e620000000800 */
[----:B------:R-:W2:Y:S01]  /*0030*/  LDCU.64 UR8, c[0x0][0x358] ;  /* 0x00006b00ff0877ac */ /* 0x000ea20008000a00 */
[----:B------:R-:W3:Y:S06]  /*0040*/  LDCU.64 UR6, c[0x0][0x450] ;  /* 0x00008a00ff0677ac */ /* 0x000eec0008000a00 */
[----:B------:R-:W4:Y:S01]  /*0050*/  LDC R43, c[0x0][0x45c] ;  /* 0x00011700ff2b7b82 */ /* 0x000f220000000800 */
[----:B0-----:R-:W-:-:S13]  /*0060*/  ISETP.NE.AND P0, PT, RZ, UR4, PT ;  /* 0x00000004ff007c0c */ /* 0x001fda000bf05270 */
[----:B-1----:R-:W-:Y:S01]  /*0070*/  @P0 IMAD.MOV.U32 R2, RZ, RZ, R42 ;  /* 0x000000ffff020224 */ /* 0x002fe200078e002a */
[----:B---3--:R-:W-:Y:S01]  /*0080*/  MOV R170, UR6 ;  /* 0x0000000600aa7c02 */ /* 0x008fe20008000f00 */
[----:B----4-:R-:W-:Y:S01]  /*0090*/  @P0 IMAD.MOV.U32 R3, RZ, RZ, R43 ;  /* 0x000000ffff030224 */ /* 0x010fe200078e002b */
[----:B------:R-:W0:Y:S01]  /*00a0*/  S2R R13, SR_TID.X ;  /* 0x00000000000d7919 */ /* 0x000e220000002100 */
[----:B------:R-:W-:Y:S01]  /*00b0*/  IMAD.U32 R171, RZ, RZ, UR7 ;  /* 0x00000007ffab7e24 */ /* 0x000fe2000f8e00ff */
[----:B------:R-:W1:Y:S01]  /*00c0*/  LDCU.64 UR6, c[0x0][0x438] ;  /* 0x00008700ff0677ac */ /* 0x000e620008000a00 */
[----:B------:R-:W3:Y:S02]  /*00d0*/  @P0 LDC R5, c[0x0][0x460] ;  /* 0x00011800ff050b82 */ /* 0x000ee40000000800 */
[----:B--2---:R-:W3:Y:S04]  /*00e0*/  @P0 LDG.E.64 R2, desc[UR8][R2.64] ;  /* 0x0000000802020981 */ /* 0x004ee8000c1e1b00 */
[----:B------:R-:W2:Y:S01]  /*00f0*/  @P0 LDG.E.64 R170, desc[UR8][R170.64] ;  /* 0x00000008aaaa0981 */ /* 0x000ea2000c1e1b00 */
[----:B------:R-:W0:Y:S01]  /*0100*/  LDCU UR5, c[0x0][0x360] ;  /* 0x00006c00ff0577ac */ /* 0x000e220008000800 */
[----:B------:R-:W4:Y:S01]  /*0110*/  S2UR UR4, SR_CTAID.X ;  /* 0x00000000000479c3 */ /* 0x000f220000002500 */
[----:B-1----:R-:W-:-:S04]  /*0120*/  UISETP.NE.U32.AND UP0, UPT, UR6, URZ, UPT ;  /* 0x000000ff0600728c */ /* 0x002fc8000bf05070 */
[----:B------:R-:W-:Y:S01]  /*0130*/  UISETP.NE.AND.EX UP0, UPT, UR7, URZ, UPT, UP0 ;  /* 0x000000ff0700728c */ /* 0x000fe2000bf05300 */
[----:B----4-:R-:W-:Y:S01]  /*0140*/  IMAD.U32 R0, RZ, RZ, UR4 ;  /* 0x00000004ff007e24 */ /* 0x010fe2000f8e00ff */
[----:B---3--:R-:W-:-:S03]  /*0150*/  @P0 IADD3 R42, P1, PT, R2, R5, RZ ;  /* 0x00000005022a0210 */ /* 0x008fc60007f3e0ff */
[----:B0-----:R-:W-:Y:S01]  /*0160*/  IMAD R2, R0, UR5, R13 ;  /* 0x0000000500027c24 */ /* 0x001fe2000f8e020d */
[----:B------:R-:W-:Y:S01]  /*0170*/  @P0 IADD3.X R43, PT, PT, RZ, R3, RZ, P1, !PT ;  /* 0x00000003ff2b0210 */ /* 0x000fe20000ffe4ff */
[C---:B--2---:R-:W-:Y:S01]  /*0180*/  VIADD R12, R170.reuse, 0x9e3779b9 ;  /* 0x9e3779b9aa0c7836 */ /* 0x044fe20000000000 */
        /* <DEDUP_REMOVED lines=8> */
[----:B------:R-:W-:Y:S01]  /*0210*/  IADD3 R26, PT, PT, R170, -0xe443238, RZ ;  /* 0xf1bbcdc8aa1a7810 */ /* 0x000fe20007ffe0ff */
[C---:B------:R-:W-:Y:S01]  /*0220*/  VIADD R20, R171.reuse, 0xed9eba14 ;  /* 0xed9eba14ab147836 */ /* 0x040fe20000000000 */
[C---:B------:R-:W-:Y:S01]  /*0230*/  IADD3 R29, PT, PT, R171.reuse, -0x695add53, RZ ;  /* 0x96a522adab1d7810 */ /* 0x040fe20007ffe0ff */
[----:B------:R-:W-:Y:S01]  /*0240*/  VIADD R22, R171, 0xa9066899 ;  /* 0xa9066899ab167836 */ /* 0x000fe20000000000 */
[--C-:B------:R-:W-:Y:S01]  /*0250*/  SHF.R.U64 R4, R42, 0x2, R43.reuse ;  /* 0x000000022a047819 */ /* 0x100fe2000000122b */
[C---:B------:R-:W-:Y:S01]  /*0260*/  VIADD R23, R170.reuse, 0xb54cda56 ;  /* 0xb54cda56aa177836 */ /* 0x040fe20000000000 */
[----:B------:R-:W-:Y:S01]  /*0270*/  SHF.R.U32.HI R5, RZ, 0x2, R43 ;  /* 0x00000002ff057819 */ /* 0x000fe2000001162b */
[----:B------:R-:W-:-:S02]  /*0280*/  VIADD R24, R170, 0x5384540f ;  /* 0x5384540faa187836 */ /* 0x000fc40000000000 */
[C---:B------:R-:W-:Y:S02]  /*0290*/  VIADD R25, R171.reuse, 0x1fd5c5a3 ;  /* 0x1fd5c5a3ab197836 */ /* 0x040fe40000000000 */
[----:B------:R-:W-:Y:S02]  /*02a0*/  VIADD R27, R171, 0xdb3d7428 ;  /* 0xdb3d7428ab1b7836 */ /* 0x000fe40000000000 */
[----:B------:R-:W-:Y:S01]  /*02b0*/  VIADD R28, R170, 0x8ff34781 ;  /* 0x8ff34781aa1c7836 */ /* 0x000fe20000000000 */
[----:B------:R-:W-:Y:S06]  /*02c0*/  BRA.U !UP0, `(.L_x_7777) ;  /* 0x0000000108707547 */ /* 0x000fec000b800000 */
        /* <DEDUP_REMOVED lines=28> */
.L_x_7777:
        /* <DEDUP_REMOVED lines=32> */
.L_x_7778:
[----:B------:R-:W1:Y:S02]  /*0690*/  LDCU UR4, c[0x0][0x384] ;  /* 0x00007080ff0477ac */ /* 0x000e640008000800 */
[----:B-1----:R-:W-:-:S13]  /*06a0*/  ISETP.GE.AND P0, PT, R0, UR4, PT ;  /* 0x0000000400007c0c */ /* 0x002fda000bf06270 */
[----:B------:R-:W-:Y:S05]  /*06b0*/  @P0 EXIT ;  /* 0x000000000000094d */ /* 0x000fea0003800000 */
[----:B0-----:R-:W-:Y:S01]  /*06c0*/  IMAD.HI.U32 R6, R2, -0x326172a9, RZ ;  /* 0xcd9e8d5702067827 */ /* 0x001fe200078e00ff */
[----:B------:R-:W-:Y:S01]  /*06d0*/  LOP3.LUT R7, R7, 0xfffffff7, RZ, 0xc0, !PT ;  /* 0xfffffff707077812 */ /* 0x000fe200078ec0ff */
[----:B------:R-:W0:Y:S01]  /*06e0*/  LDCU UR6, c[0x0][0x404] ;  /* 0x00008080ff0677ac */ /* 0x000e220008000800 */
[----:B------:R-:W-:Y:S01]  /*06f0*/  LOP3.LUT R42, R42, 0x3, RZ, 0xc0, !PT ;  /* 0x000000032a2a7812 */ /* 0x000fe200078ec0ff */
[C---:B------:R-:W-:Y:S01]  /*0700*/  IMAD.HI.U32 R9, R4.reuse, -0x2daee0ad, RZ ;  /* 0xd2511f5304097827 */ /* 0x040fe200078e00ff */
[----:B------:R-:W-:Y:S01]  /*0710*/  LOP3.LUT R6, R5, R6, R170, 0x96, !PT ;  /* 0x0000000605067212 */ /* 0x000fe200078e96aa */
[----:B------:R-:W1:Y:S02]  /*0720*/  LDCU UR7, c[0x0][0x408] ;  /* 0x00008100ff0777ac */ /* 0x000e640008000800 */
[----:B------:R-:W-:Y:S01]  /*0730*/  IMAD R13, R4, -0x2daee0ad, RZ ;  /* 0xd2511f53040d7824 */ /* 0x000fe200078e02ff */
[----:B------:R-:W-:Y:S01]  /*0740*/  LOP3.LUT R9, R9, R171, RZ, 0x3c, !PT ;  /* 0x000000ab09097212 */ /* 0x000fe200078e3cff */
[----:B------:R-:W-:Y:S01]  /*0750*/  IMAD R11, R2, -0x326172a9, RZ ;  /* 0xcd9e8d57020b7824 */ /* 0x000fe200078e02ff */
[----:B------:R-:W2:Y:S01]  /*0760*/  LDCU UR12, c[0x0][0x388] ;  /* 0x00007100ff0c77ac */ /* 0x000ea20008000800 */
[----:B------:R-:W-:Y:S01]  /*0770*/  IMAD.HI.U32 R10, R6, -0x2daee0ad, RZ ;  /* 0xd2511f53060a7827 */ /* 0x000fe200078e00ff */
[----:B------:R-:W3:Y:S03]  /*0780*/  LDCU.U8 UR13, c[0x0][0x410] ;  /* 0x00008200ff0d77ac */ /* 0x000ee60008000000 */
[C---:B------:R-:W-:Y:S01]  /*0790*/  IMAD.HI.U32 R8, R9.reuse, -0x326172a9, RZ ;  /* 0xcd9e8d5709087827 */ /* 0x040fe200078e00ff */
[----:B------:R-:W-:Y:S01]  /*07a0*/  LOP3.LUT R10, R14, R13, R10, 0x96, !PT ;  /* 0x0000000d0e0a7212 */ /* 0x000fe200078e960a */
[----:B------:R-:W4:Y:S02]  /*07b0*/  LDCU UR14, c[0x0][0x400] ;  /* 0x00008000ff0e77ac */ /* 0x000f240008000800 */
[----:B------:R-:W-:Y:S01]  /*07c0*/  IMAD R9, R9, -0x326172a9, RZ ;  /* 0xcd9e8d5709097824 */ /* 0x000fe200078e02ff */
[----:B------:R-:W-:Y:S01]  /*07d0*/  LOP3.LUT R8, R12, R11, R8, 0x96, !PT ;  /* 0x0000000b0c087212 */ /* 0x000fe200078e9608 */
[----:B------:R-:W-:Y:S01]  /*07e0*/  IMAD R12, R6, -0x2daee0ad, RZ ;  /* 0xd2511f53060c7824 */ /* 0x000fe200078e02ff */
[----:B------:R-:W0:Y:S01]  /*07f0*/  LDCU.64 UR10, c[0x0][0x3a0] ;  /* 0x00007400ff0a77ac */ /* 0x000e220008000a00 */
[----:B------:R-:W-:Y:S01]  /*0800*/  IMAD.HI.U32 R6, R10, -0x326172a9, RZ ;  /* 0xcd9e8d570a067827 */ /* 0x000fe200078e00ff */
[----:B------:R-:W-:-:S03]  /*0810*/  UPLOP3.LUT UP0, UPT, UPT, UPT, UPT, 0x40, 0x4 ;  /* 0x000000000004789c */ /* 0x000fc60003f0e870 */
[----:B------:R-:W-:Y:S01]  /*0820*/  IMAD.HI.U32 R11, R8, -0x2daee0ad, RZ ;  /* 0xd2511f53080b7827 */ /* 0x000fe200078e00ff */
[----:B------:R-:W-:-:S03]  /*0830*/  LOP3.LUT R6, R15, R9, R6, 0x96, !PT ;  /* 0x000000090f067212 */ /* 0x000fc600078e9606 */
        /* <DEDUP_REMOVED lines=8> */
[----:B------:R-:W-:Y:S01]  /*08c0*/  IMAD R11, R11, -0x326172a9, RZ ;  /* 0xcd9e8d570b0b7824 */ /* 0x000fe200078e02ff */
[----:B------:R-:W1:Y:S01]  /*08d0*/  LDC.64 R16, c[0x0][0x3e0] ;  /* 0x0000f800ff107b82 */ /* 0x000e620000000a00 */
[----:B------:R-:W-:-:S04]  /*08e0*/  IMAD.HI.U32 R6, R10, -0x326172a9, RZ ;  /* 0xcd9e8d570a067827 */ /* 0x000fc800078e00ff */
        /* <DEDUP_REMOVED lines=11> */
[----:B-1----:R-:W-:Y:S01]  /*09a0*/  ISETP.NE.U32.AND P0, PT, R16, RZ, PT ;  /* 0x000000ff1000720c */ /* 0x002fe20003f05070 */
[----:B------:R-:W-:-:S03]  /*09b0*/  IMAD.HI.U32 R6, R10, -0x326172a9, RZ ;  /* 0xcd9e8d570a067827 */ /* 0x000fc600078e00ff */
[----:B------:R-:W-:Y:S01]  /*09c0*/  ISETP.NE.AND.EX P0, PT, R17, RZ, PT, P0 ;  /* 0x000000ff1100720c */ /* 0x000fe20003f05300 */
[----:B------:R-:W-:Y:S01]  /*09d0*/  IMAD.HI.U32 R12, R8, -0x2daee0ad, RZ ;  /* 0xd2511f53080c7827 */ /* 0x000fe200078e00ff */
[----:B------:R-:W-:-:S03]  /*09e0*/  LOP3.LUT R6, R23, R9, R6, 0x96, !PT ;  /* 0x0000000917067212 */ /* 0x000fc600078e9606 */
[----:B------:R-:W-:Y:S01]  /*09f0*/  IMAD R9, R10, -0x326172a9, RZ ;  /* 0xcd9e8d570a097824 */ /* 0x000fe200078e02ff */
[----:B------:R-:W-:Y:S01]  /*0a00*/  LOP3.LUT R11, R3, R11, R12, 0x96, !PT ;  /* 0x0000000b030b7212 */ /* 0x000fe200078e960c */
[----:B------:R-:W-:Y:S02]  /*0a10*/  IMAD R13, R8, -0x2daee0ad, RZ ;  /* 0xd2511f53080d7824 */ /* 0x000fe400078e02ff */
[----:B------:R-:W-:-:S04]  /*0a20*/  IMAD.HI.U32 R10, R6, -0x2daee0ad, RZ ;  /* 0xd2511f53060a7827 */ /* 0x000fc800078e00ff */
[----:B------:R-:W-:Y:S01]  /*0a30*/  IMAD.HI.U32 R8, R11, -0x326172a9, RZ ;  /* 0xcd9e8d570b087827 */ /* 0x000fe200078e00ff */
[----:B------:R-:W-:Y:S02]  /*0a40*/  LOP3.LUT R10, R25, R13, R10, 0x96, !PT ;  /* 0x0000000d190a7212 */ /* 0x000fe400078e960a */
[----:B------:R-:W-:Y:S01]  /*0a50*/  @P0 LOP3.LUT R7, R7, 0x8, RZ, 0xfc, !PT ;  /* 0x0000000807070812 */ /* 0x000fe200078efcff */
        /* <DEDUP_REMOVED lines=11> */
[----:B------:R-:W-:-:S04]  /*0b10*/  IMAD.HI.U32 R140, R9, -0x326172a9, RZ ;  /* 0xcd9e8d57098c7827 */ /* 0x000fc800078e00ff */
[----:B------:R-:W-:Y:S01]  /*0b20*/  IMAD.MOV.U32 R6, RZ, RZ, RZ ;  /* 0x000000ffff067224 */ /* 0x000fe200078e00ff */
[----:B------:R-:W-:Y:S01]  /*0b30*/  LOP3.LUT R140, R28, R15, R140, 0x96, !PT ;  /* 0x0000000f1c8c7212 */ /* 0x000fe200078e968c */
[----:B------:R-:W-:Y:S02]  /*0b40*/  IMAD R142, R9, -0x326172a9, RZ ;  /* 0xcd9e8d57098e7824 */ /* 0x000fe400078e02ff */
[----:B0-234-:R-:W-:-:S07]  /*0b50*/  IMAD R40, R11, -0x2daee0ad, RZ ;  /* 0xd2511f530b287824 */ /* 0x01dfce00078e02ff */
.L_x_8132:
[----:B------:R-:W-:Y:S01]  /*0b60*/  LOP3.LUT P1, RZ, R7, 0x8, RZ, 0xc0, !PT ;  /* 0x0000000807ff7812 */ /* 0x000fe2000782c0ff */
[----:B--2---:R-:W0:Y:S01]  /*0b70*/  S2R R8, SR_TID.X ;  /* 0x0000000000087919 */ /* 0x004e220000002100 */
        /* <DEDUP_REMOVED lines=9> */
[----:B-----5:R-:W5:Y:S01]  /*0c10*/  LDG.E.128 R132, desc[UR8][R132.64] ;  /* 0x0000000884847981 */ /* 0x020f62000c1e1d00 */
[----:B------:R-:W-:Y:S01]  /*0c20*/  ISETP.NE.U32.AND P0, PT, RZ, UR10, PT ;  /* 0x0000000aff007c0c */ /* 0x000fe2000bf05070 */
[----:B------:R-:W-:Y:S01]  /*0c30*/  IMAD.MOV.U32 R12, RZ, RZ, 0x3f800000 ;  /* 0x3f800000ff0c7424 */ /* 0x000fe200078e00ff */
[C---:B------:R-:W-:Y:S01]  /*0c40*/  IADD3 R14, PT, PT, R171.reuse, -0x56f99767, RZ ;  /* 0xa9066899ab0e7810 */ /* 0x040fe20007ffe0ff */
[C---:B------:R-:W-:Y:S01]  /*0c50*/  VIADD R16, R171.reuse, 0x1fd5c5a3 ;  /* 0x1fd5c5a3ab107836 */ /* 0x040fe20000000000 */
[----:B------:R-:W-:Y:S01]  /*0c60*/  ISETP.NE.AND.EX P0, PT, RZ, UR11, PT, P0 ;  /* 0x0000000bff007c0c */ /* 0x000fe2000bf05300 */
[C---:B------:R-:W-:Y:S01]  /*0c70*/  VIADD R18, R170.reuse, 0x8ff34781 ;  /* 0x8ff34781aa127836 */ /* 0x040fe20000000000 */
[C---:B------:R-:W-:Y:S01]  /*0c80*/  IADD3 R20, PT, PT, R170.reuse, 0x1715609d, RZ ;  /* 0x1715609daa147810 */ /* 0x040fe20007ffe0ff */
[C---:B------:R-:W-:Y:S01]  /*0c90*/  VIADD R22, R170.reuse, 0xf1bbcdc8 ;  /* 0xf1bbcdc8aa167836 */ /* 0x040fe20000000000 */
[C---:B------:R-:W-:Y:S01]  /*0ca0*/  IADD3 R26, PT, PT, R171.reuse, -0x4498517b, RZ ;  /* 0xbb67ae85ab1a7810 */ /* 0x040fe20007ffe0ff */
[C---:B------:R-:W-:Y:S01]  /*0cb0*/  VIADD R24, R171.reuse, 0x96a522ad ;  /* 0x96a522adab187836 */ /* 0x040fe20000000000 */
[C---:B------:R-:W-:Y:S01]  /*0cc0*/  IADD3 R29, PT, PT, R171.reuse, 0x32370b8f, RZ ;  /* 0x32370b8fab1d7810 */ /* 0x040fe20007ffe0ff */
[----:B------:R-:W-:Y:S01]  /*0cd0*/  VIADD R27, R171, 0x76cf5d0a ;  /* 0x76cf5d0aab1b7836 */ /* 0x000fe20000000000 */
[C---:B------:R-:W-:Y:S01]  /*0ce0*/  IADD3 R32, PT, PT, R170.reuse, 0x3c6ef372, RZ ;  /* 0x3c6ef372aa207810 */ /* 0x040fe20007ffe0ff */
[C---:B------:R-:W-:Y:S01]  /*0cf0*/  VIADD R28, R170.reuse, 0x9e3779b9 ;  /* 0x9e3779b9aa1c7836 */ /* 0x040fe20000000000 */
[C---:B------:R-:W-:Y:S01]  /*0d00*/  IADD3 R35, PT, PT, R170.reuse, -0x255992d5, RZ ;  /* 0xdaa66d2baa237810 */ /* 0x040fe20007ffe0ff */
[----:B------:R-:W-:-:S02]  /*0d10*/  VIADD R30, R170, 0x78dde6e4 ;  /* 0x78dde6e4aa1e7836 */ /* 0x000fc40000000000 */
[C---:B------:R-:W-:Y:S02]  /*0d20*/  VIADD R31, R170.reuse, 0x5384540f ;  /* 0x5384540faa1f7836 */ /* 0x040fe40000000000 */
[----:B------:R-:W-:Y:S02]  /*0d30*/  VIADD R33, R170, 0xb54cda56 ;  /* 0xb54cda56aa217836 */ /* 0x000fe40000000000 */
[C---:B------:R-:W-:Y:S02]  /*0d40*/  VIADD R34, R171.reuse, 0xed9eba14 ;  /* 0xed9eba14ab227836 */ /* 0x040fe40000000000 */
[----:B------:R-:W-:Y:S02]  /*0d50*/  VIADD R36, R171, 0xdb3d7428 ;  /* 0xdb3d7428ab247836 */ /* 0x000fe40000000000 */
[----:B------:R-:W-:Y:S02]  /*0d60*/  IMAD.MOV.U32 R37, RZ, RZ, 0x2f800000 ;  /* 0x2f800000ff257424 */ /* 0x000fe400078e00ff */
[----:B--2---:R-:W-:Y:S01]  /*0d70*/  @P1 HADD2.F32 R12, -RZ, R10.H0_H0 ;  /* 0x2000000aff0c1230 */ /* 0x004fe20000004100 */
[----:B------:R-:W-:Y:S06]  /*0d80*/  @!P0 BRA `(.L_x_7779) ;  /* 0x0000002400f88947 */ /* 0x000fec0003800000 */
[----:B------:R-:W0:Y:S02]  /*0d90*/  LDC.64 R44, c[0x0][0x3a0] ;  /* 0x0000e800ff2c7b82 */ /* 0x000e240000000a00 */
[----:B0-----:R-:W-:-:S06]  /*0da0*/  IMAD.WIDE.U32 R44, R9, 0x10, R44 ;  /* 0x00000010092c7825 */ /* 0x001fcc00078e002c */
[----:B------:R-:W5:Y:S01]  /*0db0*/  LDG.E.128 R44, desc[UR8][R44.64] ;  /* 0x000000082c2c7981 */ /* 0x000f62000c1e1d00 */
[----:B------:R-:W-:Y:S01]  /*0dc0*/  ISETP.NE.AND P1, PT, R42, 0x1, PT ;  /* 0x000000012a00780c */ /* 0x000fe20003f25270 */
[----:B------:R-:W-:Y:S02]  /*0dd0*/  HFMA2 R10, -RZ, RZ, 0, 1.1920928955078125e-07 ;  /* 0x00000002ff0a7431 */ /* 0x000fe400000001ff */
[----:B------:R-:W-:Y:S02]  /*0de0*/  IMAD.MOV.U32 R11, RZ, RZ, R142 ;  /* 0x000000ffff0b7224 */ /* 0x000fe400078e008e */
[----:B------:R-:W-:-:S08]  /*0df0*/  IMAD.MOV.U32 R38, RZ, RZ, R40 ;  /* 0x000000ffff267224 */ /* 0x000fd000078e0028 */
[----:B------:R-:W-:Y:S05]  /*0e00*/  @!P1 BRA `(.L_x_7780) ;  /* 0x00000004000c9947 */ /* 0x000fea0003800000 */
[----:B------:R-:W-:-:S04]  /*0e10*/  MOV R11, 0x2 ;  /* 0x00000002000b7802 */ /* 0x000fc80000000f00 */
[----:B------:R-:W-:-:S05]  /*0e20*/  VIADDMNMX.U32 R10, R42, 0xfffffffe, R11, PT ;  /* 0xfffffffe2a0a7846 */ /* 0x000fca000380000b */
[----:B------:R-:W-:-:S04]  /*0e30*/  IMAD.SHL.U32 R13, R10, 0x4, RZ ;  /* 0x000000040a0d7824 */ /* 0x000fc800078e00ff */
[----:B------:R-:W0:Y:S02]  /*0e40*/  LDC R10, c[0x2][R13] ;  /* 0x008000000d0a7b82 */ /* 0x000e240000000800 */
[----:B0-----:R-:W-:-:S04]  /*0e50*/  SHF.R.S32.HI R11, RZ, 0x1f, R10 ;  /* 0x0000001fff0b7819 */ /* 0x001fc8000001140a */
.L_x_42159:
[----:B------:R-:W-:Y:S05]  /*0e60*/  BRX R10 -0xe70                                         (*"BRANCH_TARGETS .L_x_42160,.L_x_42161,.L_x_42162"*) ;  /* 0xfffffff00a647949 */ /* 0x000fea000383ffff */
.L_x_42162:
[----:B------:R-:W-:Y:S01]  /*0e70*/  VIADD R10, R42, 0x1 ;  /* 0x000000012a0a7836 */ /* 0x000fe20000000000 */
[----:B------:R-:W-:Y:S01]  /*0e80*/  MOV R38, R40 ;  /* 0x0000002800267202 */ /* 0x000fe20000000f00 */
[----:B------:R-:W-:Y:S01]  /*0e90*/  IMAD.MOV.U32 R11, RZ, RZ, R140 ;  /* 0x000000ffff0b7224 */ /* 0x000fe200078e008c */
[----:B------:R-:W-:Y:S06]  /*0ea0*/  BRA `(.L_x_7780) ;  /* 0x0000000000e47947 */ /* 0x000fec0003800000 */
.L_x_42160:
[----:B------:R-:W-:Y:S02]  /*0eb0*/  HFMA2 R10, -RZ, RZ, 0, 1.78813934326171875e-07 ;  /* 0x00000003ff0a7431 */ /* 0x000fe400000001ff */
[----:B------:R-:W-:Y:S02]  /*0ec0*/  IMAD.MOV.U32 R38, RZ, RZ, R40 ;  /* 0x000000ffff267224 */ /* 0x000fe400078e0028 */
[----:B------:R-:W-:Y:S01]  /*0ed0*/  IMAD.MOV.U32 R11, RZ, RZ, R144 ;  /* 0x000000ffff0b7224 */ /* 0x000fe200078e0090 */
[----:B------:R-:W-:Y:S06]  /*0ee0*/  BRA `(.L_x_7780) ;  /* 0x0000000000d47947 */ /* 0x000fec0003800000 */
.L_x_42161:
        /* <DEDUP_REMOVED lines=12> */
.L_x_7781:
        /* <DEDUP_REMOVED lines=40> */
[----:B------:R-:W-:-:S07]  /*1230*/  LOP3.LUT R144, R24, R144, R39, 0x96, !PT ;  /* 0x0000009018907212 */ /* 0x000fce00078e9627 */
.L_x_7780:
[----:B------:R-:W-:Y:S01]  /*1240*/  I2FP.F32.U32 R40, R11 ;  /* 0x0000000b00287245 */ /* 0x000fe20000201000 */
[----:B-----5:R-:W-:Y:S01]  /*1250*/  HADD2.F32 R11, -RZ, R132.H0_H0 ;  /* 0x20000084ff0b7230 */ /* 0x020fe20000004100 */
[----:B------:R-:W-:Y:S01]  /*1260*/  UMOV UR5, UR7 ;  /* 0x0000000700057c82 */ /* 0x000fe20008000000 */
[----:B------:R-:W-:Y:S01]  /*1270*/  UMOV UR4, UR6 ;  /* 0x0000000600047c82 */ /* 0x000fe20008000000 */
[----:B------:R-:W-:Y:S01]  /*1280*/  ISETP.NE.AND P2, PT, R10, 0x1, PT ;  /* 0x000000010a00780c */ /* 0x000fe20003f45270 */
[----:B------:R-:W-:Y:S01]  /*1290*/  FFMA.FTZ R40, R40, R37, 1.1641532182693481445e-10 ;  /* 0x2f00000028287423 */ /* 0x000fe20000010025 */
[----:B------:R-:W-:Y:S01]  /*12a0*/  FMUL.FTZ R11, R11, R12 ;  /* 0x0000000c0b0b7220 */ /* 0x000fe20000410000 */
[----:B------:R-:W-:Y:S01]  /*12b0*/  HADD2.F32 R42, -RZ, R44.H0_H0 ;  /* 0x2000002cff2a7230 */ /* 0x000fe20000004100 */
[----:B------:R-:W-:Y:S01]  /*12c0*/  LOP3.LUT R7, R7, 0xfffffffb, RZ, 0xc0, !PT ;  /* 0xfffffffb07077812 */ /* 0x000fe200078ec0ff */
[----:B------:R-:W-:Y:S02]  /*12d0*/  IMAD.MOV.U32 R15, RZ, RZ, 0x2 ;  /* 0x00000002ff0f7424 */ /* 0x000fe400078e00ff */
[----:B------:R-:W-:Y:S01]  /*12e0*/  FMUL.FTZ R11, R11, UR5 ;  /* 0x000000050b0b7c20 */ /* 0x000fe20008410000 */
[----:B------:R-:W-:Y:S01]  /*12f0*/  FSETP.GTU.FTZ.AND P1, PT, R40, UR4, PT ;  /* 0x0000000428007c0b */ /* 0x000fe2000bf3c000 */
[----:B------:R-:W-:Y:S01]  /*1300*/  HADD2.F32 R40, -RZ, R72.H0_H0 ;  /* 0x20000048ff287230 */ /* 0x000fe20000004100 */
[----:B------:R-:W-:-:S02]  /*1310*/  MOV R13, R142 ;  /* 0x0000008e000d7202 */ /* 0x000fc40000000f00 */
        /* <DEDUP_REMOVED lines=13> */
.L_x_7783:
        /* <DEDUP_REMOVED lines=12> */
.L_x_7784:
        /* <DEDUP_REMOVED lines=40> */
[----:B------:R-:W-:Y:S01]  /*1730*/  IMAD.MOV.U32 R38, RZ, RZ, R40 ;  /* 0x000000ffff267224 */ /* 0x000fe200078e0028 */
[----:B------:R-:W-:-:S07]  /*1740*/  LOP3.LUT R144, R24, R144, R41, 0x96, !PT ;  /* 0x0000009018907212 */ /* 0x000fce00078e9629 */
.L_x_7782:
[----:B------:R-:W-:Y:S01]  /*1750*/  I2FP.F32.U32 R10, R13 ;  /* 0x0000000d000a7245 */ /* 0x000fe20000201000 */
[----:B------:R-:W-:Y:S01]  /*1760*/  HADD2.F32 R13, -RZ, R132.H1_H1 ;  /* 0x30000084ff0d7230 */ /* 0x000fe20000004100 */
[----:B------:R-:W-:Y:S01]  /*1770*/  ISETP.NE.AND P2, PT, R15, 0x1, PT ;  /* 0x000000010f00780c */ /* 0x000fe20003f45270 */
[----:B------:R-:W-:Y:S01]  /*1780*/  HADD2.F32 R40, -RZ, R44.H1_H1 ;  /* 0x3000002cff287230 */ /* 0x000fe20000004100 */
[----:B------:R-:W-:Y:S01]  /*1790*/  LOP3.LUT R7, R7, 0xfffffffd, RZ, 0xc0, !PT ;  /* 0xfffffffd07077812 */ /* 0x000fe200078ec0ff */
[----:B------:R-:W-:Y:S01]  /*17a0*/  FFMA.FTZ R10, R10, R37, 1.1641532182693481445e-10 ;  /* 0x2f0000000a0a7423 */ /* 0x000fe20000010025 */
[----:B------:R-:W-:Y:S01]  /*17b0*/  FMUL.FTZ R13, R13, R12 ;  /* 0x0000000c0d0d7220 */ /* 0x000fe20000410000 */
[----:B------:R-:W-:-:S03]  /*17c0*/  HFMA2 R17, -RZ, RZ, 0, 1.1920928955078125e-07 ;  /* 0x00000002ff117431 */ /* 0x000fc600000001ff */
[----:B------:R-:W-:Y:S01]  /*17d0*/  FMUL.FTZ R13, R13, UR5 ;  /* 0x000000050d0d7c20 */ /* 0x000fe20008410000 */
[----:B------:R-:W-:Y:S01]  /*17e0*/  FSETP.GTU.FTZ.AND P1, PT, R10, UR4, PT ;  /* 0x000000040a007c0b */ /* 0x000fe2000bf3c000 */
[----:B------:R-:W-:-:S03]  /*17f0*/  HADD2.F32 R10, -RZ, R72.H1_H1 ;  /* 0x30000048ff0a7230 */ /* 0x000fc60000004100 */
[----:B------:R-:W-:Y:S02]  /*1800*/  FSEL R13, R13, RZ, !P1 ;  /* 0x000000ff0d0d7208 */ /* 0x000fe40004800000 */
[----:B------:R-:W-:-:S03]  /*1810*/  PLOP3.LUT P1, PT, P1, PT, PT, 0x8, 0x80 ;  /* 0x000000000080781c */ /* 0x000fc60000f2e170 */
[----:B------:R-:W-:Y:S01]  /*1820*/  FFMA.FTZ R13, R13, R10, R40 ;  /* 0x0000000a0d0d7223 */ /* 0x000fe20000010028 */
        /* <DEDUP_REMOVED lines=11> */
.L_x_7786:
        /* <DEDUP_REMOVED lines=12> */
.L_x_7787:
[----:B------:R-:W-:Y:S01]  /*19a0*/  IMAD.WIDE.U32 R42, R2, -0x326172a9, RZ ;  /* 0xcd9e8d57022a7825 */ /* 0x000fe200078e00ff */
[----:B------:R-:W-:-:S03]  /*19b0*/  LOP3.LUT R138, R6, R41, R171, 0x96, !PT ;  /* 0x00000029068a7212 */ /* 0x000fc600078e96ab */
[----:B------:R-:W-:Y:S02]  /*19c0*/  HFMA2 R17, -RZ, RZ, 0, 0 ;  /* 0x00000000ff117431 */ /* 0x000fe400000001ff */
        /* <DEDUP_REMOVED lines=39> */
.L_x_7785:
[----:B------:R-:W-:Y:S01]  /*1c40*/  I2FP.F32.U32 R10, R10 ;  /* 0x0000000a000a7245 */ /* 0x000fe20000201000 */
[----:B------:R-:W-:Y:S01]  /*1c50*/  HADD2.F32 R15, -RZ, R133.H0_H0 ;  /* 0x20000085ff0f7230 */ /* 0x000fe20000004100 */
[----:B------:R-:W-:Y:S01]  /*1c60*/  ISETP.NE.AND P2, PT, R17, 0x1, PT ;  /* 0x000000011100780c */ /* 0x000fe20003f45270 */
[----:B------:R-:W-:Y:S02]  /*1c70*/  HADD2.F32 R40, -RZ, R45.H0_H0 ;  /* 0x2000002dff287230 */ /* 0x000fe40000004100 */
[----:B------:R-:W-:Y:S01]  /*1c80*/  FFMA.FTZ R10, R10, R37, 1.1641532182693481445e-10 ;  /* 0x2f0000000a0a7423 */ /* 0x000fe20000010025 */
[----:B------:R-:W-:Y:S01]  /*1c90*/  FMUL.FTZ R15, R15, R12 ;  /* 0x0000000c0f0f7220 */ /* 0x000fe20000410000 */
[----:B------:R-:W-:-:S03]  /*1ca0*/  IMAD.MOV.U32 R19, RZ, RZ, 0x2 ;  /* 0x00000002ff137424 */ /* 0x000fc600078e00ff */
[----:B------:R-:W-:Y:S01]  /*1cb0*/  FMUL.FTZ R15, R15, UR5 ;  /* 0x000000050f0f7c20 */ /* 0x000fe20008410000 */
[----:B------:R-:W-:Y:S01]  /*1cc0*/  FSETP.GTU.FTZ.AND P1, PT, R10, UR4, PT ;  /* 0x000000040a007c0b */ /* 0x000fe2000bf3c000 */
[----:B------:R-:W-:-:S03]  /*1cd0*/  HADD2.F32 R10, -RZ, R73.H0_H0 ;  /* 0x20000049ff0a7230 */ /* 0x000fc60000004100 */
        /* <DEDUP_REMOVED lines=13> */
.L_x_7789:
        /* <DEDUP_REMOVED lines=12> */
.L_x_7790:
        /* <DEDUP_REMOVED lines=40> */
[----:B------:R-:W-:Y:S02]  /*20f0*/  LOP3.LUT R144, R24, R144, R41, 0x96, !PT ;  /* 0x0000009018907212 */ /* 0x000fe400078e9629 */
[----:B------:R-:W-:-:S07]  /*2100*/  MOV R38, R40 ;  /* 0x0000002800267202 */ /* 0x000fce0000000f00 */
.L_x_7788:
[----:B------:R-:W-:Y:S01]  /*2110*/  I2FP.F32.U32 R10, R10 ;  /* 0x0000000a000a7245 */ /* 0x000fe20000201000 */
[----:B------:R-:W-:Y:S01]  /*2120*/  HADD2.F32 R133, -RZ, R133.H1_H1 ;  /* 0x30000085ff857230 */ /* 0x000fe20000004100 */
[----:B------:R-:W-:Y:S01]  /*2130*/  ISETP.NE.AND P3, PT, R19, 0x1, PT ;  /* 0x000000011300780c */ /* 0x000fe20003f65270 */
[----:B------:R-:W-:Y:S02]  /*2140*/  HADD2.F32 R40, -RZ, R45.H1_H1 ;  /* 0x3000002dff287230 */ /* 0x000fe40000004100 */
[----:B------:R-:W-:Y:S01]  /*2150*/  FFMA.FTZ R10, R10, R37, 1.1641532182693481445e-10 ;  /* 0x2f0000000a0a7423 */ /* 0x000fe20000010025 */
[----:B------:R-:W-:Y:S01]  /*2160*/  FMUL.FTZ R133, R133, R12 ;  /* 0x0000000c85857220 */ /* 0x000fe20000410000 */
[----:B------:R-:W-:-:S03]  /*2170*/  IMAD.MOV.U32 R21, RZ, RZ, 0x2 ;  /* 0x00000002ff157424 */ /* 0x000fc600078e00ff */
[----:B------:R-:W-:Y:S01]  /*2180*/  FMUL.FTZ R133, R133, UR5 ;  /* 0x0000000585857c20 */ /* 0x000fe20008410000 */
[----:B------:R-:W-:Y:S01]  /*2190*/  FSETP.GTU.FTZ.AND P2, PT, R10, UR4, PT ;  /* 0x000000040a007c0b */ /* 0x000fe2000bf5c000 */
[----:B------:R-:W-:-:S03]  /*21a0*/  HADD2.F32 R10, -RZ, R73.H1_H1 ;  /* 0x30000049ff0a7230 */ /* 0x000fc60000004100 */
        /* <DEDUP_REMOVED lines=13> */
.L_x_7792:
        /* <DEDUP_REMOVED lines=12> */
.L_x_7793:
        /* <DEDUP_REMOVED lines=42> */
.L_x_7791:
[----:B------:R-:W-:Y:S01]  /*25e0*/  I2FP.F32.U32 R10, R10 ;  /* 0x0000000a000a7245 */ /* 0x000fe20000201000 */
[----:B------:R-:W-:Y:S01]  /*25f0*/  HADD2.F32 R19, -RZ, R134.H0_H0 ;  /* 0x20000086ff137230 */ /* 0x000fe20000004100 */
[----:B------:R-:W-:Y:S01]  /*2600*/  ISETP.NE.AND P4, PT, R21, 0x1, PT ;  /* 0x000000011500780c */ /* 0x000fe20003f85270 */
[----:B------:R-:W-:Y:S02]  /*2610*/  HADD2.F32 R40, -RZ, R46.H0_H0 ;  /* 0x2000002eff287230 */ /* 0x000fe40000004100 */
[----:B------:R-:W-:Y:S02]  /*2620*/  HFMA2 R23, -RZ, RZ, 0, 1.1920928955078125e-07 ;  /* 0x00000002ff177431 */ /* 0x000fe400000001ff */
[----:B------:R-:W-:Y:S01]  /*2630*/  FFMA.FTZ R10, R10, R37, 1.1641532182693481445e-10 ;  /* 0x2f0000000a0a7423 */ /* 0x000fe20000010025 */
[----:B------:R-:W-:-:S04]  /*2640*/  FMUL.FTZ R19, R19, R12 ;  /* 0x0000000c13137220 */ /* 0x000fc80000410000 */
        /* <DEDUP_REMOVED lines=16> */
.L_x_7795:
        /* <DEDUP_REMOVED lines=12> */
.L_x_7796:
        /* <DEDUP_REMOVED lines=42> */
.L_x_7794:
[----:B------:R-:W-:Y:S01]  /*2ab0*/  I2FP.F32.U32 R10, R10 ;  /* 0x0000000a000a7245 */ /* 0x000fe20000201000 */
[----:B------:R-:W-:Y:S01]  /*2ac0*/  HADD2.F32 R21, -RZ, R134.H1_H1 ;  /* 0x30000086ff157230 */ /* 0x000fe20000004100 */
[----:B------:R-:W-:Y:S01]  /*2ad0*/  ISETP.NE.AND P5, PT, R23, 0x1, PT ;  /* 0x000000011700780c */ /* 0x000fe20003fa5270 */
[----:B------:R-:W-:Y:S02]  /*2ae0*/  HADD2.F32 R40, -RZ, R74.H1_H1 ;  /* 0x3000004aff287230 */ /* 0x000fe40000004100 */
[----:B------:R-:W-:Y:S01]  /*2af0*/  FFMA.FTZ R10, R10, R37, 1.1641532182693481445e-10 ;  /* 0x2f0000000a0a7423 */ /* 0x000fe20000010025 */
[----:B------:R-:W-:Y:S01]  /*2b00*/  FMUL.FTZ R21, R21, R12 ;  /* 0x0000000c15157220 */ /* 0x000fe20000410000 */
[----:B------:R-:W-:Y:S02]  /*2b10*/  HADD2.F32 R42, -RZ, R46.H1_H1 ;  /* 0x3000002eff2a7230 */ /* 0x000fe40000004100 */
[----:B------:R-:W-:Y:S02]  /*2b20*/  IMAD.MOV.U32 R25, RZ, RZ, 0x2 ;  /* 0x00000002ff197424 */ /* 0x000fe400078e00ff */
[----:B------:R-:W-:Y:S01]  /*2b30*/  FMUL.FTZ R21, R21, UR5 ;  /* 0x0000000515157c20 */ /* 0x000fe20008410000 */
[----:B------:R-:W-:Y:S01]  /*2b40*/  FSETP.GTU.FTZ.AND P4, PT, R10, UR4, PT ;  /* 0x000000040a007c0b */ /* 0x000fe2000bf9c000 */
        /* <DEDUP_REMOVED lines=13> */
.L_x_7798:
        /* <DEDUP_REMOVED lines=12> */
.L_x_7799:
        /* <DEDUP_REMOVED lines=42> */
.L_x_7797:
[----:B------:R-:W-:Y:S01]  /*2f80*/  I2FP.F32.U32 R10, R10 ;  /* 0x0000000a000a7245 */ /* 0x000fe20000201000 */
[----:B------:R-:W-:Y:S01]  /*2f90*/  HADD2.F32 R23, -RZ, R135.H0_H0 ;  /* 0x20000087ff177230 */ /* 0x000fe20000004100 */
[----:B------:R-:W-:Y:S01]  /*2fa0*/  ISETP.NE.AND P6, PT, R25, 0x1, PT ;  /* 0x000000011900780c */ /* 0x000fe20003fc5270 */
[----:B------:R-:W-:Y:S02]  /*2fb0*/  HADD2.F32 R40, -RZ, R75.H0_H0 ;  /* 0x2000004bff287230 */ /* 0x000fe40000004100 */
[----:B------:R-:W-:Y:S01]  /*2fc0*/  FFMA.FTZ R10, R10, R37, 1.1641532182693481445e-10 ;  /* 0x2f0000000a0a7423 */ /* 0x000fe20000010025 */
[----:B------:R-:W-:Y:S01]  /*2fd0*/  FMUL.FTZ R23, R23, R12 ;  /* 0x0000000c17177220 */ /* 0x000fe20000410000 */
[----:B------:R-:W-:Y:S02]  /*2fe0*/  HADD2.F32 R42, -RZ, R47.H0_H0 ;  /* 0x2000002fff2a7230 */ /* 0x000fe40000004100 */
[----:B------:R-:W-:Y:S02]  /*2ff0*/  IMAD.MOV.U32 R141, RZ, RZ, 0x2 ;  /* 0x00000002ff8d7424 */ /* 0x000fe400078e00ff */
[----:B------:R-:W-:Y:S01]  /*3000*/  FMUL.FTZ R23, R23, UR5 ;  /* 0x0000000517177c20 */ /* 0x000fe20008410000 */
[----:B------:R-:W-:-:S02]  /*3010*/  FSETP.GTU.FTZ.AND P5, PT, R10, UR4, PT ;  /* 0x000000040a007c0b */ /* 0x000fc4000bfbc000 */
        /* <DEDUP_REMOVED lines=13> */
.L_x_7801:
        /* <DEDUP_REMOVED lines=14> */
.L_x_7802:
        /* <DEDUP_REMOVED lines=40> */
[----:B------:R-:W-:Y:S01]  /*3450*/  LOP3.LUT R144, R24, R144, R41, 0x96, !PT ;  /* 0x0000009018907212 */ /* 0x000fe200078e9629 */
[----:B------:R-:W-:-:S07]  /*3460*/  IMAD.MOV.U32 R141, RZ, RZ, RZ ;  /* 0x000000ffff8d7224 */ /* 0x000fce00078e00ff */
.L_x_7800:
[----:B------:R-:W-:Y:S01]  /*3470*/  I2FP.F32.U32 R10, R10 ;  /* 0x0000000a000a7245 */ /* 0x000fe20000201000 */
[----:B------:R-:W-:Y:S01]  /*3480*/  HADD2.F32 R135, -RZ, R135.H1_H1 ;  /* 0x30000087ff877230 */ /* 0x000fe20000004100 */
[----:B------:R-:W-:Y:S01]  /*3490*/  F2FP.F16.F32.PACK_AB R41, R17, R15 ;  /* 0x0000000f1129723e */ /* 0x000fe200000000ff */
[----:B------:R-:W-:Y:S02]  /*34a0*/  HADD2.F32 R40, -RZ, R75.H1_H1 ;  /* 0x3000004bff287230 */ /* 0x000fe40000004100 */
[----:B------:R-:W-:Y:S01]  /*34b0*/  FFMA.FTZ R10, R10, R37, 1.1641532182693481445e-10 ;  /* 0x2f0000000a0a7423 */ /* 0x000fe20000010025 */
[----:B------:R-:W-:Y:S01]  /*34c0*/  FMUL.FTZ R135, R135, R12 ;  /* 0x0000000c87877220 */ /* 0x000fe20000410000 */
[----:B------:R-:W-:-:S03]  /*34d0*/  HADD2.F32 R42, -RZ, R47.H1_H1 ;  /* 0x3000002fff2a7230 */ /* 0x000fc60000004100 */
[----:B------:R-:W-:Y:S01]  /*34e0*/  FMUL.FTZ R135, R135, UR5 ;  /* 0x0000000587877c20 */ /* 0x000fe20008410000 */
[----:B------:R-:W-:-:S04]  /*34f0*/  FSETP.GTU.FTZ.AND P6, PT, R10, UR4, PT ;  /* 0x000000040a007c0b */ /* 0x000fc8000bfdc000 */
[----:B------:R-:W-:Y:S02]  /*3500*/  FSEL R135, R135, RZ, !P6 ;  /* 0x000000ff87877208 */ /* 0x000fe40007000000 */
[----:B------:R-:W-:-:S03]  /*3510*/  PLOP3.LUT P6, PT, P6, PT, PT, 0x8, 0x80 ;  /* 0x000000000080781c */ /* 0x000fc600037ce170 */
[----:B------:R-:W-:Y:S01]  /*3520*/  FFMA.FTZ R25, R135, R40, R42 ;  /* 0x0000002887197223 */ /* 0x000fe2000001002a */
[----:B------:R-:W-:Y:S02]  /*3530*/  F2FP.F16.F32.PACK_AB R42, R21, R19 ;  /* 0x00000013152a723e */ /* 0x000fe400000000ff */
[----:B------:R-:W-:Y:S02]  /*3540*/  F2FP.F16.F32.PACK_AB R40, R13, R11 ;  /* 0x0000000b0d28723e */ /* 0x000fe400000000ff */
[----:B------:R-:W-:Y:S01]  /*3550*/  F2FP.F16.F32.PACK_AB R43, R25, R23 ;  /* 0x00000017192b723e */ /* 0x000fe200000000ff */
[----:B------:R-:W-:Y:S06]  /*3560*/  BRA `(.L_x_7803) ;  /* 0x0000002400b87947 */ /* 0x000fec0003800000 */
.L_x_7779:
        /* <DEDUP_REMOVED lines=15> */
.L_x_7805:
        /* <DEDUP_REMOVED lines=12> */
.L_x_7806:
        /* <DEDUP_REMOVED lines=40> */
[----:B------:R-:W-:-:S07]  /*39a0*/  LOP3.LUT R144, R24, R144, R39, 0x96, !PT ;  /* 0x0000009018907212 */ /* 0x000fce00078e9627 */
.L_x_7804:
[----:B------:R-:W-:Y:S01]  /*39b0*/  I2FP.F32.U32 R10, R10 ;  /* 0x0000000a000a7245 */ /* 0x000fe20000201000 */
[----:B-----5:R-:W-:Y:S01]  /*39c0*/  HADD2.F32 R11, -RZ, R132.H0_H0 ;  /* 0x20000084ff0b7230 */ /* 0x020fe20000004100 */
[----:B------:R-:W-:Y:S01]  /*39d0*/  UMOV UR5, UR7 ;  /* 0x0000000700057c82 */ /* 0x000fe20008000000 */
[----:B------:R-:W-:Y:S01]  /*39e0*/  UMOV UR4, UR6 ;  /* 0x0000000600047c82 */ /* 0x000fe20008000000 */
[----:B------:R-:W-:Y:S01]  /*39f0*/  ISETP.NE.AND P2, PT, R13, 0x1, PT ;  /* 0x000000010d00780c */ /* 0x000fe20003f45270 */
[----:B------:R-:W-:Y:S01]  /*3a00*/  FFMA.FTZ R10, R10, R37, 1.1641532182693481445e-10 ;  /* 0x2f0000000a0a7423 */ /* 0x000fe20000010025 */
[----:B------:R-:W-:Y:S01]  /*3a10*/  FMUL.FTZ R11, R11, R12 ;  /* 0x0000000c0b0b7220 */ /* 0x000fe20000410000 */
[----:B------:R-:W-:Y:S02]  /*3a20*/  LOP3.LUT R7, R7, 0xfffffffb, RZ, 0xc0, !PT ;  /* 0xfffffffb07077812 */ /* 0x000fe400078ec0ff */
[----:B------:R-:W-:Y:S01]  /*3a30*/  MOV R15, 0x2 ;  /* 0x00000002000f7802 */ /* 0x000fe20000000f00 */
[----:B------:R-:W-:Y:S01]  /*3a40*/  FMUL.FTZ R11, R11, UR5 ;  /* 0x000000050b0b7c20 */ /* 0x000fe20008410000 */
[----:B------:R-:W-:Y:S01]  /*3a50*/  FSETP.GTU.FTZ.AND P1, PT, R10, UR4, PT ;  /* 0x000000040a007c0b */ /* 0x000fe2000bf3c000 */
[----:B------:R-:W-:-:S03]  /*3a60*/  HADD2.F32 R10, -RZ, R72.H0_H0 ;  /* 0x20000048ff0a7230 */ /* 0x000fc60000004100 */
        /* <DEDUP_REMOVED lines=14> */
.L_x_7808:
        /* <DEDUP_REMOVED lines=12> */
.L_x_7809:
        /* <DEDUP_REMOVED lines=42> */
.L_x_7807:
[----:B------:R-:W-:Y:S01]  /*3eb0*/  I2FP.F32.U32 R10, R10 ;  /* 0x0000000a000a7245 */ /* 0x000fe20000201000 */
[----:B------:R-:W-:Y:S01]  /*3ec0*/  HADD2.F32 R13, -RZ, R132.H1_H1 ;  /* 0x30000084ff0d7230 */ /* 0x000fe20000004100 */
[----:B------:R-:W-:Y:S01]  /*3ed0*/  ISETP.NE.AND P2, PT, R15, 0x1, PT ;  /* 0x000000010f00780c */ /* 0x000fe20003f45270 */
[----:B------:R-:W-:Y:S01]  /*3ee0*/  IMAD.MOV.U32 R17, RZ, RZ, 0x2 ;  /* 0x00000002ff117424 */ /* 0x000fe200078e00ff */
[----:B------:R-:W-:Y:S01]  /*3ef0*/  LOP3.LUT R7, R7, 0xfffffffd, RZ, 0xc0, !PT ;  /* 0xfffffffd07077812 */ /* 0x000fe200078ec0ff */
[----:B------:R-:W-:Y:S01]  /*3f00*/  FFMA.FTZ R10, R10, R37, 1.1641532182693481445e-10 ;  /* 0x2f0000000a0a7423 */ /* 0x000fe20000010025 */
[----:B------:R-:W-:-:S04]  /*3f10*/  FMUL.FTZ R13, R13, R12 ;  /* 0x0000000c0d0d7220 */ /* 0x000fc80000410000 */
[----:B------:R-:W-:Y:S01]  /*3f20*/  FMUL.FTZ R13, R13, UR5 ;  /* 0x000000050d0d7c20 */ /* 0x000fe20008410000 */
[----:B------:R-:W-:Y:S01]  /*3f30*/  FSETP.GTU.FTZ.AND P1, PT, R10, UR4, PT ;  /* 0x000000040a007c0b */ /* 0x000fe2000bf3c000 */
[----:B------:R-:W-:-:S03]  /*3f40*/  HADD2.F32 R10, -RZ, R72.H1_H1 ;  /* 0x30000048ff0a7230 */ /* 0x000fc60000004100 */
        /* <DEDUP_REMOVED lines=14> */
.L_x_7811:
        /* <DEDUP_REMOVED lines=12> */
.L_x_7812:
        /* <DEDUP_REMOVED lines=42> */
.L_x_7810:
[----:B------:R-:W-:Y:S01]  /*4390*/  I2FP.F32.U32 R10, R10 ;  /* 0x0000000a000a7245 */ /* 0x000fe20000201000 */
[----:B------:R-:W-:Y:S01]  /*43a0*/  HADD2.F32 R15, -RZ, R133.H0_H0 ;  /* 0x20000085ff0f7230 */ /* 0x000fe20000004100 */
[----:B------:R-:W-:Y:S01]  /*43b0*/  ISETP.NE.AND P2, PT, R17, 0x1, PT ;  /* 0x000000011100780c */ /* 0x000fe20003f45270 */
[----:B------:R-:W-:Y:S02]  /*43c0*/  IMAD.MOV.U32 R19, RZ, RZ, 0x2 ;  /* 0x00000002ff137424 */ /* 0x000fe400078e00ff */
[----:B------:R-:W-:Y:S01]  /*43d0*/  FFMA.FTZ R10, R10, R37, 1.1641532182693481445e-10 ;  /* 0x2f0000000a0a7423 */ /* 0x000fe20000010025 */
[----:B------:R-:W-:-:S04]  /*43e0*/  FMUL.FTZ R15, R15, R12 ;  /* 0x0000000c0f0f7220 */ /* 0x000fc80000410000 */
[----:B------:R-:W-:Y:S01]  /*43f0*/  FMUL.FTZ R15, R15, UR5 ;  /* 0x000000050f0f7c20 */ /* 0x000fe20008410000 */
[----:B------:R-:W-:Y:S01]  /*4400*/  FSETP.GTU.FTZ.AND P1, PT, R10, UR4, PT ;  /* 0x000000040a007c0b */ /* 0x000fe2000bf3c000 */
[----:B------:R-:W-:-:S03]  /*4410*/  HADD2.F32 R10, -RZ, R73.H0_H0 ;  /* 0x20000049ff0a7230 */ /* 0x000fc60000004100 */
        /* <DEDUP_REMOVED lines=13> */
.L_x_7814:
        /* <DEDUP_REMOVED lines=12> */
.L_x_7815:
        /* <DEDUP_REMOVED lines=42> */
.L_x_7813:
[----:B------:R-:W-:Y:S01]  /*4850*/  I2FP.F32.U32 R10, R10 ;  /* 0x0000000a000a7245 */ /* 0x000fe20000201000 */
[----:B------:R-:W-:Y:S01]  /*4860*/  HADD2.F32 R133, -RZ, R133.H1_H1 ;  /* 0x30000085ff857230 */ /* 0x000fe20000004100 */
[----:B------:R-:W-:Y:S01]  /*4870*/  ISETP.NE.AND P3, PT, R19, 0x1, PT ;  /* 0x000000011300780c */ /* 0x000fe20003f65270 */
[----:B------:R-:W-:Y:S02]  /*4880*/  HFMA2 R21, -RZ, RZ, 0, 1.1920928955078125e-07 ;  /* 0x00000002ff157431 */ /* 0x000fe400000001ff */
        /* <DEDUP_REMOVED lines=18> */
.L_x_7817:
        /* <DEDUP_REMOVED lines=12> */
.L_x_7818:
        /* <DEDUP_REMOVED lines=42> */
.L_x_7816:
        /* <DEDUP_REMOVED lines=22> */
.L_x_7820:
        /* <DEDUP_REMOVED lines=12> */
.L_x_7821:
        /* <DEDUP_REMOVED lines=42> */
.L_x_7819:
        /* <DEDUP_REMOVED lines=8> */
[----:B------:R-:W-:Y:S02]  /*5250*/  FSETP.GTU.FTZ.AND P4, PT, R10, UR4, PT ;  /* 0x000000040a007c0b */ /* 0x000fe4000bf9c000 */
        /* <DEDUP_REMOVED lines=13> */
.L_x_7823:
        /* <DEDUP_REMOVED lines=12> */
.L_x_7824:
        /* <DEDUP_REMOVED lines=42> */
.L_x_7822:
        /* <DEDUP_REMOVED lines=22> */
.L_x_7826:
        /* <DEDUP_REMOVED lines=14> */
.L_x_7827:
        /* <DEDUP_REMOVED lines=37> */
[----:B------:R-:W-:Y:S02]  /*5b20*/  HFMA2 R141, -RZ, RZ, 0, 0 ;  /* 0x00000000ff8d7431 */ /* 0x000fe400000001ff */
[----:B------:R-:W-:Y:S01]  /*5b30*/  IMAD.WIDE.U32 R40, R40, -0x2daee0ad, RZ ;  /* 0xd2511f5328287825 */ /* 0x000fe200078e00ff */
[----:B------:R-:W-:-:S03]  /*5b40*/  LOP3.LUT R140, R18, R140, R143, 0x96, !PT ;  /* 0x0000008c128c7212 */ /* 0x000fc600078e968f */
[----:B------:R-:W-:Y:S01]  /*5b50*/  IMAD.MOV.U32 R38, RZ, RZ, R40 ;  /* 0x000000ffff267224 */ /* 0x000fe200078e0028 */
[----:B------:R-:W-:-:S07]  /*5b60*/  LOP3.LUT R144, R24, R144, R41, 0x96, !PT ;  /* 0x0000009018907212 */ /* 0x000fce00078e9629 */
.L_x_7825:
[----:B------:R-:W-:Y:S01]  /*5b70*/  I2FP.F32.U32 R10, R10 ;  /* 0x0000000a000a7245 */ /* 0x000fe20000201000 */
[----:B------:R-:W-:Y:S01]  /*5b80*/  HADD2.F32 R135, -RZ, R135.H1_H1 ;  /* 0x30000087ff877230 */ /* 0x000fe20000004100 */
[----:B------:R-:W-:Y:S01]  /*5b90*/  F2FP.F16.F32.PACK_AB R42, R21, R19 ;  /* 0x00000013152a723e */ /* 0x000fe200000000ff */
[----:B------:R-:W-:Y:S01]  /*5ba0*/  HADD2.F32 R40, -RZ, R75.H1_H1 ;  /* 0x3000004bff287230 */ /* 0x000fe20000004100 */
[----:B------:R-:W-:Y:S01]  /*5bb0*/  F2FP.F16.F32.PACK_AB R41, R17, R15 ;  /* 0x0000000f1129723e */ /* 0x000fe200000000ff */
[----:B------:R-:W-:Y:S01]  /*5bc0*/  FFMA.FTZ R10, R10, R37, 1.1641532182693481445e-10 ;  /* 0x2f0000000a0a7423 */ /* 0x000fe20000010025 */
[----:B------:R-:W-:-:S04]  /*5bd0*/  FMUL.FTZ R135, R135, R12 ;  /* 0x0000000c87877220 */ /* 0x000fc80000410000 */
[----:B------:R-:W-:Y:S01]  /*5be0*/  FMUL.FTZ R25, R135, UR5 ;  /* 0x0000000587197c20 */ /* 0x000fe20008410000 */
[----:B------:R-:W-:-:S04]  /*5bf0*/  FSETP.GTU.FTZ.AND P6, PT, R10, UR4, PT ;  /* 0x000000040a007c0b */ /* 0x000fc8000bfdc000 */
[----:B------:R-:W-:Y:S02]  /*5c00*/  FSEL R25, R25, RZ, !P6 ;  /* 0x000000ff19197208 */ /* 0x000fe40007000000 */
[----:B------:R-:W-:-:S03]  /*5c10*/  PLOP3.LUT P6, PT, P6, PT, PT, 0x8, 0x80 ;  /* 0x000000000080781c */ /* 0x000fc600037ce170 */
[----:B------:R-:W-:Y:S01]  /*5c20*/  FMUL.FTZ R25, R25, R40 ;  /* 0x0000002819197220 */ /* 0x000fe20000410000 */
[----:B------:R-:W-:-:S04]  /*5c30*/  F2FP.F16.F32.PACK_AB R40, R13, R11 ;  /* 0x0000000b0d28723e */ /* 0x000fc800000000ff */
[----:B------:R-:W-:-:S07]  /*5c40*/  F2FP.F16.F32.PACK_AB R43, R25, R23 ;  /* 0x00000017192b723e */ /* 0x000fce00000000ff */
.L_x_7803:
        /* <DEDUP_REMOVED lines=9> */
[----:B------:R-:W-:Y:S01]  /*5ce0*/  LOP3.LUT P6, RZ, R7, 0x4, RZ, 0xc0, !PT ;  /* 0x0000000407ff7812 */ /* 0x000fe200078cc0ff */
[----:B------:R-:W2:Y:S01]  /*5cf0*/  @P0 LDC.64 R146, c[0x0][0x3a0] ;  /* 0x0000e800ff920b82 */ /* 0x000ea20000000a00 */
[----:B------:R-:W-:Y:S02]  /*5d00*/  LOP3.LUT R149, R149, R133, R134, 0xfe, !PT ;  /* 0x0000008595957212 */ /* 0x000fe400078efe86 */
[----:B------:R-:W-:Y:S02]  /*5d10*/  SEL R148, RZ, 0x1, !P3 ;  /* 0x00000001ff947807 */ /* 0x000fe40005800000 */
[----:B------:R-:W-:Y:S01]  /*5d20*/  LOP3.LUT R39, R39, R132, R10, 0xfe, !PT ;  /* 0x0000008427277212 */ /* 0x000fe200078efe0a */
[C---:B------:R-:W-:Y:S01]  /*5d30*/  VIADD R10, R9.reuse, 0x80 ;  /* 0x00000080090a7836 */ /* 0x040fe20000000000 */
[----:B------:R-:W-:Y:S01]  /*5d40*/  SEL R132, RZ, 0x1, !P6 ;  /* 0x00000001ff847807 */ /* 0x000fe20007000000 */
[----:B0-----:R-:W-:Y:S01]  /*5d50*/  IMAD.WIDE.U32 R136, R9, 0x10, R168 ;  /* 0x0000001009887825 */ /* 0x001fe200078e00a8 */
[----:B------:R-:W-:-:S02]  /*5d60*/  LOP3.LUT R149, R149, R148, RZ, 0xfc, !PT ;  /* 0x0000009495957212 */ /* 0x000fc400078efcff */
[----:B------:R-:W-:Y:S01]  /*5d70*/  LOP3.LUT R148, R39, R132, RZ, 0xfc, !PT ;  /* 0x0000008427947212 */ /* 0x000fe200078efcff */
[----:B------:R-:W-:Y:S01]  /*5d80*/  IMAD.WIDE.U32 R132, R10, 0x10, R174 ;  /* 0x000000100a847825 */ /* 0x000fe200078e00ae */
[----:B------:R0:W-:Y:S03]  /*5d90*/  STG.E.128 desc[UR8][R136.64], R40 ;  /* 0x0000002888007986 */ /* 0x0001e6000c101d08 */
[----:B-1----:R-:W-:-:S05]  /*5da0*/  IMAD.WIDE.U32 R138, R9, 0x8, R166 ;  /* 0x00000008098a7825 */ /* 0x002fca00078e00a6 */
[----:B------:R0:W-:Y:S01]  /*5db0*/  STG.E.64 desc[UR8][R138.64], R148 ;  /* 0x000000948a007986 */ /* 0x0001e2000c101b08 */
[----:B--2---:R-:W-:-:S03]  /*5dc0*/  @P0 IMAD.WIDE.U32 R146, R10, 0x10, R146 ;  /* 0x000000100a920825 */ /* 0x004fc600078e0092 */
[----:B------:R-:W5:Y:S04]  /*5dd0*/  LDG.E.128 R132, desc[UR8][R132.64] ;  /* 0x0000000884847981 */ /* 0x000f68000c1e1d00 */
[----:B------:R0:W5:Y:S01]  /*5de0*/  @P0 LDG.E.128 R44, desc[UR8][R146.64] ;  /* 0x00000008922c0981 */ /* 0x000162000c1e1d00 */
        /* <DEDUP_REMOVED lines=16> */
.L_x_7830:
        /* <DEDUP_REMOVED lines=12> */
.L_x_7831:
        /* <DEDUP_REMOVED lines=40> */
[----:B------:R-:W-:-:S07]  /*6230*/  LOP3.LUT R144, R24, R144, R43, 0x96, !PT ;  /* 0x0000009018907212 */ /* 0x000fce00078e962b */
.L_x_7829:
[----:B------:R-:W-:Y:S01]  /*6240*/  I2FP.F32.U32 R38, R39 ;  /* 0x0000002700267245 */ /* 0x000fe20000201000 */
[----:B-----5:R-:W-:Y:S01]  /*6250*/  HADD2.F32 R39, -RZ, R132.H0_H0 ;  /* 0x20000084ff277230 */ /* 0x020fe20000004100 */
[----:B------:R-:W-:Y:S01]  /*6260*/  ISETP.NE.AND P2, PT, R41, 0x1, PT ;  /* 0x000000012900780c */ /* 0x000fe20003f45270 */
[----:B------:R-:W-:Y:S01]  /*6270*/  HADD2.F32 R40, -RZ, R44.H0_H0 ;  /* 0x2000002cff287230 */ /* 0x000fe20000004100 */
[----:B------:R-:W-:Y:S01]  /*6280*/  LOP3.LUT R7, R7, 0xfffffffb, RZ, 0xc0, !PT ;  /* 0xfffffffb07077812 */ /* 0x000fe200078ec0ff */
        /* <DEDUP_REMOVED lines=20> */
.L_x_7833:
        /* <DEDUP_REMOVED lines=12> */
.L_x_7834:
        /* <DEDUP_REMOVED lines=42> */
.L_x_7832:
        /* <DEDUP_REMOVED lines=25> */
.L_x_7836:
        /* <DEDUP_REMOVED lines=12> */
.L_x_7837:
        /* <DEDUP_REMOVED lines=42> */
.L_x_7835:
        /* <DEDUP_REMOVED lines=23> */
.L_x_7839:
        /* <DEDUP_REMOVED lines=12> */
.L_x_7840:
        /* <DEDUP_REMOVED lines=40> */
[----:B------:R-:W-:Y:S02]  /*70d0*/  LOP3.LUT R144, R24, R144, R139, 0x96, !PT ;  /* 0x0000009018907212 */ /* 0x000fe400078e968b */
[----:B------:R-:W-:-:S07]  /*70e0*/  MOV R42, R138 ;  /* 0x0000008a002a7202 */ /* 0x000fce0000000f00 */
.L_x_7838:
        /* <DEDUP_REMOVED lines=23> */
.L_x_7842:
        /* <DEDUP_REMOVED lines=12> */
.L_x_7843:
        /* <DEDUP_REMOVED lines=42> */
.L_x_7841:
        /* <DEDUP_REMOVED lines=23> */
.L_x_7845:
        /* <DEDUP_REMOVED lines=12> */
.L_x_7846:
        /* <DEDUP_REMOVED lines=43> */
.L_x_7844:
        /* <DEDUP_REMOVED lines=23> */
.L_x_7848:
        /* <DEDUP_REMOVED lines=12> */
.L_x_7849:
        /* <DEDUP_REMOVED lines=41> */
[----:B------:R-:W-:Y:S01]  /*7f60*/  IMAD.MOV.U32 R42, RZ, RZ, R138 ;  /* 0x000000ffff2a7224 */ /* 0x000fe200078e008a */
[----:B------:R-:W-:-:S07]  /*7f70*/  LOP3.LUT R144, R24, R132, R139, 0x96, !PT ;  /* 0x0000008418907212 */ /* 0x000fce00078e968b */
.L_x_7847:
        /* <DEDUP_REMOVED lines=23> */
.L_x_7851:
        /* <DEDUP_REMOVED lines=14> */
.L_x_7852:
        /* <DEDUP_REMOVED lines=42> */
[----:B------:R-:W-:-:S07]  /*8470*/  IMAD.MOV.U32 R42, RZ, RZ, R136 ;  /* 0x000000ffff2a7224 */ /* 0x000fce00078e0088 */
.L_x_7850:
[----:B------:R-:W-:Y:S01]  /*8480*/  I2FP.F32.U32 R38, R38 ;  /* 0x0000002600267245 */ /* 0x000fe20000201000 */
[----:B------:R-:W-:Y:S01]  /*8490*/  HADD2.F32 R135, -RZ, R135.H1_H1 ;  /* 0x30000087ff877230 */ /* 0x000fe20000004100 */
[----:B------:R-:W-:Y:S01]  /*84a0*/  F2FP.F16.F32.PACK_AB R134, R145, R143 ;  /* 0x0000008f9186723e */ /* 0x000fe200000000ff */
[----:B------:R-:W-:Y:S01]  /*84b0*/  HADD2.F32 R40, -RZ, R71.H1_H1 ;  /* 0x30000047ff287230 */ /* 0x000fe20000004100 */
[----:B------:R-:W-:Y:S01]  /*84c0*/  F2FP.F16.F32.PACK_AB R133, R141, R43 ;  /* 0x0000002b8d85723e */ /* 0x000fe200000000ff */
        /* <DEDUP_REMOVED lines=8> */
[----:B------:R-:W-:-:S04]  /*8550*/  F2FP.F16.F32.PACK_AB R132, R41, R39 ;  /* 0x000000272984723e */ /* 0x000fc800000000ff */
[----:B------:R-:W-:Y:S01]  /*8560*/  F2FP.F16.F32.PACK_AB R135, R149, R147 ;  /* 0x000000939587723e */ /* 0x000fe200000000ff */
[----:B------:R-:W-:Y:S06]  /*8570*/  BRA `(.L_x_7853) ;  /* 0x0000002400bc7947 */ /* 0x000fec0003800000 */
.L_x_7828:
[----:B------:R-:W-:Y:S01]  /*8580*/  ISETP.NE.AND P1, PT, R141, 0x1, PT ;  /* 0x000000018d00780c */ /* 0x000fe20003f25270 */
[----:B0-----:R-:W-:Y:S02]  /*8590*/  HFMA2 R40, -RZ, RZ, 0, 1.1920928955078125e-07 ;  /* 0x00000002ff287431 */ /* 0x001fe400000001ff */
        /* <DEDUP_REMOVED lines=13> */
.L_x_7855:
        /* <DEDUP_REMOVED lines=12> */
.L_x_7856:
        /* <DEDUP_REMOVED lines=35> */
[----:B------:R-:W-:-:S04]  /*8960*/  LOP3.LUT R142, R36, R136, R145, 0x96, !PT ;  /* 0x00000088248e7212 */ /* 0x000fc800078e9691 */
[----:B------:R-:W-:Y:S01]  /*8970*/  LOP3.LUT R42, R22, R138, R141, 0x96, !PT ;  /* 0x0000008a162a7212 */ /* 0x000fe200078e968d */
[----:B------:R-:W-:-:S04]  /*8980*/  IMAD.WIDE.U32 R142, R142, -0x326172a9, RZ ;  /* 0xcd9e8d578e8e7825 */ /* 0x000fc800078e00ff */
[----:B------:R-:W-:Y:S01]  /*8990*/  IMAD.WIDE.U32 R42, R42, -0x2daee0ad, RZ ;  /* 0xd2511f532a2a7825 */ /* 0x000fe200078e00ff */
[----:B------:R-:W-:-:S04]  /*89a0*/  LOP3.LUT R140, R18, R140, R143, 0x96, !PT ;  /* 0x0000008c128c7212 */ /* 0x000fc800078e968f */
[----:B------:R-:W-:-:S07]  /*89b0*/  LOP3.LUT R144, R24, R144, R43, 0x96, !PT ;  /* 0x0000009018907212 */ /* 0x000fce00078e962b */
.L_x_7854:
[----:B------:R-:W-:Y:S01]  /*89c0*/  I2FP.F32.U32 R38, R39 ;  /* 0x0000002700267245 */ /* 0x000fe20000201000 */
[----:B-----5:R-:W-:Y:S01]  /*89d0*/  HADD2.F32 R39, -RZ, R132.H0_H0 ;  /* 0x20000084ff277230 */ /* 0x020fe20000004100 */
[----:B------:R-:W-:Y:S01]  /*89e0*/  ISETP.NE.AND P2, PT, R40, 0x1, PT ;  /* 0x000000012800780c */ /* 0x000fe20003f45270 */
[----:B------:R-:W-:Y:S01]  /*89f0*/  IMAD.MOV.U32 R43, RZ, RZ, 0x2 ;  /* 0x00000002ff2b7424 */ /* 0x000fe200078e00ff */
[----:B------:R-:W-:Y:S01]  /*8a00*/  LOP3.LUT R7, R7, 0xfffffffb, RZ, 0xc0, !PT ;  /* 0xfffffffb07077812 */ /* 0x000fe200078ec0ff */
        /* <DEDUP_REMOVED lines=19> */
.L_x_7858:
        /* <DEDUP_REMOVED lines=12> */
.L_x_7859:
[----:B------:R-:W-:Y:S01]  /*8c00*/  IMAD.WIDE.U32 R136, R2, -0x326172a9, RZ ;  /* 0xcd9e8d5702887825 */ /* 0x000fe200078e00ff */
[----:B------:R-:W-:-:S03]  /*8c10*/  LOP3.LUT R140, R6, R41, R171, 0x96, !PT ;  /* 0x00000029068c7212 */ /* 0x000fc600078e96ab */
[----:B------:R-:W-:Y:S01]  /*8c20*/  HFMA2 R43, -RZ, RZ, 0, 0 ;  /* 0x00000000ff2b7431 */ /* 0x000fe200000001ff */
        /* <DEDUP_REMOVED lines=39> */
.L_x_7857:
        /* <DEDUP_REMOVED lines=24> */
.L_x_7861:
        /* <DEDUP_REMOVED lines=12> */
.L_x_7862:
        /* <DEDUP_REMOVED lines=42> */
.L_x_7860:
        /* <DEDUP_REMOVED lines=22> */
.L_x_7864:
        /* <DEDUP_REMOVED lines=12> */
.L_x_7865:
        /* <DEDUP_REMOVED lines=42> */
.L_x_7863:
[----:B------:R-:W-:Y:S01]  /*9840*/  I2FP.F32.U32 R38, R38 ;  /* 0x0000002600267245 */ /* 0x000fe20000201000 */
[----:B------:R-:W-:Y:S01]  /*9850*/  HADD2.F32 R133, -RZ, R133.H1_H1 ;  /* 0x30000085ff857230 */ /* 0x000fe20000004100 */
[----:B------:R-:W-:Y:S01]  /*9860*/  ISETP.NE.AND P3, PT, R132, 0x1, PT ;  /* 0x000000018400780c */ /* 0x000fe20003f65270 */
[----:B------:R-:W-:Y:S02]  /*9870*/  IMAD.MOV.U32 R40, RZ, RZ, 0x2 ;  /* 0x00000002ff287424 */ /* 0x000fe400078e00ff */
        /* <DEDUP_REMOVED lines=18> */
.L_x_7867:
        /* <DEDUP_REMOVED lines=12> */
.L_x_7868:
        /* <DEDUP_REMOVED lines=42> */
.L_x_7866:
        /* <DEDUP_REMOVED lines=22> */
.L_x_7870:
        /* <DEDUP_REMOVED lines=12> */
.L_x_7871:
        /* <DEDUP_REMOVED lines=38> */
[----:B------:R-:W-:Y:S02]  /*a180*/  MOV R142, R144 ;  /* 0x00000090008e7202 */ /* 0x000fe40000000f00 */
[----:B------:R-:W-:Y:S02]  /*a190*/  LOP3.LUT R140, R18, R136, R145, 0x96, !PT ;  /* 0x00000088128c7212 */ /* 0x000fe400078e9691 */
[----:B------:R-:W-:Y:S01]  /*a1a0*/  LOP3.LUT R144, R24, R132, R139, 0x96, !PT ;  /* 0x0000008418907212 */ /* 0x000fe200078e968b */
[----:B------:R-:W-:Y:S01]  /*a1b0*/  IMAD.MOV.U32 R132, RZ, RZ, RZ ;  /* 0x000000ffff847224 */ /* 0x000fe200078e00ff */
[----:B------:R-:W-:-:S07]  /*a1c0*/  MOV R42, R138 ;  /* 0x0000008a002a7202 */ /* 0x000fce0000000f00 */
.L_x_7869:
[----:B------:R-:W-:Y:S01]  /*a1d0*/  I2FP.F32.U32 R38, R38 ;  /* 0x0000002600267245 */ /* 0x000fe20000201000 */
[----:B------:R-:W-:Y:S01]  /*a1e0*/  HADD2.F32 R133, -RZ, R134.H1_H1 ;  /* 0x30000086ff857230 */ /* 0x000fe20000004100 */
[----:B------:R-:W-:Y:S01]  /*a1f0*/  ISETP.NE.AND P5, PT, R132, 0x1, PT ;  /* 0x000000018400780c */ /* 0x000fe20003fa5270 */
[----:B------:R-:W-:Y:S02]  /*a200*/  HADD2.F32 R40, -RZ, R70.H1_H1 ;  /* 0x30000046ff287230 */ /* 0x000fe40000004100 */
[----:B------:R-:W-:Y:S01]  /*a210*/  FFMA.FTZ R38, R38, R37, 1.1641532182693481445e-10 ;  /* 0x2f00000026267423 */ /* 0x000fe20000010025 */
[----:B------:R-:W-:-:S04]  /*a220*/  FMUL.FTZ R133, R133, R12 ;  /* 0x0000000c85857220 */ /* 0x000fc80000410000 */
[----:B------:R-:W-:Y:S01]  /*a230*/  FMUL.FTZ R133, R133, UR5 ;  /* 0x0000000585857c20 */ /* 0x000fe20008410000 */
[----:B------:R-:W-:Y:S01]  /*a240*/  FSETP.GTU.FTZ.AND P4, PT, R38, UR4, PT ;  /* 0x0000000426007c0b */ /* 0x000fe2000bf9c000 */
[----:B------:R-:W-:-:S03]  /*a250*/  IMAD.MOV.U32 R38, RZ, RZ, R142 ;  /* 0x000000ffff267224 */ /* 0x000fc600078e008e */
[----:B------:R-:W-:Y:S02]  /*a260*/  FSEL R145, R133, RZ, !P4 ;  /* 0x000000ff85917208 */ /* 0x000fe40006000000 */
[----:B------:R-:W-:-:S03]  /*a270*/  PLOP3.LUT P4, PT, P4, PT, PT, 0x8, 0x80 ;  /* 0x000000000080781c */ /* 0x000fc6000278e170 */
[----:B------:R-:W-:Y:S01]  /*a280*/  FMUL.FTZ R145, R40, R145 ;  /* 0x0000009128917220 */ /* 0x000fe20000410000 */
        /* <DEDUP_REMOVED lines=10> */
.L_x_7873:
        /* <DEDUP_REMOVED lines=12> */
.L_x_7874:
        /* <DEDUP_REMOVED lines=43> */
.L_x_7872:
        /* <DEDUP_REMOVED lines=8> */
[----:B------:R-:W-:-:S04]  /*a720*/  FSETP.GTU.FTZ.AND P5, PT, R38, UR4, PT ;  /* 0x0000000426007c0b */ /* 0x000fc8000bfbc000 */
        /* <DEDUP_REMOVED lines=13> */
.L_x_7876:
        /* <DEDUP_REMOVED lines=14> */
.L_x_7877:
        /* <DEDUP_REMOVED lines=41> */
[----:B------:R-:W-:Y:S02]  /*ab70*/  LOP3.LUT R144, R24, R132, R139, 0x96, !PT ;  /* 0x0000008418907212 */ /* 0x000fe400078e968b */
[----:B------:R-:W-:-:S07]  /*ab80*/  MOV R42, R138 ;  /* 0x0000008a002a7202 */ /* 0x000fce0000000f00 */
.L_x_7875:
[----:B------:R-:W-:Y:S01]  /*ab90*/  I2FP.F32.U32 R38, R38 ;  /* 0x0000002600267245 */ /* 0x000fe20000201000 */
[----:B------:R-:W-:Y:S01]  /*aba0*/  HADD2.F32 R135, -RZ, R135.H1_H1 ;  /* 0x30000087ff877230 */ /* 0x000fe20000004100 */
[----:B------:R-:W-:Y:S01]  /*abb0*/  F2FP.F16.F32.PACK_AB R134, R145, R143 ;  /* 0x0000008f9186723e */ /* 0x000fe200000000ff */
[----:B------:R-:W-:Y:S01]  /*abc0*/  HADD2.F32 R40, -RZ, R71.H1_H1 ;  /* 0x30000047ff287230 */ /* 0x000fe20000004100 */
[----:B------:R-:W-:Y:S01]  /*abd0*/  F2FP.F16.F32.PACK_AB R133, R141, R43 ;  /* 0x0000002b8d85723e */ /* 0x000fe200000000ff */
[----:B------:R-:W-:Y:S01]  /*abe0*/  FFMA.FTZ R38, R38, R37, 1.1641532182693481445e-10 ;  /* 0x2f00000026267423 */ /* 0x000fe20000010025 */
[----:B------:R-:W-:Y:S01]  /*abf0*/  FMUL.FTZ R135, R135, R12 ;  /* 0x0000000c87877220 */ /* 0x000fe20000410000 */
[----:B------:R-:W-:-:S03]  /*ac00*/  F2FP.F16.F32.PACK_AB R132, R41, R39 ;  /* 0x000000272984723e */ /* 0x000fc600000000ff */
[----:B------:R-:W-:Y:S01]  /*ac10*/  FMUL.FTZ R135, R135, UR5 ;  /* 0x0000000587877c20 */ /* 0x000fe20008410000 */
[----:B------:R-:W-:-:S04]  /*ac20*/  FSETP.GTU.FTZ.AND P6, PT, R38, UR4, PT ;  /* 0x0000000426007c0b */ /* 0x000fc8000bfdc000 */
[----:B------:R-:W-:Y:S02]  /*ac30*/  FSEL R149, R135, RZ, !P6 ;  /* 0x000000ff87957208 */ /* 0x000fe40007000000 */
[----:B------:R-:W-:-:S03]  /*ac40*/  PLOP3.LUT P6, PT, P6, PT, PT, 0x8, 0x80 ;  /* 0x000000000080781c */ /* 0x000fc600037ce170 */
[----:B------:R-:W-:-:S05]  /*ac50*/  FMUL.FTZ R149, R40, R149 ;  /* 0x0000009528957220 */ /* 0x000fca0000410000 */
[----:B------:R-:W-:-:S07]  /*ac60*/  F2FP.F16.F32.PACK_AB R135, R149, R147 ;  /* 0x000000939587723e */ /* 0x000fce00000000ff */
.L_x_7853:
[----:B------:R-:W0:Y:S01]  /*ac70*/  @P0 LDC.64 R154, c[0x0][0x3a0] ;  /* 0x0000e800ff9a0b82 */ /* 0x000e220000000a00 */
[----:B------:R-:W-:Y:S01]  /*ac80*/  SEL R136, RZ, 0x10000, !P5 ;  /* 0x00010000ff887807 */ /* 0x000fe20006800000 */
[C---:B------:R-:W-:Y:S01]  /*ac90*/  IMAD.WIDE.U32 R150, R10.reuse, 0x10, R168 ;  /* 0x000000100a967825 */ /* 0x040fe200078e00a8 */
        /* <DEDUP_REMOVED lines=10> */
[----:B------:R-:W-:Y:S02]  /*ad40*/  SEL R156, RZ, 0x1, !P3 ;  /* 0x00000001ff9c7807 */ /* 0x000fe40005800000 */
[----:B------:R-:W-:Y:S02]  /*ad50*/  LOP3.LUT R40, R40, R38, R137, 0xfe, !PT ;  /* 0x0000002628287212 */ /* 0x000fe400078efe89 */
[----:B------:R-:W-:-:S02]  /*ad60*/  SEL R137, RZ, 0x1, !P6 ;  /* 0x00000001ff897807 */ /* 0x000fc40007000000 */
[----:B------:R-:W-:Y:S02]  /*ad70*/  IADD3 R38, PT, PT, R9, 0x100, RZ ;  /* 0x0000010009267810 */ /* 0x000fe40007ffe0ff */
[----:B------:R-:W-:Y:S02]  /*ad80*/  LOP3.LUT R157, R157, R156, RZ, 0xfc, !PT ;  /* 0x0000009c9d9d7212 */ /* 0x000fe400078efcff */
[----:B------:R-:W-:Y:S01]  /*ad90*/  LOP3.LUT R156, R40, R137, RZ, 0xfc, !PT ;  /* 0x00000089289c7212 */ /* 0x000fe200078efcff */
[----:B------:R-:W-:-:S04]  /*ada0*/  IMAD.WIDE.U32 R136, R38, 0x10, R174 ;  /* 0x0000001026887825 */ /* 0x000fc800078e00ae */
[----:B0-----:R-:W-:Y:S01]  /*adb0*/  @P0 IMAD.WIDE.U32 R154, R38, 0x10, R154 ;  /* 0x00000010269a0825 */ /* 0x001fe200078e009a */
[----:B------:R1:W-:Y:S04]  /*adc0*/  STG.E.64 desc[UR8][R152.64], R156 ;  /* 0x0000009c98007986 */ /* 0x0003e8000c101b08 */
[----:B------:R1:W5:Y:S04]  /*add0*/  @P0 LDG.E.128 R44, desc[UR8][R154.64] ;  /* 0x000000089a2c0981 */ /* 0x000368000c1e1d00 */
[----:B------:R-:W5:Y:S01]  /*ade0*/  LDG.E.128 R136, desc[UR8][R136.64] ;  /* 0x0000000888887981 */ /* 0x000f62000c1e1d00 */
        /* <DEDUP_REMOVED lines=16> */
.L_x_7880:
        /* <DEDUP_REMOVED lines=12> */
.L_x_7881:
        /* <DEDUP_REMOVED lines=43> */
.L_x_7879:
        /* <DEDUP_REMOVED lines=25> */
.L_x_7883:
        /* <DEDUP_REMOVED lines=12> */
.L_x_7884:
        /* <DEDUP_REMOVED lines=40> */
[----:B------:R-:W-:Y:S01]  /*b730*/  IMAD.MOV.U32 R135, RZ, RZ, RZ ;  /* 0x000000ffff877224 */ /* 0x000fe200078e00ff */
[----:B------:R-:W-:Y:S02]  /*b740*/  LOP3.LUT R144, R24, R132, R153, 0x96, !PT ;  /* 0x0000008418907212 */ /* 0x000fe400078e9699 */
[----:B------:R-:W-:-:S07]  /*b750*/  MOV R40, R152 ;  /* 0x0000009800287202 */ /* 0x000fce0000000f00 */
.L_x_7882:
        /* <DEDUP_REMOVED lines=25> */
.L_x_7886:
        /* <DEDUP_REMOVED lines=12> */
.L_x_7887:
        /* <DEDUP_REMOVED lines=43> */
.L_x_7885:
[----:B------:R-:W-:Y:S01]  /*bc60*/  I2FP.F32.U32 R42, R42 ;  /* 0x0000002a002a7245 */ /* 0x000fe20000201000 */
[----:B------:R-:W-:Y:S01]  /*bc70*/  HADD2.F32 R133, -RZ, R137.H0_H0 ;  /* 0x20000089ff857230 */ /* 0x000fe20000004100 */
[----:B------:R-:W-:Y:S01]  /*bc80*/  ISETP.NE.AND P2, PT, R134, 0x1, PT ;  /* 0x000000018600780c */ /* 0x000fe20003f45270 */
[----:B------:R-:W-:Y:S02]  /*bc90*/  HADD2.F32 R132, -RZ, R45.H0_H0 ;  /* 0x2000002dff847230 */ /* 0x000fe40000004100 */
        /* <DEDUP_REMOVED lines=19> */
.L_x_7889:
        /* <DEDUP_REMOVED lines=12> */
.L_x_7890:
        /* <DEDUP_REMOVED lines=41> */
[----:B------:R-:W-:Y:S01]  /*c120*/  IMAD.MOV.U32 R133, RZ, RZ, RZ ;  /* 0x000000ffff857224 */ /* 0x000fe200078e00ff */
[----:B------:R-:W-:-:S07]  /*c130*/  MOV R40, R132 ;  /* 0x0000008400287202 */ /* 0x000fce0000000f00 */
.L_x_7888:
[----:B------:R-:W-:Y:S01]  /*c140*/  I2FP.F32.U32 R42, R42 ;  /* 0x0000002a002a7245 */ /* 0x000fe20000201000 */
[----:B------:R-:W-:Y:S01]  /*c150*/  HADD2.F32 R137, -RZ, R137.H1_H1 ;  /* 0x30000089ff897230 */ /* 0x000fe20000004100 */
[----:B------:R-:W-:Y:S01]  /*c160*/  ISETP.NE.AND P3, PT, R133, 0x1, PT ;  /* 0x000000018500780c */ /* 0x000fe20003f65270 */
[----:B------:R-:W-:Y:S02]  /*c170*/  HADD2.F32 R132, -RZ, R45.H1_H1 ;  /* 0x3000002dff847230 */ /* 0x000fe40000004100 */
        /* <DEDUP_REMOVED lines=19> */
.L_x_7892:
        /* <DEDUP_REMOVED lines=12> */
.L_x_7893:
        /* <DEDUP_REMOVED lines=41> */
[----:B------:R-:W-:Y:S02]  /*c600*/  HFMA2 R134, -RZ, RZ, 0, 0 ;  /* 0x00000000ff867431 */ /* 0x000fe400000001ff */
[----:B------:R-:W-:-:S07]  /*c610*/  IMAD.MOV.U32 R40, RZ, RZ, R132 ;  /* 0x000000ffff287224 */ /* 0x000fce00078e0084 */
.L_x_7891:
        /* <DEDUP_REMOVED lines=23> */
.L_x_7895:
        /* <DEDUP_REMOVED lines=12> */
.L_x_7896:
        /* <DEDUP_REMOVED lines=39> */
[----:B------:R-:W-:Y:S02]  /*cac0*/  LOP3.LUT R140, R18, R160, R137, 0x96, !PT ;  /* 0x000000a0128c7212 */ /* 0x000fe400078e9689 */
[----:B------:R-:W-:Y:S02]  /*cad0*/  MOV R142, R136 ;  /* 0x00000088008e7202 */ /* 0x000fe40000000f00 */
[----:B------:R-:W-:Y:S02]  /*cae0*/  LOP3.LUT R144, R24, R134, R133, 0x96, !PT ;  /* 0x0000008618907212 */ /* 0x000fe400078e9685 */
[----:B------:R-:W-:-:S07]  /*caf0*/  MOV R40, R132 ;  /* 0x0000008400287202 */ /* 0x000fce0000000f00 */
.L_x_7894:
[----:B------:R-:W-:Y:S01]  /*cb00*/  I2FP.F32.U32 R42, R42 ;  /* 0x0000002a002a7245 */ /* 0x000fe20000201000 */
[----:B------:R-:W-:Y:S01]  /*cb10*/  HADD2.F32 R133, -RZ, R138.H1_H1 ;  /* 0x3000008aff857230 */ /* 0x000fe20000004100 */
[----:B------:R-:W-:Y:S01]  /*cb20*/  ISETP.NE.AND P5, PT, R135, 0x1, PT ;  /* 0x000000018700780c */ /* 0x000fe20003fa5270 */
[----:B------:R-:W-:Y:S02]  /*cb30*/  HADD2.F32 R132, -RZ, R66.H1_H1 ;  /* 0x30000042ff847230 */ /* 0x000fe40000004100 */
[----:B------:R-:W-:Y:S02]  /*cb40*/  HFMA2 R136, -RZ, RZ, 0, 1.1920928955078125e-07 ;  /* 0x00000002ff887431 */ /* 0x000fe400000001ff */
[----:B------:R-:W-:Y:S01]  /*cb50*/  FFMA.FTZ R42, R42, R37, 1.1641532182693481445e-10 ;  /* 0x2f0000002a2a7423 */ /* 0x000fe20000010025 */
[----:B------:R-:W-:Y:S01]  /*cb60*/  FMUL.FTZ R133, R133, R12 ;  /* 0x0000000c85857220 */ /* 0x000fe20000410000 */
[----:B------:R-:W-:-:S03]  /*cb70*/  HADD2.F32 R134, -RZ, R46.H1_H1 ;  /* 0x3000002eff867230 */ /* 0x000fc60000004100 */
        /* <DEDUP_REMOVED lines=15> */
.L_x_7898:
        /* <DEDUP_REMOVED lines=12> */
.L_x_7899:
        /* <DEDUP_REMOVED lines=43> */
.L_x_7897:
        /* <DEDUP_REMOVED lines=23> */
.L_x_7901:
        /* <DEDUP_REMOVED lines=14> */
.L_x_7902:
        /* <DEDUP_REMOVED lines=43> */
.L_x_7900:
        /* <DEDUP_REMOVED lines=16> */
.L_x_7878:
        /* <DEDUP_REMOVED lines=15> */
.L_x_7905:
        /* <DEDUP_REMOVED lines=12> */
.L_x_7906:
        /* <DEDUP_REMOVED lines=43> */
.L_x_7904:
[----:B------:R-:W-:Y:S01]  /*da40*/  I2FP.F32.U32 R42, R132 ;  /* 0x00000084002a7245 */ /* 0x000fe20000201000 */
[----:B-----5:R-:W-:Y:S01]  /*da50*/  HADD2.F32 R133, -RZ, R136.H0_H0 ;  /* 0x20000088ff857230 */ /* 0x020fe20000004100 */
[----:B------:R-:W-:Y:S02]  /*da60*/  ISETP.NE.AND P2, PT, R134, 0x1, PT ;  /* 0x000000018600780c */ /* 0x000fe40003f45270 */
[----:B------:R-:W-:Y:S01]  /*da70*/  LOP3.LUT R7, R7, 0xfffffffb, RZ, 0xc0, !PT ;  /* 0xfffffffb07077812 */ /* 0x000fe200078ec0ff */
[----:B------:R-:W-:Y:S01]  /*da80*/  FFMA.FTZ R42, R42, R37, 1.1641532182693481445e-10 ;  /* 0x2f0000002a2a7423 */ /* 0x000fe20000010025 */
[----:B------:R-:W-:Y:S01]  /*da90*/  FMUL.FTZ R133, R133, R12 ;  /* 0x0000000c85857220 */ /* 0x000fe20000410000 */
[----:B------:R-:W-:-:S03]  /*daa0*/  MOV R132, 0x2 ;  /* 0x0000000200847802 */ /* 0x000fc60000000f00 */
        /* <DEDUP_REMOVED lines=17> */
.L_x_7908:
        /* <DEDUP_REMOVED lines=12> */
.L_x_7909:
        /* <DEDUP_REMOVED lines=43> */
.L_x_7907:
        /* <DEDUP_REMOVED lines=24> */
.L_x_7911:
        /* <DEDUP_REMOVED lines=12> */
.L_x_7912:
        /* <DEDUP_REMOVED lines=43> */
.L_x_7910:
[----:B------:R-:W-:Y:S01]  /*e420*/  I2FP.F32.U32 R42, R42 ;  /* 0x0000002a002a7245 */ /* 0x000fe20000201000 */
[----:B------:R-:W-:Y:S01]  /*e430*/  HADD2.F32 R133, -RZ, R137.H0_H0 ;  /* 0x20000089ff857230 */ /* 0x000fe20000004100 */
[----:B------:R-:W-:Y:S01]  /*e440*/  ISETP.NE.AND P2, PT, R134, 0x1, PT ;  /* 0x000000018600780c */ /* 0x000fe20003f45270 */
        /* <DEDUP_REMOVED lines=19> */
.L_x_7914:
        /* <DEDUP_REMOVED lines=12> */
.L_x_7915:
        /* <DEDUP_REMOVED lines=43> */
.L_x_7913:
        /* <DEDUP_REMOVED lines=22> */
.L_x_7917:
        /* <DEDUP_REMOVED lines=12> */
.L_x_7918:
        /* <DEDUP_REMOVED lines=43> */
.L_x_7916:
        /* <DEDUP_REMOVED lines=22> */
.L_x_7920:
        /* <DEDUP_REMOVED lines=12> */
.L_x_7921:
        /* <DEDUP_REMOVED lines=41> */
[----:B------:R-:W-:Y:S01]  /*f270*/  LOP3.LUT R144, R24, R132, R137, 0x96, !PT ;  /* 0x0000008418907212 */ /* 0x000fe200078e9689 */
[----:B------:R-:W-:-:S07]  /*f280*/  IMAD.MOV.U32 R40, RZ, RZ, R136 ;  /* 0x000000ffff287224 */ /* 0x000fce00078e0088 */
.L_x_7919:
[----:B------:R-:W-:Y:S01]  /*f290*/  I2FP.F32.U32 R42, R42 ;  /* 0x0000002a002a7245 */ /* 0x000fe20000201000 */
[----:B------:R-:W-:Y:S01]  /*f2a0*/  HADD2.F32 R133, -RZ, R138.H1_H1 ;  /* 0x3000008aff857230 */ /* 0x000fe20000004100 */
[----:B------:R-:W-:Y:S01]  /*f2b0*/  ISETP.NE.AND P5, PT, R135, 0x1, PT ;  /* 0x000000018700780c */ /* 0x000fe20003fa5270 */
[----:B------:R-:W-:Y:S02]  /*f2c0*/  HADD2.F32 R132, -RZ, R66.H1_H1 ;  /* 0x30000042ff847230 */ /* 0x000fe40000004100 */
[----:B------:R-:W-:Y:S01]  /*f2d0*/  FFMA.FTZ R42, R42, R37, 1.1641532182693481445e-10 ;  /* 0x2f0000002a2a7423 */ /* 0x000fe20000010025 */
[----:B------:R-:W-:-:S04]  /*f2e0*/  FMUL.FTZ R133, R133, R12 ;  /* 0x0000000c85857220 */ /* 0x000fc80000410000 */
[----:B------:R-:W-:Y:S01]  /*f2f0*/  FMUL.FTZ R133, R133, UR5 ;  /* 0x0000000585857c20 */ /* 0x000fe20008410000 */
[----:B------:R-:W-:Y:S02]  /*f300*/  FSETP.GTU.FTZ.AND P4, PT, R42, UR4, PT ;  /* 0x000000042a007c0b */ /* 0x000fe4000bf9c000 */
[----:B------:R-:W-:Y:S02]  /*f310*/  MOV R42, R142 ;  /* 0x0000008e002a7202 */ /* 0x000fe40000000f00 */
        /* <DEDUP_REMOVED lines=13> */
.L_x_7923:
        /* <DEDUP_REMOVED lines=12> */
.L_x_7924:
        /* <DEDUP_REMOVED lines=43> */
.L_x_7922:
        /* <DEDUP_REMOVED lines=22> */
.L_x_7926:
        /* <DEDUP_REMOVED lines=14> */
.L_x_7927:
        /* <DEDUP_REMOVED lines=43> */
.L_x_7925:
        /* <DEDUP_REMOVED lines=14> */
.L_x_7903:
[----:B------:R-:W0:Y:S01]  /*fd30*/  @P0 LDC.64 R180, c[0x0][0x3a0] ;  /* 0x0000e800ffb40b82 */ /* 0x000e220000000a00 */
[----:B------:R-:W-:Y:S01]  /*fd40*/  SEL R138, RZ, 0x10000, !P5 ;  /* 0x00010000ff8a7807 */ /* 0x000fe20006800000 */
[----:B------:R-:W-:Y:S01]  /*fd50*/  VIADD R173, R9, 0x180 ;  /* 0x0000018009ad7836 */ /* 0x000fe20000000000 */
[----:B------:R-:W-:Y:S01]  /*fd60*/  LOP3.LUT P5, RZ, R7, 0x2, RZ, 0xc0, !PT ;  /* 0x0000000207ff7812 */ /* 0x000fe200078ac0ff */
[C---:B------:R-:W-:Y:S01]  /*fd70*/  IMAD.WIDE.U32 R176, R38.reuse, 0x10, R168 ;  /* 0x0000001026b07825 */ /* 0x040fe200078e00a8 */
[----:B------:R-:W-:Y:S02]  /*fd80*/  SEL R139, RZ, 0x1000000, !P6 ;  /* 0x01000000ff8b7807 */ /* 0x000fe40007000000 */
[----:B------:R-:W-:Y:S01]  /*fd90*/  SEL R183, RZ, 0x100, !P4 ;  /* 0x00000100ffb77807 */ /* 0x000fe20006000000 */
[----:B------:R-:W-:Y:S01]  /*fda0*/  IMAD.WIDE.U32 R178, R38, 0x8, R166 ;  /* 0x0000000826b27825 */ /* 0x000fe200078e00a6 */
[----:B------:R-:W-:Y:S01]  /*fdb0*/  SEL R136, RZ, 0x1000000, !P2 ;  /* 0x01000000ff887807 */ /* 0x000fe20005000000 */
[----:B------:R1:W-:Y:S01]  /*fdc0*/  STG.E.128 desc[UR8][R176.64], R132 ;  /* 0x00000084b0007986 */ /* 0x0003e2000c101d08 */
[----:B------:R-:W-:-:S02]  /*fdd0*/  SEL R137, RZ, 0x10000, !P1 ;  /* 0x00010000ff897807 */ /* 0x000fc40004800000 */
[----:B------:R-:W-:Y:S02]  /*fde0*/  SEL R42, RZ, 0x100, !P5 ;  /* 0x00000100ff2a7807 */ /* 0x000fe40006800000 */
[----:B------:R-:W-:Y:S02]  /*fdf0*/  LOP3.LUT P6, RZ, R7, 0x4, RZ, 0xc0, !PT ;  /* 0x0000000407ff7812 */ /* 0x000fe400078cc0ff */
[----:B------:R-:W-:Y:S02]  /*fe00*/  LOP3.LUT R183, R183, R139, R138, 0xfe, !PT ;  /* 0x0000008bb7b77212 */ /* 0x000fe400078efe8a */
[----:B------:R-:W-:Y:S02]  /*fe10*/  SEL R182, RZ, 0x1, !P3 ;  /* 0x00000001ffb67807 */ /* 0x000fe40005800000 */
[----:B------:R-:W-:Y:S02]  /*fe20*/  LOP3.LUT R42, R42, R136, R137, 0xfe, !PT ;  /* 0x000000882a2a7212 */ /* 0x000fe400078efe89 */
[----:B------:R-:W-:Y:S01]  /*fe30*/  SEL R137, RZ, 0x1, !P6 ;  /* 0x00000001ff897807 */ /* 0x000fe20007000000 */
[----:B0-----:R-:W-:Y:S01]  /*fe40*/  @P0 IMAD.WIDE.U32 R180, R173, 0x10, R180 ;  /* 0x00000010adb40825 */ /* 0x001fe200078e00b4 */
[----:B------:R-:W-:-:S02]  /*fe50*/  LOP3.LUT R183, R183, R182, RZ, 0xfc, !PT ;  /* 0x000000b6b7b77212 */ /* 0x000fc400078efcff */
[----:B------:R-:W-:Y:S01]  /*fe60*/  LOP3.LUT R182, R42, R137, RZ, 0xfc, !PT ;  /* 0x000000892ab67212 */ /* 0x000fe200078efcff */
[----:B------:R-:W-:-:S04]  /*fe70*/  IMAD.WIDE.U32 R136, R173, 0x10, R174 ;  /* 0x00000010ad887825 */ /* 0x000fc800078e00ae */
[----:B------:R1:W-:Y:S04]  /*fe80*/  STG.E.64 desc[UR8][R178.64], R182 ;  /* 0x000000b6b2007986 */ /* 0x0003e8000c101b08 */
[----:B------:R1:W5:Y:S04]  /*fe90*/  @P0 LDG.E.128 R44, desc[UR8][R180.64] ;  /* 0x00000008b42c0981 */ /* 0x000368000c1e1d00 */
[----:B------:R-:W5:Y:S01]  /*fea0*/  LDG.E.128 R136, desc[UR8][R136.64] ;  /* 0x0000000888887981 */ /* 0x000f62000c1e1d00 */
[----:B------:R-:W-:Y:S05]  /*feb0*/  @!P0 BRA `(.L_x_7928) ;  /* 0x0000002400f88947 */ /* 0x000fea0003800000 */
[----:B------:R-:W-:Y:S01]  /*fec0*/  ISETP.NE.AND P1, PT, R146, 0x1, PT ;  /* 0x000000019200780c */ /* 0x000fe20003f25270 */
[----:B-1----:R-:W-:Y:S01]  /*fed0*/  IMAD.MOV.U32 R132, RZ, RZ, R142 ;  /* 0x000000ffff847224 */ /* 0x002fe200078e008e */
[----:B------:R-:W-:Y:S02]  /*fee0*/  MOV R134, 0x2 ;  /* 0x0000000200867802 */ /* 0x000fe40000000f00 */
        /* <DEDUP_REMOVED lines=12> */
.L_x_7930:
        /* <DEDUP_REMOVED lines=12> */
.L_x_7931:
        /* <DEDUP_REMOVED lines=43> */
.L_x_7929:
[----:B------:R-:W-:Y:S01]  /*10320*/  I2FP.F32.U32 R40, R132 ;  /* 0x0000008400287245 */ /* 0x000fe20000201000 */
[----:B-----5:R-:W-:Y:S01]  /*10330*/  HADD2.F32 R133, -RZ, R136.H0_H0 ;  /* 0x20000088ff857230 */ /* 0x020fe20000004100 */
[----:B------:R-:W-:Y:S01]  /*10340*/  ISETP.NE.AND P2, PT, R134, 0x1, PT ;  /* 0x000000018600780c */ /* 0x000fe20003f45270 */
[----:B------:R-:W-:Y:S01]  /*10350*/  HADD2.F32 R132, -RZ, R44.H0_H0 ;  /* 0x2000002cff847230 */ /* 0x000fe20000004100 */
[----:B------:R-:W-:Y:S01]  /*10360*/  LOP3.LUT R7, R7, 0xfffffffb, RZ, 0xc0, !PT ;  /* 0xfffffffb07077812 */ /* 0x000fe200078ec0ff */
[----:B------:R-:W-:Y:S01]  /*10370*/  FFMA.FTZ R40, R40, R37, 1.1641532182693481445e-10 ;  /* 0x2f00000028287423 */ /* 0x000fe20000010025 */
[----:B------:R-:W-:Y:S01]  /*10380*/  FMUL.FTZ R133, R133, R12 ;  /* 0x0000000c85857220 */ /* 0x000fe20000410000 */
[----:B------:R-:W-:-:S03]  /*10390*/  HFMA2 R135, -RZ, RZ, 0, 1.1920928955078125e-07 ;  /* 0x00000002ff877431 */ /* 0x000fc600000001ff */
[----:B------:R-:W-:Y:S01]  /*103a0*/  FMUL.FTZ R133, R133, UR5 ;  /* 0x0000000585857c20 */ /* 0x000fe20008410000 */
[----:B------:R-:W-:Y:S01]  /*103b0*/  FSETP.GTU.FTZ.AND P1, PT, R40, UR4, PT ;  /* 0x0000000428007c0b */ /* 0x000fe2000bf3c000 */
[----:B------:R-:W-:-:S03]  /*103c0*/  HADD2.F32 R40, -RZ, R60.H0_H0 ;  /* 0x2000003cff287230 */ /* 0x000fc60000004100 */
        /* <DEDUP_REMOVED lines=14> */
.L_x_7933:
        /* <DEDUP_REMOVED lines=12> */
.L_x_7934:
        /* <DEDUP_REMOVED lines=43> */
.L_x_7932:
[----:B------:R-:W-:Y:S01]  /*10820*/  I2FP.F32.U32 R40, R40 ;  /* 0x0000002800287245 */ /* 0x000fe20000201000 */
[----:B------:R-:W-:Y:S01]  /*10830*/  HADD2.F32 R133, -RZ, R136.H1_H1 ;  /* 0x30000088ff857230 */ /* 0x000fe20000004100 */
[----:B------:R-:W-:Y:S01]  /*10840*/  ISETP.NE.AND P2, PT, R135, 0x1, PT ;  /* 0x000000018700780c */ /* 0x000fe20003f45270 */
[----:B------:R-:W-:Y:S01]  /*10850*/  HADD2.F32 R132, -RZ, R44.H1_H1 ;  /* 0x3000002cff847230 */ /* 0x000fe20000004100 */
[----:B------:R-:W-:Y:S01]  /*10860*/  LOP3.LUT R7, R7, 0xfffffffd, RZ, 0xc0, !PT ;  /* 0xfffffffd07077812 */ /* 0x000fe200078ec0ff */
        /* <DEDUP_REMOVED lines=20> */
.L_x_7936:
        /* <DEDUP_REMOVED lines=12> */
.L_x_7937:
        /* <DEDUP_REMOVED lines=43> */
.L_x_7935:
        /* <DEDUP_REMOVED lines=23> */
.L_x_7939:
        /* <DEDUP_REMOVED lines=12> */
.L_x_7940:
        /* <DEDUP_REMOVED lines=35> */
[----:B------:R-:W-:Y:S01]  /*11180*/  HFMA2 R133, -RZ, RZ, 0, 0 ;  /* 0x00000000ff857431 */ /* 0x000fe200000001ff */
[----:B------:R-:W-:Y:S01]  /*11190*/  LOP3.LUT R134, R22, R184, R183, 0x96, !PT ;  /* 0x000000b816867212 */ /* 0x000fe200078e96b7 */
[----:B------:R-:W-:-:S04]  /*111a0*/  IMAD.WIDE.U32 R184, R185, -0x326172a9, RZ ;  /* 0xcd9e8d57b9b87825 */ /* 0x000fc800078e00ff */
[----:B------:R-:W-:Y:S01]  /*111b0*/  IMAD.WIDE.U32 R134, R134, -0x2daee0ad, RZ ;  /* 0xd2511f5386867825 */ /* 0x000fe200078e00ff */
[----:B------:R-:W-:-:S03]  /*111c0*/  LOP3.LUT R140, R18, R182, R185, 0x96, !PT ;  /* 0x000000b6128c7212 */ /* 0x000fc600078e96b9 */
[----:B------:R-:W-:Y:S01]  /*111d0*/  IMAD.MOV.U32 R142, RZ, RZ, R184 ;  /* 0x000000ffff8e7224 */ /* 0x000fe200078e00b8 */
[----:B------:R-:W-:Y:S01]  /*111e0*/  LOP3.LUT R144, R24, R132, R135, 0x96, !PT ;  /* 0x0000008418907212 */ /* 0x000fe200078e9687 */
[----:B------:R-:W-:-:S07]  /*111f0*/  IMAD.MOV.U32 R42, RZ, RZ, R134 ;  /* 0x000000ffff2a7224 */ /* 0x000fce00078e0086 */
.L_x_7938:
        /* <DEDUP_REMOVED lines=23> */
.L_x_7942:
        /* <DEDUP_REMOVED lines=12> */
.L_x_7943:
        /* <DEDUP_REMOVED lines=43> */
.L_x_7941:
        /* <DEDUP_REMOVED lines=23> */
.L_x_7945:
        /* <DEDUP_REMOVED lines=12> */
.L_x_7946:
        /* <DEDUP_REMOVED lines=43> */
.L_x_7944:
        /* <DEDUP_REMOVED lines=23> */
.L_x_7948:
        /* <DEDUP_REMOVED lines=12> */
.L_x_7949:
        /* <DEDUP_REMOVED lines=43> */
.L_x_7947:
[----:B------:R-:W-:Y:S01]  /*120a0*/  I2FP.F32.U32 R40, R40 ;  /* 0x0000002800287245 */ /* 0x000fe20000201000 */
[----:B------:R-:W-:Y:S01]  /*120b0*/  HADD2.F32 R133, -RZ, R139.H0_H0 ;  /* 0x2000008bff857230 */ /* 0x000fe20000004100 */
[----:B------:R-:W-:Y:S01]  /*120c0*/  ISETP.NE.AND P6, PT, R136, 0x1, PT ;  /* 0x000000018800780c */ /* 0x000fe20003fc5270 */
[----:B------:R-:W-:Y:S02]  /*120d0*/  HADD2.F32 R132, -RZ, R63.H0_H0 ;  /* 0x2000003fff847230 */ /* 0x000fe40000004100 */
[----:B------:R-:W-:Y:S02]  /*120e0*/  HFMA2 R150, -RZ, RZ, 0, 1.1920928955078125e-07 ;  /* 0x00000002ff967431 */ /* 0x000fe400000001ff */
[----:B------:R-:W-:Y:S01]  /*120f0*/  FFMA.FTZ R40, R40, R37, 1.1641532182693481445e-10 ;  /* 0x2f00000028287423 */ /* 0x000fe20000010025 */
[----:B------:R-:W-:Y:S01]  /*12100*/  FMUL.FTZ R133, R133, R12 ;  /* 0x0000000c85857220 */ /* 0x000fe20000410000 */
[----:B------:R-:W-:-:S03]  /*12110*/  HADD2.F32 R134, -RZ, R47.H0_H0 ;  /* 0x2000002fff867230 */ /* 0x000fc60000004100 */
        /* <DEDUP_REMOVED lines=15> */
.L_x_7951:
        /* <DEDUP_REMOVED lines=14> */
.L_x_7952:
        /* <DEDUP_REMOVED lines=43> */
.L_x_7950:
        /* <DEDUP_REMOVED lines=16> */
.L_x_7928:
        /* <DEDUP_REMOVED lines=15> */
.L_x_7955:
        /* <DEDUP_REMOVED lines=12> */
.L_x_7956:
        /* <DEDUP_REMOVED lines=43> */
.L_x_7954:
        /* <DEDUP_REMOVED lines=24> */
.L_x_7958:
        /* <DEDUP_REMOVED lines=12> */
.L_x_7959:
        /* <DEDUP_REMOVED lines=43> */
.L_x_7957:
[----:B------:R-:W-:Y:S01]  /*12ff0*/  I2FP.F32.U32 R40, R40 ;  /* 0x0000002800287245 */ /* 0x000fe20000201000 */
[----:B------:R-:W-:Y:S01]  /*13000*/  HADD2.F32 R133, -RZ, R136.H1_H1 ;  /* 0x30000088ff857230 */ /* 0x000fe20000004100 */
[----:B------:R-:W-:Y:S01]  /*13010*/  ISETP.NE.AND P2, PT, R132, 0x1, PT ;  /* 0x000000018400780c */ /* 0x000fe20003f45270 */
[----:B------:R-:W-:Y:S01]  /*13020*/  HFMA2 R134, -RZ, RZ, 0, 1.1920928955078125e-07 ;  /* 0x00000002ff867431 */ /* 0x000fe200000001ff */
        /* <DEDUP_REMOVED lines=20> */
.L_x_7961:
        /* <DEDUP_REMOVED lines=12> */
.L_x_7962:
        /* <DEDUP_REMOVED lines=43> */
.L_x_7960:
        /* <DEDUP_REMOVED lines=22> */
.L_x_7964:
        /* <DEDUP_REMOVED lines=12> */
.L_x_7965:
        /* <DEDUP_REMOVED lines=43> */
.L_x_7963:
        /* <DEDUP_REMOVED lines=22> */
.L_x_7967:
        /* <DEDUP_REMOVED lines=12> */
.L_x_7968:
        /* <DEDUP_REMOVED lines=43> */
.L_x_7966:
        /* <DEDUP_REMOVED lines=22> */
.L_x_7970:
        /* <DEDUP_REMOVED lines=12> */
.L_x_7971:
        /* <DEDUP_REMOVED lines=43> */
.L_x_7969:
        /* <DEDUP_REMOVED lines=22> */
.L_x_7973:
        /* <DEDUP_REMOVED lines=12> */
.L_x_7974:
        /* <DEDUP_REMOVED lines=40> */
[----:B------:R-:W-:Y:S02]  /*147f0*/  HFMA2 R132, -RZ, RZ, 0, 0 ;  /* 0x00000000ff847431 */ /* 0x000fe400000001ff */
[----:B------:R-:W-:Y:S01]  /*14800*/  IMAD.MOV.U32 R142, RZ, RZ, R188 ;  /* 0x000000ffff8e7224 */ /* 0x000fe200078e00bc */
[----:B------:R-:W-:-:S07]  /*14810*/  LOP3.LUT R144, R24, R134, R133, 0x96, !PT ;  /* 0x0000008618907212 */ /* 0x000fce00078e9685 */
.L_x_7972:
        /* <DEDUP_REMOVED lines=22> */
.L_x_7976:
        /* <DEDUP_REMOVED lines=14> */
.L_x_7977:
        /* <DEDUP_REMOVED lines=43> */
.L_x_7975:
        /* <DEDUP_REMOVED lines=14> */
.L_x_7953:
        /* <DEDUP_REMOVED lines=12> */
[----:B------:R-:W-:Y:S02]  /*14eb0*/  IADD3 R193, PT, PT, R9, 0x200, RZ ;  /* 0x0000020009c17810 */ /* 0x000fe40007ffe0ff */
[----:B------:R-:W-:Y:S02]  /*14ec0*/  LOP3.LUT R195, R195, R148, R146, 0xfe, !PT ;  /* 0x00000094c3c37212 */ /* 0x000fe400078efe92 */
[----:B------:R-:W-:Y:S02]  /*14ed0*/  SEL R194, RZ, 0x1, !P3 ;  /* 0x00000001ffc27807 */ /* 0x000fe40005800000 */
[----:B------:R-:W-:Y:S01]  /*14ee0*/  LOP3.LUT R40, R40, R138, R139, 0xfe, !PT ;  /* 0x0000008a28287212 */ /* 0x000fe200078efe8b */
[----:B0-----:R-:W-:Y:S01]  /*14ef0*/  @P0 IMAD.WIDE.U32 R200, R193, 0x10, R136 ;  /* 0x00000010c1c80825 */ /* 0x001fe200078e0088 */
[----:B------:R-:W-:-:S02]  /*14f00*/  SEL R139, RZ, 0x1, !P6 ;  /* 0x00000001ff8b7807 */ /* 0x000fc40007000000 */
[----:B------:R-:W-:Y:S01]  /*14f10*/  LOP3.LUT R195, R195, R194, RZ, 0xfc, !PT ;  /* 0x000000c2c3c37212 */ /* 0x000fe200078efcff */
[----:B------:R-:W-:Y:S01]  /*14f20*/  IMAD.WIDE.U32 R136, R193, 0x10, R174 ;  /* 0x00000010c1887825 */ /* 0x000fe200078e00ae */
[----:B------:R-:W-:-:S05]  /*14f30*/  LOP3.LUT R194, R40, R139, RZ, 0xfc, !PT ;  /* 0x0000008b28c27212 */ /* 0x000fca00078efcff */
        /* <DEDUP_REMOVED lines=19> */
.L_x_7980:
        /* <DEDUP_REMOVED lines=12> */
.L_x_7981:
        /* <DEDUP_REMOVED lines=43> */
.L_x_7979:
        /* <DEDUP_REMOVED lines=25> */
.L_x_7983:
        /* <DEDUP_REMOVED lines=12> */
.L_x_7984:
        /* <DEDUP_REMOVED lines=43> */
.L_x_7982:
        /* <DEDUP_REMOVED lines=25> */
.L_x_7986:
        /* <DEDUP_REMOVED lines=12> */
.L_x_7987:
        /* <DEDUP_REMOVED lines=43> */
.L_x_7985:
        /* <DEDUP_REMOVED lines=23> */
.L_x_7989:
        /* <DEDUP_REMOVED lines=12> */
.L_x_7990:
        /* <DEDUP_REMOVED lines=43> */
.L_x_7988:
        /* <DEDUP_REMOVED lines=23> */
.L_x_7992:
        /* <DEDUP_REMOVED lines=12> */
.L_x_7993:
        /* <DEDUP_REMOVED lines=43> */
.L_x_7991:
        /* <DEDUP_REMOVED lines=23> */
.L_x_7995:
        /* <DEDUP_REMOVED lines=12> */
.L_x_7996:
        /* <DEDUP_REMOVED lines=43> */
.L_x_7994:
        /* <DEDUP_REMOVED lines=23> */
.L_x_7998:
        /* <DEDUP_REMOVED lines=12> */
.L_x_7999:
        /* <DEDUP_REMOVED lines=43> */
.L_x_7997:
        /* <DEDUP_REMOVED lines=23> */
.L_x_8001:
        /* <DEDUP_REMOVED lines=14> */
.L_x_8002:
        /* <DEDUP_REMOVED lines=43> */
.L_x_8000:
        /* <DEDUP_REMOVED lines=16> */
.L_x_7978:
        /* <DEDUP_REMOVED lines=15> */
.L_x_8005:
        /* <DEDUP_REMOVED lines=12> */
.L_x_8006:
        /* <DEDUP_REMOVED lines=43> */
.L_x_8004:
        /* <DEDUP_REMOVED lines=24> */
.L_x_8008:
        /* <DEDUP_REMOVED lines=12> */
.L_x_8009:
        /* <DEDUP_REMOVED lines=43> */
.L_x_8007:
        /* <DEDUP_REMOVED lines=24> */
.L_x_8011:
        /* <DEDUP_REMOVED lines=12> */
.L_x_8012:
        /* <DEDUP_REMOVED lines=40> */
[----:B------:R-:W-:Y:S01]  /*18570*/  MOV R40, R134 ;  /* 0x0000008600287202 */ /* 0x000fe20000000f00 */
[----:B------:R-:W-:Y:S01]  /*18580*/  IMAD.MOV.U32 R134, RZ, RZ, RZ ;  /* 0x000000ffff867224 */ /* 0x000fe200078e00ff */
[----:B------:R-:W-:-:S07]  /*18590*/  LOP3.LUT R144, R24, R132, R135, 0x96, !PT ;  /* 0x0000008418907212 */ /* 0x000fce00078e9687 */
.L_x_8010:
        /* <DEDUP_REMOVED lines=22> */
.L_x_8014:
        /* <DEDUP_REMOVED lines=12> */
.L_x_8015:
        /* <DEDUP_REMOVED lines=43> */
.L_x_8013:
        /* <DEDUP_REMOVED lines=22> */
.L_x_8017:
        /* <DEDUP_REMOVED lines=12> */
.L_x_8018:
        /* <DEDUP_REMOVED lines=43> */
.L_x_8016:
        /* <DEDUP_REMOVED lines=22> */
.L_x_8020:
        /* <DEDUP_REMOVED lines=12> */
.L_x_8021:
        /* <DEDUP_REMOVED lines=43> */
.L_x_8019:
        /* <DEDUP_REMOVED lines=22> */
.L_x_8023:
        /* <DEDUP_REMOVED lines=12> */
.L_x_8024:
        /* <DEDUP_REMOVED lines=43> */
.L_x_8022:
        /* <DEDUP_REMOVED lines=22> */
.L_x_8026:
        /* <DEDUP_REMOVED lines=14> */
.L_x_8027:
        /* <DEDUP_REMOVED lines=43> */
.L_x_8025:
        /* <DEDUP_REMOVED lines=14> */
.L_x_8003:
        /* <DEDUP_REMOVED lines=40> */
.L_x_8030:
        /* <DEDUP_REMOVED lines=12> */
.L_x_8031:
        /* <DEDUP_REMOVED lines=43> */
.L_x_8029:
        /* <DEDUP_REMOVED lines=25> */
.L_x_8033:
        /* <DEDUP_REMOVED lines=12> */
.L_x_8034:
        /* <DEDUP_REMOVED lines=43> */
.L_x_8032:
        /* <DEDUP_REMOVED lines=25> */
.L_x_8036:
        /* <DEDUP_REMOVED lines=12> */
.L_x_8037:
        /* <DEDUP_REMOVED lines=43> */
.L_x_8035:
        /* <DEDUP_REMOVED lines=23> */
.L_x_8039:
        /* <DEDUP_REMOVED lines=12> */
.L_x_8040:
        /* <DEDUP_REMOVED lines=43> */
.L_x_8038:
        /* <DEDUP_REMOVED lines=23> */
.L_x_8042:
        /* <DEDUP_REMOVED lines=12> */
.L_x_8043:
        /* <DEDUP_REMOVED lines=43> */
.L_x_8041:
        /* <DEDUP_REMOVED lines=23> */
.L_x_8045:
        /* <DEDUP_REMOVED lines=12> */
.L_x_8046:
        /* <DEDUP_REMOVED lines=43> */
.L_x_8044:
        /* <DEDUP_REMOVED lines=23> */
.L_x_8048:
        /* <DEDUP_REMOVED lines=12> */
.L_x_8049:
        /* <DEDUP_REMOVED lines=43> */
.L_x_8047:
        /* <DEDUP_REMOVED lines=23> */
.L_x_8051:
        /* <DEDUP_REMOVED lines=14> */
.L_x_8052:
        /* <DEDUP_REMOVED lines=43> */
.L_x_8050:
        /* <DEDUP_REMOVED lines=16> */
.L_x_8028:
        /* <DEDUP_REMOVED lines=15> */
.L_x_8055:
        /* <DEDUP_REMOVED lines=12> */
.L_x_8056:
        /* <DEDUP_REMOVED lines=43> */
.L_x_8054:
        /* <DEDUP_REMOVED lines=24> */
.L_x_8058:
        /* <DEDUP_REMOVED lines=12> */
.L_x_8059:
        /* <DEDUP_REMOVED lines=43> */
.L_x_8057:
        /* <DEDUP_REMOVED lines=24> */
.L_x_8061:
        /* <DEDUP_REMOVED lines=12> */
.L_x_8062:
        /* <DEDUP_REMOVED lines=43> */
.L_x_8060:
        /* <DEDUP_REMOVED lines=22> */
.L_x_8064:
        /* <DEDUP_REMOVED lines=12> */
.L_x_8065:
        /* <DEDUP_REMOVED lines=43> */
.L_x_8063:
        /* <DEDUP_REMOVED lines=22> */
.L_x_8067:
        /* <DEDUP_REMOVED lines=12> */
.L_x_8068:
        /* <DEDUP_REMOVED lines=43> */
.L_x_8066:
        /* <DEDUP_REMOVED lines=22> */
.L_x_8070:
        /* <DEDUP_REMOVED lines=12> */
.L_x_8071:
        /* <DEDUP_REMOVED lines=43> */
.L_x_8069:
        /* <DEDUP_REMOVED lines=22> */
.L_x_8073:
        /* <DEDUP_REMOVED lines=12> */
.L_x_8074:
        /* <DEDUP_REMOVED lines=43> */
.L_x_8072:
        /* <DEDUP_REMOVED lines=22> */
.L_x_8076:
        /* <DEDUP_REMOVED lines=14> */
.L_x_8077:
        /* <DEDUP_REMOVED lines=43> */
.L_x_8075:
        /* <DEDUP_REMOVED lines=14> */
.L_x_8053:
        /* <DEDUP_REMOVED lines=40> */
.L_x_8080:
        /* <DEDUP_REMOVED lines=12> */
.L_x_8081:
        /* <DEDUP_REMOVED lines=43> */
.L_x_8079:
        /* <DEDUP_REMOVED lines=25> */
.L_x_8083:
        /* <DEDUP_REMOVED lines=12> */
.L_x_8084:
        /* <DEDUP_REMOVED lines=43> */
.L_x_8082:
        /* <DEDUP_REMOVED lines=23> */
.L_x_8086:
        /* <DEDUP_REMOVED lines=12> */
.L_x_8087:
        /* <DEDUP_REMOVED lines=43> */
.L_x_8085:
        /* <DEDUP_REMOVED lines=23> */
.L_x_8089:
        /* <DEDUP_REMOVED lines=12> */
.L_x_8090:
        /* <DEDUP_REMOVED lines=43> */
.L_x_8088:
        /* <DEDUP_REMOVED lines=23> */
.L_x_8092:
        /* <DEDUP_REMOVED lines=12> */
.L_x_8093:
        /* <DEDUP_REMOVED lines=43> */
.L_x_8091:
        /* <DEDUP_REMOVED lines=23> */
.L_x_8095:
        /* <DEDUP_REMOVED lines=12> */
.L_x_8096:
        /* <DEDUP_REMOVED lines=43> */
.L_x_8094:
        /* <DEDUP_REMOVED lines=23> */
.L_x_8098:
        /* <DEDUP_REMOVED lines=12> */
.L_x_8099:
        /* <DEDUP_REMOVED lines=43> */
.L_x_8097:
[----:B------:R-:W-:Y:S01]  /*212c0*/  I2FP.F32.U32 R42, R42 ;  /* 0x0000002a002a7245 */ /* 0x000fe20000201000 */
[----:B------:R-:W-:Y:S01]  /*212d0*/  HADD2.F32 R133, -RZ, R139.H0_H0 ;  /* 0x2000008bff857230 */ /* 0x000fe20000004100 */
[----:B------:R-:W-:Y:S01]  /*212e0*/  ISETP.NE.AND P6, PT, R136, 0x1, PT ;  /* 0x000000018800780c */ /* 0x000fe20003fc5270 */
[----:B------:R-:W-:Y:S02]  /*212f0*/  HADD2.F32 R132, -RZ, R51.H0_H0 ;  /* 0x20000033ff847230 */ /* 0x000fe40000004100 */
[----:B------:R-:W-:Y:S01]  /*21300*/  FFMA.FTZ R42, R42, R37, 1.1641532182693481445e-10 ;  /* 0x2f0000002a2a7423 */ /* 0x000fe20000010025 */
[----:B------:R-:W-:Y:S01]  /*21310*/  FMUL.FTZ R133, R133, R12 ;  /* 0x0000000c85857220 */ /* 0x000fe20000410000 */
[----:B------:R-:W-:-:S03]  /*21320*/  HADD2.F32 R134, -RZ, R47.H0_H0 ;  /* 0x2000002fff867230 */ /* 0x000fc60000004100 */
[----:B------:R-:W-:Y:S01]  /*21330*/  FMUL.FTZ R133, R133, UR5 ;  /* 0x0000000585857c20 */ /* 0x000fe20008410000 */
[----:B------:R-:W-:Y:S01]  /*21340*/  FSETP.GTU.FTZ.AND P5, PT, R42, UR4, PT ;  /* 0x000000042a007c0b */ /* 0x000fe2000bfbc000 */
[----:B------:R-:W-:-:S03]  /*21350*/  IMAD.MOV.U32 R42, RZ, RZ, 0x2 ;  /* 0x00000002ff2a7424 */ /* 0x000fc600078e00ff */
        /* <DEDUP_REMOVED lines=13> */
.L_x_8101:
        /* <DEDUP_REMOVED lines=14> */
.L_x_8102:
        /* <DEDUP_REMOVED lines=40> */
[----:B------:R-:W-:Y:S02]  /*21790*/  MOV R142, R32 ;  /* 0x00000020008e7202 */ /* 0x000fe40000000f00 */
[----:B------:R-:W-:Y:S02]  /*217a0*/  LOP3.LUT R144, R24, R28, R27, 0x96, !PT ;  /* 0x0000001c18907212 */ /* 0x000fe400078e961b */
[----:B------:R-:W-:-:S07]  /*217b0*/  MOV R40, R26 ;  /* 0x0000001a00287202 */ /* 0x000fce0000000f00 */
.L_x_8100:
[----:B------:R-:W-:Y:S01]  /*217c0*/  I2FP.F32.U32 R14, R132 ;  /* 0x00000084000e7245 */ /* 0x000fe20000201000 */
[----:B------:R-:W-:Y:S01]  /*217d0*/  HADD2.F32 R139, -RZ, R139.H1_H1 ;  /* 0x3000008bff8b7230 */ /* 0x000fe20000004100 */
[----:B------:R-:W-:Y:S01]  /*217e0*/  F2FP.F16.F32.PACK_AB R30, R241, R237 ;  /* 0x000000edf11e723e */ /* 0x000fe200000000ff */
[----:B------:R-:W-:Y:S01]  /*217f0*/  HADD2.F32 R16, -RZ, R47.H1_H1 ;  /* 0x3000002fff107230 */ /* 0x000fe20000004100 */
[----:B------:R-:W-:Y:S01]  /*21800*/  F2FP.F16.F32.PACK_AB R29, R239, R235 ;  /* 0x000000ebef1d723e */ /* 0x000fe200000000ff */
[----:B------:R-:W-:Y:S01]  /*21810*/  FFMA.FTZ R14, R14, R37, 1.1641532182693481445e-10 ;  /* 0x2f0000000e0e7423 */ /* 0x000fe20000010025 */
[----:B------:R-:W-:Y:S01]  /*21820*/  FMUL.FTZ R139, R139, R12 ;  /* 0x0000000c8b8b7220 */ /* 0x000fe20000410000 */
[----:B------:R-:W-:Y:S01]  /*21830*/  HADD2.F32 R12, -RZ, R51.H1_H1 ;  /* 0x30000033ff0c7230 */ /* 0x000fe20000004100 */
[----:B------:R-:W-:Y:S02]  /*21840*/  F2FP.F16.F32.PACK_AB R28, R233, R231 ;  /* 0x000000e7e91c723e */ /* 0x000fe400000000ff */
[----:B------:R-:W-:Y:S01]  /*21850*/  FMUL.FTZ R139, R139, UR5 ;  /* 0x000000058b8b7c20 */ /* 0x000fe20008410000 */
[----:B------:R-:W-:-:S04]  /*21860*/  FSETP.GTU.FTZ.AND P6, PT, R14, UR4, PT ;  /* 0x000000040e007c0b */ /* 0x000fc8000bfdc000 */
[----:B------:R-:W-:Y:S02]  /*21870*/  FSEL R139, R139, RZ, !P6 ;  /* 0x000000ff8b8b7208 */ /* 0x000fe40007000000 */
[----:B------:R-:W-:-:S03]  /*21880*/  PLOP3.LUT P6, PT, P6, PT, PT, 0x8, 0x80 ;  /* 0x000000000080781c */ /* 0x000fc600037ce170 */
[----:B------:R-:W-:-:S05]  /*21890*/  FFMA.FTZ R35, R139, R12, R16 ;  /* 0x0000000c8b237223 */ /* 0x000fca0000010010 */
[----:B------:R-:W-:Y:S01]  /*218a0*/  F2FP.F16.F32.PACK_AB R31, R35, R243 ;  /* 0x000000f3231f723e */ /* 0x000fe200000000ff */
[----:B------:R-:W-:Y:S06]  /*218b0*/  BRA `(.L_x_8103) ;  /* 0x0000002400cc7947 */ /* 0x000fec0003800000 */
.L_x_8078:
        /* <DEDUP_REMOVED lines=15> */
.L_x_8105:
        /* <DEDUP_REMOVED lines=12> */
.L_x_8106:
        /* <DEDUP_REMOVED lines=43> */
.L_x_8104:
        /* <DEDUP_REMOVED lines=24> */
.L_x_8108:
        /* <DEDUP_REMOVED lines=12> */
.L_x_8109:
        /* <DEDUP_REMOVED lines=43> */
.L_x_8107:
        /* <DEDUP_REMOVED lines=22> */
.L_x_8111:
        /* <DEDUP_REMOVED lines=12> */
.L_x_8112:
        /* <DEDUP_REMOVED lines=43> */
.L_x_8110:
        /* <DEDUP_REMOVED lines=22> */
.L_x_8114:
        /* <DEDUP_REMOVED lines=12> */
.L_x_8115:
        /* <DEDUP_REMOVED lines=43> */
.L_x_8113:
        /* <DEDUP_REMOVED lines=22> */
.L_x_8117:
        /* <DEDUP_REMOVED lines=12> */
.L_x_8118:
        /* <DEDUP_REMOVED lines=43> */
.L_x_8116:
        /* <DEDUP_REMOVED lines=22> */
.L_x_8120:
        /* <DEDUP_REMOVED lines=12> */
.L_x_8121:
        /* <DEDUP_REMOVED lines=43> */
.L_x_8119:
        /* <DEDUP_REMOVED lines=22> */
.L_x_8123:
        /* <DEDUP_REMOVED lines=12> */
.L_x_8124:
        /* <DEDUP_REMOVED lines=43> */
.L_x_8122:
        /* <DEDUP_REMOVED lines=8> */
[----:B------:R-:W-:-:S03]  /*23aa0*/  HFMA2 R42, -RZ, RZ, 0, 1.1920928955078125e-07 ;  /* 0x00000002ff2a7431 */ /* 0x000fc600000001ff */
        /* <DEDUP_REMOVED lines=13> */
.L_x_8126:
        /* <DEDUP_REMOVED lines=14> */
.L_x_8127:
        /* <DEDUP_REMOVED lines=43> */
.L_x_8125:
[----:B------:R-:W-:Y:S01]  /*23f10*/  I2FP.F32.U32 R14, R132 ;  /* 0x00000084000e7245 */ /* 0x000fe20000201000 */
[----:B------:R-:W-:Y:S01]  /*23f20*/  HADD2.F32 R139, -RZ, R139.H1_H1 ;  /* 0x3000008bff8b7230 */ /* 0x000fe20000004100 */
[----:B------:R-:W-:Y:S02]  /*23f30*/  F2FP.F16.F32.PACK_AB R30, R241, R237 ;  /* 0x000000edf11e723e */ /* 0x000fe400000000ff */
        /* <DEDUP_REMOVED lines=9> */
[----:B------:R-:W-:-:S05]  /*23fd0*/  FMUL.FTZ R35, R12, R35 ;  /* 0x000000230c237220 */ /* 0x000fca0000410000 */
[----:B------:R-:W-:-:S07]  /*23fe0*/  F2FP.F16.F32.PACK_AB R31, R35, R243 ;  /* 0x000000f3231f723e */ /* 0x000fce00000000ff */
.L_x_8103:
        /* <DEDUP_REMOVED lines=11> */
[----:B------:R-:W-:Y:S01]  /*240a0*/  SEL R20, RZ, 0x100, !P0 ;  /* 0x00000100ff147807 */ /* 0x000fe20004000000 */
[----:B------:R-:W-:Y:S01]  /*240b0*/  FADD.FTZ R12, R12, R17 ;  /* 0x000000110c0c7221 */ /* 0x000fe20000010000 */
[----:B------:R-:W-:Y:S01]  /*240c0*/  LOP3.LUT R135, R135, R14, R27, 0xfe, !PT ;  /* 0x0000000e87877212 */ /* 0x000fe200078efe1b */
[----:B------:R-:W-:Y:S01]  /*240d0*/  BSSY.RECONVERGENT B0, `(.L_x_8128) ;  /* 0x00000ca000007945 */ /* 0x000fe20003800200 */
[----:B------:R-:W-:Y:S01]  /*240e0*/  SEL R32, RZ, 0x1, !P3 ;  /* 0x00000001ff207807 */ /* 0x000fe20005800000 */
[----:B------:R-:W-:Y:S01]  /*240f0*/  FADD.FTZ R12, R12, R19 ;  /* 0x000000130c0c7221 */ /* 0x000fe20000010000 */
[----:B------:R-:W-:-:S03]  /*24100*/  SEL R27, RZ, 0x1, !P6 ;  /* 0x00000001ff1b7807 */ /* 0x000fc60007000000 */
        /* <DEDUP_REMOVED lines=67> */
[----:B------:R-:W-:-:S03]  /*24540*/  SEL R133, RZ, 0x10000, !P1 ;  /* 0x00010000ff857807 */ /* 0x000fc60004800000 */
        /* <DEDUP_REMOVED lines=110> */
[----:B------:R-:W0:Y:S02]  /*24c30*/  SHFL.BFLY PT, R16, R33, 0x2, 0x1f ;  /* 0x0c401f0021107f89 */ /* 0x000e2400000e0000 */
[----:B0-----:R-:W-:Y:S01]  /*24c40*/  FADD.FTZ R16, R33, R16 ;  /* 0x0000001021107221 */ /* 0x001fe20000010000 */
[----:B------:R-:W-:Y:S02]  /*24c50*/  LOP3.LUT R33, R135, R32, RZ, 0xfc, !PT ;  /* 0x0000002087217212 */ /* 0x000fe400078efcff */
[----:B------:R-:W-:Y:S02]  /*24c60*/  LOP3.LUT R32, R12, R27, RZ, 0xfc, !PT ;  /* 0x0000001b0c207212 */ /* 0x000fe400078efcff */
[----:B------:R-:W0:Y:S01]  /*24c70*/  SHFL.BFLY PT, R37, R16, 0x4, 0x1f ;  /* 0x0c801f0010257f89 */ /* 0x000e2200000e0000 */
[----:B------:R-:W-:-:S03]  /*24c80*/  LOP3.LUT P0, R12, R8, 0x1f, RZ, 0xc0, !PT ;  /* 0x0000001f080c7812 */ /* 0x000fc6000780c0ff */
        /* <DEDUP_REMOVED lines=14> */
.L_x_8129:
[----:B------:R-:W-:Y:S05]  /*24d70*/  BSYNC.RECONVERGENT B0 ;  /* 0x0000000000007941 */ /* 0x000fea0003800200 */
.L_x_8128:
        /* <DEDUP_REMOVED lines=8> */
[----:B------:R-:W-:-:S04]  /*24e00*/  SHF.L.U32 R12, R8, 0x3, RZ ;  /* 0x00000003080c7819 */ /* 0x000fc800000006ff */
[----:B------:R-:W-:Y:S01]  /*24e10*/  LOP3.LUT R26, R12, 0xf8, RZ, 0xc0, !PT ;  /* 0x000000f80c1a7812 */ /* 0x000fe200078ec0ff */
[----:B------:R-:W-:Y:S01]  /*24e20*/  IMAD.MOV.U32 R12, RZ, RZ, 0x700 ;  /* 0x00000700ff0c7424 */ /* 0x000fe200078e00ff */
[----:B0-----:R-:W-:-:S04]  /*24e30*/  ULEA UR4, UR5, UR4, 0x18 ;  /* 0x0000000405047291 */ /* 0x001fc8000f8ec0ff */
[----:B------:R-:W-:-:S09]  /*24e40*/  @UP0 UIADD3 UR4, UPT, UPT, UR4, 0x20, URZ ;  /* 0x0000002004040890 */ /* 0x000fd2000fffe0ff */
[----:B------:R-:W0:Y:S03]  /*24e50*/  LDS.64 R26, [R26+UR4] ;  /* 0x000000041a1a7984 */ /* 0x000e260008000a00 */
.L_x_8131:
[----:B------:R-:W-:Y:S05]  /*24e60*/  BSYNC.RECONVERGENT B0 ;  /* 0x0000000000007941 */ /* 0x000fea0003800200 */
.L_x_8130:
[----:B------:R-:W1:Y:S01]  /*24e70*/  SHFL.DOWN PT, R29, R12, 0x2, 0x1f ;  /* 0x08401f000c1d7f89 */ /* 0x000e6200000e0000 */
[----:B------:R-:W-:Y:S01]  /*24e80*/  I2FP.F32.U32 R22, R12 ;  /* 0x0000000c00167245 */ /* 0x000fe20000201000 */
[----:B------:R-:W-:Y:S01]  /*24e90*/  HADD2.F32 R28, -RZ, R101.H1_H1 ;  /* 0x30000065ff1c7230 */ /* 0x000fe20000004100 */
[----:B------:R-:W-:Y:S01]  /*24ea0*/  ISETP.NE.AND P1, PT, R8, RZ, PT ;  /* 0x000000ff0800720c */ /* 0x000fe20003f25270 */
[----:B0-----:R-:W0:Y:S01]  /*24eb0*/  SHFL.DOWN PT, R31, R26, 0x2, 0x1f ;  /* 0x08401f001a1f7f89 */ /* 0x001e2200000e0000 */
[----:B------:R-:W-:Y:S01]  /*24ec0*/  ISETP.NE.AND P0, PT, RZ, UR13, PT ;  /* 0x0000000dff007c0c */ /* 0x000fe2000bf05270 */
[----:B------:R-:W-:Y:S01]  /*24ed0*/  HADD2.F32 R30, -RZ, R125.H1_H1 ;  /* 0x3000007dff1e7230 */ /* 0x000fe20000004100 */
[----:B------:R-:W-:Y:S01]  /*24ee0*/  UPLOP3.LUT UP0, UPT, UPT, UPT, UP0, 0x40, 0x4 ;  /* 0x000000000004789c */ /* 0x000fe20003f0e800 */
[----:B------:R-:W2:Y:S01]  /*24ef0*/  SHFL.DOWN PT, R14, R27, 0x2, 0x1f ;  /* 0x08401f001b0e7f89 */ /* 0x000ea200000e0000 */
[----:B------:R-:W-:Y:S02]  /*24f00*/  HADD2.F32 R32, -RZ, R97.H1_H1 ;  /* 0x30000061ff207230 */ /* 0x000fe40000004100 */
[----:B------:R-:W-:-:S02]  /*24f10*/  HADD2.F32 R34, -RZ, R127.H1_H1 ;  /* 0x3000007fff227230 */ /* 0x000fc40000004100 */
[----:B------:R-:W-:Y:S02]  /*24f20*/  HADD2.F32 R36, -RZ, R99.H1_H1 ;  /* 0x30000063ff247230 */ /* 0x000fe40000004100 */
[----:B------:R-:W-:Y:S02]  /*24f30*/  HADD2.F32 R132, -RZ, R121.H1_H1 ;  /* 0x30000079ff847230 */ /* 0x000fe40000004100 */
[----:B------:R-:W-:Y:S02]  /*24f40*/  HADD2.F32 R134, -RZ, R93.H1_H1 ;  /* 0x3000005dff867230 */ /* 0x000fe40000004100 */
[----:B------:R-:W-:Y:S02]  /*24f50*/  HADD2.F32 R136, -RZ, R95.H0_H0 ;  /* 0x2000005fff887230 */ /* 0x000fe40000004100 */
[----:B------:R-:W-:Y:S02]  /*24f60*/  HADD2.F32 R138, -RZ, R123.H1_H1 ;  /* 0x3000007bff8a7230 */ /* 0x000fe40000004100 */
[----:B------:R-:W-:Y:S01]  /*24f70*/  HADD2.F32 R146, -RZ, R95.H1_H1 ;  /* 0x3000005fff927230 */ /* 0x000fe20000004100 */
[----:B-1----:R-:W-:Y:S01]  /*24f80*/  IADD3 R16, PT, PT, R29, R12, RZ ;  /* 0x0000000c1d107210 */ /* 0x002fe20007ffe0ff */
[----:B------:R-:W-:Y:S01]  /*24f90*/  HADD2.F32 R148, -RZ, R117.H1_H1 ;  /* 0x30000075ff947230 */ /* 0x000fe20000004100 */
[----:B------:R-:W-:Y:S01]  /*24fa0*/  I2FP.F32.S32 R24, R29 ;  /* 0x0000001d00187245 */ /* 0x000fe20000201400 */
[----:B------:R-:W-:Y:S01]  /*24fb0*/  HADD2.F32 R150, -RZ, R89.H1_H1 ;  /* 0x30000059ff967230 */ /* 0x000fe20000004100 */
[----:B------:R-:W-:Y:S01]  /*24fc0*/  I2FP.F32.S32 R18, R16 ;  /* 0x0000001000127245 */ /* 0x000fe20000201400 */
[----:B------:R-:W1:Y:S01]  /*24fd0*/  SHFL.DOWN PT, R33, R16, 0x1, 0x1f ;  /* 0x08201f0010217f89 */ /* 0x000e6200000e0000 */
[----:B------:R-:W-:-:S02]  /*24fe0*/  HADD2.F32 R152, -RZ, R119.H1_H1 ;  /* 0x30000077ff987230 */ /* 0x000fc40000004100 */
[C---:B0-----:R-:W-:Y:S01]  /*24ff0*/  FMUL.FTZ R29, R31.reuse, R24 ;  /* 0x000000181f1d7220 */ /* 0x041fe20000410000 */
[----:B------:R-:W0:Y:S01]  /*25000*/  MUFU.RCP R20, R18 ;  /* 0x0000001200147308 */ /* 0x000e220000001000 */
[----:B------:R-:W-:Y:S01]  /*25010*/  FADD.FTZ R31, -R31, R26 ;  /* 0x0000001a1f1f7221 */ /* 0x000fe20000010100 */
[----:B--2---:R-:W-:Y:S01]  /*25020*/  FADD.FTZ R27, R14, R27 ;  /* 0x0000001b0e1b7221 */ /* 0x004fe20000010000 */
[----:B------:R-:W-:Y:S01]  /*25030*/  FFMA.FTZ R29, R22, R26, R29 ;  /* 0x0000001a161d7223 */ /* 0x000fe2000001001d */
[----:B------:R-:W-:Y:S02]  /*25040*/  HADD2.F32 R154, -RZ, R91.H1_H1 ;  /* 0x3000005bff9a7230 */ /* 0x000fe40000004100 */
[----:B------:R-:W-:Y:S01]  /*25050*/  FMUL.FTZ R31, R31, R31 ;  /* 0x0000001f1f1f7220 */ /* 0x000fe20000410000 */
[----:B------:R-:W-:Y:S02]  /*25060*/  HADD2.F32 R156, -RZ, R113.H1_H1 ;  /* 0x30000071ff9c7230 */ /* 0x000fe40000004100 */
[----:B------:R-:W-:-:S02]  /*25070*/  HADD2.F32 R158, -RZ, R85.H1_H1 ;  /* 0x30000055ff9e7230 */ /* 0x000fc40000004100 */
[----:B------:R-:W-:Y:S01]  /*25080*/  FMUL.FTZ R31, R31, R22 ;  /* 0x000000161f1f7220 */ /* 0x000fe20000410000 */
[----:B------:R-:W-:Y:S02]  /*25090*/  HADD2.F32 R22, -RZ, R101.H0_H0 ;  /* 0x20000065ff167230 */ /* 0x000fe40000004100 */
[----:B------:R-:W-:Y:S02]  /*250a0*/  HADD2.F32 R160, -RZ, R87.H1_H1 ;  /* 0x30000057ffa07230 */ /* 0x000fe40000004100 */
[----:B------:R-:W-:Y:S01]  /*250b0*/  FMUL.FTZ R31, R31, R24 ;  /* 0x000000181f1f7220 */ /* 0x000fe20000410000 */
[----:B------:R-:W-:Y:S02]  /*250c0*/  HADD2.F32 R24, -RZ, R129.H1_H1 ;  /* 0x30000081ff187230 */ /* 0x000fe40000004100 */
[----:B------:R-:W-:Y:S02]  /*250d0*/  HADD2.F32 R162, -RZ, R109.H1_H1 ;  /* 0x3000006dffa27230 */ /* 0x000fe40000004100 */
[C---:B0-----:R-:W-:Y:S01]  /*250e0*/  FMUL.FTZ R29, R20.reuse, R29 ;  /* 0x0000001d141d7220 */ /* 0x041fe20000410000 */
[----:B------:R-:W-:Y:S01]  /*250f0*/  FFMA.FTZ R27, R20, R31, R27 ;  /* 0x0000001f141b7223 */ /* 0x000fe2000001001b */
[----:B------:R-:W-:-:S02]  /*25100*/  HADD2.F32 R164, -RZ, R81.H1_H1 ;  /* 0x30000051ffa47230 */ /* 0x000fc40000004100 */
[----:B-1----:R-:W-:Y:S01]  /*25110*/  IMAD.IADD R16, R16, 0x1, R33 ;  /* 0x0000000110107824 */ /* 0x002fe200078e0221 */
[----:B------:R-:W0:Y:S01]  /*25120*/  SHFL.DOWN PT, R12, R29, 0x1, 0x1f ;  /* 0x08201f001d0c7f89 */ /* 0x000e2200000e0000 */
[----:B------:R-:W-:Y:S01]  /*25130*/  I2FP.F32.S32 R33, R33 ;  /* 0x0000002100217245 */ /* 0x000fe20000201400 */
[----:B------:R-:W-:Y:S02]  /*25140*/  HADD2.F32 R166, -RZ, R83.H0_H0 ;  /* 0x20000053ffa67230 */ /* 0x000fe40000004100 */
[----:B------:R-:W-:Y:S01]  /*25150*/  I2FP.F32.S32 R16, R16 ;  /* 0x0000001000107245 */ /* 0x000fe20000201400 */
[----:B------:R-:W1:Y:S01]  /*25160*/  SHFL.DOWN PT, R14, R27, 0x1, 0x1f ;  /* 0x08201f001b0e7f89 */ /* 0x000e6200000e0000 */
[----:B------:R-:W-:Y:S02]  /*25170*/  HADD2.F32 R168, -RZ, R111.H1_H1 ;  /* 0x3000006fffa87230 */ /* 0x000fe40000004100 */
[----:B------:R-:W-:Y:S02]  /*25180*/  HADD2.F32 R174, -RZ, R83.H1_H1 ;  /* 0x30000053ffae7230 */ /* 0x000fe40000004100 */
[----:B------:R-:W2:Y:S01]  /*25190*/  MUFU.RCP R16, R16 ;  /* 0x0000001000107308 */ /* 0x000ea20000001000 */
[----:B------:R-:W-:-:S02]  /*251a0*/  HADD2.F32 R178, -RZ, R105.H1_H1 ;  /* 0x30000069ffb27230 */ /* 0x000fc40000004100 */
[----:B------:R-:W-:Y:S02]  /*251b0*/  HADD2.F32 R180, -RZ, R77.H1_H1 ;  /* 0x3000004dffb47230 */ /* 0x000fe40000004100 */
[----:B------:R-:W-:Y:S02]  /*251c0*/  HADD2.F32 R182, -RZ, R79.H0_H0 ;  /* 0x2000004fffb67230 */ /* 0x000fe40000004100 */
[----:B------:R-:W-:Y:S02]  /*251d0*/  HADD2.F32 R184, -RZ, R107.H1_H1 ;  /* 0x3000006bffb87230 */ /* 0x000fe40000004100 */
[----:B------:R-:W-:Y:S02]  /*251e0*/  HADD2.F32 R186, -RZ, R79.H1_H1 ;  /* 0x3000004fffba7230 */ /* 0x000fe40000004100 */
[----:B0-----:R-:W-:Y:S01]  /*251f0*/  FADD.FTZ R20, R29, -R12 ;  /* 0x8000000c1d147221 */ /* 0x001fe20000010000 */
[----:B------:R-:W-:-:S03]  /*25200*/  FMUL.FTZ R37, R12, R33 ;  /* 0x000000210c257220 */ /* 0x000fc60000410000 */
[----:B------:R-:W-:Y:S01]  /*25210*/  FMUL.FTZ R31, R20, R20 ;  /* 0x00000014141f7220 */ /* 0x000fe20000410000 */
[C---:B------:R-:W-:Y:S01]  /*25220*/  FFMA.FTZ R37, R18.reuse, R29, R37 ;  /* 0x0000001d12257223 */ /* 0x040fe20000010025 */
[----:B-1----:R-:W-:Y:S01]  /*25230*/  FADD.FTZ R27, R27, R14 ;  /* 0x0000000e1b1b7221 */ /* 0x002fe20000010000 */
[----:B------:R-:W-:Y:S02]  /*25240*/  HADD2.F32 R20, -RZ, R129.H0_H0 ;  /* 0x20000081ff147230 */ /* 0x000fe40000004100 */
[----:B------:R-:W-:Y:S01]  /*25250*/  FMUL.FTZ R31, R18, R31 ;  /* 0x0000001f121f7220 */ /* 0x000fe20000410000 */
[----:B--2---:R-:W-:Y:S01]  /*25260*/  FMUL.FTZ R37, R16, R37 ;  /* 0x0000002510257220 */ /* 0x004fe20000410000 */
[----:B------:R-:W0:Y:S01]  /*25270*/  LDC R14, c[0x0][0x448] ;  /* 0x00011200ff0e7b82 */ /* 0x000e220000000800 */
[----:B------:R-:W-:Y:S02]  /*25280*/  HADD2.F32 R18, -RZ, R100.H1_H1 ;  /* 0x30000064ff127230 */ /* 0x000fe40000004100 */
[----:B------:R-:W-:-:S02]  /*25290*/  FMUL.FTZ R31, R31, R33 ;  /* 0x000000211f1f7220 */ /* 0x000fc40000410000 */
[----:B------:R-:W1:Y:S02]  /*252a0*/  SHFL.IDX PT, R37, R37, RZ, 0x1f ;  /* 0x00001fff25257589 */ /* 0x000e6400000e0000 */
[----:B------:R-:W-:Y:S01]  /*252b0*/  FFMA.FTZ R31, R16, R31, R27 ;  /* 0x0000001f101f7223 */ /* 0x000fe2000001001b */
[----:B------:R-:W-:Y:S01]  /*252c0*/  HADD2.F32 R16, -RZ, R128.H1_H1 ;  /* 0x30000080ff107230 */ /* 0x000fe20000004100 */
[----:B------:R-:W2:Y:S04]  /*252d0*/  @!P1 LDC.64 R26, c[0x0][0x3c0] ;  /* 0x0000f000ff1a9b82 */ /* 0x000ea80000000a00 */
[----:B------:R-:W0:Y:S01]  /*252e0*/  SHFL.IDX PT, R31, R31, RZ, 0x1f ;  /* 0x00001fff1f1f7589 */ /* 0x000e2200000e0000 */
[C---:B-1----:R-:W-:Y:S01]  /*252f0*/  FMUL.FTZ R8, R37.reuse, R37 ;  /* 0x0000002525087220 */ /* 0x042fe20000410000 */
[----:B------:R-:W-:Y:S01]  /*25300*/  FSEL R12, R37, RZ, !P0 ;  /* 0x000000ff250c7208 */ /* 0x000fe20004000000 */
[----:B--2---:R-:W-:-:S03]  /*25310*/  @!P1 IMAD.WIDE R26, R0, 0x4, R26 ;  /* 0x00000004001a9825 */ /* 0x004fc600078e021a */
[----:B------:R-:W-:Y:S01]  /*25320*/  FSEL R29, R8, RZ, P0 ;  /* 0x000000ff081d7208 */ /* 0x000fe20000000000 */
        /* <DEDUP_REMOVED lines=59> */
[----:B------:R-:W-:-:S02]  /*256e0*/  HADD2.F32 R12, -RZ, R128.H0_H0 ;  /* 0x20000080ff0c7230 */ /* 0x000fc40000004100 */
[C---:B0-----:R-:W-:Y:S01]  /*256f0*/  FMUL.FTZ R11, R8.reuse, R11 ;  /* 0x0000000b080b7220 */ /* 0x041fe20000410000 */
[----:B------:R-:W-:Y:S02]  /*25700*/  HADD2.F32 R14, -RZ, R100.H0_H0 ;  /* 0x20000064ff0e7230 */ /* 0x000fe40000004100 */
[C---:B------:R-:W-:Y:S01]  /*25710*/  FMUL.FTZ R13, R8.reuse, R13 ;  /* 0x0000000d080d7220 */ /* 0x040fe20000410000 */
[C---:B------:R-:W-:Y:S01]  /*25720*/  FMUL.FTZ R15, R8.reuse, R15 ;  /* 0x0000000f080f7220 */ /* 0x040fe20000410000 */
[----:B------:R-:W-:Y:S01]  /*25730*/  FMUL.FTZ R17, R8, R17 ;  /* 0x0000001108117220 */ /* 0x000fe20000410000 */
[----:B------:R0:W-:Y:S01]  /*25740*/  @!P1 STG.E desc[UR8][R26.64], R37 ;  /* 0x000000251a009986 */ /* 0x0001e2000c101908 */
[----:B------:R-:W-:Y:S01]  /*25750*/  FFMA.FTZ R12, R11, R12, R14 ;  /* 0x0000000c0b0c7223 */ /* 0x000fe2000001000e */
[----:B------:R-:W-:Y:S01]  /*25760*/  FFMA.FTZ R11, R13, R16, R18 ;  /* 0x000000100d0b7223 */ /* 0x000fe20000010012 */
[----:B------:R-:W-:Y:S01]  /*25770*/  FFMA.FTZ R13, R15, R20, R22 ;  /* 0x000000140f0d7223 */ /* 0x000fe20000010016 */
[----:B------:R-:W-:Y:S01]  /*25780*/  FFMA.FTZ R16, R17, R24, R28 ;  /* 0x0000001811107223 */ /* 0x000fe2000001001c */
[----:B------:R-:W-:-:S02]  /*25790*/  HADD2.F32 R15, -RZ, R130.H0_H0 ;  /* 0x20000082ff0f7230 */ /* 0x000fc40000004100 */
[C---:B------:R-:W-:Y:S01]  /*257a0*/  FMUL.FTZ R14, R8.reuse, R19 ;  /* 0x00000013080e7220 */ /* 0x040fe20000410000 */
[----:B------:R-:W-:Y:S02]  /*257b0*/  HADD2.F32 R17, -RZ, R102.H0_H0 ;  /* 0x20000066ff117230 */ /* 0x000fe40000004100 */
[C---:B------:R-:W-:Y:S01]  /*257c0*/  FMUL.FTZ R21, R8.reuse, R21 ;  /* 0x0000001508157220 */ /* 0x040fe20000410000 */
[----:B------:R-:W-:Y:S02]  /*257d0*/  HADD2.F32 R18, -RZ, R130.H1_H1 ;  /* 0x30000082ff127230 */ /* 0x000fe40000004100 */
[C---:B------:R-:W-:Y:S01]  /*257e0*/  FMUL.FTZ R23, R8.reuse, R23 ;  /* 0x0000001708177220 */ /* 0x040fe20000410000 */
[----:B------:R-:W-:Y:S02]  /*257f0*/  HADD2.F32 R20, -RZ, R102.H1_H1 ;  /* 0x30000066ff147230 */ /* 0x000fe40000004100 */
[----:B------:R-:W-:Y:S01]  /*25800*/  FMUL.FTZ R25, R8, R25 ;  /* 0x0000001908197220 */ /* 0x000fe20000410000 */
[----:B------:R-:W-:-:S02]  /*25810*/  HADD2.F32 R22, -RZ, R131.H0_H0 ;  /* 0x20000083ff167230 */ /* 0x000fc40000004100 */
[----:B------:R-:W-:Y:S01]  /*25820*/  FFMA.FTZ R14, R14, R15, R17 ;  /* 0x0000000f0e0e7223 */ /* 0x000fe20000010011 */
[----:B------:R-:W-:Y:S02]  /*25830*/  HADD2.F32 R24, -RZ, R103.H0_H0 ;  /* 0x20000067ff187230 */ /* 0x000fe40000004100 */
[----:B------:R-:W-:Y:S01]  /*25840*/  FFMA.FTZ R17, R21, R18, R20 ;  /* 0x0000001215117223 */ /* 0x000fe20000010014 */
[----:B0-----:R-:W-:Y:S02]  /*25850*/  HADD2.F32 R26, -RZ, R131.H1_H1 ;  /* 0x30000083ff1a7230 */ /* 0x001fe40000004100 */
        /* <DEDUP_REMOVED lines=15> */
[----:B------:R-:W-:Y:S01]  /*25950*/  FFMA.FTZ R25, R25, R30, R32 ;  /* 0x0000001e19197223 */ /* 0x000fe20000010020 */
[----:B------:R-:W-:Y:S02]  /*25960*/  HADD2.F32 R19, -RZ, R126.H0_H0 ;  /* 0x2000007eff137230 */ /* 0x000fe40000004100 */
[C---:B------:R-:W-:Y:S01]  /*25970*/  FMUL.FTZ R147, R8.reuse, R147 ;  /* 0x0000009308937220 */ /* 0x040fe20000410000 */
[----:B------:R-:W-:Y:S01]  /*25980*/  FFMA.FTZ R24, R43, R26, R28 ;  /* 0x0000001a2b187223 */ /* 0x000fe2000001001c */
[----:B------:R-:W-:Y:S02]  /*25990*/  HADD2.F32 R21, -RZ, R98.H0_H0 ;  /* 0x20000062ff157230 */ /* 0x000fe40000004100 */
[----:B------:R-:W-:Y:S01]  /*259a0*/  FMUL.FTZ R28, R8, R143 ;  /* 0x0000008f081c7220 */ /* 0x000fe20000410000 */
        /* <DEDUP_REMOVED lines=8> */
[----:B------:R-:W-:Y:S01]  /*25a30*/  FFMA.FTZ R32, R149, R34, R36 ;  /* 0x0000002295207223 */ /* 0x000fe20000010024 */
[----:B------:R-:W-:-:S02]  /*25a40*/  HADD2.F32 R21, -RZ, R120.H0_H0 ;  /* 0x20000078ff157230 */ /* 0x000fc40000004100 */
[C---:B------:R-:W-:Y:S01]  /*25a50*/  FMUL.FTZ R155, R8.reuse, R155 ;  /* 0x0000009b089b7220 */ /* 0x040fe20000410000 */
[----:B------:R-:W-:Y:S01]  /*25a60*/  FFMA.FTZ R31, R31, R20, R26 ;  /* 0x000000141f1f7223 */ /* 0x000fe2000001001a */
        /* <DEDUP_REMOVED lines=24> */
[----:B------:R-:W-:-:S02]  /*25bf0*/  HADD2.F32 R132, -RZ, R88.H0_H0 ;  /* 0x20000058ff847230 */ /* 0x000fc40000004100 */
[----:B------:R-:W-:Y:S01]  /*25c00*/  FFMA.FTZ R36, R163, R134, R136 ;  /* 0x00000086a3247223 */ /* 0x000fe20000010088 */
        /* <DEDUP_REMOVED lines=8> */
[C---:B------:R-:W-:Y:S01]  /*25c90*/  FMUL.FTZ R185, R8.reuse, R185 ;  /* 0x000000b908b97220 */ /* 0x040fe20000410000 */
[----:B------:R-:W-:Y:S01]  /*25ca0*/  FFMA.FTZ R37, R37, R20, R132 ;  /* 0x0000001425257223 */ /* 0x000fe20000010084 */
[----:B------:R-:W-:Y:S01]  /*25cb0*/  FFMA.FTZ R132, R181, R134, R136 ;  /* 0x00000086b5847223 */ /* 0x000fe20000010088 */
[----:B------:R-:W-:Y:S02]  /*25cc0*/  HADD2.F32 R20, -RZ, R118.H0_H0 ;  /* 0x20000076ff147230 */ /* 0x000fe40000004100 */
        /* <DEDUP_REMOVED lines=8> */
[C---:B------:R-:W-:Y:S01]  /*25d50*/  FMUL.FTZ R133, R8.reuse, R189 ;  /* 0x000000bd08857220 */ /* 0x040fe20000410000 */
[----:B------:R-:W-:Y:S02]  /*25d60*/  HADD2.F32 R150, -RZ, R91.H0_H0 ;  /* 0x2000005bff967230 */ /* 0x000fe40000004100 */
[----:B------:R-:W-:Y:S01]  /*25d70*/  FFMA.FTZ R43, R43, R20, R136 ;  /* 0x000000142b2b7223 */ /* 0x000fe20000010088 */
[----:B------:R-:W-:Y:S01]  /*25d80*/  FFMA.FTZ R136, R187, R138, R146 ;  /* 0x0000008abb887223 */ /* 0x000fe20000010092 */
[----:B------:R-:W-:Y:S02]  /*25d90*/  HADD2.F32 R20, -RZ, R112.H0_H0 ;  /* 0x20000070ff147230 */ /* 0x000fe40000004100 */
[----:B------:R-:W-:Y:S01]  /*25da0*/  FMUL.FTZ R135, R8, R195 ;  /* 0x000000c308877220 */ /* 0x000fe20000410000 */
[----:B------:R-:W-:Y:S01]  /*25db0*/  FFMA.FTZ R133, R133, R148, R150 ;  /* 0x0000009485857223 */ /* 0x000fe20000010096 */
[----:B------:R-:W-:-:S02]  /*25dc0*/  HADD2.F32 R146, -RZ, R84.H0_H0 ;  /* 0x20000054ff927230 */ /* 0x000fc40000004100 */
[C---:B------:R-:W-:Y:S01]  /*25dd0*/  FMUL.FTZ R199, R8.reuse, R199 ;  /* 0x000000c708c77220 */ /* 0x040fe20000410000 */
[----:B------:R-:W-:Y:S02]  /*25de0*/  HADD2.F32 R148, -RZ, R112.H1_H1 ;  /* 0x30000070ff947230 */ /* 0x000fe40000004100 */
[C---:B------:R-:W-:Y:S01]  /*25df0*/  FMUL.FTZ R191, R8.reuse, R191 ;  /* 0x000000bf08bf7220 */ /* 0x040fe20000410000 */
[----:B------:R-:W-:Y:S02]  /*25e00*/  HADD2.F32 R150, -RZ, R84.H1_H1 ;  /* 0x30000054ff967230 */ /* 0x000fe40000004100 */
[----:B------:R-:W-:Y:S01]  /*25e10*/  FFMA.FTZ R135, R135, R20, R146 ;  /* 0x0000001487877223 */ /* 0x000fe20000010092 */
[----:B------:R-:W-:Y:S02]  /*25e20*/  HADD2.F32 R20, -RZ, R114.H0_H0 ;  /* 0x20000072ff147230 */ /* 0x000fe40000004100 */
[----:B------:R-:W-:Y:S01]  /*25e30*/  FMUL.FTZ R139, R8, R203 ;  /* 0x000000cb088b7220 */ /* 0x000fe20000410000 */
[----:B------:R-:W-:Y:S01]  /*25e40*/  FFMA.FTZ R138, R191, R152, R154 ;  /* 0x00000098bf8a7223 */ /* 0x000fe2000001009a */
[----:B------:R-:W-:Y:S01]  /*25e50*/  FFMA.FTZ R146, R199, R148, R150 ;  /* 0x00000094c7927223 */ /* 0x000fe20000010096 */
[----:B------:R-:W-:-:S02]  /*25e60*/  HADD2.F32 R150, -RZ, R86.H0_H0 ;  /* 0x20000056ff967230 */ /* 0x000fc40000004100 */
[C---:B------:R-:W-:Y:S01]  /*25e70*/  FMUL.FTZ R137, R8.reuse, R197 ;  /* 0x000000c508897220 */ /* 0x040fe20000410000 */
        /* <DEDUP_REMOVED lines=19> */
[----:B------:R-:W-:Y:S02]  /*25fb0*/  HADD2.F32 R20, -RZ, R110.H0_H0 ;  /* 0x2000006eff147230 */ /* 0x000fe40000004100 */
[----:B------:R-:W-:Y:S01]  /*25fc0*/  FMUL.FTZ R219, R8, R219 ;  /* 0x000000db08db7220 */ /* 0x000fe20000410000 */
[----:B------:R-:W-:Y:S02]  /*25fd0*/  HADD2.F32 R150, -RZ, R82.H0_H0 ;  /* 0x20000052ff967230 */ /* 0x000fe40000004100 */
[----:B------:R-:W-:Y:S01]  /*25fe0*/  FFMA.FTZ R141, R207, R154, R156 ;  /* 0x0000009acf8d7223 */ /* 0x000fe2000001009c */
[----:B------:R-:W-:Y:S01]  /*25ff0*/  FFMA.FTZ R154, R211, R158, R160 ;  /* 0x0000009ed39a7223 */ /* 0x000fe200000100a0 */
[----:B------:R-:W-:-:S02]  /*26000*/  HADD2.F32 R21, -RZ, R108.H1_H1 ;  /* 0x3000006cff157230 */ /* 0x000fc40000004100 */
[C---:B------:R-:W-:Y:S01]  /*26010*/  FMUL.FTZ R156, R8.reuse, R217 ;  /* 0x000000d9089c7220 */ /* 0x040fe20000410000 */
[----:B------:R-:W-:Y:S02]  /*26020*/  HADD2.F32 R145, -RZ, R80.H1_H1 ;  /* 0x30000050ff917230 */ /* 0x000fe40000004100 */
[C---:B------:R-:W-:Y:S01]  /*26030*/  FMUL.FTZ R215, R8.reuse, R215 ;  /* 0x000000d708d77220 */ /* 0x040fe20000410000 */
[----:B------:R-:W-:Y:S02]  /*26040*/  HADD2.F32 R158, -RZ, R109.H0_H0 ;  /* 0x2000006dff9e7230 */ /* 0x000fe40000004100 */
[----:B------:R-:W-:Y:S01]  /*26050*/  FFMA.FTZ R219, R219, R20, R150 ;  /* 0x00000014dbdb7223 */ /* 0x000fe20000010096 */
[----:B------:R-:W-:Y:S02]  /*26060*/  HADD2.F32 R160, -RZ, R81.H0_H0 ;  /* 0x20000051ffa07230 */ /* 0x000fe40000004100 */
[----:B------:R-:W-:Y:S01]  /*26070*/  FMUL.FTZ R221, R8, R221 ;  /* 0x000000dd08dd7220 */ /* 0x000fe20000410000 */
[----:B------:R-:W0:Y:S01]  /*26080*/  @!P1 LDC.64 R150, c[0x0][0x3c8] ;  /* 0x0000f200ff969b82 */ /* 0x000e220000000a00 */
[----:B------:R-:W-:Y:S01]  /*26090*/  FFMA.FTZ R156, R156, R21, R145 ;  /* 0x000000159c9c7223 */ /* 0x000fe20000010091 */
        /* <DEDUP_REMOVED lines=13> */
[C---:B------:R-:W-:Y:S01]  /*26170*/  FMUL.FTZ R235, R8.reuse, R235 ;  /* 0x000000eb08eb7220 */ /* 0x040fe20000410000 */
[C---:B------:R-:W-:Y:S01]  /*26180*/  FMUL.FTZ R239, R8.reuse, R239 ;  /* 0x000000ef08ef7220 */ /* 0x040fe20000410000 */
[C---:B------:R-:W-:Y:S01]  /*26190*/  FMUL.FTZ R237, R8.reuse, R237 ;  /* 0x000000ed08ed7220 */ /* 0x040fe20000410000 */
[----:B------:R-:W-:Y:S01]  /*261a0*/  FFMA.FTZ R231, R231, R20, R160 ;  /* 0x00000014e7e77223 */ /* 0x000fe200000100a0 */
[C---:B------:R-:W-:Y:S01]  /*261b0*/  FMUL.FTZ R241, R8.reuse, R241 ;  /* 0x000000f108f17220 */ /* 0x040fe20000410000 */
[----:B------:R-:W1:Y:S01]  /*261c0*/  LDC.64 R20, c[0x0][0x428] ;  /* 0x00010a00ff147b82 */ /* 0x000e620000000a00 */
[C---:B------:R-:W-:Y:S01]  /*261d0*/  FMUL.FTZ R243, R8.reuse, R243 ;  /* 0x000000f308f37220 */ /* 0x040fe20000410000 */
[----:B------:R-:W-:Y:S01]  /*261e0*/  FMUL.FTZ R35, R8, R35 ;  /* 0x0000002308237220 */ /* 0x000fe20000410000 */
[----:B------:R-:W-:Y:S01]  /*261f0*/  FFMA.FTZ R223, R223, R164, R166 ;  /* 0x000000a4dfdf7223 */ /* 0x000fe200000100a6 */
[----:B0-----:R-:W-:-:S04]  /*26200*/  @!P1 IMAD.WIDE R150, R0, 0x4, R150 ;  /* 0x0000000400969825 */ /* 0x001fc800078e0296 */
[----:B------:R-:W-:Y:S01]  /*26210*/  FFMA.FTZ R174, R227, R168, R174 ;  /* 0x000000a8e3ae7223 */ /* 0x000fe200000100ae */
[----:B------:R-:W-:Y:S01]  /*26220*/  F2FP.F16.F32.PACK_AB R14, R17, R14 ;  /* 0x0000000e110e723e */ /* 0x000fe200000000ff */
[----:B------:R-:W-:Y:S01]  /*26230*/  FFMA.FTZ R178, R239, R178, R180 ;  /* 0x000000b2efb27223 */ /* 0x000fe200000100b4 */
[----:B------:R-:W-:Y:S01]  /*26240*/  HADD2.F32 R162, -RZ, R104.H1_H1 ;  /* 0x30000068ffa27230 */ /* 0x000fe20000004100 */
[----:B------:R0:W-:Y:S01]  /*26250*/  @!P1 STG.E desc[UR8][R150.64], R8 ;  /* 0x0000000896009986 */ /* 0x0001e2000c101908 */
[----:B------:R-:W-:Y:S01]  /*26260*/  HADD2.F32 R164, -RZ, R76.H1_H1 ;  /* 0x3000004cffa47230 */ /* 0x000fe20000004100 */
[----:B------:R-:W-:Y:S01]  /*26270*/  F2FP.F16.F32.PACK_AB R17, R25, R24 ;  /* 0x000000181911723e */ /* 0x000fe200000000ff */
[----:B------:R-:W-:Y:S01]  /*26280*/  HADD2.F32 R166, -RZ, R105.H0_H0 ;  /* 0x20000069ffa67230 */ /* 0x000fe20000004100 */
[----:B------:R-:W-:Y:S01]  /*26290*/  F2FP.F16.F32.PACK_AB R15, R18, R15 ;  /* 0x0000000f120f723e */ /* 0x000fe200000000ff */
[----:B------:R-:W-:Y:S02]  /*262a0*/  HADD2.F32 R168, -RZ, R77.H0_H0 ;  /* 0x2000004dffa87230 */ /* 0x000fe40000004100 */
[----:B------:R-:W-:Y:S01]  /*262b0*/  FFMA.FTZ R176, R233, R162, R164 ;  /* 0x000000a2e9b07223 */ /* 0x000fe200000100a4 */
[----:B------:R-:W-:Y:S01]  /*262c0*/  HADD2.F32 R160, -RZ, R106.H0_H0 ;  /* 0x2000006affa07230 */ /* 0x000fe20000004100 */
[----:B------:R-:W-:Y:S01]  /*262d0*/  F2FP.F16.F32.PACK_AB R13, R16, R13 ;  /* 0x0000000d100d723e */ /* 0x000fe200000000ff */
[----:B------:R-:W-:-:S02]  /*262e0*/  HADD2.F32 R162, -RZ, R78.H0_H0 ;  /* 0x2000004effa27230 */ /* 0x000fc40000004100 */
[----:B------:R-:W-:Y:S01]  /*262f0*/  FFMA.FTZ R235, R235, R166, R168 ;  /* 0x000000a6ebeb7223 */ /* 0x000fe200000100a8 */
[----:B------:R-:W-:Y:S01]  /*26300*/  HADD2.F32 R164, -RZ, R106.H1_H1 ;  /* 0x3000006affa47230 */ /* 0x000fe20000004100 */
[----:B0-----:R-:W-:Y:S01]  /*26310*/  F2FP.F16.F32.PACK_AB R8, R27, R26 ;  /* 0x0000001a1b08723e */ /* 0x001fe200000000ff */
[----:B------:R-:W-:Y:S01]  /*26320*/  HADD2.F32 R166, -RZ, R78.H1_H1 ;  /* 0x3000004effa67230 */ /* 0x000fe20000004100 */
[----:B------:R-:W0:Y:S01]  /*26330*/  LDC.64 R26, c[0x0][0x380] ;  /* 0x0000e000ff1a7b82 */ /* 0x000e220000000a00 */
[----:B------:R-:W-:Y:S01]  /*26340*/  HADD2.F32 R168, -RZ, R107.H0_H0 ;  /* 0x2000006bffa87230 */ /* 0x000fe20000004100 */
[----:B------:R-:W-:Y:S01]  /*26350*/  F2FP.F16.F32.PACK_AB R12, R11, R12 ;  /* 0x0000000c0b0c723e */ /* 0x000fe200000000ff */
[----:B-1----:R-:W-:-:S04]  /*26360*/  IMAD.WIDE.U32 R24, R9, 0x10, R20 ;  /* 0x0000001009187825 */ /* 0x002fc800078e0014 */
[----:B------:R-:W-:Y:S01]  /*26370*/  FFMA.FTZ R237, R237, R160, R162 ;  /* 0x000000a0eded7223 */ /* 0x000fe200000100a2 */
[----:B------:R-:W-:Y:S01]  /*26380*/  FFMA.FTZ R180, R241, R164, R166 ;  /* 0x000000a4f1b47223 */ /* 0x000fe200000100a6 */
[----:B------:R-:W-:Y:S01]  /*26390*/  FFMA.FTZ R182, R243, R168, R182 ;  /* 0x000000a8f3b67223 */ /* 0x000fe200000100b6 */
[----:B------:R-:W-:Y:S01]  /*263a0*/  FFMA.FTZ R35, R35, R184, R186 ;  /* 0x000000b823237223 */ /* 0x000fe200000100ba */
        /* <DEDUP_REMOVED lines=19> */
[----:B------:R-:W-:Y:S01]  /*264e0*/  IMAD.WIDE.U32 R168, R229, 0x10, R20 ;  /* 0x00000010e5a87825 */ /* 0x000fe200078e0014 */
[----:B------:R-:W-:Y:S02]  /*264f0*/  F2FP.F16.F32.PACK_AB R21, R134, R41 ;  /* 0x000000298615723e */ /* 0x000fe400000000ff */
[----:B------:R-:W-:Y:S02]  /*26500*/  F2FP.F16.F32.PACK_AB R20, R132, R37 ;  /* 0x000000258414723e */ /* 0x000fe400000000ff */
[----:B-1----:R-:W-:Y:S02]  /*26510*/  F2FP.F16.F32.PACK_AB R15, R154, R141 ;  /* 0x0000008d9a0f723e */ /* 0x002fe400000000ff */
[----:B------:R-:W-:Y:S01]  /*26520*/  F2FP.F16.F32.PACK_AB R14, R152, R139 ;  /* 0x0000008b980e723e */ /* 0x000fe200000000ff */
[----:B------:R2:W-:Y:S01]  /*26530*/  STG.E.128 desc[UR8][R162.64], R20 ;  /* 0x00000014a2007986 */ /* 0x0005e2000c101d08 */
[----:B------:R-:W-:-:S02]  /*26540*/  F2FP.F16.F32.PACK_AB R13, R148, R137 ;  /* 0x00000089940d723e */ /* 0x000fc400000000ff */
[----:B------:R-:W-:Y:S02]  /*26550*/  F2FP.F16.F32.PACK_AB R12, R146, R135 ;  /* 0x00000087920c723e */ /* 0x000fe400000000ff */
[----:B------:R-:W-:Y:S02]  /*26560*/  F2FP.F16.F32.PACK_AB R220, R156, R143 ;  /* 0x0000008f9cdc723e */ /* 0x000fe400000000ff */
[----:B------:R-:W-:Y:S01]  /*26570*/  F2FP.F16.F32.PACK_AB R35, R35, R182 ;  /* 0x000000b62323723e */ /* 0x000fe200000000ff */
[----:B------:R2:W-:Y:S01]  /*26580*/  STG.E.128 desc[UR8][R164.64], R12 ;  /* 0x0000000ca4007986 */ /* 0x0005e2000c101d08 */
[----:B------:R-:W-:Y:S02]  /*26590*/  F2FP.F16.F32.PACK_AB R34, R180, R237 ;  /* 0x000000edb422723e */ /* 0x000fe400000000ff */
[----:B------:R-:W-:Y:S01]  /*265a0*/  F2FP.F16.F32.PACK_AB R33, R178, R235 ;  /* 0x000000ebb221723e */ /* 0x000fe200000000ff */
[----:B------:R2:W-:Y:S01]  /*265b0*/  STG.E.128 desc[UR8][R166.64], R220 ;  /* 0x000000dca6007986 */ /* 0x0005e2000c101d08 */
[----:B------:R-:W-:-:S02]  /*265c0*/  F2FP.F16.F32.PACK_AB R32, R176, R231 ;  /* 0x000000e7b020723e */ /* 0x000fc400000000ff */
[----:B0-----:R-:W-:-:S03]  /*265d0*/  IADD3 R0, PT, PT, R0, R26, RZ ;  /* 0x0000001a00007210 */ /* 0x001fc60007ffe0ff */
[----:B------:R2:W-:Y:S01]  /*265e0*/  STG.E.128 desc[UR8][R168.64], R32 ;  /* 0x00000020a8007986 */ /* 0x0005e2000c101d08 */
[----:B------:R-:W-:-:S13]  /*265f0*/  ISETP.GE.AND P0, PT, R0, R27, PT ;  /* 0x0000001b0000720c */ /* 0x000fda0003f06270 */
[----:B------:R-:W-:Y:S05]  /*26600*/  @!P0 BRA `(.L_x_8132) ;  /* 0xfffffda400548947 */ /* 0x000fea000383ffff */
[----:B------:R-:W-:Y:S05]  /*26610*/  EXIT ;  /* 0x000000000000794d */ /* 0x000fea0003800000 */
.L_x_8133:
        /* <DEDUP_REMOVED lines=14> */
.L_x_42320:


//--------------------- .text._ZN10layer_norm13ln_fwd_kernelINS_13Kernel_traitsI6__halfS2_S2_S2_fjLj7168ELj1ELj1ELj4ELj16ENS_18Kernel_traits_baseILj7168ES2_S2_S2_S2_fjLj128EEEEELb1ELb1ELb1ELb0EEEvNS_9FwdParamsE --------------------------
	.section	.text._ZN10layer_norm13ln_fwd_kernelINS_13Kernel_traitsI6__halfS2_S2_S2_fjLj7168ELj1ELj1ELj4ELj16ENS_18Kernel_traits_baseILj7168ES2_S2_S2_S2_fjLj128EEEEELb1ELb1ELb1ELb0EEEvNS_9FwdParamsE,"ax",@progbits
	.align	128
        .global         _ZN10layer_norm13ln_fwd_kernelINS_13Kernel_traitsI6__halfS2_S2_S2_fjLj7168ELj1ELj1ELj4ELj16ENS_18Kernel_traits_baseILj7168ES2_S2_S2_S2_fjLj128EEEEELb1ELb1ELb1ELb0EEEvNS_9FwdParamsE
        .type           _ZN10layer_norm13ln_fwd_kernelINS_13Kernel_traitsI6__halfS2_S2_S2_fjLj7168ELj1ELj1ELj4ELj16ENS_18Kernel_traits_baseILj7168ES2_S2_S2_S2_fjLj128EEEEELb1ELb1ELb1ELb0EEEvNS_9FwdParamsE,@function
        .size           _ZN10layer_norm13ln_fwd_kernelINS_13Kernel_traitsI6__halfS2_S2_S2_fjLj7168ELj1ELj1ELj4ELj16ENS_18Kernel_traits_baseILj7168ES2_S2_S2_S2_fjLj128EEEEELb1ELb1ELb1ELb0EEEvNS_9FwdParamsE,(.L_x_42321 - _ZN10layer_norm13ln_fwd_kernelINS_13Kernel_traitsI6__halfS2_S2_S2_fjLj7168ELj1ELj1ELj4ELj16ENS_18Kernel_traits_baseILj7168ES2_S2_S2_S2_fjLj128EEEEELb1ELb1ELb1ELb0EEEvNS_9FwdParamsE)
        .other          _ZN10layer_norm13ln_fwd_kernelINS_13Kernel_traitsI6__halfS2_S2_S2_fjLj7168ELj1ELj1ELj4ELj16ENS_18Kernel_traits_baseILj7168ES2_S2_S2_S2_fjLj128EEEEELb1ELb1ELb1ELb0EEEvNS_9FwdParamsE,@"STO_CUDA_ENTRY STV_DEFAULT"
_ZN10layer_norm13ln_fwd_kernelINS_13Kernel_traitsI6__halfS2_S2_S2_fjLj7168ELj1ELj1ELj4ELj16ENS_18Kernel_traits_baseILj7168ES2_S2_S2_S2_fjLj128EEEEELb1ELb1ELb1ELb0EEEvNS_9FwdParamsE:
.text._ZN10layer_norm13ln_fwd_kernelINS_13Kernel_traitsI6__halfS2_S2_S2_fjLj7168ELj1ELj1ELj4ELj16ENS_18Kernel_traits_baseILj7168ES2_S2_S2_S2_fjLj128EEEEELb1ELb1ELb1ELb0EEEvNS_9FwdParamsE:
        /* <DEDUP_REMOVED lines=21> */
[----:B-----5:R-:W-:-:S04]  /*0150*/  UISETP.NE.U32.AND UP0, UPT, UR8, URZ, UPT ;  /* 0x000000ff0800728c */ /* 0x020fc8000bf05070 */
[----:B------:R-:W-:Y:S01]  /*0160*/  UISETP.NE.AND.EX UP0, UPT, UR9, URZ, UPT, UP0 ;  /* 0x000000ff0900728c */ /* 0x000fe2000bf05300 */
[----:B0-----:R-:W-:Y:S02]  /*0170*/  MOV R0, UR4 ;  /* 0x0000000400007c02 */ /* 0x001fe40008000f00 */
[----:B-1----:R-:W-:Y:S02]  /*0180*/  @P0 IADD3 R48, P1, PT, R2, R5, RZ ;  /* 0x0000000502300210 */ /* 0x002fe40007f3e0ff */
[----:B------:R-:W-:Y:S02]  /*0190*/  SHF.R.S32.HI R2, RZ, 0x1f, R23 ;  /* 0x0000001fff027819 */ /* 0x000fe40000011417 */
[----:B------:R-:W-:Y:S01]  /*01a0*/  LOP3.LUT R5, R4, 0x60, RZ, 0xc0, !PT ;  /* 0x0000006004057812 */ /* 0x000fe200078ec0ff */
[----:B------:R-:W-:Y:S01]  /*01b0*/  @P0 IMAD.X R49, RZ, RZ, R3, P1 ;  /* 0x000000ffff310224 */ /* 0x000fe200008e0603 */
[----:B------:R-:W-:Y:S01]  /*01c0*/  LEA.HI R23, R2, R23, RZ, 0x3 ;  /* 0x0000001702177211 */ /* 0x000fe200078f18ff */
[--C-:B---3--:R-:W-:Y:S01]  /*01d0*/  IMAD R2, R0, UR5, R4.reuse ;  /* 0x0000000500027c24 */ /* 0x108fe2000f8e0204 */
[----:B------:R-:W-:Y:S01]  /*01e0*/  LOP3.LUT R25, R5, 0x1f, R4, 0xf8, !PT ;  /* 0x0000001f05197812 */ /* 0x000fe200078ef804 */
[C---:B--2---:R-:W-:Y:S01]  /*01f0*/  VIADD R8, R174.reuse, 0x9e3779b9 ;  /* 0x9e3779b9ae087836 */ /* 0x044fe20000000000 */
[----:B------:R-:W-:Y:S01]  /*0200*/  SHF.R.S32.HI R23, RZ, 0x3, R23 ;  /* 0x00000003ff177819 */ /* 0x000fe20000011417 */
[----:B------:R-:W-:Y:S01]  /*0210*/  VIADD R9, R175, 0xbb67ae85 ;  /* 0xbb67ae85af097836 */ /* 0x000fe20000000000 */
[----:B------:R-:W-:Y:S01]  /*0220*/  LOP3.LUT R4, R25, 0x7f, RZ, 0x3c, !PT ;  /* 0x0000007f19047812 */ /* 0x000fe200078e3cff */
[C---:B------:R-:W-:Y:S01]  /*0230*/  VIADD R11, R175.reuse, 0x76cf5d0a ;  /* 0x76cf5d0aaf0b7836 */ /* 0x040fe20000000000 */
[C---:B------:R-:W-:Y:S01]  /*0240*/  IADD3 R10, PT, PT, R174.reuse, 0x3c6ef372, RZ ;  /* 0x3c6ef372ae0a7810 */ /* 0x040fe20007ffe0ff */
[C---:B------:R-:W-:Y:S01]  /*0250*/  VIADD R12, R174.reuse, 0xdaa66d2b ;  /* 0xdaa66d2bae0c7836 */ /* 0x040fe20000000000 */
[----:B------:R-:W-:Y:S01]  /*0260*/  IADD3 R13, PT, PT, R175, 0x32370b8f, RZ ;  /* 0x32370b8faf0d7810 */ /* 0x000fe20007ffe0ff */
[----:B------:R-:W-:Y:S01]  /*0270*/  IMAD.IADD R3, R23, 0x1, R4 ;  /* 0x0000000117037824 */ /* 0x000fe200078e0204 */
[C---:B------:R-:W-:Y:S01]  /*0280*/  IADD3 R16, PT, PT, R174.reuse, 0x1715609d, RZ ;  /* 0x1715609dae107810 */ /* 0x040fe20007ffe0ff */
[C---:B------:R-:W-:Y:S01]  /*0290*/  VIADD R14, R174.reuse, 0x78dde6e4 ;  /* 0x78dde6e4ae0e7836 */ /* 0x040fe20000000000 */
[C---:B------:R-:W-:Y:S01]  /*02a0*/  IADD3 R19, PT, PT, R175.reuse, 0x646e171e, RZ ;  /* 0x646e171eaf137810 */ /* 0x040fe20007ffe0ff */
[C---:B------:R-:W-:Y:S01]  /*02b0*/  VIADD R15, R175.reuse, 0xed9eba14 ;  /* 0xed9eba14af0f7836 */ /* 0x040fe20000000000 */
[C---:B------:R-:W-:Y:S01]  /*02c0*/  IADD3 R22, PT, PT, R174.reuse, -0xe443238, RZ ;  /* 0xf1bbcdc8ae167810 */ /* 0x040fe20007ffe0ff */
[C---:B------:R-:W-:Y:S01]  /*02d0*/  VIADD R17, R175.reuse, 0xa9066899 ;  /* 0xa9066899af117836 */ /* 0x040fe20000000000 */
[C---:B------:R-:W-:Y:S01]  /*02e0*/  IADD3 R44, PT, PT, R175.reuse, -0x695add53, RZ ;  /* 0x96a522adaf2c7810 */ /* 0x040fe20007ffe0ff */
[----:B------:R-:W-:Y:S01]  /*02f0*/  VIADD R18, R174, 0xb54cda56 ;  /* 0xb54cda56ae127836 */ /* 0x000fe20000000000 */
[--C-:B------:R-:W-:Y:S01]  /*0300*/  SHF.R.U64 R4, R48, 0x2, R49.reuse ;  /* 0x0000000230047819 */ /* 0x100fe20000001231 */
[----:B------:R-:W-:Y:S01]  /*0310*/  VIADD R20, R174, 0x5384540f ;  /* 0x5384540fae147836 */ /* 0x000fe20000000000 */
[----:B------:R-:W-:Y:S01]  /*0320*/  SHF.R.U32.HI R7, RZ, 0x2, R49 ;  /* 0x00000002ff077819 */ /* 0x000fe20000011631 */
[----:B------:R-:W-:-:S02]  /*0330*/  VIADD R21, R175, 0x1fd5c5a3 ;  /* 0x1fd5c5a3af157836 */ /* 0x000fc40000000000 */
[----:B------:R-:W-:Y:S02]  /*0340*/  VIADD R24, R175, 0xdb3d7428 ;  /* 0xdb3d7428af187836 */ /* 0x000fe40000000000 */
[----:B------:R-:W-:Y:S01]  /*0350*/  VIADD R38, R174, 0x8ff34781 ;  /* 0x8ff34781ae267836 */ /* 0x000fe20000000000 */
        /* <DEDUP_REMOVED lines=79> */
.L_x_8135:
        /* <DEDUP_REMOVED lines=88> */
.L_x_8136:
[----:B------:R-:W-:Y:S05]  /*0dd0*/  BSYNC.RECONVERGENT B0 ;  /* 0x0000000000007941 */ /* 0x000fea0003800200 */
.L_x_8134:
[----:B------:R-:W0:Y:S02]  /*0de0*/  LDCU UR4, c[0x0][0x384] ;  /* 0x00007080ff0477ac */ /* 0x000e240008000800 */
[----:B0-----:R-:W-:-:S13]  /*0df0*/  ISETP.GE.AND P0, PT, R0, UR4, PT ;  /* 0x0000000400007c0c */ /* 0x001fda000bf06270 */
[----:B------:R-:W-:Y:S05]  /*0e00*/  @P0 EXIT ;  /* 0x000000000000094d */ /* 0x000fea0003800000 */
[----:B------:R-:W-:Y:S01]  /*0e10*/  IMAD.HI.U32 R25, R2, -0x326172a9, RZ ;  /* 0xcd9e8d5702197827 */ /* 0x000fe200078e00ff */
[----:B------:R-:W-:Y:S01]  /*0e20*/  LOP3.LUT R48, R48, 0x3, RZ, 0xc0, !PT ;  /* 0x0000000330307812 */ /* 0x000fe200078ec0ff */
[----:B------:R-:W0:Y:S02]  /*0e30*/  LDCU UR10, c[0x0][0x404] ;  /* 0x00008080ff0a77ac */ /* 0x000e240008000800 */
[C---:B------:R-:W-:Y:S01]  /*0e40*/  IMAD.HI.U32 R27, R4.reuse, -0x2daee0ad, RZ ;  /* 0xd2511f53041b7827 */ /* 0x040fe200078e00ff */
[----:B------:R-:W-:Y:S01]  /*0e50*/  LOP3.LUT R25, R7, R25, R174, 0x96, !PT ;  /* 0x0000001907197212 */ /* 0x000fe200078e96ae */
[----:B------:R-:W1:Y:S02]  /*0e60*/  LDCU.U8 UR11, c[0x0][0x410] ;  /* 0x00008200ff0b77ac */ /* 0x000e640008000000 */
[----:B------:R-:W-:Y:S01]  /*0e70*/  IMAD R30, R4, -0x2daee0ad, RZ ;  /* 0xd2511f53041e7824 */ /* 0x000fe200078e02ff */
[----:B------:R-:W-:Y:S01]  /*0e80*/  LOP3.LUT R27, R27, R175, RZ, 0x3c, !PT ;  /* 0x000000af1b1b7212 */ /* 0x000fe200078e3cff */
[----:B------:R-:W-:Y:S01]  /*0e90*/  IMAD.HI.U32 R28, R25, -0x2daee0ad, RZ ;  /* 0xd2511f53191c7827 */ /* 0x000fe200078e00ff */
[----:B------:R-:W2:Y:S03]  /*0ea0*/  LDCU UR14, c[0x0][0x400] ;  /* 0x00008000ff0e77ac */ /* 0x000ea60008000800 */
[----:B------:R-:W-:Y:S01]  /*0eb0*/  IMAD R26, R2, -0x326172a9, RZ ;  /* 0xcd9e8d57021a7824 */ /* 0x000fe200078e02ff */
[----:B------:R-:W-:Y:S01]  /*0ec0*/  LOP3.LUT R9, R9, R30, R28, 0x96, !PT ;  /* 0x0000001e09097212 */ /* 0x000fe200078e961c */
[----:B------:R-:W-:Y:S01]  /*0ed0*/  IMAD.HI.U32 R29, R27, -0x326172a9, RZ ;  /* 0xcd9e8d571b1d7827 */ /* 0x000fe200078e00ff */
[----:B------:R-:W3:Y:S03]  /*0ee0*/  LDCU.64 UR12, c[0x0][0x408] ;  /* 0x00008100ff0c77ac */ /* 0x000ee60008000a00 */
[----:B------:R-:W-:Y:S01]  /*0ef0*/  IMAD R25, R25, -0x2daee0ad, RZ ;  /* 0xd2511f5319197824 */ /* 0x000fe200078e02ff */
[----:B------:R-:W-:Y:S01]  /*0f00*/  LOP3.LUT R8, R8, R26, R29, 0x96, !PT ;  /* 0x0000001a08087212 */ /* 0x000fe200078e961d */
[----:B------:R-:W-:Y:S01]  /*0f10*/  IMAD R26, R27, -0x326172a9, RZ ;  /* 0xcd9e8d571b1a7824 */ /* 0x000fe200078e02ff */
[----:B------:R-:W4:Y:S01]  /*0f20*/  LDCU.64 UR8, c[0x0][0x3a0] ;  /* 0x00007400ff0877ac */ /* 0x000f220008000a00 */
[----:B------:R-:W-:Y:S01]  /*0f30*/  IMAD.HI.U32 R27, R9, -0x326172a9, RZ ;  /* 0xcd9e8d57091b7827 */ /* 0x000fe200078e00ff */
[----:B------:R-:W-:-:S03]  /*0f40*/  UPLOP3.LUT UP1, UPT, UPT, UPT, UPT, 0x40, 0x4 ;  /* 0x000000000004789c */ /* 0x000fc60003f2e870 */
[----:B------:R-:W-:Y:S01]  /*0f50*/  IMAD.HI.U32 R28, R8, -0x2daee0ad, RZ ;  /* 0xd2511f53081c7827 */ /* 0x000fe200078e00ff */
[----:B------:R-:W-:-:S04]  /*0f60*/  LOP3.LUT R10, R10, R26, R27, 0x96, !PT ;  /* 0x0000001a0a0a7212 */ /* 0x000fc800078e961b */
[----:B------:R-:W-:Y:S01]  /*0f70*/  LOP3.LUT R11, R11, R25, R28, 0x96, !PT ;  /* 0x000000190b0b7212 */ /* 0x000fe200078e961c */
[----:B------:R-:W-:Y:S02]  /*0f80*/  IMAD R25, R8, -0x2daee0ad, RZ ;  /* 0xd2511f5308197824 */ /* 0x000fe400078e02ff */
[----:B------:R-:W-:-:S04]  /*0f90*/  IMAD.HI.U32 R26, R10, -0x2daee0ad, RZ ;  /* 0xd2511f530a1a7827 */ /* 0x000fc800078e00ff */
[----:B------:R-:W-:Y:S01]  /*0fa0*/  IMAD R8, R9, -0x326172a9, RZ ;  /* 0xcd9e8d5709087824 */ /* 0x000fe200078e02ff */
[----:B------:R-:W-:Y:S01]  /*0fb0*/  LOP3.LUT R13, R13, R25, R26, 0x96, !PT ;  /* 0x000000190d0d7212 */ /* 0x000fe200078e961a */
[----:B------:R-:W-:-:S04]  /*0fc0*/  IMAD.HI.U32 R9, R11, -0x326172a9, RZ ;  /* 0xcd9e8d570b097827 */ /* 0x000fc800078e00ff */
[----:B------:R-:W-:Y:S01]  /*0fd0*/  IMAD R11, R11, -0x326172a9, RZ ;  /* 0xcd9e8d570b0b7824 */ /* 0x000fe200078e02ff */
[----:B------:R-:W-:Y:S01]  /*0fe0*/  LOP3.LUT R8, R12, R8, R9, 0x96, !PT ;  /* 0x000000080c087212 */ /* 0x000fe200078e9609 */
[----:B------:R-:W-:-:S04]  /*0ff0*/  IMAD.HI.U32 R9, R13, -0x326172a9, RZ ;  /* 0xcd9e8d570d097827 */ /* 0x000fc800078e00ff */
[----:B------:R-:W-:Y:S01]  /*1000*/  IMAD R12, R10, -0x2daee0ad, RZ ;  /* 0xd2511f530a0c7824 */ /* 0x000fe200078e02ff */
[----:B------:R-:W-:Y:S01]  /*1010*/  LOP3.LUT R9, R14, R11, R9, 0x96, !PT ;  /* 0x0000000b0e097212 */ /* 0x000fe200078e9609 */
[C---:B------:R-:W-:Y:S01]  /*1020*/  IMAD.HI.U32 R10, R8.reuse, -0x2daee0ad, RZ ;  /* 0xd2511f53080a7827 */ /* 0x040fe200078e00ff */
[C---:B------:R-:W-:Y:S02]  /*1030*/  LOP3.LUT R14, R23.reuse, 0x7f, RZ, 0xc0, !PT ;  /* 0x0000007f170e7812 */ /* 0x040fe400078ec0ff */
[----:B------:R-:W-:Y:S01]  /*1040*/  SHF.L.U32 R23, R23, 0x1, RZ ;  /* 0x0000000117177819 */ /* 0x000fe200000006ff */
[----:B------:R-:W-:Y:S01]  /*1050*/  IMAD R13, R13, -0x326172a9, RZ ;  /* 0xcd9e8d570d0d7824 */ /* 0x000fe200078e02ff */
[----:B------:R-:W-:Y:S01]  /*1060*/  LOP3.LUT R10, R15, R12, R10, 0x96, !PT ;  /* 0x0000000c0f0a7212 */ /* 0x000fe200078e960a */
[----:B------:R-:W-:Y:S01]  /*1070*/  IMAD R12, R8, -0x2daee0ad, RZ ;  /* 0xd2511f53080c7824 */ /* 0x000fe200078e02ff */
[----:B------:R-:W-:Y:S01]  /*1080*/  VIADDMNMX R15, R14, -R5, RZ, !PT ;  /* 0x800000050e0f7246 */ /* 0x000fe200078001ff */
[----:B------:R-:W-:-:S03]  /*1090*/  IMAD.HI.U32 R8, R9, -0x2daee0ad, RZ ;  /* 0xd2511f5309087827 */ /* 0x000fc600078e00ff */
[----:B------:R-:W-:Y:S01]  /*10a0*/  VIMNMX R15, PT, PT, R15, 0x20, PT ;  /* 0x000000200f0f7848 */ /* 0x000fe20003fe0100 */
        /* <DEDUP_REMOVED lines=10> */
[----:B------:R-:W-:-:S04]  /*1150*/  IMAD.HI.U32 R12, R10, -0x2daee0ad, RZ ;  /* 0xd2511f530a0c7827 */ /* 0x000fc800078e00ff */
[----:B------:R-:W-:Y:S01]  /*1160*/  IMAD R14, R6, -0x20, R14 ;  /* 0xffffffe0060e7824 */ /* 0x000fe200078e020e */
[----:B------:R-:W-:Y:S01]  /*1170*/  LOP3.LUT R12, R21, R13, R12, 0x96, !PT ;  /* 0x0000000d150c7212 */ /* 0x000fe200078e960c */
[----:B------:R-:W-:Y:S01]  /*1180*/  IMAD R8, R8, -0x326172a9, RZ ;  /* 0xcd9e8d5708087824 */ /* 0x000fe200078e02ff */
[----:B------:R-:W-:Y:S01]  /*1190*/  LOP3.LUT R6, R23, 0xffffff00, RZ, 0xc0, !PT ;  /* 0xffffff0017067812 */ /* 0x000fe200078ec0ff */
[----:B------:R-:W-:Y:S01]  /*11a0*/  IMAD.HI.U32 R11, R9, -0x326172a9, RZ ;  /* 0xcd9e8d57090b7827 */ /* 0x000fe200078e00ff */
[----:B------:R-:W-:-:S03]  /*11b0*/  VIMNMX R14, PT, PT, RZ, R14, !PT ;  /* 0x0000000eff0e7248 */ /* 0x000fc60007fe0100 */
[----:B------:R-:W-:Y:S01]  /*11c0*/  IMAD R9, R9, -0x326172a9, RZ ;  /* 0xcd9e8d5709097824 */ /* 0x000fe200078e02ff */
[----:B------:R-:W-:Y:S01]  /*11d0*/  LOP3.LUT R8, R20, R8, R11, 0x96, !PT ;  /* 0x0000000814087212 */ /* 0x000fe200078e960b */
[----:B------:R-:W-:-:S04]  /*11e0*/  IMAD.HI.U32 R5, R12, -0x326172a9, RZ ;  /* 0xcd9e8d570c057827 */ /* 0x000fc800078e00ff */
[----:B------:R-:W-:Y:S01]  /*11f0*/  IMAD R15, R15, 0x8, R6 ;  /* 0x000000080f0f7824 */ /* 0x000fe200078e0206 */
[----:B------:R-:W-:Y:S01]  /*1200*/  LOP3.LUT R9, R22, R9, R5, 0x96, !PT ;  /* 0x0000000916097212 */ /* 0x000fe200078e9605 */
[----:B------:R-:W-:Y:S02]  /*1210*/  IMAD R10, R10, -0x2daee0ad, RZ ;  /* 0xd2511f530a0a7824 */ /* 0x000fe400078e02ff */
[----:B------:R-:W-:Y:S01]  /*1220*/  IMAD.HI.U32 R11, R8, -0x2daee0ad, RZ ;  /* 0xd2511f53080b7827 */ /* 0x000fe200078e00ff */
[----:B------:R-:W-:-:S03]  /*1230*/  I2FP.F32.U32 R5, R15 ;  /* 0x0000000f00057245 */ /* 0x000fc60000201000 */
[----:B------:R-:W-:Y:S01]  /*1240*/  IMAD R8, R8, -0x2daee0ad, RZ ;  /* 0xd2511f5308087824 */ /* 0x000fe200078e02ff */
[----:B------:R-:W-:Y:S01]  /*1250*/  LOP3.LUT R10, R24, R10, R11, 0x96, !PT ;  /* 0x0000000a180a7212 */ /* 0x000fe200078e960b */
[----:B------:R-:W-:Y:S01]  /*1260*/  IMAD.HI.U32 R13, R9, -0x2daee0ad, RZ ;  /* 0xd2511f53090d7827 */ /* 0x000fe200078e00ff */
[----:B------:R-:W0:Y:S01]  /*1270*/  MUFU.RCP R5, R5 ;  /* 0x0000000500057308 */ /* 0x000e220000001000 */
[----:B------:R-:W-:Y:S02]  /*1280*/  VIMNMX R11, PT, PT, R14, 0x20, PT ;  /* 0x000000200e0b7848 */ /* 0x000fe40003fe0100 */
[----:B------:R-:W-:Y:S01]  /*1290*/  IMAD R12, R12, -0x326172a9, RZ ;  /* 0xcd9e8d570c0c7824 */ /* 0x000fe200078e02ff */
[----:B------:R-:W-:Y:S01]  /*12a0*/  LOP3.LUT R44, R44, R8, R13, 0x96, !PT ;  /* 0x000000082c2c7212 */ /* 0x000fe200078e960d */
[----:B------:R-:W-:-:S04]  /*12b0*/  IMAD.HI.U32 R15, R10, -0x326172a9, RZ ;  /* 0xcd9e8d570a0f7827 */ /* 0x000fc800078e00ff */
[----:B------:R-:W-:Y:S02]  /*12c0*/  HFMA2 R8, -RZ, RZ, 0, 0 ;  /* 0x00000000ff087431 */ /* 0x000fe400000001ff */
[----:B------:R-:W-:Y:S01]  /*12d0*/  IMAD R6, R11, 0x8, R6 ;  /* 0x000000080b067824 */ /* 0x000fe200078e0206 */
[----:B------:R-:W-:Y:S01]  /*12e0*/  LOP3.LUT R38, R38, R12, R15, 0x96, !PT ;  /* 0x0000000c26267212 */ /* 0x000fe200078e960f */
[----:B------:R-:W-:Y:S02]  /*12f0*/  IMAD R40, R10, -0x326172a9, RZ ;  /* 0xcd9e8d570a287824 */ /* 0x000fe400078e02ff */
[----:B-1234-:R-:W-:-:S07]  /*1300*/  IMAD R52, R9, -0x2daee0ad, RZ ;  /* 0xd2511f5309347824 */ /* 0x01efce00078e02ff */
.L_x_8862:
[----:B------:R-:W1:Y:S08]  /*1310*/  LDC.64 R150, c[0x0][0x3f0] ;  /* 0x0000fc00ff967b82 */ /* 0x000e700000000a00 */
[----:B------:R-:W2:Y:S08]  /*1320*/  LDC.64 R148, c[0x0][0x3f8] ;  /* 0x0000fe00ff947b82 */ /* 0x000eb00000000a00 */
[----:B------:R-:W3:Y:S01]  /*1330*/  LDC R217, c[0x0][0x388] ;  /* 0x0000e200ffd97b82 */ /* 0x000ee20000000800 */
[----:B-1----:R-:W-:-:S05]  /*1340*/  IMAD.WIDE R150, R0, 0x4, R150 ;  /* 0x0000000400967825 */ /* 0x002fca00078e0296 */
[----:B------:R-:W4:Y:S01]  /*1350*/  LDG.E R42, desc[UR6][R150.64] ;  /* 0x00000006962a7981 */ /* 0x000f22000c1e1900 */
[----:B--2---:R-:W-:-:S05]  /*1360*/  IMAD.WIDE R148, R0, 0x4, R148 ;  /* 0x0000000400947825 */ /* 0x004fca00078e0294 */
[----:B-----5:R1:W5:Y:S01]  /*1370*/  LDG.E R26, desc[UR6][R148.64] ;  /* 0x00000006941a7981 */ /* 0x020362000c1e1900 */
[----:B------:R-:W-:Y:S01]  /*1380*/  ISETP.GE.U32.AND P0, PT, R3, 0x80, PT ;  /* 0x000000800300780c */ /* 0x000fe20003f06070 */
[----:B------:R-:W-:Y:S01]  /*1390*/  BSSY.RECONVERGENT B0, `(.L_x_8137) ;  /* 0x00006e9000007945 */ /* 0x000fe20003800200 */
[----:B------:R-:W-:Y:S01]  /*13a0*/  IMAD.MOV.U32 R223, RZ, RZ, RZ ;  /* 0x000000ffffdf7224 */ /* 0x000fe200078e00ff */
[----:B------:R-:W2:Y:S01]  /*13b0*/  S2R R28, SR_TID.X ;  /* 0x00000000001c7919 */ /* 0x000ea20000002100 */
[----:B----4-:R-:W-:-:S13]  /*13c0*/  ISETP.GE.AND P3, PT, R42, 0x1, PT ;  /* 0x000000012a00780c */ /* 0x010fda0003f66270 */
[----:B------:R-:W-:-:S04]  /*13d0*/  @P3 VIADD R24, R42, 0xffffffff ;  /* 0xffffffff2a183836 */ /* 0x000fc80000000000 */
[-C--:B---3--:R-:W-:Y:S02]  /*13e0*/  @P3 IMAD R30, R24, R217.reuse, RZ ;  /* 0x000000d9181e3224 */ /* 0x088fe400078e02ff */
[----:B------:R-:W-:-:S03]  /*13f0*/  IMAD R24, R0, R217, RZ ;  /* 0x000000d900187224 */ /* 0x000fc600078e02ff */
[----:B------:R-:W-:Y:S02]  /*1400*/  @P3 SHF.R.S32.HI R219, RZ, 0x1f, R30 ;  /* 0x0000001fffdb3819 */ /* 0x000fe4000001141e */
[----:B------:R-:W-:Y:S02]  /*1410*/  SHF.R.S32.HI R151, RZ, 0x1f, R24 ;  /* 0x0000001fff977819 */ /* 0x000fe40000011418 */
[----:B------:R-:W-:Y:S02]  /*1420*/  @P3 LEA.HI R219, R219, R30, RZ, 0x3 ;  /* 0x0000001edbdb3211 */ /* 0x000fe400078f18ff */
[----:B------:R-:W-:Y:S02]  /*1430*/  LEA.HI R151, R151, R24, RZ, 0x3 ;  /* 0x0000001897977211 */ /* 0x000fe400078f18ff */
[-C--:B--2---:R-:W-:Y:S02]  /*1440*/  @P3 LEA.HI.SX32 R223, R219, R28.reuse, 0x1d ;  /* 0x0000001cdbdf3211 */ /* 0x084fe400078feaff */
[----:B------:R-:W-:Y:S01]  /*1450*/  LEA.HI.SX32 R30, R151, R28, 0x1d ;  /* 0x0000001c971e7211 */ /* 0x000fe200078feaff */
[----:B-1----:R-:W-:Y:S06]  /*1460*/  @!P0 BRA `(.L_x_8138) ;  /* 0x0000006c006c8947 */ /* 0x002fec0003800000 */
[----:B------:R-:W-:-:S04]  /*1470*/  UISETP.NE.U32.AND UP0, UPT, UR8, URZ, UPT ;  /* 0x000000ff0800728c */ /* 0x000fc8000bf05070 */
[----:B------:R-:W-:Y:S01]  /*1480*/  UISETP.NE.AND.EX UP0, UPT, UR9, URZ, UPT, UP0 ;  /* 0x000000ff0900728c */ /* 0x000fe2000bf05300 */
[----:B------:R-:W-:Y:S10]  /*1490*/  @!P3 BRA `(.L_x_8139) ;  /* 0x00000000000cb947 */ /* 0x000ff40003800000 */
[----:B------:R-:W1:Y:S02]  /*14a0*/  LDC.64 R60, c[0x0][0x390] ;  /* 0x0000e400ff3c7b82 */ /* 0x000e640000000a00 */
[----:B-1----:R-:W-:-:S06]  /*14b0*/  IMAD.WIDE.U32 R60, R223, 0x10, R60 ;  /* 0x00000010df3c7825 */ /* 0x002fcc00078e003c */
[----:B------:R-:W5:Y:S02]  /*14c0*/  LDG.E.128 R60, desc[UR6][R60.64] ;  /* 0x000000063c3c7981 */ /* 0x000f64000c1e1d00 */
.L_x_8139:
[----:B------:R-:W-:Y:S05]  /*14d0*/  BRA.U !UP0, `(.L_x_8140) ;  /* 0x0000003508c47547 */ /* 0x000fea000b800000 */
[----:B------:R-:W1:Y:S02]  /*14e0*/  LDC.64 R56, c[0x0][0x3a0] ;  /* 0x0000e800ff387b82 */ /* 0x000e640000000a00 */
[----:B-1----:R-:W-:-:S06]  /*14f0*/  IMAD.WIDE.U32 R56, R30, 0x10, R56 ;  /* 0x000000101e387825 */ /* 0x002fcc00078e0038 */
[----:B------:R-:W2:Y:S01]  /*1500*/  LDG.E.128 R56, desc[UR6][R56.64] ;  /* 0x0000000638387981 */ /* 0x000ea2000c1e1d00 */
[----:B------:R-:W-:-:S13]  /*1510*/  ISETP.GT.AND P1, PT, R42, RZ, PT ;  /* 0x000000ff2a00720c */ /* 0x000fda0003f24270 */
        /* <DEDUP_REMOVED lines=20> */
.L_x_8144:
        /* <DEDUP_REMOVED lines=13> */
.L_x_8146:
[----:B0-----:R-:W-:Y:S05]  /*1730*/  BSYNC.RECONVERGENT B2 ;  /* 0x0000000000027941 */ /* 0x001fea0003800200 */
.L_x_8145:
        /* <DEDUP_REMOVED lines=61> */
.L_x_8143:
[----:B0-----:R-:W-:Y:S05]  /*1b10*/  BSYNC.RECONVERGENT B1 ;  /* 0x0000000000017941 */ /* 0x001fea0003800200 */
.L_x_8142:
[----:B------:R-:W-:Y:S01]  /*1b20*/  I2FP.F32.U32 R9, R9 ;  /* 0x0000000900097245 */ /* 0x000fe20000201000 */
[----:B-----5:R-:W-:Y:S02]  /*1b30*/  HADD2.F32 R10, -RZ, R60.H0_H0 ;  /* 0x2000003cff0a7230 */ /* 0x020fe40000004100 */
[----:B------:R-:W-:Y:S02]  /*1b40*/  IMAD.MOV.U32 R24, RZ, RZ, 0x2f800000 ;  /* 0x2f800000ff187424 */ /* 0x000fe400078e00ff */
[----:B------:R-:W-:Y:S02]  /*1b50*/  HADD2.F32 R32, -RZ, R56.H0_H0 ;  /* 0x20000038ff207230 */ /* 0x000fe40000004100 */
[----:B------:R-:W-:Y:S01]  /*1b60*/  FMUL.FTZ R10, R10, UR13 ;  /* 0x0000000d0a0a7c20 */ /* 0x000fe20008410000 */
[----:B------:R-:W-:Y:S01]  /*1b70*/  FFMA.FTZ R9, R9, R24, 1.1641532182693481445e-10 ;  /* 0x2f00000009097423 */ /* 0x000fe20000010018 */
[----:B------:R-:W-:Y:S02]  /*1b80*/  HADD2.F32 R24, -RZ, R136.H0_H0 ;  /* 0x20000088ff187230 */ /* 0x000fe40000004100 */
[----:B------:R-:W-:-:S02]  /*1b90*/  FMUL.FTZ R10, R10, UR12 ;  /* 0x0000000c0a0a7c20 */ /* 0x000fc40008410000 */
[----:B------:R-:W-:-:S04]  /*1ba0*/  FSETP.GTU.FTZ.AND P2, PT, R9, UR10, PT ;  /* 0x0000000a09007c0b */ /* 0x000fc8000bf5c000 */
[----:B------:R-:W-:Y:S02]  /*1bb0*/  FSEL R9, R10, RZ, !P2 ;  /* 0x000000ff0a097208 */ /* 0x000fe40005000000 */
[----:B------:R-:W-:-:S03]  /*1bc0*/  SEL R10, RZ, 0x1, P2 ;  /* 0x00000001ff0a7807 */ /* 0x000fc60001000000 */
[----:B------:R-:W-:-:S07]  /*1bd0*/  FFMA.FTZ R9, R9, R24, R32 ;  /* 0x0000001809097223 */ /* 0x000fce0000010020 */
.L_x_8141:
        /* <DEDUP_REMOVED lines=21> */
.L_x_8150:
        /* <DEDUP_REMOVED lines=13> */
.L_x_8152:
[----:B0-----:R-:W-:Y:S05]  /*1e00*/  BSYNC.RECONVERGENT B2 ;  /* 0x0000000000027941 */ /* 0x001fea0003800200 */
.L_x_8151:
        /* <DEDUP_REMOVED lines=41> */
[----:B------:R-:W-:Y:S02]  /*20a0*/  VIADD R13, R174, 0x5384540f ;  /* 0x5384540fae0d7836 */ /* 0x000fe40000000000 */
[----:B------:R-:W-:Y:S02]  /*20b0*/  VIADD R17, R175, 0xdb3d7428 ;  /* 0xdb3d7428af117836 */ /* 0x000fe40000000000 */
[----:B------:R-:W-:Y:S01]  /*20c0*/  IMAD.WIDE.U32 R220, R11, -0x2daee0ad, RZ ;  /* 0xd2511f530bdc7825 */ /* 0x000fe200078e00ff */
[----:B------:R-:W-:Y:S02]  /*20d0*/  IADD3 R11, PT, PT, R175, 0x1fd5c5a3, RZ ;  /* 0x1fd5c5a3af0b7810 */ /* 0x000fe40007ffe0ff */
[----:B------:R-:W-:Y:S02]  /*20e0*/  LOP3.LUT R13, R13, R150, R219, 0x96, !PT ;  /* 0x000000960d0d7212 */ /* 0x000fe400078e96db */
[----:B------:R-:W-:-:S03]  /*20f0*/  LOP3.LUT R11, R11, R148, R221, 0x96, !PT ;  /* 0x000000940b0b7212 */ /* 0x000fc600078e96dd */
        /* <DEDUP_REMOVED lines=9> */
[----:B------:R-:W-:Y:S01]  /*2190*/  VIADD R11, R175, 0x96a522ad ;  /* 0x96a522adaf0b7836 */ /* 0x000fe20000000000 */
[----:B------:R-:W-:Y:S01]  /*21a0*/  MOV R17, R148 ;  /* 0x0000009400117202 */ /* 0x000fe20000000f00 */
[----:B------:R-:W-:-:S03]  /*21b0*/  IMAD.MOV.U32 R40, RZ, RZ, R218 ;  /* 0x000000ffff287224 */ /* 0x000fc600078e00da */
[----:B------:R-:W-:Y:S01]  /*21c0*/  LOP3.LUT R44, R11, R12, R149, 0x96, !PT ;  /* 0x0000000c0b2c7212 */ /* 0x000fe200078e9695 */
[----:B------:R-:W-:-:S07]  /*21d0*/  IMAD.MOV.U32 R11, RZ, RZ, R15 ;  /* 0x000000ffff0b7224 */ /* 0x000fce00078e000f */
.L_x_8149:
[----:B0-----:R-:W-:Y:S05]  /*21e0*/  BSYNC.RECONVERGENT B1 ;  /* 0x0000000000017941 */ /* 0x001fea0003800200 */
.L_x_8148:
[----:B------:R-:W-:Y:S01]  /*21f0*/  HFMA2 R24, -RZ, RZ, 0.1171875, 0 ;  /* 0x2f800000ff187431 */ /* 0x000fe200000001ff */
[----:B------:R-:W-:Y:S01]  /*2200*/  I2FP.F32.U32 R11, R11 ;  /* 0x0000000b000b7245 */ /* 0x000fe20000201000 */
[----:B-----5:R-:W-:Y:S02]  /*2210*/  HADD2.F32 R12, -RZ, R60.H1_H1 ;  /* 0x3000003cff0c7230 */ /* 0x020fe40000004100 */
[----:B------:R-:W-:-:S03]  /*2220*/  HADD2.F32 R32, -RZ, R56.H1_H1 ;  /* 0x30000038ff207230 */ /* 0x000fc60000004100 */
[----:B------:R-:W-:Y:S01]  /*2230*/  FMUL.FTZ R12, R12, UR13 ;  /* 0x0000000d0c0c7c20 */ /* 0x000fe20008410000 */
[----:B------:R-:W-:-:S03]  /*2240*/  FFMA.FTZ R11, R11, R24, 1.1641532182693481445e-10 ;  /* 0x2f0000000b0b7423 */ /* 0x000fc60000010018 */
[----:B------:R-:W-:Y:S01]  /*2250*/  FMUL.FTZ R12, R12, UR12 ;  /* 0x0000000c0c0c7c20 */ /* 0x000fe20008410000 */
[----:B------:R-:W-:Y:S01]  /*2260*/  HADD2.F32 R24, -RZ, R136.H1_H1 ;  /* 0x30000088ff187230 */ /* 0x000fe20000004100 */
[----:B------:R-:W-:-:S04]  /*2270*/  FSETP.GTU.FTZ.AND P2, PT, R11, UR10, PT ;  /* 0x0000000a0b007c0b */ /* 0x000fc8000bf5c000 */
[----:B------:R-:W-:Y:S02]  /*2280*/  FSEL R11, R12, RZ, !P2 ;  /* 0x000000ff0c0b7208 */ /* 0x000fe40005000000 */
[----:B------:R-:W-:-:S03]  /*2290*/  SEL R12, RZ, 0x1, P2 ;  /* 0x00000001ff0c7807 */ /* 0x000fc60001000000 */
[----:B------:R-:W-:-:S07]  /*22a0*/  FFMA.FTZ R11, R11, R24, R32 ;  /* 0x000000180b0b7223 */ /* 0x000fce0000010020 */
.L_x_8147:
        /* <DEDUP_REMOVED lines=21> */
.L_x_8156:
        /* <DEDUP_REMOVED lines=13> */
.L_x_8158:
[----:B0-----:R-:W-:Y:S05]  /*24d0*/  BSYNC.RECONVERGENT B2 ;  /* 0x0000000000027941 */ /* 0x001fea0003800200 */
.L_x_8157:
[----:B------:R-:W-:Y:S01]  /*24e0*/  IMAD.WIDE.U32 R150, R2, -0x326172a9, RZ ;  /* 0xcd9e8d5702967825 */ /* 0x000fe200078e00ff */
[----:B------:R-:W-:-:S03]  /*24f0*/  LOP3.LUT R14, R8, R219, R175, 0x96, !PT ;  /* 0x000000db080e7212 */ /* 0x000fc600078e96af */
[----:B------:R-:W-:Y:S01]  /*2500*/  VIADD R19, R175, 0xbb67ae85 ;  /* 0xbb67ae85af137836 */ /* 0x000fe20000000000 */
[----:B------:R-:W-:Y:S01]  /*2510*/  LOP3.LUT R148, R7, R151, R174, 0x96, !PT ;  /* 0x0000009707947212 */ /* 0x000fe200078e96ae */
[----:B------:R-:W-:-:S04]  /*2520*/  IMAD.WIDE.U32 R14, R14, -0x326172a9, RZ ;  /* 0xcd9e8d570e0e7825 */ /* 0x000fc800078e00ff */
[----:B------:R-:W-:-:S04]  /*2530*/  IMAD.WIDE.U32 R148, R148, -0x2daee0ad, RZ ;  /* 0xd2511f5394947825 */ /* 0x000fc800078e00ff */
[C---:B------:R-:W-:Y:S01]  /*2540*/  VIADD R13, R174.reuse, 0x9e3779b9 ;  /* 0x9e3779b9ae0d7836 */ /* 0x040fe20000000000 */
[----:B------:R-:W-:Y:S01]  /*2550*/  LOP3.LUT R218, R19, R218, R149, 0x96, !PT ;  /* 0x000000da13da7212 */ /* 0x000fe200078e9695 */
[----:B------:R-:W-:Y:S02]  /*2560*/  VIADD R19, R174, 0xdaa66d2b ;  /* 0xdaa66d2bae137836 */ /* 0x000fe40000000000 */
[----:B------:R-:W-:Y:S01]  /*2570*/  IMAD.MOV.U32 R23, RZ, RZ, RZ ;  /* 0x000000ffff177224 */ /* 0x000fe200078e00ff */
[----:B------:R-:W-:Y:S01]  /*2580*/  LOP3.LUT R150, R13, R150, R15, 0x96, !PT ;  /* 0x000000960d967212 */ /* 0x000fe200078e960f */
[----:B------:R-:W-:Y:S01]  /*2590*/  IMAD.WIDE.U32 R218, R218, -0x326172a9, RZ ;  /* 0xcd9e8d57dada7825 */ /* 0x000fe200078e00ff */
[----:B------:R-:W-:-:S03]  /*25a0*/  IADD3 R15, PT, PT, R175, 0x76cf5d0a, RZ ;  /* 0x76cf5d0aaf0f7810 */ /* 0x000fc60007ffe0ff */
[----:B------:R-:W-:Y:S02]  /*25b0*/  VIADD R13, R174, 0x3c6ef372 ;  /* 0x3c6ef372ae0d7836 */ /* 0x000fe40000000000 */
[----:B------:R-:W-:-:S03]  /*25c0*/  IMAD.WIDE.U32 R150, R150, -0x2daee0ad, RZ ;  /* 0xd2511f5396967825 */ /* 0x000fc600078e00ff */
[----:B------:R-:W-:Y:S02]  /*25d0*/  LOP3.LUT R13, R13, R14, R219, 0x96, !PT ;  /* 0x0000000e0d0d7212 */ /* 0x000fe400078e96db */
[----:B------:R-:W-:-:S03]  /*25e0*/  LOP3.LUT R15, R15, R148, R151, 0x96, !PT ;  /* 0x000000940f0f7212 */ /* 0x000fc600078e9697 */
[----:B------:R-:W-:Y:S01]  /*25f0*/  IMAD.WIDE.U32 R148, R13, -0x2daee0ad, RZ ;  /* 0xd2511f530d947825 */ /* 0x000fe200078e00ff */
[----:B------:R-:W-:-:S03]  /*2600*/  IADD3 R13, PT, PT, R175, 0x32370b8f, RZ ;  /* 0x32370b8faf0d7810 */ /* 0x000fc60007ffe0ff */
[----:B------:R-:W-:Y:S01]  /*2610*/  IMAD.WIDE.U32 R14, R15, -0x326172a9, RZ ;  /* 0xcd9e8d570f0e7825 */ /* 0x000fe200078e00ff */
[----:B------:R-:W-:-:S04]  /*2620*/  LOP3.LUT R13, R13, R150, R149, 0x96, !PT ;  /* 0x000000960d0d7212 */ /* 0x000fc800078e9695 */
[----:B------:R-:W-:Y:S01]  /*2630*/  LOP3.LUT R19, R19, R218, R15, 0x96, !PT ;  /* 0x000000da13137212 */ /* 0x000fe200078e960f */
[----:B------:R-:W-:-:S04]  /*2640*/  IMAD.WIDE.U32 R218, R13, -0x326172a9, RZ ;  /* 0xcd9e8d570dda7825 */ /* 0x000fc800078e00ff */
[C---:B------:R-:W-:Y:S02]  /*2650*/  VIADD R13, R174.reuse, 0x78dde6e4 ;  /* 0x78dde6e4ae0d7836 */ /* 0x040fe40000000000 */
[----:B------:R-:W-:Y:S01]  /*2660*/  IMAD.WIDE.U32 R150, R19, -0x2daee0ad, RZ ;  /* 0xd2511f5313967825 */ /* 0x000fe200078e00ff */
[----:B------:R-:W-:Y:S02]  /*2670*/  IADD3 R19, PT, PT, R174, 0x1715609d, RZ ;  /* 0x1715609dae137810 */ /* 0x000fe40007ffe0ff */
[----:B------:R-:W-:Y:S01]  /*2680*/  LOP3.LUT R13, R13, R14, R219, 0x96, !PT ;  /* 0x0000000e0d0d7212 */ /* 0x000fe200078e96db */
[----:B------:R-:W-:-:S05]  /*2690*/  VIADD R15, R175, 0xed9eba14 ;  /* 0xed9eba14af0f7836 */ /* 0x000fca0000000000 */
        /* <DEDUP_REMOVED lines=32> */
[----:B------:R-:W-:-:S07]  /*28a0*/  MOV R13, R17 ;  /* 0x00000011000d7202 */ /* 0x000fce0000000f00 */
.L_x_8155:
[----:B0-----:R-:W-:Y:S05]  /*28b0*/  BSYNC.RECONVERGENT B1 ;  /* 0x0000000000017941 */ /* 0x001fea0003800200 */
.L_x_8154:
        /* <DEDUP_REMOVED lines=12> */
.L_x_8153:
        /* <DEDUP_REMOVED lines=21> */
.L_x_8162:
        /* <DEDUP_REMOVED lines=13> */
.L_x_8164:
[----:B0-----:R-:W-:Y:S05]  /*2ba0*/  BSYNC.RECONVERGENT B2 ;  /* 0x0000000000027941 */ /* 0x001fea0003800200 */
.L_x_8163:
        /* <DEDUP_REMOVED lines=47> */
[C---:B------:R-:W-:Y:S01]  /*2ea0*/  VIADD R17, R175.reuse, 0xdb3d7428 ;  /* 0xdb3d7428af117836 */ /* 0x040fe20000000000 */
[----:B------:R-:W-:Y:S01]  /*2eb0*/  IADD3 R15, PT, PT, R174, -0xe443238, RZ ;  /* 0xf1bbcdc8ae0f7810 */ /* 0x000fe20007ffe0ff */
[----:B------:R-:W-:Y:S02]  /*2ec0*/  VIADD R21, R175, 0x96a522ad ;  /* 0x96a522adaf157836 */ /* 0x000fe40000000000 */
[----:B------:R-:W-:Y:S01]  /*2ed0*/  IMAD.WIDE.U32 R218, R218, -0x326172a9, RZ ;  /* 0xcd9e8d57dada7825 */ /* 0x000fe200078e00ff */
[----:B------:R-:W-:-:S04]  /*2ee0*/  LOP3.LUT R150, R17, R150, R149, 0x96, !PT ;  /* 0x0000009611967212 */ /* 0x000fc800078e9695 */
        /* <DEDUP_REMOVED lines=9> */
.L_x_8161:
[----:B0-----:R-:W-:Y:S05]  /*2f80*/  BSYNC.RECONVERGENT B1 ;  /* 0x0000000000017941 */ /* 0x001fea0003800200 */
.L_x_8160:
[----:B------:R-:W-:Y:S01]  /*2f90*/  I2FP.F32.U32 R15, R15 ;  /* 0x0000000f000f7245 */ /* 0x000fe20000201000 */
[----:B-----5:R-:W-:Y:S02]  /*2fa0*/  HADD2.F32 R16, -RZ, R61.H1_H1 ;  /* 0x3000003dff107230 */ /* 0x020fe40000004100 */
[----:B------:R-:W-:Y:S02]  /*2fb0*/  IMAD.MOV.U32 R36, RZ, RZ, 0x2f800000 ;  /* 0x2f800000ff247424 */ /* 0x000fe400078e00ff */
[----:B------:R-:W-:Y:S02]  /*2fc0*/  HADD2.F32 R48, -RZ, R57.H1_H1 ;  /* 0x30000039ff307230 */ /* 0x000fe40000004100 */
[----:B------:R-:W-:Y:S01]  /*2fd0*/  FMUL.FTZ R16, R16, UR13 ;  /* 0x0000000d10107c20 */ /* 0x000fe20008410000 */
[----:B------:R-:W-:Y:S01]  /*2fe0*/  FFMA.FTZ R15, R15, R36, 1.1641532182693481445e-10 ;  /* 0x2f0000000f0f7423 */ /* 0x000fe20000010024 */
[----:B------:R-:W-:Y:S02]  /*2ff0*/  HADD2.F32 R36, -RZ, R137.H1_H1 ;  /* 0x30000089ff247230 */ /* 0x000fe40000004100 */
[----:B------:R-:W-:-:S02]  /*3000*/  FMUL.FTZ R16, R16, UR12 ;  /* 0x0000000c10107c20 */ /* 0x000fc40008410000 */
[----:B------:R-:W-:-:S04]  /*3010*/  FSETP.GTU.FTZ.AND P2, PT, R15, UR10, PT ;  /* 0x0000000a0f007c0b */ /* 0x000fc8000bf5c000 */
[----:B------:R-:W-:Y:S02]  /*3020*/  FSEL R15, R16, RZ, !P2 ;  /* 0x000000ff100f7208 */ /* 0x000fe40005000000 */
[----:B------:R-:W-:-:S03]  /*3030*/  SEL R16, RZ, 0x1, P2 ;  /* 0x00000001ff107807 */ /* 0x000fc60001000000 */
[----:B------:R-:W-:-:S07]  /*3040*/  FFMA.FTZ R15, R15, R36, R48 ;  /* 0x000000240f0f7223 */ /* 0x000fce0000010030 */
.L_x_8159:
        /* <DEDUP_REMOVED lines=21> */
.L_x_8168:
        /* <DEDUP_REMOVED lines=13> */
.L_x_8170:
[----:B0-----:R-:W-:Y:S05]  /*3270*/  BSYNC.RECONVERGENT B2 ;  /* 0x0000000000027941 */ /* 0x001fea0003800200 */
.L_x_8169:
        /* <DEDUP_REMOVED lines=61> */
.L_x_8167:
[----:B0-----:R-:W-:Y:S05]  /*3650*/  BSYNC.RECONVERGENT B1 ;  /* 0x0000000000017941 */ /* 0x001fea0003800200 */
.L_x_8166:
[----:B------:R-:W-:Y:S01]  /*3660*/  HFMA2 R24, -RZ, RZ, 0.1171875, 0 ;  /* 0x2f800000ff187431 */ /* 0x000fe200000001ff */
[----:B------:R-:W-:Y:S01]  /*3670*/  I2FP.F32.U32 R17, R17 ;  /* 0x0000001100117245 */ /* 0x000fe20000201000 */
[----:B-----5:R-:W-:Y:S02]  /*3680*/  HADD2.F32 R18, -RZ, R62.H0_H0 ;  /* 0x2000003eff127230 */ /* 0x020fe40000004100 */
[----:B------:R-:W-:-:S03]  /*3690*/  HADD2.F32 R52, -RZ, R58.H0_H0 ;  /* 0x2000003aff347230 */ /* 0x000fc60000004100 */
[----:B------:R-:W-:Y:S01]  /*36a0*/  FMUL.FTZ R18, R18, UR13 ;  /* 0x0000000d12127c20 */ /* 0x000fe20008410000 */
[----:B------:R-:W-:-:S03]  /*36b0*/  FFMA.FTZ R17, R17, R24, 1.1641532182693481445e-10 ;  /* 0x2f00000011117423 */ /* 0x000fc60000010018 */
[----:B------:R-:W-:Y:S01]  /*36c0*/  FMUL.FTZ R18, R18, UR12 ;  /* 0x0000000c12127c20 */ /* 0x000fe20008410000 */
[----:B------:R-:W-:Y:S01]  /*36d0*/  HADD2.F32 R24, -RZ, R138.H0_H0 ;  /* 0x2000008aff187230 */ /* 0x000fe20000004100 */
[----:B------:R-:W-:-:S04]  /*36e0*/  FSETP.GTU.FTZ.AND P2, PT, R17, UR10, PT ;  /* 0x0000000a11007c0b */ /* 0x000fc8000bf5c000 */
[----:B------:R-:W-:Y:S02]  /*36f0*/  FSEL R17, R18, RZ, !P2 ;  /* 0x000000ff12117208 */ /* 0x000fe40005000000 */
[----:B------:R-:W-:-:S03]  /*3700*/  SEL R18, RZ, 0x1, P2 ;  /* 0x00000001ff127807 */ /* 0x000fc60001000000 */
[----:B------:R-:W-:-:S07]  /*3710*/  FFMA.FTZ R17, R17, R24, R52 ;  /* 0x0000001811117223 */ /* 0x000fce0000010034 */
.L_x_8165:
        /* <DEDUP_REMOVED lines=21> */
.L_x_8174:
        /* <DEDUP_REMOVED lines=13> */
.L_x_8176:
[----:B0-----:R-:W-:Y:S05]  /*3940*/  BSYNC.RECONVERGENT B2 ;  /* 0x0000000000027941 */ /* 0x001fea0003800200 */
.L_x_8175:
        /* <DEDUP_REMOVED lines=61> */
.L_x_8173:
[----:B0-----:R-:W-:Y:S05]  /*3d20*/  BSYNC.RECONVERGENT B1 ;  /* 0x0000000000017941 */ /* 0x001fea0003800200 */
.L_x_8172:
        /* <DEDUP_REMOVED lines=12> */
.L_x_8171:
        /* <DEDUP_REMOVED lines=21> */
.L_x_8180:
        /* <DEDUP_REMOVED lines=13> */
.L_x_8182:
[----:B0-----:R-:W-:Y:S05]  /*4010*/  BSYNC.RECONVERGENT B2 ;  /* 0x0000000000027941 */ /* 0x001fea0003800200 */
.L_x_8181:
        /* <DEDUP_REMOVED lines=61> */
.L_x_8179:
[----:B0-----:R-:W-:Y:S05]  /*43f0*/  BSYNC.RECONVERGENT B1 ;  /* 0x0000000000017941 */ /* 0x001fea0003800200 */
.L_x_8178:
        /* <DEDUP_REMOVED lines=12> */
.L_x_8177:
        /* <DEDUP_REMOVED lines=21> */
.L_x_8186:
        /* <DEDUP_REMOVED lines=13> */
.L_x_8188:
[----:B0-----:R-:W-:Y:S05]  /*46e0*/  BSYNC.RECONVERGENT B2 ;  /* 0x0000000000027941 */ /* 0x001fea0003800200 */
.L_x_8187:
        /* <DEDUP_REMOVED lines=61> */
.L_x_8185:
[----:B0-----:R-:W-:Y:S05]  /*4ac0*/  BSYNC.RECONVERGENT B1 ;  /* 0x0000000000017941 */ /* 0x001fea0003800200 */
.L_x_8184:
        /* <DEDUP_REMOVED lines=12> */
.L_x_8183:
[----:B------:R-:W-:Y:S02]  /*4b90*/  F2FP.F16.F32.PACK_AB R151, RZ, R23 ;  /* 0x00000017ff97723e */ /* 0x000fe400000000ff */
[----:B------:R-:W-:Y:S02]  /*4ba0*/  PRMT R150, R52, 0x5410, R54 ;  /* 0x0000541034967816 */ /* 0x000fe40000000036 */
[----:B------:R-:W-:Y:S02]  /*4bb0*/  PRMT R149, R50, 0x5410, R36 ;  /* 0x0000541032957816 */ /* 0x000fe40000000024 */
[----:B------:R-:W-:Y:S02]  /*4bc0*/  PRMT R148, R34, 0x5410, R32 ;  /* 0x0000541022947816 */ /* 0x000fe40000000020 */
[----:B------:R-:W-:Y:S01]  /*4bd0*/  PRMT R151, R152, 0x5410, R151 ;  /* 0x0000541098977816 */ /* 0x000fe20000000097 */
[----:B------:R-:W-:Y:S06]  /*4be0*/  BRA `(.L_x_8189) ;  /* 0x0000003400207947 */ /* 0x000fec0003800000 */
.L_x_8140:
[----:B------:R-:W-:Y:S01]  /*4bf0*/  IMAD.MOV.U32 R9, RZ, RZ, RZ ;  /* 0x000000ffff097224 */ /* 0x000fe200078e00ff */
[----:B------:R-:W-:Y:S01]  /*4c00*/  MOV R24, R52 ;  /* 0x0000003400187202 */ /* 0x000fe20000000f00 */
[----:B------:R-:W-:Y:S01]  /*4c10*/  IMAD.MOV.U32 R13, RZ, RZ, R48 ;  /* 0x000000ffff0d7224 */ /* 0x000fe200078e0030 */
        /* <DEDUP_REMOVED lines=17> */
.L_x_8193:
        /* <DEDUP_REMOVED lines=13> */
.L_x_8195:
[----:B0-----:R-:W-:Y:S05]  /*4e00*/  BSYNC.RECONVERGENT B2 ;  /* 0x0000000000027941 */ /* 0x001fea0003800200 */
.L_x_8194:
        /* <DEDUP_REMOVED lines=53> */
[----:B------:R-:W-:Y:S01]  /*5160*/  IADD3 R9, PT, PT, R174, -0x700cb87f, RZ ;  /* 0x8ff34781ae097810 */ /* 0x000fe20007ffe0ff */
[----:B------:R-:W-:Y:S02]  /*5170*/  IMAD.MOV.U32 R40, RZ, RZ, R150 ;  /* 0x000000ffff287224 */ /* 0x000fe400078e0096 */
[----:B------:R-:W-:Y:S01]  /*5180*/  IMAD.WIDE.U32 R10, R10, -0x2daee0ad, RZ ;  /* 0xd2511f530a0a7825 */ /* 0x000fe200078e00ff */
[----:B------:R-:W-:-:S03]  /*5190*/  LOP3.LUT R38, R9, R218, R151, 0x96, !PT ;  /* 0x000000da09267212 */ /* 0x000fc600078e9697 */
[----:B------:R-:W-:Y:S01]  /*51a0*/  IMAD.MOV.U32 R9, RZ, RZ, R52 ;  /* 0x000000ffff097224 */ /* 0x000fe200078e0034 */
[----:B------:R-:W-:Y:S01]  /*51b0*/  LOP3.LUT R44, R13, R148, R11, 0x96, !PT ;  /* 0x000000940d2c7212 */ /* 0x000fe200078e960b */
[----:B------:R-:W-:Y:S01]  /*51c0*/  IMAD.MOV.U32 R13, RZ, RZ, RZ ;  /* 0x000000ffff0d7224 */ /* 0x000fe200078e00ff */
[----:B------:R-:W-:-:S07]  /*51d0*/  MOV R24, R10 ;  /* 0x0000000a00187202 */ /* 0x000fce0000000f00 */
.L_x_8192:
[----:B0-----:R-:W-:Y:S05]  /*51e0*/  BSYNC.RECONVERGENT B1 ;  /* 0x0000000000017941 */ /* 0x001fea0003800200 */
.L_x_8191:
        /* <DEDUP_REMOVED lines=10> */
[----:B------:R-:W-:-:S07]  /*5290*/  FMUL.FTZ R9, R9, R32 ;  /* 0x0000002009097220 */ /* 0x000fce0000410000 */
.L_x_8190:
[----:B------:R-:W-:Y:S01]  /*52a0*/  F2FP.F16.F32.PACK_AB R34, RZ, R9 ;  /* 0x00000009ff22723e */ /* 0x000fe200000000ff */
[----:B------:R-:W-:Y:S02]  /*52b0*/  IMAD.MOV.U32 R11, RZ, RZ, RZ ;  /* 0x000000ffff0b7224 */ /* 0x000fe400078e00ff */
[----:B------:R-:W-:Y:S01]  /*52c0*/  IMAD.MOV.U32 R15, RZ, RZ, R13 ;  /* 0x000000ffff0f7224 */ /* 0x000fe200078e000d */
[----:B------:R-:W-:Y:S06]  /*52d0*/  @!P3 BRA `(.L_x_8196) ;  /* 0x000000040090b947 */ /* 0x000fec0003800000 */
        /* <DEDUP_REMOVED lines=13> */
.L_x_8199:
        /* <DEDUP_REMOVED lines=13> */
.L_x_8201:
[----:B0-----:R-:W-:Y:S05]  /*5480*/  BSYNC.RECONVERGENT B2 ;  /* 0x0000000000027941 */ /* 0x001fea0003800200 */
.L_x_8200:
        /* <DEDUP_REMOVED lines=34> */
[----:B------:R-:W-:Y:S01]  /*56b0*/  IMAD.WIDE.U32 R148, R15, -0x2daee0ad, RZ ;  /* 0xd2511f530f947825 */ /* 0x000fe200078e00ff */
[----:B------:R-:W-:-:S03]  /*56c0*/  IADD3 R15, PT, PT, R175, -0x24c28bd8, RZ ;  /* 0xdb3d7428af0f7810 */ /* 0x000fc60007ffe0ff */
        /* <DEDUP_REMOVED lines=9> */
[----:B------:R-:W-:-:S03]  /*5760*/  IMAD.WIDE.U32 R12, R13, -0x2daee0ad, RZ ;  /* 0xd2511f530d0c7825 */ /* 0x000fc600078e00ff */
[----:B------:R-:W-:Y:S02]  /*5770*/  LOP3.LUT R11, R11, R148, R221, 0x96, !PT ;  /* 0x000000940b0b7212 */ /* 0x000fe400078e96dd */
[----:B------:R-:W-:Y:S02]  /*5780*/  LOP3.LUT R15, R15, R220, R13, 0x96, !PT ;  /* 0x000000dc0f0f7212 */ /* 0x000fe400078e960d */
[----:B------:R-:W-:Y:S01]  /*5790*/  IADD3 R13, PT, PT, R174, -0x700cb87f, RZ ;  /* 0x8ff34781ae0d7810 */ /* 0x000fe20007ffe0ff */
[----:B------:R-:W-:-:S04]  /*57a0*/  IMAD.WIDE.U32 R150, R11, -0x326172a9, RZ ;  /* 0xcd9e8d570b967825 */ /* 0x000fc800078e00ff */
[----:B------:R-:W-:-:S05]  /*57b0*/  VIADD R11, R174, 0xf1bbcdc8 ;  /* 0xf1bbcdc8ae0b7836 */ /* 0x000fca0000000000 */
[----:B------:R-:W-:Y:S01]  /*57c0*/  LOP3.LUT R11, R11, R218, R151, 0x96, !PT ;  /* 0x000000da0b0b7212 */ /* 0x000fe200078e9697 */
[----:B------:R-:W-:-:S04]  /*57d0*/  IMAD.WIDE.U32 R218, R15, -0x326172a9, RZ ;  /* 0xcd9e8d570fda7825 */ /* 0x000fc800078e00ff */
[----:B------:R-:W-:Y:S01]  /*57e0*/  IMAD.WIDE.U32 R148, R11, -0x2daee0ad, RZ ;  /* 0xd2511f530b947825 */ /* 0x000fe200078e00ff */
[----:B------:R-:W-:Y:S02]  /*57f0*/  LOP3.LUT R38, R13, R150, R219, 0x96, !PT ;  /* 0x000000960d267212 */ /* 0x000fe400078e96db */
[----:B------:R-:W-:Y:S01]  /*5800*/  MOV R40, R218 ;  /* 0x000000da00287202 */ /* 0x000fe20000000f00 */
[----:B------:R-:W-:Y:S02]  /*5810*/  VIADD R11, R175, 0x96a522ad ;  /* 0x96a522adaf0b7836 */ /* 0x000fe40000000000 */
[----:B------:R-:W-:-:S03]  /*5820*/  IMAD.MOV.U32 R15, RZ, RZ, RZ ;  /* 0x000000ffff0f7224 */ /* 0x000fc600078e00ff */
[----:B------:R-:W-:Y:S01]  /*5830*/  LOP3.LUT R44, R11, R12, R149, 0x96, !PT ;  /* 0x0000000c0b2c7212 */ /* 0x000fe200078e9695 */
[----:B------:R-:W-:Y:S01]  /*5840*/  IMAD.MOV.U32 R11, RZ, RZ, R24 ;  /* 0x000000ffff0b7224 */ /* 0x000fe200078e0018 */
[----:B------:R-:W-:-:S07]  /*5850*/  MOV R24, R148 ;  /* 0x0000009400187202 */ /* 0x000fce0000000f00 */
.L_x_8198:
[----:B0-----:R-:W-:Y:S05]  /*5860*/  BSYNC.RECONVERGENT B1 ;  /* 0x0000000000017941 */ /* 0x001fea0003800200 */
.L_x_8197:
        /* <DEDUP_REMOVED lines=10> */
[----:B------:R-:W-:-:S07]  /*5910*/  FMUL.FTZ R11, R11, R32 ;  /* 0x000000200b0b7220 */ /* 0x000fce0000410000 */
.L_x_8196:
[----:B------:R-:W-:Y:S01]  /*5920*/  F2FP.F16.F32.PACK_AB R32, RZ, R11 ;  /* 0x0000000bff20723e */ /* 0x000fe200000000ff */
[----:B------:R-:W-:Y:S01]  /*5930*/  IMAD.MOV.U32 R13, RZ, RZ, RZ ;  /* 0x000000ffff0d7224 */ /* 0x000fe200078e00ff */
[----:B------:R-:W-:Y:S01]  /*5940*/  MOV R17, R15 ;  /* 0x0000000f00117202 */ /* 0x000fe20000000f00 */
[----:B------:R-:W-:Y:S06]  /*5950*/  @!P3 BRA `(.L_x_8202) ;  /* 0x000000040090b947 */ /* 0x000fec0003800000 */
        /* <DEDUP_REMOVED lines=13> */
.L_x_8205:
        /* <DEDUP_REMOVED lines=13> */
.L_x_8207:
[----:B0-----:R-:W-:Y:S05]  /*5b00*/  BSYNC.RECONVERGENT B2 ;  /* 0x0000000000027941 */ /* 0x001fea0003800200 */
.L_x_8206:
        /* <DEDUP_REMOVED lines=53> */
[----:B------:R-:W-:Y:S02]  /*5e60*/  IADD3 R13, PT, PT, R174, -0x700cb87f, RZ ;  /* 0x8ff34781ae0d7810 */ /* 0x000fe40007ffe0ff */
[----:B------:R-:W-:Y:S01]  /*5e70*/  MOV R40, R150 ;  /* 0x0000009600287202 */ /* 0x000fe20000000f00 */
[----:B------:R-:W-:Y:S01]  /*5e80*/  IMAD.WIDE.U32 R14, R14, -0x2daee0ad, RZ ;  /* 0xd2511f530e0e7825 */ /* 0x000fe200078e00ff */
[----:B------:R-:W-:-:S03]  /*5e90*/  LOP3.LUT R38, R13, R218, R151, 0x96, !PT ;  /* 0x000000da0d267212 */ /* 0x000fc600078e9697 */
[----:B------:R-:W-:Y:S01]  /*5ea0*/  IMAD.MOV.U32 R13, RZ, RZ, R24 ;  /* 0x000000ffff0d7224 */ /* 0x000fe200078e0018 */
[----:B------:R-:W-:Y:S01]  /*5eb0*/  LOP3.LUT R44, R17, R148, R15, 0x96, !PT ;  /* 0x00000094112c7212 */ /* 0x000fe200078e960f */
[----:B------:R-:W-:Y:S01]  /*5ec0*/  IMAD.MOV.U32 R17, RZ, RZ, RZ ;  /* 0x000000ffff117224 */ /* 0x000fe200078e00ff */
[----:B------:R-:W-:-:S07]  /*5ed0*/  MOV R24, R14 ;  /* 0x0000000e00187202 */ /* 0x000fce0000000f00 */
.L_x_8204:
[----:B0-----:R-:W-:Y:S05]  /*5ee0*/  BSYNC.RECONVERGENT B1 ;  /* 0x0000000000017941 */ /* 0x001fea0003800200 */
.L_x_8203:
        /* <DEDUP_REMOVED lines=11> */
.L_x_8202:
        /* <DEDUP_REMOVED lines=17> */
.L_x_8211:
        /* <DEDUP_REMOVED lines=13> */
.L_x_8213:
[----:B0-----:R-:W-:Y:S05]  /*6180*/  BSYNC.RECONVERGENT B2 ;  /* 0x0000000000027941 */ /* 0x001fea0003800200 */
.L_x_8212:
        /* <DEDUP_REMOVED lines=61> */
.L_x_8210:
[----:B0-----:R-:W-:Y:S05]  /*6560*/  BSYNC.RECONVERGENT B1 ;  /* 0x0000000000017941 */ /* 0x001fea0003800200 */
.L_x_8209:
        /* <DEDUP_REMOVED lines=11> */
.L_x_8208:
        /* <DEDUP_REMOVED lines=17> */
.L_x_8217:
        /* <DEDUP_REMOVED lines=13> */
.L_x_8219:
[----:B0-----:R-:W-:Y:S05]  /*6800*/  BSYNC.RECONVERGENT B2 ;  /* 0x0000000000027941 */ /* 0x001fea0003800200 */
.L_x_8218:
        /* <DEDUP_REMOVED lines=61> */
.L_x_8216:
[----:B0-----:R-:W-:Y:S05]  /*6be0*/  BSYNC.RECONVERGENT B1 ;  /* 0x0000000000017941 */ /* 0x001fea0003800200 */
.L_x_8215:
        /* <DEDUP_REMOVED lines=11> */
.L_x_8214:
        /* <DEDUP_REMOVED lines=17> */
.L_x_8223:
        /* <DEDUP_REMOVED lines=13> */
.L_x_8225:
[----:B0-----:R-:W-:Y:S05]  /*6e80*/  BSYNC.RECONVERGENT B2 ;  /* 0x0000000000027941 */ /* 0x001fea0003800200 */
.L_x_8224:
        /* <DEDUP_REMOVED lines=61> */
.L_x_8222:
[----:B0-----:R-:W-:Y:S05]  /*7260*/  BSYNC.RECONVERGENT B1 ;  /* 0x0000000000017941 */ /* 0x001fea0003800200 */
.L_x_8221:
        /* <DEDUP_REMOVED lines=11> */
.L_x_8220:
        /* <DEDUP_REMOVED lines=17> */
.L_x_8229:
        /* <DEDUP_REMOVED lines=13> */
.L_x_8231:
[----:B0-----:R-:W-:Y:S05]  /*7500*/  BSYNC.RECONVERGENT B2 ;  /* 0x0000000000027941 */ /* 0x001fea0003800200 */
.L_x_8230:
        /* <DEDUP_REMOVED lines=61> */
.L_x_8228:
[----:B0-----:R-:W-:Y:S05]  /*78e0*/  BSYNC.RECONVERGENT B1 ;  /* 0x0000000000017941 */ /* 0x001fea0003800200 */
.L_x_8227:
        /* <DEDUP_REMOVED lines=11> */
.L_x_8226:
        /* <DEDUP_REMOVED lines=17> */
.L_x_8235:
        /* <DEDUP_REMOVED lines=13> */
.L_x_8237:
[----:B0-----:R-:W-:Y:S05]  /*7b80*/  BSYNC.RECONVERGENT B2 ;  /* 0x0000000000027941 */ /* 0x001fea0003800200 */
.L_x_8236:
        /* <DEDUP_REMOVED lines=59> */
[----:B------:R-:W-:Y:S02]  /*7f40*/  LOP3.LUT R44, R151, R150, R149, 0x96, !PT ;  /* 0x00000096972c7212 */ /* 0x000fe400078e9695 */
[----:B------:R-:W-:-:S07]  /*7f50*/  MOV R24, R148 ;  /* 0x0000009400187202 */ /* 0x000fce0000000f00 */
.L_x_8234:
[----:B0-----:R-:W-:Y:S05]  /*7f60*/  BSYNC.RECONVERGENT B1 ;  /* 0x0000000000017941 */ /* 0x001fea0003800200 */
.L_x_8233:
        /* <DEDUP_REMOVED lines=11> */
.L_x_8232:
[----:B------:R-:W-:Y:S02]  /*8020*/  F2FP.F16.F32.PACK_AB R151, RZ, R23 ;  /* 0x00000017ff97723e */ /* 0x000fe400000000ff */
[----:B------:R-:W-:Y:S02]  /*8030*/  PRMT R150, R52, 0x5410, R54 ;  /* 0x0000541034967816 */ /* 0x000fe40000000036 */
[----:B------:R-:W-:Y:S02]  /*8040*/  PRMT R149, R50, 0x5410, R36 ;  /* 0x0000541032957816 */ /* 0x000fe40000000024 */
[----:B------:R-:W-:Y:S02]  /*8050*/  PRMT R148, R34, 0x5410, R32 ;  /* 0x0000541022947816 */ /* 0x000fe40000000020 */
[----:B------:R-:W-:-:S07]  /*8060*/  PRMT R151, R152, 0x5410, R151 ;  /* 0x0000541098977816 */ /* 0x000fce0000000097 */
.L_x_8189:
[----:B------:R-:W1:Y:S01]  /*8070*/  LDC.64 R218, c[0x0][0x3a8] ;  /* 0x0000ea00ffda7b82 */ /* 0x000e620000000a00 */
[----:B------:R-:W-:Y:S02]  /*8080*/  IMAD.MOV.U32 R52, RZ, RZ, R24 ;  /* 0x000000ffff347224 */ /* 0x000fe400078e0018 */
[----:B-1----:R-:W-:-:S05]  /*8090*/  IMAD.WIDE.U32 R218, R30, 0x10, R218 ;  /* 0x000000101eda7825 */ /* 0x002fca00078e00da */
[----:B------:R1:W-:Y:S01]  /*80a0*/  STG.E.128 desc[UR6][R218.64], R148 ;  /* 0x00000094da007986 */ /* 0x0003e2000c101d06 */
[----:B------:R-:W-:Y:S05]  /*80b0*/  @!P3 BRA `(.L_x_8238) ;  /* 0x000000000050b947 */ /* 0x000fea0003800000 */
[----:B------:R-:W-:Y:S01]  /*80c0*/  SHF.L.U32 R32, R22, 0x10, RZ ;  /* 0x0000001016207819 */ /* 0x000fe200000006ff */
[----:B-1----:R-:W1:Y:S01]  /*80d0*/  LDC.64 R148, c[0x0][0x3b0] ;  /* 0x0000ec00ff947b82 */ /* 0x002e620000000a00 */
        /* <DEDUP_REMOVED lines=13> */
[----:B-1----:R-:W-:Y:S01]  /*81b0*/  IMAD.WIDE.U32 R148, R223, 0x8, R148 ;  /* 0x00000008df947825 */ /* 0x002fe200078e0094 */
[----:B------:R-:W-:Y:S02]  /*81c0*/  LOP3.LUT R227, R150, R220, R218, 0xfe, !PT ;  /* 0x000000dc96e37212 */ /* 0x000fe400078efeda */
[----:B------:R-:W-:Y:S02]  /*81d0*/  LOP3.LUT R151, R219, R151, RZ, 0xfc, !PT ;  /* 0x00000097db977212 */ /* 0x000fe400078efcff */
[----:B------:R-:W-:-:S05]  /*81e0*/  LOP3.LUT R150, R227, 0xff, R10, 0xf8, !PT ;  /* 0x000000ffe3967812 */ /* 0x000fca00078ef80a */
[----:B------:R2:W-:Y:S02]  /*81f0*/  STG.E.64 desc[UR6][R148.64], R150 ;  /* 0x0000009694007986 */ /* 0x0005e4000c101b06 */
.L_x_8238:
[----:B------:R-:W-:Y:S01]  /*8200*/  VIADD R30, R30, 0x80 ;  /* 0x000000801e1e7836 */ /* 0x000fe20000000000 */
[----:B------:R-:W-:-:S07]  /*8210*/  IADD3 R223, PT, PT, R223, 0x80, RZ ;  /* 0x00000080dfdf7810 */ /* 0x000fce0007ffe0ff */
.L_x_8138:
[----:B0-----:R-:W-:Y:S05]  /*8220*/  BSYNC.RECONVERGENT B0 ;  /* 0x0000000000007941 */ /* 0x001fea0003800200 */
.L_x_8137:
[----:B------:R-:W-:Y:S01]  /*8230*/  ISETP.GE.U32.AND P1, PT, R3, 0x100, PT ;  /* 0x000001000300780c */ /* 0x000fe20003f26070 */
[----:B------:R-:W-:Y:S03]  /*8240*/  BSSY.RECONVERGENT B0, `(.L_x_8239) ;  /* 0x00006dc000007945 */ /* 0x000fe60003800200 */
[----:B------:R-:W-:-:S09]  /*8250*/  P2R R32, PR, RZ, 0x2 ;  /* 0x00000002ff207803 */ /* 0x000fd20000000000 */
[----:B------:R-:W-:Y:S05]  /*8260*/  @!P1 BRA `(.L_x_8240) ;  /* 0x0000006c00649947 */ /* 0x000fea0003800000 */
[----:B------:R-:W-:Y:S01]  /*8270*/  ISETP.NE.U32.AND P1, PT, RZ, UR8, PT ;  /* 0x00000008ff007c0c */ /* 0x000fe2000bf25070 */
[----:B------:R-:W0:Y:S03]  /*8280*/  @P3 LDC.64 R34, c[0x0][0x390] ;  /* 0x0000e400ff223b82 */ /* 0x000e260000000a00 */
[----:B------:R-:W-:-:S13]  /*8290*/  ISETP.NE.AND.EX P1, PT, RZ, UR9, PT, P1 ;  /* 0x00000009ff007c0c */ /* 0x000fda000bf25310 */
[----:B------:R-:W3:Y:S01]  /*82a0*/  @P1 LDC.64 R24, c[0x0][0x3a0] ;  /* 0x0000e800ff181b82 */ /* 0x000ee20000000a00 */
[----:B0-----:R-:W-:-:S05]  /*82b0*/  @P3 IMAD.WIDE.U32 R34, R223, 0x10, R34 ;  /* 0x00000010df223825 */ /* 0x001fca00078e0022 */
[----:B-----5:R0:W5:Y:S01]  /*82c0*/  @P3 LDG.E.128 R60, desc[UR6][R34.64] ;  /* 0x00000006223c3981 */ /* 0x020162000c1e1d00 */
[----:B---3--:R-:W-:-:S05]  /*82d0*/  @P1 IMAD.WIDE.U32 R24, R30, 0x10, R24 ;  /* 0x000000101e181825 */ /* 0x008fca00078e0018 */
[----:B------:R0:W5:Y:S01]  /*82e0*/  @P1 LDG.E.128 R56, desc[UR6][R24.64] ;  /* 0x0000000618381981 */ /* 0x000162000c1e1d00 */
[----:B------:R-:W-:Y:S05]  /*82f0*/  @!P1 BRA `(.L_x_8241) ;  /* 0x0000003400b49947 */ /* 0x000fea0003800000 */
[----:B------:R-:W-:-:S13]  /*8300*/  ISETP.GT.AND P1, PT, R42, RZ, PT ;  /* 0x000000ff2a00720c */ /* 0x000fda0003f24270 */
[----:B0----5:R-:W-:Y:S01]  /*8310*/  @!P1 HADD2.F32 R25, -RZ, R56.H0_H0 ;  /* 0x20000038ff199230 */ /* 0x021fe20000004100 */
        /* <DEDUP_REMOVED lines=19> */
.L_x_8245:
        /* <DEDUP_REMOVED lines=13> */
.L_x_8247:
[----:B------:R-:W-:Y:S05]  /*8520*/  BSYNC.RECONVERGENT B2 ;  /* 0x0000000000027941 */ /* 0x000fea0003800200 */
.L_x_8246:
        /* <DEDUP_REMOVED lines=43> */
[----:B-12---:R-:W-:Y:S01]  /*87e0*/  IMAD.WIDE.U32 R148, R25, -0x2daee0ad, RZ ;  /* 0xd2511f5319947825 */ /* 0x006fe200078e00ff */
[----:B------:R-:W-:Y:S02]  /*87f0*/  IADD3 R25, PT, PT, R175, 0x1fd5c5a3, RZ ;  /* 0x1fd5c5a3af197810 */ /* 0x000fe40007ffe0ff */
        /* <DEDUP_REMOVED lines=10> */
[----:B------:R-:W-:Y:S02]  /*88a0*/  HFMA2 R29, -RZ, RZ, 0, 0 ;  /* 0x00000000ff1d7431 */ /* 0x000fe400000001ff */
[----:B------:R-:W-:Y:S01]  /*88b0*/  IMAD.WIDE.U32 R34, R34, -0x2daee0ad, RZ ;  /* 0xd2511f5322227825 */ /* 0x000fe200078e00ff */
[----:B------:R-:W-:-:S03]  /*88c0*/  LOP3.LUT R38, R25, R38, R37, 0x96, !PT ;  /* 0x0000002619267212 */ /* 0x000fc600078e9625 */
[----:B------:R-:W-:Y:S01]  /*88d0*/  IMAD.MOV.U32 R40, RZ, RZ, R36 ;  /* 0x000000ffff287224 */ /* 0x000fe200078e0024 */
[----:B------:R-:W-:Y:S02]  /*88e0*/  LOP3.LUT R44, R27, R24, R35, 0x96, !PT ;  /* 0x000000181b2c7212 */ /* 0x000fe400078e9623 */
[----:B------:R-:W-:-:S07]  /*88f0*/  MOV R24, R34 ;  /* 0x0000002200187202 */ /* 0x000fce0000000f00 */
.L_x_8244:
[----:B------:R-:W-:Y:S05]  /*8900*/  BSYNC.RECONVERGENT B1 ;  /* 0x0000000000017941 */ /* 0x000fea0003800200 */
.L_x_8243:
[----:B------:R-:W-:Y:S01]  /*8910*/  I2FP.F32.U32 R10, R10 ;  /* 0x0000000a000a7245 */ /* 0x000fe20000201000 */
[----:B------:R-:W-:Y:S02]  /*8920*/  HADD2.F32 R27, -RZ, R60.H0_H0 ;  /* 0x2000003cff1b7230 */ /* 0x000fe40000004100 */
        /* <DEDUP_REMOVED lines=10> */
.L_x_8242:
        /* <DEDUP_REMOVED lines=21> */
.L_x_8251:
[----:B------:R-:W-:Y:S01]  /*8b20*/  VIADD R4, R4, 0x1 ;  /* 0x0000000104047836 */ /* 0x000fe20000000000 */
[----:B------:R-:W-:Y:S03]  /*8b30*/  BSSY.RECONVERGENT B2, `(.L_x_8252) ;  /* 0x000000c000027945 */ /* 0x000fe60003800200 */
[C---:B-12---:R-:W-:Y:S01]  /*8b40*/  IMAD.WIDE.U32 R148, R4.reuse, -0x2daee0ad, RZ ;  /* 0xd2511f5304947825 */ /* 0x046fe200078e00ff */
        /* <DEDUP_REMOVED lines=10> */
.L_x_8253:
[----:B------:R-:W-:Y:S05]  /*8bf0*/  BSYNC.RECONVERGENT B2 ;  /* 0x0000000000027941 */ /* 0x000fea0003800200 */
.L_x_8252:
        /* <DEDUP_REMOVED lines=15> */
[----:B------:R-:W-:Y:S01]  /*8cf0*/  IMAD.MOV.U32 R33, RZ, RZ, RZ ;  /* 0x000000ffff217224 */ /* 0x000fe200078e00ff */
        /* <DEDUP_REMOVED lines=42> */
[----:B------:R-:W-:-:S03]  /*8fa0*/  LOP3.LUT R38, R27, R38, R149, 0x96, !PT ;  /* 0x000000261b267212 */ /* 0x000fc600078e9695 */
[----:B------:R-:W-:Y:S01]  /*8fb0*/  IMAD.MOV.U32 R31, RZ, RZ, R36 ;  /* 0x000000ffff1f7224 */ /* 0x000fe200078e0024 */
[----:B------:R-:W-:-:S07]  /*8fc0*/  LOP3.LUT R44, R29, R34, R37, 0x96, !PT ;  /* 0x000000221d2c7212 */ /* 0x000fce00078e9625 */
.L_x_8250:
[----:B------:R-:W-:Y:S05]  /*8fd0*/  BSYNC.RECONVERGENT B1 ;  /* 0x0000000000017941 */ /* 0x000fea0003800200 */
.L_x_8249:
[----:B------:R-:W-:Y:S01]  /*8fe0*/  HFMA2 R27, -RZ, RZ, 0.1171875, 0 ;  /* 0x2f800000ff1b7431 */ /* 0x000fe200000001ff */
[----:B------:R-:W-:Y:S01]  /*8ff0*/  I2FP.F32.U32 R12, R12 ;  /* 0x0000000c000c7245 */ /* 0x000fe20000201000 */
[----:B------:R-:W-:Y:S02]  /*9000*/  HADD2.F32 R24, -RZ, R60.H1_H1 ;  /* 0x3000003cff187230 */ /* 0x000fe40000004100 */
        /* <DEDUP_REMOVED lines=9> */
.L_x_8248:
        /* <DEDUP_REMOVED lines=21> */
.L_x_8257:
        /* <DEDUP_REMOVED lines=13> */
.L_x_8259:
[----:B------:R-:W-:Y:S05]  /*92c0*/  BSYNC.RECONVERGENT B2 ;  /* 0x0000000000027941 */ /* 0x000fea0003800200 */
.L_x_8258:
[----:B-12---:R-:W-:Y:S01]  /*92d0*/  IMAD.WIDE.U32 R148, R2, -0x326172a9, RZ ;  /* 0xcd9e8d5702947825 */ /* 0x006fe200078e00ff */
        /* <DEDUP_REMOVED lines=19> */
[----:B------:R-:W-:Y:S01]  /*9410*/  IMAD.MOV.U32 R14, RZ, RZ, R31 ;  /* 0x000000ffff0e7224 */ /* 0x000fe200078e001f */
        /* <DEDUP_REMOVED lines=8> */
[----:B------:R-:W-:Y:S01]  /*94a0*/  IMAD.WIDE.U32 R150, R29, -0x2daee0ad, RZ ;  /* 0xd2511f531d967825 */ /* 0x000fe200078e00ff */
[----:B------:R-:W-:-:S03]  /*94b0*/  IADD3 R29, PT, PT, R175, -0x56f99767, RZ ;  /* 0xa9066899af1d7810 */ /* 0x000fc60007ffe0ff */
[----:B------:R-:W-:Y:S01]  /*94c0*/  VIADD R33, R174, 0x1715609d ;  /* 0x1715609dae217836 */ /* 0x000fe20000000000 */
[----:B------:R-:W-:-:S04]  /*94d0*/  LOP3.LUT R29, R29, R38, R151, 0x96, !PT ;  /* 0x000000261d1d7212 */ /* 0x000fc800078e9697 */
        /* <DEDUP_REMOVED lines=23> */
[----:B------:R-:W-:-:S04]  /*9650*/  IMAD.WIDE.U32 R150, R150, -0x326172a9, RZ ;  /* 0xcd9e8d5796967825 */ /* 0x000fc800078e00ff */
[----:B------:R-:W-:Y:S01]  /*9660*/  HFMA2 R36, -RZ, RZ, 0, 0 ;  /* 0x00000000ff247431 */ /* 0x000fe200000001ff */
[----:B------:R-:W-:Y:S01]  /*9670*/  LOP3.LUT R44, R33, R148, R37, 0x96, !PT ;  /* 0x00000094212c7212 */ /* 0x000fe200078e9625 */
[----:B------:R-:W-:Y:S01]  /*9680*/  IMAD.MOV.U32 R40, RZ, RZ, R150 ;  /* 0x000000ffff287224 */ /* 0x000fe200078e0096 */
[----:B------:R-:W-:-:S07]  /*9690*/  LOP3.LUT R38, R29, R38, R151, 0x96, !PT ;  /* 0x000000261d267212 */ /* 0x000fce00078e9697 */
.L_x_8256:
[----:B------:R-:W-:Y:S05]  /*96a0*/  BSYNC.RECONVERGENT B1 ;  /* 0x0000000000017941 */ /* 0x000fea0003800200 */
.L_x_8255:
        /* <DEDUP_REMOVED lines=12> */
.L_x_8254:
        /* <DEDUP_REMOVED lines=21> */
.L_x_8263:
        /* <DEDUP_REMOVED lines=13> */
.L_x_8265:
[----:B------:R-:W-:Y:S05]  /*9990*/  BSYNC.RECONVERGENT B2 ;  /* 0x0000000000027941 */ /* 0x000fea0003800200 */
.L_x_8264:
[----:B------:R-:W-:Y:S01]  /*99a0*/  IMAD.WIDE.U32 R38, R2, -0x326172a9, RZ ;  /* 0xcd9e8d5702267825 */ /* 0x000fe200078e00ff */
[----:B------:R-:W-:Y:S02]  /*99b0*/  LOP3.LUT R36, R8, R149, R175, 0x96, !PT ;  /* 0x0000009508247212 */ /* 0x000fe400078e96af */
[----:B------:R-:W-:Y:S01]  /*99c0*/  IADD3 R31, PT, PT, R174, -0x61c88647, RZ ;  /* 0x9e3779b9ae1f7810 */ /* 0x000fe20007ffe0ff */
[----:B------:R-:W-:Y:S01]  /*99d0*/  VIADD R33, R175, 0xbb67ae85 ;  /* 0xbb67ae85af217836 */ /* 0x000fe20000000000 */
[----:B------:R-:W-:Y:S01]  /*99e0*/  LOP3.LUT R150, R7, R39, R174, 0x96, !PT ;  /* 0x0000002707967212 */ /* 0x000fe200078e96ae */
[----:B------:R-:W-:Y:S01]  /*99f0*/  IMAD.WIDE.U32 R36, R36, -0x326172a9, RZ ;  /* 0xcd9e8d5724247825 */ /* 0x000fe200078e00ff */
[----:B------:R-:W-:Y:S02]  /*9a00*/  IADD3 R35, PT, PT, R175, 0x76cf5d0a, RZ ;  /* 0x76cf5d0aaf237810 */ /* 0x000fe40007ffe0ff */
[----:B------:R-:W-:Y:S01]  /*9a10*/  MOV R16, R24 ;  /* 0x0000001800107202 */ /* 0x000fe20000000f00 */
[----:B------:R-:W-:Y:S01]  /*9a20*/  IMAD.WIDE.U32 R150, R150, -0x2daee0ad, RZ ;  /* 0xd2511f5396967825 */ /* 0x000fe200078e00ff */
[----:B------:R-:W-:-:S04]  /*9a30*/  LOP3.LUT R31, R31, R38, R37, 0x96, !PT ;  /* 0x000000261f1f7212 */ /* 0x000fc800078e9625 */
        /* <DEDUP_REMOVED lines=40> */
[----:B------:R-:W-:Y:S02]  /*9cc0*/  VIADD R31, R174, 0xf1bbcdc8 ;  /* 0xf1bbcdc8ae1f7836 */ /* 0x000fe40000000000 */
[----:B------:R-:W-:Y:S02]  /*9cd0*/  VIADD R33, R175, 0x96a522ad ;  /* 0x96a522adaf217836 */ /* 0x000fe40000000000 */
        /* <DEDUP_REMOVED lines=9> */
.L_x_8262:
[----:B------:R-:W-:Y:S05]  /*9d70*/  BSYNC.RECONVERGENT B1 ;  /* 0x0000000000017941 */ /* 0x000fea0003800200 */
.L_x_8261:
        /* <DEDUP_REMOVED lines=12> */
.L_x_8260:
        /* <DEDUP_REMOVED lines=21> */
.L_x_8269:
[----:B------:R-:W-:Y:S01]  /*9f90*/  IADD3 R4, PT, PT, R4, 0x1, RZ ;  /* 0x0000000104047810 */ /* 0x000fe20007ffe0ff */
[----:B------:R-:W-:Y:S03]  /*9fa0*/  BSSY.RECONVERGENT B2, `(.L_x_8270) ;  /* 0x000000c000027945 */ /* 0x000fe60003800200 */
[C---:B------:R-:W-:Y:S01]  /*9fb0*/  ISETP.NE.AND P2, PT, R4.reuse, RZ, PT ;  /* 0x000000ff0400720c */ /* 0x040fe20003f45270 */
[----:B-12---:R-:W-:-:S12]  /*9fc0*/  IMAD.WIDE.U32 R148, R4, -0x2daee0ad, RZ ;  /* 0xd2511f5304947825 */ /* 0x006fd800078e00ff */
        /* <DEDUP_REMOVED lines=9> */
.L_x_8271:
[----:B------:R-:W-:Y:S05]  /*a060*/  BSYNC.RECONVERGENT B2 ;  /* 0x0000000000027941 */ /* 0x000fea0003800200 */
.L_x_8270:
        /* <DEDUP_REMOVED lines=59> */
[----:B------:R-:W-:Y:S01]  /*a420*/  HFMA2 R36, -RZ, RZ, 0, 0 ;  /* 0x00000000ff247431 */ /* 0x000fe200000001ff */
[----:B------:R-:W-:-:S07]  /*a430*/  LOP3.LUT R44, R39, R148, R37, 0x96, !PT ;  /* 0x00000094272c7212 */ /* 0x000fce00078e9625 */
.L_x_8268:
[----:B------:R-:W-:Y:S05]  /*a440*/  BSYNC.RECONVERGENT B1 ;  /* 0x0000000000017941 */ /* 0x000fea0003800200 */
.L_x_8267:
[----:B------:R-:W-:Y:S01]  /*a450*/  I2FP.F32.U32 R18, R18 ;  /* 0x0000001200127245 */ /* 0x000fe20000201000 */
[----:B------:R-:W-:Y:S02]  /*a460*/  HADD2.F32 R35, -RZ, R62.H0_H0 ;  /* 0x2000003eff237230 */ /* 0x000fe40000004100 */
[----:B------:R-:W-:Y:S02]  /*a470*/  IMAD.MOV.U32 R33, RZ, RZ, 0x2f800000 ;  /* 0x2f800000ff217424 */ /* 0x000fe400078e00ff */
[----:B------:R-:W-:Y:S02]  /*a480*/  HADD2.F32 R48, -RZ, R126.H0_H0 ;  /* 0x2000007eff307230 */ /* 0x000fe40000004100 */
[----:B------:R-:W-:Y:S01]  /*a490*/  FMUL.FTZ R35, R35, UR13 ;  /* 0x0000000d23237c20 */ /* 0x000fe20008410000 */
[----:B------:R-:W-:Y:S01]  /*a4a0*/  FFMA.FTZ R18, R18, R33, 1.1641532182693481445e-10 ;  /* 0x2f00000012127423 */ /* 0x000fe20000010021 */
[----:B-12---:R-:W-:Y:S02]  /*a4b0*/  HADD2.F32 R148, -RZ, R58.H0_H0 ;  /* 0x2000003aff947230 */ /* 0x006fe40000004100 */
[----:B------:R-:W-:-:S02]  /*a4c0*/  FMUL.FTZ R33, R35, UR12 ;  /* 0x0000000c23217c20 */ /* 0x000fc40008410000 */
[----:B------:R-:W-:-:S04]  /*a4d0*/  FSETP.GTU.FTZ.AND P2, PT, R18, UR10, PT ;  /* 0x0000000a12007c0b */ /* 0x000fc8000bf5c000 */
[----:B------:R-:W-:Y:S02]  /*a4e0*/  FSEL R33, R33, RZ, !P2 ;  /* 0x000000ff21217208 */ /* 0x000fe40005000000 */
[----:B------:R-:W-:-:S03]  /*a4f0*/  SEL R18, RZ, 0x1, P2 ;  /* 0x00000001ff127807 */ /* 0x000fc60001000000 */
[----:B------:R-:W-:-:S07]  /*a500*/  FFMA.FTZ R33, R33, R48, R148 ;  /* 0x0000003021217223 */ /* 0x000fce0000010094 */
.L_x_8266:
        /* <DEDUP_REMOVED lines=21> */
.L_x_8275:
        /* <DEDUP_REMOVED lines=13> */
.L_x_8277:
[----:B------:R-:W-:Y:S05]  /*a730*/  BSYNC.RECONVERGENT B2 ;  /* 0x0000000000027941 */ /* 0x000fea0003800200 */
.L_x_8276:
[----:B------:R-:W-:Y:S01]  /*a740*/  IMAD.WIDE.U32 R38, R2, -0x326172a9, RZ ;  /* 0xcd9e8d5702267825 */ /* 0x000fe200078e00ff */
[----:B------:R-:W-:Y:S02]  /*a750*/  LOP3.LUT R36, R8, R149, R175, 0x96, !PT ;  /* 0x0000009508247212 */ /* 0x000fe400078e96af */
[----:B------:R-:W-:Y:S02]  /*a760*/  IADD3 R35, PT, PT, R174, -0x61c88647, RZ ;  /* 0x9e3779b9ae237810 */ /* 0x000fe40007ffe0ff */
        /* <DEDUP_REMOVED lines=57> */
[----:B------:R-:W-:-:S07]  /*ab00*/  IMAD.MOV.U32 R39, RZ, RZ, RZ ;  /* 0x000000ffff277224 */ /* 0x000fce00078e00ff */
.L_x_8274:
[----:B------:R-:W-:Y:S05]  /*ab10*/  BSYNC.RECONVERGENT B1 ;  /* 0x0000000000017941 */ /* 0x000fea0003800200 */
.L_x_8273:
        /* <DEDUP_REMOVED lines=12> */
.L_x_8272:
[----:B------:R-:W-:Y:S01]  /*abe0*/  F2FP.F16.F32.PACK_AB R154, RZ, R35 ;  /* 0x00000023ff9a723e */ /* 0x000fe200000000ff */
[----:B------:R-:W-:Y:S01]  /*abf0*/  @!P1 HADD2.F32 R37, -RZ, R59.H0_H0 ;  /* 0x2000003bff259230 */ /* 0x000fe20000004100 */
[----:B------:R-:W-:Y:S01]  /*ac00*/  @!P1 MOV R36, R48 ;  /* 0x0000003000249202 */ /* 0x000fe20000000f00 */
[----:B-12---:R-:W-:Y:S01]  /*ac10*/  @!P1 IMAD.MOV.U32 R148, RZ, RZ, R39 ;  /* 0x000000ffff949224 */ /* 0x006fe200078e0027 */
        /* <DEDUP_REMOVED lines=17> */
.L_x_8281:
        /* <DEDUP_REMOVED lines=13> */
.L_x_8283:
[----:B------:R-:W-:Y:S05]  /*ae00*/  BSYNC.RECONVERGENT B2 ;  /* 0x0000000000027941 */ /* 0x000fea0003800200 */
.L_x_8282:
        /* <DEDUP_REMOVED lines=58> */
[----:B------:R-:W-:Y:S01]  /*b1b0*/  IMAD.MOV.U32 R148, RZ, RZ, RZ ;  /* 0x000000ffff947224 */ /* 0x000fe200078e00ff */
[----:B------:R-:W-:-:S07]  /*b1c0*/  LOP3.LUT R38, R39, R38, R151, 0x96, !PT ;  /* 0x0000002627267212 */ /* 0x000fce00078e9697 */
.L_x_8280:
[----:B------:R-:W-:Y:S05]  /*b1d0*/  BSYNC.RECONVERGENT B1 ;  /* 0x0000000000017941 */ /* 0x000fea0003800200 */
.L_x_8279:
[----:B------:R-:W-:Y:S01]  /*b1e0*/  HFMA2 R37, -RZ, RZ, 0.1171875, 0 ;  /* 0x2f800000ff257431 */ /* 0x000fe200000001ff */
[----:B------:R-:W-:Y:S01]  /*b1f0*/  I2FP.F32.U32 R22, R22 ;  /* 0x0000001600167245 */ /* 0x000fe20000201000 */
[----:B------:R-:W-:Y:S02]  /*b200*/  HADD2.F32 R24, -RZ, R63.H0_H0 ;  /* 0x2000003fff187230 */ /* 0x000fe40000004100 */
        /* <DEDUP_REMOVED lines=9> */
.L_x_8278:
        /* <DEDUP_REMOVED lines=21> */
.L_x_8287:
        /* <DEDUP_REMOVED lines=13> */
.L_x_8289:
[----:B------:R-:W-:Y:S05]  /*b4c0*/  BSYNC.RECONVERGENT B2 ;  /* 0x0000000000027941 */ /* 0x000fea0003800200 */
.L_x_8288:
        /* <DEDUP_REMOVED lines=59> */
[----:B------:R-:W-:Y:S01]  /*b880*/  IMAD.MOV.U32 R39, RZ, RZ, R36 ;  /* 0x000000ffff277224 */ /* 0x000fe200078e0024 */
[----:B------:R-:W-:-:S07]  /*b890*/  MOV R24, R148 ;  /* 0x0000009400187202 */ /* 0x000fce0000000f00 */
.L_x_8286:
[----:B------:R-:W-:Y:S05]  /*b8a0*/  BSYNC.RECONVERGENT B1 ;  /* 0x0000000000017941 */ /* 0x000fea0003800200 */
.L_x_8285:
[----:B------:R-:W-:Y:S01]  /*b8b0*/  I2FP.F32.U32 R36, R39 ;  /* 0x0000002700247245 */ /* 0x000fe20000201000 */
[----:B------:R-:W-:Y:S02]  /*b8c0*/  HADD2.F32 R46, -RZ, R63.H1_H1 ;  /* 0x3000003fff2e7230 */ /* 0x000fe40000004100 */
[----:B------:R-:W-:Y:S02]  /*b8d0*/  IMAD.MOV.U32 R39, RZ, RZ, 0x2f800000 ;  /* 0x2f800000ff277424 */ /* 0x000fe400078e00ff */
[----:B------:R-:W-:Y:S02]  /*b8e0*/  HADD2.F32 R148, -RZ, R59.H1_H1 ;  /* 0x3000003bff947230 */ /* 0x000fe40000004100 */
[----:B------:R-:W-:Y:S01]  /*b8f0*/  FMUL.FTZ R46, R46, UR13 ;  /* 0x0000000d2e2e7c20 */ /* 0x000fe20008410000 */
[----:B------:R-:W-:-:S03]  /*b900*/  FFMA.FTZ R36, R36, R39, 1.1641532182693481445e-10 ;  /* 0x2f00000024247423 */ /* 0x000fc60000010027 */
[----:B------:R-:W-:Y:S02]  /*b910*/  FMUL.FTZ R39, R46, UR12 ;  /* 0x0000000c2e277c20 */ /* 0x000fe40008410000 */
[----:B------:R-:W-:Y:S01]  /*b920*/  FSETP.GTU.FTZ.AND P1, PT, R36, UR10, PT ;  /* 0x0000000a24007c0b */ /* 0x000fe2000bf3c000 */
[----:B------:R-:W-:-:S03]  /*b930*/  HADD2.F32 R36, -RZ, R127.H1_H1 ;  /* 0x3000007fff247230 */ /* 0x000fc60000004100 */
[----:B------:R-:W-:Y:S02]  /*b940*/  FSEL R39, R39, RZ, !P1 ;  /* 0x000000ff27277208 */ /* 0x000fe40004800000 */
[----:B------:R-:W-:-:S03]  /*b950*/  SEL R46, RZ, 0x1, P1 ;  /* 0x00000001ff2e7807 */ /* 0x000fc60000800000 */
[----:B------:R-:W-:-:S07]  /*b960*/  FFMA.FTZ R39, R39, R36, R148 ;  /* 0x0000002427277223 */ /* 0x000fce0000010094 */
.L_x_8284:
[----:B------:R-:W-:Y:S02]  /*b970*/  F2FP.F16.F32.PACK_AB R151, RZ, R39 ;  /* 0x00000027ff97723e */ /* 0x000fe400000000ff */
[----:B------:R-:W-:Y:S02]  /*b980*/  PRMT R150, R152, 0x5410, R154 ;  /* 0x0000541098967816 */ /* 0x000fe4000000009a */
[----:B------:R-:W-:Y:S02]  /*b990*/  PRMT R149, R52, 0x5410, R54 ;  /* 0x0000541034957816 */ /* 0x000fe40000000036 */
[----:B------:R-:W-:Y:S02]  /*b9a0*/  PRMT R148, R50, 0x5410, R34 ;  /* 0x0000541032947816 */ /* 0x000fe40000000022 */
[----:B------:R-:W-:Y:S01]  /*b9b0*/  PRMT R151, R156, 0x5410, R151 ;  /* 0x000054109c977816 */ /* 0x000fe20000000097 */
[----:B------:R-:W-:Y:S06]  /*b9c0*/  BRA `(.L_x_8290) ;  /* 0x0000003400207947 */ /* 0x000fec0003800000 */
.L_x_8241:
[----:B0-----:R-:W-:Y:S01]  /*b9d0*/  MOV R25, RZ ;  /* 0x000000ff00197202 */ /* 0x001fe20000000f00 */
[----:B------:R-:W-:Y:S01]  /*b9e0*/  IMAD.MOV.U32 R29, RZ, RZ, R48 ;  /* 0x000000ffff1d7224 */ /* 0x000fe200078e0030 */
[----:B------:R-:W-:Y:S01]  /*b9f0*/  MOV R24, R52 ;  /* 0x0000003400187202 */ /* 0x000fe20000000f00 */
        /* <DEDUP_REMOVED lines=17> */
.L_x_8294:
        /* <DEDUP_REMOVED lines=13> */
.L_x_8296:
[----:B------:R-:W-:Y:S05]  /*bbe0*/  BSYNC.RECONVERGENT B2 ;  /* 0x0000000000027941 */ /* 0x000fea0003800200 */
.L_x_8295:
        /* <DEDUP_REMOVED lines=61> */
.L_x_8293:
[----:B------:R-:W-:Y:S05]  /*bfc0*/  BSYNC.RECONVERGENT B1 ;  /* 0x0000000000017941 */ /* 0x000fea0003800200 */
.L_x_8292:
        /* <DEDUP_REMOVED lines=10> */
[----:B------:R-:W-:-:S07]  /*c070*/  FMUL.FTZ R25, R34, R25 ;  /* 0x0000001922197220 */ /* 0x000fce0000410000 */
.L_x_8291:
[----:B------:R-:W-:Y:S01]  /*c080*/  F2FP.F16.F32.PACK_AB R50, RZ, R25 ;  /* 0x00000019ff32723e */ /* 0x000fe200000000ff */
[----:B------:R-:W-:Y:S01]  /*c090*/  IMAD.MOV.U32 R31, RZ, RZ, R29 ;  /* 0x000000ffff1f7224 */ /* 0x000fe200078e001d */
[----:B------:R-:W-:Y:S01]  /*c0a0*/  MOV R27, RZ ;  /* 0x000000ff001b7202 */ /* 0x000fe20000000f00 */
[----:B------:R-:W-:Y:S06]  /*c0b0*/  @!P3 BRA `(.L_x_8297) ;  /* 0x000000040090b947 */ /* 0x000fec0003800000 */
        /* <DEDUP_REMOVED lines=13> */
.L_x_8300:
        /* <DEDUP_REMOVED lines=13> */
.L_x_8302:
[----:B------:R-:W-:Y:S05]  /*c260*/  BSYNC.RECONVERGENT B2 ;  /* 0x0000000000027941 */ /* 0x000fea0003800200 */
.L_x_8301:
[----:B------:R-:W-:Y:S01]  /*c270*/  IMAD.WIDE.U32 R36, R2, -0x326172a9, RZ ;  /* 0xcd9e8d5702247825 */ /* 0x000fe200078e00ff */
[----:B------:R-:W-:Y:S02]  /*c280*/  LOP3.LUT R38, R8, R35, R175, 0x96, !PT ;  /* 0x0000002308267212 */ /* 0x000fe400078e96af */
[----:B------:R-:W-:Y:S01]  /*c290*/  IADD3 R29, PT, PT, R175, -0x4498517b, RZ ;  /* 0xbb67ae85af1d7810 */ /* 0x000fe20007ffe0ff */
[----:B------:R-:W-:Y:S01]  /*c2a0*/  VIADD R27, R174, 0x9e3779b9 ;  /* 0x9e3779b9ae1b7836 */ /* 0x000fe20000000000 */
[----:B-12---:R-:W-:Y:S01]  /*c2b0*/  LOP3.LUT R148, R7, R37, R174, 0x96, !PT ;  /* 0x0000002507947212 */ /* 0x006fe200078e96ae */
        /* <DEDUP_REMOVED lines=56> */
.L_x_8299:
[----:B------:R-:W-:Y:S05]  /*c640*/  BSYNC.RECONVERGENT B1 ;  /* 0x0000000000017941 */ /* 0x000fea0003800200 */
.L_x_8298:
        /* <DEDUP_REMOVED lines=10> */
[----:B------:R-:W-:-:S07]  /*c6f0*/  FMUL.FTZ R27, R34, R27 ;  /* 0x0000001b221b7220 */ /* 0x000fce0000410000 */
.L_x_8297:
        /* <DEDUP_REMOVED lines=17> */
.L_x_8306:
        /* <DEDUP_REMOVED lines=13> */
.L_x_8308:
[----:B------:R-:W-:Y:S05]  /*c8e0*/  BSYNC.RECONVERGENT B2 ;  /* 0x0000000000027941 */ /* 0x000fea0003800200 */
.L_x_8307:
        /* <DEDUP_REMOVED lines=61> */
.L_x_8305:
[----:B------:R-:W-:Y:S05]  /*ccc0*/  BSYNC.RECONVERGENT B1 ;  /* 0x0000000000017941 */ /* 0x000fea0003800200 */
.L_x_8304:
        /* <DEDUP_REMOVED lines=11> */
.L_x_8303:
        /* <DEDUP_REMOVED lines=17> */
.L_x_8312:
        /* <DEDUP_REMOVED lines=13> */
.L_x_8314:
[----:B------:R-:W-:Y:S05]  /*cf60*/  BSYNC.RECONVERGENT B2 ;  /* 0x0000000000027941 */ /* 0x000fea0003800200 */
.L_x_8313:
        /* <DEDUP_REMOVED lines=61> */
.L_x_8311:
[----:B------:R-:W-:Y:S05]  /*d340*/  BSYNC.RECONVERGENT B1 ;  /* 0x0000000000017941 */ /* 0x000fea0003800200 */
.L_x_8310:
        /* <DEDUP_REMOVED lines=11> */
.L_x_8309:
        /* <DEDUP_REMOVED lines=17> */
.L_x_8318:
        /* <DEDUP_REMOVED lines=13> */
.L_x_8320:
[----:B------:R-:W-:Y:S05]  /*d5e0*/  BSYNC.RECONVERGENT B2 ;  /* 0x0000000000027941 */ /* 0x000fea0003800200 */
.L_x_8319:
        /* <DEDUP_REMOVED lines=56> */
[----:B------:R-:W-:Y:S02]  /*d970*/  HFMA2 R36, -RZ, RZ, 0, 0 ;  /* 0x00000000ff247431 */ /* 0x000fe400000001ff */
[----:B------:R-:W-:Y:S01]  /*d980*/  IMAD.WIDE.U32 R150, R150, -0x326172a9, RZ ;  /* 0xcd9e8d5796967825 */ /* 0x000fe200078e00ff */
[----:B------:R-:W-:-:S03]  /*d990*/  LOP3.LUT R44, R35, R148, R37, 0x96, !PT ;  /* 0x00000094232c7212 */ /* 0x000fc600078e9625 */
[----:B------:R-:W-:Y:S01]  /*d9a0*/  IMAD.MOV.U32 R40, RZ, RZ, R150 ;  /* 0x000000ffff287224 */ /* 0x000fe200078e0096 */
[----:B------:R-:W-:-:S07]  /*d9b0*/  LOP3.LUT R38, R33, R38, R151, 0x96, !PT ;  /* 0x0000002621267212 */ /* 0x000fce00078e9697 */
.L_x_8317:
[----:B------:R-:W-:Y:S05]  /*d9c0*/  BSYNC.RECONVERGENT B1 ;  /* 0x0000000000017941 */ /* 0x000fea0003800200 */
.L_x_8316:
        /* <DEDUP_REMOVED lines=11> */
.L_x_8315:
        /* <DEDUP_REMOVED lines=17> */
.L_x_8324:
        /* <DEDUP_REMOVED lines=13> */
.L_x_8326:
[----:B------:R-:W-:Y:S05]  /*dc60*/  BSYNC.RECONVERGENT B2 ;  /* 0x0000000000027941 */ /* 0x000fea0003800200 */
.L_x_8325:
        /* <DEDUP_REMOVED lines=59> */
[----:B------:R-:W-:Y:S02]  /*e020*/  HFMA2 R39, -RZ, RZ, 0, 0 ;  /* 0x00000000ff277431 */ /* 0x000fe400000001ff */
[----:B------:R-:W-:-:S07]  /*e030*/  IMAD.MOV.U32 R24, RZ, RZ, R36 ;  /* 0x000000ffff187224 */ /* 0x000fce00078e0024 */
.L_x_8323:
[----:B------:R-:W-:Y:S05]  /*e040*/  BSYNC.RECONVERGENT B1 ;  /* 0x0000000000017941 */ /* 0x000fea0003800200 */
.L_x_8322:
[----:B------:R-:W-:Y:S01]  /*e050*/  I2FP.F32.U32 R20, R20 ;  /* 0x0000001400147245 */ /* 0x000fe20000201000 */
[----:B-----5:R-:W-:Y:S02]  /*e060*/  HADD2.F32 R36, -RZ, R62.H1_H1 ;  /* 0x3000003eff247230 */ /* 0x020fe40000004100 */
[----:B------:R-:W-:-:S03]  /*e070*/  IMAD.MOV.U32 R35, RZ, RZ, 0x2f800000 ;  /* 0x2f800000ff237424 */ /* 0x000fc600078e00ff */
[----:B------:R-:W-:Y:S01]  /*e080*/  FMUL.FTZ R36, R36, UR13 ;  /* 0x0000000d24247c20 */ /* 0x000fe20008410000 */
[----:B------:R-:W-:-:S03]  /*e090*/  FFMA.FTZ R20, R20, R35, 1.1641532182693481445e-10 ;  /* 0x2f00000014147423 */ /* 0x000fc60000010023 */
[----:B------:R-:W-:Y:S01]  /*e0a0*/  FMUL.FTZ R35, R36, UR12 ;  /* 0x0000000c24237c20 */ /* 0x000fe20008410000 */
[----:B------:R-:W-:Y:S01]  /*e0b0*/  HADD2.F32 R36, -RZ, R126.H1_H1 ;  /* 0x3000007eff247230 */ /* 0x000fe20000004100 */
[----:B------:R-:W-:-:S04]  /*e0c0*/  FSETP.GTU.FTZ.AND P1, PT, R20, UR10, PT ;  /* 0x0000000a14007c0b */ /* 0x000fc8000bf3c000 */
[----:B------:R-:W-:Y:S02]  /*e0d0*/  FSEL R35, R35, RZ, !P1 ;  /* 0x000000ff23237208 */ /* 0x000fe40004800000 */
[----:B------:R-:W-:-:S03]  /*e0e0*/  SEL R20, RZ, 0x1, P1 ;  /* 0x00000001ff147807 */ /* 0x000fc60000800000 */
[----:B------:R-:W-:-:S07]  /*e0f0*/  FMUL.FTZ R35, R36, R35 ;  /* 0x0000002324237220 */ /* 0x000fce0000410000 */
.L_x_8321:
[----:B------:R-:W-:Y:S01]  /*e100*/  F2FP.F16.F32.PACK_AB R154, RZ, R35 ;  /* 0x00000023ff9a723e */ /* 0x000fe200000000ff */
[----:B-12---:R-:W-:Y:S01]  /*e110*/  IMAD.MOV.U32 R148, RZ, RZ, R39 ;  /* 0x000000ffff947224 */ /* 0x006fe200078e0027 */
        /* <DEDUP_REMOVED lines=15> */
.L_x_8330:
        /* <DEDUP_REMOVED lines=13> */
.L_x_8332:
[----:B------:R-:W-:Y:S05]  /*e2e0*/  BSYNC.RECONVERGENT B2 ;  /* 0x0000000000027941 */ /* 0x000fea0003800200 */
.L_x_8331:
        /* <DEDUP_REMOVED lines=59> */
[----:B------:R-:W-:Y:S01]  /*e6a0*/  LOP3.LUT R38, R39, R38, R151, 0x96, !PT ;  /* 0x0000002627267212 */ /* 0x000fe200078e9697 */
[----:B------:R-:W-:-:S07]  /*e6b0*/  IMAD.MOV.U32 R24, RZ, RZ, R36 ;  /* 0x000000ffff187224 */ /* 0x000fce00078e0024 */
.L_x_8329:
[----:B------:R-:W-:Y:S05]  /*e6c0*/  BSYNC.RECONVERGENT B1 ;  /* 0x0000000000017941 */ /* 0x000fea0003800200 */
.L_x_8328:
        /* <DEDUP_REMOVED lines=11> */
.L_x_8327:
        /* <DEDUP_REMOVED lines=17> */
.L_x_8336:
        /* <DEDUP_REMOVED lines=13> */
.L_x_8338:
[----:B------:R-:W-:Y:S05]  /*e960*/  BSYNC.RECONVERGENT B2 ;  /* 0x0000000000027941 */ /* 0x000fea0003800200 */
.L_x_8337:
        /* <DEDUP_REMOVED lines=60> */
[----:B------:R-:W-:-:S07]  /*ed30*/  LOP3.LUT R44, R151, R150, R149, 0x96, !PT ;  /* 0x00000096972c7212 */ /* 0x000fce00078e9695 */
.L_x_8335:
[----:B------:R-:W-:Y:S05]  /*ed40*/  BSYNC.RECONVERGENT B1 ;  /* 0x0000000000017941 */ /* 0x000fea0003800200 */
.L_x_8334:
        /* <DEDUP_REMOVED lines=11> */
.L_x_8333:
[----:B------:R-:W-:Y:S02]  /*ee00*/  F2FP.F16.F32.PACK_AB R151, RZ, R39 ;  /* 0x00000027ff97723e */ /* 0x000fe400000000ff */
[----:B------:R-:W-:Y:S02]  /*ee10*/  PRMT R150, R152, 0x5410, R154 ;  /* 0x0000541098967816 */ /* 0x000fe4000000009a */
[----:B------:R-:W-:Y:S02]  /*ee20*/  PRMT R149, R52, 0x5410, R54 ;  /* 0x0000541034957816 */ /* 0x000fe40000000036 */
[----:B------:R-:W-:Y:S02]  /*ee30*/  PRMT R148, R50, 0x5410, R34 ;  /* 0x0000541032947816 */ /* 0x000fe40000000022 */
[----:B------:R-:W-:-:S07]  /*ee40*/  PRMT R151, R36, 0x5410, R151 ;  /* 0x0000541024977816 */ /* 0x000fce0000000097 */
.L_x_8290:
[----:B------:R-:W0:Y:S01]  /*ee50*/  LDC.64 R218, c[0x0][0x3a8] ;  /* 0x0000ea00ffda7b82 */ /* 0x000e220000000a00 */
[----:B------:R-:W-:Y:S01]  /*ee60*/  MOV R52, R24 ;  /* 0x0000001800347202 */ /* 0x000fe20000000f00 */
[----:B0-----:R-:W-:-:S05]  /*ee70*/  IMAD.WIDE.U32 R218, R30, 0x10, R218 ;  /* 0x000000101eda7825 */ /* 0x001fca00078e00da */
[----:B------:R0:W-:Y:S01]  /*ee80*/  STG.E.128 desc[UR6][R218.64], R148 ;  /* 0x00000094da007986 */ /* 0x0001e2000c101d06 */
[----:B------:R-:W-:Y:S05]  /*ee90*/  @!P3 BRA `(.L_x_8339) ;  /* 0x000000000050b947 */ /* 0x000fea0003800000 */
[----:B------:R-:W-:Y:S01]  /*eea0*/  IMAD.U32 R34, R22, 0x10000, RZ ;  /* 0x0001000016227824 */ /* 0x000fe200078e00ff */
[----:B0-----:R-:W0:Y:S01]  /*eeb0*/  LDC.64 R148, c[0x0][0x3b0] ;  /* 0x0000ec00ff947b82 */ /* 0x001e220000000a00 */
        /* <DEDUP_REMOVED lines=18> */
.L_x_8339:
[----:B------:R-:W-:Y:S01]  /*efe0*/  IADD3 R30, PT, PT, R30, 0x80, RZ ;  /* 0x000000801e1e7810 */ /* 0x000fe20007ffe0ff */
[----:B------:R-:W-:-:S07]  /*eff0*/  VIADD R223, R223, 0x80 ;  /* 0x00000080dfdf7836 */ /* 0x000fce0000000000 */
.L_x_8240:
[----:B------:R-:W-:Y:S05]  /*f000*/  BSYNC.RECONVERGENT B0 ;  /* 0x0000000000007941 */ /* 0x000fea0003800200 */
.L_x_8239:
[----:B------:R-:W-:Y:S01]  /*f010*/  ISETP.GE.U32.AND P1, PT, R3, 0x180, PT ;  /* 0x000001800300780c */ /* 0x000fe20003f26070 */
[----:B------:R-:W-:Y:S03]  /*f020*/  BSSY.RECONVERGENT B0, `(.L_x_8340) ;  /* 0x00006d9000007945 */ /* 0x000fe60003800200 */
[----:B------:R-:W-:-:S09]  /*f030*/  P2R R34, PR, RZ, 0x2 ;  /* 0x00000002ff227803 */ /* 0x000fd20000000000 */
[----:B------:R-:W-:Y:S05]  /*f040*/  @!P1 BRA `(.L_x_8341) ;  /* 0x0000006c00589947 */ /* 0x000fea0003800000 */
[----:B------:R-:W-:Y:S01]  /*f050*/  ISETP.NE.U32.AND P1, PT, RZ, UR8, PT ;  /* 0x00000008ff007c0c */ /* 0x000fe2000bf25070 */
[----:B------:R-:W3:Y:S03]  /*f060*/  @P3 LDC.64 R54, c[0x0][0x390] ;  /* 0x0000e400ff363b82 */ /* 0x000ee60000000a00 */
[----:B------:R-:W-:-:S13]  /*f070*/  ISETP.NE.AND.EX P1, PT, RZ, UR9, PT, P1 ;  /* 0x00000009ff007c0c */ /* 0x000fda000bf25310 */
[----:B------:R-:W4:Y:S01]  /*f080*/  @P1 LDC.64 R50, c[0x0][0x3a0] ;  /* 0x0000e800ff321b82 */ /* 0x000f220000000a00 */
[----:B---3--:R-:W-:-:S05]  /*f090*/  @P3 IMAD.WIDE.U32 R54, R223, 0x10, R54 ;  /* 0x00000010df363825 */ /* 0x008fca00078e0036 */
[----:B-----5:R3:W5:Y:S01]  /*f0a0*/  @P3 LDG.E.128 R60, desc[UR6][R54.64] ;  /* 0x00000006363c3981 */ /* 0x020762000c1e1d00 */
[----:B----4-:R-:W-:-:S05]  /*f0b0*/  @P1 IMAD.WIDE.U32 R50, R30, 0x10, R50 ;  /* 0x000000101e321825 */ /* 0x010fca00078e0032 */
[----:B------:R3:W5:Y:S01]  /*f0c0*/  @P1 LDG.E.128 R56, desc[UR6][R50.64] ;  /* 0x0000000632381981 */ /* 0x000762000c1e1d00 */
[----:B------:R-:W-:Y:S05]  /*f0d0*/  @!P1 BRA `(.L_x_8342) ;  /* 0x0000003400ac9947 */ /* 0x000fea0003800000 */
[----:B------:R-:W-:-:S13]  /*f0e0*/  ISETP.GT.AND P1, PT, R42, RZ, PT ;  /* 0x000000ff2a00720c */ /* 0x000fda0003f24270 */
[----:B-----5:R-:W-:Y:S01]  /*f0f0*/  @!P1 HADD2.F32 R41, -RZ, R56.H0_H0 ;  /* 0x20000038ff299230 */ /* 0x020fe20000004100 */
        /* <DEDUP_REMOVED lines=19> */
.L_x_8346:
        /* <DEDUP_REMOVED lines=13> */
.L_x_8348:
[----:B------:R-:W-:Y:S05]  /*f300*/  BSYNC.RECONVERGENT B2 ;  /* 0x0000000000027941 */ /* 0x000fea0003800200 */
.L_x_8347:
[----:B------:R-:W-:Y:S01]  /*f310*/  IMAD.WIDE.U32 R48, R2, -0x326172a9, RZ ;  /* 0xcd9e8d5702307825 */ /* 0x000fe200078e00ff */
[----:B------:R-:W-:-:S03]  /*f320*/  LOP3.LUT R40, R8, R45, R175, 0x96, !PT ;  /* 0x0000002d08287212 */ /* 0x000fc600078e96af */
[----:B------:R-:W-:Y:S01]  /*f330*/  HFMA2 R36, -RZ, RZ, 0, 0 ;  /* 0x00000000ff247431 */ /* 0x000fe200000001ff */
[----:B------:R-:W-:Y:S01]  /*f340*/  IADD3 R43, PT, PT, R174, -0x61c88647, RZ ;  /* 0x9e3779b9ae2b7810 */ /* 0x000fe20007ffe0ff */
[----:B------:R-:W-:Y:S01]  /*f350*/  VIADD R45, R175, 0xbb67ae85 ;  /* 0xbb67ae85af2d7836 */ /* 0x000fe20000000000 */
[----:B---3--:R-:W-:Y:S01]  /*f360*/  LOP3.LUT R50, R7, R49, R174, 0x96, !PT ;  /* 0x0000003107327212 */ /* 0x008fe200078e96ae */
        /* <DEDUP_REMOVED lines=54> */
.L_x_8345:
[----:B------:R-:W-:Y:S05]  /*f6d0*/  BSYNC.RECONVERGENT B1 ;  /* 0x0000000000017941 */ /* 0x000fea0003800200 */
.L_x_8344:
[----:B------:R-:W-:Y:S01]  /*f6e0*/  I2FP.F32.U32 R10, R10 ;  /* 0x0000000a000a7245 */ /* 0x000fe20000201000 */
[----:B------:R-:W-:Y:S02]  /*f6f0*/  HADD2.F32 R43, -RZ, R60.H0_H0 ;  /* 0x2000003cff2b7230 */ /* 0x000fe40000004100 */
[----:B------:R-:W-:Y:S02]  /*f700*/  IMAD.MOV.U32 R41, RZ, RZ, 0x2f800000 ;  /* 0x2f800000ff297424 */ /* 0x000fe400078e00ff */
[----:B------:R-:W-:Y:S02]  /*f710*/  HADD2.F32 R48, -RZ, R112.H0_H0 ;  /* 0x20000070ff307230 */ /* 0x000fe40000004100 */
[----:B------:R-:W-:Y:S01]  /*f720*/  FMUL.FTZ R43, R43, UR13 ;  /* 0x0000000d2b2b7c20 */ /* 0x000fe20008410000 */
[----:B------:R-:W-:Y:S01]  /*f730*/  FFMA.FTZ R10, R10, R41, 1.1641532182693481445e-10 ;  /* 0x2f0000000a0a7423 */ /* 0x000fe20000010029 */
[----:B---3--:R-:W-:Y:S02]  /*f740*/  HADD2.F32 R50, -RZ, R56.H0_H0 ;  /* 0x20000038ff327230 */ /* 0x008fe40000004100 */
[----:B------:R-:W-:-:S02]  /*f750*/  FMUL.FTZ R41, R43, UR12 ;  /* 0x0000000c2b297c20 */ /* 0x000fc40008410000 */
[----:B------:R-:W-:-:S04]  /*f760*/  FSETP.GTU.FTZ.AND P2, PT, R10, UR10, PT ;  /* 0x0000000a0a007c0b */ /* 0x000fc8000bf5c000 */
[----:B------:R-:W-:Y:S02]  /*f770*/  FSEL R41, R41, RZ, !P2 ;  /* 0x000000ff29297208 */ /* 0x000fe40005000000 */
[----:B------:R-:W-:-:S03]  /*f780*/  SEL R10, RZ, 0x1, P2 ;  /* 0x00000001ff0a7807 */ /* 0x000fc60001000000 */
[----:B------:R-:W-:-:S07]  /*f790*/  FFMA.FTZ R41, R41, R48, R50 ;  /* 0x0000003029297223 */ /* 0x000fce0000010032 */
.L_x_8343:
[----:B---3--:R-:W-:Y:S01]  /*f7a0*/  F2FP.F16.F32.PACK_AB R50, RZ, R41 ;  /* 0x00000029ff32723e */ /* 0x008fe200000000ff */
        /* <DEDUP_REMOVED lines=20> */
.L_x_8352:
        /* <DEDUP_REMOVED lines=13> */
.L_x_8354:
[----:B------:R-:W-:Y:S05]  /*f9c0*/  BSYNC.RECONVERGENT B2 ;  /* 0x0000000000027941 */ /* 0x000fea0003800200 */
.L_x_8353:
        /* <DEDUP_REMOVED lines=8> */
[----:B------:R-:W-:Y:S02]  /*fa50*/  LOP3.LUT R52, R43, R52, R45, 0x96, !PT ;  /* 0x000000342b347212 */ /* 0x000fe400078e962d */
[----:B------:R-:W-:Y:S01]  /*fa60*/  IADD3 R45, PT, PT, R175, 0x76cf5d0a, RZ ;  /* 0x76cf5d0aaf2d7810 */ /* 0x000fe20007ffe0ff */
        /* <DEDUP_REMOVED lines=34> */
[----:B012---:R-:W-:-:S04]  /*fc90*/  IMAD.WIDE.U32 R148, R43, -0x2daee0ad, RZ ;  /* 0xd2511f532b947825 */ /* 0x007fc800078e00ff */
        /* <DEDUP_REMOVED lines=16> */
.L_x_8351:
[----:B------:R-:W-:Y:S05]  /*fda0*/  BSYNC.RECONVERGENT B1 ;  /* 0x0000000000017941 */ /* 0x000fea0003800200 */
.L_x_8350:
        /* <DEDUP_REMOVED lines=12> */
.L_x_8349:
        /* <DEDUP_REMOVED lines=21> */
.L_x_8358:
        /* <DEDUP_REMOVED lines=13> */
.L_x_8360:
[----:B------:R-:W-:Y:S05]  /*10090*/  BSYNC.RECONVERGENT B2 ;  /* 0x0000000000027941 */ /* 0x000fea0003800200 */
.L_x_8359:
[----:B------:R-:W-:Y:S01]  /*100a0*/  IMAD.WIDE.U32 R44, R2, -0x326172a9, RZ ;  /* 0xcd9e8d57022c7825 */ /* 0x000fe200078e00ff */
[----:B------:R-:W-:Y:S02]  /*100b0*/  LOP3.LUT R48, R8, R55, R175, 0x96, !PT ;  /* 0x0000003708307212 */ /* 0x000fe400078e96af */
[----:B------:R-:W-:Y:S01]  /*100c0*/  IADD3 R51, PT, PT, R175, -0x4498517b, RZ ;  /* 0xbb67ae85af337810 */ /* 0x000fe20007ffe0ff */
[----:B------:R-:W-:Y:S01]  /*100d0*/  IMAD.MOV.U32 R14, RZ, RZ, R47 ;  /* 0x000000ffff0e7224 */ /* 0x000fe200078e002f */
        /* <DEDUP_REMOVED lines=36> */
[----:B------:R-:W-:Y:S01]  /*10320*/  IMAD.WIDE.U32 R48, R51, -0x326172a9, RZ ;  /* 0xcd9e8d5733307825 */ /* 0x000fe200078e00ff */
[----:B------:R-:W-:-:S03]  /*10330*/  IADD3 R51, PT, PT, R175, 0x1fd5c5a3, RZ ;  /* 0x1fd5c5a3af337810 */ /* 0x000fc60007ffe0ff */
        /* <DEDUP_REMOVED lines=16> */
[----:B------:R-:W-:Y:S02]  /*10440*/  VIADD R45, R174, 0x8ff34781 ;  /* 0x8ff34781ae2d7836 */ /* 0x000fe40000000000 */
[----:B------:R-:W-:-:S03]  /*10450*/  IMAD.MOV.U32 R40, RZ, RZ, R52 ;  /* 0x000000ffff287224 */ /* 0x000fc600078e0034 */
[----:B------:R-:W-:-:S07]  /*10460*/  LOP3.LUT R38, R45, R54, R53, 0x96, !PT ;  /* 0x000000362d267212 */ /* 0x000fce00078e9635 */
.L_x_8357:
[----:B------:R-:W-:Y:S05]  /*10470*/  BSYNC.RECONVERGENT B1 ;  /* 0x0000000000017941 */ /* 0x000fea0003800200 */
.L_x_8356:
        /* <DEDUP_REMOVED lines=12> */
.L_x_8355:
        /* <DEDUP_REMOVED lines=21> */
.L_x_8364:
[----:B------:R-:W-:Y:S01]  /*10690*/  VIADD R4, R4, 0x1 ;  /* 0x0000000104047836 */ /* 0x000fe20000000000 */
[----:B------:R-:W-:Y:S03]  /*106a0*/  BSSY.RECONVERGENT B2, `(.L_x_8365) ;  /* 0x000000c000027945 */ /* 0x000fe60003800200 */
[C---:B012---:R-:W-:Y:S01]  /*106b0*/  IMAD.WIDE.U32 R148, R4.reuse, -0x2daee0ad, RZ ;  /* 0xd2511f5304947825 */ /* 0x047fe200078e00ff */
        /* <DEDUP_REMOVED lines=10> */
.L_x_8366:
[----:B------:R-:W-:Y:S05]  /*10760*/  BSYNC.RECONVERGENT B2 ;  /* 0x0000000000027941 */ /* 0x000fea0003800200 */
.L_x_8365:
        /* <DEDUP_REMOVED lines=61> */
.L_x_8363:
[----:B------:R-:W-:Y:S05]  /*10b40*/  BSYNC.RECONVERGENT B1 ;  /* 0x0000000000017941 */ /* 0x000fea0003800200 */
.L_x_8362:
        /* <DEDUP_REMOVED lines=12> */
.L_x_8361:
        /* <DEDUP_REMOVED lines=21> */
.L_x_8370:
[----:B------:R-:W-:Y:S01]  /*10d60*/  IADD3 R4, PT, PT, R4, 0x1, RZ ;  /* 0x0000000104047810 */ /* 0x000fe20007ffe0ff */
[----:B------:R-:W-:Y:S03]  /*10d70*/  BSSY.RECONVERGENT B2, `(.L_x_8371) ;  /* 0x000000c000027945 */ /* 0x000fe60003800200 */
[C---:B------:R-:W-:Y:S01]  /*10d80*/  ISETP.NE.AND P2, PT, R4.reuse, RZ, PT ;  /* 0x000000ff0400720c */ /* 0x040fe20003f45270 */
[----:B012---:R-:W-:-:S12]  /*10d90*/  IMAD.WIDE.U32 R148, R4, -0x2daee0ad, RZ ;  /* 0xd2511f5304947825 */ /* 0x007fd800078e00ff */
        /* <DEDUP_REMOVED lines=9> */
.L_x_8372:
[----:B------:R-:W-:Y:S05]  /*10e30*/  BSYNC.RECONVERGENT B2 ;  /* 0x0000000000027941 */ /* 0x000fea0003800200 */
.L_x_8371:
        /* <DEDUP_REMOVED lines=59> */
[----:B------:R-:W-:-:S07]  /*111f0*/  IMAD.MOV.U32 R53, RZ, RZ, RZ ;  /* 0x000000ffff357224 */ /* 0x000fce00078e00ff */
.L_x_8369:
[----:B------:R-:W-:Y:S05]  /*11200*/  BSYNC.RECONVERGENT B1 ;  /* 0x0000000000017941 */ /* 0x000fea0003800200 */
.L_x_8368:
        /* <DEDUP_REMOVED lines=12> */
.L_x_8367:
        /* <DEDUP_REMOVED lines=21> */
.L_x_8376:
        /* <DEDUP_REMOVED lines=13> */
.L_x_8378:
[----:B------:R-:W-:Y:S05]  /*114f0*/  BSYNC.RECONVERGENT B2 ;  /* 0x0000000000027941 */ /* 0x000fea0003800200 */
.L_x_8377:
        /* <DEDUP_REMOVED lines=61> */
.L_x_8375:
[----:B------:R-:W-:Y:S05]  /*118d0*/  BSYNC.RECONVERGENT B1 ;  /* 0x0000000000017941 */ /* 0x000fea0003800200 */
.L_x_8374:
[----:B------:R-:W-:Y:S01]  /*118e0*/  I2FP.F32.U32 R20, R20 ;  /* 0x0000001400147245 */ /* 0x000fe20000201000 */
[----:B------:R-:W-:Y:S02]  /*118f0*/  HADD2.F32 R48, -RZ, R62.H1_H1 ;  /* 0x3000003eff307230 */ /* 0x000fe40000004100 */
[----:B------:R-:W-:Y:S02]  /*11900*/  IMAD.MOV.U32 R51, RZ, RZ, 0x2f800000 ;  /* 0x2f800000ff337424 */ /* 0x000fe400078e00ff */
[----:B------:R-:W-:Y:S02]  /*11910*/  HADD2.F32 R52, -RZ, R58.H1_H1 ;  /* 0x3000003aff347230 */ /* 0x000fe40000004100 */
        /* <DEDUP_REMOVED lines=8> */
.L_x_8373:
[----:B------:R-:W-:Y:S01]  /*119a0*/  F2FP.F16.F32.PACK_AB R158, RZ, R51 ;  /* 0x00000033ff9e723e */ /* 0x000fe200000000ff */
[----:B------:R-:W-:Y:S01]  /*119b0*/  @!P1 HADD2.F32 R53, -RZ, R59.H0_H0 ;  /* 0x2000003bff359230 */ /* 0x000fe20000004100 */
[----:B012---:R-:W-:Y:S01]  /*119c0*/  @!P1 MOV R148, R54 ;  /* 0x0000003600949202 */ /* 0x007fe20000000f00 */
        /* <DEDUP_REMOVED lines=18> */
.L_x_8382:
        /* <DEDUP_REMOVED lines=13> */
.L_x_8384:
[----:B------:R-:W-:Y:S05]  /*11bc0*/  BSYNC.RECONVERGENT B2 ;  /* 0x0000000000027941 */ /* 0x000fea0003800200 */
.L_x_8383:
        /* <DEDUP_REMOVED lines=55> */
[----:B------:R-:W-:-:S03]  /*11f40*/  MOV R40, R148 ;  /* 0x0000009400287202 */ /* 0x000fc60000000f00 */
[----:B------:R-:W-:Y:S01]  /*11f50*/  HFMA2 R148, -RZ, RZ, 0, 0 ;  /* 0x00000000ff947431 */ /* 0x000fe200000001ff */
[----:B------:R-:W-:Y:S01]  /*11f60*/  LOP3.LUT R38, R55, R150, R149, 0x96, !PT ;  /* 0x0000009637267212 */ /* 0x000fe200078e9695 */
[----:B------:R-:W-:-:S05]  /*11f70*/  VIADD R151, R175, 0x96a522ad ;  /* 0x96a522adaf977836 */ /* 0x000fca0000000000 */
[----:B------:R-:W-:-:S07]  /*11f80*/  LOP3.LUT R44, R151, R54, R53, 0x96, !PT ;  /* 0x00000036972c7212 */ /* 0x000fce00078e9635 */
.L_x_8381:
[----:B------:R-:W-:Y:S05]  /*11f90*/  BSYNC.RECONVERGENT B1 ;  /* 0x0000000000017941 */ /* 0x000fea0003800200 */
.L_x_8380:
[----:B------:R-:W-:Y:S01]  /*11fa0*/  I2FP.F32.U32 R22, R22 ;  /* 0x0000001600167245 */ /* 0x000fe20000201000 */
[----:B------:R-:W-:Y:S02]  /*11fb0*/  HADD2.F32 R24, -RZ, R63.H0_H0 ;  /* 0x2000003fff187230 */ /* 0x000fe40000004100 */
[----:B------:R-:W-:Y:S02]  /*11fc0*/  IMAD.MOV.U32 R53, RZ, RZ, 0x2f800000 ;  /* 0x2f800000ff357424 */ /* 0x000fe400078e00ff */
[----:B------:R-:W-:Y:S02]  /*11fd0*/  HADD2.F32 R48, -RZ, R59.H0_H0 ;  /* 0x2000003bff307230 */ /* 0x000fe40000004100 */
        /* <DEDUP_REMOVED lines=8> */
.L_x_8379:
        /* <DEDUP_REMOVED lines=21> */
.L_x_8388:
        /* <DEDUP_REMOVED lines=13> */
.L_x_8390:
[----:B------:R-:W-:Y:S05]  /*12280*/  BSYNC.RECONVERGENT B2 ;  /* 0x0000000000027941 */ /* 0x000fea0003800200 */
.L_x_8389:
        /* <DEDUP_REMOVED lines=61> */
.L_x_8387:
[----:B------:R-:W-:Y:S05]  /*12660*/  BSYNC.RECONVERGENT B1 ;  /* 0x0000000000017941 */ /* 0x000fea0003800200 */
.L_x_8386:
        /* <DEDUP_REMOVED lines=12> */
.L_x_8385:
[----:B------:R-:W-:Y:S02]  /*12730*/  F2FP.F16.F32.PACK_AB R151, RZ, R55 ;  /* 0x00000037ff97723e */ /* 0x000fe400000000ff */
[----:B------:R-:W-:Y:S02]  /*12740*/  PRMT R150, R156, 0x5410, R158 ;  /* 0x000054109c967816 */ /* 0x000fe4000000009e */
[----:B------:R-:W-:Y:S02]  /*12750*/  PRMT R149, R154, 0x5410, R152 ;  /* 0x000054109a957816 */ /* 0x000fe40000000098 */
[----:B------:R-:W-:Y:S02]  /*12760*/  PRMT R148, R50, 0x5410, R36 ;  /* 0x0000541032947816 */ /* 0x000fe40000000024 */
[----:B------:R-:W-:Y:S01]  /*12770*/  PRMT R151, R160, 0x5410, R151 ;  /* 0x00005410a0977816 */ /* 0x000fe20000000097 */
[----:B------:R-:W-:Y:S06]  /*12780*/  BRA `(.L_x_8391) ;  /* 0x00000034001c7947 */ /* 0x000fec0003800000 */
.L_x_8342:
[----:B------:R-:W-:Y:S01]  /*12790*/  IMAD.MOV.U32 R41, RZ, RZ, RZ ;  /* 0x000000ffff297224 */ /* 0x000fe200078e00ff */
[----:B------:R-:W-:Y:S01]  /*127a0*/  MOV R36, R48 ;  /* 0x0000003000247202 */ /* 0x000fe20000000f00 */
[----:B------:R-:W-:Y:S01]  /*127b0*/  IMAD.MOV.U32 R24, RZ, RZ, R52 ;  /* 0x000000ffff187224 */ /* 0x000fe200078e0034 */
        /* <DEDUP_REMOVED lines=17> */
.L_x_8395:
        /* <DEDUP_REMOVED lines=13> */
.L_x_8397:
[----:B------:R-:W-:Y:S05]  /*129a0*/  BSYNC.RECONVERGENT B2 ;  /* 0x0000000000027941 */ /* 0x000fea0003800200 */
.L_x_8396:
        /* <DEDUP_REMOVED lines=60> */
.L_x_8394:
[----:B------:R-:W-:Y:S05]  /*12d70*/  BSYNC.RECONVERGENT B1 ;  /* 0x0000000000017941 */ /* 0x000fea0003800200 */
.L_x_8393:
        /* <DEDUP_REMOVED lines=11> */
.L_x_8392:
[----:B---3--:R-:W-:Y:S01]  /*12e30*/  F2FP.F16.F32.PACK_AB R50, RZ, R41 ;  /* 0x00000029ff32723e */ /* 0x008fe200000000ff */
        /* <DEDUP_REMOVED lines=16> */
.L_x_8401:
        /* <DEDUP_REMOVED lines=13> */
.L_x_8403:
[----:B------:R-:W-:Y:S05]  /*13010*/  BSYNC.RECONVERGENT B2 ;  /* 0x0000000000027941 */ /* 0x000fea0003800200 */
.L_x_8402:
        /* <DEDUP_REMOVED lines=50> */
[----:B------:R-:W-:Y:S01]  /*13340*/  LOP3.LUT R52, R47, R52, R45, 0x96, !PT ;  /* 0x000000342f347212 */ /* 0x000fe200078e962d */
[----:B------:R-:W-:Y:S01]  /*13350*/  HFMA2 R47, -RZ, RZ, 0, 0 ;  /* 0x00000000ff2f7431 */ /* 0x000fe200000001ff */
        /* <DEDUP_REMOVED lines=9> */
.L_x_8400:
[----:B------:R-:W-:Y:S05]  /*133f0*/  BSYNC.RECONVERGENT B1 ;  /* 0x0000000000017941 */ /* 0x000fea0003800200 */
.L_x_8399:
        /* <DEDUP_REMOVED lines=11> */
.L_x_8398:
        /* <DEDUP_REMOVED lines=17> */
.L_x_8407:
        /* <DEDUP_REMOVED lines=13> */
.L_x_8409:
[----:B------:R-:W-:Y:S05]  /*13690*/  BSYNC.RECONVERGENT B2 ;  /* 0x0000000000027941 */ /* 0x000fea0003800200 */
.L_x_8408:
        /* <DEDUP_REMOVED lines=40> */
[----:B------:R-:W-:-:S04]  /*13920*/  IMAD.WIDE.U32 R48, R49, -0x326172a9, RZ ;  /* 0xcd9e8d5731307825 */ /* 0x000fc800078e00ff */
[----:B------:R-:W-:Y:S01]  /*13930*/  IMAD.WIDE.U32 R52, R47, -0x2daee0ad, RZ ;  /* 0xd2511f532f347825 */ /* 0x000fe200078e00ff */
[----:B------:R-:W-:-:S03]  /*13940*/  IADD3 R47, PT, PT, R175, 0x1fd5c5a3, RZ ;  /* 0x1fd5c5a3af2f7810 */ /* 0x000fc60007ffe0ff */
[C---:B------:R-:W-:Y:S01]  /*13950*/  VIADD R45, R174.reuse, 0x5384540f ;  /* 0x5384540fae2d7836 */ /* 0x040fe20000000000 */
[----:B------:R-:W-:Y:S02]  /*13960*/  LOP3.LUT R54, R47, R54, R53, 0x96, !PT ;  /* 0x000000362f367212 */ /* 0x000fe400078e9635 */
[----:B------:R-:W-:Y:S02]  /*13970*/  IADD3 R47, PT, PT, R174, -0xe443238, RZ ;  /* 0xf1bbcdc8ae2f7810 */ /* 0x000fe40007ffe0ff */
        /* <DEDUP_REMOVED lines=15> */
.L_x_8406:
[----:B------:R-:W-:Y:S05]  /*13a70*/  BSYNC.RECONVERGENT B1 ;  /* 0x0000000000017941 */ /* 0x000fea0003800200 */
.L_x_8405:
        /* <DEDUP_REMOVED lines=11> */
.L_x_8404:
        /* <DEDUP_REMOVED lines=17> */
.L_x_8413:
        /* <DEDUP_REMOVED lines=13> */
.L_x_8415:
[----:B------:R-:W-:Y:S05]  /*13d10*/  BSYNC.RECONVERGENT B2 ;  /* 0x0000000000027941 */ /* 0x000fea0003800200 */
.L_x_8414:
        /* <DEDUP_REMOVED lines=61> */
.L_x_8412:
[----:B------:R-:W-:Y:S05]  /*140f0*/  BSYNC.RECONVERGENT B1 ;  /* 0x0000000000017941 */ /* 0x000fea0003800200 */
.L_x_8411:
        /* <DEDUP_REMOVED lines=11> */
.L_x_8410:
        /* <DEDUP_REMOVED lines=17> */
.L_x_8419:
        /* <DEDUP_REMOVED lines=13> */
.L_x_8421:
[----:B------:R-:W-:Y:S05]  /*14390*/  BSYNC.RECONVERGENT B2 ;  /* 0x0000000000027941 */ /* 0x000fea0003800200 */
.L_x_8420:
        /* <DEDUP_REMOVED lines=40> */
[----:B------:R-:W-:Y:S01]  /*14620*/  IADD3 R53, PT, PT, R175, 0x1fd5c5a3, RZ ;  /* 0x1fd5c5a3af357810 */ /* 0x000fe20007ffe0ff */
        /* <DEDUP_REMOVED lines=20> */
.L_x_8418:
[----:B------:R-:W-:Y:S05]  /*14770*/  BSYNC.RECONVERGENT B1 ;  /* 0x0000000000017941 */ /* 0x000fea0003800200 */
.L_x_8417:
        /* <DEDUP_REMOVED lines=11> */
.L_x_8416:
        /* <DEDUP_REMOVED lines=17> */
.L_x_8425:
        /* <DEDUP_REMOVED lines=13> */
.L_x_8427:
[----:B------:R-:W-:Y:S05]  /*14a10*/  BSYNC.RECONVERGENT B2 ;  /* 0x0000000000027941 */ /* 0x000fea0003800200 */
.L_x_8426:
        /* <DEDUP_REMOVED lines=58> */
[----:B------:R-:W-:Y:S02]  /*14dc0*/  HFMA2 R52, -RZ, RZ, 0, 0 ;  /* 0x00000000ff347431 */ /* 0x000fe400000001ff */
[----:B------:R-:W-:Y:S01]  /*14dd0*/  IMAD.MOV.U32 R40, RZ, RZ, R148 ;  /* 0x000000ffff287224 */ /* 0x000fe200078e0094 */
[----:B------:R-:W-:-:S07]  /*14de0*/  LOP3.LUT R38, R51, R150, R149, 0x96, !PT ;  /* 0x0000009633267212 */ /* 0x000fce00078e9695 */
.L_x_8424:
[----:B------:R-:W-:Y:S05]  /*14df0*/  BSYNC.RECONVERGENT B1 ;  /* 0x0000000000017941 */ /* 0x000fea0003800200 */
.L_x_8423:
        /* <DEDUP_REMOVED lines=11> */
.L_x_8422:
        /* <DEDUP_REMOVED lines=17> */
.L_x_8431:
        /* <DEDUP_REMOVED lines=13> */
.L_x_8433:
[----:B------:R-:W-:Y:S05]  /*15090*/  BSYNC.RECONVERGENT B2 ;  /* 0x0000000000027941 */ /* 0x000fea0003800200 */
.L_x_8432:
        /* <DEDUP_REMOVED lines=61> */
.L_x_8430:
[----:B------:R-:W-:Y:S05]  /*15470*/  BSYNC.RECONVERGENT B1 ;  /* 0x0000000000017941 */ /* 0x000fea0003800200 */
.L_x_8429:
        /* <DEDUP_REMOVED lines=11> */
.L_x_8428:
        /* <DEDUP_REMOVED lines=17> */
.L_x_8437:
[----:B------:R-:W-:Y:S01]  /*15640*/  IADD3 R4, PT, PT, R4, 0x1, RZ ;  /* 0x0000000104047810 */ /* 0x000fe20007ffe0ff */
[----:B------:R-:W-:Y:S03]  /*15650*/  BSSY.RECONVERGENT B2, `(.L_x_8438) ;  /* 0x000000c000027945 */ /* 0x000fe60003800200 */
[C---:B------:R-:W-:Y:S01]  /*15660*/  ISETP.NE.AND P1, PT, R4.reuse, RZ, PT ;  /* 0x000000ff0400720c */ /* 0x040fe20003f25270 */
[----:B01----:R-:W-:-:S12]  /*15670*/  IMAD.WIDE.U32 R218, R4, -0x2daee0ad, RZ ;  /* 0xd2511f5304da7825 */ /* 0x003fd800078e00ff */
        /* <DEDUP_REMOVED lines=9> */
.L_x_8439:
[----:B------:R-:W-:Y:S05]  /*15710*/  BSYNC.RECONVERGENT B2 ;  /* 0x0000000000027941 */ /* 0x000fea0003800200 */
.L_x_8438:
[----:B--2---:R-:W-:Y:S01]  /*15720*/  IMAD.WIDE.U32 R148, R2, -0x326172a9, RZ ;  /* 0xcd9e8d5702947825 */ /* 0x004fe200078e00ff */
        /* <DEDUP_REMOVED lines=60> */
.L_x_8436:
[----:B------:R-:W-:Y:S05]  /*15af0*/  BSYNC.RECONVERGENT B1 ;  /* 0x0000000000017941 */ /* 0x000fea0003800200 */
.L_x_8435:
[----:B------:R-:W-:Y:S01]  /*15b00*/  I2FP.F32.U32 R46, R46 ;  /* 0x0000002e002e7245 */ /* 0x000fe20000201000 */
[----:B-----5:R-:W-:Y:S02]  /*15b10*/  HADD2.F32 R54, -RZ, R63.H1_H1 ;  /* 0x3000003fff367230 */ /* 0x020fe40000004100 */
[----:B------:R-:W-:Y:S02]  /*15b20*/  IMAD.MOV.U32 R55, RZ, RZ, 0x2f800000 ;  /* 0x2f800000ff377424 */ /* 0x000fe400078e00ff */
[----:B012---:R-:W-:Y:S02]  /*15b30*/  HADD2.F32 R148, -RZ, R115.H1_H1 ;  /* 0x30000073ff947230 */ /* 0x007fe40000004100 */
[----:B------:R-:W-:Y:S01]  /*15b40*/  FMUL.FTZ R54, R54, UR13 ;  /* 0x0000000d36367c20 */ /* 0x000fe20008410000 */
[----:B------:R-:W-:-:S03]  /*15b50*/  FFMA.FTZ R46, R46, R55, 1.1641532182693481445e-10 ;  /* 0x2f0000002e2e7423 */ /* 0x000fc60000010037 */
[----:B------:R-:W-:Y:S02]  /*15b60*/  FMUL.FTZ R54, R54, UR12 ;  /* 0x0000000c36367c20 */ /* 0x000fe40008410000 */
[----:B------:R-:W-:-:S04]  /*15b70*/  FSETP.GTU.FTZ.AND P1, PT, R46, UR10, PT ;  /* 0x0000000a2e007c0b */ /* 0x000fc8000bf3c000 */
[----:B------:R-:W-:Y:S02]  /*15b80*/  FSEL R55, R54, RZ, !P1 ;  /* 0x000000ff36377208 */ /* 0x000fe40004800000 */
[----:B------:R-:W-:-:S03]  /*15b90*/  SEL R46, RZ, 0x1, P1 ;  /* 0x00000001ff2e7807 */ /* 0x000fc60000800000 */
[----:B------:R-:W-:-:S07]  /*15ba0*/  FMUL.FTZ R55, R148, R55 ;  /* 0x0000003794377220 */ /* 0x000fce0000410000 */
.L_x_8434:
[----:B012---:R-:W-:Y:S02]  /*15bb0*/  F2FP.F16.F32.PACK_AB R151, RZ, R55 ;  /* 0x00000037ff97723e */ /* 0x007fe400000000ff */
[----:B------:R-:W-:Y:S02]  /*15bc0*/  PRMT R150, R156, 0x5410, R158 ;  /* 0x000054109c967816 */ /* 0x000fe4000000009e */
[----:B------:R-:W-:Y:S02]  /*15bd0*/  PRMT R149, R154, 0x5410, R152 ;  /* 0x000054109a957816 */ /* 0x000fe40000000098 */
[----:B------:R-:W-:Y:S02]  /*15be0*/  PRMT R148, R50, 0x5410, R36 ;  /* 0x0000541032947816 */ /* 0x000fe40000000024 */
[----:B------:R-:W-:-:S07]  /*15bf0*/  PRMT R151, R52, 0x5410, R151 ;  /* 0x0000541034977816 */ /* 0x000fce0000000097 */
.L_x_8391:
        /* <DEDUP_REMOVED lines=25> */
.L_x_8440:
[----:B------:R-:W-:Y:S01]  /*15d90*/  IADD3 R30, PT, PT, R30, 0x80, RZ ;  /* 0x000000801e1e7810 */ /* 0x000fe20007ffe0ff */
[----:B------:R-:W-:-:S07]  /*15da0*/  VIADD R223, R223, 0x80 ;  /* 0x00000080dfdf7836 */ /* 0x000fce0000000000 */
.L_x_8341:
[----:B------:R-:W-:Y:S05]  /*15db0*/  BSYNC.RECONVERGENT B0 ;  /* 0x0000000000007941 */ /* 0x000fea0003800200 */
.L_x_8340:
[----:B------:R-:W-:Y:S01]  /*15dc0*/  ISETP.GE.U32.AND P1, PT, R3, 0x200, PT ;  /* 0x000002000300780c */ /* 0x000fe20003f26070 */
[----:B------:R-:W-:Y:S03]  /*15dd0*/  BSSY.RECONVERGENT B0, `(.L_x_8441) ;  /* 0x00006dd000007945 */ /* 0x000fe60003800200 */
[----:B------:R-:W-:-:S09]  /*15de0*/  P2R R36, PR, RZ, 0x2 ;  /* 0x00000002ff247803 */ /* 0x000fd20000000000 */
[----:B------:R-:W-:Y:S05]  /*15df0*/  @!P1 BRA `(.L_x_8442) ;  /* 0x0000006c00689947 */ /* 0x000fea0003800000 */
[----:B------:R-:W-:Y:S01]  /*15e00*/  ISETP.NE.U32.AND P1, PT, RZ, UR8, PT ;  /* 0x00000008ff007c0c */ /* 0x000fe2000bf25070 */
[----:B012---:R-:W0:Y:S03]  /*15e10*/  @P3 LDC.64 R150, c[0x0][0x390] ;  /* 0x0000e400ff963b82 */ /* 0x007e260000000a00 */
[----:B------:R-:W-:-:S13]  /*15e20*/  ISETP.NE.AND.EX P1, PT, RZ, UR9, PT, P1 ;  /* 0x00000009ff007c0c */ /* 0x000fda000bf25310 */
[----:B------:R-:W1:Y:S01]  /*15e30*/  @P1 LDC.64 R148, c[0x0][0x3a0] ;  /* 0x0000e800ff941b82 */ /* 0x000e620000000a00 */
[----:B0-----:R-:W-:-:S05]  /*15e40*/  @P3 IMAD.WIDE.U32 R150, R223, 0x10, R150 ;  /* 0x00000010df963825 */ /* 0x001fca00078e0096 */
[----:B-----5:R0:W5:Y:S01]  /*15e50*/  @P3 LDG.E.128 R60, desc[UR6][R150.64] ;  /* 0x00000006963c3981 */ /* 0x020162000c1e1d00 */
[----:B-1----:R-:W-:-:S05]  /*15e60*/  @P1 IMAD.WIDE.U32 R148, R30, 0x10, R148 ;  /* 0x000000101e941825 */ /* 0x002fca00078e0094 */
        /* <DEDUP_REMOVED lines=23> */
.L_x_8447:
        /* <DEDUP_REMOVED lines=13> */
.L_x_8449:
[----:B------:R-:W-:Y:S05]  /*160b0*/  BSYNC.RECONVERGENT B2 ;  /* 0x0000000000027941 */ /* 0x000fea0003800200 */
.L_x_8448:
        /* <DEDUP_REMOVED lines=58> */
[----:B------:R-:W-:Y:S01]  /*16460*/  MOV R40, R152 ;  /* 0x0000009800287202 */ /* 0x000fe20000000f00 */
[----:B------:R-:W-:Y:S01]  /*16470*/  IMAD.MOV.U32 R24, RZ, RZ, R150 ;  /* 0x000000ffff187224 */ /* 0x000fe200078e0096 */
[----:B------:R-:W-:-:S07]  /*16480*/  LOP3.LUT R44, R155, R148, R151, 0x96, !PT ;  /* 0x000000949b2c7212 */ /* 0x000fce00078e9697 */
.L_x_8446:
[----:B------:R-:W-:Y:S05]  /*16490*/  BSYNC.RECONVERGENT B1 ;  /* 0x0000000000017941 */ /* 0x000fea0003800200 */
.L_x_8445:
[----:B0-----:R-:W-:Y:S01]  /*164a0*/  HFMA2 R149, -RZ, RZ, 0.1171875, 0 ;  /* 0x2f800000ff957431 */ /* 0x001fe200000001ff */
        /* <DEDUP_REMOVED lines=11> */
.L_x_8444:
        /* <DEDUP_REMOVED lines=21> */
.L_x_8453:
[----:B------:R-:W-:Y:S01]  /*166b0*/  IADD3 R4, PT, PT, R4, 0x1, RZ ;  /* 0x0000000104047810 */ /* 0x000fe20007ffe0ff */
[----:B------:R-:W-:Y:S03]  /*166c0*/  BSSY.RECONVERGENT B2, `(.L_x_8454) ;  /* 0x000000c000027945 */ /* 0x000fe60003800200 */
[C---:B------:R-:W-:Y:S01]  /*166d0*/  ISETP.NE.AND P2, PT, R4.reuse, RZ, PT ;  /* 0x000000ff0400720c */ /* 0x040fe20003f45270 */
[----:B0-----:R-:W-:-:S12]  /*166e0*/  IMAD.WIDE.U32 R150, R4, -0x2daee0ad, RZ ;  /* 0xd2511f5304967825 */ /* 0x001fd800078e00ff */
        /* <DEDUP_REMOVED lines=9> */
.L_x_8455:
[----:B------:R-:W-:Y:S05]  /*16780*/  BSYNC.RECONVERGENT B2 ;  /* 0x0000000000027941 */ /* 0x000fea0003800200 */
.L_x_8454:
        /* <DEDUP_REMOVED lines=59> */
[----:B------:R-:W-:Y:S02]  /*16b40*/  LOP3.LUT R44, R157, R150, R149, 0x96, !PT ;  /* 0x000000969d2c7212 */ /* 0x000fe400078e9695 */
[----:B------:R-:W-:-:S07]  /*16b50*/  MOV R48, R148 ;  /* 0x0000009400307202 */ /* 0x000fce0000000f00 */
.L_x_8452:
[----:B------:R-:W-:Y:S05]  /*16b60*/  BSYNC.RECONVERGENT B1 ;  /* 0x0000000000017941 */ /* 0x000fea0003800200 */
.L_x_8451:
[----:B------:R-:W-:Y:S01]  /*16b70*/  I2FP.F32.U32 R12, R12 ;  /* 0x0000000c000c7245 */ /* 0x000fe20000201000 */
[----:B------:R-:W-:Y:S02]  /*16b80*/  HADD2.F32 R24, -RZ, R60.H1_H1 ;  /* 0x3000003cff187230 */ /* 0x000fe40000004100 */
[----:B0-----:R-:W-:Y:S02]  /*16b90*/  IMAD.MOV.U32 R149, RZ, RZ, 0x2f800000 ;  /* 0x2f800000ff957424 */ /* 0x001fe400078e00ff */
        /* <DEDUP_REMOVED lines=9> */
.L_x_8450:
[----:B------:R-:W-:Y:S01]  /*16c30*/  F2FP.F16.F32.PACK_AB R50, RZ, R155 ;  /* 0x0000009bff32723e */ /* 0x000fe200000000ff */
[----:B------:R-:W-:Y:S01]  /*16c40*/  @!P1 HADD2.F32 R157, -RZ, R57.H0_H0 ;  /* 0x20000039ff9d9230 */ /* 0x000fe20000004100 */
[----:B0-----:R-:W-:Y:S01]  /*16c50*/  @!P1 MOV R148, R54 ;  /* 0x0000003600949202 */ /* 0x001fe20000000f00 */
        /* <DEDUP_REMOVED lines=18> */
.L_x_8459:
        /* <DEDUP_REMOVED lines=13> */
.L_x_8461:
[----:B------:R-:W-:Y:S05]  /*16e50*/  BSYNC.RECONVERGENT B2 ;  /* 0x0000000000027941 */ /* 0x000fea0003800200 */
.L_x_8460:
        /* <DEDUP_REMOVED lines=59> */
[----:B------:R-:W-:Y:S01]  /*17210*/  IMAD.MOV.U32 R148, RZ, RZ, RZ ;  /* 0x000000ffff947224 */ /* 0x000fe200078e00ff */
[----:B------:R-:W-:-:S07]  /*17220*/  LOP3.LUT R44, R159, R150, R149, 0x96, !PT ;  /* 0x000000969f2c7212 */ /* 0x000fce00078e9695 */
.L_x_8458:
[----:B------:R-:W-:Y:S05]  /*17230*/  BSYNC.RECONVERGENT B1 ;  /* 0x0000000000017941 */ /* 0x000fea0003800200 */
.L_x_8457:
        /* <DEDUP_REMOVED lines=12> */
.L_x_8456:
        /* <DEDUP_REMOVED lines=21> */
.L_x_8465:
        /* <DEDUP_REMOVED lines=13> */
.L_x_8467:
[----:B------:R-:W-:Y:S05]  /*17520*/  BSYNC.RECONVERGENT B2 ;  /* 0x0000000000027941 */ /* 0x000fea0003800200 */
.L_x_8466:
        /* <DEDUP_REMOVED lines=60> */
[----:B------:R-:W-:-:S07]  /*178f0*/  LOP3.LUT R38, R151, R160, R159, 0x96, !PT ;  /* 0x000000a097267212 */ /* 0x000fce00078e969f */
.L_x_8464:
[----:B------:R-:W-:Y:S05]  /*17900*/  BSYNC.RECONVERGENT B1 ;  /* 0x0000000000017941 */ /* 0x000fea0003800200 */
.L_x_8463:
        /* <DEDUP_REMOVED lines=12> */
.L_x_8462:
        /* <DEDUP_REMOVED lines=21> */
.L_x_8471:
        /* <DEDUP_REMOVED lines=13> */
.L_x_8473:
[----:B------:R-:W-:Y:S05]  /*17bf0*/  BSYNC.RECONVERGENT B2 ;  /* 0x0000000000027941 */ /* 0x000fea0003800200 */
.L_x_8472:
        /* <DEDUP_REMOVED lines=61> */
.L_x_8470:
[----:B------:R-:W-:Y:S05]  /*17fd0*/  BSYNC.RECONVERGENT B1 ;  /* 0x0000000000017941 */ /* 0x000fea0003800200 */
.L_x_8469:
        /* <DEDUP_REMOVED lines=12> */
.L_x_8468:
        /* <DEDUP_REMOVED lines=21> */
.L_x_8477:
        /* <DEDUP_REMOVED lines=13> */
.L_x_8479:
[----:B------:R-:W-:Y:S05]  /*182c0*/  BSYNC.RECONVERGENT B2 ;  /* 0x0000000000027941 */ /* 0x000fea0003800200 */
.L_x_8478:
        /* <DEDUP_REMOVED lines=61> */
.L_x_8476:
[----:B------:R-:W-:Y:S05]  /*186a0*/  BSYNC.RECONVERGENT B1 ;  /* 0x0000000000017941 */ /* 0x000fea0003800200 */
.L_x_8475:
        /* <DEDUP_REMOVED lines=12> */
.L_x_8474:
        /* <DEDUP_REMOVED lines=21> */
.L_x_8483:
        /* <DEDUP_REMOVED lines=13> */
.L_x_8485:
[----:B------:R-:W-:Y:S05]  /*18990*/  BSYNC.RECONVERGENT B2 ;  /* 0x0000000000027941 */ /* 0x000fea0003800200 */
.L_x_8484:
        /* <DEDUP_REMOVED lines=61> */
.L_x_8482:
[----:B------:R-:W-:Y:S05]  /*18d70*/  BSYNC.RECONVERGENT B1 ;  /* 0x0000000000017941 */ /* 0x000fea0003800200 */
.L_x_8481:
        /* <DEDUP_REMOVED lines=12> */
.L_x_8480:
        /* <DEDUP_REMOVED lines=21> */
.L_x_8489:
        /* <DEDUP_REMOVED lines=13> */
.L_x_8491:
[----:B------:R-:W-:Y:S05]  /*19060*/  BSYNC.RECONVERGENT B2 ;  /* 0x0000000000027941 */ /* 0x000fea0003800200 */
.L_x_8490:
[----:B------:R-:W-:Y:S01]  /*19070*/  IMAD.WIDE.U32 R150, R2, -0x326172a9, RZ ;  /* 0xcd9e8d5702967825 */ /* 0x000fe200078e00ff */
[----:B------:R-:W-:-:S03]  /*19080*/  LOP3.LUT R148, R8, R219, R175, 0x96, !PT ;  /* 0x000000db08947212 */ /* 0x000fc600078e96af */
[----:B------:R-:W-:Y:S01]  /*19090*/  HFMA2 R48, -RZ, RZ, 0, 0 ;  /* 0x00000000ff307431 */ /* 0x000fe200000001ff */
        /* <DEDUP_REMOVED lines=58> */
.L_x_8488:
[----:B------:R-:W-:Y:S05]  /*19440*/  BSYNC.RECONVERGENT B1 ;  /* 0x0000000000017941 */ /* 0x000fea0003800200 */
.L_x_8487:
        /* <DEDUP_REMOVED lines=12> */
.L_x_8486:
[----:B------:R-:W-:Y:S02]  /*19510*/  F2FP.F16.F32.PACK_AB R151, RZ, R167 ;  /* 0x000000a7ff97723e */ /* 0x000fe400000000ff */
[----:B------:R-:W-:Y:S02]  /*19520*/  PRMT R150, R154, 0x5410, R156 ;  /* 0x000054109a967816 */ /* 0x000fe4000000009c */
[----:B------:R-:W-:Y:S02]  /*19530*/  PRMT R149, R54, 0x5410, R152 ;  /* 0x0000541036957816 */ /* 0x000fe40000000098 */
[----:B------:R-:W-:Y:S02]  /*19540*/  PRMT R148, R52, 0x5410, R50 ;  /* 0x0000541034947816 */ /* 0x000fe40000000032 */
[----:B------:R-:W-:Y:S01]  /*19550*/  PRMT R151, R160, 0x5410, R151 ;  /* 0x00005410a0977816 */ /* 0x000fe20000000097 */
[----:B------:R-:W-:Y:S06]  /*19560*/  BRA `(.L_x_8492) ;  /* 0x0000003400207947 */ /* 0x000fec0003800000 */
.L_x_8443:
[----:B------:R-:W-:Y:S01]  /*19570*/  MOV R153, RZ ;  /* 0x000000ff00997202 */ /* 0x000fe20000000f00 */
        /* <DEDUP_REMOVED lines=19> */
.L_x_8496:
        /* <DEDUP_REMOVED lines=13> */
.L_x_8498:
[----:B------:R-:W-:Y:S05]  /*19780*/  BSYNC.RECONVERGENT B2 ;  /* 0x0000000000027941 */ /* 0x000fea0003800200 */
.L_x_8497:
        /* <DEDUP_REMOVED lines=59> */
[----:B------:R-:W-:Y:S02]  /*19b40*/  LOP3.LUT R44, R155, R148, R151, 0x96, !PT ;  /* 0x000000949b2c7212 */ /* 0x000fe400078e9697 */
[----:B------:R-:W-:-:S07]  /*19b50*/  MOV R24, R150 ;  /* 0x0000009600187202 */ /* 0x000fce0000000f00 */
.L_x_8495:
[----:B------:R-:W-:Y:S05]  /*19b60*/  BSYNC.RECONVERGENT B1 ;  /* 0x0000000000017941 */ /* 0x000fea0003800200 */
.L_x_8494:
[----:B------:R-:W-:Y:S01]  /*19b70*/  I2FP.F32.U32 R10, R10 ;  /* 0x0000000a000a7245 */ /* 0x000fe20000201000 */
[----:B-----5:R-:W-:Y:S02]  /*19b80*/  HADD2.F32 R48, -RZ, R60.H0_H0 ;  /* 0x2000003cff307230 */ /* 0x020fe40000004100 */
[----:B0-----:R-:W-:Y:S02]  /*19b90*/  IMAD.MOV.U32 R149, RZ, RZ, 0x2f800000 ;  /* 0x2f800000ff957424 */ /* 0x001fe400078e00ff */
        /* <DEDUP_REMOVED lines=8> */
.L_x_8493:
        /* <DEDUP_REMOVED lines=17> */
.L_x_8502:
        /* <DEDUP_REMOVED lines=13> */
.L_x_8504:
[----:B------:R-:W-:Y:S05]  /*19e00*/  BSYNC.RECONVERGENT B2 ;  /* 0x0000000000027941 */ /* 0x000fea0003800200 */
.L_x_8503:
[----:B0-----:R-:W-:Y:S01]  /*19e10*/  IMAD.WIDE.U32 R150, R2, -0x326172a9, RZ ;  /* 0xcd9e8d5702967825 */ /* 0x001fe200078e00ff */
        /* <DEDUP_REMOVED lines=60> */
.L_x_8501:
[----:B------:R-:W-:Y:S05]  /*1a1e0*/  BSYNC.RECONVERGENT B1 ;  /* 0x0000000000017941 */ /* 0x000fea0003800200 */
.L_x_8500:
[----:B------:R-:W-:Y:S01]  /*1a1f0*/  I2FP.F32.U32 R12, R12 ;  /* 0x0000000c000c7245 */ /* 0x000fe20000201000 */
[----:B-----5:R-:W-:Y:S02]  /*1a200*/  HADD2.F32 R50, -RZ, R60.H1_H1 ;  /* 0x3000003cff327230 */ /* 0x020fe40000004100 */
[----:B0-----:R-:W-:Y:S02]  /*1a210*/  IMAD.MOV.U32 R149, RZ, RZ, 0x2f800000 ;  /* 0x2f800000ff957424 */ /* 0x001fe400078e00ff */
        /* <DEDUP_REMOVED lines=8> */
.L_x_8499:
[----:B------:R-:W-:Y:S01]  /*1a2a0*/  F2FP.F16.F32.PACK_AB R50, RZ, R155 ;  /* 0x0000009bff32723e */ /* 0x000fe200000000ff */
[----:B0-----:R-:W-:Y:S01]  /*1a2b0*/  IMAD.MOV.U32 R148, RZ, RZ, R48 ;  /* 0x000000ffff947224 */ /* 0x001fe200078e0030 */
        /* <DEDUP_REMOVED lines=15> */
.L_x_8508:
        /* <DEDUP_REMOVED lines=13> */
.L_x_8510:
[----:B------:R-:W-:Y:S05]  /*1a480*/  BSYNC.RECONVERGENT B2 ;  /* 0x0000000000027941 */ /* 0x000fea0003800200 */
.L_x_8509:
        /* <DEDUP_REMOVED lines=61> */
.L_x_8507:
[----:B------:R-:W-:Y:S05]  /*1a860*/  BSYNC.RECONVERGENT B1 ;  /* 0x0000000000017941 */ /* 0x000fea0003800200 */
.L_x_8506:
        /* <DEDUP_REMOVED lines=11> */
.L_x_8505:
        /* <DEDUP_REMOVED lines=17> */
.L_x_8514:
        /* <DEDUP_REMOVED lines=13> */
.L_x_8516:
[----:B------:R-:W-:Y:S05]  /*1ab00*/  BSYNC.RECONVERGENT B2 ;  /* 0x0000000000027941 */ /* 0x000fea0003800200 */
.L_x_8515:
        /* <DEDUP_REMOVED lines=61> */
.L_x_8513:
[----:B------:R-:W-:Y:S05]  /*1aee0*/  BSYNC.RECONVERGENT B1 ;  /* 0x0000000000017941 */ /* 0x000fea0003800200 */
.L_x_8512:
        /* <DEDUP_REMOVED lines=11> */
.L_x_8511:
        /* <DEDUP_REMOVED lines=17> */
.L_x_8520:
        /* <DEDUP_REMOVED lines=13> */
.L_x_8522:
[----:B------:R-:W-:Y:S05]  /*1b180*/  BSYNC.RECONVERGENT B2 ;  /* 0x0000000000027941 */ /* 0x000fea0003800200 */
.L_x_8521:
        /* <DEDUP_REMOVED lines=61> */
.L_x_8519:
[----:B------:R-:W-:Y:S05]  /*1b560*/  BSYNC.RECONVERGENT B1 ;  /* 0x0000000000017941 */ /* 0x000fea0003800200 */
.L_x_8518:
        /* <DEDUP_REMOVED lines=11> */
.L_x_8517:
        /* <DEDUP_REMOVED lines=17> */
.L_x_8526:
        /* <DEDUP_REMOVED lines=13> */
.L_x_8528:
[----:B------:R-:W-:Y:S05]  /*1b800*/  BSYNC.RECONVERGENT B2 ;  /* 0x0000000000027941 */ /* 0x000fea0003800200 */
.L_x_8527:
        /* <DEDUP_REMOVED lines=61> */
.L_x_8525:
[----:B------:R-:W-:Y:S05]  /*1bbe0*/  BSYNC.RECONVERGENT B1 ;  /* 0x0000000000017941 */ /* 0x000fea0003800200 */
.L_x_8524:
        /* <DEDUP_REMOVED lines=11> */
.L_x_8523:
        /* <DEDUP_REMOVED lines=17> */
.L_x_8532:
        /* <DEDUP_REMOVED lines=13> */
.L_x_8534:
[----:B------:R-:W-:Y:S05]  /*1be80*/  BSYNC.RECONVERGENT B2 ;  /* 0x0000000000027941 */ /* 0x000fea0003800200 */
.L_x_8533:
        /* <DEDUP_REMOVED lines=61> */
.L_x_8531:
[----:B------:R-:W-:Y:S05]  /*1c260*/  BSYNC.RECONVERGENT B1 ;  /* 0x0000000000017941 */ /* 0x000fea0003800200 */
.L_x_8530:
        /* <DEDUP_REMOVED lines=11> */
.L_x_8529:
        /* <DEDUP_REMOVED lines=17> */
.L_x_8538:
        /* <DEDUP_REMOVED lines=13> */
.L_x_8540:
[----:B------:R-:W-:Y:S05]  /*1c500*/  BSYNC.RECONVERGENT B2 ;  /* 0x0000000000027941 */ /* 0x000fea0003800200 */
.L_x_8539:
        /* <DEDUP_REMOVED lines=61> */
.L_x_8537:
[----:B------:R-:W-:Y:S05]  /*1c8e0*/  BSYNC.RECONVERGENT B1 ;  /* 0x0000000000017941 */ /* 0x000fea0003800200 */
.L_x_8536:
        /* <DEDUP_REMOVED lines=11> */
.L_x_8535:
[----:B------:R-:W-:Y:S02]  /*1c9a0*/  F2FP.F16.F32.PACK_AB R151, RZ, R167 ;  /* 0x000000a7ff97723e */ /* 0x000fe400000000ff */
[----:B------:R-:W-:Y:S02]  /*1c9b0*/  PRMT R150, R154, 0x5410, R156 ;  /* 0x000054109a967816 */ /* 0x000fe4000000009c */
[----:B------:R-:W-:Y:S02]  /*1c9c0*/  PRMT R149, R54, 0x5410, R152 ;  /* 0x0000541036957816 */ /* 0x000fe40000000098 */
[----:B------:R-:W-:Y:S02]  /*1c9d0*/  PRMT R148, R52, 0x5410, R50 ;  /* 0x0000541034947816 */ /* 0x000fe40000000032 */
[----:B------:R-:W-:-:S07]  /*1c9e0*/  PRMT R151, R158, 0x5410, R151 ;  /* 0x000054109e977816 */ /* 0x000fce0000000097 */
.L_x_8492:
        /* <DEDUP_REMOVED lines=25> */
.L_x_8541:
[----:B------:R-:W-:Y:S01]  /*1cb80*/  IADD3 R30, PT, PT, R30, 0x80, RZ ;  /* 0x000000801e1e7810 */ /* 0x000fe20007ffe0ff */
[----:B------:R-:W-:-:S07]  /*1cb90*/  VIADD R223, R223, 0x80 ;  /* 0x00000080dfdf7836 */ /* 0x000fce0000000000 */
.L_x_8442:
[----:B------:R-:W-:Y:S05]  /*1cba0*/  BSYNC.RECONVERGENT B0 ;  /* 0x0000000000007941 */ /* 0x000fea0003800200 */
.L_x_8441:
        /* <DEDUP_REMOVED lines=34> */
.L_x_8548:
        /* <DEDUP_REMOVED lines=13> */
.L_x_8550:
[----:B------:R-:W-:Y:S05]  /*1cea0*/  BSYNC.RECONVERGENT B2 ;  /* 0x0000000000027941 */ /* 0x000fea0003800200 */
.L_x_8549:
        /* <DEDUP_REMOVED lines=61> */
.L_x_8547:
[----:B------:R-:W-:Y:S05]  /*1d280*/  BSYNC.RECONVERGENT B1 ;  /* 0x0000000000017941 */ /* 0x000fea0003800200 */
.L_x_8546:
[----:B------:R-:W-:Y:S01]  /*1d290*/  HFMA2 R149, -RZ, RZ, 0.1171875, 0 ;  /* 0x2f800000ff957431 */ /* 0x000fe200000001ff */
[----:B------:R-:W-:Y:S01]  /*1d2a0*/  I2FP.F32.U32 R10, R10 ;  /* 0x0000000a000a7245 */ /* 0x000fe20000201000 */
[----:B------:R-:W-:Y:S02]  /*1d2b0*/  HADD2.F32 R48, -RZ, R60.H0_H0 ;  /* 0x2000003cff307230 */ /* 0x000fe40000004100 */
[----:B------:R-:W-:-:S03]  /*1d2c0*/  HADD2.F32 R52, -RZ, R56.H0_H0 ;  /* 0x20000038ff347230 */ /* 0x000fc60000004100 */
[----:B------:R-:W-:Y:S01]  /*1d2d0*/  FMUL.FTZ R48, R48, UR13 ;  /* 0x0000000d30307c20 */ /* 0x000fe20008410000 */
[----:B------:R-:W-:-:S03]  /*1d2e0*/  FFMA.FTZ R10, R10, R149, 1.1641532182693481445e-10 ;  /* 0x2f0000000a0a7423 */ /* 0x000fc60000010095 */
[----:B------:R-:W-:Y:S02]  /*1d2f0*/  FMUL.FTZ R48, R48, UR12 ;  /* 0x0000000c30307c20 */ /* 0x000fe40008410000 */
[----:B------:R-:W-:-:S04]  /*1d300*/  FSETP.GTU.FTZ.AND P2, PT, R10, UR10, PT ;  /* 0x0000000a0a007c0b */ /* 0x000fc8000bf5c000 */
[----:B------:R-:W-:Y:S01]  /*1d310*/  FSEL R169, R48, RZ, !P2 ;  /* 0x000000ff30a97208 */ /* 0x000fe20005000000 */
[----:B------:R-:W-:Y:S01]  /*1d320*/  HADD2.F32 R48, -RZ, R88.H0_H0 ;  /* 0x20000058ff307230 */ /* 0x000fe20000004100 */
[----:B------:R-:W-:-:S04]  /*1d330*/  SEL R10, RZ, 0x1, P2 ;  /* 0x00000001ff0a7807 */ /* 0x000fc80001000000 */
[----:B------:R-:W-:-:S07]  /*1d340*/  FFMA.FTZ R169, R169, R48, R52 ;  /* 0x00000030a9a97223 */ /* 0x000fce0000010034 */
.L_x_8545:
        /* <DEDUP_REMOVED lines=21> */
.L_x_8554:
        /* <DEDUP_REMOVED lines=13> */
.L_x_8556:
[----:B------:R-:W-:Y:S05]  /*1d570*/  BSYNC.RECONVERGENT B2 ;  /* 0x0000000000027941 */ /* 0x000fea0003800200 */
.L_x_8555:
        /* <DEDUP_REMOVED lines=61> */
.L_x_8553:
[----:B------:R-:W-:Y:S05]  /*1d950*/  BSYNC.RECONVERGENT B1 ;  /* 0x0000000000017941 */ /* 0x000fea0003800200 */
.L_x_8552:
[----:B------:R-:W-:Y:S01]  /*1d960*/  I2FP.F32.U32 R12, R12 ;  /* 0x0000000c000c7245 */ /* 0x000fe20000201000 */
[----:B------:R-:W-:Y:S02]  /*1d970*/  HADD2.F32 R50, -RZ, R60.H1_H1 ;  /* 0x3000003cff327230 */ /* 0x000fe40000004100 */
[----:B------:R-:W-:Y:S02]  /*1d980*/  IMAD.MOV.U32 R151, RZ, RZ, 0x2f800000 ;  /* 0x2f800000ff977424 */ /* 0x000fe400078e00ff */
[----:B------:R-:W-:Y:S02]  /*1d990*/  HADD2.F32 R52, -RZ, R56.H1_H1 ;  /* 0x30000038ff347230 */ /* 0x000fe40000004100 */
[----:B------:R-:W-:Y:S01]  /*1d9a0*/  FMUL.FTZ R50, R50, UR13 ;  /* 0x0000000d32327c20 */ /* 0x000fe20008410000 */
[----:B------:R-:W-:-:S03]  /*1d9b0*/  FFMA.FTZ R12, R12, R151, 1.1641532182693481445e-10 ;  /* 0x2f0000000c0c7423 */ /* 0x000fc60000010097 */
[----:B------:R-:W-:Y:S02]  /*1d9c0*/  FMUL.FTZ R50, R50, UR12 ;  /* 0x0000000c32327c20 */ /* 0x000fe40008410000 */
[----:B------:R-:W-:-:S04]  /*1d9d0*/  FSETP.GTU.FTZ.AND P2, PT, R12, UR10, PT ;  /* 0x0000000a0c007c0b */ /* 0x000fc8000bf5c000 */
[----:B------:R-:W-:Y:S01]  /*1d9e0*/  FSEL R171, R50, RZ, !P2 ;  /* 0x000000ff32ab7208 */ /* 0x000fe20005000000 */
[----:B------:R-:W-:Y:S01]  /*1d9f0*/  HADD2.F32 R50, -RZ, R88.H1_H1 ;  /* 0x30000058ff327230 */ /* 0x000fe20000004100 */
[----:B------:R-:W-:-:S04]  /*1da00*/  SEL R12, RZ, 0x1, P2 ;  /* 0x00000001ff0c7807 */ /* 0x000fc80001000000 */
[----:B------:R-:W-:-:S07]  /*1da10*/  FFMA.FTZ R171, R171, R50, R52 ;  /* 0x00000032abab7223 */ /* 0x000fce0000010034 */
.L_x_8551:
        /* <DEDUP_REMOVED lines=21> */
.L_x_8560:
        /* <DEDUP_REMOVED lines=13> */
.L_x_8562:
[----:B------:R-:W-:Y:S05]  /*1dc40*/  BSYNC.RECONVERGENT B2 ;  /* 0x0000000000027941 */ /* 0x000fea0003800200 */
.L_x_8561:
        /* <DEDUP_REMOVED lines=61> */
.L_x_8559:
[----:B------:R-:W-:Y:S05]  /*1e020*/  BSYNC.RECONVERGENT B1 ;  /* 0x0000000000017941 */ /* 0x000fea0003800200 */
.L_x_8558:
        /* <DEDUP_REMOVED lines=12> */
.L_x_8557:
        /* <DEDUP_REMOVED lines=21> */
.L_x_8566:
        /* <DEDUP_REMOVED lines=13> */
.L_x_8568:
[----:B------:R-:W-:Y:S05]  /*1e310*/  BSYNC.RECONVERGENT B2 ;  /* 0x0000000000027941 */ /* 0x000fea0003800200 */
.L_x_8567:
        /* <DEDUP_REMOVED lines=61> */
.L_x_8565:
[----:B------:R-:W-:Y:S05]  /*1e6f0*/  BSYNC.RECONVERGENT B1 ;  /* 0x0000000000017941 */ /* 0x000fea0003800200 */
.L_x_8564:
        /* <DEDUP_REMOVED lines=12> */
.L_x_8563:
        /* <DEDUP_REMOVED lines=21> */
.L_x_8572:
        /* <DEDUP_REMOVED lines=13> */
.L_x_8574:
[----:B------:R-:W-:Y:S05]  /*1e9e0*/  BSYNC.RECONVERGENT B2 ;  /* 0x0000000000027941 */ /* 0x000fea0003800200 */
.L_x_8573:
        /* <DEDUP_REMOVED lines=61> */
.L_x_8571:
[----:B------:R-:W-:Y:S05]  /*1edc0*/  BSYNC.RECONVERGENT B1 ;  /* 0x0000000000017941 */ /* 0x000fea0003800200 */
.L_x_8570:
        /* <DEDUP_REMOVED lines=12> */
.L_x_8569:
        /* <DEDUP_REMOVED lines=21> */
.L_x_8578:
        /* <DEDUP_REMOVED lines=13> */
.L_x_8580:
[----:B------:R-:W-:Y:S05]  /*1f0b0*/  BSYNC.RECONVERGENT B2 ;  /* 0x0000000000027941 */ /* 0x000fea0003800200 */
.L_x_8579:
        /* <DEDUP_REMOVED lines=61> */
.L_x_8577:
[----:B------:R-:W-:Y:S05]  /*1f490*/  BSYNC.RECONVERGENT B1 ;  /* 0x0000000000017941 */ /* 0x000fea0003800200 */
.L_x_8576:
        /* <DEDUP_REMOVED lines=12> */
.L_x_8575:
        /* <DEDUP_REMOVED lines=21> */
.L_x_8584:
        /* <DEDUP_REMOVED lines=13> */
.L_x_8586:
[----:B------:R-:W-:Y:S05]  /*1f780*/  BSYNC.RECONVERGENT B2 ;  /* 0x0000000000027941 */ /* 0x000fea0003800200 */
.L_x_8585:
        /* <DEDUP_REMOVED lines=61> */
.L_x_8583:
[----:B------:R-:W-:Y:S05]  /*1fb60*/  BSYNC.RECONVERGENT B1 ;  /* 0x0000000000017941 */ /* 0x000fea0003800200 */
.L_x_8582:
        /* <DEDUP_REMOVED lines=12> */
.L_x_8581:
        /* <DEDUP_REMOVED lines=21> */
.L_x_8590:
        /* <DEDUP_REMOVED lines=13> */
.L_x_8592:
[----:B------:R-:W-:Y:S05]  /*1fe50*/  BSYNC.RECONVERGENT B2 ;  /* 0x0000000000027941 */ /* 0x000fea0003800200 */
.L_x_8591:
        /* <DEDUP_REMOVED lines=61> */
.L_x_8589:
[----:B------:R-:W-:Y:S05]  /*20230*/  BSYNC.RECONVERGENT B1 ;  /* 0x0000000000017941 */ /* 0x000fea0003800200 */
.L_x_8588:
        /* <DEDUP_REMOVED lines=12> */
.L_x_8587:
[----:B------:R-:W-:Y:S02]  /*20300*/  F2FP.F16.F32.PACK_AB R151, RZ, R185 ;  /* 0x000000b9ff97723e */ /* 0x000fe400000000ff */
[----:B------:R-:W-:Y:S02]  /*20310*/  PRMT R150, R156, 0x5410, R158 ;  /* 0x000054109c967816 */ /* 0x000fe4000000009e */
[----:B------:R-:W-:Y:S02]  /*20320*/  PRMT R149, R154, 0x5410, R152 ;  /* 0x000054109a957816 */ /* 0x000fe40000000098 */
[----:B------:R-:W-:Y:S02]  /*20330*/  PRMT R148, R54, 0x5410, R52 ;  /* 0x0000541036947816 */ /* 0x000fe40000000034 */
[----:B------:R-:W-:Y:S01]  /*20340*/  PRMT R151, R162, 0x5410, R151 ;  /* 0x00005410a2977816 */ /* 0x000fe20000000097 */
[----:B------:R-:W-:Y:S06]  /*20350*/  BRA `(.L_x_8593) ;  /* 0x0000003400207947 */ /* 0x000fec0003800000 */
.L_x_8544:
[----:B------:R-:W-:Y:S01]  /*20360*/  MOV R169, RZ ;  /* 0x000000ff00a97202 */ /* 0x000fe20000000f00 */
[----:B0-----:R-:W-:Y:S01]  /*20370*/  IMAD.MOV.U32 R148, RZ, RZ, R48 ;  /* 0x000000ffff947224 */ /* 0x001fe200078e0030 */
        /* <DEDUP_REMOVED lines=18> */
.L_x_8597:
        /* <DEDUP_REMOVED lines=13> */
.L_x_8599:
[----:B------:R-:W-:Y:S05]  /*20570*/  BSYNC.RECONVERGENT B2 ;  /* 0x0000000000027941 */ /* 0x000fea0003800200 */
.L_x_8598:
        /* <DEDUP_REMOVED lines=55> */
[----:B------:R-:W-:-:S03]  /*208f0*/  MOV R50, R148 ;  /* 0x0000009400327202 */ /* 0x000fc60000000f00 */
[----:B------:R-:W-:Y:S01]  /*20900*/  HFMA2 R148, -RZ, RZ, 0, 0 ;  /* 0x00000000ff947431 */ /* 0x000fe200000001ff */
[----:B------:R-:W-:Y:S01]  /*20910*/  LOP3.LUT R44, R171, R150, R149, 0x96, !PT ;  /* 0x00000096ab2c7212 */ /* 0x000fe200078e9695 */
[----:B------:R-:W-:Y:S02]  /*20920*/  VIADD R151, R174, 0x8ff34781 ;  /* 0x8ff34781ae977836 */ /* 0x000fe40000000000 */
[----:B------:R-:W-:-:S03]  /*20930*/  IMAD.MOV.U32 R40, RZ, RZ, R168 ;  /* 0x000000ffff287224 */ /* 0x000fc600078e00a8 */
[----:B------:R-:W-:-:S07]  /*20940*/  LOP3.LUT R38, R151, R170, R169, 0x96, !PT ;  /* 0x000000aa97267212 */ /* 0x000fce00078e96a9 */
.L_x_8596:
[----:B------:R-:W-:Y:S05]  /*20950*/  BSYNC.RECONVERGENT B1 ;  /* 0x0000000000017941 */ /* 0x000fea0003800200 */
.L_x_8595:
        /* <DEDUP_REMOVED lines=11> */
.L_x_8594:
        /* <DEDUP_REMOVED lines=17> */
.L_x_8603:
        /* <DEDUP_REMOVED lines=13> */
.L_x_8605:
[----:B------:R-:W-:Y:S05]  /*20bf0*/  BSYNC.RECONVERGENT B2 ;  /* 0x0000000000027941 */ /* 0x000fea0003800200 */
.L_x_8604:
        /* <DEDUP_REMOVED lines=61> */
.L_x_8602:
[----:B------:R-:W-:Y:S05]  /*20fd0*/  BSYNC.RECONVERGENT B1 ;  /* 0x0000000000017941 */ /* 0x000fea0003800200 */
.L_x_8601:
        /* <DEDUP_REMOVED lines=11> */
.L_x_8600:
        /* <DEDUP_REMOVED lines=17> */
.L_x_8609:
        /* <DEDUP_REMOVED lines=13> */
.L_x_8611:
[----:B------:R-:W-:Y:S05]  /*21270*/  BSYNC.RECONVERGENT B2 ;  /* 0x0000000000027941 */ /* 0x000fea0003800200 */
.L_x_8610:
        /* <DEDUP_REMOVED lines=61> */
.L_x_8608:
[----:B------:R-:W-:Y:S05]  /*21650*/  BSYNC.RECONVERGENT B1 ;  /* 0x0000000000017941 */ /* 0x000fea0003800200 */
.L_x_8607:
        /* <DEDUP_REMOVED lines=11> */
.L_x_8606:
        /* <DEDUP_REMOVED lines=17> */
.L_x_8615:
        /* <DEDUP_REMOVED lines=13> */
.L_x_8617:
[----:B------:R-:W-:Y:S05]  /*218f0*/  BSYNC.RECONVERGENT B2 ;  /* 0x0000000000027941 */ /* 0x000fea0003800200 */
.L_x_8616:
        /* <DEDUP_REMOVED lines=61> */
.L_x_8614:
[----:B------:R-:W-:Y:S05]  /*21cd0*/  BSYNC.RECONVERGENT B1 ;  /* 0x0000000000017941 */ /* 0x000fea0003800200 */
.L_x_8613:
        /* <DEDUP_REMOVED lines=11> */
.L_x_8612:
        /* <DEDUP_REMOVED lines=17> */
.L_x_8621:
        /* <DEDUP_REMOVED lines=13> */
.L_x_8623:
[----:B------:R-:W-:Y:S05]  /*21f70*/  BSYNC.RECONVERGENT B2 ;  /* 0x0000000000027941 */ /* 0x000fea0003800200 */
.L_x_8622:
        /* <DEDUP_REMOVED lines=61> */
.L_x_8620:
[----:B------:R-:W-:Y:S05]  /*22350*/  BSYNC.RECONVERGENT B1 ;  /* 0x0000000000017941 */ /* 0x000fea0003800200 */
.L_x_8619:
        /* <DEDUP_REMOVED lines=11> */
.L_x_8618:
        /* <DEDUP_REMOVED lines=17> */
.L_x_8627:
        /* <DEDUP_REMOVED lines=13> */
.L_x_8629:
[----:B------:R-:W-:Y:S05]  /*225f0*/  BSYNC.RECONVERGENT B2 ;  /* 0x0000000000027941 */ /* 0x000fea0003800200 */
.L_x_8628:
        /* <DEDUP_REMOVED lines=61> */
.L_x_8626:
[----:B------:R-:W-:Y:S05]  /*229d0*/  BSYNC.RECONVERGENT B1 ;  /* 0x0000000000017941 */ /* 0x000fea0003800200 */
.L_x_8625:
        /* <DEDUP_REMOVED lines=11> */
.L_x_8624:
        /* <DEDUP_REMOVED lines=17> */
.L_x_8633:
        /* <DEDUP_REMOVED lines=13> */
.L_x_8635:
[----:B------:R-:W-:Y:S05]  /*22c70*/  BSYNC.RECONVERGENT B2 ;  /* 0x0000000000027941 */ /* 0x000fea0003800200 */
.L_x_8634:
        /* <DEDUP_REMOVED lines=61> */
.L_x_8632:
[----:B------:R-:W-:Y:S05]  /*23050*/  BSYNC.RECONVERGENT B1 ;  /* 0x0000000000017941 */ /* 0x000fea0003800200 */
.L_x_8631:
        /* <DEDUP_REMOVED lines=11> */
.L_x_8630:
        /* <DEDUP_REMOVED lines=17> */
.L_x_8639:
        /* <DEDUP_REMOVED lines=13> */
.L_x_8641:
[----:B------:R-:W-:Y:S05]  /*232f0*/  BSYNC.RECONVERGENT B2 ;  /* 0x0000000000027941 */ /* 0x000fea0003800200 */
.L_x_8640:
        /* <DEDUP_REMOVED lines=61> */
.L_x_8638:
[----:B------:R-:W-:Y:S05]  /*236d0*/  BSYNC.RECONVERGENT B1 ;  /* 0x0000000000017941 */ /* 0x000fea0003800200 */
.L_x_8637:
        /* <DEDUP_REMOVED lines=11> */
.L_x_8636:
[----:B------:R-:W-:Y:S02]  /*23790*/  F2FP.F16.F32.PACK_AB R151, RZ, R185 ;  /* 0x000000b9ff97723e */ /* 0x000fe400000000ff */
[----:B------:R-:W-:Y:S02]  /*237a0*/  PRMT R150, R156, 0x5410, R158 ;  /* 0x000054109c967816 */ /* 0x000fe4000000009e */
[----:B------:R-:W-:Y:S02]  /*237b0*/  PRMT R149, R154, 0x5410, R152 ;  /* 0x000054109a957816 */ /* 0x000fe40000000098 */
[----:B------:R-:W-:Y:S02]  /*237c0*/  PRMT R148, R54, 0x5410, R52 ;  /* 0x0000541036947816 */ /* 0x000fe40000000034 */
[----:B------:R-:W-:-:S07]  /*237d0*/  PRMT R151, R160, 0x5410, R151 ;  /* 0x00005410a0977816 */ /* 0x000fce0000000097 */
.L_x_8593:
        /* <DEDUP_REMOVED lines=25> */
.L_x_8642:
[----:B------:R-:W-:Y:S01]  /*23970*/  IADD3 R30, PT, PT, R30, 0x80, RZ ;  /* 0x000000801e1e7810 */ /* 0x000fe20007ffe0ff */
[----:B------:R-:W-:-:S07]  /*23980*/  VIADD R223, R223, 0x80 ;  /* 0x00000080dfdf7836 */ /* 0x000fce0000000000 */
.L_x_8543:
[----:B------:R-:W-:Y:S05]  /*23990*/  BSYNC.RECONVERGENT B0 ;  /* 0x0000000000007941 */ /* 0x000fea0003800200 */
.L_x_8542:
        /* <DEDUP_REMOVED lines=33> */
.L_x_8649:
        /* <DEDUP_REMOVED lines=13> */
.L_x_8651:
[----:B------:R-:W-:Y:S05]  /*23c80*/  BSYNC.RECONVERGENT B2 ;  /* 0x0000000000027941 */ /* 0x000fea0003800200 */
.L_x_8650:
        /* <DEDUP_REMOVED lines=61> */
.L_x_8648:
[----:B------:R-:W-:Y:S05]  /*24060*/  BSYNC.RECONVERGENT B1 ;  /* 0x0000000000017941 */ /* 0x000fea0003800200 */
.L_x_8647:
        /* <DEDUP_REMOVED lines=12> */
.L_x_8646:
        /* <DEDUP_REMOVED lines=21> */
.L_x_8655:
        /* <DEDUP_REMOVED lines=13> */
.L_x_8657:
[----:B------:R-:W-:Y:S05]  /*24350*/  BSYNC.RECONVERGENT B2 ;  /* 0x0000000000027941 */ /* 0x000fea0003800200 */
.L_x_8656:
        /* <DEDUP_REMOVED lines=61> */
.L_x_8654:
[----:B------:R-:W-:Y:S05]  /*24730*/  BSYNC.RECONVERGENT B1 ;  /* 0x0000000000017941 */ /* 0x000fea0003800200 */
.L_x_8653:
        /* <DEDUP_REMOVED lines=12> */
.L_x_8652:
        /* <DEDUP_REMOVED lines=21> */
.L_x_8661:
        /* <DEDUP_REMOVED lines=13> */
.L_x_8663:
[----:B------:R-:W-:Y:S05]  /*24a20*/  BSYNC.RECONVERGENT B2 ;  /* 0x0000000000027941 */ /* 0x000fea0003800200 */
.L_x_8662:
        /* <DEDUP_REMOVED lines=61> */
.L_x_8660:
[----:B------:R-:W-:Y:S05]  /*24e00*/  BSYNC.RECONVERGENT B1 ;  /* 0x0000000000017941 */ /* 0x000fea0003800200 */
.L_x_8659:
        /* <DEDUP_REMOVED lines=12> */
.L_x_8658:
        /* <DEDUP_REMOVED lines=21> */
.L_x_8667:
        /* <DEDUP_REMOVED lines=13> */
.L_x_8669:
[----:B------:R-:W-:Y:S05]  /*250f0*/  BSYNC.RECONVERGENT B2 ;  /* 0x0000000000027941 */ /* 0x000fea0003800200 */
.L_x_8668:
        /* <DEDUP_REMOVED lines=61> */
.L_x_8666:
[----:B------:R-:W-:Y:S05]  /*254d0*/  BSYNC.RECONVERGENT B1 ;  /* 0x0000000000017941 */ /* 0x000fea0003800200 */
.L_x_8665:
        /* <DEDUP_REMOVED lines=12> */
.L_x_8664:
        /* <DEDUP_REMOVED lines=21> */
.L_x_8673:
        /* <DEDUP_REMOVED lines=13> */
.L_x_8675:
[----:B------:R-:W-:Y:S05]  /*257c0*/  BSYNC.RECONVERGENT B2 ;  /* 0x0000000000027941 */ /* 0x000fea0003800200 */
.L_x_8674:
        /* <DEDUP_REMOVED lines=61> */
.L_x_8672:
[----:B------:R-:W-:Y:S05]  /*25ba0*/  BSYNC.RECONVERGENT B1 ;  /* 0x0000000000017941 */ /* 0x000fea0003800200 */
.L_x_8671:
        /* <DEDUP_REMOVED lines=12> */
.L_x_8670:
        /* <DEDUP_REMOVED lines=21> */
.L_x_8679:
        /* <DEDUP_REMOVED lines=13> */
.L_x_8681:
[----:B------:R-:W-:Y:S05]  /*25e90*/  BSYNC.RECONVERGENT B2 ;  /* 0x0000000000027941 */ /* 0x000fea0003800200 */
.L_x_8680:
        /* <DEDUP_REMOVED lines=61> */
.L_x_8678:
[----:B------:R-:W-:Y:S05]  /*26270*/  BSYNC.RECONVERGENT B1 ;  /* 0x0000000000017941 */ /* 0x000fea0003800200 */
.L_x_8677:
        /* <DEDUP_REMOVED lines=12> */
.L_x_8676:
        /* <DEDUP_REMOVED lines=21> */
.L_x_8685:
        /* <DEDUP_REMOVED lines=13> */
.L_x_8687:
[----:B------:R-:W-:Y:S05]  /*26560*/  BSYNC.RECONVERGENT B2 ;  /* 0x0000000000027941 */ /* 0x000fea0003800200 */
.L_x_8686:
        /* <DEDUP_REMOVED lines=61> */
.L_x_8684:
[----:B------:R-:W-:Y:S05]  /*26940*/  BSYNC.RECONVERGENT B1 ;  /* 0x0000000000017941 */ /* 0x000fea0003800200 */
.L_x_8683:
        /* <DEDUP_REMOVED lines=12> */
.L_x_8682:
        /* <DEDUP_REMOVED lines=21> */
.L_x_8691:
        /* <DEDUP_REMOVED lines=13> */
.L_x_8693:
[----:B------:R-:W-:Y:S05]  /*26c30*/  BSYNC.RECONVERGENT B2 ;  /* 0x0000000000027941 */ /* 0x000fea0003800200 */
.L_x_8692:
        /* <DEDUP_REMOVED lines=61> */
.L_x_8690:
[----:B------:R-:W-:Y:S05]  /*27010*/  BSYNC.RECONVERGENT B1 ;  /* 0x0000000000017941 */ /* 0x000fea0003800200 */
.L_x_8689:
        /* <DEDUP_REMOVED lines=12> */
.L_x_8688:
[----:B------:R-:W-:Y:S02]  /*270e0*/  F2FP.F16.F32.PACK_AB R151, RZ, R225 ;  /* 0x000000e1ff97723e */ /* 0x000fe400000000ff */
[----:B------:R-:W-:Y:S02]  /*270f0*/  PRMT R150, R156, 0x5410, R158 ;  /* 0x000054109c967816 */ /* 0x000fe4000000009e */
[----:B------:R-:W-:Y:S02]  /*27100*/  PRMT R149, R154, 0x5410, R152 ;  /* 0x000054109a957816 */ /* 0x000fe40000000098 */
[----:B------:R-:W-:Y:S02]  /*27110*/  PRMT R148, R54, 0x5410, R52 ;  /* 0x0000541036947816 */ /* 0x000fe40000000034 */
[----:B------:R-:W-:Y:S01]  /*27120*/  PRMT R151, R162, 0x5410, R151 ;  /* 0x00005410a2977816 */ /* 0x000fe20000000097 */
[----:B------:R-:W-:Y:S06]  /*27130*/  BRA `(.L_x_8694) ;  /* 0x0000003400207947 */ /* 0x000fec0003800000 */
.L_x_8645:
        /* <DEDUP_REMOVED lines=20> */
.L_x_8698:
        /* <DEDUP_REMOVED lines=13> */
.L_x_8700:
[----:B------:R-:W-:Y:S05]  /*27350*/  BSYNC.RECONVERGENT B2 ;  /* 0x0000000000027941 */ /* 0x000fea0003800200 */
.L_x_8699:
        /* <DEDUP_REMOVED lines=61> */
.L_x_8697:
[----:B------:R-:W-:Y:S05]  /*27730*/  BSYNC.RECONVERGENT B1 ;  /* 0x0000000000017941 */ /* 0x000fea0003800200 */
.L_x_8696:
[----:B------:R-:W-:Y:S01]  /*27740*/  I2FP.F32.U32 R10, R10 ;  /* 0x0000000a000a7245 */ /* 0x000fe20000201000 */
[----:B-----5:R-:W-:Y:S02]  /*27750*/  HADD2.F32 R48, -RZ, R60.H0_H0 ;  /* 0x2000003cff307230 */ /* 0x020fe40000004100 */
[----:B------:R-:W-:-:S03]  /*27760*/  IMAD.MOV.U32 R149, RZ, RZ, 0x2f800000 ;  /* 0x2f800000ff957424 */ /* 0x000fc600078e00ff */
[----:B------:R-:W-:Y:S01]  /*27770*/  FMUL.FTZ R48, R48, UR13 ;  /* 0x0000000d30307c20 */ /* 0x000fe20008410000 */
[----:B------:R-:W-:-:S03]  /*27780*/  FFMA.FTZ R10, R10, R149, 1.1641532182693481445e-10 ;  /* 0x2f0000000a0a7423 */ /* 0x000fc60000010095 */
[----:B------:R-:W-:Y:S02]  /*27790*/  FMUL.FTZ R48, R48, UR12 ;  /* 0x0000000c30307c20 */ /* 0x000fe40008410000 */
[----:B------:R-:W-:-:S04]  /*277a0*/  FSETP.GTU.FTZ.AND P2, PT, R10, UR10, PT ;  /* 0x0000000a0a007c0b */ /* 0x000fc8000bf5c000 */
[----:B------:R-:W-:Y:S01]  /*277b0*/  FSEL R187, R48, RZ, !P2 ;  /* 0x000000ff30bb7208 */ /* 0x000fe20005000000 */
[----:B------:R-:W-:Y:S01]  /*277c0*/  HADD2.F32 R48, -RZ, R76.H0_H0 ;  /* 0x2000004cff307230 */ /* 0x000fe20000004100 */
[----:B------:R-:W-:-:S04]  /*277d0*/  SEL R10, RZ, 0x1, P2 ;  /* 0x00000001ff0a7807 */ /* 0x000fc80001000000 */
[----:B------:R-:W-:-:S07]  /*277e0*/  FMUL.FTZ R187, R48, R187 ;  /* 0x000000bb30bb7220 */ /* 0x000fce0000410000 */
.L_x_8695:
        /* <DEDUP_REMOVED lines=17> */
.L_x_8704:
        /* <DEDUP_REMOVED lines=13> */
.L_x_8706:
[----:B------:R-:W-:Y:S05]  /*279d0*/  BSYNC.RECONVERGENT B2 ;  /* 0x0000000000027941 */ /* 0x000fea0003800200 */
.L_x_8705:
        /* <DEDUP_REMOVED lines=61> */
.L_x_8703:
[----:B------:R-:W-:Y:S05]  /*27db0*/  BSYNC.RECONVERGENT B1 ;  /* 0x0000000000017941 */ /* 0x000fea0003800200 */
.L_x_8702:
[----:B------:R-:W-:Y:S01]  /*27dc0*/  I2FP.F32.U32 R12, R12 ;  /* 0x0000000c000c7245 */ /* 0x000fe20000201000 */
[----:B-----5:R-:W-:Y:S02]  /*27dd0*/  HADD2.F32 R52, -RZ, R60.H1_H1 ;  /* 0x3000003cff347230 */ /* 0x020fe40000004100 */
[----:B------:R-:W-:-:S03]  /*27de0*/  IMAD.MOV.U32 R149, RZ, RZ, 0x2f800000 ;  /* 0x2f800000ff957424 */ /* 0x000fc600078e00ff */
[----:B------:R-:W-:Y:S01]  /*27df0*/  FMUL.FTZ R52, R52, UR13 ;  /* 0x0000000d34347c20 */ /* 0x000fe20008410000 */
[----:B------:R-:W-:-:S03]  /*27e00*/  FFMA.FTZ R12, R12, R149, 1.1641532182693481445e-10 ;  /* 0x2f0000000c0c7423 */ /* 0x000fc60000010095 */
[----:B------:R-:W-:Y:S02]  /*27e10*/  FMUL.FTZ R52, R52, UR12 ;  /* 0x0000000c34347c20 */ /* 0x000fe40008410000 */
[----:B------:R-:W-:-:S04]  /*27e20*/  FSETP.GTU.FTZ.AND P2, PT, R12, UR10, PT ;  /* 0x0000000a0c007c0b */ /* 0x000fc8000bf5c000 */
[----:B------:R-:W-:Y:S01]  /*27e30*/  FSEL R189, R52, RZ, !P2 ;  /* 0x000000ff34bd7208 */ /* 0x000fe20005000000 */
[----:B------:R-:W-:Y:S01]  /*27e40*/  HADD2.F32 R52, -RZ, R76.H1_H1 ;  /* 0x3000004cff347230 */ /* 0x000fe20000004100 */
[----:B------:R-:W-:-:S04]  /*27e50*/  SEL R12, RZ, 0x1, P2 ;  /* 0x00000001ff0c7807 */ /* 0x000fc80001000000 */
[----:B------:R-:W-:-:S07]  /*27e60*/  FMUL.FTZ R189, R52, R189 ;  /* 0x000000bd34bd7220 */ /* 0x000fce0000410000 */
.L_x_8701:
        /* <DEDUP_REMOVED lines=17> */
.L_x_8710:
        /* <DEDUP_REMOVED lines=13> */
.L_x_8712:
[----:B------:R-:W-:Y:S05]  /*28050*/  BSYNC.RECONVERGENT B2 ;  /* 0x0000000000027941 */ /* 0x000fea0003800200 */
.L_x_8711:
        /* <DEDUP_REMOVED lines=61> */
.L_x_8709:
[----:B------:R-:W-:Y:S05]  /*28430*/  BSYNC.RECONVERGENT B1 ;  /* 0x0000000000017941 */ /* 0x000fea0003800200 */
.L_x_8708:
        /* <DEDUP_REMOVED lines=11> */
.L_x_8707:
        /* <DEDUP_REMOVED lines=17> */
.L_x_8716:
        /* <DEDUP_REMOVED lines=13> */
.L_x_8718:
[----:B------:R-:W-:Y:S05]  /*286d0*/  BSYNC.RECONVERGENT B2 ;  /* 0x0000000000027941 */ /* 0x000fea0003800200 */
.L_x_8717:
        /* <DEDUP_REMOVED lines=61> */
.L_x_8715:
[----:B------:R-:W-:Y:S05]  /*28ab0*/  BSYNC.RECONVERGENT B1 ;  /* 0x0000000000017941 */ /* 0x000fea0003800200 */
.L_x_8714:
        /* <DEDUP_REMOVED lines=11> */
.L_x_8713:
        /* <DEDUP_REMOVED lines=17> */
.L_x_8722:
        /* <DEDUP_REMOVED lines=13> */
.L_x_8724:
[----:B------:R-:W-:Y:S05]  /*28d50*/  BSYNC.RECONVERGENT B2 ;  /* 0x0000000000027941 */ /* 0x000fea0003800200 */
.L_x_8723:
        /* <DEDUP_REMOVED lines=61> */
.L_x_8721:
[----:B------:R-:W-:Y:S05]  /*29130*/  BSYNC.RECONVERGENT B1 ;  /* 0x0000000000017941 */ /* 0x000fea0003800200 */
.L_x_8720:
        /* <DEDUP_REMOVED lines=11> */
.L_x_8719:
        /* <DEDUP_REMOVED lines=17> */
.L_x_8728:
        /* <DEDUP_REMOVED lines=13> */
.L_x_8730:
[----:B------:R-:W-:Y:S05]  /*293d0*/  BSYNC.RECONVERGENT B2 ;  /* 0x0000000000027941 */ /* 0x000fea0003800200 */
.L_x_8729:
        /* <DEDUP_REMOVED lines=61> */
.L_x_8727:
[----:B------:R-:W-:Y:S05]  /*297b0*/  BSYNC.RECONVERGENT B1 ;  /* 0x0000000000017941 */ /* 0x000fea0003800200 */
.L_x_8726:
        /* <DEDUP_REMOVED lines=11> */
.L_x_8725:
        /* <DEDUP_REMOVED lines=17> */
.L_x_8734:
        /* <DEDUP_REMOVED lines=13> */
.L_x_8736:
[----:B------:R-:W-:Y:S05]  /*29a50*/  BSYNC.RECONVERGENT B2 ;  /* 0x0000000000027941 */ /* 0x000fea0003800200 */
.L_x_8735:
        /* <DEDUP_REMOVED lines=61> */
.L_x_8733:
[----:B------:R-:W-:Y:S05]  /*29e30*/  BSYNC.RECONVERGENT B1 ;  /* 0x0000000000017941 */ /* 0x000fea0003800200 */
.L_x_8732:
        /* <DEDUP_REMOVED lines=11> */
.L_x_8731:
        /* <DEDUP_REMOVED lines=17> */
.L_x_8740:
        /* <DEDUP_REMOVED lines=13> */
.L_x_8742:
[----:B------:R-:W-:Y:S05]  /*2a0d0*/  BSYNC.RECONVERGENT B2 ;  /* 0x0000000000027941 */ /* 0x000fea0003800200 */
.L_x_8741:
        /* <DEDUP_REMOVED lines=61> */
.L_x_8739:
[----:B------:R-:W-:Y:S05]  /*2a4b0*/  BSYNC.RECONVERGENT B1 ;  /* 0x0000000000017941 */ /* 0x000fea0003800200 */
.L_x_8738:
        /* <DEDUP_REMOVED lines=11> */
.L_x_8737:
[----:B------:R-:W-:Y:S02]  /*2a570*/  F2FP.F16.F32.PACK_AB R151, RZ, R225 ;  /* 0x000000e1ff97723e */ /* 0x000fe400000000ff */
[----:B------:R-:W-:Y:S02]  /*2a580*/  PRMT R150, R156, 0x5410, R158 ;  /* 0x000054109c967816 */ /* 0x000fe4000000009e */
[----:B------:R-:W-:Y:S02]  /*2a590*/  PRMT R149, R154, 0x5410, R152 ;  /* 0x000054109a957816 */ /* 0x000fe40000000098 */
[----:B------:R-:W-:Y:S02]  /*2a5a0*/  PRMT R148, R54, 0x5410, R52 ;  /* 0x0000541036947816 */ /* 0x000fe40000000034 */
[----:B------:R-:W-:-:S07]  /*2a5b0*/  PRMT R151, R160, 0x5410, R151 ;  /* 0x00005410a0977816 */ /* 0x000fce0000000097 */
.L_x_8694:
        /* <DEDUP_REMOVED lines=25> */
.L_x_8743:
[----:B------:R-:W-:Y:S01]  /*2a750*/  IADD3 R30, PT, PT, R30, 0x80, RZ ;  /* 0x000000801e1e7810 */ /* 0x000fe20007ffe0ff */
[----:B------:R-:W-:-:S07]  /*2a760*/  VIADD R223, R223, 0x80 ;  /* 0x00000080dfdf7836 */ /* 0x000fce0000000000 */
.L_x_8644:
[----:B------:R-:W-:Y:S05]  /*2a770*/  BSYNC.RECONVERGENT B0 ;  /* 0x0000000000007941 */ /* 0x000fea0003800200 */
.L_x_8643:
        /* <DEDUP_REMOVED lines=33> */
.L_x_8750:
        /* <DEDUP_REMOVED lines=13> */
.L_x_8752:
[----:B------:R-:W-:Y:S05]  /*2aa60*/  BSYNC.RECONVERGENT B2 ;  /* 0x0000000000027941 */ /* 0x000fea0003800200 */
.L_x_8751:
        /* <DEDUP_REMOVED lines=61> */
.L_x_8749:
[----:B------:R-:W-:Y:S05]  /*2ae40*/  BSYNC.RECONVERGENT B1 ;  /* 0x0000000000017941 */ /* 0x000fea0003800200 */
.L_x_8748:
[----:B0-----:R-:W-:Y:S01]  /*2ae50*/  HFMA2 R149, -RZ, RZ, 0.1171875, 0 ;  /* 0x2f800000ff957431 */ /* 0x001fe200000001ff */
        /* <DEDUP_REMOVED lines=11> */
.L_x_8747:
[----:B------:R-:W-:Y:S01]  /*2af10*/  F2FP.F16.F32.PACK_AB R50, RZ, R201 ;  /* 0x000000c9ff32723e */ /* 0x000fe200000000ff */
[----:B------:R-:W-:Y:S01]  /*2af20*/  @!P4 HADD2.F32 R203, -RZ, R56.H1_H1 ;  /* 0x30000038ffcbc230 */ /* 0x000fe20000004100 */
        /* <DEDUP_REMOVED lines=19> */
.L_x_8756:
        /* <DEDUP_REMOVED lines=13> */
.L_x_8758:
[----:B------:R-:W-:Y:S05]  /*2b130*/  BSYNC.RECONVERGENT B2 ;  /* 0x0000000000027941 */ /* 0x000fea0003800200 */
.L_x_8757:
        /* <DEDUP_REMOVED lines=61> */
.L_x_8755:
[----:B------:R-:W-:Y:S05]  /*2b510*/  BSYNC.RECONVERGENT B1 ;  /* 0x0000000000017941 */ /* 0x000fea0003800200 */
.L_x_8754:
        /* <DEDUP_REMOVED lines=12> */
.L_x_8753:
        /* <DEDUP_REMOVED lines=21> */
.L_x_8762:
        /* <DEDUP_REMOVED lines=13> */
.L_x_8764:
[----:B------:R-:W-:Y:S05]  /*2b800*/  BSYNC.RECONVERGENT B2 ;  /* 0x0000000000027941 */ /* 0x000fea0003800200 */
.L_x_8763:
        /* <DEDUP_REMOVED lines=60> */
[----:B------:R-:W-:-:S07]  /*2bbd0*/  IMAD.MOV.U32 R149, RZ, RZ, RZ ;  /* 0x000000ffff957224 */ /* 0x000fce00078e00ff */
.L_x_8761:
[----:B------:R-:W-:Y:S05]  /*2bbe0*/  BSYNC.RECONVERGENT B1 ;  /* 0x0000000000017941 */ /* 0x000fea0003800200 */
.L_x_8760:
        /* <DEDUP_REMOVED lines=12> */
.L_x_8759:
        /* <DEDUP_REMOVED lines=21> */
.L_x_8768:
        /* <DEDUP_REMOVED lines=13> */
.L_x_8770:
[----:B------:R-:W-:Y:S05]  /*2bed0*/  BSYNC.RECONVERGENT B2 ;  /* 0x0000000000027941 */ /* 0x000fea0003800200 */
.L_x_8769:
        /* <DEDUP_REMOVED lines=61> */
.L_x_8767:
[----:B------:R-:W-:Y:S05]  /*2c2b0*/  BSYNC.RECONVERGENT B1 ;  /* 0x0000000000017941 */ /* 0x000fea0003800200 */
.L_x_8766:
        /* <DEDUP_REMOVED lines=12> */
.L_x_8765:
        /* <DEDUP_REMOVED lines=21> */
.L_x_8774:
        /* <DEDUP_REMOVED lines=13> */
.L_x_8776:
[----:B------:R-:W-:Y:S05]  /*2c5a0*/  BSYNC.RECONVERGENT B2 ;  /* 0x0000000000027941 */ /* 0x000fea0003800200 */
.L_x_8775:
        /* <DEDUP_REMOVED lines=61> */
.L_x_8773:
[----:B------:R-:W-:Y:S05]  /*2c980*/  BSYNC.RECONVERGENT B1 ;  /* 0x0000000000017941 */ /* 0x000fea0003800200 */
.L_x_8772:
        /* <DEDUP_REMOVED lines=12> */
.L_x_8771:
        /* <DEDUP_REMOVED lines=21> */
.L_x_8780:
        /* <DEDUP_REMOVED lines=13> */
.L_x_8782:
[----:B------:R-:W-:Y:S05]  /*2cc70*/  BSYNC.RECONVERGENT B2 ;  /* 0x0000000000027941 */ /* 0x000fea0003800200 */
.L_x_8781:
        /* <DEDUP_REMOVED lines=61> */
.L_x_8779:
[----:B------:R-:W-:Y:S05]  /*2d050*/  BSYNC.RECONVERGENT B1 ;  /* 0x0000000000017941 */ /* 0x000fea0003800200 */
.L_x_8778:
        /* <DEDUP_REMOVED lines=12> */
.L_x_8777:
        /* <DEDUP_REMOVED lines=21> */
.L_x_8786:
        /* <DEDUP_REMOVED lines=13> */
.L_x_8788:
[----:B------:R-:W-:Y:S05]  /*2d340*/  BSYNC.RECONVERGENT B2 ;  /* 0x0000000000027941 */ /* 0x000fea0003800200 */
.L_x_8787:
        /* <DEDUP_REMOVED lines=61> */
.L_x_8785:
[----:B------:R-:W-:Y:S05]  /*2d720*/  BSYNC.RECONVERGENT B1 ;  /* 0x0000000000017941 */ /* 0x000fea0003800200 */
.L_x_8784:
        /* <DEDUP_REMOVED lines=12> */
.L_x_8783:
        /* <DEDUP_REMOVED lines=21> */
.L_x_8792:
        /* <DEDUP_REMOVED lines=13> */
.L_x_8794:
[----:B------:R-:W-:Y:S05]  /*2da10*/  BSYNC.RECONVERGENT B2 ;  /* 0x0000000000027941 */ /* 0x000fea0003800200 */
.L_x_8793:
        /* <DEDUP_REMOVED lines=61> */
.L_x_8791:
[----:B------:R-:W-:Y:S05]  /*2ddf0*/  BSYNC.RECONVERGENT B1 ;  /* 0x0000000000017941 */ /* 0x000fea0003800200 */
.L_x_8790:
        /* <DEDUP_REMOVED lines=12> */
.L_x_8789:
[----:B------:R-:W-:Y:S02]  /*2dec0*/  F2FP.F16.F32.PACK_AB R151, RZ, R215 ;  /* 0x000000d7ff97723e */ /* 0x000fe400000000ff */
[----:B------:R-:W-:Y:S02]  /*2ded0*/  PRMT R150, R154, 0x5410, R156 ;  /* 0x000054109a967816 */ /* 0x000fe4000000009c */
[----:B------:R-:W-:Y:S02]  /*2dee0*/  PRMT R149, R54, 0x5410, R152 ;  /* 0x0000541036957816 */ /* 0x000fe40000000098 */
[----:B------:R-:W-:Y:S02]  /*2def0*/  PRMT R148, R50, 0x5410, R42 ;  /* 0x0000541032947816 */ /* 0x000fe4000000002a */
[----:B------:R-:W-:Y:S01]  /*2df00*/  PRMT R151, R160, 0x5410, R151 ;  /* 0x00005410a0977816 */ /* 0x000fe20000000097 */
[----:B------:R-:W-:Y:S06]  /*2df10*/  BRA `(.L_x_8795) ;  /* 0x0000003400247947 */ /* 0x000fec0003800000 */
.L_x_8746:
        /* <DEDUP_REMOVED lines=20> */
.L_x_8799:
        /* <DEDUP_REMOVED lines=13> */
.L_x_8801:
[----:B------:R-:W-:Y:S05]  /*2e130*/  BSYNC.RECONVERGENT B2 ;  /* 0x0000000000027941 */ /* 0x000fea0003800200 */
.L_x_8800:
        /* <DEDUP_REMOVED lines=61> */
.L_x_8798:
[----:B------:R-:W-:Y:S05]  /*2e510*/  BSYNC.RECONVERGENT B1 ;  /* 0x0000000000017941 */ /* 0x000fea0003800200 */
.L_x_8797:
[----:B------:R-:W-:Y:S01]  /*2e520*/  I2FP.F32.U32 R10, R10 ;  /* 0x0000000a000a7245 */ /* 0x000fe20000201000 */
[----:B-----5:R-:W-:Y:S02]  /*2e530*/  HADD2.F32 R48, -RZ, R60.H0_H0 ;  /* 0x2000003cff307230 */ /* 0x020fe40000004100 */
[----:B0-----:R-:W-:-:S03]  /*2e540*/  IMAD.MOV.U32 R149, RZ, RZ, 0x2f800000 ;  /* 0x2f800000ff957424 */ /* 0x001fc600078e00ff */
        /* <DEDUP_REMOVED lines=8> */
.L_x_8796:
        /* <DEDUP_REMOVED lines=17> */
.L_x_8805:
        /* <DEDUP_REMOVED lines=13> */
.L_x_8807:
[----:B------:R-:W-:Y:S05]  /*2e7b0*/  BSYNC.RECONVERGENT B2 ;  /* 0x0000000000027941 */ /* 0x000fea0003800200 */
.L_x_8806:
        /* <DEDUP_REMOVED lines=61> */
.L_x_8804:
[----:B------:R-:W-:Y:S05]  /*2eb90*/  BSYNC.RECONVERGENT B1 ;  /* 0x0000000000017941 */ /* 0x000fea0003800200 */
.L_x_8803:
[----:B------:R-:W-:Y:S01]  /*2eba0*/  I2FP.F32.U32 R12, R12 ;  /* 0x0000000c000c7245 */ /* 0x000fe20000201000 */
[----:B-----5:R-:W-:Y:S02]  /*2ebb0*/  HADD2.F32 R42, -RZ, R60.H1_H1 ;  /* 0x3000003cff2a7230 */ /* 0x020fe40000004100 */
[----:B0-----:R-:W-:-:S03]  /*2ebc0*/  IMAD.MOV.U32 R149, RZ, RZ, 0x2f800000 ;  /* 0x2f800000ff957424 */ /* 0x001fc600078e00ff */
        /* <DEDUP_REMOVED lines=8> */
.L_x_8802:
        /* <DEDUP_REMOVED lines=17> */
.L_x_8811:
        /* <DEDUP_REMOVED lines=13> */
.L_x_8813:
[----:B------:R-:W-:Y:S05]  /*2ee30*/  BSYNC.RECONVERGENT B2 ;  /* 0x0000000000027941 */ /* 0x000fea0003800200 */
.L_x_8812:
        /* <DEDUP_REMOVED lines=61> */
.L_x_8810:
[----:B------:R-:W-:Y:S05]  /*2f210*/  BSYNC.RECONVERGENT B1 ;  /* 0x0000000000017941 */ /* 0x000fea0003800200 */
.L_x_8809:
        /* <DEDUP_REMOVED lines=11> */
.L_x_8808:
        /* <DEDUP_REMOVED lines=17> */
.L_x_8817:
        /* <DEDUP_REMOVED lines=13> */
.L_x_8819:
[----:B------:R-:W-:Y:S05]  /*2f4b0*/  BSYNC.RECONVERGENT B2 ;  /* 0x0000000000027941 */ /* 0x000fea0003800200 */
.L_x_8818:
        /* <DEDUP_REMOVED lines=61> */
.L_x_8816:
[----:B------:R-:W-:Y:S05]  /*2f890*/  BSYNC.RECONVERGENT B1 ;  /* 0x0000000000017941 */ /* 0x000fea0003800200 */
.L_x_8815:
        /* <DEDUP_REMOVED lines=11> */
.L_x_8814:
        /* <DEDUP_REMOVED lines=17> */
.L_x_8823:
        /* <DEDUP_REMOVED lines=13> */
.L_x_8825:
[----:B------:R-:W-:Y:S05]  /*2fb30*/  BSYNC.RECONVERGENT B2 ;  /* 0x0000000000027941 */ /* 0x000fea0003800200 */
.L_x_8824:
        /* <DEDUP_REMOVED lines=61> */
.L_x_8822:
[----:B------:R-:W-:Y:S05]  /*2ff10*/  BSYNC.RECONVERGENT B1 ;  /* 0x0000000000017941 */ /* 0x000fea0003800200 */
.L_x_8821:
        /* <DEDUP_REMOVED lines=11> */
.L_x_8820:
        /* <DEDUP_REMOVED lines=17> */
.L_x_8829:
        /* <DEDUP_REMOVED lines=13> */
.L_x_8831:
[----:B------:R-:W-:Y:S05]  /*301b0*/  BSYNC.RECONVERGENT B2 ;  /* 0x0000000000027941 */ /* 0x000fea0003800200 */
.L_x_8830:
        /* <DEDUP_REMOVED lines=61> */
.L_x_8828:
[----:B------:R-:W-:Y:S05]  /*30590*/  BSYNC.RECONVERGENT B1 ;  /* 0x0000000000017941 */ /* 0x000fea0003800200 */
.L_x_8827:
        /* <DEDUP_REMOVED lines=11> */
.L_x_8826:
        /* <DEDUP_REMOVED lines=17> */
.L_x_8835:
        /* <DEDUP_REMOVED lines=13> */
.L_x_8837:
[----:B------:R-:W-:Y:S05]  /*30830*/  BSYNC.RECONVERGENT B2 ;  /* 0x0000000000027941 */ /* 0x000fea0003800200 */
.L_x_8836:
        /* <DEDUP_REMOVED lines=61> */
.L_x_8834:
[----:B------:R-:W-:Y:S05]  /*30c10*/  BSYNC.RECONVERGENT B1 ;  /* 0x0000000000017941 */ /* 0x000fea0003800200 */
.L_x_8833:
        /* <DEDUP_REMOVED lines=11> */
.L_x_8832:
        /* <DEDUP_REMOVED lines=17> */
.L_x_8841:
        /* <DEDUP_REMOVED lines=13> */
.L_x_8843:
[----:B------:R-:W-:Y:S05]  /*30eb0*/  BSYNC.RECONVERGENT B2 ;  /* 0x0000000000027941 */ /* 0x000fea0003800200 */
.L_x_8842:
        /* <DEDUP_REMOVED lines=61> */
.L_x_8840:
[----:B------:R-:W-:Y:S05]  /*31290*/  BSYNC.RECONVERGENT B1 ;  /* 0x0000000000017941 */ /* 0x000fea0003800200 */
.L_x_8839:
        /* <DEDUP_REMOVED lines=11> */
.L_x_8838:
[----:B0-----:R-:W-:Y:S02]  /*31350*/  F2FP.F16.F32.PACK_AB R151, RZ, R215 ;  /* 0x000000d7ff97723e */ /* 0x001fe400000000ff */
[----:B------:R-:W-:Y:S02]  /*31360*/  MOV R52, R154 ;  /* 0x0000009a00347202 */ /* 0x000fe40000000f00 */
[----:B------:R-:W-:Y:S02]  /*31370*/  PRMT R150, R156, 0x5410, R158 ;  /* 0x000054109c967816 */ /* 0x000fe4000000009e */
[----:B------:R-:W-:Y:S02]  /*31380*/  PRMT R149, R152, 0x5410, R54 ;  /* 0x0000541098957816 */ /* 0x000fe40000000036 */
[----:B------:R-:W-:Y:S02]  /*31390*/  PRMT R148, R50, 0x5410, R42 ;  /* 0x0000541032947816 */ /* 0x000fe4000000002a */
[----:B------:R-:W-:-:S07]  /*313a0*/  PRMT R151, R160, 0x5410, R151 ;  /* 0x00005410a0977816 */ /* 0x000fce0000000097 */
.L_x_8795:
[----:B------:R-:W0:Y:S02]  /*313b0*/  LDC.64 R218, c[0x0][0x3a8] ;  /* 0x0000ea00ffda7b82 */ /* 0x000e240000000a00 */
[----:B0-----:R-:W-:-:S05]  /*313c0*/  IMAD.WIDE.U32 R218, R30, 0x10, R218 ;  /* 0x000000101eda7825 */ /* 0x001fca00078e00da */
[----:B------:R3:W-:Y:S01]  /*313d0*/  STG.E.128 desc[UR6][R218.64], R148 ;  /* 0x00000094da007986 */ /* 0x0007e2000c101d06 */
[----:B------:R-:W-:Y:S05]  /*313e0*/  @!P3 BRA `(.L_x_8745) ;  /* 0x000000000050b947 */ /* 0x000fea0003800000 */
[----:B------:R-:W-:Y:S01]  /*313f0*/  IMAD.U32 R42, R22, 0x10000, RZ ;  /* 0x00010000162a7824 */ /* 0x000fe200078e00ff */
[----:B---3--:R-:W0:Y:S01]  /*31400*/  LDC.64 R148, c[0x0][0x3b0] ;  /* 0x0000ec00ff947b82 */ /* 0x008e220000000a00 */
        /* <DEDUP_REMOVED lines=18> */
.L_x_8745:
[----:B------:R-:W-:Y:S05]  /*31530*/  BSYNC.RECONVERGENT B0 ;  /* 0x0000000000007941 */ /* 0x000fea0003800200 */
.L_x_8744:
[----:B------:R-:W-:Y:S01]  /*31540*/  FADD.FTZ R30, RZ, R9 ;  /* 0x00000009ff1e7221 */ /* 0x000fe20000010000 */
[C---:B------:R-:W-:Y:S01]  /*31550*/  ISETP.GT.U32.AND P3, PT, R3.reuse, 0xff, PT ;  /* 0x000000ff0300780c */ /* 0x040fe20003f64070 */
[----:B------:R-:W-:Y:S01]  /*31560*/  BSSY.RECONVERGENT B0, `(.L_x_8844) ;  /* 0x00000d3000007945 */ /* 0x000fe20003800200 */
[----:B------:R-:W-:Y:S01]  /*31570*/  ISETP.GT.U32.AND P6, PT, R3, 0x17f, PT ;  /* 0x0000017f0300780c */ /* 0x000fe20003fc4070 */
[----:B------:R-:W-:Y:S01]  /*31580*/  FADD.FTZ R30, R11, R30 ;  /* 0x0000001e0b1e7221 */ /* 0x000fe20000010000 */
[C---:B------:R-:W-:Y:S02]  /*31590*/  ISETP.GT.U32.AND P5, PT, R3.reuse, 0x1ff, PT ;  /* 0x000001ff0300780c */ /* 0x040fe40003fa4070 */
        /* <DEDUP_REMOVED lines=61> */
[----:B01234-:R-:W0:Y:S02]  /*31970*/  SHFL.BFLY PT, R149, R30, 0x1, 0x1f ;  /* 0x0c201f001e957f89 */ /* 0x01fe2400000e0000 */
        /* <DEDUP_REMOVED lines=145> */
.L_x_8845:
[----:B------:R-:W-:Y:S05]  /*32290*/  BSYNC.RECONVERGENT B0 ;  /* 0x0000000000007941 */ /* 0x000fea0003800200 */
.L_x_8844:
[----:B------:R-:W-:Y:S01]  /*322a0*/  BAR.SYNC.DEFER_BLOCKING 0x0 ;  /* 0x0000000000007b1d */ /* 0x000fe20000010000 */
[----:B------:R-:W-:Y:S02]  /*322b0*/  ISETP.GT.U32.AND P3, PT, R152, 0x3, PT ;  /* 0x000000039800780c */ /* 0x000fe40003f64070 */
[----:B0-----:R-:W-:-:S03]  /*322c0*/  CS2R R148, SRZ ;  /* 0x0000000000947805 */ /* 0x001fc6000001ff00 */
        /* <DEDUP_REMOVED lines=10> */
.L_x_8847:
[----:B------:R-:W-:Y:S05]  /*32370*/  BSYNC.RECONVERGENT B0 ;  /* 0x0000000000007941 */ /* 0x000fea0003800200 */
.L_x_8846:
[----:B0-----:R-:W0:Y:S01]  /*32380*/  SHFL.DOWN PT, R30, R151, 0x2, 0x1f ;  /* 0x08401f00971e7f89 */ /* 0x001e2200000e0000 */
[----:B------:R-:W-:Y:S02]  /*32390*/  ISETP.NE.AND P4, PT, R28, RZ, PT ;  /* 0x000000ff1c00720c */ /* 0x000fe40003f85270 */
[----:B------:R-:W-:Y:S01]  /*323a0*/  ISETP.NE.AND P3, PT, RZ, UR11, PT ;  /* 0x0000000bff007c0c */ /* 0x000fe2000bf65270 */
[----:B-1----:R-:W1:Y:S04]  /*323b0*/  SHFL.DOWN PT, R219, R148, 0x2, 0x1f ;  /* 0x08401f0094db7f89 */ /* 0x002e6800000e0000 */
[----:B------:R-:W2:Y:S01]  /*323c0*/  SHFL.DOWN PT, R42, R149, 0x2, 0x1f ;  /* 0x08401f00952a7f89 */ /* 0x000ea200000e0000 */
[----:B0-----:R-:W-:Y:S01]  /*323d0*/  IMAD.IADD R50, R30, 0x1, R151 ;  /* 0x000000011e327824 */ /* 0x001fe200078e0297 */
[----:B------:R-:W-:-:S02]  /*323e0*/  I2FP.F32.S32 R152, R30 ;  /* 0x0000001e00987245 */ /* 0x000fc40000201400 */
[----:B------:R-:W-:Y:S02]  /*323f0*/  I2FP.F32.S32 R30, R151 ;  /* 0x00000097001e7245 */ /* 0x000fe40000201400 */
[----:B------:R-:W-:Y:S01]  /*32400*/  I2FP.F32.S32 R54, R50 ;  /* 0x0000003200367245 */ /* 0x000fe20000201400 */
[----:B------:R-:W0:Y:S01]  /*32410*/  SHFL.DOWN PT, R223, R50, 0x1, 0x1f ;  /* 0x08201f0032df7f89 */ /* 0x000e2200000e0000 */
[C---:B-1----:R-:W-:Y:S01]  /*32420*/  FMUL.FTZ R221, R219.reuse, R152 ;  /* 0x00000098dbdd7220 */ /* 0x042fe20000410000 */
[----:B------:R-:W-:Y:S01]  /*32430*/  FADD.FTZ R219, -R219, R148 ;  /* 0x00000094dbdb7221 */ /* 0x000fe20000010100 */
[----:B------:R-:W1:Y:S01]  /*32440*/  MUFU.RCP R150, R54 ;  /* 0x0000003600967308 */ /* 0x000e620000001000 */
[----:B--2---:R-:W-:Y:S01]  /*32450*/  FADD.FTZ R149, R42, R149 ;  /* 0x000000952a957221 */ /* 0x004fe20000010000 */
[----:B------:R-:W-:Y:S01]  /*32460*/  FFMA.FTZ R221, R30, R148, R221 ;  /* 0x000000941edd7223 */ /* 0x000fe200000100dd */
[----:B------:R-:W-:-:S04]  /*32470*/  FMUL.FTZ R219, R219, R219 ;  /* 0x000000dbdbdb7220 */ /* 0x000fc80000410000 */
[----:B------:R-:W-:-:S04]  /*32480*/  FMUL.FTZ R219, R219, R30 ;  /* 0x0000001edbdb7220 */ /* 0x000fc80000410000 */
[----:B------:R-:W-:Y:S01]  /*32490*/  FMUL.FTZ R219, R219, R152 ;  /* 0x00000098dbdb7220 */ /* 0x000fe20000410000 */
[----:B-1----:R-:W-:-:S03]  /*324a0*/  FMUL.FTZ R221, R150, R221 ;  /* 0x000000dd96dd7220 */ /* 0x002fc60000410000 */
[----:B------:R-:W-:Y:S01]  /*324b0*/  FFMA.FTZ R149, R150, R219, R149 ;  /* 0x000000db96957223 */ /* 0x000fe20000010095 */
[-C--:B0-----:R-:W-:Y:S01]  /*324c0*/  IADD3 R50, PT, PT, R50, R223.reuse, RZ ;  /* 0x000000df32327210 */ /* 0x081fe20007ffe0ff */
        /* <DEDUP_REMOVED lines=8> */
[----:B------:R-:W-:-:S03]  /*32550*/  FFMA.FTZ R219, R54, R221, R219 ;  /* 0x000000dd36db7223 */ /* 0x000fc600000100db */
[----:B------:R-:W-:Y:S01]  /*32560*/  FMUL.FTZ R54, R54, R151 ;  /* 0x0000009736367220 */ /* 0x000fe20000410000 */
[----:B--2---:R-:W-:Y:S01]  /*32570*/  FMUL.FTZ R219, R50, R219 ;  /* 0x000000db32db7220 */ /* 0x004fe20000410000 */
[----:B-1----:R-:W-:Y:S02]  /*32580*/  FADD.FTZ R151, R149, R42 ;  /* 0x0000002a95977221 */ /* 0x002fe40000010000 */
[----:B------:R-:W-:Y:S01]  /*32590*/  FMUL.FTZ R54, R54, R223 ;  /* 0x000000df36367220 */ /* 0x000fe20000410000 */
[----:B------:R-:W0:Y:S01]  /*325a0*/  LDC R42, c[0x0][0x448] ;  /* 0x00011200ff2a7b82 */ /* 0x000e220000000800 */
[----:B------:R-:W1:Y:S02]  /*325b0*/  SHFL.IDX PT, R223, R219, RZ, 0x1f ;  /* 0x00001fffdbdf7589 */ /* 0x000e6400000e0000 */
[----:B------:R-:W-:-:S05]  /*325c0*/  FFMA.FTZ R54, R50, R54, R151 ;  /* 0x0000003632367223 */ /* 0x000fca0000010097 */
[----:B------:R-:W0:Y:S01]  /*325d0*/  SHFL.IDX PT, R227, R54, RZ, 0x1f ;  /* 0x00001fff36e37589 */ /* 0x000e2200000e0000 */
[----:B------:R-:W2:Y:S08]  /*325e0*/  @!P4 LDC.64 R150, c[0x0][0x3c0] ;  /* 0x0000f000ff96cb82 */ /* 0x000eb00000000a00 */
[----:B------:R-:W3:Y:S01]  /*325f0*/  @!P4 LDC.64 R148, c[0x0][0x3c8] ;  /* 0x0000f200ff94cb82 */ /* 0x000ee20000000a00 */
[----:B-1----:R-:W-:-:S05]  /*32600*/  FMUL.FTZ R30, R223, R223 ;  /* 0x000000dfdf1e7220 */ /* 0x002fca0000410000 */
[----:B------:R-:W-:Y:S01]  /*32610*/  FSEL R221, R30, RZ, P3 ;  /* 0x000000ff1edd7208 */ /* 0x000fe20001800000 */
[----:B0-----:R-:W-:Y:S01]  /*32620*/  FFMA.FTZ R30, R227, UR14, R42 ;  /* 0x0000000ee31e7c23 */ /* 0x001fe2000801002a */
[----:B--2---:R-:W-:-:S04]  /*32630*/  @!P4 IMAD.WIDE R150, R0, 0x4, R150 ;  /* 0x000000040096c825 */ /* 0x004fc800078e0296 */
[----:B------:R-:W-:Y:S01]  /*32640*/  FADD.FTZ R30, R30, R221 ;  /* 0x000000dd1e1e7221 */ /* 0x000fe20000010000 */
[----:B------:R0:W-:Y:S03]  /*32650*/  @!P4 STG.E desc[UR6][R150.64], R223 ;  /* 0x000000df9600c986 */ /* 0x0001e6000c101906 */
[----:B------:R-:W1:Y:S01]  /*32660*/  MUFU.RSQ R219, R30 ;  /* 0x0000001e00db7308 */ /* 0x000e620000001400 */
[----:B---3--:R-:W-:-:S05]  /*32670*/  @!P4 IMAD.WIDE R148, R0, 0x4, R148 ;  /* 0x000000040094c825 */ /* 0x008fca00078e0294 */
        /* <DEDUP_REMOVED lines=12> */
[----:B------:R-:W-:Y:S02]  /*32740*/  HADD2.F32 R217, -RZ, R145.H0_H0 ;  /* 0x20000091ffd97230 */ /* 0x000fe40000004100 */
[--C-:B------:R-:W-:Y:S01]  /*32750*/  FADD.FTZ R42, R17, -R30.reuse ;  /* 0x8000001e112a7221 */ /* 0x100fe20000010000 */
[----:B------:R-:W-:Y:S02]  /*32760*/  HADD2.F32 R223, -RZ, R141.H0_H0 ;  /* 0x2000008dffdf7230 */ /* 0x000fe40000004100 */
[----:B------:R-:W-:Y:S01]  /*32770*/  FMUL.FTZ R28, R219, R28 ;  /* 0x0000001cdb1c7220 */ /* 0x000fe20000410000 */
[--C-:B------:R-:W-:Y:S01]  /*32780*/  FADD.FTZ R54, R21, -R30.reuse ;  /* 0x8000001e15367221 */ /* 0x100fe20000010000 */
[----:B------:R-:W-:Y:S01]  /*32790*/  FMUL.FTZ R50, R219, R42 ;  /* 0x0000002adb327220 */ /* 0x000fe20000410000 */
[----:B------:R-:W-:Y:S02]  /*327a0*/  HADD2.F32 R227, -RZ, R146.H0_H0 ;  /* 0x20000092ffe37230 */ /* 0x000fe40000004100 */
[----:B------:R-:W-:Y:S01]  /*327b0*/  FFMA.FTZ R42, R28, R217, R223 ;  /* 0x000000d91c2a7223 */ /* 0x000fe200000100df */
[----:B------:R-:W-:Y:S01]  /*327c0*/  HADD2.F32 R229, -RZ, R142.H0_H0 ;  /* 0x2000008effe57230 */ /* 0x000fe20000004100 */
[----:B------:R-:W0:Y:S01]  /*327d0*/  LDC.64 R216, c[0x0][0x428] ;  /* 0x00010a00ffd87b82 */ /* 0x000e220000000a00 */
[----:B------:R-:W-:Y:S01]  /*327e0*/  FADD.FTZ R26, R9, -R30 ;  /* 0x8000001e091a7221 */ /* 0x000fe20000010000 */
        /* <DEDUP_REMOVED lines=8> */
[--C-:B------:R-:W-:Y:S01]  /*32870*/  FADD.FTZ R50, R15, -R30.reuse ;  /* 0x8000001e0f327221 */ /* 0x100fe20000010000 */
[--C-:B------:R-:W-:Y:S01]  /*32880*/  FADD.FTZ R148, R23, -R30.reuse ;  /* 0x8000001e17947221 */ /* 0x100fe20000010000 */
[--C-:B------:R-:W-:Y:S01]  /*32890*/  FADD.FTZ R28, R11, -R30.reuse ;  /* 0x8000001e0b1c7221 */ /* 0x100fe20000010000 */
[----:B------:R-:W-:Y:S01]  /*328a0*/  FADD.FTZ R54, R19, -R30 ;  /* 0x8000001e13367221 */ /* 0x000fe20000010000 */
[----:B------:R-:W-:Y:S01]  /*328b0*/  FFMA.FTZ R26, R26, R149, R151 ;  /* 0x000000951a1a7223 */ /* 0x000fe20000010097 */
        /* <DEDUP_REMOVED lines=23> */
.L_x_8850:
[----:B------:R-:W-:Y:S05]  /*32a30*/  BSYNC.RECONVERGENT B0 ;  /* 0x0000000000007941 */ /* 0x000fea0003800200 */
.L_x_8849:
[----:B------:R-:W-:Y:S01]  /*32a40*/  ISETP.NE.AND P0, PT, R32, RZ, PT ;  /* 0x000000ff2000720c */ /* 0x000fe20003f05270 */
[----:B------:R-:W-:-:S12]  /*32a50*/  BSSY.RECONVERGENT B0, `(.L_x_8851) ;  /* 0x0000032000007945 */ /* 0x000fd80003800200 */
[----:B------:R-:W-:Y:S05]  /*32a60*/  @!P0 BRA `(.L_x_8852) ;  /* 0x0000000000c08947 */ /* 0x000fea0003800000 */
[--C-:B------:R-:W-:Y:S01]  /*32a70*/  FADD.FTZ R28, R29, -R30.reuse ;  /* 0x8000001e1d1c7221 */ /* 0x100fe20000010000 */
[----:B0-----:R-:W-:Y:S02]  /*32a80*/  HADD2.F32 R217, -RZ, R133.H0_H0 ;  /* 0x20000085ffd97230 */ /* 0x001fe40000004100 */
        /* <DEDUP_REMOVED lines=46> */
.L_x_8852:
[----:B------:R-:W-:Y:S05]  /*32d70*/  BSYNC.RECONVERGENT B0 ;  /* 0x0000000000007941 */ /* 0x000fea0003800200 */
.L_x_8851:
[----:B------:R-:W-:Y:S01]  /*32d80*/  ISETP.NE.AND P0, PT, R34, RZ, PT ;  /* 0x000000ff2200720c */ /* 0x000fe20003f05270 */
[----:B------:R-:W-:-:S12]  /*32d90*/  BSSY.RECONVERGENT B0, `(.L_x_8853) ;  /* 0x0000032000007945 */ /* 0x000fd80003800200 */
[----:B------:R-:W-:Y:S05]  /*32da0*/  @!P0 BRA `(.L_x_8854) ;  /* 0x0000000000c08947 */ /* 0x000fea0003800000 */
[--C-:B------:R-:W-:Y:S01]  /*32db0*/  FADD.FTZ R28, R45, -R30.reuse ;  /* 0x8000001e2d1c7221 */ /* 0x100fe20000010000 */
[----:B01----:R-:W-:Y:S02]  /*32dc0*/  HADD2.F32 R217, -RZ, R121.H0_H0 ;  /* 0x20000079ffd97230 */ /* 0x003fe40000004100 */
        /* <DEDUP_REMOVED lines=46> */
.L_x_8854:
[----:B------:R-:W-:Y:S05]  /*330b0*/  BSYNC.RECONVERGENT B0 ;  /* 0x0000000000007941 */ /* 0x000fea0003800200 */
.L_x_8853:
[----:B------:R-:W-:Y:S01]  /*330c0*/  ISETP.NE.AND P0, PT, R36, RZ, PT ;  /* 0x000000ff2400720c */ /* 0x000fe20003f05270 */
[----:B------:R-:W-:-:S12]  /*330d0*/  BSSY.RECONVERGENT B0, `(.L_x_8855) ;  /* 0x0000032000007945 */ /* 0x000fd80003800200 */
[----:B------:R-:W-:Y:S05]  /*330e0*/  @!P0 BRA `(.L_x_8856) ;  /* 0x0000000000c08947 */ /* 0x000fea0003800000 */
[--C-:B------:R-:W-:Y:S01]  /*330f0*/  FADD.FTZ R28, R157, -R30.reuse ;  /* 0x8000001e9d1c7221 */ /* 0x100fe20000010000 */
[----:B012---:R-:W-:Y:S02]  /*33100*/  HADD2.F32 R217, -RZ, R109.H0_H0 ;  /* 0x2000006dffd97230 */ /* 0x007fe40000004100 */
        /* <DEDUP_REMOVED lines=46> */
.L_x_8856:
[----:B------:R-:W-:Y:S05]  /*333f0*/  BSYNC.RECONVERGENT B0 ;  /* 0x0000000000007941 */ /* 0x000fea0003800200 */
.L_x_8855:
[----:B------:R-:W-:Y:S01]  /*33400*/  ISETP.NE.AND P0, PT, R24, RZ, PT ;  /* 0x000000ff1800720c */ /* 0x000fe20003f05270 */
[----:B------:R-:W-:-:S12]  /*33410*/  BSSY.RECONVERGENT B0, `(.L_x_8857) ;  /* 0x0000032000007945 */ /* 0x000fd80003800200 */
[----:B------:R-:W-:Y:S05]  /*33420*/  @!P0 BRA `(.L_x_8858) ;  /* 0x0000000000c08947 */ /* 0x000fea0003800000 */
[--C-:B------:R-:W-:Y:S01]  /*33430*/  FADD.FTZ R26, R173, -R30.reuse ;  /* 0x8000001ead1a7221 */ /* 0x100fe20000010000 */
[----:B0123--:R-:W-:Y:S02]  /*33440*/  HADD2.F32 R217, -RZ, R97.H0_H0 ;  /* 0x20000061ffd97230 */ /* 0x00ffe40000004100 */
        /* <DEDUP_REMOVED lines=46> */
.L_x_8858:
[----:B------:R-:W-:Y:S05]  /*33730*/  BSYNC.RECONVERGENT B0 ;  /* 0x0000000000007941 */ /* 0x000fea0003800200 */
.L_x_8857:
[----:B------:R-:W-:Y:S04]  /*33740*/  BSSY.RECONVERGENT B0, `(.L_x_8859) ;  /* 0x0000032000007945 */ /* 0x000fe80003800200 */
[----:B------:R-:W-:Y:S05]  /*33750*/  @!P1 BRA `(.L_x_8860) ;  /* 0x0000000000c09947 */ /* 0x000fea0003800000 */
[--C-:B------:R-:W-:Y:S01]  /*33760*/  FADD.FTZ R26, R191, -R30.reuse ;  /* 0x8000001ebf1a7221 */ /* 0x100fe20000010000 */
[----:B01234-:R-:W-:Y:S02]  /*33770*/  HADD2.F32 R217, -RZ, R85.H0_H0 ;  /* 0x20000055ffd97230 */ /* 0x01ffe40000004100 */
        /* <DEDUP_REMOVED lines=46> */
.L_x_8860:
[----:B------:R-:W-:Y:S05]  /*33a60*/  BSYNC.RECONVERGENT B0 ;  /* 0x0000000000007941 */ /* 0x000fea0003800200 */
.L_x_8859:
        /* <DEDUP_REMOVED lines=10> */
[----:B------:R-:W-:Y:S02]  /*33b10*/  HADD2.F32 R223, -RZ, R73.H0_H0 ;  /* 0x20000049ffdf7230 */ /* 0x000fe40000004100 */
[----:B------:R-:W-:Y:S01]  /*33b20*/  FADD.FTZ R30, R215, -R30 ;  /* 0x8000001ed71e7221 */ /* 0x000fe20000010000 */
        /* <DEDUP_REMOVED lines=21> */
[----:B------:R-:W-:Y:S02]  /*33c80*/  HADD2.F32 R231, -RZ, R75.H0_H0 ;  /* 0x2000004bffe77230 */ /* 0x000fe40000004100 */
[----:B------:R-:W-:Y:S02]  /*33c90*/  HADD2.F32 R233, -RZ, R71.H0_H0 ;  /* 0x20000047ffe97230 */ /* 0x000fe40000004100 */
[----:B------:R-:W-:Y:S02]  /*33ca0*/  HADD2.F32 R235, -RZ, R75.H1_H1 ;  /* 0x3000004bffeb7230 */ /* 0x000fe40000004100 */
[----:B------:R-:W-:Y:S02]  /*33cb0*/  HADD2.F32 R237, -RZ, R71.H1_H1 ;  /* 0x30000047ffed7230 */ /* 0x000fe40000004100 */
[----:B------:R-:W-:Y:S01]  /*33cc0*/  FFMA.FTZ R42, R42, R231, R233 ;  /* 0x000000e72a2a7223 */ /* 0x000fe200000100e9 */
[----:B------:R-:W-:-:S02]  /*33cd0*/  HADD2.F32 R229, -RZ, R70.H1_H1 ;  /* 0x30000046ffe57230 */ /* 0x000fc40000004100 */
[----:B------:R-:W-:Y:S02]  /*33ce0*/  HADD2.F32 R151, -RZ, R68.H1_H1 ;  /* 0x30000044ff977230 */ /* 0x000fe40000004100 */
[----:B------:R-:W-:Y:S01]  /*33cf0*/  FFMA.FTZ R235, R30, R235, R237 ;  /* 0x000000eb1eeb7223 */ /* 0x000fe200000100ed */
[----:B0-----:R-:W-:-:S04]  /*33d00*/  IMAD.WIDE.U32 R216, R221, 0x10, R216 ;  /* 0x00000010ddd87825 */ /* 0x001fc800078e00d8 */
[----:B------:R-:W-:Y:S01]  /*33d10*/  FFMA.FTZ R227, R36, R227, R229 ;  /* 0x000000e324e37223 */ /* 0x000fe200000100e5 */
[----:B------:R-:W-:Y:S01]  /*33d20*/  FFMA.FTZ R219, R26, R149, R151 ;  /* 0x000000951adb7223 */ /* 0x000fe20000010097 */
[----:B------:R-:W-:-:S03]  /*33d30*/  F2FP.F16.F32.PACK_AB R151, R235, R42 ;  /* 0x0000002aeb97723e */ /* 0x000fc600000000ff */
[----:B------:R-:W-:Y:S02]  /*33d40*/  F2FP.F16.F32.PACK_AB R150, R227, R34 ;  /* 0x00000022e396723e */ /* 0x000fe400000000ff */
[----:B------:R-:W-:Y:S02]  /*33d50*/  F2FP.F16.F32.PACK_AB R149, R223, R28 ;  /* 0x0000001cdf95723e */ /* 0x000fe400000000ff */
[----:B------:R-:W-:-:S05]  /*33d60*/  F2FP.F16.F32.PACK_AB R148, R219, R24 ;  /* 0x00000018db94723e */ /* 0x000fca00000000ff */
[----:B------:R0:W-:Y:S02]  /*33d70*/  STG.E.128 desc[UR6][R216.64], R148 ;  /* 0x00000094d8007986 */ /* 0x0001e4000c101d06 */
.L_x_8861:
[----:B------:R-:W-:Y:S05]  /*33d80*/  BSYNC.RECONVERGENT B0 ;  /* 0x0000000000007941 */ /* 0x000fea0003800200 */
.L_x_8848:
[----:B01234-:R-:W0:Y:S01]  /*33d90*/  LDC.64 R148, c[0x0][0x380] ;  /* 0x0000e000ff947b82 */ /* 0x01fe220000000a00 */
[----:B------:R-:W-:Y:S01]  /*33da0*/  UPLOP3.LUT UP1, UPT, UPT, UPT, UP1, 0x40, 0x4 ;  /* 0x000000000004789c */ /* 0x000fe20003f2e810 */
[----:B0-----:R-:W-:-:S04]  /*33db0*/  IADD3 R0, PT, PT, R0, R148, RZ ;  /* 0x0000009400007210 */ /* 0x001fc80007ffe0ff */
[----:B------:R-:W-:-:S13]  /*33dc0*/  ISETP.GE.AND P0, PT, R0, R149, PT ;  /* 0x000000950000720c */ /* 0x000fda0003f06270 */
[----:B------:R-:W-:Y:S05]  /*33dd0*/  @!P0 BRA `(.L_x_8862) ;  /* 0xfffffcd4004c8947 */ /* 0x000fea000383ffff */
[----:B------:R-:W-:Y:S05]  /*33de0*/  EXIT ;  /* 0x000000000000794d */ /* 0x000fea0003800000 */
.L_x_8863:
        /* <DEDUP_REMOVED lines=9> */
.L_x_42321:


//--------------------- .text._ZN10layer_norm13ln_fwd_kernelINS_13Kernel_traitsI6__halfS2_S2_S2_fjLj7168ELj1ELj1ELj4ELj16ENS_18Kernel_traits_baseILj7168ES2_S2_S2_S2_fjLj128EEEEELb1ELb1ELb1ELb1EEEvNS_9FwdParamsE --------------------------
	.section	.text._ZN10layer_norm13ln_fwd_kernelINS_13Kernel_traitsI6__halfS2_S2_S2_fjLj7168ELj1ELj1ELj4ELj16ENS_18Kernel_traits_baseILj7168ES2_S2_S2_S2_fjLj128EEEEELb1ELb1ELb1ELb1EEEvNS_9FwdParamsE,"ax",@progbits
	.align	128
        .global         _ZN10layer_norm13ln_fwd_kernelINS_13Kernel_traitsI6__halfS2_S2_S2_fjLj7168ELj1ELj1ELj4ELj16ENS_18Kernel_traits_baseILj7168ES2_S2_S2_S2_fjLj128EEEEELb1ELb1ELb1ELb1EEEvNS_9FwdParamsE
        .type           _ZN10layer_norm13ln_fwd_kernelINS_13Kernel_traitsI6__halfS2_S2_S2_fjLj7168ELj1ELj1ELj4ELj16ENS_18Kernel_traits_baseILj7168ES2_S2_S2_S2_fjLj128EEEEELb1ELb1ELb1ELb1EEEvNS_9FwdParamsE,@function
        .size           _ZN10layer_norm13ln_fwd_kernelINS_13Kernel_traitsI6__halfS2_S2_S2_fjLj7168ELj1ELj1ELj4ELj16ENS_18Kernel_traits_baseILj7168ES2_S2_S2_S2_fjLj128EEEEELb1ELb1ELb1ELb1EEEvNS_9FwdParamsE,(.L_x_42322 - _ZN10layer_norm13ln_fwd_kernelINS_13Kernel_traitsI6__halfS2_S2_S2_fjLj7168ELj1ELj1ELj4ELj16ENS_18Kernel_traits_baseILj7168ES2_S2_S2_S2_fjLj128EEEEELb1ELb1ELb1ELb1EEEvNS_9FwdParamsE)
        .other          _ZN10layer_norm13ln_fwd_kernelINS_13Kernel_traitsI6__halfS2_S2_S2_fjLj7168ELj1ELj1ELj4ELj16ENS_18Kernel_traits_baseILj7168ES2_S2_S2_S2_fjLj128EEEEELb1ELb1ELb1ELb1EEEvNS_9FwdParamsE,@"STO_CUDA_ENTRY STV_DEFAULT"
_ZN10layer_norm13ln_fwd_kernelINS_13Kernel_traitsI6__halfS2_S2_S2_fjLj7168ELj1ELj1ELj4ELj16ENS_18Kernel_traits_baseILj7168ES2_S2_S2_S2_fjLj128EEEEELb1ELb1ELb1ELb1EEEvNS_9FwdParamsE:
.text._ZN10layer_norm13ln_fwd_kernelINS_13Kernel_traitsI6__halfS2_S2_S2_fjLj7168ELj1ELj1ELj4ELj16ENS_18Kernel_traits_baseILj7168ES2_S2_S2_S2_fjLj128EEEEELb1ELb1ELb1ELb1EEEvNS_9FwdParamsE:
        /* <DEDUP_REMOVED lines=10> */
[----:B------:R-:W0:Y:S01]  /*00a0*/  @P0 LDC R5, c[0x0][0x460] ;  /* 0x00011800ff050b82 */ /* 0x000e220000000800 */
[----:B------:R-:W-:Y:S01]  /*00b0*/  IMAD.U32 R185, RZ, RZ, UR9 ;  /* 0x00000009ffb97e24 */ /* 0x000fe2000f8e00ff */
[----:B------:R-:W1:Y:S03]  /*00c0*/  LDCU.64 UR8, c[0x0][0x438] ;  /* 0x00008700ff0877ac */ /* 0x000e660008000a00 */
[----:B--2---:R-:W0:Y:S04]  /*00d0*/  @P0 LDG.E.64 R2, desc[UR6][R2.64] ;  /* 0x0000000602020981 */ /* 0x004e28000c1e1b00 */
[----:B------:R-:W2:Y:S01]  /*00e0*/  @P0 LDG.E.64 R184, desc[UR6][R184.64] ;  /* 0x00000006b8b80981 */ /* 0x000ea2000c1e1b00 */
[----:B------:R-:W3:Y:S01]  /*00f0*/  S2UR UR4, SR_CTAID.X ;  /* 0x00000000000479c3 */ /* 0x000ee20000002500 */
[----:B------:R-:W4:Y:S01]  /*0100*/  LDCU UR5, c[0x0][0x360] ;  /* 0x00006c00ff0577ac */ /* 0x000f220008000800 */
[----:B------:R-:W4:Y:S01]  /*0110*/  S2R R29, SR_TID.X ;  /* 0x00000000001d7919 */ /* 0x000f220000002100 */
[----:B-1----:R-:W-:-:S04]  /*0120*/  UISETP.NE.U32.AND UP0, UPT, UR8, URZ, UPT ;  /* 0x000000ff0800728c */ /* 0x002fc8000bf05070 */
[----:B------:R-:W-:Y:S01]  /*0130*/  UISETP.NE.AND.EX UP0, UPT, UR9, URZ, UPT, UP0 ;  /* 0x000000ff0900728c */ /* 0x000fe2000bf05300 */
[----:B---3--:R-:W-:Y:S01]  /*0140*/  IMAD.U32 R0, RZ, RZ, UR4 ;  /* 0x00000004ff007e24 */ /* 0x008fe2000f8e00ff */
[----:B0-----:R-:W-:-:S03]  /*0150*/  @P0 IADD3 R132, P1, PT, R2, R5, RZ ;  /* 0x0000000502840210 */ /* 0x001fc60007f3e0ff */
[----:B----4-:R-:W-:Y:S01]  /*0160*/  IMAD R2, R0, UR5, R29 ;  /* 0x0000000500027c24 */ /* 0x010fe2000f8e021d */
[----:B------:R-:W-:Y:S01]  /*0170*/  @P0 IADD3.X R133, PT, PT, RZ, R3, RZ, P1, !PT ;  /* 0x00000003ff850210 */ /* 0x000fe20000ffe4ff */
[C---:B--2---:R-:W-:Y:S01]  /*0180*/  VIADD R10, R184.reuse, 0x9e3779b9 ;  /* 0x9e3779b9b80a7836 */ /* 0x044fe20000000000 */
[----:B------:R-:W-:Y:S01]  /*0190*/  IADD3 R13, PT, PT, R184, 0x3c6ef372, RZ ;  /* 0x3c6ef372b80d7810 */ /* 0x000fe20007ffe0ff */
[C---:B------:R-:W-:Y:S01]  /*01a0*/  VIADD R12, R185.reuse, 0xbb67ae85 ;  /* 0xbb67ae85b90c7836 */ /* 0x040fe20000000000 */
        /* <DEDUP_REMOVED lines=46> */
.L_x_8864:
        /* <DEDUP_REMOVED lines=32> */
.L_x_8865:
[----:B------:R-:W1:Y:S02]  /*0690*/  LDCU UR4, c[0x0][0x384] ;  /* 0x00007080ff0477ac */ /* 0x000e640008000800 */
[----:B-1----:R-:W-:-:S13]  /*06a0*/  ISETP.GE.AND P0, PT, R0, UR4, PT ;  /* 0x0000000400007c0c */ /* 0x002fda000bf06270 */
[----:B------:R-:W-:Y:S05]  /*06b0*/  @P0 EXIT ;  /* 0x000000000000094d */ /* 0x000fea0003800000 */
[----:B0-----:R-:W-:Y:S01]  /*06c0*/  IMAD.HI.U32 R5, R2, -0x326172a9, RZ ;  /* 0xcd9e8d5702057827 */ /* 0x001fe200078e00ff */
[----:B------:R-:W-:Y:S01]  /*06d0*/  LOP3.LUT R132, R132, 0x3, RZ, 0xc0, !PT ;  /* 0x0000000384847812 */ /* 0x000fe200078ec0ff */
[----:B------:R-:W0:Y:S02]  /*06e0*/  LDCU UR10, c[0x0][0x404] ;  /* 0x00008080ff0a77ac */ /* 0x000e240008000800 */
[----:B------:R-:W-:Y:S01]  /*06f0*/  IMAD.HI.U32 R7, R3, -0x2daee0ad, RZ ;  /* 0xd2511f5303077827 */ /* 0x000fe200078e00ff */
        /* <DEDUP_REMOVED lines=60> */
[----:B------:R-:W-:Y:S01]  /*0ac0*/  IMAD.MOV.U32 R4, RZ, RZ, R133 ;  /* 0x000000ffff047224 */ /* 0x000fe200078e0085 */
[----:B------:R-:W-:Y:S01]  /*0ad0*/  LOP3.LUT R207, R27, R6, R207, 0x96, !PT ;  /* 0x000000061bcf7212 */ /* 0x000fe200078e96cf */
[----:B------:R-:W-:Y:S02]  /*0ae0*/  IMAD.MOV.U32 R5, RZ, RZ, RZ ;  /* 0x000000ffff057224 */ /* 0x000fe400078e00ff */
[----:B------:R-:W-:Y:S02]  /*0af0*/  IMAD R156, R7, -0x326172a9, RZ ;  /* 0xcd9e8d57079c7824 */ /* 0x000fe400078e02ff */
[----:B01234-:R-:W-:-:S07]  /*0b00*/  IMAD R140, R8, -0x2daee0ad, RZ ;  /* 0xd2511f53088c7824 */ /* 0x01ffce00078e02ff */
.L_x_9340:
[----:B------:R-:W0:Y:S08]  /*0b10*/  LDC.64 R142, c[0x0][0x3f0] ;  /* 0x0000fc00ff8e7b82 */ /* 0x000e300000000a00 */
[----:B------:R-:W1:Y:S08]  /*0b20*/  LDC R7, c[0x0][0x388] ;  /* 0x0000e200ff077b82 */ /* 0x000e700000000800 */
[----:B------:R-:W2:Y:S01]  /*0b30*/  LDC.64 R18, c[0x0][0x3f8] ;  /* 0x0000fe00ff127b82 */ /* 0x000ea20000000a00 */
[----:B0-----:R-:W-:-:S06]  /*0b40*/  IMAD.WIDE R142, R0, 0x4, R142 ;  /* 0x00000004008e7825 */ /* 0x001fcc00078e028e */
[----:B------:R-:W3:Y:S01]  /*0b50*/  LDG.E R142, desc[UR6][R142.64] ;  /* 0x000000068e8e7981 */ /* 0x000ee2000c1e1900 */
[----:B------:R-:W-:Y:S01]  /*0b60*/  ISETP.NE.U32.AND P0, PT, RZ, UR8, PT ;  /* 0x00000008ff007c0c */ /* 0x000fe2000bf05070 */
[----:B------:R-:W-:-:S03]  /*0b70*/  IMAD.MOV.U32 R144, RZ, RZ, RZ ;  /* 0x000000ffff907224 */ /* 0x000fc600078e00ff */
[----:B------:R-:W-:Y:S01]  /*0b80*/  ISETP.NE.AND.EX P0, PT, RZ, UR9, PT, P0 ;  /* 0x00000009ff007c0c */ /* 0x000fe2000bf05300 */
[----:B--2---:R-:W-:Y:S01]  /*0b90*/  IMAD.WIDE R18, R0, 0x4, R18 ;  /* 0x0000000400127825 */ /* 0x004fe200078e0212 */
[C---:B------:R-:W-:Y:S02]  /*0ba0*/  IADD3 R36, PT, PT, R185.reuse, 0x76cf5d0a, RZ ;  /* 0x76cf5d0ab9247810 */ /* 0x040fe40007ffe0ff */
[C---:B------:R-:W-:Y:S01]  /*0bb0*/  IADD3 R31, PT, PT, R184.reuse, 0x78dde6e4, RZ ;  /* 0x78dde6e4b81f7810 */ /* 0x040fe20007ffe0ff */
[C---:B------:R-:W-:Y:S01]  /*0bc0*/  VIADD R38, R184.reuse, 0x9e3779b9 ;  /* 0x9e3779b9b8267836 */ /* 0x040fe20000000000 */
[C---:B------:R-:W-:Y:S01]  /*0bd0*/  IADD3 R30, PT, PT, R184.reuse, 0x1715609d, RZ ;  /* 0x1715609db81e7810 */ /* 0x040fe20007ffe0ff */
[----:B------:R-:W-:Y:S01]  /*0be0*/  VIADD R27, R184, 0xb54cda56 ;  /* 0xb54cda56b81b7836 */ /* 0x000fe20000000000 */
[C---:B------:R-:W-:Y:S01]  /*0bf0*/  IADD3 R37, PT, PT, R185.reuse, -0x4498517b, RZ ;  /* 0xbb67ae85b9257810 */ /* 0x040fe20007ffe0ff */
[C---:B------:R-:W-:Y:S02]  /*0c00*/  VIADD R25, R185.reuse, 0x1fd5c5a3 ;  /* 0x1fd5c5a3b9197836 */ /* 0x040fe40000000000 */
[----:B------:R-:W-:-:S02]  /*0c10*/  VIADD R24, R185, 0xdb3d7428 ;  /* 0xdb3d7428b9187836 */ /* 0x000fc40000000000 */
[C---:B------:R-:W-:Y:S02]  /*0c20*/  VIADD R34, R184.reuse, 0xdaa66d2b ;  /* 0xdaa66d2bb8227836 */ /* 0x040fe40000000000 */
[C---:B------:R-:W-:Y:S02]  /*0c30*/  VIADD R32, R185.reuse, 0xed9eba14 ;  /* 0xed9eba14b9207836 */ /* 0x040fe40000000000 */
[C---:B------:R-:W-:Y:S02]  /*0c40*/  VIADD R26, R184.reuse, 0x5384540f ;  /* 0x5384540fb81a7836 */ /* 0x040fe40000000000 */
[----:B------:R-:W-:Y:S02]  /*0c50*/  VIADD R35, R184, 0x3c6ef372 ;  /* 0x3c6ef372b8237836 */ /* 0x000fe40000000000 */
[C---:B------:R-:W-:Y:S02]  /*0c60*/  VIADD R28, R185.reuse, 0x646e171e ;  /* 0x646e171eb91c7836 */ /* 0x040fe40000000000 */
[----:B------:R-:W-:Y:S01]  /*0c70*/  VIADD R33, R185, 0x32370b8f ;  /* 0x32370b8fb9217836 */ /* 0x000fe20000000000 */
[----:B---3--:R-:W-:-:S13]  /*0c80*/  ISETP.GE.AND P1, PT, R142, 0x1, PT ;  /* 0x000000018e00780c */ /* 0x008fda0003f26270 */
[----:B------:R-:W0:Y:S01]  /*0c90*/  @P1 LDC.64 R22, c[0x0][0x390] ;  /* 0x0000e400ff161b82 */ /* 0x000e220000000a00 */
[----:B------:R-:W-:-:S05]  /*0ca0*/  @P1 IADD3 R6, PT, PT, R142, -0x1, RZ ;  /* 0xffffffff8e061810 */ /* 0x000fca0007ffe0ff */
[----:B-1----:R-:W-:-:S05]  /*0cb0*/  @P1 IMAD R6, R6, R7, RZ ;  /* 0x0000000706061224 */ /* 0x002fca00078e02ff */
[----:B------:R-:W-:-:S04]  /*0cc0*/  @P1 SHF.R.S32.HI R9, RZ, 0x1f, R6 ;  /* 0x0000001fff091819 */ /* 0x000fc80000011406 */
[----:B------:R-:W-:Y:S01]  /*0cd0*/  @P1 LEA.HI R6, R9, R6, RZ, 0x3 ;  /* 0x0000000609061211 */ /* 0x000fe200078f18ff */
[----:B------:R-:W-:-:S03]  /*0ce0*/  IMAD R9, R0, R7, RZ ;  /* 0x0000000700097224 */ /* 0x000fc600078e02ff */
[----:B------:R-:W-:Y:S02]  /*0cf0*/  @P1 LEA.HI.SX32 R144, R6, R29, 0x1d ;  /* 0x0000001d06901211 */ /* 0x000fe400078feaff */
[----:B------:R-:W-:Y:S01]  /*0d00*/  SHF.R.S32.HI R20, RZ, 0x1f, R9 ;  /* 0x0000001fff147819 */ /* 0x000fe20000011409 */
[----:B-----5:R1:W5:Y:S02]  /*0d10*/  LDG.E R6, desc[UR6][R18.64] ;  /* 0x0000000612067981 */ /* 0x020364000c1e1900 */
[----:B0-----:R-:W-:Y:S01]  /*0d20*/  @P1 IMAD.WIDE.U32 R22, R144, 0x10, R22 ;  /* 0x0000001090161825 */ /* 0x001fe200078e0016 */
[----:B------:R-:W-:-:S04]  /*0d30*/  LEA.HI R20, R20, R9, RZ, 0x3 ;  /* 0x0000000914147211 */ /* 0x000fc800078f18ff */
[----:B------:R0:W5:Y:S01]  /*0d40*/  @P1 LDG.E.128 R44, desc[UR6][R22.64] ;  /* 0x00000006162c1981 */ /* 0x000162000c1e1d00 */
[----:B------:R-:W-:Y:S01]  /*0d50*/  LEA.HI.SX32 R229, R20, R29, 0x1d ;  /* 0x0000001d14e57211 */ /* 0x000fe200078feaff */
[C---:B------:R-:W-:Y:S01]  /*0d60*/  VIADD R29, R185.reuse, 0xa9066899 ;  /* 0xa9066899b91d7836 */ /* 0x040fe20000000000 */
[C---:B------:R-:W-:Y:S02]  /*0d70*/  IADD3 R20, PT, PT, R184.reuse, -0x700cb87f, RZ ;  /* 0x8ff34781b8147810 */ /* 0x040fe40007ffe0ff */
[----:B-1----:R-:W-:Y:S01]  /*0d80*/  IADD3 R18, PT, PT, R185, -0x695add53, RZ ;  /* 0x96a522adb9127810 */ /* 0x002fe20007ffe0ff */
[----:B0-----:R-:W-:Y:S01]  /*0d90*/  VIADD R22, R184, 0xf1bbcdc8 ;  /* 0xf1bbcdc8b8167836 */ /* 0x001fe20000000000 */
[----:B------:R-:W-:Y:S06]  /*0da0*/  @!P0 BRA `(.L_x_8866) ;  /* 0x0000002800e08947 */ /* 0x000fec0003800000 */
        /* <DEDUP_REMOVED lines=23> */
.L_x_8869:
        /* <DEDUP_REMOVED lines=12> */
.L_x_8870:
        /* <DEDUP_REMOVED lines=42> */
.L_x_8868:
        /* <DEDUP_REMOVED lines=12> */
.L_x_8867:
        /* <DEDUP_REMOVED lines=20> */
.L_x_8873:
        /* <DEDUP_REMOVED lines=12> */
.L_x_8874:
        /* <DEDUP_REMOVED lines=40> */
[----:B------:R-:W-:-:S07]  /*17c0*/  LOP3.LUT R206, R18, R206, R135, 0x96, !PT ;  /* 0x000000ce12ce7212 */ /* 0x000fce00078e9687 */
.L_x_8872:
        /* <DEDUP_REMOVED lines=12> */
.L_x_8871:
        /* <DEDUP_REMOVED lines=20> */
.L_x_8877:
        /* <DEDUP_REMOVED lines=12> */
.L_x_8878:
        /* <DEDUP_REMOVED lines=40> */
[----:B------:R-:W-:Y:S02]  /*1d10*/  LOP3.LUT R206, R18, R206, R139, 0x96, !PT ;  /* 0x000000ce12ce7212 */ /* 0x000fe400078e968b */
[----:B------:R-:W-:-:S07]  /*1d20*/  MOV R21, R138 ;  /* 0x0000008a00157202 */ /* 0x000fce0000000f00 */
.L_x_8876:
[----:B------:R-:W-:Y:S01]  /*1d30*/  HFMA2 R15, -RZ, RZ, 0.1171875, 0 ;  /* 0x2f800000ff0f7431 */ /* 0x000fe200000001ff */
[----:B------:R-:W-:Y:S01]  /*1d40*/  I2FP.F32.U32 R12, R12 ;  /* 0x0000000c000c7245 */ /* 0x000fe20000201000 */
[----:B-----5:R-:W-:Y:S02]  /*1d50*/  HADD2.F32 R13, -RZ, R45.H0_H0 ;  /* 0x2000002dff0d7230 */ /* 0x020fe40000004100 */
[----:B------:R-:W-:Y:S02]  /*1d60*/  HADD2.F32 R134, -RZ, R73.H0_H0 ;  /* 0x20000049ff867230 */ /* 0x000fe40000004100 */
[----:B------:R-:W-:Y:S02]  /*1d70*/  HADD2.F32 R138, -RZ, R41.H0_H0 ;  /* 0x20000029ff8a7230 */ /* 0x000fe40000004100 */
[----:B------:R-:W-:Y:S01]  /*1d80*/  FMUL.FTZ R13, R13, UR13 ;  /* 0x0000000d0d0d7c20 */ /* 0x000fe20008410000 */
[----:B------:R-:W-:-:S03]  /*1d90*/  FFMA.FTZ R12, R12, R15, 1.1641532182693481445e-10 ;  /* 0x2f0000000c0c7423 */ /* 0x000fc6000001000f */
[----:B------:R-:W-:Y:S02]  /*1da0*/  FMUL.FTZ R13, R13, UR12 ;  /* 0x0000000c0d0d7c20 */ /* 0x000fe40008410000 */
[----:B------:R-:W-:-:S04]  /*1db0*/  FSETP.GTU.FTZ.AND P3, PT, R12, UR10, PT ;  /* 0x0000000a0c007c0b */ /* 0x000fc8000bf7c000 */
[----:B------:R-:W-:Y:S02]  /*1dc0*/  FSEL R13, R13, RZ, !P3 ;  /* 0x000000ff0d0d7208 */ /* 0x000fe40005800000 */
[----:B------:R-:W-:-:S03]  /*1dd0*/  SEL R12, RZ, 0x1, P3 ;  /* 0x00000001ff0c7807 */ /* 0x000fc60001800000 */
[----:B------:R-:W-:-:S07]  /*1de0*/  FFMA.FTZ R13, R13, R134, R138 ;  /* 0x000000860d0d7223 */ /* 0x000fce000001008a */
.L_x_8875:
        /* <DEDUP_REMOVED lines=20> */
.L_x_8881:
        /* <DEDUP_REMOVED lines=12> */
.L_x_8882:
        /* <DEDUP_REMOVED lines=42> */
.L_x_8880:
        /* <DEDUP_REMOVED lines=12> */
.L_x_8879:
        /* <DEDUP_REMOVED lines=20> */
.L_x_8885:
        /* <DEDUP_REMOVED lines=12> */
.L_x_8886:
        /* <DEDUP_REMOVED lines=42> */
.L_x_8884:
        /* <DEDUP_REMOVED lines=12> */
.L_x_8883:
        /* <DEDUP_REMOVED lines=20> */
.L_x_8889:
        /* <DEDUP_REMOVED lines=12> */
.L_x_8890:
        /* <DEDUP_REMOVED lines=42> */
.L_x_8888:
[----:B------:R-:W-:Y:S01]  /*2d50*/  HFMA2 R136, -RZ, RZ, 0.1171875, 0 ;  /* 0x2f800000ff887431 */ /* 0x000fe200000001ff */
[----:B------:R-:W-:Y:S01]  /*2d60*/  I2FP.F32.U32 R19, R19 ;  /* 0x0000001300137245 */ /* 0x000fe20000201000 */
[----:B-----5:R-:W-:Y:S02]  /*2d70*/  HADD2.F32 R21, -RZ, R46.H1_H1 ;  /* 0x3000002eff157230 */ /* 0x020fe40000004100 */
[----:B------:R-:W-:Y:S02]  /*2d80*/  HADD2.F32 R140, -RZ, R74.H1_H1 ;  /* 0x3000004aff8c7230 */ /* 0x000fe40000004100 */
[----:B------:R-:W-:Y:S02]  /*2d90*/  HADD2.F32 R146, -RZ, R42.H1_H1 ;  /* 0x3000002aff927230 */ /* 0x000fe40000004100 */
[----:B------:R-:W-:Y:S01]  /*2da0*/  FMUL.FTZ R21, R21, UR13 ;  /* 0x0000000d15157c20 */ /* 0x000fe20008410000 */
[----:B------:R-:W-:-:S03]  /*2db0*/  FFMA.FTZ R19, R19, R136, 1.1641532182693481445e-10 ;  /* 0x2f00000013137423 */ /* 0x000fc60000010088 */
[----:B------:R-:W-:Y:S02]  /*2dc0*/  FMUL.FTZ R21, R21, UR12 ;  /* 0x0000000c15157c20 */ /* 0x000fe40008410000 */
[----:B------:R-:W-:-:S04]  /*2dd0*/  FSETP.GTU.FTZ.AND P3, PT, R19, UR10, PT ;  /* 0x0000000a13007c0b */ /* 0x000fc8000bf7c000 */
[----:B------:R-:W-:Y:S02]  /*2de0*/  FSEL R21, R21, RZ, !P3 ;  /* 0x000000ff15157208 */ /* 0x000fe40005800000 */
[----:B------:R-:W-:-:S03]  /*2df0*/  SEL R136, RZ, 0x1, P3 ;  /* 0x00000001ff887807 */ /* 0x000fc60001800000 */
[----:B------:R-:W-:-:S07]  /*2e00*/  FFMA.FTZ R19, R21, R140, R146 ;  /* 0x0000008c15137223 */ /* 0x000fce0000010092 */
.L_x_8887:
        /* <DEDUP_REMOVED lines=20> */
.L_x_8893:
        /* <DEDUP_REMOVED lines=12> */
.L_x_8894:
        /* <DEDUP_REMOVED lines=41> */
[----:B------:R-:W-:-:S07]  /*32a0*/  LOP3.LUT R206, R18, R206, R147, 0x96, !PT ;  /* 0x000000ce12ce7212 */ /* 0x000fce00078e9693 */
.L_x_8892:
        /* <DEDUP_REMOVED lines=12> */
.L_x_8891:
        /* <DEDUP_REMOVED lines=20> */
.L_x_8897:
        /* <DEDUP_REMOVED lines=12> */
.L_x_8898:
        /* <DEDUP_REMOVED lines=42> */
.L_x_8896:
        /* <DEDUP_REMOVED lines=12> */
.L_x_8895:
[----:B------:R-:W-:Y:S02]  /*38d0*/  F2FP.F16.F32.PACK_AB R140, RZ, R23 ;  /* 0x00000017ff8c723e */ /* 0x000fe400000000ff */
[----:B------:R-:W-:Y:S02]  /*38e0*/  PRMT R132, R132, 0x5410, R135 ;  /* 0x0000541084847816 */ /* 0x000fe40000000087 */
[----:B------:R-:W-:Y:S02]  /*38f0*/  PRMT R134, R134, 0x5410, R139 ;  /* 0x0000541086867816 */ /* 0x000fe4000000008b */
[----:B------:R-:W-:Y:S02]  /*3900*/  PRMT R133, R133, 0x5410, R137 ;  /* 0x0000541085857816 */ /* 0x000fe40000000089 */
[----:B------:R-:W-:Y:S01]  /*3910*/  PRMT R135, R153, 0x5410, R140 ;  /* 0x0000541099877816 */ /* 0x000fe2000000008c */
[----:B------:R-:W-:Y:S06]  /*3920*/  BRA `(.L_x_8899) ;  /* 0x00000028003c7947 */ /* 0x000fec0003800000 */
.L_x_8866:
        /* <DEDUP_REMOVED lines=19> */
.L_x_8902:
        /* <DEDUP_REMOVED lines=12> */
.L_x_8903:
        /* <DEDUP_REMOVED lines=41> */
.L_x_8901:
        /* <DEDUP_REMOVED lines=11> */
.L_x_8900:
        /* <DEDUP_REMOVED lines=16> */
.L_x_8906:
        /* <DEDUP_REMOVED lines=12> */
.L_x_8907:
        /* <DEDUP_REMOVED lines=42> */
.L_x_8905:
        /* <DEDUP_REMOVED lines=11> */
.L_x_8904:
        /* <DEDUP_REMOVED lines=16> */
.L_x_8910:
        /* <DEDUP_REMOVED lines=12> */
.L_x_8911:
        /* <DEDUP_REMOVED lines=42> */
.L_x_8909:
        /* <DEDUP_REMOVED lines=11> */
.L_x_8908:
        /* <DEDUP_REMOVED lines=16> */
.L_x_8914:
        /* <DEDUP_REMOVED lines=12> */
.L_x_8915:
        /* <DEDUP_REMOVED lines=42> */
.L_x_8913:
        /* <DEDUP_REMOVED lines=11> */
.L_x_8912:
        /* <DEDUP_REMOVED lines=16> */
.L_x_8918:
        /* <DEDUP_REMOVED lines=12> */
.L_x_8919:
        /* <DEDUP_REMOVED lines=42> */
.L_x_8917:
        /* <DEDUP_REMOVED lines=11> */
.L_x_8916:
        /* <DEDUP_REMOVED lines=16> */
.L_x_8922:
        /* <DEDUP_REMOVED lines=12> */
.L_x_8923:
        /* <DEDUP_REMOVED lines=42> */
.L_x_8921:
        /* <DEDUP_REMOVED lines=11> */
.L_x_8920:
        /* <DEDUP_REMOVED lines=16> */
.L_x_8926:
        /* <DEDUP_REMOVED lines=12> */
.L_x_8927:
        /* <DEDUP_REMOVED lines=42> */
.L_x_8925:
        /* <DEDUP_REMOVED lines=10> */
[----:B------:R-:W-:-:S07]  /*5cb0*/  FMUL.FTZ R21, R21, R146 ;  /* 0x0000009215157220 */ /* 0x000fce0000410000 */
.L_x_8924:
        /* <DEDUP_REMOVED lines=16> */
.L_x_8930:
        /* <DEDUP_REMOVED lines=12> */
.L_x_8931:
        /* <DEDUP_REMOVED lines=42> */
.L_x_8929:
        /* <DEDUP_REMOVED lines=10> */
[----:B------:R-:W-:-:S07]  /*61c0*/  FMUL.FTZ R23, R23, R140 ;  /* 0x0000008c17177220 */ /* 0x000fce0000410000 */
.L_x_8928:
[----:B------:R-:W-:Y:S02]  /*61d0*/  F2FP.F16.F32.PACK_AB R140, RZ, R23 ;  /* 0x00000017ff8c723e */ /* 0x000fe400000000ff */
[----:B------:R-:W-:Y:S02]  /*61e0*/  PRMT R132, R132, 0x5410, R135 ;  /* 0x0000541084847816 */ /* 0x000fe40000000087 */
[----:B------:R-:W-:Y:S02]  /*61f0*/  PRMT R134, R134, 0x5410, R139 ;  /* 0x0000541086867816 */ /* 0x000fe4000000008b */
[----:B------:R-:W-:Y:S02]  /*6200*/  PRMT R133, R133, 0x5410, R137 ;  /* 0x0000541085857816 */ /* 0x000fe40000000089 */
[----:B------:R-:W-:-:S07]  /*6210*/  PRMT R135, R145, 0x5410, R140 ;  /* 0x0000541091877816 */ /* 0x000fce000000008c */
.L_x_8899:
        /* <DEDUP_REMOVED lines=30> */
.L_x_8932:
[----:B-----5:R2:W5:Y:S04]  /*6400*/  @P1 LDG.E.128 R44, desc[UR6][R146.64] ;  /* 0x00000006922c1981 */ /* 0x020568000c1e1d00 */
[----:B------:R2:W5:Y:S01]  /*6410*/  @P0 LDG.E.128 R40, desc[UR6][R148.64] ;  /* 0x0000000694280981 */ /* 0x000562000c1e1d00 */
[----:B------:R-:W-:Y:S05]  /*6420*/  @!P0 BRA `(.L_x_8933) ;  /* 0x0000002800d48947 */ /* 0x000fea0003800000 */
[----:B------:R-:W-:-:S13]  /*6430*/  ISETP.GT.AND P2, PT, R142, RZ, PT ;  /* 0x000000ff8e00720c */ /* 0x000fda0003f44270 */
[----:B-----5:R-:W-:Y:S01]  /*6440*/  @!P2 HADD2.F32 R137, -RZ, R40.H0_H0 ;  /* 0x20000028ff89a230 */ /* 0x020fe20000004100 */
[----:B01----:R-:W-:Y:S01]  /*6450*/  @!P2 MOV R133, R143 ;  /* 0x0000008f0085a202 */ /* 0x003fe20000000f00 */
        /* <DEDUP_REMOVED lines=17> */
.L_x_8936:
        /* <DEDUP_REMOVED lines=12> */
.L_x_8937:
[----:B------:R-:W-:Y:S01]  /*6630*/  IMAD.WIDE.U32 R134, R2, -0x326172a9, RZ ;  /* 0xcd9e8d5702867825 */ /* 0x000fe200078e00ff */
[----:B--2---:R-:W-:-:S03]  /*6640*/  LOP3.LUT R146, R5, R133, R185, 0x96, !PT ;  /* 0x0000008505927212 */ /* 0x004fc600078e96b9 */
        /* <DEDUP_REMOVED lines=38> */
[----:B------:R-:W-:Y:S02]  /*68b0*/  LOP3.LUT R206, R18, R206, R135, 0x96, !PT ;  /* 0x000000ce12ce7212 */ /* 0x000fe400078e9687 */
[----:B------:R-:W-:-:S07]  /*68c0*/  MOV R145, R134 ;  /* 0x0000008600917202 */ /* 0x000fce0000000f00 */
.L_x_8935:
        /* <DEDUP_REMOVED lines=12> */
.L_x_8934:
        /* <DEDUP_REMOVED lines=20> */
.L_x_8940:
        /* <DEDUP_REMOVED lines=12> */
.L_x_8941:
[----:B------:R-:W-:Y:S01]  /*6b90*/  IMAD.WIDE.U32 R138, R2, -0x326172a9, RZ ;  /* 0xcd9e8d57028a7825 */ /* 0x000fe200078e00ff */
[----:B--2---:R-:W-:Y:S02]  /*6ba0*/  LOP3.LUT R146, R5, R135, R185, 0x96, !PT ;  /* 0x0000008705927212 */ /* 0x004fe400078e96b9 */
        /* <DEDUP_REMOVED lines=38> */
[----:B------:R-:W-:-:S07]  /*6e10*/  LOP3.LUT R206, R18, R206, R139, 0x96, !PT ;  /* 0x000000ce12ce7212 */ /* 0x000fce00078e968b */
.L_x_8939:
[----:B------:R-:W-:Y:S01]  /*6e20*/  I2FP.F32.U32 R10, R10 ;  /* 0x0000000a000a7245 */ /* 0x000fe20000201000 */
[----:B------:R-:W-:Y:S01]  /*6e30*/  HADD2.F32 R135, -RZ, R44.H1_H1 ;  /* 0x3000002cff877230 */ /* 0x000fe20000004100 */
[----:B------:R-:W-:Y:S01]  /*6e40*/  MOV R133, 0x2f800000 ;  /* 0x2f80000000857802 */ /* 0x000fe20000000f00 */
[----:B------:R-:W-:Y:S02]  /*6e50*/  HADD2.F32 R140, -RZ, R68.H1_H1 ;  /* 0x30000044ff8c7230 */ /* 0x000fe40000004100 */
[----:B--2---:R-:W-:Y:S02]  /*6e60*/  HADD2.F32 R146, -RZ, R40.H1_H1 ;  /* 0x30000028ff927230 */ /* 0x004fe40000004100 */
[----:B------:R-:W-:Y:S01]  /*6e70*/  FMUL.FTZ R135, R135, UR13 ;  /* 0x0000000d87877c20 */ /* 0x000fe20008410000 */
[----:B------:R-:W-:-:S03]  /*6e80*/  FFMA.FTZ R10, R10, R133, 1.1641532182693481445e-10 ;  /* 0x2f0000000a0a7423 */ /* 0x000fc60000010085 */
[----:B------:R-:W-:Y:S02]  /*6e90*/  FMUL.FTZ R135, R135, UR12 ;  /* 0x0000000c87877c20 */ /* 0x000fe40008410000 */
[----:B------:R-:W-:-:S04]  /*6ea0*/  FSETP.GTU.FTZ.AND P3, PT, R10, UR10, PT ;  /* 0x0000000a0a007c0b */ /* 0x000fc8000bf7c000 */
[----:B------:R-:W-:Y:S02]  /*6eb0*/  FSEL R139, R135, RZ, !P3 ;  /* 0x000000ff878b7208 */ /* 0x000fe40005800000 */
[----:B------:R-:W-:-:S03]  /*6ec0*/  SEL R10, RZ, 0x1, P3 ;  /* 0x00000001ff0a7807 */ /* 0x000fc60001800000 */
[----:B------:R-:W-:-:S07]  /*6ed0*/  FFMA.FTZ R139, R139, R140, R146 ;  /* 0x0000008c8b8b7223 */ /* 0x000fce0000010092 */
.L_x_8938:
        /* <DEDUP_REMOVED lines=20> */
.L_x_8944:
        /* <DEDUP_REMOVED lines=12> */
.L_x_8945:
[----:B--2---:R-:W-:Y:S01]  /*70e0*/  IMAD.WIDE.U32 R146, R2, -0x326172a9, RZ ;  /* 0xcd9e8d5702927825 */ /* 0x004fe200078e00ff */
        /* <DEDUP_REMOVED lines=41> */
.L_x_8943:
        /* <DEDUP_REMOVED lines=12> */
.L_x_8942:
        /* <DEDUP_REMOVED lines=20> */
.L_x_8948:
[----:B------:R-:W-:-:S04]  /*7580*/  IADD3 R3, PT, PT, R3, 0x1, RZ ;  /* 0x0000000103037810 */ /* 0x000fc80007ffe0ff */
[C---:B------:R-:W-:Y:S01]  /*7590*/  ISETP.NE.AND P3, PT, R3.reuse, RZ, PT ;  /* 0x000000ff0300720c */ /* 0x040fe20003f65270 */
[----:B--2---:R-:W-:-:S12]  /*75a0*/  IMAD.WIDE.U32 R146, R3, -0x2daee0ad, RZ ;  /* 0xd2511f5303927825 */ /* 0x004fd800078e00ff */
        /* <DEDUP_REMOVED lines=9> */
.L_x_8949:
        /* <DEDUP_REMOVED lines=42> */
.L_x_8947:
        /* <DEDUP_REMOVED lines=12> */
.L_x_8946:
        /* <DEDUP_REMOVED lines=20> */
.L_x_8952:
        /* <DEDUP_REMOVED lines=12> */
.L_x_8953:
        /* <DEDUP_REMOVED lines=42> */
.L_x_8951:
[----:B------:R-:W-:Y:S01]  /*7e40*/  HFMA2 R145, -RZ, RZ, 0.1171875, 0 ;  /* 0x2f800000ff917431 */ /* 0x000fe200000001ff */
[----:B------:R-:W-:Y:S01]  /*7e50*/  I2FP.F32.U32 R16, R16 ;  /* 0x0000001000107245 */ /* 0x000fe20000201000 */
[----:B------:R-:W-:Y:S02]  /*7e60*/  HADD2.F32 R134, -RZ, R46.H0_H0 ;  /* 0x2000002eff867230 */ /* 0x000fe40000004100 */
[----:B--2---:R-:W-:-:S03]  /*7e70*/  HADD2.F32 R146, -RZ, R42.H0_H0 ;  /* 0x2000002aff927230 */ /* 0x004fc60000004100 */
        /* <DEDUP_REMOVED lines=8> */
.L_x_8950:
[----:B------:R-:W-:Y:S01]  /*7f00*/  F2FP.F16.F32.PACK_AB R134, RZ, R145 ;  /* 0x00000091ff86723e */ /* 0x000fe200000000ff */
[----:B--2---:R-:W-:Y:S01]  /*7f10*/  @!P2 HADD2.F32 R147, -RZ, R42.H1_H1 ;  /* 0x3000002aff93a230 */ /* 0x004fe20000004100 */
        /* <DEDUP_REMOVED lines=18> */
.L_x_8956:
        /* <DEDUP_REMOVED lines=12> */
.L_x_8957:
        /* <DEDUP_REMOVED lines=42> */
.L_x_8955:
        /* <DEDUP_REMOVED lines=12> */
.L_x_8954:
        /* <DEDUP_REMOVED lines=20> */
.L_x_8960:
        /* <DEDUP_REMOVED lines=12> */
.L_x_8961:
        /* <DEDUP_REMOVED lines=42> */
.L_x_8959:
[----:B------:R-:W-:Y:S01]  /*8900*/  HFMA2 R149, -RZ, RZ, 0.1171875, 0 ;  /* 0x2f800000ff957431 */ /* 0x000fe200000001ff */
[----:B------:R-:W-:Y:S01]  /*8910*/  I2FP.F32.U32 R140, R140 ;  /* 0x0000008c008c7245 */ /* 0x000fe20000201000 */
[----:B------:R-:W-:Y:S02]  /*8920*/  HADD2.F32 R148, -RZ, R47.H0_H0 ;  /* 0x2000002fff947230 */ /* 0x000fe40000004100 */
[----:B------:R-:W-:-:S03]  /*8930*/  HADD2.F32 R154, -RZ, R43.H0_H0 ;  /* 0x2000002bff9a7230 */ /* 0x000fc60000004100 */
[----:B------:R-:W-:Y:S01]  /*8940*/  FMUL.FTZ R148, R148, UR13 ;  /* 0x0000000d94947c20 */ /* 0x000fe20008410000 */
[----:B------:R-:W-:-:S03]  /*8950*/  FFMA.FTZ R140, R140, R149, 1.1641532182693481445e-10 ;  /* 0x2f0000008c8c7423 */ /* 0x000fc60000010095 */
[----:B------:R-:W-:Y:S02]  /*8960*/  FMUL.FTZ R148, R148, UR12 ;  /* 0x0000000c94947c20 */ /* 0x000fe40008410000 */
[----:B------:R-:W-:Y:S01]  /*8970*/  FSETP.GTU.FTZ.AND P3, PT, R140, UR10, PT ;  /* 0x0000000a8c007c0b */ /* 0x000fe2000bf7c000 */
[----:B------:R-:W-:-:S03]  /*8980*/  HADD2.F32 R140, -RZ, R71.H0_H0 ;  /* 0x20000047ff8c7230 */ /* 0x000fc60000004100 */
[----:B------:R-:W-:Y:S02]  /*8990*/  FSEL R149, R148, RZ, !P3 ;  /* 0x000000ff94957208 */ /* 0x000fe40005800000 */
[----:B------:R-:W-:-:S03]  /*89a0*/  SEL R152, RZ, 0x1, P3 ;  /* 0x00000001ff987807 */ /* 0x000fc60001800000 */
[----:B------:R-:W-:-:S07]  /*89b0*/  FFMA.FTZ R149, R149, R140, R154 ;  /* 0x0000008c95957223 */ /* 0x000fce000001009a */
.L_x_8958:
        /* <DEDUP_REMOVED lines=20> */
.L_x_8964:
        /* <DEDUP_REMOVED lines=12> */
.L_x_8965:
        /* <DEDUP_REMOVED lines=42> */
.L_x_8963:
        /* <DEDUP_REMOVED lines=12> */
.L_x_8962:
[----:B------:R-:W-:Y:S02]  /*8f20*/  F2FP.F16.F32.PACK_AB R150, RZ, R151 ;  /* 0x00000097ff96723e */ /* 0x000fe400000000ff */
[----:B------:R-:W-:Y:S02]  /*8f30*/  PRMT R132, R132, 0x5410, R135 ;  /* 0x0000541084847816 */ /* 0x000fe40000000087 */
[----:B------:R-:W-:Y:S02]  /*8f40*/  PRMT R134, R134, 0x5410, R146 ;  /* 0x0000541086867816 */ /* 0x000fe40000000092 */
[----:B------:R-:W-:Y:S02]  /*8f50*/  PRMT R133, R133, 0x5410, R138 ;  /* 0x0000541085857816 */ /* 0x000fe4000000008a */
[----:B------:R-:W-:Y:S01]  /*8f60*/  PRMT R135, R162, 0x5410, R150 ;  /* 0x00005410a2877816 */ /* 0x000fe20000000096 */
[----:B------:R-:W-:Y:S06]  /*8f70*/  BRA `(.L_x_8966) ;  /* 0x00000028003c7947 */ /* 0x000fec0003800000 */
.L_x_8933:
        /* <DEDUP_REMOVED lines=19> */
.L_x_8969:
        /* <DEDUP_REMOVED lines=12> */
.L_x_8970:
        /* <DEDUP_REMOVED lines=41> */
.L_x_8968:
        /* <DEDUP_REMOVED lines=11> */
.L_x_8967:
        /* <DEDUP_REMOVED lines=16> */
.L_x_8973:
        /* <DEDUP_REMOVED lines=12> */
.L_x_8974:
        /* <DEDUP_REMOVED lines=42> */
.L_x_8972:
        /* <DEDUP_REMOVED lines=11> */
.L_x_8971:
        /* <DEDUP_REMOVED lines=16> */
.L_x_8977:
        /* <DEDUP_REMOVED lines=12> */
.L_x_8978:
        /* <DEDUP_REMOVED lines=42> */
.L_x_8976:
[----:B------:R-:W-:Y:S01]  /*9e20*/  I2FP.F32.U32 R12, R12 ;  /* 0x0000000c000c7245 */ /* 0x000fe20000201000 */
[----:B-----5:R-:W-:Y:S01]  /*9e30*/  HADD2.F32 R134, -RZ, R45.H0_H0 ;  /* 0x2000002dff867230 */ /* 0x020fe20000004100 */
[----:B------:R-:W-:Y:S01]  /*9e40*/  MOV R133, 0x2f800000 ;  /* 0x2f80000000857802 */ /* 0x000fe20000000f00 */
[----:B--2---:R-:W-:-:S03]  /*9e50*/  HADD2.F32 R146, -RZ, R69.H0_H0 ;  /* 0x20000045ff927230 */ /* 0x004fc60000004100 */
[----:B------:R-:W-:Y:S01]  /*9e60*/  FMUL.FTZ R134, R134, UR13 ;  /* 0x0000000d86867c20 */ /* 0x000fe20008410000 */
[----:B------:R-:W-:-:S03]  /*9e70*/  FFMA.FTZ R12, R12, R133, 1.1641532182693481445e-10 ;  /* 0x2f0000000c0c7423 */ /* 0x000fc60000010085 */
[----:B------:R-:W-:Y:S02]  /*9e80*/  FMUL.FTZ R134, R134, UR12 ;  /* 0x0000000c86867c20 */ /* 0x000fe40008410000 */
[----:B------:R-:W-:-:S04]  /*9e90*/  FSETP.GTU.FTZ.AND P2, PT, R12, UR10, PT ;  /* 0x0000000a0c007c0b */ /* 0x000fc8000bf5c000 */
[----:B------:R-:W-:Y:S02]  /*9ea0*/  FSEL R141, R134, RZ, !P2 ;  /* 0x000000ff868d7208 */ /* 0x000fe40005000000 */
[----:B------:R-:W-:-:S03]  /*9eb0*/  SEL R12, RZ, 0x1, P2 ;  /* 0x00000001ff0c7807 */ /* 0x000fc60001000000 */
[----:B------:R-:W-:-:S07]  /*9ec0*/  FMUL.FTZ R141, R146, R141 ;  /* 0x0000008d928d7220 */ /* 0x000fce0000410000 */
.L_x_8975:
        /* <DEDUP_REMOVED lines=16> */
.L_x_8981:
[----:B------:R-:W-:-:S04]  /*9fd0*/  VIADD R3, R3, 0x1 ;  /* 0x0000000103037836 */ /* 0x000fc80000000000 */
[C---:B--2---:R-:W-:Y:S01]  /*9fe0*/  IMAD.WIDE.U32 R146, R3.reuse, -0x2daee0ad, RZ ;  /* 0xd2511f5303927825 */ /* 0x044fe200078e00ff */
        /* <DEDUP_REMOVED lines=10> */
.L_x_8982:
        /* <DEDUP_REMOVED lines=42> */
.L_x_8980:
[----:B------:R-:W-:Y:S01]  /*a330*/  I2FP.F32.U32 R14, R14 ;  /* 0x0000000e000e7245 */ /* 0x000fe20000201000 */
[----:B-----5:R-:W-:Y:S02]  /*a340*/  HADD2.F32 R138, -RZ, R45.H1_H1 ;  /* 0x3000002dff8a7230 */ /* 0x020fe40000004100 */
[----:B------:R-:W-:Y:S02]  /*a350*/  IMAD.MOV.U32 R143, RZ, RZ, 0x2f800000 ;  /* 0x2f800000ff8f7424 */ /* 0x000fe400078e00ff */
[----:B--2---:R-:W-:Y:S02]  /*a360*/  HADD2.F32 R146, -RZ, R69.H1_H1 ;  /* 0x30000045ff927230 */ /* 0x004fe40000004100 */
[----:B------:R-:W-:Y:S01]  /*a370*/  FMUL.FTZ R138, R138, UR13 ;  /* 0x0000000d8a8a7c20 */ /* 0x000fe20008410000 */
[----:B------:R-:W-:-:S03]  /*a380*/  FFMA.FTZ R14, R14, R143, 1.1641532182693481445e-10 ;  /* 0x2f0000000e0e7423 */ /* 0x000fc6000001008f */
[----:B------:R-:W-:Y:S02]  /*a390*/  FMUL.FTZ R138, R138, UR12 ;  /* 0x0000000c8a8a7c20 */ /* 0x000fe40008410000 */
[----:B------:R-:W-:-:S04]  /*a3a0*/  FSETP.GTU.FTZ.AND P2, PT, R14, UR10, PT ;  /* 0x0000000a0e007c0b */ /* 0x000fc8000bf5c000 */
[----:B------:R-:W-:Y:S02]  /*a3b0*/  FSEL R143, R138, RZ, !P2 ;  /* 0x000000ff8a8f7208 */ /* 0x000fe40005000000 */
[----:B------:R-:W-:-:S03]  /*a3c0*/  SEL R14, RZ, 0x1, P2 ;  /* 0x00000001ff0e7807 */ /* 0x000fc60001000000 */
[----:B------:R-:W-:-:S07]  /*a3d0*/  FMUL.FTZ R143, R146, R143 ;  /* 0x0000008f928f7220 */ /* 0x000fce0000410000 */
.L_x_8979:
[----:B------:R-:W-:Y:S01]  /*a3e0*/  F2FP.F16.F32.PACK_AB R138, RZ, R143 ;  /* 0x0000008fff8a723e */ /* 0x000fe200000000ff */
[----:B--2---:R-:W-:Y:S01]  /*a3f0*/  IMAD.MOV.U32 R146, RZ, RZ, R134 ;  /* 0x000000ffff927224 */ /* 0x004fe200078e0086 */
        /* <DEDUP_REMOVED lines=14> */
.L_x_8985:
        /* <DEDUP_REMOVED lines=12> */
.L_x_8986:
        /* <DEDUP_REMOVED lines=42> */
.L_x_8984:
        /* <DEDUP_REMOVED lines=11> */
.L_x_8983:
        /* <DEDUP_REMOVED lines=16> */
.L_x_8989:
        /* <DEDUP_REMOVED lines=12> */
.L_x_8990:
        /* <DEDUP_REMOVED lines=41> */
[----:B------:R-:W-:-:S07]  /*ad40*/  LOP3.LUT R206, R18, R206, R149, 0x96, !PT ;  /* 0x000000ce12ce7212 */ /* 0x000fce00078e9695 */
.L_x_8988:
        /* <DEDUP_REMOVED lines=11> */
.L_x_8987:
        /* <DEDUP_REMOVED lines=16> */
.L_x_8993:
        /* <DEDUP_REMOVED lines=12> */
.L_x_8994:
        /* <DEDUP_REMOVED lines=40> */
[----:B------:R-:W-:Y:S01]  /*b240*/  IMAD.MOV.U32 R150, RZ, RZ, RZ ;  /* 0x000000ffff967224 */ /* 0x000fe200078e00ff */
[----:B------:R-:W-:-:S07]  /*b250*/  LOP3.LUT R206, R18, R206, R151, 0x96, !PT ;  /* 0x000000ce12ce7212 */ /* 0x000fce00078e9697 */
.L_x_8992:
[----:B------:R-:W-:Y:S01]  /*b260*/  I2FP.F32.U32 R148, R149 ;  /* 0x0000009500947245 */ /* 0x000fe20000201000 */
[----:B-----5:R-:W-:Y:S01]  /*b270*/  HADD2.F32 R151, -RZ, R47.H0_H0 ;  /* 0x2000002fff977230 */ /* 0x020fe20000004100 */
[----:B------:R-:W-:-:S04]  /*b280*/  MOV R149, 0x2f800000 ;  /* 0x2f80000000957802 */ /* 0x000fc80000000f00 */
[----:B------:R-:W-:Y:S01]  /*b290*/  FMUL.FTZ R151, R151, UR13 ;  /* 0x0000000d97977c20 */ /* 0x000fe20008410000 */
[----:B------:R-:W-:-:S03]  /*b2a0*/  FFMA.FTZ R148, R148, R149, 1.1641532182693481445e-10 ;  /* 0x2f00000094947423 */ /* 0x000fc60000010095 */
[----:B------:R-:W-:Y:S02]  /*b2b0*/  FMUL.FTZ R149, R151, UR12 ;  /* 0x0000000c97957c20 */ /* 0x000fe40008410000 */
[----:B------:R-:W-:Y:S01]  /*b2c0*/  FSETP.GTU.FTZ.AND P2, PT, R148, UR10, PT ;  /* 0x0000000a94007c0b */ /* 0x000fe2000bf5c000 */
[----:B------:R-:W-:-:S03]  /*b2d0*/  HADD2.F32 R148, -RZ, R71.H0_H0 ;  /* 0x20000047ff947230 */ /* 0x000fc60000004100 */
[----:B------:R-:W-:Y:S02]  /*b2e0*/  FSEL R149, R149, RZ, !P2 ;  /* 0x000000ff95957208 */ /* 0x000fe40005000000 */
[----:B------:R-:W-:-:S03]  /*b2f0*/  SEL R152, RZ, 0x1, P2 ;  /* 0x00000001ff987807 */ /* 0x000fc60001000000 */
[----:B------:R-:W-:-:S07]  /*b300*/  FMUL.FTZ R149, R148, R149 ;  /* 0x0000009594957220 */ /* 0x000fce0000410000 */
.L_x_8991:
        /* <DEDUP_REMOVED lines=16> */
.L_x_8997:
        /* <DEDUP_REMOVED lines=12> */
.L_x_8998:
        /* <DEDUP_REMOVED lines=42> */
.L_x_8996:
        /* <DEDUP_REMOVED lines=11> */
.L_x_8995:
[----:B------:R-:W-:Y:S02]  /*b820*/  F2FP.F16.F32.PACK_AB R150, RZ, R151 ;  /* 0x00000097ff96723e */ /* 0x000fe400000000ff */
[----:B------:R-:W-:Y:S02]  /*b830*/  PRMT R132, R132, 0x5410, R135 ;  /* 0x0000541084847816 */ /* 0x000fe40000000087 */
[----:B------:R-:W-:Y:S02]  /*b840*/  PRMT R134, R134, 0x5410, R146 ;  /* 0x0000541086867816 */ /* 0x000fe40000000092 */
[----:B------:R-:W-:Y:S02]  /*b850*/  PRMT R133, R133, 0x5410, R138 ;  /* 0x0000541085857816 */ /* 0x000fe4000000008a */
[----:B------:R-:W-:-:S07]  /*b860*/  PRMT R135, R153, 0x5410, R150 ;  /* 0x0000541099877816 */ /* 0x000fce0000000096 */
.L_x_8966:
[C---:B------:R-:W-:Y:S01]  /*b870*/  IADD3 R161, PT, PT, R229.reuse, 0x80, RZ ;  /* 0x00000080e5a17810 */ /* 0x040fe20007ffe0ff */
        /* <DEDUP_REMOVED lines=16> */
[----:B------:R-:W-:Y:S02]  /*b980*/  LOP3.LUT R133, R14, 0xff, RZ, 0xc0, !PT ;  /* 0x000000ff0e857812 */ /* 0x000fe400078ec0ff */
[----:B------:R-:W-:Y:S02]  /*b990*/  LOP3.LUT R160, R10, 0xff, RZ, 0xc0, !PT ;  /* 0x000000ff0aa07812 */ /* 0x000fe400078ec0ff */
[----:B------:R-:W-:Y:S01]  /*b9a0*/  LOP3.LUT R153, R132, 0xff00, R135, 0xf8, !PT ;  /* 0x0000ff0084997812 */ /* 0x000fe200078ef887 */
[----:B------:R-:W-:-:S03]  /*b9b0*/  IMAD.WIDE.U32 R132, R133, 0x1000000, RZ ;  /* 0x0100000085847825 */ /* 0x000fc600078e00ff */
[----:B------:R-:W-:Y:S01]  /*b9c0*/  LOP3.LUT R153, R153, 0xff, R16, 0xf8, !PT ;  /* 0x000000ff99997812 */ /* 0x000fe200078ef810 */
[----:B------:R-:W-:-:S04]  /*b9d0*/  IMAD.WIDE.U32 R134, R134, 0x10000, RZ ;  /* 0x0001000086867825 */ /* 0x000fc800078e00ff */
[----:B------:R-:W-:Y:S01]  /*b9e0*/  IMAD.WIDE.U32 R160, R160, 0x100, RZ ;  /* 0x00000100a0a07825 */ /* 0x000fe200078e00ff */
[----:B------:R-:W-:Y:S02]  /*b9f0*/  LOP3.LUT R153, R135, R153, R133, 0xfe, !PT ;  /* 0x0000009987997212 */ /* 0x000fe400078efe85 */
[----:B------:R-:W-:Y:S02]  /*ba00*/  IADD3 R133, PT, PT, R144, 0x80, RZ ;  /* 0x0000008090857810 */ /* 0x000fe40007ffe0ff */
[----:B------:R-:W-:Y:S02]  /*ba10*/  LOP3.LUT R157, R160, R132, R134, 0xfe, !PT ;  /* 0x00000084a09d7212 */ /* 0x000fe400078efe86 */
[----:B------:R-:W-:Y:S01]  /*ba20*/  LOP3.LUT R161, R153, R161, RZ, 0xfc, !PT ;  /* 0x000000a199a17212 */ /* 0x000fe200078efcff */
[----:B0-----:R-:W-:Y:S01]  /*ba30*/  IMAD.WIDE.U32 R132, R133, 0x8, R162 ;  /* 0x0000000885847825 */ /* 0x001fe200078e00a2 */
[----:B------:R-:W-:-:S05]  /*ba40*/  LOP3.LUT R160, R157, 0xff, R8, 0xf8, !PT ;  /* 0x000000ff9da07812 */ /* 0x000fca00078ef808 */
[----:B------:R0:W-:Y:S02]  /*ba50*/  STG.E.64 desc[UR6][R132.64], R160 ;  /* 0x000000a084007986 */ /* 0x0001e4000c101b06 */
.L_x_8999:
[----:B-----5:R1:W5:Y:S04]  /*ba60*/  @P1 LDG.E.128 R44, desc[UR6][R154.64] ;  /* 0x000000069a2c1981 */ /* 0x020368000c1e1d00 */
[----:B------:R1:W5:Y:S01]  /*ba70*/  @P0 LDG.E.128 R40, desc[UR6][R158.64] ;  /* 0x000000069e280981 */ /* 0x000362000c1e1d00 */
[----:B------:R-:W-:Y:S05]  /*ba80*/  @!P0 BRA `(.L_x_9000) ;  /* 0x0000002800ec8947 */ /* 0x000fea0003800000 */
[----:B------:R-:W-:-:S13]  /*ba90*/  ISETP.GT.AND P2, PT, R142, RZ, PT ;  /* 0x000000ff8e00720c */ /* 0x000fda0003f44270 */
[----:B-----5:R-:W-:Y:S01]  /*baa0*/  @!P2 HADD2.F32 R153, -RZ, R40.H0_H0 ;  /* 0x20000028ff99a230 */ /* 0x020fe20000004100 */
[----:B------:R-:W-:Y:S01]  /*bab0*/  @!P2 MOV R138, R140 ;  /* 0x0000008c008aa202 */ /* 0x000fe20000000f00 */
        /* <DEDUP_REMOVED lines=17> */
.L_x_9003:
        /* <DEDUP_REMOVED lines=12> */
.L_x_9004:
[----:B------:R-:W-:Y:S01]  /*bc90*/  IMAD.WIDE.U32 R134, R2, -0x326172a9, RZ ;  /* 0xcd9e8d5702867825 */ /* 0x000fe200078e00ff */
[----:B------:R-:W-:Y:S02]  /*bca0*/  LOP3.LUT R156, R5, R133, R185, 0x96, !PT ;  /* 0x00000085059c7212 */ /* 0x000fe400078e96b9 */
[----:B------:R-:W-:Y:S02]  /*bcb0*/  MOV R8, R140 ;  /* 0x0000008c00087202 */ /* 0x000fe40000000f00 */
[----:B-1----:R-:W-:Y:S01]  /*bcc0*/  LOP3.LUT R154, R4, R135, R184, 0x96, !PT ;  /* 0x00000087049a7212 */ /* 0x002fe200078e96b8 */
        /* <DEDUP_REMOVED lines=38> */
.L_x_9002:
        /* <DEDUP_REMOVED lines=12> */
.L_x_9001:
[----:B------:R-:W-:Y:S01]  /*bff0*/  F2FP.F16.F32.PACK_AB R132, RZ, R153 ;  /* 0x00000099ff84723e */ /* 0x000fe200000000ff */
[----:B-1----:R-:W-:Y:S01]  /*c000*/  @!P2 HADD2.F32 R155, -RZ, R40.H1_H1 ;  /* 0x30000028ff9ba230 */ /* 0x002fe20000004100 */
        /* <DEDUP_REMOVED lines=18> */
.L_x_9007:
        /* <DEDUP_REMOVED lines=12> */
.L_x_9008:
        /* <DEDUP_REMOVED lines=42> */
.L_x_9006:
[----:B------:R-:W-:Y:S01]  /*c490*/  HFMA2 R133, -RZ, RZ, 0.1171875, 0 ;  /* 0x2f800000ff857431 */ /* 0x000fe200000001ff */
[----:B------:R-:W-:Y:S01]  /*c4a0*/  I2FP.F32.U32 R10, R10 ;  /* 0x0000000a000a7245 */ /* 0x000fe20000201000 */
[----:B------:R-:W-:Y:S02]  /*c4b0*/  HADD2.F32 R135, -RZ, R44.H1_H1 ;  /* 0x3000002cff877230 */ /* 0x000fe40000004100 */
        /* <DEDUP_REMOVED lines=9> */
.L_x_9005:
        /* <DEDUP_REMOVED lines=20> */
.L_x_9011:
        /* <DEDUP_REMOVED lines=12> */
.L_x_9012:
        /* <DEDUP_REMOVED lines=43> */
.L_x_9010:
        /* <DEDUP_REMOVED lines=12> */
.L_x_9009:
        /* <DEDUP_REMOVED lines=20> */
.L_x_9015:
        /* <DEDUP_REMOVED lines=12> */
.L_x_9016:
        /* <DEDUP_REMOVED lines=43> */
.L_x_9014:
[----:B------:R-:W-:Y:S01]  /*cf70*/  I2FP.F32.U32 R14, R14 ;  /* 0x0000000e000e7245 */ /* 0x000fe20000201000 */
[----:B------:R-:W-:Y:S01]  /*cf80*/  HADD2.F32 R138, -RZ, R45.H1_H1 ;  /* 0x3000002dff8a7230 */ /* 0x000fe20000004100 */
[----:B------:R-:W-:Y:S01]  /*cf90*/  MOV R159, 0x2f800000 ;  /* 0x2f800000009f7802 */ /* 0x000fe20000000f00 */
        /* <DEDUP_REMOVED lines=9> */
.L_x_9013:
        /* <DEDUP_REMOVED lines=20> */
.L_x_9019:
        /* <DEDUP_REMOVED lines=12> */
.L_x_9020:
        /* <DEDUP_REMOVED lines=42> */
.L_x_9018:
        /* <DEDUP_REMOVED lines=12> */
.L_x_9017:
        /* <DEDUP_REMOVED lines=20> */
.L_x_9023:
        /* <DEDUP_REMOVED lines=12> */
.L_x_9024:
        /* <DEDUP_REMOVED lines=43> */
.L_x_9022:
        /* <DEDUP_REMOVED lines=12> */
.L_x_9021:
        /* <DEDUP_REMOVED lines=20> */
.L_x_9027:
        /* <DEDUP_REMOVED lines=12> */
.L_x_9028:
        /* <DEDUP_REMOVED lines=43> */
.L_x_9026:
[----:B------:R-:W-:Y:S01]  /*dfb0*/  I2FP.F32.U32 R146, R146 ;  /* 0x0000009200927245 */ /* 0x000fe20000201000 */
[----:B------:R-:W-:Y:S01]  /*dfc0*/  HADD2.F32 R148, -RZ, R47.H0_H0 ;  /* 0x2000002fff947230 */ /* 0x000fe20000004100 */
[----:B------:R-:W-:Y:S01]  /*dfd0*/  MOV R165, 0x2f800000 ;  /* 0x2f80000000a57802 */ /* 0x000fe20000000f00 */
        /* <DEDUP_REMOVED lines=9> */
.L_x_9025:
        /* <DEDUP_REMOVED lines=20> */
.L_x_9031:
        /* <DEDUP_REMOVED lines=12> */
.L_x_9032:
        /* <DEDUP_REMOVED lines=43> */
.L_x_9030:
[----:B------:R-:W-:Y:S01]  /*e520*/  I2FP.F32.U32 R39, R39 ;  /* 0x0000002700277245 */ /* 0x000fe20000201000 */
[----:B------:R-:W-:Y:S02]  /*e530*/  HADD2.F32 R154, -RZ, R47.H1_H1 ;  /* 0x3000002fff9a7230 */ /* 0x000fe40000004100 */
        /* <DEDUP_REMOVED lines=10> */
.L_x_9029:
[----:B------:R-:W-:Y:S02]  /*e5e0*/  F2FP.F16.F32.PACK_AB R150, RZ, R167 ;  /* 0x000000a7ff96723e */ /* 0x000fe400000000ff */
[----:B------:R-:W-:Y:S02]  /*e5f0*/  PRMT R132, R132, 0x5410, R135 ;  /* 0x0000541084847816 */ /* 0x000fe40000000087 */
[----:B------:R-:W-:Y:S02]  /*e600*/  PRMT R134, R134, 0x5410, R140 ;  /* 0x0000541086867816 */ /* 0x000fe4000000008c */
[----:B------:R-:W-:Y:S02]  /*e610*/  PRMT R133, R133, 0x5410, R138 ;  /* 0x0000541085857816 */ /* 0x000fe4000000008a */
[----:B------:R-:W-:Y:S01]  /*e620*/  PRMT R135, R160, 0x5410, R150 ;  /* 0x00005410a0877816 */ /* 0x000fe20000000096 */
[----:B------:R-:W-:Y:S06]  /*e630*/  BRA `(.L_x_9033) ;  /* 0x0000002800547947 */ /* 0x000fec0003800000 */
.L_x_9000:
        /* <DEDUP_REMOVED lines=19> */
.L_x_9036:
        /* <DEDUP_REMOVED lines=12> */
.L_x_9037:
        /* <DEDUP_REMOVED lines=42> */
.L_x_9035:
        /* <DEDUP_REMOVED lines=11> */
.L_x_9034:
[----:B------:R-:W-:Y:S01]  /*eb80*/  F2FP.F16.F32.PACK_AB R132, RZ, R153 ;  /* 0x00000099ff84723e */ /* 0x000fe200000000ff */
        /* <DEDUP_REMOVED lines=15> */
.L_x_9040:
        /* <DEDUP_REMOVED lines=12> */
.L_x_9041:
        /* <DEDUP_REMOVED lines=42> */
.L_x_9039:
        /* <DEDUP_REMOVED lines=11> */
.L_x_9038:
        /* <DEDUP_REMOVED lines=16> */
.L_x_9044:
        /* <DEDUP_REMOVED lines=12> */
.L_x_9045:
        /* <DEDUP_REMOVED lines=42> */
.L_x_9043:
        /* <DEDUP_REMOVED lines=11> */
.L_x_9042:
        /* <DEDUP_REMOVED lines=16> */
.L_x_9048:
        /* <DEDUP_REMOVED lines=12> */
.L_x_9049:
        /* <DEDUP_REMOVED lines=43> */
.L_x_9047:
        /* <DEDUP_REMOVED lines=11> */
.L_x_9046:
        /* <DEDUP_REMOVED lines=16> */
.L_x_9052:
        /* <DEDUP_REMOVED lines=12> */
.L_x_9053:
        /* <DEDUP_REMOVED lines=43> */
.L_x_9051:
        /* <DEDUP_REMOVED lines=11> */
.L_x_9050:
        /* <DEDUP_REMOVED lines=16> */
.L_x_9056:
        /* <DEDUP_REMOVED lines=12> */
.L_x_9057:
        /* <DEDUP_REMOVED lines=43> */
.L_x_9055:
        /* <DEDUP_REMOVED lines=11> */
.L_x_9054:
        /* <DEDUP_REMOVED lines=16> */
.L_x_9060:
        /* <DEDUP_REMOVED lines=12> */
.L_x_9061:
        /* <DEDUP_REMOVED lines=43> */
.L_x_9059:
[----:B------:R-:W-:Y:S01]  /*10970*/  HFMA2 R165, -RZ, RZ, 0.1171875, 0 ;  /* 0x2f800000ffa57431 */ /* 0x000fe200000001ff */
[----:B------:R-:W-:Y:S01]  /*10980*/  I2FP.F32.U32 R148, R152 ;  /* 0x0000009800947245 */ /* 0x000fe20000201000 */
[----:B-----5:R-:W-:-:S05]  /*10990*/  HADD2.F32 R152, -RZ, R47.H0_H0 ;  /* 0x2000002fff987230 */ /* 0x020fca0000004100 */
        /* <DEDUP_REMOVED lines=8> */
.L_x_9058:
        /* <DEDUP_REMOVED lines=16> */
.L_x_9064:
        /* <DEDUP_REMOVED lines=12> */
.L_x_9065:
        /* <DEDUP_REMOVED lines=43> */
.L_x_9063:
        /* <DEDUP_REMOVED lines=11> */
.L_x_9062:
[----:B------:R-:W-:Y:S02]  /*10f40*/  F2FP.F16.F32.PACK_AB R150, RZ, R167 ;  /* 0x000000a7ff96723e */ /* 0x000fe400000000ff */
[----:B------:R-:W-:Y:S02]  /*10f50*/  PRMT R132, R132, 0x5410, R135 ;  /* 0x0000541084847816 */ /* 0x000fe40000000087 */
[----:B------:R-:W-:Y:S02]  /*10f60*/  PRMT R134, R134, 0x5410, R140 ;  /* 0x0000541086867816 */ /* 0x000fe4000000008c */
[----:B------:R-:W-:Y:S02]  /*10f70*/  PRMT R133, R133, 0x5410, R138 ;  /* 0x0000541085857816 */ /* 0x000fe4000000008a */
[----:B------:R-:W-:-:S07]  /*10f80*/  PRMT R135, R154, 0x5410, R150 ;  /* 0x000054109a877816 */ /* 0x000fce0000000096 */
.L_x_9033:
        /* <DEDUP_REMOVED lines=31> */
.L_x_9066:
[----:B-----5:R1:W5:Y:S04]  /*11180*/  @P1 LDG.E.128 R44, desc[UR6][R168.64] ;  /* 0x00000006a82c1981 */ /* 0x020368000c1e1d00 */
        /* <DEDUP_REMOVED lines=22> */
.L_x_9070:
        /* <DEDUP_REMOVED lines=12> */
.L_x_9071:
[----:B------:R-:W-:Y:S01]  /*113b0*/  IMAD.WIDE.U32 R134, R2, -0x326172a9, RZ ;  /* 0xcd9e8d5702867825 */ /* 0x000fe200078e00ff */
[----:B-1----:R-:W-:Y:S02]  /*113c0*/  LOP3.LUT R170, R5, R133, R185, 0x96, !PT ;  /* 0x0000008505aa7212 */ /* 0x002fe400078e96b9 */
        /* <DEDUP_REMOVED lines=41> */
.L_x_9069:
[----:B------:R-:W-:Y:S01]  /*11660*/  I2FP.F32.U32 R8, R8 ;  /* 0x0000000800087245 */ /* 0x000fe20000201000 */
[----:B------:R-:W-:Y:S01]  /*11670*/  HADD2.F32 R134, -RZ, R44.H0_H0 ;  /* 0x2000002cff867230 */ /* 0x000fe20000004100 */
[----:B------:R-:W-:Y:S01]  /*11680*/  MOV R133, 0x2f800000 ;  /* 0x2f80000000857802 */ /* 0x000fe20000000f00 */
        /* <DEDUP_REMOVED lines=9> */
.L_x_9068:
        /* <DEDUP_REMOVED lines=20> */
.L_x_9074:
        /* <DEDUP_REMOVED lines=12> */
.L_x_9075:
[----:B------:R-:W-:Y:S01]  /*11920*/  IMAD.WIDE.U32 R134, R2, -0x326172a9, RZ ;  /* 0xcd9e8d5702867825 */ /* 0x000fe200078e00ff */
[----:B-1----:R-:W-:-:S03]  /*11930*/  LOP3.LUT R170, R5, R133, R185, 0x96, !PT ;  /* 0x0000008505aa7212 */ /* 0x002fc600078e96b9 */
        /* <DEDUP_REMOVED lines=39> */
[----:B------:R-:W-:Y:S02]  /*11bb0*/  LOP3.LUT R206, R18, R206, R135, 0x96, !PT ;  /* 0x000000ce12ce7212 */ /* 0x000fe400078e9687 */
[----:B------:R-:W-:-:S07]  /*11bc0*/  MOV R148, R134 ;  /* 0x0000008600947202 */ /* 0x000fce0000000f00 */
.L_x_9073:
        /* <DEDUP_REMOVED lines=12> */
.L_x_9072:
        /* <DEDUP_REMOVED lines=20> */
.L_x_9078:
        /* <DEDUP_REMOVED lines=12> */
.L_x_9079:
        /* <DEDUP_REMOVED lines=43> */
.L_x_9077:
        /* <DEDUP_REMOVED lines=12> */
.L_x_9076:
        /* <DEDUP_REMOVED lines=20> */
.L_x_9082:
        /* <DEDUP_REMOVED lines=12> */
.L_x_9083:
        /* <DEDUP_REMOVED lines=43> */
.L_x_9081:
        /* <DEDUP_REMOVED lines=12> */
.L_x_9080:
        /* <DEDUP_REMOVED lines=20> */
.L_x_9086:
        /* <DEDUP_REMOVED lines=12> */
.L_x_9087:
[----:B-1----:R-:W-:Y:S01]  /*12970*/  IMAD.WIDE.U32 R168, R2, -0x326172a9, RZ ;  /* 0xcd9e8d5702a87825 */ /* 0x002fe200078e00ff */
        /* <DEDUP_REMOVED lines=42> */
.L_x_9085:
        /* <DEDUP_REMOVED lines=12> */
.L_x_9084:
        /* <DEDUP_REMOVED lines=20> */
.L_x_9090:
        /* <DEDUP_REMOVED lines=12> */
.L_x_9091:
        /* <DEDUP_REMOVED lines=43> */
.L_x_9089:
        /* <DEDUP_REMOVED lines=12> */
.L_x_9088:
[----:B------:R-:W-:Y:S01]  /*13250*/  F2FP.F16.F32.PACK_AB R158, RZ, R173 ;  /* 0x000000adff9e723e */ /* 0x000fe200000000ff */
[----:B-1----:R-:W-:Y:S01]  /*13260*/  @!P2 HADD2.F32 R171, -RZ, R43.H0_H0 ;  /* 0x2000002bffaba230 */ /* 0x002fe20000004100 */
        /* <DEDUP_REMOVED lines=18> */
.L_x_9094:
        /* <DEDUP_REMOVED lines=12> */
.L_x_9095:
        /* <DEDUP_REMOVED lines=39> */
[----:B------:R-:W-:Y:S01]  /*136c0*/  IMAD.MOV.U32 R164, RZ, RZ, R132 ;  /* 0x000000ffffa47224 */ /* 0x000fe200078e0084 */
[----:B------:R-:W-:Y:S01]  /*136d0*/  LOP3.LUT R206, R18, R206, R133, 0x96, !PT ;  /* 0x000000ce12ce7212 */ /* 0x000fe200078e9685 */
[----:B------:R-:W-:Y:S01]  /*136e0*/  IMAD.MOV.U32 R132, RZ, RZ, RZ ;  /* 0x000000ffff847224 */ /* 0x000fe200078e00ff */
[----:B------:R-:W-:-:S07]  /*136f0*/  MOV R134, R160 ;  /* 0x000000a000867202 */ /* 0x000fce0000000f00 */
.L_x_9093:
[----:B------:R-:W-:Y:S01]  /*13700*/  I2FP.F32.U32 R133, R134 ;  /* 0x0000008600857245 */ /* 0x000fe20000201000 */
[----:B------:R-:W-:Y:S01]  /*13710*/  HADD2.F32 R135, -RZ, R47.H0_H0 ;  /* 0x2000002fff877230 */ /* 0x000fe20000004100 */
[----:B------:R-:W-:Y:S01]  /*13720*/  MOV R134, 0x2f800000 ;  /* 0x2f80000000867802 */ /* 0x000fe20000000f00 */
[----:B------:R-:W-:-:S03]  /*13730*/  HADD2.F32 R140, -RZ, R43.H0_H0 ;  /* 0x2000002bff8c7230 */ /* 0x000fc60000004100 */
[----:B------:R-:W-:Y:S01]  /*13740*/  FMUL.FTZ R135, R135, UR13 ;  /* 0x0000000d87877c20 */ /* 0x000fe20008410000 */
[----:B------:R-:W-:Y:S01]  /*13750*/  FFMA.FTZ R133, R133, R134, 1.1641532182693481445e-10 ;  /* 0x2f00000085857423 */ /* 0x000fe20000010086 */
[----:B------:R-:W-:Y:S02]  /*13760*/  HADD2.F32 R134, -RZ, R63.H0_H0 ;  /* 0x2000003fff867230 */ /* 0x000fe40000004100 */
[----:B------:R-:W-:Y:S02]  /*13770*/  FMUL.FTZ R135, R135, UR12 ;  /* 0x0000000c87877c20 */ /* 0x000fe40008410000 */
[----:B------:R-:W-:-:S04]  /*13780*/  FSETP.GTU.FTZ.AND P3, PT, R133, UR10, PT ;  /* 0x0000000a85007c0b */ /* 0x000fc8000bf7c000 */
[----:B------:R-:W-:Y:S02]  /*13790*/  FSEL R171, R135, RZ, !P3 ;  /* 0x000000ff87ab7208 */ /* 0x000fe40005800000 */
[----:B------:R-:W-:-:S03]  /*137a0*/  SEL R152, RZ, 0x1, P3 ;  /* 0x00000001ff987807 */ /* 0x000fc60001800000 */
[----:B------:R-:W-:-:S07]  /*137b0*/  FFMA.FTZ R171, R171, R134, R140 ;  /* 0x00000086abab7223 */ /* 0x000fce000001008c */
.L_x_9092:
        /* <DEDUP_REMOVED lines=20> */
.L_x_9098:
        /* <DEDUP_REMOVED lines=12> */
.L_x_9099:
        /* <DEDUP_REMOVED lines=43> */
.L_x_9097:
        /* <DEDUP_REMOVED lines=12> */
.L_x_9096:
[----:B------:R-:W-:Y:S02]  /*13d30*/  F2FP.F16.F32.PACK_AB R135, RZ, R169 ;  /* 0x000000a9ff87723e */ /* 0x000fe400000000ff */
[----:B------:R-:W-:Y:S02]  /*13d40*/  PRMT R134, R154, 0x5410, R158 ;  /* 0x000054109a867816 */ /* 0x000fe4000000009e */
[----:B------:R-:W-:Y:S02]  /*13d50*/  PRMT R133, R148, 0x5410, R150 ;  /* 0x0000541094857816 */ /* 0x000fe40000000096 */
[----:B------:R-:W-:Y:S02]  /*13d60*/  PRMT R132, R138, 0x5410, R146 ;  /* 0x000054108a847816 */ /* 0x000fe40000000092 */
[----:B------:R-:W-:Y:S01]  /*13d70*/  PRMT R135, R162, 0x5410, R135 ;  /* 0x00005410a2877816 */ /* 0x000fe20000000087 */
[----:B------:R-:W-:Y:S06]  /*13d80*/  BRA `(.L_x_9100) ;  /* 0x0000002800607947 */ /* 0x000fec0003800000 */
.L_x_9067:
        /* <DEDUP_REMOVED lines=19> */
.L_x_9103:
        /* <DEDUP_REMOVED lines=12> */
.L_x_9104:
        /* <DEDUP_REMOVED lines=41> */
[----:B------:R-:W-:Y:S02]  /*14210*/  LOP3.LUT R206, R18, R206, R135, 0x96, !PT ;  /* 0x000000ce12ce7212 */ /* 0x000fe400078e9687 */
[----:B------:R-:W-:-:S07]  /*14220*/  MOV R140, R134 ;  /* 0x00000086008c7202 */ /* 0x000fce0000000f00 */
.L_x_9102:
        /* <DEDUP_REMOVED lines=11> */
.L_x_9101:
        /* <DEDUP_REMOVED lines=16> */
.L_x_9107:
        /* <DEDUP_REMOVED lines=12> */
.L_x_9108:
        /* <DEDUP_REMOVED lines=43> */
.L_x_9106:
        /* <DEDUP_REMOVED lines=11> */
.L_x_9105:
        /* <DEDUP_REMOVED lines=16> */
.L_x_9111:
        /* <DEDUP_REMOVED lines=12> */
.L_x_9112:
        /* <DEDUP_REMOVED lines=43> */
.L_x_9110:
        /* <DEDUP_REMOVED lines=11> */
.L_x_9109:
        /* <DEDUP_REMOVED lines=16> */
.L_x_9115:
        /* <DEDUP_REMOVED lines=12> */
.L_x_9116:
        /* <DEDUP_REMOVED lines=43> */
.L_x_9114:
        /* <DEDUP_REMOVED lines=11> */
.L_x_9113:
        /* <DEDUP_REMOVED lines=16> */
.L_x_9119:
        /* <DEDUP_REMOVED lines=12> */
.L_x_9120:
        /* <DEDUP_REMOVED lines=43> */
.L_x_9118:
        /* <DEDUP_REMOVED lines=11> */
.L_x_9117:
        /* <DEDUP_REMOVED lines=16> */
.L_x_9123:
        /* <DEDUP_REMOVED lines=12> */
.L_x_9124:
        /* <DEDUP_REMOVED lines=43> */
.L_x_9122:
[----:B------:R-:W-:Y:S01]  /*15bd0*/  I2FP.F32.U32 R132, R134 ;  /* 0x0000008600847245 */ /* 0x000fe20000201000 */
[----:B-----5:R-:W-:Y:S02]  /*15be0*/  HADD2.F32 R134, -RZ, R46.H1_H1 ;  /* 0x3000002eff867230 */ /* 0x020fe40000004100 */
[----:B------:R-:W-:-:S03]  /*15bf0*/  IMAD.MOV.U32 R135, RZ, RZ, 0x2f800000 ;  /* 0x2f800000ff877424 */ /* 0x000fc600078e00ff */
[----:B------:R-:W-:Y:S01]  /*15c00*/  FMUL.FTZ R134, R134, UR13 ;  /* 0x0000000d86867c20 */ /* 0x000fe20008410000 */
[----:B------:R-:W-:-:S03]  /*15c10*/  FFMA.FTZ R132, R132, R135, 1.1641532182693481445e-10 ;  /* 0x2f00000084847423 */ /* 0x000fc60000010087 */
[----:B------:R-:W-:Y:S02]  /*15c20*/  FMUL.FTZ R134, R134, UR12 ;  /* 0x0000000c86867c20 */ /* 0x000fe40008410000 */
[----:B------:R-:W-:Y:S01]  /*15c30*/  FSETP.GTU.FTZ.AND P2, PT, R132, UR10, PT ;  /* 0x0000000a84007c0b */ /* 0x000fe2000bf5c000 */
[----:B------:R-:W-:-:S03]  /*15c40*/  HADD2.F32 R132, -RZ, R62.H1_H1 ;  /* 0x3000003eff847230 */ /* 0x000fc60000004100 */
[----:B------:R-:W-:Y:S02]  /*15c50*/  FSEL R173, R134, RZ, !P2 ;  /* 0x000000ff86ad7208 */ /* 0x000fe40005000000 */
[----:B------:R-:W-:-:S03]  /*15c60*/  SEL R136, RZ, 0x1, P2 ;  /* 0x00000001ff887807 */ /* 0x000fc60001000000 */
[----:B------:R-:W-:-:S07]  /*15c70*/  FMUL.FTZ R173, R132, R173 ;  /* 0x000000ad84ad7220 */ /* 0x000fce0000410000 */
.L_x_9121:
[----:B------:R-:W-:Y:S01]  /*15c80*/  F2FP.F16.F32.PACK_AB R158, RZ, R173 ;  /* 0x000000adff9e723e */ /* 0x000fe200000000ff */
[----:B------:R-:W-:Y:S01]  /*15c90*/  IMAD.MOV.U32 R132, RZ, RZ, R133 ;  /* 0x000000ffff847224 */ /* 0x000fe200078e0085 */
[----:B-1----:R-:W-:Y:S01]  /*15ca0*/  MOV R171, RZ ;  /* 0x000000ff00ab7202 */ /* 0x002fe20000000f00 */
        /* <DEDUP_REMOVED lines=13> */
.L_x_9127:
        /* <DEDUP_REMOVED lines=12> */
.L_x_9128:
        /* <DEDUP_REMOVED lines=39> */
[----:B------:R-:W-:Y:S02]  /*160b0*/  IMAD.MOV.U32 R140, RZ, RZ, R132 ;  /* 0x000000ffff8c7224 */ /* 0x000fe400078e0084 */
[----:B------:R-:W-:Y:S02]  /*160c0*/  HFMA2 R132, -RZ, RZ, 0, 0 ;  /* 0x00000000ff847431 */ /* 0x000fe400000001ff */
[----:B------:R-:W-:Y:S01]  /*160d0*/  IMAD.MOV.U32 R156, RZ, RZ, R168 ;  /* 0x000000ffff9c7224 */ /* 0x000fe200078e00a8 */
[----:B------:R-:W-:-:S07]  /*160e0*/  LOP3.LUT R206, R18, R206, R133, 0x96, !PT ;  /* 0x000000ce12ce7212 */ /* 0x000fce00078e9685 */
.L_x_9126:
        /* <DEDUP_REMOVED lines=11> */
.L_x_9125:
        /* <DEDUP_REMOVED lines=16> */
.L_x_9131:
        /* <DEDUP_REMOVED lines=12> */
.L_x_9132:
        /* <DEDUP_REMOVED lines=43> */
.L_x_9130:
        /* <DEDUP_REMOVED lines=11> */
.L_x_9129:
[----:B------:R-:W-:Y:S02]  /*166c0*/  F2FP.F16.F32.PACK_AB R135, RZ, R169 ;  /* 0x000000a9ff87723e */ /* 0x000fe400000000ff */
[----:B------:R-:W-:Y:S02]  /*166d0*/  PRMT R134, R154, 0x5410, R158 ;  /* 0x000054109a867816 */ /* 0x000fe4000000009e */
[----:B------:R-:W-:Y:S02]  /*166e0*/  PRMT R133, R148, 0x5410, R150 ;  /* 0x0000541094857816 */ /* 0x000fe40000000096 */
[----:B------:R-:W-:Y:S02]  /*166f0*/  PRMT R132, R138, 0x5410, R146 ;  /* 0x000054108a847816 */ /* 0x000fe40000000092 */
[----:B------:R-:W-:-:S07]  /*16700*/  PRMT R135, R162, 0x5410, R135 ;  /* 0x00005410a2877816 */ /* 0x000fce0000000087 */
.L_x_9100:
        /* <DEDUP_REMOVED lines=31> */
.L_x_9133:
        /* <DEDUP_REMOVED lines=23> */
.L_x_9137:
        /* <DEDUP_REMOVED lines=12> */
.L_x_9138:
[----:B-1----:R-:W-:Y:S01]  /*16b30*/  IMAD.WIDE.U32 R188, R2, -0x326172a9, RZ ;  /* 0xcd9e8d5702bc7825 */ /* 0x002fe200078e00ff */
        /* <DEDUP_REMOVED lines=41> */
[----:B------:R-:W-:-:S07]  /*16dd0*/  LOP3.LUT R206, R18, R206, R133, 0x96, !PT ;  /* 0x000000ce12ce7212 */ /* 0x000fce00078e9685 */
.L_x_9136:
        /* <DEDUP_REMOVED lines=12> */
.L_x_9135:
        /* <DEDUP_REMOVED lines=20> */
.L_x_9141:
        /* <DEDUP_REMOVED lines=12> */
.L_x_9142:
        /* <DEDUP_REMOVED lines=43> */
.L_x_9140:
        /* <DEDUP_REMOVED lines=12> */
.L_x_9139:
        /* <DEDUP_REMOVED lines=20> */
.L_x_9145:
        /* <DEDUP_REMOVED lines=12> */
.L_x_9146:
        /* <DEDUP_REMOVED lines=43> */
.L_x_9144:
        /* <DEDUP_REMOVED lines=12> */
.L_x_9143:
        /* <DEDUP_REMOVED lines=20> */
.L_x_9149:
        /* <DEDUP_REMOVED lines=12> */
.L_x_9150:
        /* <DEDUP_REMOVED lines=43> */
.L_x_9148:
        /* <DEDUP_REMOVED lines=12> */
.L_x_9147:
        /* <DEDUP_REMOVED lines=20> */
.L_x_9153:
        /* <DEDUP_REMOVED lines=12> */
.L_x_9154:
        /* <DEDUP_REMOVED lines=43> */
.L_x_9152:
        /* <DEDUP_REMOVED lines=12> */
.L_x_9151:
        /* <DEDUP_REMOVED lines=20> */
.L_x_9157:
        /* <DEDUP_REMOVED lines=12> */
.L_x_9158:
        /* <DEDUP_REMOVED lines=43> */
.L_x_9156:
[----:B------:R-:W-:Y:S01]  /*18910*/  I2FP.F32.U32 R132, R134 ;  /* 0x0000008600847245 */ /* 0x000fe20000201000 */
[----:B------:R-:W-:Y:S01]  /*18920*/  HADD2.F32 R134, -RZ, R46.H1_H1 ;  /* 0x3000002eff867230 */ /* 0x000fe20000004100 */
[----:B------:R-:W-:Y:S01]  /*18930*/  MOV R135, 0x2f800000 ;  /* 0x2f80000000877802 */ /* 0x000fe20000000f00 */
[----:B------:R-:W-:-:S03]  /*18940*/  HADD2.F32 R138, -RZ, R42.H1_H1 ;  /* 0x3000002aff8a7230 */ /* 0x000fc60000004100 */
        /* <DEDUP_REMOVED lines=8> */
.L_x_9155:
[----:B------:R-:W-:Y:S01]  /*189d0*/  F2FP.F16.F32.PACK_AB R158, RZ, R193 ;  /* 0x000000c1ff9e723e */ /* 0x000fe200000000ff */
[----:B-1----:R-:W-:Y:S01]  /*189e0*/  @!P2 HADD2.F32 R191, -RZ, R43.H0_H0 ;  /* 0x2000002bffbfa230 */ /* 0x002fe20000004100 */
        /* <DEDUP_REMOVED lines=18> */
.L_x_9161:
        /* <DEDUP_REMOVED lines=12> */
.L_x_9162:
        /* <DEDUP_REMOVED lines=43> */
.L_x_9160:
        /* <DEDUP_REMOVED lines=12> */
.L_x_9159:
        /* <DEDUP_REMOVED lines=20> */
.L_x_9165:
        /* <DEDUP_REMOVED lines=12> */
.L_x_9166:
        /* <DEDUP_REMOVED lines=43> */
.L_x_9164:
[----:B------:R-:W-:Y:S01]  /*193f0*/  I2FP.F32.U32 R39, R39 ;  /* 0x0000002700277245 */ /* 0x000fe20000201000 */
[----:B------:R-:W-:Y:S01]  /*19400*/  HADD2.F32 R133, -RZ, R47.H1_H1 ;  /* 0x3000002fff857230 */ /* 0x000fe20000004100 */
[----:B------:R-:W-:Y:S01]  /*19410*/  MOV R132, 0x2f800000 ;  /* 0x2f80000000847802 */ /* 0x000fe20000000f00 */
[----:B------:R-:W-:-:S03]  /*19420*/  HADD2.F32 R134, -RZ, R43.H1_H1 ;  /* 0x3000002bff867230 */ /* 0x000fc60000004100 */
[----:B------:R-:W-:Y:S01]  /*19430*/  FMUL.FTZ R133, R133, UR13 ;  /* 0x0000000d85857c20 */ /* 0x000fe20008410000 */
[----:B------:R-:W-:Y:S01]  /*19440*/  FFMA.FTZ R39, R39, R132, 1.1641532182693481445e-10 ;  /* 0x2f00000027277423 */ /* 0x000fe20000010084 */
[----:B------:R-:W-:Y:S02]  /*19450*/  HADD2.F32 R132, -RZ, R59.H1_H1 ;  /* 0x3000003bff847230 */ /* 0x000fe40000004100 */
[----:B------:R-:W-:Y:S02]  /*19460*/  FMUL.FTZ R133, R133, UR12 ;  /* 0x0000000c85857c20 */ /* 0x000fe40008410000 */
[----:B------:R-:W-:-:S04]  /*19470*/  FSETP.GTU.FTZ.AND P2, PT, R39, UR10, PT ;  /* 0x0000000a27007c0b */ /* 0x000fc8000bf5c000 */
[----:B------:R-:W-:Y:S02]  /*19480*/  FSEL R189, R133, RZ, !P2 ;  /* 0x000000ff85bd7208 */ /* 0x000fe40005000000 */
[----:B------:R-:W-:-:S03]  /*19490*/  SEL R39, RZ, 0x1, P2 ;  /* 0x00000001ff277807 */ /* 0x000fc60001000000 */
[----:B------:R-:W-:-:S07]  /*194a0*/  FFMA.FTZ R189, R189, R132, R134 ;  /* 0x00000084bdbd7223 */ /* 0x000fce0000010086 */
.L_x_9163:
[----:B------:R-:W-:Y:S02]  /*194b0*/  F2FP.F16.F32.PACK_AB R135, RZ, R189 ;  /* 0x000000bdff87723e */ /* 0x000fe400000000ff */
[----:B------:R-:W-:Y:S02]  /*194c0*/  PRMT R134, R154, 0x5410, R158 ;  /* 0x000054109a867816 */ /* 0x000fe4000000009e */
[----:B------:R-:W-:Y:S02]  /*194d0*/  PRMT R133, R148, 0x5410, R150 ;  /* 0x0000541094857816 */ /* 0x000fe40000000096 */
[----:B------:R-:W-:Y:S02]  /*194e0*/  PRMT R132, R146, 0x5410, R140 ;  /* 0x0000541092847816 */ /* 0x000fe4000000008c */
[----:B------:R-:W-:Y:S01]  /*194f0*/  PRMT R135, R160, 0x5410, R135 ;  /* 0x00005410a0877816 */ /* 0x000fe20000000087 */
[----:B------:R-:W-:Y:S06]  /*19500*/  BRA `(.L_x_9167) ;  /* 0x0000002800607947 */ /* 0x000fec0003800000 */
.L_x_9134:
[----:B------:R-:W-:Y:S01]  /*19510*/  IMAD.MOV.U32 R203, RZ, RZ, RZ ;  /* 0x000000ffffcb7224 */ /* 0x000fe200078e00ff */
[----:B0-----:R-:W-:Y:S01]  /*19520*/  MOV R132, R160 ;  /* 0x000000a000847202 */ /* 0x001fe20000000f00 */
        /* <DEDUP_REMOVED lines=17> */
.L_x_9170:
        /* <DEDUP_REMOVED lines=12> */
.L_x_9171:
        /* <DEDUP_REMOVED lines=43> */
.L_x_9169:
        /* <DEDUP_REMOVED lines=11> */
.L_x_9168:
        /* <DEDUP_REMOVED lines=16> */
.L_x_9174:
        /* <DEDUP_REMOVED lines=12> */
.L_x_9175:
        /* <DEDUP_REMOVED lines=43> */
.L_x_9173:
        /* <DEDUP_REMOVED lines=11> */
.L_x_9172:
        /* <DEDUP_REMOVED lines=16> */
.L_x_9178:
        /* <DEDUP_REMOVED lines=12> */
.L_x_9179:
        /* <DEDUP_REMOVED lines=43> */
.L_x_9177:
        /* <DEDUP_REMOVED lines=11> */
.L_x_9176:
        /* <DEDUP_REMOVED lines=16> */
.L_x_9182:
        /* <DEDUP_REMOVED lines=12> */
.L_x_9183:
        /* <DEDUP_REMOVED lines=43> */
.L_x_9181:
        /* <DEDUP_REMOVED lines=11> */
.L_x_9180:
        /* <DEDUP_REMOVED lines=16> */
.L_x_9186:
        /* <DEDUP_REMOVED lines=12> */
.L_x_9187:
        /* <DEDUP_REMOVED lines=43> */
.L_x_9185:
        /* <DEDUP_REMOVED lines=11> */
.L_x_9184:
        /* <DEDUP_REMOVED lines=16> */
.L_x_9190:
        /* <DEDUP_REMOVED lines=12> */
.L_x_9191:
        /* <DEDUP_REMOVED lines=43> */
.L_x_9189:
[----:B------:R-:W-:Y:S01]  /*1b350*/  HFMA2 R135, -RZ, RZ, 0.1171875, 0 ;  /* 0x2f800000ff877431 */ /* 0x000fe200000001ff */
[----:B------:R-:W-:Y:S01]  /*1b360*/  I2FP.F32.U32 R132, R134 ;  /* 0x0000008600847245 */ /* 0x000fe20000201000 */
[----:B-----5:R-:W-:-:S05]  /*1b370*/  HADD2.F32 R134, -RZ, R46.H1_H1 ;  /* 0x3000002eff867230 */ /* 0x020fca0000004100 */
        /* <DEDUP_REMOVED lines=8> */
.L_x_9188:
        /* <DEDUP_REMOVED lines=16> */
.L_x_9194:
        /* <DEDUP_REMOVED lines=12> */
.L_x_9195:
        /* <DEDUP_REMOVED lines=40> */
[----:B------:R-:W-:Y:S01]  /*1b840*/  MOV R138, R132 ;  /* 0x00000084008a7202 */ /* 0x000fe20000000f00 */
[----:B------:R-:W-:Y:S01]  /*1b850*/  IMAD.MOV.U32 R132, RZ, RZ, RZ ;  /* 0x000000ffff847224 */ /* 0x000fe200078e00ff */
[----:B------:R-:W-:-:S07]  /*1b860*/  LOP3.LUT R206, R18, R206, R133, 0x96, !PT ;  /* 0x000000ce12ce7212 */ /* 0x000fce00078e9685 */
.L_x_9193:
[----:B------:R-:W-:Y:S01]  /*1b870*/  I2FP.F32.U32 R133, R134 ;  /* 0x0000008600857245 */ /* 0x000fe20000201000 */
[----:B------:R-:W-:Y:S02]  /*1b880*/  HFMA2 R134, -RZ, RZ, 0.1171875, 0 ;  /* 0x2f800000ff867431 */ /* 0x000fe400000001ff */
        /* <DEDUP_REMOVED lines=8> */
[----:B------:R-:W-:-:S07]  /*1b910*/  FMUL.FTZ R191, R134, R191 ;  /* 0x000000bf86bf7220 */ /* 0x000fce0000410000 */
.L_x_9192:
        /* <DEDUP_REMOVED lines=16> */
.L_x_9198:
        /* <DEDUP_REMOVED lines=12> */
.L_x_9199:
        /* <DEDUP_REMOVED lines=43> */
.L_x_9197:
        /* <DEDUP_REMOVED lines=11> */
.L_x_9196:
[----:B------:R-:W-:Y:S02]  /*1be40*/  F2FP.F16.F32.PACK_AB R135, RZ, R189 ;  /* 0x000000bdff87723e */ /* 0x000fe400000000ff */
[----:B------:R-:W-:Y:S02]  /*1be50*/  PRMT R134, R154, 0x5410, R158 ;  /* 0x000054109a867816 */ /* 0x000fe4000000009e */
[----:B------:R-:W-:Y:S02]  /*1be60*/  PRMT R133, R148, 0x5410, R150 ;  /* 0x0000541094857816 */ /* 0x000fe40000000096 */
[----:B------:R-:W-:Y:S02]  /*1be70*/  PRMT R132, R146, 0x5410, R140 ;  /* 0x0000541092847816 */ /* 0x000fe4000000008c */
[----:B------:R-:W-:-:S07]  /*1be80*/  PRMT R135, R160, 0x5410, R135 ;  /* 0x00005410a0877816 */ /* 0x000fce0000000087 */
.L_x_9167:
        /* <DEDUP_REMOVED lines=31> */
.L_x_9200:
        /* <DEDUP_REMOVED lines=23> */
.L_x_9204:
        /* <DEDUP_REMOVED lines=12> */
.L_x_9205:
        /* <DEDUP_REMOVED lines=43> */
.L_x_9203:
        /* <DEDUP_REMOVED lines=12> */
.L_x_9202:
        /* <DEDUP_REMOVED lines=20> */
.L_x_9208:
        /* <DEDUP_REMOVED lines=12> */
.L_x_9209:
        /* <DEDUP_REMOVED lines=42> */
[----:B------:R-:W-:-:S07]  /*1cac0*/  MOV R148, R132 ;  /* 0x0000008400947202 */ /* 0x000fce0000000f00 */
.L_x_9207:
        /* <DEDUP_REMOVED lines=12> */
.L_x_9206:
        /* <DEDUP_REMOVED lines=20> */
.L_x_9212:
        /* <DEDUP_REMOVED lines=12> */
.L_x_9213:
        /* <DEDUP_REMOVED lines=43> */
.L_x_9211:
        /* <DEDUP_REMOVED lines=12> */
.L_x_9210:
        /* <DEDUP_REMOVED lines=20> */
.L_x_9216:
        /* <DEDUP_REMOVED lines=12> */
.L_x_9217:
        /* <DEDUP_REMOVED lines=43> */
.L_x_9215:
        /* <DEDUP_REMOVED lines=12> */
.L_x_9214:
        /* <DEDUP_REMOVED lines=20> */
.L_x_9220:
        /* <DEDUP_REMOVED lines=12> */
.L_x_9221:
        /* <DEDUP_REMOVED lines=43> */
.L_x_9219:
        /* <DEDUP_REMOVED lines=12> */
.L_x_9218:
        /* <DEDUP_REMOVED lines=20> */
.L_x_9224:
        /* <DEDUP_REMOVED lines=12> */
.L_x_9225:
[----:B-1----:R-:W-:Y:S01]  /*1dde0*/  IMAD.WIDE.U32 R204, R2, -0x326172a9, RZ ;  /* 0xcd9e8d5702cc7825 */ /* 0x002fe200078e00ff */
        /* <DEDUP_REMOVED lines=42> */
.L_x_9223:
        /* <DEDUP_REMOVED lines=12> */
.L_x_9222:
        /* <DEDUP_REMOVED lines=20> */
.L_x_9228:
        /* <DEDUP_REMOVED lines=12> */
.L_x_9229:
        /* <DEDUP_REMOVED lines=43> */
.L_x_9227:
        /* <DEDUP_REMOVED lines=12> */
.L_x_9226:
        /* <DEDUP_REMOVED lines=20> */
.L_x_9232:
        /* <DEDUP_REMOVED lines=12> */
.L_x_9233:
[----:B-1----:R-:W-:Y:S01]  /*1e8c0*/  IMAD.WIDE.U32 R204, R2, -0x326172a9, RZ ;  /* 0xcd9e8d5702cc7825 */ /* 0x002fe200078e00ff */
        /* <DEDUP_REMOVED lines=42> */
.L_x_9231:
        /* <DEDUP_REMOVED lines=12> */
.L_x_9230:
[----:B------:R-:W-:Y:S02]  /*1ec30*/  F2FP.F16.F32.PACK_AB R135, RZ, R211 ;  /* 0x000000d3ff87723e */ /* 0x000fe400000000ff */
[----:B------:R-:W-:Y:S02]  /*1ec40*/  PRMT R134, R154, 0x5410, R158 ;  /* 0x000054109a867816 */ /* 0x000fe4000000009e */
[----:B------:R-:W-:Y:S02]  /*1ec50*/  PRMT R133, R148, 0x5410, R150 ;  /* 0x0000541094857816 */ /* 0x000fe40000000096 */
[----:B------:R-:W-:Y:S02]  /*1ec60*/  PRMT R132, R140, 0x5410, R138 ;  /* 0x000054108c847816 */ /* 0x000fe4000000008a */
[----:B------:R-:W-:Y:S01]  /*1ec70*/  PRMT R135, R160, 0x5410, R135 ;  /* 0x00005410a0877816 */ /* 0x000fe20000000087 */
[----:B------:R-:W-:Y:S06]  /*1ec80*/  BRA `(.L_x_9234) ;  /* 0x0000002800607947 */ /* 0x000fec0003800000 */
.L_x_9201:
        /* <DEDUP_REMOVED lines=19> */
.L_x_9237:
        /* <DEDUP_REMOVED lines=12> */
.L_x_9238:
        /* <DEDUP_REMOVED lines=43> */
.L_x_9236:
        /* <DEDUP_REMOVED lines=11> */
.L_x_9235:
        /* <DEDUP_REMOVED lines=16> */
.L_x_9241:
        /* <DEDUP_REMOVED lines=12> */
.L_x_9242:
        /* <DEDUP_REMOVED lines=43> */
.L_x_9240:
        /* <DEDUP_REMOVED lines=11> */
.L_x_9239:
        /* <DEDUP_REMOVED lines=16> */
.L_x_9245:
        /* <DEDUP_REMOVED lines=12> */
.L_x_9246:
        /* <DEDUP_REMOVED lines=43> */
.L_x_9244:
        /* <DEDUP_REMOVED lines=11> */
.L_x_9243:
        /* <DEDUP_REMOVED lines=16> */
.L_x_9249:
        /* <DEDUP_REMOVED lines=12> */
.L_x_9250:
        /* <DEDUP_REMOVED lines=43> */
.L_x_9248:
        /* <DEDUP_REMOVED lines=11> */
.L_x_9247:
        /* <DEDUP_REMOVED lines=16> */
.L_x_9253:
        /* <DEDUP_REMOVED lines=12> */
.L_x_9254:
        /* <DEDUP_REMOVED lines=43> */
.L_x_9252:
        /* <DEDUP_REMOVED lines=11> */
.L_x_9251:
        /* <DEDUP_REMOVED lines=16> */
.L_x_9257:
        /* <DEDUP_REMOVED lines=12> */
.L_x_9258:
        /* <DEDUP_REMOVED lines=43> */
.L_x_9256:
        /* <DEDUP_REMOVED lines=11> */
.L_x_9255:
        /* <DEDUP_REMOVED lines=16> */
.L_x_9261:
        /* <DEDUP_REMOVED lines=12> */
.L_x_9262:
        /* <DEDUP_REMOVED lines=40> */
[----:B------:R-:W-:Y:S02]  /*20fc0*/  IMAD.MOV.U32 R146, RZ, RZ, R132 ;  /* 0x000000ffff927224 */ /* 0x000fe400078e0084 */
[----:B------:R-:W-:Y:S01]  /*20fd0*/  HFMA2 R132, -RZ, RZ, 0, 0 ;  /* 0x00000000ff847431 */ /* 0x000fe200000001ff */
[----:B------:R-:W-:-:S07]  /*20fe0*/  LOP3.LUT R206, R18, R206, R133, 0x96, !PT ;  /* 0x000000ce12ce7212 */ /* 0x000fce00078e9685 */
.L_x_9260:
        /* <DEDUP_REMOVED lines=11> */
.L_x_9259:
        /* <DEDUP_REMOVED lines=16> */
.L_x_9265:
        /* <DEDUP_REMOVED lines=12> */
.L_x_9266:
[----:B-1----:R-:W-:Y:S01]  /*21260*/  IMAD.WIDE.U32 R204, R2, -0x326172a9, RZ ;  /* 0xcd9e8d5702cc7825 */ /* 0x002fe200078e00ff */
        /* <DEDUP_REMOVED lines=42> */
.L_x_9264:
        /* <DEDUP_REMOVED lines=11> */
.L_x_9263:
[----:B------:R-:W-:Y:S02]  /*215c0*/  F2FP.F16.F32.PACK_AB R135, RZ, R211 ;  /* 0x000000d3ff87723e */ /* 0x000fe400000000ff */
[----:B------:R-:W-:Y:S02]  /*215d0*/  PRMT R134, R154, 0x5410, R158 ;  /* 0x000054109a867816 */ /* 0x000fe4000000009e */
[----:B------:R-:W-:Y:S02]  /*215e0*/  PRMT R133, R148, 0x5410, R150 ;  /* 0x0000541094857816 */ /* 0x000fe40000000096 */
[----:B------:R-:W-:Y:S02]  /*215f0*/  PRMT R132, R140, 0x5410, R138 ;  /* 0x000054108c847816 */ /* 0x000fe4000000008a */
[----:B------:R-:W-:-:S07]  /*21600*/  PRMT R135, R160, 0x5410, R135 ;  /* 0x00005410a0877816 */ /* 0x000fce0000000087 */
.L_x_9234:
[C---:B------:R-:W-:Y:S01]  /*21610*/  IADD3 R231, PT, PT, R229.reuse, 0x280, RZ ;  /* 0x00000280e5e77810 */ /* 0x040fe20007ffe0ff */
[----:B------:R-:W0:Y:S01]  /*21620*/  @P1 LDC.64 R226, c[0x0][0x390] ;  /* 0x0000e400ffe21b82 */ /* 0x000e220000000a00 */
[----:B-1----:R-:W-:Y:S01]  /*21630*/  IADD3 R205, PT, PT, R229, 0x300, RZ ;  /* 0x00000300e5cd7810 */ /* 0x002fe20007ffe0ff */
        /* <DEDUP_REMOVED lines=28> */
.L_x_9267:
        /* <DEDUP_REMOVED lines=23> */
.L_x_9271:
        /* <DEDUP_REMOVED lines=12> */
.L_x_9272:
        /* <DEDUP_REMOVED lines=43> */
.L_x_9270:
        /* <DEDUP_REMOVED lines=12> */
.L_x_9269:
        /* <DEDUP_REMOVED lines=20> */
.L_x_9275:
        /* <DEDUP_REMOVED lines=12> */
.L_x_9276:
        /* <DEDUP_REMOVED lines=43> */
.L_x_9274:
        /* <DEDUP_REMOVED lines=12> */
.L_x_9273:
        /* <DEDUP_REMOVED lines=20> */
.L_x_9279:
        /* <DEDUP_REMOVED lines=12> */
.L_x_9280:
        /* <DEDUP_REMOVED lines=43> */
.L_x_9278:
        /* <DEDUP_REMOVED lines=12> */
.L_x_9277:
        /* <DEDUP_REMOVED lines=20> */
.L_x_9283:
        /* <DEDUP_REMOVED lines=12> */
.L_x_9284:
        /* <DEDUP_REMOVED lines=42> */
[----:B------:R-:W-:-:S07]  /*22d20*/  IMAD.MOV.U32 R133, RZ, RZ, RZ ;  /* 0x000000ffff857224 */ /* 0x000fce00078e00ff */
.L_x_9282:
        /* <DEDUP_REMOVED lines=12> */
.L_x_9281:
        /* <DEDUP_REMOVED lines=20> */
.L_x_9287:
        /* <DEDUP_REMOVED lines=12> */
.L_x_9288:
        /* <DEDUP_REMOVED lines=41> */
[----:B------:R-:W-:Y:S02]  /*23280*/  LOP3.LUT R206, R18, R206, R135, 0x96, !PT ;  /* 0x000000ce12ce7212 */ /* 0x000fe400078e9687 */
[----:B------:R-:W-:-:S07]  /*23290*/  MOV R140, R134 ;  /* 0x00000086008c7202 */ /* 0x000fce0000000f00 */
.L_x_9286:
        /* <DEDUP_REMOVED lines=12> */
.L_x_9285:
        /* <DEDUP_REMOVED lines=20> */
.L_x_9291:
        /* <DEDUP_REMOVED lines=12> */
.L_x_9292:
        /* <DEDUP_REMOVED lines=43> */
.L_x_9290:
        /* <DEDUP_REMOVED lines=12> */
.L_x_9289:
        /* <DEDUP_REMOVED lines=20> */
.L_x_9295:
        /* <DEDUP_REMOVED lines=12> */
.L_x_9296:
        /* <DEDUP_REMOVED lines=43> */
.L_x_9294:
[----:B------:R-:W-:Y:S01]  /*23d80*/  I2FP.F32.U32 R132, R132 ;  /* 0x0000008400847245 */ /* 0x000fe20000201000 */
[----:B------:R-:W-:Y:S02]  /*23d90*/  HADD2.F32 R135, -RZ, R47.H0_H0 ;  /* 0x2000002fff877230 */ /* 0x000fe40000004100 */
[----:B------:R-:W-:Y:S02]  /*23da0*/  IMAD.MOV.U32 R133, RZ, RZ, 0x2f800000 ;  /* 0x2f800000ff857424 */ /* 0x000fe400078e00ff */
[----:B------:R-:W-:Y:S02]  /*23db0*/  HADD2.F32 R140, -RZ, R43.H0_H0 ;  /* 0x2000002bff8c7230 */ /* 0x000fe40000004100 */
        /* <DEDUP_REMOVED lines=8> */
.L_x_9293:
        /* <DEDUP_REMOVED lines=20> */
.L_x_9299:
        /* <DEDUP_REMOVED lines=12> */
.L_x_9300:
        /* <DEDUP_REMOVED lines=43> */
.L_x_9298:
        /* <DEDUP_REMOVED lines=12> */
.L_x_9297:
[----:B------:R-:W-:Y:S02]  /*243b0*/  F2FP.F16.F32.PACK_AB R27, RZ, R133 ;  /* 0x00000085ff1b723e */ /* 0x000fe400000000ff */
[----:B------:R-:W-:Y:S02]  /*243c0*/  PRMT R26, R150, 0x5410, R154 ;  /* 0x00005410961a7816 */ /* 0x000fe4000000009a */
[----:B------:R-:W-:Y:S02]  /*243d0*/  PRMT R25, R148, 0x5410, R146 ;  /* 0x0000541094197816 */ /* 0x000fe40000000092 */
[----:B------:R-:W-:Y:S02]  /*243e0*/  PRMT R24, R144, 0x5410, R142 ;  /* 0x0000541090187816 */ /* 0x000fe4000000008e */
[----:B------:R-:W-:Y:S01]  /*243f0*/  PRMT R27, R158, 0x5410, R27 ;  /* 0x000054109e1b7816 */ /* 0x000fe2000000001b */
[----:B------:R-:W-:Y:S06]  /*24400*/  BRA `(.L_x_9301) ;  /* 0x0000002800607947 */ /* 0x000fec0003800000 */
.L_x_9268:
        /* <DEDUP_REMOVED lines=19> */
.L_x_9304:
        /* <DEDUP_REMOVED lines=12> */
.L_x_9305:
        /* <DEDUP_REMOVED lines=43> */
.L_x_9303:
        /* <DEDUP_REMOVED lines=11> */
.L_x_9302:
        /* <DEDUP_REMOVED lines=16> */
.L_x_9308:
        /* <DEDUP_REMOVED lines=12> */
.L_x_9309:
        /* <DEDUP_REMOVED lines=43> */
.L_x_9307:
        /* <DEDUP_REMOVED lines=11> */
.L_x_9306:
        /* <DEDUP_REMOVED lines=16> */
.L_x_9312:
        /* <DEDUP_REMOVED lines=12> */
.L_x_9313:
        /* <DEDUP_REMOVED lines=43> */
.L_x_9311:
        /* <DEDUP_REMOVED lines=11> */
.L_x_9310:
        /* <DEDUP_REMOVED lines=16> */
.L_x_9316:
        /* <DEDUP_REMOVED lines=12> */
.L_x_9317:
        /* <DEDUP_REMOVED lines=43> */
.L_x_9315:
        /* <DEDUP_REMOVED lines=11> */
.L_x_9314:
        /* <DEDUP_REMOVED lines=16> */
.L_x_9320:
        /* <DEDUP_REMOVED lines=12> */
.L_x_9321:
        /* <DEDUP_REMOVED lines=43> */
.L_x_9319:
        /* <DEDUP_REMOVED lines=11> */
.L_x_9318:
        /* <DEDUP_REMOVED lines=16> */
.L_x_9324:
        /* <DEDUP_REMOVED lines=12> */
.L_x_9325:
        /* <DEDUP_REMOVED lines=39> */
[----:B------:R-:W-:Y:S01]  /*26210*/  MOV R156, R206 ;  /* 0x000000ce009c7202 */ /* 0x000fe20000000f00 */
[----:B------:R-:W-:Y:S01]  /*26220*/  IMAD.MOV.U32 R134, RZ, RZ, R140 ;  /* 0x000000ffff867224 */ /* 0x000fe200078e008c */
[----:B------:R-:W-:Y:S02]  /*26230*/  LOP3.LUT R206, R18, R132, R209, 0x96, !PT ;  /* 0x0000008412ce7212 */ /* 0x000fe400078e96d1 */
[----:B------:R-:W-:-:S07]  /*26240*/  MOV R140, R208 ;  /* 0x000000d0008c7202 */ /* 0x000fce0000000f00 */
.L_x_9323:
        /* <DEDUP_REMOVED lines=11> */
.L_x_9322:
        /* <DEDUP_REMOVED lines=16> */
.L_x_9328:
        /* <DEDUP_REMOVED lines=12> */
.L_x_9329:
        /* <DEDUP_REMOVED lines=43> */
.L_x_9327:
        /* <DEDUP_REMOVED lines=11> */
.L_x_9326:
        /* <DEDUP_REMOVED lines=16> */
.L_x_9332:
        /* <DEDUP_REMOVED lines=12> */
.L_x_9333:
        /* <DEDUP_REMOVED lines=43> */
.L_x_9331:
        /* <DEDUP_REMOVED lines=11> */
.L_x_9330:
[----:B------:R-:W-:Y:S02]  /*26d40*/  F2FP.F16.F32.PACK_AB R27, RZ, R133 ;  /* 0x00000085ff1b723e */ /* 0x000fe400000000ff */
[----:B------:R-:W-:Y:S02]  /*26d50*/  PRMT R26, R150, 0x5410, R154 ;  /* 0x00005410961a7816 */ /* 0x000fe4000000009a */
[----:B------:R-:W-:Y:S02]  /*26d60*/  PRMT R25, R148, 0x5410, R146 ;  /* 0x0000541094197816 */ /* 0x000fe40000000092 */
[----:B------:R-:W-:Y:S02]  /*26d70*/  PRMT R24, R144, 0x5410, R142 ;  /* 0x0000541090187816 */ /* 0x000fe4000000008e */
[----:B------:R-:W-:-:S07]  /*26d80*/  PRMT R27, R158, 0x5410, R27 ;  /* 0x000054109e1b7816 */ /* 0x000fce000000001b */
.L_x_9301:
        /* <DEDUP_REMOVED lines=79> */
.L_x_9334:
[----:B0-----:R-:W0:Y:S01]  /*27280*/  SHFL.BFLY PT, R25, R18, 0x1, 0x1f ;  /* 0x0c201f0012197f89 */ /* 0x001e2200000e0000 */
[----:B------:R-:W-:Y:S01]  /*27290*/  BSSY.RECONVERGENT B0, `(.L_x_9335) ;  /* 0x0000092000007945 */ /* 0x000fe20003800200 */
        /* <DEDUP_REMOVED lines=19> */
[----:B------:R-:W-:Y:S02]  /*273d0*/  FFMA.FTZ R18, R29, R29, R18 ;  /* 0x0000001d1d127223 */ /* 0x000fe40000010012 */
[----:B------:R-:W0:Y:S02]  /*273e0*/  S2R R29, SR_TID.X ;  /* 0x00000000001d7919 */ /* 0x000e240000002100 */
        /* <DEDUP_REMOVED lines=15> */
[C---:B------:R-:W-:Y:S01]  /*274e0*/  FADD.FTZ R27, -R24.reuse, R147 ;  /* 0x00000093181b7221 */ /* 0x040fe20000010100 */
[----:B0-----:R-:W-:Y:S02]  /*274f0*/  LOP3.LUT P0, RZ, R29, 0x1f, RZ, 0xc0, !PT ;  /* 0x0000001f1dff7812 */ /* 0x001fe4000780c0ff */
[----:B------:R-:W-:Y:S01]  /*27500*/  FFMA.FTZ R18, R25, R25, R18 ;  /* 0x0000001919127223 */ /* 0x000fe20000010012 */
[C---:B------:R-:W-:Y:S01]  /*27510*/  FADD.FTZ R25, -R24.reuse, R149 ;  /* 0x0000009518197221 */ /* 0x040fe20000010100 */
[----:B------:R-:W-:Y:S02]  /*27520*/  LOP3.LUT R26, R29, 0x1f, RZ, 0xc0, !PT ;  /* 0x0000001f1d1a7812 */ /* 0x000fe400078ec0ff */
[----:B------:R-:W-:Y:S01]  /*27530*/  FFMA.FTZ R18, R27, R27, R18 ;  /* 0x0000001b1b127223 */ /* 0x000fe20000010012 */
[----:B------:R-:W-:Y:S01]  /*27540*/  FADD.FTZ R27, -R24, R151 ;  /* 0x00000097181b7221 */ /* 0x000fe20000010100 */
[----:B------:R-:W-:-:S02]  /*27550*/  ISETP.GT.U32.AND P1, PT, R26, 0x3, PT ;  /* 0x000000031a00780c */ /* 0x000fc40003f24070 */
[----:B------:R-:W-:Y:S01]  /*27560*/  FFMA.FTZ R18, R25, R25, R18 ;  /* 0x0000001919127223 */ /* 0x000fe20000010012 */
[C---:B------:R-:W-:Y:S01]  /*27570*/  FADD.FTZ R25, -R24.reuse, R153 ;  /* 0x0000009918197221 */ /* 0x040fe20000010100 */
[----:B------:R-:W-:Y:S02]  /*27580*/  MOV R26, RZ ;  /* 0x000000ff001a7202 */ /* 0x000fe40000000f00 */
        /* <DEDUP_REMOVED lines=98> */
.L_x_9336:
[----:B------:R-:W-:Y:S05]  /*27bb0*/  BSYNC.RECONVERGENT B0 ;  /* 0x0000000000007941 */ /* 0x000fea0003800200 */
.L_x_9335:
        /* <DEDUP_REMOVED lines=11> */
[----:B------:R0:W1:Y:S03]  /*27c70*/  LDS.64 R24, [R18+UR4] ;  /* 0x0000000412187984 */ /* 0x0000660008000a00 */
.L_x_9338:
[----:B------:R-:W-:Y:S05]  /*27c80*/  BSYNC.RECONVERGENT B0 ;  /* 0x0000000000007941 */ /* 0x000fea0003800200 */
.L_x_9337:
[----:B------:R-:W2:Y:S01]  /*27c90*/  SHFL.DOWN PT, R27, R26, 0x2, 0x1f ;  /* 0x08401f001a1b7f89 */ /* 0x000ea200000e0000 */
[----:B------:R-:W-:Y:S02]  /*27ca0*/  ISETP.NE.AND P0, PT, R29, RZ, PT ;  /* 0x000000ff1d00720c */ /* 0x000fe40003f05270 */
[----:B------:R-:W-:Y:S01]  /*27cb0*/  ISETP.NE.AND P1, PT, RZ, UR11, PT ;  /* 0x0000000bff007c0c */ /* 0x000fe2000bf25270 */
[----:B-1----:R-:W1:Y:S04]  /*27cc0*/  SHFL.DOWN PT, R31, R24, 0x2, 0x1f ;  /* 0x08401f00181f7f89 */ /* 0x002e6800000e0000 */
[----:B0-----:R-:W0:Y:S01]  /*27cd0*/  SHFL.DOWN PT, R18, R25, 0x2, 0x1f ;  /* 0x08401f0019127f89 */ /* 0x001e2200000e0000 */
[----:B--2---:R-:W-:Y:S01]  /*27ce0*/  IMAD.IADD R20, R27, 0x1, R26 ;  /* 0x000000011b147824 */ /* 0x004fe200078e021a */
[----:B------:R-:W-:-:S02]  /*27cf0*/  I2FP.F32.S32 R30, R27 ;  /* 0x0000001b001e7245 */ /* 0x000fc40000201400 */
[----:B------:R-:W-:Y:S02]  /*27d00*/  I2FP.F32.U32 R27, R26 ;  /* 0x0000001a001b7245 */ /* 0x000fe40000201000 */
[----:B------:R-:W-:Y:S01]  /*27d10*/  I2FP.F32.S32 R22, R20 ;  /* 0x0000001400167245 */ /* 0x000fe20000201400 */
[----:B------:R-:W2:Y:S01]  /*27d20*/  SHFL.DOWN PT, R35, R20, 0x1, 0x1f ;  /* 0x08201f0014237f89 */ /* 0x000ea200000e0000 */
[C---:B-1----:R-:W-:Y:S01]  /*27d30*/  FMUL.FTZ R32, R31.reuse, R30 ;  /* 0x0000001e1f207220 */ /* 0x042fe20000410000 */
[----:B------:R-:W-:Y:S01]  /*27d40*/  FADD.FTZ R31, -R31, R24 ;  /* 0x000000181f1f7221 */ /* 0x000fe20000010100 */
[----:B------:R-:W1:Y:S01]  /*27d50*/  MUFU.RCP R28, R22 ;  /* 0x00000016001c7308 */ /* 0x000e620000001000 */
[----:B0-----:R-:W-:Y:S01]  /*27d60*/  FADD.FTZ R25, R18, R25 ;  /* 0x0000001912197221 */ /* 0x001fe20000010000 */
[----:B------:R-:W-:Y:S01]  /*27d70*/  FFMA.FTZ R33, R27, R24, R32 ;  /* 0x000000181b217223 */ /* 0x000fe20000010020 */
[----:B------:R-:W-:-:S04]  /*27d80*/  FMUL.FTZ R31, R31, R31 ;  /* 0x0000001f1f1f7220 */ /* 0x000fc80000410000 */
[----:B------:R-:W-:-:S04]  /*27d90*/  FMUL.FTZ R31, R31, R27 ;  /* 0x0000001b1f1f7220 */ /* 0x000fc80000410000 */
[----:B------:R-:W-:Y:S01]  /*27da0*/  FMUL.FTZ R31, R31, R30 ;  /* 0x0000001e1f1f7220 */ /* 0x000fe20000410000 */
[----:B-1----:R-:W-:-:S03]  /*27db0*/  FMUL.FTZ R33, R28, R33 ;  /* 0x000000211c217220 */ /* 0x002fc60000410000 */
[----:B------:R-:W-:Y:S01]  /*27dc0*/  FFMA.FTZ R25, R28, R31, R25 ;  /* 0x0000001f1c197223 */ /* 0x000fe20000010019 */
[-C--:B--2---:R-:W-:Y:S01]  /*27dd0*/  IADD3 R20, PT, PT, R20, R35.reuse, RZ ;  /* 0x0000002314147210 */ /* 0x084fe20007ffe0ff */
        /* <DEDUP_REMOVED lines=13> */
[----:B------:R-:W0:Y:S01]  /*27eb0*/  @!P0 LDC.64 R24, c[0x0][0x3c8] ;  /* 0x0000f200ff188b82 */ /* 0x000e220000000a00 */
[----:B------:R-:W1:Y:S02]  /*27ec0*/  SHFL.IDX PT, R35, R31, RZ, 0x1f ;  /* 0x00001fff1f237589 */ /* 0x000e6400000e0000 */
[----:B------:R-:W-:-:S05]  /*27ed0*/  FFMA.FTZ R22, R20, R22, R27 ;  /* 0x0000001614167223 */ /* 0x000fca000001001b */
[----:B------:R-:W2:Y:S01]  /*27ee0*/  LDC R20, c[0x0][0x448] ;  /* 0x00011200ff147b82 */ /* 0x000ea20000000800 */
[----:B------:R-:W2:Y:S07]  /*27ef0*/  SHFL.IDX PT, R37, R22, RZ, 0x1f ;  /* 0x00001fff16257589 */ /* 0x000eae00000e0000 */
[----:B------:R-:W3:Y:S01]  /*27f00*/  @!P0 LDC.64 R26, c[0x0][0x3c0] ;  /* 0x0000f000ff1a8b82 */ /* 0x000ee20000000a00 */
[----:B0-----:R-:W-:-:S04]  /*27f10*/  @!P0 IMAD.WIDE R24, R0, 0x4, R24 ;  /* 0x0000000400188825 */ /* 0x001fc800078e0218 */
[----:B-1----:R-:W-:-:S05]  /*27f20*/  FMUL.FTZ R18, R35, R35 ;  /* 0x0000002323127220 */ /* 0x002fca0000410000 */
[----:B------:R-:W-:Y:S01]  /*27f30*/  FSEL R33, R18, RZ, P1 ;  /* 0x000000ff12217208 */ /* 0x000fe20000800000 */
[----:B--2---:R-:W-:-:S04]  /*27f40*/  FFMA.FTZ R18, R37, UR14, R20 ;  /* 0x0000000e25127c23 */ /* 0x004fc80008010014 */
[----:B------:R-:W-:Y:S01]  /*27f50*/  FADD.FTZ R18, R18, R33 ;  /* 0x0000002112127221 */ /* 0x000fe20000010000 */
[----:B---3--:R-:W-:-:S03]  /*27f60*/  @!P0 IMAD.WIDE R26, R0, 0x4, R26 ;  /* 0x00000004001a8825 */ /* 0x008fc600078e021a */
[----:B------:R-:W0:Y:S02]  /*27f70*/  MUFU.RSQ R31, R18 ;  /* 0x00000012001f7308 */ /* 0x000e240000001400 */
[----:B------:R1:W-:Y:S04]  /*27f80*/  @!P0 STG.E desc[UR6][R26.64], R35 ;  /* 0x000000231a008986 */ /* 0x0003e8000c101906 */
[----:B0-----:R1:W-:Y:S01]  /*27f90*/  @!P0 STG.E desc[UR6][R24.64], R31 ;  /* 0x0000001f18008986 */ /* 0x0013e2000c101906 */
[----:B------:R-:W-:-:S13]  /*27fa0*/  ISETP.GE.AND P0, PT, R6, 0x1, PT ;  /* 0x000000010600780c */ /* 0x000fda0003f06270 */
[----:B-1----:R-:W-:Y:S05]  /*27fb0*/  @!P0 BRA `(.L_x_9339) ;  /* 0x00000014003c8947 */ /* 0x002fea0003800000 */
[----:B------:R-:W-:Y:S01]  /*27fc0*/  VIADD R6, R6, 0xffffffff ;  /* 0xffffffff06067836 */ /* 0x000fe20000000000 */
[----:B------:R-:W-:Y:S01]  /*27fd0*/  FSEL R18, R35, RZ, !P1 ;  /* 0x000000ff23127208 */ /* 0x000fe20004800000 */
[----:B------:R-:W-:Y:S02]  /*27fe0*/  HADD2.F32 R25, -RZ, R128.H0_H0 ;  /* 0x20000080ff197230 */ /* 0x000fe40000004100 */
[----:B------:R-:W-:Y:S02]  /*27ff0*/  IMAD R7, R6, R7, RZ ;  /* 0x0000000706077224 */ /* 0x000fe400078e02ff */
[C---:B------:R-:W-:Y:S01]  /*28000*/  FADD.FTZ R6, -R18.reuse, R9 ;  /* 0x0000000912067221 */ /* 0x040fe20000010100 */
[C---:B------:R-:W-:Y:S01]  /*28010*/  FADD.FTZ R22, -R18.reuse, R11 ;  /* 0x0000000b12167221 */ /* 0x040fe20000010100 */
[C---:B------:R-:W-:Y:S01]  /*28020*/  FADD.FTZ R24, -R18.reuse, R13 ;  /* 0x0000000d12187221 */ /* 0x040fe20000010100 */
[C---:B------:R-:W-:Y:S01]  /*28030*/  FADD.FTZ R138, -R18.reuse, R139 ;  /* 0x0000008b128a7221 */ /* 0x040fe20000010100 */
[----:B------:R-:W-:Y:S01]  /*28040*/  FADD.FTZ R142, -R18, R141 ;  /* 0x0000008d128e7221 */ /* 0x000fe20000010100 */
[----:B------:R-:W-:-:S02]  /*28050*/  HADD2.F32 R35, -RZ, R100.H0_H0 ;  /* 0x20000064ff237230 */ /* 0x000fc40000004100 */
[C---:B------:R-:W-:Y:S01]  /*28060*/  FADD.FTZ R158, -R18.reuse, R149 ;  /* 0x00000095129e7221 */ /* 0x040fe20000010100 */
[C---:B------:R-:W-:Y:S01]  /*28070*/  FADD.FTZ R160, -R18.reuse, R153 ;  /* 0x0000009912a07221 */ /* 0x040fe20000010100 */
[C---:B------:R-:W-:Y:S01]  /*28080*/  FADD.FTZ R164, -R18.reuse, R155 ;  /* 0x0000009b12a47221 */ /* 0x040fe20000010100 */
[----:B------:R-:W-:Y:S02]  /*28090*/  HADD2.F32 R139, -RZ, R128.H1_H1 ;  /* 0x30000080ff8b7230 */ /* 0x000fe40000004100 */
[----:B------:R-:W-:Y:S01]  /*280a0*/  FMUL.FTZ R20, R31, R6 ;  /* 0x000000061f147220 */ /* 0x000fe20000410000 */
[----:B------:R-:W-:Y:S02]  /*280b0*/  HADD2.F32 R141, -RZ, R100.H1_H1 ;  /* 0x30000064ff8d7230 */ /* 0x000fe40000004100 */
        /* <DEDUP_REMOVED lines=9> */
[C---:B------:R-:W-:Y:S01]  /*28150*/  FMUL.FTZ R30, R31.reuse, R22 ;  /* 0x000000161f1e7220 */ /* 0x040fe20000410000 */
        /* <DEDUP_REMOVED lines=40> */
[C---:B------:R-:W-:Y:S01]  /*283e0*/  FMUL.FTZ R134, R31.reuse, R24 ;  /* 0x000000181f867220 */ /* 0x040fe20000410000 */
[----:B------:R-:W-:Y:S01]  /*283f0*/  FADD.FTZ R159, -R18, R133 ;  /* 0x00000085129f7221 */ /* 0x000fe20000010100 */
        /* <DEDUP_REMOVED lines=55> */
[----:B------:R-:W-:Y:S01]  /*28770*/  FMUL.FTZ R31, R31, R159 ;  /* 0x0000009f1f1f7220 */ /* 0x000fe20000410000 */
[----:B------:R-:W-:Y:S01]  /*28780*/  HADD2.F32 R141, -RZ, R130.H0_H0 ;  /* 0x20000082ff8d7230 */ /* 0x000fe20000004100 */
[----:B------:R-:W-:Y:S01]  /*28790*/  F2FP.F16.F32.PACK_AB R20, R25, R20 ;  /* 0x000000141914723e */ /* 0x000fe200000000ff */
[----:B------:R-:W-:-:S02]  /*287a0*/  HADD2.F32 R153, -RZ, R102.H0_H0 ;  /* 0x20000066ff997230 */ /* 0x000fc40000004100 */
        /* <DEDUP_REMOVED lines=126> */
[----:B------:R-:W-:Y:S01]  /*28f90*/  HADD2.F32 R171, -RZ, R110.H0_H0 ;  /* 0x2000006effab7230 */ /* 0x000fe20000004100 */
[----:B------:R-:W0:Y:S01]  /*28fa0*/  LDC.64 R18, c[0x0][0x428] ;  /* 0x00010a00ff127b82 */ /* 0x000e220000000a00 */
[----:B------:R-:W-:-:S02]  /*28fb0*/  HADD2.F32 R173, -RZ, R82.H0_H0 ;  /* 0x20000052ffad7230 */ /* 0x000fc40000004100 */
[----:B------:R-:W-:Y:S01]  /*28fc0*/  FFMA.FTZ R174, R24, R27, R33 ;  /* 0x0000001b18ae7223 */ /* 0x000fe20000010021 */
[----:B------:R-:W-:Y:S01]  /*28fd0*/  HADD2.F32 R24, -RZ, R76.H0_H0 ;  /* 0x2000004cff187230 */ /* 0x000fe20000004100 */
[----:B------:R-:W-:Y:S01]  /*28fe0*/  F2FP.F16.F32.PACK_AB R27, R168, R165 ;  /* 0x000000a5a81b723e */ /* 0x000fe200000000ff */
[----:B------:R-:W-:Y:S02]  /*28ff0*/  HADD2.F32 R26, -RZ, R111.H0_H0 ;  /* 0x2000006fff1a7230 */ /* 0x000fe40000004100 */
[----:B------:R-:W-:Y:S01]  /*29000*/  FFMA.FTZ R171, R22, R171, R173 ;  /* 0x000000ab16ab7223 */ /* 0x000fe200000100ad */
[----:B------:R-:W-:Y:S02]  /*29010*/  HADD2.F32 R22, -RZ, R104.H0_H0 ;  /* 0x20000068ff167230 */ /* 0x000fe40000004100 */
[----:B------:R-:W-:Y:S02]  /*29020*/  HADD2.F32 R32, -RZ, R83.H0_H0 ;  /* 0x20000053ff207230 */ /* 0x000fe40000004100 */
[----:B------:R-:W-:-:S02]  /*29030*/  HADD2.F32 R178, -RZ, R105.H1_H1 ;  /* 0x30000069ffb27230 */ /* 0x000fc40000004100 */
[----:B------:R-:W-:Y:S01]  /*29040*/  FFMA.FTZ R175, R21, R22, R24 ;  /* 0x0000001615af7223 */ /* 0x000fe20000010018 */
[----:B------:R-:W-:Y:S01]  /*29050*/  SHF.R.S32.HI R22, RZ, 0x1f, R7 ;  /* 0x0000001fff167819 */ /* 0x000fe20000011407 */
[----:B------:R-:W-:Y:S01]  /*29060*/  FFMA.FTZ R173, R23, R26, R32 ;  /* 0x0000001a17ad7223 */ /* 0x000fe20000010020 */
[----:B------:R-:W-:Y:S01]  /*29070*/  HADD2.F32 R26, -RZ, R104.H1_H1 ;  /* 0x30000068ff1a7230 */ /* 0x000fe20000004100 */
[----:B------:R-:W-:Y:S01]  /*29080*/  F2FP.F16.F32.PACK_AB R23, R153, R150 ;  /* 0x000000969917723e */ /* 0x000fe200000000ff */
[----:B------:R-:W-:Y:S01]  /*29090*/  HADD2.F32 R32, -RZ, R76.H1_H1 ;  /* 0x3000004cff207230 */ /* 0x000fe20000004100 */
[----:B------:R-:W-:Y:S01]  /*290a0*/  LEA.HI R24, R22, R7, RZ, 0x3 ;  /* 0x0000000716187211 */ /* 0x000fe200078f18ff */
[----:B------:R-:W-:Y:S01]  /*290b0*/  HADD2.F32 R188, -RZ, R77.H1_H1 ;  /* 0x3000004dffbc7230 */ /* 0x000fe20000004100 */
[----:B------:R-:W-:Y:S01]  /*290c0*/  F2FP.F16.F32.PACK_AB R21, R35, R30 ;  /* 0x0000001e2315723e */ /* 0x000fe200000000ff */
[----:B------:R-:W-:Y:S01]  /*290d0*/  HADD2.F32 R34, -RZ, R105.H0_H0 ;  /* 0x20000069ff227230 */ /* 0x000fe20000004100 */
[----:B------:R-:W-:Y:S01]  /*290e0*/  LEA.HI.SX32 R7, R24, R29, 0x1d ;  /* 0x0000001d18077211 */ /* 0x000fe200078feaff */
[----:B------:R-:W-:-:S02]  /*290f0*/  HADD2.F32 R176, -RZ, R77.H0_H0 ;  /* 0x2000004dffb07230 */ /* 0x000fc40000004100 */
[----:B------:R-:W-:Y:S01]  /*29100*/  FFMA.FTZ R186, R13, R26, R32 ;  /* 0x0000001a0dba7223 */ /* 0x000fe20000010020 */
[----:B------:R-:W-:Y:S01]  /*29110*/  FFMA.FTZ R188, R17, R178, R188 ;  /* 0x000000b211bc7223 */ /* 0x000fe200000100bc */
[----:B------:R-:W-:Y:S01]  /*29120*/  HADD2.F32 R26, -RZ, R106.H0_H0 ;  /* 0x2000006aff1a7230 */ /* 0x000fe20000004100 */
[----:B------:R-:W-:Y:S01]  /*29130*/  F2FP.F16.F32.PACK_AB R22, R141, R134 ;  /* 0x000000868d16723e */ /* 0x000fe200000000ff */
[----:B------:R-:W-:Y:S02]  /*29140*/  HADD2.F32 R30, -RZ, R78.H0_H0 ;  /* 0x2000004eff1e7230 */ /* 0x000fe40000004100 */
[----:B------:R-:W-:Y:S01]  /*29150*/  FFMA.FTZ R15, R15, R34, R176 ;  /* 0x000000220f0f7223 */ /* 0x000fe200000100b0 */
[----:B------:R-:W-:Y:S01]  /*29160*/  HADD2.F32 R24, -RZ, R107.H1_H1 ;  /* 0x3000006bff187230 */ /* 0x000fe20000004100 */
[----:B------:R-:W-:Y:S01]  /*29170*/  IADD3 R179, PT, PT, R7, 0x80, RZ ;  /* 0x0000008007b37810 */ /* 0x000fe20007ffe0ff */
[----:B------:R-:W-:Y:S02]  /*29180*/  HADD2.F32 R150, -RZ, R79.H1_H1 ;  /* 0x3000004fff967230 */ /* 0x000fe40000004100 */
[----:B------:R-:W-:Y:S01]  /*29190*/  FFMA.FTZ R13, R9, R26, R30 ;  /* 0x0000001a090d7223 */ /* 0x000fe2000001001e */
[----:B------:R-:W-:Y:S01]  /*291a0*/  HADD2.F32 R17, -RZ, R107.H0_H0 ;  /* 0x2000006bff117230 */ /* 0x000fe20000004100 */
[----:B------:R-:W-:Y:S01]  /*291b0*/  F2FP.F16.F32.PACK_AB R26, R162, R159 ;  /* 0x0000009fa21a723e */ /* 0x000fe200000000ff */
[----:B------:R-:W-:-:S02]  /*291c0*/  HADD2.F32 R25, -RZ, R79.H0_H0 ;  /* 0x2000004fff197230 */ /* 0x000fc40000004100 */
[----:B------:R-:W-:Y:S01]  /*291d0*/  FFMA.FTZ R150, R31, R24, R150 ;  /* 0x000000181f967223 */ /* 0x000fe20000010096 */
[----:B------:R-:W-:Y:S01]  /*291e0*/  HADD2.F32 R34, -RZ, R106.H1_H1 ;  /* 0x3000006aff227230 */ /* 0x000fe20000004100 */
[C---:B------:R-:W-:Y:S01]  /*291f0*/  IADD3 R31, PT, PT, R7.reuse, 0x180, RZ ;  /* 0x00000180071f7810 */ /* 0x040fe20007ffe0ff */
[----:B------:R-:W-:Y:S02]  /*29200*/  HADD2.F32 R134, -RZ, R78.H1_H1 ;  /* 0x3000004eff867230 */ /* 0x000fe40000004100 */
[----:B------:R-:W-:Y:S01]  /*29210*/  FFMA.FTZ R17, R6, R17, R25 ;  /* 0x0000001106117223 */ /* 0x000fe20000010019 */
[----:B0-----:R-:W-:Y:S01]  /*29220*/  IMAD.WIDE.U32 R32, R7, 0x10, R18 ;  /* 0x0000001007207825 */ /* 0x001fe200078e0012 */
[----:B------:R-:W-:Y:S02]  /*29230*/  F2FP.F16.F32.PACK_AB R25, R155, R154 ;  /* 0x0000009a9b19723e */ /* 0x000fe400000000ff */
[----:B------:R-:W-:Y:S01]  /*29240*/  F2FP.F16.F32.PACK_AB R24, R144, R139 ;  /* 0x0000008b9018723e */ /* 0x000fe200000000ff */
[----:B------:R-:W-:-:S02]  /*29250*/  VIADD R9, R7, 0x100 ;  /* 0x0000010007097836 */ /* 0x000fc40000000000 */
[----:B------:R-:W-:Y:S01]  /*29260*/  FFMA.FTZ R134, R11, R34, R134 ;  /* 0x000000220b867223 */ /* 0x000fe20000010086 */
[--C-:B------:R-:W-:Y:S01]  /*29270*/  IMAD.WIDE.U32 R178, R179, 0x10, R18.reuse ;  /* 0x00000010b3b27825 */ /* 0x100fe200078e0012 */
[----:B------:R-:W-:Y:S01]  /*29280*/  IADD3 R177, PT, PT, R7, 0x280, RZ ;  /* 0x0000028007b17810 */ /* 0x000fe20007ffe0ff */
[----:B------:R0:W-:Y:S01]  /*29290*/  STG.E.128 desc[UR6][R32.64], R20 ;  /* 0x0000001420007986 */ /* 0x0001e2000c101d06 */
[----:B------:R-:W-:Y:S01]  /*292a0*/  F2FP.F16.F32.PACK_AB R35, R137, R138 ;  /* 0x0000008a8923723e */ /* 0x000fe200000000ff */
[C---:B------:R-:W-:Y:S01]  /*292b0*/  VIADD R155, R7.reuse, 0x200 ;  /* 0x00000200079b7836 */ /* 0x040fe20000000000 */
[----:B------:R-:W-:Y:S01]  /*292c0*/  F2FP.F16.F32.PACK_AB R34, R142, R143 ;  /* 0x0000008f8e22723e */ /* 0x000fe200000000ff */
[----:B------:R-:W-:Y:S01]  /*292d0*/  VIADD R11, R7, 0x300 ;  /* 0x00000300070b7836 */ /* 0x000fe20000000000 */
[----:B------:R1:W-:Y:S01]  /*292e0*/  STG.E.128 desc[UR6][R178.64], R24 ;  /* 0x00000018b2007986 */ /* 0x0003e2000c101d06 */
[----:B------:R-:W-:Y:S01]  /*292f0*/  IMAD.WIDE.U32 R6, R9, 0x10, R18 ;  /* 0x0000001009067825 */ /* 0x000fe200078e0012 */
[----:B------:R-:W-:-:S03]  /*29300*/  F2FP.F16.F32.PACK_AB R144, R170, R135 ;  /* 0x00000087aa90723e */ /* 0x000fc600000000ff */
[----:B------:R-:W-:-:S04]  /*29310*/  IMAD.WIDE.U32 R30, R31, 0x10, R18 ;  /* 0x000000101f1e7825 */ /* 0x000fc800078e0012 */
[----:B------:R-:W-:Y:S01]  /*29320*/  IMAD.WIDE.U32 R154, R155, 0x10, R18 ;  /* 0x000000109b9a7825 */ /* 0x000fe200078e0012 */
[----:B0-----:R-:W-:-:S03]  /*29330*/  F2FP.F16.F32.PACK_AB R23, R149, R164 ;  /* 0x000000a49517723e */ /* 0x001fc600000000ff */
[--C-:B------:R-:W-:Y:S01]  /*29340*/  IMAD.WIDE.U32 R176, R177, 0x10, R18.reuse ;  /* 0x00000010b1b07825 */ /* 0x100fe200078e0012 */
[----:B------:R-:W-:Y:S02]  /*29350*/  F2FP.F16.F32.PACK_AB R22, R166, R161 ;  /* 0x000000a1a616723e */ /* 0x000fe400000000ff */
[----:B------:R-:W-:Y:S01]  /*29360*/  F2FP.F16.F32.PACK_AB R21, R160, R157 ;  /* 0x0000009da015723e */ /* 0x000fe200000000ff */
[----:B------:R-:W-:Y:S01]  /*29370*/  IMAD.WIDE.U32 R18, R11, 0x10, R18 ;  /* 0x000000100b127825 */ /* 0x000fe200078e0012 */
        /* <DEDUP_REMOVED lines=8> */
[----:B-1----:R-:W-:Y:S02]  /*29400*/  F2FP.F16.F32.PACK_AB R27, R182, R173 ;  /* 0x000000adb61b723e */ /* 0x002fe400000000ff */
[----:B------:R-:W-:Y:S01]  /*29410*/  F2FP.F16.F32.PACK_AB R26, R180, R171 ;  /* 0x000000abb41a723e */ /* 0x000fe200000000ff */
[----:B------:R0:W-:Y:S01]  /*29420*/  STG.E.128 desc[UR6][R154.64], R144 ;  /* 0x000000909a007986 */ /* 0x0001e2000c101d06 */
[----:B------:R-:W-:Y:S02]  /*29430*/  F2FP.F16.F32.PACK_AB R25, R174, R169 ;  /* 0x000000a9ae19723e */ /* 0x000fe400000000ff */
[----:B------:R-:W-:-:S02]  /*29440*/  F2FP.F16.F32.PACK_AB R24, R167, R28 ;  /* 0x0000001ca718723e */ /* 0x000fc400000000ff */
[----:B------:R-:W-:Y:S02]  /*29450*/  F2FP.F16.F32.PACK_AB R151, R150, R17 ;  /* 0x000000119697723e */ /* 0x000fe400000000ff */
[----:B------:R-:W-:Y:S01]  /*29460*/  F2FP.F16.F32.PACK_AB R150, R134, R13 ;  /* 0x0000000d8696723e */ /* 0x000fe200000000ff */
[----:B------:R0:W-:Y:S01]  /*29470*/  STG.E.128 desc[UR6][R176.64], R24 ;  /* 0x00000018b0007986 */ /* 0x0001e2000c101d06 */
[----:B------:R-:W-:Y:S02]  /*29480*/  F2FP.F16.F32.PACK_AB R149, R188, R15 ;  /* 0x0000000fbc95723e */ /* 0x000fe400000000ff */
[----:B------:R-:W-:-:S05]  /*29490*/  F2FP.F16.F32.PACK_AB R148, R186, R175 ;  /* 0x000000afba94723e */ /* 0x000fca00000000ff */
[----:B------:R0:W-:Y:S02]  /*294a0*/  STG.E.128 desc[UR6][R18.64], R148 ;  /* 0x0000009412007986 */ /* 0x0001e4000c101d06 */
.L_x_9339:
[----:B0-----:R-:W0:Y:S01]  /*294b0*/  LDC.64 R6, c[0x0][0x380] ;  /* 0x0000e000ff067b82 */ /* 0x001e220000000a00 */
[----:B------:R-:W-:Y:S01]  /*294c0*/  UPLOP3.LUT UP0, UPT, UPT, UPT, UP0, 0x40, 0x4 ;  /* 0x000000000004789c */ /* 0x000fe20003f0e800 */
[----:B0-----:R-:W-:-:S04]  /*294d0*/  IADD3 R0, PT, PT, R0, R6, RZ ;  /* 0x0000000600007210 */ /* 0x001fc80007ffe0ff */
[----:B------:R-:W-:-:S13]  /*294e0*/  ISETP.GE.AND P0, PT, R0, R7, PT ;  /* 0x000000070000720c */ /* 0x000fda0003f06270 */
[----:B------:R-:W-:Y:S05]  /*294f0*/  @!P0 BRA `(.L_x_9340) ;  /* 0xfffffd7400848947 */ /* 0x000fea000383ffff */
[----:B------:R-:W-:Y:S05]  /*29500*/  EXIT ;  /* 0x000000000000794d */ /* 0x000fea0003800000 */
.L_x_9341:
        /* <DEDUP_REMOVED lines=15> */
.L_x_42322:


//--------------------- .text._ZN10layer_norm13ln_fwd_kernelINS_13Kernel_traitsIf13__nv_bfloat16S2_S2_fjLj7168ELj1ELj1ELj4ELj16ENS_18Kernel_traits_baseILj7168EfS2_S2_S2_fjLj128EEEEELb0ELb0ELb0ELb0EEEvNS_9FwdParamsE --------------------------
	.section	.text._ZN10layer_norm13ln_fwd_kernelINS_13Kernel_traitsIf13__nv_bfloat16S2_S2_fjLj7168ELj1ELj1ELj4ELj16ENS_18Kernel_traits_baseILj7168EfS2_S2_S2_fjLj128EEEEELb0ELb0ELb0ELb0EEEvNS_9FwdParamsE,"ax",@progbits
	.align	128
        .global         _ZN10layer_norm13ln_fwd_kernelINS_13Kernel_traitsIf13__nv_bfloat16S2_S2_fjLj7168ELj1ELj1ELj4ELj16ENS_18Kernel_traits_baseILj7168EfS2_S2_S2_fjLj128EEEEELb0ELb0ELb0ELb0EEEvNS_9FwdParamsE
        .type           _ZN10layer_norm13ln_fwd_kernelINS_13Kernel_traitsIf13__nv_bfloat16S2_S2_fjLj7168ELj1ELj1ELj4ELj16ENS_18Kernel_traits_baseILj7168EfS2_S2_S2_fjLj128EEEEELb0ELb0ELb0ELb0EEEvNS_9FwdParamsE,@function
        .size           _ZN10layer_norm13ln_fwd_kernelINS_13Kernel_traitsIf13__nv_bfloat16S2_S2_fjLj7168ELj1ELj1ELj4ELj16ENS_18Kernel_traits_baseILj7168EfS2_S2_S2_fjLj128EEEEELb0ELb0ELb0ELb0EEEvNS_9FwdParamsE,(.L_x_42323 - _ZN10layer_norm13ln_fwd_kernelINS_13Kernel_traitsIf13__nv_bfloat16S2_S2_fjLj7168ELj1ELj1ELj4ELj16ENS_18Kernel_traits_baseILj7168EfS2_S2_S2_fjLj128EEEEELb0ELb0ELb0ELb0EEEvNS_9FwdParamsE)
        .other          _ZN10layer_norm13ln_fwd_kernelINS_13Kernel_traitsIf13__nv_bfloat16S2_S2_fjLj7168ELj1ELj1ELj4ELj16ENS_18Kernel_traits_baseILj7168EfS2_S2_S2_fjLj128EEEEELb0ELb0ELb0ELb0EEEvNS_9FwdParamsE,@"STO_CUDA_ENTRY STV_DEFAULT"
_ZN10layer_norm13ln_fwd_kernelINS_13Kernel_traitsIf13__nv_bfloat16S2_S2_fjLj7168ELj1ELj1ELj4ELj16ENS_18Kernel_traits_baseILj7168EfS2_S2_S2_fjLj128EEEEELb0ELb0ELb0ELb0EEEvNS_9FwdParamsE:
.text._ZN10layer_norm13ln_fwd_kernelINS_13Kernel_traitsIf13__nv_bfloat16S2_S2_fjLj7168ELj1ELj1ELj4ELj16ENS_18Kernel_traits_baseILj7168EfS2_S2_S2_fjLj128EEEEELb0ELb0ELb0ELb0EEEvNS_9FwdParamsE:
        /* <DEDUP_REMOVED lines=32> */
[----:B------:R-:W-:Y:S01]  /*0200*/  @P0 LOP3.LUT R31, R31, 0x80, RZ, 0xfc, !PT ;  /* 0x000000801f1f0812 */ /* 0x000fe200078efcff */
[----:B------:R0:W5:Y:S04]  /*0210*/  @P0 LDG.E.128 R144, desc[UR6][R6.64+0x10] ;  /* 0x0000100606900981 */ /* 0x000168000c1e1d00 */
[----:B------:R0:W5:Y:S01]  /*0220*/  @P0 LD.E.128 R140, desc[UR6][R8.64] ;  /* 0x00000006088c0980 */ /* 0x000162000c101d00 */
[----:B------:R-:W1:Y:S08]  /*0230*/  @P2 LDC.64 R16, c[0x0][0x438] ;  /* 0x00010e00ff102b82 */ /* 0x000e700000000a00 */
[----:B------:R-:W0:Y:S08]  /*0240*/  @P3 LDC.64 R18, c[0x0][0x3d0] ;  /* 0x0000f400ff123b82 */ /* 0x000e300000000a00 */
[----:B------:R-:W0:Y:S01]  /*0250*/  @P3 LDC.64 R20, c[0x0][0x438] ;  /* 0x00010e00ff143b82 */ /* 0x000e220000000a00 */
[C---:B--2---:R-:W-:Y:S01]  /*0260*/  @P1 IMAD.WIDE.U32 R10, R31.reuse, 0x20, R10 ;  /* 0x000000201f0a1825 */ /* 0x044fe200078e000a */
[----:B------:R2:W5:Y:S06]  /*0270*/  @P0 LD.E.128 R136, desc[UR6][R8.64+0x10] ;  /* 0x0000100608880980 */ /* 0x00056c000c101d00 */
[----:B------:R-:W2:Y:S01]  /*0280*/  @P4 LDC.64 R22, c[0x0][0x3d0] ;  /* 0x0000f400ff164b82 */ /* 0x000ea20000000a00 */
[----:B---3--:R-:W-:-:S07]  /*0290*/  @P1 IMAD.WIDE.U32 R12, R31, 0x20, R12 ;  /* 0x000000201f0c1825 */ /* 0x008fce00078e000c */
[----:B------:R-:W3:Y:S01]  /*02a0*/  @P4 LDC.64 R24, c[0x0][0x438] ;  /* 0x00010e00ff184b82 */ /* 0x000ee20000000a00 */
[----:B------:R-:W-:Y:S01]  /*02b0*/  @P1 IADD3 R31, PT, PT, R31, 0x80, RZ ;  /* 0x000000801f1f1810 */ /* 0x000fe20007ffe0ff */
[----:B------:R0:W5:Y:S06]  /*02c0*/  @P1 LDG.E.128 R132, desc[UR6][R10.64] ;  /* 0x000000060a841981 */ /* 0x00016c000c1e1d00 */
[----:B------:R-:W3:Y:S01]  /*02d0*/  @P5 LDC.64 R26, c[0x0][0x3d0] ;  /* 0x0000f400ff1a5b82 */ /* 0x000ee20000000a00 */
[C---:B----4-:R-:W-:Y:S01]  /*02e0*/  @P2 IMAD.WIDE.U32 R14, R31.reuse, 0x20, R14 ;  /* 0x000000201f0e2825 */ /* 0x050fe200078e000e */
[----:B------:R4:W5:Y:S06]  /*02f0*/  @P1 LDG.E.128 R128, desc[UR6][R10.64+0x10] ;  /* 0x000010060a801981 */ /* 0x00096c000c1e1d00 */
[----:B------:R-:W4:Y:S01]  /*0300*/  @P5 LDC.64 R28, c[0x0][0x438] ;  /* 0x00010e00ff1c5b82 */ /* 0x000f220000000a00 */
[C---:B-1----:R-:W-:Y:S01]  /*0310*/  @P2 IMAD.WIDE.U32 R16, R31.reuse, 0x20, R16 ;  /* 0x000000201f102825 */ /* 0x042fe200078e0010 */
[----:B------:R-:W-:Y:S01]  /*0320*/  @P2 IADD3 R31, PT, PT, R31, 0x80, RZ ;  /* 0x000000801f1f2810 */ /* 0x000fe20007ffe0ff */
[----:B------:R1:W5:Y:S04]  /*0330*/  @P1 LD.E.128 R124, desc[UR6][R12.64] ;  /* 0x000000060c7c1980 */ /* 0x000368000c101d00 */
[C---:B0-----:R-:W-:Y:S01]  /*0340*/  @P3 IMAD.WIDE.U32 R18, R31.reuse, 0x20, R18 ;  /* 0x000000201f123825 */ /* 0x041fe200078e0012 */
[----:B------:R1:W5:Y:S03]  /*0350*/  @P1 LD.E.128 R120, desc[UR6][R12.64+0x10] ;  /* 0x000010060c781980 */ /* 0x000366000c101d00 */
[C---:B------:R-:W-:Y:S01]  /*0360*/  @P3 IMAD.WIDE.U32 R20, R31.reuse, 0x20, R20 ;  /* 0x000000201f143825 */ /* 0x040fe200078e0014 */
[----:B------:R-:W-:Y:S01]  /*0370*/  @P3 IADD3 R31, PT, PT, R31, 0x80, RZ ;  /* 0x000000801f1f3810 */ /* 0x000fe20007ffe0ff */
[----:B------:R1:W5:Y:S04]  /*0380*/  @P2 LDG.E.128 R116, desc[UR6][R14.64] ;  /* 0x000000060e742981 */ /* 0x000368000c1e1d00 */
[C---:B--2---:R-:W-:Y:S01]  /*0390*/  @P4 IMAD.WIDE.U32 R22, R31.reuse, 0x20, R22 ;  /* 0x000000201f164825 */ /* 0x044fe200078e0016 */
[----:B------:R1:W5:Y:S03]  /*03a0*/  @P2 LDG.E.128 R112, desc[UR6][R14.64+0x10] ;  /* 0x000010060e702981 */ /* 0x000366000c1e1d00 */
[C---:B---3--:R-:W-:Y:S01]  /*03b0*/  @P4 IMAD.WIDE.U32 R24, R31.reuse, 0x20, R24 ;  /* 0x000000201f184825 */ /* 0x048fe200078e0018 */
[----:B------:R-:W-:Y:S01]  /*03c0*/  @P4 IADD3 R31, PT, PT, R31, 0x80, RZ ;  /* 0x000000801f1f4810 */ /* 0x000fe20007ffe0ff */
[----:B------:R1:W5:Y:S04]  /*03d0*/  @P2 LD.E.128 R108, desc[UR6][R16.64] ;  /* 0x00000006106c2980 */ /* 0x000368000c101d00 */
[C---:B------:R-:W-:Y:S01]  /*03e0*/  @P5 IMAD.WIDE.U32 R26, R31.reuse, 0x20, R26 ;  /* 0x000000201f1a5825 */ /* 0x040fe200078e001a */
[----:B------:R1:W5:Y:S03]  /*03f0*/  @P2 LD.E.128 R104, desc[UR6][R16.64+0x10] ;  /* 0x0000100610682980 */ /* 0x000366000c101d00 */
[----:B----4-:R-:W-:Y:S01]  /*0400*/  @P5 IMAD.WIDE.U32 R28, R31, 0x20, R28 ;  /* 0x000000201f1c5825 */ /* 0x010fe200078e001c */
[----:B------:R1:W5:Y:S04]  /*0410*/  @P3 LDG.E.128 R100, desc[UR6][R18.64] ;  /* 0x0000000612643981 */ /* 0x000368000c1e1d00 */
[----:B------:R1:W5:Y:S04]  /*0420*/  @P3 LDG.E.128 R96, desc[UR6][R18.64+0x10] ;  /* 0x0000100612603981 */ /* 0x000368000c1e1d00 */
[----:B------:R1:W5:Y:S04]  /*0430*/  @P3 LD.E.128 R92, desc[UR6][R20.64] ;  /* 0x00000006145c3980 */ /* 0x000368000c101d00 */
[----:B------:R1:W5:Y:S04]  /*0440*/  @P3 LD.E.128 R88, desc[UR6][R20.64+0x10] ;  /* 0x0000100614583980 */ /* 0x000368000c101d00 */
[----:B------:R1:W5:Y:S04]  /*0450*/  @P4 LDG.E.128 R84, desc[UR6][R22.64] ;  /* 0x0000000616544981 */ /* 0x000368000c1e1d00 */
[----:B------:R1:W5:Y:S04]  /*0460*/  @P4 LDG.E.128 R80, desc[UR6][R22.64+0x10] ;  /* 0x0000100616504981 */ /* 0x000368000c1e1d00 */
[----:B------:R1:W5:Y:S04]  /*0470*/  @P4 LD.E.128 R76, desc[UR6][R24.64] ;  /* 0x00000006184c4980 */ /* 0x000368000c101d00 */
[----:B------:R1:W5:Y:S04]  /*0480*/  @P4 LD.E.128 R72, desc[UR6][R24.64+0x10] ;  /* 0x0000100618484980 */ /* 0x000368000c101d00 */
[----:B------:R1:W5:Y:S04]  /*0490*/  @P5 LDG.E.128 R68, desc[UR6][R26.64] ;  /* 0x000000061a445981 */ /* 0x000368000c1e1d00 */
[----:B------:R1:W5:Y:S04]  /*04a0*/  @P5 LDG.E.128 R64, desc[UR6][R26.64+0x10] ;  /* 0x000010061a405981 */ /* 0x000368000c1e1d00 */
[----:B------:R1:W5:Y:S04]  /*04b0*/  @P5 LD.E.128 R60, desc[UR6][R28.64] ;  /* 0x000000061c3c5980 */ /* 0x000368000c101d00 */
[----:B------:R1:W5:Y:S01]  /*04c0*/  @P5 LD.E.128 R56, desc[UR6][R28.64+0x10] ;  /* 0x000010061c385980 */ /* 0x000362000c101d00 */
[----:B------:R-:W-:-:S02]  /*04d0*/  ISETP.GE.U32.AND P0, PT, R3, 0x380, PT ;  /* 0x000003800300780c */ /* 0x000fc40003f06070 */
[----:B------:R-:W-:-:S11]  /*04e0*/  @P5 IADD3 R31, PT, PT, R31, 0x80, RZ ;  /* 0x000000801f1f5810 */ /* 0x000fd60007ffe0ff */
[----:B-1----:R-:W-:Y:S05]  /*04f0*/  @!P0 BRA `(.L_x_9344) ;  /* 0x0000000400388947 */ /* 0x002fea0003800000 */
[----:B------:R-:W0:Y:S08]  /*0500*/  LDC.64 R6, c[0x0][0x3d0] ;  /* 0x0000f400ff067b82 */ /* 0x000e300000000a00 */
[----:B------:R-:W1:Y:S01]  /*0510*/  LDC.64 R8, c[0x0][0x438] ;  /* 0x00010e00ff087b82 */ /* 0x000e620000000a00 */
[----:B0-----:R-:W-:-:S05]  /*0520*/  IMAD.WIDE.U32 R6, R31, 0x20, R6 ;  /* 0x000000201f067825 */ /* 0x001fca00078e0006 */
[----:B------:R0:W5:Y:S01]  /*0530*/  LDG.E.128 R52, desc[UR6][R6.64] ;  /* 0x0000000606347981 */ /* 0x000162000c1e1d00 */
[----:B-1----:R-:W-:-:S03]  /*0540*/  IMAD.WIDE.U32 R8, R31, 0x20, R8 ;  /* 0x000000201f087825 */ /* 0x002fc600078e0008 */
[----:B------:R0:W5:Y:S04]  /*0550*/  LDG.E.128 R48, desc[UR6][R6.64+0x10] ;  /* 0x0000100606307981 */ /* 0x000168000c1e1d00 */
[----:B------:R0:W5:Y:S04]  /*0560*/  LD.E.128 R44, desc[UR6][R8.64] ;  /* 0x00000006082c7980 */ /* 0x000168000c101d00 */
[----:B------:R0:W5:Y:S01]  /*0570*/  LD.E.128 R40, desc[UR6][R8.64+0x10] ;  /* 0x0000100608287980 */ /* 0x000162000c101d00 */
[----:B------:R-:W-:Y:S05]  /*0580*/  BRA `(.L_x_9344) ;  /* 0x0000000400147947 */ /* 0x000fea0003800000 */
.L_x_9343:
[C---:B------:R-:W-:Y:S02]  /*0590*/  ISETP.GE.U32.AND P0, PT, R3.reuse, 0x80, PT ;  /* 0x000000800300780c */ /* 0x040fe40003f06070 */
[C---:B------:R-:W-:Y:S02]  /*05a0*/  ISETP.GE.U32.AND P1, PT, R3.reuse, 0x100, PT ;  /* 0x000001000300780c */ /* 0x040fe40003f26070 */
[C---:B------:R-:W-:Y:S02]  /*05b0*/  ISETP.GE.U32.AND P2, PT, R3.reuse, 0x180, PT ;  /* 0x000001800300780c */ /* 0x040fe40003f46070 */
[C---:B------:R-:W-:Y:S02]  /*05c0*/  ISETP.GE.U32.AND P3, PT, R3.reuse, 0x200, PT ;  /* 0x000002000300780c */ /* 0x040fe40003f66070 */
[C---:B------:R-:W-:Y:S02]  /*05d0*/  ISETP.GE.U32.AND P4, PT, R3.reuse, 0x280, PT ;  /* 0x000002800300780c */ /* 0x040fe40003f86070 */
[----:B------:R-:W-:-:S02]  /*05e0*/  ISETP.GE.U32.AND P5, PT, R3, 0x300, PT ;  /* 0x000003000300780c */ /* 0x000fc40003fa6070 */
[----:B------:R-:W-:Y:S01]  /*05f0*/  ISETP.GE.U32.AND P6, PT, R3, 0x380, PT ;  /* 0x000003800300780c */ /* 0x000fe20003fc6070 */
        /* <DEDUP_REMOVED lines=9> */
[----:B------:R-:W-:Y:S01]  /*0690*/  @P1 IADD3 R31, PT, PT, R31, 0x80, RZ ;  /* 0x000000801f1f1810 */ /* 0x000fe20007ffe0ff */
[----:B------:R0:W5:Y:S04]  /*06a0*/  @P0 LDG.E.128 R144, desc[UR6][R8.64+0x10] ;  /* 0x0000100608900981 */ /* 0x000168000c1e1d00 */
[----:B------:R0:W5:Y:S01]  /*06b0*/  @P1 LDG.E.128 R132, desc[UR6][R10.64] ;  /* 0x000000060a841981 */ /* 0x000162000c1e1d00 */
[----:B------:R-:W1:Y:S01]  /*06c0*/  @P5 LDC.64 R6, c[0x0][0x3d0] ;  /* 0x0000f400ff065b82 */ /* 0x000e620000000a00 */
[C---:B--2---:R-:W-:Y:S01]  /*06d0*/  @P2 IMAD.WIDE.U32 R12, R31.reuse, 0x20, R12 ;  /* 0x000000201f0c2825 */ /* 0x044fe200078e000c */
[----:B------:R-:W-:Y:S01]  /*06e0*/  @P2 IADD3 R31, PT, PT, R31, 0x80, RZ ;  /* 0x000000801f1f2810 */ /* 0x000fe20007ffe0ff */
[----:B------:R0:W5:Y:S04]  /*06f0*/  @P1 LDG.E.128 R128, desc[UR6][R10.64+0x10] ;  /* 0x000010060a801981 */ /* 0x000168000c1e1d00 */
[----:B------:R0:W5:Y:S01]  /*0700*/  @P2 LDG.E.128 R116, desc[UR6][R12.64] ;  /* 0x000000060c742981 */ /* 0x000162000c1e1d00 */
[----:B------:R-:W2:Y:S01]  /*0710*/  @P6 LDC.64 R20, c[0x0][0x3d0] ;  /* 0x0000f400ff146b82 */ /* 0x000ea20000000a00 */
[C---:B---3--:R-:W-:Y:S01]  /*0720*/  @P3 IMAD.WIDE.U32 R14, R31.reuse, 0x20, R14 ;  /* 0x000000201f0e3825 */ /* 0x048fe200078e000e */
[----:B------:R-:W-:Y:S01]  /*0730*/  @P3 IADD3 R31, PT, PT, R31, 0x80, RZ ;  /* 0x000000801f1f3810 */ /* 0x000fe20007ffe0ff */
[----:B------:R0:W5:Y:S04]  /*0740*/  @P2 LDG.E.128 R112, desc[UR6][R12.64+0x10] ;  /* 0x000010060c702981 */ /* 0x000168000c1e1d00 */
[----:B------:R0:W5:Y:S01]  /*0750*/  @P3 LDG.E.128 R100, desc[UR6][R14.64] ;  /* 0x000000060e643981 */ /* 0x000162000c1e1d00 */
[C---:B----4-:R-:W-:Y:S01]  /*0760*/  @P4 IMAD.WIDE.U32 R16, R31.reuse, 0x20, R16 ;  /* 0x000000201f104825 */ /* 0x050fe200078e0010 */
[----:B------:R-:W-:-:S02]  /*0770*/  @P4 IADD3 R31, PT, PT, R31, 0x80, RZ ;  /* 0x000000801f1f4810 */ /* 0x000fc40007ffe0ff */
[----:B------:R0:W5:Y:S04]  /*0780*/  @P3 LDG.E.128 R96, desc[UR6][R14.64+0x10] ;  /* 0x000010060e603981 */ /* 0x000168000c1e1d00 */
[----:B------:R0:W5:Y:S01]  /*0790*/  @P4 LDG.E.128 R84, desc[UR6][R16.64] ;  /* 0x0000000610544981 */ /* 0x000162000c1e1d00 */
[C---:B-1----:R-:W-:Y:S01]  /*07a0*/  @P5 IMAD.WIDE.U32 R18, R31.reuse, 0x20, R6 ;  /* 0x000000201f125825 */ /* 0x042fe200078e0006 */
[----:B------:R-:W-:Y:S02]  /*07b0*/  @P5 IADD3 R31, PT, PT, R31, 0x80, RZ ;  /* 0x000000801f1f5810 */ /* 0x000fe40007ffe0ff */
[----:B------:R0:W5:Y:S04]  /*07c0*/  @P4 LDG.E.128 R80, desc[UR6][R16.64+0x10] ;  /* 0x0000100610504981 */ /* 0x000168000c1e1d00 */
[----:B------:R0:W5:Y:S01]  /*07d0*/  @P5 LDG.E.128 R68, desc[UR6][R18.64] ;  /* 0x0000000612445981 */ /* 0x000162000c1e1d00 */
[----:B--2---:R-:W-:-:S03]  /*07e0*/  @P6 IMAD.WIDE.U32 R6, R31, 0x20, R20 ;  /* 0x000000201f066825 */ /* 0x004fc600078e0014 */
[----:B------:R0:W5:Y:S04]  /*07f0*/  @P5 LDG.E.128 R64, desc[UR6][R18.64+0x10] ;  /* 0x0000100612405981 */ /* 0x000168000c1e1d00 */
[----:B------:R0:W5:Y:S04]  /*0800*/  @P6 LDG.E.128 R52, desc[UR6][R6.64] ;  /* 0x0000000606346981 */ /* 0x000168000c1e1d00 */
[----:B------:R0:W5:Y:S01]  /*0810*/  @P6 LDG.E.128 R48, desc[UR6][R6.64+0x10] ;  /* 0x0000100606306981 */ /* 0x000162000c1e1d00 */
        /* <DEDUP_REMOVED lines=24> */
[----:B------:R-:W-:Y:S02]  /*09a0*/  @P6 CS2R R42, SRZ ;  /* 0x00000000002a6805 */ /* 0x000fe4000001ff00 */
[----:B------:R-:W-:-:S02]  /*09b0*/  @P6 CS2R R40, SRZ ;  /* 0x0000000000286805 */ /* 0x000fc4000001ff00 */
[----:B------:R-:W-:Y:S02]  /*09c0*/  @P6 CS2R R46, SRZ ;  /* 0x00000000002e6805 */ /* 0x000fe4000001ff00 */
[----:B0-----:R-:W-:-:S07]  /*09d0*/  @P6 CS2R R44, SRZ ;  /* 0x00000000002c6805 */ /* 0x001fce000001ff00 */
.L_x_9344:
[----:B------:R-:W-:Y:S05]  /*09e0*/  BSYNC.RECONVERGENT B0 ;  /* 0x0000000000007941 */ /* 0x000fea0003800200 */
.L_x_9342:
[----:B------:R-:W1:Y:S02]  /*09f0*/  LDCU UR4, c[0x0][0x384] ;  /* 0x00007080ff0477ac */ /* 0x000e640008000800 */
[----:B-1----:R-:W-:-:S13]  /*0a00*/  ISETP.GE.AND P0, PT, R4, UR4, PT ;  /* 0x0000000404007c0c */ /* 0x002fda000bf06270 */
[----:B------:R-:W-:Y:S05]  /*0a10*/  @P0 EXIT ;  /* 0x000000000000094d */ /* 0x000fea0003800000 */
[----:B------:R-:W-:Y:S01]  /*0a20*/  SHF.R.S32.HI R5, RZ, 0x3, R5 ;  /* 0x00000003ff057819 */ /* 0x000fe20000011405 */
[----:B------:R-:W1:Y:S03]  /*0a30*/  LDCU.64 UR4, c[0x0][0x3e0] ;  /* 0x00007c00ff0477ac */ /* 0x000e660008000a00 */
[C---:B0-----:R-:W-:Y:S01]  /*0a40*/  LOP3.LUT R7, R5.reuse, 0x7f, RZ, 0xc0, !PT ;  /* 0x0000007f05077812 */ /* 0x041fe200078ec0ff */
[----:B------:R-:W0:Y:S01]  /*0a50*/  LDCU UR12, c[0x0][0x388] ;  /* 0x00007100ff0c77ac */ /* 0x000e220008000800 */
        /* <DEDUP_REMOVED lines=10> */
[----:B-1----:R-:W-:Y:S01]  /*0b00*/  UISETP.NE.U32.AND UP0, UPT, UR4, URZ, UPT ;  /* 0x000000ff0400728c */ /* 0x002fe2000bf05070 */
[----:B------:R-:W-:Y:S01]  /*0b10*/  I2FP.F32.U32 R2, R2 ;  /* 0x0000000200027245 */ /* 0x000fe20000201000 */
[----:B------:R-:W1:Y:S01]  /*0b20*/  LDCU.64 UR8, c[0x0][0x3a0] ;  /* 0x00007400ff0877ac */ /* 0x000e620008000a00 */
[----:B------:R-:W-:Y:S01]  /*0b30*/  LEA R0, R0, R5, 0x3 ;  /* 0x0000000500007211 */ /* 0x000fe200078e18ff */
[----:B------:R-:W-:-:S03]  /*0b40*/  UISETP.NE.AND.EX UP0, UPT, UR5, URZ, UPT, UP0 ;  /* 0x000000ff0500728c */ /* 0x000fc6000bf05300 */
[----:B------:R-:W4:Y:S01]  /*0b50*/  MUFU.RCP R2, R2 ;  /* 0x0000000200027308 */ /* 0x000f220000001000 */
[----:B------:R-:W-:Y:S02]  /*0b60*/  UPLOP3.LUT UP1, UPT, UPT, UPT, UPT, 0x40, 0x4 ;  /* 0x000000000004789c */ /* 0x000fe40003f2e870 */
[----:B0-2---:R-:W-:-:S13]  /*0b70*/  PLOP3.LUT P0, PT, PT, PT, UP0, 0x80, 0x8 ;  /* 0x000000000008781c */ /* 0x005fda0003f0f008 */
.L_x_9398:
[----:B------:R-:W0:Y:S01]  /*0b80*/  @P0 LDC.64 R152, c[0x0][0x3e0] ;  /* 0x0000f800ff980b82 */ /* 0x000e220000000a00 */
[----:B------:R-:W2:Y:S07]  /*0b90*/  S2R R184, SR_TID.X ;  /* 0x0000000000b87919 */ /* 0x000eae0000002100 */
[----:B------:R-:W1:Y:S01]  /*0ba0*/  LDC.64 R164, c[0x0][0x3e0] ;  /* 0x0000f800ffa47b82 */ /* 0x000e620000000a00 */
[----:B0-----:R-:W-:-:S06]  /*0bb0*/  @P0 IMAD.WIDE R152, R4, 0x2, R152 ;  /* 0x0000000204980825 */ /* 0x001fcc00078e0298 */
[----:B------:R-:W3:Y:S01]  /*0bc0*/  @P0 LDG.E.U16 R152, desc[UR6][R152.64] ;  /* 0x0000000698980981 */ /* 0x000ee2000c1e1500 */
[----:B------:R-:W-:Y:S01]  /*0bd0*/  IMAD R154, R4, UR12, RZ ;  /* 0x0000000c049a7c24 */ /* 0x000fe2000f8e02ff */
[----:B------:R-:W-:Y:S01]  /*0be0*/  ISETP.GE.U32.AND P1, PT, R3, 0x80, PT ;  /* 0x000000800300780c */ /* 0x000fe20003f26070 */
[----:B------:R-:W-:Y:S01]  /*0bf0*/  HFMA2 R185, -RZ, RZ, 1.875, 0 ;  /* 0x3f800000ffb97431 */ /* 0x000fe200000001ff */
[----:B-1----:R-:W-:Y:S01]  /*0c00*/  LOP3.LUT P5, RZ, R164, UR8, RZ, 0xfc, !PT ;  /* 0x00000008a4ff7c12 */ /* 0x002fe2000f8afcff */
[----:B------:R-:W-:Y:S01]  /*0c10*/  BSSY.RECONVERGENT B0, `(.L_x_9345) ;  /* 0x000006a000007945 */ /* 0x000fe20003800200 */
[----:B------:R-:W-:Y:S02]  /*0c20*/  SHF.R.S32.HI R155, RZ, 0x1f, R154 ;  /* 0x0000001fff9b7819 */ /* 0x000fe4000001149a */
[----:B------:R-:W-:Y:S02]  /*0c30*/  LOP3.LUT P5, RZ, R165, UR9, RZ, 0xfc, P5 ;  /* 0x00000009a5ff7c12 */ /* 0x000fe4000a8afcff */
[----:B------:R-:W-:-:S04]  /*0c40*/  LEA.HI R155, R155, R154, RZ, 0x3 ;  /* 0x0000009a9b9b7211 */ /* 0x000fc800078f18ff */
[----:B--2---:R-:W-:-:S04]  /*0c50*/  LEA.HI.SX32 R157, R155, R184, 0x1d ;  /* 0x000000b89b9d7211 */ /* 0x004fc800078feaff */
        /* <DEDUP_REMOVED lines=21> */
[C---:B--2---:R-:W-:Y:S02]  /*0db0*/  SHF.L.U32 R155, R36.reuse, 0x10, RZ ;  /* 0x00000010249b7819 */ /* 0x044fe400000006ff */
[----:B------:R-:W-:Y:S02]  /*0dc0*/  PRMT R153, R36, 0x7632, R153 ;  /* 0x0000763224997816 */ /* 0x000fe40000000099 */
[----:B------:R-:W-:Y:S01]  /*0dd0*/  PRMT R154, R37, 0x7632, R154 ;  /* 0x00007632259a7816 */ /* 0x000fe2000000009a */
[----:B------:R-:W-:Y:S01]  /*0de0*/  FFMA.FTZ R174, R152, R185, R155 ;  /* 0x000000b998ae7223 */ /* 0x000fe2000001009b */
[----:B------:R-:W-:-:S02]  /*0df0*/  PRMT R179, R38, 0x7632, R179 ;  /* 0x0000763226b37816 */ /* 0x000fc400000000b3 */
[----:B------:R-:W-:Y:S02]  /*0e00*/  PRMT R187, R39, 0x7632, R187 ;  /* 0x0000763227bb7816 */ /* 0x000fe400000000bb */
[----:B------:R-:W-:Y:S02]  /*0e10*/  SHF.L.U32 R181, R38, 0x10, RZ ;  /* 0x0000001026b57819 */ /* 0x000fe400000006ff */
[----:B------:R-:W-:Y:S02]  /*0e20*/  SHF.L.U32 R152, R177, 0x10, RZ ;  /* 0x00000010b1987819 */ /* 0x000fe400000006ff */
[----:B------:R-:W-:Y:S01]  /*0e30*/  SHF.L.U32 R37, R37, 0x10, RZ ;  /* 0x0000001025257819 */ /* 0x000fe200000006ff */
[-C--:B------:R-:W-:Y:S01]  /*0e40*/  FFMA.FTZ R170, R170, R185.reuse, R181 ;  /* 0x000000b9aaaa7223 */ /* 0x080fe200000100b5 */
        /* <DEDUP_REMOVED lines=18> */
.L_x_9347:
[----:B------:R-:W-:-:S04]  /*0f70*/  ISETP.NE.U32.AND P0, PT, R164, RZ, PT ;  /* 0x000000ffa400720c */ /* 0x000fc80003f05070 */
[----:B------:R-:W-:-:S13]  /*0f80*/  ISETP.NE.AND.EX P0, PT, R165, RZ, PT, P0 ;  /* 0x000000ffa500720c */ /* 0x000fda0003f05300 */
[----:B------:R-:W-:Y:S05]  /*0f90*/  @!P0 BRA `(.L_x_9349) ;  /* 0x0000000000648947 */ /* 0x000fea0003800000 */
[C---:B-----5:R-:W-:Y:S02]  /*0fa0*/  PRMT R36, R152.reuse, 0x7632, R36 ;  /* 0x0000763298247816 */ /* 0x060fe40000000024 */
[----:B------:R-:W-:Y:S02]  /*0fb0*/  SHF.L.U32 R152, R152, 0x10, RZ ;  /* 0x0000001098987819 */ /* 0x000fe400000006ff */
[----:B------:R-:W-:Y:S02]  /*0fc0*/  PRMT R38, R154, 0x7632, R38 ;  /* 0x000076329a267816 */ /* 0x000fe40000000026 */
        /* <DEDUP_REMOVED lines=17> */
[----:B------:R-:W-:Y:S02]  /*10e0*/  F2FP.BF16.F32.PACK_AB R38, R179, R170 ;  /* 0x000000aab326723e */ /* 0x000fe400000010ff */
[----:B------:R-:W-:Y:S02]  /*10f0*/  F2FP.BF16.F32.PACK_AB R39, R181, R168 ;  /* 0x000000a8b527723e */ /* 0x000fe400000010ff */
[----:B------:R-:W-:Y:S02]  /*1100*/  F2FP.BF16.F32.PACK_AB R37, R177, R172 ;  /* 0x000000acb125723e */ /* 0x000fe400000010ff */
[----:B------:R-:W-:Y:S01]  /*1110*/  F2FP.BF16.F32.PACK_AB R36, R175, R174 ;  /* 0x000000aeaf24723e */ /* 0x000fe200000010ff */
[----:B------:R-:W-:Y:S06]  /*1120*/  BRA `(.L_x_9348) ;  /* 0x0000000000507947 */ /* 0x000fec0003800000 */
.L_x_9349:
[C---:B-----5:R-:W-:Y:S02]  /*1130*/  PRMT R168, R152.reuse, 0x7632, R168 ;  /* 0x0000763298a87816 */ /* 0x060fe400000000a8 */
[----:B------:R-:W-:Y:S02]  /*1140*/  SHF.L.U32 R152, R152, 0x10, RZ ;  /* 0x0000001098987819 */ /* 0x000fe400000006ff */
[C---:B------:R-:W-:Y:S02]  /*1150*/  PRMT R170, R153.reuse, 0x7632, R170 ;  /* 0x0000763299aa7816 */ /* 0x040fe400000000aa */
[----:B------:R-:W-:Y:S01]  /*1160*/  SHF.L.U32 R186, R154, 0x10, RZ ;  /* 0x000000109aba7819 */ /* 0x000fe200000006ff */
[----:B------:R-:W-:Y:S01]  /*1170*/  FMUL.FTZ R174, R152, R185 ;  /* 0x000000b998ae7220 */ /* 0x000fe20000410000 */
[----:B------:R-:W-:Y:S02]  /*1180*/  SHF.L.U32 R172, R153, 0x10, RZ ;  /* 0x0000001099ac7819 */ /* 0x000fe400000006ff */
[----:B------:R-:W-:-:S02]  /*1190*/  PRMT R153, R154, 0x7632, R153 ;  /* 0x000076329a997816 */ /* 0x000fc40000000099 */
[C---:B------:R-:W-:Y:S01]  /*11a0*/  PRMT R175, R155.reuse, 0x7632, R175 ;  /* 0x000076329baf7816 */ /* 0x040fe200000000af */
[-C--:B------:R-:W-:Y:S01]  /*11b0*/  FMUL.FTZ R172, R172, R185.reuse ;  /* 0x000000b9acac7220 */ /* 0x080fe20000410000 */
        /* <DEDUP_REMOVED lines=11> */
.L_x_9348:
[----:B------:R-:W0:Y:S01]  /*1270*/  @P5 LDC.64 R152, c[0x0][0x3a8] ;  /* 0x0000ea00ff985b82 */ /* 0x000e220000000a00 */
[C---:B------:R-:W-:Y:S01]  /*1280*/  IADD3 R189, PT, PT, R157.reuse, 0x80, RZ ;  /* 0x000000809dbd7810 */ /* 0x040fe20007ffe0ff */
[----:B0-----:R-:W-:-:S05]  /*1290*/  @P5 IMAD.WIDE.U32 R152, R157, 0x10, R152 ;  /* 0x000000109d985825 */ /* 0x001fca00078e0098 */
[----:B------:R0:W-:Y:S02]  /*12a0*/  @P5 STG.E.128 desc[UR6][R152.64], R36 ;  /* 0x0000002498005986 */ /* 0x0001e4000c101d06 */
.L_x_9346:
[----:B------:R-:W-:Y:S05]  /*12b0*/  BSYNC.RECONVERGENT B0 ;  /* 0x0000000000007941 */ /* 0x000fea0003800200 */
.L_x_9345:
        /* <DEDUP_REMOVED lines=17> */
[----:B------:R-:W-:Y:S02]  /*13d0*/  SHF.L.U32 R160, R154, 0x10, RZ ;  /* 0x000000109aa07819 */ /* 0x000fe400000006ff */
[----:B------:R-:W-:-:S02]  /*13e0*/  PRMT R167, R153, 0x7632, R167 ;  /* 0x0000763299a77816 */ /* 0x000fc400000000a7 */
[----:B------:R-:W-:Y:S02]  /*13f0*/  SHF.L.U32 R162, R153, 0x10, RZ ;  /* 0x0000001099a27819 */ /* 0x000fe400000006ff */
[----:B------:R-:W-:Y:S02]  /*1400*/  PRMT R169, R154, 0x7632, R169 ;  /* 0x000076329aa97816 */ /* 0x000fe400000000a9 */
[----:B------:R-:W-:Y:S02]  /*1410*/  SHF.L.U32 R192, R187, 0x10, RZ ;  /* 0x00000010bbc07819 */ /* 0x000fe400000006ff */
[----:B--2---:R-:W-:Y:S02]  /*1420*/  SHF.L.U32 R155, R36, 0x10, RZ ;  /* 0x00000010249b7819 */ /* 0x004fe400000006ff */
[----:B------:R-:W-:Y:S02]  /*1430*/  SHF.L.U32 R173, R38, 0x10, RZ ;  /* 0x0000001026ad7819 */ /* 0x000fe400000006ff */
[----:B------:R-:W-:Y:S01]  /*1440*/  PRMT R153, R36, 0x7632, R153 ;  /* 0x0000763224997816 */ /* 0x000fe20000000099 */
[-C--:B------:R-:W-:Y:S01]  /*1450*/  FFMA.FTZ R166, R152, R185.reuse, R155 ;  /* 0x000000b998a67223 */ /* 0x080fe2000001009b */
[----:B------:R-:W-:Y:S01]  /*1460*/  PRMT R154, R37, 0x7632, R154 ;  /* 0x00007632259a7816 */ /* 0x000fe2000000009a */
[----:B------:R-:W-:Y:S01]  /*1470*/  FFMA.FTZ R160, R160, R185, R173 ;  /* 0x000000b9a0a07223 */ /* 0x000fe200000100ad */
[----:B------:R-:W-:-:S02]  /*1480*/  PRMT R171, R38, 0x7632, R171 ;  /* 0x0000763226ab7816 */ /* 0x000fc400000000ab */
[----:B------:R-:W-:Y:S02]  /*1490*/  PRMT R190, R39, 0x7632, R190 ;  /* 0x0000763227be7816 */ /* 0x000fe400000000be */
        /* <DEDUP_REMOVED lines=20> */
.L_x_9352:
[----:B------:R-:W-:-:S04]  /*15e0*/  ISETP.NE.U32.AND P2, PT, R164, RZ, PT ;  /* 0x000000ffa400720c */ /* 0x000fc80003f45070 */
[----:B------:R-:W-:-:S13]  /*15f0*/  ISETP.NE.AND.EX P2, PT, R165, RZ, PT, P2 ;  /* 0x000000ffa500720c */ /* 0x000fda0003f45320 */
[----:B------:R-:W-:Y:S05]  /*1600*/  @P2 BRA `(.L_x_9354) ;  /* 0x0000000000542947 */ /* 0x000fea0003800000 */
        /* <DEDUP_REMOVED lines=21> */
.L_x_9354:
        /* <DEDUP_REMOVED lines=23> */
[----:B------:R-:W-:-:S07]  /*18d0*/  F2FP.BF16.F32.PACK_AB R36, R167, R166 ;  /* 0x000000a6a724723e */ /* 0x000fce00000010ff */
.L_x_9353:
[----:B------:R-:W0:Y:S02]  /*18e0*/  @P5 LDC.64 R152, c[0x0][0x3a8] ;  /* 0x0000ea00ff985b82 */ /* 0x000e240000000a00 */
[C---:B0-----:R-:W-:Y:S01]  /*18f0*/  @P5 IMAD.WIDE.U32 R152, R189.reuse, 0x10, R152 ;  /* 0x00000010bd985825 */ /* 0x041fe200078e0098 */
[----:B------:R-:W-:-:S04]  /*1900*/  IADD3 R189, PT, PT, R189, 0x80, RZ ;  /* 0x00000080bdbd7810 */ /* 0x000fc80007ffe0ff */
[----:B------:R1:W-:Y:S03]  /*1910*/  @P5 STG.E.128 desc[UR6][R152.64], R36 ;  /* 0x0000002498005986 */ /* 0x0003e6000c101d06 */
.L_x_9351:
[----:B------:R-:W-:Y:S05]  /*1920*/  BSYNC.RECONVERGENT B0 ;  /* 0x0000000000007941 */ /* 0x000fea0003800200 */
.L_x_9350:
[----:B------:R-:W-:Y:S01]  /*1930*/  ISETP.GE.U32.AND P2, PT, R3, 0x180, PT ;  /* 0x000001800300780c */ /* 0x000fe20003f46070 */
[----:B------:R-:W-:Y:S03]  /*1940*/  BSSY.RECONVERGENT B0, `(.L_x_9355) ;  /* 0x0000065000007945 */ /* 0x000fe60003800200 */
[----:B------:R-:W-:-:S09]  /*1950*/  P2R R187, PR, RZ, 0x4 ;  /* 0x00000004ffbb7803 */ /* 0x000fd20000000000 */
[----:B------:R-:W-:Y:S05]  /*1960*/  @!P2 BRA `(.L_x_9356) ;  /* 0x000000040088a947 */ /* 0x000fea0003800000 */
[----:B------:R-:W2:Y:S02]  /*1970*/  LDC.64 R30, c[0x0][0x390] ;  /* 0x0000e400ff1e7b82 */ /* 0x000ea40000000a00 */
[----:B--2---:R-:W-:-:S05]  /*1980*/  IMAD.WIDE.U32 R30, R189, 0x10, R30 ;  /* 0x00000010bd1e7825 */ /* 0x004fca00078e001e */
[----:B------:R2:W5:Y:S01]  /*1990*/  LDG.E.128 R32, desc[UR6][R30.64] ;  /* 0x000000061e207981 */ /* 0x000562000c1e1d00 */
[----:B------:R-:W-:-:S04]  /*19a0*/  UISETP.NE.U32.AND UP0, UPT, UR8, URZ, UPT ;  /* 0x000000ff0800728c */ /* 0x000fc8000bf05070 */
[----:B------:R-:W-:-:S09]  /*19b0*/  UISETP.NE.AND.EX UP0, UPT, UR9, URZ, UPT, UP0 ;  /* 0x000000ff0900728c */ /* 0x000fd2000bf05300 */
[----:B--2---:R-:W-:Y:S05]  /*19c0*/  BRA.U !UP0, `(.L_x_9357) ;  /* 0x0000000108a07547 */ /* 0x004fea000b800000 */
[----:B------:R-:W2:Y:S02]  /*19d0*/  LDC.64 R30, c[0x0][0x3a0] ;  /* 0x0000e800ff1e7b82 */ /* 0x000ea40000000a00 */
[----:B--2---:R-:W-:-:S05]  /*19e0*/  IMAD.WIDE.U32 R30, R189, 0x10, R30 ;  /* 0x00000010bd1e7825 */ /* 0x004fca00078e001e */
[----:B01----:R-:W2:Y:S01]  /*19f0*/  LDG.E.128 R36, desc[UR6][R30.64] ;  /* 0x000000061e247981 */ /* 0x003ea2000c1e1d00 */
[C---:B-----5:R-:W-:Y:S02]  /*1a00*/  SHF.L.U32 R154, R33.reuse, 0x10, RZ ;  /* 0x00000010219a7819 */ /* 0x060fe400000006ff */
[----:B------:R-:W-:Y:S02]  /*1a10*/  PRMT R29, R32, 0x7632, R29 ;  /* 0x00007632201d7816 */ /* 0x000fe4000000001d */
[----:B------:R-:W-:Y:S02]  /*1a20*/  PRMT R152, R33, 0x7632, R152 ;  /* 0x0000763221987816 */ /* 0x000fe40000000098 */
[C---:B------:R-:W-:Y:S02]  /*1a30*/  PRMT R153, R34.reuse, 0x7632, R153 ;  /* 0x0000763222997816 */ /* 0x040fe40000000099 */
[----:B------:R-:W-:Y:S02]  /*1a40*/  PRMT R190, R35, 0x7632, R190 ;  /* 0x0000763223be7816 */ /* 0x000fe400000000be */
[----:B------:R-:W-:-:S02]  /*1a50*/  SHF.L.U32 R188, R34, 0x10, RZ ;  /* 0x0000001022bc7819 */ /* 0x000fc400000006ff */
[----:B------:R-:W-:Y:S02]  /*1a60*/  SHF.L.U32 R192, R35, 0x10, RZ ;  /* 0x0000001023c07819 */ /* 0x000fe400000006ff */
[----:B------:R-:W-:Y:S02]  /*1a70*/  SHF.L.U32 R32, R32, 0x10, RZ ;  /* 0x0000001020207819 */ /* 0x000fe400000006ff */
[----:B------:R-:W-:Y:S02]  /*1a80*/  SHF.L.U32 R152, R152, 0x10, RZ ;  /* 0x0000001098987819 */ /* 0x000fe400000006ff */
[----:B------:R-:W-:Y:S02]  /*1a90*/  SHF.L.U32 R190, R190, 0x10, RZ ;  /* 0x00000010bebe7819 */ /* 0x000fe400000006ff */
[C---:B--2---:R-:W-:Y:S02]  /*1aa0*/  PRMT R30, R37.reuse, 0x7632, R30 ;  /* 0x00007632251e7816 */ /* 0x044fe4000000001e */
[----:B------:R-:W-:-:S02]  /*1ab0*/  SHF.L.U32 R37, R37, 0x10, RZ ;  /* 0x0000001025257819 */ /* 0x000fc400000006ff */
[----:B------:R-:W-:Y:S02]  /*1ac0*/  PRMT R31, R38, 0x7632, R31 ;  /* 0x00007632261f7816 */ /* 0x000fe4000000001f */
[----:B------:R-:W-:Y:S01]  /*1ad0*/  PRMT R33, R36, 0x7632, R33 ;  /* 0x0000763224217816 */ /* 0x000fe20000000021 */
[-C--:B------:R-:W-:Y:S01]  /*1ae0*/  FFMA.FTZ R34, R154, R185.reuse, R37 ;  /* 0x000000b99a227223 */ /* 0x080fe20000010025 */
[----:B------:R-:W-:Y:S02]  /*1af0*/  PRMT R191, R39, 0x7632, R191 ;  /* 0x0000763227bf7816 */ /* 0x000fe400000000bf */
        /* <DEDUP_REMOVED lines=8> */
[----:B------:R-:W-:Y:S02]  /*1b80*/  SHF.L.U32 R191, R191, 0x10, RZ ;  /* 0x00000010bfbf7819 */ /* 0x000fe400000006ff */
        /* <DEDUP_REMOVED lines=12> */
.L_x_9357:
[----:B------:R-:W-:-:S04]  /*1c50*/  ISETP.NE.U32.AND P2, PT, R164, RZ, PT ;  /* 0x000000ffa400720c */ /* 0x000fc80003f45070 */
[----:B------:R-:W-:-:S13]  /*1c60*/  ISETP.NE.AND.EX P2, PT, R165, RZ, PT, P2 ;  /* 0x000000ffa500720c */ /* 0x000fda0003f45320 */
[----:B------:R-:W-:Y:S05]  /*1c70*/  @P2 BRA `(.L_x_9359) ;  /* 0x0000000000542947 */ /* 0x000fea0003800000 */
[C---:B-----5:R-:W-:Y:S02]  /*1c80*/  PRMT R29, R32.reuse, 0x7632, R29 ;  /* 0x00007632201d7816 */ /* 0x060fe4000000001d */
[----:B------:R-:W-:Y:S02]  /*1c90*/  SHF.L.U32 R32, R32, 0x10, RZ ;  /* 0x0000001020207819 */ /* 0x000fe400000006ff */
[C---:B------:R-:W-:Y:S02]  /*1ca0*/  SHF.L.U32 R154, R33.reuse, 0x10, RZ ;  /* 0x00000010219a7819 */ /* 0x040fe400000006ff */
[----:B------:R-:W-:Y:S01]  /*1cb0*/  SHF.L.U32 R188, R34, 0x10, RZ ;  /* 0x0000001022bc7819 */ /* 0x000fe200000006ff */
[-C--:B------:R-:W-:Y:S01]  /*1cc0*/  FMUL.FTZ R156, R32, R185.reuse ;  /* 0x000000b9209c7220 */ /* 0x080fe20000410000 */
[----:B------:R-:W-:Y:S02]  /*1cd0*/  PRMT R30, R33, 0x7632, R30 ;  /* 0x00007632211e7816 */ /* 0x000fe4000000001e */
[----:B------:R-:W-:Y:S01]  /*1ce0*/  PRMT R31, R34, 0x7632, R31 ;  /* 0x00007632221f7816 */ /* 0x000fe2000000001f */
[-C--:B------:R-:W-:Y:S01]  /*1cf0*/  FMUL.FTZ R34, R154, R185.reuse ;  /* 0x000000b99a227220 */ /* 0x080fe20000410000 */
[C---:B------:R-:W-:Y:S01]  /*1d00*/  PRMT R33, R35.reuse, 0x7632, R33 ;  /* 0x0000763223217816 */ /* 0x040fe20000000021 */
[----:B------:R-:W-:Y:S01]  /*1d10*/  FMUL.FTZ R32, R188, R185 ;  /* 0x000000b9bc207220 */ /* 0x000fe20000410000 */
[----:B------:R-:W-:-:S02]  /*1d20*/  SHF.L.U32 R190, R35, 0x10, RZ ;  /* 0x0000001023be7819 */ /* 0x000fc400000006ff */
[----:B01----:R-:W-:Y:S02]  /*1d30*/  SHF.L.U32 R152, R29, 0x10, RZ ;  /* 0x000000101d987819 */ /* 0x003fe400000006ff */
        /* <DEDUP_REMOVED lines=8> */
[----:B------:R-:W-:Y:S06]  /*1dc0*/  BRA `(.L_x_9358) ;  /* 0x0000000000607947 */ /* 0x000fec0003800000 */
.L_x_9359:
[C---:B01---5:R-:W-:Y:S02]  /*1dd0*/  SHF.L.U32 R38, R33.reuse, 0x10, RZ ;  /* 0x0000001021267819 */ /* 0x063fe400000006ff */
[----:B------:R-:W-:Y:S02]  /*1de0*/  PRMT R30, R33, 0x7632, R30 ;  /* 0x00007632211e7816 */ /* 0x000fe4000000001e */
[----:B------:R-:W-:Y:S02]  /*1df0*/  PRMT R29, R32, 0x7632, R29 ;  /* 0x00007632201d7816 */ /* 0x000fe4000000001d */
[C---:B------:R-:W-:Y:S02]  /*1e00*/  PRMT R31, R34.reuse, 0x7632, R31 ;  /* 0x00007632221f7816 */ /* 0x040fe4000000001f */
[----:B------:R-:W-:Y:S02]  /*1e10*/  PRMT R33, R35, 0x7632, R33 ;  /* 0x0000763223217816 */ /* 0x000fe40000000021 */
[----:B------:R-:W-:Y:S01]  /*1e20*/  SHF.L.U32 R152, R34, 0x10, RZ ;  /* 0x0000001022987819 */ /* 0x000fe200000006ff */
        /* <DEDUP_REMOVED lines=18> */
.L_x_9358:
[----:B------:R-:W0:Y:S02]  /*1f50*/  @P5 LDC.64 R152, c[0x0][0x3a8] ;  /* 0x0000ea00ff985b82 */ /* 0x000e240000000a00 */
[C---:B0-----:R-:W-:Y:S01]  /*1f60*/  @P5 IMAD.WIDE.U32 R152, R189.reuse, 0x10, R152 ;  /* 0x00000010bd985825 */ /* 0x041fe200078e0098 */
[----:B------:R-:W-:-:S04]  /*1f70*/  IADD3 R189, PT, PT, R189, 0x80, RZ ;  /* 0x00000080bdbd7810 */ /* 0x000fc80007ffe0ff */
[----:B------:R2:W-:Y:S03]  /*1f80*/  @P5 STG.E.128 desc[UR6][R152.64], R36 ;  /* 0x0000002498005986 */ /* 0x0005e6000c101d06 */
.L_x_9356:
[----:B------:R-:W-:Y:S05]  /*1f90*/  BSYNC.RECONVERGENT B0 ;  /* 0x0000000000007941 */ /* 0x000fea0003800200 */
.L_x_9355:
[----:B------:R-:W-:Y:S01]  /*1fa0*/  ISETP.GE.U32.AND P2, PT, R3, 0x200, PT ;  /* 0x000002000300780c */ /* 0x000fe20003f46070 */
[----:B------:R-:W-:Y:S03]  /*1fb0*/  BSSY.RECONVERGENT B0, `(.L_x_9360) ;  /* 0x0000065000007945 */ /* 0x000fe60003800200 */
[----:B------:R-:W-:-:S09]  /*1fc0*/  P2R R188, PR, RZ, 0x4 ;  /* 0x00000004ffbc7803 */ /* 0x000fd20000000000 */
[----:B------:R-:W-:Y:S05]  /*1fd0*/  @!P2 BRA `(.L_x_9361) ;  /* 0x000000040088a947 */ /* 0x000fea0003800000 */
[----:B------:R-:W3:Y:S02]  /*1fe0*/  LDC.64 R22, c[0x0][0x390] ;  /* 0x0000e400ff167b82 */ /* 0x000ee40000000a00 */
[----:B---3--:R-:W-:-:S05]  /*1ff0*/  IMAD.WIDE.U32 R22, R189, 0x10, R22 ;  /* 0x00000010bd167825 */ /* 0x008fca00078e0016 */
[----:B------:R3:W5:Y:S01]  /*2000*/  LDG.E.128 R24, desc[UR6][R22.64] ;  /* 0x0000000616187981 */ /* 0x000762000c1e1d00 */
[----:B------:R-:W-:-:S04]  /*2010*/  UISETP.NE.U32.AND UP0, UPT, UR8, URZ, UPT ;  /* 0x000000ff0800728c */ /* 0x000fc8000bf05070 */
[----:B------:R-:W-:-:S09]  /*2020*/  UISETP.NE.AND.EX UP0, UPT, UR9, URZ, UPT, UP0 ;  /* 0x000000ff0900728c */ /* 0x000fd2000bf05300 */
[----:B---3--:R-:W-:Y:S05]  /*2030*/  BRA.U !UP0, `(.L_x_9362) ;  /* 0x0000000108a07547 */ /* 0x008fea000b800000 */
[----:B------:R-:W3:Y:S02]  /*2040*/  LDC.64 R22, c[0x0][0x3a0] ;  /* 0x0000e800ff167b82 */ /* 0x000ee40000000a00 */
[----:B---3--:R-:W-:-:S05]  /*2050*/  IMAD.WIDE.U32 R22, R189, 0x10, R22 ;  /* 0x00000010bd167825 */ /* 0x008fca00078e0016 */
[----:B012---:R-:W2:Y:S01]  /*2060*/  LDG.E.128 R36, desc[UR6][R22.64] ;  /* 0x0000000616247981 */ /* 0x007ea2000c1e1d00 */
        /* <DEDUP_REMOVED lines=9> */
[C---:B--2---:R-:W-:Y:S02]  /*2100*/  PRMT R22, R37.reuse, 0x7632, R22 ;  /* 0x0000763225167816 */ /* 0x044fe40000000016 */
[----:B------:R-:W-:Y:S02]  /*2110*/  SHF.L.U32 R37, R37, 0x10, RZ ;  /* 0x0000001025257819 */ /* 0x000fe400000006ff */
[----:B------:R-:W-:-:S02]  /*2120*/  PRMT R23, R38, 0x7632, R23 ;  /* 0x0000763226177816 */ /* 0x000fc40000000017 */
        /* <DEDUP_REMOVED lines=12> */
[----:B------:R-:W-:Y:S02]  /*21f0*/  SHF.L.U32 R193, R193, 0x10, RZ ;  /* 0x00000010c1c17819 */ /* 0x000fe400000006ff */
        /* <DEDUP_REMOVED lines=12> */
.L_x_9362:
        /* <DEDUP_REMOVED lines=14> */
[----:B012---:R-:W-:Y:S02]  /*23a0*/  SHF.L.U32 R152, R21, 0x10, RZ ;  /* 0x0000001015987819 */ /* 0x007fe400000006ff */
        /* <DEDUP_REMOVED lines=9> */
.L_x_9364:
[C---:B012--5:R-:W-:Y:S02]  /*2440*/  SHF.L.U32 R38, R25.reuse, 0x10, RZ ;  /* 0x0000001019267819 */ /* 0x067fe400000006ff */
        /* <DEDUP_REMOVED lines=23> */
.L_x_9363:
[----:B------:R-:W0:Y:S02]  /*25c0*/  @P5 LDC.64 R152, c[0x0][0x3a8] ;  /* 0x0000ea00ff985b82 */ /* 0x000e240000000a00 */
[C---:B0-----:R-:W-:Y:S01]  /*25d0*/  @P5 IMAD.WIDE.U32 R152, R189.reuse, 0x10, R152 ;  /* 0x00000010bd985825 */ /* 0x041fe200078e0098 */
[----:B------:R-:W-:-:S04]  /*25e0*/  IADD3 R189, PT, PT, R189, 0x80, RZ ;  /* 0x00000080bdbd7810 */ /* 0x000fc80007ffe0ff */
[----:B------:R3:W-:Y:S03]  /*25f0*/  @P5 STG.E.128 desc[UR6][R152.64], R36 ;  /* 0x0000002498005986 */ /* 0x0007e6000c101d06 */
.L_x_9361:
[----:B------:R-:W-:Y:S05]  /*2600*/  BSYNC.RECONVERGENT B0 ;  /* 0x0000000000007941 */ /* 0x000fea0003800200 */
.L_x_9360:
[----:B------:R-:W-:Y:S01]  /*2610*/  ISETP.GE.U32.AND P2, PT, R3, 0x280, PT ;  /* 0x000002800300780c */ /* 0x000fe20003f46070 */
[----:B------:R-:W-:-:S12]  /*2620*/  BSSY.RECONVERGENT B0, `(.L_x_9365) ;  /* 0x0000064000007945 */ /* 0x000fd80003800200 */
[----:B------:R-:W-:Y:S05]  /*2630*/  @!P2 BRA `(.L_x_9366) ;  /* 0x000000040088a947 */ /* 0x000fea0003800000 */
        /* <DEDUP_REMOVED lines=8> */
[----:B-123--:R-:W2:Y:S01]  /*26c0*/  LDG.E.128 R36, desc[UR6][R14.64] ;  /* 0x000000060e247981 */ /* 0x00eea2000c1e1d00 */
        /* <DEDUP_REMOVED lines=37> */
.L_x_9367:
        /* <DEDUP_REMOVED lines=14> */
[----:B-123--:R-:W-:Y:S02]  /*2a00*/  SHF.L.U32 R152, R13, 0x10, RZ ;  /* 0x000000100d987819 */ /* 0x00efe400000006ff */
        /* <DEDUP_REMOVED lines=9> */
.L_x_9369:
[C---:B-123-5:R-:W-:Y:S02]  /*2aa0*/  SHF.L.U32 R38, R17.reuse, 0x10, RZ ;  /* 0x0000001011267819 */ /* 0x06efe400000006ff */
        /* <DEDUP_REMOVED lines=23> */
.L_x_9368:
[----:B------:R-:W0:Y:S02]  /*2c20*/  @P5 LDC.64 R152, c[0x0][0x3a8] ;  /* 0x0000ea00ff985b82 */ /* 0x000e240000000a00 */
[C---:B0-----:R-:W-:Y:S01]  /*2c30*/  @P5 IMAD.WIDE.U32 R152, R189.reuse, 0x10, R152 ;  /* 0x00000010bd985825 */ /* 0x041fe200078e0098 */
[----:B------:R-:W-:-:S04]  /*2c40*/  IADD3 R189, PT, PT, R189, 0x80, RZ ;  /* 0x00000080bdbd7810 */ /* 0x000fc80007ffe0ff */
[----:B------:R0:W-:Y:S03]  /*2c50*/  @P5 STG.E.128 desc[UR6][R152.64], R36 ;  /* 0x0000002498005986 */ /* 0x0001e6000c101d06 */
.L_x_9366:
[----:B------:R-:W-:Y:S05]  /*2c60*/  BSYNC.RECONVERGENT B0 ;  /* 0x0000000000007941 */ /* 0x000fea0003800200 */
.L_x_9365:
        /* <DEDUP_REMOVED lines=49> */
.L_x_9372:
        /* <DEDUP_REMOVED lines=24> */
.L_x_9374:
        /* <DEDUP_REMOVED lines=24> */
.L_x_9373:
[----:B------:R-:W0:Y:S02]  /*3280*/  @P5 LDC.64 R152, c[0x0][0x3a8] ;  /* 0x0000ea00ff985b82 */ /* 0x000e240000000a00 */
[C---:B0-----:R-:W-:Y:S01]  /*3290*/  @P5 IMAD.WIDE.U32 R152, R189.reuse, 0x10, R152 ;  /* 0x00000010bd985825 */ /* 0x041fe200078e0098 */
[----:B------:R-:W-:-:S04]  /*32a0*/  IADD3 R189, PT, PT, R189, 0x80, RZ ;  /* 0x00000080bdbd7810 */ /* 0x000fc80007ffe0ff */
[----:B------:R0:W-:Y:S03]  /*32b0*/  @P5 STG.E.128 desc[UR6][R152.64], R36 ;  /* 0x0000002498005986 */ /* 0x0001e6000c101d06 */
.L_x_9371:
[----:B------:R-:W-:Y:S05]  /*32c0*/  BSYNC.RECONVERGENT B0 ;  /* 0x0000000000007941 */ /* 0x000fea0003800200 */
.L_x_9370:
        /* <DEDUP_REMOVED lines=17> */
[----:B------:R-:W-:-:S02]  /*33e0*/  PRMT R155, R152, 0x7632, R155 ;  /* 0x00007632989b7816 */ /* 0x000fc4000000009b */
[----:B------:R-:W-:Y:S02]  /*33f0*/  SHF.L.U32 R180, R153, 0x10, RZ ;  /* 0x0000001099b47819 */ /* 0x000fe400000006ff */
[----:B------:R-:W-:Y:S02]  /*3400*/  SHF.L.U32 R152, R152, 0x10, RZ ;  /* 0x0000001098987819 */ /* 0x000fe400000006ff */
[----:B------:R-:W-:Y:S02]  /*3410*/  SHF.L.U32 R154, R154, 0x10, RZ ;  /* 0x000000109a9a7819 */ /* 0x000fe400000006ff */
[C---:B--2---:R-:W-:Y:S02]  /*3420*/  PRMT R182, R39.reuse, 0x7632, R182 ;  /* 0x0000763227b67816 */ /* 0x044fe400000000b6 */
[----:B------:R-:W-:Y:S02]  /*3430*/  SHF.L.U32 R183, R39, 0x10, RZ ;  /* 0x0000001027b77819 */ /* 0x000fe400000006ff */
[----:B------:R-:W-:-:S02]  /*3440*/  PRMT R39, R36, 0x7632, R39 ;  /* 0x0000763224277816 */ /* 0x000fc40000000027 */
[----:B------:R-:W-:Y:S01]  /*3450*/  SHF.L.U32 R163, R36, 0x10, RZ ;  /* 0x0000001024a37819 */ /* 0x000fe200000006ff */
[-C--:B------:R-:W-:Y:S01]  /*3460*/  FFMA.FTZ R183, R178, R185.reuse, R183 ;  /* 0x000000b9b2b77223 */ /* 0x080fe200000100b7 */
[C---:B------:R-:W-:Y:S02]  /*3470*/  PRMT R36, R37.reuse, 0x7632, R36 ;  /* 0x0000763225247816 */ /* 0x040fe40000000024 */
[----:B------:R-:W-:Y:S01]  /*3480*/  SHF.L.U32 R37, R37, 0x10, RZ ;  /* 0x0000001025257819 */ /* 0x000fe200000006ff */
[-C--:B------:R-:W-:Y:S01]  /*3490*/  FFMA.FTZ R163, R152, R185.reuse, R163 ;  /* 0x000000b998a37223 */ /* 0x080fe200000100a3 */
[C---:B------:R-:W-:Y:S02]  /*34a0*/  PRMT R165, R38.reuse, 0x7632, R165 ;  /* 0x0000763226a57816 */ /* 0x040fe400000000a5 */
[----:B------:R-:W-:Y:S01]  /*34b0*/  SHF.L.U32 R191, R38, 0x10, RZ ;  /* 0x0000001026bf7819 */ /* 0x000fe200000006ff */
[----:B------:R-:W-:Y:S01]  /*34c0*/  FFMA.FTZ R161, R164, R185, R37 ;  /* 0x000000b9a4a17223 */ /* 0x000fe20000010025 */
[----:B------:R-:W-:-:S02]  /*34d0*/  SHF.L.U32 R38, R176, 0x10, RZ ;  /* 0x00000010b0267819 */ /* 0x000fc400000006ff */
[----:B------:R-:W-:Y:S02]  /*34e0*/  SHF.L.U32 R178, R155, 0x10, RZ ;  /* 0x000000109bb27819 */ /* 0x000fe400000006ff */
[----:B------:R-:W-:Y:S01]  /*34f0*/  SHF.L.U32 R176, R159, 0x10, RZ ;  /* 0x000000109fb07819 */ /* 0x000fe200000006ff */
[-C--:B------:R-:W-:Y:S01]  /*3500*/  FFMA.FTZ R159, R154, R185.reuse, R191 ;  /* 0x000000b99a9f7223 */ /* 0x080fe200000100bf */
[----:B------:R-:W-:Y:S02]  /*3510*/  SHF.L.U32 R153, R182, 0x10, RZ ;  /* 0x00000010b6997819 */ /* 0x000fe400000006ff */
[----:B------:R-:W-:Y:S02]  /*3520*/  SHF.L.U32 R165, R165, 0x10, RZ ;  /* 0x00000010a5a57819 */ /* 0x000fe400000006ff */
[----:B------:R-:W-:Y:S01]  /*3530*/  SHF.L.U32 R37, R36, 0x10, RZ ;  /* 0x0000001024257819 */ /* 0x000fe200000006ff */
[-C--:B------:R-:W-:Y:S01]  /*3540*/  FFMA.FTZ R182, R38, R185.reuse, R153 ;  /* 0x000000b926b67223 */ /* 0x080fe20000010099 */
[----:B------:R-:W-:Y:S01]  /*3550*/  SHF.L.U32 R39, R39, 0x10, RZ ;  /* 0x0000001027277819 */ /* 0x000fe200000006ff */
[----:B------:R-:W-:-:S02]  /*3560*/  FFMA.FTZ R180, R180, R185, R165 ;  /* 0x000000b9b4b47223 */ /* 0x000fc400000100a5 */
[-C--:B------:R-:W-:Y:S02]  /*3570*/  FFMA.FTZ R176, R176, R185.reuse, R37 ;  /* 0x000000b9b0b07223 */ /* 0x080fe40000010025 */
[----:B------:R-:W-:Y:S01]  /*3580*/  FFMA.FTZ R178, R178, R185, R39 ;  /* 0x000000b9b2b27223 */ /* 0x000fe20000010027 */
[----:B------:R-:W-:Y:S02]  /*3590*/  F2FP.BF16.F32.PACK_AB R39, R182, R183 ;  /* 0x000000b7b627723e */ /* 0x000fe400000010ff */
[----:B------:R-:W-:Y:S02]  /*35a0*/  F2FP.BF16.F32.PACK_AB R38, R180, R159 ;  /* 0x0000009fb426723e */ /* 0x000fe400000010ff */
[----:B------:R-:W-:Y:S02]  /*35b0*/  F2FP.BF16.F32.PACK_AB R37, R176, R161 ;  /* 0x000000a1b025723e */ /* 0x000fe400000010ff */
[----:B------:R-:W-:Y:S01]  /*35c0*/  F2FP.BF16.F32.PACK_AB R36, R178, R163 ;  /* 0x000000a3b224723e */ /* 0x000fe200000010ff */
[----:B------:R-:W-:Y:S06]  /*35d0*/  BRA `(.L_x_9378) ;  /* 0x0000000000c07947 */ /* 0x000fec0003800000 */
.L_x_9377:
[----:B------:R-:W-:-:S04]  /*35e0*/  ISETP.NE.U32.AND P6, PT, R164, RZ, PT ;  /* 0x000000ffa400720c */ /* 0x000fc80003fc5070 */
[----:B------:R-:W-:-:S13]  /*35f0*/  ISETP.NE.AND.EX P6, PT, R165, RZ, PT, P6 ;  /* 0x000000ffa500720c */ /* 0x000fda0003fc5360 */
[----:B------:R-:W-:Y:S05]  /*3600*/  @P6 BRA `(.L_x_9379) ;  /* 0x0000000000546947 */ /* 0x000fea0003800000 */
[C---:B-----5:R-:W-:Y:S02]  /*3610*/  SHF.L.U32 R176, R155.reuse, 0x10, RZ ;  /* 0x000000109bb07819 */ /* 0x060fe400000006ff */
[----:B------:R-:W-:Y:S02]  /*3620*/  PRMT R161, R155, 0x7632, R161 ;  /* 0x000076329ba17816 */ /* 0x000fe400000000a1 */
[C---:B------:R-:W-:Y:S01]  /*3630*/  PRMT R159, R153.reuse, 0x7632, R159 ;  /* 0x00007632999f7816 */ /* 0x040fe2000000009f */
[----:B------:R-:W-:Y:S01]  /*3640*/  FMUL.FTZ R183, R176, R185 ;  /* 0x000000b9b0b77220 */ /* 0x000fe20000410000 */
[----:B------:R-:W-:Y:S02]  /*3650*/  SHF.L.U32 R164, R153, 0x10, RZ ;  /* 0x0000001099a47819 */ /* 0x000fe400000006ff */
[----:B------:R-:W-:Y:S02]  /*3660*/  PRMT R155, R152, 0x7632, R155 ;  /* 0x00007632989b7816 */ /* 0x000fe4000000009b */
        /* <DEDUP_REMOVED lines=15> */
.L_x_9379:
[----:B-----5:R-:W-:Y:S02]  /*3760*/  PRMT R159, R155, 0x7632, R159 ;  /* 0x000076329b9f7816 */ /* 0x020fe4000000009f */
[----:B------:R-:W-:Y:S02]  /*3770*/  PRMT R36, R152, 0x7632, R36 ;  /* 0x0000763298247816 */ /* 0x000fe40000000024 */
[----:B------:R-:W-:Y:S02]  /*3780*/  PRMT R37, R153, 0x7632, R37 ;  /* 0x0000763299257816 */ /* 0x000fe40000000025 */
        /* <DEDUP_REMOVED lines=21> */
.L_x_9378:
[----:B------:R-:W0:Y:S02]  /*38e0*/  @P5 LDC.64 R152, c[0x0][0x3a8] ;  /* 0x0000ea00ff985b82 */ /* 0x000e240000000a00 */
[----:B0-----:R-:W-:-:S05]  /*38f0*/  @P5 IMAD.WIDE.U32 R152, R189, 0x10, R152 ;  /* 0x00000010bd985825 */ /* 0x001fca00078e0098 */
[----:B------:R0:W-:Y:S02]  /*3900*/  @P5 STG.E.128 desc[UR6][R152.64], R36 ;  /* 0x0000002498005986 */ /* 0x0001e4000c101d06 */
.L_x_9376:
[----:B------:R-:W-:Y:S05]  /*3910*/  BSYNC.RECONVERGENT B0 ;  /* 0x0000000000007941 */ /* 0x000fea0003800200 */
.L_x_9375:
[----:B0123--:R-:W-:Y:S01]  /*3920*/  FADD.FTZ R152, RZ, R174 ;  /* 0x000000aeff987221 */ /* 0x00ffe20000010000 */
        /* <DEDUP_REMOVED lines=76> */
[----:B----4-:R-:W-:Y:S01]  /*3df0*/  FMUL.FTZ R154, R2, R189 ;  /* 0x000000bd029a7220 */ /* 0x010fe20000410000 */
[----:B------:R-:W-:-:S03]  /*3e00*/  LOP3.LUT R189, R184, 0x1f, RZ, 0xc0, !PT ;  /* 0x0000001fb8bd7812 */ /* 0x000fc600078ec0ff */
[--C-:B------:R-:W-:Y:S01]  /*3e10*/  FADD.FTZ R152, R174, -R154.reuse ;  /* 0x8000009aae987221 */ /* 0x100fe20000010000 */
[--C-:B------:R-:W-:Y:S01]  /*3e20*/  FADD.FTZ R153, R175, -R154.reuse ;  /* 0x8000009aaf997221 */ /* 0x100fe20000010000 */
[--C-:B------:R-:W-:Y:S01]  /*3e30*/  FADD.FTZ R155, R172, -R154.reuse ;  /* 0x8000009aac9b7221 */ /* 0x100fe20000010000 */
[--C-:B------:R-:W-:Y:S01]  /*3e40*/  FADD.FTZ R164, R167, -R154.reuse ;  /* 0x8000009aa7a47221 */ /* 0x100fe20000010000 */
[----:B------:R-:W-:Y:S01]  /*3e50*/  FFMA.FTZ R152, R152, R152, RZ ;  /* 0x0000009898987223 */ /* 0x000fe200000100ff */
        /* <DEDUP_REMOVED lines=131> */
.L_x_9381:
[----:B------:R-:W-:Y:S05]  /*4690*/  BSYNC.RECONVERGENT B0 ;  /* 0x0000000000007941 */ /* 0x000fea0003800200 */
.L_x_9380:
        /* <DEDUP_REMOVED lines=13> */
.L_x_9383:
[----:B------:R-:W-:Y:S05]  /*4770*/  BSYNC.RECONVERGENT B0 ;  /* 0x0000000000007941 */ /* 0x000fea0003800200 */
.L_x_9382:
        /* <DEDUP_REMOVED lines=52> */
[----:B------:R-:W1:Y:S01]  /*4ac0*/  LDC.64 R164, c[0x0][0x428] ;  /* 0x00010a00ffa47b82 */ /* 0x000e620000000a00 */
[--C-:B0-----:R-:W-:Y:S01]  /*4ad0*/  FADD.FTZ R152, R174, -R185.reuse ;  /* 0x800000b9ae987221 */ /* 0x101fe20000010000 */
[--C-:B------:R-:W-:Y:S01]  /*4ae0*/  FADD.FTZ R154, R175, -R185.reuse ;  /* 0x800000b9af9a7221 */ /* 0x100fe20000010000 */
[--C-:B------:R-:W-:Y:S01]  /*4af0*/  FADD.FTZ R184, R172, -R185.reuse ;  /* 0x800000b9acb87221 */ /* 0x100fe20000010000 */
[--C-:B------:R-:W-:Y:S01]  /*4b00*/  FADD.FTZ R190, R177, -R185.reuse ;  /* 0x800000b9b1be7221 */ /* 0x100fe20000010000 */
[--C-:B------:R-:W-:Y:S01]  /*4b10*/  FADD.FTZ R192, R170, -R185.reuse ;  /* 0x800000b9aac07221 */ /* 0x100fe20000010000 */
[--C-:B------:R-:W-:Y:S01]  /*4b20*/  FADD.FTZ R194, R179, -R185.reuse ;  /* 0x800000b9b3c27221 */ /* 0x100fe20000010000 */
[--C-:B------:R-:W-:Y:S01]  /*4b30*/  FADD.FTZ R196, R168, -R185.reuse ;  /* 0x800000b9a8c47221 */ /* 0x100fe20000010000 */
[----:B------:R-:W-:Y:S01]  /*4b40*/  FADD.FTZ R198, R181, -R185 ;  /* 0x800000b9b5c67221 */ /* 0x000fe20000010000 */
        /* <DEDUP_REMOVED lines=8> */
[----:B-----5:R-:W-:Y:S01]  /*4bd0*/  FFMA.FTZ R152, R153, R148, R140 ;  /* 0x0000009499987223 */ /* 0x020fe2000001008c */
[----:B------:R-:W-:Y:S01]  /*4be0*/  FFMA.FTZ R153, R154, R149, R141 ;  /* 0x000000959a997223 */ /* 0x000fe2000001008d */
[----:B------:R-:W-:Y:S01]  /*4bf0*/  FFMA.FTZ R155, R155, R150, R142 ;  /* 0x000000969b9b7223 */ /* 0x000fe2000001008e */
[----:B------:R-:W-:Y:S01]  /*4c00*/  FFMA.FTZ R190, R190, R151, R143 ;  /* 0x00000097bebe7223 */ /* 0x000fe2000001008f */
[----:B------:R-:W-:Y:S01]  /*4c10*/  FFMA.FTZ R154, R191, R144, R136 ;  /* 0x00000090bf9a7223 */ /* 0x000fe20000010088 */
[----:B------:R-:W-:Y:S01]  /*4c20*/  FFMA.FTZ R191, R194, R145, R137 ;  /* 0x00000091c2bf7223 */ /* 0x000fe20000010089 */
[----:B------:R-:W-:Y:S01]  /*4c30*/  FFMA.FTZ R193, R193, R146, R138 ;  /* 0x00000092c1c17223 */ /* 0x000fe2000001008a */
[----:B------:R-:W-:Y:S01]  /*4c40*/  FFMA.FTZ R198, R198, R147, R139 ;  /* 0x00000093c6c67223 */ /* 0x000fe2000001008b */
[----:B------:R-:W-:Y:S01]  /*4c50*/  F2FP.BF16.F32.PACK_AB R152, R153, R152 ;  /* 0x000000989998723e */ /* 0x000fe200000010ff */
[----:B-1----:R-:W-:Y:S01]  /*4c60*/  IMAD.WIDE.U32 R164, R157, 0x10, R164 ;  /* 0x000000109da47825 */ /* 0x002fe200078e00a4 */
[----:B------:R-:W-:-:S02]  /*4c70*/  F2FP.BF16.F32.PACK_AB R153, R190, R155 ;  /* 0x0000009bbe99723e */ /* 0x000fc400000010ff */
[----:B------:R-:W-:Y:S02]  /*4c80*/  F2FP.BF16.F32.PACK_AB R154, R191, R154 ;  /* 0x0000009abf9a723e */ /* 0x000fe400000010ff */
[----:B------:R-:W-:Y:S02]  /*4c90*/  F2FP.BF16.F32.PACK_AB R155, R198, R193 ;  /* 0x000000c1c69b723e */ /* 0x000fe400000010ff */
[----:B------:R-:W-:-:S03]  /*4ca0*/  IADD3 R157, PT, PT, R157, 0x80, RZ ;  /* 0x000000809d9d7810 */ /* 0x000fc60007ffe0ff */
[----:B------:R1:W-:Y:S04]  /*4cb0*/  STG.E.128 desc[UR6][R164.64], R152 ;  /* 0x00000098a4007986 */ /* 0x0003e8000c101d06 */
.L_x_9385:
[----:B------:R-:W-:Y:S05]  /*4cc0*/  BSYNC.RECONVERGENT B0 ;  /* 0x0000000000007941 */ /* 0x000fea0003800200 */
.L_x_9384:
[----:B------:R-:W-:Y:S01]  /*4cd0*/  ISETP.NE.AND P1, PT, R186, RZ, PT ;  /* 0x000000ffba00720c */ /* 0x000fe20003f25270 */
[----:B------:R-:W-:-:S12]  /*4ce0*/  BSSY.RECONVERGENT B0, `(.L_x_9386) ;  /* 0x0000022000007945 */ /* 0x000fd80003800200 */
[----:B------:R-:W-:Y:S05]  /*4cf0*/  @!P1 BRA `(.L_x_9387) ;  /* 0x0000000000809947 */ /* 0x000fea0003800000 */
[----:B-1----:R-:W1:Y:S01]  /*4d00*/  LDC.64 R164, c[0x0][0x428] ;  /* 0x00010a00ffa47b82 */ /* 0x002e620000000a00 */
        /* <DEDUP_REMOVED lines=31> */
.L_x_9387:
[----:B------:R-:W-:Y:S05]  /*4f00*/  BSYNC.RECONVERGENT B0 ;  /* 0x0000000000007941 */ /* 0x000fea0003800200 */
.L_x_9386:
[----:B------:R-:W-:Y:S01]  /*4f10*/  ISETP.NE.AND P1, PT, R187, RZ, PT ;  /* 0x000000ffbb00720c */ /* 0x000fe20003f25270 */
[----:B------:R-:W-:-:S12]  /*4f20*/  BSSY.RECONVERGENT B0, `(.L_x_9388) ;  /* 0x0000022000007945 */ /* 0x000fd80003800200 */
[----:B------:R-:W-:Y:S05]  /*4f30*/  @!P1 BRA `(.L_x_9389) ;  /* 0x0000000000809947 */ /* 0x000fea0003800000 */
[----:B-12---:R-:W1:Y:S01]  /*4f40*/  LDC.64 R164, c[0x0][0x428] ;  /* 0x00010a00ffa47b82 */ /* 0x006e620000000a00 */
        /* <DEDUP_REMOVED lines=31> */
.L_x_9389:
[----:B------:R-:W-:Y:S05]  /*5140*/  BSYNC.RECONVERGENT B0 ;  /* 0x0000000000007941 */ /* 0x000fea0003800200 */
.L_x_9388:
[----:B------:R-:W-:Y:S01]  /*5150*/  ISETP.NE.AND P1, PT, R188, RZ, PT ;  /* 0x000000ffbc00720c */ /* 0x000fe20003f25270 */
[----:B------:R-:W-:-:S12]  /*5160*/  BSSY.RECONVERGENT B0, `(.L_x_9390) ;  /* 0x0000022000007945 */ /* 0x000fd80003800200 */
[----:B------:R-:W-:Y:S05]  /*5170*/  @!P1 BRA `(.L_x_9391) ;  /* 0x0000000000809947 */ /* 0x000fea0003800000 */
[----:B-123--:R-:W1:Y:S01]  /*5180*/  LDC.64 R164, c[0x0][0x428] ;  /* 0x00010a00ffa47b82 */ /* 0x00ee620000000a00 */
        /* <DEDUP_REMOVED lines=31> */
.L_x_9391:
[----:B------:R-:W-:Y:S05]  /*5380*/  BSYNC.RECONVERGENT B0 ;  /* 0x0000000000007941 */ /* 0x000fea0003800200 */
.L_x_9390:
[----:B------:R-:W-:Y:S04]  /*5390*/  BSSY.RECONVERGENT B0, `(.L_x_9392) ;  /* 0x0000022000007945 */ /* 0x000fe80003800200 */
[----:B------:R-:W-:Y:S05]  /*53a0*/  @!P2 BRA `(.L_x_9393) ;  /* 0x000000000080a947 */ /* 0x000fea0003800000 */
[----:B-1234-:R-:W1:Y:S01]  /*53b0*/  LDC.64 R164, c[0x0][0x428] ;  /* 0x00010a00ffa47b82 */ /* 0x01ee620000000a00 */
        /* <DEDUP_REMOVED lines=31> */
.L_x_9393:
[----:B------:R-:W-:Y:S05]  /*55b0*/  BSYNC.RECONVERGENT B0 ;  /* 0x0000000000007941 */ /* 0x000fea0003800200 */
.L_x_9392:
        /* <DEDUP_REMOVED lines=28> */
[----:B0-----:R-:W-:Y:S01]  /*5780*/  IMAD.WIDE.U32 R164, R157, 0x10, R164 ;  /* 0x000000109da47825 */ /* 0x001fe200078e00a4 */
[----:B------:R-:W-:-:S02]  /*5790*/  F2FP.BF16.F32.PACK_AB R153, R186, R155 ;  /* 0x0000009bba99723e */ /* 0x000fc400000010ff */
[----:B------:R-:W-:Y:S02]  /*57a0*/  F2FP.BF16.F32.PACK_AB R154, R187, R154 ;  /* 0x0000009abb9a723e */ /* 0x000fe400000010ff */
[----:B------:R-:W-:Y:S02]  /*57b0*/  F2FP.BF16.F32.PACK_AB R155, R194, R191 ;  /* 0x000000bfc29b723e */ /* 0x000fe400000010ff */
[----:B------:R-:W-:-:S03]  /*57c0*/  IADD3 R157, PT, PT, R157, 0x80, RZ ;  /* 0x000000809d9d7810 */ /* 0x000fc60007ffe0ff */
[----:B------:R0:W-:Y:S04]  /*57d0*/  STG.E.128 desc[UR6][R164.64], R152 ;  /* 0x00000098a4007986 */ /* 0x0001e8000c101d06 */
.L_x_9395:
[----:B------:R-:W-:Y:S05]  /*57e0*/  BSYNC.RECONVERGENT B0 ;  /* 0x0000000000007941 */ /* 0x000fea0003800200 */
.L_x_9394:
        /* <DEDUP_REMOVED lines=31> */
[----:B------:R-:W-:-:S05]  /*59e0*/  F2FP.BF16.F32.PACK_AB R152, R185, R184 ;  /* 0x000000b8b998723e */ /* 0x000fca00000010ff */
[----:B------:R0:W-:Y:S02]  /*59f0*/  STG.E.128 desc[UR6][R164.64], R152 ;  /* 0x00000098a4007986 */ /* 0x0001e4000c101d06 */
.L_x_9397:
[----:B------:R-:W-:Y:S05]  /*5a00*/  BSYNC.RECONVERGENT B0 ;  /* 0x0000000000007941 */ /* 0x000fea0003800200 */
.L_x_9396:
[----:B01234-:R-:W0:Y:S01]  /*5a10*/  LDC.64 R152, c[0x0][0x380] ;  /* 0x0000e000ff987b82 */ /* 0x01fe220000000a00 */
[----:B------:R-:W-:Y:S01]  /*5a20*/  UPLOP3.LUT UP1, UPT, UPT, UPT, UP1, 0x40, 0x4 ;  /* 0x000000000004789c */ /* 0x000fe20003f2e810 */
[----:B0-----:R-:W-:-:S04]  /*5a30*/  IADD3 R4, PT, PT, R4, R152, RZ ;  /* 0x0000009804047210 */ /* 0x001fc80007ffe0ff */
[----:B------:R-:W-:-:S13]  /*5a40*/  ISETP.GE.AND P1, PT, R4, R153, PT ;  /* 0x000000990400720c */ /* 0x000fda0003f26270 */
[----:B------:R-:W-:Y:S05]  /*5a50*/  @!P1 BRA `(.L_x_9398) ;  /* 0xffffffb000489947 */ /* 0x000fea000383ffff */
[----:B------:R-:W-:Y:S05]  /*5a60*/  EXIT ;  /* 0x000000000000794d */ /* 0x000fea0003800000 */
.L_x_9399:
        /* <DEDUP_REMOVED lines=9> */
.L_x_42323:


//--------------------- .text._ZN10layer_norm13ln_fwd_kernelINS_13Kernel_traitsIf13__nv_bfloat16S2_S2_fjLj7168ELj1ELj1ELj4ELj16ENS_18Kernel_traits_baseILj7168EfS2_S2_S2_fjLj128EEEEELb0ELb0ELb0ELb1EEEvNS_9FwdParamsE --------------------------
	.section	.text._ZN10layer_norm13ln_fwd_kernelINS_13Kernel_traitsIf13__nv_bfloat16S2_S2_fjLj7168ELj1ELj1ELj4ELj16ENS_18Kernel_traits_baseILj7168EfS2_S2_S2_fjLj128EEEEELb0ELb0ELb0ELb1EEEvNS_9FwdParamsE,"ax",@progbits
	.align	128
        .global         _ZN10layer_norm13ln_fwd_kernelINS_13Kernel_traitsIf13__nv_bfloat16S2_S2_fjLj7168ELj1ELj1ELj4ELj16ENS_18Kernel_traits_baseILj7168EfS2_S2_S2_fjLj128EEEEELb0ELb0ELb0ELb1EEEvNS_9FwdParamsE
        .type           _ZN10layer_norm13ln_fwd_kernelINS_13Kernel_traitsIf13__nv_bfloat16S2_S2_fjLj7168ELj1ELj1ELj4ELj16ENS_18Kernel_traits_baseILj7168EfS2_S2_S2_fjLj128EEEEELb0ELb0ELb0ELb1EEEvNS_9FwdParamsE,@function
        .size           _ZN10layer_norm13ln_fwd_kernelINS_13Kernel_traitsIf13__nv_bfloat16S2_S2_fjLj7168ELj1ELj1ELj4ELj16ENS_18Kernel_traits_baseILj7168EfS2_S2_S2_fjLj128EEEEELb0ELb0ELb0ELb1EEEvNS_9FwdParamsE,(.L_x_42324 - _ZN10layer_norm13ln_fwd_kernelINS_13Kernel_traitsIf13__nv_bfloat16S2_S2_fjLj7168ELj1ELj1ELj4ELj16ENS_18Kernel_traits_baseILj7168EfS2_S2_S2_fjLj128EEEEELb0ELb0ELb0ELb1EEEvNS_9FwdParamsE)
        .other          _ZN10layer_norm13ln_fwd_kernelINS_13Kernel_traitsIf13__nv_bfloat16S2_S2_fjLj7168ELj1ELj1ELj4ELj16ENS_18Kernel_traits_baseILj7168EfS2_S2_S2_fjLj128EEEEELb0ELb0ELb0ELb1EEEvNS_9FwdParamsE,@"STO_CUDA_ENTRY STV_DEFAULT"
_ZN10layer_norm13ln_fwd_kernelINS_13Kernel_traitsIf13__nv_bfloat16S2_S2_fjLj7168ELj1ELj1ELj4ELj16ENS_18Kernel_traits_baseILj7168EfS2_S2_S2_fjLj128EEEEELb0ELb0ELb0ELb1EEEvNS_9FwdParamsE:
.text._ZN10layer_norm13ln_fwd_kernelINS_13Kernel_traitsIf13__nv_bfloat16S2_S2_fjLj7168ELj1ELj1ELj4ELj16ENS_18Kernel_traits_baseILj7168EfS2_S2_S2_fjLj128EEEEELb0ELb0ELb0ELb1EEEvNS_9FwdParamsE:
[----:B------:R-:W-:Y:S01]  /*0000*/  LDC R1, c[0x0][0x37c] ;  /* 0x0000df00ff017b82 */ /* 0x000fe20000000800 */
[----:B------:R-:W0:Y:S07]  /*0010*/  LDCU.64 UR10, c[0x0][0x438] ;  /* 0x00008700ff0a77ac */ /* 0x000e2e0008000a00 */
[----:B------:R-:W1:Y:S01]  /*0020*/  LDC.64 R118, c[0x0][0x3e0] ;  /* 0x0000f800ff767b82 */ /* 0x000e620000000a00 */
[----:B------:R-:W2:Y:S01]  /*0030*/  S2R R5, SR_TID.X ;  /* 0x0000000000057919 */ /* 0x000ea20000002100 */
[----:B------:R-:W1:Y:S01]  /*0040*/  LDCU.64 UR8, c[0x0][0x3a0] ;  /* 0x00007400ff0877ac */ /* 0x000e620008000a00 */
[----:B------:R-:W3:Y:S05]  /*0050*/  LDCU.64 UR6, c[0x0][0x358] ;  /* 0x00006b00ff0677ac */ /* 0x000eea0008000a00 */
[----:B------:R-:W4:Y:S01]  /*0060*/  S2UR UR4, SR_CTAID.X ;  /* 0x00000000000479c3 */ /* 0x000f220000002500 */
[----:B0-----:R-:W-:-:S04]  /*0070*/  UISETP.NE.U32.AND UP0, UPT, UR10, URZ, UPT ;  /* 0x000000ff0a00728c */ /* 0x001fc8000bf05070 */
[----:B------:R-:W-:Y:S01]  /*0080*/  UISETP.NE.AND.EX UP0, UPT, UR11, URZ, UPT, UP0 ;  /* 0x000000ff0b00728c */ /* 0x000fe2000bf05300 */
[----:B-1----:R-:W-:-:S04]  /*0090*/  LOP3.LUT P0, RZ, R118, UR8, RZ, 0xfc, !PT ;  /* 0x0000000876ff7c12 */ /* 0x002fc8000f80fcff */
[----:B------:R-:W-:Y:S02]  /*00a0*/  LOP3.LUT P0, RZ, R119, UR9, RZ, 0xfc, P0 ;  /* 0x0000000977ff7c12 */ /* 0x000fe4000800fcff */
[----:B----4-:R-:W-:Y:S02]  /*00b0*/  MOV R124, UR4 ;  /* 0x00000004007c7c02 */ /* 0x010fe40008000f00 */
[----:B--23--:R-:W-:Y:S09]  /*00c0*/  BRA.U !UP0, `(.L_x_9400) ;  /* 0x0000000108847547 */ /* 0x00cff2000b800000 */
        /* <DEDUP_REMOVED lines=33> */
.L_x_9400:
[----:B------:R-:W0:Y:S02]  /*02e0*/  LDC.64 R2, c[0x0][0x3d0] ;  /* 0x0000f400ff027b82 */ /* 0x000e240000000a00 */
[----:B0-----:R-:W-:-:S05]  /*02f0*/  IMAD.WIDE.U32 R2, R5, 0x20, R2 ;  /* 0x0000002005027825 */ /* 0x001fca00078e0002 */
        /* <DEDUP_REMOVED lines=41> */
[----:B0-----:R-:W-:-:S07]  /*0590*/  CS2R R56, SRZ ;  /* 0x0000000000387805 */ /* 0x001fce000001ff00 */
.L_x_9401:
[----:B------:R-:W1:Y:S02]  /*05a0*/  LDCU UR4, c[0x0][0x384] ;  /* 0x00007080ff0477ac */ /* 0x000e640008000800 */
[----:B-1----:R-:W-:-:S13]  /*05b0*/  ISETP.GE.AND P1, PT, R124, UR4, PT ;  /* 0x000000047c007c0c */ /* 0x002fda000bf26270 */
[----:B------:R-:W-:Y:S05]  /*05c0*/  @P1 EXIT ;  /* 0x000000000000194d */ /* 0x000fea0003800000 */
[----:B------:R-:W-:Y:S01]  /*05d0*/  ISETP.NE.U32.AND P1, PT, R118, RZ, PT ;  /* 0x000000ff7600720c */ /* 0x000fe20003f25070 */
[----:B------:R-:W1:Y:S03]  /*05e0*/  LDCU UR8, c[0x0][0x388] ;  /* 0x00007100ff0877ac */ /* 0x000e660008000800 */
[----:B------:R-:W-:Y:S01]  /*05f0*/  ISETP.NE.AND.EX P1, PT, R119, RZ, PT, P1 ;  /* 0x000000ff7700720c */ /* 0x000fe20003f25310 */
[----:B------:R-:W2:Y:S01]  /*0600*/  LDCU.U8 UR14, c[0x0][0x410] ;  /* 0x00008200ff0e77ac */ /* 0x000ea20008000000 */
[----:B------:R-:W3:Y:S01]  /*0610*/  LDCU UR9, c[0x0][0x400] ;  /* 0x00008000ff0977ac */ /* 0x000ee20008000800 */
[----:B------:R-:W4:Y:S01]  /*0620*/  LDCU.64 UR12, c[0x0][0x3e0] ;  /* 0x00007c00ff0c77ac */ /* 0x000f220008000a00 */
[----:B------:R-:W0:Y:S01]  /*0630*/  LDCU.64 UR10, c[0x0][0x3a0] ;  /* 0x00007400ff0a77ac */ /* 0x000e220008000a00 */
[----:B------:R-:W-:-:S11]  /*0640*/  UPLOP3.LUT UP2, UPT, UPT, UPT, UPT, 0x40, 0x4 ;  /* 0x000000000004789c */ /* 0x000fd60003f4e870 */
.L_x_9427:
[----:B-1----:R-:W2:Y:S01]  /*0650*/  S2R R126, SR_TID.X ;  /* 0x00000000007e7919 */ /* 0x002ea20000002100 */
[----:B------:R-:W3:Y:S01]  /*0660*/  @P1 LDC.64 R120, c[0x0][0x3e0] ;  /* 0x0000f800ff781b82 */ /* 0x000ee20000000a00 */
[----:B-1----:R-:W-:-:S05]  /*0670*/  IMAD R0, R124, UR8, RZ ;  /* 0x000000087c007c24 */ /* 0x002fca000f8e02ff */
[----:B------:R-:W-:Y:S02]  /*0680*/  SHF.R.S32.HI R123, RZ, 0x1f, R0 ;  /* 0x0000001fff7b7819 */ /* 0x000fe40000011400 */
[----:B0-----:R-:W0:Y:S02]  /*0690*/  LDC.64 R2, c[0x0][0x390] ;  /* 0x0000e400ff027b82 */ /* 0x001e240000000a00 */
[----:B------:R-:W-:Y:S01]  /*06a0*/  LEA.HI R123, R123, R0, RZ, 0x3 ;  /* 0x000000007b7b7211 */ /* 0x000fe200078f18ff */
[----:B---3--:R-:W-:-:S06]  /*06b0*/  @P1 IMAD.WIDE R120, R124, 0x2, R120 ;  /* 0x000000027c781825 */ /* 0x008fcc00078e0278 */
[----:B------:R-:W3:Y:S01]  /*06c0*/  @P1 LDG.E.U16 R120, desc[UR6][R120.64] ;  /* 0x0000000678781981 */ /* 0x000ee2000c1e1500 */
[----:B--2---:R-:W-:-:S05]  /*06d0*/  LEA.HI.SX32 R127, R123, R126, 0x1d ;  /* 0x0000007e7b7f7211 */ /* 0x004fca00078feaff */
[----:B0-----:R-:W-:-:S05]  /*06e0*/  IMAD.WIDE.U32 R122, R127, 0x10, R2 ;  /* 0x000000107f7a7825 */ /* 0x001fca00078e0002 */
[----:B-----5:R0:W5:Y:S01]  /*06f0*/  LDG.E.128 R128, desc[UR6][R122.64] ;  /* 0x000000067a807981 */ /* 0x020162000c1e1d00 */
[----:B------:R-:W-:-:S04]  /*0700*/  UISETP.NE.U32.AND UP0, UPT, UR10, URZ, UPT ;  /* 0x000000ff0a00728c */ /* 0x000fc8000bf05070 */
[----:B------:R-:W-:Y:S01]  /*0710*/  UISETP.NE.AND.EX UP0, UPT, UR11, URZ, UPT, UP0 ;  /* 0x000000ff0b00728c */ /* 0x000fe2000bf05300 */
[----:B------:R-:W-:Y:S01]  /*0720*/  HFMA2 R0, -RZ, RZ, 1.875, 0 ;  /* 0x3f800000ff007431 */ /* 0x000fe200000001ff */
[----:B---3--:R-:W-:-:S07]  /*0730*/  @P1 SHF.L.U32 R0, R120, 0x10, RZ ;  /* 0x0000001078001819 */ /* 0x008fce00000006ff */
[----:B0-----:R-:W-:Y:S05]  /*0740*/  BRA.U !UP0, `(.L_x_9402) ;  /* 0x0000000108a07547 */ /* 0x001fea000b800000 */
[----:B------:R-:W0:Y:S02]  /*0750*/  LDC.64 R116, c[0x0][0x3a0] ;  /* 0x0000e800ff747b82 */ /* 0x000e240000000a00 */
[----:B0-----:R-:W-:-:S06]  /*0760*/  IMAD.WIDE.U32 R116, R127, 0x10, R116 ;  /* 0x000000107f747825 */ /* 0x001fcc00078e0074 */
[----:B------:R-:W2:Y:S01]  /*0770*/  LDG.E.128 R116, desc[UR6][R116.64] ;  /* 0x0000000674747981 */ /* 0x000ea2000c1e1d00 */
[C---:B-----5:R-:W-:Y:S02]  /*0780*/  PRMT R120, R128.reuse, 0x7632, R120 ;  /* 0x0000763280787816 */ /* 0x060fe40000000078 */
[----:B------:R-:W-:Y:S02]  /*0790*/  SHF.L.U32 R137, R128, 0x10, RZ ;  /* 0x0000001080897819 */ /* 0x000fe400000006ff */
[C---:B------:R-:W-:Y:S02]  /*07a0*/  SHF.L.U32 R139, R129.reuse, 0x10, RZ ;  /* 0x00000010818b7819 */ /* 0x040fe400000006ff */
[C---:B------:R-:W-:Y:S02]  /*07b0*/  PRMT R125, R130.reuse, 0x7632, R125 ;  /* 0x00007632827d7816 */ /* 0x040fe4000000007d */
[----:B------:R-:W-:Y:S02]  /*07c0*/  SHF.L.U32 R143, R130, 0x10, RZ ;  /* 0x00000010828f7819 */ /* 0x000fe400000006ff */
[----:B------:R-:W-:-:S02]  /*07d0*/  PRMT R123, R129, 0x7632, R123 ;  /* 0x00007632817b7816 */ /* 0x000fc4000000007b */
[C---:B------:R-:W-:Y:S02]  /*07e0*/  PRMT R130, R131.reuse, 0x7632, R130 ;  /* 0x0000763283827816 */ /* 0x040fe40000000082 */
[----:B------:R-:W-:Y:S02]  /*07f0*/  SHF.L.U32 R145, R131, 0x10, RZ ;  /* 0x0000001083917819 */ /* 0x000fe400000006ff */
[----:B------:R-:W-:Y:S02]  /*0800*/  SHF.L.U32 R123, R123, 0x10, RZ ;  /* 0x000000107b7b7819 */ /* 0x000fe400000006ff */
[----:B------:R-:W-:Y:S02]  /*0810*/  SHF.L.U32 R125, R125, 0x10, RZ ;  /* 0x000000107d7d7819 */ /* 0x000fe400000006ff */
[----:B--2---:R-:W-:Y:S02]  /*0820*/  SHF.L.U32 R128, R117, 0x10, RZ ;  /* 0x0000001075807819 */ /* 0x004fe400000006ff */
[----:B------:R-:W-:-:S02]  /*0830*/  PRMT R121, R116, 0x7632, R121 ;  /* 0x0000763274797816 */ /* 0x000fc40000000079 */
[----:B------:R-:W-:Y:S01]  /*0840*/  SHF.L.U32 R122, R116, 0x10, RZ ;  /* 0x00000010747a7819 */ /* 0x000fe200000006ff */
[-C--:B------:R-:W-:Y:S01]  /*0850*/  FFMA.FTZ R139, R139, R0.reuse, R128 ;  /* 0x000000008b8b7223 */ /* 0x080fe20000010080 */
[----:B------:R-:W-:Y:S02]  /*0860*/  PRMT R116, R117, 0x7632, R116 ;  /* 0x0000763275747816 */ /* 0x000fe40000000074 */
[----:B------:R-:W-:Y:S01]  /*0870*/  PRMT R129, R118, 0x7632, R129 ;  /* 0x0000763276817816 */ /* 0x000fe20000000081 */
[----:B------:R-:W-:Y:S01]  /*0880*/  FFMA.FTZ R137, R137, R0, R122 ;  /* 0x0000000089897223 */ /* 0x000fe2000001007a */
[C---:B------:R-:W-:Y:S02]  /*0890*/  PRMT R131, R119.reuse, 0x7632, R131 ;  /* 0x0000763277837816 */ /* 0x040fe40000000083 */
[----:B------:R-:W-:Y:S02]  /*08a0*/  SHF.L.U32 R132, R119, 0x10, RZ ;  /* 0x0000001077847819 */ /* 0x000fe400000006ff */
[----:B------:R-:W-:-:S02]  /*08b0*/  SHF.L.U32 R119, R130, 0x10, RZ ;  /* 0x0000001082777819 */ /* 0x000fc400000006ff */
[----:B------:R-:W-:Y:S01]  /*08c0*/  SHF.L.U32 R118, R118, 0x10, RZ ;  /* 0x0000001076767819 */ /* 0x000fe200000006ff */
[-C--:B------:R-:W-:Y:S01]  /*08d0*/  FFMA.FTZ R145, R145, R0.reuse, R132 ;  /* 0x0000000091917223 */ /* 0x080fe20000010084 */
[----:B------:R-:W-:Y:S02]  /*08e0*/  SHF.L.U32 R117, R120, 0x10, RZ ;  /* 0x0000001078757819 */ /* 0x000fe400000006ff */
[----:B------:R-:W-:Y:S01]  /*08f0*/  SHF.L.U32 R128, R131, 0x10, RZ ;  /* 0x0000001083807819 */ /* 0x000fe200000006ff */
[-C--:B------:R-:W-:Y:S01]  /*0900*/  FFMA.FTZ R143, R143, R0.reuse, R118 ;  /* 0x000000008f8f7223 */ /* 0x080fe20000010076 */
[----:B------:R-:W-:Y:S02]  /*0910*/  SHF.L.U32 R130, R129, 0x10, RZ ;  /* 0x0000001081827819 */ /* 0x000fe400000006ff */
        /* <DEDUP_REMOVED lines=11> */
.L_x_9402:
[----:B------:R-:W0:Y:S02]  /*09d0*/  LDC.64 R120, c[0x0][0x3e0] ;  /* 0x0000f800ff787b82 */ /* 0x000e240000000a00 */
[----:B0-----:R-:W-:-:S04]  /*09e0*/  ISETP.NE.U32.AND P1, PT, R120, RZ, PT ;  /* 0x000000ff7800720c */ /* 0x001fc80003f25070 */
[----:B------:R-:W-:-:S13]  /*09f0*/  ISETP.NE.AND.EX P1, PT, R121, RZ, PT, P1 ;  /* 0x000000ff7900720c */ /* 0x000fda0003f25310 */
[----:B------:R-:W-:Y:S05]  /*0a00*/  @!P1 BRA `(.L_x_9404) ;  /* 0x0000000000649947 */ /* 0x000fea0003800000 */
[----:B-----5:R-:W-:Y:S02]  /*0a10*/  PRMT R119, R130, 0x7632, R119 ;  /* 0x0000763282777816 */ /* 0x020fe40000000077 */
[C---:B------:R-:W-:Y:S02]  /*0a20*/  PRMT R116, R128.reuse, 0x7632, R116 ;  /* 0x0000763280747816 */ /* 0x040fe40000000074 */
[----:B------:R-:W-:Y:S02]  /*0a30*/  PRMT R118, R129, 0x7632, R118 ;  /* 0x0000763281767816 */ /* 0x000fe40000000076 */
[----:B------:R-:W-:Y:S02]  /*0a40*/  PRMT R120, R131, 0x7632, R120 ;  /* 0x0000763283787816 */ /* 0x000fe40000000078 */
[----:B------:R-:W-:Y:S02]  /*0a50*/  SHF.L.U32 R121, R119, 0x10, RZ ;  /* 0x0000001077797819 */ /* 0x000fe400000006ff */
        /* <DEDUP_REMOVED lines=18> */
[----:B------:R-:W-:Y:S01]  /*0b80*/  F2FP.BF16.F32.PACK_AB R116, R134, R137 ;  /* 0x000000898674723e */ /* 0x000fe200000010ff */
[----:B------:R-:W-:Y:S06]  /*0b90*/  BRA `(.L_x_9403) ;  /* 0x0000000000507947 */ /* 0x000fec0003800000 */
.L_x_9404:
[C---:B-----5:R-:W-:Y:S02]  /*0ba0*/  PRMT R122, R129.reuse, 0x7632, R122 ;  /* 0x00007632817a7816 */ /* 0x060fe4000000007a */
        /* <DEDUP_REMOVED lines=19> */
.L_x_9403:
        /* <DEDUP_REMOVED lines=20> */
[----:B------:R-:W-:Y:S02]  /*0e20*/  SHF.L.U32 R133, R133, 0x10, RZ ;  /* 0x0000001085857819 */ /* 0x000fe400000006ff */
[----:B------:R-:W-:-:S02]  /*0e30*/  SHF.L.U32 R135, R135, 0x10, RZ ;  /* 0x0000001087877819 */ /* 0x000fc400000006ff */
[----:B--2---:R-:W-:Y:S02]  /*0e40*/  SHF.L.U32 R136, R117, 0x10, RZ ;  /* 0x0000001075887819 */ /* 0x004fe400000006ff */
[C---:B------:R-:W-:Y:S02]  /*0e50*/  PRMT R120, R116.reuse, 0x7632, R120 ;  /* 0x0000763274787816 */ /* 0x040fe40000000078 */
[----:B------:R-:W-:Y:S01]  /*0e60*/  SHF.L.U32 R122, R116, 0x10, RZ ;  /* 0x00000010747a7819 */ /* 0x000fe200000006ff */
[-C--:B------:R-:W-:Y:S01]  /*0e70*/  FFMA.FTZ R149, R121, R0.reuse, R136 ;  /* 0x0000000079957223 */ /* 0x080fe20000010088 */
[----:B------:R-:W-:Y:S02]  /*0e80*/  PRMT R116, R117, 0x7632, R116 ;  /* 0x0000763275747816 */ /* 0x000fe40000000074 */
[----:B------:R-:W-:Y:S01]  /*0e90*/  PRMT R138, R119, 0x7632, R138 ;  /* 0x00007632778a7816 */ /* 0x000fe2000000008a */
[----:B------:R-:W-:Y:S01]  /*0ea0*/  FFMA.FTZ R147, R147, R0, R122 ;  /* 0x0000000093937223 */ /* 0x000fe2000001007a */
[----:B------:R-:W-:-:S02]  /*0eb0*/  PRMT R117, R118, 0x7632, R117 ;  /* 0x0000763276757816 */ /* 0x000fc40000000075 */
[----:B------:R-:W-:Y:S02]  /*0ec0*/  SHF.L.U32 R140, R119, 0x10, RZ ;  /* 0x00000010778c7819 */ /* 0x000fe400000006ff */
        /* <DEDUP_REMOVED lines=9> */
[----:B------:R-:W-:Y:S01]  /*0f60*/  F2FP.BF16.F32.PACK_AB R119, R136, R153 ;  /* 0x000000998877723e */ /* 0x000fe200000010ff */
[----:B------:R-:W-:-:S02]  /*0f70*/  FFMA.FTZ R140, R131, R0, R116 ;  /* 0x00000000838c7223 */ /* 0x000fc40000010074 */
[----:B------:R-:W-:Y:S01]  /*0f80*/  FFMA.FTZ R142, R129, R0, R120 ;  /* 0x00000000818e7223 */ /* 0x000fe20000010078 */
[----:B------:R-:W-:Y:S02]  /*0f90*/  F2FP.BF16.F32.PACK_AB R118, R138, R151 ;  /* 0x000000978a76723e */ /* 0x000fe400000010ff */
[----:B------:R-:W-:Y:S02]  /*0fa0*/  F2FP.BF16.F32.PACK_AB R117, R140, R149 ;  /* 0x000000958c75723e */ /* 0x000fe400000010ff */
[----:B------:R-:W-:Y:S01]  /*0fb0*/  F2FP.BF16.F32.PACK_AB R116, R142, R147 ;  /* 0x000000938e74723e */ /* 0x000fe200000010ff */
[----:B------:R-:W-:Y:S06]  /*0fc0*/  BRA `(.L_x_9406) ;  /* 0x0000000000c07947 */ /* 0x000fec0003800000 */
.L_x_9405:
[----:B----4-:R-:W-:-:S04]  /*0fd0*/  UISETP.NE.U32.AND UP1, UPT, UR12, URZ, UPT ;  /* 0x000000ff0c00728c */ /* 0x010fc8000bf25070 */
        /* <DEDUP_REMOVED lines=19> */
[-C--:B0-----:R-:W-:Y:S02]  /*1110*/  FMUL.FTZ R140, R121, R0.reuse ;  /* 0x00000000798c7220 */ /* 0x081fe40000410000 */
[----:B------:R-:W-:-:S02]  /*1120*/  FMUL.FTZ R138, R131, R0 ;  /* 0x00000000838a7220 */ /* 0x000fc40000410000 */
[----:B------:R-:W-:Y:S01]  /*1130*/  FMUL.FTZ R136, R133, R0 ;  /* 0x0000000085887220 */ /* 0x000fe20000410000 */
[----:B------:R-:W-:Y:S06]  /*1140*/  BRA `(.L_x_9406) ;  /* 0x0000000000607947 */ /* 0x000fec0003800000 */
.L_x_9407:
        /* <DEDUP_REMOVED lines=24> */
.L_x_9406:
        /* <DEDUP_REMOVED lines=47> */
.L_x_9408:
[----:B----4-:R-:W-:-:S04]  /*15c0*/  UISETP.NE.U32.AND UP1, UPT, UR12, URZ, UPT ;  /* 0x000000ff0c00728c */ /* 0x010fc8000bf25070 */
[----:B------:R-:W-:-:S09]  /*15d0*/  UISETP.NE.AND.EX UP1, UPT, UR13, URZ, UPT, UP1 ;  /* 0x000000ff0d00728c */ /* 0x000fd2000bf25310 */
[----:B------:R-:W-:Y:S05]  /*15e0*/  BRA.U UP1, `(.L_x_9410) ;  /* 0x0000000101547547 */ /* 0x000fea000b800000 */
[C---:B-----5:R-:W-:Y:S02]  /*15f0*/  PRMT R131, R120.reuse, 0x7632, R131 ;  /* 0x0000763278837816 */ /* 0x060fe40000000083 */
[----:B0-----:R-:W-:Y:S02]  /*1600*/  SHF.L.U32 R155, R120, 0x10, RZ ;  /* 0x00000010789b7819 */ /* 0x001fe400000006ff */
        /* <DEDUP_REMOVED lines=19> */
.L_x_9410:
        /* <DEDUP_REMOVED lines=24> */
.L_x_9409:
        /* <DEDUP_REMOVED lines=21> */
[----:B--2---:R-:W-:-:S02]  /*1a10*/  PRMT R120, R116, 0x7632, R120 ;  /* 0x0000763274787816 */ /* 0x004fc40000000078 */
[----:B------:R-:W-:Y:S02]  /*1a20*/  SHF.L.U32 R122, R116, 0x10, RZ ;  /* 0x00000010747a7819 */ /* 0x000fe400000006ff */
[C---:B------:R-:W-:Y:S02]  /*1a30*/  PRMT R116, R117.reuse, 0x7632, R116 ;  /* 0x0000763275747816 */ /* 0x040fe40000000074 */
[----:B------:R-:W-:Y:S01]  /*1a40*/  SHF.L.U32 R152, R117, 0x10, RZ ;  /* 0x0000001075987819 */ /* 0x000fe200000006ff */
[-C--:B------:R-:W-:Y:S01]  /*1a50*/  FFMA.FTZ R163, R163, R0.reuse, R122 ;  /* 0x00000000a3a37223 */ /* 0x080fe2000001007a */
[----:B------:R-:W-:Y:S02]  /*1a60*/  PRMT R156, R119, 0x7632, R156 ;  /* 0x00007632779c7816 */ /* 0x000fe4000000009c */
[----:B------:R-:W-:Y:S01]  /*1a70*/  PRMT R117, R118, 0x7632, R117 ;  /* 0x0000763276757816 */ /* 0x000fe20000000075 */
[----:B------:R-:W-:Y:S01]  /*1a80*/  FFMA.FTZ R165, R121, R0, R152 ;  /* 0x0000000079a57223 */ /* 0x000fe20000010098 */
[----:B------:R-:W-:-:S02]  /*1a90*/  SHF.L.U32 R158, R119, 0x10, RZ ;  /* 0x00000010779e7819 */ /* 0x000fc400000006ff */
[----:B------:R-:W-:Y:S02]  /*1aa0*/  SHF.L.U32 R119, R154, 0x10, RZ ;  /* 0x000000109a777819 */ /* 0x000fe400000006ff */
[----:B------:R-:W-:Y:S01]  /*1ab0*/  SHF.L.U32 R156, R156, 0x10, RZ ;  /* 0x000000109c9c7819 */ /* 0x000fe200000006ff */
[-C--:B------:R-:W-:Y:S01]  /*1ac0*/  FFMA.FTZ R169, R123, R0.reuse, R158 ;  /* 0x000000007ba97223 */ /* 0x080fe2000001009e */
[----:B------:R-:W-:Y:S02]  /*1ad0*/  SHF.L.U32 R118, R118, 0x10, RZ ;  /* 0x0000001076767819 */ /* 0x000fe400000006ff */
        /* <DEDUP_REMOVED lines=13> */
.L_x_9411:
        /* <DEDUP_REMOVED lines=24> */
.L_x_9413:
        /* <DEDUP_REMOVED lines=24> */
.L_x_9412:
        /* <DEDUP_REMOVED lines=27> */
[----:B------:R-:W-:Y:S02]  /*2060*/  PRMT R117, R118, 0x7632, R117 ;  /* 0x0000763276757816 */ /* 0x000fe40000000075 */
[----:B------:R-:W-:Y:S02]  /*2070*/  SHF.L.U32 R168, R119, 0x10, RZ ;  /* 0x0000001077a87819 */ /* 0x000fe400000006ff */
[----:B------:R-:W-:-:S02]  /*2080*/  SHF.L.U32 R119, R162, 0x10, RZ ;  /* 0x00000010a2777819 */ /* 0x000fc400000006ff */
[----:B------:R-:W-:Y:S01]  /*2090*/  SHF.L.U32 R121, R164, 0x10, RZ ;  /* 0x00000010a4797819 */ /* 0x000fe200000006ff */
[-C--:B------:R-:W-:Y:S01]  /*20a0*/  FFMA.FTZ R177, R123, R0.reuse, R168 ;  /* 0x000000007bb17223 */ /* 0x080fe200000100a8 */
        /* <DEDUP_REMOVED lines=15> */
.L_x_9414:
        /* <DEDUP_REMOVED lines=24> */
.L_x_9416:
        /* <DEDUP_REMOVED lines=24> */
.L_x_9415:
        /* <DEDUP_REMOVED lines=19> */
[----:B--2---:R-:W-:Y:S02]  /*25d0*/  SHF.L.U32 R170, R117, 0x10, RZ ;  /* 0x0000001075aa7819 */ /* 0x004fe400000006ff */
[C---:B------:R-:W-:Y:S02]  /*25e0*/  PRMT R120, R116.reuse, 0x7632, R120 ;  /* 0x0000763274787816 */ /* 0x040fe40000000078 */
[----:B------:R-:W-:Y:S01]  /*25f0*/  SHF.L.U32 R122, R116, 0x10, RZ ;  /* 0x00000010747a7819 */ /* 0x000fe200000006ff */
[----:B------:R-:W-:Y:S01]  /*2600*/  FFMA.FTZ R181, R121, R0, R170 ;  /* 0x0000000079b57223 */ /* 0x000fe200000100aa */
[----:B------:R-:W-:-:S02]  /*2610*/  PRMT R116, R117, 0x7632, R116 ;  /* 0x0000763275747816 */ /* 0x000fc40000000074 */
[C---:B------:R-:W-:Y:S01]  /*2620*/  PRMT R123, R118.reuse, 0x7632, R123 ;  /* 0x00007632767b7816 */ /* 0x040fe2000000007b */
[-C--:B------:R-:W-:Y:S01]  /*2630*/  FFMA.FTZ R179, R179, R0.reuse, R122 ;  /* 0x00000000b3b37223 */ /* 0x080fe2000001007a */
[C---:B------:R-:W-:Y:S02]  /*2640*/  PRMT R176, R119.reuse, 0x7632, R176 ;  /* 0x0000763277b07816 */ /* 0x040fe400000000b0 */
        /* <DEDUP_REMOVED lines=20> */
.L_x_9417:
        /* <DEDUP_REMOVED lines=24> */
.L_x_9419:
        /* <DEDUP_REMOVED lines=24> */
.L_x_9418:
        /* <DEDUP_REMOVED lines=13> */
[C---:B------:R-:W-:Y:S02]  /*2b60*/  PRMT R176, R122.reuse, 0x7632, R176 ;  /* 0x000076327ab07816 */ /* 0x040fe400000000b0 */
[----:B------:R-:W-:Y:S02]  /*2b70*/  SHF.L.U32 R191, R122, 0x10, RZ ;  /* 0x000000107abf7819 */ /* 0x000fe400000006ff */
        /* <DEDUP_REMOVED lines=17> */
[----:B------:R-:W-:Y:S01]  /*2c90*/  SHF.L.U32 R117, R2, 0x10, RZ ;  /* 0x0000001002757819 */ /* 0x000fe200000006ff */
[-C--:B------:R-:W-:Y:S01]  /*2ca0*/  FFMA.FTZ R187, R187, R0.reuse, R116 ;  /* 0x00000000bbbb7223 */ /* 0x080fe20000010074 */
[----:B------:R-:W-:Y:S01]  /*2cb0*/  SHF.L.U32 R121, R120, 0x10, RZ ;  /* 0x0000001078797819 */ /* 0x000fe200000006ff */
[-C--:B------:R-:W-:Y:S01]  /*2cc0*/  FFMA.FTZ R191, R191, R0.reuse, R118 ;  /* 0x00000000bfbf7223 */ /* 0x080fe20000010076 */
[----:B------:R-:W-:Y:S02]  /*2cd0*/  SHF.L.U32 R182, R182, 0x10, RZ ;  /* 0x00000010b6b67819 */ /* 0x000fe400000006ff */
[----:B------:R-:W-:Y:S02]  /*2ce0*/  SHF.L.U32 R178, R119, 0x10, RZ ;  /* 0x0000001077b27819 */ /* 0x000fe400000006ff */
        /* <DEDUP_REMOVED lines=9> */
.L_x_9420:
        /* <DEDUP_REMOVED lines=24> */
.L_x_9422:
[----:B-----5:R-:W-:Y:S02]  /*2f00*/  PRMT R3, R123, 0x7632, R3 ;  /* 0x000076327b037816 */ /* 0x020fe40000000003 */
[----:B0-----:R-:W-:Y:S02]  /*2f10*/  PRMT R117, R122, 0x7632, R117 ;  /* 0x000076327a757816 */ /* 0x001fe40000000075 */
        /* <DEDUP_REMOVED lines=22> */
.L_x_9421:
        /* <DEDUP_REMOVED lines=202> */
.L_x_9424:
[----:B----4-:R-:W-:Y:S05]  /*3d20*/  BSYNC.RECONVERGENT B0 ;  /* 0x0000000000007941 */ /* 0x010fea0003800200 */
.L_x_9423:
        /* <DEDUP_REMOVED lines=15> */
.L_x_9426:
[----:B------:R-:W-:Y:S05]  /*3e20*/  BSYNC.RECONVERGENT B0 ;  /* 0x0000000000007941 */ /* 0x000fea0003800200 */
.L_x_9425:
[----:B------:R-:W1:Y:S01]  /*3e30*/  SHFL.DOWN PT, R121, R0, 0x2, 0x1f ;  /* 0x08401f0000797f89 */ /* 0x000e6200000e0000 */
[----:B------:R-:W-:Y:S01]  /*3e40*/  ISETP.NE.AND P2, PT, R126, RZ, PT ;  /* 0x000000ff7e00720c */ /* 0x000fe20003f45270 */
[----:B------:R-:W-:Y:S01]  /*3e50*/  UPLOP3.LUT UP2, UPT, UPT, UPT, UP2, 0x40, 0x4 ;  /* 0x000000000004789c */ /* 0x000fe20003f4e820 */
        /* <DEDUP_REMOVED lines=32> */
[----:B------:R-:W0:Y:S02]  /*4060*/  LDC R2, c[0x0][0x448] ;  /* 0x00011200ff027b82 */ /* 0x000e240000000800 */
[----:B------:R-:W1:Y:S01]  /*4070*/  SHFL.IDX PT, R193, R193, RZ, 0x1f ;  /* 0x00001fffc1c17589 */ /* 0x000e6200000e0000 */
[----:B------:R-:W-:-:S05]  /*4080*/  FFMA.FTZ R184, R182, R184, R121 ;  /* 0x000000b8b6b87223 */ /* 0x000fca0000010079 */
[----:B------:R-:W0:Y:S01]  /*4090*/  SHFL.IDX PT, R195, R184, RZ, 0x1f ;  /* 0x00001fffb8c37589 */ /* 0x000e2200000e0000 */
[----:B------:R-:W2:Y:S01]  /*40a0*/  @!P2 LDC.64 R120, c[0x0][0x3c0] ;  /* 0x0000f000ff78ab82 */ /* 0x000ea20000000a00 */
[C---:B-1----:R-:W-:Y:S01]  /*40b0*/  FMUL.FTZ R0, R193.reuse, R193 ;  /* 0x000000c1c1007220 */ /* 0x042fe20000410000 */
[----:B------:R-:W-:-:S04]  /*40c0*/  FSEL R126, R193, RZ, !P3 ;  /* 0x000000ffc17e7208 */ /* 0x000fc80005800000 */
[----:B------:R-:W-:Y:S01]  /*40d0*/  FSEL R3, R0, RZ, P3 ;  /* 0x000000ff00037208 */ /* 0x000fe20001800000 */
[----:B0-----:R-:W-:Y:S01]  /*40e0*/  FFMA.FTZ R0, R195, UR9, R2 ;  /* 0x00000009c3007c23 */ /* 0x001fe20008010002 */
[C---:B------:R-:W-:Y:S01]  /*40f0*/  FADD.FTZ R182, -R126.reuse, R137 ;  /* 0x000000897eb67221 */ /* 0x040fe20000010100 */
[C---:B------:R-:W-:Y:S01]  /*4100*/  FADD.FTZ R186, -R126.reuse, R143 ;  /* 0x0000008f7eba7221 */ /* 0x040fe20000010100 */
[----:B------:R-:W-:Y:S01]  /*4110*/  FADD.FTZ R192, -R126, R142 ;  /* 0x0000008e7ec07221 */ /* 0x000fe20000010100 */
[----:B------:R-:W-:Y:S01]  /*4120*/  FADD.FTZ R0, R0, R3 ;  /* 0x0000000300007221 */ /* 0x000fe20000010000 */
[----:B------:R-:W0:Y:S01]  /*4130*/  LDC.64 R142, c[0x0][0x428] ;  /* 0x00010a00ff8e7b82 */ /* 0x000e220000000a00 */
[C---:B------:R-:W-:Y:S01]  /*4140*/  FADD.FTZ R184, -R126.reuse, R139 ;  /* 0x0000008b7eb87221 */ /* 0x040fe20000010100 */
[C---:B------:R-:W-:Y:S01]  /*4150*/  FADD.FTZ R188, -R126.reuse, R145 ;  /* 0x000000917ebc7221 */ /* 0x040fe20000010100 */
[----:B------:R-:W1:Y:S01]  /*4160*/  MUFU.RSQ R137, R0 ;  /* 0x0000000000897308 */ /* 0x000e620000001400 */
[----:B------:R-:W-:Y:S01]  /*4170*/  FADD.FTZ R128, -R126, R128 ;  /* 0x000000807e807221 */ /* 0x000fe20000010100 */
[----:B--2---:R-:W-:-:S04]  /*4180*/  @!P2 IMAD.WIDE R120, R124, 0x4, R120 ;  /* 0x000000047c78a825 */ /* 0x004fc800078e0278 */
[C---:B------:R-:W-:Y:S01]  /*4190*/  FADD.FTZ R200, -R126.reuse, R153 ;  /* 0x000000997ec87221 */ /* 0x040fe20000010100 */
[C---:B------:R-:W-:Y:S01]  /*41a0*/  FADD.FTZ R153, -R126.reuse, R123 ;  /* 0x0000007b7e997221 */ /* 0x040fe20000010100 */
[----:B------:R-:W2:Y:S01]  /*41b0*/  @!P2 LDC.64 R2, c[0x0][0x3c8] ;  /* 0x0000f200ff02ab82 */ /* 0x000ea20000000a00 */
        /* <DEDUP_REMOVED lines=11> */
[C---:B-1----:R-:W-:Y:S01]  /*4270*/  FMUL.FTZ R123, R137.reuse, R184 ;  /* 0x000000b8897b7220 */ /* 0x042fe20000410000 */
[C---:B------:R-:W-:Y:S01]  /*4280*/  FMUL.FTZ R187, R137.reuse, R188 ;  /* 0x000000bc89bb7220 */ /* 0x040fe20000410000 */
[C---:B------:R-:W-:Y:S01]  /*4290*/  FMUL.FTZ R136, R137.reuse, R128 ;  /* 0x0000008089887220 */ /* 0x040fe20000410000 */
        /* <DEDUP_REMOVED lines=38> */
[----:B------:R-:W-:Y:S01]  /*4500*/  FMUL.FTZ R185, R137, R186 ;  /* 0x000000ba89b97220 */ /* 0x000fe20000410000 */
[----:B-1----:R-:W-:Y:S01]  /*4510*/  FFMA.FTZ R121, R123, R114, R58 ;  /* 0x000000727b797223 */ /* 0x002fe2000001003a */
[----:B--2---:R-:W-:-:S04]  /*4520*/  @!P2 IMAD.WIDE R2, R124, 0x4, R2 ;  /* 0x000000047c02a825 */ /* 0x004fc800078e0202 */
[C---:B------:R-:W-:Y:S01]  /*4530*/  FMUL.FTZ R139, R137.reuse, R182 ;  /* 0x000000b6898b7220 */ /* 0x040fe20000410000 */
[----:B------:R-:W-:Y:S01]  /*4540*/  FMUL.FTZ R126, R137, R130 ;  /* 0x00000082897e7220 */ /* 0x000fe20000410000 */
        /* <DEDUP_REMOVED lines=15> */
[----:B------:R-:W-:Y:S01]  /*4640*/  FFMA.FTZ R132, R132, R115, R59 ;  /* 0x0000007384847223 */ /* 0x000fe2000001003b */
[----:B------:R1:W-:Y:S01]  /*4650*/  @!P2 STG.E desc[UR6][R2.64], R137 ;  /* 0x000000890200a986 */ /* 0x0003e2000c101906 */
[----:B------:R-:W-:Y:S01]  /*4660*/  F2FP.BF16.F32.PACK_AB R123, R136, R123 ;  /* 0x0000007b887b723e */ /* 0x000fe200000010ff */
[----:B------:R-:W-:Y:S01]  /*4670*/  FFMA.FTZ R139, R134, R113, R57 ;  /* 0x00000071868b7223 */ /* 0x000fe20000010039 */
[----:B------:R-:W-:Y:S01]  /*4680*/  FFMA.FTZ R136, R189, R104, R48 ;  /* 0x00000068bd887223 */ /* 0x000fe20000010030 */
[----:B------:R-:W-:Y:S01]  /*4690*/  FFMA.FTZ R191, R191, R106, R50 ;  /* 0x0000006abfbf7223 */ /* 0x000fe20000010032 */
[----:B------:R-:W-:Y:S01]  /*46a0*/  FFMA.FTZ R193, R193, R100, R44 ;  /* 0x00000064c1c17223 */ /* 0x000fe2000001002c */
[----:B------:R-:W-:Y:S01]  /*46b0*/  FFMA.FTZ R195, R195, R102, R46 ;  /* 0x00000066c3c37223 */ /* 0x000fe2000001002e */
[----:B------:R-:W-:Y:S01]  /*46c0*/  FFMA.FTZ R202, R202, R103, R47 ;  /* 0x00000067caca7223 */ /* 0x000fe2000001002f */
[----:B------:R-:W-:Y:S01]  /*46d0*/  FFMA.FTZ R198, R198, R101, R45 ;  /* 0x00000065c6c67223 */ /* 0x000fe2000001002d */
[C---:B------:R-:W-:Y:S01]  /*46e0*/  FMUL.FTZ R130, R137.reuse, R156 ;  /* 0x0000009c89827220 */ /* 0x040fe20000410000 */
[C---:B------:R-:W-:Y:S01]  /*46f0*/  FMUL.FTZ R168, R137.reuse, R150 ;  /* 0x0000009689a87220 */ /* 0x040fe20000410000 */
[C---:B------:R-:W-:Y:S01]  /*4700*/  FMUL.FTZ R162, R137.reuse, R148 ;  /* 0x0000009489a27220 */ /* 0x040fe20000410000 */
[----:B-1----:R-:W-:Y:S01]  /*4710*/  FFMA.FTZ R2, R138, R107, R51 ;  /* 0x0000006b8a027223 */ /* 0x002fe20000010033 */
[----:B------:R-:W-:Y:S01]  /*4720*/  FFMA.FTZ R3, R192, R105, R49 ;  /* 0x00000069c0037223 */ /* 0x000fe20000010031 */
[C---:B------:R-:W-:Y:S01]  /*4730*/  FMUL.FTZ R166, R137.reuse, R146 ;  /* 0x0000009289a67220 */ /* 0x040fe20000410000 */
[C---:B------:R-:W-:Y:S01]  /*4740*/  FMUL.FTZ R172, R137.reuse, R144 ;  /* 0x0000009089ac7220 */ /* 0x040fe20000410000 */
[C---:B------:R-:W-:Y:S01]  /*4750*/  FMUL.FTZ R128, R137.reuse, R158 ;  /* 0x0000009e89807220 */ /* 0x040fe20000410000 */
[C---:B------:R-:W-:Y:S01]  /*4760*/  FMUL.FTZ R160, R137.reuse, R154 ;  /* 0x0000009a89a07220 */ /* 0x040fe20000410000 */
[C---:B------:R-:W-:Y:S01]  /*4770*/  FMUL.FTZ R174, R137.reuse, R152 ;  /* 0x0000009889ae7220 */ /* 0x040fe20000410000 */
[----:B------:R-:W-:Y:S01]  /*4780*/  FMUL.FTZ R156, R137, R164 ;  /* 0x000000a4899c7220 */ /* 0x000fe20000410000 */
[----:B------:R-:W-:Y:S01]  /*4790*/  F2FP.BF16.F32.PACK_AB R122, R185, R122 ;  /* 0x0000007ab97a723e */ /* 0x000fe200000010ff */
        /* <DEDUP_REMOVED lines=31> */
[----:B------:R-:W-:Y:S01]  /*4990*/  F2FP.BF16.F32.PACK_AB R121, R132, R121 ;  /* 0x000000798479723e */ /* 0x000fe200000010ff */
[----:B0-----:R-:W-:Y:S01]  /*49a0*/  IMAD.WIDE.U32 R184, R127, 0x10, R142 ;  /* 0x000000107fb87825 */ /* 0x001fe200078e008e */
[----:B------:R-:W-:-:S03]  /*49b0*/  F2FP.BF16.F32.PACK_AB R120, R139, R120 ;  /* 0x000000788b78723e */ /* 0x000fc600000010ff */
[----:B------:R-:W-:Y:S01]  /*49c0*/  FFMA.FTZ R156, R156, R83, R27 ;  /* 0x000000539c9c7223 */ /* 0x000fe2000001001b */
[----:B------:R-:W-:Y:S01]  /*49d0*/  F2FP.BF16.F32.PACK_AB R139, R202, R195 ;  /* 0x000000c3ca8b723e */ /* 0x000fe200000010ff */
[----:B------:R-:W-:Y:S01]  /*49e0*/  IMAD.WIDE.U32 R186, R125, 0x10, R142 ;  /* 0x000000107dba7825 */ /* 0x000fe200078e008e */
[----:B------:R-:W-:Y:S01]  /*49f0*/  F2FP.BF16.F32.PACK_AB R138, R198, R193 ;  /* 0x000000c1c68a723e */ /* 0x000fe200000010ff */
[----:B------:R-:W-:Y:S01]  /*4a00*/  STG.E.128 desc[UR6][R184.64], R120 ;  /* 0x00000078b8007986 */ /* 0x000fe2000c101d06 */
[----:B------:R-:W-:Y:S01]  /*4a10*/  F2FP.BF16.F32.PACK_AB R137, R2, R191 ;  /* 0x000000bf0289723e */ /* 0x000fe200000010ff */
[----:B------:R-:W-:Y:S01]  /*4a20*/  FFMA.FTZ R157, R157, R70, R14 ;  /* 0x000000469d9d7223 */ /* 0x000fe2000001000e */
[----:B------:R-:W-:Y:S01]  /*4a30*/  F2FP.BF16.F32.PACK_AB R136, R3, R136 ;  /* 0x000000880388723e */ /* 0x000fe200000010ff */
[----:B------:R-:W-:Y:S01]  /*4a40*/  FFMA.FTZ R152, R152, R71, R15 ;  /* 0x0000004798987223 */ /* 0x000fe2000001000f */
[----:B------:R-:W-:-:S04]  /*4a50*/  IMAD.WIDE.U32 R2, R129, 0x10, R142 ;  /* 0x0000001081027825 */ /* 0x000fc800078e008e */
[----:B------:R-:W-:Y:S01]  /*4a60*/  FFMA.FTZ R129, R167, R90, R34 ;  /* 0x0000005aa7817223 */ /* 0x000fe20000010022 */
[----:B------:R-:W-:Y:S01]  /*4a70*/  FFMA.FTZ R125, R160, R85, R29 ;  /* 0x00000055a07d7223 */ /* 0x000fe2000001001d */
[----:B------:R0:W-:Y:S01]  /*4a80*/  STG.E.128 desc[UR6][R186.64], R136 ;  /* 0x00000088ba007986 */ /* 0x0001e2000c101d06 */
[----:B------:R-:W-:-:S04]  /*4a90*/  IMAD.WIDE.U32 R126, R131, 0x10, R142 ;  /* 0x00000010837e7825 */ /* 0x000fc800078e008e */
[----:B------:R-:W-:Y:S01]  /*4aa0*/  FFMA.FTZ R173, R173, R96, R40 ;  /* 0x00000060adad7223 */ /* 0x000fe20000010028 */
        /* <DEDUP_REMOVED lines=15> */
[----:B0-----:R-:W-:Y:S01]  /*4ba0*/  FFMA.FTZ R138, R171, R76, R20 ;  /* 0x0000004cab8a7223 */ /* 0x001fe20000010014 */
[----:B------:R-:W-:Y:S01]  /*4bb0*/  FFMA.FTZ R137, R164, R77, R21 ;  /* 0x0000004da4897223 */ /* 0x000fe20000010015 */
[----:B------:R-:W-:Y:S01]  /*4bc0*/  FFMA.FTZ R136, R130, R91, R35 ;  /* 0x0000005b82887223 */ /* 0x000fe20000010023 */
[----:B------:R-:W-:Y:S01]  /*4bd0*/  FFMA.FTZ R130, R169, R84, R28 ;  /* 0x00000054a9827223 */ /* 0x000fe2000001001c */
[----:B------:R-:W-:Y:S01]  /*4be0*/  FFMA.FTZ R139, R177, R78, R22 ;  /* 0x0000004eb18b7223 */ /* 0x000fe20000010016 */
        /* <DEDUP_REMOVED lines=8> */
[----:B------:R-:W-:Y:S01]  /*4c70*/  FFMA.FTZ R0, R0, R73, R17 ;  /* 0x0000004900007223 */ /* 0x000fe20000010011 */
[----:B------:R-:W0:Y:S01]  /*4c80*/  LDC.64 R156, c[0x0][0x380] ;  /* 0x0000e000ff9c7b82 */ /* 0x000e220000000a00 */
        /* <DEDUP_REMOVED lines=11> */
[----:B------:R-:W-:Y:S01]  /*4d40*/  IMAD.WIDE.U32 R132, R133, 0x10, R142 ;  /* 0x0000001085847825 */ /* 0x000fe200078e008e */
[----:B------:R-:W-:-:S02]  /*4d50*/  F2FP.BF16.F32.PACK_AB R122, R166, R179 ;  /* 0x000000b3a67a723e */ /* 0x000fc400000010ff */
[----:B------:R-:W-:Y:S01]  /*4d60*/  F2FP.BF16.F32.PACK_AB R121, R162, R175 ;  /* 0x000000afa279723e */ /* 0x000fe200000010ff */
[--C-:B------:R-:W-:Y:S01]  /*4d70*/  IMAD.WIDE.U32 R134, R135, 0x10, R142.reuse ;  /* 0x0000001087867825 */ /* 0x100fe200078e008e */
[----:B------:R-:W-:Y:S02]  /*4d80*/  F2FP.BF16.F32.PACK_AB R120, R168, R173 ;  /* 0x000000ada878723e */ /* 0x000fe400000010ff */
[----:B------:R-:W-:Y:S01]  /*4d90*/  F2FP.BF16.F32.PACK_AB R131, R174, R131 ;  /* 0x00000083ae83723e */ /* 0x000fe200000010ff */
[----:B------:R-:W-:Y:S01]  /*4da0*/  IMAD.WIDE.U32 R142, R141, 0x10, R142 ;  /* 0x000000108d8e7825 */ /* 0x000fe200078e008e */
        /* <DEDUP_REMOVED lines=10> */
[----:B------:R-:W-:Y:S01]  /*4e50*/  F2FP.BF16.F32.PACK_AB R154, R146, R151 ;  /* 0x00000097929a723e */ /* 0x000fe200000010ff */
[----:B------:R1:W-:Y:S01]  /*4e60*/  STG.E.128 desc[UR6][R134.64], R160 ;  /* 0x000000a086007986 */ /* 0x0003e2000c101d06 */
[----:B------:R-:W-:Y:S02]  /*4e70*/  F2FP.BF16.F32.PACK_AB R153, R144, R149 ;  /* 0x000000959099723e */ /* 0x000fe400000010ff */
[----:B------:R-:W-:-:S02]  /*4e80*/  F2FP.BF16.F32.PACK_AB R152, R140, R147 ;  /* 0x000000938c98723e */ /* 0x000fc400000010ff */
[----:B0-----:R-:W-:-:S03]  /*4e90*/  IADD3 R124, PT, PT, R124, R156, RZ ;  /* 0x0000009c7c7c7210 */ /* 0x001fc60007ffe0ff */
[----:B------:R1:W-:Y:S01]  /*4ea0*/  STG.E.128 desc[UR6][R142.64], R152 ;  /* 0x000000988e007986 */ /* 0x0003e2000c101d06 */
[----:B------:R-:W-:-:S13]  /*4eb0*/  ISETP.GE.AND P2, PT, R124, R157, PT ;  /* 0x0000009d7c00720c */ /* 0x000fda0003f46270 */
[----:B------:R-:W-:Y:S05]  /*4ec0*/  @!P2 BRA `(.L_x_9427) ;  /* 0xffffffb400e0a947 */ /* 0x000fea000383ffff */
[----:B------:R-:W-:Y:S05]  /*4ed0*/  EXIT ;  /* 0x000000000000794d */ /* 0x000fea0003800000 */
.L_x_9428:
        /* <DEDUP_REMOVED lines=10> */
.L_x_42324:


//--------------------- .text._ZN10layer_norm13ln_fwd_kernelINS_13Kernel_traitsIf13__nv_bfloat16S2_S2_fjLj7168ELj1ELj1ELj4ELj16ENS_18Kernel_traits_baseILj7168EfS2_S2_S2_fjLj128EEEEELb0ELb0ELb1ELb0EEEvNS_9FwdParamsE --------------------------
	.section	.text._ZN10layer_norm13ln_fwd_kernelINS_13Kernel_traitsIf13__nv_bfloat16S2_S2_fjLj7168ELj1ELj1ELj4ELj16ENS_18Kernel_traits_baseILj7168EfS2_S2_S2_fjLj128EEEEELb0ELb0ELb1ELb0EEEvNS_9FwdParamsE,"ax",@progbits
	.align	128
        .global         _ZN10layer_norm13ln_fwd_kernelINS_13Kernel_traitsIf13__nv_bfloat16S2_S2_fjLj7168ELj1ELj1ELj4ELj16ENS_18Kernel_traits_baseILj7168EfS2_S2_S2_fjLj128EEEEELb0ELb0ELb1ELb0EEEvNS_9FwdParamsE
        .type           _ZN10layer_norm13ln_fwd_kernelINS_13Kernel_traitsIf13__nv_bfloat16S2_S2_fjLj7168ELj1ELj1ELj4ELj16ENS_18Kernel_traits_baseILj7168EfS2_S2_S2_fjLj128EEEEELb0ELb0ELb1ELb0EEEvNS_9FwdParamsE,@function
        .size           _ZN10layer_norm13ln_fwd_kernelINS_13Kernel_traitsIf13__nv_bfloat16S2_S2_fjLj7168ELj1ELj1ELj4ELj16ENS_18Kernel_traits_baseILj7168EfS2_S2_S2_fjLj128EEEEELb0ELb0ELb1ELb0EEEvNS_9FwdParamsE,(.L_x_42325 - _ZN10layer_norm13ln_fwd_kernelINS_13Kernel_traitsIf13__nv_bfloat16S2_S2_fjLj7168ELj1ELj1ELj4ELj16ENS_18Kernel_traits_baseILj7168EfS2_S2_S2_fjLj128EEEEELb0ELb0ELb1ELb0EEEvNS_9FwdParamsE)
        .other          _ZN10layer_norm13ln_fwd_kernelINS_13Kernel_traitsIf13__nv_bfloat16S2_S2_fjLj7168ELj1ELj1ELj4ELj16ENS_18Kernel_traits_baseILj7168EfS2_S2_S2_fjLj128EEEEELb0ELb0ELb1ELb0EEEvNS_9FwdParamsE,@"STO_CUDA_ENTRY STV_DEFAULT"
_ZN10layer_norm13ln_fwd_kernelINS_13Kernel_traitsIf13__nv_bfloat16S2_S2_fjLj7168ELj1ELj1ELj4ELj16ENS_18Kernel_traits_baseILj7168EfS2_S2_S2_fjLj128EEEEELb0ELb0ELb1ELb0EEEvNS_9FwdParamsE:
.text._ZN10layer_norm13ln_fwd_kernelINS_13Kernel_traitsIf13__nv_bfloat16S2_S2_fjLj7168ELj1ELj1ELj4ELj16ENS_18Kernel_traits_baseILj7168EfS2_S2_S2_fjLj128EEEEELb0ELb0ELb1ELb0EEEvNS_9FwdParamsE:
        /* <DEDUP_REMOVED lines=55> */
[----:B------:R1:W5:Y:S03]  /*0370*/  @P2 LDG.E.128 R140, desc[UR6][R14.64] ;  /* 0x000000060e8c2981 */ /* 0x000366000c1e1d00 */
[----:B------:R-:W-:Y:S01]  /*0380*/  @P3 VIADD R31, R31, 0x80 ;  /* 0x000000801f1f3836 */ /* 0x000fe20000000000 */
[----:B------:R1:W5:Y:S03]  /*0390*/  @P2 LDG.E.128 R136, desc[UR6][R14.64+0x10] ;  /* 0x000010060e882981 */ /* 0x000366000c1e1d00 */
[C---:B--2---:R-:W-:Y:S01]  /*03a0*/  @P4 IMAD.WIDE.U32 R22, R31.reuse, 0x20, R22 ;  /* 0x000000201f164825 */ /* 0x044fe200078e0016 */
[----:B------:R1:W5:Y:S03]  /*03b0*/  @P2 LD.E.128 R132, desc[UR6][R16.64] ;  /* 0x0000000610842980 */ /* 0x000366000c101d00 */
[C---:B---3--:R-:W-:Y:S01]  /*03c0*/  @P4 IMAD.WIDE.U32 R24, R31.reuse, 0x20, R24 ;  /* 0x000000201f184825 */ /* 0x048fe200078e0018 */
[----:B------:R-:W-:Y:S01]  /*03d0*/  @P4 IADD3 R31, PT, PT, R31, 0x80, RZ ;  /* 0x000000801f1f4810 */ /* 0x000fe20007ffe0ff */
[----:B------:R1:W5:Y:S04]  /*03e0*/  @P2 LD.E.128 R128, desc[UR6][R16.64+0x10] ;  /* 0x0000100610802980 */ /* 0x000368000c101d00 */
[C---:B------:R-:W-:Y:S01]  /*03f0*/  @P5 IMAD.WIDE.U32 R26, R31.reuse, 0x20, R26 ;  /* 0x000000201f1a5825 */ /* 0x040fe200078e001a */
[----:B------:R1:W5:Y:S03]  /*0400*/  @P3 LDG.E.128 R124, desc[UR6][R18.64] ;  /* 0x00000006127c3981 */ /* 0x000366000c1e1d00 */
[----:B----4-:R-:W-:Y:S01]  /*0410*/  @P5 IMAD.WIDE.U32 R28, R31, 0x20, R28 ;  /* 0x000000201f1c5825 */ /* 0x010fe200078e001c */
        /* <DEDUP_REMOVED lines=23> */
.L_x_9430:
        /* <DEDUP_REMOVED lines=20> */
[----:B--2---:R-:W-:-:S02]  /*06d0*/  @P2 IMAD.WIDE.U32 R12, R31, 0x20, R12 ;  /* 0x000000201f0c2825 */ /* 0x004fc400078e000c */
[----:B------:R0:W5:Y:S02]  /*06e0*/  @P1 LDG.E.128 R152, desc[UR6][R10.64+0x10] ;  /* 0x000010060a981981 */ /* 0x000164000c1e1d00 */
[----:B------:R-:W-:Y:S02]  /*06f0*/  @P2 VIADD R31, R31, 0x80 ;  /* 0x000000801f1f2836 */ /* 0x000fe40000000000 */
        /* <DEDUP_REMOVED lines=46> */
.L_x_9431:
[----:B------:R-:W-:Y:S05]  /*09e0*/  BSYNC.RECONVERGENT B0 ;  /* 0x0000000000007941 */ /* 0x000fea0003800200 */
.L_x_9429:
[----:B------:R-:W1:Y:S02]  /*09f0*/  LDCU UR4, c[0x0][0x384] ;  /* 0x00007080ff0477ac */ /* 0x000e640008000800 */
[----:B-1----:R-:W-:-:S13]  /*0a00*/  ISETP.GE.AND P0, PT, R4, UR4, PT ;  /* 0x0000000404007c0c */ /* 0x002fda000bf06270 */
[----:B------:R-:W-:Y:S05]  /*0a10*/  @P0 EXIT ;  /* 0x000000000000094d */ /* 0x000fea0003800000 */
[----:B------:R-:W-:Y:S01]  /*0a20*/  SHF.R.S32.HI R5, RZ, 0x3, R5 ;  /* 0x00000003ff057819 */ /* 0x000fe20000011405 */
[----:B------:R-:W1:Y:S03]  /*0a30*/  LDCU.U8 UR10, c[0x0][0x410] ;  /* 0x00008200ff0a77ac */ /* 0x000e660008000000 */
[C---:B0-----:R-:W-:Y:S01]  /*0a40*/  LOP3.LUT R7, R5.reuse, 0x7f, RZ, 0xc0, !PT ;  /* 0x0000007f05077812 */ /* 0x041fe200078ec0ff */
[----:B------:R-:W-:Y:S01]  /*0a50*/  IMAD.SHL.U32 R5, R5, 0x2, RZ ;  /* 0x0000000205057824 */ /* 0x000fe200078e00ff */
[----:B------:R-:W0:Y:S02]  /*0a60*/  LDCU UR11, c[0x0][0x400] ;  /* 0x00008000ff0b77ac */ /* 0x000e240008000800 */
        /* <DEDUP_REMOVED lines=10> */
[----:B------:R-:W-:-:S04]  /*0b10*/  LEA R0, R0, R5, 0x3 ;  /* 0x0000000500007211 */ /* 0x000fc800078e18ff */
[----:B01----:R-:W3:Y:S03]  /*0b20*/  MUFU.RCP R2, R2 ;  /* 0x0000000200027308 */ /* 0x003ee60000001000 */
.L_x_9485:
[----:B------:R-:W0:Y:S08]  /*0b30*/  LDC.64 R176, c[0x0][0x3f0] ;  /* 0x0000fc00ffb07b82 */ /* 0x000e300000000a00 */
[----:B------:R-:W1:Y:S08]  /*0b40*/  LDC.64 R178, c[0x0][0x3f8] ;  /* 0x0000fe00ffb27b82 */ /* 0x000e700000000a00 */
[----:B------:R-:W4:Y:S01]  /*0b50*/  LDC R237, c[0x0][0x388] ;  /* 0x0000e200ffed7b82 */ /* 0x000f220000000800 */
[----:B0-----:R-:W-:-:S05]  /*0b60*/  IMAD.WIDE R176, R4, 0x4, R176 ;  /* 0x0000000404b07825 */ /* 0x001fca00078e02b0 */
[----:B------:R-:W2:Y:S01]  /*0b70*/  LDG.E R12, desc[UR6][R176.64] ;  /* 0x00000006b00c7981 */ /* 0x000ea2000c1e1900 */
[----:B-1----:R-:W-:-:S05]  /*0b80*/  IMAD.WIDE R178, R4, 0x4, R178 ;  /* 0x0000000404b27825 */ /* 0x002fca00078e02b2 */
[----:B-----5:R0:W5:Y:S01]  /*0b90*/  LDG.E R6, desc[UR6][R178.64] ;  /* 0x00000006b2067981 */ /* 0x020162000c1e1900 */
[----:B------:R-:W-:Y:S01]  /*0ba0*/  ISETP.GE.U32.AND P0, PT, R3, 0x80, PT ;  /* 0x000000800300780c */ /* 0x000fe20003f06070 */
[----:B------:R-:W-:Y:S01]  /*0bb0*/  BSSY.RECONVERGENT B0, `(.L_x_9432) ;  /* 0x0000083000007945 */ /* 0x000fe20003800200 */
[----:B------:R-:W-:Y:S01]  /*0bc0*/  IMAD.MOV.U32 R16, RZ, RZ, RZ ;  /* 0x000000ffff107224 */ /* 0x000fe200078e00ff */
[----:B------:R-:W1:Y:S01]  /*0bd0*/  S2R R8, SR_TID.X ;  /* 0x0000000000087919 */ /* 0x000e620000002100 */
[----:B--2---:R-:W-:-:S13]  /*0be0*/  ISETP.GE.AND P5, PT, R12, 0x1, PT ;  /* 0x000000010c00780c */ /* 0x004fda0003fa6270 */
[----:B------:R-:W-:-:S05]  /*0bf0*/  @P5 IADD3 R10, PT, PT, R12, -0x1, RZ ;  /* 0xffffffff0c0a5810 */ /* 0x000fca0007ffe0ff */
[-C--:B----4-:R-:W-:Y:S02]  /*0c00*/  @P5 IMAD R14, R10, R237.reuse, RZ ;  /* 0x000000ed0a0e5224 */ /* 0x090fe400078e02ff */
[----:B------:R-:W-:-:S03]  /*0c10*/  IMAD R10, R4, R237, RZ ;  /* 0x000000ed040a7224 */ /* 0x000fc600078e02ff */
[----:B------:R-:W-:Y:S02]  /*0c20*/  @P5 SHF.R.S32.HI R239, RZ, 0x1f, R14 ;  /* 0x0000001fffef5819 */ /* 0x000fe4000001140e */
[----:B------:R-:W-:Y:S02]  /*0c30*/  SHF.R.S32.HI R177, RZ, 0x1f, R10 ;  /* 0x0000001fffb17819 */ /* 0x000fe4000001140a */
[----:B------:R-:W-:Y:S02]  /*0c40*/  @P5 LEA.HI R239, R239, R14, RZ, 0x3 ;  /* 0x0000000eefef5211 */ /* 0x000fe400078f18ff */
[----:B------:R-:W-:Y:S02]  /*0c50*/  LEA.HI R177, R177, R10, RZ, 0x3 ;  /* 0x0000000ab1b17211 */ /* 0x000fe400078f18ff */
        /* <DEDUP_REMOVED lines=9> */
.L_x_9434:
        /* <DEDUP_REMOVED lines=8> */
[----:B------:R-:W-:Y:S02]  /*0d70*/  @P1 SHF.L.U32 R18, R14, 0x10, RZ ;  /* 0x000000100e121819 */ /* 0x000fe400000006ff */
[----:B------:R-:W-:Y:S01]  /*0d80*/  @P1 PRMT R22, R61, 0x7632, R22 ;  /* 0x000076323d161816 */ /* 0x000fe20000000016 */
[----:B------:R-:W1:Y:S03]  /*0d90*/  @P1 LDC R28, c[0x0][0x40c] ;  /* 0x00010300ff1c1b82 */ /* 0x000e660000000800 */
[----:B------:R-:W-:-:S05]  /*0da0*/  @P1 SHF.L.U32 R22, R22, 0x10, RZ ;  /* 0x0000001016161819 */ /* 0x000fca00000006ff */
[----:B------:R-:W4:Y:S08]  /*0db0*/  @P1 LDC R30, c[0x0][0x40c] ;  /* 0x00010300ff1e1b82 */ /* 0x000f300000000800 */
[----:B------:R-:W3:Y:S08]  /*0dc0*/  @P1 LDC R32, c[0x0][0x40c] ;  /* 0x00010300ff201b82 */ /* 0x000ef00000000800 */
[----:B------:R-:W3:Y:S08]  /*0dd0*/  @P1 LDC R34, c[0x0][0x40c] ;  /* 0x00010300ff221b82 */ /* 0x000ef00000000800 */
[----:B------:R-:W3:Y:S08]  /*0de0*/  @P1 LDC R36, c[0x0][0x40c] ;  /* 0x00010300ff241b82 */ /* 0x000ef00000000800 */
[----:B------:R-:W3:Y:S08]  /*0df0*/  @P1 LDC R26, c[0x0][0x40c] ;  /* 0x00010300ff1a1b82 */ /* 0x000ef00000000800 */
[----:B------:R-:W3:Y:S01]  /*0e00*/  @P1 LDC R38, c[0x0][0x40c] ;  /* 0x00010300ff261b82 */ /* 0x000ee20000000800 */
[----:B--2---:R-:W-:Y:S01]  /*0e10*/  PRMT R14, R176, 0x7632, R14 ;  /* 0x00007632b00e7816 */ /* 0x004fe2000000000e */
[C---:B------:R-:W-:Y:S01]  /*0e20*/  IMAD.U32 R181, R177.reuse, 0x10000, RZ ;  /* 0x00010000b1b57824 */ /* 0x040fe200078e00ff */
[----:B------:R-:W-:-:S02]  /*0e30*/  PRMT R177, R177, 0x7632, R177 ;  /* 0x00007632b1b17816 */ /* 0x000fc400000000b1 */
[----:B------:R-:W-:Y:S01]  /*0e40*/  SHF.L.U32 R183, R14, 0x10, RZ ;  /* 0x000000100eb77819 */ /* 0x000fe200000006ff */
[----:B-1----:R-:W-:Y:S01]  /*0e50*/  @P1 FFMA.FTZ R181, R20, R28, R181 ;  /* 0x0000001c14b51223 */ /* 0x002fe200000100b5 */
[----:B------:R-:W-:Y:S01]  /*0e60*/  SHF.L.U32 R223, R178, 0x10, RZ ;  /* 0x00000010b2df7819 */ /* 0x000fe200000006ff */
[----:B------:R-:W-:Y:S01]  /*0e70*/  IMAD.U32 R35, R177, 0x10000, RZ ;  /* 0x00010000b1237824 */ /* 0x000fe200078e00ff */
[C---:B------:R-:W-:Y:S01]  /*0e80*/  SHF.L.U32 R219, R179.reuse, 0x10, RZ ;  /* 0x00000010b3db7819 */ /* 0x040fe200000006ff */
[----:B0-----:R-:W-:Y:S01]  /*0e90*/  @P1 FFMA.FTZ R183, R18, R24, R183 ;  /* 0x0000001812b71223 */ /* 0x001fe200000100b7 */
[----:B------:R-:W-:Y:S01]  /*0ea0*/  PRMT R178, R178, 0x7632, R178 ;  /* 0x00007632b2b27816 */ /* 0x000fe200000000b2 */
[----:B----4-:R-:W-:Y:S01]  /*0eb0*/  @P1 FFMA.FTZ R35, R22, R30, R35 ;  /* 0x0000001e16231223 */ /* 0x010fe20000010023 */
[----:B------:R-:W-:Y:S01]  /*0ec0*/  PRMT R179, R179, 0x7632, R179 ;  /* 0x00007632b3b37816 */ /* 0x000fe200000000b3 */
[----:B------:R-:W-:Y:S01]  /*0ed0*/  @P1 IMAD.U32 R14, R60, 0x10000, RZ ;  /* 0x000100003c0e1824 */ /* 0x000fe200078e00ff */
[----:B------:R-:W-:-:S02]  /*0ee0*/  @P1 PRMT R20, R62, 0x7632, R20 ;  /* 0x000076323e141816 */ /* 0x000fc40000000014 */
[----:B------:R-:W-:Y:S01]  /*0ef0*/  @P1 PRMT R24, R63, 0x7632, R24 ;  /* 0x000076323f181816 */ /* 0x000fe20000000018 */
[----:B------:R-:W-:Y:S01]  /*0f00*/  IMAD.U32 R215, R179, 0x10000, RZ ;  /* 0x00010000b3d77824 */ /* 0x000fe200078e00ff */
[----:B------:R-:W-:Y:S02]  /*0f10*/  SHF.L.U32 R217, R176, 0x10, RZ ;  /* 0x00000010b0d97819 */ /* 0x000fe400000006ff */
[----:B------:R-:W-:Y:S02]  /*0f20*/  @P1 SHF.L.U32 R18, R62, 0x10, RZ ;  /* 0x000000103e121819 */ /* 0x000fe400000006ff */
[----:B------:R-:W-:Y:S01]  /*0f30*/  @P1 SHF.L.U32 R22, R63, 0x10, RZ ;  /* 0x000000103f161819 */ /* 0x000fe200000006ff */
[----:B---3--:R-:W-:Y:S01]  /*0f40*/  @P1 FFMA.FTZ R217, R14, R26, R217 ;  /* 0x0000001a0ed91223 */ /* 0x008fe200000100d9 */
[----:B------:R-:W-:Y:S01]  /*0f50*/  @P1 SHF.L.U32 R20, R20, 0x10, RZ ;  /* 0x0000001014141819 */ /* 0x000fe200000006ff */
[----:B------:R-:W-:Y:S01]  /*0f60*/  @P1 FFMA.FTZ R223, R18, R32, R223 ;  /* 0x0000002012df1223 */ /* 0x000fe200000100df */
[----:B------:R-:W-:Y:S01]  /*0f70*/  SHF.L.U32 R221, R178, 0x10, RZ ;  /* 0x00000010b2dd7819 */ /* 0x000fe200000006ff */
[----:B------:R-:W-:Y:S01]  /*0f80*/  @P1 FFMA.FTZ R219, R22, R36, R219 ;  /* 0x0000002416db1223 */ /* 0x000fe200000100db */
[----:B------:R-:W-:-:S02]  /*0f90*/  @P1 SHF.L.U32 R24, R24, 0x10, RZ ;  /* 0x0000001018181819 */ /* 0x000fc400000006ff */
[----:B------:R-:W-:Y:S01]  /*0fa0*/  F2FP.BF16.F32.PACK_AB R14, RZ, R183 ;  /* 0x000000b7ff0e723e */ /* 0x000fe200000010ff */
[----:B------:R-:W-:Y:S01]  /*0fb0*/  @P1 FFMA.FTZ R221, R20, R34, R221 ;  /* 0x0000002214dd1223 */ /* 0x000fe200000100dd */
[----:B------:R-:W-:Y:S01]  /*0fc0*/  F2FP.BF16.F32.PACK_AB R177, RZ, R181 ;  /* 0x000000b5ffb1723e */ /* 0x000fe200000010ff */
[----:B------:R-:W-:Y:S01]  /*0fd0*/  @P1 FFMA.FTZ R215, R24, R38, R215 ;  /* 0x0000002618d71223 */ /* 0x000fe200000100d7 */
[----:B------:R-:W-:Y:S02]  /*0fe0*/  F2FP.BF16.F32.PACK_AB R18, RZ, R35 ;  /* 0x00000023ff12723e */ /* 0x000fe400000010ff */
[----:B------:R-:W-:Y:S02]  /*0ff0*/  F2FP.BF16.F32.PACK_AB R178, RZ, R223 ;  /* 0x000000dfffb2723e */ /* 0x000fe400000010ff */
[----:B------:R-:W-:Y:S02]  /*1000*/  F2FP.BF16.F32.PACK_AB R20, RZ, R221 ;  /* 0x000000ddff14723e */ /* 0x000fe400000010ff */
        /* <DEDUP_REMOVED lines=8> */
.L_x_9435:
[----:B------:R-:W0:Y:S01]  /*1090*/  @P5 LDC R179, c[0x0][0x40c] ;  /* 0x00010300ffb35b82 */ /* 0x000e220000000800 */
[----:B-----5:R-:W-:Y:S01]  /*10a0*/  @P5 PRMT R14, R60, 0x7632, R14 ;  /* 0x000076323c0e5816 */ /* 0x020fe2000000000e */
[----:B------:R-:W-:Y:S01]  /*10b0*/  HFMA2 R183, -RZ, RZ, 0, 0 ;  /* 0x00000000ffb77431 */ /* 0x000fe200000001ff */
[----:B------:R-:W-:Y:S01]  /*10c0*/  @P5 PRMT R18, R61, 0x7632, R18 ;  /* 0x000076323d125816 */ /* 0x000fe20000000012 */
[----:B------:R-:W-:Y:S01]  /*10d0*/  HFMA2 R221, -RZ, RZ, 0, 0 ;  /* 0x00000000ffdd7431 */ /* 0x000fe200000001ff */
[----:B------:R-:W-:Y:S01]  /*10e0*/  @P5 PRMT R20, R62, 0x7632, R20 ;  /* 0x000076323e145816 */ /* 0x000fe20000000014 */
[----:B------:R-:W-:Y:S01]  /*10f0*/  @P5 IMAD.U32 R14, R14, 0x10000, RZ ;  /* 0x000100000e0e5824 */ /* 0x000fe200078e00ff */
[----:B------:R-:W-:Y:S01]  /*1100*/  @P5 SHF.L.U32 R18, R18, 0x10, RZ ;  /* 0x0000001012125819 */ /* 0x000fe200000006ff */
[----:B------:R-:W1:Y:S01]  /*1110*/  @P5 LDC R181, c[0x0][0x40c] ;  /* 0x00010300ffb55b82 */ /* 0x000e620000000800 */
[----:B------:R-:W-:Y:S01]  /*1120*/  @P5 SHF.L.U32 R20, R20, 0x10, RZ ;  /* 0x0000001014145819 */ /* 0x000fe200000006ff */
[----:B------:R-:W-:Y:S01]  /*1130*/  HFMA2 R219, -RZ, RZ, 0, 0 ;  /* 0x00000000ffdb7431 */ /* 0x000fe200000001ff */
[----:B------:R-:W-:Y:S01]  /*1140*/  MOV R35, RZ ;  /* 0x000000ff00237202 */ /* 0x000fe20000000f00 */
[C---:B------:R-:W-:Y:S01]  /*1150*/  @P5 IMAD.U32 R24, R63.reuse, 0x10000, RZ ;  /* 0x000100003f185824 */ /* 0x040fe200078e00ff */
[----:B------:R-:W-:Y:S01]  /*1160*/  @P5 SHF.L.U32 R22, R62, 0x10, RZ ;  /* 0x000000103e165819 */ /* 0x000fe200000006ff */
[----:B------:R-:W-:Y:S01]  /*1170*/  IMAD.MOV.U32 R217, RZ, RZ, RZ ;  /* 0x000000ffffd97224 */ /* 0x000fe200078e00ff */
[----:B------:R-:W-:Y:S01]  /*1180*/  MOV R223, RZ ;  /* 0x000000ff00df7202 */ /* 0x000fe20000000f00 */
[----:B------:R-:W2:Y:S08]  /*1190*/  @P5 LDC R215, c[0x0][0x40c] ;  /* 0x00010300ffd75b82 */ /* 0x000eb00000000800 */
[----:B------:R-:W4:Y:S01]  /*11a0*/  @P5 LDC R245, c[0x0][0x40c] ;  /* 0x00010300fff55b82 */ /* 0x000f220000000800 */
[----:B0-----:R-:W-:Y:S01]  /*11b0*/  @P5 FMUL.FTZ R183, R14, R179 ;  /* 0x000000b30eb75220 */ /* 0x001fe20000410000 */
[----:B------:R-:W-:-:S05]  /*11c0*/  @P5 PRMT R14, R63, 0x7632, R14 ;  /* 0x000076323f0e5816 */ /* 0x000fca000000000e */
[----:B------:R-:W-:Y:S01]  /*11d0*/  @P5 IMAD.U32 R14, R14, 0x10000, RZ ;  /* 0x000100000e0e5824 */ /* 0x000fe200078e00ff */
[----:B------:R-:W0:Y:S01]  /*11e0*/  @P5 LDC R177, c[0x0][0x40c] ;  /* 0x00010300ffb15b82 */ /* 0x000e220000000800 */
[----:B-1----:R-:W-:Y:S01]  /*11f0*/  @P5 FMUL.FTZ R35, R18, R181 ;  /* 0x000000b512235220 */ /* 0x002fe20000410000 */
[----:B------:R-:W-:Y:S01]  /*1200*/  HFMA2 R181, -RZ, RZ, 0, 0 ;  /* 0x00000000ffb57431 */ /* 0x000fe200000001ff */
[----:B------:R-:W-:-:S05]  /*1210*/  @P5 SHF.L.U32 R18, R60, 0x10, RZ ;  /* 0x000000103c125819 */ /* 0x000fca00000006ff */
[----:B------:R-:W1:Y:S01]  /*1220*/  @P5 LDC R239, c[0x0][0x40c] ;  /* 0x00010300ffef5b82 */ /* 0x000e620000000800 */
[----:B--2---:R-:W-:Y:S01]  /*1230*/  @P5 FMUL.FTZ R221, R20, R215 ;  /* 0x000000d714dd5220 */ /* 0x004fe20000410000 */
[----:B------:R-:W-:Y:S02]  /*1240*/  @P5 SHF.L.U32 R20, R61, 0x10, RZ ;  /* 0x000000103d145819 */ /* 0x000fe400000006ff */
[----:B------:R-:W-:-:S04]  /*1250*/  MOV R215, RZ ;  /* 0x000000ff00d77202 */ /* 0x000fc80000000f00 */
[----:B------:R-:W2:Y:S01]  /*1260*/  @P5 LDC R241, c[0x0][0x40c] ;  /* 0x00010300fff15b82 */ /* 0x000ea20000000800 */
[----:B----4-:R-:W-:Y:S01]  /*1270*/  @P5 FMUL.FTZ R215, R14, R245 ;  /* 0x000000f50ed75220 */ /* 0x010fe20000410000 */
[----:B------:R-:W-:-:S06]  /*1280*/  F2FP.BF16.F32.PACK_AB R14, RZ, R183 ;  /* 0x000000b7ff0e723e */ /* 0x000fcc00000010ff */
[----:B------:R-:W4:Y:S01]  /*1290*/  @P5 LDC R243, c[0x0][0x40c] ;  /* 0x00010300fff35b82 */ /* 0x000f220000000800 */
[----:B0-----:R-:W-:Y:S01]  /*12a0*/  @P5 FMUL.FTZ R217, R18, R177 ;  /* 0x000000b112d95220 */ /* 0x001fe20000410000 */
[----:B------:R-:W-:-:S04]  /*12b0*/  F2FP.BF16.F32.PACK_AB R18, RZ, R35 ;  /* 0x00000023ff12723e */ /* 0x000fc800000010ff */
[----:B------:R-:W-:Y:S01]  /*12c0*/  F2FP.BF16.F32.PACK_AB R176, RZ, R217 ;  /* 0x000000d9ffb0723e */ /* 0x000fe200000010ff */
[----:B-1----:R-:W-:Y:S01]  /*12d0*/  @P5 FMUL.FTZ R181, R20, R239 ;  /* 0x000000ef14b55220 */ /* 0x002fe20000410000 */
[----:B------:R-:W-:Y:S02]  /*12e0*/  F2FP.BF16.F32.PACK_AB R20, RZ, R221 ;  /* 0x000000ddff14723e */ /* 0x000fe400000010ff */
[----:B------:R-:W-:Y:S02]  /*12f0*/  PRMT R176, R176, 0x5410, R14 ;  /* 0x00005410b0b07816 */ /* 0x000fe4000000000e */
[----:B------:R-:W-:Y:S01]  /*1300*/  F2FP.BF16.F32.PACK_AB R177, RZ, R181 ;  /* 0x000000b5ffb1723e */ /* 0x000fe200000010ff */
[----:B--2---:R-:W-:Y:S01]  /*1310*/  @P5 FMUL.FTZ R223, R22, R241 ;  /* 0x000000f116df5220 */ /* 0x004fe20000410000 */
[----:B------:R-:W-:Y:S02]  /*1320*/  F2FP.BF16.F32.PACK_AB R22, RZ, R215 ;  /* 0x000000d7ff16723e */ /* 0x000fe400000010ff */
[----:B------:R-:W-:-:S02]  /*1330*/  PRMT R177, R177, 0x5410, R18 ;  /* 0x00005410b1b17816 */ /* 0x000fc40000000012 */
[----:B------:R-:W-:Y:S01]  /*1340*/  F2FP.BF16.F32.PACK_AB R178, RZ, R223 ;  /* 0x000000dfffb2723e */ /* 0x000fe200000010ff */
[----:B----4-:R-:W-:-:S03]  /*1350*/  @P5 FMUL.FTZ R219, R24, R243 ;  /* 0x000000f318db5220 */ /* 0x010fc60000410000 */
[----:B------:R-:W-:Y:S02]  /*1360*/  PRMT R178, R178, 0x5410, R20 ;  /* 0x00005410b2b27816 */ /* 0x000fe40000000014 */
[----:B------:R-:W-:-:S04]  /*1370*/  F2FP.BF16.F32.PACK_AB R179, RZ, R219 ;  /* 0x000000dbffb3723e */ /* 0x000fc800000010ff */
[----:B------:R-:W-:-:S07]  /*1380*/  PRMT R179, R179, 0x5410, R22 ;  /* 0x00005410b3b37816 */ /* 0x000fce0000000016 */
.L_x_9436:
[----:B------:R-:W0:Y:S01]  /*1390*/  LDC.64 R238, c[0x0][0x3a8] ;  /* 0x0000ea00ffee7b82 */ /* 0x000e220000000a00 */
[----:B------:R-:W-:Y:S01]  /*13a0*/  IADD3 R16, PT, PT, R16, 0x80, RZ ;  /* 0x0000008010107810 */ /* 0x000fe20007ffe0ff */
[C---:B0-----:R-:W-:Y:S01]  /*13b0*/  IMAD.WIDE.U32 R238, R10.reuse, 0x10, R238 ;  /* 0x000000100aee7825 */ /* 0x041fe200078e00ee */
[----:B------:R-:W-:-:S04]  /*13c0*/  IADD3 R10, PT, PT, R10, 0x80, RZ ;  /* 0x000000800a0a7810 */ /* 0x000fc80007ffe0ff */
[----:B------:R0:W-:Y:S03]  /*13d0*/  STG.E.128 desc[UR6][R238.64], R176 ;  /* 0x000000b0ee007986 */ /* 0x0001e6000c101d06 */
.L_x_9433:
[----:B------:R-:W-:Y:S05]  /*13e0*/  BSYNC.RECONVERGENT B0 ;  /* 0x0000000000007941 */ /* 0x000fea0003800200 */
.L_x_9432:
        /* <DEDUP_REMOVED lines=8> */
[----:B-1----:R-:W-:-:S05]  /*1470*/  IMAD.WIDE.U32 R28, R16, 0x10, R28 ;  /* 0x00000010101c7825 */ /* 0x002fca00078e001c */
[----:B------:R1:W5:Y:S02]  /*1480*/  LDG.E.128 R60, desc[UR6][R28.64] ;  /* 0x000000061c3c7981 */ /* 0x000364000c1e1d00 */
.L_x_9439:
[----:B------:R-:W-:Y:S05]  /*1490*/  BRA.U !UP0, `(.L_x_9440) ;  /* 0x0000000108e47547 */ /* 0x000fea000b800000 */
[----:B-1----:R-:W1:Y:S02]  /*14a0*/  LDC.64 R28, c[0x0][0x3a0] ;  /* 0x0000e800ff1c7b82 */ /* 0x002e640000000a00 */
[----:B-1----:R-:W-:-:S05]  /*14b0*/  IMAD.WIDE.U32 R28, R10, 0x10, R28 ;  /* 0x000000100a1c7825 */ /* 0x002fca00078e001c */
[----:B0-----:R0:W2:Y:S01]  /*14c0*/  LDG.E.128 R176, desc[UR6][R28.64] ;  /* 0x000000061cb07981 */ /* 0x0010a2000c1e1d00 */
[----:B------:R-:W-:-:S13]  /*14d0*/  ISETP.GT.AND P1, PT, R12, RZ, PT ;  /* 0x000000ff0c00720c */ /* 0x000fda0003f24270 */
[----:B------:R-:W1:Y:S01]  /*14e0*/  @P1 LDC R26, c[0x0][0x40c] ;  /* 0x00010300ff1a1b82 */ /* 0x000e620000000800 */
[----:B-----5:R-:W-:Y:S02]  /*14f0*/  @P1 PRMT R18, R60, 0x7632, R18 ;  /* 0x000076323c121816 */ /* 0x020fe40000000012 */
[C---:B------:R-:W-:Y:S02]  /*1500*/  @P1 PRMT R22, R61.reuse, 0x7632, R22 ;  /* 0x000076323d161816 */ /* 0x040fe40000000016 */
[----:B------:R-:W-:Y:S01]  /*1510*/  @P1 SHF.L.U32 R30, R61, 0x10, RZ ;  /* 0x000000103d1e1819 */ /* 0x000fe200000006ff */
[----:B------:R-:W-:Y:S01]  /*1520*/  @P1 IMAD.U32 R20, R18, 0x10000, RZ ;  /* 0x0001000012141824 */ /* 0x000fe200078e00ff */
[----:B------:R-:W-:Y:S01]  /*1530*/  @P1 SHF.L.U32 R22, R22, 0x10, RZ ;  /* 0x0000001016161819 */ /* 0x000fe200000006ff */
[----:B------:R-:W4:Y:S01]  /*1540*/  @P1 LDC R34, c[0x0][0x40c] ;  /* 0x00010300ff221b82 */ /* 0x000f220000000800 */
[----:B0-----:R-:W-:-:S07]  /*1550*/  @P1 SHF.L.U32 R28, R63, 0x10, RZ ;  /* 0x000000103f1c1819 */ /* 0x001fce00000006ff */
[----:B------:R-:W0:Y:S08]  /*1560*/  @P1 LDC R32, c[0x0][0x40c] ;  /* 0x00010300ff201b82 */ /* 0x000e300000000800 */
[----:B------:R-:W3:Y:S08]  /*1570*/  @P1 LDC R36, c[0x0][0x40c] ;  /* 0x00010300ff241b82 */ /* 0x000ef00000000800 */
[----:B------:R-:W3:Y:S08]  /*1580*/  @P1 LDC R38, c[0x0][0x40c] ;  /* 0x00010300ff261b82 */ /* 0x000ef00000000800 */
[----:B------:R-:W3:Y:S08]  /*1590*/  @P1 LDC R40, c[0x0][0x40c] ;  /* 0x00010300ff281b82 */ /* 0x000ef00000000800 */
[----:B------:R-:W3:Y:S08]  /*15a0*/  @P1 LDC R24, c[0x0][0x40c] ;  /* 0x00010300ff181b82 */ /* 0x000ef00000000800 */
[----:B------:R-:W3:Y:S01]  /*15b0*/  @P1 LDC R42, c[0x0][0x40c] ;  /* 0x00010300ff2a1b82 */ /* 0x000ee20000000800 */
[----:B--2---:R-:W-:-:S02]  /*15c0*/  PRMT R18, R176, 0x7632, R18 ;  /* 0x00007632b0127816 */ /* 0x004fc40000000012 */
[C---:B------:R-:W-:Y:S02]  /*15d0*/  SHF.L.U32 R31, R177.reuse, 0x10, RZ ;  /* 0x00000010b11f7819 */ /* 0x040fe400000006ff */
[----:B------:R-:W-:Y:S01]  /*15e0*/  PRMT R177, R177, 0x7632, R177 ;  /* 0x00007632b1b17816 */ /* 0x000fe200000000b1 */
[----:B------:R-:W-:Y:S01]  /*15f0*/  IMAD.U32 R33, R18, 0x10000, RZ ;  /* 0x0001000012217824 */ /* 0x000fe200078e00ff */
[----:B------:R-:W-:Y:S01]  /*1600*/  SHF.L.U32 R213, R178, 0x10, RZ ;  /* 0x00000010b2d57819 */ /* 0x000fe200000006ff */
[----:B0-----:R-:W-:Y:S01]  /*1610*/  @P1 FFMA.FTZ R31, R30, R32, R31 ;  /* 0x000000201e1f1223 */ /* 0x001fe2000001001f */
[----:B------:R-:W-:Y:S01]  /*1620*/  SHF.L.U32 R29, R177, 0x10, RZ ;  /* 0x00000010b11d7819 */ /* 0x000fe200000006ff */
[----:B-1----:R-:W-:Y:S01]  /*1630*/  @P1 FFMA.FTZ R33, R20, R26, R33 ;  /* 0x0000001a14211223 */ /* 0x002fe20000010021 */
[C---:B------:R-:W-:Y:S01]  /*1640*/  SHF.L.U32 R209, R179.reuse, 0x10, RZ ;  /* 0x00000010b3d17819 */ /* 0x040fe200000006ff */
[----:B------:R-:W-:Y:S01]  /*1650*/  @P1 IMAD.U32 R26, R62, 0x10000, RZ ;  /* 0x000100003e1a1824 */ /* 0x000fe200078e00ff */
[----:B------:R-:W-:Y:S01]  /*1660*/  PRMT R178, R178, 0x7632, R178 ;  /* 0x00007632b2b27816 */ /* 0x000fe200000000b2 */
[----:B----4-:R-:W-:Y:S01]  /*1670*/  @P1 FFMA.FTZ R29, R22, R34, R29 ;  /* 0x00000022161d1223 */ /* 0x010fe2000001001d */
[----:B------:R-:W-:Y:S01]  /*1680*/  PRMT R179, R179, 0x7632, R179 ;  /* 0x00007632b3b37816 */ /* 0x000fe200000000b3 */
[----:B---3--:R-:W-:Y:S01]  /*1690*/  @P1 FFMA.FTZ R213, R26, R36, R213 ;  /* 0x000000241ad51223 */ /* 0x008fe200000100d5 */
[----:B------:R-:W-:Y:S01]  /*16a0*/  @P1 PRMT R18, R62, 0x7632, R18 ;  /* 0x000076323e121816 */ /* 0x000fe20000000012 */
[----:B------:R-:W-:Y:S01]  /*16b0*/  IMAD.U32 R211, R178, 0x10000, RZ ;  /* 0x00010000b2d37824 */ /* 0x000fe200078e00ff */
[----:B------:R-:W-:Y:S01]  /*16c0*/  @P1 PRMT R20, R63, 0x7632, R20 ;  /* 0x000076323f141816 */ /* 0x000fe20000000014 */
[----:B------:R-:W-:Y:S01]  /*16d0*/  @P1 FFMA.FTZ R209, R28, R40, R209 ;  /* 0x000000281cd11223 */ /* 0x000fe200000100d1 */
[----:B------:R-:W-:-:S02]  /*16e0*/  SHF.L.U32 R207, R176, 0x10, RZ ;  /* 0x00000010b0cf7819 */ /* 0x000fc400000006ff */
[----:B------:R-:W-:Y:S02]  /*16f0*/  @P1 SHF.L.U32 R22, R60, 0x10, RZ ;  /* 0x000000103c161819 */ /* 0x000fe400000006ff */
[----:B------:R-:W-:Y:S02]  /*1700*/  @P1 SHF.L.U32 R18, R18, 0x10, RZ ;  /* 0x0000001012121819 */ /* 0x000fe400000006ff */
        /* <DEDUP_REMOVED lines=18> */
.L_x_9440:
[----:B------:R-:W2:Y:S01]  /*1830*/  @P5 LDC R31, c[0x0][0x40c] ;  /* 0x00010300ff1f5b82 */ /* 0x000ea20000000800 */
[----:B-----5:R-:W-:Y:S01]  /*1840*/  @P5 PRMT R18, R60, 0x7632, R18 ;  /* 0x000076323c125816 */ /* 0x020fe20000000012 */
[----:B------:R-:W-:Y:S01]  /*1850*/  HFMA2 R211, -RZ, RZ, 0, 0 ;  /* 0x00000000ffd37431 */ /* 0x000fe200000001ff */
[----:B------:R-:W-:Y:S01]  /*1860*/  @P5 PRMT R22, R62, 0x7632, R22 ;  /* 0x000076323e165816 */ /* 0x000fe20000000016 */
[----:B-1----:R-:W-:Y:S01]  /*1870*/  IMAD.MOV.U32 R29, RZ, RZ, RZ ;  /* 0x000000ffff1d7224 */ /* 0x002fe200078e00ff */
[----:B------:R-:W-:Y:S01]  /*1880*/  @P5 PRMT R20, R61, 0x7632, R20 ;  /* 0x000076323d145816 */ /* 0x000fe20000000014 */
[----:B------:R-:W-:Y:S01]  /*1890*/  HFMA2 R209, -RZ, RZ, 0, 0 ;  /* 0x00000000ffd17431 */ /* 0x000fe200000001ff */
[----:B------:R-:W-:Y:S01]  /*18a0*/  @P5 SHF.L.U32 R18, R18, 0x10, RZ ;  /* 0x0000001012125819 */ /* 0x000fe200000006ff */
[----:B------:R-:W1:Y:S01]  /*18b0*/  @P5 LDC R207, c[0x0][0x40c] ;  /* 0x00010300ffcf5b82 */ /* 0x000e620000000800 */
[----:B------:R-:W-:Y:S01]  /*18c0*/  MOV R33, RZ ;  /* 0x000000ff00217202 */ /* 0x000fe20000000f00 */
[----:B------:R-:W-:Y:S01]  /*18d0*/  @P5 IMAD.U32 R22, R22, 0x10000, RZ ;  /* 0x0001000016165824 */ /* 0x000fe200078e00ff */
[----:B------:R-:W-:Y:S01]  /*18e0*/  @P5 SHF.L.U32 R20, R20, 0x10, RZ ;  /* 0x0000001014145819 */ /* 0x000fe200000006ff */
[----:B------:R-:W-:Y:S01]  /*18f0*/  @P5 IMAD.U32 R24, R62, 0x10000, RZ ;  /* 0x000100003e185824 */ /* 0x000fe200078e00ff */
[----:B------:R-:W-:-:S02]  /*1900*/  @P5 SHF.L.U32 R26, R63, 0x10, RZ ;  /* 0x000000103f1a5819 */ /* 0x000fc400000006ff */
[----:B------:R-:W-:Y:S01]  /*1910*/  MOV R213, RZ ;  /* 0x000000ff00d57202 */ /* 0x000fe20000000f00 */
[----:B------:R-:W4:Y:S08]  /*1920*/  @P5 LDC R205, c[0x0][0x40c] ;  /* 0x00010300ffcd5b82 */ /* 0x000f300000000800 */
[----:B------:R-:W3:Y:S01]  /*1930*/  @P5 LDC R243, c[0x0][0x40c] ;  /* 0x00010300fff35b82 */ /* 0x000ee20000000800 */
[----:B--2---:R-:W-:Y:S01]  /*1940*/  @P5 FMUL.FTZ R33, R18, R31 ;  /* 0x0000001f12215220 */ /* 0x004fe20000410000 */
[----:B------:R-:W-:Y:S01]  /*1950*/  @P5 PRMT R18, R63, 0x7632, R18 ;  /* 0x000076323f125816 */ /* 0x000fe20000000012 */
[----:B------:R-:W-:-:S03]  /*1960*/  IMAD.MOV.U32 R31, RZ, RZ, RZ ;  /* 0x000000ffff1f7224 */ /* 0x000fc600078e00ff */
[----:B------:R-:W-:Y:S02]  /*1970*/  @P5 SHF.L.U32 R18, R18, 0x10, RZ ;  /* 0x0000001012125819 */ /* 0x000fe400000006ff */
[----:B0-----:R-:W0:Y:S01]  /*1980*/  @P5 LDC R177, c[0x0][0x40c] ;  /* 0x00010300ffb15b82 */ /* 0x001e220000000800 */
[----:B-1----:R-:W-:Y:S01]  /*1990*/  @P5 FMUL.FTZ R211, R22, R207 ;  /* 0x000000cf16d35220 */ /* 0x002fe20000410000 */
[----:B------:R-:W-:Y:S01]  /*19a0*/  HFMA2 R207, -RZ, RZ, 0, 0 ;  /* 0x00000000ffcf7431 */ /* 0x000fe200000001ff */
[----:B------:R-:W-:-:S05]  /*19b0*/  @P5 SHF.L.U32 R22, R61, 0x10, RZ ;  /* 0x000000103d165819 */ /* 0x000fca00000006ff */
[----:B------:R-:W1:Y:S01]  /*19c0*/  @P5 LDC R179, c[0x0][0x40c] ;  /* 0x00010300ffb35b82 */ /* 0x000e620000000800 */
[----:B----4-:R-:W-:Y:S01]  /*19d0*/  @P5 FMUL.FTZ R29, R20, R205 ;  /* 0x000000cd141d5220 */ /* 0x010fe20000410000 */
[----:B------:R-:W-:Y:S02]  /*19e0*/  @P5 SHF.L.U32 R20, R60, 0x10, RZ ;  /* 0x000000103c145819 */ /* 0x000fe400000006ff */
[----:B------:R-:W-:-:S04]  /*19f0*/  MOV R205, RZ ;  /* 0x000000ff00cd7202 */ /* 0x000fc80000000f00 */
[----:B------:R-:W2:Y:S01]  /*1a00*/  @P5 LDC R239, c[0x0][0x40c] ;  /* 0x00010300ffef5b82 */ /* 0x000ea20000000800 */
[----:B---3--:R-:W-:Y:S01]  /*1a10*/  @P5 FMUL.FTZ R205, R18, R243 ;  /* 0x000000f312cd5220 */ /* 0x008fe20000410000 */
[----:B------:R-:W-:-:S06]  /*1a20*/  F2FP.BF16.F32.PACK_AB R18, RZ, R33 ;  /* 0x00000021ff12723e */ /* 0x000fcc00000010ff */
[----:B------:R-:W3:Y:S01]  /*1a30*/  @P5 LDC R241, c[0x0][0x40c] ;  /* 0x00010300fff15b82 */ /* 0x000ee20000000800 */
        /* <DEDUP_REMOVED lines=11> */
[----:B---3--:R-:W-:-:S03]  /*1af0*/  @P5 FMUL.FTZ R209, R26, R241 ;  /* 0x000000f11ad15220 */ /* 0x008fc60000410000 */
[----:B------:R-:W-:Y:S02]  /*1b00*/  PRMT R178, R178, 0x5410, R22 ;  /* 0x00005410b2b27816 */ /* 0x000fe40000000016 */
[----:B------:R-:W-:-:S04]  /*1b10*/  F2FP.BF16.F32.PACK_AB R179, RZ, R209 ;  /* 0x000000d1ffb3723e */ /* 0x000fc800000010ff */
[----:B------:R-:W-:-:S07]  /*1b20*/  PRMT R179, R179, 0x5410, R24 ;  /* 0x00005410b3b37816 */ /* 0x000fce0000000018 */
.L_x_9441:
[----:B------:R-:W0:Y:S01]  /*1b30*/  LDC.64 R238, c[0x0][0x3a8] ;  /* 0x0000ea00ffee7b82 */ /* 0x000e220000000a00 */
[----:B------:R-:W-:Y:S01]  /*1b40*/  IADD3 R16, PT, PT, R16, 0x80, RZ ;  /* 0x0000008010107810 */ /* 0x000fe20007ffe0ff */
[----:B0-----:R-:W-:-:S04]  /*1b50*/  IMAD.WIDE.U32 R238, R10, 0x10, R238 ;  /* 0x000000100aee7825 */ /* 0x001fc800078e00ee */
[----:B------:R-:W-:Y:S01]  /*1b60*/  VIADD R10, R10, 0x80 ;  /* 0x000000800a0a7836 */ /* 0x000fe20000000000 */
[----:B------:R1:W-:Y:S06]  /*1b70*/  STG.E.128 desc[UR6][R238.64], R176 ;  /* 0x000000b0ee007986 */ /* 0x0003ec000c101d06 */
.L_x_9438:
[----:B------:R-:W-:Y:S05]  /*1b80*/  BSYNC.RECONVERGENT B0 ;  /* 0x0000000000007941 */ /* 0x000fea0003800200 */
.L_x_9437:
        /* <DEDUP_REMOVED lines=8> */
[----:B--2---:R-:W-:-:S05]  /*1c10*/  IMAD.WIDE.U32 R22, R16, 0x10, R22 ;  /* 0x0000001010167825 */ /* 0x004fca00078e0016 */
[----:B------:R2:W5:Y:S02]  /*1c20*/  LDG.E.128 R60, desc[UR6][R22.64] ;  /* 0x00000006163c7981 */ /* 0x000564000c1e1d00 */
.L_x_9444:
[----:B------:R-:W-:Y:S05]  /*1c30*/  BRA.U !UP0, `(.L_x_9445) ;  /* 0x0000000108e47547 */ /* 0x000fea000b800000 */
[----:B--2---:R-:W2:Y:S02]  /*1c40*/  LDC.64 R22, c[0x0][0x3a0] ;  /* 0x0000e800ff167b82 */ /* 0x004ea40000000a00 */
[----:B--2---:R-:W-:-:S05]  /*1c50*/  IMAD.WIDE.U32 R22, R10, 0x10, R22 ;  /* 0x000000100a167825 */ /* 0x004fca00078e0016 */
[----:B01----:R0:W2:Y:S01]  /*1c60*/  LDG.E.128 R176, desc[UR6][R22.64] ;  /* 0x0000000616b07981 */ /* 0x0030a2000c1e1d00 */
[----:B------:R-:W-:-:S13]  /*1c70*/  ISETP.GT.AND P1, PT, R12, RZ, PT ;  /* 0x000000ff0c00720c */ /* 0x000fda0003f24270 */
[----:B------:R-:W1:Y:S01]  /*1c80*/  @P1 LDC R28, c[0x0][0x40c] ;  /* 0x00010300ff1c1b82 */ /* 0x000e620000000800 */
[----:B-----5:R-:W-:Y:S02]  /*1c90*/  @P1 PRMT R20, R60, 0x7632, R20 ;  /* 0x000076323c141816 */ /* 0x020fe40000000014 */
[C---:B------:R-:W-:Y:S02]  /*1ca0*/  @P1 PRMT R24, R61.reuse, 0x7632, R24 ;  /* 0x000076323d181816 */ /* 0x040fe40000000018 */
[----:B0-----:R-:W-:Y:S02]  /*1cb0*/  @P1 SHF.L.U32 R22, R20, 0x10, RZ ;  /* 0x0000001014161819 */ /* 0x001fe400000006ff */
[----:B------:R-:W-:Y:S01]  /*1cc0*/  @P1 SHF.L.U32 R30, R61, 0x10, RZ ;  /* 0x000000103d1e1819 */ /* 0x000fe200000006ff */
[----:B------:R-:W0:Y:S01]  /*1cd0*/  @P1 LDC R32, c[0x0][0x40c] ;  /* 0x00010300ff201b82 */ /* 0x000e220000000800 */
[----:B------:R-:W-:-:S07]  /*1ce0*/  @P1 SHF.L.U32 R24, R24, 0x10, RZ ;  /* 0x0000001018181819 */ /* 0x000fce00000006ff */
        /* <DEDUP_REMOVED lines=10> */
[----:B0-----:R-:W-:Y:S01]  /*1d90*/  @P1 FFMA.FTZ R25, R30, R32, R25 ;  /* 0x000000201e191223 */ /* 0x001fe20000010019 */
[----:B------:R-:W-:Y:S01]  /*1da0*/  SHF.L.U32 R203, R178, 0x10, RZ ;  /* 0x00000010b2cb7819 */ /* 0x000fe200000006ff */
[----:B------:R-:W-:Y:S01]  /*1db0*/  IMAD.U32 R23, R177, 0x10000, RZ ;  /* 0x00010000b1177824 */ /* 0x000fe200078e00ff */
[C---:B------:R-:W-:Y:S01]  /*1dc0*/  SHF.L.U32 R199, R179.reuse, 0x10, RZ ;  /* 0x00000010b3c77819 */ /* 0x040fe200000006ff */
[----:B-1----:R-:W-:Y:S01]  /*1dd0*/  @P1 FFMA.FTZ R27, R22, R28, R27 ;  /* 0x0000001c161b1223 */ /* 0x002fe2000001001b */
        /* <DEDUP_REMOVED lines=31> */
.L_x_9445:
[----:B------:R-:W4:Y:S01]  /*1fd0*/  @P5 LDC R25, c[0x0][0x40c] ;  /* 0x00010300ff195b82 */ /* 0x000f220000000800 */
[----:B-----5:R-:W-:Y:S01]  /*1fe0*/  @P5 PRMT R20, R60, 0x7632, R20 ;  /* 0x000076323c145816 */ /* 0x020fe20000000014 */
[----:B--2---:R-:W-:Y:S01]  /*1ff0*/  HFMA2 R23, -RZ, RZ, 0, 0 ;  /* 0x00000000ff177431 */ /* 0x004fe200000001ff */
[----:B------:R-:W-:Y:S01]  /*2000*/  @P5 PRMT R22, R61, 0x7632, R22 ;  /* 0x000076323d165816 */ /* 0x000fe20000000016 */
[----:B------:R-:W-:Y:S01]  /*2010*/  HFMA2 R203, -RZ, RZ, 0, 0 ;  /* 0x00000000ffcb7431 */ /* 0x000fe200000001ff */
[----:B------:R-:W-:Y:S01]  /*2020*/  @P5 PRMT R24, R62, 0x7632, R24 ;  /* 0x000076323e185816 */ /* 0x000fe20000000018 */
[----:B------:R-:W-:Y:S01]  /*2030*/  @P5 IMAD.U32 R20, R20, 0x10000, RZ ;  /* 0x0001000014145824 */ /* 0x000fe200078e00ff */
[----:B------:R-:W-:Y:S01]  /*2040*/  @P5 SHF.L.U32 R22, R22, 0x10, RZ ;  /* 0x0000001016165819 */ /* 0x000fe200000006ff */
[----:B------:R-:W2:Y:S01]  /*2050*/  @P5 LDC R195, c[0x0][0x40c] ;  /* 0x00010300ffc35b82 */ /* 0x000ea20000000800 */
[----:B------:R-:W-:Y:S01]  /*2060*/  MOV R27, RZ ;  /* 0x000000ff001b7202 */ /* 0x000fe20000000f00 */
[----:B------:R-:W-:Y:S01]  /*2070*/  @P5 IMAD.U32 R28, R63, 0x10000, RZ ;  /* 0x000100003f1c5824 */ /* 0x000fe200078e00ff */
[----:B------:R-:W-:-:S02]  /*2080*/  @P5 SHF.L.U32 R24, R24, 0x10, RZ ;  /* 0x0000001018185819 */ /* 0x000fc400000006ff */
[----:B------:R-:W-:Y:S02]  /*2090*/  MOV R201, RZ ;  /* 0x000000ff00c97202 */ /* 0x000fe40000000f00 */
[----:B------:R-:W-:Y:S01]  /*20a0*/  @P5 SHF.L.U32 R26, R62, 0x10, RZ ;  /* 0x000000103e1a5819 */ /* 0x000fe200000006ff */
[----:B------:R-:W3:Y:S01]  /*20b0*/  @P5 LDC R197, c[0x0][0x40c] ;  /* 0x00010300ffc55b82 */ /* 0x000ee20000000800 */
[----:B------:R-:W-:-:S07]  /*20c0*/  MOV R199, RZ ;  /* 0x000000ff00c77202 */ /* 0x000fce0000000f00 */
[----:B------:R-:W3:Y:S01]  /*20d0*/  @P5 LDC R243, c[0x0][0x40c] ;  /* 0x00010300fff35b82 */ /* 0x000ee20000000800 */
[----:B----4-:R-:W-:Y:S01]  /*20e0*/  @P5 FMUL.FTZ R27, R20, R25 ;  /* 0x00000019141b5220 */ /* 0x010fe20000410000 */
[----:B------:R-:W-:Y:S02]  /*20f0*/  @P5 PRMT R20, R63, 0x7632, R20 ;  /* 0x000076323f145816 */ /* 0x000fe40000000014 */
[----:B------:R-:W-:-:S03]  /*2100*/  MOV R25, RZ ;  /* 0x000000ff00197202 */ /* 0x000fc60000000f00 */
[----:B------:R-:W-:Y:S01]  /*2110*/  @P5 IMAD.U32 R20, R20, 0x10000, RZ ;  /* 0x0001000014145824 */ /* 0x000fe200078e00ff */
[----:B01----:R-:W0:Y:S01]  /*2120*/  @P5 LDC R177, c[0x0][0x40c] ;  /* 0x00010300ffb15b82 */ /* 0x003e220000000800 */
[----:B--2---:R-:W-:Y:S01]  /*2130*/  @P5 FMUL.FTZ R23, R22, R195 ;  /* 0x000000c316175220 */ /* 0x004fe20000410000 */
[----:B------:R-:W-:Y:S01]  /*2140*/  HFMA2 R195, -RZ, RZ, 0, 0 ;  /* 0x00000000ffc37431 */ /* 0x000fe200000001ff */
[----:B------:R-:W-:-:S05]  /*2150*/  @P5 SHF.L.U32 R22, R60, 0x10, RZ ;  /* 0x000000103c165819 */ /* 0x000fca00000006ff */
[----:B------:R-:W1:Y:S01]  /*2160*/  @P5 LDC R179, c[0x0][0x40c] ;  /* 0x00010300ffb35b82 */ /* 0x000e620000000800 */
[----:B---3--:R-:W-:Y:S01]  /*2170*/  @P5 FMUL.FTZ R201, R24, R197 ;  /* 0x000000c518c95220 */ /* 0x008fe20000410000 */
[----:B------:R-:W-:Y:S01]  /*2180*/  @P5 SHF.L.U32 R24, R61, 0x10, RZ ;  /* 0x000000103d185819 */ /* 0x000fe200000006ff */
[----:B------:R-:W-:-:S05]  /*2190*/  IMAD.MOV.U32 R197, RZ, RZ, RZ ;  /* 0x000000ffffc57224 */ /* 0x000fca00078e00ff */
[----:B------:R-:W2:Y:S01]  /*21a0*/  @P5 LDC R239, c[0x0][0x40c] ;  /* 0x00010300ffef5b82 */ /* 0x000ea20000000800 */
[----:B------:R-:W-:Y:S01]  /*21b0*/  @P5 FMUL.FTZ R195, R20, R243 ;  /* 0x000000f314c35220 */ /* 0x000fe20000410000 */
        /* <DEDUP_REMOVED lines=17> */
.L_x_9446:
[----:B------:R-:W0:Y:S01]  /*22d0*/  LDC.64 R238, c[0x0][0x3a8] ;  /* 0x0000ea00ffee7b82 */ /* 0x000e220000000a00 */
[----:B------:R-:W-:Y:S01]  /*22e0*/  IADD3 R16, PT, PT, R16, 0x80, RZ ;  /* 0x0000008010107810 */ /* 0x000fe20007ffe0ff */
[C---:B0-----:R-:W-:Y:S01]  /*22f0*/  IMAD.WIDE.U32 R238, R10.reuse, 0x10, R238 ;  /* 0x000000100aee7825 */ /* 0x041fe200078e00ee */
[----:B------:R-:W-:-:S04]  /*2300*/  IADD3 R10, PT, PT, R10, 0x80, RZ ;  /* 0x000000800a0a7810 */ /* 0x000fc80007ffe0ff */
[----:B------:R2:W-:Y:S03]  /*2310*/  STG.E.128 desc[UR6][R238.64], R176 ;  /* 0x000000b0ee007986 */ /* 0x0005e6000c101d06 */
.L_x_9443:
[----:B------:R-:W-:Y:S05]  /*2320*/  BSYNC.RECONVERGENT B0 ;  /* 0x0000000000007941 */ /* 0x000fea0003800200 */
.L_x_9442:
[----:B------:R-:W-:Y:S01]  /*2330*/  ISETP.GE.U32.AND P1, PT, R3, 0x200, PT ;  /* 0x000002000300780c */ /* 0x000fe20003f26070 */
[----:B------:R-:W-:-:S12]  /*2340*/  BSSY.RECONVERGENT B0, `(.L_x_9447) ;  /* 0x0000077000007945 */ /* 0x000fd80003800200 */
[----:B------:R-:W-:Y:S05]  /*2350*/  @!P1 BRA `(.L_x_9448) ;  /* 0x0000000400d49947 */ /* 0x000fea0003800000 */
[----:B------:R-:W-:-:S04]  /*2360*/  UISETP.NE.U32.AND UP0, UPT, UR8, URZ, UPT ;  /* 0x000000ff0800728c */ /* 0x000fc8000bf05070 */
[----:B------:R-:W-:Y:S01]  /*2370*/  UISETP.NE.AND.EX UP0, UPT, UR9, URZ, UPT, UP0 ;  /* 0x000000ff0900728c */ /* 0x000fe2000bf05300 */
[----:B------:R-:W-:Y:S10]  /*2380*/  @!P5 BRA `(.L_x_9449) ;  /* 0x00000000000cd947 */ /* 0x000ff40003800000 */
[----:B------:R-:W4:Y:S02]  /*2390*/  LDC.64 R20, c[0x0][0x390] ;  /* 0x0000e400ff147b82 */ /* 0x000f240000000a00 */
[----:B----4-:R-:W-:-:S05]  /*23a0*/  IMAD.WIDE.U32 R20, R16, 0x10, R20 ;  /* 0x0000001010147825 */ /* 0x010fca00078e0014 */
[----:B------:R4:W5:Y:S02]  /*23b0*/  LDG.E.128 R60, desc[UR6][R20.64] ;  /* 0x00000006143c7981 */ /* 0x000964000c1e1d00 */
.L_x_9449:
[----:B------:R-:W-:Y:S05]  /*23c0*/  BRA.U !UP0, `(.L_x_9450) ;  /* 0x0000000108e47547 */ /* 0x000fea000b800000 */
[----:B----4-:R-:W4:Y:S02]  /*23d0*/  LDC.64 R20, c[0x0][0x3a0] ;  /* 0x0000e800ff147b82 */ /* 0x010f240000000a00 */
[----:B----4-:R-:W-:-:S05]  /*23e0*/  IMAD.WIDE.U32 R20, R10, 0x10, R20 ;  /* 0x000000100a147825 */ /* 0x010fca00078e0014 */
[----:B012---:R0:W2:Y:S01]  /*23f0*/  LDG.E.128 R176, desc[UR6][R20.64] ;  /* 0x0000000614b07981 */ /* 0x0070a2000c1e1d00 */
[----:B------:R-:W-:-:S13]  /*2400*/  ISETP.GT.AND P2, PT, R12, RZ, PT ;  /* 0x000000ff0c00720c */ /* 0x000fda0003f44270 */
[----:B------:R-:W1:Y:S01]  /*2410*/  @P2 LDC R24, c[0x0][0x40c] ;  /* 0x00010300ff182b82 */ /* 0x000e620000000800 */
[----:B-----5:R-:W-:Y:S02]  /*2420*/  @P2 PRMT R17, R60, 0x7632, R17 ;  /* 0x000076323c112816 */ /* 0x020fe40000000011 */
[C---:B------:R-:W-:Y:S02]  /*2430*/  @P2 PRMT R19, R61.reuse, 0x7632, R19 ;  /* 0x000076323d132816 */ /* 0x040fe40000000013 */
[----:B------:R-:W-:Y:S01]  /*2440*/  @P2 SHF.L.U32 R28, R61, 0x10, RZ ;  /* 0x000000103d1c2819 */ /* 0x000fe200000006ff */
[----:B0-----:R-:W-:Y:S01]  /*2450*/  @P2 IMAD.U32 R20, R17, 0x10000, RZ ;  /* 0x0001000011142824 */ /* 0x001fe200078e00ff */
[----:B------:R-:W-:Y:S01]  /*2460*/  @P2 SHF.L.U32 R22, R19, 0x10, RZ ;  /* 0x0000001013162819 */ /* 0x000fe200000006ff */
[----:B------:R-:W0:Y:S08]  /*2470*/  @P2 LDC R32, c[0x0][0x40c] ;  /* 0x00010300ff202b82 */ /* 0x000e300000000800 */
[----:B------:R-:W4:Y:S08]  /*2480*/  @P2 LDC R30, c[0x0][0x40c] ;  /* 0x00010300ff1e2b82 */ /* 0x000f300000000800 */
        /* <DEDUP_REMOVED lines=10> */
[----:B----4-:R-:W-:Y:S01]  /*2530*/  @P2 FFMA.FTZ R19, R28, R30, R19 ;  /* 0x0000001e1c132223 */ /* 0x010fe20000010013 */
[----:B------:R-:W-:Y:S01]  /*2540*/  SHF.L.U32 R17, R177, 0x10, RZ ;  /* 0x00000010b1117819 */ /* 0x000fe200000006ff */
[----:B-1----:R-:W-:Y:S01]  /*2550*/  @P2 FFMA.FTZ R21, R20, R24, R21 ;  /* 0x0000001814152223 */ /* 0x002fe20000010015 */
[C---:B------:R-:W-:Y:S01]  /*2560*/  SHF.L.U32 R189, R179.reuse, 0x10, RZ ;  /* 0x00000010b3bd7819 */ /* 0x040fe200000006ff */
[----:B------:R-:W-:Y:S01]  /*2570*/  @P2 IMAD.U32 R28, R62, 0x10000, RZ ;  /* 0x000100003e1c2824 */ /* 0x000fe200078e00ff */
[----:B------:R-:W-:Y:S01]  /*2580*/  PRMT R178, R178, 0x7632, R178 ;  /* 0x00007632b2b27816 */ /* 0x000fe200000000b2 */
[----:B0-----:R-:W-:Y:S01]  /*2590*/  @P2 FFMA.FTZ R17, R22, R32, R17 ;  /* 0x0000002016112223 */ /* 0x001fe20000010011 */
[----:B------:R-:W-:Y:S01]  /*25a0*/  PRMT R179, R179, 0x7632, R179 ;  /* 0x00007632b3b37816 */ /* 0x000fe200000000b3 */
[----:B---3--:R-:W-:Y:S01]  /*25b0*/  @P2 FFMA.FTZ R193, R28, R34, R193 ;  /* 0x000000221cc12223 */ /* 0x008fe200000100c1 */
[----:B------:R-:W-:Y:S01]  /*25c0*/  @P2 PRMT R20, R62, 0x7632, R20 ;  /* 0x000076323e142816 */ /* 0x000fe20000000014 */
[----:B------:R-:W-:Y:S01]  /*25d0*/  IMAD.U32 R191, R178, 0x10000, RZ ;  /* 0x00010000b2bf7824 */ /* 0x000fe200078e00ff */
[----:B------:R-:W-:-:S02]  /*25e0*/  @P2 PRMT R22, R63, 0x7632, R22 ;  /* 0x000076323f162816 */ /* 0x000fc40000000016 */
[----:B------:R-:W-:Y:S02]  /*25f0*/  SHF.L.U32 R187, R176, 0x10, RZ ;  /* 0x00000010b0bb7819 */ /* 0x000fe400000006ff */
[----:B------:R-:W-:Y:S02]  /*2600*/  @P2 SHF.L.U32 R30, R63, 0x10, RZ ;  /* 0x000000103f1e2819 */ /* 0x000fe400000006ff */
[----:B------:R-:W-:Y:S02]  /*2610*/  @P2 SHF.L.U32 R24, R60, 0x10, RZ ;  /* 0x000000103c182819 */ /* 0x000fe400000006ff */
[----:B------:R-:W-:Y:S01]  /*2620*/  @P2 SHF.L.U32 R20, R20, 0x10, RZ ;  /* 0x0000001014142819 */ /* 0x000fe200000006ff */
[----:B------:R-:W-:Y:S01]  /*2630*/  @P2 FFMA.FTZ R189, R30, R38, R189 ;  /* 0x000000261ebd2223 */ /* 0x000fe200000100bd */
[----:B------:R-:W-:Y:S01]  /*2640*/  @P2 SHF.L.U32 R22, R22, 0x10, RZ ;  /* 0x0000001016162819 */ /* 0x000fe200000006ff */
[----:B------:R-:W-:Y:S01]  /*2650*/  @P2 FFMA.FTZ R187, R24, R26, R187 ;  /* 0x0000001a18bb2223 */ /* 0x000fe200000100bb */
[----:B------:R-:W-:Y:S01]  /*2660*/  SHF.L.U32 R185, R179, 0x10, RZ ;  /* 0x00000010b3b97819 */ /* 0x000fe200000006ff */
[----:B------:R-:W-:Y:S01]  /*2670*/  @P2 FFMA.FTZ R191, R20, R36, R191 ;  /* 0x0000002414bf2223 */ /* 0x000fe200000100bf */
[----:B------:R-:W-:-:S02]  /*2680*/  F2FP.BF16.F32.PACK_AB R20, RZ, R21 ;  /* 0x00000015ff14723e */ /* 0x000fc400000010ff */
[----:B------:R-:W-:Y:S01]  /*2690*/  F2FP.BF16.F32.PACK_AB R177, RZ, R19 ;  /* 0x00000013ffb1723e */ /* 0x000fe200000010ff */
[----:B------:R-:W-:Y:S01]  /*26a0*/  @P2 FFMA.FTZ R185, R22, R40, R185 ;  /* 0x0000002816b92223 */ /* 0x000fe200000100b9 */
        /* <DEDUP_REMOVED lines=11> */
.L_x_9450:
[----:B------:R-:W0:Y:S01]  /*2760*/  @P5 LDC R185, c[0x0][0x40c] ;  /* 0x00010300ffb95b82 */ /* 0x000e220000000800 */
[----:B----45:R-:W-:Y:S01]  /*2770*/  @P5 PRMT R20, R61, 0x7632, R20 ;  /* 0x000076323d145816 */ /* 0x030fe20000000014 */
[----:B------:R-:W-:Y:S01]  /*2780*/  HFMA2 R21, -RZ, RZ, 0, 0 ;  /* 0x00000000ff157431 */ /* 0x000fe200000001ff */
[----:B------:R-:W-:Y:S01]  /*2790*/  @P5 PRMT R19, R60, 0x7632, R19 ;  /* 0x000076323c135816 */ /* 0x000fe20000000013 */
[----:B------:R-:W-:Y:S01]  /*27a0*/  IMAD.MOV.U32 R17, RZ, RZ, RZ ;  /* 0x000000ffff117224 */ /* 0x000fe200078e00ff */
[----:B------:R-:W-:Y:S01]  /*27b0*/  @P5 PRMT R22, R62, 0x7632, R22 ;  /* 0x000076323e165816 */ /* 0x000fe20000000016 */
[----:B------:R-:W-:Y:S01]  /*27c0*/  HFMA2 R193, -RZ, RZ, 0, 0 ;  /* 0x00000000ffc17431 */ /* 0x000fe200000001ff */
[----:B------:R-:W-:Y:S01]  /*27d0*/  @P5 SHF.L.U32 R20, R20, 0x10, RZ ;  /* 0x0000001014145819 */ /* 0x000fe200000006ff */
[----:B------:R-:W4:Y:S01]  /*27e0*/  @P5 LDC R24, c[0x0][0x40c] ;  /* 0x00010300ff185b82 */ /* 0x000f220000000800 */
[----:B------:R-:W-:Y:S01]  /*27f0*/  @P5 SHF.L.U32 R19, R19, 0x10, RZ ;  /* 0x0000001013135819 */ /* 0x000fe200000006ff */
[----:B------:R-:W-:Y:S01]  /*2800*/  @P5 IMAD.U32 R22, R22, 0x10000, RZ ;  /* 0x0001000016165824 */ /* 0x000fe200078e00ff */
[----:B------:R-:W-:Y:S01]  /*2810*/  MOV R191, RZ ;  /* 0x000000ff00bf7202 */ /* 0x000fe20000000f00 */
[----:B------:R-:W-:Y:S01]  /*2820*/  @P5 IMAD.U32 R26, R62, 0x10000, RZ ;  /* 0x000100003e1a5824 */ /* 0x000fe200078e00ff */
[----:B------:R-:W-:-:S02]  /*2830*/  @P5 SHF.L.U32 R28, R63, 0x10, RZ ;  /* 0x000000103f1c5819 */ /* 0x000fc400000006ff */
[----:B------:R-:W-:Y:S01]  /*2840*/  MOV R189, RZ ;  /* 0x000000ff00bd7202 */ /* 0x000fe20000000f00 */
[----:B------:R-:W3:Y:S08]  /*2850*/  @P5 LDC R187, c[0x0][0x40c] ;  /* 0x00010300ffbb5b82 */ /* 0x000ef00000000800 */
[----:B------:R-:W3:Y:S01]  /*2860*/  @P5 LDC R243, c[0x0][0x40c] ;  /* 0x00010300fff35b82 */ /* 0x000ee20000000800 */
[----:B0-----:R-:W-:Y:S01]  /*2870*/  @P5 FMUL.FTZ R17, R20, R185 ;  /* 0x000000b914115220 */ /* 0x001fe20000410000 */
[----:B------:R-:W-:Y:S01]  /*2880*/  @P5 PRMT R20, R63, 0x7632, R20 ;  /* 0x000076323f145816 */ /* 0x000fe20000000014 */
[----:B------:R-:W-:-:S03]  /*2890*/  HFMA2 R185, -RZ, RZ, 0, 0 ;  /* 0x00000000ffb97431 */ /* 0x000fc600000001ff */
[----:B------:R-:W-:Y:S02]  /*28a0*/  @P5 SHF.L.U32 R20, R20, 0x10, RZ ;  /* 0x0000001014145819 */ /* 0x000fe400000006ff */
[----:B-12---:R-:W0:Y:S01]  /*28b0*/  @P5 LDC R177, c[0x0][0x40c] ;  /* 0x00010300ffb15b82 */ /* 0x006e220000000800 */
[----:B----4-:R-:W-:Y:S01]  /*28c0*/  @P5 FMUL.FTZ R21, R19, R24 ;  /* 0x0000001813155220 */ /* 0x010fe20000410000 */
[----:B------:R-:W-:Y:S01]  /*28d0*/  @P5 SHF.L.U32 R24, R61, 0x10, RZ ;  /* 0x000000103d185819 */ /* 0x000fe200000006ff */
[----:B------:R-:W-:-:S05]  /*28e0*/  IMAD.MOV.U32 R19, RZ, RZ, RZ ;  /* 0x000000ffff137224 */ /* 0x000fca00078e00ff */
[----:B------:R-:W1:Y:S01]  /*28f0*/  @P5 LDC R179, c[0x0][0x40c] ;  /* 0x00010300ffb35b82 */ /* 0x000e620000000800 */
[----:B---3--:R-:W-:Y:S01]  /*2900*/  @P5 FMUL.FTZ R191, R22, R187 ;  /* 0x000000bb16bf5220 */ /* 0x008fe20000410000 */
[----:B------:R-:W-:Y:S02]  /*2910*/  @P5 SHF.L.U32 R22, R60, 0x10, RZ ;  /* 0x000000103c165819 */ /* 0x000fe400000006ff */
[----:B------:R-:W-:-:S04]  /*2920*/  MOV R187, RZ ;  /* 0x000000ff00bb7202 */ /* 0x000fc80000000f00 */
        /* <DEDUP_REMOVED lines=19> */
.L_x_9451:
[----:B------:R-:W0:Y:S01]  /*2a60*/  LDC.64 R238, c[0x0][0x3a8] ;  /* 0x0000ea00ffee7b82 */ /* 0x000e220000000a00 */
[----:B------:R-:W-:Y:S01]  /*2a70*/  IADD3 R16, PT, PT, R16, 0x80, RZ ;  /* 0x0000008010107810 */ /* 0x000fe20007ffe0ff */
[----:B0-----:R-:W-:-:S04]  /*2a80*/  IMAD.WIDE.U32 R238, R10, 0x10, R238 ;  /* 0x000000100aee7825 */ /* 0x001fc800078e00ee */
[----:B------:R-:W-:Y:S01]  /*2a90*/  VIADD R10, R10, 0x80 ;  /* 0x000000800a0a7836 */ /* 0x000fe20000000000 */
[----:B------:R4:W-:Y:S06]  /*2aa0*/  STG.E.128 desc[UR6][R238.64], R176 ;  /* 0x000000b0ee007986 */ /* 0x0009ec000c101d06 */
.L_x_9448:
[----:B------:R-:W-:Y:S05]  /*2ab0*/  BSYNC.RECONVERGENT B0 ;  /* 0x0000000000007941 */ /* 0x000fea0003800200 */
.L_x_9447:
[----:B------:R-:W-:Y:S01]  /*2ac0*/  ISETP.GE.U32.AND P2, PT, R3, 0x280, PT ;  /* 0x000002800300780c */ /* 0x000fe20003f46070 */
[----:B------:R-:W-:-:S12]  /*2ad0*/  BSSY.RECONVERGENT B0, `(.L_x_9452) ;  /* 0x0000078000007945 */ /* 0x000fd80003800200 */
[----:B------:R-:W-:Y:S05]  /*2ae0*/  @!P2 BRA `(.L_x_9453) ;  /* 0x0000000400d8a947 */ /* 0x000fea0003800000 */
[----:B------:R-:W-:-:S04]  /*2af0*/  UISETP.NE.U32.AND UP0, UPT, UR8, URZ, UPT ;  /* 0x000000ff0800728c */ /* 0x000fc8000bf05070 */
[----:B------:R-:W-:Y:S01]  /*2b00*/  UISETP.NE.AND.EX UP0, UPT, UR9, URZ, UPT, UP0 ;  /* 0x000000ff0900728c */ /* 0x000fe2000bf05300 */
[----:B------:R-:W-:Y:S10]  /*2b10*/  @!P5 BRA `(.L_x_9454) ;  /* 0x00000000000cd947 */ /* 0x000ff40003800000 */
[----:B------:R-:W0:Y:S02]  /*2b20*/  LDC.64 R50, c[0x0][0x390] ;  /* 0x0000e400ff327b82 */ /* 0x000e240000000a00 */
[----:B0-----:R-:W-:-:S05]  /*2b30*/  IMAD.WIDE.U32 R50, R16, 0x10, R50 ;  /* 0x0000001010327825 */ /* 0x001fca00078e0032 */
[----:B------:R0:W5:Y:S02]  /*2b40*/  LDG.E.128 R60, desc[UR6][R50.64] ;  /* 0x00000006323c7981 */ /* 0x000164000c1e1d00 */
.L_x_9454:
[----:B------:R-:W-:Y:S05]  /*2b50*/  BRA.U !UP0, `(.L_x_9455) ;  /* 0x0000000108e87547 */ /* 0x000fea000b800000 */
[----:B0-----:R-:W0:Y:S02]  /*2b60*/  LDC.64 R50, c[0x0][0x3a0] ;  /* 0x0000e800ff327b82 */ /* 0x001e240000000a00 */
[----:B0-----:R-:W-:-:S05]  /*2b70*/  IMAD.WIDE.U32 R50, R10, 0x10, R50 ;  /* 0x000000100a327825 */ /* 0x001fca00078e0032 */
[----:B------:R-:W3:Y:S01]  /*2b80*/  LDG.E.128 R52, desc[UR6][R50.64] ;  /* 0x0000000632347981 */ /* 0x000ee2000c1e1d00 */
[----:B------:R-:W-:-:S13]  /*2b90*/  ISETP.GT.AND P3, PT, R12, RZ, PT ;  /* 0x000000ff0c00720c */ /* 0x000fda0003f64270 */
[----:B------:R-:W0:Y:S01]  /*2ba0*/  @P3 LDC R26, c[0x0][0x40c] ;  /* 0x00010300ff1a3b82 */ /* 0x000e220000000800 */
[----:B-----5:R-:W-:Y:S02]  /*2bb0*/  @P3 PRMT R11, R60, 0x7632, R11 ;  /* 0x000076323c0b3816 */ /* 0x020fe4000000000b */
[----:B------:R-:W-:Y:S02]  /*2bc0*/  @P3 PRMT R13, R61, 0x7632, R13 ;  /* 0x000076323d0d3816 */ /* 0x000fe4000000000d */
[----:B------:R-:W-:Y:S02]  /*2bd0*/  @P3 SHF.L.U32 R20, R11, 0x10, RZ ;  /* 0x000000100b143819 */ /* 0x000fe400000006ff */
[----:B------:R-:W-:Y:S01]  /*2be0*/  @P3 SHF.L.U32 R24, R13, 0x10, RZ ;  /* 0x000000100d183819 */ /* 0x000fe200000006ff */
[----:B------:R-:W0:Y:S01]  /*2bf0*/  @P3 LDC R34, c[0x0][0x40c] ;  /* 0x00010300ff223b82 */ /* 0x000e220000000800 */
[----:B------:R-:W-:Y:S02]  /*2c00*/  @P3 SHF.L.U32 R30, R61, 0x10, RZ ;  /* 0x000000103d1e3819 */ /* 0x000fe400000006ff */
[----:B-12-4-:R-:W-:-:S05]  /*2c10*/  @P3 SHF.L.U32 R177, R63, 0x10, RZ ;  /* 0x000000103fb13819 */ /* 0x016fca00000006ff */
[----:B------:R-:W1:Y:S08]  /*2c20*/  @P3 LDC R32, c[0x0][0x40c] ;  /* 0x00010300ff203b82 */ /* 0x000e700000000800 */
[----:B------:R-:W2:Y:S08]  /*2c30*/  @P3 LDC R36, c[0x0][0x40c] ;  /* 0x00010300ff243b82 */ /* 0x000eb00000000800 */
[----:B------:R-:W4:Y:S08]  /*2c40*/  @P3 LDC R38, c[0x0][0x40c] ;  /* 0x00010300ff263b82 */ /* 0x000f300000000800 */
[----:B------:R-:W4:Y:S08]  /*2c50*/  @P3 LDC R40, c[0x0][0x40c] ;  /* 0x00010300ff283b82 */ /* 0x000f300000000800 */
[----:B------:R-:W2:Y:S08]  /*2c60*/  @P3 LDC R28, c[0x0][0x40c] ;  /* 0x00010300ff1c3b82 */ /* 0x000eb00000000800 */
[----:B------:R-:W4:Y:S01]  /*2c70*/  @P3 LDC R42, c[0x0][0x40c] ;  /* 0x00010300ff2a3b82 */ /* 0x000f220000000800 */
[----:B---3--:R-:W-:Y:S01]  /*2c80*/  PRMT R11, R52, 0x7632, R11 ;  /* 0x00007632340b7816 */ /* 0x008fe2000000000b */
        /* <DEDUP_REMOVED lines=9> */
[----:B------:R-:W-:Y:S01]  /*2d20*/  @P3 FFMA.FTZ R11, R24, R34, R11 ;  /* 0x00000022180b3223 */ /* 0x000fe2000001000b */
        /* <DEDUP_REMOVED lines=8> */
[----:B--2---:R-:W-:Y:S01]  /*2db0*/  @P3 FFMA.FTZ R53, R26, R28, R53 ;  /* 0x0000001c1a353223 */ /* 0x004fe20000010035 */
[----:B------:R-:W-:Y:S01]  /*2dc0*/  SHF.L.U32 R57, R54, 0x10, RZ ;  /* 0x0000001036397819 */ /* 0x000fe200000006ff */
[----:B------:R-:W-:Y:S01]  /*2dd0*/  @P3 FFMA.FTZ R59, R30, R36, R59 ;  /* 0x000000241e3b3223 */ /* 0x000fe2000001003b */
[----:B------:R-:W-:-:S02]  /*2de0*/  @P3 SHF.L.U32 R24, R24, 0x10, RZ ;  /* 0x0000001018183819 */ /* 0x000fc400000006ff */
[----:B------:R-:W-:Y:S01]  /*2df0*/  @!P3 MOV R55, R22 ;  /* 0x000000160037b202 */ /* 0x000fe20000000f00 */
[----:B----4-:R-:W-:Y:S01]  /*2e00*/  @P3 FFMA.FTZ R57, R20, R38, R57 ;  /* 0x0000002614393223 */ /* 0x010fe20000010039 */
[----:B------:R-:W-:Y:S01]  /*2e10*/  @P3 FFMA.FTZ R55, R177, R40, R22 ;  /* 0x00000028b1373223 */ /* 0x000fe20000010016 */
[----:B------:R-:W-:Y:S01]  /*2e20*/  @P3 FFMA.FTZ R51, R24, R42, R51 ;  /* 0x0000002a18333223 */ /* 0x000fe20000010033 */
[----:B------:R-:W-:Y:S02]  /*2e30*/  F2FP.BF16.F32.PACK_AB R20, RZ, R15 ;  /* 0x0000000fff14723e */ /* 0x000fe400000010ff */
[----:B------:R-:W-:Y:S02]  /*2e40*/  F2FP.BF16.F32.PACK_AB R177, RZ, R13 ;  /* 0x0000000dffb1723e */ /* 0x000fe400000010ff */
        /* <DEDUP_REMOVED lines=11> */
.L_x_9455:
[----:B0-----:R-:W0:Y:S01]  /*2f00*/  @P5 LDC R51, c[0x0][0x40c] ;  /* 0x00010300ff335b82 */ /* 0x001e220000000800 */
[----:B-----5:R-:W-:Y:S01]  /*2f10*/  @P5 PRMT R20, R61, 0x7632, R20 ;  /* 0x000076323d145816 */ /* 0x020fe20000000014 */
[----:B------:R-:W-:Y:S01]  /*2f20*/  HFMA2 R15, -RZ, RZ, 0, 0 ;  /* 0x00000000ff0f7431 */ /* 0x000fe200000001ff */
[----:B------:R-:W-:Y:S01]  /*2f30*/  @P5 PRMT R22, R62, 0x7632, R22 ;  /* 0x000076323e165816 */ /* 0x000fe20000000016 */
[----:B------:R-:W-:Y:S01]  /*2f40*/  IMAD.MOV.U32 R57, RZ, RZ, RZ ;  /* 0x000000ffff397224 */ /* 0x000fe200078e00ff */
[----:B------:R-:W-:Y:S01]  /*2f50*/  @P5 SHF.L.U32 R20, R20, 0x10, RZ ;  /* 0x0000001014145819 */ /* 0x000fe200000006ff */
[----:B------:R-:W-:Y:S01]  /*2f60*/  HFMA2 R59, -RZ, RZ, 0, 0 ;  /* 0x00000000ff3b7431 */ /* 0x000fe200000001ff */
[----:B------:R-:W-:Y:S01]  /*2f70*/  @P5 PRMT R13, R60, 0x7632, R13 ;  /* 0x000076323c0d5816 */ /* 0x000fe2000000000d */
[----:B------:R-:W3:Y:S01]  /*2f80*/  @P5 LDC R53, c[0x0][0x40c] ;  /* 0x00010300ff355b82 */ /* 0x000ee20000000800 */
[----:B------:R-:W-:Y:S01]  /*2f90*/  @P5 SHF.L.U32 R22, R22, 0x10, RZ ;  /* 0x0000001016165819 */ /* 0x000fe200000006ff */
[----:B------:R-:W-:Y:S01]  /*2fa0*/  IMAD.MOV.U32 R55, RZ, RZ, RZ ;  /* 0x000000ffff377224 */ /* 0x000fe200078e00ff */
[----:B------:R-:W-:-:S02]  /*2fb0*/  MOV R11, RZ ;  /* 0x000000ff000b7202 */ /* 0x000fc40000000f00 */
[----:B------:R-:W-:Y:S02]  /*2fc0*/  @P5 SHF.L.U32 R13, R13, 0x10, RZ ;  /* 0x000000100d0d5819 */ /* 0x000fe400000006ff */
[----:B------:R-:W-:Y:S01]  /*2fd0*/  @P5 SHF.L.U32 R26, R62, 0x10, RZ ;  /* 0x000000103e1a5819 */ /* 0x000fe200000006ff */
[----:B------:R-:W3:Y:S01]  /*2fe0*/  @P5 LDC R24, c[0x0][0x40c] ;  /* 0x00010300ff185b82 */ /* 0x000ee20000000800 */
[----:B------:R-:W-:-:S07]  /*2ff0*/  @P5 SHF.L.U32 R28, R63, 0x10, RZ ;  /* 0x000000103f1c5819 */ /* 0x000fce00000006ff */
[----:B------:R-:W3:Y:S01]  /*3000*/  @P5 LDC R243, c[0x0][0x40c] ;  /* 0x00010300fff35b82 */ /* 0x000ee20000000800 */
[----:B0-----:R-:W-:Y:S01]  /*3010*/  @P5 FMUL.FTZ R11, R20, R51 ;  /* 0x00000033140b5220 */ /* 0x001fe20000410000 */
[----:B------:R-:W-:Y:S01]  /*3020*/  @P5 PRMT R20, R63, 0x7632, R20 ;  /* 0x000076323f145816 */ /* 0x000fe20000000014 */
[----:B------:R-:W-:-:S03]  /*3030*/  IMAD.MOV.U32 R51, RZ, RZ, RZ ;  /* 0x000000ffff337224 */ /* 0x000fc600078e00ff */
[----:B------:R-:W-:Y:S02]  /*3040*/  @P5 SHF.L.U32 R20, R20, 0x10, RZ ;  /* 0x0000001014145819 */ /* 0x000fe400000006ff */
[----:B-12-4-:R-:W0:Y:S01]  /*3050*/  @P5 LDC R177, c[0x0][0x40c] ;  /* 0x00010300ffb15b82 */ /* 0x016e220000000800 */
[----:B---3--:R-:W-:Y:S01]  /*3060*/  @P5 FMUL.FTZ R57, R22, R53 ;  /* 0x0000003516395220 */ /* 0x008fe20000410000 */
[----:B------:R-:W-:Y:S01]  /*3070*/  HFMA2 R53, -RZ, RZ, 0, 0 ;  /* 0x00000000ff357431 */ /* 0x000fe200000001ff */
[----:B------:R-:W-:-:S05]  /*3080*/  @P5 SHF.L.U32 R22, R60, 0x10, RZ ;  /* 0x000000103c165819 */ /* 0x000fca00000006ff */
[----:B------:R-:W1:Y:S01]  /*3090*/  @P5 LDC R179, c[0x0][0x40c] ;  /* 0x00010300ffb35b82 */ /* 0x000e620000000800 */
[----:B------:R-:W-:Y:S01]  /*30a0*/  @P5 FMUL.FTZ R15, R13, R24 ;  /* 0x000000180d0f5220 */ /* 0x000fe20000410000 */
[----:B------:R-:W-:Y:S01]  /*30b0*/  @P5 IMAD.U32 R24, R61, 0x10000, RZ ;  /* 0x000100003d185824 */ /* 0x000fe200078e00ff */
[----:B------:R-:W-:-:S05]  /*30c0*/  MOV R13, RZ ;  /* 0x000000ff000d7202 */ /* 0x000fca0000000f00 */
        /* <DEDUP_REMOVED lines=19> */
.L_x_9456:
[----:B------:R-:W0:Y:S01]  /*3200*/  LDC.64 R238, c[0x0][0x3a8] ;  /* 0x0000ea00ffee7b82 */ /* 0x000e220000000a00 */
[----:B------:R-:W-:Y:S01]  /*3210*/  IADD3 R16, PT, PT, R16, 0x80, RZ ;  /* 0x0000008010107810 */ /* 0x000fe20007ffe0ff */
[C---:B0-----:R-:W-:Y:S01]  /*3220*/  IMAD.WIDE.U32 R238, R10.reuse, 0x10, R238 ;  /* 0x000000100aee7825 */ /* 0x041fe200078e00ee */
[----:B------:R-:W-:-:S04]  /*3230*/  IADD3 R10, PT, PT, R10, 0x80, RZ ;  /* 0x000000800a0a7810 */ /* 0x000fc80007ffe0ff */
[----:B------:R0:W-:Y:S03]  /*3240*/  STG.E.128 desc[UR6][R238.64], R176 ;  /* 0x000000b0ee007986 */ /* 0x0001e6000c101d06 */
.L_x_9453:
[----:B------:R-:W-:Y:S05]  /*3250*/  BSYNC.RECONVERGENT B0 ;  /* 0x0000000000007941 */ /* 0x000fea0003800200 */
.L_x_9452:
        /* <DEDUP_REMOVED lines=9> */
.L_x_9459:
[----:B------:R-:W-:Y:S05]  /*32f0*/  BRA.U !UP0, `(.L_x_9460) ;  /* 0x0000000108e87547 */ /* 0x000fea000b800000 */
[----:B0-----:R-:W0:Y:S02]  /*3300*/  LDC.64 R40, c[0x0][0x3a0] ;  /* 0x0000e800ff287b82 */ /* 0x001e240000000a00 */
[----:B0-----:R-:W-:-:S06]  /*3310*/  IMAD.WIDE.U32 R40, R10, 0x10, R40 ;  /* 0x000000100a287825 */ /* 0x001fcc00078e0028 */
[----:B------:R-:W3:Y:S01]  /*3320*/  LDG.E.128 R40, desc[UR6][R40.64] ;  /* 0x0000000628287981 */ /* 0x000ee2000c1e1d00 */
[----:B------:R-:W-:-:S13]  /*3330*/  ISETP.GT.AND P4, PT, R12, RZ, PT ;  /* 0x000000ff0c00720c */ /* 0x000fda0003f84270 */
[----:B------:R-:W0:Y:S01]  /*3340*/  @P4 LDC R26, c[0x0][0x40c] ;  /* 0x00010300ff1a4b82 */ /* 0x000e220000000800 */
[C---:B-----5:R-:W-:Y:S01]  /*3350*/  @P4 PRMT R5, R60.reuse, 0x7632, R5 ;  /* 0x000076323c054816 */ /* 0x060fe20000000005 */
[C---:B------:R-:W-:Y:S01]  /*3360*/  @P4 IMAD.U32 R28, R61.reuse, 0x10000, RZ ;  /* 0x000100003d1c4824 */ /* 0x040fe200078e00ff */
[----:B------:R-:W-:Y:S02]  /*3370*/  @P4 PRMT R7, R61, 0x7632, R7 ;  /* 0x000076323d074816 */ /* 0x000fe40000000007 */
[----:B------:R-:W-:Y:S02]  /*3380*/  @P4 SHF.L.U32 R20, R5, 0x10, RZ ;  /* 0x0000001005144819 */ /* 0x000fe400000006ff */
[----:B------:R-:W-:Y:S01]  /*3390*/  @P4 SHF.L.U32 R22, R7, 0x10, RZ ;  /* 0x0000001007164819 */ /* 0x000fe200000006ff */
[----:B------:R-:W0:Y:S01]  /*33a0*/  @P4 LDC R32, c[0x0][0x40c] ;  /* 0x00010300ff204b82 */ /* 0x000e220000000800 */
[----:B-12-4-:R-:W-:-:S07]  /*33b0*/  @P4 SHF.L.U32 R177, R60, 0x10, RZ ;  /* 0x000000103cb14819 */ /* 0x016fce00000006ff */
[----:B------:R-:W1:Y:S08]  /*33c0*/  @P4 LDC R30, c[0x0][0x40c] ;  /* 0x00010300ff1e4b82 */ /* 0x000e700000000800 */
[----:B------:R-:W2:Y:S08]  /*33d0*/  @P4 LDC R34, c[0x0][0x40c] ;  /* 0x00010300ff224b82 */ /* 0x000eb00000000800 */
[----:B------:R-:W4:Y:S08]  /*33e0*/  @P4 LDC R36, c[0x0][0x40c] ;  /* 0x00010300ff244b82 */ /* 0x000f300000000800 */
[----:B------:R-:W4:Y:S08]  /*33f0*/  @P4 LDC R38, c[0x0][0x40c] ;  /* 0x00010300ff264b82 */ /* 0x000f300000000800 */
[----:B------:R-:W4:Y:S08]  /*3400*/  @P4 LDC R24, c[0x0][0x40c] ;  /* 0x00010300ff184b82 */ /* 0x000f300000000800 */
[----:B------:R-:W4:Y:S01]  /*3410*/  @P4 LDC R44, c[0x0][0x40c] ;  /* 0x00010300ff2c4b82 */ /* 0x000f220000000800 */
[C---:B---3--:R-:W-:Y:S01]  /*3420*/  PRMT R5, R40.reuse, 0x7632, R5 ;  /* 0x0000763228057816 */ /* 0x048fe20000000005 */
[----:B------:R-:W-:Y:S01]  /*3430*/  IMAD.U32 R45, R43, 0x10000, RZ ;  /* 0x000100002b2d7824 */ /* 0x000fe200078e00ff */
[C---:B------:R-:W-:Y:S01]  /*3440*/  SHF.L.U32 R7, R41.reuse, 0x10, RZ ;  /* 0x0000001029077819 */ /* 0x040fe200000006ff */
[----:B------:R-:W-:Y:S01]  /*3450*/  IMAD.U32 R40, R40, 0x10000, RZ ;  /* 0x0001000028287824 */ /* 0x000fe200078e00ff */
[----:B------:R-:W-:-:S02]  /*3460*/  PRMT R41, R41, 0x7632, R41 ;  /* 0x0000763229297816 */ /* 0x000fc40000000029 */
[----:B------:R-:W-:Y:S01]  /*3470*/  SHF.L.U32 R9, R5, 0x10, RZ ;  /* 0x0000001005097819 */ /* 0x000fe200000006ff */
[----:B-1----:R-:W-:Y:S01]  /*3480*/  @P4 FFMA.FTZ R7, R28, R30, R7 ;  /* 0x0000001e1c074223 */ /* 0x002fe20000010007 */
[----:B------:R-:W-:Y:S02]  /*3490*/  SHF.L.U32 R5, R41, 0x10, RZ ;  /* 0x0000001029057819 */ /* 0x000fe400000006ff */
[----:B------:R-:W-:Y:S01]  /*34a0*/  SHF.L.U32 R49, R42, 0x10, RZ ;  /* 0x000000102a317819 */ /* 0x000fe200000006ff */
[----:B0-----:R-:W-:Y:S01]  /*34b0*/  @P4 FFMA.FTZ R9, R20, R26, R9 ;  /* 0x0000001a14094223 */ /* 0x001fe20000010009 */
[----:B------:R-:W-:Y:S01]  /*34c0*/  PRMT R42, R42, 0x7632, R42 ;  /* 0x000076322a2a7816 */ /* 0x000fe2000000002a */
[----:B------:R-:W-:Y:S01]  /*34d0*/  @P4 FFMA.FTZ R5, R22, R32, R5 ;  /* 0x0000002016054223 */ /* 0x000fe20000010005 */
[----:B------:R-:W-:Y:S02]  /*34e0*/  PRMT R43, R43, 0x7632, R43 ;  /* 0x000076322b2b7816 */ /* 0x000fe4000000002b */
[----:B------:R-:W-:-:S02]  /*34f0*/  @P4 PRMT R20, R62, 0x7632, R20 ;  /* 0x000076323e144816 */ /* 0x000fc40000000014 */
[C---:B------:R-:W-:Y:S02]  /*3500*/  @P4 PRMT R22, R63.reuse, 0x7632, R22 ;  /* 0x000076323f164816 */ /* 0x040fe40000000016 */
[----:B------:R-:W-:Y:S01]  /*3510*/  @P4 SHF.L.U32 R26, R62, 0x10, RZ ;  /* 0x000000103e1a4819 */ /* 0x000fe200000006ff */
[----:B------:R-:W-:Y:S01]  /*3520*/  @P4 IMAD.U32 R20, R20, 0x10000, RZ ;  /* 0x0001000014144824 */ /* 0x000fe200078e00ff */
[----:B------:R-:W-:Y:S02]  /*3530*/  @P4 SHF.L.U32 R28, R63, 0x10, RZ ;  /* 0x000000103f1c4819 */ /* 0x000fe400000006ff */
[----:B------:R-:W-:Y:S01]  /*3540*/  SHF.L.U32 R47, R42, 0x10, RZ ;  /* 0x000000102a2f7819 */ /* 0x000fe200000006ff */
[----:B--2---:R-:W-:Y:S01]  /*3550*/  @P4 FFMA.FTZ R49, R26, R34, R49 ;  /* 0x000000221a314223 */ /* 0x004fe20000010031 */
[----:B------:R-:W-:Y:S01]  /*3560*/  @P4 SHF.L.U32 R22, R22, 0x10, RZ ;  /* 0x0000001016164819 */ /* 0x000fe200000006ff */
[----:B----4-:R-:W-:Y:S01]  /*3570*/  @P4 FFMA.FTZ R45, R28, R38, R45 ;  /* 0x000000261c2d4223 */ /* 0x010fe2000001002d */
[----:B------:R-:W-:Y:S01]  /*3580*/  SHF.L.U32 R41, R43, 0x10, RZ ;  /* 0x000000102b297819 */ /* 0x000fe200000006ff */
[----:B------:R-:W-:-:S02]  /*3590*/  @!P4 IMAD.MOV.U32 R43, RZ, RZ, R40 ;  /* 0x000000ffff2bc224 */ /* 0x000fc400078e0028 */
[----:B------:R-:W-:Y:S01]  /*35a0*/  @P4 FFMA.FTZ R47, R20, R36, R47 ;  /* 0x00000024142f4223 */ /* 0x000fe2000001002f */
        /* <DEDUP_REMOVED lines=15> */
.L_x_9460:
[----:B0-----:R-:W0:Y:S01]  /*36a0*/  @P5 LDC R41, c[0x0][0x40c] ;  /* 0x00010300ff295b82 */ /* 0x001e220000000800 */
[----:B-----5:R-:W-:Y:S01]  /*36b0*/  @P5 PRMT R20, R61, 0x7632, R20 ;  /* 0x000076323d145816 */ /* 0x020fe20000000014 */
[----:B------:R-:W-:Y:S01]  /*36c0*/  HFMA2 R5, -RZ, RZ, 0, 0 ;  /* 0x00000000ff057431 */ /* 0x000fe200000001ff */
[----:B------:R-:W-:Y:S01]  /*36d0*/  @P5 PRMT R7, R60, 0x7632, R7 ;  /* 0x000076323c075816 */ /* 0x000fe20000000007 */
[----:B------:R-:W-:Y:S01]  /*36e0*/  HFMA2 R49, -RZ, RZ, 0, 0 ;  /* 0x00000000ff317431 */ /* 0x000fe200000001ff */
[----:B------:R-:W-:Y:S01]  /*36f0*/  @P5 PRMT R22, R62, 0x7632, R22 ;  /* 0x000076323e165816 */ /* 0x000fe20000000016 */
[----:B------:R-:W-:Y:S01]  /*3700*/  @P5 IMAD.U32 R28, R63, 0x10000, RZ ;  /* 0x000100003f1c5824 */ /* 0x000fe200078e00ff */
[----:B------:R-:W-:Y:S01]  /*3710*/  @P5 SHF.L.U32 R20, R20, 0x10, RZ ;  /* 0x0000001014145819 */ /* 0x000fe200000006ff */
[----:B------:R-:W3:Y:S01]  /*3720*/  @P5 LDC R24, c[0x0][0x40c] ;  /* 0x00010300ff185b82 */ /* 0x000ee20000000800 */
[----:B------:R-:W-:Y:S01]  /*3730*/  @P5 SHF.L.U32 R22, R22, 0x10, RZ ;  /* 0x0000001016165819 */ /* 0x000fe200000006ff */
[----:B------:R-:W-:Y:S01]  /*3740*/  @P5 IMAD.U32 R7, R7, 0x10000, RZ ;  /* 0x0001000007075824 */ /* 0x000fe200078e00ff */
[----:B------:R-:W-:-:S02]  /*3750*/  MOV R9, RZ ;  /* 0x000000ff00097202 */ /* 0x000fc40000000f00 */
[----:B------:R-:W-:Y:S02]  /*3760*/  MOV R47, RZ ;  /* 0x000000ff002f7202 */ /* 0x000fe40000000f00 */
[----:B------:R-:W-:Y:S01]  /*3770*/  @P5 SHF.L.U32 R26, R62, 0x10, RZ ;  /* 0x000000103e1a5819 */ /* 0x000fe200000006ff */
[----:B------:R-:W3:Y:S01]  /*3780*/  @P5 LDC R43, c[0x0][0x40c] ;  /* 0x00010300ff2b5b82 */ /* 0x000ee20000000800 */
[----:B------:R-:W-:-:S07]  /*3790*/  MOV R45, RZ ;  /* 0x000000ff002d7202 */ /* 0x000fce0000000f00 */
[----:B------:R-:W3:Y:S01]  /*37a0*/  @P5 LDC R243, c[0x0][0x40c] ;  /* 0x00010300fff35b82 */ /* 0x000ee20000000800 */
[----:B0-----:R-:W-:Y:S01]  /*37b0*/  @P5 FMUL.FTZ R5, R20, R41 ;  /* 0x0000002914055220 */ /* 0x001fe20000410000 */
[----:B------:R-:W-:Y:S01]  /*37c0*/  @P5 PRMT R20, R63, 0x7632, R20 ;  /* 0x000076323f145816 */ /* 0x000fe20000000014 */
[----:B------:R-:W-:-:S04]  /*37d0*/  HFMA2 R41, -RZ, RZ, 0, 0 ;  /* 0x00000000ff297431 */ /* 0x000fc800000001ff */
[----:B------:R-:W-:Y:S01]  /*37e0*/  @P5 IMAD.U32 R20, R20, 0x10000, RZ ;  /* 0x0001000014145824 */ /* 0x000fe200078e00ff */
[----:B-12-4-:R-:W0:Y:S01]  /*37f0*/  @P5 LDC R177, c[0x0][0x40c] ;  /* 0x00010300ffb15b82 */ /* 0x016e220000000800 */
[----:B---3--:R-:W-:Y:S01]  /*3800*/  @P5 FMUL.FTZ R9, R7, R24 ;  /* 0x0000001807095220 */ /* 0x008fe20000410000 */
[----:B------:R-:W-:Y:S02]  /*3810*/  @P5 SHF.L.U32 R24, R61, 0x10, RZ ;  /* 0x000000103d185819 */ /* 0x000fe400000006ff */
[----:B------:R-:W-:-:S04]  /*3820*/  MOV R7, RZ ;  /* 0x000000ff00077202 */ /* 0x000fc80000000f00 */
[----:B------:R-:W1:Y:S01]  /*3830*/  @P5 LDC R179, c[0x0][0x40c] ;  /* 0x00010300ffb35b82 */ /* 0x000e620000000800 */
[----:B------:R-:W-:Y:S01]  /*3840*/  @P5 FMUL.FTZ R47, R22, R43 ;  /* 0x0000002b162f5220 */ /* 0x000fe20000410000 */
        /* <DEDUP_REMOVED lines=21> */
.L_x_9461:
[----:B------:R-:W0:Y:S01]  /*39a0*/  LDC.64 R238, c[0x0][0x3a8] ;  /* 0x0000ea00ffee7b82 */ /* 0x000e220000000a00 */
[----:B------:R-:W-:Y:S01]  /*39b0*/  IADD3 R16, PT, PT, R16, 0x80, RZ ;  /* 0x0000008010107810 */ /* 0x000fe20007ffe0ff */
[C---:B0-----:R-:W-:Y:S01]  /*39c0*/  IMAD.WIDE.U32 R238, R10.reuse, 0x10, R238 ;  /* 0x000000100aee7825 */ /* 0x041fe200078e00ee */
[----:B------:R-:W-:-:S04]  /*39d0*/  IADD3 R10, PT, PT, R10, 0x80, RZ ;  /* 0x000000800a0a7810 */ /* 0x000fc80007ffe0ff */
[----:B------:R0:W-:Y:S03]  /*39e0*/  STG.E.128 desc[UR6][R238.64], R176 ;  /* 0x000000b0ee007986 */ /* 0x0001e6000c101d06 */
.L_x_9458:
[----:B------:R-:W-:Y:S05]  /*39f0*/  BSYNC.RECONVERGENT B0 ;  /* 0x0000000000007941 */ /* 0x000fea0003800200 */
.L_x_9457:
        /* <DEDUP_REMOVED lines=9> */
.L_x_9464:
[----:B------:R-:W-:Y:S05]  /*3a90*/  BRA.U !UP0, `(.L_x_9465) ;  /* 0x0000000108e87547 */ /* 0x000fea000b800000 */
[----:B------:R-:W0:Y:S02]  /*3aa0*/  LDC.64 R36, c[0x0][0x3a0] ;  /* 0x0000e800ff247b82 */ /* 0x000e240000000a00 */
[----:B0-----:R-:W-:-:S06]  /*3ab0*/  IMAD.WIDE.U32 R36, R10, 0x10, R36 ;  /* 0x000000100a247825 */ /* 0x001fcc00078e0024 */
[----:B------:R-:W3:Y:S01]  /*3ac0*/  LDG.E.128 R36, desc[UR6][R36.64] ;  /* 0x0000000624247981 */ /* 0x000ee2000c1e1d00 */
[----:B------:R-:W-:-:S13]  /*3ad0*/  ISETP.GT.AND P5, PT, R12, RZ, PT ;  /* 0x000000ff0c00720c */ /* 0x000fda0003fa4270 */
[----:B------:R-:W0:Y:S01]  /*3ae0*/  @P5 LDC R24, c[0x0][0x40c] ;  /* 0x00010300ff185b82 */ /* 0x000e220000000800 */
[C---:B-----5:R-:W-:Y:S01]  /*3af0*/  @P5 PRMT R20, R61.reuse, 0x7632, R20 ;  /* 0x000076323d145816 */ /* 0x060fe20000000014 */
[----:B------:R-:W-:Y:S01]  /*3b00*/  @P5 IMAD.U32 R32, R62, 0x10000, RZ ;  /* 0x000100003e205824 */ /* 0x000fe200078e00ff */
[----:B-12-4-:R-:W-:Y:S02]  /*3b10*/  @P5 SHF.L.U32 R177, R61, 0x10, RZ ;  /* 0x000000103db15819 */ /* 0x016fe400000006ff */
[----:B------:R-:W-:-:S03]  /*3b20*/  @P5 SHF.L.U32 R20, R20, 0x10, RZ ;  /* 0x0000001014145819 */ /* 0x000fc600000006ff */
[----:B------:R-:W1:Y:S08]  /*3b30*/  @P5 LDC R30, c[0x0][0x40c] ;  /* 0x00010300ff1e5b82 */ /* 0x000e700000000800 */
[----:B------:R-:W2:Y:S08]  /*3b40*/  @P5 LDC R34, c[0x0][0x40c] ;  /* 0x00010300ff225b82 */ /* 0x000eb00000000800 */
[----:B------:R-:W4:Y:S08]  /*3b50*/  @P5 LDC R40, c[0x0][0x40c] ;  /* 0x00010300ff285b82 */ /* 0x000f300000000800 */
[----:B------:R-:W4:Y:S08]  /*3b60*/  @P5 LDC R42, c[0x0][0x40c] ;  /* 0x00010300ff2a5b82 */ /* 0x000f300000000800 */
[----:B------:R-:W4:Y:S08]  /*3b70*/  @P5 LDC R28, c[0x0][0x40c] ;  /* 0x00010300ff1c5b82 */ /* 0x000f300000000800 */
[----:B------:R-:W4:Y:S08]  /*3b80*/  @P5 LDC R26, c[0x0][0x40c] ;  /* 0x00010300ff1a5b82 */ /* 0x000f300000000800 */
[----:B------:R-:W4:Y:S01]  /*3b90*/  @P5 LDC R44, c[0x0][0x40c] ;  /* 0x00010300ff2c5b82 */ /* 0x000f220000000800 */
[C---:B---3--:R-:W-:Y:S01]  /*3ba0*/  PRMT R16, R37.reuse, 0x7632, R16 ;  /* 0x0000763225107816 */ /* 0x048fe20000000010 */
[----:B------:R-:W-:Y:S01]  /*3bb0*/  IMAD.U32 R229, R38, 0x10000, RZ ;  /* 0x0001000026e57824 */ /* 0x000fe200078e00ff */
[----:B------:R-:W-:-:S02]  /*3bc0*/  SHF.L.U32 R12, R37, 0x10, RZ ;  /* 0x00000010250c7819 */ /* 0x000fc400000006ff */
[----:B------:R-:W-:Y:S01]  /*3bd0*/  SHF.L.U32 R37, R16, 0x10, RZ ;  /* 0x0000001010257819 */ /* 0x000fe200000006ff */
[----:B--2---:R-:W-:Y:S01]  /*3be0*/  @P5 FFMA.FTZ R229, R32, R34, R229 ;  /* 0x0000002220e55223 */ /* 0x004fe200000100e5 */
[C---:B------:R-:W-:Y:S02]  /*3bf0*/  SHF.L.U32 R233, R39.reuse, 0x10, RZ ;  /* 0x0000001027e97819 */ /* 0x040fe400000006ff */
[----:B------:R-:W-:Y:S01]  /*3c00*/  PRMT R22, R39, 0x7632, R22 ;  /* 0x0000763227167816 */ /* 0x000fe20000000016 */
[----:B-1----:R-:W-:Y:S01]  /*3c10*/  @P5 FFMA.FTZ R37, R20, R30, R37 ;  /* 0x0000001e14255223 */ /* 0x002fe20000010025 */
[----:B------:R-:W-:Y:S01]  /*3c20*/  @!P5 MOV R39, R12 ;  /* 0x0000000c0027d202 */ /* 0x000fe20000000f00 */
[----:B0-----:R-:W-:Y:S01]  /*3c30*/  @P5 FFMA.FTZ R39, R177, R24, R12 ;  /* 0x00000018b1275223 */ /* 0x001fe2000001000c */
[----:B------:R-:W-:Y:S01]  /*3c40*/  SHF.L.U32 R227, R36, 0x10, RZ ;  /* 0x0000001024e37819 */ /* 0x000fe200000006ff */
[----:B------:R-:W-:Y:S01]  /*3c50*/  @P5 IMAD.U32 R30, R63, 0x10000, RZ ;  /* 0x000100003f1e5824 */ /* 0x000fe200078e00ff */
[----:B------:R-:W-:-:S02]  /*3c60*/  PRMT R38, R38, 0x7632, R38 ;  /* 0x0000763226267816 */ /* 0x000fc40000000026 */
[----:B------:R-:W-:Y:S01]  /*3c70*/  PRMT R36, R36, 0x7632, R36 ;  /* 0x0000763224247816 */ /* 0x000fe20000000024 */
[----:B----4-:R-:W-:Y:S01]  /*3c80*/  @P5 FFMA.FTZ R233, R30, R42, R233 ;  /* 0x0000002a1ee95223 */ /* 0x010fe200000100e9 */
[----:B------:R-:W-:Y:S01]  /*3c90*/  @P5 PRMT R16, R62, 0x7632, R16 ;  /* 0x000076323e105816 */ /* 0x000fe20000000010 */
[----:B------:R-:W-:Y:S01]  /*3ca0*/  IMAD.U32 R231, R38, 0x10000, RZ ;  /* 0x0001000026e77824 */ /* 0x000fe200078e00ff */
[C---:B------:R-:W-:Y:S02]  /*3cb0*/  @P5 PRMT R12, R60.reuse, 0x7632, R12 ;  /* 0x000076323c0c5816 */ /* 0x040fe4000000000c */
[----:B------:R-:W-:Y:S02]  /*3cc0*/  @P5 PRMT R20, R63, 0x7632, R20 ;  /* 0x000076323f145816 */ /* 0x000fe40000000014 */
[----:B------:R-:W-:Y:S02]  /*3cd0*/  @P5 SHF.L.U32 R24, R60, 0x10, RZ ;  /* 0x000000103c185819 */ /* 0x000fe400000006ff */
[----:B------:R-:W-:-:S02]  /*3ce0*/  @P5 SHF.L.U32 R16, R16, 0x10, RZ ;  /* 0x0000001010105819 */ /* 0x000fc400000006ff */
[----:B------:R-:W-:Y:S01]  /*3cf0*/  @P5 SHF.L.U32 R12, R12, 0x10, RZ ;  /* 0x000000100c0c5819 */ /* 0x000fe200000006ff */
[----:B------:R-:W-:Y:S01]  /*3d00*/  @P5 FFMA.FTZ R227, R24, R26, R227 ;  /* 0x0000001a18e35223 */ /* 0x000fe200000100e3 */
[----:B------:R-:W-:Y:S01]  /*3d10*/  @P5 SHF.L.U32 R20, R20, 0x10, RZ ;  /* 0x0000001014145819 */ /* 0x000fe200000006ff */
[----:B------:R-:W-:Y:S01]  /*3d20*/  @P5 FFMA.FTZ R231, R16, R40, R231 ;  /* 0x0000002810e75223 */ /* 0x000fe200000100e7 */
[----:B------:R-:W-:Y:S02]  /*3d30*/  SHF.L.U32 R225, R36, 0x10, RZ ;  /* 0x0000001024e17819 */ /* 0x000fe400000006ff */
[----:B------:R-:W-:Y:S02]  /*3d40*/  SHF.L.U32 R235, R22, 0x10, RZ ;  /* 0x0000001016eb7819 */ /* 0x000fe400000006ff */
        /* <DEDUP_REMOVED lines=15> */
.L_x_9465:
[----:B------:R-:W0:Y:S01]  /*3e40*/  @P5 LDC R39, c[0x0][0x40c] ;  /* 0x00010300ff275b82 */ /* 0x000e220000000800 */
[----:B-----5:R-:W-:Y:S01]  /*3e50*/  @P5 PRMT R12, R60, 0x7632, R12 ;  /* 0x000076323c0c5816 */ /* 0x020fe2000000000c */
[----:B------:R-:W-:Y:S01]  /*3e60*/  HFMA2 R37, -RZ, RZ, 0, 0 ;  /* 0x00000000ff257431 */ /* 0x000fe200000001ff */
[----:B------:R-:W-:Y:S01]  /*3e70*/  @P5 PRMT R20, R62, 0x7632, R20 ;  /* 0x000076323e145816 */ /* 0x000fe20000000014 */
[----:B------:R-:W-:Y:S01]  /*3e80*/  IMAD.MOV.U32 R225, RZ, RZ, RZ ;  /* 0x000000ffffe17224 */ /* 0x000fe200078e00ff */
[----:B------:R-:W-:Y:S01]  /*3e90*/  @P5 PRMT R16, R61, 0x7632, R16 ;  /* 0x000076323d105816 */ /* 0x000fe20000000010 */
[----:B------:R-:W-:Y:S01]  /*3ea0*/  HFMA2 R235, -RZ, RZ, 0, 0 ;  /* 0x00000000ffeb7431 */ /* 0x000fe200000001ff */
[----:B------:R-:W-:Y:S01]  /*3eb0*/  @P5 SHF.L.U32 R12, R12, 0x10, RZ ;  /* 0x000000100c0c5819 */ /* 0x000fe200000006ff */
[----:B------:R-:W3:Y:S01]  /*3ec0*/  @P5 LDC R229, c[0x0][0x40c] ;  /* 0x00010300ffe55b82 */ /* 0x000ee20000000800 */
[----:B------:R-:W-:Y:S01]  /*3ed0*/  @P5 SHF.L.U32 R20, R20, 0x10, RZ ;  /* 0x0000001014145819 */ /* 0x000fe200000006ff */
[----:B------:R-:W-:Y:S01]  /*3ee0*/  @P5 IMAD.U32 R16, R16, 0x10000, RZ ;  /* 0x0001000010105824 */ /* 0x000fe200078e00ff */
[----:B------:R-:W-:Y:S01]  /*3ef0*/  MOV R231, RZ ;  /* 0x000000ff00e77202 */ /* 0x000fe20000000f00 */
[----:B------:R-:W-:Y:S01]  /*3f00*/  IMAD.MOV.U32 R233, RZ, RZ, RZ ;  /* 0x000000ffffe97224 */ /* 0x000fe200078e00ff */
[----:B------:R-:W-:-:S02]  /*3f10*/  @P5 SHF.L.U32 R22, R62, 0x10, RZ ;  /* 0x000000103e165819 */ /* 0x000fc400000006ff */
[C---:B------:R-:W-:Y:S01]  /*3f20*/  @P5 SHF.L.U32 R24, R63.reuse, 0x10, RZ ;  /* 0x000000103f185819 */ /* 0x040fe200000006ff */
[----:B------:R-:W3:Y:S08]  /*3f30*/  @P5 LDC R227, c[0x0][0x40c] ;  /* 0x00010300ffe35b82 */ /* 0x000ef00000000800 */
        /* <DEDUP_REMOVED lines=32> */
.L_x_9466:
[----:B------:R-:W0:Y:S02]  /*4140*/  LDC.64 R238, c[0x0][0x3a8] ;  /* 0x0000ea00ffee7b82 */ /* 0x000e240000000a00 */
[----:B0-----:R-:W-:-:S05]  /*4150*/  IMAD.WIDE.U32 R238, R10, 0x10, R238 ;  /* 0x000000100aee7825 */ /* 0x001fca00078e00ee */
[----:B------:R0:W-:Y:S02]  /*4160*/  STG.E.128 desc[UR6][R238.64], R176 ;  /* 0x000000b0ee007986 */ /* 0x0001e4000c101d06 */
.L_x_9463:
[----:B------:R-:W-:Y:S05]  /*4170*/  BSYNC.RECONVERGENT B0 ;  /* 0x0000000000007941 */ /* 0x000fea0003800200 */
.L_x_9462:
[----:B------:R-:W-:Y:S01]  /*4180*/  FADD.FTZ R10, RZ, R217 ;  /* 0x000000d9ff0a7221 */ /* 0x000fe20000010000 */
[C---:B------:R-:W-:Y:S01]  /*4190*/  ISETP.GT.U32.AND P5, PT, R3.reuse, 0xff, PT ;  /* 0x000000ff0300780c */ /* 0x040fe20003fa4070 */
[----:B------:R-:W-:Y:S01]  /*41a0*/  BSSY.RECONVERGENT B0, `(.L_x_9467) ;  /* 0x00000d5000007945 */ /* 0x000fe20003800200 */
[----:B------:R-:W-:Y:S01]  /*41b0*/  ISETP.GT.U32.AND P6, PT, R3, 0x17f, PT ;  /* 0x0000017f0300780c */ /* 0x000fe20003fc4070 */
[----:B------:R-:W-:Y:S01]  /*41c0*/  FADD.FTZ R10, R183, R10 ;  /* 0x0000000ab70a7221 */ /* 0x000fe20000010000 */
[----:B------:R-:W-:Y:S02]  /*41d0*/  P2R R16, PR, RZ, 0x2 ;  /* 0x00000002ff107803 */ /* 0x000fe40000000000 */
[----:B------:R-:W-:Y:S01]  /*41e0*/  ISETP.GT.U32.AND P1, PT, R3, 0x1ff, PT ;  /* 0x000001ff0300780c */ /* 0x000fe20003f24070 */
[----:B------:R-:W-:Y:S01]  /*41f0*/  FADD.FTZ R10, R181, R10 ;  /* 0x0000000ab50a7221 */ /* 0x000fe20000010000 */
[----:B------:R-:W-:Y:S02]  /*4200*/  LOP3.LUT R26, R8, 0x1f, RZ, 0xc0, !PT ;  /* 0x0000001f081a7812 */ /* 0x000fe400078ec0ff */
[----:B------:R-:W-:Y:S01]  /*4210*/  MOV R24, RZ ;  /* 0x000000ff00187202 */ /* 0x000fe20000000f00 */
        /* <DEDUP_REMOVED lines=68> */
[----:B---3--:R-:W-:-:S04]  /*4660*/  FMUL.FTZ R176, R2, R239 ;  /* 0x000000ef02b07220 */ /* 0x008fc80000410000 */
        /* <DEDUP_REMOVED lines=136> */
.L_x_9468:
[----:B------:R-:W-:Y:S05]  /*4ef0*/  BSYNC.RECONVERGENT B0 ;  /* 0x0000000000007941 */ /* 0x000fea0003800200 */
.L_x_9467:
        /* <DEDUP_REMOVED lines=12> */
[----:B------:R0:W1:Y:S03]  /*4fc0*/  LDS.64 R176, [R10+UR4] ;  /* 0x000000040ab07984 */ /* 0x0000660008000a00 */
.L_x_9470:
[----:B------:R-:W-:Y:S05]  /*4fd0*/  BSYNC.RECONVERGENT B0 ;  /* 0x0000000000007941 */ /* 0x000fea0003800200 */
.L_x_9469:
[----:B------:R-:W2:Y:S01]  /*4fe0*/  SHFL.DOWN PT, R179, R24, 0x2, 0x1f ;  /* 0x08401f0018b37f89 */ /* 0x000ea200000e0000 */
[----:B------:R-:W-:Y:S02]  /*4ff0*/  I2FP.F32.S32 R22, R24 ;  /* 0x0000001800167245 */ /* 0x000fe40000201400 */
[----:B------:R-:W-:Y:S01]  /*5000*/  ISETP.NE.AND P5, PT, R8, RZ, PT ;  /* 0x000000ff0800720c */ /* 0x000fe20003fa5270 */
[----:B-1----:R-:W1:Y:S01]  /*5010*/  SHFL.DOWN PT, R239, R176, 0x2, 0x1f ;  /* 0x08401f00b0ef7f89 */ /* 0x002e6200000e0000 */
[----:B------:R-:W-:-:S03]  /*5020*/  ISETP.NE.AND P6, PT, RZ, UR10, PT ;  /* 0x0000000aff007c0c */ /* 0x000fc6000bfc5270 */
[----:B0-----:R-:W0:Y:S01]  /*5030*/  SHFL.DOWN PT, R10, R177, 0x2, 0x1f ;  /* 0x08401f00b10a7f89 */ /* 0x001e2200000e0000 */
[----:B--2---:R-:W-:Y:S01]  /*5040*/  IMAD.IADD R12, R179, 0x1, R24 ;  /* 0x00000001b30c7824 */ /* 0x004fe200078e0218 */
[----:B------:R-:W-:-:S04]  /*5050*/  I2FP.F32.S32 R26, R179 ;  /* 0x000000b3001a7245 */ /* 0x000fc80000201400 */
        /* <DEDUP_REMOVED lines=21> */
[C---:B------:R-:W-:Y:S01]  /*51b0*/  FFMA.FTZ R243, R16.reuse, R179, R243 ;  /* 0x000000b310f37223 */ /* 0x040fe200000100f3 */
[----:B-1----:R-:W-:Y:S02]  /*51c0*/  FADD.FTZ R179, R177, R10 ;  /* 0x0000000ab1b37221 */ /* 0x002fe40000010000 */
[----:B------:R-:W-:Y:S01]  /*51d0*/  FMUL.FTZ R239, R16, R239 ;  /* 0x000000ef10ef7220 */ /* 0x000fe20000410000 */
[----:B--2---:R-:W-:Y:S01]  /*51e0*/  FMUL.FTZ R243, R12, R243 ;  /* 0x000000f30cf37220 */ /* 0x004fe20000410000 */
[----:B------:R-:W0:Y:S02]  /*51f0*/  LDC R16, c[0x0][0x448] ;  /* 0x00011200ff107b82 */ /* 0x000e240000000800 */
[----:B------:R-:W-:-:S03]  /*5200*/  FMUL.FTZ R239, R239, R241 ;  /* 0x000000f1efef7220 */ /* 0x000fc60000410000 */
[----:B------:R-:W1:Y:S01]  /*5210*/  SHFL.IDX PT, R243, R243, RZ, 0x1f ;  /* 0x00001ffff3f37589 */ /* 0x000e6200000e0000 */
[----:B------:R-:W-:Y:S02]  /*5220*/  FFMA.FTZ R12, R12, R239, R179 ;  /* 0x000000ef0c0c7223 */ /* 0x000fe400000100b3 */
[----:B------:R-:W2:Y:S03]  /*5230*/  @!P5 LDC.64 R178, c[0x0][0x3c0] ;  /* 0x0000f000ffb2db82 */ /* 0x000ea60000000a00 */
[----:B------:R-:W0:Y:S05]  /*5240*/  SHFL.IDX PT, R241, R12, RZ, 0x1f ;  /* 0x00001fff0cf17589 */ /* 0x000e2a00000e0000 */
[----:B------:R-:W3:Y:S01]  /*5250*/  @!P5 LDC.64 R176, c[0x0][0x3c8] ;  /* 0x0000f200ffb0db82 */ /* 0x000ee20000000a00 */
[----:B-1----:R-:W-:Y:S01]  /*5260*/  FMUL.FTZ R10, R243, R243 ;  /* 0x000000f3f30a7220 */ /* 0x002fe20000410000 */
[----:B--2---:R-:W-:-:S04]  /*5270*/  @!P5 IMAD.WIDE R178, R4, 0x4, R178 ;  /* 0x0000000404b2d825 */ /* 0x004fc800078e02b2 */
[----:B------:R-:W-:Y:S01]  /*5280*/  FSEL R239, R10, RZ, P6 ;  /* 0x000000ff0aef7208 */ /* 0x000fe20003000000 */
[----:B0-----:R-:W-:Y:S01]  /*5290*/  FFMA.FTZ R10, R241, UR11, R16 ;  /* 0x0000000bf10a7c23 */ /* 0x001fe20008010010 */
[----:B------:R0:W-:Y:S03]  /*52a0*/  @!P5 STG.E desc[UR6][R178.64], R243 ;  /* 0x000000f3b200d986 */ /* 0x0001e6000c101906 */
[----:B------:R-:W-:Y:S01]  /*52b0*/  FADD.FTZ R239, R10, R239 ;  /* 0x000000ef0aef7221 */ /* 0x000fe20000010000 */
[----:B---3--:R-:W-:-:S05]  /*52c0*/  @!P5 IMAD.WIDE R176, R4, 0x4, R176 ;  /* 0x0000000404b0d825 */ /* 0x008fca00078e02b0 */
        /* <DEDUP_REMOVED lines=12> */
[----:B------:R-:W0:Y:S01]  /*5390*/  LDC.64 R236, c[0x0][0x428] ;  /* 0x00010a00ffec7b82 */ /* 0x000e220000000a00 */
        /* <DEDUP_REMOVED lines=31> */
.L_x_9473:
[----:B------:R-:W-:Y:S05]  /*5590*/  BSYNC.RECONVERGENT B0 ;  /* 0x0000000000007941 */ /* 0x000fea0003800200 */
.L_x_9472:
[----:B------:R-:W-:Y:S01]  /*55a0*/  ISETP.NE.AND P0, PT, R14, RZ, PT ;  /* 0x000000ff0e00720c */ /* 0x000fe20003f05270 */
[----:B------:R-:W-:-:S12]  /*55b0*/  BSSY.RECONVERGENT B0, `(.L_x_9474) ;  /* 0x0000022000007945 */ /* 0x000fd80003800200 */
[----:B------:R-:W-:Y:S05]  /*55c0*/  @!P0 BRA `(.L_x_9475) ;  /* 0x0000000000808947 */ /* 0x000fea0003800000 */
[----:B0-----:R-:W0:Y:S01]  /*55d0*/  LDC.64 R236, c[0x0][0x428] ;  /* 0x00010a00ffec7b82 */ /* 0x001e220000000a00 */
        /* <DEDUP_REMOVED lines=31> */
.L_x_9475:
[----:B------:R-:W-:Y:S05]  /*57d0*/  BSYNC.RECONVERGENT B0 ;  /* 0x0000000000007941 */ /* 0x000fea0003800200 */
.L_x_9474:
[----:B------:R-:W-:Y:S01]  /*57e0*/  ISETP.NE.AND P0, PT, R18, RZ, PT ;  /* 0x000000ff1200720c */ /* 0x000fe20003f05270 */
[----:B------:R-:W-:-:S12]  /*57f0*/  BSSY.RECONVERGENT B0, `(.L_x_9476) ;  /* 0x0000022000007945 */ /* 0x000fd80003800200 */
[----:B------:R-:W-:Y:S05]  /*5800*/  @!P0 BRA `(.L_x_9477) ;  /* 0x0000000000808947 */ /* 0x000fea0003800000 */
[----:B01----:R-:W0:Y:S01]  /*5810*/  LDC.64 R236, c[0x0][0x428] ;  /* 0x00010a00ffec7b82 */ /* 0x003e220000000a00 */
        /* <DEDUP_REMOVED lines=27> */
[----:B------:R-:W-:Y:S01]  /*59d0*/  F2FP.BF16.F32.PACK_AB R178, R243, R178 ;  /* 0x000000b2f3b2723e */ /* 0x000fe200000010ff */
[----:B------:R-:W-:Y:S01]  /*59e0*/  VIADD R241, R241, 0x80 ;  /* 0x00000080f1f17836 */ /* 0x000fe20000000000 */
[----:B------:R-:W-:-:S05]  /*59f0*/  F2FP.BF16.F32.PACK_AB R179, R22, R245 ;  /* 0x000000f516b3723e */ /* 0x000fca00000010ff */
[----:B------:R2:W-:Y:S02]  /*5a00*/  STG.E.128 desc[UR6][R236.64], R176 ;  /* 0x000000b0ec007986 */ /* 0x0005e4000c101d06 */
.L_x_9477:
[----:B------:R-:W-:Y:S05]  /*5a10*/  BSYNC.RECONVERGENT B0 ;  /* 0x0000000000007941 */ /* 0x000fea0003800200 */
.L_x_9476:
[----:B------:R-:W-:Y:S04]  /*5a20*/  BSSY.RECONVERGENT B0, `(.L_x_9478) ;  /* 0x0000022000007945 */ /* 0x000fe80003800200 */
[----:B------:R-:W-:Y:S05]  /*5a30*/  @!P1 BRA `(.L_x_9479) ;  /* 0x0000000000809947 */ /* 0x000fea0003800000 */
[----:B012---:R-:W0:Y:S01]  /*5a40*/  LDC.64 R236, c[0x0][0x428] ;  /* 0x00010a00ffec7b82 */ /* 0x007e220000000a00 */
        /* <DEDUP_REMOVED lines=31> */
.L_x_9479:
[----:B------:R-:W-:Y:S05]  /*5c40*/  BSYNC.RECONVERGENT B0 ;  /* 0x0000000000007941 */ /* 0x000fea0003800200 */
.L_x_9478:
        /* <DEDUP_REMOVED lines=34> */
.L_x_9481:
[----:B------:R-:W-:Y:S05]  /*5e70*/  BSYNC.RECONVERGENT B0 ;  /* 0x0000000000007941 */ /* 0x000fea0003800200 */
.L_x_9480:
        /* <DEDUP_REMOVED lines=34> */
.L_x_9483:
[----:B------:R-:W-:Y:S05]  /*60a0*/  BSYNC.RECONVERGENT B0 ;  /* 0x0000000000007941 */ /* 0x000fea0003800200 */
.L_x_9482:
        /* <DEDUP_REMOVED lines=33> */
.L_x_9484:
[----:B------:R-:W-:Y:S05]  /*62c0*/  BSYNC.RECONVERGENT B0 ;  /* 0x0000000000007941 */ /* 0x000fea0003800200 */
.L_x_9471:
[----:B01234-:R-:W0:Y:S01]  /*62d0*/  LDC.64 R176, c[0x0][0x380] ;  /* 0x0000e000ffb07b82 */ /* 0x01fe220000000a00 */
[----:B------:R-:W-:Y:S01]  /*62e0*/  UPLOP3.LUT UP1, UPT, UPT, UPT, UP1, 0x40, 0x4 ;  /* 0x000000000004789c */ /* 0x000fe20003f2e810 */
[----:B0-----:R-:W-:-:S04]  /*62f0*/  IADD3 R4, PT, PT, R4, R176, RZ ;  /* 0x000000b004047210 */ /* 0x001fc80007ffe0ff */
[----:B------:R-:W-:-:S13]  /*6300*/  ISETP.GE.AND P0, PT, R4, R177, PT ;  /* 0x000000b10400720c */ /* 0x000fda0003f06270 */
[----:B------:R-:W-:Y:S05]  /*6310*/  @!P0 BRA `(.L_x_9485) ;  /* 0xffffffa800048947 */ /* 0x000fea000383ffff */
[----:B------:R-:W-:Y:S05]  /*6320*/  EXIT ;  /* 0x000000000000794d */ /* 0x000fea0003800000 */
.L_x_9486:
        /* <DEDUP_REMOVED lines=13> */
.L_x_42325:


//--------------------- .text._ZN10layer_norm13ln_fwd_kernelINS_13Kernel_traitsIf13__nv_bfloat16S2_S2_fjLj7168ELj1ELj1ELj4ELj16ENS_18Kernel_traits_baseILj7168EfS2_S2_S2_fjLj128EEEEELb0ELb0ELb1ELb1EEEvNS_9FwdParamsE --------------------------
	.section	.text._ZN10layer_norm13ln_fwd_kernelINS_13Kernel_traitsIf13__nv_bfloat16S2_S2_fjLj7168ELj1ELj1ELj4ELj16ENS_18Kernel_traits_baseILj7168EfS2_S2_S2_fjLj128EEEEELb0ELb0ELb1ELb1EEEvNS_9FwdParamsE,"ax",@progbits
	.align	128
        .global         _ZN10layer_norm13ln_fwd_kernelINS_13Kernel_traitsIf13__nv_bfloat16S2_S2_fjLj7168ELj1ELj1ELj4ELj16ENS_18Kernel_traits_baseILj7168EfS2_S2_S2_fjLj128EEEEELb0ELb0ELb1ELb1EEEvNS_9FwdParamsE
        .type           _ZN10layer_norm13ln_fwd_kernelINS_13Kernel_traitsIf13__nv_bfloat16S2_S2_fjLj7168ELj1ELj1ELj4ELj16ENS_18Kernel_traits_baseILj7168EfS2_S2_S2_fjLj128EEEEELb0ELb0ELb1ELb1EEEvNS_9FwdParamsE,@function
        .size           _ZN10layer_norm13ln_fwd_kernelINS_13Kernel_traitsIf13__nv_bfloat16S2_S2_fjLj7168ELj1ELj1ELj4ELj16ENS_18Kernel_traits_baseILj7168EfS2_S2_S2_fjLj128EEEEELb0ELb0ELb1ELb1EEEvNS_9FwdParamsE,(.L_x_42326 - _ZN10layer_norm13ln_fwd_kernelINS_13Kernel_traitsIf13__nv_bfloat16S2_S2_fjLj7168ELj1ELj1ELj4ELj16ENS_18Kernel_traits_baseILj7168EfS2_S2_S2_fjLj128EEEEELb0ELb0ELb1ELb1EEEvNS_9FwdParamsE)
        .other          _ZN10layer_norm13ln_fwd_kernelINS_13Kernel_traitsIf13__nv_bfloat16S2_S2_fjLj7168ELj1ELj1ELj4ELj16ENS_18Kernel_traits_baseILj7168EfS2_S2_S2_fjLj128EEEEELb0ELb0ELb1ELb1EEEvNS_9FwdParamsE,@"STO_CUDA_ENTRY STV_DEFAULT"
_ZN10layer_norm13ln_fwd_kernelINS_13Kernel_traitsIf13__nv_bfloat16S2_S2_fjLj7168ELj1ELj1ELj4ELj16ENS_18Kernel_traits_baseILj7168EfS2_S2_S2_fjLj128EEEEELb0ELb0ELb1ELb1EEEvNS_9FwdParamsE:
.text._ZN10layer_norm13ln_fwd_kernelINS_13Kernel_traitsIf13__nv_bfloat16S2_S2_fjLj7168ELj1ELj1ELj4ELj16ENS_18Kernel_traits_baseILj7168EfS2_S2_S2_fjLj128EEEEELb0ELb0ELb1ELb1EEEvNS_9FwdParamsE:
        /* <DEDUP_REMOVED lines=42> */
.L_x_9487:
[----:B------:R-:W2:Y:S02]  /*02a0*/  LDC.64 R2, c[0x0][0x3d0] ;  /* 0x0000f400ff027b82 */ /* 0x000ea40000000a00 */
[----:B--2---:R-:W-:-:S05]  /*02b0*/  IMAD.WIDE.U32 R2, R0, 0x20, R2 ;  /* 0x0000002000027825 */ /* 0x004fca00078e0002 */
        /* <DEDUP_REMOVED lines=42> */
.L_x_9488:
[----:B------:R-:W0:Y:S02]  /*0560*/  LDCU UR4, c[0x0][0x384] ;  /* 0x00007080ff0477ac */ /* 0x000e240008000800 */
[----:B0-----:R-:W-:-:S13]  /*0570*/  ISETP.GE.AND P0, PT, R124, UR4, PT ;  /* 0x000000047c007c0c */ /* 0x001fda000bf06270 */
[----:B------:R-:W-:Y:S05]  /*0580*/  @P0 EXIT ;  /* 0x000000000000094d */ /* 0x000fea0003800000 */
[----:B------:R-:W0:Y:S01]  /*0590*/  LDCU.U8 UR10, c[0x0][0x410] ;  /* 0x00008200ff0a77ac */ /* 0x000e220008000000 */
[----:B------:R-:W2:Y:S01]  /*05a0*/  LDCU UR11, c[0x0][0x400] ;  /* 0x00008000ff0b77ac */ /* 0x000ea20008000800 */
[----:B------:R-:W3:Y:S01]  /*05b0*/  LDCU.64 UR8, c[0x0][0x3a0] ;  /* 0x00007400ff0877ac */ /* 0x000ee20008000a00 */
[----:B------:R-:W-:-:S11]  /*05c0*/  UPLOP3.LUT UP1, UPT, UPT, UPT, UPT, 0x40, 0x4 ;  /* 0x000000000004789c */ /* 0x000fd60003f2e870 */
.L_x_9508:
[----:B------:R-:W4:Y:S08]  /*05d0*/  LDC.64 R128, c[0x0][0x3f0] ;  /* 0x0000fc00ff807b82 */ /* 0x000f300000000a00 */
[----:B------:R-:W0:Y:S08]  /*05e0*/  LDC R125, c[0x0][0x388] ;  /* 0x0000e200ff7d7b82 */ /* 0x000e300000000800 */
[----:B------:R-:W1:Y:S01]  /*05f0*/  LDC.64 R126, c[0x0][0x3f8] ;  /* 0x0000fe00ff7e7b82 */ /* 0x000e620000000a00 */
[----:B----4-:R-:W-:-:S06]  /*0600*/  IMAD.WIDE R128, R124, 0x4, R128 ;  /* 0x000000047c807825 */ /* 0x010fcc00078e0280 */
[----:B------:R-:W4:Y:S01]  /*0610*/  LDG.E R128, desc[UR6][R128.64] ;  /* 0x0000000680807981 */ /* 0x000f22000c1e1900 */
[----:B------:R-:W-:Y:S02]  /*0620*/  HFMA2 R130, -RZ, RZ, 0, 0 ;  /* 0x00000000ff827431 */ /* 0x000fe400000001ff */
[----:B-1----:R-:W-:-:S06]  /*0630*/  IMAD.WIDE R126, R124, 0x4, R126 ;  /* 0x000000047c7e7825 */ /* 0x002fcc00078e027e */
[----:B-----5:R1:W5:Y:S01]  /*0640*/  LDG.E R126, desc[UR6][R126.64] ;  /* 0x000000067e7e7981 */ /* 0x020362000c1e1900 */
[----:B----4-:R-:W-:-:S13]  /*0650*/  ISETP.GE.AND P0, PT, R128, 0x1, PT ;  /* 0x000000018000780c */ /* 0x010fda0003f06270 */
[----:B------:R-:W4:Y:S01]  /*0660*/  @P0 LDC.64 R2, c[0x0][0x390] ;  /* 0x0000e400ff020b82 */ /* 0x000f220000000a00 */
[----:B------:R-:W-:-:S05]  /*0670*/  @P0 IADD3 R120, PT, PT, R128, -0x1, RZ ;  /* 0xffffffff80780810 */ /* 0x000fca0007ffe0ff */
[----:B0-----:R-:W-:-:S05]  /*0680*/  @P0 IMAD R120, R120, R125, RZ ;  /* 0x0000007d78780224 */ /* 0x001fca00078e02ff */
[----:B------:R-:W-:-:S04]  /*0690*/  @P0 SHF.R.S32.HI R121, RZ, 0x1f, R120 ;  /* 0x0000001fff790819 */ /* 0x000fc80000011478 */
[----:B------:R-:W-:-:S04]  /*06a0*/  @P0 LEA.HI R121, R121, R120, RZ, 0x3 ;  /* 0x0000007879790211 */ /* 0x000fc800078f18ff */
[----:B------:R-:W-:-:S05]  /*06b0*/  @P0 LEA.HI.SX32 R130, R121, R0, 0x1d ;  /* 0x0000000079820211 */ /* 0x000fca00078feaff */
[----:B----4-:R-:W-:-:S05]  /*06c0*/  @P0 IMAD.WIDE.U32 R2, R130, 0x10, R2 ;  /* 0x0000001082020825 */ /* 0x010fca00078e0002 */
[----:B------:R-:W4:Y:S01]  /*06d0*/  @P0 LDG.E.128 R4, desc[UR6][R2.64] ;  /* 0x0000000602040981 */ /* 0x000f22000c1e1d00 */
[----:B---3--:R-:W-:Y:S01]  /*06e0*/  UISETP.NE.U32.AND UP0, UPT, UR8, URZ, UPT ;  /* 0x000000ff0800728c */ /* 0x008fe2000bf05070 */
[----:B------:R-:W-:-:S03]  /*06f0*/  IMAD R120, R124, R125, RZ ;  /* 0x0000007d7c787224 */ /* 0x000fc600078e02ff */
[----:B------:R-:W-:Y:S02]  /*0700*/  UISETP.NE.AND.EX UP0, UPT, UR9, URZ, UPT, UP0 ;  /* 0x000000ff0900728c */ /* 0x000fe4000bf05300 */
[----:B------:R-:W-:-:S04]  /*0710*/  SHF.R.S32.HI R121, RZ, 0x1f, R120 ;  /* 0x0000001fff797819 */ /* 0x000fc80000011478 */
[----:B------:R-:W-:-:S04]  /*0720*/  LEA.HI R121, R121, R120, RZ, 0x3 ;  /* 0x0000007879797211 */ /* 0x000fc800078f18ff */
[----:B------:R-:W-:Y:S02]  /*0730*/  LEA.HI.SX32 R175, R121, R0, 0x1d ;  /* 0x0000000079af7211 */ /* 0x000fe400078feaff */
[----:B----4-:R-:W-:Y:S02]  /*0740*/  PRMT R0, R7, 0x7632, R0 ;  /* 0x0000763207007816 */ /* 0x010fe40000000000 */
[----:B------:R-:W-:Y:S02]  /*0750*/  PRMT R132, R6, 0x7632, R132 ;  /* 0x0000763206847816 */ /* 0x000fe40000000084 */
[----:B------:R-:W-:Y:S02]  /*0760*/  PRMT R2, R5, 0x7632, R2 ;  /* 0x0000763205027816 */ /* 0x000fe40000000002 */
[----:B------:R-:W-:Y:S01]  /*0770*/  PRMT R3, R4, 0x7632, R3 ;  /* 0x0000763204037816 */ /* 0x000fe20000000003 */
[----:B-1----:R-:W-:Y:S06]  /*0780*/  BRA.U !UP0, `(.L_x_9489) ;  /* 0x0000000108d47547 */ /* 0x002fec000b800000 */
[----:B------:R-:W0:Y:S02]  /*0790*/  LDC.64 R120, c[0x0][0x3a0] ;  /* 0x0000e800ff787b82 */ /* 0x000e240000000a00 */
[----:B0-----:R-:W-:-:S06]  /*07a0*/  IMAD.WIDE.U32 R120, R175, 0x10, R120 ;  /* 0x00000010af787825 */ /* 0x001fcc00078e0078 */
[----:B------:R-:W3:Y:S01]  /*07b0*/  LDG.E.128 R120, desc[UR6][R120.64] ;  /* 0x0000000678787981 */ /* 0x000ee2000c1e1d00 */
[----:B------:R-:W-:-:S13]  /*07c0*/  ISETP.GT.AND P1, PT, R128, RZ, PT ;  /* 0x000000ff8000720c */ /* 0x000fda0003f24270 */
[----:B------:R-:W0:Y:S01]  /*07d0*/  @P1 LDC R135, c[0x0][0x40c] ;  /* 0x00010300ff871b82 */ /* 0x000e220000000800 */
[----:B------:R-:W-:Y:S01]  /*07e0*/  @P1 SHF.L.U32 R134, R3, 0x10, RZ ;  /* 0x0000001003861819 */ /* 0x000fe200000006ff */
[----:B------:R-:W-:Y:S01]  /*07f0*/  @P1 IMAD.U32 R136, R5, 0x10000, RZ ;  /* 0x0001000005881824 */ /* 0x000fe200078e00ff */
[----:B------:R-:W-:Y:S02]  /*0800*/  @P1 SHF.L.U32 R138, R2, 0x10, RZ ;  /* 0x00000010028a1819 */ /* 0x000fe400000006ff */
[----:B------:R-:W-:-:S03]  /*0810*/  @P1 SHF.L.U32 R132, R132, 0x10, RZ ;  /* 0x0000001084841819 */ /* 0x000fc600000006ff */
[----:B------:R-:W1:Y:S08]  /*0820*/  @P1 LDC R141, c[0x0][0x40c] ;  /* 0x00010300ff8d1b82 */ /* 0x000e700000000800 */
[----:B------:R-:W4:Y:S08]  /*0830*/  @P1 LDC R140, c[0x0][0x40c] ;  /* 0x00010300ff8c1b82 */ /* 0x000f300000000800 */
[----:B------:R-:W2:Y:S08]  /*0840*/  @P1 LDC R142, c[0x0][0x40c] ;  /* 0x00010300ff8e1b82 */ /* 0x000eb00000000800 */
[----:B------:R-:W2:Y:S08]  /*0850*/  @P1 LDC R143, c[0x0][0x40c] ;  /* 0x00010300ff8f1b82 */ /* 0x000eb00000000800 */
[----:B------:R-:W2:Y:S08]  /*0860*/  @P1 LDC R144, c[0x0][0x40c] ;  /* 0x00010300ff901b82 */ /* 0x000eb00000000800 */
[----:B------:R-:W2:Y:S08]  /*0870*/  @P1 LDC R3, c[0x0][0x40c] ;  /* 0x00010300ff031b82 */ /* 0x000eb00000000800 */
[----:B------:R-:W2:Y:S01]  /*0880*/  @P1 LDC R145, c[0x0][0x40c] ;  /* 0x00010300ff911b82 */ /* 0x000ea20000000800 */
[----:B---3--:R-:W-:Y:S01]  /*0890*/  SHF.L.U32 R129, R121, 0x10, RZ ;  /* 0x0000001079817819 */ /* 0x008fe200000006ff */
[----:B------:R-:W-:Y:S01]  /*08a0*/  IMAD.U32 R137, R123, 0x10000, RZ ;  /* 0x000100007b897824 */ /* 0x000fe200078e00ff */
[----:B------:R-:W-:-:S02]  /*08b0*/  PRMT R2, R120, 0x7632, R2 ;  /* 0x0000763278027816 */ /* 0x000fc40000000002 */
[----:B------:R-:W-:Y:S01]  /*08c0*/  PRMT R121, R121, 0x7632, R121 ;  /* 0x0000763279797816 */ /* 0x000fe20000000079 */
[----:B----4-:R-:W-:Y:S01]  /*08d0*/  @P1 FFMA.FTZ R129, R136, R140, R129 ;  /* 0x0000008c88811223 */ /* 0x010fe20000010081 */
[----:B------:R-:W-:Y:S02]  /*08e0*/  SHF.L.U32 R127, R2, 0x10, RZ ;  /* 0x00000010027f7819 */ /* 0x000fe400000006ff */
[----:B------:R-:W-:Y:S02]  /*08f0*/  SHF.L.U32 R131, R121, 0x10, RZ ;  /* 0x0000001079837819 */ /* 0x000fe400000006ff */
[----:B------:R-:W-:Y:S01]  /*0900*/  SHF.L.U32 R133, R122, 0x10, RZ ;  /* 0x000000107a857819 */ /* 0x000fe200000006ff */
[----:B0-----:R-:W-:Y:S01]  /*0910*/  @P1 FFMA.FTZ R127, R134, R135, R127 ;  /* 0x00000087867f1223 */ /* 0x001fe2000001007f */
[----:B------:R-:W-:Y:S01]  /*0920*/  PRMT R122, R122, 0x7632, R122 ;  /* 0x000076327a7a7816 */ /* 0x000fe2000000007a */
[----:B-1----:R-:W-:Y:S01]  /*0930*/  @P1 FFMA.FTZ R131, R138, R141, R131 ;  /* 0x0000008d8a831223 */ /* 0x002fe20000010083 */
[----:B------:R-:W-:-:S02]  /*0940*/  PRMT R123, R123, 0x7632, R123 ;  /* 0x000076327b7b7816 */ /* 0x000fc4000000007b */
[----:B------:R-:W-:Y:S02]  /*0950*/  SHF.L.U32 R139, R120, 0x10, RZ ;  /* 0x00000010788b7819 */ /* 0x000fe400000006ff */
[----:B------:R-:W-:Y:S01]  /*0960*/  @P1 SHF.L.U32 R134, R0, 0x10, RZ ;  /* 0x0000001000861819 */ /* 0x000fe200000006ff */
[----:B------:R-:W-:Y:S01]  /*0970*/  @P1 IMAD.U32 R0, R4, 0x10000, RZ ;  /* 0x0001000004001824 */ /* 0x000fe200078e00ff */
[----:B------:R-:W-:Y:S02]  /*0980*/  @P1 SHF.L.U32 R2, R6, 0x10, RZ ;  /* 0x0000001006021819 */ /* 0x000fe400000006ff */
[----:B------:R-:W-:Y:S01]  /*0990*/  @P1 SHF.L.U32 R120, R7, 0x10, RZ ;  /* 0x0000001007781819 */ /* 0x000fe200000006ff */
[----:B--2---:R-:W-:Y:S01]  /*09a0*/  @P1 FFMA.FTZ R139, R0, R3, R139 ;  /* 0x00000003008b1223 */ /* 0x004fe2000001008b */
[----:B------:R-:W-:Y:S01]  /*09b0*/  SHF.L.U32 R135, R122, 0x10, RZ ;  /* 0x000000107a877819 */ /* 0x000fe200000006ff */
[----:B------:R-:W-:Y:S01]  /*09c0*/  @P1 FFMA.FTZ R133, R2, R142, R133 ;  /* 0x0000008e02851223 */ /* 0x000fe20000010085 */
        /* <DEDUP_REMOVED lines=17> */
.L_x_9489:
[----:B------:R-:W0:Y:S01]  /*0ae0*/  @P0 LDC R133, c[0x0][0x40c] ;  /* 0x00010300ff850b82 */ /* 0x000e220000000800 */
[----:B------:R-:W-:Y:S01]  /*0af0*/  @P0 SHF.L.U32 R120, R3, 0x10, RZ ;  /* 0x0000001003780819 */ /* 0x000fe200000006ff */
[----:B------:R-:W-:Y:S01]  /*0b00*/  IMAD.MOV.U32 R131, RZ, RZ, RZ ;  /* 0x000000ffff837224 */ /* 0x000fe200078e00ff */
[----:B------:R-:W-:Y:S02]  /*0b10*/  @P0 SHF.L.U32 R132, R132, 0x10, RZ ;  /* 0x0000001084840819 */ /* 0x000fe400000006ff */
[----:B------:R-:W-:Y:S02]  /*0b20*/  @P0 SHF.L.U32 R2, R2, 0x10, RZ ;  /* 0x0000001002020819 */ /* 0x000fe400000006ff */
[----:B------:R-:W-:Y:S01]  /*0b30*/  MOV R135, RZ ;  /* 0x000000ff00877202 */ /* 0x000fe20000000f00 */
[----:B------:R-:W1:Y:S01]  /*0b40*/  @P0 LDC R121, c[0x0][0x40c] ;  /* 0x00010300ff790b82 */ /* 0x000e620000000800 */
[----:B------:R-:W-:Y:S02]  /*0b50*/  MOV R127, RZ ;  /* 0x000000ff007f7202 */ /* 0x000fe40000000f00 */
[----:B------:R-:W-:-:S02]  /*0b60*/  MOV R141, RZ ;  /* 0x000000ff008d7202 */ /* 0x000fc40000000f00 */
[----:B------:R-:W-:Y:S02]  /*0b70*/  MOV R139, RZ ;  /* 0x000000ff008b7202 */ /* 0x000fe40000000f00 */
[----:B------:R-:W-:Y:S01]  /*0b80*/  MOV R137, RZ ;  /* 0x000000ff00897202 */ /* 0x000fe20000000f00 */
[----:B------:R-:W3:Y:S08]  /*0b90*/  @P0 LDC R129, c[0x0][0x40c] ;  /* 0x00010300ff810b82 */ /* 0x000ef00000000800 */
[----:B------:R-:W4:Y:S01]  /*0ba0*/  @P0 LDC R145, c[0x0][0x40c] ;  /* 0x00010300ff910b82 */ /* 0x000f220000000800 */
[----:B0-----:R-:W-:Y:S01]  /*0bb0*/  @P0 FMUL.FTZ R135, R132, R133 ;  /* 0x0000008584870220 */ /* 0x001fe20000410000 */
[----:B------:R-:W-:-:S02]  /*0bc0*/  @P0 SHF.L.U32 R132, R0, 0x10, RZ ;  /* 0x0000001000840819 */ /* 0x000fc400000006ff */
[----:B------:R-:W-:Y:S02]  /*0bd0*/  @P0 SHF.L.U32 R0, R4, 0x10, RZ ;  /* 0x0000001004000819 */ /* 0x000fe400000006ff */
[----:B------:R-:W-:Y:S02]  /*0be0*/  MOV R133, RZ ;  /* 0x000000ff00857202 */ /* 0x000fe40000000f00 */
[----:B------:R-:W0:Y:S01]  /*0bf0*/  @P0 LDC R3, c[0x0][0x40c] ;  /* 0x00010300ff030b82 */ /* 0x000e220000000800 */
[----:B-1----:R-:W-:Y:S01]  /*0c00*/  @P0 FMUL.FTZ R127, R120, R121 ;  /* 0x00000079787f0220 */ /* 0x002fe20000410000 */
[----:B------:R-:W-:Y:S02]  /*0c10*/  @P0 SHF.L.U32 R120, R6, 0x10, RZ ;  /* 0x0000001006780819 */ /* 0x000fe400000006ff */
[----:B------:R-:W-:-:S04]  /*0c20*/  @P0 SHF.L.U32 R121, R7, 0x10, RZ ;  /* 0x0000001007790819 */ /* 0x000fc800000006ff */
[----:B------:R-:W1:Y:S01]  /*0c30*/  @P0 LDC R123, c[0x0][0x40c] ;  /* 0x00010300ff7b0b82 */ /* 0x000e620000000800 */
[----:B---3--:R-:W-:Y:S01]  /*0c40*/  @P0 FMUL.FTZ R131, R2, R129 ;  /* 0x0000008102830220 */ /* 0x008fe20000410000 */
[----:B------:R-:W-:Y:S01]  /*0c50*/  @P0 SHF.L.U32 R2, R5, 0x10, RZ ;  /* 0x0000001005020819 */ /* 0x000fe200000006ff */
[----:B------:R-:W-:-:S05]  /*0c60*/  IMAD.MOV.U32 R129, RZ, RZ, RZ ;  /* 0x000000ffff817224 */ /* 0x000fca00078e00ff */
[----:B------:R-:W3:Y:S01]  /*0c70*/  @P0 LDC R143, c[0x0][0x40c] ;  /* 0x00010300ff8f0b82 */ /* 0x000ee20000000800 */
[----:B----4-:R-:W-:-:S07]  /*0c80*/  @P0 FMUL.FTZ R141, R132, R145 ;  /* 0x00000091848d0220 */ /* 0x010fce0000410000 */
[----:B------:R-:W4:Y:S01]  /*0c90*/  @P0 LDC R122, c[0x0][0x40c] ;  /* 0x00010300ff7a0b82 */ /* 0x000f220000000800 */
[----:B0-----:R-:W-:Y:S01]  /*0ca0*/  @P0 FMUL.FTZ R139, R0, R3 ;  /* 0x00000003008b0220 */ /* 0x001fe20000410000 */
[----:B------:R-:W-:Y:S02]  /*0cb0*/  F2FP.BF16.F32.PACK_AB R0, RZ, R127 ;  /* 0x0000007fff00723e */ /* 0x000fe400000010ff */
[----:B------:R-:W-:Y:S02]  /*0cc0*/  F2FP.BF16.F32.PACK_AB R3, RZ, R135 ;  /* 0x00000087ff03723e */ /* 0x000fe400000010ff */
[----:B------:R-:W-:Y:S01]  /*0cd0*/  F2FP.BF16.F32.PACK_AB R144, RZ, R139 ;  /* 0x0000008bff90723e */ /* 0x000fe200000010ff */
[----:B-1----:R-:W-:Y:S01]  /*0ce0*/  @P0 FMUL.FTZ R129, R2, R123 ;  /* 0x0000007b02810220 */ /* 0x002fe20000410000 */
[----:B------:R-:W-:Y:S02]  /*0cf0*/  F2FP.BF16.F32.PACK_AB R2, RZ, R131 ;  /* 0x00000083ff02723e */ /* 0x000fe400000010ff */
[----:B------:R-:W-:-:S02]  /*0d00*/  PRMT R144, R144, 0x5410, R0 ;  /* 0x0000541090907816 */ /* 0x000fc40000000000 */
[----:B------:R-:W-:Y:S01]  /*0d10*/  F2FP.BF16.F32.PACK_AB R145, RZ, R129 ;  /* 0x00000081ff91723e */ /* 0x000fe200000010ff */
[----:B---3--:R-:W-:Y:S01]  /*0d20*/  @P0 FMUL.FTZ R133, R120, R143 ;  /* 0x0000008f78850220 */ /* 0x008fe20000410000 */
[----:B------:R-:W-:Y:S02]  /*0d30*/  F2FP.BF16.F32.PACK_AB R120, RZ, R141 ;  /* 0x0000008dff78723e */ /* 0x000fe400000010ff */
[----:B------:R-:W-:Y:S02]  /*0d40*/  PRMT R145, R145, 0x5410, R2 ;  /* 0x0000541091917816 */ /* 0x000fe40000000002 */
[----:B------:R-:W-:Y:S01]  /*0d50*/  F2FP.BF16.F32.PACK_AB R146, RZ, R133 ;  /* 0x00000085ff92723e */ /* 0x000fe200000010ff */
[----:B----4-:R-:W-:-:S03]  /*0d60*/  @P0 FMUL.FTZ R137, R121, R122 ;  /* 0x0000007a79890220 */ /* 0x010fc60000410000 */
[----:B------:R-:W-:Y:S02]  /*0d70*/  PRMT R146, R146, 0x5410, R3 ;  /* 0x0000541092927816 */ /* 0x000fe40000000003 */
[----:B------:R-:W-:-:S04]  /*0d80*/  F2FP.BF16.F32.PACK_AB R147, RZ, R137 ;  /* 0x00000089ff93723e */ /* 0x000fc800000010ff */
[----:B------:R-:W-:-:S07]  /*0d90*/  PRMT R147, R147, 0x5410, R120 ;  /* 0x0000541093937816 */ /* 0x000fce0000000078 */
.L_x_9490:
[----:B------:R-:W0:Y:S01]  /*0da0*/  LDC.64 R2, c[0x0][0x3a8] ;  /* 0x0000ea00ff027b82 */ /* 0x000e220000000a00 */
[----:B------:R-:W-:-:S07]  /*0db0*/  @P0 VIADD R143, R130, 0x80 ;  /* 0x00000080828f0836 */ /* 0x000fce0000000000 */
        /* <DEDUP_REMOVED lines=9> */
[----:B------:R-:W3:Y:S01]  /*0e50*/  LDG.E.128 R120, desc[UR6][R120.64] ;  /* 0x0000000678787981 */ /* 0x000ee2000c1e1d00 */
[----:B------:R-:W-:-:S13]  /*0e60*/  ISETP.GT.AND P1, PT, R128, RZ, PT ;  /* 0x000000ff8000720c */ /* 0x000fda0003f24270 */
[----:B------:R-:W0:Y:S01]  /*0e70*/  @P1 LDC R138, c[0x0][0x40c] ;  /* 0x00010300ff8a1b82 */ /* 0x000e220000000800 */
[----:B-----5:R-:W-:Y:S02]  /*0e80*/  @P1 PRMT R0, R4, 0x7632, R0 ;  /* 0x0000763204001816 */ /* 0x020fe40000000000 */
[C---:B------:R-:W-:Y:S02]  /*0e90*/  @P1 PRMT R134, R5.reuse, 0x7632, R134 ;  /* 0x0000763205861816 */ /* 0x040fe40000000086 */
[----:B------:R-:W-:Y:S02]  /*0ea0*/  @P1 SHF.L.U32 R132, R0, 0x10, RZ ;  /* 0x0000001000841819 */ /* 0x000fe400000006ff */
[----:B------:R-:W-:Y:S01]  /*0eb0*/  @P1 SHF.L.U32 R134, R134, 0x10, RZ ;  /* 0x0000001086861819 */ /* 0x000fe200000006ff */
[----:B------:R-:W1:Y:S01]  /*0ec0*/  @P1 LDC R144, c[0x0][0x40c] ;  /* 0x00010300ff901b82 */ /* 0x000e620000000800 */
[----:B------:R-:W-:-:S07]  /*0ed0*/  @P1 SHF.L.U32 R140, R5, 0x10, RZ ;  /* 0x00000010058c1819 */ /* 0x000fce00000006ff */
[----:B------:R-:W4:Y:S08]  /*0ee0*/  @P1 LDC R142, c[0x0][0x40c] ;  /* 0x00010300ff8e1b82 */ /* 0x000f300000000800 */
[----:B------:R-:W2:Y:S08]  /*0ef0*/  @P1 LDC R146, c[0x0][0x40c] ;  /* 0x00010300ff921b82 */ /* 0x000eb00000000800 */
[----:B------:R-:W2:Y:S08]  /*0f00*/  @P1 LDC R148, c[0x0][0x40c] ;  /* 0x00010300ff941b82 */ /* 0x000eb00000000800 */
[----:B------:R-:W2:Y:S08]  /*0f10*/  @P1 LDC R150, c[0x0][0x40c] ;  /* 0x00010300ff961b82 */ /* 0x000eb00000000800 */
[----:B------:R-:W2:Y:S08]  /*0f20*/  @P1 LDC R136, c[0x0][0x40c] ;  /* 0x00010300ff881b82 */ /* 0x000eb00000000800 */
[----:B------:R-:W2:Y:S01]  /*0f30*/  @P1 LDC R152, c[0x0][0x40c] ;  /* 0x00010300ff981b82 */ /* 0x000ea20000000800 */
[----:B---3--:R-:W-:Y:S01]  /*0f40*/  SHF.L.U32 R145, R121, 0x10, RZ ;  /* 0x0000001079917819 */ /* 0x008fe200000006ff */
[C---:B------:R-:W-:Y:S01]  /*0f50*/  IMAD.U32 R155, R120.reuse, 0x10000, RZ ;  /* 0x00010000789b7824 */ /* 0x040fe200078e00ff */
[----:B------:R-:W-:-:S02]  /*0f60*/  PRMT R0, R120, 0x7632, R0 ;  /* 0x0000763278007816 */ /* 0x000fc40000000000 */
[----:B------:R-:W-:Y:S01]  /*0f70*/  PRMT R121, R121, 0x7632, R121 ;  /* 0x0000763279797816 */ /* 0x000fe20000000079 */
[----:B----4-:R-:W-:Y:S01]  /*0f80*/  @P1 FFMA.FTZ R145, R140, R142, R145 ;  /* 0x0000008e8c911223 */ /* 0x010fe20000010091 */
[----:B------:R-:W-:Y:S02]  /*0f90*/  SHF.L.U32 R143, R0, 0x10, RZ ;  /* 0x00000010008f7819 */ /* 0x000fe400000006ff */
[----:B------:R-:W-:Y:S02]  /*0fa0*/  SHF.L.U32 R147, R121, 0x10, RZ ;  /* 0x0000001079937819 */ /* 0x000fe400000006ff */
[----:B------:R-:W-:Y:S01]  /*0fb0*/  SHF.L.U32 R149, R122, 0x10, RZ ;  /* 0x000000107a957819 */ /* 0x000fe200000006ff */
[----:B0-----:R-:W-:Y:S01]  /*0fc0*/  @P1 FFMA.FTZ R143, R132, R138, R143 ;  /* 0x0000008a848f1223 */ /* 0x001fe2000001008f */
[----:B------:R-:W-:Y:S01]  /*0fd0*/  SHF.L.U32 R153, R123, 0x10, RZ ;  /* 0x000000107b997819 */ /* 0x000fe200000006ff */
[----:B-1----:R-:W-:Y:S01]  /*0fe0*/  @P1 FFMA.FTZ R147, R134, R144, R147 ;  /* 0x0000009086931223 */ /* 0x002fe20000010093 */
[----:B------:R-:W-:Y:S01]  /*0ff0*/  PRMT R122, R122, 0x7632, R122 ;  /* 0x000076327a7a7816 */ /* 0x000fe2000000007a */
[----:B------:R-:W-:Y:S01]  /*1000*/  @P1 IMAD.U32 R138, R7, 0x10000, RZ ;  /* 0x00010000078a1824 */ /* 0x000fe200078e00ff */
[----:B------:R-:W-:-:S02]  /*1010*/  PRMT R123, R123, 0x7632, R123 ;  /* 0x000076327b7b7816 */ /* 0x000fc4000000007b */
[----:B------:R-:W-:Y:S01]  /*1020*/  @P1 PRMT R0, R6, 0x7632, R0 ;  /* 0x0000763206001816 */ /* 0x000fe20000000000 */
[----:B--2---:R-:W-:Y:S01]  /*1030*/  @P1 FFMA.FTZ R153, R138, R150, R153 ;  /* 0x000000968a991223 */ /* 0x004fe20000010099 */
[----:B------:R-:W-:Y:S02]  /*1040*/  @P1 PRMT R120, R7, 0x7632, R120 ;  /* 0x0000763207781816 */ /* 0x000fe40000000078 */
[----:B------:R-:W-:Y:S02]  /*1050*/  @P1 SHF.L.U32 R134, R6, 0x10, RZ ;  /* 0x0000001006861819 */ /* 0x000fe400000006ff */
[----:B------:R-:W-:Y:S02]  /*1060*/  @P1 SHF.L.U32 R132, R4, 0x10, RZ ;  /* 0x0000001004841819 */ /* 0x000fe400000006ff */
[----:B------:R-:W-:Y:S01]  /*1070*/  @P1 SHF.L.U32 R0, R0, 0x10, RZ ;  /* 0x0000001000001819 */ /* 0x000fe200000006ff */
[----:B------:R-:W-:Y:S01]  /*1080*/  @P1 FFMA.FTZ R149, R134, R146, R149 ;  /* 0x0000009286951223 */ /* 0x000fe20000010095 */
[----:B------:R-:W-:Y:S01]  /*1090*/  SHF.L.U32 R151, R122, 0x10, RZ ;  /* 0x000000107a977819 */ /* 0x000fe200000006ff */
[----:B------:R-:W-:Y:S01]  /*10a0*/  @P1 FFMA.FTZ R155, R132, R136, R155 ;  /* 0x00000088849b1223 */ /* 0x000fe2000001009b */
[----:B------:R-:W-:-:S02]  /*10b0*/  @P1 SHF.L.U32 R120, R120, 0x10, RZ ;  /* 0x0000001078781819 */ /* 0x000fc400000006ff */
[----:B------:R-:W-:Y:S01]  /*10c0*/  SHF.L.U32 R157, R123, 0x10, RZ ;  /* 0x000000107b9d7819 */ /* 0x000fe200000006ff */
[----:B------:R-:W-:Y:S01]  /*10d0*/  @P1 FFMA.FTZ R151, R0, R148, R151 ;  /* 0x0000009400971223 */ /* 0x000fe20000010097 */
[----:B------:R-:W-:Y:S02]  /*10e0*/  F2FP.BF16.F32.PACK_AB R121, RZ, R145 ;  /* 0x00000091ff79723e */ /* 0x000fe400000010ff */
        /* <DEDUP_REMOVED lines=13> */
.L_x_9491:
[----:B0-----:R-:W0:Y:S01]  /*11c0*/  @P0 LDC R145, c[0x0][0x40c] ;  /* 0x00010300ff910b82 */ /* 0x001e220000000800 */
[----:B-----5:R-:W-:Y:S01]  /*11d0*/  @P0 PRMT R0, R4, 0x7632, R0 ;  /* 0x0000763204000816 */ /* 0x020fe20000000000 */
[----:B------:R-:W-:Y:S01]  /*11e0*/  HFMA2 R151, -RZ, RZ, 0, 0 ;  /* 0x00000000ff977431 */ /* 0x000fe200000001ff */
[----:B------:R-:W-:Y:S01]  /*11f0*/  @P0 PRMT R121, R6, 0x7632, R121 ;  /* 0x0000763206790816 */ /* 0x000fe20000000079 */
[----:B------:R-:W-:Y:S01]  /*1200*/  IMAD.MOV.U32 R143, RZ, RZ, RZ ;  /* 0x000000ffff8f7224 */ /* 0x000fe200078e00ff */
[----:B------:R-:W-:Y:S01]  /*1210*/  @P0 PRMT R120, R5, 0x7632, R120 ;  /* 0x0000763205780816 */ /* 0x000fe20000000078 */
[----:B------:R-:W-:Y:S01]  /*1220*/  IMAD.MOV.U32 R157, RZ, RZ, RZ ;  /* 0x000000ffff9d7224 */ /* 0x000fe200078e00ff */
[----:B------:R-:W-:Y:S01]  /*1230*/  @P0 SHF.L.U32 R0, R0, 0x10, RZ ;  /* 0x0000001000000819 */ /* 0x000fe200000006ff */
[----:B------:R-:W1:Y:S01]  /*1240*/  @P0 LDC R132, c[0x0][0x40c] ;  /* 0x00010300ff840b82 */ /* 0x000e620000000800 */
[----:B------:R-:W-:Y:S02]  /*1250*/  @P0 SHF.L.U32 R121, R121, 0x10, RZ ;  /* 0x0000001079790819 */ /* 0x000fe400000006ff */
[----:B------:R-:W-:-:S02]  /*1260*/  @P0 SHF.L.U32 R120, R120, 0x10, RZ ;  /* 0x0000001078780819 */ /* 0x000fc400000006ff */
[----:B------:R-:W-:Y:S02]  /*1270*/  MOV R147, RZ ;  /* 0x000000ff00937202 */ /* 0x000fe40000000f00 */
[----:B------:R-:W-:Y:S01]  /*1280*/  @P0 SHF.L.U32 R134, R7, 0x10, RZ ;  /* 0x0000001007860819 */ /* 0x000fe200000006ff */
[----:B------:R-:W3:Y:S01]  /*1290*/  @P0 LDC R149, c[0x0][0x40c] ;  /* 0x00010300ff950b82 */ /* 0x000ee20000000800 */
[----:B------:R-:W-:Y:S02]  /*12a0*/  MOV R155, RZ ;  /* 0x000000ff009b7202 */ /* 0x000fe40000000f00 */
[----:B------:R-:W-:-:S05]  /*12b0*/  MOV R153, RZ ;  /* 0x000000ff00997202 */ /* 0x000fca0000000f00 */
[----:B------:R-:W4:Y:S01]  /*12c0*/  @P0 LDC R122, c[0x0][0x40c] ;  /* 0x00010300ff7a0b82 */ /* 0x000f220000000800 */
[----:B0-----:R-:W-:Y:S01]  /*12d0*/  @P0 FMUL.FTZ R143, R0, R145 ;  /* 0x00000091008f0220 */ /* 0x001fe20000410000 */
[----:B------:R-:W-:Y:S01]  /*12e0*/  @P0 PRMT R0, R7, 0x7632, R0 ;  /* 0x0000763207000816 */ /* 0x000fe20000000000 */
[----:B------:R-:W-:-:S03]  /*12f0*/  HFMA2 R145, -RZ, RZ, 0, 0 ;  /* 0x00000000ff917431 */ /* 0x000fc600000001ff */
[----:B------:R-:W-:Y:S02]  /*1300*/  @P0 SHF.L.U32 R0, R0, 0x10, RZ ;  /* 0x0000001000000819 */ /* 0x000fe400000006ff */
        /* <DEDUP_REMOVED lines=9> */
[----:B----4-:R-:W-:Y:S01]  /*13a0*/  @P0 FMUL.FTZ R145, R121, R122 ;  /* 0x0000007a79910220 */ /* 0x010fe20000410000 */
[----:B------:R-:W-:-:S04]  /*13b0*/  F2FP.BF16.F32.PACK_AB R122, RZ, R147 ;  /* 0x00000093ff7a723e */ /* 0x000fc800000010ff */
[----:B------:R-:W-:Y:S02]  /*13c0*/  F2FP.BF16.F32.PACK_AB R121, RZ, R145 ;  /* 0x00000091ff79723e */ /* 0x000fe400000010ff */
[----:B------:R-:W4:Y:S01]  /*13d0*/  @P0 LDC R161, c[0x0][0x40c] ;  /* 0x00010300ffa10b82 */ /* 0x000f220000000800 */
[----:B0-----:R-:W-:Y:S01]  /*13e0*/  @P0 FMUL.FTZ R149, R132, R159 ;  /* 0x0000009f84950220 */ /* 0x001fe20000410000 */
[----:B------:R-:W-:Y:S02]  /*13f0*/  F2FP.BF16.F32.PACK_AB R132, RZ, R151 ;  /* 0x00000097ff84723e */ /* 0x000fe400000010ff */
[----:B------:R-:W-:Y:S01]  /*1400*/  PRMT R121, R121, 0x5410, R122 ;  /* 0x0000541079797816 */ /* 0x000fe2000000007a */
[----:B-1----:R-:W-:Y:S01]  /*1410*/  @P0 FMUL.FTZ R157, R0, R163 ;  /* 0x000000a3009d0220 */ /* 0x002fe20000410000 */
[----:B------:R-:W-:-:S04]  /*1420*/  F2FP.BF16.F32.PACK_AB R0, RZ, R143 ;  /* 0x0000008fff00723e */ /* 0x000fc800000010ff */
[----:B------:R-:W-:Y:S01]  /*1430*/  F2FP.BF16.F32.PACK_AB R136, RZ, R157 ;  /* 0x0000009dff88723e */ /* 0x000fe200000010ff */
[----:B---3--:R-:W-:Y:S01]  /*1440*/  @P0 FMUL.FTZ R155, R120, R123 ;  /* 0x0000007b789b0220 */ /* 0x008fe20000410000 */
[----:B------:R-:W-:-:S04]  /*1450*/  F2FP.BF16.F32.PACK_AB R123, RZ, R149 ;  /* 0x00000095ff7b723e */ /* 0x000fc800000010ff */
[----:B------:R-:W-:Y:S02]  /*1460*/  F2FP.BF16.F32.PACK_AB R120, RZ, R155 ;  /* 0x0000009bff78723e */ /* 0x000fe400000010ff */
[----:B------:R-:W-:Y:S01]  /*1470*/  PRMT R122, R123, 0x5410, R132 ;  /* 0x000054107b7a7816 */ /* 0x000fe20000000084 */
[----:B----4-:R-:W-:Y:S01]  /*1480*/  @P0 FMUL.FTZ R153, R134, R161 ;  /* 0x000000a186990220 */ /* 0x010fe20000410000 */
[----:B------:R-:W-:-:S04]  /*1490*/  PRMT R120, R120, 0x5410, R0 ;  /* 0x0000541078787816 */ /* 0x000fc80000000000 */
[----:B------:R-:W-:-:S04]  /*14a0*/  F2FP.BF16.F32.PACK_AB R134, RZ, R153 ;  /* 0x00000099ff86723e */ /* 0x000fc800000010ff */
[----:B------:R-:W-:-:S07]  /*14b0*/  PRMT R123, R134, 0x5410, R136 ;  /* 0x00005410867b7816 */ /* 0x000fce0000000088 */
.L_x_9492:
        /* <DEDUP_REMOVED lines=26> */
[----:B---3--:R-:W-:-:S02]  /*1660*/  SHF.L.U32 R161, R121, 0x10, RZ ;  /* 0x0000001079a17819 */ /* 0x008fc400000006ff */
[----:B------:R-:W-:Y:S02]  /*1670*/  PRMT R0, R120, 0x7632, R0 ;  /* 0x0000763278007816 */ /* 0x000fe40000000000 */
[----:B------:R-:W-:Y:S01]  /*1680*/  PRMT R121, R121, 0x7632, R121 ;  /* 0x0000763279797816 */ /* 0x000fe20000000079 */
[----:B----4-:R-:W-:Y:S01]  /*1690*/  @P1 FFMA.FTZ R161, R140, R142, R161 ;  /* 0x0000008e8ca11223 */ /* 0x010fe200000100a1 */
[----:B------:R-:W-:Y:S01]  /*16a0*/  SHF.L.U32 R171, R120, 0x10, RZ ;  /* 0x0000001078ab7819 */ /* 0x000fe200000006ff */
[----:B------:R-:W-:Y:S01]  /*16b0*/  IMAD.U32 R159, R0, 0x10000, RZ ;  /* 0x00010000009f7824 */ /* 0x000fe200078e00ff */
[----:B------:R-:W-:Y:S02]  /*16c0*/  SHF.L.U32 R163, R121, 0x10, RZ ;  /* 0x0000001079a37819 */ /* 0x000fe400000006ff */
[----:B------:R-:W-:Y:S01]  /*16d0*/  SHF.L.U32 R165, R122, 0x10, RZ ;  /* 0x000000107aa57819 */ /* 0x000fe200000006ff */
[----:B0-----:R-:W-:Y:S01]  /*16e0*/  @P1 FFMA.FTZ R159, R132, R138, R159 ;  /* 0x0000008a849f1223 */ /* 0x001fe2000001009f */
[C---:B------:R-:W-:Y:S01]  /*16f0*/  SHF.L.U32 R169, R123.reuse, 0x10, RZ ;  /* 0x000000107ba97819 */ /* 0x040fe200000006ff */
[----:B-1----:R-:W-:Y:S01]  /*1700*/  @P1 FFMA.FTZ R163, R134, R144, R163 ;  /* 0x0000009086a31223 */ /* 0x002fe200000100a3 */
[----:B------:R-:W-:Y:S01]  /*1710*/  PRMT R122, R122, 0x7632, R122 ;  /* 0x000076327a7a7816 */ /* 0x000fe2000000007a */
[----:B------:R-:W-:Y:S01]  /*1720*/  @P1 IMAD.U32 R132, R4, 0x10000, RZ ;  /* 0x0001000004841824 */ /* 0x000fe200078e00ff */
[----:B------:R-:W-:-:S02]  /*1730*/  PRMT R123, R123, 0x7632, R123 ;  /* 0x000076327b7b7816 */ /* 0x000fc4000000007b */
[----:B------:R-:W-:Y:S01]  /*1740*/  @P1 PRMT R0, R6, 0x7632, R0 ;  /* 0x0000763206001816 */ /* 0x000fe20000000000 */
[----:B--2---:R-:W-:Y:S01]  /*1750*/  @P1 FFMA.FTZ R171, R132, R136, R171 ;  /* 0x0000008884ab1223 */ /* 0x004fe200000100ab */
[C---:B------:R-:W-:Y:S02]  /*1760*/  @P1 PRMT R120, R7.reuse, 0x7632, R120 ;  /* 0x0000763207781816 */ /* 0x040fe40000000078 */
        /* <DEDUP_REMOVED lines=23> */
.L_x_9493:
[----:B-1----:R-:W0:Y:S01]  /*18e0*/  @P0 LDC R161, c[0x0][0x40c] ;  /* 0x00010300ffa10b82 */ /* 0x002e220000000800 */
        /* <DEDUP_REMOVED lines=9> */
[----:B------:R-:W-:Y:S01]  /*1980*/  IMAD.MOV.U32 R171, RZ, RZ, RZ ;  /* 0x000000ffffab7224 */ /* 0x000fe200078e00ff */
[----:B------:R-:W-:-:S02]  /*1990*/  @P0 SHF.L.U32 R121, R121, 0x10, RZ ;  /* 0x0000001079790819 */ /* 0x000fc400000006ff */
[----:B------:R-:W-:Y:S02]  /*19a0*/  MOV R167, RZ ;  /* 0x000000ff00a77202 */ /* 0x000fe40000000f00 */
[----:B------:R-:W-:Y:S01]  /*19b0*/  @P0 SHF.L.U32 R134, R7, 0x10, RZ ;  /* 0x0000001007860819 */ /* 0x000fe200000006ff */
[----:B------:R-:W3:Y:S01]  /*19c0*/  @P0 LDC R132, c[0x0][0x40c] ;  /* 0x00010300ff840b82 */ /* 0x000ee20000000800 */
[----:B------:R-:W-:-:S07]  /*19d0*/  MOV R169, RZ ;  /* 0x000000ff00a97202 */ /* 0x000fce0000000f00 */
[----:B------:R-:W4:Y:S01]  /*19e0*/  @P0 LDC R122, c[0x0][0x40c] ;  /* 0x00010300ff7a0b82 */ /* 0x000f220000000800 */
[----:B0-----:R-:W-:Y:S01]  /*19f0*/  @P0 FMUL.FTZ R159, R0, R161 ;  /* 0x000000a1009f0220 */ /* 0x001fe20000410000 */
[----:B------:R-:W-:Y:S02]  /*1a00*/  @P0 PRMT R0, R7, 0x7632, R0 ;  /* 0x0000763207000816 */ /* 0x000fe40000000000 */
[----:B------:R-:W-:Y:S02]  /*1a10*/  MOV R161, RZ ;  /* 0x000000ff00a17202 */ /* 0x000fe40000000f00 */
[----:B------:R-:W-:Y:S02]  /*1a20*/  @P0 SHF.L.U32 R0, R0, 0x10, RZ ;  /* 0x0000001000000819 */ /* 0x000fe400000006ff */
[----:B------:R-:W0:Y:S01]  /*1a30*/  @P0 LDC R177, c[0x0][0x40c] ;  /* 0x00010300ffb10b82 */ /* 0x000e220000000800 */
[----:B-1----:R-:W-:Y:S01]  /*1a40*/  @P0 FMUL.FTZ R163, R120, R165 ;  /* 0x000000a578a30220 */ /* 0x002fe20000410000 */
[----:B------:R-:W-:Y:S01]  /*1a50*/  HFMA2 R165, -RZ, RZ, 0, 0 ;  /* 0x00000000ffa57431 */ /* 0x000fe200000001ff */
[----:B------:R-:W-:-:S05]  /*1a60*/  @P0 SHF.L.U32 R120, R4, 0x10, RZ ;  /* 0x0000001004780819 */ /* 0x000fca00000006ff */
[----:B------:R-:W1:Y:S01]  /*1a70*/  @P0 LDC R181, c[0x0][0x40c] ;  /* 0x00010300ffb50b82 */ /* 0x000e620000000800 */
[----:B---3--:R-:W-:Y:S01]  /*1a80*/  @P0 FMUL.FTZ R167, R121, R132 ;  /* 0x0000008479a70220 */ /* 0x008fe20000410000 */
[----:B------:R-:W-:Y:S01]  /*1a90*/  @P0 SHF.L.U32 R121, R5, 0x10, RZ ;  /* 0x0000001005790819 */ /* 0x000fe200000006ff */
[----:B------:R-:W-:-:S05]  /*1aa0*/  @P0 IMAD.U32 R132, R6, 0x10000, RZ ;  /* 0x0001000006840824 */ /* 0x000fca00078e00ff */
        /* <DEDUP_REMOVED lines=19> */
.L_x_9494:
        /* <DEDUP_REMOVED lines=11> */
[----:B------:R-:W3:Y:S01]  /*1c90*/  LDG.E.128 R120, desc[UR6][R120.64] ;  /* 0x0000000678787981 */ /* 0x000ee2000c1e1d00 */
        /* <DEDUP_REMOVED lines=25> */
[----:B------:R-:W-:-:S02]  /*1e30*/  PRMT R122, R122, 0x7632, R122 ;  /* 0x000076327a7a7816 */ /* 0x000fc4000000007a */
[----:B------:R-:W-:Y:S02]  /*1e40*/  PRMT R123, R123, 0x7632, R123 ;  /* 0x000076327b7b7816 */ /* 0x000fe4000000007b */
[C---:B------:R-:W-:Y:S02]  /*1e50*/  @P1 PRMT R0, R6.reuse, 0x7632, R0 ;  /* 0x0000763206001816 */ /* 0x040fe40000000000 */
[C---:B------:R-:W-:Y:S02]  /*1e60*/  @P1 PRMT R120, R7.reuse, 0x7632, R120 ;  /* 0x0000763207781816 */ /* 0x040fe40000000078 */
[----:B------:R-:W-:Y:S01]  /*1e70*/  @P1 SHF.L.U32 R134, R6, 0x10, RZ ;  /* 0x0000001006861819 */ /* 0x000fe200000006ff */
[----:B------:R-:W-:Y:S01]  /*1e80*/  @P1 IMAD.U32 R0, R0, 0x10000, RZ ;  /* 0x0001000000001824 */ /* 0x000fe200078e00ff */
[----:B------:R-:W-:Y:S02]  /*1e90*/  @P1 SHF.L.U32 R138, R7, 0x10, RZ ;  /* 0x00000010078a1819 */ /* 0x000fe400000006ff */
[----:B------:R-:W-:Y:S01]  /*1ea0*/  @P1 SHF.L.U32 R132, R4, 0x10, RZ ;  /* 0x0000001004841819 */ /* 0x000fe200000006ff */
[----:B--2---:R-:W-:Y:S01]  /*1eb0*/  @P1 FFMA.FTZ R183, R134, R146, R183 ;  /* 0x0000009286b71223 */ /* 0x004fe200000100b7 */
[----:B------:R-:W-:Y:S01]  /*1ec0*/  SHF.L.U32 R185, R122, 0x10, RZ ;  /* 0x000000107ab97819 */ /* 0x000fe200000006ff */
        /* <DEDUP_REMOVED lines=19> */
.L_x_9495:
[----:B-1----:R-:W0:Y:S01]  /*2000*/  @P0 LDC R179, c[0x0][0x40c] ;  /* 0x00010300ffb30b82 */ /* 0x002e220000000800 */
[----:B-----5:R-:W-:Y:S01]  /*2010*/  @P0 PRMT R0, R4, 0x7632, R0 ;  /* 0x0000763204000816 */ /* 0x020fe20000000000 */
[----:B------:R-:W-:Y:S01]  /*2020*/  HFMA2 R177, -RZ, RZ, 0, 0 ;  /* 0x00000000ffb17431 */ /* 0x000fe200000001ff */
[----:B------:R-:W-:Y:S01]  /*2030*/  @P0 PRMT R121, R6, 0x7632, R121 ;  /* 0x0000763206790816 */ /* 0x000fe20000000079 */
[----:B------:R-:W-:Y:S01]  /*2040*/  IMAD.MOV.U32 R185, RZ, RZ, RZ ;  /* 0x000000ffffb97224 */ /* 0x000fe200078e00ff */
[----:B------:R-:W-:Y:S01]  /*2050*/  @P0 SHF.L.U32 R0, R0, 0x10, RZ ;  /* 0x0000001000000819 */ /* 0x000fe200000006ff */
[----:B------:R-:W-:Y:S01]  /*2060*/  HFMA2 R191, -RZ, RZ, 0, 0 ;  /* 0x00000000ffbf7431 */ /* 0x000fe200000001ff */
[----:B------:R-:W-:Y:S01]  /*2070*/  @P0 PRMT R120, R5, 0x7632, R120 ;  /* 0x0000763205780816 */ /* 0x000fe20000000078 */
[----:B------:R-:W1:Y:S01]  /*2080*/  @P0 LDC R132, c[0x0][0x40c] ;  /* 0x00010300ff840b82 */ /* 0x000e620000000800 */
[----:B------:R-:W-:Y:S01]  /*2090*/  @P0 SHF.L.U32 R121, R121, 0x10, RZ ;  /* 0x0000001079790819 */ /* 0x000fe200000006ff */
[----:B------:R-:W-:Y:S01]  /*20a0*/  HFMA2 R187, -RZ, RZ, 0, 0 ;  /* 0x00000000ffbb7431 */ /* 0x000fe200000001ff */
[----:B------:R-:W-:Y:S01]  /*20b0*/  @P0 SHF.L.U32 R120, R120, 0x10, RZ ;  /* 0x0000001078780819 */ /* 0x000fe200000006ff */
[----:B------:R-:W-:Y:S01]  /*20c0*/  @P0 IMAD.U32 R134, R7, 0x10000, RZ ;  /* 0x0001000007860824 */ /* 0x000fe200078e00ff */
[----:B------:R-:W-:-:S02]  /*20d0*/  MOV R181, RZ ;  /* 0x000000ff00b57202 */ /* 0x000fc40000000f00 */
[----:B------:R-:W-:Y:S01]  /*20e0*/  MOV R189, RZ ;  /* 0x000000ff00bd7202 */ /* 0x000fe20000000f00 */
[----:B------:R-:W3:Y:S08]  /*20f0*/  @P0 LDC R183, c[0x0][0x40c] ;  /* 0x00010300ffb70b82 */ /* 0x000ef00000000800 */
        /* <DEDUP_REMOVED lines=11> */
[----:B------:R-:W-:Y:S01]  /*21b0*/  @P0 IMAD.U32 R120, R4, 0x10000, RZ ;  /* 0x0001000004780824 */ /* 0x000fe200078e00ff */
[----:B------:R-:W-:-:S05]  /*21c0*/  MOV R183, RZ ;  /* 0x000000ff00b77202 */ /* 0x000fca0000000f00 */
        /* <DEDUP_REMOVED lines=19> */
.L_x_9496:
        /* <DEDUP_REMOVED lines=26> */
[----:B---3--:R-:W-:Y:S01]  /*24a0*/  IMAD.U32 R195, R121, 0x10000, RZ ;  /* 0x0001000079c37824 */ /* 0x008fe200078e00ff */
        /* <DEDUP_REMOVED lines=9> */
[----:B------:R-:W-:Y:S01]  /*2540*/  SHF.L.U32 R207, R123, 0x10, RZ ;  /* 0x000000107bcf7819 */ /* 0x000fe200000006ff */
[----:B------:R-:W-:Y:S01]  /*2550*/  @P1 IMAD.U32 R138, R7, 0x10000, RZ ;  /* 0x00010000078a1824 */ /* 0x000fe200078e00ff */
[----:B------:R-:W-:-:S02]  /*2560*/  PRMT R122, R122, 0x7632, R122 ;  /* 0x000076327a7a7816 */ /* 0x000fc4000000007a */
[----:B------:R-:W-:Y:S01]  /*2570*/  PRMT R123, R123, 0x7632, R123 ;  /* 0x000076327b7b7816 */ /* 0x000fe2000000007b */
[----:B--2---:R-:W-:Y:S01]  /*2580*/  @P1 FFMA.FTZ R207, R138, R150, R207 ;  /* 0x000000968acf1223 */ /* 0x004fe200000100cf */
[C---:B------:R-:W-:Y:S02]  /*2590*/  @P1 PRMT R0, R6.reuse, 0x7632, R0 ;  /* 0x0000763206001816 */ /* 0x040fe40000000000 */
        /* <DEDUP_REMOVED lines=24> */
.L_x_9497:
        /* <DEDUP_REMOVED lines=11> */
[----:B------:R-:W-:-:S02]  /*27d0*/  @P0 SHF.L.U32 R120, R120, 0x10, RZ ;  /* 0x0000001078780819 */ /* 0x000fc400000006ff */
[----:B------:R-:W-:Y:S02]  /*27e0*/  MOV R193, RZ ;  /* 0x000000ff00c17202 */ /* 0x000fe40000000f00 */
[----:B------:R-:W-:Y:S01]  /*27f0*/  MOV R203, RZ ;  /* 0x000000ff00cb7202 */ /* 0x000fe20000000f00 */
        /* <DEDUP_REMOVED lines=9> */
[----:B------:R-:W-:-:S02]  /*2890*/  @P0 SHF.L.U32 R121, R5, 0x10, RZ ;  /* 0x0000001005790819 */ /* 0x000fc400000006ff */
[----:B------:R-:W-:-:S04]  /*28a0*/  @P0 SHF.L.U32 R132, R6, 0x10, RZ ;  /* 0x0000001006840819 */ /* 0x000fc800000006ff */
[----:B------:R-:W1:Y:S01]  /*28b0*/  @P0 LDC R213, c[0x0][0x40c] ;  /* 0x00010300ffd50b82 */ /* 0x000e620000000800 */
[----:B---3--:R-:W-:Y:S01]  /*28c0*/  @P0 FMUL.FTZ R197, R120, R201 ;  /* 0x000000c978c50220 */ /* 0x008fe20000410000 */
[----:B------:R-:W-:Y:S02]  /*28d0*/  HFMA2 R201, -RZ, RZ, 0, 0 ;  /* 0x00000000ffc97431 */ /* 0x000fe400000001ff */
[----:B------:R-:W-:-:S04]  /*28e0*/  @P0 IMAD.U32 R120, R4, 0x10000, RZ ;  /* 0x0001000004780824 */ /* 0x000fc800078e00ff */
        /* <DEDUP_REMOVED lines=19> */
.L_x_9498:
        /* <DEDUP_REMOVED lines=66> */
.L_x_9499:
[----:B------:R-:W0:Y:S01]  /*2e40*/  @P0 LDC R213, c[0x0][0x40c] ;  /* 0x00010300ffd50b82 */ /* 0x000e220000000800 */
[----:B-----5:R-:W-:Y:S01]  /*2e50*/  @P0 PRMT R0, R4, 0x7632, R0 ;  /* 0x0000763204000816 */ /* 0x020fe20000000000 */
[----:B-1----:R-:W-:Y:S01]  /*2e60*/  HFMA2 R209, -RZ, RZ, 0, 0 ;  /* 0x00000000ffd17431 */ /* 0x002fe200000001ff */
        /* <DEDUP_REMOVED lines=45> */
.L_x_9500:
        /* <DEDUP_REMOVED lines=11> */
[----:B------:R-:W3:Y:S01]  /*31f0*/  LDG.E.128 R120, desc[UR6][R120.64] ;  /* 0x0000000678787981 */ /* 0x000ee2000c1e1d00 */
[----:B------:R-:W-:-:S13]  /*3200*/  ISETP.GT.AND P0, PT, R128, RZ, PT ;  /* 0x000000ff8000720c */ /* 0x000fda0003f04270 */
[----:B------:R-:W0:Y:S01]  /*3210*/  @P0 LDC R130, c[0x0][0x40c] ;  /* 0x00010300ff820b82 */ /* 0x000e220000000800 */
[----:B-----5:R-:W-:Y:S02]  /*3220*/  @P0 SHF.L.U32 R128, R5, 0x10, RZ ;  /* 0x0000001005800819 */ /* 0x020fe400000006ff */
[----:B------:R-:W-:-:S05]  /*3230*/  @P0 SHF.L.U32 R138, R6, 0x10, RZ ;  /* 0x00000010068a0819 */ /* 0x000fca00000006ff */
[----:B------:R-:W1:Y:S08]  /*3240*/  @P0 LDC R132, c[0x0][0x40c] ;  /* 0x00010300ff840b82 */ /* 0x000e700000000800 */
[----:B------:R-:W4:Y:S08]  /*3250*/  @P0 LDC R140, c[0x0][0x40c] ;  /* 0x00010300ff8c0b82 */ /* 0x000f300000000800 */
[----:B------:R-:W2:Y:S08]  /*3260*/  @P0 LDC R142, c[0x0][0x40c] ;  /* 0x00010300ff8e0b82 */ /* 0x000eb00000000800 */
[----:B------:R-:W2:Y:S08]  /*3270*/  @P0 LDC R144, c[0x0][0x40c] ;  /* 0x00010300ff900b82 */ /* 0x000eb00000000800 */
[----:B------:R-:W2:Y:S08]  /*3280*/  @P0 LDC R136, c[0x0][0x40c] ;  /* 0x00010300ff880b82 */ /* 0x000eb00000000800 */
[----:B------:R-:W2:Y:S08]  /*3290*/  @P0 LDC R134, c[0x0][0x40c] ;  /* 0x00010300ff860b82 */ /* 0x000eb00000000800 */
[----:B------:R-:W2:Y:S01]  /*32a0*/  @P0 LDC R146, c[0x0][0x40c] ;  /* 0x00010300ff920b82 */ /* 0x000ea20000000800 */
[C---:B---3--:R-:W-:Y:S01]  /*32b0*/  SHF.L.U32 R227, R121.reuse, 0x10, RZ ;  /* 0x0000001079e37819 */ /* 0x048fe200000006ff */
[----:B------:R-:W-:Y:S01]  /*32c0*/  IMAD.U32 R235, R120, 0x10000, RZ ;  /* 0x0001000078eb7824 */ /* 0x000fe200078e00ff */
[----:B------:R-:W-:-:S02]  /*32d0*/  PRMT R0, R121, 0x7632, R0 ;  /* 0x0000763279007816 */ /* 0x000fc40000000000 */
[----:B------:R-:W-:Y:S01]  /*32e0*/  @P0 PRMT R121, R5, 0x7632, R121 ;  /* 0x0000763205790816 */ /* 0x000fe20000000079 */
[----:B0-----:R-:W-:Y:S01]  /*32f0*/  @P0 FFMA.FTZ R227, R128, R130, R227 ;  /* 0x0000008280e30223 */ /* 0x001fe200000100e3 */
[----:B------:R-:W-:Y:S02]  /*3300*/  SHF.L.U32 R175, R0, 0x10, RZ ;  /* 0x0000001000af7819 */ /* 0x000fe400000006ff */
[----:B------:R-:W-:Y:S02]  /*3310*/  @P0 SHF.L.U32 R0, R121, 0x10, RZ ;  /* 0x0000001079000819 */ /* 0x000fe400000006ff */
[----:B------:R-:W-:Y:S02]  /*3320*/  SHF.L.U32 R229, R122, 0x10, RZ ;  /* 0x000000107ae57819 */ /* 0x000fe400000006ff */
[C---:B------:R-:W-:Y:S01]  /*3330*/  SHF.L.U32 R239, R123.reuse, 0x10, RZ ;  /* 0x000000107bef7819 */ /* 0x040fe200000006ff */
[----:B-1----:R-:W-:Y:S01]  /*3340*/  @P0 FFMA.FTZ R175, R0, R132, R175 ;  /* 0x0000008400af0223 */ /* 0x002fe200000100af */
[----:B------:R-:W-:Y:S01]  /*3350*/  PRMT R122, R122, 0x7632, R122 ;  /* 0x000076327a7a7816 */ /* 0x000fe2000000007a */
[----:B----4-:R-:W-:Y:S01]  /*3360*/  @P0 FFMA.FTZ R229, R138, R140, R229 ;  /* 0x0000008c8ae50223 */ /* 0x010fe200000100e5 */
[----:B------:R-:W-:-:S02]  /*3370*/  PRMT R123, R123, 0x7632, R123 ;  /* 0x000076327b7b7816 */ /* 0x000fc4000000007b */
[----:B------:R-:W-:Y:S02]  /*3380*/  PRMT R120, R120, 0x7632, R120 ;  /* 0x0000763278787816 */ /* 0x000fe40000000078 */
[----:B------:R-:W-:Y:S02]  /*3390*/  @P0 PRMT R121, R6, 0x7632, R121 ;  /* 0x0000763206790816 */ /* 0x000fe40000000079 */
[C---:B------:R-:W-:Y:S02]  /*33a0*/  @P0 PRMT R0, R4.reuse, 0x7632, R0 ;  /* 0x0000763204000816 */ /* 0x040fe40000000000 */
[----:B------:R-:W-:Y:S01]  /*33b0*/  @P0 PRMT R130, R7, 0x7632, R130 ;  /* 0x0000763207820816 */ /* 0x000fe20000000082 */
[----:B------:R-:W-:Y:S01]  /*33c0*/  @P0 IMAD.U32 R128, R121, 0x10000, RZ ;  /* 0x0001000079800824 */ /* 0x000fe200078e00ff */
[----:B------:R-:W-:Y:S02]  /*33d0*/  @P0 SHF.L.U32 R138, R7, 0x10, RZ ;  /* 0x00000010078a0819 */ /* 0x000fe400000006ff */
[----:B------:R-:W-:-:S02]  /*33e0*/  @P0 SHF.L.U32 R132, R4, 0x10, RZ ;  /* 0x0000001004840819 */ /* 0x000fc400000006ff */
[----:B------:R-:W-:Y:S01]  /*33f0*/  @P0 SHF.L.U32 R0, R0, 0x10, RZ ;  /* 0x0000001000000819 */ /* 0x000fe200000006ff */
[----:B--2---:R-:W-:Y:S01]  /*3400*/  @P0 FFMA.FTZ R239, R138, R144, R239 ;  /* 0x000000908aef0223 */ /* 0x004fe200000100ef */
[----:B------:R-:W-:Y:S01]  /*3410*/  SHF.L.U32 R231, R122, 0x10, RZ ;  /* 0x000000107ae77819 */ /* 0x000fe200000006ff */
[----:B------:R-:W-:Y:S01]  /*3420*/  @P0 FFMA.FTZ R235, R132, R134, R235 ;  /* 0x0000008684eb0223 */ /* 0x000fe200000100eb */
[----:B------:R-:W-:Y:S02]  /*3430*/  @P0 SHF.L.U32 R130, R130, 0x10, RZ ;  /* 0x0000001082820819 */ /* 0x000fe400000006ff */
[----:B------:R-:W-:Y:S01]  /*3440*/  SHF.L.U32 R233, R120, 0x10, RZ ;  /* 0x0000001078e97819 */ /* 0x000fe200000006ff */
[----:B------:R-:W-:Y:S01]  /*3450*/  @P0 FFMA.FTZ R231, R128, R142, R231 ;  /* 0x0000008e80e70223 */ /* 0x000fe200000100e7 */
        /* <DEDUP_REMOVED lines=16> */
.L_x_9501:
        /* <DEDUP_REMOVED lines=23> */
[----:B------:R-:W-:-:S02]  /*36d0*/  HFMA2 R229, -RZ, RZ, 0, 0 ;  /* 0x00000000ffe57431 */ /* 0x000fc400000001ff */
[----:B------:R-:W-:-:S04]  /*36e0*/  @P0 IMAD.U32 R120, R4, 0x10000, RZ ;  /* 0x0001000004780824 */ /* 0x000fc800078e00ff */
[----:B------:R-:W1:Y:S01]  /*36f0*/  @P0 LDC R245, c[0x0][0x40c] ;  /* 0x00010300fff50b82 */ /* 0x000e620000000800 */
[----:B---3--:R-:W-:Y:S01]  /*3700*/  @P0 FMUL.FTZ R231, R121, R128 ;  /* 0x0000008079e70220 */ /* 0x008fe20000410000 */
[----:B------:R-:W-:Y:S02]  /*3710*/  @P0 SHF.L.U32 R121, R5, 0x10, RZ ;  /* 0x0000001005790819 */ /* 0x000fe400000006ff */
[----:B------:R-:W-:-:S04]  /*3720*/  @P0 SHF.L.U32 R128, R6, 0x10, RZ ;  /* 0x0000001006800819 */ /* 0x000fc800000006ff */
        /* <DEDUP_REMOVED lines=19> */
.L_x_9502:
        /* <DEDUP_REMOVED lines=204> */
.L_x_9504:
[----:B--2---:R-:W-:Y:S05]  /*4520*/  BSYNC.RECONVERGENT B0 ;  /* 0x0000000000007941 */ /* 0x004fea0003800200 */
.L_x_9503:
        /* <DEDUP_REMOVED lines=13> */
.L_x_9506:
[----:B------:R-:W-:Y:S05]  /*4600*/  BSYNC.RECONVERGENT B0 ;  /* 0x0000000000007941 */ /* 0x000fea0003800200 */
.L_x_9505:
        /* <DEDUP_REMOVED lines=32> */
[----:B-1----:R-:W-:Y:S01]  /*4810*/  FADD.FTZ R121, R3, R120 ;  /* 0x0000007803797221 */ /* 0x002fe20000010000 */
[----:B------:R-:W0:Y:S01]  /*4820*/  @!P1 LDC.64 R122, c[0x0][0x3c0] ;  /* 0x0000f000ff7a9b82 */ /* 0x000e220000000a00 */
[----:B------:R-:W-:Y:S02]  /*4830*/  FMUL.FTZ R130, R130, R241 ;  /* 0x000000f182827220 */ /* 0x000fe40000410000 */
[----:B------:R-:W1:Y:S02]  /*4840*/  SHFL.IDX PT, R241, R132, RZ, 0x1f ;  /* 0x00001fff84f17589 */ /* 0x000e6400000e0000 */
[----:B------:R-:W-:-:S03]  /*4850*/  FFMA.FTZ R121, R128, R130, R121 ;  /* 0x0000008280797223 */ /* 0x000fc60000010079 */
[----:B------:R-:W2:Y:S03]  /*4860*/  LDC R128, c[0x0][0x448] ;  /* 0x00011200ff807b82 */ /* 0x000ea60000000800 */
[----:B------:R-:W2:Y:S05]  /*4870*/  SHFL.IDX PT, R121, R121, RZ, 0x1f ;  /* 0x00001fff79797589 */ /* 0x000eaa00000e0000 */
[----:B------:R-:W3:Y:S01]  /*4880*/  @!P1 LDC.64 R2, c[0x0][0x3c8] ;  /* 0x0000f200ff029b82 */ /* 0x000ee20000000a00 */
[----:B0-----:R-:W-:-:S04]  /*4890*/  @!P1 IMAD.WIDE R122, R124, 0x4, R122 ;  /* 0x000000047c7a9825 */ /* 0x001fc800078e027a */
[----:B-1----:R-:W-:Y:S01]  /*48a0*/  FMUL.FTZ R120, R241, R241 ;  /* 0x000000f1f1787220 */ /* 0x002fe20000410000 */
[----:B------:R0:W-:Y:S04]  /*48b0*/  @!P1 STG.E desc[UR6][R122.64], R241 ;  /* 0x000000f17a009986 */ /* 0x0001e8000c101906 */
[----:B------:R-:W-:Y:S01]  /*48c0*/  FSEL R225, R120, RZ, P0 ;  /* 0x000000ff78e17208 */ /* 0x000fe20000000000 */
[----:B--2---:R-:W-:-:S04]  /*48d0*/  FFMA.FTZ R120, R121, UR11, R128 ;  /* 0x0000000b79787c23 */ /* 0x004fc80008010080 */
[----:B------:R-:W-:Y:S01]  /*48e0*/  FADD.FTZ R120, R120, R225 ;  /* 0x000000e178787221 */ /* 0x000fe20000010000 */
[----:B---3--:R-:W-:-:S05]  /*48f0*/  @!P1 IMAD.WIDE R2, R124, 0x4, R2 ;  /* 0x000000047c029825 */ /* 0x008fca00078e0202 */
[----:B------:R-:W1:Y:S02]  /*4900*/  MUFU.RSQ R120, R120 ;  /* 0x0000007800787308 */ /* 0x000e640000001400 */
[----:B-1----:R0:W-:Y:S01]  /*4910*/  @!P1 STG.E desc[UR6][R2.64], R120 ;  /* 0x0000007802009986 */ /* 0x0021e2000c101906 */
[----:B------:R-:W-:-:S13]  /*4920*/  ISETP.GE.AND P1, PT, R126, 0x1, PT ;  /* 0x000000017e00780c */ /* 0x000fda0003f26270 */
[----:B0-----:R-:W-:Y:S05]  /*4930*/  @!P1 BRA `(.L_x_9507) ;  /* 0x0000000c007c9947 */ /* 0x001fea0003800000 */
[----:B------:R-:W-:Y:S02]  /*4940*/  FSEL R2, R241, RZ, !P0 ;  /* 0x000000fff1027208 */ /* 0x000fe40004000000 */
[----:B------:R-:W-:-:S03]  /*4950*/  IADD3 R126, PT, PT, R126, -0x1, RZ ;  /* 0xffffffff7e7e7810 */ /* 0x000fc60007ffe0ff */
        /* <DEDUP_REMOVED lines=56> */
[----:B------:R-:W-:Y:S01]  /*4ce0*/  IMAD R125, R126, R125, RZ ;  /* 0x0000007d7e7d7224 */ /* 0x000fe200078e02ff */
[----:B------:R-:W0:Y:S01]  /*4cf0*/  LDC.64 R2, c[0x0][0x428] ;  /* 0x00010a00ff027b82 */ /* 0x000e220000000a00 */
        /* <DEDUP_REMOVED lines=56> */
[----:B------:R-:W-:Y:S01]  /*5080*/  SHF.R.S32.HI R120, RZ, 0x1f, R125 ;  /* 0x0000001fff787819 */ /* 0x000fe2000001147d */
[----:B------:R-:W-:Y:S01]  /*5090*/  FFMA.FTZ R121, R121, R116, R60 ;  /* 0x0000007479797223 */ /* 0x000fe2000001003c */
[----:B------:R-:W-:Y:S01]  /*50a0*/  FFMA.FTZ R122, R122, R117, R61 ;  /* 0x000000757a7a7223 */ /* 0x000fe2000001003d */
[----:B------:R-:W-:Y:S01]  /*50b0*/  FFMA.FTZ R129, R129, R118, R62 ;  /* 0x0000007681817223 */ /* 0x000fe2000001003e */
[----:B------:R-:W-:Y:S01]  /*50c0*/  LEA.HI R125, R120, R125, RZ, 0x3 ;  /* 0x0000007d787d7211 */ /* 0x000fe200078f18ff */
[----:B------:R-:W-:Y:S01]  /*50d0*/  FFMA.FTZ R126, R126, R119, R63 ;  /* 0x000000777e7e7223 */ /* 0x000fe2000001003f */
[----:B------:R-:W-:Y:S01]  /*50e0*/  FFMA.FTZ R130, R133, R112, R56 ;  /* 0x0000007085827223 */ /* 0x000fe20000010038 */
[----:B------:R-:W-:Y:S01]  /*50f0*/  FFMA.FTZ R131, R137, R114, R58 ;  /* 0x0000007289837223 */ /* 0x000fe2000001003a */
[----:B------:R-:W-:Y:S01]  /*5100*/  FFMA.FTZ R132, R132, R115, R59 ;  /* 0x0000007384847223 */ /* 0x000fe2000001003b */
[----:B------:R-:W-:Y:S01]  /*5110*/  FFMA.FTZ R123, R128, R113, R57 ;  /* 0x00000071807b7223 */ /* 0x000fe20000010039 */
[----:B------:R-:W-:Y:S01]  /*5120*/  LEA.HI.SX32 R125, R125, R0, 0x1d ;  /* 0x000000007d7d7211 */ /* 0x000fe200078feaff */
[----:B------:R-:W-:Y:S01]  /*5130*/  FFMA.FTZ R120, R127, R108, R52 ;  /* 0x0000006c7f787223 */ /* 0x000fe20000010034 */
[----:B------:R-:W-:Y:S01]  /*5140*/  F2FP.BF16.F32.PACK_AB R128, R122, R121 ;  /* 0x000000797a80723e */ /* 0x000fe200000010ff */
[----:B------:R-:W-:Y:S01]  /*5150*/  FFMA.FTZ R133, R134, R109, R53 ;  /* 0x0000006d86857223 */ /* 0x000fe20000010035 */
[----:B------:R-:W-:Y:S01]  /*5160*/  FFMA.FTZ R121, R135, R110, R54 ;  /* 0x0000006e87797223 */ /* 0x000fe20000010036 */
[----:B------:R-:W-:Y:S01]  /*5170*/  FFMA.FTZ R122, R179, R104, R48 ;  /* 0x00000068b37a7223 */ /* 0x000fe20000010030 */
[----:B------:R-:W-:Y:S01]  /*5180*/  FFMA.FTZ R135, R178, R105, R49 ;  /* 0x00000069b2877223 */ /* 0x000fe20000010031 */
[----:B------:R-:W-:Y:S01]  /*5190*/  F2FP.BF16.F32.PACK_AB R129, R126, R129 ;  /* 0x000000817e81723e */ /* 0x000fe200000010ff */
[----:B0-----:R-:W-:Y:S01]  /*51a0*/  IMAD.WIDE.U32 R126, R125, 0x10, R2 ;  /* 0x000000107d7e7825 */ /* 0x001fe200078e0002 */
[----:B------:R-:W-:-:S03]  /*51b0*/  F2FP.BF16.F32.PACK_AB R131, R132, R131 ;  /* 0x000000838483723e */ /* 0x000fc600000010ff */
[----:B------:R-:W-:Y:S01]  /*51c0*/  FFMA.FTZ R180, R180, R107, R51 ;  /* 0x0000006bb4b47223 */ /* 0x000fe20000010033 */
[----:B------:R-:W-:Y:S01]  /*51d0*/  F2FP.BF16.F32.PACK_AB R130, R123, R130 ;  /* 0x000000827b82723e */ /* 0x000fe200000010ff */
[----:B------:R-:W-:Y:S01]  /*51e0*/  FFMA.FTZ R123, R181, R106, R50 ;  /* 0x0000006ab57b7223 */ /* 0x000fe20000010032 */
[----:B------:R-:W-:Y:S01]  /*51f0*/  FFMA.FTZ R136, R136, R111, R55 ;  /* 0x0000006f88887223 */ /* 0x000fe20000010037 */
[----:B------:R-:W-:Y:S01]  /*5200*/  F2FP.BF16.F32.PACK_AB R120, R133, R120 ;  /* 0x000000788578723e */ /* 0x000fe200000010ff */
[----:B------:R-:W-:Y:S01]  /*5210*/  VIADD R133, R125, 0x80 ;  /* 0x000000807d857836 */ /* 0x000fe20000000000 */
[----:B------:R-:W-:Y:S01]  /*5220*/  F2FP.BF16.F32.PACK_AB R122, R135, R122 ;  /* 0x0000007a877a723e */ /* 0x000fe200000010ff */
[----:B------:R0:W-:Y:S01]  /*5230*/  STG.E.128 desc[UR6][R126.64], R128 ;  /* 0x000000807e007986 */ /* 0x0001e2000c101d06 */
[C---:B------:R-:W-:Y:S01]  /*5240*/  IADD3 R135, PT, PT, R125.reuse, 0x100, RZ ;  /* 0x000001007d877810 */ /* 0x040fe20007ffe0ff */
[----:B------:R-:W-:Y:S01]  /*5250*/  FFMA.FTZ R160, R160, R95, R39 ;  /* 0x0000005fa0a07223 */ /* 0x000fe20000010027 */
[----:B------:R-:W-:Y:S01]  /*5260*/  IADD3 R137, PT, PT, R125, 0x180, RZ ;  /* 0x000001807d897810 */ /* 0x000fe20007ffe0ff */
[----:B------:R-:W-:Y:S01]  /*5270*/  FFMA.FTZ R167, R167, R100, R44 ;  /* 0x00000064a7a77223 */ /* 0x000fe2000001002c */
[C---:B------:R-:W-:Y:S01]  /*5280*/  IADD3 R179, PT, PT, R125.reuse, 0x200, RZ ;  /* 0x000002007db37810 */ /* 0x040fe20007ffe0ff */
[----:B------:R-:W-:Y:S01]  /*5290*/  FFMA.FTZ R170, R170, R101, R45 ;  /* 0x00000065aaaa7223 */ /* 0x000fe2000001002d */
[----:B------:R-:W-:Y:S01]  /*52a0*/  IADD3 R181, PT, PT, R125, 0x280, RZ ;  /* 0x000002807db57810 */ /* 0x000fe20007ffe0ff */
[----:B------:R-:W-:Y:S01]  /*52b0*/  FFMA.FTZ R169, R169, R102, R46 ;  /* 0x00000066a9a97223 */ /* 0x000fe2000001002e */
[----:B------:R-:W-:Y:S01]  /*52c0*/  F2FP.BF16.F32.PACK_AB R123, R180, R123 ;  /* 0x0000007bb47b723e */ /* 0x000fe200000010ff */
[----:B------:R-:W-:Y:S01]  /*52d0*/  FFMA.FTZ R173, R173, R96, R40 ;  /* 0x00000060adad7223 */ /* 0x000fe20000010028 */
[----:B------:R-:W-:Y:S01]  /*52e0*/  F2FP.BF16.F32.PACK_AB R121, R136, R121 ;  /* 0x000000798879723e */ /* 0x000fe200000010ff */
[----:B------:R-:W-:Y:S01]  /*52f0*/  IMAD.WIDE.U32 R136, R137, 0x10, R2 ;  /* 0x0000001089887825 */ /* 0x000fe200078e0002 */
[----:B------:R-:W-:-:S03]  /*5300*/  IADD3 R125, PT, PT, R125, 0x300, RZ ;  /* 0x000003007d7d7810 */ /* 0x000fc60007ffe0ff */
[----:B------:R-:W-:Y:S01]  /*5310*/  FFMA.FTZ R175, R175, R98, R42 ;  /* 0x00000062afaf7223 */ /* 0x000fe2000001002a */
[----:B------:R-:W-:Y:S01]  /*5320*/  FFMA.FTZ R174, R174, R99, R43 ;  /* 0x00000063aeae7223 */ /* 0x000fe2000001002b */
[----:B------:R-:W-:Y:S01]  /*5330*/  FFMA.FTZ R168, R168, R97, R41 ;  /* 0x00000061a8a87223 */ /* 0x000fe20000010029 */
[----:B------:R-:W-:Y:S01]  /*5340*/  FFMA.FTZ R164, R164, R103, R47 ;  /* 0x00000067a4a47223 */ /* 0x000fe2000001002f */
[----:B0-----:R-:W-:-:S04]  /*5350*/  IMAD.WIDE.U32 R128, R133, 0x10, R2 ;  /* 0x0000001085807825 */ /* 0x001fc800078e0002 */
[----:B------:R-:W-:Y:S01]  /*5360*/  FFMA.FTZ R154, R154, R75, R19 ;  /* 0x0000004b9a9a7223 */ /* 0x000fe20000010013 */
[----:B------:R-:W-:Y:S01]  /*5370*/  FFMA.FTZ R131, R177, R90, R34 ;  /* 0x0000005ab1837223 */ /* 0x000fe20000010022 */
[----:B------:R-:W-:Y:S01]  /*5380*/  FFMA.FTZ R176, R176, R91, R35 ;  /* 0x0000005bb0b07223 */ /* 0x000fe20000010023 */
[----:B------:R-:W-:Y:S01]  /*5390*/  IMAD.WIDE.U32 R126, R135, 0x10, R2 ;  /* 0x00000010877e7825 */ /* 0x000fe200078e0002 */
[----:B------:R0:W-:Y:S03]  /*53a0*/  STG.E.128 desc[UR6][R128.64], R120 ;  /* 0x0000007880007986 */ /* 0x0001e6000c101d06 */
[----:B------:R-:W-:Y:S01]  /*53b0*/  FFMA.FTZ R130, R163, R88, R32 ;  /* 0x00000058a3827223 */ /* 0x000fe20000010020 */
[----:B------:R-:W-:Y:S01]  /*53c0*/  FFMA.FTZ R171, R171, R82, R26 ;  /* 0x00000052abab7223 */ /* 0x000fe2000001001a */
[----:B------:R-:W-:-:S04]  /*53d0*/  IMAD.WIDE.U32 R134, R179, 0x10, R2 ;  /* 0x00000010b3867825 */ /* 0x000fc800078e0002 */
[----:B------:R-:W-:Y:S01]  /*53e0*/  FFMA.FTZ R172, R172, R83, R27 ;  /* 0x00000053acac7223 */ /* 0x000fe2000001001b */
        /* <DEDUP_REMOVED lines=29> */
[----:B------:R-:W-:-:S02]  /*55c0*/  F2FP.BF16.F32.PACK_AB R123, R174, R175 ;  /* 0x000000afae7b723e */ /* 0x000fc400000010ff */
        /* <DEDUP_REMOVED lines=11> */
[----:B------:R-:W-:Y:S02]  /*5680*/  F2FP.BF16.F32.PACK_AB R149, R158, R159 ;  /* 0x0000009f9e95723e */ /* 0x000fe400000010ff */
[----:B------:R-:W-:Y:S02]  /*5690*/  F2FP.BF16.F32.PACK_AB R148, R156, R157 ;  /* 0x0000009d9c94723e */ /* 0x000fe400000010ff */
[----:B------:R-:W-:-:S02]  /*56a0*/  F2FP.BF16.F32.PACK_AB R153, R152, R125 ;  /* 0x0000007d9899723e */ /* 0x000fc400000010ff */
[----:B------:R-:W-:Y:S01]  /*56b0*/  F2FP.BF16.F32.PACK_AB R147, R146, R147 ;  /* 0x000000939293723e */ /* 0x000fe200000010ff */
[----:B------:R0:W-:Y:S01]  /*56c0*/  STG.E.128 desc[UR6][R134.64], R148 ;  /* 0x0000009486007986 */ /* 0x0001e2000c101d06 */
[----:B------:R-:W-:Y:S02]  /*56d0*/  F2FP.BF16.F32.PACK_AB R152, R144, R141 ;  /* 0x0000008d9098723e */ /* 0x000fe400000010ff */
[----:B------:R-:W-:Y:S02]  /*56e0*/  F2FP.BF16.F32.PACK_AB R146, R142, R145 ;  /* 0x000000918e92723e */ /* 0x000fe400000010ff */
[----:B------:R-:W-:Y:S01]  /*56f0*/  F2FP.BF16.F32.PACK_AB R145, R140, R143 ;  /* 0x0000008f8c91723e */ /* 0x000fe200000010ff */
[----:B------:R0:W-:Y:S01]  /*5700*/  STG.E.128 desc[UR6][R132.64], R152 ;  /* 0x0000009884007986 */ /* 0x0001e2000c101d06 */
[----:B------:R-:W-:-:S05]  /*5710*/  F2FP.BF16.F32.PACK_AB R144, R138, R139 ;  /* 0x0000008b8a90723e */ /* 0x000fca00000010ff */
[----:B------:R0:W-:Y:S02]  /*5720*/  STG.E.128 desc[UR6][R2.64], R144 ;  /* 0x0000009002007986 */ /* 0x0001e4000c101d06 */
.L_x_9507:
[----:B0-----:R-:W0:Y:S01]  /*5730*/  LDC.64 R2, c[0x0][0x380] ;  /* 0x0000e000ff027b82 */ /* 0x001e220000000a00 */
[----:B------:R-:W-:Y:S01]  /*5740*/  UPLOP3.LUT UP1, UPT, UPT, UPT, UP1, 0x40, 0x4 ;  /* 0x000000000004789c */ /* 0x000fe20003f2e810 */
[----:B0-----:R-:W-:-:S04]  /*5750*/  IADD3 R124, PT, PT, R124, R2, RZ ;  /* 0x000000027c7c7210 */ /* 0x001fc80007ffe0ff */
[----:B------:R-:W-:-:S13]  /*5760*/  ISETP.GE.AND P0, PT, R124, R3, PT ;  /* 0x000000037c00720c */ /* 0x000fda0003f06270 */
[----:B------:R-:W-:Y:S05]  /*5770*/  @!P0 BRA `(.L_x_9508) ;  /* 0xffffffac00948947 */ /* 0x000fea000383ffff */
[----:B------:R-:W-:Y:S05]  /*5780*/  EXIT ;  /* 0x000000000000794d */ /* 0x000fea0003800000 */
.L_x_9509:
        /* <DEDUP_REMOVED lines=15> */
.L_x_42326:


//--------------------- .text._ZN10layer_norm13ln_fwd_kernelINS_13Kernel_traitsIf13__nv_bfloat16S2_S2_fjLj7168ELj1ELj1ELj4ELj16ENS_18Kernel_traits_baseILj7168EfS2_S2_S2_fjLj128EEEEELb0ELb1ELb0ELb0EEEvNS_9FwdParamsE --------------------------
	.section	.text._ZN10layer_norm13ln_fwd_kernelINS_13Kernel_traitsIf13__nv_bfloat16S2_S2_fjLj7168ELj1ELj1ELj4ELj16ENS_18Kernel_traits_baseILj7168EfS2_S2_S2_fjLj128EEEEELb0ELb1ELb0ELb0EEEvNS_9FwdParamsE,"ax",@progbits
	.align	128
        .global         _ZN10layer_norm13ln_fwd_kernelINS_13Kernel_traitsIf13__nv_bfloat16S2_S2_fjLj7168ELj1ELj1ELj4ELj16ENS_18Kernel_traits_baseILj7168EfS2_S2_S2_fjLj128EEEEELb0ELb1ELb0ELb0EEEvNS_9FwdParamsE
        .type           _ZN10layer_norm13ln_fwd_kernelINS_13Kernel_traitsIf13__nv_bfloat16S2_S2_fjLj7168ELj1ELj1ELj4ELj16ENS_18Kernel_traits_baseILj7168EfS2_S2_S2_fjLj128EEEEELb0ELb1ELb0ELb0EEEvNS_9FwdParamsE,@function
        .size           _ZN10layer_norm13ln_fwd_kernelINS_13Kernel_traitsIf13__nv_bfloat16S2_S2_fjLj7168ELj1ELj1ELj4ELj16ENS_18Kernel_traits_baseILj7168EfS2_S2_S2_fjLj128EEEEELb0ELb1ELb0ELb0EEEvNS_9FwdParamsE,(.L_x_42327 - _ZN10layer_norm13ln_fwd_kernelINS_13Kernel_traitsIf13__nv_bfloat16S2_S2_fjLj7168ELj1ELj1ELj4ELj16ENS_18Kernel_traits_baseILj7168EfS2_S2_S2_fjLj128EEEEELb0ELb1ELb0ELb0EEEvNS_9FwdParamsE)
        .other          _ZN10layer_norm13ln_fwd_kernelINS_13Kernel_traitsIf13__nv_bfloat16S2_S2_fjLj7168ELj1ELj1ELj4ELj16ENS_18Kernel_traits_baseILj7168EfS2_S2_S2_fjLj128EEEEELb0ELb1ELb0ELb0EEEvNS_9FwdParamsE,@"STO_CUDA_ENTRY STV_DEFAULT"
_ZN10layer_norm13ln_fwd_kernelINS_13Kernel_traitsIf13__nv_bfloat16S2_S2_fjLj7168ELj1ELj1ELj4ELj16ENS_18Kernel_traits_baseILj7168EfS2_S2_S2_fjLj128EEEEELb0ELb1ELb0ELb0EEEvNS_9FwdParamsE:
.text._ZN10layer_norm13ln_fwd_kernelINS_13Kernel_traitsIf13__nv_bfloat16S2_S2_fjLj7168ELj1ELj1ELj4ELj16ENS_18Kernel_traits_baseILj7168EfS2_S2_S2_fjLj128EEEEELb0ELb1ELb0ELb0EEEvNS_9FwdParamsE:
        /* <DEDUP_REMOVED lines=21> */
[----:B------:R-:W-:Y:S02]  /*0150*/  ISETP.GE.U32.AND P3, PT, R8, 0x200, PT ;  /* 0x000002000800780c */ /* 0x000fe40003f66070 */
[----:B------:R-:W-:-:S05]  /*0160*/  MOV R31, R9 ;  /* 0x00000009001f7202 */ /* 0x000fca0000000f00 */
[----:B------:R-:W0:Y:S01]  /*0170*/  @P0 LDC.64 R4, c[0x0][0x3d0] ;  /* 0x0000f400ff040b82 */ /* 0x000e220000000a00 */
[----:B------:R-:W-:-:S07]  /*0180*/  @P0 LOP3.LUT R31, R9, 0x80, RZ, 0xfc, !PT ;  /* 0x00000080091f0812 */ /* 0x000fce00078efcff */
[----:B------:R-:W1:Y:S08]  /*0190*/  @P0 LDC.64 R6, c[0x0][0x438] ;  /* 0x00010e00ff060b82 */ /* 0x000e700000000a00 */
[----:B------:R-:W2:Y:S08]  /*01a0*/  @P0 LDC.64 R10, c[0x0][0x3e8] ;  /* 0x0000fa00ff0a0b82 */ /* 0x000eb00000000a00 */
[----:B------:R-:W3:Y:S01]  /*01b0*/  @P1 LDC.64 R14, c[0x0][0x438] ;  /* 0x00010e00ff0e1b82 */ /* 0x000ee20000000a00 */
[----:B0-----:R-:W-:-:S05]  /*01c0*/  @P0 IMAD.WIDE.U32 R4, R9, 0x20, R4 ;  /* 0x0000002009040825 */ /* 0x001fca00078e0004 */
[----:B------:R-:W5:Y:S02]  /*01d0*/  @P0 LDG.E.128 R208, desc[UR8][R4.64] ;  /* 0x0000000804d00981 */ /* 0x000f64000c1e1d00 */
[----:B------:R-:W0:Y:S01]  /*01e0*/  @P1 LDC.64 R16, c[0x0][0x3e8] ;  /* 0x0000fa00ff101b82 */ /* 0x000e220000000a00 */
[C---:B-1----:R-:W-:Y:S01]  /*01f0*/  @P0 IMAD.WIDE.U32 R6, R9.reuse, 0x20, R6 ;  /* 0x0000002009060825 */ /* 0x042fe200078e0006 */
[----:B------:R3:W5:Y:S04]  /*0200*/  @P0 LDG.E.128 R204, desc[UR8][R4.64+0x10] ;  /* 0x0000100804cc0981 */ /* 0x000768000c1e1d00 */
[----:B------:R-:W5:Y:S02]  /*0210*/  @P0 LD.E.128 R200, desc[UR8][R6.64] ;  /* 0x0000000806c80980 */ /* 0x000f64000c101d00 */
[----:B------:R-:W1:Y:S01]  /*0220*/  @P1 LDC.64 R12, c[0x0][0x3d0] ;  /* 0x0000f400ff0c1b82 */ /* 0x000e620000000a00 */
[----:B--2---:R-:W-:Y:S01]  /*0230*/  @P0 IMAD.WIDE.U32 R10, R9, 0x20, R10 ;  /* 0x00000020090a0825 */ /* 0x004fe200078e000a */
[----:B------:R0:W5:Y:S04]  /*0240*/  @P0 LD.E.128 R196, desc[UR8][R6.64+0x10] ;  /* 0x0000100806c40980 */ /* 0x000168000c101d00 */
[----:B------:R-:W5:Y:S02]  /*0250*/  @P0 LDG.E.128 R192, desc[UR8][R10.64] ;  /* 0x000000080ac00981 */ /* 0x000f64000c1e1d00 */
[----:B------:R-:W2:Y:S02]  /*0260*/  @P2 LDC.64 R18, c[0x0][0x3d0] ;  /* 0x0000f400ff122b82 */ /* 0x000ea40000000a00 */
[----:B------:R4:W5:Y:S01]  /*0270*/  @P0 LDG.E.128 R188, desc[UR8][R10.64+0x10] ;  /* 0x000010080abc0981 */ /* 0x000962000c1e1d00 */
[----:B------:R-:W-:-:S05]  /*0280*/  ISETP.GE.U32.AND P0, PT, R8, 0x280, PT ;  /* 0x000002800800780c */ /* 0x000fca0003f06070 */
[----:B------:R-:W2:Y:S01]  /*0290*/  @P2 LDC.64 R20, c[0x0][0x438] ;  /* 0x00010e00ff142b82 */ /* 0x000ea20000000a00 */
[----:B------:R-:W-:Y:S01]  /*02a0*/  ISETP.GE.U32.AND P4, PT, R8, 0x300, PT ;  /* 0x000003000800780c */ /* 0x000fe20003f86070 */
[----:B---3--:R-:W-:-:S06]  /*02b0*/  @P1 IMAD.WIDE.U32 R4, R31, 0x20, R14 ;  /* 0x000000201f041825 */ /* 0x008fcc00078e000e */
[----:B------:R-:W3:Y:S01]  /*02c0*/  @P2 LDC.64 R22, c[0x0][0x3e8] ;  /* 0x0000fa00ff162b82 */ /* 0x000ee20000000a00 */
[C---:B0-----:R-:W-:Y:S01]  /*02d0*/  @P1 IMAD.WIDE.U32 R6, R31.reuse, 0x20, R16 ;  /* 0x000000201f061825 */ /* 0x041fe200078e0010 */
[----:B------:R-:W5:Y:S03]  /*02e0*/  @P1 LD.E.128 R176, desc[UR8][R4.64] ;  /* 0x0000000804b01980 */ /* 0x000f66000c101d00 */
[C---:B-1----:R-:W-:Y:S01]  /*02f0*/  @P1 IMAD.WIDE.U32 R12, R31.reuse, 0x20, R12 ;  /* 0x000000201f0c1825 */ /* 0x042fe200078e000c */
[----:B------:R-:W5:Y:S02]  /*0300*/  @P1 LD.E.128 R172, desc[UR8][R4.64+0x10] ;  /* 0x0000100804ac1980 */ /* 0x000f64000c101d00 */
[----:B------:R-:W0:Y:S02]  /*0310*/  @P3 LDC.64 R24, c[0x0][0x3d0] ;  /* 0x0000f400ff183b82 */ /* 0x000e240000000a00 */
[----:B------:R-:W5:Y:S04]  /*0320*/  @P1 LDG.E.128 R184, desc[UR8][R12.64] ;  /* 0x000000080cb81981 */ /* 0x000f68000c1e1d00 */
[----:B------:R1:W5:Y:S02]  /*0330*/  @P1 LDG.E.128 R180, desc[UR8][R12.64+0x10] ;  /* 0x000010080cb41981 */ /* 0x000364000c1e1d00 */
[----:B------:R-:W0:Y:S02]  /*0340*/  @P3 LDC.64 R14, c[0x0][0x438] ;  /* 0x00010e00ff0e3b82 */ /* 0x000e240000000a00 */
[----:B------:R-:W5:Y:S04]  /*0350*/  @P1 LDG.E.128 R168, desc[UR8][R6.64] ;  /* 0x0000000806a81981 */ /* 0x000f68000c1e1d00 */
[----:B------:R3:W5:Y:S02]  /*0360*/  @P1 LDG.E.128 R164, desc[UR8][R6.64+0x10] ;  /* 0x0000100806a41981 */ /* 0x000764000c1e1d00 */
[----:B------:R-:W0:Y:S01]  /*0370*/  @P3 LDC.64 R16, c[0x0][0x3e8] ;  /* 0x0000fa00ff103b82 */ /* 0x000e220000000a00 */
[----:B------:R-:W-:-:S07]  /*0380*/  @P1 IADD3 R31, PT, PT, R31, 0x80, RZ ;  /* 0x000000801f1f1810 */ /* 0x000fce0007ffe0ff */
[----:B----4-:R-:W4:Y:S08]  /*0390*/  @P0 LDC.64 R10, c[0x0][0x3d0] ;  /* 0x0000f400ff0a0b82 */ /* 0x010f300000000a00 */
[----:B-1----:R-:W1:Y:S08]  /*03a0*/  @P0 LDC.64 R12, c[0x0][0x438] ;  /* 0x00010e00ff0c0b82 */ /* 0x002e700000000a00 */
[----:B------:R-:W1:Y:S01]  /*03b0*/  @P0 LDC.64 R26, c[0x0][0x3e8] ;  /* 0x0000fa00ff1a0b82 */ /* 0x000e620000000a00 */
[----:B--2---:R-:W-:-:S07]  /*03c0*/  @P2 IMAD.WIDE.U32 R18, R31, 0x20, R18 ;  /* 0x000000201f122825 */ /* 0x004fce00078e0012 */
[----:B------:R-:W2:Y:S01]  /*03d0*/  @P4 LDC.64 R28, c[0x0][0x3d0] ;  /* 0x0000f400ff1c4b82 */ /* 0x000ea20000000a00 */
[C---:B------:R-:W-:Y:S01]  /*03e0*/  @P2 IMAD.WIDE.U32 R20, R31.reuse, 0x20, R20 ;  /* 0x000000201f142825 */ /* 0x040fe200078e0014 */
[----:B------:R0:W5:Y:S06]  /*03f0*/  @P2 LDG.E.128 R160, desc[UR8][R18.64] ;  /* 0x0000000812a02981 */ /* 0x00016c000c1e1d00 */
[----:B------:R-:W2:Y:S01]  /*0400*/  @P4 LDC.64 R4, c[0x0][0x438] ;  /* 0x00010e00ff044b82 */ /* 0x000ea20000000a00 */
[----:B---3--:R-:W-:-:S07]  /*0410*/  @P2 IMAD.WIDE.U32 R22, R31, 0x20, R22 ;  /* 0x000000201f162825 */ /* 0x008fce00078e0016 */
[----:B------:R-:W3:Y:S01]  /*0420*/  @P4 LDC.64 R6, c[0x0][0x3e8] ;  /* 0x0000fa00ff064b82 */ /* 0x000ee20000000a00 */
[----:B------:R-:W-:Y:S01]  /*0430*/  @P2 IADD3 R31, PT, PT, R31, 0x80, RZ ;  /* 0x000000801f1f2810 */ /* 0x000fe20007ffe0ff */
[----:B------:R1:W5:Y:S04]  /*0440*/  @P2 LDG.E.128 R156, desc[UR8][R18.64+0x10] ;  /* 0x00001008129c2981 */ /* 0x000368000c1e1d00 */
[C---:B0-----:R-:W-:Y:S01]  /*0450*/  @P3 IMAD.WIDE.U32 R24, R31.reuse, 0x20, R24 ;  /* 0x000000201f183825 */ /* 0x041fe200078e0018 */
[----:B------:R0:W5:Y:S03]  /*0460*/  @P2 LD.E.128 R152, desc[UR8][R20.64] ;  /* 0x0000000814982980 */ /* 0x000166000c101d00 */
[C---:B------:R-:W-:Y:S01]  /*0470*/  @P3 IMAD.WIDE.U32 R14, R31.reuse, 0x20, R14 ;  /* 0x000000201f0e3825 */ /* 0x040fe200078e000e */
[----:B------:R0:W5:Y:S03]  /*0480*/  @P2 LD.E.128 R148, desc[UR8][R20.64+0x10] ;  /* 0x0000100814942980 */ /* 0x000166000c101d00 */
[C---:B------:R-:W-:Y:S01]  /*0490*/  @P3 IMAD.WIDE.U32 R16, R31.reuse, 0x20, R16 ;  /* 0x000000201f103825 */ /* 0x040fe200078e0010 */
[----:B------:R-:W-:Y:S01]  /*04a0*/  @P3 IADD3 R31, PT, PT, R31, 0x80, RZ ;  /* 0x000000801f1f3810 */ /* 0x000fe20007ffe0ff */
[----:B------:R0:W5:Y:S04]  /*04b0*/  @P2 LDG.E.128 R144, desc[UR8][R22.64] ;  /* 0x0000000816902981 */ /* 0x000168000c1e1d00 */
[C---:B----4-:R-:W-:Y:S01]  /*04c0*/  @P0 IMAD.WIDE.U32 R10, R31.reuse, 0x20, R10 ;  /* 0x000000201f0a0825 */ /* 0x050fe200078e000a */
[----:B------:R0:W5:Y:S03]  /*04d0*/  @P2 LDG.E.128 R140, desc[UR8][R22.64+0x10] ;  /* 0x00001008168c2981 */ /* 0x000166000c1e1d00 */
[C---:B-1----:R-:W-:Y:S01]  /*04e0*/  @P0 IMAD.WIDE.U32 R12, R31.reuse, 0x20, R12 ;  /* 0x000000201f0c0825 */ /* 0x042fe200078e000c */
[----:B------:R0:W5:Y:S03]  /*04f0*/  @P3 LDG.E.128 R136, desc[UR8][R24.64] ;  /* 0x0000000818883981 */ /* 0x000166000c1e1d00 */
[C---:B------:R-:W-:Y:S01]  /*0500*/  @P0 IMAD.WIDE.U32 R26, R31.reuse, 0x20, R26 ;  /* 0x000000201f1a0825 */ /* 0x040fe200078e001a */
[----:B------:R-:W-:Y:S01]  /*0510*/  @P0 IADD3 R31, PT, PT, R31, 0x80, RZ ;  /* 0x000000801f1f0810 */ /* 0x000fe20007ffe0ff */
[----:B------:R0:W5:Y:S04]  /*0520*/  @P3 LDG.E.128 R132, desc[UR8][R24.64+0x10] ;  /* 0x0000100818843981 */ /* 0x000168000c1e1d00 */
[C---:B--2---:R-:W-:Y:S01]  /*0530*/  @P4 IMAD.WIDE.U32 R28, R31.reuse, 0x20, R28 ;  /* 0x000000201f1c4825 */ /* 0x044fe200078e001c */
[----:B------:R0:W5:Y:S03]  /*0540*/  @P3 LD.E.128 R128, desc[UR8][R14.64] ;  /* 0x000000080e803980 */ /* 0x000166000c101d00 */
[C---:B------:R-:W-:Y:S01]  /*0550*/  @P4 IMAD.WIDE.U32 R4, R31.reuse, 0x20, R4 ;  /* 0x000000201f044825 */ /* 0x040fe200078e0004 */
[----:B------:R0:W5:Y:S03]  /*0560*/  @P3 LD.E.128 R124, desc[UR8][R14.64+0x10] ;  /* 0x000010080e7c3980 */ /* 0x000166000c101d00 */
[----:B---3--:R-:W-:Y:S01]  /*0570*/  @P4 IMAD.WIDE.U32 R6, R31, 0x20, R6 ;  /* 0x000000201f064825 */ /* 0x008fe200078e0006 */
[----:B------:R0:W5:Y:S04]  /*0580*/  @P3 LDG.E.128 R120, desc[UR8][R16.64] ;  /* 0x0000000810783981 */ /* 0x000168000c1e1d00 */
[----:B------:R0:W5:Y:S04]  /*0590*/  @P3 LDG.E.128 R116, desc[UR8][R16.64+0x10] ;  /* 0x0000100810743981 */ /* 0x000168000c1e1d00 */
[----:B------:R0:W5:Y:S04]  /*05a0*/  @P4 LDG.E.128 R88, desc[UR8][R28.64] ;  /* 0x000000081c584981 */ /* 0x000168000c1e1d00 */
[----:B------:R0:W5:Y:S04]  /*05b0*/  @P4 LDG.E.128 R84, desc[UR8][R28.64+0x10] ;  /* 0x000010081c544981 */ /* 0x000168000c1e1d00 */
[----:B------:R0:W5:Y:S04]  /*05c0*/  @P4 LD.E.128 R80, desc[UR8][R4.64] ;  /* 0x0000000804504980 */ /* 0x000168000c101d00 */
[----:B------:R0:W5:Y:S04]  /*05d0*/  @P4 LD.E.128 R76, desc[UR8][R4.64+0x10] ;  /* 0x00001008044c4980 */ /* 0x000168000c101d00 */
[----:B------:R0:W5:Y:S04]  /*05e0*/  @P4 LDG.E.128 R72, desc[UR8][R6.64] ;  /* 0x0000000806484981 */ /* 0x000168000c1e1d00 */
[----:B------:R0:W5:Y:S04]  /*05f0*/  @P4 LDG.E.128 R68, desc[UR8][R6.64+0x10] ;  /* 0x0000100806444981 */ /* 0x000168000c1e1d00 */
[----:B------:R0:W5:Y:S04]  /*0600*/  @P0 LDG.E.128 R112, desc[UR8][R10.64] ;  /* 0x000000080a700981 */ /* 0x000168000c1e1d00 */
[----:B------:R0:W5:Y:S04]  /*0610*/  @P0 LDG.E.128 R108, desc[UR8][R10.64+0x10] ;  /* 0x000010080a6c0981 */ /* 0x000168000c1e1d00 */
[----:B------:R0:W5:Y:S04]  /*0620*/  @P0 LD.E.128 R104, desc[UR8][R12.64] ;  /* 0x000000080c680980 */ /* 0x000168000c101d00 */
[----:B------:R0:W5:Y:S04]  /*0630*/  @P0 LD.E.128 R100, desc[UR8][R12.64+0x10] ;  /* 0x000010080c640980 */ /* 0x000168000c101d00 */
[----:B------:R0:W5:Y:S04]  /*0640*/  @P0 LDG.E.128 R96, desc[UR8][R26.64] ;  /* 0x000000081a600981 */ /* 0x000168000c1e1d00 */
[----:B------:R0:W5:Y:S01]  /*0650*/  @P0 LDG.E.128 R92, desc[UR8][R26.64+0x10] ;  /* 0x000010081a5c0981 */ /* 0x000162000c1e1d00 */
[----:B------:R-:W-:-:S02]  /*0660*/  ISETP.GE.U32.AND P0, PT, R8, 0x380, PT ;  /* 0x000003800800780c */ /* 0x000fc40003f06070 */
[----:B------:R-:W-:-:S11]  /*0670*/  @P4 IADD3 R31, PT, PT, R31, 0x80, RZ ;  /* 0x000000801f1f4810 */ /* 0x000fd60007ffe0ff */
[----:B0-----:R-:W-:Y:S05]  /*0680*/  @!P0 BRA `(.L_x_9512) ;  /* 0x0000000400bc8947 */ /* 0x001fea0003800000 */
[----:B------:R-:W0:Y:S08]  /*0690*/  LDC.64 R4, c[0x0][0x3d0] ;  /* 0x0000f400ff047b82 */ /* 0x000e300000000a00 */
[----:B------:R-:W1:Y:S08]  /*06a0*/  LDC.64 R6, c[0x0][0x438] ;  /* 0x00010e00ff067b82 */ /* 0x000e700000000a00 */
[----:B------:R-:W2:Y:S01]  /*06b0*/  LDC.64 R10, c[0x0][0x3e8] ;  /* 0x0000fa00ff0a7b82 */ /* 0x000ea20000000a00 */
[----:B0-----:R-:W-:-:S05]  /*06c0*/  IMAD.WIDE.U32 R4, R31, 0x20, R4 ;  /* 0x000000201f047825 */ /* 0x001fca00078e0004 */
[----:B------:R0:W5:Y:S01]  /*06d0*/  LDG.E.128 R64, desc[UR8][R4.64] ;  /* 0x0000000804407981 */ /* 0x000162000c1e1d00 */
[----:B-1----:R-:W-:-:S03]  /*06e0*/  IMAD.WIDE.U32 R6, R31, 0x20, R6 ;  /* 0x000000201f067825 */ /* 0x002fc600078e0006 */
[----:B------:R0:W5:Y:S04]  /*06f0*/  LDG.E.128 R60, desc[UR8][R4.64+0x10] ;  /* 0x00001008043c7981 */ /* 0x000168000c1e1d00 */
[----:B------:R0:W5:Y:S01]  /*0700*/  LD.E.128 R56, desc[UR8][R6.64] ;  /* 0x0000000806387980 */ /* 0x000162000c101d00 */
[----:B--2---:R-:W-:-:S03]  /*0710*/  IMAD.WIDE.U32 R10, R31, 0x20, R10 ;  /* 0x000000201f0a7825 */ /* 0x004fc600078e000a */
[----:B------:R0:W5:Y:S04]  /*0720*/  LD.E.128 R52, desc[UR8][R6.64+0x10] ;  /* 0x0000100806347980 */ /* 0x000168000c101d00 */
[----:B------:R0:W5:Y:S04]  /*0730*/  LDG.E.128 R48, desc[UR8][R10.64] ;  /* 0x000000080a307981 */ /* 0x000168000c1e1d00 */
[----:B------:R0:W5:Y:S01]  /*0740*/  LDG.E.128 R44, desc[UR8][R10.64+0x10] ;  /* 0x000010080a2c7981 */ /* 0x000162000c1e1d00 */
[----:B------:R-:W-:Y:S05]  /*0750*/  BRA `(.L_x_9512) ;  /* 0x0000000400887947 */ /* 0x000fea0003800000 */
.L_x_9511:
[C---:B------:R-:W-:Y:S02]  /*0760*/  ISETP.GE.U32.AND P1, PT, R8.reuse, 0x100, PT ;  /* 0x000001000800780c */ /* 0x040fe40003f26070 */
[C---:B------:R-:W-:Y:S02]  /*0770*/  ISETP.GE.U32.AND P2, PT, R8.reuse, 0x180, PT ;  /* 0x000001800800780c */ /* 0x040fe40003f46070 */
[C---:B------:R-:W-:Y:S02]  /*0780*/  ISETP.GE.U32.AND P3, PT, R8.reuse, 0x200, PT ;  /* 0x000002000800780c */ /* 0x040fe40003f66070 */
[C---:B------:R-:W-:Y:S02]  /*0790*/  ISETP.GE.U32.AND P0, PT, R8.reuse, 0x80, PT ;  /* 0x000000800800780c */ /* 0x040fe40003f06070 */
[C---:B------:R-:W-:Y:S02]  /*07a0*/  ISETP.GE.U32.AND P4, PT, R8.reuse, 0x280, PT ;  /* 0x000002800800780c */ /* 0x040fe40003f86070 */
[----:B------:R-:W-:-:S02]  /*07b0*/  ISETP.GE.U32.AND P5, PT, R8, 0x300, PT ;  /* 0x000003000800780c */ /* 0x000fc40003fa6070 */
[----:B------:R-:W-:Y:S01]  /*07c0*/  MOV R39, R9 ;  /* 0x0000000900277202 */ /* 0x000fe20000000f00 */
[----:B------:R-:W0:Y:S01]  /*07d0*/  @P1 LDC.64 R4, c[0x0][0x3d0] ;  /* 0x0000f400ff041b82 */ /* 0x000e220000000a00 */
[----:B------:R-:W-:-:S05]  /*07e0*/  ISETP.GE.U32.AND P6, PT, R8, 0x380, PT ;  /* 0x000003800800780c */ /* 0x000fca0003fc6070 */
[----:B------:R-:W-:Y:S02]  /*07f0*/  @P0 LOP3.LUT R39, R9, 0x80, RZ, 0xfc, !PT ;  /* 0x0000008009270812 */ /* 0x000fe400078efcff */
[----:B------:R-:W1:Y:S08]  /*0800*/  @P1 LDC.64 R6, c[0x0][0x3e8] ;  /* 0x0000fa00ff061b82 */ /* 0x000e700000000a00 */
[----:B------:R-:W2:Y:S08]  /*0810*/  @P2 LDC.64 R12, c[0x0][0x3d0] ;  /* 0x0000f400ff0c2b82 */ /* 0x000eb00000000a00 */
[----:B------:R-:W3:Y:S01]  /*0820*/  @P2 LDC.64 R14, c[0x0][0x3e8] ;  /* 0x0000fa00ff0e2b82 */ /* 0x000ee20000000a00 */
[----:B0-----:R-:W-:-:S05]  /*0830*/  @P1 IMAD.WIDE.U32 R4, R39, 0x20, R4 ;  /* 0x0000002027041825 */ /* 0x001fca00078e0004 */
        /* <DEDUP_REMOVED lines=8> */
[----:B------:R0:W5:Y:S04]  /*08c0*/  @P1 LDG.E.128 R164, desc[UR8][R6.64+0x10] ;  /* 0x0000100806a41981 */ /* 0x000168000c1e1d00 */
[----:B------:R0:W5:Y:S01]  /*08d0*/  @P2 LDG.E.128 R160, desc[UR8][R18.64] ;  /* 0x0000000812a02981 */ /* 0x000162000c1e1d00 */
[----:B------:R-:W2:Y:S01]  /*08e0*/  @P4 LDC.64 R26, c[0x0][0x3d0] ;  /* 0x0000f400ff1a4b82 */ /* 0x000ea20000000a00 */
[C---:B---3--:R-:W-:Y:S01]  /*08f0*/  @P2 IMAD.WIDE.U32 R20, R39.reuse, 0x20, R14 ;  /* 0x0000002027142825 */ /* 0x048fe200078e000e */
[----:B------:R-:W-:Y:S01]  /*0900*/  @P2 IADD3 R39, PT, PT, R39, 0x80, RZ ;  /* 0x0000008027272810 */ /* 0x000fe20007ffe0ff */
[----:B------:R0:W5:Y:S04]  /*0910*/  @P2 LDG.E.128 R156, desc[UR8][R18.64+0x10] ;  /* 0x00001008129c2981 */ /* 0x000168000c1e1d00 */
[----:B------:R0:W5:Y:S01]  /*0920*/  @P2 LDG.E.128 R144, desc[UR8][R20.64] ;  /* 0x0000000814902981 */ /* 0x000162000c1e1d00 */
[----:B------:R-:W3:Y:S01]  /*0930*/  @P4 LDC.64 R28, c[0x0][0x3e8] ;  /* 0x0000fa00ff1c4b82 */ /* 0x000ee20000000a00 */
[----:B----4-:R-:W-:-:S02]  /*0940*/  @P3 IMAD.WIDE.U32 R22, R39, 0x20, R16 ;  /* 0x0000002027163825 */ /* 0x010fc400078e0010 */
[----:B------:R0:W5:Y:S04]  /*0950*/  @P2 LDG.E.128 R140, desc[UR8][R20.64+0x10] ;  /* 0x00001008148c2981 */ /* 0x000168000c1e1d00 */
[----:B------:R0:W5:Y:S01]  /*0960*/  @P3 LDG.E.128 R136, desc[UR8][R22.64] ;  /* 0x0000000816883981 */ /* 0x000162000c1e1d00 */
        /* <DEDUP_REMOVED lines=27> */
[----:B---3--:R-:W-:-:S03]  /*0b20*/  @P0 IMAD.WIDE.U32 R16, R9, 0x20, R12 ;  /* 0x0000002009100825 */ /* 0x008fc600078e000c */
[----:B------:R0:W5:Y:S04]  /*0b30*/  @P0 LDG.E.128 R204, desc[UR8][R14.64+0x10] ;  /* 0x000010080ecc0981 */ /* 0x000168000c1e1d00 */
[----:B------:R0:W5:Y:S01]  /*0b40*/  @P0 LDG.E.128 R192, desc[UR8][R16.64] ;  /* 0x0000000810c00981 */ /* 0x000162000c1e1d00 */
[----:B----4-:R-:W-:-:S03]  /*0b50*/  @P6 IMAD.WIDE.U32 R10, R39, 0x20, R34 ;  /* 0x00000020270a6825 */ /* 0x010fc600078e0022 */
[----:B------:R0:W5:Y:S04]  /*0b60*/  @P0 LDG.E.128 R188, desc[UR8][R16.64+0x10] ;  /* 0x0000100810bc0981 */ /* 0x000168000c1e1d00 */
[----:B------:R0:W5:Y:S01]  /*0b70*/  @P6 LDG.E.128 R64, desc[UR8][R10.64] ;  /* 0x000000080a406981 */ /* 0x000162000c1e1d00 */
[----:B-1----:R-:W-:-:S03]  /*0b80*/  @P6 IMAD.WIDE.U32 R12, R39, 0x20, R36 ;  /* 0x00000020270c6825 */ /* 0x002fc600078e0024 */
        /* <DEDUP_REMOVED lines=31> */
.L_x_9512:
[----:B------:R-:W-:Y:S05]  /*0d80*/  BSYNC.RECONVERGENT B0 ;  /* 0x0000000000007941 */ /* 0x000fea0003800200 */
.L_x_9510:
[----:B------:R-:W1:Y:S02]  /*0d90*/  LDCU UR5, c[0x0][0x384] ;  /* 0x00007080ff0577ac */ /* 0x000e640008000800 */
[----:B-1----:R-:W-:-:S06]  /*0da0*/  UISETP.GE.AND UP0, UPT, UR6, UR5, UPT ;  /* 0x000000050600728c */ /* 0x002fcc000bf06270 */
[----:B------:R-:W-:-:S13]  /*0db0*/  PLOP3.LUT P0, PT, PT, PT, UP0, 0x80, 0x8 ;  /* 0x000000000008781c */ /* 0x000fda0003f0f008 */
[----:B------:R-:W-:Y:S05]  /*0dc0*/  @P0 EXIT ;  /* 0x000000000000094d */ /* 0x000fea0003800000 */
[----:B------:R-:W-:Y:S01]  /*0dd0*/  USHF.R.S32.HI UR5, URZ, 0x3, UR4 ;  /* 0x00000003ff057899 */ /* 0x000fe20008011404 */
[----:B------:R-:W-:Y:S01]  /*0de0*/  IADD3 R3, PT, PT, RZ, -R3, RZ ;  /* 0x80000003ff037210 */ /* 0x000fe20007ffe0ff */
[----:B------:R-:W1:Y:S01]  /*0df0*/  LDCU.64 UR10, c[0x0][0x3e0] ;  /* 0x00007c00ff0a77ac */ /* 0x000e620008000a00 */
[----:B0-----:R-:W-:Y:S01]  /*0e00*/  MOV R5, 0xffffffe0 ;  /* 0xffffffe000057802 */ /* 0x001fe20000000f00 */
[----:B------:R-:W-:Y:S02]  /*0e10*/  ULOP3.LUT UR7, UR5, 0x7f, URZ, 0xc0, !UPT ;  /* 0x0000007f05077892 */ /* 0x000fe4000f8ec0ff */
[----:B------:R-:W-:Y:S01]  /*0e20*/  USHF.L.U32 UR5, UR5, 0x1, URZ ;  /* 0x0000000105057899 */ /* 0x000fe200080006ff */
[----:B------:R-:W0:Y:S03]  /*0e30*/  LDCU UR18, c[0x0][0x388] ;  /* 0x00007100ff1277ac */ /* 0x000e260008000800 */
[----:B------:R-:W-:Y:S01]  /*0e40*/  VIADDMNMX R3, R3, UR7, RZ, !PT ;  /* 0x0000000703037c46 */ /* 0x000fe2000f8001ff */
[----:B------:R-:W-:Y:S01]  /*0e50*/  IMAD R2, R2, R5, UR7 ;  /* 0x0000000702027e24 */ /* 0x000fe2000f8e0205 */
[----:B------:R-:W-:-:S02]  /*0e60*/  ULOP3.LUT UR5, UR5, 0xffffff00, URZ, 0xc0, !UPT ;  /* 0xffffff0005057892 */ /* 0x000fc4000f8ec0ff */
[----:B------:R-:W-:Y:S01]  /*0e70*/  VIMNMX R3, PT, PT, R3, 0x20, PT ;  /* 0x0000002003037848 */ /* 0x000fe20003fe0100 */
[----:B------:R-:W2:Y:S01]  /*0e80*/  LDCU.U8 UR14, c[0x0][0x410] ;  /* 0x00008200ff0e77ac */ /* 0x000ea20008000000 */
[----:B------:R-:W-:Y:S02]  /*0e90*/  VIMNMX R2, PT, PT, RZ, R2, !PT ;  /* 0x00000002ff027248 */ /* 0x000fe40007fe0100 */
[----:B------:R-:W-:Y:S01]  /*0ea0*/  LEA R3, R3, UR5, 0x3 ;  /* 0x0000000503037c11 */ /* 0x000fe2000f8e18ff */
[----:B-1----:R-:W-:Y:S01]  /*0eb0*/  UISETP.NE.U32.AND UP0, UPT, UR10, URZ, UPT ;  /* 0x000000ff0a00728c */ /* 0x002fe2000bf05070 */
[----:B------:R-:W-:Y:S01]  /*0ec0*/  VIMNMX R2, PT, PT, R2, 0x20, PT ;  /* 0x0000002002027848 */ /* 0x000fe20003fe0100 */
[----:B------:R-:W1:Y:S01]  /*0ed0*/  LDCU UR15, c[0x0][0x400] ;  /* 0x00008000ff0f77ac */ /* 0x000e620008000800 */
[----:B------:R-:W-:Y:S02]  /*0ee0*/  I2FP.F32.U32 R3, R3 ;  /* 0x0000000300037245 */ /* 0x000fe40000201000 */
[----:B------:R-:W-:Y:S01]  /*0ef0*/  LEA R4, R2, UR5, 0x3 ;  /* 0x0000000502047c11 */ /* 0x000fe2000f8e18ff */
[----:B------:R-:W3:Y:S01]  /*0f00*/  LDCU.64 UR12, c[0x0][0x3a0] ;  /* 0x00007400ff0c77ac */ /* 0x000ee20008000a00 */
[----:B------:R4:W0:Y:S01]  /*0f10*/  MUFU.RCP R6, R3 ;  /* 0x0000000300067308 */ /* 0x0008220000001000 */
[----:B------:R-:W0:Y:S01]  /*0f20*/  LDCU.64 UR16, c[0x0][0x380] ;  /* 0x00007000ff1077ac */ /* 0x000e220008000a00 */
[----:B------:R-:W-:-:S02]  /*0f30*/  UISETP.NE.AND.EX UP0, UPT, UR11, URZ, UPT, UP0 ;  /* 0x000000ff0b00728c */ /* 0x000fc4000bf05300 */
[----:B------:R-:W-:-:S11]  /*0f40*/  UPLOP3.LUT UP2, UPT, UPT, UPT, UPT, 0x40, 0x4 ;  /* 0x000000000004789c */ /* 0x000fd60003f4e870 */
.L_x_9559:
[----:B-1----:R-:W1:Y:S01]  /*0f50*/  @UP0 LDCU.64 UR4, c[0x0][0x3e0] ;  /* 0x00007c00ff0407ac */ /* 0x002e620008000a00 */
[----:B------:R-:W-:Y:S01]  /*0f60*/  PLOP3.LUT P0, PT, PT, PT, UP0, 0x80, 0x8 ;  /* 0x000000000008781c */ /* 0x000fe20003f0f008 */
[----:B-1----:R-:W-:-:S06]  /*0f70*/  @UP0 UIMAD.WIDE UR4, UR6, 0x2, UR4 ;  /* 0x00000002060408a5 */ /* 0x002fcc000f8e0204 */
[----:B0-23--:R-:W-:Y:S02]  /*0f80*/  MOV R212, UR4 ;  /* 0x0000000400d47c02 */ /* 0x00dfe40008000f00 */
[----:B------:R-:W-:-:S05]  /*0f90*/  MOV R213, UR5 ;  /* 0x0000000500d57c02 */ /* 0x000fca0008000f00 */
[----:B------:R-:W2:Y:S01]  /*0fa0*/  @P0 LDG.E.U16 R212, desc[UR8][R212.64] ;  /* 0x00000008d4d40981 */ /* 0x000ea2000c1e1500 */
[----:B------:R-:W-:Y:S01]  /*0fb0*/  PLOP3.LUT P0, PT, PT, PT, UP0, 0x80, 0x8 ;  /* 0x000000000008781c */ /* 0x000fe20003f0f008 */
[----:B0-----:R-:W-:Y:S01]  /*0fc0*/  UIMAD UR4, UR6, UR18, URZ ;  /* 0x00000012060472a4 */ /* 0x001fe2000f8e02ff */
[----:B------:R-:W-:Y:S01]  /*0fd0*/  LOP3.LUT R215, R0, 0x60, RZ, 0xc0, !PT ;  /* 0x0000006000d77812 */ /* 0x000fe200078ec0ff */
[----:B------:R-:W-:Y:S02]  /*0fe0*/  BSSY.RECONVERGENT B0, `(.L_x_9513) ;  /* 0x0000066000007945 */ /* 0x000fe40003800200 */
[----:B------:R-:W-:Y:S01]  /*0ff0*/  USHF.R.S32.HI UR5, URZ, 0x1f, UR4 ;  /* 0x0000001fff057899 */ /* 0x000fe20008011404 */
[----:B------:R-:W-:-:S03]  /*1000*/  LOP3.LUT R215, R215, 0x1f, R0, 0xf8, !PT ;  /* 0x0000001fd7d77812 */ /* 0x000fc600078ef800 */
[----:B------:R-:W-:-:S03]  /*1010*/  ULEA.HI UR5, UR5, UR4, URZ, 0x3 ;  /* 0x0000000405057291 */ /* 0x000fc6000f8f18ff */
[----:B------:R-:W-:-:S03]  /*1020*/  UMOV UR4, 0x3f800000 ;  /* 0x3f80000000047882 */ /* 0x000fc60000000000 */
[----:B------:R-:W-:-:S04]  /*1030*/  MOV R2, UR5 ;  /* 0x0000000500027c02 */ /* 0x000fc80008000f00 */
        /* <DEDUP_REMOVED lines=9> */
[----:B---3--:R-:W-:-:S04]  /*10d0*/  UISETP.NE.U32.AND UP1, UPT, UR12, URZ, UPT ;  /* 0x000000ff0c00728c */ /* 0x008fc8000bf25070 */
[----:B------:R-:W-:-:S09]  /*10e0*/  UISETP.NE.AND.EX UP1, UPT, UR13, URZ, UPT, UP1 ;  /* 0x000000ff0d00728c */ /* 0x000fd2000bf25310 */
[----:B------:R-:W-:Y:S05]  /*10f0*/  BRA.U !UP1, `(.L_x_9515) ;  /* 0x0000000109c07547 */ /* 0x000fea000b800000 */
[----:B------:R-:W0:Y:S02]  /*1100*/  LDC.64 R40, c[0x0][0x3a0] ;  /* 0x0000e800ff287b82 */ /* 0x000e240000000a00 */
[----:B0-----:R-:W-:-:S06]  /*1110*/  IMAD.WIDE.U32 R40, R2, 0x10, R40 ;  /* 0x0000001002287825 */ /* 0x001fcc00078e0028 */
[----:B------:R-:W2:Y:S01]  /*1120*/  LDG.E.128 R40, desc[UR8][R40.64] ;  /* 0x0000000828287981 */ /* 0x000ea2000c1e1d00 */
[----:B----45:R-:W-:Y:S02]  /*1130*/  PRMT R3, R212, 0x7632, R3 ;  /* 0x00007632d4037816 */ /* 0x030fe40000000003 */
[----:B------:R-:W-:Y:S02]  /*1140*/  PRMT R7, R213, 0x7632, R7 ;  /* 0x00007632d5077816 */ /* 0x000fe40000000007 */
[----:B------:R-:W-:Y:S02]  /*1150*/  SHF.L.U32 R5, R3, 0x10, RZ ;  /* 0x0000001003057819 */ /* 0x000fe400000006ff */
[----:B------:R-:W-:Y:S02]  /*1160*/  SHF.L.U32 R7, R7, 0x10, RZ ;  /* 0x0000001007077819 */ /* 0x000fe400000006ff */
[C---:B------:R-:W-:Y:S01]  /*1170*/  PRMT R12, R214.reuse, 0x7632, R12 ;  /* 0x00007632d60c7816 */ /* 0x040fe2000000000c */
[----:B------:R-:W-:Y:S01]  /*1180*/  FMUL.FTZ R10, R5, UR4 ;  /* 0x00000004050a7c20 */ /* 0x000fe20008410000 */
[----:B------:R-:W-:-:S02]  /*1190*/  SHF.L.U32 R214, R214, 0x10, RZ ;  /* 0x00000010d6d67819 */ /* 0x000fc400000006ff */
[----:B------:R-:W-:Y:S02]  /*11a0*/  SHF.L.U32 R12, R12, 0x10, RZ ;  /* 0x000000100c0c7819 */ /* 0x000fe400000006ff */
[----:B------:R-:W-:-:S03]  /*11b0*/  SHF.L.U32 R212, R212, 0x10, RZ ;  /* 0x00000010d4d47819 */ /* 0x000fc600000006ff */
[----:B------:R-:W-:Y:S01]  /*11c0*/  FMUL.FTZ R12, R12, UR4 ;  /* 0x000000040c0c7c20 */ /* 0x000fe20008410000 */
[----:B--2---:R-:W-:Y:S02]  /*11d0*/  PRMT R3, R40, 0x7632, R3 ;  /* 0x0000763228037816 */ /* 0x004fe40000000003 */
[----:B------:R-:W-:Y:S02]  /*11e0*/  PRMT R5, R41, 0x7632, R5 ;  /* 0x0000763229057816 */ /* 0x000fe40000000005 */
[----:B------:R-:W-:Y:S02]  /*11f0*/  SHF.L.U32 R3, R3, 0x10, RZ ;  /* 0x0000001003037819 */ /* 0x000fe400000006ff */
[----:B------:R-:W-:Y:S02]  /*1200*/  SHF.L.U32 R5, R5, 0x10, RZ ;  /* 0x0000001005057819 */ /* 0x000fe400000006ff */
[----:B------:R-:W-:Y:S01]  /*1210*/  SHF.L.U32 R14, R42, 0x10, RZ ;  /* 0x000000102a0e7819 */ /* 0x000fe200000006ff */
[----:B------:R-:W-:Y:S01]  /*1220*/  FFMA.FTZ R3, R10, R193, R3 ;  /* 0x000000c10a037223 */ /* 0x000fe20000010003 */
[----:B------:R-:W-:Y:S01]  /*1230*/  FMUL.FTZ R10, R7, UR4 ;  /* 0x00000004070a7c20 */ /* 0x000fe20008410000 */
[----:B------:R-:W-:-:S02]  /*1240*/  PRMT R7, R42, 0x7632, R7 ;  /* 0x000076322a077816 */ /* 0x000fc40000000007 */
[----:B------:R-:W-:Y:S01]  /*1250*/  SHF.L.U32 R16, R43, 0x10, RZ ;  /* 0x000000102b107819 */ /* 0x000fe200000006ff */
[----:B------:R-:W-:Y:S01]  /*1260*/  FFMA.FTZ R5, R10, R195, R5 ;  /* 0x000000c30a057223 */ /* 0x000fe20000010005 */
[----:B------:R-:W-:Y:S02]  /*1270*/  SHF.L.U32 R7, R7, 0x10, RZ ;  /* 0x0000001007077819 */ /* 0x000fe400000006ff */
[----:B------:R-:W-:-:S03]  /*1280*/  PRMT R10, R215, 0x7632, R10 ;  /* 0x00007632d70a7816 */ /* 0x000fc6000000000a */
[----:B------:R-:W-:Y:S01]  /*1290*/  FFMA.FTZ R7, R12, R189, R7 ;  /* 0x000000bd0c077223 */ /* 0x000fe20000010007 */
[----:B------:R-:W-:Y:S02]  /*12a0*/  SHF.L.U32 R12, R10, 0x10, RZ ;  /* 0x000000100a0c7819 */ /* 0x000fe400000006ff */
[----:B------:R-:W-:-:S03]  /*12b0*/  PRMT R10, R43, 0x7632, R10 ;  /* 0x000076322b0a7816 */ /* 0x000fc6000000000a */
[----:B------:R-:W-:Y:S01]  /*12c0*/  FMUL.FTZ R12, R12, UR4 ;  /* 0x000000040c0c7c20 */ /* 0x000fe20008410000 */
[----:B------:R-:W-:Y:S02]  /*12d0*/  SHF.L.U32 R233, R10, 0x10, RZ ;  /* 0x000000100ae97819 */ /* 0x000fe400000006ff */
[----:B------:R-:W-:Y:S01]  /*12e0*/  SHF.L.U32 R10, R215, 0x10, RZ ;  /* 0x00000010d70a7819 */ /* 0x000fe200000006ff */
[----:B------:R-:W-:Y:S02]  /*12f0*/  FMUL.FTZ R215, R214, UR4 ;  /* 0x00000004d6d77c20 */ /* 0x000fe40008410000 */
[----:B------:R-:W-:Y:S01]  /*1300*/  FFMA.FTZ R233, R12, R191, R233 ;  /* 0x000000bf0ce97223 */ /* 0x000fe200000100e9 */
[----:B------:R-:W-:Y:S01]  /*1310*/  SHF.L.U32 R12, R41, 0x10, RZ ;  /* 0x00000010290c7819 */ /* 0x000fe200000006ff */
[----:B------:R-:W-:Y:S01]  /*1320*/  FMUL.FTZ R235, R10, UR4 ;  /* 0x000000040aeb7c20 */ /* 0x000fe20008410000 */
[----:B------:R-:W-:Y:S01]  /*1330*/  SHF.L.U32 R10, R213, 0x10, RZ ;  /* 0x00000010d50a7819 */ /* 0x000fe200000006ff */
[----:B------:R-:W-:Y:S01]  /*1340*/  FFMA.FTZ R14, R215, R188, R14 ;  /* 0x000000bcd70e7223 */ /* 0x000fe2000001000e */
[----:B------:R-:W-:Y:S01]  /*1350*/  FMUL.FTZ R213, R212, UR4 ;  /* 0x00000004d4d57c20 */ /* 0x000fe20008410000 */
[----:B------:R-:W-:-:S02]  /*1360*/  FFMA.FTZ R16, R235, R190, R16 ;  /* 0x000000beeb107223 */ /* 0x000fc40000010010 */
[----:B------:R-:W-:Y:S01]  /*1370*/  FMUL.FTZ R215, R10, UR4 ;  /* 0x000000040ad77c20 */ /* 0x000fe20008410000 */
[----:B------:R-:W-:Y:S02]  /*1380*/  SHF.L.U32 R10, R40, 0x10, RZ ;  /* 0x00000010280a7819 */ /* 0x000fe400000006ff */
[----:B------:R-:W-:Y:S01]  /*1390*/  F2FP.BF16.F32.PACK_AB R214, R7, R14 ;  /* 0x0000000e07d6723e */ /* 0x000fe200000010ff */
[----:B------:R-:W-:Y:S01]  /*13a0*/  FFMA.FTZ R12, R215, R194, R12 ;  /* 0x000000c2d70c7223 */ /* 0x000fe2000001000c */
[----:B------:R-:W-:Y:S01]  /*13b0*/  F2FP.BF16.F32.PACK_AB R215, R233, R16 ;  /* 0x00000010e9d7723e */ /* 0x000fe200000010ff */
[----:B------:R-:W-:-:S03]  /*13c0*/  FFMA.FTZ R10, R213, R192, R10 ;  /* 0x000000c0d50a7223 */ /* 0x000fc6000001000a */
[----:B------:R-:W-:Y:S02]  /*13d0*/  F2FP.BF16.F32.PACK_AB R213, R5, R12 ;  /* 0x0000000c05d5723e */ /* 0x000fe400000010ff */
[----:B------:R-:W-:Y:S01]  /*13e0*/  F2FP.BF16.F32.PACK_AB R212, R3, R10 ;  /* 0x0000000a03d4723e */ /* 0x000fe200000010ff */
[----:B------:R-:W-:Y:S06]  /*13f0*/  BRA `(.L_x_9516) ;  /* 0x0000000000807947 */ /* 0x000fec0003800000 */
.L_x_9515:
[----:B-----5:R-:W-:Y:S02]  /*1400*/  SHF.L.U32 R16, R215, 0x10, RZ ;  /* 0x00000010d7107819 */ /* 0x020fe400000006ff */
[----:B----4-:R-:W-:Y:S02]  /*1410*/  PRMT R3, R212, 0x7632, R3 ;  /* 0x00007632d4037816 */ /* 0x010fe40000000003 */
[----:B------:R-:W-:Y:S01]  /*1420*/  PRMT R7, R213, 0x7632, R7 ;  /* 0x00007632d5077816 */ /* 0x000fe20000000007 */
[----:B------:R-:W-:Y:S01]  /*1430*/  FMUL.FTZ R233, R16, UR4 ;  /* 0x0000000410e97c20 */ /* 0x000fe20008410000 */
[----:B------:R-:W-:Y:S02]  /*1440*/  PRMT R10, R214, 0x7632, R10 ;  /* 0x00007632d60a7816 */ /* 0x000fe4000000000a */
[----:B------:R-:W-:Y:S02]  /*1450*/  PRMT R12, R215, 0x7632, R12 ;  /* 0x00007632d70c7816 */ /* 0x000fe4000000000c */
[----:B------:R-:W-:-:S02]  /*1460*/  SHF.L.U32 R212, R212, 0x10, RZ ;  /* 0x00000010d4d47819 */ /* 0x000fc400000006ff */
[----:B------:R-:W-:Y:S02]  /*1470*/  SHF.L.U32 R214, R214, 0x10, RZ ;  /* 0x00000010d6d67819 */ /* 0x000fe400000006ff */
        /* <DEDUP_REMOVED lines=10> */
[----:B------:R-:W-:Y:S01]  /*1520*/  FMUL.FTZ R10, R5, R192 ;  /* 0x000000c0050a7220 */ /* 0x000fe20000410000 */
[----:B------:R-:W-:Y:S01]  /*1530*/  FMUL.FTZ R242, R14, UR4 ;  /* 0x000000040ef27c20 */ /* 0x000fe20008410000 */
[----:B------:R-:W-:Y:S01]  /*1540*/  FMUL.FTZ R12, R213, R194 ;  /* 0x000000c2d50c7220 */ /* 0x000fe20000410000 */
[----:B------:R-:W-:Y:S01]  /*1550*/  FMUL.FTZ R244, R16, UR4 ;  /* 0x0000000410f47c20 */ /* 0x000fe20008410000 */
[----:B------:R-:W-:Y:S01]  /*1560*/  FMUL.FTZ R16, R233, R190 ;  /* 0x000000bee9107220 */ /* 0x000fe20000410000 */
        /* <DEDUP_REMOVED lines=9> */
.L_x_9516:
[----:B------:R-:W0:Y:S01]  /*1600*/  LDC.64 R242, c[0x0][0x3a8] ;  /* 0x0000ea00fff27b82 */ /* 0x000e220000000a00 */
[C---:B------:R-:W-:Y:S01]  /*1610*/  IADD3 R235, PT, PT, R2.reuse, 0x80, RZ ;  /* 0x0000008002eb7810 */ /* 0x040fe20007ffe0ff */
[----:B0-----:R-:W-:-:S05]  /*1620*/  IMAD.WIDE.U32 R242, R2, 0x10, R242 ;  /* 0x0000001002f27825 */ /* 0x001fca00078e00f2 */
[----:B------:R0:W-:Y:S02]  /*1630*/  STG.E.128 desc[UR8][R242.64], R212 ;  /* 0x000000d4f2007986 */ /* 0x0001e4000c101d08 */
.L_x_9514:
[----:B---3--:R-:W-:Y:S05]  /*1640*/  BSYNC.RECONVERGENT B0 ;  /* 0x0000000000007941 */ /* 0x008fea0003800200 */
.L_x_9513:
        /* <DEDUP_REMOVED lines=16> */
[----:B------:R-:W-:Y:S02]  /*1750*/  PRMT R11, R40, 0x7632, R11 ;  /* 0x00007632280b7816 */ /* 0x000fe4000000000b */
[----:B------:R-:W-:Y:S02]  /*1760*/  SHF.L.U32 R9, R9, 0x10, RZ ;  /* 0x0000001009097819 */ /* 0x000fe400000006ff */
[----:B------:R-:W-:Y:S02]  /*1770*/  PRMT R15, R41, 0x7632, R15 ;  /* 0x00007632290f7816 */ /* 0x000fe4000000000f */
[----:B------:R-:W-:Y:S01]  /*1780*/  SHF.L.U32 R13, R13, 0x10, RZ ;  /* 0x000000100d0d7819 */ /* 0x000fe200000006ff */
[----:B------:R-:W-:Y:S01]  /*1790*/  FMUL.FTZ R18, R9, UR4 ;  /* 0x0000000409127c20 */ /* 0x000fe20008410000 */
[----:B------:R-:W-:-:S02]  /*17a0*/  SHF.L.U32 R11, R11, 0x10, RZ ;  /* 0x000000100b0b7819 */ /* 0x000fc400000006ff */
[----:B------:R-:W-:Y:S01]  /*17b0*/  SHF.L.U32 R15, R15, 0x10, RZ ;  /* 0x000000100f0f7819 */ /* 0x000fe200000006ff */
[----:B------:R-:W-:Y:S01]  /*17c0*/  FMUL.FTZ R20, R13, UR4 ;  /* 0x000000040d147c20 */ /* 0x000fe20008410000 */
[----:B------:R-:W-:Y:S01]  /*17d0*/  PRMT R13, R214, 0x7632, R13 ;  /* 0x00007632d60d7816 */ /* 0x000fe2000000000d */
[----:B------:R-:W-:Y:S01]  /*17e0*/  FFMA.FTZ R9, R18, R169, R11 ;  /* 0x000000a912097223 */ /* 0x000fe2000001000b */
[----:B------:R-:W-:Y:S01]  /*17f0*/  PRMT R18, R215, 0x7632, R18 ;  /* 0x00007632d7127816 */ /* 0x000fe20000000012 */
[----:B------:R-:W-:Y:S01]  /*1800*/  FFMA.FTZ R11, R20, R171, R15 ;  /* 0x000000ab140b7223 */ /* 0x000fe2000001000f */
[----:B------:R-:W-:Y:S02]  /*1810*/  SHF.L.U32 R15, R13, 0x10, RZ ;  /* 0x000000100d0f7819 */ /* 0x000fe400000006ff */
[----:B------:R-:W-:Y:S02]  /*1820*/  SHF.L.U32 R20, R18, 0x10, RZ ;  /* 0x0000001012147819 */ /* 0x000fe400000006ff */
[----:B------:R-:W-:-:S02]  /*1830*/  PRMT R13, R42, 0x7632, R13 ;  /* 0x000076322a0d7816 */ /* 0x000fc4000000000d */
[----:B------:R-:W-:Y:S01]  /*1840*/  PRMT R18, R43, 0x7632, R18 ;  /* 0x000076322b127816 */ /* 0x000fe20000000012 */
[----:B------:R-:W-:Y:S01]  /*1850*/  FMUL.FTZ R20, R20, UR4 ;  /* 0x0000000414147c20 */ /* 0x000fe20008410000 */
[----:B------:R-:W-:Y:S02]  /*1860*/  SHF.L.U32 R13, R13, 0x10, RZ ;  /* 0x000000100d0d7819 */ /* 0x000fe400000006ff */
[----:B------:R-:W-:Y:S01]  /*1870*/  SHF.L.U32 R237, R18, 0x10, RZ ;  /* 0x0000001012ed7819 */ /* 0x000fe200000006ff */
[----:B------:R-:W-:Y:S01]  /*1880*/  FMUL.FTZ R18, R15, UR4 ;  /* 0x000000040f127c20 */ /* 0x000fe20008410000 */
[----:B------:R-:W-:Y:S02]  /*1890*/  SHF.L.U32 R214, R214, 0x10, RZ ;  /* 0x00000010d6d67819 */ /* 0x000fe400000006ff */
[----:B------:R-:W-:Y:S01]  /*18a0*/  SHF.L.U32 R22, R42, 0x10, RZ ;  /* 0x000000102a167819 */ /* 0x000fe200000006ff */
[----:B------:R-:W-:Y:S01]  /*18b0*/  FFMA.FTZ R13, R18, R165, R13 ;  /* 0x000000a5120d7223 */ /* 0x000fe2000001000d */
[----:B------:R-:W-:Y:S01]  /*18c0*/  SHF.L.U32 R18, R215, 0x10, RZ ;  /* 0x00000010d7127819 */ /* 0x000fe200000006ff */
[----:B------:R-:W-:Y:S01]  /*18d0*/  FFMA.FTZ R15, R20, R167, R237 ;  /* 0x000000a7140f7223 */ /* 0x000fe200000100ed */
[----:B------:R-:W-:Y:S01]  /*18e0*/  FMUL.FTZ R215, R214, UR4 ;  /* 0x00000004d6d77c20 */ /* 0x000fe20008410000 */
[----:B------:R-:W-:-:S02]  /*18f0*/  SHF.L.U32 R212, R212, 0x10, RZ ;  /* 0x00000010d4d47819 */ /* 0x000fc400000006ff */
[----:B------:R-:W-:Y:S01]  /*1900*/  FMUL.FTZ R237, R18, UR4 ;  /* 0x0000000412ed7c20 */ /* 0x000fe20008410000 */
[----:B------:R-:W-:Y:S01]  /*1910*/  SHF.L.U32 R18, R213, 0x10, RZ ;  /* 0x00000010d5127819 */ /* 0x000fe200000006ff */
[----:B------:R-:W-:Y:S01]  /*1920*/  FFMA.FTZ R22, R215, R164, R22 ;  /* 0x000000a4d7167223 */ /* 0x000fe20000010016 */
[----:B------:R-:W-:Y:S01]  /*1930*/  SHF.L.U32 R24, R43, 0x10, RZ ;  /* 0x000000102b187819 */ /* 0x000fe200000006ff */
[----:B------:R-:W-:Y:S01]  /*1940*/  FMUL.FTZ R213, R212, UR4 ;  /* 0x00000004d4d57c20 */ /* 0x000fe20008410000 */
[----:B------:R-:W-:Y:S01]  /*1950*/  SHF.L.U32 R20, R41, 0x10, RZ ;  /* 0x0000001029147819 */ /* 0x000fe200000006ff */
[----:B------:R-:W-:Y:S01]  /*1960*/  FMUL.FTZ R215, R18, UR4 ;  /* 0x0000000412d77c20 */ /* 0x000fe20008410000 */
[----:B------:R-:W-:Y:S01]  /*1970*/  SHF.L.U32 R18, R40, 0x10, RZ ;  /* 0x0000001028127819 */ /* 0x000fe200000006ff */
[----:B------:R-:W-:Y:S01]  /*1980*/  FFMA.FTZ R24, R237, R166, R24 ;  /* 0x000000a6ed187223 */ /* 0x000fe20000010018 */
[----:B------:R-:W-:Y:S01]  /*1990*/  F2FP.BF16.F32.PACK_AB R214, R13, R22 ;  /* 0x000000160dd6723e */ /* 0x000fe200000010ff */
[----:B------:R-:W-:-:S02]  /*19a0*/  FFMA.FTZ R20, R215, R170, R20 ;  /* 0x000000aad7147223 */ /* 0x000fc40000010014 */
[----:B------:R-:W-:Y:S01]  /*19b0*/  FFMA.FTZ R18, R213, R168, R18 ;  /* 0x000000a8d5127223 */ /* 0x000fe20000010012 */
[----:B------:R-:W-:Y:S02]  /*19c0*/  F2FP.BF16.F32.PACK_AB R215, R15, R24 ;  /* 0x000000180fd7723e */ /* 0x000fe400000010ff */
[----:B------:R-:W-:Y:S02]  /*19d0*/  F2FP.BF16.F32.PACK_AB R213, R11, R20 ;  /* 0x000000140bd5723e */ /* 0x000fe400000010ff */
[----:B------:R-:W-:Y:S01]  /*19e0*/  F2FP.BF16.F32.PACK_AB R212, R9, R18 ;  /* 0x0000001209d4723e */ /* 0x000fe200000010ff */
[----:B------:R-:W-:Y:S06]  /*19f0*/  BRA `(.L_x_9520) ;  /* 0x0000000000807947 */ /* 0x000fec0003800000 */
.L_x_9519:
[----:B-----5:R-:W-:Y:S02]  /*1a00*/  PRMT R9, R212, 0x7632, R9 ;  /* 0x00007632d4097816 */ /* 0x020fe40000000009 */
[----:B------:R-:W-:Y:S02]  /*1a10*/  PRMT R13, R213, 0x7632, R13 ;  /* 0x00007632d50d7816 */ /* 0x000fe4000000000d */
[----:B------:R-:W-:Y:S02]  /*1a20*/  PRMT R15, R214, 0x7632, R15 ;  /* 0x00007632d60f7816 */ /* 0x000fe4000000000f */
[----:B------:R-:W-:Y:S02]  /*1a30*/  PRMT R18, R215, 0x7632, R18 ;  /* 0x00007632d7127816 */ /* 0x000fe40000000012 */
[----:B------:R-:W-:Y:S02]  /*1a40*/  SHF.L.U32 R212, R212, 0x10, RZ ;  /* 0x00000010d4d47819 */ /* 0x000fe400000006ff */
[----:B------:R-:W-:-:S02]  /*1a50*/  SHF.L.U32 R214, R214, 0x10, RZ ;  /* 0x00000010d6d67819 */ /* 0x000fc400000006ff */
        /* <DEDUP_REMOVED lines=13> */
[----:B0-----:R-:W-:Y:S01]  /*1b30*/  FMUL.FTZ R242, R15, UR4 ;  /* 0x000000040ff27c20 */ /* 0x001fe20008410000 */
        /* <DEDUP_REMOVED lines=12> */
.L_x_9520:
[----:B0-----:R-:W0:Y:S02]  /*1c00*/  LDC.64 R242, c[0x0][0x3a8] ;  /* 0x0000ea00fff27b82 */ /* 0x001e240000000a00 */
[C---:B0-----:R-:W-:Y:S01]  /*1c10*/  IMAD.WIDE.U32 R242, R235.reuse, 0x10, R242 ;  /* 0x00000010ebf27825 */ /* 0x041fe200078e00f2 */
[----:B------:R-:W-:-:S04]  /*1c20*/  IADD3 R235, PT, PT, R235, 0x80, RZ ;  /* 0x00000080ebeb7810 */ /* 0x000fc80007ffe0ff */
[----:B------:R0:W-:Y:S03]  /*1c30*/  STG.E.128 desc[UR8][R242.64], R212 ;  /* 0x000000d4f2007986 */ /* 0x0001e6000c101d08 */
.L_x_9518:
[----:B------:R-:W-:Y:S05]  /*1c40*/  BSYNC.RECONVERGENT B0 ;  /* 0x0000000000007941 */ /* 0x000fea0003800200 */
.L_x_9517:
        /* <DEDUP_REMOVED lines=57> */
.L_x_9523:
        /* <DEDUP_REMOVED lines=32> */
.L_x_9524:
[----:B0-----:R-:W0:Y:S02]  /*21e0*/  LDC.64 R242, c[0x0][0x3a8] ;  /* 0x0000ea00fff27b82 */ /* 0x001e240000000a00 */
[C---:B0-----:R-:W-:Y:S01]  /*21f0*/  IMAD.WIDE.U32 R242, R235.reuse, 0x10, R242 ;  /* 0x00000010ebf27825 */ /* 0x041fe200078e00f2 */
[----:B------:R-:W-:-:S04]  /*2200*/  IADD3 R235, PT, PT, R235, 0x80, RZ ;  /* 0x00000080ebeb7810 */ /* 0x000fc80007ffe0ff */
[----:B------:R1:W-:Y:S03]  /*2210*/  STG.E.128 desc[UR8][R242.64], R212 ;  /* 0x000000d4f2007986 */ /* 0x0003e6000c101d08 */
.L_x_9522:
[----:B------:R-:W-:Y:S05]  /*2220*/  BSYNC.RECONVERGENT B0 ;  /* 0x0000000000007941 */ /* 0x000fea0003800200 */
.L_x_9521:
        /* <DEDUP_REMOVED lines=57> */
.L_x_9527:
        /* <DEDUP_REMOVED lines=32> */
.L_x_9528:
[----:B0-----:R-:W0:Y:S02]  /*27c0*/  LDC.64 R242, c[0x0][0x3a8] ;  /* 0x0000ea00fff27b82 */ /* 0x001e240000000a00 */
[C---:B0-----:R-:W-:Y:S01]  /*27d0*/  IMAD.WIDE.U32 R242, R235.reuse, 0x10, R242 ;  /* 0x00000010ebf27825 */ /* 0x041fe200078e00f2 */
[----:B------:R-:W-:-:S04]  /*27e0*/  IADD3 R235, PT, PT, R235, 0x80, RZ ;  /* 0x00000080ebeb7810 */ /* 0x000fc80007ffe0ff */
[----:B------:R2:W-:Y:S03]  /*27f0*/  STG.E.128 desc[UR8][R242.64], R212 ;  /* 0x000000d4f2007986 */ /* 0x0005e6000c101d08 */
.L_x_9526:
[----:B------:R-:W-:Y:S05]  /*2800*/  BSYNC.RECONVERGENT B0 ;  /* 0x0000000000007941 */ /* 0x000fea0003800200 */
.L_x_9525:
        /* <DEDUP_REMOVED lines=48> */
[----:B------:R-:W-:Y:S01]  /*2b10*/  FMUL.FTZ R215, R214, UR4 ;  /* 0x00000004d6d77c20 */ /* 0x000fe20008410000 */
[----:B------:R-:W-:Y:S01]  /*2b20*/  FFMA.FTZ R224, R237, R94, R224 ;  /* 0x0000005eede07223 */ /* 0x000fe200000100e0 */
[----:B------:R-:W-:-:S02]  /*2b30*/  F2FP.BF16.F32.PACK_AB R214, R37, R222 ;  /* 0x000000de25d6723e */ /* 0x000fc400000010ff */
[----:B------:R-:W-:Y:S01]  /*2b40*/  FFMA.FTZ R220, R215, R98, R220 ;  /* 0x00000062d7dc7223 */ /* 0x000fe200000100dc */
[----:B------:R-:W-:Y:S01]  /*2b50*/  FFMA.FTZ R218, R213, R96, R218 ;  /* 0x00000060d5da7223 */ /* 0x000fe200000100da */
[----:B------:R-:W-:-:S03]  /*2b60*/  F2FP.BF16.F32.PACK_AB R215, R39, R224 ;  /* 0x000000e027d7723e */ /* 0x000fc600000010ff */
[----:B------:R-:W-:Y:S02]  /*2b70*/  F2FP.BF16.F32.PACK_AB R213, R35, R220 ;  /* 0x000000dc23d5723e */ /* 0x000fe400000010ff */
[----:B------:R-:W-:Y:S01]  /*2b80*/  F2FP.BF16.F32.PACK_AB R212, R33, R218 ;  /* 0x000000da21d4723e */ /* 0x000fe200000010ff */
[----:B------:R-:W-:Y:S06]  /*2b90*/  BRA `(.L_x_9532) ;  /* 0x0000000000807947 */ /* 0x000fec0003800000 */
.L_x_9531:
        /* <DEDUP_REMOVED lines=32> */
.L_x_9532:
[----:B0-----:R-:W0:Y:S02]  /*2da0*/  LDC.64 R242, c[0x0][0x3a8] ;  /* 0x0000ea00fff27b82 */ /* 0x001e240000000a00 */
[C---:B0-----:R-:W-:Y:S01]  /*2db0*/  IMAD.WIDE.U32 R242, R235.reuse, 0x10, R242 ;  /* 0x00000010ebf27825 */ /* 0x041fe200078e00f2 */
[----:B------:R-:W-:-:S04]  /*2dc0*/  IADD3 R235, PT, PT, R235, 0x80, RZ ;  /* 0x00000080ebeb7810 */ /* 0x000fc80007ffe0ff */
[----:B------:R3:W-:Y:S03]  /*2dd0*/  STG.E.128 desc[UR8][R242.64], R212 ;  /* 0x000000d4f2007986 */ /* 0x0007e6000c101d08 */
.L_x_9530:
[----:B------:R-:W-:Y:S05]  /*2de0*/  BSYNC.RECONVERGENT B0 ;  /* 0x0000000000007941 */ /* 0x000fea0003800200 */
.L_x_9529:
        /* <DEDUP_REMOVED lines=57> */
.L_x_9535:
        /* <DEDUP_REMOVED lines=32> */
.L_x_9536:
[----:B0-----:R-:W0:Y:S02]  /*3380*/  LDC.64 R242, c[0x0][0x3a8] ;  /* 0x0000ea00fff27b82 */ /* 0x001e240000000a00 */
[C---:B0-----:R-:W-:Y:S01]  /*3390*/  IMAD.WIDE.U32 R242, R235.reuse, 0x10, R242 ;  /* 0x00000010ebf27825 */ /* 0x041fe200078e00f2 */
[----:B------:R-:W-:-:S04]  /*33a0*/  IADD3 R235, PT, PT, R235, 0x80, RZ ;  /* 0x00000080ebeb7810 */ /* 0x000fc80007ffe0ff */
[----:B------:R0:W-:Y:S03]  /*33b0*/  STG.E.128 desc[UR8][R242.64], R212 ;  /* 0x000000d4f2007986 */ /* 0x0001e6000c101d08 */
.L_x_9534:
[----:B------:R-:W-:Y:S05]  /*33c0*/  BSYNC.RECONVERGENT B0 ;  /* 0x0000000000007941 */ /* 0x000fea0003800200 */
.L_x_9533:
        /* <DEDUP_REMOVED lines=21> */
[----:B0-----:R-:W-:Y:S01]  /*3520*/  FMUL.FTZ R236, R229, UR4 ;  /* 0x00000004e5ec7c20 */ /* 0x001fe20008410000 */
        /* <DEDUP_REMOVED lines=35> */
.L_x_9539:
        /* <DEDUP_REMOVED lines=8> */
[----:B0-----:R-:W-:Y:S01]  /*37e0*/  SHF.L.U32 R236, R215, 0x10, RZ ;  /* 0x00000010d7ec7819 */ /* 0x001fe200000006ff */
        /* <DEDUP_REMOVED lines=23> */
.L_x_9540:
[----:B------:R-:W0:Y:S02]  /*3960*/  LDC.64 R242, c[0x0][0x3a8] ;  /* 0x0000ea00fff27b82 */ /* 0x000e240000000a00 */
[----:B0-----:R-:W-:-:S05]  /*3970*/  IMAD.WIDE.U32 R242, R235, 0x10, R242 ;  /* 0x00000010ebf27825 */ /* 0x001fca00078e00f2 */
[----:B------:R0:W-:Y:S02]  /*3980*/  STG.E.128 desc[UR8][R242.64], R212 ;  /* 0x000000d4f2007986 */ /* 0x0001e4000c101d08 */
.L_x_9538:
[----:B------:R-:W-:Y:S05]  /*3990*/  BSYNC.RECONVERGENT B0 ;  /* 0x0000000000007941 */ /* 0x000fea0003800200 */
.L_x_9537:
[----:B0123--:R-:W-:Y:S01]  /*39a0*/  FADD.FTZ R212, RZ, R10 ;  /* 0x0000000affd47221 */ /* 0x00ffe20000010000 */
[C---:B------:R-:W-:Y:S01]  /*39b0*/  ISETP.GT.U32.AND P6, PT, R8.reuse, 0xff, PT ;  /* 0x000000ff0800780c */ /* 0x040fe20003fc4070 */
        /* <DEDUP_REMOVED lines=212> */
.L_x_9542:
[----:B------:R-:W-:Y:S05]  /*4700*/  BSYNC.RECONVERGENT B0 ;  /* 0x0000000000007941 */ /* 0x000fea0003800200 */
.L_x_9541:
[----:B0-----:R-:W-:Y:S01]  /*4710*/  LOP3.LUT R214, R0, 0x1f, RZ, 0xc0, !PT ;  /* 0x0000001f00d67812 */ /* 0x001fe200078ec0ff */
[----:B------:R-:W-:Y:S01]  /*4720*/  BAR.SYNC.DEFER_BLOCKING 0x0 ;  /* 0x0000000000007b1d */ /* 0x000fe20000010000 */
[----:B------:R-:W-:Y:S01]  /*4730*/  HFMA2 R237, -RZ, RZ, 0, 0 ;  /* 0x00000000ffed7431 */ /* 0x000fe200000001ff */
[----:B------:R-:W-:Y:S02]  /*4740*/  CS2R R212, SRZ ;  /* 0x0000000000d47805 */ /* 0x000fe4000001ff00 */
[----:B------:R-:W-:Y:S02]  /*4750*/  ISETP.GT.U32.AND P6, PT, R214, 0x3, PT ;  /* 0x00000003d600780c */ /* 0x000fe40003fc4070 */
[----:B------:R-:W-:Y:S11]  /*4760*/  BSSY.RECONVERGENT B0, `(.L_x_9543) ;  /* 0x000000a000007945 */ /* 0x000ff60003800200 */
        /* <DEDUP_REMOVED lines=9> */
.L_x_9544:
[----:B------:R-:W-:Y:S05]  /*4800*/  BSYNC.RECONVERGENT B0 ;  /* 0x0000000000007941 */ /* 0x000fea0003800200 */
.L_x_9543:
        /* <DEDUP_REMOVED lines=11> */
[----:B------:R-:W0:Y:S01]  /*48c0*/  MUFU.RCP R235, R215 ;  /* 0x000000d700eb7308 */ /* 0x000e220000001000 */
[----:B------:R-:W2:Y:S01]  /*48d0*/  SHFL.DOWN PT, R237, R214, 0x1, 0x1f ;  /* 0x08201f00d6ed7f89 */ /* 0x000ea200000e0000 */
[----:B------:R-:W-:Y:S01]  /*48e0*/  FMUL.FTZ R241, R241, R241 ;  /* 0x000000f1f1f17220 */ /* 0x000fe20000410000 */
[----:B------:R-:W-:-:S03]  /*48f0*/  FFMA.FTZ R246, R243, R212, R246 ;  /* 0x000000d4f3f67223 */ /* 0x000fc600000100f6 */
[----:B------:R-:W-:-:S04]  /*4900*/  FMUL.FTZ R241, R241, R243 ;  /* 0x000000f3f1f17220 */ /* 0x000fc80000410000 */
[----:B------:R-:W-:Y:S01]  /*4910*/  FMUL.FTZ R241, R241, R244 ;  /* 0x000000f4f1f17220 */ /* 0x000fe20000410000 */
[----:B0-----:R-:W-:Y:S01]  /*4920*/  FMUL.FTZ R212, R235, R246 ;  /* 0x000000f6ebd47220 */ /* 0x001fe20000410000 */
[----:B-1----:R-:W-:-:S04]  /*4930*/  FADD.FTZ R242, R242, R213 ;  /* 0x000000d5f2f27221 */ /* 0x002fc80000010000 */
[----:B------:R-:W0:Y:S01]  /*4940*/  SHFL.DOWN PT, R239, R212, 0x1, 0x1f ;  /* 0x08201f00d4ef7f89 */ /* 0x000e2200000e0000 */
[----:B------:R-:W-:Y:S01]  /*4950*/  FFMA.FTZ R241, R235, R241, R242 ;  /* 0x000000f1ebf17223 */ /* 0x000fe200000100f2 */
[-C--:B--2---:R-:W-:Y:S02]  /*4960*/  IADD3 R213, PT, PT, R214, R237.reuse, RZ ;  /* 0x000000edd6d57210 */ /* 0x084fe40007ffe0ff */
[----:B------:R-:W-:Y:S02]  /*4970*/  I2FP.F32.S32 R237, R237 ;  /* 0x000000ed00ed7245 */ /* 0x000fe40000201400 */
[----:B------:R-:W1:Y:S01]  /*4980*/  SHFL.DOWN PT, R242, R241, 0x1, 0x1f ;  /* 0x08201f00f1f27f89 */ /* 0x000e6200000e0000 */
[----:B------:R-:W-:-:S06]  /*4990*/  I2FP.F32.S32 R213, R213 ;  /* 0x000000d500d57245 */ /* 0x000fcc0000201400 */
[----:B------:R-:W2:Y:S01]  /*49a0*/  MUFU.RCP R213, R213 ;  /* 0x000000d500d57308 */ /* 0x000ea20000001000 */
[----:B0-----:R-:W-:Y:S01]  /*49b0*/  FADD.FTZ R235, R212, -R239 ;  /* 0x800000efd4eb7221 */ /* 0x001fe20000010000 */
[----:B------:R-:W-:Y:S01]  /*49c0*/  FMUL.FTZ R244, R239, R237 ;  /* 0x000000edeff47220 */ /* 0x000fe20000410000 */
[----:B------:R-:W-:Y:S02]  /*49d0*/  MOV R239, UR6 ;  /* 0x0000000600ef7c02 */ /* 0x000fe40008000f00 */
[----:B------:R-:W-:Y:S01]  /*49e0*/  FMUL.FTZ R214, R235, R235 ;  /* 0x000000ebebd67220 */ /* 0x000fe20000410000 */
[C---:B------:R-:W-:Y:S02]  /*49f0*/  FFMA.FTZ R244, R215.reuse, R212, R244 ;  /* 0x000000d4d7f47223 */ /* 0x040fe400000100f4 */
[----:B------:R-:W0:Y:S01]  /*4a00*/  LDC R212, c[0x0][0x448] ;  /* 0x00011200ffd47b82 */ /* 0x000e220000000800 */
[----:B------:R-:W-:Y:S01]  /*4a10*/  FMUL.FTZ R214, R215, R214 ;  /* 0x000000d6d7d67220 */ /* 0x000fe20000410000 */
[----:B-1----:R-:W-:Y:S01]  /*4a20*/  FADD.FTZ R242, R241, R242 ;  /* 0x000000f2f1f27221 */ /* 0x002fe20000010000 */
[----:B--2---:R-:W-:-:S02]  /*4a30*/  FMUL.FTZ R235, R213, R244 ;  /* 0x000000f4d5eb7220 */ /* 0x004fc40000410000 */
[----:B------:R-:W-:-:S04]  /*4a40*/  FMUL.FTZ R214, R214, R237 ;  /* 0x000000edd6d67220 */ /* 0x000fc80000410000 */
[----:B------:R-:W-:Y:S01]  /*4a50*/  FFMA.FTZ R242, R213, R214, R242 ;  /* 0x000000d6d5f27223 */ /* 0x000fe200000100f2 */
[----:B------:R-:W-:Y:S04]  /*4a60*/  SHFL.IDX PT, R235, R235, RZ, 0x1f ;  /* 0x00001fffebeb7589 */ /* 0x000fe800000e0000 */
[----:B------:R-:W0:Y:S02]  /*4a70*/  SHFL.IDX PT, R213, R242, RZ, 0x1f ;  /* 0x00001ffff2d57589 */ /* 0x000e2400000e0000 */
        /* <DEDUP_REMOVED lines=19> */
[----:B------:R-:W-:Y:S01]  /*4bb0*/  FADD.FTZ R214, R3, -UR5 ;  /* 0x8000000503d67e21 */ /* 0x000fe20008010000 */
[----:B------:R-:W0:Y:S01]  /*4bc0*/  LDC.64 R242, c[0x0][0x428] ;  /* 0x00010a00fff27b82 */ /* 0x000e220000000a00 */
[----:B------:R-:W-:Y:S01]  /*4bd0*/  FADD.FTZ R215, R14, -UR5 ;  /* 0x800000050ed77e21 */ /* 0x000fe20008010000 */
[----:B------:R-:W-:Y:S01]  /*4be0*/  FMUL.FTZ R213, R212, UR4 ;  /* 0x00000004d4d57c20 */ /* 0x000fe20008410000 */
[----:B------:R-:W-:Y:S01]  /*4bf0*/  FMUL.FTZ R214, R214, UR4 ;  /* 0x00000004d6d67c20 */ /* 0x000fe20008410000 */
[----:B------:R-:W-:Y:S01]  /*4c00*/  FADD.FTZ R235, R7, -UR5 ;  /* 0x8000000507eb7e21 */ /* 0x000fe20008010000 */
[----:B------:R-:W-:Y:S01]  /*4c10*/  FADD.FTZ R237, R16, -UR5 ;  /* 0x8000000510ed7e21 */ /* 0x000fe20008010000 */
[----:B-----5:R-:W-:Y:S01]  /*4c20*/  FFMA.FTZ R212, R213, R208, R200 ;  /* 0x000000d0d5d47223 */ /* 0x020fe200000100c8 */
[----:B------:R-:W-:Y:S01]  /*4c30*/  FFMA.FTZ R213, R214, R209, R201 ;  /* 0x000000d1d6d57223 */ /* 0x000fe200000100c9 */
[----:B------:R-:W-:Y:S01]  /*4c40*/  FADD.FTZ R214, R5, -UR5 ;  /* 0x8000000505d67e21 */ /* 0x000fe20008010000 */
[----:B------:R-:W-:Y:S01]  /*4c50*/  FADD.FTZ R239, R233, -UR5 ;  /* 0x80000005e9ef7e21 */ /* 0x000fe20008010000 */
[----:B------:R-:W-:Y:S01]  /*4c60*/  FMUL.FTZ R215, R215, UR4 ;  /* 0x00000004d7d77c20 */ /* 0x000fe20008410000 */
[----:B------:R-:W-:Y:S01]  /*4c70*/  FMUL.FTZ R244, R235, UR4 ;  /* 0x00000004ebf47c20 */ /* 0x000fe20008410000 */
[----:B------:R-:W-:Y:S01]  /*4c80*/  F2FP.BF16.F32.PACK_AB R212, R213, R212 ;  /* 0x000000d4d5d4723e */ /* 0x000fe200000010ff */
        /* <DEDUP_REMOVED lines=9> */
[----:B------:R-:W-:Y:S01]  /*4d20*/  FFMA.FTZ R237, R237, R206, R198 ;  /* 0x000000ceeded7223 */ /* 0x000fe200000100c6 */
[----:B------:R-:W-:Y:S01]  /*4d30*/  FFMA.FTZ R246, R246, R207, R199 ;  /* 0x000000cff6f67223 */ /* 0x000fe200000100c7 */
[C---:B0-----:R-:W-:Y:S01]  /*4d40*/  IMAD.WIDE.U32 R242, R2.reuse, 0x10, R242 ;  /* 0x0000001002f27825 */ /* 0x041fe200078e00f2 */
[----:B------:R-:W-:-:S02]  /*4d50*/  IADD3 R2, PT, PT, R2, 0x80, RZ ;  /* 0x0000008002027810 */ /* 0x000fc40007ffe0ff */
[----:B------:R-:W-:Y:S02]  /*4d60*/  F2FP.BF16.F32.PACK_AB R213, R214, R213 ;  /* 0x000000d5d6d5723e */ /* 0x000fe400000010ff */
[----:B------:R-:W-:Y:S02]  /*4d70*/  F2FP.BF16.F32.PACK_AB R214, R244, R215 ;  /* 0x000000d7f4d6723e */ /* 0x000fe400000010ff */
[----:B------:R-:W-:-:S05]  /*4d80*/  F2FP.BF16.F32.PACK_AB R215, R246, R237 ;  /* 0x000000edf6d7723e */ /* 0x000fca00000010ff */
[----:B------:R1:W-:Y:S02]  /*4d90*/  STG.E.128 desc[UR8][R242.64], R212 ;  /* 0x000000d4f2007986 */ /* 0x0003e4000c101d08 */
.L_x_9546:
[----:B------:R-:W-:Y:S05]  /*4da0*/  BSYNC.RECONVERGENT B0 ;  /* 0x0000000000007941 */ /* 0x000fea0003800200 */
.L_x_9545:
[----:B------:R-:W-:Y:S01]  /*4db0*/  ISETP.GE.U32.AND P0, PT, R8, 0x100, PT ;  /* 0x000001000800780c */ /* 0x000fe20003f06070 */
[----:B------:R-:W-:-:S12]  /*4dc0*/  BSSY.RECONVERGENT B0, `(.L_x_9547) ;  /* 0x0000022000007945 */ /* 0x000fd80003800200 */
[----:B------:R-:W-:Y:S05]  /*4dd0*/  @!P0 BRA `(.L_x_9548) ;  /* 0x0000000000808947 */ /* 0x000fea0003800000 */
[----:B01----:R-:W-:Y:S01]  /*4de0*/  FADD.FTZ R212, R18, -UR5 ;  /* 0x8000000512d47e21 */ /* 0x003fe20008010000 */
        /* <DEDUP_REMOVED lines=31> */
.L_x_9548:
[----:B------:R-:W-:Y:S05]  /*4fe0*/  BSYNC.RECONVERGENT B0 ;  /* 0x0000000000007941 */ /* 0x000fea0003800200 */
.L_x_9547:
[----:B------:R-:W-:Y:S04]  /*4ff0*/  BSSY.RECONVERGENT B0, `(.L_x_9549) ;  /* 0x0000022000007945 */ /* 0x000fe80003800200 */
[----:B------:R-:W-:Y:S05]  /*5000*/  @!P1 BRA `(.L_x_9550) ;  /* 0x0000000000809947 */ /* 0x000fea0003800000 */
[----:B012---:R-:W-:Y:S01]  /*5010*/  FADD.FTZ R212, R26, -UR5 ;  /* 0x800000051ad47e21 */ /* 0x007fe20008010000 */
        /* <DEDUP_REMOVED lines=31> */
.L_x_9550:
[----:B------:R-:W-:Y:S05]  /*5210*/  BSYNC.RECONVERGENT B0 ;  /* 0x0000000000007941 */ /* 0x000fea0003800200 */
.L_x_9549:
[----:B------:R-:W-:Y:S04]  /*5220*/  BSSY.RECONVERGENT B0, `(.L_x_9551) ;  /* 0x0000022000007945 */ /* 0x000fe80003800200 */
[----:B------:R-:W-:Y:S05]  /*5230*/  @!P2 BRA `(.L_x_9552) ;  /* 0x000000000080a947 */ /* 0x000fea0003800000 */
[----:B0123--:R-:W-:Y:S01]  /*5240*/  FADD.FTZ R212, R34, -UR5 ;  /* 0x8000000522d47e21 */ /* 0x00ffe20008010000 */
        /* <DEDUP_REMOVED lines=31> */
.L_x_9552:
[----:B------:R-:W-:Y:S05]  /*5440*/  BSYNC.RECONVERGENT B0 ;  /* 0x0000000000007941 */ /* 0x000fea0003800200 */
.L_x_9551:
        /* <DEDUP_REMOVED lines=34> */
.L_x_9554:
[----:B------:R-:W-:Y:S05]  /*5670*/  BSYNC.RECONVERGENT B0 ;  /* 0x0000000000007941 */ /* 0x000fea0003800200 */
.L_x_9553:
        /* <DEDUP_REMOVED lines=34> */
.L_x_9556:
[----:B------:R-:W-:Y:S05]  /*58a0*/  BSYNC.RECONVERGENT B0 ;  /* 0x0000000000007941 */ /* 0x000fea0003800200 */
.L_x_9555:
        /* <DEDUP_REMOVED lines=28> */
[----:B0-----:R-:W-:-:S02]  /*5a70*/  IMAD.WIDE.U32 R242, R2, 0x10, R242 ;  /* 0x0000001002f27825 */ /* 0x001fc400078e00f2 */
[----:B------:R-:W-:Y:S02]  /*5a80*/  F2FP.BF16.F32.PACK_AB R213, R214, R213 ;  /* 0x000000d5d6d5723e */ /* 0x000fe400000010ff */
[----:B------:R-:W-:Y:S02]  /*5a90*/  F2FP.BF16.F32.PACK_AB R214, R244, R215 ;  /* 0x000000d7f4d6723e */ /* 0x000fe400000010ff */
[----:B------:R-:W-:-:S05]  /*5aa0*/  F2FP.BF16.F32.PACK_AB R215, R246, R237 ;  /* 0x000000edf6d7723e */ /* 0x000fca00000010ff */
[----:B------:R0:W-:Y:S02]  /*5ab0*/  STG.E.128 desc[UR8][R242.64], R212 ;  /* 0x000000d4f2007986 */ /* 0x0001e4000c101d08 */
.L_x_9558:
[----:B------:R-:W-:Y:S05]  /*5ac0*/  BSYNC.RECONVERGENT B0 ;  /* 0x0000000000007941 */ /* 0x000fea0003800200 */
.L_x_9557:
[----:B------:R-:W-:Y:S02]  /*5ad0*/  UIADD3 UR6, UPT, UPT, UR6, UR16, URZ ;  /* 0x0000001006067290 */ /* 0x000fe4000fffe0ff */
[----:B------:R-:W-:Y:S02]  /*5ae0*/  UPLOP3.LUT UP2, UPT, UPT, UPT, UP2, 0x40, 0x4 ;  /* 0x000000000004789c */ /* 0x000fe40003f4e820 */
[----:B------:R-:W-:-:S09]  /*5af0*/  UISETP.GE.AND UP1, UPT, UR6, UR17, UPT ;  /* 0x000000110600728c */ /* 0x000fd2000bf26270 */
[----:B------:R-:W-:Y:S05]  /*5b00*/  BRA.U !UP1, `(.L_x_9559) ;  /* 0xffffffb509107547 */ /* 0x000fea000b83ffff */
[----:B------:R-:W-:Y:S05]  /*5b10*/  EXIT ;  /* 0x000000000000794d */ /* 0x000fea0003800000 */
.L_x_9560:
        /* <DEDUP_REMOVED lines=14> */
.L_x_42327:


//--------------------- .text._ZN10layer_norm13ln_fwd_kernelINS_13Kernel_traitsIf13__nv_bfloat16S2_S2_fjLj7168ELj1ELj1ELj4ELj16ENS_18Kernel_traits_baseILj7168EfS2_S2_S2_fjLj128EEEEELb0ELb1ELb0ELb1EEEvNS_9FwdParamsE --------------------------
	.section	.text._ZN10layer_norm13ln_fwd_kernelINS_13Kernel_traitsIf13__nv_bfloat16S2_S2_fjLj7168ELj1ELj1ELj4ELj16ENS_18Kernel_traits_baseILj7168EfS2_S2_S2_fjLj128EEEEELb0ELb1ELb0ELb1EEEvNS_9FwdParamsE,"ax",@progbits
	.align	128
        .global         _ZN10layer_norm13ln_fwd_kernelINS_13Kernel_traitsIf13__nv_bfloat16S2_S2_fjLj7168ELj1ELj1ELj4ELj16ENS_18Kernel_traits_baseILj7168EfS2_S2_S2_fjLj128EEEEELb0ELb1ELb0ELb1EEEvNS_9FwdParamsE
        .type           _ZN10layer_norm13ln_fwd_kernelINS_13Kernel_traitsIf13__nv_bfloat16S2_S2_fjLj7168ELj1ELj1ELj4ELj16ENS_18Kernel_traits_baseILj7168EfS2_S2_S2_fjLj128EEEEELb0ELb1ELb0ELb1EEEvNS_9FwdParamsE,@function
        .size           _ZN10layer_norm13ln_fwd_kernelINS_13Kernel_traitsIf13__nv_bfloat16S2_S2_fjLj7168ELj1ELj1ELj4ELj16ENS_18Kernel_traits_baseILj7168EfS2_S2_S2_fjLj128EEEEELb0ELb1ELb0ELb1EEEvNS_9FwdParamsE,(.L_x_42328 - _ZN10layer_norm13ln_fwd_kernelINS_13Kernel_traitsIf13__nv_bfloat16S2_S2_fjLj7168ELj1ELj1ELj4ELj16ENS_18Kernel_traits_baseILj7168EfS2_S2_S2_fjLj128EEEEELb0ELb1ELb0ELb1EEEvNS_9FwdParamsE)
        .other          _ZN10layer_norm13ln_fwd_kernelINS_13Kernel_traitsIf13__nv_bfloat16S2_S2_fjLj7168ELj1ELj1ELj4ELj16ENS_18Kernel_traits_baseILj7168EfS2_S2_S2_fjLj128EEEEELb0ELb1ELb0ELb1EEEvNS_9FwdParamsE,@"STO_CUDA_ENTRY STV_DEFAULT"
_ZN10layer_norm13ln_fwd_kernelINS_13Kernel_traitsIf13__nv_bfloat16S2_S2_fjLj7168ELj1ELj1ELj4ELj16ENS_18Kernel_traits_baseILj7168EfS2_S2_S2_fjLj128EEEEELb0ELb1ELb0ELb1EEEvNS_9FwdParamsE:
.text._ZN10layer_norm13ln_fwd_kernelINS_13Kernel_traitsIf13__nv_bfloat16S2_S2_fjLj7168ELj1ELj1ELj4ELj16ENS_18Kernel_traits_baseILj7168EfS2_S2_S2_fjLj128EEEEELb0ELb1ELb0ELb1EEEvNS_9FwdParamsE:
[----:B------:R-:W-:Y:S01]  /*0000*/  LDC R1, c[0x0][0x37c] ;  /* 0x0000df00ff017b82 */ /* 0x000fe20000000800 */
[----:B------:R-:W0:Y:S01]  /*0010*/  LDCU.64 UR8, c[0x0][0x438] ;  /* 0x00008700ff0877ac */ /* 0x000e220008000a00 */
[----:B------:R-:W1:Y:S06]  /*0020*/  S2R R14, SR_TID.X ;  /* 0x00000000000e7919 */ /* 0x000e6c0000002100 */
[----:B------:R-:W2:Y:S01]  /*0030*/  S2UR UR4, SR_CTAID.X ;  /* 0x00000000000479c3 */ /* 0x000ea20000002500 */
[----:B------:R-:W3:Y:S01]  /*0040*/  LDCU.64 UR6, c[0x0][0x358] ;  /* 0x00006b00ff0677ac */ /* 0x000ee20008000a00 */
[----:B0-----:R-:W-:-:S04]  /*0050*/  UISETP.NE.U32.AND UP0, UPT, UR8, URZ, UPT ;  /* 0x000000ff0800728c */ /* 0x001fc8000bf05070 */
[----:B------:R-:W-:Y:S01]  /*0060*/  UISETP.NE.AND.EX UP0, UPT, UR9, URZ, UPT, UP0 ;  /* 0x000000ff0900728c */ /* 0x000fe2000bf05300 */
[----:B--2---:R-:W-:Y:S02]  /*0070*/  MOV R12, UR4 ;  /* 0x00000004000c7c02 */ /* 0x004fe40008000f00 */
[----:B-1----:R-:W-:-:S06]  /*0080*/  LOP3.LUT R13, R14, 0x1f, RZ, 0xc0, !PT ;  /* 0x0000001f0e0d7812 */ /* 0x002fcc00078ec0ff */
[----:B---3--:R-:W-:Y:S05]  /*0090*/  BRA.U !UP0, `(.L_x_9561) ;  /* 0x0000000108c47547 */ /* 0x008fea000b800000 */
        /* <DEDUP_REMOVED lines=49> */
.L_x_9561:
        /* <DEDUP_REMOVED lines=60> */
.L_x_9562:
[----:B------:R-:W1:Y:S02]  /*0770*/  LDCU UR4, c[0x0][0x384] ;  /* 0x00007080ff0477ac */ /* 0x000e640008000800 */
[----:B-1----:R-:W-:-:S13]  /*0780*/  ISETP.GE.AND P0, PT, R12, UR4, PT ;  /* 0x000000040c007c0c */ /* 0x002fda000bf06270 */
[----:B------:R-:W-:Y:S05]  /*0790*/  @P0 EXIT ;  /* 0x000000000000094d */ /* 0x000fea0003800000 */
[----:B0-----:R-:W0:Y:S01]  /*07a0*/  LDC.64 R2, c[0x0][0x3e0] ;  /* 0x0000f800ff027b82 */ /* 0x001e220000000a00 */
[----:B------:R-:W1:Y:S01]  /*07b0*/  LDCU UR10, c[0x0][0x388] ;  /* 0x00007100ff0a77ac */ /* 0x000e620008000800 */
[----:B------:R-:W2:Y:S01]  /*07c0*/  LDCU.U8 UR12, c[0x0][0x410] ;  /* 0x00008200ff0c77ac */ /* 0x000ea20008000000 */
[----:B------:R-:W3:Y:S01]  /*07d0*/  LDCU UR11, c[0x0][0x400] ;  /* 0x00008000ff0b77ac */ /* 0x000ee20008000800 */
[----:B------:R-:W4:Y:S01]  /*07e0*/  LDCU.64 UR8, c[0x0][0x3a0] ;  /* 0x00007400ff0877ac */ /* 0x000f220008000a00 */
[----:B------:R-:W-:Y:S01]  /*07f0*/  UPLOP3.LUT UP0, UPT, UPT, UPT, UPT, 0x40, 0x4 ;  /* 0x000000000004789c */ /* 0x000fe20003f0e870 */
[----:B0-----:R-:W-:-:S04]  /*0800*/  ISETP.NE.U32.AND P0, PT, R2, RZ, PT ;  /* 0x000000ff0200720c */ /* 0x001fc80003f05070 */
[----:B-1234-:R-:W-:-:S13]  /*0810*/  ISETP.NE.AND.EX P0, PT, R3, RZ, PT, P0 ;  /* 0x000000ff0300720c */ /* 0x01efda0003f05300 */
.L_x_9579:
[----:B------:R-:W0:Y:S01]  /*0820*/  @P0 LDC.64 R2, c[0x0][0x3e0] ;  /* 0x0000f800ff020b82 */ /* 0x000e220000000a00 */
[----:B------:R-:W-:Y:S01]  /*0830*/  IMAD R0, R12, UR10, RZ ;  /* 0x0000000a0c007c24 */ /* 0x000fe2000f8e02ff */
[----:B-1----:R-:W-:-:S04]  /*0840*/  LOP3.LUT R7, R14, 0x60, RZ, 0xc0, !PT ;  /* 0x000000600e077812 */ /* 0x002fc800078ec0ff */
[----:B------:R-:W-:Y:S02]  /*0850*/  SHF.R.S32.HI R5, RZ, 0x1f, R0 ;  /* 0x0000001fff057819 */ /* 0x000fe40000011400 */
[----:B------:R-:W1:Y:S02]  /*0860*/  LDC.64 R242, c[0x0][0x390] ;  /* 0x0000e400fff27b82 */ /* 0x000e640000000a00 */
[----:B------:R-:W-:Y:S02]  /*0870*/  LEA.HI R5, R5, R0, RZ, 0x3 ;  /* 0x0000000005057211 */ /* 0x000fe400078f18ff */
[----:B------:R-:W-:-:S04]  /*0880*/  LOP3.LUT R0, R7, 0x1f, R14, 0xf8, !PT ;  /* 0x0000001f07007812 */ /* 0x000fc800078ef80e */
[----:B------:R-:W-:Y:S01]  /*0890*/  LEA.HI.SX32 R11, R5, R0, 0x1d ;  /* 0x00000000050b7211 */ /* 0x000fe200078feaff */
[----:B0-----:R-:W-:-:S06]  /*08a0*/  @P0 IMAD.WIDE R2, R12, 0x2, R2 ;  /* 0x000000020c020825 */ /* 0x001fcc00078e0202 */
[----:B------:R-:W2:Y:S01]  /*08b0*/  @P0 LDG.E.U16 R2, desc[UR6][R2.64] ;  /* 0x0000000602020981 */ /* 0x000ea2000c1e1500 */
[----:B-1----:R-:W-:-:S06]  /*08c0*/  IMAD.WIDE.U32 R4, R11, 0x10, R242 ;  /* 0x000000100b047825 */ /* 0x002fcc00078e00f2 */
[----:B-----5:R-:W5:Y:S01]  /*08d0*/  LDG.E.128 R4, desc[UR6][R4.64] ;  /* 0x0000000604047981 */ /* 0x020f62000c1e1d00 */
        /* <DEDUP_REMOVED lines=8> */
[C---:B-----5:R-:W-:Y:S02]  /*0960*/  SHF.L.U32 R3, R4.reuse, 0x10, RZ ;  /* 0x0000001004037819 */ /* 0x060fe400000006ff */
[C---:B------:R-:W-:Y:S02]  /*0970*/  PRMT R2, R5.reuse, 0x7632, R2 ;  /* 0x0000763205027816 */ /* 0x040fe40000000002 */
[----:B------:R-:W-:Y:S01]  /*0980*/  SHF.L.U32 R5, R5, 0x10, RZ ;  /* 0x0000001005057819 */ /* 0x000fe200000006ff */
[-C--:B------:R-:W-:Y:S01]  /*0990*/  FMUL.FTZ R3, R3, R214.reuse ;  /* 0x000000d603037220 */ /* 0x080fe20000410000 */
[----:B------:R-:W-:Y:S02]  /*09a0*/  PRMT R0, R4, 0x7632, R0 ;  /* 0x0000763204007816 */ /* 0x000fe40000000000 */
[C---:B------:R-:W-:Y:S01]  /*09b0*/  PRMT R4, R6.reuse, 0x7632, R4 ;  /* 0x0000763206047816 */ /* 0x040fe20000000004 */
[----:B------:R-:W-:Y:S01]  /*09c0*/  FMUL.FTZ R5, R5, R214 ;  /* 0x000000d605057220 */ /* 0x000fe20000410000 */
[----:B------:R-:W-:-:S02]  /*09d0*/  SHF.L.U32 R9, R6, 0x10, RZ ;  /* 0x0000001006097819 */ /* 0x000fc400000006ff */
[C---:B------:R-:W-:Y:S02]  /*09e0*/  PRMT R6, R7.reuse, 0x7632, R6 ;  /* 0x0000763207067816 */ /* 0x040fe40000000006 */
[----:B------:R-:W-:Y:S01]  /*09f0*/  SHF.L.U32 R7, R7, 0x10, RZ ;  /* 0x0000001007077819 */ /* 0x000fe200000006ff */
[----:B------:R-:W-:Y:S01]  /*0a00*/  FMUL.FTZ R9, R9, R214 ;  /* 0x000000d609097220 */ /* 0x000fe20000410000 */
[----:B--2---:R-:W-:Y:S02]  /*0a10*/  SHF.L.U32 R22, R24, 0x10, RZ ;  /* 0x0000001018167819 */ /* 0x004fe400000006ff */
[----:B------:R-:W-:Y:S02]  /*0a20*/  SHF.L.U32 R18, R25, 0x10, RZ ;  /* 0x0000001019127819 */ /* 0x000fe400000006ff */
[----:B------:R-:W-:Y:S01]  /*0a30*/  SHF.L.U32 R16, R26, 0x10, RZ ;  /* 0x000000101a107819 */ /* 0x000fe200000006ff */
[----:B------:R-:W-:Y:S01]  /*0a40*/  FFMA.FTZ R22, R3, R80, R22 ;  /* 0x0000005003167223 */ /* 0x000fe20000010016 */
[----:B------:R-:W-:Y:S01]  /*0a50*/  SHF.L.U32 R204, R27, 0x10, RZ ;  /* 0x000000101bcc7819 */ /* 0x000fe200000006ff */
[----:B------:R-:W-:Y:S01]  /*0a60*/  FFMA.FTZ R18, R5, R82, R18 ;  /* 0x0000005205127223 */ /* 0x000fe20000010012 */
[----:B------:R-:W-:Y:S01]  /*0a70*/  FMUL.FTZ R3, R7, R214 ;  /* 0x000000d607037220 */ /* 0x000fe20000410000 */
[----:B------:R-:W-:Y:S01]  /*0a80*/  SHF.L.U32 R5, R2, 0x10, RZ ;  /* 0x0000001002057819 */ /* 0x000fe200000006ff */
[----:B------:R-:W-:Y:S01]  /*0a90*/  FFMA.FTZ R16, R9, R76, R16 ;  /* 0x0000004c09107223 */ /* 0x000fe20000010010 */
[----:B------:R-:W-:Y:S01]  /*0aa0*/  SHF.L.U32 R7, R4, 0x10, RZ ;  /* 0x0000001004077819 */ /* 0x000fe200000006ff */
[----:B------:R-:W-:Y:S01]  /*0ab0*/  FFMA.FTZ R204, R3, R78, R204 ;  /* 0x0000004e03cc7223 */ /* 0x000fe200000100cc */
[----:B------:R-:W-:Y:S01]  /*0ac0*/  SHF.L.U32 R9, R6, 0x10, RZ ;  /* 0x0000001006097819 */ /* 0x000fe200000006ff */
[-C--:B------:R-:W-:Y:S01]  /*0ad0*/  FMUL.FTZ R4, R5, R214.reuse ;  /* 0x000000d605047220 */ /* 0x080fe20000410000 */
[----:B------:R-:W-:Y:S01]  /*0ae0*/  SHF.L.U32 R3, R0, 0x10, RZ ;  /* 0x0000001000037819 */ /* 0x000fe200000006ff */
[-C--:B------:R-:W-:Y:S01]  /*0af0*/  FMUL.FTZ R6, R7, R214.reuse ;  /* 0x000000d607067220 */ /* 0x080fe20000410000 */
[----:B------:R-:W-:Y:S01]  /*0b00*/  PRMT R7, R27, 0x7632, R7 ;  /* 0x000076321b077816 */ /* 0x000fe20000000007 */
[----:B------:R-:W-:Y:S01]  /*0b10*/  FMUL.FTZ R8, R9, R214 ;  /* 0x000000d609087220 */ /* 0x000fe20000410000 */
[----:B------:R-:W-:-:S02]  /*0b20*/  PRMT R5, R26, 0x7632, R5 ;  /* 0x000076321a057816 */ /* 0x000fc40000000005 */
[----:B------:R-:W-:Y:S02]  /*0b30*/  PRMT R2, R25, 0x7632, R2 ;  /* 0x0000763219027816 */ /* 0x000fe40000000002 */
[----:B------:R-:W-:Y:S02]  /*0b40*/  PRMT R0, R24, 0x7632, R0 ;  /* 0x0000763218007816 */ /* 0x000fe40000000000 */
[----:B------:R-:W-:Y:S02]  /*0b50*/  SHF.L.U32 R7, R7, 0x10, RZ ;  /* 0x0000001007077819 */ /* 0x000fe400000006ff */
[----:B------:R-:W-:Y:S02]  /*0b60*/  SHF.L.U32 R5, R5, 0x10, RZ ;  /* 0x0000001005057819 */ /* 0x000fe400000006ff */
[----:B------:R-:W-:Y:S01]  /*0b70*/  SHF.L.U32 R17, R2, 0x10, RZ ;  /* 0x0000001002117819 */ /* 0x000fe200000006ff */
[----:B------:R-:W-:Y:S01]  /*0b80*/  FFMA.FTZ R23, R8, R79, R7 ;  /* 0x0000004f08177223 */ /* 0x000fe20000010007 */
[----:B------:R-:W-:Y:S01]  /*0b90*/  SHF.L.U32 R15, R0, 0x10, RZ ;  /* 0x00000010000f7819 */ /* 0x000fe200000006ff */
[----:B------:R-:W-:Y:S01]  /*0ba0*/  FMUL.FTZ R0, R3, R214 ;  /* 0x000000d603007220 */ /* 0x000fe20000410000 */
[----:B------:R-:W-:Y:S01]  /*0bb0*/  FFMA.FTZ R19, R6, R77, R5 ;  /* 0x0000004d06137223 */ /* 0x000fe20000010005 */
[----:B------:R-:W-:Y:S01]  /*0bc0*/  FFMA.FTZ R17, R4, R83, R17 ;  /* 0x0000005304117223 */ /* 0x000fe20000010011 */
[----:B------:R-:W-:Y:S01]  /*0bd0*/  F2FP.BF16.F32.PACK_AB R7, R23, R204 ;  /* 0x000000cc1707723e */ /* 0x000fe200000010ff */
[----:B------:R-:W-:-:S02]  /*0be0*/  FFMA.FTZ R15, R0, R81, R15 ;  /* 0x00000051000f7223 */ /* 0x000fc4000001000f */
[----:B------:R-:W-:Y:S02]  /*0bf0*/  F2FP.BF16.F32.PACK_AB R6, R19, R16 ;  /* 0x000000101306723e */ /* 0x000fe400000010ff */
[----:B------:R-:W-:Y:S02]  /*0c00*/  F2FP.BF16.F32.PACK_AB R5, R17, R18 ;  /* 0x000000121105723e */ /* 0x000fe400000010ff */
[----:B------:R-:W-:Y:S01]  /*0c10*/  F2FP.BF16.F32.PACK_AB R4, R15, R22 ;  /* 0x000000160f04723e */ /* 0x000fe200000010ff */
[----:B------:R-:W-:Y:S06]  /*0c20*/  BRA `(.L_x_9564) ;  /* 0x0000000000807947 */ /* 0x000fec0003800000 */
.L_x_9563:
[C---:B-----5:R-:W-:Y:S02]  /*0c30*/  PRMT R0, R4.reuse, 0x7632, R0 ;  /* 0x0000763204007816 */ /* 0x060fe40000000000 */
[----:B------:R-:W-:Y:S02]  /*0c40*/  SHF.L.U32 R3, R4, 0x10, RZ ;  /* 0x0000001004037819 */ /* 0x000fe400000006ff */
[C---:B------:R-:W-:Y:S02]  /*0c50*/  PRMT R4, R6.reuse, 0x7632, R4 ;  /* 0x0000763206047816 */ /* 0x040fe40000000004 */
[----:B------:R-:W-:Y:S01]  /*0c60*/  SHF.L.U32 R15, R6, 0x10, RZ ;  /* 0x00000010060f7819 */ /* 0x000fe200000006ff */
[-C--:B------:R-:W-:Y:S01]  /*0c70*/  FMUL.FTZ R3, R3, R214.reuse ;  /* 0x000000d603037220 */ /* 0x080fe20000410000 */
[----:B------:R-:W-:Y:S02]  /*0c80*/  PRMT R2, R5, 0x7632, R2 ;  /* 0x0000763205027816 */ /* 0x000fe40000000002 */
[----:B------:R-:W-:Y:S01]  /*0c90*/  PRMT R6, R7, 0x7632, R6 ;  /* 0x0000763207067816 */ /* 0x000fe20000000006 */
        /* <DEDUP_REMOVED lines=13> */
[----:B------:R-:W-:Y:S01]  /*0d70*/  FMUL.FTZ R204, R19, R78 ;  /* 0x0000004e13cc7220 */ /* 0x000fe20000410000 */
[----:B------:R-:W-:Y:S01]  /*0d80*/  FMUL.FTZ R4, R17, R214 ;  /* 0x000000d611047220 */ /* 0x000fe20000410000 */
        /* <DEDUP_REMOVED lines=10> */
.L_x_9564:
[----:B------:R-:W0:Y:S01]  /*0e30*/  LDC.64 R20, c[0x0][0x3a8] ;  /* 0x0000ea00ff147b82 */ /* 0x000e220000000a00 */
[----:B------:R-:W-:-:S05]  /*0e40*/  IADD3 R10, PT, PT, R11, 0x80, RZ ;  /* 0x000000800b0a7810 */ /* 0x000fca0007ffe0ff */
[----:B------:R-:W-:Y:S02]  /*0e50*/  IMAD.WIDE.U32 R196, R10, 0x10, R242 ;  /* 0x000000100ac47825 */ /* 0x000fe400078e00f2 */
[----:B------:R-:W1:Y:S02]  /*0e60*/  @P1 LDC.64 R8, c[0x0][0x3a0] ;  /* 0x0000e800ff081b82 */ /* 0x000e640000000a00 */
[----:B0-----:R-:W-:-:S05]  /*0e70*/  IMAD.WIDE.U32 R2, R11, 0x10, R20 ;  /* 0x000000100b027825 */ /* 0x001fca00078e0014 */
[----:B------:R0:W-:Y:S01]  /*0e80*/  STG.E.128 desc[UR6][R2.64], R4 ;  /* 0x0000000402007986 */ /* 0x0001e2000c101d06 */
[----:B-1----:R-:W-:-:S03]  /*0e90*/  @P1 IMAD.WIDE.U32 R8, R10, 0x10, R8 ;  /* 0x000000100a081825 */ /* 0x002fc600078e0008 */
[----:B------:R-:W5:Y:S04]  /*0ea0*/  LDG.E.128 R196, desc[UR6][R196.64] ;  /* 0x00000006c4c47981 */ /* 0x000f68000c1e1d00 */
[----:B------:R0:W5:Y:S01]  /*0eb0*/  @P1 LDG.E.128 R24, desc[UR6][R8.64] ;  /* 0x0000000608181981 */ /* 0x000162000c1e1d00 */
[----:B------:R-:W-:Y:S05]  /*0ec0*/  @!P1 BRA `(.L_x_9565) ;  /* 0x0000000000b49947 */ /* 0x000fea0003800000 */
[C---:B-----5:R-:W-:Y:S02]  /*0ed0*/  PRMT R200, R199.reuse, 0x7632, R200 ;  /* 0x00007632c7c87816 */ /* 0x060fe400000000c8 */
[----:B0-----:R-:W-:Y:S02]  /*0ee0*/  SHF.L.U32 R3, R196, 0x10, RZ ;  /* 0x00000010c4037819 */ /* 0x001fe400000006ff */
[----:B------:R-:W-:Y:S02]  /*0ef0*/  SHF.L.U32 R5, R198, 0x10, RZ ;  /* 0x00000010c6057819 */ /* 0x000fe400000006ff */
[----:B------:R-:W-:Y:S01]  /*0f00*/  SHF.L.U32 R199, R199, 0x10, RZ ;  /* 0x00000010c7c77819 */ /* 0x000fe200000006ff */
[-C--:B------:R-:W-:Y:S01]  /*0f10*/  FMUL.FTZ R3, R3, R214.reuse ;  /* 0x000000d603037220 */ /* 0x080fe20000410000 */
[----:B------:R-:W-:Y:S01]  /*0f20*/  PRMT R7, R197, 0x7632, R7 ;  /* 0x00007632c5077816 */ /* 0x000fe20000000007 */
[-C--:B------:R-:W-:Y:S01]  /*0f30*/  FMUL.FTZ R5, R5, R214.reuse ;  /* 0x000000d605057220 */ /* 0x080fe20000410000 */
[----:B------:R-:W-:Y:S01]  /*0f40*/  SHF.L.U32 R197, R197, 0x10, RZ ;  /* 0x00000010c5c57819 */ /* 0x000fe200000006ff */
[----:B------:R-:W-:Y:S01]  /*0f50*/  FMUL.FTZ R199, R199, R214 ;  /* 0x000000d6c7c77220 */ /* 0x000fe20000410000 */
[----:B------:R-:W-:-:S02]  /*0f60*/  SHF.L.U32 R8, R24, 0x10, RZ ;  /* 0x0000001018087819 */ /* 0x000fc400000006ff */
[----:B------:R-:W-:Y:S01]  /*0f70*/  SHF.L.U32 R4, R26, 0x10, RZ ;  /* 0x000000101a047819 */ /* 0x000fe200000006ff */
[----:B------:R-:W-:Y:S01]  /*0f80*/  FMUL.FTZ R197, R197, R214 ;  /* 0x000000d6c5c57220 */ /* 0x000fe20000410000 */
[----:B------:R-:W-:Y:S01]  /*0f90*/  SHF.L.U32 R2, R27, 0x10, RZ ;  /* 0x000000101b027819 */ /* 0x000fe200000006ff */
[----:B------:R-:W-:Y:S01]  /*0fa0*/  FFMA.FTZ R8, R3, R72, R8 ;  /* 0x0000004803087223 */ /* 0x000fe20000010008 */
[----:B------:R-:W-:Y:S01]  /*0fb0*/  PRMT R0, R196, 0x7632, R0 ;  /* 0x00007632c4007816 */ /* 0x000fe20000000000 */
[----:B------:R-:W-:Y:S01]  /*0fc0*/  FFMA.FTZ R4, R5, R68, R4 ;  /* 0x0000004405047223 */ /* 0x000fe20000010004 */
[----:B------:R-:W-:Y:S01]  /*0fd0*/  PRMT R196, R198, 0x7632, R196 ;  /* 0x00007632c6c47816 */ /* 0x000fe200000000c4 */
[----:B------:R-:W-:Y:S01]  /*0fe0*/  FFMA.FTZ R2, R199, R70, R2 ;  /* 0x00000046c7027223 */ /* 0x000fe20000010002 */
[C---:B------:R-:W-:Y:S02]  /*0ff0*/  SHF.L.U32 R6, R25.reuse, 0x10, RZ ;  /* 0x0000001019067819 */ /* 0x040fe400000006ff */
        /* <DEDUP_REMOVED lines=18> */
[----:B------:R-:W-:Y:S01]  /*1120*/  FFMA.FTZ R3, R0, R73, R3 ;  /* 0x0000004900037223 */ /* 0x000fe20000010003 */
[----:B------:R-:W-:Y:S02]  /*1130*/  FFMA.FTZ R7, R198, R69, R201 ;  /* 0x00000045c6077223 */ /* 0x000fe400000100c9 */
[----:B------:R-:W-:Y:S01]  /*1140*/  FFMA.FTZ R9, R200, R71, R9 ;  /* 0x00000047c8097223 */ /* 0x000fe20000010009 */
[----:B------:R-:W-:Y:S02]  /*1150*/  F2FP.BF16.F32.PACK_AB R197, R5, R6 ;  /* 0x0000000605c5723e */ /* 0x000fe400000010ff */
[----:B------:R-:W-:-:S02]  /*1160*/  F2FP.BF16.F32.PACK_AB R198, R7, R4 ;  /* 0x0000000407c6723e */ /* 0x000fc400000010ff */
[----:B------:R-:W-:Y:S02]  /*1170*/  F2FP.BF16.F32.PACK_AB R199, R9, R2 ;  /* 0x0000000209c7723e */ /* 0x000fe400000010ff */
[----:B------:R-:W-:Y:S01]  /*1180*/  F2FP.BF16.F32.PACK_AB R196, R3, R8 ;  /* 0x0000000803c4723e */ /* 0x000fe200000010ff */
[----:B------:R-:W-:Y:S06]  /*1190*/  BRA `(.L_x_9566) ;  /* 0x0000000000807947 */ /* 0x000fec0003800000 */
.L_x_9565:
[----:B-----5:R-:W-:Y:S02]  /*11a0*/  PRMT R0, R196, 0x7632, R0 ;  /* 0x00007632c4007816 */ /* 0x020fe40000000000 */
[----:B0-----:R-:W-:Y:S02]  /*11b0*/  PRMT R2, R197, 0x7632, R2 ;  /* 0x00007632c5027816 */ /* 0x001fe40000000002 */
        /* <DEDUP_REMOVED lines=30> */
.L_x_9566:
        /* <DEDUP_REMOVED lines=9> */
[----:B-1---5:R-:W-:Y:S02]  /*1430*/  PRMT R198, R201, 0x7632, R198 ;  /* 0x00007632c9c67816 */ /* 0x022fe400000000c6 */
        /* <DEDUP_REMOVED lines=13> */
[----:B------:R-:W-:Y:S01]  /*1510*/  SHF.L.U32 R206, R27, 0x10, RZ ;  /* 0x000000101bce7819 */ /* 0x000fe200000006ff */
[----:B------:R-:W-:Y:S01]  /*1520*/  FFMA.FTZ R210, R201, R66, R210 ;  /* 0x00000042c9d27223 */ /* 0x000fe200000100d2 */
[----:B------:R-:W-:Y:S01]  /*1530*/  PRMT R196, R200, 0x7632, R196 ;  /* 0x00007632c8c47816 */ /* 0x000fe200000000c4 */
[----:B------:R-:W-:Y:S01]  /*1540*/  FFMA.FTZ R208, R199, R60, R208 ;  /* 0x0000003cc7d07223 */ /* 0x000fe200000100d0 */
[----:B------:R-:W-:Y:S01]  /*1550*/  PRMT R205, R202, 0x7632, R205 ;  /* 0x00007632cacd7816 */ /* 0x000fe200000000cd */
[----:B------:R-:W-:Y:S01]  /*1560*/  FFMA.FTZ R206, R203, R62, R206 ;  /* 0x0000003ecbce7223 */ /* 0x000fe200000100ce */
[----:B------:R-:W-:-:S02]  /*1570*/  PRMT R197, R24, 0x7632, R197 ;  /* 0x0000763218c57816 */ /* 0x000fc400000000c5 */
[----:B------:R-:W-:Y:S02]  /*1580*/  PRMT R200, R25, 0x7632, R200 ;  /* 0x0000763219c87816 */ /* 0x000fe400000000c8 */
[----:B------:R-:W-:Y:S02]  /*1590*/  PRMT R202, R26, 0x7632, R202 ;  /* 0x000076321aca7816 */ /* 0x000fe400000000ca */
[----:B------:R-:W-:Y:S02]  /*15a0*/  PRMT R203, R27, 0x7632, R203 ;  /* 0x000076321bcb7816 */ /* 0x000fe400000000cb */
[----:B------:R-:W-:Y:S02]  /*15b0*/  SHF.L.U32 R199, R196, 0x10, RZ ;  /* 0x00000010c4c77819 */ /* 0x000fe400000006ff */
[----:B------:R-:W-:Y:S02]  /*15c0*/  SHF.L.U32 R201, R198, 0x10, RZ ;  /* 0x00000010c6c97819 */ /* 0x000fe400000006ff */
[----:B------:R-:W-:Y:S01]  /*15d0*/  SHF.L.U32 R207, R207, 0x10, RZ ;  /* 0x00000010cfcf7819 */ /* 0x000fe200000006ff */
        /* <DEDUP_REMOVED lines=8> */
[----:B------:R-:W-:Y:S01]  /*1660*/  SHF.L.U32 R203, R203, 0x10, RZ ;  /* 0x00000010cbcb7819 */ /* 0x000fe200000006ff */
[----:B------:R-:W-:Y:S01]  /*1670*/  FFMA.FTZ R209, R198, R67, R209 ;  /* 0x00000043c6d17223 */ /* 0x000fe200000100d1 */
[----:B------:R-:W-:Y:S01]  /*1680*/  FFMA.FTZ R207, R196, R65, R197 ;  /* 0x00000041c4cf7223 */ /* 0x000fe200000100c5 */
[----:B------:R-:W-:Y:S02]  /*1690*/  FFMA.FTZ R211, R200, R61, R211 ;  /* 0x0000003dc8d37223 */ /* 0x000fe400000100d3 */
[----:B------:R-:W-:Y:S01]  /*16a0*/  FFMA.FTZ R213, R202, R63, R203 ;  /* 0x0000003fcad57223 */ /* 0x000fe200000100cb */
[----:B------:R-:W-:-:S02]  /*16b0*/  F2FP.BF16.F32.PACK_AB R197, R209, R210 ;  /* 0x000000d2d1c5723e */ /* 0x000fc400000010ff */
[----:B------:R-:W-:Y:S02]  /*16c0*/  F2FP.BF16.F32.PACK_AB R198, R211, R208 ;  /* 0x000000d0d3c6723e */ /* 0x000fe400000010ff */
[----:B------:R-:W-:Y:S02]  /*16d0*/  F2FP.BF16.F32.PACK_AB R199, R213, R206 ;  /* 0x000000ced5c7723e */ /* 0x000fe400000010ff */
[----:B------:R-:W-:Y:S01]  /*16e0*/  F2FP.BF16.F32.PACK_AB R196, R207, R212 ;  /* 0x000000d4cfc4723e */ /* 0x000fe200000010ff */
[----:B------:R-:W-:Y:S06]  /*16f0*/  BRA `(.L_x_9568) ;  /* 0x0000000000807947 */ /* 0x000fec0003800000 */
.L_x_9567:
[C---:B-1---5:R-:W-:Y:S02]  /*1700*/  PRMT R196, R200.reuse, 0x7632, R196 ;  /* 0x00007632c8c47816 */ /* 0x062fe400000000c4 */
        /* <DEDUP_REMOVED lines=31> */
.L_x_9568:
        /* <DEDUP_REMOVED lines=54> */
.L_x_9569:
        /* <DEDUP_REMOVED lines=32> */
.L_x_9570:
        /* <DEDUP_REMOVED lines=54> */
.L_x_9571:
        /* <DEDUP_REMOVED lines=32> */
.L_x_9572:
        /* <DEDUP_REMOVED lines=9> */
[----:B-1---5:R-:W-:Y:S02]  /*2450*/  PRMT R196, R200, 0x7632, R196 ;  /* 0x00007632c8c47816 */ /* 0x022fe400000000c4 */
[----:B------:R-:W-:Y:S02]  /*2460*/  PRMT R198, R201, 0x7632, R198 ;  /* 0x00007632c9c67816 */ /* 0x000fe400000000c6 */
[----:B------:R-:W-:Y:S02]  /*2470*/  SHF.L.U32 R199, R196, 0x10, RZ ;  /* 0x00000010c4c77819 */ /* 0x000fe400000006ff */
[----:B------:R-:W-:Y:S02]  /*2480*/  PRMT R197, R24, 0x7632, R197 ;  /* 0x0000763218c57816 */ /* 0x000fe400000000c5 */
[----:B------:R-:W-:Y:S02]  /*2490*/  PRMT R196, R25, 0x7632, R196 ;  /* 0x0000763219c47816 */ /* 0x000fe400000000c4 */
[----:B------:R-:W-:-:S02]  /*24a0*/  SHF.L.U32 R235, R198, 0x10, RZ ;  /* 0x00000010c6eb7819 */ /* 0x000fc400000006ff */
[----:B------:R-:W-:Y:S02]  /*24b0*/  SHF.L.U32 R197, R197, 0x10, RZ ;  /* 0x00000010c5c57819 */ /* 0x000fe400000006ff */
[----:B------:R-:W-:Y:S01]  /*24c0*/  SHF.L.U32 R239, R196, 0x10, RZ ;  /* 0x00000010c4ef7819 */ /* 0x000fe200000006ff */
[-C--:B------:R-:W-:Y:S01]  /*24d0*/  FMUL.FTZ R196, R199, R214.reuse ;  /* 0x000000d6c7c47220 */ /* 0x080fe20000410000 */
[-C--:B------:R-:W-:Y:S01]  /*24e0*/  FMUL.FTZ R198, R235, R214.reuse ;  /* 0x000000d6ebc67220 */ /* 0x080fe20000410000 */
[----:B------:R-:W-:Y:S02]  /*24f0*/  SHF.L.U32 R201, R201, 0x10, RZ ;  /* 0x00000010c9c97819 */ /* 0x000fe400000006ff */
[----:B------:R-:W-:Y:S01]  /*2500*/  FFMA.FTZ R241, R196, R41, R197 ;  /* 0x00000029c4f17223 */ /* 0x000fe200000100c5 */
[----:B------:R-:W-:Y:S01]  /*2510*/  FFMA.FTZ R239, R198, R43, R239 ;  /* 0x0000002bc6ef7223 */ /* 0x000fe200000100ef */
[----:B------:R-:W-:Y:S01]  /*2520*/  PRMT R196, R202, 0x7632, R196 ;  /* 0x00007632cac47816 */ /* 0x000fe200000000c4 */
[----:B------:R-:W-:Y:S01]  /*2530*/  FMUL.FTZ R201, R201, R214 ;  /* 0x000000d6c9c97220 */ /* 0x000fe20000410000 */
[----:B------:R-:W-:-:S02]  /*2540*/  PRMT R198, R203, 0x7632, R198 ;  /* 0x00007632cbc67816 */ /* 0x000fc400000000c6 */
[----:B------:R-:W-:Y:S02]  /*2550*/  SHF.L.U32 R197, R196, 0x10, RZ ;  /* 0x00000010c4c57819 */ /* 0x000fe400000006ff */
[----:B------:R-:W-:Y:S02]  /*2560*/  SHF.L.U32 R199, R198, 0x10, RZ ;  /* 0x00000010c6c77819 */ /* 0x000fe400000006ff */
[----:B------:R-:W-:Y:S02]  /*2570*/  PRMT R196, R26, 0x7632, R196 ;  /* 0x000076321ac47816 */ /* 0x000fe400000000c4 */
[----:B------:R-:W-:Y:S02]  /*2580*/  PRMT R198, R27, 0x7632, R198 ;  /* 0x000076321bc67816 */ /* 0x000fe400000000c6 */
[----:B------:R-:W-:Y:S01]  /*2590*/  SHF.L.U32 R237, R196, 0x10, RZ ;  /* 0x00000010c4ed7819 */ /* 0x000fe200000006ff */
[-C--:B------:R-:W-:Y:S01]  /*25a0*/  FMUL.FTZ R196, R197, R214.reuse ;  /* 0x000000d6c5c47220 */ /* 0x080fe20000410000 */
[----:B------:R-:W-:Y:S01]  /*25b0*/  SHF.L.U32 R235, R198, 0x10, RZ ;  /* 0x00000010c6eb7819 */ /* 0x000fe200000006ff */
[-C--:B------:R-:W-:Y:S01]  /*25c0*/  FMUL.FTZ R198, R199, R214.reuse ;  /* 0x000000d6c7c67220 */ /* 0x080fe20000410000 */
        /* <DEDUP_REMOVED lines=21> */
.L_x_9573:
        /* <DEDUP_REMOVED lines=32> */
.L_x_9574:
        /* <DEDUP_REMOVED lines=9> */
[C---:B-1---5:R-:W-:Y:S02]  /*29b0*/  PRMT R196, R200.reuse, 0x7632, R196 ;  /* 0x00007632c8c47816 */ /* 0x062fe400000000c4 */
        /* <DEDUP_REMOVED lines=11> */
[----:B------:R-:W-:Y:S02]  /*2a70*/  PRMT R198, R24, 0x7632, R198 ;  /* 0x0000763218c67816 */ /* 0x000fe400000000c6 */
[----:B------:R-:W-:Y:S02]  /*2a80*/  SHF.L.U32 R203, R196, 0x10, RZ ;  /* 0x00000010c4cb7819 */ /* 0x000fe400000006ff */
[----:B------:R-:W-:Y:S01]  /*2a90*/  SHF.L.U32 R249, R201, 0x10, RZ ;  /* 0x00000010c9f97819 */ /* 0x000fe200000006ff */
[-C--:B------:R-:W-:Y:S01]  /*2aa0*/  FMUL.FTZ R201, R240, R214.reuse ;  /* 0x000000d6f0c97220 */ /* 0x080fe20000410000 */
[----:B------:R-:W-:Y:S01]  /*2ab0*/  SHF.L.U32 R200, R202, 0x10, RZ ;  /* 0x00000010cac87819 */ /* 0x000fe200000006ff */
[-C--:B------:R-:W-:Y:S01]  /*2ac0*/  FMUL.FTZ R196, R203, R214.reuse ;  /* 0x000000d6cbc47220 */ /* 0x080fe20000410000 */
[----:B------:R-:W-:Y:S01]  /*2ad0*/  SHF.L.U32 R243, R198, 0x10, RZ ;  /* 0x00000010c6f37819 */ /* 0x000fe200000006ff */
[-C--:B------:R-:W-:Y:S01]  /*2ae0*/  FMUL.FTZ R198, R247, R214.reuse ;  /* 0x000000d6f7c67220 */ /* 0x080fe20000410000 */
[-C--:B------:R-:W-:Y:S01]  /*2af0*/  FMUL.FTZ R202, R249, R214.reuse ;  /* 0x000000d6f9ca7220 */ /* 0x080fe20000410000 */
[----:B------:R-:W-:Y:S01]  /*2b00*/  FMUL.FTZ R240, R200, R214 ;  /* 0x000000d6c8f07220 */ /* 0x000fe20000410000 */
[----:B------:R-:W-:Y:S01]  /*2b10*/  PRMT R200, R26, 0x7632, R200 ;  /* 0x000076321ac87816 */ /* 0x000fe200000000c8 */
[----:B------:R-:W-:Y:S01]  /*2b20*/  FFMA.FTZ R203, R196, R33, R243 ;  /* 0x00000021c4cb7223 */ /* 0x000fe200000100f3 */
[----:B------:R-:W-:-:S02]  /*2b30*/  PRMT R214, R27, 0x7632, R214 ;  /* 0x000076321bd67816 */ /* 0x000fc400000000d6 */
[----:B------:R-:W-:Y:S02]  /*2b40*/  SHF.L.U32 R247, R200, 0x10, RZ ;  /* 0x00000010c8f77819 */ /* 0x000fe400000006ff */
[----:B------:R-:W-:Y:S02]  /*2b50*/  SHF.L.U32 R249, R214, 0x10, RZ ;  /* 0x00000010d6f97819 */ /* 0x000fe400000006ff */
[----:B------:R-:W-:Y:S01]  /*2b60*/  PRMT R196, R25, 0x7632, R196 ;  /* 0x0000763219c47816 */ /* 0x000fe200000000c4 */
[----:B------:R-:W-:Y:S01]  /*2b70*/  FFMA.FTZ R247, R202, R29, R247 ;  /* 0x0000001dcaf77223 */ /* 0x000fe200000100f7 */
[----:B------:R-:W-:Y:S01]  /*2b80*/  SHF.L.U32 R202, R26, 0x10, RZ ;  /* 0x000000101aca7819 */ /* 0x000fe200000006ff */
[----:B------:R-:W-:Y:S01]  /*2b90*/  FFMA.FTZ R249, R240, R31, R249 ;  /* 0x0000001ff0f97223 */ /* 0x000fe200000100f9 */
[----:B------:R-:W-:Y:S02]  /*2ba0*/  SHF.L.U32 R243, R196, 0x10, RZ ;  /* 0x00000010c4f37819 */ /* 0x000fe400000006ff */
[----:B------:R-:W-:Y:S01]  /*2bb0*/  SHF.L.U32 R214, R27, 0x10, RZ ;  /* 0x000000101bd67819 */ /* 0x000fe200000006ff */
[----:B------:R-:W-:Y:S01]  /*2bc0*/  FFMA.FTZ R202, R251, R28, R202 ;  /* 0x0000001cfbca7223 */ /* 0x000fe200000100ca */
[----:B------:R-:W-:Y:S01]  /*2bd0*/  SHF.L.U32 R240, R25, 0x10, RZ ;  /* 0x0000001019f07819 */ /* 0x000fe200000006ff */
[----:B------:R-:W-:Y:S01]  /*2be0*/  FFMA.FTZ R243, R198, R35, R243 ;  /* 0x00000023c6f37223 */ /* 0x000fe200000100f3 */
        /* <DEDUP_REMOVED lines=9> */
.L_x_9575:
[C---:B-1---5:R-:W-:Y:S02]  /*2c80*/  PRMT R199, R203.reuse, 0x7632, R199 ;  /* 0x00007632cbc77816 */ /* 0x062fe400000000c7 */
[----:B------:R-:W-:Y:S02]  /*2c90*/  SHF.L.U32 R203, R203, 0x10, RZ ;  /* 0x00000010cbcb7819 */ /* 0x000fe400000006ff */
[C---:B------:R-:W-:Y:S02]  /*2ca0*/  PRMT R196, R200.reuse, 0x7632, R196 ;  /* 0x00007632c8c47816 */ /* 0x040fe400000000c4 */
[----:B------:R-:W-:Y:S01]  /*2cb0*/  SHF.L.U32 R197, R200, 0x10, RZ ;  /* 0x00000010c8c57819 */ /* 0x000fe200000006ff */
[-C--:B------:R-:W-:Y:S01]  /*2cc0*/  FMUL.FTZ R249, R203, R214.reuse ;  /* 0x000000d6cbf97220 */ /* 0x080fe20000410000 */
[----:B------:R-:W-:Y:S02]  /*2cd0*/  PRMT R198, R201, 0x7632, R198 ;  /* 0x00007632c9c67816 */ /* 0x000fe400000000c6 */
[C---:B------:R-:W-:Y:S01]  /*2ce0*/  PRMT R200, R202.reuse, 0x7632, R200 ;  /* 0x00007632cac87816 */ /* 0x040fe200000000c8 */
[----:B------:R-:W-:Y:S01]  /*2cf0*/  FMUL.FTZ R197, R197, R214 ;  /* 0x000000d6c5c57220 */ /* 0x000fe20000410000 */
[----:B------:R-:W-:-:S02]  /*2d00*/  SHF.L.U32 R243, R202, 0x10, RZ ;  /* 0x00000010caf37819 */ /* 0x000fc400000006ff */
        /* <DEDUP_REMOVED lines=23> */
.L_x_9576:
[----:B------:R-:W-:Y:S01]  /*2e80*/  FADD.FTZ R200, RZ, R22 ;  /* 0x00000016ffc87221 */ /* 0x000fe20000010000 */
[----:B------:R-:W-:Y:S01]  /*2e90*/  IMAD.WIDE.U32 R20, R245, 0x10, R20 ;  /* 0x00000010f5147825 */ /* 0x000fe200078e0014 */
[----:B------:R-:W-:Y:S01]  /*2ea0*/  ISETP.NE.AND P1, PT, R13, RZ, PT ;  /* 0x000000ff0d00720c */ /* 0x000fe20003f25270 */
        /* <DEDUP_REMOVED lines=198> */
.L_x_9578:
[----:B------:R-:W-:Y:S05]  /*3b10*/  BSYNC.RECONVERGENT B0 ;  /* 0x0000000000007941 */ /* 0x000fea0003800200 */
.L_x_9577:
[----:B------:R-:W-:Y:S01]  /*3b20*/  BAR.SYNC.DEFER_BLOCKING 0x0 ;  /* 0x0000000000007b1d */ /* 0x000fe20000010000 */
[----:B------:R-:W-:Y:S01]  /*3b30*/  ISETP.GT.U32.AND P1, PT, R13, 0x3, PT ;  /* 0x000000030d00780c */ /* 0x000fe20003f24070 */
[----:B0-----:R-:W-:Y:S01]  /*3b40*/  HFMA2 R201, -RZ, RZ, 0, 0 ;  /* 0x00000000ffc97431 */ /* 0x001fe200000001ff */
[----:B------:R-:W-:Y:S01]  /*3b50*/  PLOP3.LUT P3, PT, PT, PT, UP0, 0x80, 0x8 ;  /* 0x000000000008781c */ /* 0x000fe20003f6f008 */
[----:B------:R-:W-:Y:S01]  /*3b60*/  UPLOP3.LUT UP0, UPT, UPT, UPT, UP0, 0x40, 0x4 ;  /* 0x000000000004789c */ /* 0x000fe20003f0e800 */
[----:B------:R-:W-:-:S09]  /*3b70*/  PLOP3.LUT P2, PT, PT, PT, PT, 0x8, 0x80 ;  /* 0x000000000080781c */ /* 0x000fd20003f4e170 */
[----:B------:R-:W0:Y:S01]  /*3b80*/  @!P1 S2R R21, SR_CgaCtaId ;  /* 0x0000000000159919 */ /* 0x000e220000008800 */
[----:B------:R-:W-:Y:S02]  /*3b90*/  @!P1 PLOP3.LUT P2, PT, P3, PT, PT, 0x80, 0x8 ;  /* 0x000000000008981c */ /* 0x000fe40001f4f070 */
[----:B------:R-:W-:Y:S02]  /*3ba0*/  @!P1 MOV R20, 0x400 ;  /* 0x0000040000149802 */ /* 0x000fe40000000f00 */
[----:B------:R-:W-:-:S04]  /*3bb0*/  @!P1 MOV R201, 0x700 ;  /* 0x0000070000c99802 */ /* 0x000fc80000000f00 */
[-C--:B------:R-:W-:Y:S01]  /*3bc0*/  I2FP.F32.U32 R251, R201.reuse ;  /* 0x000000c900fb7245 */ /* 0x080fe20000201000 */
[----:B------:R-:W1:Y:S01]  /*3bd0*/  SHFL.DOWN PT, R198, R201, 0x2, 0x1f ;  /* 0x08401f00c9c67f89 */ /* 0x000e6200000e0000 */
[----:B0-----:R-:W-:Y:S02]  /*3be0*/  @!P1 LEA R20, R21, R20, 0x18 ;  /* 0x0000001415149211 */ /* 0x001fe400078ec0ff */
[----:B-1----:R-:W-:Y:S02]  /*3bf0*/  IADD3 R197, PT, PT, R198, R201, RZ ;  /* 0x000000c9c6c57210 */ /* 0x002fe40007ffe0ff */
[----:B------:R-:W-:Y:S02]  /*3c00*/  @P2 IADD3 R20, PT, PT, R20, 0x20, RZ ;  /* 0x0000002014142810 */ /* 0x000fe40007ffe0ff */
[----:B------:R-:W-:Y:S02]  /*3c10*/  I2FP.F32.S32 R196, R197 ;  /* 0x000000c500c47245 */ /* 0x000fe40000201400 */
[----:B------:R-:W-:-:S02]  /*3c20*/  @!P1 LEA R244, R13, R20, 0x3 ;  /* 0x000000140df49211 */ /* 0x000fc400078e18ff */
[----:B------:R-:W-:Y:S02]  /*3c30*/  CS2R R20, SRZ ;  /* 0x0000000000147805 */ /* 0x000fe4000001ff00 */
[----:B------:R-:W-:Y:S02]  /*3c40*/  I2FP.F32.S32 R199, R198 ;  /* 0x000000c600c77245 */ /* 0x000fe40000201400 */
[----:B------:R-:W0:Y:S01]  /*3c50*/  MUFU.RCP R198, R196 ;  /* 0x000000c400c67308 */ /* 0x000e220000001000 */
[----:B------:R-:W-:Y:S01]  /*3c60*/  ISETP.NE.AND P2, PT, RZ, UR12, PT ;  /* 0x0000000cff007c0c */ /* 0x000fe2000bf45270 */
[----:B------:R-:W1:Y:S01]  /*3c70*/  @!P1 LDS.64 R20, [R244] ;  /* 0x00000000f4149984 */ /* 0x000e620000000a00 */
[----:B------:R-:W-:-:S03]  /*3c80*/  ISETP.NE.AND P1, PT, R14, RZ, PT ;  /* 0x000000ff0e00720c */ /* 0x000fc60003f25270 */
[----:B-1----:R-:W1:Y:S04]  /*3c90*/  SHFL.DOWN PT, R246, R20, 0x2, 0x1f ;  /* 0x08401f0014f67f89 */ /* 0x002e6800000e0000 */
[----:B------:R-:W2:Y:S01]  /*3ca0*/  SHFL.DOWN PT, R200, R21, 0x2, 0x1f ;  /* 0x08401f0015c87f89 */ /* 0x000ea200000e0000 */
[C---:B-1----:R-:W-:Y:S01]  /*3cb0*/  FADD.FTZ R248, -R246.reuse, R20 ;  /* 0x00000014f6f87221 */ /* 0x042fe20000010100 */
[----:B------:R-:W-:-:S03]  /*3cc0*/  FMUL.FTZ R246, R246, R199 ;  /* 0x000000c7f6f67220 */ /* 0x000fc60000410000 */
[----:B------:R-:W-:Y:S01]  /*3cd0*/  FMUL.FTZ R248, R248, R248 ;  /* 0x000000f8f8f87220 */ /* 0x000fe20000410000 */
[----:B------:R-:W-:Y:S01]  /*3ce0*/  FFMA.FTZ R201, R251, R20, R246 ;  /* 0x00000014fbc97223 */ /* 0x000fe200000100f6 */
[----:B--2---:R-:W-:Y:S01]  /*3cf0*/  FADD.FTZ R21, R200, R21 ;  /* 0x00000015c8157221 */ /* 0x004fe20000010000 */
[----:B------:R-:W1:Y:S01]  /*3d00*/  SHFL.DOWN PT, R20, R197, 0x1, 0x1f ;  /* 0x08201f00c5147f89 */ /* 0x000e6200000e0000 */
[----:B------:R-:W-:Y:S01]  /*3d10*/  FMUL.FTZ R248, R248, R251 ;  /* 0x000000fbf8f87220 */ /* 0x000fe20000410000 */
[----:B0-----:R-:W-:-:S03]  /*3d20*/  FMUL.FTZ R201, R198, R201 ;  /* 0x000000c9c6c97220 */ /* 0x001fc60000410000 */
[----:B------:R-:W-:Y:S02]  /*3d30*/  FMUL.FTZ R248, R248, R199 ;  /* 0x000000c7f8f87220 */ /* 0x000fe40000410000 */
[----:B------:R-:W0:Y:S02]  /*3d40*/  SHFL.DOWN PT, R244, R201, 0x1, 0x1f ;  /* 0x08201f00c9f47f89 */ /* 0x000e2400000e0000 */
[----:B------:R-:W-:-:S05]  /*3d50*/  FFMA.FTZ R198, R198, R248, R21 ;  /* 0x000000f8c6c67223 */ /* 0x000fca0000010015 */
[----:B------:R-:W2:Y:S01]  /*3d60*/  SHFL.DOWN PT, R21, R198, 0x1, 0x1f ;  /* 0x08201f00c6157f89 */ /* 0x000ea200000e0000 */
[-C--:B-1----:R-:W-:Y:S02]  /*3d70*/  IADD3 R199, PT, PT, R197, R20.reuse, RZ ;  /* 0x00000014c5c77210 */ /* 0x082fe40007ffe0ff */
[----:B------:R-:W-:Y:S02]  /*3d80*/  I2FP.F32.S32 R20, R20 ;  /* 0x0000001400147245 */ /* 0x000fe40000201400 */
[----:B------:R-:W-:Y:S01]  /*3d90*/  I2FP.F32.S32 R199, R199 ;  /* 0x000000c700c77245 */ /* 0x000fe20000201400 */
[----:B0-----:R-:W-:Y:S02]  /*3da0*/  FADD.FTZ R200, R201, -R244 ;  /* 0x800000f4c9c87221 */ /* 0x001fe40000010000 */
[----:B------:R-:W-:-:S03]  /*3db0*/  FMUL.FTZ R251, R244, R20 ;  /* 0x00000014f4fb7220 */ /* 0x000fc60000410000 */
[----:B------:R-:W0:Y:S01]  /*3dc0*/  MUFU.RCP R199, R199 ;  /* 0x000000c700c77308 */ /* 0x000e220000001000 */
[----:B------:R-:W-:-:S04]  /*3dd0*/  FMUL.FTZ R197, R200, R200 ;  /* 0x000000c8c8c57220 */ /* 0x000fc80000410000 */
[C---:B------:R-:W-:Y:S01]  /*3de0*/  FMUL.FTZ R197, R196.reuse, R197 ;  /* 0x000000c5c4c57220 */ /* 0x040fe20000410000 */
[----:B------:R-:W-:-:S03]  /*3df0*/  FFMA.FTZ R196, R196, R201, R251 ;  /* 0x000000c9c4c47223 */ /* 0x000fc600000100fb */
[----:B------:R-:W-:Y:S01]  /*3e00*/  FMUL.FTZ R197, R197, R20 ;  /* 0x00000014c5c57220 */ /* 0x000fe20000410000 */
[----:B--2---:R-:W-:Y:S01]  /*3e10*/  FADD.FTZ R20, R198, R21 ;  /* 0x00000015c6147221 */ /* 0x004fe20000010000 */
[----:B0-----:R-:W-:-:S03]  /*3e20*/  FMUL.FTZ R201, R199, R196 ;  /* 0x000000c4c7c97220 */ /* 0x001fc60000410000 */
[----:B------:R-:W-:Y:S02]  /*3e30*/  FFMA.FTZ R198, R199, R197, R20 ;  /* 0x000000c5c7c67223 */ /* 0x000fe40000010014 */
[----:B------:R-:W0:Y:S01]  /*3e40*/  LDC R199, c[0x0][0x448] ;  /* 0x00011200ffc77b82 */ /* 0x000e220000000800 */
[----:B------:R-:W1:Y:S04]  /*3e50*/  SHFL.IDX PT, R201, R201, RZ, 0x1f ;  /* 0x00001fffc9c97589 */ /* 0x000e6800000e0000 */
[----:B------:R-:W0:Y:S03]  /*3e60*/  SHFL.IDX PT, R198, R198, RZ, 0x1f ;  /* 0x00001fffc6c67589 */ /* 0x000e2600000e0000 */
[----:B------:R-:W2:Y:S01]  /*3e70*/  @!P1 LDC.64 R196, c[0x0][0x3c0] ;  /* 0x0000f000ffc49b82 */ /* 0x000ea20000000a00 */
[----:B-1----:R-:W-:Y:S01]  /*3e80*/  FMUL.FTZ R20, R201, R201 ;  /* 0x000000c9c9147220 */ /* 0x002fe20000410000 */
[----:B0-----:R-:W-:-:S04]  /*3e90*/  FFMA.FTZ R199, R198, UR11, R199 ;  /* 0x0000000bc6c77c23 */ /* 0x001fc800080100c7 */
[----:B------:R-:W-:Y:S01]  /*3ea0*/  FSEL R200, R20, RZ, P2 ;  /* 0x000000ff14c87208 */ /* 0x000fe20001000000 */
[----:B--2---:R-:W-:Y:S01]  /*3eb0*/  @!P1 IMAD.WIDE R196, R12, 0x4, R196 ;  /* 0x000000040cc49825 */ /* 0x004fe200078e02c4 */
[----:B------:R-:W0:Y:S01]  /*3ec0*/  @!P1 LDC.64 R20, c[0x0][0x3c8] ;  /* 0x0000f200ff149b82 */ /* 0x000e220000000a00 */
[----:B------:R-:W-:Y:S02]  /*3ed0*/  FSEL R198, R201, RZ, !P2 ;  /* 0x000000ffc9c67208 */ /* 0x000fe40005000000 */
[----:B------:R-:W-:Y:S01]  /*3ee0*/  FADD.FTZ R199, R199, R200 ;  /* 0x000000c8c7c77221 */ /* 0x000fe20000010000 */
[----:B------:R1:W-:Y:S02]  /*3ef0*/  @!P1 STG.E desc[UR6][R196.64], R201 ;  /* 0x000000c9c4009986 */ /* 0x0003e4000c101906 */
[C---:B------:R-:W-:Y:S01]  /*3f00*/  FADD.FTZ R204, -R198.reuse, R204 ;  /* 0x000000ccc6cc7221 */ /* 0x040fe20000010100 */
[C---:B------:R-:W-:Y:S01]  /*3f10*/  FADD.FTZ R200, -R198.reuse, R23 ;  /* 0x00000017c6c87221 */ /* 0x040fe20000010100 */
[C---:B------:R-:W-:Y:S01]  /*3f20*/  FADD.FTZ R18, -R198.reuse, R18 ;  /* 0x00000012c6127221 */ /* 0x040fe20000010100 */
[----:B------:R-:W2:Y:S01]  /*3f30*/  MUFU.RSQ R199, R199 ;  /* 0x000000c700c77308 */ /* 0x000ea20000001400 */
[C---:B------:R-:W-:Y:S01]  /*3f40*/  FADD.FTZ R22, -R198.reuse, R22 ;  /* 0x00000016c6167221 */ /* 0x040fe20000010100 */
[C---:B------:R-:W-:Y:S01]  /*3f50*/  FADD.FTZ R16, -R198.reuse, R16 ;  /* 0x00000010c6107221 */ /* 0x040fe20000010100 */
[C---:B------:R-:W-:Y:S01]  /*3f60*/  FADD.FTZ R4, -R198.reuse, R4 ;  /* 0x00000004c6047221 */ /* 0x040fe20000010100 */
[C---:B------:R-:W-:Y:S01]  /*3f70*/  FADD.FTZ R2, -R198.reuse, R2 ;  /* 0x00000002c6027221 */ /* 0x040fe20000010100 */
[C---:B------:R-:W-:Y:S01]  /*3f80*/  FADD.FTZ R6, -R198.reuse, R6 ;  /* 0x00000006c6067221 */ /* 0x040fe20000010100 */
[C---:B------:R-:W-:Y:S01]  /*3f90*/  FADD.FTZ R244, -R198.reuse, R9 ;  /* 0x00000009c6f47221 */ /* 0x040fe20000010100 */
[----:B-1----:R-:W1:Y:S01]  /*3fa0*/  LDC.64 R196, c[0x0][0x428] ;  /* 0x00010a00ffc47b82 */ /* 0x002e620000000a00 */
[C---:B------:R-:W-:Y:S01]  /*3fb0*/  FADD.FTZ R8, -R198.reuse, R8 ;  /* 0x00000008c6087221 */ /* 0x040fe20000010100 */
[C---:B------:R-:W-:Y:S01]  /*3fc0*/  FADD.FTZ R212, -R198.reuse, R212 ;  /* 0x000000d4c6d47221 */ /* 0x040fe20000010100 */
[C---:B------:R-:W-:Y:S01]  /*3fd0*/  FADD.FTZ R218, -R198.reuse, R218 ;  /* 0x000000dac6da7221 */ /* 0x040fe20000010100 */
[C---:B------:R-:W-:Y:S01]  /*3fe0*/  FADD.FTZ R252, -R198.reuse, R221 ;  /* 0x000000ddc6fc7221 */ /* 0x040fe20000010100 */
[C---:B------:R-:W-:Y:S01]  /*3ff0*/  FADD.FTZ R233, -R198.reuse, R233 ;  /* 0x000000e9c6e97221 */ /* 0x040fe20000010100 */
[C---:B------:R-:W-:Y:S01]  /*4000*/  FADD.FTZ R202, -R198.reuse, R202 ;  /* 0x000000cac6ca7221 */ /* 0x040fe20000010100 */
[----:B------:R-:W-:Y:S01]  /*4010*/  FADD.FTZ R206, -R198, R206 ;  /* 0x000000cec6ce7221 */ /* 0x000fe20000010100 */
[----:B0-----:R-:W-:-:S04]  /*4020*/  @!P1 IMAD.WIDE R20, R12, 0x4, R20 ;  /* 0x000000040c149825 */ /* 0x001fc800078e0214 */
[C---:B------:R-:W-:Y:S01]  /*4030*/  FADD.FTZ R210, -R198.reuse, R210 ;  /* 0x000000d2c6d27221 */ /* 0x040fe20000010100 */
[C---:B--2---:R-:W-:Y:S01]  /*4040*/  FMUL.FTZ R23, R199.reuse, R204 ;  /* 0x000000ccc7177220 */ /* 0x044fe20000410000 */
[----:B------:R-:W-:Y:S01]  /*4050*/  FMUL.FTZ R200, R199, R200 ;  /* 0x000000c8c7c87220 */ /* 0x000fe20000410000 */
[----:B------:R-:W-:Y:S01]  /*4060*/  FADD.FTZ R204, -R198, R19 ;  /* 0x00000013c6cc7221 */ /* 0x000fe20000010100 */
[----:B------:R0:W-:Y:S01]  /*4070*/  @!P1 STG.E desc[UR6][R20.64], R199 ;  /* 0x000000c714009986 */ /* 0x0001e2000c101906 */
[----:B------:R-:W-:Y:S01]  /*4080*/  FFMA.FTZ R23, R23, R190, R134 ;  /* 0x000000be17177223 */ /* 0x000fe20000010086 */
[----:B------:R-:W-:Y:S01]  /*4090*/  FFMA.FTZ R200, R200, R191, R135 ;  /* 0x000000bfc8c87223 */ /* 0x000fe20000010087 */
[C---:B------:R-:W-:Y:S01]  /*40a0*/  FMUL.FTZ R204, R199.reuse, R204 ;  /* 0x000000ccc7cc7220 */ /* 0x040fe20000410000 */
[C---:B------:R-:W-:Y:S01]  /*40b0*/  FMUL.FTZ R19, R199.reuse, R16 ;  /* 0x00000010c7137220 */ /* 0x040fe20000410000 */
[C---:B------:R-:W-:Y:S01]  /*40c0*/  FMUL.FTZ R9, R199.reuse, R2 ;  /* 0x00000002c7097220 */ /* 0x040fe20000410000 */
[C---:B------:R-:W-:Y:S01]  /*40d0*/  FMUL.FTZ R244, R199.reuse, R244 ;  /* 0x000000f4c7f47220 */ /* 0x040fe20000410000 */
[----:B------:R-:W-:Y:S01]  /*40e0*/  F2FP.BF16.F32.PACK_AB R23, R200, R23 ;  /* 0x00000017c817723e */ /* 0x000fe200000010ff */
[----:B------:R-:W-:Y:S01]  /*40f0*/  FADD.FTZ R200, -R198, R15 ;  /* 0x0000000fc6c87221 */ /* 0x000fe20000010100 */
[----:B------:R-:W-:Y:S01]  /*4100*/  FMUL.FTZ R15, R199, R22 ;  /* 0x00000016c70f7220 */ /* 0x000fe20000410000 */
[----:B------:R-:W-:Y:S01]  /*4110*/  FFMA.FTZ R22, R204, R189, R133 ;  /* 0x000000bdcc167223 */ /* 0x000fe20000010085 */
[----:B------:R-:W-:Y:S01]  /*4120*/  FFMA.FTZ R19, R19, R188, R132 ;  /* 0x000000bc13137223 */ /* 0x000fe20000010084 */
[C---:B0-----:R-:W-:Y:S01]  /*4130*/  FADD.FTZ R20, -R198.reuse, R17 ;  /* 0x00000011c6147221 */ /* 0x041fe20000010100 */
[C---:B------:R-:W-:Y:S01]  /*4140*/  FMUL.FTZ R17, R199.reuse, R18 ;  /* 0x00000012c7117220 */ /* 0x040fe20000410000 */
[----:B------:R-:W-:Y:S01]  /*4150*/  FMUL.FTZ R200, R199, R200 ;  /* 0x000000c8c7c87220 */ /* 0x000fe20000410000 */
[----:B------:R-:W-:Y:S01]  /*4160*/  FFMA.FTZ R15, R15, R192, R136 ;  /* 0x000000c00f0f7223 */ /* 0x000fe20000010088 */
[----:B------:R-:W-:Y:S01]  /*4170*/  FMUL.FTZ R20, R199, R20 ;  /* 0x00000014c7147220 */ /* 0x000fe20000410000 */
[----:B------:R-:W-:Y:S01]  /*4180*/  FFMA.FTZ R17, R17, R194, R138 ;  /* 0x000000c211117223 */ /* 0x000fe2000001008a */
[----:B------:R-:W-:Y:S01]  /*4190*/  FADD.FTZ R204, -R198, R7 ;  /* 0x00000007c6cc7221 */ /* 0x000fe20000010100 */
[C---:B------:R-:W-:Y:S01]  /*41a0*/  FMUL.FTZ R7, R199.reuse, R4 ;  /* 0x00000004c7077220 */ /* 0x040fe20000410000 */
[----:B------:R-:W-:Y:S01]  /*41b0*/  FFMA.FTZ R16, R20, R195, R139 ;  /* 0x000000c314107223 */ /* 0x000fe2000001008b */
[----:B------:R-:W-:Y:S01]  /*41c0*/  FFMA.FTZ R20, R200, R193, R137 ;  /* 0x000000c1c8147223 */ /* 0x000fe20000010089 */
[----:B------:R-:W-:Y:S01]  /*41d0*/  FADD.FTZ R200, -R198, R5 ;  /* 0x00000005c6c87221 */ /* 0x000fe20000010100 */
[----:B------:R-:W-:Y:S01]  /*41e0*/  FMUL.FTZ R204, R199, R204 ;  /* 0x000000ccc7cc7220 */ /* 0x000fe20000410000 */
[----:B------:R-:W-:Y:S01]  /*41f0*/  F2FP.BF16.F32.PACK_AB R22, R22, R19 ;  /* 0x000000131616723e */ /* 0x000fe200000010ff */
[----:B------:R-:W-:Y:S01]  /*4200*/  FADD.FTZ R18, -R198, R3 ;  /* 0x00000003c6127221 */ /* 0x000fe20000010100 */
[----:B------:R-:W-:Y:S01]  /*4210*/  F2FP.BF16.F32.PACK_AB R21, R16, R17 ;  /* 0x000000111015723e */ /* 0x000fe200000010ff */
[----:B-1----:R-:W-:Y:S01]  /*4220*/  IMAD.WIDE.U32 R16, R11, 0x10, R196 ;  /* 0x000000100b107825 */ /* 0x002fe200078e00c4 */
[----:B------:R-:W-:-:S03]  /*4230*/  F2FP.BF16.F32.PACK_AB R20, R20, R15 ;  /* 0x0000000f1414723e */ /* 0x000fc600000010ff */
[----:B------:R-:W-:Y:S01]  /*4240*/  FMUL.FTZ R5, R199, R6 ;  /* 0x00000006c7057220 */ /* 0x000fe20000410000 */
[----:B------:R-:W-:Y:S01]  /*4250*/  FFMA.FTZ R6, R7, R180, R124 ;  /* 0x000000b407067223 */ /* 0x000fe2000001007c */
[----:B------:R-:W-:Y:S01]  /*4260*/  FFMA.FTZ R7, R9, R182, R126 ;  /* 0x000000b609077223 */ /* 0x000fe2000001007e */
[----:B------:R-:W-:Y:S01]  /*4270*/  FFMA.FTZ R9, R204, R181, R125 ;  /* 0x000000b5cc097223 */ /* 0x000fe2000001007d */
[C---:B------:R-:W-:Y:S01]  /*4280*/  FMUL.FTZ R3, R199.reuse, R8 ;  /* 0x00000008c7037220 */ /* 0x040fe20000410000 */
[C---:B------:R-:W-:Y:S01]  /*4290*/  FMUL.FTZ R18, R199.reuse, R18 ;  /* 0x00000012c7127220 */ /* 0x040fe20000410000 */
[C---:B------:R-:W-:Y:S01]  /*42a0*/  FMUL.FTZ R200, R199.reuse, R200 ;  /* 0x000000c8c7c87220 */ /* 0x040fe20000410000 */
[----:B------:R0:W-:Y:S01]  /*42b0*/  STG.E.128 desc[UR6][R16.64], R20 ;  /* 0x0000001410007986 */ /* 0x0001e2000c101d06 */
[C---:B------:R-:W-:Y:S01]  /*42c0*/  FMUL.FTZ R11, R199.reuse, R212 ;  /* 0x000000d4c70b7220 */ /* 0x040fe20000410000 */
[C---:B------:R-:W-:Y:S01]  /*42d0*/  FMUL.FTZ R201, R199.reuse, R218 ;  /* 0x000000dac7c97220 */ /* 0x040fe20000410000 */
[C---:B------:R-:W-:Y:S01]  /*42e0*/  FMUL.FTZ R252, R199.reuse, R252 ;  /* 0x000000fcc7fc7220 */ /* 0x040fe20000410000 */
[C---:B------:R-:W-:Y:S01]  /*42f0*/  FMUL.FTZ R212, R199.reuse, R233 ;  /* 0x000000e9c7d47220 */ /* 0x040fe20000410000 */
[C---:B------:R-:W-:Y:S01]  /*4300*/  FADD.FTZ R216, -R198.reuse, R216 ;  /* 0x000000d8c6d87221 */ /* 0x040fe20000010100 */
[C---:B------:R-:W-:Y:S01]  /*4310*/  FADD.FTZ R223, -R198.reuse, R223 ;  /* 0x000000dfc6df7221 */ /* 0x040fe20000010100 */
[C---:B------:R-:W-:Y:S01]  /*4320*/  FADD.FTZ R228, -R198.reuse, R228 ;  /* 0x000000e4c6e47221 */ /* 0x040fe20000010100 */
[C---:B------:R-:W-:Y:S01]  /*4330*/  FADD.FTZ R229, -R198.reuse, R229 ;  /* 0x000000e5c6e57221 */ /* 0x040fe20000010100 */
[----:B------:R-:W-:Y:S01]  /*4340*/  FMUL.FTZ R233, R199, R202 ;  /* 0x000000cac7e97220 */ /* 0x000fe20000410000 */
[C---:B------:R-:W-:Y:S01]  /*4350*/  FADD.FTZ R236, -R198.reuse, R236 ;  /* 0x000000ecc6ec7221 */ /* 0x040fe20000010100 */
[----:B------:R-:W-:Y:S01]  /*4360*/  FADD.FTZ R237, -R198, R237 ;  /* 0x000000edc6ed7221 */ /* 0x000fe20000010100 */
[----:B------:R-:W-:Y:S01]  /*4370*/  FFMA.FTZ R3, R3, R184, R128 ;  /* 0x000000b803037223 */ /* 0x000fe20000010080 */
[----:B------:R-:W-:Y:S01]  /*4380*/  FFMA.FTZ R5, R5, R186, R130 ;  /* 0x000000ba05057223 */ /* 0x000fe20000010082 */
[----:B------:R-:W-:Y:S01]  /*4390*/  FFMA.FTZ R244, R244, R183, R127 ;  /* 0x000000b7f4f47223 */ /* 0x000fe2000001007f */
[----:B------:R-:W-:Y:S01]  /*43a0*/  FFMA.FTZ R202, R200, R187, R131 ;  /* 0x000000bbc8ca7223 */ /* 0x000fe20000010083 */
[----:B------:R-:W-:Y:S01]  /*43b0*/  FFMA.FTZ R4, R18, R185, R129 ;  /* 0x000000b912047223 */ /* 0x000fe20000010081 */
[----:B------:R-:W-:Y:S01]  /*43c0*/  F2FP.BF16.F32.PACK_AB R6, R9, R6 ;  /* 0x000000060906723e */ /* 0x000fe200000010ff */
[C---:B0-----:R-:W-:Y:S01]  /*43d0*/  FADD.FTZ R22, -R198.reuse, R213 ;  /* 0x000000d5c6167221 */ /* 0x041fe20000010100 */
[----:B------:R-:W-:Y:S01]  /*43e0*/  FADD.FTZ R16, -R198, R209 ;  /* 0x000000d1c6107221 */ /* 0x000fe20000010100 */
[----:B------:R-:W-:Y:S01]  /*43f0*/  FFMA.FTZ R18, R201, R164, R108 ;  /* 0x000000a4c9127223 */ /* 0x000fe2000001006c */
[----:B------:R-:W-:Y:S01]  /*4400*/  FFMA.FTZ R9, R252, R165, R109 ;  /* 0x000000a5fc097223 */ /* 0x000fe2000001006d */
[C---:B------:R-:W-:Y:S01]  /*4410*/  FADD.FTZ R246, -R198.reuse, R207 ;  /* 0x000000cfc6f67221 */ /* 0x040fe20000010100 */
[C---:B------:R-:W-:Y:S01]  /*4420*/  FADD.FTZ R20, -R198.reuse, R211 ;  /* 0x000000d3c6147221 */ /* 0x040fe20000010100 */
        /* <DEDUP_REMOVED lines=10> */
[C---:B------:R-:W-:Y:S01]  /*44d0*/  FADD.FTZ R222, -R198.reuse, R222 ;  /* 0x000000dec6de7221 */ /* 0x040fe20000010100 */
[----:B------:R-:W-:Y:S01]  /*44e0*/  FADD.FTZ R248, -R198, R217 ;  /* 0x000000d9c6f87221 */ /* 0x000fe20000010100 */
[----:B------:R-:W-:Y:S01]  /*44f0*/  F2FP.BF16.F32.PACK_AB R7, R244, R7 ;  /* 0x00000007f407723e */ /* 0x000fe200000010ff */
[----:B------:R-:W-:Y:S01]  /*4500*/  IMAD.WIDE.U32 R236, R10, 0x10, R196 ;  /* 0x000000100aec7825 */ /* 0x000fe200078e00c4 */
[----:B------:R-:W-:-:S03]  /*4510*/  F2FP.BF16.F32.PACK_AB R5, R202, R5 ;  /* 0x00000005ca05723e */ /* 0x000fc600000010ff */
        /* <DEDUP_REMOVED lines=10> */
[C---:B------:R-:W-:Y:S01]  /*45c0*/  FADD.FTZ R208, -R198.reuse, R208 ;  /* 0x000000d0c6d07221 */ /* 0x040fe20000010100 */
[C---:B------:R-:W-:Y:S01]  /*45d0*/  FMUL.FTZ R21, R199.reuse, R222 ;  /* 0x000000dec7157220 */ /* 0x040fe20000410000 */
[C---:B------:R-:W-:Y:S01]  /*45e0*/  FMUL.FTZ R248, R199.reuse, R248 ;  /* 0x000000f8c7f87220 */ /* 0x040fe20000410000 */
[----:B------:R0:W-:Y:S01]  /*45f0*/  STG.E.128 desc[UR6][R236.64], R4 ;  /* 0x00000004ec007986 */ /* 0x0001e2000c101d06 */
[C---:B------:R-:W-:Y:S01]  /*4600*/  FADD.FTZ R232, -R198.reuse, R232 ;  /* 0x000000e8c6e87221 */ /* 0x040fe20000010100 */
[C---:B------:R-:W-:Y:S01]  /*4610*/  FADD.FTZ R230, -R198.reuse, R230 ;  /* 0x000000e6c6e67221 */ /* 0x040fe20000010100 */
[C---:B------:R-:W-:Y:S01]  /*4620*/  FADD.FTZ R227, -R198.reuse, R227 ;  /* 0x000000e3c6e37221 */ /* 0x040fe20000010100 */
[C---:B------:R-:W-:Y:S01]  /*4630*/  FADD.FTZ R226, -R198.reuse, R226 ;  /* 0x000000e2c6e27221 */ /* 0x040fe20000010100 */
[----:B------:R-:W-:Y:S01]  /*4640*/  FADD.FTZ R231, -R198, R231 ;  /* 0x000000e7c6e77221 */ /* 0x000fe20000010100 */
[----:B------:R-:W-:Y:S01]  /*4650*/  F2FP.BF16.F32.PACK_AB R9, R206, R9 ;  /* 0x00000009ce09723e */ /* 0x000fe200000010ff */
[C---:B------:R-:W-:Y:S01]  /*4660*/  FMUL.FTZ R17, R199.reuse, R208 ;  /* 0x000000d0c7117220 */ /* 0x040fe20000410000 */
[C---:B------:R-:W-:Y:S01]  /*4670*/  FMUL.FTZ R20, R199.reuse, R20 ;  /* 0x00000014c7147220 */ /* 0x040fe20000410000 */
[----:B------:R-:W-:Y:S01]  /*4680*/  FFMA.FTZ R3, R248, R169, R113 ;  /* 0x000000a9f8037223 */ /* 0x000fe20000010071 */
[C---:B------:R-:W-:Y:S01]  /*4690*/  FMUL.FTZ R246, R199.reuse, R246 ;  /* 0x000000f6c7f67220 */ /* 0x040fe20000410000 */
[C---:B------:R-:W-:Y:S01]  /*46a0*/  FADD.FTZ R220, -R198.reuse, R220 ;  /* 0x000000dcc6dc7221 */ /* 0x040fe20000010100 */
[C---:B------:R-:W-:Y:S01]  /*46b0*/  FADD.FTZ R250, -R198.reuse, R219 ;  /* 0x000000dbc6fa7221 */ /* 0x040fe20000010100 */
[C---:B------:R-:W-:Y:S01]  /*46c0*/  FMUL.FTZ R223, R199.reuse, R232 ;  /* 0x000000e8c7df7220 */ /* 0x040fe20000410000 */
[----:B------:R-:W-:Y:S01]  /*46d0*/  FADD.FTZ R224, -R198, R224 ;  /* 0x000000e0c6e07221 */ /* 0x000fe20000010100 */
[C---:B------:R-:W-:Y:S01]  /*46e0*/  FMUL.FTZ R209, R199.reuse, R230 ;  /* 0x000000e6c7d17220 */ /* 0x040fe20000410000 */
[C---:B------:R-:W-:Y:S01]  /*46f0*/  FMUL.FTZ R8, R199.reuse, R227 ;  /* 0x000000e3c7087220 */ /* 0x040fe20000410000 */
[C---:B------:R-:W-:Y:S01]  /*4700*/  FMUL.FTZ R213, R199.reuse, R226 ;  /* 0x000000e2c7d57220 */ /* 0x040fe20000410000 */
[----:B0-----:R-:W-:Y:S01]  /*4710*/  F2FP.BF16.F32.PACK_AB R7, R22, R19 ;  /* 0x000000131607723e */ /* 0x001fe200000010ff */
[----:B------:R-:W-:Y:S01]  /*4720*/  FMUL.FTZ R208, R199, R231 ;  /* 0x000000e7c7d07220 */ /* 0x000fe20000410000 */
[----:B------:R-:W-:Y:S01]  /*4730*/  F2FP.BF16.F32.PACK_AB R5, R16, R15 ;  /* 0x0000000f1005723e */ /* 0x000fe200000010ff */
[----:B------:R-:W-:Y:S01]  /*4740*/  FFMA.FTZ R16, R21, R168, R112 ;  /* 0x000000a815107223 */ /* 0x000fe20000010070 */
[----:B------:R-:W-:Y:S01]  /*4750*/  F2FP.BF16.F32.PACK_AB R19, R2, R207 ;  /* 0x000000cf0213723e */ /* 0x000fe200000010ff */
[C---:B------:R-:W-:Y:S01]  /*4760*/  FADD.FTZ R238, -R198.reuse, R238 ;  /* 0x000000eec6ee7221 */ /* 0x040fe20000010100 */
[----:B------:R-:W0:Y:S01]  /*4770*/  LDC.64 R206, c[0x0][0x380] ;  /* 0x0000e000ffce7b82 */ /* 0x000e220000000a00 */
        /* <DEDUP_REMOVED lines=11> */
[----:B------:R-:W-:Y:S01]  /*4830*/  FFMA.FTZ R20, R20, R173, R117 ;  /* 0x000000ad14147223 */ /* 0x000fe20000010075 */
[----:B------:R-:W-:Y:S01]  /*4840*/  FADD.FTZ R198, -R198, R249 ;  /* 0x000000f9c6c67221 */ /* 0x000fe20000010100 */
[----:B------:R-:W-:Y:S01]  /*4850*/  FFMA.FTZ R11, R11, R176, R120 ;  /* 0x000000b00b0b7223 */ /* 0x000fe20000010078 */
[----:B------:R-:W-:Y:S01]  /*4860*/  FFMA.FTZ R246, R246, R177, R121 ;  /* 0x000000b1f6f67223 */ /* 0x000fe20000010079 */
[----:B------:R-:W-:Y:S01]  /*4870*/  F2FP.BF16.F32.PACK_AB R16, R3, R16 ;  /* 0x000000100310723e */ /* 0x000fe200000010ff */
[C---:B------:R-:W-:Y:S01]  /*4880*/  FMUL.FTZ R23, R199.reuse, R220 ;  /* 0x000000dcc7177220 */ /* 0x040fe20000410000 */
[----:B------:R-:W-:Y:S01]  /*4890*/  FMUL.FTZ R250, R199, R250 ;  /* 0x000000fac7fa7220 */ /* 0x000fe20000410000 */
[----:B------:R-:W-:Y:S01]  /*48a0*/  FFMA.FTZ R22, R223, R148, R92 ;  /* 0x00000094df167223 */ /* 0x000fe2000001005c */
[----:B------:R-:W-:Y:S01]  /*48b0*/  FFMA.FTZ R3, R218, R149, R93 ;  /* 0x00000095da037223 */ /* 0x000fe2000001005d */
[----:B------:R-:W-:Y:S01]  /*48c0*/  FMUL.FTZ R219, R199, R224 ;  /* 0x000000e0c7db7220 */ /* 0x000fe20000410000 */
[----:B------:R-:W-:Y:S01]  /*48d0*/  FFMA.FTZ R10, R213, R156, R100 ;  /* 0x0000009cd50a7223 */ /* 0x000fe20000010064 */
[----:B------:R-:W-:Y:S01]  /*48e0*/  FFMA.FTZ R15, R208, R157, R101 ;  /* 0x0000009dd00f7223 */ /* 0x000fe20000010065 */
        /* <DEDUP_REMOVED lines=15> */
[----:B------:R-:W-:Y:S01]  /*49e0*/  FFMA.FTZ R17, R23, R170, R114 ;  /* 0x000000aa17117223 */ /* 0x000fe20000010072 */
[----:B------:R-:W-:Y:S01]  /*49f0*/  F2FP.BF16.F32.PACK_AB R4, R246, R11 ;  /* 0x0000000bf604723e */ /* 0x000fe200000010ff */
        /* <DEDUP_REMOVED lines=20> */
[----:B------:R-:W-:Y:S01]  /*4b40*/  IMAD.WIDE.U32 R198, R0, 0x10, R196 ;  /* 0x0000001000c67825 */ /* 0x000fe200078e00c4 */
[----:B------:R-:W-:-:S02]  /*4b50*/  F2FP.BF16.F32.PACK_AB R17, R250, R17 ;  /* 0x00000011fa11723e */ /* 0x000fc400000010ff */
        /* <DEDUP_REMOVED lines=14> */
[----:B------:R-:W-:Y:S01]  /*4c40*/  F2FP.BF16.F32.PACK_AB R208, R15, R208 ;  /* 0x000000d00fd0723e */ /* 0x000fe200000010ff */
[----:B------:R1:W-:Y:S01]  /*4c50*/  STG.E.128 desc[UR6][R214.64], R20 ;  /* 0x00000014d6007986 */ /* 0x0003e2000c101d06 */
[----:B0-----:R-:W-:-:S03]  /*4c60*/  IADD3 R12, PT, PT, R12, R206, RZ ;  /* 0x000000ce0c0c7210 */ /* 0x001fc60007ffe0ff */
[----:B------:R1:W-:Y:S01]  /*4c70*/  STG.E.128 desc[UR6][R196.64], R208 ;  /* 0x000000d0c4007986 */ /* 0x0003e2000c101d06 */
[----:B------:R-:W-:-:S13]  /*4c80*/  ISETP.GE.AND P1, PT, R12, R207, PT ;  /* 0x000000cf0c00720c */ /* 0x000fda0003f26270 */
[----:B------:R-:W-:Y:S05]  /*4c90*/  @!P1 BRA `(.L_x_9579) ;  /* 0xffffffb800e09947 */ /* 0x000fea000383ffff */
[----:B------:R-:W-:Y:S05]  /*4ca0*/  EXIT ;  /* 0x000000000000794d */ /* 0x000fea0003800000 */
.L_x_9580:
        /* <DEDUP_REMOVED lines=13> */
.L_x_42328:


//--------------------- .text._ZN10layer_norm13ln_fwd_kernelINS_13Kernel_traitsIf13__nv_bfloat16S2_S2_fjLj7168ELj1ELj1ELj4ELj16ENS_18Kernel_traits_baseILj7168EfS2_S2_S2_fjLj128EEEEELb0ELb1ELb1ELb0EEEvNS_9FwdParamsE --------------------------
	.section	.text._ZN10layer_norm13ln_fwd_kernelINS_13Kernel_traitsIf13__nv_bfloat16S2_S2_fjLj7168ELj1ELj1ELj4ELj16ENS_18Kernel_traits_baseILj7168EfS2_S2_S2_fjLj128EEEEELb0ELb1ELb1ELb0EEEvNS_9FwdParamsE,"ax",@progbits
	.align	128
        .global         _ZN10layer_norm13ln_fwd_kernelINS_13Kernel_traitsIf13__nv_bfloat16S2_S2_fjLj7168ELj1ELj1ELj4ELj16ENS_18Kernel_traits_baseILj7168EfS2_S2_S2_fjLj128EEEEELb0ELb1ELb1ELb0EEEvNS_9FwdParamsE
        .type           _ZN10layer_norm13ln_fwd_kernelINS_13Kernel_traitsIf13__nv_bfloat16S2_S2_fjLj7168ELj1ELj1ELj4ELj16ENS_18Kernel_traits_baseILj7168EfS2_S2_S2_fjLj128EEEEELb0ELb1ELb1ELb0EEEvNS_9FwdParamsE,@function
        .size           _ZN10layer_norm13ln_fwd_kernelINS_13Kernel_traitsIf13__nv_bfloat16S2_S2_fjLj7168ELj1ELj1ELj4ELj16ENS_18Kernel_traits_baseILj7168EfS2_S2_S2_fjLj128EEEEELb0ELb1ELb1ELb0EEEvNS_9FwdParamsE,(.L_x_42329 - _ZN10layer_norm13ln_fwd_kernelINS_13Kernel_traitsIf13__nv_bfloat16S2_S2_fjLj7168ELj1ELj1ELj4ELj16ENS_18Kernel_traits_baseILj7168EfS2_S2_S2_fjLj128EEEEELb0ELb1ELb1ELb0EEEvNS_9FwdParamsE)
        .other          _ZN10layer_norm13ln_fwd_kernelINS_13Kernel_traitsIf13__nv_bfloat16S2_S2_fjLj7168ELj1ELj1ELj4ELj16ENS_18Kernel_traits_baseILj7168EfS2_S2_S2_fjLj128EEEEELb0ELb1ELb1ELb0EEEvNS_9FwdParamsE,@"STO_CUDA_ENTRY STV_DEFAULT"
_ZN10layer_norm13ln_fwd_kernelINS_13Kernel_traitsIf13__nv_bfloat16S2_S2_fjLj7168ELj1ELj1ELj4ELj16ENS_18Kernel_traits_baseILj7168EfS2_S2_S2_fjLj128EEEEELb0ELb1ELb1ELb0EEEvNS_9FwdParamsE:
.text._ZN10layer_norm13ln_fwd_kernelINS_13Kernel_traitsIf13__nv_bfloat16S2_S2_fjLj7168ELj1ELj1ELj4ELj16ENS_18Kernel_traits_baseILj7168EfS2_S2_S2_fjLj128EEEEELb0ELb1ELb1ELb0EEEvNS_9FwdParamsE:
        /* <DEDUP_REMOVED lines=21> */
[----:B------:R-:W-:-:S07]  /*0150*/  ISETP.GE.U32.AND P3, PT, R240, 0x200, PT ;  /* 0x00000200f000780c */ /* 0x000fce0003f66070 */
[----:B------:R-:W0:Y:S08]  /*0160*/  @P0 LDC.64 R6, c[0x0][0x3d0] ;  /* 0x0000f400ff060b82 */ /* 0x000e300000000a00 */
        /* <DEDUP_REMOVED lines=9> */
[----:B------:R-:W4:Y:S01]  /*0200*/  @P1 LDC.64 R16, c[0x0][0x3e8] ;  /* 0x0000fa00ff101b82 */ /* 0x000f220000000a00 */
[C---:B--2---:R-:W-:Y:S01]  /*0210*/  @P0 IMAD.WIDE.U32 R10, R4.reuse, 0x20, R10 ;  /* 0x00000020040a0825 */ /* 0x044fe200078e000a */
[----:B------:R-:W-:Y:S01]  /*0220*/  @P0 LOP3.LUT R4, R4, 0x80, RZ, 0xfc, !PT ;  /* 0x0000008004040812 */ /* 0x000fe200078efcff */
[----:B------:R2:W5:Y:S04]  /*0230*/  @P0 LD.E.128 R180, desc[UR6][R8.64+0x10] ;  /* 0x0000100608b40980 */ /* 0x000568000c101d00 */
[----:B------:R-:W5:Y:S01]  /*0240*/  @P0 LDG.E.128 R176, desc[UR6][R10.64] ;  /* 0x000000060ab00981 */ /* 0x000f62000c1e1d00 */
[----:B------:R-:W2:Y:S03]  /*0250*/  @P2 LDC.64 R18, c[0x0][0x3d0] ;  /* 0x0000f400ff122b82 */ /* 0x000ea60000000a00 */
[----:B------:R2:W5:Y:S01]  /*0260*/  @P0 LDG.E.128 R172, desc[UR6][R10.64+0x10] ;  /* 0x000010060aac0981 */ /* 0x000562000c1e1d00 */
[----:B------:R-:W-:-:S04]  /*0270*/  ISETP.GE.U32.AND P0, PT, R240, 0x280, PT ;  /* 0x00000280f000780c */ /* 0x000fc80003f06070 */
[----:B------:R-:W2:Y:S01]  /*0280*/  @P2 LDC.64 R20, c[0x0][0x438] ;  /* 0x00010e00ff142b82 */ /* 0x000ea20000000a00 */
[----:B------:R-:W-:Y:S01]  /*0290*/  ISETP.GE.U32.AND P4, PT, R240, 0x300, PT ;  /* 0x00000300f000780c */ /* 0x000fe20003f86070 */
[----:B---3--:R-:W-:-:S06]  /*02a0*/  @P1 IMAD.WIDE.U32 R12, R4, 0x20, R12 ;  /* 0x00000020040c1825 */ /* 0x008fcc00078e000c */
[----:B------:R-:W3:Y:S01]  /*02b0*/  @P2 LDC.64 R22, c[0x0][0x3e8] ;  /* 0x0000fa00ff162b82 */ /* 0x000ee20000000a00 */
[----:B------:R-:W5:Y:S01]  /*02c0*/  @P1 LDG.E.128 R168, desc[UR6][R12.64] ;  /* 0x000000060ca81981 */ /* 0x000f62000c1e1d00 */
[----:B0-----:R-:W-:-:S03]  /*02d0*/  @P1 IMAD.WIDE.U32 R14, R4, 0x20, R14 ;  /* 0x00000020040e1825 */ /* 0x001fc600078e000e */
[----:B------:R0:W5:Y:S03]  /*02e0*/  @P1 LDG.E.128 R164, desc[UR6][R12.64+0x10] ;  /* 0x000010060ca41981 */ /* 0x000166000c1e1d00 */
[----:B-1----:R-:W1:Y:S01]  /*02f0*/  @P3 LDC.64 R6, c[0x0][0x3d0] ;  /* 0x0000f400ff063b82 */ /* 0x002e620000000a00 */
[C---:B----4-:R-:W-:Y:S01]  /*0300*/  @P1 IMAD.WIDE.U32 R16, R4.reuse, 0x20, R16 ;  /* 0x0000002004101825 */ /* 0x050fe200078e0010 */
[----:B------:R-:W5:Y:S04]  /*0310*/  @P1 LD.E.128 R160, desc[UR6][R14.64] ;  /* 0x000000060ea01980 */ /* 0x000f68000c101d00 */
[----:B------:R4:W5:Y:S02]  /*0320*/  @P1 LD.E.128 R156, desc[UR6][R14.64+0x10] ;  /* 0x000010060e9c1980 */ /* 0x000964000c101d00 */
[----:B------:R-:W1:Y:S02]  /*0330*/  @P3 LDC.64 R24, c[0x0][0x438] ;  /* 0x00010e00ff183b82 */ /* 0x000e640000000a00 */
[----:B------:R-:W5:Y:S06]  /*0340*/  @P1 LDG.E.128 R152, desc[UR6][R16.64] ;  /* 0x0000000610981981 */ /* 0x000f6c000c1e1d00 */
[----:B--2---:R-:W2:Y:S01]  /*0350*/  @P3 LDC.64 R8, c[0x0][0x3e8] ;  /* 0x0000fa00ff083b82 */ /* 0x004ea20000000a00 */
[----:B------:R3:W5:Y:S07]  /*0360*/  @P1 LDG.E.128 R148, desc[UR6][R16.64+0x10] ;  /* 0x0000100610941981 */ /* 0x00076e000c1e1d00 */
[----:B------:R-:W2:Y:S01]  /*0370*/  @P0 LDC.64 R10, c[0x0][0x3d0] ;  /* 0x0000f400ff0a0b82 */ /* 0x000ea20000000a00 */
[----:B------:R-:W-:-:S07]  /*0380*/  @P1 IADD3 R4, PT, PT, R4, 0x80, RZ ;  /* 0x0000008004041810 */ /* 0x000fce0007ffe0ff */
[----:B0-----:R-:W0:Y:S08]  /*0390*/  @P0 LDC.64 R12, c[0x0][0x438] ;  /* 0x00010e00ff0c0b82 */ /* 0x001e300000000a00 */
[----:B------:R-:W0:Y:S01]  /*03a0*/  @P0 LDC.64 R26, c[0x0][0x3e8] ;  /* 0x0000fa00ff1a0b82 */ /* 0x000e220000000a00 */
[----:B------:R-:W-:-:S07]  /*03b0*/  @P2 IMAD.WIDE.U32 R18, R4, 0x20, R18 ;  /* 0x0000002004122825 */ /* 0x000fce00078e0012 */
[----:B------:R-:W0:Y:S01]  /*03c0*/  @P4 LDC.64 R28, c[0x0][0x3d0] ;  /* 0x0000f400ff1c4b82 */ /* 0x000e220000000a00 */
[C---:B------:R-:W-:Y:S01]  /*03d0*/  @P2 IMAD.WIDE.U32 R20, R4.reuse, 0x20, R20 ;  /* 0x0000002004142825 */ /* 0x040fe200078e0014 */
[----:B------:R0:W5:Y:S06]  /*03e0*/  @P2 LDG.E.128 R144, desc[UR6][R18.64] ;  /* 0x0000000612902981 */ /* 0x00016c000c1e1d00 */
[----:B----4-:R-:W4:Y:S01]  /*03f0*/  @P4 LDC.64 R14, c[0x0][0x438] ;  /* 0x00010e00ff0e4b82 */ /* 0x010f220000000a00 */
[----:B---3--:R-:W-:-:S07]  /*0400*/  @P2 IMAD.WIDE.U32 R22, R4, 0x20, R22 ;  /* 0x0000002004162825 */ /* 0x008fce00078e0016 */
[----:B------:R-:W3:Y:S01]  /*0410*/  @P4 LDC.64 R16, c[0x0][0x3e8] ;  /* 0x0000fa00ff104b82 */ /* 0x000ee20000000a00 */
[----:B------:R-:W-:Y:S01]  /*0420*/  @P2 IADD3 R4, PT, PT, R4, 0x80, RZ ;  /* 0x0000008004042810 */ /* 0x000fe20007ffe0ff */
[----:B------:R0:W5:Y:S04]  /*0430*/  @P2 LDG.E.128 R140, desc[UR6][R18.64+0x10] ;  /* 0x00001006128c2981 */ /* 0x000168000c1e1d00 */
[C---:B-1----:R-:W-:Y:S01]  /*0440*/  @P3 IMAD.WIDE.U32 R6, R4.reuse, 0x20, R6 ;  /* 0x0000002004063825 */ /* 0x042fe200078e0006 */
[----:B------:R1:W5:Y:S03]  /*0450*/  @P2 LD.E.128 R136, desc[UR6][R20.64] ;  /* 0x0000000614882980 */ /* 0x000366000c101d00 */
[C---:B------:R-:W-:Y:S01]  /*0460*/  @P3 IMAD.WIDE.U32 R24, R4.reuse, 0x20, R24 ;  /* 0x0000002004183825 */ /* 0x040fe200078e0018 */
[----:B------:R1:W5:Y:S03]  /*0470*/  @P2 LD.E.128 R132, desc[UR6][R20.64+0x10] ;  /* 0x0000100614842980 */ /* 0x000366000c101d00 */
[C---:B--2---:R-:W-:Y:S01]  /*0480*/  @P3 IMAD.WIDE.U32 R8, R4.reuse, 0x20, R8 ;  /* 0x0000002004083825 */ /* 0x044fe200078e0008 */
[----:B------:R-:W-:Y:S01]  /*0490*/  @P3 IADD3 R4, PT, PT, R4, 0x80, RZ ;  /* 0x0000008004043810 */ /* 0x000fe20007ffe0ff */
[----:B------:R1:W5:Y:S04]  /*04a0*/  @P2 LDG.E.128 R128, desc[UR6][R22.64] ;  /* 0x0000000616802981 */ /* 0x000368000c1e1d00 */
[C---:B------:R-:W-:Y:S01]  /*04b0*/  @P0 IMAD.WIDE.U32 R10, R4.reuse, 0x20, R10 ;  /* 0x00000020040a0825 */ /* 0x040fe200078e000a */
[----:B------:R1:W5:Y:S03]  /*04c0*/  @P2 LDG.E.128 R124, desc[UR6][R22.64+0x10] ;  /* 0x00001006167c2981 */ /* 0x000366000c1e1d00 */
[C---:B0-----:R-:W-:Y:S01]  /*04d0*/  @P0 IMAD.WIDE.U32 R12, R4.reuse, 0x20, R12 ;  /* 0x00000020040c0825 */ /* 0x041fe200078e000c */
[----:B------:R1:W5:Y:S03]  /*04e0*/  @P3 LDG.E.128 R120, desc[UR6][R6.64] ;  /* 0x0000000606783981 */ /* 0x000366000c1e1d00 */
[C---:B------:R-:W-:Y:S01]  /*04f0*/  @P0 IMAD.WIDE.U32 R26, R4.reuse, 0x20, R26 ;  /* 0x00000020041a0825 */ /* 0x040fe200078e001a */
[----:B------:R-:W-:Y:S01]  /*0500*/  @P0 IADD3 R4, PT, PT, R4, 0x80, RZ ;  /* 0x0000008004040810 */ /* 0x000fe20007ffe0ff */
[----:B------:R1:W5:Y:S04]  /*0510*/  @P3 LDG.E.128 R116, desc[UR6][R6.64+0x10] ;  /* 0x0000100606743981 */ /* 0x000368000c1e1d00 */
[C---:B------:R-:W-:Y:S01]  /*0520*/  @P4 IMAD.WIDE.U32 R28, R4.reuse, 0x20, R28 ;  /* 0x00000020041c4825 */ /* 0x040fe200078e001c */
[----:B------:R1:W5:Y:S03]  /*0530*/  @P3 LD.E.128 R112, desc[UR6][R24.64] ;  /* 0x0000000618703980 */ /* 0x000366000c101d00 */
[C---:B----4-:R-:W-:Y:S01]  /*0540*/  @P4 IMAD.WIDE.U32 R14, R4.reuse, 0x20, R14 ;  /* 0x00000020040e4825 */ /* 0x050fe200078e000e */
        /* <DEDUP_REMOVED lines=18> */
[----:B-1----:R-:W-:Y:S05]  /*0670*/  @!P0 BRA `(.L_x_9583) ;  /* 0x0000000400b88947 */ /* 0x002fea0003800000 */
        /* <DEDUP_REMOVED lines=13> */
.L_x_9582:
        /* <DEDUP_REMOVED lines=15> */
[----:B------:R-:W-:Y:S01]  /*0840*/  @P0 LOP3.LUT R4, R4, 0x80, RZ, 0xfc, !PT ;  /* 0x0000008004040812 */ /* 0x000fe200078efcff */
[----:B------:R-:W5:Y:S04]  /*0850*/  @P0 LDG.E.128 R188, desc[UR6][R8.64+0x10] ;  /* 0x0000100608bc0981 */ /* 0x000f68000c1e1d00 */
[----:B------:R-:W5:Y:S01]  /*0860*/  @P0 LDG.E.128 R176, desc[UR6][R10.64] ;  /* 0x000000060ab00981 */ /* 0x000f62000c1e1d00 */
[----:B------:R-:W1:Y:S01]  /*0870*/  @P2 LDC.64 R18, c[0x0][0x3e8] ;  /* 0x0000fa00ff122b82 */ /* 0x000e620000000a00 */
[----:B--2---:R-:W-:-:S02]  /*0880*/  @P1 IMAD.WIDE.U32 R12, R4, 0x20, R12 ;  /* 0x00000020040c1825 */ /* 0x004fc400078e000c */
[----:B------:R-:W5:Y:S04]  /*0890*/  @P0 LDG.E.128 R172, desc[UR6][R10.64+0x10] ;  /* 0x000010060aac0981 */ /* 0x000f68000c1e1d00 */
[----:B------:R-:W5:Y:S01]  /*08a0*/  @P1 LDG.E.128 R168, desc[UR6][R12.64] ;  /* 0x000000060ca81981 */ /* 0x000f62000c1e1d00 */
[----:B------:R-:W2:Y:S01]  /*08b0*/  @P3 LDC.64 R20, c[0x0][0x3d0] ;  /* 0x0000f400ff143b82 */ /* 0x000ea20000000a00 */
[C---:B---3--:R-:W-:Y:S01]  /*08c0*/  @P1 IMAD.WIDE.U32 R14, R4.reuse, 0x20, R14 ;  /* 0x00000020040e1825 */ /* 0x048fe200078e000e */
[----:B------:R-:W-:Y:S01]  /*08d0*/  @P1 IADD3 R4, PT, PT, R4, 0x80, RZ ;  /* 0x0000008004041810 */ /* 0x000fe20007ffe0ff */
[----:B------:R-:W5:Y:S04]  /*08e0*/  @P1 LDG.E.128 R164, desc[UR6][R12.64+0x10] ;  /* 0x000010060ca41981 */ /* 0x000f68000c1e1d00 */
[----:B------:R-:W5:Y:S01]  /*08f0*/  @P1 LDG.E.128 R152, desc[UR6][R14.64] ;  /* 0x000000060e981981 */ /* 0x000f62000c1e1d00 */
[----:B------:R-:W3:Y:S01]  /*0900*/  @P3 LDC.64 R22, c[0x0][0x3e8] ;  /* 0x0000fa00ff163b82 */ /* 0x000ee20000000a00 */
[----:B0-----:R-:W-:-:S02]  /*0910*/  @P2 IMAD.WIDE.U32 R16, R4, 0x20, R16 ;  /* 0x0000002004102825 */ /* 0x001fc400078e0010 */
[----:B------:R-:W5:Y:S04]  /*0920*/  @P1 LDG.E.128 R148, desc[UR6][R14.64+0x10] ;  /* 0x000010060e941981 */ /* 0x000f68000c1e1d00 */
[----:B------:R-:W5:Y:S01]  /*0930*/  @P2 LDG.E.128 R144, desc[UR6][R16.64] ;  /* 0x0000000610902981 */ /* 0x000f62000c1e1d00 */
[----:B------:R-:W0:Y:S01]  /*0940*/  @P4 LDC.64 R6, c[0x0][0x3d0] ;  /* 0x0000f400ff064b82 */ /* 0x000e220000000a00 */
[C---:B-1----:R-:W-:Y:S01]  /*0950*/  @P2 IMAD.WIDE.U32 R18, R4.reuse, 0x20, R18 ;  /* 0x0000002004122825 */ /* 0x042fe200078e0012 */
[----:B------:R-:W-:Y:S01]  /*0960*/  @P2 IADD3 R4, PT, PT, R4, 0x80, RZ ;  /* 0x0000008004042810 */ /* 0x000fe20007ffe0ff */
        /* <DEDUP_REMOVED lines=22> */
[----:B------:R-:W5:Y:S02]  /*0ad0*/  @P4 LDG.E.128 R76, desc[UR6][R26.64+0x10] ;  /* 0x000010061a4c4981 */ /* 0x000f64000c1e1d00 */
[C---:B---3--:R-:W-:Y:S01]  /*0ae0*/  @P5 IMAD.WIDE.U32 R84, R4.reuse, 0x20, R62 ;  /* 0x0000002004545825 */ /* 0x048fe200078e003e */
[----:B------:R-:W-:Y:S01]  /*0af0*/  @P5 IADD3 R4, PT, PT, R4, 0x80, RZ ;  /* 0x0000008004045810 */ /* 0x000fe20007ffe0ff */
[----:B------:R-:W5:Y:S01]  /*0b00*/  @P5 LDG.E.128 R72, desc[UR6][R64.64] ;  /* 0x0000000640485981 */ /* 0x000f62000c1e1d00 */
[----:B------:R-:W-:Y:S02]  /*0b10*/  CS2R R62, SRZ ;  /* 0x00000000003e7805 */ /* 0x000fe4000001ff00 */
[----:B------:R-:W-:Y:S02]  /*0b20*/  CS2R R60, SRZ ;  /* 0x00000000003c7805 */ /* 0x000fe4000001ff00 */
[----:B------:R-:W-:Y:S01]  /*0b30*/  CS2R R90, SRZ ;  /* 0x00000000005a7805 */ /* 0x000fe2000001ff00 */
[----:B------:R2:W5:Y:S01]  /*0b40*/  @P5 LDG.E.128 R68, desc[UR6][R64.64+0x10] ;  /* 0x0000100640445981 */ /* 0x000562000c1e1d00 */
[----:B0-----:R-:W-:Y:S01]  /*0b50*/  @P6 IMAD.WIDE.U32 R6, R4, 0x20, R66 ;  /* 0x0000002004066825 */ /* 0x001fe200078e0042 */
[----:B------:R-:W-:-:S02]  /*0b60*/  CS2R R88, SRZ ;  /* 0x0000000000587805 */ /* 0x000fc4000001ff00 */
[----:B------:R-:W5:Y:S04]  /*0b70*/  @P5 LDG.E.128 R56, desc[UR6][R84.64] ;  /* 0x0000000654385981 */ /* 0x000f68000c1e1d00 */
[----:B------:R-:W5:Y:S01]  /*0b80*/  @P6 LDG.E.128 R48, desc[UR6][R6.64] ;  /* 0x0000000606306981 */ /* 0x000f62000c1e1d00 */
[----:B-1----:R-:W-:-:S03]  /*0b90*/  @P6 IMAD.WIDE.U32 R4, R4, 0x20, R86 ;  /* 0x0000002004046825 */ /* 0x002fc600078e0056 */
[----:B------:R-:W5:Y:S04]  /*0ba0*/  @P6 LDG.E.128 R44, desc[UR6][R6.64+0x10] ;  /* 0x00001006062c6981 */ /* 0x000f68000c1e1d00 */
[----:B------:R-:W5:Y:S04]  /*0bb0*/  @P6 LDG.E.128 R32, desc[UR6][R4.64] ;  /* 0x0000000604206981 */ /* 0x000f68000c1e1d00 */
[----:B------:R-:W5:Y:S01]  /*0bc0*/  @P6 LDG.E.128 R28, desc[UR6][R4.64+0x10] ;  /* 0x00001006041c6981 */ /* 0x000f62000c1e1d00 */
[----:B------:R-:W-:Y:S02]  /*0bd0*/  CS2R R66, SRZ ;  /* 0x0000000000427805 */ /* 0x000fe4000001ff00 */
[----:B--2---:R-:W-:-:S02]  /*0be0*/  CS2R R64, SRZ ;  /* 0x0000000000407805 */ /* 0x004fc4000001ff00 */
[----:B------:R-:W-:Y:S01]  /*0bf0*/  CS2R R86, SRZ ;  /* 0x0000000000567805 */ /* 0x000fe2000001ff00 */
[----:B------:R0:W5:Y:S01]  /*0c00*/  @P5 LDG.E.128 R52, desc[UR6][R84.64+0x10] ;  /* 0x0000100654345981 */ /* 0x000162000c1e1d00 */
        /* <DEDUP_REMOVED lines=9> */
[----:B0-----:R-:W-:Y:S02]  /*0ca0*/  CS2R R84, SRZ ;  /* 0x0000000000547805 */ /* 0x001fe4000001ff00 */
[----:B------:R-:W-:-:S02]  /*0cb0*/  CS2R R156, SRZ ;  /* 0x00000000009c7805 */ /* 0x000fc4000001ff00 */
[----:B------:R-:W-:Y:S02]  /*0cc0*/  CS2R R162, SRZ ;  /* 0x0000000000a27805 */ /* 0x000fe4000001ff00 */
[----:B------:R-:W-:Y:S02]  /*0cd0*/  CS2R R160, SRZ ;  /* 0x0000000000a07805 */ /* 0x000fe4000001ff00 */
[----:B------:R-:W-:Y:S02]  /*0ce0*/  CS2R R182, SRZ ;  /* 0x0000000000b67805 */ /* 0x000fe4000001ff00 */
[----:B------:R-:W-:Y:S02]  /*0cf0*/  CS2R R180, SRZ ;  /* 0x0000000000b47805 */ /* 0x000fe4000001ff00 */
[----:B------:R-:W-:Y:S02]  /*0d00*/  CS2R R186, SRZ ;  /* 0x0000000000ba7805 */ /* 0x000fe4000001ff00 */
[----:B------:R-:W-:-:S02]  /*0d10*/  CS2R R184, SRZ ;  /* 0x0000000000b87805 */ /* 0x000fc4000001ff00 */
[----:B------:R-:W-:Y:S02]  /*0d20*/  @P6 CS2R R38, SRZ ;  /* 0x0000000000266805 */ /* 0x000fe4000001ff00 */
[----:B------:R-:W-:Y:S02]  /*0d30*/  @P6 CS2R R36, SRZ ;  /* 0x0000000000246805 */ /* 0x000fe4000001ff00 */
[----:B------:R-:W-:Y:S02]  /*0d40*/  @P6 CS2R R42, SRZ ;  /* 0x00000000002a6805 */ /* 0x000fe4000001ff00 */
[----:B------:R-:W-:-:S07]  /*0d50*/  @P6 CS2R R40, SRZ ;  /* 0x0000000000286805 */ /* 0x000fce000001ff00 */
.L_x_9583:
[----:B------:R-:W-:Y:S05]  /*0d60*/  BSYNC.RECONVERGENT B0 ;  /* 0x0000000000007941 */ /* 0x000fea0003800200 */
.L_x_9581:
[----:B------:R-:W1:Y:S02]  /*0d70*/  LDCU UR4, c[0x0][0x384] ;  /* 0x00007080ff0477ac */ /* 0x000e640008000800 */
[----:B-1----:R-:W-:-:S13]  /*0d80*/  ISETP.GE.AND P0, PT, R239, UR4, PT ;  /* 0x00000004ef007c0c */ /* 0x002fda000bf06270 */
[----:B------:R-:W-:Y:S05]  /*0d90*/  @P0 EXIT ;  /* 0x000000000000094d */ /* 0x000fea0003800000 */
[----:B------:R-:W-:Y:S01]  /*0da0*/  SHF.R.S32.HI R2, RZ, 0x3, R2 ;  /* 0x00000003ff027819 */ /* 0x000fe20000011402 */
[----:B------:R-:W1:Y:S03]  /*0db0*/  LDCU.U8 UR10, c[0x0][0x410] ;  /* 0x00008200ff0a77ac */ /* 0x000e660008000000 */
[C---:B0-----:R-:W-:Y:S01]  /*0dc0*/  LOP3.LUT R4, R2.reuse, 0x7f, RZ, 0xc0, !PT ;  /* 0x0000007f02047812 */ /* 0x041fe200078ec0ff */
[----:B------:R-:W0:Y:S01]  /*0dd0*/  LDCU UR11, c[0x0][0x400] ;  /* 0x00008000ff0b77ac */ /* 0x000e220008000800 */
        /* <DEDUP_REMOVED lines=13> */
.L_x_9631:
        /* <DEDUP_REMOVED lines=12> */
[----:B------:R-:W-:-:S04]  /*0f70*/  SHF.R.S32.HI R199, RZ, 0x1f, R198 ;  /* 0x0000001fffc77819 */ /* 0x000fc800000114c6 */
[----:B------:R-:W-:Y:S02]  /*0f80*/  LEA.HI R199, R199, R198, RZ, 0x3 ;  /* 0x000000c6c7c77211 */ /* 0x000fe400078f18ff */
[----:B--2---:R-:W-:-:S13]  /*0f90*/  ISETP.GE.AND P5, PT, R246, 0x1, PT ;  /* 0x00000001f600780c */ /* 0x004fda0003fa6270 */
[----:B------:R-:W-:-:S05]  /*0fa0*/  @P5 IADD3 R248, PT, PT, R246, -0x1, RZ ;  /* 0xfffffffff6f85810 */ /* 0x000fca0007ffe0ff */
[----:B------:R-:W-:-:S05]  /*0fb0*/  @P5 IMAD R248, R248, R243, RZ ;  /* 0x000000f3f8f85224 */ /* 0x000fca00078e02ff */
[----:B------:R-:W-:-:S04]  /*0fc0*/  @P5 SHF.R.S32.HI R245, RZ, 0x1f, R248 ;  /* 0x0000001ffff55819 */ /* 0x000fc800000114f8 */
        /* <DEDUP_REMOVED lines=9> */
[----:B------:R0:W5:Y:S02]  /*1060*/  LDG.E.128 R24, desc[UR6][R12.64] ;  /* 0x000000060c187981 */ /* 0x000164000c1e1d00 */
.L_x_9586:
[----:B------:R-:W-:Y:S05]  /*1070*/  BRA.U !UP0, `(.L_x_9587) ;  /* 0x0000000508347547 */ /* 0x000fea000b800000 */
[----:B0-----:R-:W0:Y:S02]  /*1080*/  LDC.64 R12, c[0x0][0x3a0] ;  /* 0x0000e800ff0c7b82 */ /* 0x001e240000000a00 */
[----:B0-----:R-:W-:-:S05]  /*1090*/  IMAD.WIDE.U32 R12, R245, 0x10, R12 ;  /* 0x00000010f50c7825 */ /* 0x001fca00078e000c */
[----:B------:R-:W2:Y:S01]  /*10a0*/  LDG.E.128 R20, desc[UR6][R12.64] ;  /* 0x000000060c147981 */ /* 0x000ea2000c1e1d00 */
[----:B------:R-:W-:-:S13]  /*10b0*/  ISETP.GT.AND P1, PT, R246, RZ, PT ;  /* 0x000000fff600720c */ /* 0x000fda0003f24270 */
[----:B------:R-:W0:Y:S01]  /*10c0*/  @P1 LDC R15, c[0x0][0x40c] ;  /* 0x00010300ff0f1b82 */ /* 0x000e220000000800 */
[----:B-----5:R-:W-:-:S07]  /*10d0*/  @P1 SHF.L.U32 R14, R24, 0x10, RZ ;  /* 0x00000010180e1819 */ /* 0x020fce00000006ff */
[----:B------:R-:W1:Y:S08]  /*10e0*/  @P1 LDC R17, c[0x0][0x40c] ;  /* 0x00010300ff111b82 */ /* 0x000e700000000800 */
[----:B------:R-:W3:Y:S01]  /*10f0*/  @P1 LDC R197, c[0x0][0x40c] ;  /* 0x00010300ffc51b82 */ /* 0x000ee20000000800 */
[----:B0-----:R-:W-:-:S07]  /*1100*/  @P1 FMUL.FTZ R15, R14, R15 ;  /* 0x0000000f0e0f1220 */ /* 0x001fce0000410000 */
[----:B------:R-:W0:Y:S08]  /*1110*/  @P1 LDC R199, c[0x0][0x40c] ;  /* 0x00010300ffc71b82 */ /* 0x000e300000000800 */
[----:B------:R-:W4:Y:S01]  /*1120*/  @P1 LDC R249, c[0x0][0x40c] ;  /* 0x00010300fff91b82 */ /* 0x000f220000000800 */
[C---:B--2---:R-:W-:Y:S02]  /*1130*/  @P1 SHF.L.U32 R14, R20.reuse, 0x10, RZ ;  /* 0x00000010140e1819 */ /* 0x044fe400000006ff */
[----:B------:R-:W-:-:S02]  /*1140*/  @!P1 SHF.L.U32 R19, R20, 0x10, RZ ;  /* 0x0000001014139819 */ /* 0x000fc400000006ff */
[----:B------:R-:W-:Y:S01]  /*1150*/  @P1 PRMT R12, R20, 0x7632, R12 ;  /* 0x00007632140c1816 */ /* 0x000fe2000000000c */
[--C-:B------:R-:W-:Y:S01]  /*1160*/  @P1 FFMA.FTZ R19, R15, R176, R14.reuse ;  /* 0x000000b00f131223 */ /* 0x100fe2000001000e */
[----:B------:R-:W-:Y:S01]  /*1170*/  @P1 PRMT R14, R24, 0x7632, R14 ;  /* 0x00007632180e1816 */ /* 0x000fe2000000000e */
[----:B------:R-:W2:Y:S01]  /*1180*/  @P1 LDC R15, c[0x0][0x40c] ;  /* 0x00010300ff0f1b82 */ /* 0x000ea20000000800 */
[----:B------:R-:W-:Y:S02]  /*1190*/  @!P1 PRMT R18, R20, 0x7632, R18 ;  /* 0x0000763214129816 */ /* 0x000fe40000000012 */
[----:B------:R-:W-:Y:S02]  /*11a0*/  @P1 SHF.L.U32 R14, R14, 0x10, RZ ;  /* 0x000000100e0e1819 */ /* 0x000fe400000006ff */
[----:B------:R-:W-:Y:S02]  /*11b0*/  @P1 SHF.L.U32 R13, R12, 0x10, RZ ;  /* 0x000000100c0d1819 */ /* 0x000fe400000006ff */
[----:B------:R-:W-:Y:S01]  /*11c0*/  @P1 SHF.L.U32 R12, R25, 0x10, RZ ;  /* 0x00000010190c1819 */ /* 0x000fe200000006ff */
[----:B-1----:R-:W-:Y:S01]  /*11d0*/  @P1 FMUL.FTZ R14, R14, R17 ;  /* 0x000000110e0e1220 */ /* 0x002fe20000410000 */
[----:B------:R-:W-:-:S02]  /*11e0*/  @!P1 SHF.L.U32 R18, R18, 0x10, RZ ;  /* 0x0000001012129819 */ /* 0x000fc400000006ff */
[C---:B------:R-:W-:Y:S01]  /*11f0*/  @!P1 SHF.L.U32 R17, R21.reuse, 0x10, RZ ;  /* 0x0000001015119819 */ /* 0x040fe200000006ff */
[----:B------:R-:W-:Y:S01]  /*1200*/  @P1 FFMA.FTZ R18, R14, R177, R13 ;  /* 0x000000b10e121223 */ /* 0x000fe2000001000d */
[C---:B------:R-:W-:Y:S02]  /*1210*/  @!P1 PRMT R16, R21.reuse, 0x7632, R16 ;  /* 0x0000763215109816 */ /* 0x040fe40000000010 */
[----:B------:R-:W-:Y:S02]  /*1220*/  @!P1 PRMT R14, R22, 0x7632, R14 ;  /* 0x00007632160e9816 */ /* 0x000fe4000000000e */
[----:B------:R-:W-:Y:S02]  /*1230*/  @!P1 SHF.L.U32 R16, R16, 0x10, RZ ;  /* 0x0000001010109819 */ /* 0x000fe400000006ff */
[----:B------:R-:W-:Y:S02]  /*1240*/  @!P1 SHF.L.U32 R14, R14, 0x10, RZ ;  /* 0x000000100e0e9819 */ /* 0x000fe400000006ff */
[----:B------:R-:W-:Y:S01]  /*1250*/  F2FP.BF16.F32.PACK_AB R251, RZ, R18 ;  /* 0x00000012fffb723e */ /* 0x000fe200000010ff */
[----:B--2---:R-:W-:Y:S01]  /*1260*/  @P1 FMUL.FTZ R13, R12, R15 ;  /* 0x0000000f0c0d1220 */ /* 0x004fe20000410000 */
[----:B------:R-:W-:Y:S01]  /*1270*/  @P1 SHF.L.U32 R12, R21, 0x10, RZ ;  /* 0x00000010150c1819 */ /* 0x000fe200000006ff */
[----:B------:R-:W1:Y:S04]  /*1280*/  @P1 LDC R15, c[0x0][0x40c] ;  /* 0x00010300ff0f1b82 */ /* 0x000e680000000800 */
[--C-:B------:R-:W-:Y:S01]  /*1290*/  @P1 FFMA.FTZ R17, R13, R178, R12.reuse ;  /* 0x000000b20d111223 */ /* 0x100fe2000001000c */
[----:B------:R-:W-:-:S02]  /*12a0*/  @P1 PRMT R12, R25, 0x7632, R12 ;  /* 0x00007632190c1816 */ /* 0x000fc4000000000c */
[----:B------:R-:W-:Y:S02]  /*12b0*/  @P1 PRMT R13, R21, 0x7632, R13 ;  /* 0x00007632150d1816 */ /* 0x000fe4000000000d */
[----:B------:R-:W-:Y:S02]  /*12c0*/  @P1 SHF.L.U32 R12, R12, 0x10, RZ ;  /* 0x000000100c0c1819 */ /* 0x000fe400000006ff */
[----:B------:R-:W-:-:S03]  /*12d0*/  @P1 SHF.L.U32 R13, R13, 0x10, RZ ;  /* 0x000000100d0d1819 */ /* 0x000fc600000006ff */
[----:B---3--:R-:W-:Y:S02]  /*12e0*/  @P1 FMUL.FTZ R12, R12, R197 ;  /* 0x000000c50c0c1220 */ /* 0x008fe40000410000 */
[----:B------:R-:W2:Y:S02]  /*12f0*/  @P1 LDC R197, c[0x0][0x40c] ;  /* 0x00010300ffc51b82 */ /* 0x000ea40000000800 */
[----:B------:R-:W-:Y:S01]  /*1300*/  @P1 FFMA.FTZ R16, R12, R179, R13 ;  /* 0x000000b30c101223 */ /* 0x000fe2000001000d */
[----:B------:R-:W-:-:S04]  /*1310*/  @P1 SHF.L.U32 R12, R26, 0x10, RZ ;  /* 0x000000101a0c1819 */ /* 0x000fc800000006ff */
[----:B------:R-:W-:Y:S01]  /*1320*/  F2FP.BF16.F32.PACK_AB R250, RZ, R16 ;  /* 0x00000010fffa723e */ /* 0x000fe200000010ff */
[----:B-1----:R-:W-:Y:S01]  /*1330*/  @P1 FMUL.FTZ R13, R12, R15 ;  /* 0x0000000f0c0d1220 */ /* 0x002fe20000410000 */
[C---:B------:R-:W-:Y:S02]  /*1340*/  @P1 SHF.L.U32 R12, R22.reuse, 0x10, RZ ;  /* 0x00000010160c1819 */ /* 0x040fe400000006ff */
[----:B------:R-:W-:-:S03]  /*1350*/  @!P1 SHF.L.U32 R15, R22, 0x10, RZ ;  /* 0x00000010160f9819 */ /* 0x000fc600000006ff */
[--C-:B------:R-:W-:Y:S01]  /*1360*/  @P1 FFMA.FTZ R15, R13, R172, R12.reuse ;  /* 0x000000ac0d0f1223 */ /* 0x100fe2000001000c */
[----:B------:R-:W-:Y:S02]  /*1370*/  @P1 PRMT R12, R26, 0x7632, R12 ;  /* 0x000076321a0c1816 */ /* 0x000fe4000000000c */
[----:B------:R-:W-:Y:S02]  /*1380*/  @P1 PRMT R13, R22, 0x7632, R13 ;  /* 0x00007632160d1816 */ /* 0x000fe4000000000d */
[----:B------:R-:W-:Y:S02]  /*1390*/  @P1 SHF.L.U32 R12, R12, 0x10, RZ ;  /* 0x000000100c0c1819 */ /* 0x000fe400000006ff */
[----:B------:R-:W-:Y:S02]  /*13a0*/  @P1 SHF.L.U32 R13, R13, 0x10, RZ ;  /* 0x000000100d0d1819 */ /* 0x000fe400000006ff */
[----:B------:R-:W-:Y:S01]  /*13b0*/  F2FP.BF16.F32.PACK_AB R198, RZ, R15 ;  /* 0x0000000fffc6723e */ /* 0x000fe200000010ff */
[----:B--2---:R-:W-:-:S04]  /*13c0*/  @P1 FMUL.FTZ R12, R12, R197 ;  /* 0x000000c50c0c1220 */ /* 0x004fc80000410000 */
[----:B------:R-:W-:Y:S01]  /*13d0*/  @P1 FFMA.FTZ R14, R12, R173, R13 ;  /* 0x000000ad0c0e1223 */ /* 0x000fe2000001000d */
[----:B------:R-:W-:Y:S02]  /*13e0*/  @P1 SHF.L.U32 R12, R27, 0x10, RZ ;  /* 0x000000101b0c1819 */ /* 0x000fe400000006ff */
[----:B------:R-:W-:-:S03]  /*13f0*/  @!P1 SHF.L.U32 R13, R23, 0x10, RZ ;  /* 0x00000010170d9819 */ /* 0x000fc600000006ff */
[----:B0-----:R-:W-:Y:S01]  /*1400*/  @P1 FMUL.FTZ R197, R12, R199 ;  /* 0x000000c70cc51220 */ /* 0x001fe20000410000 */
[----:B------:R-:W-:-:S05]  /*1410*/  @P1 SHF.L.U32 R12, R23, 0x10, RZ ;  /* 0x00000010170c1819 */ /* 0x000fca00000006ff */
[--C-:B------:R-:W-:Y:S01]  /*1420*/  @P1 FFMA.FTZ R13, R197, R174, R12.reuse ;  /* 0x000000aec50d1223 */ /* 0x100fe2000001000c */
[----:B------:R-:W-:Y:S02]  /*1430*/  @P1 PRMT R12, R27, 0x7632, R12 ;  /* 0x000076321b0c1816 */ /* 0x000fe4000000000c */
[----:B------:R-:W-:Y:S02]  /*1440*/  @P1 PRMT R197, R23, 0x7632, R197 ;  /* 0x0000763217c51816 */ /* 0x000fe400000000c5 */
[----:B------:R-:W-:Y:S02]  /*1450*/  @P1 SHF.L.U32 R12, R12, 0x10, RZ ;  /* 0x000000100c0c1819 */ /* 0x000fe400000006ff */
[----:B------:R-:W-:Y:S01]  /*1460*/  F2FP.BF16.F32.PACK_AB R199, RZ, R13 ;  /* 0x0000000dffc7723e */ /* 0x000fe200000010ff */
[----:B------:R-:W-:Y:S02]  /*1470*/  @P1 IMAD.U32 R197, R197, 0x10000, RZ ;  /* 0x00010000c5c51824 */ /* 0x000fe400078e00ff */
[----:B----4-:R-:W-:Y:S01]  /*1480*/  @P1 FMUL.FTZ R196, R12, R249 ;  /* 0x000000f90cc41220 */ /* 0x010fe20000410000 */
[----:B------:R-:W-:-:S02]  /*1490*/  @!P1 PRMT R12, R23, 0x7632, R12 ;  /* 0x00007632170c9816 */ /* 0x000fc4000000000c */
[----:B------:R-:W-:Y:S02]  /*14a0*/  F2FP.BF16.F32.PACK_AB R249, RZ, R14 ;  /* 0x0000000efff9723e */ /* 0x000fe400000010ff */
[----:B------:R-:W-:Y:S01]  /*14b0*/  @!P1 SHF.L.U32 R12, R12, 0x10, RZ ;  /* 0x000000100c0c9819 */ /* 0x000fe200000006ff */
[----:B------:R-:W-:Y:S01]  /*14c0*/  @P1 FFMA.FTZ R12, R196, R175, R197 ;  /* 0x000000afc40c1223 */ /* 0x000fe200000100c5 */
        /* <DEDUP_REMOVED lines=8> */
.L_x_9587:
[----:B0-----:R-:W0:Y:S01]  /*1550*/  @P5 LDC R13, c[0x0][0x40c] ;  /* 0x00010300ff0d5b82 */ /* 0x001e220000000800 */
[----:B-----5:R-:W-:Y:S02]  /*1560*/  @P5 PRMT R12, R24, 0x7632, R12 ;  /* 0x00007632180c5816 */ /* 0x020fe4000000000c */
[----:B------:R-:W-:Y:S02]  /*1570*/  CS2R R16, SRZ ;  /* 0x0000000000107805 */ /* 0x000fe4000001ff00 */
[----:B------:R-:W-:Y:S02]  /*1580*/  MOV R18, RZ ;  /* 0x000000ff00127202 */ /* 0x000fe40000000f00 */
[----:B------:R-:W-:Y:S01]  /*1590*/  @P5 SHF.L.U32 R12, R12, 0x10, RZ ;  /* 0x000000100c0c5819 */ /* 0x000fe200000006ff */
[----:B------:R-:W1:Y:S08]  /*15a0*/  @P5 LDC R14, c[0x0][0x40c] ;  /* 0x00010300ff0e5b82 */ /* 0x000e700000000800 */
[----:B------:R-:W2:Y:S01]  /*15b0*/  @P5 LDC R196, c[0x0][0x40c] ;  /* 0x00010300ffc45b82 */ /* 0x000ea20000000800 */
[----:B0-----:R-:W-:Y:S01]  /*15c0*/  @P5 FMUL.FTZ R12, R12, R13 ;  /* 0x0000000d0c0c5220 */ /* 0x001fe20000410000 */
[----:B------:R-:W-:-:S06]  /*15d0*/  @P5 PRMT R13, R25, 0x7632, R13 ;  /* 0x00007632190d5816 */ /* 0x000fcc000000000d */
[----:B------:R-:W0:Y:S01]  /*15e0*/  @P5 LDC R248, c[0x0][0x40c] ;  /* 0x00010300fff85b82 */ /* 0x000e220000000800 */
[----:B------:R-:W-:Y:S01]  /*15f0*/  @P5 FMUL.FTZ R18, R12, R177 ;  /* 0x000000b10c125220 */ /* 0x000fe20000410000 */
[----:B------:R-:W-:-:S05]  /*1600*/  @P5 SHF.L.U32 R13, R13, 0x10, RZ ;  /* 0x000000100d0d5819 */ /* 0x000fca00000006ff */
[----:B-1----:R-:W-:Y:S01]  /*1610*/  @P5 FMUL.FTZ R12, R13, R14 ;  /* 0x0000000e0d0c5220 */ /* 0x002fe20000410000 */
[----:B------:R-:W-:Y:S01]  /*1620*/  @P5 PRMT R13, R26, 0x7632, R13 ;  /* 0x000076321a0d5816 */ /* 0x000fe2000000000d */
[----:B------:R-:W1:Y:S01]  /*1630*/  @P5 LDC R198, c[0x0][0x40c] ;  /* 0x00010300ffc65b82 */ /* 0x000e620000000800 */
[----:B------:R-:W-:Y:S01]  /*1640*/  CS2R R14, SRZ ;  /* 0x00000000000e7805 */ /* 0x000fe2000001ff00 */
[----:B------:R-:W-:Y:S01]  /*1650*/  @P5 FMUL.FTZ R16, R12, R179 ;  /* 0x000000b30c105220 */ /* 0x000fe20000410000 */
[----:B------:R-:W-:-:S04]  /*1660*/  @P5 SHF.L.U32 R13, R13, 0x10, RZ ;  /* 0x000000100d0d5819 */ /* 0x000fc800000006ff */
[----:B------:R-:W-:Y:S01]  /*1670*/  F2FP.BF16.F32.PACK_AB R251, RZ, R16 ;  /* 0x00000010fffb723e */ /* 0x000fe200000010ff */
[----:B--2---:R-:W-:Y:S01]  /*1680*/  @P5 FMUL.FTZ R12, R13, R196 ;  /* 0x000000c40d0c5220 */ /* 0x004fe20000410000 */
[----:B------:R-:W-:-:S03]  /*1690*/  @P5 PRMT R13, R27, 0x7632, R13 ;  /* 0x000076321b0d5816 */ /* 0x000fc6000000000d */
[----:B------:R-:W-:Y:S01]  /*16a0*/  @P5 FMUL.FTZ R14, R12, R173 ;  /* 0x000000ad0c0e5220 */ /* 0x000fe20000410000 */
[----:B------:R-:W-:Y:S01]  /*16b0*/  @P5 SHF.L.U32 R13, R13, 0x10, RZ ;  /* 0x000000100d0d5819 */ /* 0x000fe200000006ff */
[----:B------:R-:W-:-:S04]  /*16c0*/  HFMA2 R12, -RZ, RZ, 0, 0 ;  /* 0x00000000ff0c7431 */ /* 0x000fc800000001ff */
[----:B0-----:R-:W-:Y:S01]  /*16d0*/  @P5 FMUL.FTZ R196, R13, R248 ;  /* 0x000000f80dc45220 */ /* 0x001fe20000410000 */
[----:B------:R-:W-:Y:S01]  /*16e0*/  @P5 SHF.L.U32 R13, R25, 0x10, RZ ;  /* 0x00000010190d5819 */ /* 0x000fe200000006ff */
[----:B------:R-:W0:Y:S02]  /*16f0*/  @P5 LDC R248, c[0x0][0x40c] ;  /* 0x00010300fff85b82 */ /* 0x000e240000000800 */
[----:B------:R-:W-:Y:S02]  /*1700*/  @P5 FMUL.FTZ R12, R196, R175 ;  /* 0x000000afc40c5220 */ /* 0x000fe40000410000 */
[----:B-1----:R-:W-:-:S03]  /*1710*/  @P5 FMUL.FTZ R13, R13, R198 ;  /* 0x000000c60d0d5220 */ /* 0x002fc60000410000 */
[----:B------:R-:W-:Y:S01]  /*1720*/  F2FP.BF16.F32.PACK_AB R199, RZ, R12 ;  /* 0x0000000cffc7723e */ /* 0x000fe200000010ff */
[----:B------:R-:W1:Y:S01]  /*1730*/  @P5 LDC R198, c[0x0][0x40c] ;  /* 0x00010300ffc65b82 */ /* 0x000e620000000800 */
[----:B------:R-:W-:Y:S01]  /*1740*/  @P5 FMUL.FTZ R17, R13, R178 ;  /* 0x000000b20d115220 */ /* 0x000fe20000410000 */
[----:B------:R-:W-:-:S06]  /*1750*/  @P5 SHF.L.U32 R13, R26, 0x10, RZ ;  /* 0x000000101a0d5819 */ /* 0x000fcc00000006ff */
[----:B------:R-:W2:Y:S01]  /*1760*/  @P5 LDC R196, c[0x0][0x40c] ;  /* 0x00010300ffc45b82 */ /* 0x000ea20000000800 */
[----:B0-----:R-:W-:-:S04]  /*1770*/  @P5 FMUL.FTZ R13, R13, R248 ;  /* 0x000000f80d0d5220 */ /* 0x001fc80000410000 */
[----:B------:R-:W-:Y:S01]  /*1780*/  @P5 FMUL.FTZ R15, R13, R172 ;  /* 0x000000ac0d0f5220 */ /* 0x000fe20000410000 */
[----:B------:R-:W-:-:S04]  /*1790*/  @P5 SHF.L.U32 R13, R27, 0x10, RZ ;  /* 0x000000101b0d5819 */ /* 0x000fc800000006ff */
[----:B------:R-:W-:Y:S01]  /*17a0*/  F2FP.BF16.F32.PACK_AB R250, RZ, R15 ;  /* 0x0000000ffffa723e */ /* 0x000fe200000010ff */
[----:B-1----:R-:W-:Y:S01]  /*17b0*/  @P5 FMUL.FTZ R19, R13, R198 ;  /* 0x000000c60d135220 */ /* 0x002fe20000410000 */
[----:B------:R-:W-:Y:S02]  /*17c0*/  MOV R13, RZ ;  /* 0x000000ff000d7202 */ /* 0x000fe40000000f00 */
[----:B------:R-:W-:Y:S01]  /*17d0*/  F2FP.BF16.F32.PACK_AB R198, RZ, R14 ;  /* 0x0000000effc6723e */ /* 0x000fe200000010ff */
[----:B------:R-:W-:Y:S01]  /*17e0*/  @P5 FMUL.FTZ R13, R19, R174 ;  /* 0x000000ae130d5220 */ /* 0x000fe20000410000 */
[----:B------:R-:W-:Y:S02]  /*17f0*/  @P5 SHF.L.U32 R19, R24, 0x10, RZ ;  /* 0x0000001018135819 */ /* 0x000fe400000006ff */
[----:B------:R-:W-:Y:S02]  /*1800*/  PRMT R198, R250, 0x5410, R198 ;  /* 0x00005410fac67816 */ /* 0x000fe400000000c6 */
[----:B------:R-:W-:Y:S01]  /*1810*/  F2FP.BF16.F32.PACK_AB R249, RZ, R13 ;  /* 0x0000000dfff9723e */ /* 0x000fe200000010ff */
[----:B--2---:R-:W-:Y:S01]  /*1820*/  @P5 FMUL.FTZ R197, R19, R196 ;  /* 0x000000c413c55220 */ /* 0x004fe20000410000 */
[----:B------:R-:W-:Y:S01]  /*1830*/  HFMA2 R19, -RZ, RZ, 0, 0 ;  /* 0x00000000ff137431 */ /* 0x000fe200000001ff */
[----:B------:R-:W-:-:S02]  /*1840*/  F2FP.BF16.F32.PACK_AB R196, RZ, R18 ;  /* 0x00000012ffc4723e */ /* 0x000fc400000010ff */
[----:B------:R-:W-:Y:S01]  /*1850*/  PRMT R199, R249, 0x5410, R199 ;  /* 0x00005410f9c77816 */ /* 0x000fe200000000c7 */
[----:B------:R-:W-:Y:S01]  /*1860*/  @P5 FMUL.FTZ R19, R197, R176 ;  /* 0x000000b0c5135220 */ /* 0x000fe20000410000 */
[----:B------:R-:W-:-:S04]  /*1870*/  F2FP.BF16.F32.PACK_AB R197, RZ, R17 ;  /* 0x00000011ffc5723e */ /* 0x000fc800000010ff */
[----:B------:R-:W-:Y:S02]  /*1880*/  F2FP.BF16.F32.PACK_AB R248, RZ, R19 ;  /* 0x00000013fff8723e */ /* 0x000fe400000010ff */
[----:B------:R-:W-:Y:S02]  /*1890*/  PRMT R197, R197, 0x5410, R251 ;  /* 0x00005410c5c57816 */ /* 0x000fe400000000fb */
[----:B------:R-:W-:-:S07]  /*18a0*/  PRMT R196, R248, 0x5410, R196 ;  /* 0x00005410f8c47816 */ /* 0x000fce00000000c4 */
.L_x_9588:
[----:B------:R-:W0:Y:S01]  /*18b0*/  LDC.64 R248, c[0x0][0x3a8] ;  /* 0x0000ea00fff87b82 */ /* 0x000e220000000a00 */
[----:B------:R-:W-:Y:S01]  /*18c0*/  IADD3 R247, PT, PT, R247, 0x80, RZ ;  /* 0x00000080f7f77810 */ /* 0x000fe20007ffe0ff */
[C---:B0-----:R-:W-:Y:S01]  /*18d0*/  IMAD.WIDE.U32 R248, R245.reuse, 0x10, R248 ;  /* 0x00000010f5f87825 */ /* 0x041fe200078e00f8 */
[----:B------:R-:W-:-:S04]  /*18e0*/  IADD3 R245, PT, PT, R245, 0x80, RZ ;  /* 0x00000080f5f57810 */ /* 0x000fc80007ffe0ff */
[----:B------:R0:W-:Y:S03]  /*18f0*/  STG.E.128 desc[UR6][R248.64], R196 ;  /* 0x000000c4f8007986 */ /* 0x0001e6000c101d06 */
.L_x_9585:
[----:B------:R-:W-:Y:S05]  /*1900*/  BSYNC.RECONVERGENT B0 ;  /* 0x0000000000007941 */ /* 0x000fea0003800200 */
.L_x_9584:
[----:B------:R-:W-:Y:S01]  /*1910*/  ISETP.GE.U32.AND P1, PT, R240, 0x100, PT ;  /* 0x00000100f000780c */ /* 0x000fe20003f26070 */
[----:B------:R-:W-:Y:S01]  /*1920*/  BSSY.RECONVERGENT B0, `(.L_x_9589) ;  /* 0x0000087000007945 */ /* 0x000fe20003800200 */
[----:B------:R-:W-:-:S11]  /*1930*/  LOP3.LUT R241, R241, 0xffffffdf, RZ, 0xc0, !PT ;  /* 0xffffffdff1f17812 */ /* 0x000fd600078ec0ff */
[----:B------:R-:W-:Y:S01]  /*1940*/  @P1 LOP3.LUT R241, R241, 0x20, RZ, 0xfc, !PT ;  /* 0x00000020f1f11812 */ /* 0x000fe200078efcff */
[----:B------:R-:W-:Y:S06]  /*1950*/  @!P1 BRA `(.L_x_9590) ;  /* 0x00000008000c9947 */ /* 0x000fec0003800000 */
[----:B------:R-:W-:Y:S01]  /*1960*/  ISETP.NE.U32.AND P1, PT, RZ, UR8, PT ;  /* 0x00000008ff007c0c */ /* 0x000fe2000bf25070 */
[----:B------:R-:W1:Y:S03]  /*1970*/  @P5 LDC.64 R6, c[0x0][0x390] ;  /* 0x0000e400ff065b82 */ /* 0x000e660000000a00 */
[----:B------:R-:W-:-:S13]  /*1980*/  ISETP.NE.AND.EX P1, PT, RZ, UR9, PT, P1 ;  /* 0x00000009ff007c0c */ /* 0x000fda000bf25310 */
[----:B------:R-:W2:Y:S01]  /*1990*/  @P1 LDC.64 R4, c[0x0][0x3a0] ;  /* 0x0000e800ff041b82 */ /* 0x000ea20000000a00 */
[----:B-1----:R-:W-:-:S05]  /*19a0*/  @P5 IMAD.WIDE.U32 R6, R247, 0x10, R6 ;  /* 0x00000010f7065825 */ /* 0x002fca00078e0006 */
[----:B------:R1:W5:Y:S01]  /*19b0*/  @P5 LDG.E.128 R24, desc[UR6][R6.64] ;  /* 0x0000000606185981 */ /* 0x000362000c1e1d00 */
[----:B--2---:R-:W-:-:S05]  /*19c0*/  @P1 IMAD.WIDE.U32 R4, R245, 0x10, R4 ;  /* 0x00000010f5041825 */ /* 0x004fca00078e0004 */
[----:B------:R1:W5:Y:S01]  /*19d0*/  @P1 LDG.E.128 R20, desc[UR6][R4.64] ;  /* 0x0000000604141981 */ /* 0x000362000c1e1d00 */
[----:B------:R-:W-:Y:S05]  /*19e0*/  @!P1 BRA `(.L_x_9591) ;  /* 0x0000000000f89947 */ /* 0x000fea0003800000 */
[----:B------:R-:W-:Y:S02]  /*19f0*/  ISETP.GT.AND P1, PT, R246, RZ, PT ;  /* 0x000000fff600720c */ /* 0x000fe40003f24270 */
[----:B-----5:R-:W-:-:S11]  /*1a00*/  SHF.L.U32 R11, R21, 0x10, RZ ;  /* 0x00000010150b7819 */ /* 0x020fd600000006ff */
[----:B-1----:R-:W1:Y:S01]  /*1a10*/  @P1 LDC R5, c[0x0][0x40c] ;  /* 0x00010300ff051b82 */ /* 0x002e620000000800 */
[----:B------:R-:W-:Y:S02]  /*1a20*/  @P1 SHF.L.U32 R4, R25, 0x10, RZ ;  /* 0x0000001019041819 */ /* 0x000fe400000006ff */
[----:B0-----:R-:W-:-:S04]  /*1a30*/  @P1 PRMT R196, R27, 0x7632, R196 ;  /* 0x000076321bc41816 */ /* 0x001fc800000000c4 */
[----:B------:R-:W-:Y:S01]  /*1a40*/  @P1 SHF.L.U32 R196, R196, 0x10, RZ ;  /* 0x00000010c4c41819 */ /* 0x000fe200000006ff */
[----:B------:R-:W0:Y:S08]  /*1a50*/  @P1 LDC R6, c[0x0][0x40c] ;  /* 0x00010300ff061b82 */ /* 0x000e300000000800 */
[----:B------:R-:W2:Y:S01]  /*1a60*/  @P1 LDC R8, c[0x0][0x40c] ;  /* 0x00010300ff081b82 */ /* 0x000ea20000000800 */
[----:B-1----:R-:W-:-:S07]  /*1a70*/  @P1 FMUL.FTZ R4, R4, R5 ;  /* 0x0000000504041220 */ /* 0x002fce0000410000 */
[----:B------:R-:W1:Y:S01]  /*1a80*/  @P1 LDC R7, c[0x0][0x40c] ;  /* 0x00010300ff071b82 */ /* 0x000e620000000800 */
[----:B------:R-:W-:Y:S01]  /*1a90*/  @P1 FFMA.FTZ R11, R4, R154, R11 ;  /* 0x0000009a040b1223 */ /* 0x000fe2000001000b */
[----:B------:R-:W-:-:S04]  /*1aa0*/  @P1 PRMT R4, R24, 0x7632, R4 ;  /* 0x0000763218041816 */ /* 0x000fc80000000004 */
[----:B------:R-:W-:Y:S02]  /*1ab0*/  @P1 SHF.L.U32 R5, R4, 0x10, RZ ;  /* 0x0000001004051819 */ /* 0x000fe400000006ff */
[----:B------:R-:W3:Y:S01]  /*1ac0*/  @P1 LDC R197, c[0x0][0x40c] ;  /* 0x00010300ffc51b82 */ /* 0x000ee20000000800 */
[----:B------:R-:W-:Y:S02]  /*1ad0*/  PRMT R4, R20, 0x7632, R4 ;  /* 0x0000763214047816 */ /* 0x000fe40000000004 */
[----:B0-----:R-:W-:Y:S02]  /*1ae0*/  @P1 FMUL.FTZ R5, R5, R6 ;  /* 0x0000000605051220 */ /* 0x001fe40000410000 */
[----:B------:R-:W-:Y:S02]  /*1af0*/  SHF.L.U32 R10, R4, 0x10, RZ ;  /* 0x00000010040a7819 */ /* 0x000fe400000006ff */
[----:B------:R-:W-:Y:S01]  /*1b00*/  PRMT R4, R21, 0x7632, R4 ;  /* 0x0000763215047816 */ /* 0x000fe20000000004 */
[----:B------:R-:W0:Y:S02]  /*1b10*/  @P1 LDC R6, c[0x0][0x40c] ;  /* 0x00010300ff061b82 */ /* 0x000e240000000800 */
[----:B------:R-:W-:Y:S01]  /*1b20*/  @P1 FFMA.FTZ R10, R5, R153, R10 ;  /* 0x00000099050a1223 */ /* 0x000fe2000001000a */
[----:B------:R-:W-:-:S02]  /*1b30*/  @P1 PRMT R5, R25, 0x7632, R5 ;  /* 0x0000763219051816 */ /* 0x000fc40000000005 */
[----:B------:R-:W-:Y:S02]  /*1b40*/  SHF.L.U32 R9, R4, 0x10, RZ ;  /* 0x0000001004097819 */ /* 0x000fe400000006ff */
[----:B------:R-:W-:-:S05]  /*1b50*/  @P1 SHF.L.U32 R5, R5, 0x10, RZ ;  /* 0x0000001005051819 */ /* 0x000fca00000006ff */
[----:B--2---:R-:W-:Y:S01]  /*1b60*/  @P1 FMUL.FTZ R4, R5, R8 ;  /* 0x0000000805041220 */ /* 0x004fe20000410000 */
[----:B------:R-:W-:Y:S02]  /*1b70*/  @P1 PRMT R5, R26, 0x7632, R5 ;  /* 0x000076321a051816 */ /* 0x000fe40000000005 */
[----:B------:R-:W-:Y:S01]  /*1b80*/  SHF.L.U32 R8, R22, 0x10, RZ ;  /* 0x0000001016087819 */ /* 0x000fe200000006ff */
[----:B------:R-:W-:Y:S01]  /*1b90*/  @P1 FFMA.FTZ R9, R4, R155, R9 ;  /* 0x0000009b04091223 */ /* 0x000fe20000010009 */
[----:B------:R-:W-:Y:S02]  /*1ba0*/  @P1 SHF.L.U32 R4, R26, 0x10, RZ ;  /* 0x000000101a041819 */ /* 0x000fe400000006ff */
[----:B------:R-:W-:Y:S02]  /*1bb0*/  @P1 SHF.L.U32 R5, R5, 0x10, RZ ;  /* 0x0000001005051819 */ /* 0x000fe400000006ff */
[----:B------:R-:W-:Y:S01]  /*1bc0*/  F2FP.BF16.F32.PACK_AB R251, RZ, R9 ;  /* 0x00000009fffb723e */ /* 0x000fe200000010ff */
[----:B-1----:R-:W-:Y:S01]  /*1bd0*/  @P1 FMUL.FTZ R7, R4, R7 ;  /* 0x0000000704071220 */ /* 0x002fe20000410000 */
[----:B------:R-:W-:-:S03]  /*1be0*/  PRMT R4, R22, 0x7632, R4 ;  /* 0x0000763216047816 */ /* 0x000fc60000000004 */
[----:B------:R-:W-:Y:S01]  /*1bf0*/  @P1 FFMA.FTZ R8, R7, R148, R8 ;  /* 0x0000009407081223 */ /* 0x000fe20000010008 */
[----:B------:R-:W-:Y:S01]  /*1c00*/  SHF.L.U32 R7, R4, 0x10, RZ ;  /* 0x0000001004077819 */ /* 0x000fe200000006ff */
[----:B0-----:R-:W-:Y:S01]  /*1c10*/  @P1 FMUL.FTZ R4, R5, R6 ;  /* 0x0000000605041220 */ /* 0x001fe20000410000 */
[----:B------:R-:W-:Y:S01]  /*1c20*/  SHF.L.U32 R6, R23, 0x10, RZ ;  /* 0x0000001017067819 */ /* 0x000fe200000006ff */
[----:B------:R-:W0:Y:S01]  /*1c30*/  @P1 LDC R5, c[0x0][0x40c] ;  /* 0x00010300ff051b82 */ /* 0x000e220000000800 */
[----:B------:R-:W-:Y:S01]  /*1c40*/  F2FP.BF16.F32.PACK_AB R198, RZ, R8 ;  /* 0x00000008ffc6723e */ /* 0x000fe200000010ff */
[----:B------:R-:W-:Y:S01]  /*1c50*/  @P1 FFMA.FTZ R7, R4, R149, R7 ;  /* 0x0000009504071223 */ /* 0x000fe20000010007 */
[----:B------:R-:W-:-:S04]  /*1c60*/  @P1 SHF.L.U32 R4, R27, 0x10, RZ ;  /* 0x000000101b041819 */ /* 0x000fc800000006ff */
[----:B------:R-:W-:Y:S01]  /*1c70*/  F2FP.BF16.F32.PACK_AB R250, RZ, R7 ;  /* 0x00000007fffa723e */ /* 0x000fe200000010ff */
[----:B---3--:R-:W-:Y:S01]  /*1c80*/  @P1 FMUL.FTZ R197, R4, R197 ;  /* 0x000000c504c51220 */ /* 0x008fe20000410000 */
[----:B------:R-:W-:Y:S02]  /*1c90*/  @P1 SHF.L.U32 R4, R24, 0x10, RZ ;  /* 0x0000001018041819 */ /* 0x000fe400000006ff */
[----:B------:R-:W-:Y:S01]  /*1ca0*/  PRMT R198, R198, 0x5410, R250 ;  /* 0x00005410c6c67816 */ /* 0x000fe200000000fa */
[----:B------:R-:W-:Y:S02]  /*1cb0*/  @P1 FFMA.FTZ R6, R197, R150, R6 ;  /* 0x00000096c5061223 */ /* 0x000fe40000010006 */
[----:B------:R-:W1:Y:S03]  /*1cc0*/  @P1 LDC R197, c[0x0][0x40c] ;  /* 0x00010300ffc51b82 */ /* 0x000e660000000800 */
[----:B------:R-:W-:Y:S01]  /*1cd0*/  F2FP.BF16.F32.PACK_AB R199, RZ, R6 ;  /* 0x00000006ffc7723e */ /* 0x000fe200000010ff */
[----:B0-----:R-:W-:Y:S01]  /*1ce0*/  @P1 FMUL.FTZ R4, R4, R5 ;  /* 0x0000000504041220 */ /* 0x001fe20000410000 */
[----:B------:R-:W-:-:S05]  /*1cf0*/  SHF.L.U32 R5, R20, 0x10, RZ ;  /* 0x0000001014057819 */ /* 0x000fca00000006ff */
[----:B------:R-:W-:Y:S01]  /*1d00*/  @P1 FFMA.FTZ R5, R4, R152, R5 ;  /* 0x0000009804051223 */ /* 0x000fe20000010005 */
[----:B------:R-:W-:-:S04]  /*1d10*/  PRMT R4, R23, 0x7632, R4 ;  /* 0x0000763217047816 */ /* 0x000fc80000000004 */
[----:B------:R-:W-:Y:S02]  /*1d20*/  SHF.L.U32 R4, R4, 0x10, RZ ;  /* 0x0000001004047819 */ /* 0x000fe400000006ff */
[----:B------:R-:W-:Y:S01]  /*1d30*/  F2FP.BF16.F32.PACK_AB R249, RZ, R5 ;  /* 0x00000005fff9723e */ /* 0x000fe200000010ff */
[----:B-1----:R-:W-:Y:S01]  /*1d40*/  @P1 FMUL.FTZ R197, R196, R197 ;  /* 0x000000c5c4c51220 */ /* 0x002fe20000410000 */
[----:B------:R-:W-:-:S03]  /*1d50*/  F2FP.BF16.F32.PACK_AB R196, RZ, R10 ;  /* 0x0000000affc4723e */ /* 0x000fc600000010ff */
[----:B------:R-:W-:Y:S01]  /*1d60*/  @P1 FFMA.FTZ R4, R197, R151, R4 ;  /* 0x00000097c5041223 */ /* 0x000fe20000010004 */
[----:B------:R-:W-:Y:S02]  /*1d70*/  F2FP.BF16.F32.PACK_AB R197, RZ, R11 ;  /* 0x0000000bffc5723e */ /* 0x000fe400000010ff */
[----:B------:R-:W-:Y:S02]  /*1d80*/  PRMT R196, R249, 0x5410, R196 ;  /* 0x00005410f9c47816 */ /* 0x000fe400000000c4 */
[----:B------:R-:W-:Y:S02]  /*1d90*/  F2FP.BF16.F32.PACK_AB R248, RZ, R4 ;  /* 0x00000004fff8723e */ /* 0x000fe400000010ff */
[----:B------:R-:W-:Y:S02]  /*1da0*/  PRMT R197, R197, 0x5410, R251 ;  /* 0x00005410c5c57816 */ /* 0x000fe400000000fb */
[----:B------:R-:W-:Y:S01]  /*1db0*/  PRMT R199, R199, 0x5410, R248 ;  /* 0x00005410c7c77816 */ /* 0x000fe200000000f8 */
[----:B------:R-:W-:Y:S06]  /*1dc0*/  BRA `(.L_x_9592) ;  /* 0x0000000000dc7947 */ /* 0x000fec0003800000 */
.L_x_9591:
[----:B-1----:R-:W1:Y:S01]  /*1dd0*/  @P5 LDC R5, c[0x0][0x40c] ;  /* 0x00010300ff055b82 */ /* 0x002e620000000800 */
[----:B-----5:R-:W-:Y:S02]  /*1de0*/  @P5 PRMT R4, R24, 0x7632, R4 ;  /* 0x0000763218045816 */ /* 0x020fe40000000004 */
[----:B------:R-:W-:Y:S02]  /*1df0*/  CS2R R10, SRZ ;  /* 0x00000000000a7805 */ /* 0x000fe4000001ff00 */
[----:B------:R-:W-:Y:S01]  /*1e00*/  MOV R9, RZ ;  /* 0x000000ff00097202 */ /* 0x000fe20000000f00 */
[----:B------:R-:W-:Y:S01]  /*1e10*/  HFMA2 R7, -RZ, RZ, 0, 0 ;  /* 0x00000000ff077431 */ /* 0x000fe200000001ff */
[----:B------:R-:W-:Y:S01]  /*1e20*/  @P5 SHF.L.U32 R4, R4, 0x10, RZ ;  /* 0x0000001004045819 */ /* 0x000fe200000006ff */
[----:B------:R-:W2:Y:S08]  /*1e30*/  @P5 LDC R6, c[0x0][0x40c] ;  /* 0x00010300ff065b82 */ /* 0x000eb00000000800 */
[----:B------:R-:W3:Y:S01]  /*1e40*/  @P5 LDC R8, c[0x0][0x40c] ;  /* 0x00010300ff085b82 */ /* 0x000ee20000000800 */
[----:B-1----:R-:W-:Y:S01]  /*1e50*/  @P5 FMUL.FTZ R4, R4, R5 ;  /* 0x0000000504045220 */ /* 0x002fe20000410000 */
[----:B------:R-:W-:-:S06]  /*1e60*/  @P5 PRMT R5, R25, 0x7632, R5 ;  /* 0x0000763219055816 */ /* 0x000fcc0000000005 */
[----:B0-----:R-:W0:Y:S01]  /*1e70*/  @P5 LDC R196, c[0x0][0x40c] ;  /* 0x00010300ffc45b82 */ /* 0x001e220000000800 */
[----:B------:R-:W-:Y:S01]  /*1e80*/  @P5 FMUL.FTZ R10, R4, R153 ;  /* 0x00000099040a5220 */ /* 0x000fe20000410000 */
[----:B------:R-:W-:-:S05]  /*1e90*/  @P5 SHF.L.U32 R5, R5, 0x10, RZ ;  /* 0x0000001005055819 */ /* 0x000fca00000006ff */
[----:B--2---:R-:W-:Y:S01]  /*1ea0*/  @P5 FMUL.FTZ R4, R5, R6 ;  /* 0x0000000605045220 */ /* 0x004fe20000410000 */
[----:B------:R-:W-:Y:S01]  /*1eb0*/  @P5 PRMT R5, R26, 0x7632, R5 ;  /* 0x000076321a055816 */ /* 0x000fe20000000005 */
[----:B------:R-:W1:Y:S02]  /*1ec0*/  @P5 LDC R6, c[0x0][0x40c] ;  /* 0x00010300ff065b82 */ /* 0x000e640000000800 */
[----:B------:R-:W-:Y:S02]  /*1ed0*/  @P5 FMUL.FTZ R9, R4, R155 ;  /* 0x0000009b04095220 */ /* 0x000fe40000410000 */
[----:B------:R-:W-:-:S03]  /*1ee0*/  @P5 IMAD.U32 R5, R5, 0x10000, RZ ;  /* 0x0001000005055824 */ /* 0x000fc600078e00ff */
[----:B------:R-:W-:Y:S01]  /*1ef0*/  F2FP.BF16.F32.PACK_AB R251, RZ, R9 ;  /* 0x00000009fffb723e */ /* 0x000fe200000010ff */
[----:B---3--:R-:W-:Y:S01]  /*1f00*/  @P5 FMUL.FTZ R4, R5, R8 ;  /* 0x0000000805045220 */ /* 0x008fe20000410000 */
[----:B------:R-:W-:Y:S01]  /*1f10*/  @P5 PRMT R5, R27, 0x7632, R5 ;  /* 0x000076321b055816 */ /* 0x000fe20000000005 */
[----:B------:R-:W2:Y:S02]  /*1f20*/  @P5 LDC R8, c[0x0][0x40c] ;  /* 0x00010300ff085b82 */ /* 0x000ea40000000800 */
[----:B------:R-:W-:Y:S01]  /*1f30*/  @P5 FMUL.FTZ R7, R4, R149 ;  /* 0x0000009504075220 */ /* 0x000fe20000410000 */
[----:B------:R-:W-:Y:S02]  /*1f40*/  @P5 SHF.L.U32 R5, R5, 0x10, RZ ;  /* 0x0000001005055819 */ /* 0x000fe400000006ff */
[----:B------:R-:W-:Y:S02]  /*1f50*/  MOV R4, RZ ;  /* 0x000000ff00047202 */ /* 0x000fe40000000f00 */
[----:B------:R-:W-:Y:S01]  /*1f60*/  F2FP.BF16.F32.PACK_AB R198, RZ, R7 ;  /* 0x00000007ffc6723e */ /* 0x000fe200000010ff */
[----:B-1----:R-:W-:Y:S01]  /*1f70*/  @P5 FMUL.FTZ R6, R5, R6 ;  /* 0x0000000605065220 */ /* 0x002fe20000410000 */
[----:B------:R-:W-:-:S03]  /*1f80*/  @P5 SHF.L.U32 R5, R25, 0x10, RZ ;  /* 0x0000001019055819 */ /* 0x000fc600000006ff */
[----:B------:R-:W-:Y:S02]  /*1f90*/  @P5 FMUL.FTZ R4, R6, R151 ;  /* 0x0000009706045220 */ /* 0x000fe40000410000 */
[----:B------:R-:W1:Y:S03]  /*1fa0*/  @P5 LDC R6, c[0x0][0x40c] ;  /* 0x00010300ff065b82 */ /* 0x000e660000000800 */
[----:B------:R-:W-:Y:S01]  /*1fb0*/  F2FP.BF16.F32.PACK_AB R199, RZ, R4 ;  /* 0x00000004ffc7723e */ /* 0x000fe200000010ff */
[----:B--2---:R-:W-:Y:S01]  /*1fc0*/  @P5 FMUL.FTZ R5, R5, R8 ;  /* 0x0000000805055220 */ /* 0x004fe20000410000 */
[----:B------:R-:W-:-:S03]  /*1fd0*/  HFMA2 R8, -RZ, RZ, 0, 0 ;  /* 0x00000000ff087431 */ /* 0x000fc600000001ff */
[----:B------:R-:W-:Y:S01]  /*1fe0*/  @P5 FMUL.FTZ R11, R5, R154 ;  /* 0x0000009a050b5220 */ /* 0x000fe20000410000 */
[----:B------:R-:W-:-:S05]  /*1ff0*/  @P5 SHF.L.U32 R5, R26, 0x10, RZ ;  /* 0x000000101a055819 */ /* 0x000fca00000006ff */
[----:B0-----:R-:W-:Y:S02]  /*2000*/  @P5 FMUL.FTZ R5, R5, R196 ;  /* 0x000000c405055220 */ /* 0x001fe40000410000 */
[----:B------:R-:W0:Y:S02]  /*2010*/  @P5 LDC R196, c[0x0][0x40c] ;  /* 0x00010300ffc45b82 */ /* 0x000e240000000800 */
[----:B------:R-:W-:Y:S01]  /*2020*/  @P5 FMUL.FTZ R8, R5, R148 ;  /* 0x0000009405085220 */ /* 0x000fe20000410000 */
[----:B------:R-:W-:-:S04]  /*2030*/  @P5 SHF.L.U32 R5, R27, 0x10, RZ ;  /* 0x000000101b055819 */ /* 0x000fc800000006ff */
[----:B------:R-:W-:Y:S01]  /*2040*/  F2FP.BF16.F32.PACK_AB R250, RZ, R8 ;  /* 0x00000008fffa723e */ /* 0x000fe200000010ff */
[----:B-1----:R-:W-:Y:S01]  /*2050*/  @P5 FMUL.FTZ R5, R5, R6 ;  /* 0x0000000605055220 */ /* 0x002fe20000410000 */
[----:B------:R-:W-:Y:S02]  /*2060*/  MOV R6, RZ ;  /* 0x000000ff00067202 */ /* 0x000fe40000000f00 */
[----:B------:R-:W-:Y:S01]  /*2070*/  PRMT R198, R250, 0x5410, R198 ;  /* 0x00005410fac67816 */ /* 0x000fe200000000c6 */
[----:B------:R-:W-:Y:S01]  /*2080*/  @P5 FMUL.FTZ R6, R5, R150 ;  /* 0x0000009605065220 */ /* 0x000fe20000410000 */
[----:B------:R-:W-:-:S04]  /*2090*/  @P5 SHF.L.U32 R5, R24, 0x10, RZ ;  /* 0x0000001018055819 */ /* 0x000fc800000006ff */
[----:B------:R-:W-:-:S04]  /*20a0*/  F2FP.BF16.F32.PACK_AB R249, RZ, R6 ;  /* 0x00000006fff9723e */ /* 0x000fc800000010ff */
[----:B------:R-:W-:Y:S01]  /*20b0*/  PRMT R199, R249, 0x5410, R199 ;  /* 0x00005410f9c77816 */ /* 0x000fe200000000c7 */
[----:B0-----:R-:W-:Y:S01]  /*20c0*/  @P5 FMUL.FTZ R197, R5, R196 ;  /* 0x000000c405c55220 */ /* 0x001fe20000410000 */
[----:B------:R-:W-:Y:S01]  /*20d0*/  HFMA2 R5, -RZ, RZ, 0, 0 ;  /* 0x00000000ff057431 */ /* 0x000fe200000001ff */
[----:B------:R-:W-:Y:S02]  /*20e0*/  F2FP.BF16.F32.PACK_AB R196, RZ, R10 ;  /* 0x0000000affc4723e */ /* 0x000fe400000010ff */
[----:B------:R-:W-:Y:S01]  /*20f0*/  @P5 FMUL.FTZ R5, R197, R152 ;  /* 0x00000098c5055220 */ /* 0x000fe20000410000 */
[----:B------:R-:W-:-:S04]  /*2100*/  F2FP.BF16.F32.PACK_AB R197, RZ, R11 ;  /* 0x0000000bffc5723e */ /* 0x000fc800000010ff */
[----:B------:R-:W-:Y:S02]  /*2110*/  F2FP.BF16.F32.PACK_AB R248, RZ, R5 ;  /* 0x00000005fff8723e */ /* 0x000fe400000010ff */
[----:B------:R-:W-:Y:S02]  /*2120*/  PRMT R197, R197, 0x5410, R251 ;  /* 0x00005410c5c57816 */ /* 0x000fe400000000fb */
[----:B------:R-:W-:-:S07]  /*2130*/  PRMT R196, R248, 0x5410, R196 ;  /* 0x00005410f8c47816 */ /* 0x000fce00000000c4 */
.L_x_9592:
[----:B------:R-:W0:Y:S01]  /*2140*/  LDC.64 R248, c[0x0][0x3a8] ;  /* 0x0000ea00fff87b82 */ /* 0x000e220000000a00 */
[----:B------:R-:W-:Y:S01]  /*2150*/  IADD3 R247, PT, PT, R247, 0x80, RZ ;  /* 0x00000080f7f77810 */ /* 0x000fe20007ffe0ff */
[C---:B0-----:R-:W-:Y:S01]  /*2160*/  IMAD.WIDE.U32 R248, R245.reuse, 0x10, R248 ;  /* 0x00000010f5f87825 */ /* 0x041fe200078e00f8 */
[----:B------:R-:W-:-:S04]  /*2170*/  IADD3 R245, PT, PT, R245, 0x80, RZ ;  /* 0x00000080f5f57810 */ /* 0x000fc80007ffe0ff */
[----:B------:R1:W-:Y:S03]  /*2180*/  STG.E.128 desc[UR6][R248.64], R196 ;  /* 0x000000c4f8007986 */ /* 0x0003e6000c101d06 */
.L_x_9590:
[----:B------:R-:W-:Y:S05]  /*2190*/  BSYNC.RECONVERGENT B0 ;  /* 0x0000000000007941 */ /* 0x000fea0003800200 */
.L_x_9589:
        /* <DEDUP_REMOVED lines=18> */
[----:B---3--:R-:W-:-:S07]  /*22c0*/  @P1 SHF.L.U32 R0, R25, 0x10, RZ ;  /* 0x0000001019001819 */ /* 0x008fce00000006ff */
[----:B------:R-:W1:Y:S08]  /*22d0*/  @P1 LDC R197, c[0x0][0x40c] ;  /* 0x00010300ffc51b82 */ /* 0x000e700000000800 */
[----:B------:R-:W2:Y:S01]  /*22e0*/  @P1 LDC R199, c[0x0][0x40c] ;  /* 0x00010300ffc71b82 */ /* 0x000ea20000000800 */
[----:B0-----:R-:W-:Y:S01]  /*22f0*/  @P1 FMUL.FTZ R0, R0, R3 ;  /* 0x0000000300001220 */ /* 0x001fe20000410000 */
[----:B------:R-:W-:-:S06]  /*2300*/  SHF.L.U32 R3, R21, 0x10, RZ ;  /* 0x0000001015037819 */ /* 0x000fcc00000006ff */
[----:B------:R-:W0:Y:S01]  /*2310*/  @P1 LDC R201, c[0x0][0x40c] ;  /* 0x00010300ffc91b82 */ /* 0x000e220000000800 */
[----:B------:R-:W-:Y:S01]  /*2320*/  @P1 FFMA.FTZ R3, R0, R130, R3 ;  /* 0x0000008200031223 */ /* 0x000fe20000010003 */
[----:B------:R-:W-:-:S06]  /*2330*/  @P1 PRMT R0, R24, 0x7632, R0 ;  /* 0x0000763218001816 */ /* 0x000fcc0000000000 */
[----:B------:R-:W3:Y:S01]  /*2340*/  @P1 LDC R198, c[0x0][0x40c] ;  /* 0x00010300ffc61b82 */ /* 0x000ee20000000800 */
[----:B------:R-:W-:Y:S02]  /*2350*/  @P1 SHF.L.U32 R196, R0, 0x10, RZ ;  /* 0x0000001000c41819 */ /* 0x000fe400000006ff */
[----:B------:R-:W-:-:S03]  /*2360*/  PRMT R0, R20, 0x7632, R0 ;  /* 0x0000763214007816 */ /* 0x000fc60000000000 */
[----:B-1----:R-:W-:Y:S01]  /*2370*/  @P1 FMUL.FTZ R197, R196, R197 ;  /* 0x000000c5c4c51220 */ /* 0x002fe20000410000 */
[----:B------:R-:W-:Y:S02]  /*2380*/  @P1 PRMT R196, R25, 0x7632, R196 ;  /* 0x0000763219c41816 */ /* 0x000fe400000000c4 */
[----:B------:R-:W-:Y:S02]  /*2390*/  SHF.L.U32 R2, R0, 0x10, RZ ;  /* 0x0000001000027819 */ /* 0x000fe400000006ff */
[----:B------:R-:W-:Y:S02]  /*23a0*/  @P1 SHF.L.U32 R196, R196, 0x10, RZ ;  /* 0x00000010c4c41819 */ /* 0x000fe400000006ff */
[----:B------:R-:W-:Y:S01]  /*23b0*/  PRMT R0, R21, 0x7632, R0 ;  /* 0x0000763215007816 */ /* 0x000fe20000000000 */
[----:B------:R-:W-:Y:S02]  /*23c0*/  @P1 FFMA.FTZ R2, R197, R129, R2 ;  /* 0x00000081c5021223 */ /* 0x000fe40000010002 */
[----:B--2---:R-:W-:Y:S01]  /*23d0*/  @P1 FMUL.FTZ R197, R196, R199 ;  /* 0x000000c7c4c51220 */ /* 0x004fe20000410000 */
[----:B------:R-:W-:Y:S01]  /*23e0*/  @P1 SHF.L.U32 R196, R26, 0x10, RZ ;  /* 0x000000101ac41819 */ /* 0x000fe200000006ff */
[----:B------:R-:W1:Y:S01]  /*23f0*/  @P1 LDC R199, c[0x0][0x40c] ;  /* 0x00010300ffc71b82 */ /* 0x000e620000000800 */
[----:B------:R-:W-:-:S03]  /*2400*/  SHF.L.U32 R0, R0, 0x10, RZ ;  /* 0x0000001000007819 */ /* 0x000fc600000006ff */
[----:B0-----:R-:W-:Y:S01]  /*2410*/  @P1 FMUL.FTZ R196, R196, R201 ;  /* 0x000000c9c4c41220 */ /* 0x001fe20000410000 */
[----:B------:R-:W-:Y:S01]  /*2420*/  SHF.L.U32 R201, R22, 0x10, RZ ;  /* 0x0000001016c97819 */ /* 0x000fe200000006ff */
[----:B------:R-:W-:Y:S01]  /*2430*/  @P1 FFMA.FTZ R0, R197, R131, R0 ;  /* 0x00000083c5001223 */ /* 0x000fe20000010000 */
[----:B------:R-:W-:-:S03]  /*2440*/  @P1 PRMT R197, R26, 0x7632, R197 ;  /* 0x000076321ac51816 */ /* 0x000fc600000000c5 */
[----:B------:R-:W-:Y:S01]  /*2450*/  @P1 FFMA.FTZ R201, R196, R124, R201 ;  /* 0x0000007cc4c91223 */ /* 0x000fe200000100c9 */
[----:B------:R-:W-:Y:S02]  /*2460*/  @P1 SHF.L.U32 R197, R197, 0x10, RZ ;  /* 0x00000010c5c51819 */ /* 0x000fe400000006ff */
[----:B------:R-:W-:Y:S02]  /*2470*/  PRMT R196, R22, 0x7632, R196 ;  /* 0x0000763216c47816 */ /* 0x000fe400000000c4 */
[----:B------:R-:W-:Y:S01]  /*2480*/  F2FP.BF16.F32.PACK_AB R251, RZ, R0 ;  /* 0x00000000fffb723e */ /* 0x000fe200000010ff */
[----:B---3--:R-:W-:Y:S01]  /*2490*/  @P1 FMUL.FTZ R197, R197, R198 ;  /* 0x000000c6c5c51220 */ /* 0x008fe20000410000 */
[----:B------:R-:W-:Y:S01]  /*24a0*/  SHF.L.U32 R202, R196, 0x10, RZ ;  /* 0x00000010c4ca7819 */ /* 0x000fe200000006ff */
[----:B------:R-:W0:Y:S01]  /*24b0*/  @P1 LDC R198, c[0x0][0x40c] ;  /* 0x00010300ffc61b82 */ /* 0x000e220000000800 */
[----:B------:R-:W-:-:S03]  /*24c0*/  @P1 SHF.L.U32 R196, R27, 0x10, RZ ;  /* 0x000000101bc41819 */ /* 0x000fc600000006ff */
[----:B------:R-:W-:Y:S02]  /*24d0*/  @P1 FFMA.FTZ R202, R197, R125, R202 ;  /* 0x0000007dc5ca1223 */ /* 0x000fe400000100ca */
[----:B-1----:R-:W-:Y:S02]  /*24e0*/  @P1 FMUL.FTZ R196, R196, R199 ;  /* 0x000000c7c4c41220 */ /* 0x002fe40000410000 */
[----:B------:R-:W1:Y:S01]  /*24f0*/  @P1 LDC R197, c[0x0][0x40c] ;  /* 0x00010300ffc51b82 */ /* 0x000e620000000800 */
[----:B------:R-:W-:Y:S01]  /*2500*/  F2FP.BF16.F32.PACK_AB R250, RZ, R202 ;  /* 0x000000cafffa723e */ /* 0x000fe200000010ff */
[----:B------:R-:W-:Y:S01]  /*2510*/  @P1 FFMA.FTZ R203, R196, R126, R203 ;  /* 0x0000007ec4cb1223 */ /* 0x000fe200000100cb */
[----:B------:R-:W-:-:S04]  /*2520*/  @P1 SHF.L.U32 R196, R24, 0x10, RZ ;  /* 0x0000001018c41819 */ /* 0x000fc800000006ff */
[----:B------:R-:W-:Y:S01]  /*2530*/  F2FP.BF16.F32.PACK_AB R199, RZ, R203 ;  /* 0x000000cbffc7723e */ /* 0x000fe200000010ff */
[----:B-1----:R-:W-:Y:S01]  /*2540*/  @P1 FMUL.FTZ R197, R196, R197 ;  /* 0x000000c5c4c51220 */ /* 0x002fe20000410000 */
[----:B------:R-:W-:-:S03]  /*2550*/  PRMT R196, R23, 0x7632, R196 ;  /* 0x0000763217c47816 */ /* 0x000fc600000000c4 */
[----:B------:R-:W-:Y:S01]  /*2560*/  @P1 FFMA.FTZ R200, R197, R128, R200 ;  /* 0x00000080c5c81223 */ /* 0x000fe200000100c8 */
[----:B------:R-:W-:Y:S02]  /*2570*/  @P1 PRMT R197, R27, 0x7632, R197 ;  /* 0x000076321bc51816 */ /* 0x000fe400000000c5 */
[----:B------:R-:W-:Y:S02]  /*2580*/  SHF.L.U32 R204, R196, 0x10, RZ ;  /* 0x00000010c4cc7819 */ /* 0x000fe400000006ff */
[----:B------:R-:W-:Y:S02]  /*2590*/  @P1 SHF.L.U32 R197, R197, 0x10, RZ ;  /* 0x00000010c5c51819 */ /* 0x000fe400000006ff */
[----:B------:R-:W-:Y:S02]  /*25a0*/  F2FP.BF16.F32.PACK_AB R196, RZ, R2 ;  /* 0x00000002ffc4723e */ /* 0x000fe400000010ff */
[----:B------:R-:W-:Y:S01]  /*25b0*/  F2FP.BF16.F32.PACK_AB R249, RZ, R200 ;  /* 0x000000c8fff9723e */ /* 0x000fe200000010ff */
[----:B0-----:R-:W-:Y:S01]  /*25c0*/  @P1 FMUL.FTZ R197, R197, R198 ;  /* 0x000000c6c5c51220 */ /* 0x001fe20000410000 */
[----:B------:R-:W-:-:S02]  /*25d0*/  F2FP.BF16.F32.PACK_AB R198, RZ, R201 ;  /* 0x000000c9ffc6723e */ /* 0x000fc400000010ff */
[----:B------:R-:W-:Y:S01]  /*25e0*/  PRMT R196, R249, 0x5410, R196 ;  /* 0x00005410f9c47816 */ /* 0x000fe200000000c4 */
[----:B------:R-:W-:Y:S01]  /*25f0*/  @P1 FFMA.FTZ R204, R197, R127, R204 ;  /* 0x0000007fc5cc1223 */ /* 0x000fe200000100cc */
[----:B------:R-:W-:Y:S02]  /*2600*/  F2FP.BF16.F32.PACK_AB R197, RZ, R3 ;  /* 0x00000003ffc5723e */ /* 0x000fe400000010ff */
[----:B------:R-:W-:Y:S02]  /*2610*/  PRMT R198, R198, 0x5410, R250 ;  /* 0x00005410c6c67816 */ /* 0x000fe400000000fa */
[----:B------:R-:W-:Y:S02]  /*2620*/  F2FP.BF16.F32.PACK_AB R248, RZ, R204 ;  /* 0x000000ccfff8723e */ /* 0x000fe400000010ff */
[----:B------:R-:W-:Y:S02]  /*2630*/  PRMT R197, R197, 0x5410, R251 ;  /* 0x00005410c5c57816 */ /* 0x000fe400000000fb */
[----:B------:R-:W-:Y:S01]  /*2640*/  PRMT R199, R199, 0x5410, R248 ;  /* 0x00005410c7c77816 */ /* 0x000fe200000000f8 */
[----:B------:R-:W-:Y:S06]  /*2650*/  BRA `(.L_x_9596) ;  /* 0x0000000000dc7947 */ /* 0x000fec0003800000 */
.L_x_9595:
[----:B0-----:R-:W0:Y:S01]  /*2660*/  @P5 LDC R3, c[0x0][0x40c] ;  /* 0x00010300ff035b82 */ /* 0x001e220000000800 */
[----:B---3-5:R-:W-:Y:S01]  /*2670*/  @P5 PRMT R0, R24, 0x7632, R0 ;  /* 0x0000763218005816 */ /* 0x028fe20000000000 */
[----:B------:R-:W-:Y:S01]  /*2680*/  HFMA2 R204, -RZ, RZ, 0, 0 ;  /* 0x00000000ffcc7431 */ /* 0x000fe200000001ff */
[----:B------:R-:W-:Y:S02]  /*2690*/  @P5 PRMT R2, R25, 0x7632, R2 ;  /* 0x0000763219025816 */ /* 0x000fe40000000002 */
[----:B------:R-:W-:Y:S02]  /*26a0*/  @P5 SHF.L.U32 R0, R0, 0x10, RZ ;  /* 0x0000001000005819 */ /* 0x000fe400000006ff */
[----:B------:R-:W-:Y:S01]  /*26b0*/  MOV R202, RZ ;  /* 0x000000ff00ca7202 */ /* 0x000fe20000000f00 */
[----:B------:R-:W1:Y:S08]  /*26c0*/  @P5 LDC R196, c[0x0][0x40c] ;  /* 0x00010300ffc45b82 */ /* 0x000e700000000800 */
[----:B------:R-:W2:Y:S01]  /*26d0*/  @P5 LDC R198, c[0x0][0x40c] ;  /* 0x00010300ffc65b82 */ /* 0x000ea20000000800 */
[----:B0-----:R-:W-:Y:S01]  /*26e0*/  @P5 FMUL.FTZ R0, R0, R3 ;  /* 0x0000000300005220 */ /* 0x001fe20000410000 */
[----:B------:R-:W-:-:S06]  /*26f0*/  @P5 SHF.L.U32 R3, R2, 0x10, RZ ;  /* 0x0000001002035819 */ /* 0x000fcc00000006ff */
[----:B------:R-:W0:Y:S01]  /*2700*/  @P5 LDC R200, c[0x0][0x40c] ;  /* 0x00010300ffc85b82 */ /* 0x000e220000000800 */
[----:B------:R-:W-:Y:S01]  /*2710*/  MOV R2, RZ ;  /* 0x000000ff00027202 */ /* 0x000fe20000000f00 */
[----:B------:R-:W-:Y:S01]  /*2720*/  @P5 FMUL.FTZ R2, R0, R129 ;  /* 0x0000008100025220 */ /* 0x000fe20000410000 */
[----:B------:R-:W-:Y:S01]  /*2730*/  @P5 PRMT R0, R26, 0x7632, R0 ;  /* 0x000076321a005816 */ /* 0x000fe20000000000 */
[----:B-1----:R-:W-:-:S04]  /*2740*/  @P5 FMUL.FTZ R196, R3, R196 ;  /* 0x000000c403c45220 */ /* 0x002fc80000410000 */
[----:B------:R-:W-:Y:S02]  /*2750*/  @P5 IMAD.U32 R3, R0, 0x10000, RZ ;  /* 0x0001000000035824 */ /* 0x000fe400078e00ff */
[----:B------:R-:W-:Y:S01]  /*2760*/  HFMA2 R0, -RZ, RZ, 0, 0 ;  /* 0x00000000ff007431 */ /* 0x000fe200000001ff */
[----:B------:R-:W1:Y:S01]  /*2770*/  @P5 LDC R199, c[0x0][0x40c] ;  /* 0x00010300ffc75b82 */ /* 0x000e620000000800 */
[----:B------:R-:W-:Y:S01]  /*2780*/  @P5 FMUL.FTZ R0, R196, R131 ;  /* 0x00000083c4005220 */ /* 0x000fe20000410000 */
[----:B--2---:R-:W-:Y:S01]  /*2790*/  @P5 FMUL.FTZ R196, R3, R198 ;  /* 0x000000c603c45220 */ /* 0x004fe20000410000 */
[----:B------:R-:W-:-:S05]  /*27a0*/  @P5 PRMT R3, R27, 0x7632, R3 ;  /* 0x000076321b035816 */ /* 0x000fca0000000003 */
[----:B------:R-:W2:Y:S01]  /*27b0*/  @P5 LDC R198, c[0x0][0x40c] ;  /* 0x00010300ffc65b82 */ /* 0x000ea20000000800 */
[----:B------:R-:W-:Y:S01]  /*27c0*/  @P5 FMUL.FTZ R202, R196, R125 ;  /* 0x0000007dc4ca5220 */ /* 0x000fe20000410000 */
[----:B------:R-:W-:Y:S02]  /*27d0*/  @P5 SHF.L.U32 R3, R3, 0x10, RZ ;  /* 0x0000001003035819 */ /* 0x000fe400000006ff */
[----:B------:R-:W-:-:S03]  /*27e0*/  F2FP.BF16.F32.PACK_AB R251, RZ, R0 ;  /* 0x00000000fffb723e */ /* 0x000fc600000010ff */
[----:B0-----:R-:W-:Y:S01]  /*27f0*/  @P5 FMUL.FTZ R196, R3, R200 ;  /* 0x000000c803c45220 */ /* 0x001fe20000410000 */
[----:B------:R-:W-:Y:S01]  /*2800*/  @P5 SHF.L.U32 R3, R25, 0x10, RZ ;  /* 0x0000001019035819 */ /* 0x000fe200000006ff */
[----:B------:R-:W0:Y:S01]  /*2810*/  @P5 LDC R203, c[0x0][0x40c] ;  /* 0x00010300ffcb5b82 */ /* 0x000e220000000800 */
[----:B------:R-:W-:Y:S01]  /*2820*/  CS2R R200, SRZ ;  /* 0x0000000000c87805 */ /* 0x000fe2000001ff00 */
[----:B------:R-:W-:Y:S01]  /*2830*/  @P5 FMUL.FTZ R204, R196, R127 ;  /* 0x0000007fc4cc5220 */ /* 0x000fe20000410000 */
[----:B------:R-:W-:-:S05]  /*2840*/  @P5 SHF.L.U32 R196, R26, 0x10, RZ ;  /* 0x000000101ac45819 */ /* 0x000fca00000006ff */
[----:B-1----:R-:W-:Y:S01]  /*2850*/  @P5 FMUL.FTZ R199, R196, R199 ;  /* 0x000000c7c4c75220 */ /* 0x002fe20000410000 */
[----:B------:R-:W-:-:S03]  /*2860*/  @P5 SHF.L.U32 R196, R27, 0x10, RZ ;  /* 0x000000101bc45819 */ /* 0x000fc600000006ff */
[----:B------:R-:W-:Y:S01]  /*2870*/  @P5 FMUL.FTZ R201, R199, R124 ;  /* 0x0000007cc7c95220 */ /* 0x000fe20000410000 */
[----:B--2---:R-:W-:Y:S01]  /*2880*/  @P5 FMUL.FTZ R197, R3, R198 ;  /* 0x000000c603c55220 */ /* 0x004fe20000410000 */
[----:B------:R-:W-:Y:S02]  /*2890*/  MOV R3, RZ ;  /* 0x000000ff00037202 */ /* 0x000fe40000000f00 */
[----:B------:R-:W-:Y:S01]  /*28a0*/  F2FP.BF16.F32.PACK_AB R198, RZ, R202 ;  /* 0x000000caffc6723e */ /* 0x000fe200000010ff */
[----:B------:R-:W-:Y:S01]  /*28b0*/  @P5 FMUL.FTZ R3, R197, R130 ;  /* 0x00000082c5035220 */ /* 0x000fe20000410000 */
[----:B------:R-:W-:Y:S01]  /*28c0*/  F2FP.BF16.F32.PACK_AB R250, RZ, R201 ;  /* 0x000000c9fffa723e */ /* 0x000fe200000010ff */
[----:B------:R-:W1:Y:S03]  /*28d0*/  @P5 LDC R197, c[0x0][0x40c] ;  /* 0x00010300ffc55b82 */ /* 0x000e660000000800 */
[----:B------:R-:W-:Y:S01]  /*28e0*/  PRMT R198, R250, 0x5410, R198 ;  /* 0x00005410fac67816 */ /* 0x000fe200000000c6 */
[----:B0-----:R-:W-:Y:S01]  /*28f0*/  @P5 FMUL.FTZ R199, R196, R203 ;  /* 0x000000cbc4c75220 */ /* 0x001fe20000410000 */
[----:B------:R-:W-:Y:S01]  /*2900*/  @P5 SHF.L.U32 R196, R24, 0x10, RZ ;  /* 0x0000001018c45819 */ /* 0x000fe200000006ff */
[----:B------:R-:W-:-:S02]  /*2910*/  HFMA2 R203, -RZ, RZ, 0, 0 ;  /* 0x00000000ffcb7431 */ /* 0x000fc400000001ff */
[----:B------:R-:W-:Y:S01]  /*2920*/  @P5 FMUL.FTZ R203, R199, R126 ;  /* 0x0000007ec7cb5220 */ /* 0x000fe20000410000 */
[----:B------:R-:W-:-:S04]  /*2930*/  F2FP.BF16.F32.PACK_AB R199, RZ, R204 ;  /* 0x000000ccffc7723e */ /* 0x000fc800000010ff */
[----:B------:R-:W-:-:S04]  /*2940*/  F2FP.BF16.F32.PACK_AB R249, RZ, R203 ;  /* 0x000000cbfff9723e */ /* 0x000fc800000010ff */
[----:B------:R-:W-:Y:S01]  /*2950*/  PRMT R199, R249, 0x5410, R199 ;  /* 0x00005410f9c77816 */ /* 0x000fe200000000c7 */
[----:B-1----:R-:W-:Y:S01]  /*2960*/  @P5 FMUL.FTZ R197, R196, R197 ;  /* 0x000000c5c4c55220 */ /* 0x002fe20000410000 */
[----:B------:R-:W-:-:S03]  /*2970*/  F2FP.BF16.F32.PACK_AB R196, RZ, R2 ;  /* 0x00000002ffc4723e */ /* 0x000fc600000010ff */
[----:B------:R-:W-:Y:S01]  /*2980*/  @P5 FMUL.FTZ R200, R197, R128 ;  /* 0x00000080c5c85220 */ /* 0x000fe20000410000 */
[----:B------:R-:W-:-:S04]  /*2990*/  F2FP.BF16.F32.PACK_AB R197, RZ, R3 ;  /* 0x00000003ffc5723e */ /* 0x000fc800000010ff */
[----:B------:R-:W-:Y:S02]  /*29a0*/  F2FP.BF16.F32.PACK_AB R248, RZ, R200 ;  /* 0x000000c8fff8723e */ /* 0x000fe400000010ff */
[----:B------:R-:W-:Y:S02]  /*29b0*/  PRMT R197, R197, 0x5410, R251 ;  /* 0x00005410c5c57816 */ /* 0x000fe400000000fb */
[----:B------:R-:W-:-:S07]  /*29c0*/  PRMT R196, R248, 0x5410, R196 ;  /* 0x00005410f8c47816 */ /* 0x000fce00000000c4 */
.L_x_9596:
[----:B------:R-:W0:Y:S01]  /*29d0*/  LDC.64 R248, c[0x0][0x3a8] ;  /* 0x0000ea00fff87b82 */ /* 0x000e220000000a00 */
[----:B------:R-:W-:Y:S01]  /*29e0*/  IADD3 R247, PT, PT, R247, 0x80, RZ ;  /* 0x00000080f7f77810 */ /* 0x000fe20007ffe0ff */
[C---:B0-----:R-:W-:Y:S01]  /*29f0*/  IMAD.WIDE.U32 R248, R245.reuse, 0x10, R248 ;  /* 0x00000010f5f87825 */ /* 0x041fe200078e00f8 */
[----:B------:R-:W-:-:S04]  /*2a00*/  IADD3 R245, PT, PT, R245, 0x80, RZ ;  /* 0x00000080f5f57810 */ /* 0x000fc80007ffe0ff */
[----:B------:R2:W-:Y:S03]  /*2a10*/  STG.E.128 desc[UR6][R248.64], R196 ;  /* 0x000000c4f8007986 */ /* 0x0005e6000c101d06 */
.L_x_9594:
[----:B------:R-:W-:Y:S05]  /*2a20*/  BSYNC.RECONVERGENT B0 ;  /* 0x0000000000007941 */ /* 0x000fea0003800200 */
.L_x_9593:
        /* <DEDUP_REMOVED lines=14> */
[----:B------:R-:W-:Y:S02]  /*2b10*/  SHF.L.U32 R209, R22, 0x10, RZ ;  /* 0x0000001016d17819 */ /* 0x000fe400000006ff */
[----:B------:R-:W-:Y:S02]  /*2b20*/  SHF.L.U32 R211, R23, 0x10, RZ ;  /* 0x0000001017d37819 */ /* 0x000fe400000006ff */
[----:B------:R-:W-:-:S05]  /*2b30*/  SHF.L.U32 R205, R20, 0x10, RZ ;  /* 0x0000001014cd7819 */ /* 0x000fca00000006ff */
[----:B0-----:R-:W0:Y:S01]  /*2b40*/  @P2 LDC R197, c[0x0][0x40c] ;  /* 0x00010300ffc52b82 */ /* 0x001e220000000800 */
[----:B------:R-:W-:-:S07]  /*2b50*/  @P2 SHF.L.U32 R196, R25, 0x10, RZ ;  /* 0x0000001019c42819 */ /* 0x000fce00000006ff */
[----:B------:R-:W1:Y:S08]  /*2b60*/  @P2 LDC R198, c[0x0][0x40c] ;  /* 0x00010300ffc62b82 */ /* 0x000e700000000800 */
[----:B------:R-:W2:Y:S01]  /*2b70*/  @P2 LDC R210, c[0x0][0x40c] ;  /* 0x00010300ffd22b82 */ /* 0x000ea20000000800 */
[----:B0-----:R-:W-:-:S07]  /*2b80*/  @P2 FMUL.FTZ R196, R196, R197 ;  /* 0x000000c5c4c42220 */ /* 0x001fce0000410000 */
[----:B------:R-:W0:Y:S01]  /*2b90*/  @P2 LDC R199, c[0x0][0x40c] ;  /* 0x00010300ffc72b82 */ /* 0x000e220000000800 */
[----:B------:R-:W-:Y:S01]  /*2ba0*/  @P2 FFMA.FTZ R207, R196, R106, R207 ;  /* 0x0000006ac4cf2223 */ /* 0x000fe200000100cf */
[----:B------:R-:W-:-:S04]  /*2bb0*/  @P2 PRMT R196, R24, 0x7632, R196 ;  /* 0x0000763218c42816 */ /* 0x000fc800000000c4 */
[----:B------:R-:W-:Y:S02]  /*2bc0*/  @P2 SHF.L.U32 R197, R196, 0x10, RZ ;  /* 0x00000010c4c52819 */ /* 0x000fe400000006ff */
[----:B------:R-:W-:-:S03]  /*2bd0*/  PRMT R196, R20, 0x7632, R196 ;  /* 0x0000763214c47816 */ /* 0x000fc600000000c4 */
[----:B-1----:R-:W-:Y:S01]  /*2be0*/  @P2 FMUL.FTZ R197, R197, R198 ;  /* 0x000000c6c5c52220 */ /* 0x002fe20000410000 */
[----:B------:R-:W-:Y:S01]  /*2bf0*/  SHF.L.U32 R206, R196, 0x10, RZ ;  /* 0x00000010c4ce7819 */ /* 0x000fe200000006ff */
[----:B------:R-:W1:Y:S01]  /*2c00*/  @P2 LDC R198, c[0x0][0x40c] ;  /* 0x00010300ffc62b82 */ /* 0x000e620000000800 */
[----:B------:R-:W-:-:S03]  /*2c10*/  PRMT R196, R21, 0x7632, R196 ;  /* 0x0000763215c47816 */ /* 0x000fc600000000c4 */
[----:B------:R-:W-:Y:S01]  /*2c20*/  @P2 FFMA.FTZ R206, R197, R105, R206 ;  /* 0x00000069c5ce2223 */ /* 0x000fe200000100ce */
[----:B------:R-:W-:Y:S02]  /*2c30*/  @P2 PRMT R197, R25, 0x7632, R197 ;  /* 0x0000763219c52816 */ /* 0x000fe400000000c5 */
[----:B------:R-:W-:Y:S02]  /*2c40*/  SHF.L.U32 R208, R196, 0x10, RZ ;  /* 0x00000010c4d07819 */ /* 0x000fe400000006ff */
[----:B------:R-:W-:Y:S02]  /*2c50*/  @P2 SHF.L.U32 R197, R197, 0x10, RZ ;  /* 0x00000010c5c52819 */ /* 0x000fe400000006ff */
[----:B------:R-:W-:-:S03]  /*2c60*/  @P2 SHF.L.U32 R196, R26, 0x10, RZ ;  /* 0x000000101ac42819 */ /* 0x000fc600000006ff */
[----:B--2---:R-:W-:Y:S02]  /*2c70*/  @P2 FMUL.FTZ R197, R197, R210 ;  /* 0x000000d2c5c52220 */ /* 0x004fe40000410000 */
[----:B0-----:R-:W-:Y:S02]  /*2c80*/  @P2 FMUL.FTZ R196, R196, R199 ;  /* 0x000000c7c4c42220 */ /* 0x001fe40000410000 */
[----:B------:R-:W-:Y:S01]  /*2c90*/  @P2 FFMA.FTZ R208, R197, R107, R208 ;  /* 0x0000006bc5d02223 */ /* 0x000fe200000100d0 */
[----:B------:R-:W-:Y:S01]  /*2ca0*/  @P2 PRMT R197, R26, 0x7632, R197 ;  /* 0x000076321ac52816 */ /* 0x000fe200000000c5 */
[----:B------:R-:W-:Y:S01]  /*2cb0*/  @P2 FFMA.FTZ R209, R196, R100, R209 ;  /* 0x00000064c4d12223 */ /* 0x000fe200000100d1 */
[----:B------:R-:W0:Y:S01]  /*2cc0*/  @P2 LDC R199, c[0x0][0x40c] ;  /* 0x00010300ffc72b82 */ /* 0x000e220000000800 */
[----:B------:R-:W-:Y:S02]  /*2cd0*/  PRMT R196, R22, 0x7632, R196 ;  /* 0x0000763216c47816 */ /* 0x000fe400000000c4 */
[----:B------:R-:W-:-:S02]  /*2ce0*/  @P2 SHF.L.U32 R197, R197, 0x10, RZ ;  /* 0x00000010c5c52819 */ /* 0x000fc400000006ff */
[----:B------:R-:W-:Y:S02]  /*2cf0*/  SHF.L.U32 R210, R196, 0x10, RZ ;  /* 0x00000010c4d27819 */ /* 0x000fe400000006ff */
[----:B------:R-:W-:Y:S01]  /*2d00*/  @P2 SHF.L.U32 R196, R27, 0x10, RZ ;  /* 0x000000101bc42819 */ /* 0x000fe200000006ff */
[----:B-1----:R-:W-:Y:S01]  /*2d10*/  @P2 FMUL.FTZ R197, R197, R198 ;  /* 0x000000c6c5c52220 */ /* 0x002fe20000410000 */
[----:B------:R-:W-:Y:S01]  /*2d20*/  F2FP.BF16.F32.PACK_AB R251, RZ, R208 ;  /* 0x000000d0fffb723e */ /* 0x000fe200000010ff */
[----:B------:R-:W1:Y:S02]  /*2d30*/  @P2 LDC R198, c[0x0][0x40c] ;  /* 0x00010300ffc62b82 */ /* 0x000e640000000800 */
[----:B------:R-:W-:-:S05]  /*2d40*/  @P2 FFMA.FTZ R210, R197, R101, R210 ;  /* 0x00000065c5d22223 */ /* 0x000fca00000100d2 */
[----:B------:R-:W-:Y:S01]  /*2d50*/  F2FP.BF16.F32.PACK_AB R250, RZ, R210 ;  /* 0x000000d2fffa723e */ /* 0x000fe200000010ff */
[----:B------:R-:W2:Y:S01]  /*2d60*/  @P2 LDC R197, c[0x0][0x40c] ;  /* 0x00010300ffc52b82 */ /* 0x000ea20000000800 */
[----:B0-----:R-:W-:-:S04]  /*2d70*/  @P2 FMUL.FTZ R196, R196, R199 ;  /* 0x000000c7c4c42220 */ /* 0x001fc80000410000 */
[----:B------:R-:W-:Y:S01]  /*2d80*/  @P2 FFMA.FTZ R211, R196, R102, R211 ;  /* 0x00000066c4d32223 */ /* 0x000fe200000100d3 */
[----:B------:R-:W-:-:S04]  /*2d90*/  @P2 SHF.L.U32 R196, R24, 0x10, RZ ;  /* 0x0000001018c42819 */ /* 0x000fc800000006ff */
[----:B------:R-:W-:Y:S01]  /*2da0*/  F2FP.BF16.F32.PACK_AB R199, RZ, R211 ;  /* 0x000000d3ffc7723e */ /* 0x000fe200000010ff */
[----:B--2---:R-:W-:Y:S01]  /*2db0*/  @P2 FMUL.FTZ R196, R196, R197 ;  /* 0x000000c5c4c42220 */ /* 0x004fe20000410000 */
[----:B------:R-:W-:-:S03]  /*2dc0*/  @P2 PRMT R197, R27, 0x7632, R197 ;  /* 0x000076321bc52816 */ /* 0x000fc600000000c5 */
[----:B------:R-:W-:Y:S01]  /*2dd0*/  @P2 FFMA.FTZ R205, R196, R104, R205 ;  /* 0x00000068c4cd2223 */ /* 0x000fe200000100cd */
[----:B------:R-:W-:Y:S02]  /*2de0*/  PRMT R196, R23, 0x7632, R196 ;  /* 0x0000763217c47816 */ /* 0x000fe400000000c4 */
[----:B------:R-:W-:Y:S02]  /*2df0*/  @P2 SHF.L.U32 R197, R197, 0x10, RZ ;  /* 0x00000010c5c52819 */ /* 0x000fe400000006ff */
[----:B------:R-:W-:Y:S02]  /*2e00*/  SHF.L.U32 R212, R196, 0x10, RZ ;  /* 0x00000010c4d47819 */ /* 0x000fe400000006ff */
[----:B------:R-:W-:Y:S01]  /*2e10*/  F2FP.BF16.F32.PACK_AB R196, RZ, R206 ;  /* 0x000000ceffc4723e */ /* 0x000fe200000010ff */
[----:B-1----:R-:W-:Y:S01]  /*2e20*/  @P2 FMUL.FTZ R197, R197, R198 ;  /* 0x000000c6c5c52220 */ /* 0x002fe20000410000 */
[----:B------:R-:W-:Y:S02]  /*2e30*/  F2FP.BF16.F32.PACK_AB R198, RZ, R209 ;  /* 0x000000d1ffc6723e */ /* 0x000fe400000010ff */
[----:B------:R-:W-:Y:S01]  /*2e40*/  F2FP.BF16.F32.PACK_AB R249, RZ, R205 ;  /* 0x000000cdfff9723e */ /* 0x000fe200000010ff */
[----:B------:R-:W-:Y:S01]  /*2e50*/  @P2 FFMA.FTZ R212, R197, R103, R212 ;  /* 0x00000067c5d42223 */ /* 0x000fe200000100d4 */
[----:B------:R-:W-:-:S02]  /*2e60*/  F2FP.BF16.F32.PACK_AB R197, RZ, R207 ;  /* 0x000000cfffc5723e */ /* 0x000fc400000010ff */
[----:B------:R-:W-:Y:S02]  /*2e70*/  PRMT R198, R198, 0x5410, R250 ;  /* 0x00005410c6c67816 */ /* 0x000fe400000000fa */
[----:B------:R-:W-:Y:S02]  /*2e80*/  F2FP.BF16.F32.PACK_AB R248, RZ, R212 ;  /* 0x000000d4fff8723e */ /* 0x000fe400000010ff */
[----:B------:R-:W-:Y:S02]  /*2e90*/  PRMT R197, R197, 0x5410, R251 ;  /* 0x00005410c5c57816 */ /* 0x000fe400000000fb */
[----:B------:R-:W-:Y:S02]  /*2ea0*/  PRMT R196, R249, 0x5410, R196 ;  /* 0x00005410f9c47816 */ /* 0x000fe400000000c4 */
[----:B------:R-:W-:Y:S01]  /*2eb0*/  PRMT R199, R199, 0x5410, R248 ;  /* 0x00005410c7c77816 */ /* 0x000fe200000000f8 */
[----:B------:R-:W-:Y:S06]  /*2ec0*/  BRA `(.L_x_9600) ;  /* 0x0000000000d47947 */ /* 0x000fec0003800000 */
.L_x_9599:
[----:B0-----:R-:W0:Y:S01]  /*2ed0*/  @P5 LDC R197, c[0x0][0x40c] ;  /* 0x00010300ffc55b82 */ /* 0x001e220000000800 */
[----:B-----5:R-:W-:Y:S02]  /*2ee0*/  @P5 PRMT R196, R24, 0x7632, R196 ;  /* 0x0000763218c45816 */ /* 0x020fe400000000c4 */
[----:B------:R-:W-:Y:S02]  /*2ef0*/  CS2R R206, SRZ ;  /* 0x0000000000ce7805 */ /* 0x000fe4000001ff00 */
        /* <DEDUP_REMOVED lines=12> */
[----:B------:R-:W1:Y:S02]  /*2fc0*/  @P5 LDC R198, c[0x0][0x40c] ;  /* 0x00010300ffc65b82 */ /* 0x000e640000000800 */
[----:B------:R-:W-:Y:S01]  /*2fd0*/  @P5 FMUL.FTZ R208, R196, R107 ;  /* 0x0000006bc4d05220 */ /* 0x000fe20000410000 */
[----:B------:R-:W-:-:S04]  /*2fe0*/  @P5 SHF.L.U32 R197, R197, 0x10, RZ ;  /* 0x00000010c5c55819 */ /* 0x000fc800000006ff */
[----:B------:R-:W-:Y:S01]  /*2ff0*/  F2FP.BF16.F32.PACK_AB R251, RZ, R208 ;  /* 0x000000d0fffb723e */ /* 0x000fe200000010ff */
[----:B--2---:R-:W-:Y:S01]  /*3000*/  @P5 FMUL.FTZ R196, R197, R210 ;  /* 0x000000d2c5c45220 */ /* 0x004fe20000410000 */
[----:B------:R-:W-:Y:S02]  /*3010*/  @P5 PRMT R197, R27, 0x7632, R197 ;  /* 0x000076321bc55816 */ /* 0x000fe400000000c5 */
[----:B------:R-:W-:Y:S01]  /*3020*/  CS2R R210, SRZ ;  /* 0x0000000000d27805 */ /* 0x000fe2000001ff00 */
[----:B------:R-:W2:Y:S01]  /*3030*/  @P5 LDC R205, c[0x0][0x40c] ;  /* 0x00010300ffcd5b82 */ /* 0x000ea20000000800 */
[----:B------:R-:W-:Y:S01]  /*3040*/  @P5 FMUL.FTZ R210, R196, R101 ;  /* 0x00000065c4d25220 */ /* 0x000fe20000410000 */
[----:B------:R-:W-:-:S05]  /*3050*/  @P5 SHF.L.U32 R197, R197, 0x10, RZ ;  /* 0x00000010c5c55819 */ /* 0x000fca00000006ff */
[----:B-1----:R-:W-:Y:S01]  /*3060*/  @P5 FMUL.FTZ R196, R197, R198 ;  /* 0x000000c6c5c45220 */ /* 0x002fe20000410000 */
[----:B------:R-:W-:Y:S01]  /*3070*/  F2FP.BF16.F32.PACK_AB R198, RZ, R210 ;  /* 0x000000d2ffc6723e */ /* 0x000fe200000010ff */
[----:B------:R-:W1:Y:S02]  /*3080*/  @P5 LDC R197, c[0x0][0x40c] ;  /* 0x00010300ffc55b82 */ /* 0x000e640000000800 */
[----:B------:R-:W-:Y:S01]  /*3090*/  @P5 FMUL.FTZ R212, R196, R103 ;  /* 0x00000067c4d45220 */ /* 0x000fe20000410000 */
[----:B------:R-:W-:-:S04]  /*30a0*/  @P5 IMAD.U32 R196, R25, 0x10000, RZ ;  /* 0x0001000019c45824 */ /* 0x000fc800078e00ff */
[----:B0-----:R-:W-:Y:S01]  /*30b0*/  @P5 FMUL.FTZ R199, R196, R199 ;  /* 0x000000c7c4c75220 */ /* 0x001fe20000410000 */
[----:B------:R-:W-:-:S03]  /*30c0*/  @P5 SHF.L.U32 R196, R26, 0x10, RZ ;  /* 0x000000101ac45819 */ /* 0x000fc600000006ff */
[----:B------:R-:W-:Y:S02]  /*30d0*/  @P5 FMUL.FTZ R207, R199, R106 ;  /* 0x0000006ac7cf5220 */ /* 0x000fe40000410000 */
[----:B-1----:R-:W-:Y:S01]  /*30e0*/  @P5 FMUL.FTZ R199, R196, R197 ;  /* 0x000000c5c4c75220 */ /* 0x002fe20000410000 */
[----:B------:R-:W-:Y:S01]  /*30f0*/  @P5 SHF.L.U32 R196, R27, 0x10, RZ ;  /* 0x000000101bc45819 */ /* 0x000fe200000006ff */
[----:B------:R-:W0:Y:S02]  /*3100*/  @P5 LDC R197, c[0x0][0x40c] ;  /* 0x00010300ffc55b82 */ /* 0x000e240000000800 */
[----:B------:R-:W-:Y:S01]  /*3110*/  @P5 FMUL.FTZ R209, R199, R100 ;  /* 0x00000064c7d15220 */ /* 0x000fe20000410000 */
[----:B------:R-:W-:Y:S01]  /*3120*/  F2FP.BF16.F32.PACK_AB R199, RZ, R212 ;  /* 0x000000d4ffc7723e */ /* 0x000fe200000010ff */
[----:B--2---:R-:W-:Y:S01]  /*3130*/  @P5 FMUL.FTZ R205, R196, R205 ;  /* 0x000000cdc4cd5220 */ /* 0x004fe20000410000 */
[----:B------:R-:W-:Y:S02]  /*3140*/  @P5 SHF.L.U32 R196, R24, 0x10, RZ ;  /* 0x0000001018c45819 */ /* 0x000fe400000006ff */
[----:B------:R-:W-:Y:S01]  /*3150*/  F2FP.BF16.F32.PACK_AB R250, RZ, R209 ;  /* 0x000000d1fffa723e */ /* 0x000fe200000010ff */
[----:B------:R-:W-:Y:S01]  /*3160*/  @P5 FMUL.FTZ R211, R205, R102 ;  /* 0x00000066cdd35220 */ /* 0x000fe20000410000 */
[----:B------:R-:W-:-:S02]  /*3170*/  HFMA2 R205, -RZ, RZ, 0, 0 ;  /* 0x00000000ffcd7431 */ /* 0x000fc400000001ff */
[----:B------:R-:W-:Y:S02]  /*3180*/  PRMT R198, R250, 0x5410, R198 ;  /* 0x00005410fac67816 */ /* 0x000fe400000000c6 */
[----:B------:R-:W-:-:S04]  /*3190*/  F2FP.BF16.F32.PACK_AB R249, RZ, R211 ;  /* 0x000000d3fff9723e */ /* 0x000fc800000010ff */
[----:B------:R-:W-:Y:S01]  /*31a0*/  PRMT R199, R249, 0x5410, R199 ;  /* 0x00005410f9c77816 */ /* 0x000fe200000000c7 */
[----:B0-----:R-:W-:Y:S01]  /*31b0*/  @P5 FMUL.FTZ R197, R196, R197 ;  /* 0x000000c5c4c55220 */ /* 0x001fe20000410000 */
[----:B------:R-:W-:-:S03]  /*31c0*/  F2FP.BF16.F32.PACK_AB R196, RZ, R206 ;  /* 0x000000ceffc4723e */ /* 0x000fc600000010ff */
[----:B------:R-:W-:Y:S01]  /*31d0*/  @P5 FMUL.FTZ R205, R197, R104 ;  /* 0x00000068c5cd5220 */ /* 0x000fe20000410000 */
[----:B------:R-:W-:-:S04]  /*31e0*/  F2FP.BF16.F32.PACK_AB R197, RZ, R207 ;  /* 0x000000cfffc5723e */ /* 0x000fc800000010ff */
[----:B------:R-:W-:Y:S02]  /*31f0*/  F2FP.BF16.F32.PACK_AB R248, RZ, R205 ;  /* 0x000000cdfff8723e */ /* 0x000fe400000010ff */
[----:B------:R-:W-:Y:S02]  /*3200*/  PRMT R197, R197, 0x5410, R251 ;  /* 0x00005410c5c57816 */ /* 0x000fe400000000fb */
[----:B------:R-:W-:-:S07]  /*3210*/  PRMT R196, R248, 0x5410, R196 ;  /* 0x00005410f8c47816 */ /* 0x000fce00000000c4 */
.L_x_9600:
[----:B------:R-:W0:Y:S01]  /*3220*/  LDC.64 R248, c[0x0][0x3a8] ;  /* 0x0000ea00fff87b82 */ /* 0x000e220000000a00 */
[----:B------:R-:W-:Y:S01]  /*3230*/  IADD3 R247, PT, PT, R247, 0x80, RZ ;  /* 0x00000080f7f77810 */ /* 0x000fe20007ffe0ff */
[C---:B0-----:R-:W-:Y:S01]  /*3240*/  IMAD.WIDE.U32 R248, R245.reuse, 0x10, R248 ;  /* 0x00000010f5f87825 */ /* 0x041fe200078e00f8 */
[----:B------:R-:W-:-:S04]  /*3250*/  IADD3 R245, PT, PT, R245, 0x80, RZ ;  /* 0x00000080f5f57810 */ /* 0x000fc80007ffe0ff */
[----:B------:R0:W-:Y:S03]  /*3260*/  STG.E.128 desc[UR6][R248.64], R196 ;  /* 0x000000c4f8007986 */ /* 0x0001e6000c101d06 */
.L_x_9598:
[----:B------:R-:W-:Y:S05]  /*3270*/  BSYNC.RECONVERGENT B0 ;  /* 0x0000000000007941 */ /* 0x000fea0003800200 */
.L_x_9597:
        /* <DEDUP_REMOVED lines=74> */
.L_x_9603:
        /* <DEDUP_REMOVED lines=29> */
[----:B------:R-:W-:-:S05]  /*38f0*/  @P5 SHF.L.U32 R196, R25, 0x10, RZ ;  /* 0x0000001019c45819 */ /* 0x000fca00000006ff */
        /* <DEDUP_REMOVED lines=23> */
.L_x_9604:
[----:B------:R-:W0:Y:S01]  /*3a70*/  LDC.64 R248, c[0x0][0x3a8] ;  /* 0x0000ea00fff87b82 */ /* 0x000e220000000a00 */
[----:B------:R-:W-:Y:S01]  /*3a80*/  IADD3 R247, PT, PT, R247, 0x80, RZ ;  /* 0x00000080f7f77810 */ /* 0x000fe20007ffe0ff */
[----:B0-----:R-:W-:-:S04]  /*3a90*/  IMAD.WIDE.U32 R248, R245, 0x10, R248 ;  /* 0x00000010f5f87825 */ /* 0x001fc800078e00f8 */
[----:B------:R-:W-:Y:S01]  /*3aa0*/  VIADD R245, R245, 0x80 ;  /* 0x00000080f5f57836 */ /* 0x000fe20000000000 */
[----:B------:R0:W-:Y:S06]  /*3ab0*/  STG.E.128 desc[UR6][R248.64], R196 ;  /* 0x000000c4f8007986 */ /* 0x0001ec000c101d06 */
.L_x_9602:
[----:B------:R-:W-:Y:S05]  /*3ac0*/  BSYNC.RECONVERGENT B0 ;  /* 0x0000000000007941 */ /* 0x000fea0003800200 */
.L_x_9601:
        /* <DEDUP_REMOVED lines=74> */
.L_x_9607:
        /* <DEDUP_REMOVED lines=53> */
.L_x_9608:
[----:B------:R-:W0:Y:S01]  /*42c0*/  LDC.64 R248, c[0x0][0x3a8] ;  /* 0x0000ea00fff87b82 */ /* 0x000e220000000a00 */
[----:B------:R-:W-:Y:S01]  /*42d0*/  IADD3 R247, PT, PT, R247, 0x80, RZ ;  /* 0x00000080f7f77810 */ /* 0x000fe20007ffe0ff */
[C---:B0-----:R-:W-:Y:S01]  /*42e0*/  IMAD.WIDE.U32 R248, R245.reuse, 0x10, R248 ;  /* 0x00000010f5f87825 */ /* 0x041fe200078e00f8 */
[----:B------:R-:W-:-:S04]  /*42f0*/  IADD3 R245, PT, PT, R245, 0x80, RZ ;  /* 0x00000080f5f57810 */ /* 0x000fc80007ffe0ff */
[----:B------:R0:W-:Y:S03]  /*4300*/  STG.E.128 desc[UR6][R248.64], R196 ;  /* 0x000000c4f8007986 */ /* 0x0001e6000c101d06 */
.L_x_9606:
[----:B------:R-:W-:Y:S05]  /*4310*/  BSYNC.RECONVERGENT B0 ;  /* 0x0000000000007941 */ /* 0x000fea0003800200 */
.L_x_9605:
        /* <DEDUP_REMOVED lines=32> */
[----:B------:R-:W-:Y:S01]  /*4520*/  @P5 PRMT R197, R25, 0x7632, R197 ;  /* 0x0000763219c55816 */ /* 0x000fe200000000c5 */
[----:B------:R-:W-:Y:S01]  /*4530*/  IMAD.U32 R232, R196, 0x10000, RZ ;  /* 0x00010000c4e87824 */ /* 0x000fe200078e00ff */
[----:B------:R-:W-:Y:S02]  /*4540*/  @P5 SHF.L.U32 R196, R26, 0x10, RZ ;  /* 0x000000101ac45819 */ /* 0x000fe400000006ff */
[----:B------:R-:W-:Y:S02]  /*4550*/  @P5 SHF.L.U32 R197, R197, 0x10, RZ ;  /* 0x00000010c5c55819 */ /* 0x000fe400000006ff */
[----:B------:R-:W-:Y:S01]  /*4560*/  F2FP.BF16.F32.PACK_AB R247, RZ, R230 ;  /* 0x000000e6fff7723e */ /* 0x000fe200000010ff */
[----:B0-----:R-:W-:Y:S02]  /*4570*/  @P5 FMUL.FTZ R196, R196, R199 ;  /* 0x000000c7c4c45220 */ /* 0x001fe40000410000 */
[----:B--2---:R-:W-:Y:S01]  /*4580*/  @P5 FMUL.FTZ R197, R197, R234 ;  /* 0x000000eac5c55220 */ /* 0x004fe20000410000 */
[----:B------:R-:W0:Y:S01]  /*4590*/  @P5 LDC R199, c[0x0][0x40c] ;  /* 0x00010300ffc75b82 */ /* 0x000e220000000800 */
[----:B------:R-:W-:Y:S01]  /*45a0*/  @P5 FFMA.FTZ R233, R196, R28, R233 ;  /* 0x0000001cc4e95223 */ /* 0x000fe200000100e9 */
[----:B------:R-:W-:Y:S01]  /*45b0*/  PRMT R196, R22, 0x7632, R196 ;  /* 0x0000763216c47816 */ /* 0x000fe200000000c4 */
[----:B------:R-:W-:Y:S01]  /*45c0*/  @P5 FFMA.FTZ R232, R197, R35, R232 ;  /* 0x00000023c5e85223 */ /* 0x000fe200000100e8 */
[----:B------:R-:W-:-:S02]  /*45d0*/  @P5 PRMT R197, R26, 0x7632, R197 ;  /* 0x000076321ac55816 */ /* 0x000fc400000000c5 */
[----:B------:R-:W-:Y:S02]  /*45e0*/  SHF.L.U32 R234, R196, 0x10, RZ ;  /* 0x00000010c4ea7819 */ /* 0x000fe400000006ff */
[----:B------:R-:W-:Y:S02]  /*45f0*/  @P5 SHF.L.U32 R197, R197, 0x10, RZ ;  /* 0x00000010c5c55819 */ /* 0x000fe400000006ff */
[----:B------:R-:W-:Y:S02]  /*4600*/  @P5 SHF.L.U32 R196, R27, 0x10, RZ ;  /* 0x000000101bc45819 */ /* 0x000fe400000006ff */
[----:B------:R-:W-:Y:S01]  /*4610*/  F2FP.BF16.F32.PACK_AB R248, RZ, R233 ;  /* 0x000000e9fff8723e */ /* 0x000fe200000010ff */
[----:B-1----:R-:W-:Y:S02]  /*4620*/  @P5 FMUL.FTZ R197, R197, R198 ;  /* 0x000000c6c5c55220 */ /* 0x002fe40000410000 */
        /* <DEDUP_REMOVED lines=17> */
[----:B------:R-:W-:Y:S01]  /*4740*/  PRMT R196, R196, 0x5410, R247 ;  /* 0x00005410c4c47816 */ /* 0x000fe200000000f7 */
[----:B------:R-:W-:Y:S01]  /*4750*/  @P5 FFMA.FTZ R236, R197, R31, R236 ;  /* 0x0000001fc5ec5223 */ /* 0x000fe200000100ec */
[----:B------:R-:W-:-:S04]  /*4760*/  F2FP.BF16.F32.PACK_AB R197, RZ, R231 ;  /* 0x000000e7ffc5723e */ /* 0x000fc800000010ff */
[----:B------:R-:W-:Y:S02]  /*4770*/  F2FP.BF16.F32.PACK_AB R246, RZ, R236 ;  /* 0x000000ecfff6723e */ /* 0x000fe400000010ff */
[----:B------:R-:W-:Y:S02]  /*4780*/  PRMT R197, R197, 0x5410, R198 ;  /* 0x00005410c5c57816 */ /* 0x000fe400000000c6 */
[----:B------:R-:W-:Y:S02]  /*4790*/  PRMT R198, R248, 0x5410, R249 ;  /* 0x00005410f8c67816 */ /* 0x000fe400000000f9 */
[----:B------:R-:W-:Y:S01]  /*47a0*/  PRMT R199, R199, 0x5410, R246 ;  /* 0x00005410c7c77816 */ /* 0x000fe200000000f6 */
[----:B------:R-:W-:Y:S06]  /*47b0*/  BRA `(.L_x_9612) ;  /* 0x0000000000d47947 */ /* 0x000fec0003800000 */
.L_x_9611:
        /* <DEDUP_REMOVED lines=17> */
[----:B------:R-:W-:-:S05]  /*48d0*/  @P5 SHF.L.U32 R197, R197, 0x10, RZ ;  /* 0x00000010c5c55819 */ /* 0x000fca00000006ff */
[----:B--2---:R-:W-:Y:S01]  /*48e0*/  @P5 FMUL.FTZ R196, R197, R234 ;  /* 0x000000eac5c45220 */ /* 0x004fe20000410000 */
[----:B------:R-:W-:Y:S02]  /*48f0*/  @P5 PRMT R197, R27, 0x7632, R197 ;  /* 0x000076321bc55816 */ /* 0x000fe400000000c5 */
[----:B------:R-:W-:Y:S01]  /*4900*/  CS2R R234, SRZ ;  /* 0x0000000000ea7805 */ /* 0x000fe2000001ff00 */
[----:B------:R-:W2:Y:S01]  /*4910*/  @P5 LDC R229, c[0x0][0x40c] ;  /* 0x00010300ffe55b82 */ /* 0x000ea20000000800 */
[----:B------:R-:W-:Y:S01]  /*4920*/  @P5 FMUL.FTZ R234, R196, R29 ;  /* 0x0000001dc4ea5220 */ /* 0x000fe20000410000 */
[----:B------:R-:W-:-:S04]  /*4930*/  @P5 SHF.L.U32 R197, R197, 0x10, RZ ;  /* 0x00000010c5c55819 */ /* 0x000fc800000006ff */
[----:B------:R-:W-:Y:S01]  /*4940*/  F2FP.BF16.F32.PACK_AB R247, RZ, R234 ;  /* 0x000000eafff7723e */ /* 0x000fe200000010ff */
[----:B-1----:R-:W-:Y:S01]  /*4950*/  @P5 FMUL.FTZ R196, R197, R198 ;  /* 0x000000c6c5c45220 */ /* 0x002fe20000410000 */
[----:B------:R-:W-:Y:S01]  /*4960*/  F2FP.BF16.F32.PACK_AB R198, RZ, R232 ;  /* 0x000000e8ffc6723e */ /* 0x000fe200000010ff */
[----:B------:R-:W1:Y:S02]  /*4970*/  @P5 LDC R197, c[0x0][0x40c] ;  /* 0x00010300ffc55b82 */ /* 0x000e640000000800 */
[----:B------:R-:W-:Y:S01]  /*4980*/  @P5 FMUL.FTZ R236, R196, R31 ;  /* 0x0000001fc4ec5220 */ /* 0x000fe20000410000 */
[----:B------:R-:W-:-:S04]  /*4990*/  @P5 SHF.L.U32 R196, R25, 0x10, RZ ;  /* 0x0000001019c45819 */ /* 0x000fc800000006ff */
[----:B------:R-:W-:Y:S01]  /*49a0*/  F2FP.BF16.F32.PACK_AB R249, RZ, R236 ;  /* 0x000000ecfff9723e */ /* 0x000fe200000010ff */
[----:B0-----:R-:W-:Y:S01]  /*49b0*/  @P5 FMUL.FTZ R199, R196, R199 ;  /* 0x000000c7c4c75220 */ /* 0x001fe20000410000 */
[----:B------:R-:W-:-:S03]  /*49c0*/  @P5 SHF.L.U32 R196, R26, 0x10, RZ ;  /* 0x000000101ac45819 */ /* 0x000fc600000006ff */
[----:B------:R-:W-:Y:S02]  /*49d0*/  @P5 FMUL.FTZ R231, R199, R34 ;  /* 0x00000022c7e75220 */ /* 0x000fe40000410000 */
[----:B-1----:R-:W-:Y:S01]  /*49e0*/  @P5 FMUL.FTZ R199, R196, R197 ;  /* 0x000000c5c4c75220 */ /* 0x002fe20000410000 */
[----:B------:R-:W-:Y:S01]  /*49f0*/  @P5 SHF.L.U32 R196, R27, 0x10, RZ ;  /* 0x000000101bc45819 */ /* 0x000fe200000006ff */
[----:B------:R-:W0:Y:S02]  /*4a00*/  @P5 LDC R197, c[0x0][0x40c] ;  /* 0x00010300ffc55b82 */ /* 0x000e240000000800 */
[----:B------:R-:W-:Y:S02]  /*4a10*/  @P5 FMUL.FTZ R233, R199, R28 ;  /* 0x0000001cc7e95220 */ /* 0x000fe40000410000 */
[----:B--2---:R-:W-:Y:S01]  /*4a20*/  @P5 FMUL.FTZ R229, R196, R229 ;  /* 0x000000e5c4e55220 */ /* 0x004fe20000410000 */
[----:B------:R-:W-:Y:S02]  /*4a30*/  @P5 SHF.L.U32 R196, R24, 0x10, RZ ;  /* 0x0000001018c45819 */ /* 0x000fe400000006ff */
[----:B------:R-:W-:Y:S01]  /*4a40*/  F2FP.BF16.F32.PACK_AB R199, RZ, R233 ;  /* 0x000000e9ffc7723e */ /* 0x000fe200000010ff */
[----:B------:R-:W-:Y:S01]  /*4a50*/  @P5 FMUL.FTZ R235, R229, R30 ;  /* 0x0000001ee5eb5220 */ /* 0x000fe20000410000 */
[----:B------:R-:W-:-:S04]  /*4a60*/  HFMA2 R229, -RZ, RZ, 0, 0 ;  /* 0x00000000ffe57431 */ /* 0x000fc800000001ff */
[----:B------:R-:W-:Y:S01]  /*4a70*/  F2FP.BF16.F32.PACK_AB R248, RZ, R235 ;  /* 0x000000ebfff8723e */ /* 0x000fe200000010ff */
[----:B0-----:R-:W-:Y:S01]  /*4a80*/  @P5 FMUL.FTZ R197, R196, R197 ;  /* 0x000000c5c4c55220 */ /* 0x001fe20000410000 */
[----:B------:R-:W-:-:S03]  /*4a90*/  F2FP.BF16.F32.PACK_AB R196, RZ, R230 ;  /* 0x000000e6ffc4723e */ /* 0x000fc600000010ff */
[----:B------:R-:W-:Y:S01]  /*4aa0*/  @P5 FMUL.FTZ R229, R197, R32 ;  /* 0x00000020c5e55220 */ /* 0x000fe20000410000 */
[----:B------:R-:W-:-:S04]  /*4ab0*/  F2FP.BF16.F32.PACK_AB R197, RZ, R231 ;  /* 0x000000e7ffc5723e */ /* 0x000fc800000010ff */
[----:B------:R-:W-:Y:S02]  /*4ac0*/  F2FP.BF16.F32.PACK_AB R246, RZ, R229 ;  /* 0x000000e5fff6723e */ /* 0x000fe400000010ff */
[----:B------:R-:W-:Y:S02]  /*4ad0*/  PRMT R197, R197, 0x5410, R198 ;  /* 0x00005410c5c57816 */ /* 0x000fe400000000c6 */
[----:B------:R-:W-:Y:S02]  /*4ae0*/  PRMT R198, R199, 0x5410, R247 ;  /* 0x00005410c7c67816 */ /* 0x000fe400000000f7 */
[----:B------:R-:W-:Y:S02]  /*4af0*/  PRMT R199, R248, 0x5410, R249 ;  /* 0x00005410f8c77816 */ /* 0x000fe400000000f9 */
[----:B------:R-:W-:-:S07]  /*4b00*/  PRMT R196, R246, 0x5410, R196 ;  /* 0x00005410f6c47816 */ /* 0x000fce00000000c4 */
.L_x_9612:
[----:B------:R-:W0:Y:S02]  /*4b10*/  LDC.64 R246, c[0x0][0x3a8] ;  /* 0x0000ea00fff67b82 */ /* 0x000e240000000a00 */
[----:B0-----:R-:W-:-:S05]  /*4b20*/  IMAD.WIDE.U32 R246, R245, 0x10, R246 ;  /* 0x00000010f5f67825 */ /* 0x001fca00078e00f6 */
[----:B------:R0:W-:Y:S02]  /*4b30*/  STG.E.128 desc[UR6][R246.64], R196 ;  /* 0x000000c4f6007986 */ /* 0x0001e4000c101d06 */
.L_x_9610:
[----:B------:R-:W-:Y:S05]  /*4b40*/  BSYNC.RECONVERGENT B0 ;  /* 0x0000000000007941 */ /* 0x000fea0003800200 */
.L_x_9609:
[----:B012---:R-:W-:Y:S01]  /*4b50*/  FADD.FTZ R197, RZ, R19 ;  /* 0x00000013ffc57221 */ /* 0x007fe20000010000 */
        /* <DEDUP_REMOVED lines=212> */
.L_x_9614:
[----:B------:R-:W-:Y:S05]  /*58a0*/  BSYNC.RECONVERGENT B0 ;  /* 0x0000000000007941 */ /* 0x000fea0003800200 */
.L_x_9613:
[----:B0-----:R-:W-:Y:S01]  /*58b0*/  LOP3.LUT R198, R242, 0x1f, RZ, 0xc0, !PT ;  /* 0x0000001ff2c67812 */ /* 0x001fe200078ec0ff */
[----:B------:R-:W-:Y:S01]  /*58c0*/  BAR.SYNC.DEFER_BLOCKING 0x0 ;  /* 0x0000000000007b1d */ /* 0x000fe20000010000 */
[----:B------:R-:W-:Y:S02]  /*58d0*/  MOV R248, RZ ;  /* 0x000000ff00f87202 */ /* 0x000fe40000000f00 */
[----:B------:R-:W-:Y:S02]  /*58e0*/  CS2R R196, SRZ ;  /* 0x0000000000c47805 */ /* 0x000fe4000001ff00 */
[----:B------:R-:W-:Y:S01]  /*58f0*/  ISETP.GT.U32.AND P5, PT, R198, 0x3, PT ;  /* 0x00000003c600780c */ /* 0x000fe20003fa4070 */
[----:B------:R-:W-:-:S12]  /*5900*/  BSSY.RECONVERGENT B0, `(.L_x_9615) ;  /* 0x000000a000007945 */ /* 0x000fd80003800200 */
        /* <DEDUP_REMOVED lines=9> */
.L_x_9616:
[----:B------:R-:W-:Y:S05]  /*59a0*/  BSYNC.RECONVERGENT B0 ;  /* 0x0000000000007941 */ /* 0x000fea0003800200 */
.L_x_9615:
        /* <DEDUP_REMOVED lines=12> */
[----:B------:R-:W-:Y:S01]  /*5a70*/  FMUL.FTZ R250, R251, R251 ;  /* 0x000000fbfbfa7220 */ /* 0x000fe20000410000 */
[----:B--2---:R-:W-:Y:S01]  /*5a80*/  FADD.FTZ R246, R246, R197 ;  /* 0x000000c5f6f67221 */ /* 0x004fe20000010000 */
[----:B------:R-:W-:-:S02]  /*5a90*/  FFMA.FTZ R252, R249, R196, R252 ;  /* 0x000000c4f9fc7223 */ /* 0x000fc400000100fc */
[----:B------:R-:W-:Y:S02]  /*5aa0*/  FMUL.FTZ R250, R250, R249 ;  /* 0x000000f9fafa7220 */ /* 0x000fe40000410000 */
[----:B------:R-:W1:Y:S02]  /*5ab0*/  SHFL.DOWN PT, R249, R198, 0x1, 0x1f ;  /* 0x08201f00c6f97f89 */ /* 0x000e6400000e0000 */
        /* <DEDUP_REMOVED lines=13> */
[----:B--2---:R-:W-:Y:S01]  /*5b90*/  FADD.FTZ R246, R246, R197 ;  /* 0x000000c5f6f67221 */ /* 0x004fe20000010000 */
[C---:B------:R-:W-:Y:S02]  /*5ba0*/  FFMA.FTZ R198, R199.reuse, R196, R198 ;  /* 0x000000c4c7c67223 */ /* 0x040fe400000100c6 */
[----:B------:R-:W-:-:S04]  /*5bb0*/  FMUL.FTZ R248, R199, R248 ;  /* 0x000000f8c7f87220 */ /* 0x000fc80000410000 */
[----:B------:R-:W-:-:S04]  /*5bc0*/  FMUL.FTZ R248, R248, R249 ;  /* 0x000000f9f8f87220 */ /* 0x000fc80000410000 */
[C---:B-1----:R-:W-:Y:S01]  /*5bd0*/  FFMA.FTZ R248, R245.reuse, R248, R246 ;  /* 0x000000f8f5f87223 */ /* 0x042fe200000100f6 */
[----:B------:R-:W-:Y:S02]  /*5be0*/  FMUL.FTZ R246, R245, R198 ;  /* 0x000000c6f5f67220 */ /* 0x000fe40000410000 */
[----:B------:R-:W1:Y:S03]  /*5bf0*/  @!P6 LDC.64 R198, c[0x0][0x3c0] ;  /* 0x0000f000ffc6eb82 */ /* 0x000e660000000a00 */
[----:B------:R-:W2:Y:S04]  /*5c00*/  SHFL.IDX PT, R245, R246, RZ, 0x1f ;  /* 0x00001ffff6f57589 */ /* 0x000ea800000e0000 */
[----:B------:R-:W0:Y:S01]  /*5c10*/  SHFL.IDX PT, R248, R248, RZ, 0x1f ;  /* 0x00001ffff8f87589 */ /* 0x000e2200000e0000 */
[----:B-1----:R-:W-:-:S04]  /*5c20*/  @!P6 IMAD.WIDE R198, R239, 0x4, R198 ;  /* 0x00000004efc6e825 */ /* 0x002fc800078e02c6 */
[----:B--2---:R-:W-:Y:S01]  /*5c30*/  FMUL.FTZ R196, R245, R245 ;  /* 0x000000f5f5c47220 */ /* 0x004fe20000410000 */
[----:B------:R1:W-:Y:S01]  /*5c40*/  @!P6 STG.E desc[UR6][R198.64], R245 ;  /* 0x000000f5c600e986 */ /* 0x0003e2000c101906 */
[----:B0-----:R-:W-:-:S03]  /*5c50*/  FFMA.FTZ R247, R248, UR11, R247 ;  /* 0x0000000bf8f77c23 */ /* 0x001fc600080100f7 */
[----:B------:R-:W-:Y:S02]  /*5c60*/  FSEL R250, R196, RZ, P5 ;  /* 0x000000ffc4fa7208 */ /* 0x000fe40002800000 */
[----:B------:R-:W0:Y:S03]  /*5c70*/  @!P6 LDC.64 R196, c[0x0][0x3c8] ;  /* 0x0000f200ffc4eb82 */ /* 0x000e260000000a00 */
[----:B------:R-:W-:-:S04]  /*5c80*/  FADD.FTZ R247, R247, R250 ;  /* 0x000000faf7f77221 */ /* 0x000fc80000010000 */
[----:B------:R-:W2:Y:S01]  /*5c90*/  MUFU.RSQ R246, R247 ;  /* 0x000000f700f67308 */ /* 0x000ea20000001400 */
[----:B0-----:R-:W-:-:S05]  /*5ca0*/  @!P6 IMAD.WIDE R196, R239, 0x4, R196 ;  /* 0x00000004efc4e825 */ /* 0x001fca00078e02c4 */
[----:B--2---:R1:W-:Y:S01]  /*5cb0*/  @!P6 STG.E desc[UR6][R196.64], R246 ;  /* 0x000000f6c400e986 */ /* 0x0043e2000c101906 */
[----:B-----5:R-:W-:-:S13]  /*5cc0*/  ISETP.GE.AND P6, PT, R244, 0x1, PT ;  /* 0x00000001f400780c */ /* 0x020fda0003fc6270 */
[----:B-1----:R-:W-:Y:S05]  /*5cd0*/  @!P6 BRA `(.L_x_9617) ;  /* 0x0000000c00f0e947 */ /* 0x002fea0003800000 */
        /* <DEDUP_REMOVED lines=10> */
[----:B------:R-:W0:Y:S01]  /*5d80*/  LDC.64 R248, c[0x0][0x428] ;  /* 0x00010a00fff87b82 */ /* 0x000e220000000a00 */
[--C-:B------:R-:W-:Y:S01]  /*5d90*/  FADD.FTZ R243, R17, -R245.reuse ;  /* 0x800000f511f37221 */ /* 0x100fe20000010000 */
[C---:B------:R-:W-:Y:S01]  /*5da0*/  FMUL.FTZ R197, R246.reuse, R197 ;  /* 0x000000c5f6c57220 */ /* 0x040fe20000410000 */
[----:B------:R-:W-:Y:S01]  /*5db0*/  FMUL.FTZ R198, R246, R199 ;  /* 0x000000c7f6c67220 */ /* 0x000fe20000410000 */
[--C-:B------:R-:W-:Y:S01]  /*5dc0*/  FADD.FTZ R199, R15, -R245.reuse ;  /* 0x800000f50fc77221 */ /* 0x100fe20000010000 */
[----:B------:R-:W-:Y:S01]  /*5dd0*/  FADD.FTZ R247, R13, -R245 ;  /* 0x800000f50df77221 */ /* 0x000fe20000010000 */
[----:B------:R-:W-:Y:S01]  /*5de0*/  FFMA.FTZ R196, R197, R192, R184 ;  /* 0x000000c0c5c47223 */ /* 0x000fe200000100b8 */
[----:B------:R-:W-:Y:S01]  /*5df0*/  FFMA.FTZ R197, R198, R193, R185 ;  /* 0x000000c1c6c57223 */ /* 0x000fe200000100b9 */
[----:B------:R-:W-:Y:S01]  /*5e00*/  FADD.FTZ R251, R12, -R245 ;  /* 0x800000f50cfb7221 */ /* 0x000fe20000010000 */
[C---:B------:R-:W-:Y:S01]  /*5e10*/  FMUL.FTZ R199, R246.reuse, R199 ;  /* 0x000000c7f6c77220 */ /* 0x040fe20000410000 */
[----:B------:R-:W-:-:S02]  /*5e20*/  FMUL.FTZ R243, R246, R243 ;  /* 0x000000f3f6f37220 */ /* 0x000fc40000410000 */
[----:B------:R-:W-:Y:S01]  /*5e30*/  F2FP.BF16.F32.PACK_AB R196, R197, R196 ;  /* 0x000000c4c5c4723e */ /* 0x000fe200000010ff */
[--C-:B------:R-:W-:Y:S01]  /*5e40*/  FADD.FTZ R197, R16, -R245.reuse ;  /* 0x800000f510c57221 */ /* 0x100fe20000010000 */
[C---:B------:R-:W-:Y:S01]  /*5e50*/  FMUL.FTZ R198, R246.reuse, R251 ;  /* 0x000000fbf6c67220 */ /* 0x040fe20000410000 */
[----:B------:R-:W-:Y:S01]  /*5e60*/  FFMA.FTZ R199, R199, R188, R180 ;  /* 0x000000bcc7c77223 */ /* 0x000fe200000100b4 */
[----:B------:R-:W-:Y:S01]  /*5e70*/  FFMA.FTZ R243, R243, R194, R186 ;  /* 0x000000c2f3f37223 */ /* 0x000fe200000100ba */
[----:B------:R-:W-:Y:S01]  /*5e80*/  FMUL.FTZ R244, R246, R197 ;  /* 0x000000c5f6f47220 */ /* 0x000fe20000410000 */
[----:B------:R-:W-:Y:S01]  /*5e90*/  FADD.FTZ R197, R14, -R245 ;  /* 0x800000f50ec57221 */ /* 0x000fe20000010000 */
[----:B------:R-:W-:Y:S02]  /*5ea0*/  FFMA.FTZ R252, R198, R191, R183 ;  /* 0x000000bfc6fc7223 */ /* 0x000fe400000100b7 */
[----:B------:R-:W-:Y:S01]  /*5eb0*/  FFMA.FTZ R244, R244, R195, R187 ;  /* 0x000000c3f4f47223 */ /* 0x000fe200000100bb */
[C---:B------:R-:W-:Y:S01]  /*5ec0*/  FMUL.FTZ R250, R246.reuse, R197 ;  /* 0x000000c5f6fa7220 */ /* 0x040fe20000410000 */
[----:B------:R-:W-:Y:S01]  /*5ed0*/  FMUL.FTZ R197, R246, R247 ;  /* 0x000000f7f6c57220 */ /* 0x000fe20000410000 */
[C---:B0-----:R-:W-:Y:S01]  /*5ee0*/  IMAD.WIDE.U32 R248, R242.reuse, 0x10, R248 ;  /* 0x00000010f2f87825 */ /* 0x041fe200078e00f8 */
[----:B------:R-:W-:-:S03]  /*5ef0*/  IADD3 R242, PT, PT, R242, 0x80, RZ ;  /* 0x00000080f2f27810 */ /* 0x000fc60007ffe0ff */
[----:B------:R-:W-:Y:S01]  /*5f00*/  FFMA.FTZ R250, R250, R189, R181 ;  /* 0x000000bdfafa7223 */ /* 0x000fe200000100b5 */
[----:B------:R-:W-:Y:S01]  /*5f10*/  FFMA.FTZ R247, R197, R190, R182 ;  /* 0x000000bec5f77223 */ /* 0x000fe200000100b6 */
[----:B------:R-:W-:-:S03]  /*5f20*/  F2FP.BF16.F32.PACK_AB R197, R244, R243 ;  /* 0x000000f3f4c5723e */ /* 0x000fc600000010ff */
[----:B------:R-:W-:Y:S02]  /*5f30*/  F2FP.BF16.F32.PACK_AB R198, R250, R199 ;  /* 0x000000c7fac6723e */ /* 0x000fe400000010ff */
[----:B------:R-:W-:-:S05]  /*5f40*/  F2FP.BF16.F32.PACK_AB R199, R252, R247 ;  /* 0x000000f7fcc7723e */ /* 0x000fca00000010ff */
[----:B------:R0:W-:Y:S02]  /*5f50*/  STG.E.128 desc[UR6][R248.64], R196 ;  /* 0x000000c4f8007986 */ /* 0x0001e4000c101d06 */
.L_x_9619:
[----:B------:R-:W-:Y:S05]  /*5f60*/  BSYNC.RECONVERGENT B0 ;  /* 0x0000000000007941 */ /* 0x000fea0003800200 */
.L_x_9618:
[----:B------:R-:W-:Y:S01]  /*5f70*/  LOP3.LUT P0, RZ, R241, 0x20, RZ, 0xc0, !PT ;  /* 0x00000020f1ff7812 */ /* 0x000fe2000780c0ff */
[----:B------:R-:W-:-:S12]  /*5f80*/  BSSY.RECONVERGENT B0, `(.L_x_9620) ;  /* 0x0000022000007945 */ /* 0x000fd80003800200 */
[----:B------:R-:W-:Y:S05]  /*5f90*/  @!P0 BRA `(.L_x_9621) ;  /* 0x0000000000808947 */ /* 0x000fea0003800000 */
[--C-:B0-----:R-:W-:Y:S01]  /*5fa0*/  FADD.FTZ R197, R5, -R245.reuse ;  /* 0x800000f505c57221 */ /* 0x101fe20000010000 */
        /* <DEDUP_REMOVED lines=31> */
.L_x_9621:
[----:B------:R-:W-:Y:S05]  /*61a0*/  BSYNC.RECONVERGENT B0 ;  /* 0x0000000000007941 */ /* 0x000fea0003800200 */
.L_x_9620:
[----:B------:R-:W-:Y:S01]  /*61b0*/  LOP3.LUT P0, RZ, R241, 0x10, RZ, 0xc0, !PT ;  /* 0x00000010f1ff7812 */ /* 0x000fe2000780c0ff */
[----:B------:R-:W-:-:S12]  /*61c0*/  BSSY.RECONVERGENT B0, `(.L_x_9622) ;  /* 0x0000022000007945 */ /* 0x000fd80003800200 */
[----:B------:R-:W-:Y:S05]  /*61d0*/  @!P0 BRA `(.L_x_9623) ;  /* 0x0000000000808947 */ /* 0x000fea0003800000 */
[--C-:B01----:R-:W-:Y:S01]  /*61e0*/  FADD.FTZ R197, R200, -R245.reuse ;  /* 0x800000f5c8c57221 */ /* 0x103fe20000010000 */
        /* <DEDUP_REMOVED lines=31> */
.L_x_9623:
[----:B------:R-:W-:Y:S05]  /*63e0*/  BSYNC.RECONVERGENT B0 ;  /* 0x0000000000007941 */ /* 0x000fea0003800200 */
.L_x_9622:
[----:B------:R-:W-:Y:S04]  /*63f0*/  BSSY.RECONVERGENT B0, `(.L_x_9624) ;  /* 0x0000022000007945 */ /* 0x000fe80003800200 */
[----:B------:R-:W-:Y:S05]  /*6400*/  @!P1 BRA `(.L_x_9625) ;  /* 0x0000000000809947 */ /* 0x000fea0003800000 */
[--C-:B012---:R-:W-:Y:S01]  /*6410*/  FADD.FTZ R197, R205, -R245.reuse ;  /* 0x800000f5cdc57221 */ /* 0x107fe20000010000 */
        /* <DEDUP_REMOVED lines=31> */
.L_x_9625:
[----:B------:R-:W-:Y:S05]  /*6610*/  BSYNC.RECONVERGENT B0 ;  /* 0x0000000000007941 */ /* 0x000fea0003800200 */
.L_x_9624:
[----:B------:R-:W-:Y:S04]  /*6620*/  BSSY.RECONVERGENT B0, `(.L_x_9626) ;  /* 0x0000022000007945 */ /* 0x000fe80003800200 */
[----:B------:R-:W-:Y:S05]  /*6630*/  @!P2 BRA `(.L_x_9627) ;  /* 0x000000000080a947 */ /* 0x000fea0003800000 */
[--C-:B012-4-:R-:W-:Y:S01]  /*6640*/  FADD.FTZ R197, R213, -R245.reuse ;  /* 0x800000f5d5c57221 */ /* 0x117fe20000010000 */
        /* <DEDUP_REMOVED lines=31> */
.L_x_9627:
[----:B------:R-:W-:Y:S05]  /*6840*/  BSYNC.RECONVERGENT B0 ;  /* 0x0000000000007941 */ /* 0x000fea0003800200 */
.L_x_9626:
        /* <DEDUP_REMOVED lines=34> */
.L_x_9629:
[----:B------:R-:W-:Y:S05]  /*6a70*/  BSYNC.RECONVERGENT B0 ;  /* 0x0000000000007941 */ /* 0x000fea0003800200 */
.L_x_9628:
[----:B------:R-:W-:Y:S04]  /*6a80*/  BSSY.RECONVERGENT B0, `(.L_x_9617) ;  /* 0x0000021000007945 */ /* 0x000fe80003800200 */
[----:B------:R-:W-:Y:S05]  /*6a90*/  @!P4 BRA `(.L_x_9630) ;  /* 0x00000000007cc947 */ /* 0x000fea0003800000 */
[--C-:B------:R-:W-:Y:S01]  /*6aa0*/  FADD.FTZ R243, R229, -R245.reuse ;  /* 0x800000f5e5f37221 */ /* 0x100fe20000010000 */
[--C-:B------:R-:W-:Y:S01]  /*6ab0*/  FADD.FTZ R251, R230, -R245.reuse ;  /* 0x800000f5e6fb7221 */ /* 0x100fe20000010000 */
[--C-:B012-4-:R-:W-:Y:S01]  /*6ac0*/  FADD.FTZ R197, R231, -R245.reuse ;  /* 0x800000f5e7c57221 */ /* 0x117fe20000010000 */
[--C-:B------:R-:W-:Y:S01]  /*6ad0*/  FADD.FTZ R249, R232, -R245.reuse ;  /* 0x800000f5e8f97221 */ /* 0x100fe20000010000 */
[--C-:B------:R-:W-:Y:S01]  /*6ae0*/  FADD.FTZ R196, R235, -R245.reuse ;  /* 0x800000f5ebc47221 */ /* 0x100fe20000010000 */
[--C-:B------:R-:W-:Y:S01]  /*6af0*/  FADD.FTZ R198, R236, -R245.reuse ;  /* 0x800000f5ecc67221 */ /* 0x100fe20000010000 */
[--C-:B------:R-:W-:Y:S01]  /*6b00*/  FADD.FTZ R199, R233, -R245.reuse ;  /* 0x800000f5e9c77221 */ /* 0x100fe20000010000 */
[----:B------:R-:W-:Y:S01]  /*6b10*/  FADD.FTZ R247, R234, -R245 ;  /* 0x800000f5eaf77221 */ /* 0x000fe20000010000 */
[C---:B------:R-:W-:Y:S01]  /*6b20*/  FMUL.FTZ R248, R246.reuse, R196 ;  /* 0x000000c4f6f87220 */ /* 0x040fe20000410000 */
[----:B------:R-:W0:Y:S01]  /*6b30*/  LDC.64 R244, c[0x0][0x428] ;  /* 0x00010a00fff47b82 */ /* 0x000e220000000a00 */
[C---:B------:R-:W-:Y:S01]  /*6b40*/  FMUL.FTZ R198, R246.reuse, R198 ;  /* 0x000000c6f6c67220 */ /* 0x040fe20000410000 */
[----:B------:R-:W-:Y:S01]  /*6b50*/  FMUL.FTZ R196, R246, R251 ;  /* 0x000000fbf6c47220 */ /* 0x000fe20000410000 */
[----:B------:R-:W-:Y:S01]  /*6b60*/  FFMA.FTZ R248, R248, R46, R38 ;  /* 0x0000002ef8f87223 */ /* 0x000fe20000010026 */
[----:B------:R-:W-:Y:S01]  /*6b70*/  FMUL.FTZ R243, R246, R243 ;  /* 0x000000f3f6f37220 */ /* 0x000fe20000410000 */
[----:B------:R-:W-:Y:S01]  /*6b80*/  FFMA.FTZ R251, R198, R47, R39 ;  /* 0x0000002fc6fb7223 */ /* 0x000fe20000010027 */
[C---:B------:R-:W-:Y:S01]  /*6b90*/  FMUL.FTZ R198, R246.reuse, R249 ;  /* 0x000000f9f6c67220 */ /* 0x040fe20000410000 */
[C---:B------:R-:W-:Y:S01]  /*6ba0*/  FMUL.FTZ R197, R246.reuse, R197 ;  /* 0x000000c5f6c57220 */ /* 0x040fe20000410000 */
[C---:B------:R-:W-:Y:S01]  /*6bb0*/  FMUL.FTZ R249, R246.reuse, R199 ;  /* 0x000000c7f6f97220 */ /* 0x040fe20000410000 */
[----:B------:R-:W-:Y:S01]  /*6bc0*/  FMUL.FTZ R246, R246, R247 ;  /* 0x000000f7f6f67220 */ /* 0x000fe20000410000 */
[----:B------:R-:W-:Y:S01]  /*6bd0*/  F2FP.BF16.F32.PACK_AB R199, R251, R248 ;  /* 0x000000f8fbc7723e */ /* 0x000fe200000010ff */
[----:B------:R-:W-:Y:S01]  /*6be0*/  FFMA.FTZ R243, R243, R48, R40 ;  /* 0x00000030f3f37223 */ /* 0x000fe20000010028 */
[----:B------:R-:W-:Y:S01]  /*6bf0*/  FFMA.FTZ R197, R197, R50, R42 ;  /* 0x00000032c5c57223 */ /* 0x000fe2000001002a */
[----:B------:R-:W-:Y:S01]  /*6c00*/  FFMA.FTZ R248, R246, R45, R37 ;  /* 0x0000002df6f87223 */ /* 0x000fe20000010025 */
[----:B------:R-:W-:Y:S01]  /*6c10*/  FFMA.FTZ R249, R249, R44, R36 ;  /* 0x0000002cf9f97223 */ /* 0x000fe20000010024 */
[----:B------:R-:W-:Y:S01]  /*6c20*/  FFMA.FTZ R246, R198, R51, R43 ;  /* 0x00000033c6f67223 */ /* 0x000fe2000001002b */
[----:B------:R-:W-:-:S03]  /*6c30*/  FFMA.FTZ R196, R196, R49, R41 ;  /* 0x00000031c4c47223 */ /* 0x000fc60000010029 */
[----:B------:R-:W-:Y:S02]  /*6c40*/  F2FP.BF16.F32.PACK_AB R198, R248, R249 ;  /* 0x000000f9f8c6723e */ /* 0x000fe400000010ff */
[----:B------:R-:W-:Y:S02]  /*6c50*/  F2FP.BF16.F32.PACK_AB R197, R246, R197 ;  /* 0x000000c5f6c5723e */ /* 0x000fe400000010ff */
[----:B------:R-:W-:Y:S01]  /*6c60*/  F2FP.BF16.F32.PACK_AB R196, R196, R243 ;  /* 0x000000f3c4c4723e */ /* 0x000fe200000010ff */
[----:B0-----:R-:W-:-:S05]  /*6c70*/  IMAD.WIDE.U32 R244, R242, 0x10, R244 ;  /* 0x00000010f2f47825 */ /* 0x001fca00078e00f4 */
[----:B------:R0:W-:Y:S02]  /*6c80*/  STG.E.128 desc[UR6][R244.64], R196 ;  /* 0x000000c4f4007986 */ /* 0x0001e4000c101d06 */
.L_x_9630:
[----:B------:R-:W-:Y:S05]  /*6c90*/  BSYNC.RECONVERGENT B0 ;  /* 0x0000000000007941 */ /* 0x000fea0003800200 */
.L_x_9617:
[----:B012-4-:R-:W0:Y:S01]  /*6ca0*/  LDC.64 R196, c[0x0][0x380] ;  /* 0x0000e000ffc47b82 */ /* 0x017e220000000a00 */
[----:B------:R-:W-:Y:S01]  /*6cb0*/  UPLOP3.LUT UP1, UPT, UPT, UPT, UP1, 0x40, 0x4 ;  /* 0x000000000004789c */ /* 0x000fe20003f2e810 */
[----:B0-----:R-:W-:-:S04]  /*6cc0*/  IADD3 R239, PT, PT, R239, R196, RZ ;  /* 0x000000c4efef7210 */ /* 0x001fc80007ffe0ff */
[----:B------:R-:W-:-:S13]  /*6cd0*/  ISETP.GE.AND P0, PT, R239, R197, PT ;  /* 0x000000c5ef00720c */ /* 0x000fda0003f06270 */
[----:B------:R-:W-:Y:S05]  /*6ce0*/  @!P0 BRA `(.L_x_9631) ;  /* 0xffffffa000708947 */ /* 0x000fea000383ffff */
[----:B------:R-:W-:Y:S05]  /*6cf0*/  EXIT ;  /* 0x000000000000794d */ /* 0x000fea0003800000 */
.L_x_9632:
        /* <DEDUP_REMOVED lines=16> */
.L_x_42329:


//--------------------- .text._ZN10layer_norm13ln_fwd_kernelINS_13Kernel_traitsIf13__nv_bfloat16S2_S2_fjLj7168ELj1ELj1ELj4ELj16ENS_18Kernel_traits_baseILj7168EfS2_S2_S2_fjLj128EEEEELb0ELb1ELb1ELb1EEEvNS_9FwdParamsE --------------------------
	.section	.text._ZN10layer_norm13ln_fwd_kernelINS_13Kernel_traitsIf13__nv_bfloat16S2_S2_fjLj7168ELj1ELj1ELj4ELj16ENS_18Kernel_traits_baseILj7168EfS2_S2_S2_fjLj128EEEEELb0ELb1ELb1ELb1EEEvNS_9FwdParamsE,"ax",@progbits
	.align	128
        .global         _ZN10layer_norm13ln_fwd_kernelINS_13Kernel_traitsIf13__nv_bfloat16S2_S2_fjLj7168ELj1ELj1ELj4ELj16ENS_18Kernel_traits_baseILj7168EfS2_S2_S2_fjLj128EEEEELb0ELb1ELb1ELb1EEEvNS_9FwdParamsE
        .type           _ZN10layer_norm13ln_fwd_kernelINS_13Kernel_traitsIf13__nv_bfloat16S2_S2_fjLj7168ELj1ELj1ELj4ELj16ENS_18Kernel_traits_baseILj7168EfS2_S2_S2_fjLj128EEEEELb0ELb1ELb1ELb1EEEvNS_9FwdParamsE,@function
        .size           _ZN10layer_norm13ln_fwd_kernelINS_13Kernel_traitsIf13__nv_bfloat16S2_S2_fjLj7168ELj1ELj1ELj4ELj16ENS_18Kernel_traits_baseILj7168EfS2_S2_S2_fjLj128EEEEELb0ELb1ELb1ELb1EEEvNS_9FwdParamsE,(.L_x_42330 - _ZN10layer_norm13ln_fwd_kernelINS_13Kernel_traitsIf13__nv_bfloat16S2_S2_fjLj7168ELj1ELj1ELj4ELj16ENS_18Kernel_traits_baseILj7168EfS2_S2_S2_fjLj128EEEEELb0ELb1ELb1ELb1EEEvNS_9FwdParamsE)
        .other          _ZN10layer_norm13ln_fwd_kernelINS_13Kernel_traitsIf13__nv_bfloat16S2_S2_fjLj7168ELj1ELj1ELj4ELj16ENS_18Kernel_traits_baseILj7168EfS2_S2_S2_fjLj128EEEEELb0ELb1ELb1ELb1EEEvNS_9FwdParamsE,@"STO_CUDA_ENTRY STV_DEFAULT"
_ZN10layer_norm13ln_fwd_kernelINS_13Kernel_traitsIf13__nv_bfloat16S2_S2_fjLj7168ELj1ELj1ELj4ELj16ENS_18Kernel_traits_baseILj7168EfS2_S2_S2_fjLj128EEEEELb0ELb1ELb1ELb1EEEvNS_9FwdParamsE:
.text._ZN10layer_norm13ln_fwd_kernelINS_13Kernel_traitsIf13__nv_bfloat16S2_S2_fjLj7168ELj1ELj1ELj4ELj16ENS_18Kernel_traits_baseILj7168EfS2_S2_S2_fjLj128EEEEELb0ELb1ELb1ELb1EEEvNS_9FwdParamsE:
        /* <DEDUP_REMOVED lines=57> */
.L_x_9633:
        /* <DEDUP_REMOVED lines=59> */
[----:B-1----:R-:W-:-:S07]  /*0740*/  CS2R R132, SRZ ;  /* 0x0000000000847805 */ /* 0x002fce000001ff00 */
.L_x_9634:
        /* <DEDUP_REMOVED lines=11> */
.L_x_9654:
        /* <DEDUP_REMOVED lines=20> */
[----:B------:R-:W2:Y:S01]  /*0940*/  @P1 LDG.E.128 R20, desc[UR12][R2.64] ;  /* 0x0000000c02141981 */ /* 0x000ea2000c1e1d00 */
[----:B------:R-:W-:Y:S01]  /*0950*/  ISETP.NE.U32.AND P0, PT, RZ, UR16, PT ;  /* 0x00000010ff007c0c */ /* 0x000fe2000bf05070 */
[----:B------:R-:W-:-:S03]  /*0960*/  UIMAD UR4, UR7, UR15, URZ ;  /* 0x0000000f070472a4 */ /* 0x000fc6000f8e02ff */
[----:B------:R-:W-:Y:S01]  /*0970*/  ISETP.NE.AND.EX P0, PT, RZ, UR17, PT, P0 ;  /* 0x00000011ff007c0c */ /* 0x000fe2000bf05300 */
[----:B------:R-:W-:-:S04]  /*0980*/  USHF.R.S32.HI UR5, URZ, 0x1f, UR4 ;  /* 0x0000001fff057899 */ /* 0x000fc80008011404 */
[----:B------:R-:W-:-:S06]  /*0990*/  ULEA.HI UR5, UR5, UR4, URZ, 0x3 ;  /* 0x0000000405057291 */ /* 0x000fcc000f8f18ff */
[----:B------:R-:W-:-:S04]  /*09a0*/  MOV R7, UR5 ;  /* 0x0000000500077c02 */ /* 0x000fc80008000f00 */
[----:B------:R-:W-:Y:S02]  /*09b0*/  LEA.HI.SX32 R14, R7, R0, 0x1d ;  /* 0x00000000070e7211 */ /* 0x000fe400078feaff */
[----:B----4-:R-:W-:Y:S02]  /*09c0*/  R2UR UR6, R4 ;  /* 0x00000000040672ca */ /* 0x010fe400000e0000 */
[----:B--2---:R-:W-:Y:S02]  /*09d0*/  PRMT R4, R23, 0x7632, R4 ;  /* 0x0000763217047816 */ /* 0x004fe40000000004 */
        /* <DEDUP_REMOVED lines=9> */
[----:B------:R-:W-:Y:S02]  /*0a70*/  @P2 SHF.L.U32 R6, R20, 0x10, RZ ;  /* 0x0000001014062819 */ /* 0x000fe400000006ff */
[----:B------:R-:W-:Y:S02]  /*0a80*/  @P2 SHF.L.U32 R7, R3, 0x10, RZ ;  /* 0x0000001003072819 */ /* 0x000fe400000006ff */
[----:B------:R-:W-:Y:S02]  /*0a90*/  @P2 SHF.L.U32 R2, R2, 0x10, RZ ;  /* 0x0000001002022819 */ /* 0x000fe400000006ff */
[----:B------:R-:W-:Y:S01]  /*0aa0*/  @P2 SHF.L.U32 R5, R5, 0x10, RZ ;  /* 0x0000001005052819 */ /* 0x000fe200000006ff */
[----:B------:R-:W1:Y:S08]  /*0ab0*/  @P2 LDC R8, c[0x0][0x40c] ;  /* 0x00010300ff082b82 */ /* 0x000e700000000800 */
[----:B------:R-:W4:Y:S08]  /*0ac0*/  @P2 LDC R11, c[0x0][0x40c] ;  /* 0x00010300ff0b2b82 */ /* 0x000f300000000800 */
[----:B------:R-:W3:Y:S01]  /*0ad0*/  @P2 LDC R13, c[0x0][0x40c] ;  /* 0x00010300ff0d2b82 */ /* 0x000ee20000000800 */
[----:B0-----:R-:W-:Y:S01]  /*0ae0*/  @P2 FMUL.FTZ R3, R6, R9 ;  /* 0x0000000906032220 */ /* 0x001fe20000410000 */
[----:B-1----:R-:W-:-:S06]  /*0af0*/  @P2 FMUL.FTZ R6, R7, R8 ;  /* 0x0000000807062220 */ /* 0x002fcc0000410000 */
[----:B------:R-:W0:Y:S01]  /*0b00*/  @P2 LDC R9, c[0x0][0x40c] ;  /* 0x00010300ff092b82 */ /* 0x000e220000000800 */
[----:B------:R-:W-:-:S07]  /*0b10*/  @P2 SHF.L.U32 R8, R21, 0x10, RZ ;  /* 0x0000001015082819 */ /* 0x000fce00000006ff */
[----:B------:R-:W1:Y:S01]  /*0b20*/  @P2 LDC R193, c[0x0][0x40c] ;  /* 0x00010300ffc12b82 */ /* 0x000e620000000800 */
[----:B---3--:R-:W-:-:S07]  /*0b30*/  @P2 FMUL.FTZ R2, R2, R13 ;  /* 0x0000000d02022220 */ /* 0x008fce0000410000 */
[----:B------:R-:W3:Y:S01]  /*0b40*/  @P2 LDC R12, c[0x0][0x40c] ;  /* 0x00010300ff0c2b82 */ /* 0x000ee20000000800 */
[C---:B--2---:R-:W-:Y:S02]  /*0b50*/  @P2 SHF.L.U32 R10, R16.reuse, 0x10, RZ ;  /* 0x00000010100a2819 */ /* 0x044fe400000006ff */
[C---:B------:R-:W-:Y:S02]  /*0b60*/  @P2 PRMT R7, R16.reuse, 0x7632, R7 ;  /* 0x0000763210072816 */ /* 0x040fe40000000007 */
[----:B------:R-:W-:Y:S01]  /*0b70*/  @!P2 SHF.L.U32 R235, R16, 0x10, RZ ;  /* 0x0000001010eba819 */ /* 0x000fe200000006ff */
[----:B-----5:R-:W-:Y:S01]  /*0b80*/  @P2 FFMA.FTZ R235, R3, R76, R10 ;  /* 0x0000004c03eb2223 */ /* 0x020fe2000001000a */
[----:B----4-:R-:W-:Y:S01]  /*0b90*/  @P2 FMUL.FTZ R3, R8, R11 ;  /* 0x0000000b08032220 */ /* 0x010fe20000410000 */
[----:B------:R-:W-:Y:S01]  /*0ba0*/  @!P2 PRMT R234, R16, 0x7632, R234 ;  /* 0x0000763210eaa816 */ /* 0x000fe200000000ea */
[----:B------:R-:W2:Y:S01]  /*0bb0*/  @P2 LDC R11, c[0x0][0x40c] ;  /* 0x00010300ff0b2b82 */ /* 0x000ea20000000800 */
[----:B------:R-:W-:-:S02]  /*0bc0*/  @P2 SHF.L.U32 R7, R7, 0x10, RZ ;  /* 0x0000001007072819 */ /* 0x000fc400000006ff */
[----:B------:R-:W-:Y:S02]  /*0bd0*/  @!P2 SHF.L.U32 R234, R234, 0x10, RZ ;  /* 0x00000010eaeaa819 */ /* 0x000fe400000006ff */
[C---:B------:R-:W-:Y:S01]  /*0be0*/  @P2 SHF.L.U32 R10, R17.reuse, 0x10, RZ ;  /* 0x00000010110a2819 */ /* 0x040fe200000006ff */
[----:B------:R-:W-:Y:S01]  /*0bf0*/  @P2 FFMA.FTZ R234, R6, R77, R7 ;  /* 0x0000004d06ea2223 */ /* 0x000fe20000010007 */
[C---:B------:R-:W-:Y:S02]  /*0c00*/  @P2 PRMT R6, R17.reuse, 0x7632, R6 ;  /* 0x0000763211062816 */ /* 0x040fe40000000006 */
[----:B------:R-:W-:Y:S02]  /*0c10*/  @!P2 PRMT R232, R17, 0x7632, R232 ;  /* 0x0000763211e8a816 */ /* 0x000fe400000000e8 */
[----:B------:R-:W-:Y:S02]  /*0c20*/  @P2 SHF.L.U32 R7, R6, 0x10, RZ ;  /* 0x0000001006072819 */ /* 0x000fe400000006ff */
[----:B------:R-:W-:-:S02]  /*0c30*/  @P2 SHF.L.U32 R6, R22, 0x10, RZ ;  /* 0x0000001016062819 */ /* 0x000fc400000006ff */
[----:B------:R-:W-:Y:S02]  /*0c40*/  @P2 SHF.L.U32 R8, R23, 0x10, RZ ;  /* 0x0000001017082819 */ /* 0x000fe400000006ff */
[----:B------:R-:W-:Y:S01]  /*0c50*/  @!P2 SHF.L.U32 R233, R17, 0x10, RZ ;  /* 0x0000001011e9a819 */ /* 0x000fe200000006ff */
[----:B------:R-:W-:Y:S01]  /*0c60*/  @P2 FFMA.FTZ R233, R3, R78, R10 ;  /* 0x0000004e03e92223 */ /* 0x000fe2000001000a */
[----:B------:R-:W-:Y:S01]  /*0c70*/  @!P2 SHF.L.U32 R232, R232, 0x10, RZ ;  /* 0x00000010e8e8a819 */ /* 0x000fe200000006ff */
[----:B------:R-:W-:Y:S01]  /*0c80*/  @P2 FFMA.FTZ R232, R2, R79, R7 ;  /* 0x0000004f02e82223 */ /* 0x000fe20000010007 */
[----:B0-----:R-:W-:Y:S01]  /*0c90*/  @P2 FMUL.FTZ R3, R6, R9 ;  /* 0x0000000906032220 */ /* 0x001fe20000410000 */
[----:B-1----:R-:W-:Y:S01]  /*0ca0*/  @P2 FMUL.FTZ R7, R8, R193 ;  /* 0x000000c108072220 */ /* 0x002fe20000410000 */
[----:B------:R-:W-:Y:S01]  /*0cb0*/  @P2 SHF.L.U32 R6, R4, 0x10, RZ ;  /* 0x0000001004062819 */ /* 0x000fe200000006ff */
[----:B---3--:R-:W-:Y:S01]  /*0cc0*/  @P2 FMUL.FTZ R2, R5, R12 ;  /* 0x0000000c05022220 */ /* 0x008fe20000410000 */
[----:B------:R-:W-:-:S02]  /*0cd0*/  @P2 PRMT R4, R18, 0x7632, R4 ;  /* 0x0000763212042816 */ /* 0x000fc40000000004 */
[C---:B------:R-:W-:Y:S01]  /*0ce0*/  @P2 PRMT R8, R19.reuse, 0x7632, R8 ;  /* 0x0000763213082816 */ /* 0x040fe20000000008 */
[----:B--2---:R-:W-:Y:S01]  /*0cf0*/  @P2 FMUL.FTZ R6, R6, R11 ;  /* 0x0000000b06062220 */ /* 0x004fe20000410000 */
[C---:B------:R-:W-:Y:S02]  /*0d00*/  @P2 SHF.L.U32 R10, R18.reuse, 0x10, RZ ;  /* 0x00000010120a2819 */ /* 0x040fe400000006ff */
[----:B------:R-:W-:Y:S02]  /*0d10*/  @!P2 PRMT R238, R18, 0x7632, R238 ;  /* 0x0000763212eea816 */ /* 0x000fe400000000ee */
[C---:B------:R-:W-:Y:S02]  /*0d20*/  @P2 SHF.L.U32 R12, R19.reuse, 0x10, RZ ;  /* 0x00000010130c2819 */ /* 0x040fe400000006ff */
[----:B------:R-:W-:Y:S02]  /*0d30*/  @!P2 PRMT R236, R19, 0x7632, R236 ;  /* 0x0000763213eca816 */ /* 0x000fe400000000ec */
[----:B------:R-:W-:-:S02]  /*0d40*/  @P2 SHF.L.U32 R5, R4, 0x10, RZ ;  /* 0x0000001004052819 */ /* 0x000fc400000006ff */
[----:B------:R-:W-:Y:S02]  /*0d50*/  @P2 SHF.L.U32 R9, R8, 0x10, RZ ;  /* 0x0000001008092819 */ /* 0x000fe400000006ff */
[----:B------:R-:W-:Y:S01]  /*0d60*/  @!P2 SHF.L.U32 R239, R18, 0x10, RZ ;  /* 0x0000001012efa819 */ /* 0x000fe200000006ff */
[----:B------:R-:W-:Y:S01]  /*0d70*/  @P2 FFMA.FTZ R239, R3, R72, R10 ;  /* 0x0000004803ef2223 */ /* 0x000fe2000001000a */
[----:B------:R-:W-:Y:S01]  /*0d80*/  @!P2 SHF.L.U32 R237, R19, 0x10, RZ ;  /* 0x0000001013eda819 */ /* 0x000fe200000006ff */
[----:B------:R-:W-:Y:S01]  /*0d90*/  @P2 FFMA.FTZ R237, R7, R74, R12 ;  /* 0x0000004a07ed2223 */ /* 0x000fe2000001000c */
[----:B------:R-:W-:Y:S01]  /*0da0*/  @!P2 SHF.L.U32 R238, R238, 0x10, RZ ;  /* 0x00000010eeeea819 */ /* 0x000fe200000006ff */
[----:B------:R-:W-:Y:S01]  /*0db0*/  @P2 FFMA.FTZ R238, R2, R73, R5 ;  /* 0x0000004902ee2223 */ /* 0x000fe20000010005 */
[----:B------:R-:W-:Y:S01]  /*0dc0*/  @!P2 SHF.L.U32 R236, R236, 0x10, RZ ;  /* 0x00000010ececa819 */ /* 0x000fe200000006ff */
        /* <DEDUP_REMOVED lines=14> */
.L_x_9635:
[----:B------:R-:W0:Y:S01]  /*0eb0*/  @P1 LDC R6, c[0x0][0x40c] ;  /* 0x00010300ff061b82 */ /* 0x000e220000000800 */
[----:B------:R-:W-:Y:S02]  /*0ec0*/  @P1 SHF.L.U32 R3, R3, 0x10, RZ ;  /* 0x0000001003031819 */ /* 0x000fe400000006ff */
[----:B------:R-:W-:Y:S02]  /*0ed0*/  CS2R R232, SRZ ;  /* 0x0000000000e87805 */ /* 0x000fe4000001ff00 */
[----:B------:R-:W-:Y:S02]  /*0ee0*/  @P1 SHF.L.U32 R2, R2, 0x10, RZ ;  /* 0x0000001002021819 */ /* 0x000fe400000006ff */
[----:B------:R-:W-:Y:S02]  /*0ef0*/  CS2R R234, SRZ ;  /* 0x0000000000ea7805 */ /* 0x000fe4000001ff00 */
[----:B------:R-:W-:Y:S02]  /*0f00*/  @P1 SHF.L.U32 R4, R4, 0x10, RZ ;  /* 0x0000001004041819 */ /* 0x000fe400000006ff */
[----:B------:R-:W-:-:S02]  /*0f10*/  CS2R R238, SRZ ;  /* 0x0000000000ee7805 */ /* 0x000fc4000001ff00 */
[----:B------:R-:W-:Y:S01]  /*0f20*/  @P1 SHF.L.U32 R5, R5, 0x10, RZ ;  /* 0x0000001005051819 */ /* 0x000fe200000006ff */
[----:B------:R-:W1:Y:S01]  /*0f30*/  @P1 LDC R9, c[0x0][0x40c] ;  /* 0x00010300ff091b82 */ /* 0x000e620000000800 */
[----:B------:R-:W-:-:S07]  /*0f40*/  CS2R R236, SRZ ;  /* 0x0000000000ec7805 */ /* 0x000fce000001ff00 */
[----:B------:R-:W2:Y:S08]  /*0f50*/  @P1 LDC R13, c[0x0][0x40c] ;  /* 0x00010300ff0d1b82 */ /* 0x000eb00000000800 */
[----:B------:R-:W4:Y:S01]  /*0f60*/  @P1 LDC R8, c[0x0][0x40c] ;  /* 0x00010300ff081b82 */ /* 0x000f220000000800 */
[----:B0-----:R-:W-:-:S04]  /*0f70*/  @P1 FMUL.FTZ R6, R3, R6 ;  /* 0x0000000603061220 */ /* 0x001fc80000410000 */
[----:B-----5:R-:W-:-:S03]  /*0f80*/  @P1 FMUL.FTZ R234, R6, R77 ;  /* 0x0000004d06ea1220 */ /* 0x020fc60000410000 */
[----:B------:R-:W0:Y:S01]  /*0f90*/  @P1 LDC R7, c[0x0][0x40c] ;  /* 0x00010300ff071b82 */ /* 0x000e220000000800 */
[----:B-1----:R-:W-:-:S04]  /*0fa0*/  @P1 FMUL.FTZ R2, R2, R9 ;  /* 0x0000000902021220 */ /* 0x002fc80000410000 */
[----:B------:R-:W-:Y:S01]  /*0fb0*/  @P1 FMUL.FTZ R232, R2, R79 ;  /* 0x0000004f02e81220 */ /* 0x000fe20000410000 */
[----:B------:R-:W-:Y:S02]  /*0fc0*/  @P1 SHF.L.U32 R2, R21, 0x10, RZ ;  /* 0x0000001015021819 */ /* 0x000fe400000006ff */
[----:B------:R-:W1:Y:S01]  /*0fd0*/  @P1 LDC R11, c[0x0][0x40c] ;  /* 0x00010300ff0b1b82 */ /* 0x000e620000000800 */
[----:B--2---:R-:W-:Y:S01]  /*0fe0*/  @P1 FMUL.FTZ R6, R4, R13 ;  /* 0x0000000d04061220 */ /* 0x004fe20000410000 */
[----:B------:R-:W-:-:S03]  /*0ff0*/  @P1 SHF.L.U32 R4, R22, 0x10, RZ ;  /* 0x0000001016041819 */ /* 0x000fc600000006ff */
[----:B------:R-:W-:-:S03]  /*1000*/  @P1 FMUL.FTZ R236, R6, R75 ;  /* 0x0000004b06ec1220 */ /* 0x000fc60000410000 */
[----:B------:R-:W2:Y:S01]  /*1010*/  @P1 LDC R10, c[0x0][0x40c] ;  /* 0x00010300ff0a1b82 */ /* 0x000ea20000000800 */
[----:B----4-:R-:W-:Y:S01]  /*1020*/  @P1 FMUL.FTZ R8, R5, R8 ;  /* 0x0000000805081220 */ /* 0x010fe20000410000 */
[----:B------:R-:W-:Y:S02]  /*1030*/  @P1 SHF.L.U32 R5, R23, 0x10, RZ ;  /* 0x0000001017051819 */ /* 0x000fe400000006ff */
[----:B------:R-:W-:Y:S01]  /*1040*/  F2FP.BF16.F32.PACK_AB R9, RZ, R236 ;  /* 0x000000ecff09723e */ /* 0x000fe200000010ff */
[----:B------:R-:W-:-:S03]  /*1050*/  @P1 FMUL.FTZ R238, R8, R73 ;  /* 0x0000004908ee1220 */ /* 0x000fc60000410000 */
[----:B------:R-:W4:Y:S01]  /*1060*/  @P1 LDC R3, c[0x0][0x40c] ;  /* 0x00010300ff031b82 */ /* 0x000f220000000800 */
[----:B0-----:R-:W-:Y:S01]  /*1070*/  @P1 FMUL.FTZ R7, R2, R7 ;  /* 0x0000000702071220 */ /* 0x001fe20000410000 */
[----:B------:R-:W-:-:S03]  /*1080*/  @P1 SHF.L.U32 R2, R20, 0x10, RZ ;  /* 0x0000001014021819 */ /* 0x000fc600000006ff */
[----:B------:R-:W-:Y:S01]  /*1090*/  @P1 FMUL.FTZ R233, R7, R78 ;  /* 0x0000004e07e91220 */ /* 0x000fe20000410000 */
[----:B------:R-:W-:Y:S01]  /*10a0*/  F2FP.BF16.F32.PACK_AB R7, RZ, R238 ;  /* 0x000000eeff07723e */ /* 0x000fe200000010ff */
[----:B-1----:R-:W-:-:S04]  /*10b0*/  @P1 FMUL.FTZ R11, R4, R11 ;  /* 0x0000000b040b1220 */ /* 0x002fc80000410000 */
[----:B------:R-:W-:Y:S01]  /*10c0*/  @P1 FMUL.FTZ R239, R11, R72 ;  /* 0x000000480bef1220 */ /* 0x000fe20000410000 */
[----:B--2---:R-:W-:-:S04]  /*10d0*/  @P1 FMUL.FTZ R5, R5, R10 ;  /* 0x0000000a05051220 */ /* 0x004fc80000410000 */
[----:B------:R-:W-:Y:S01]  /*10e0*/  F2FP.BF16.F32.PACK_AB R6, RZ, R239 ;  /* 0x000000efff06723e */ /* 0x000fe200000010ff */
[----:B------:R-:W-:Y:S01]  /*10f0*/  @P1 FMUL.FTZ R237, R5, R74 ;  /* 0x0000004a05ed1220 */ /* 0x000fe20000410000 */
[----:B------:R-:W-:Y:S02]  /*1100*/  F2FP.BF16.F32.PACK_AB R5, RZ, R233 ;  /* 0x000000e9ff05723e */ /* 0x000fe400000010ff */
[----:B------:R-:W-:Y:S01]  /*1110*/  PRMT R6, R6, 0x5410, R7 ;  /* 0x0000541006067816 */ /* 0x000fe20000000007 */
[----:B----4-:R-:W-:Y:S01]  /*1120*/  @P1 FMUL.FTZ R3, R2, R3 ;  /* 0x0000000302031220 */ /* 0x010fe20000410000 */
[----:B------:R-:W-:Y:S02]  /*1130*/  F2FP.BF16.F32.PACK_AB R2, RZ, R234 ;  /* 0x000000eaff02723e */ /* 0x000fe400000010ff */
[----:B------:R-:W-:Y:S01]  /*1140*/  F2FP.BF16.F32.PACK_AB R8, RZ, R237 ;  /* 0x000000edff08723e */ /* 0x000fe200000010ff */
[----:B------:R-:W-:Y:S01]  /*1150*/  @P1 FMUL.FTZ R235, R3, R76 ;  /* 0x0000004c03eb1220 */ /* 0x000fe20000410000 */
[----:B------:R-:W-:-:S02]  /*1160*/  F2FP.BF16.F32.PACK_AB R3, RZ, R232 ;  /* 0x000000e8ff03723e */ /* 0x000fc400000010ff */
[----:B------:R-:W-:Y:S02]  /*1170*/  PRMT R7, R8, 0x5410, R9 ;  /* 0x0000541008077816 */ /* 0x000fe40000000009 */
[----:B------:R-:W-:Y:S02]  /*1180*/  F2FP.BF16.F32.PACK_AB R4, RZ, R235 ;  /* 0x000000ebff04723e */ /* 0x000fe400000010ff */
[----:B------:R-:W-:Y:S02]  /*1190*/  PRMT R5, R5, 0x5410, R3 ;  /* 0x0000541005057816 */ /* 0x000fe40000000003 */
[----:B------:R-:W-:-:S07]  /*11a0*/  PRMT R4, R4, 0x5410, R2 ;  /* 0x0000541004047816 */ /* 0x000fce0000000002 */
.L_x_9636:
[----:B------:R-:W0:Y:S01]  /*11b0*/  @P1 LDC.64 R10, c[0x0][0x390] ;  /* 0x0000e400ff0a1b82 */ /* 0x000e220000000a00 */
[----:B------:R-:W-:-:S07]  /*11c0*/  @P1 IADD3 R3, PT, PT, R15, 0x80, RZ ;  /* 0x000000800f031810 */ /* 0x000fce0007ffe0ff */
[----:B------:R-:W1:Y:S08]  /*11d0*/  LDC.64 R240, c[0x0][0x3a8] ;  /* 0x0000ea00fff07b82 */ /* 0x000e700000000a00 */
[----:B------:R-:W2:Y:S01]  /*11e0*/  @P0 LDC.64 R12, c[0x0][0x3a0] ;  /* 0x0000e800ff0c0b82 */ /* 0x000ea20000000a00 */
[----:B0-----:R-:W-:Y:S01]  /*11f0*/  @P1 IMAD.WIDE.U32 R10, R3, 0x10, R10 ;  /* 0x00000010030a1825 */ /* 0x001fe200078e000a */
[----:B------:R-:W-:-:S03]  /*1200*/  IADD3 R3, PT, PT, R14, 0x80, RZ ;  /* 0x000000800e037810 */ /* 0x000fc60007ffe0ff */
[----:B-1----:R-:W-:-:S05]  /*1210*/  IMAD.WIDE.U32 R8, R14, 0x10, R240 ;  /* 0x000000100e087825 */ /* 0x002fca00078e00f0 */
[----:B------:R0:W-:Y:S01]  /*1220*/  STG.E.128 desc[UR12][R8.64], R4 ;  /* 0x0000000408007986 */ /* 0x0001e2000c101d0c */
[----:B--2---:R-:W-:-:S03]  /*1230*/  @P0 IMAD.WIDE.U32 R12, R3, 0x10, R12 ;  /* 0x00000010030c0825 */ /* 0x004fc600078e000c */
[----:B------:R-:W2:Y:S04]  /*1240*/  @P1 LDG.E.128 R20, desc[UR12][R10.64] ;  /* 0x0000000c0a141981 */ /* 0x000ea8000c1e1d00 */
[----:B------:R0:W5:Y:S01]  /*1250*/  @P0 LDG.E.128 R16, desc[UR12][R12.64] ;  /* 0x0000000c0c100981 */ /* 0x000162000c1e1d00 */
[----:B--2---:R-:W-:Y:S02]  /*1260*/  PRMT R2, R23, 0x7632, R2 ;  /* 0x0000763217027816 */ /* 0x004fe40000000002 */
[----:B------:R-:W-:Y:S02]  /*1270*/  PRMT R192, R22, 0x7632, R192 ;  /* 0x0000763216c07816 */ /* 0x000fe400000000c0 */
[----:B------:R-:W-:Y:S02]  /*1280*/  PRMT R193, R21, 0x7632, R193 ;  /* 0x0000763215c17816 */ /* 0x000fe400000000c1 */
[----:B------:R-:W-:Y:S01]  /*1290*/  PRMT R194, R20, 0x7632, R194 ;  /* 0x0000763214c27816 */ /* 0x000fe200000000c2 */
[----:B0-----:R-:W-:Y:S06]  /*12a0*/  @!P0 BRA `(.L_x_9637) ;  /* 0x0000000000e88947 */ /* 0x001fec0003800000 */
[----:B------:R-:W-:Y:S02]  /*12b0*/  ISETP.LT.AND P2, PT, RZ, UR14, PT ;  /* 0x0000000eff007c0c */ /* 0x000fe4000bf41270 */
[----:B-----5:R-:W-:Y:S02]  /*12c0*/  PRMT R4, R16, 0x7632, R4 ;  /* 0x0000763210047816 */ /* 0x020fe40000000004 */
[----:B------:R-:W-:Y:S02]  /*12d0*/  SHF.L.U32 R230, R17, 0x10, RZ ;  /* 0x0000001011e67819 */ /* 0x000fe400000006ff */
[----:B------:R-:W-:Y:S02]  /*12e0*/  SHF.L.U32 R231, R4, 0x10, RZ ;  /* 0x0000001004e77819 */ /* 0x000fe400000006ff */
[----:B------:R-:W-:Y:S02]  /*12f0*/  SHF.L.U32 R228, R18, 0x10, RZ ;  /* 0x0000001012e47819 */ /* 0x000fe400000006ff */
[----:B------:R-:W-:-:S02]  /*1300*/  SHF.L.U32 R226, R19, 0x10, RZ ;  /* 0x0000001013e27819 */ /* 0x000fc400000006ff */
[----:B------:R-:W-:Y:S01]  /*1310*/  SHF.L.U32 R225, R16, 0x10, RZ ;  /* 0x0000001010e17819 */ /* 0x000fe200000006ff */
        /* <DEDUP_REMOVED lines=8> */
[----:B------:R-:W4:Y:S01]  /*13a0*/  @P2 LDC R8, c[0x0][0x40c] ;  /* 0x00010300ff082b82 */ /* 0x000f220000000800 */
[----:B0-----:R-:W-:Y:S01]  /*13b0*/  @P2 FMUL.FTZ R194, R194, R5 ;  /* 0x00000005c2c22220 */ /* 0x001fe20000410000 */
[----:B------:R-:W-:-:S03]  /*13c0*/  @P2 SHF.L.U32 R5, R22, 0x10, RZ ;  /* 0x0000001016052819 */ /* 0x000fc600000006ff */
[----:B------:R-:W-:-:S03]  /*13d0*/  @P2 FFMA.FTZ R231, R194, R69, R231 ;  /* 0x00000045c2e72223 */ /* 0x000fc600000100e7 */
[----:B------:R-:W0:Y:S01]  /*13e0*/  @P2 LDC R6, c[0x0][0x40c] ;  /* 0x00010300ff062b82 */ /* 0x000e220000000800 */
[----:B-1----:R-:W-:Y:S01]  /*13f0*/  @P2 FMUL.FTZ R7, R4, R7 ;  /* 0x0000000704072220 */ /* 0x002fe20000410000 */
[----:B------:R-:W-:-:S03]  /*1400*/  PRMT R4, R17, 0x7632, R4 ;  /* 0x0000763211047816 */ /* 0x000fc60000000004 */
[----:B------:R-:W-:Y:S01]  /*1410*/  @P2 FFMA.FTZ R230, R7, R70, R230 ;  /* 0x0000004607e62223 */ /* 0x000fe200000100e6 */
[----:B------:R-:W-:Y:S02]  /*1420*/  SHF.L.U32 R229, R4, 0x10, RZ ;  /* 0x0000001004e57819 */ /* 0x000fe400000006ff */
[----:B------:R-:W1:Y:S01]  /*1430*/  @P2 LDC R9, c[0x0][0x40c] ;  /* 0x00010300ff092b82 */ /* 0x000e620000000800 */
[----:B--2---:R-:W-:Y:S01]  /*1440*/  @P2 FMUL.FTZ R7, R5, R10 ;  /* 0x0000000a05072220 */ /* 0x004fe20000410000 */
[----:B------:R-:W-:-:S03]  /*1450*/  @P2 SHF.L.U32 R5, R20, 0x10, RZ ;  /* 0x0000001014052819 */ /* 0x000fc600000006ff */
[----:B------:R-:W-:-:S03]  /*1460*/  @P2 FFMA.FTZ R228, R7, R64, R228 ;  /* 0x0000004007e42223 */ /* 0x000fc600000100e4 */
[----:B------:R-:W2:Y:S01]  /*1470*/  @P2 LDC R11, c[0x0][0x40c] ;  /* 0x00010300ff0b2b82 */ /* 0x000ea20000000800 */
[----:B----4-:R-:W-:Y:S01]  /*1480*/  @P2 FMUL.FTZ R4, R193, R8 ;  /* 0x00000008c1042220 */ /* 0x010fe20000410000 */
[----:B------:R-:W-:-:S03]  /*1490*/  @P2 SHF.L.U32 R8, R23, 0x10, RZ ;  /* 0x0000001017082819 */ /* 0x000fc600000006ff */
[----:B------:R-:W-:Y:S01]  /*14a0*/  @P2 FFMA.FTZ R229, R4, R71, R229 ;  /* 0x0000004704e52223 */ /* 0x000fe200000100e5 */
[----:B------:R-:W-:Y:S02]  /*14b0*/  PRMT R4, R18, 0x7632, R4 ;  /* 0x0000763212047816 */ /* 0x000fe40000000004 */
[----:B------:R-:W4:Y:S01]  /*14c0*/  @P2 LDC R13, c[0x0][0x40c] ;  /* 0x00010300ff0d2b82 */ /* 0x000f220000000800 */
[----:B0-----:R-:W-:Y:S01]  /*14d0*/  @P2 FMUL.FTZ R6, R5, R6 ;  /* 0x0000000605062220 */ /* 0x001fe20000410000 */
[----:B------:R-:W-:Y:S02]  /*14e0*/  PRMT R5, R19, 0x7632, R5 ;  /* 0x0000763213057816 */ /* 0x000fe40000000005 */
[----:B------:R-:W-:Y:S01]  /*14f0*/  SHF.L.U32 R227, R4, 0x10, RZ ;  /* 0x0000001004e37819 */ /* 0x000fe200000006ff */
[----:B------:R-:W-:Y:S01]  /*1500*/  @P2 FFMA.FTZ R225, R6, R68, R225 ;  /* 0x0000004406e12223 */ /* 0x000fe200000100e1 */
[----:B------:R-:W-:Y:S01]  /*1510*/  SHF.L.U32 R224, R5, 0x10, RZ ;  /* 0x0000001005e07819 */ /* 0x000fe200000006ff */
[----:B-1----:R-:W-:Y:S01]  /*1520*/  @P2 FMUL.FTZ R192, R192, R9 ;  /* 0x00000009c0c02220 */ /* 0x002fe20000410000 */
[----:B------:R-:W-:-:S02]  /*1530*/  F2FP.BF16.F32.PACK_AB R6, RZ, R229 ;  /* 0x000000e5ff06723e */ /* 0x000fc400000010ff */
[----:B------:R-:W-:Y:S01]  /*1540*/  F2FP.BF16.F32.PACK_AB R4, RZ, R225 ;  /* 0x000000e1ff04723e */ /* 0x000fe200000010ff */
[----:B------:R-:W-:Y:S01]  /*1550*/  @P2 FFMA.FTZ R227, R192, R65, R227 ;  /* 0x00000041c0e32223 */ /* 0x000fe200000100e3 */
[----:B--2---:R-:W-:Y:S01]  /*1560*/  @P2 FMUL.FTZ R11, R8, R11 ;  /* 0x0000000b080b2220 */ /* 0x004fe20000410000 */
[----:B------:R-:W-:-:S03]  /*1570*/  F2FP.BF16.F32.PACK_AB R8, RZ, R228 ;  /* 0x000000e4ff08723e */ /* 0x000fc600000010ff */
[----:B------:R-:W-:Y:S01]  /*1580*/  F2FP.BF16.F32.PACK_AB R9, RZ, R227 ;  /* 0x000000e3ff09723e */ /* 0x000fe200000010ff */
[----:B------:R-:W-:Y:S01]  /*1590*/  @P2 FFMA.FTZ R226, R11, R66, R226 ;  /* 0x000000420be22223 */ /* 0x000fe200000100e2 */
[----:B----4-:R-:W-:Y:S01]  /*15a0*/  @P2 FMUL.FTZ R5, R2, R13 ;  /* 0x0000000d02052220 */ /* 0x010fe20000410000 */
[----:B------:R-:W-:-:S03]  /*15b0*/  F2FP.BF16.F32.PACK_AB R2, RZ, R231 ;  /* 0x000000e7ff02723e */ /* 0x000fc600000010ff */
[----:B------:R-:W-:Y:S01]  /*15c0*/  F2FP.BF16.F32.PACK_AB R10, RZ, R226 ;  /* 0x000000e2ff0a723e */ /* 0x000fe200000010ff */
[----:B------:R-:W-:Y:S01]  /*15d0*/  @P2 FFMA.FTZ R224, R5, R67, R224 ;  /* 0x0000004305e02223 */ /* 0x000fe200000100e0 */
[----:B------:R-:W-:Y:S02]  /*15e0*/  F2FP.BF16.F32.PACK_AB R5, RZ, R230 ;  /* 0x000000e6ff05723e */ /* 0x000fe400000010ff */
[----:B------:R-:W-:Y:S02]  /*15f0*/  PRMT R4, R4, 0x5410, R2 ;  /* 0x0000541004047816 */ /* 0x000fe40000000002 */
[----:B------:R-:W-:Y:S02]  /*1600*/  F2FP.BF16.F32.PACK_AB R7, RZ, R224 ;  /* 0x000000e0ff07723e */ /* 0x000fe400000010ff */
[----:B------:R-:W-:Y:S02]  /*1610*/  PRMT R5, R5, 0x5410, R6 ;  /* 0x0000541005057816 */ /* 0x000fe40000000006 */
[----:B------:R-:W-:-:S02]  /*1620*/  PRMT R6, R8, 0x5410, R9 ;  /* 0x0000541008067816 */ /* 0x000fc40000000009 */
[----:B------:R-:W-:Y:S01]  /*1630*/  PRMT R7, R10, 0x5410, R7 ;  /* 0x000054100a077816 */ /* 0x000fe20000000007 */
[----:B------:R-:W-:Y:S06]  /*1640*/  BRA `(.L_x_9638) ;  /* 0x0000000000c07947 */ /* 0x000fec0003800000 */
.L_x_9637:
        /* <DEDUP_REMOVED lines=9> */
[----:B------:R-:W-:Y:S02]  /*16e0*/  @P1 SHF.L.U32 R6, R23, 0x10, RZ ;  /* 0x0000001017061819 */ /* 0x000fe400000006ff */
[----:B------:R-:W-:-:S05]  /*16f0*/  CS2R R224, SRZ ;  /* 0x0000000000e07805 */ /* 0x000fca000001ff00 */
[----:B------:R-:W2:Y:S08]  /*1700*/  @P1 LDC R4, c[0x0][0x40c] ;  /* 0x00010300ff041b82 */ /* 0x000eb00000000800 */
[----:B------:R-:W4:Y:S01]  /*1710*/  @P1 LDC R7, c[0x0][0x40c] ;  /* 0x00010300ff071b82 */ /* 0x000f220000000800 */
[----:B0-----:R-:W-:-:S04]  /*1720*/  @P1 FMUL.FTZ R194, R194, R5 ;  /* 0x00000005c2c21220 */ /* 0x001fc80000410000 */
[----:B------:R-:W-:-:S03]  /*1730*/  @P1 FMUL.FTZ R231, R194, R69 ;  /* 0x00000045c2e71220 */ /* 0x000fc60000410000 */
[----:B------:R-:W0:Y:S01]  /*1740*/  @P1 LDC R11, c[0x0][0x40c] ;  /* 0x00010300ff0b1b82 */ /* 0x000e220000000800 */
[----:B-1----:R-:W-:Y:S01]  /*1750*/  @P1 FMUL.FTZ R8, R2, R195 ;  /* 0x000000c302081220 */ /* 0x002fe20000410000 */
[----:B------:R-:W-:-:S03]  /*1760*/  @P1 SHF.L.U32 R2, R21, 0x10, RZ ;  /* 0x0000001015021819 */ /* 0x000fc600000006ff */
[----:B------:R-:W-:-:S03]  /*1770*/  @P1 FMUL.FTZ R224, R8, R67 ;  /* 0x0000004308e01220 */ /* 0x000fc60000410000 */
[----:B------:R-:W1:Y:S01]  /*1780*/  @P1 LDC R9, c[0x0][0x40c] ;  /* 0x00010300ff091b82 */ /* 0x000e620000000800 */
[----:B--2---:R-:W-:Y:S01]  /*1790*/  @P1 FMUL.FTZ R4, R193, R4 ;  /* 0x00000004c1041220 */ /* 0x004fe20000410000 */
[----:B------:R-:W-:-:S03]  /*17a0*/  F2FP.BF16.F32.PACK_AB R10, RZ, R224 ;  /* 0x000000e0ff0a723e */ /* 0x000fc600000010ff */
[----:B------:R-:W-:Y:S01]  /*17b0*/  @P1 FMUL.FTZ R229, R4, R71 ;  /* 0x0000004704e51220 */ /* 0x000fe20000410000 */
[----:B------:R-:W-:Y:S02]  /*17c0*/  @P1 SHF.L.U32 R4, R22, 0x10, RZ ;  /* 0x0000001016041819 */ /* 0x000fe400000006ff */
[----:B------:R-:W2:Y:S01]  /*17d0*/  @P1 LDC R13, c[0x0][0x40c] ;  /* 0x00010300ff0d1b82 */ /* 0x000ea20000000800 */
[----:B----4-:R-:W-:Y:S01]  /*17e0*/  @P1 FMUL.FTZ R7, R2, R7 ;  /* 0x0000000702071220 */ /* 0x010fe20000410000 */
[----:B------:R-:W-:-:S03]  /*17f0*/  @P1 SHF.L.U32 R2, R20, 0x10, RZ ;  /* 0x0000001014021819 */ /* 0x000fc600000006ff */
[----:B------:R-:W-:-:S03]  /*1800*/  @P1 FMUL.FTZ R230, R7, R70 ;  /* 0x0000004607e61220 */ /* 0x000fc60000410000 */
[----:B------:R-:W4:Y:S01]  /*1810*/  @P1 LDC R5, c[0x0][0x40c] ;  /* 0x00010300ff051b82 */ /* 0x000f220000000800 */
[----:B0-----:R-:W-:-:S04]  /*1820*/  @P1 FMUL.FTZ R192, R192, R11 ;  /* 0x0000000bc0c01220 */ /* 0x001fc80000410000 */
[----:B------:R-:W-:Y:S01]  /*1830*/  @P1 FMUL.FTZ R227, R192, R65 ;  /* 0x00000041c0e31220 */ /* 0x000fe20000410000 */
[----:B-1----:R-:W-:-:S04]  /*1840*/  @P1 FMUL.FTZ R9, R4, R9 ;  /* 0x0000000904091220 */ /* 0x002fc80000410000 */
[----:B------:R-:W-:Y:S01]  /*1850*/  F2FP.BF16.F32.PACK_AB R8, RZ, R227 ;  /* 0x000000e3ff08723e */ /* 0x000fe200000010ff */
[----:B------:R-:W-:Y:S01]  /*1860*/  @P1 FMUL.FTZ R228, R9, R64 ;  /* 0x0000004009e41220 */ /* 0x000fe20000410000 */
[----:B--2---:R-:W-:Y:S01]  /*1870*/  @P1 FMUL.FTZ R13, R6, R13 ;  /* 0x0000000d060d1220 */ /* 0x004fe20000410000 */
[----:B------:R-:W-:-:S03]  /*1880*/  F2FP.BF16.F32.PACK_AB R6, RZ, R229 ;  /* 0x000000e5ff06723e */ /* 0x000fc600000010ff */
[----:B------:R-:W-:Y:S01]  /*1890*/  F2FP.BF16.F32.PACK_AB R7, RZ, R228 ;  /* 0x000000e4ff07723e */ /* 0x000fe200000010ff */
[----:B------:R-:W-:Y:S01]  /*18a0*/  @P1 FMUL.FTZ R226, R13, R66 ;  /* 0x000000420de21220 */ /* 0x000fe20000410000 */
[----:B----4-:R-:W-:Y:S01]  /*18b0*/  @P1 FMUL.FTZ R5, R2, R5 ;  /* 0x0000000502051220 */ /* 0x010fe20000410000 */
[----:B------:R-:W-:-:S03]  /*18c0*/  F2FP.BF16.F32.PACK_AB R2, RZ, R231 ;  /* 0x000000e7ff02723e */ /* 0x000fc600000010ff */
        /* <DEDUP_REMOVED lines=8> */
.L_x_9638:
[----:B------:R-:W0:Y:S01]  /*1950*/  @P1 LDC.64 R10, c[0x0][0x390] ;  /* 0x0000e400ff0a1b82 */ /* 0x000e220000000a00 */
[----:B------:R-:W-:Y:S01]  /*1960*/  @P1 IADD3 R193, PT, PT, R15, 0x100, RZ ;  /* 0x000001000fc11810 */ /* 0x000fe20007ffe0ff */
[----:B------:R-:W-:Y:S01]  /*1970*/  IMAD.WIDE.U32 R8, R3, 0x10, R240 ;  /* 0x0000001003087825 */ /* 0x000fe200078e00f0 */
[----:B------:R-:W-:-:S04]  /*1980*/  IADD3 R3, PT, PT, R14, 0x100, RZ ;  /* 0x000001000e037810 */ /* 0x000fc80007ffe0ff */
[----:B------:R1:W-:Y:S01]  /*1990*/  STG.E.128 desc[UR12][R8.64], R4 ;  /* 0x0000000408007986 */ /* 0x0003e2000c101d0c */
[----:B------:R-:W2:Y:S01]  /*19a0*/  @P0 LDC.64 R12, c[0x0][0x3a0] ;  /* 0x0000e800ff0c0b82 */ /* 0x000ea20000000a00 */
[----:B0-----:R-:W-:-:S05]  /*19b0*/  @P1 IMAD.WIDE.U32 R10, R193, 0x10, R10 ;  /* 0x00000010c10a1825 */ /* 0x001fca00078e000a */
[----:B------:R-:W4:Y:S01]  /*19c0*/  @P1 LDG.E.128 R20, desc[UR12][R10.64] ;  /* 0x0000000c0a141981 */ /* 0x000f22000c1e1d00 */
[----:B--2---:R-:W-:-:S05]  /*19d0*/  @P0 IMAD.WIDE.U32 R12, R3, 0x10, R12 ;  /* 0x00000010030c0825 */ /* 0x004fca00078e000c */
[----:B-----5:R1:W5:Y:S01]  /*19e0*/  @P0 LDG.E.128 R16, desc[UR12][R12.64] ;  /* 0x0000000c0c100981 */ /* 0x020362000c1e1d00 */
[----:B----4-:R-:W-:Y:S02]  /*19f0*/  PRMT R2, R23, 0x7632, R2 ;  /* 0x0000763217027816 */ /* 0x010fe40000000002 */
[----:B------:R-:W-:Y:S02]  /*1a00*/  PRMT R192, R22, 0x7632, R192 ;  /* 0x0000763216c07816 */ /* 0x000fe400000000c0 */
[----:B------:R-:W-:Y:S02]  /*1a10*/  PRMT R193, R21, 0x7632, R193 ;  /* 0x0000763215c17816 */ /* 0x000fe400000000c1 */
[----:B------:R-:W-:Y:S01]  /*1a20*/  PRMT R194, R20, 0x7632, R194 ;  /* 0x0000763214c27816 */ /* 0x000fe200000000c2 */
[----:B-1----:R-:W-:Y:S06]  /*1a30*/  @!P0 BRA `(.L_x_9639) ;  /* 0x0000000000e88947 */ /* 0x002fec0003800000 */
        /* <DEDUP_REMOVED lines=16> */
[----:B0-----:R-:W-:-:S04]  /*1b40*/  @P2 FMUL.FTZ R194, R194, R5 ;  /* 0x00000005c2c22220 */ /* 0x001fc80000410000 */
[----:B------:R-:W-:-:S03]  /*1b50*/  @P2 FFMA.FTZ R199, R194, R61, R199 ;  /* 0x0000003dc2c72223 */ /* 0x000fc600000100c7 */
[----:B------:R-:W0:Y:S01]  /*1b60*/  @P2 LDC R7, c[0x0][0x40c] ;  /* 0x00010300ff072b82 */ /* 0x000e220000000800 */
[----:B-1----:R-:W-:Y:S01]  /*1b70*/  @P2 FMUL.FTZ R6, R4, R9 ;  /* 0x0000000904062220 */ /* 0x002fe20000410000 */
[----:B------:R-:W-:-:S03]  /*1b80*/  PRMT R4, R17, 0x7632, R4 ;  /* 0x0000763211047816 */ /* 0x000fc60000000004 */
[----:B------:R-:W-:Y:S01]  /*1b90*/  @P2 FFMA.FTZ R213, R6, R62, R213 ;  /* 0x0000003e06d52223 */ /* 0x000fe200000100d5 */
[----:B------:R-:W-:Y:S02]  /*1ba0*/  SHF.L.U32 R214, R4, 0x10, RZ ;  /* 0x0000001004d67819 */ /* 0x000fe400000006ff */
[----:B------:R-:W1:Y:S01]  /*1bb0*/  @P2 LDC R5, c[0x0][0x40c] ;  /* 0x00010300ff052b82 */ /* 0x000e620000000800 */
[----:B------:R-:W-:Y:S02]  /*1bc0*/  @P2 SHF.L.U32 R4, R22, 0x10, RZ ;  /* 0x0000001016042819 */ /* 0x000fe400000006ff */
[----:B------:R-:W-:-:S03]  /*1bd0*/  @P2 SHF.L.U32 R6, R20, 0x10, RZ ;  /* 0x0000001014062819 */ /* 0x000fc600000006ff */
[----:B--2---:R-:W-:Y:S02]  /*1be0*/  @P2 FMUL.FTZ R4, R4, R11 ;  /* 0x0000000b04042220 */ /* 0x004fe40000410000 */
[----:B------:R-:W2:Y:S01]  /*1bf0*/  @P2 LDC R13, c[0x0][0x40c] ;  /* 0x00010300ff0d2b82 */ /* 0x000ea20000000800 */
[----:B----4-:R-:W-:Y:S01]  /*1c00*/  @P2 FMUL.FTZ R193, R193, R8 ;  /* 0x00000008c1c12220 */ /* 0x010fe20000410000 */
[----:B------:R-:W-:Y:S01]  /*1c10*/  @P2 FFMA.FTZ R215, R4, R56, R215 ;  /* 0x0000003804d72223 */ /* 0x000fe200000100d7 */
[----:B------:R-:W-:Y:S02]  /*1c20*/  @P2 SHF.L.U32 R8, R23, 0x10, RZ ;  /* 0x0000001017082819 */ /* 0x000fe400000006ff */
[----:B------:R-:W-:Y:S01]  /*1c30*/  PRMT R4, R18, 0x7632, R4 ;  /* 0x0000763212047816 */ /* 0x000fe20000000004 */
[----:B------:R-:W-:Y:S02]  /*1c40*/  @P2 FFMA.FTZ R214, R193, R63, R214 ;  /* 0x0000003fc1d62223 */ /* 0x000fe400000100d6 */
[----:B------:R-:W4:Y:S01]  /*1c50*/  @P2 LDC R9, c[0x0][0x40c] ;  /* 0x00010300ff092b82 */ /* 0x000f220000000800 */
[----:B0-----:R-:W-:Y:S01]  /*1c60*/  @P2 FMUL.FTZ R7, R6, R7 ;  /* 0x0000000706072220 */ /* 0x001fe20000410000 */
[----:B------:R-:W-:-:S02]  /*1c70*/  PRMT R6, R19, 0x7632, R6 ;  /* 0x0000763213067816 */ /* 0x000fc40000000006 */
[----:B------:R-:W-:Y:S01]  /*1c80*/  SHF.L.U32 R218, R4, 0x10, RZ ;  /* 0x0000001004da7819 */ /* 0x000fe200000006ff */
[----:B------:R-:W-:Y:S01]  /*1c90*/  @P2 FFMA.FTZ R220, R7, R60, R220 ;  /* 0x0000003c07dc2223 */ /* 0x000fe200000100dc */
[----:B------:R-:W-:Y:S01]  /*1ca0*/  SHF.L.U32 R221, R6, 0x10, RZ ;  /* 0x0000001006dd7819 */ /* 0x000fe200000006ff */
[----:B-1----:R-:W-:Y:S01]  /*1cb0*/  @P2 FMUL.FTZ R5, R192, R5 ;  /* 0x00000005c0052220 */ /* 0x002fe20000410000 */
[----:B------:R-:W-:Y:S02]  /*1cc0*/  F2FP.BF16.F32.PACK_AB R6, RZ, R214 ;  /* 0x000000d6ff06723e */ /* 0x000fe400000010ff */
[----:B------:R-:W-:Y:S01]  /*1cd0*/  F2FP.BF16.F32.PACK_AB R4, RZ, R220 ;  /* 0x000000dcff04723e */ /* 0x000fe200000010ff */
[----:B------:R-:W-:Y:S01]  /*1ce0*/  @P2 FFMA.FTZ R218, R5, R57, R218 ;  /* 0x0000003905da2223 */ /* 0x000fe200000100da */
[----:B------:R-:W-:Y:S01]  /*1cf0*/  F2FP.BF16.F32.PACK_AB R5, RZ, R213 ;  /* 0x000000d5ff05723e */ /* 0x000fe200000010ff */
[----:B--2---:R-:W-:-:S03]  /*1d00*/  @P2 FMUL.FTZ R8, R8, R13 ;  /* 0x0000000d08082220 */ /* 0x004fc60000410000 */
[----:B------:R-:W-:Y:S01]  /*1d10*/  PRMT R5, R5, 0x5410, R6 ;  /* 0x0000541005057816 */ /* 0x000fe20000000006 */
[----:B------:R-:W-:Y:S01]  /*1d20*/  @P2 FFMA.FTZ R219, R8, R58, R219 ;  /* 0x0000003a08db2223 */ /* 0x000fe200000100db */
[----:B------:R-:W-:Y:S01]  /*1d30*/  F2FP.BF16.F32.PACK_AB R8, RZ, R215 ;  /* 0x000000d7ff08723e */ /* 0x000fe200000010ff */
[----:B----4-:R-:W-:Y:S01]  /*1d40*/  @P2 FMUL.FTZ R2, R2, R9 ;  /* 0x0000000902022220 */ /* 0x010fe20000410000 */
[----:B------:R-:W-:Y:S02]  /*1d50*/  F2FP.BF16.F32.PACK_AB R9, RZ, R218 ;  /* 0x000000daff09723e */ /* 0x000fe400000010ff */
[----:B------:R-:W-:Y:S01]  /*1d60*/  F2FP.BF16.F32.PACK_AB R10, RZ, R219 ;  /* 0x000000dbff0a723e */ /* 0x000fe200000010ff */
[----:B------:R-:W-:Y:S01]  /*1d70*/  @P2 FFMA.FTZ R221, R2, R59, R221 ;  /* 0x0000003b02dd2223 */ /* 0x000fe200000100dd */
[----:B------:R-:W-:Y:S02]  /*1d80*/  F2FP.BF16.F32.PACK_AB R2, RZ, R199 ;  /* 0x000000c7ff02723e */ /* 0x000fe400000010ff */
[----:B------:R-:W-:-:S02]  /*1d90*/  PRMT R6, R8, 0x5410, R9 ;  /* 0x0000541008067816 */ /* 0x000fc40000000009 */
[----:B------:R-:W-:Y:S02]  /*1da0*/  F2FP.BF16.F32.PACK_AB R7, RZ, R221 ;  /* 0x000000ddff07723e */ /* 0x000fe400000010ff */
[----:B------:R-:W-:Y:S02]  /*1db0*/  PRMT R4, R4, 0x5410, R2 ;  /* 0x0000541004047816 */ /* 0x000fe40000000002 */
[----:B------:R-:W-:Y:S01]  /*1dc0*/  PRMT R7, R10, 0x5410, R7 ;  /* 0x000054100a077816 */ /* 0x000fe20000000007 */
[----:B------:R-:W-:Y:S06]  /*1dd0*/  BRA `(.L_x_9640) ;  /* 0x0000000000c47947 */ /* 0x000fec0003800000 */
.L_x_9639:
[----:B------:R-:W0:Y:S01]  /*1de0*/  @P1 LDC R5, c[0x0][0x40c] ;  /* 0x00010300ff051b82 */ /* 0x000e220000000800 */
[----:B------:R-:W-:Y:S02]  /*1df0*/  @P1 SHF.L.U32 R194, R194, 0x10, RZ ;  /* 0x00000010c2c21819 */ /* 0x000fe400000006ff */
[----:B------:R-:W-:Y:S02]  /*1e00*/  CS2R R214, SRZ ;  /* 0x0000000000d67805 */ /* 0x000fe4000001ff00 */
[----:B------:R-:W-:Y:S01]  /*1e10*/  @P1 SHF.L.U32 R2, R2, 0x10, RZ ;  /* 0x0000001002021819 */ /* 0x000fe200000006ff */
[----:B------:R-:W-:Y:S01]  /*1e20*/  HFMA2 R213, -RZ, RZ, 0, 0 ;  /* 0x00000000ffd57431 */ /* 0x000fe200000001ff */
[----:B------:R-:W-:Y:S02]  /*1e30*/  @P1 SHF.L.U32 R193, R193, 0x10, RZ ;  /* 0x00000010c1c11819 */ /* 0x000fe400000006ff */
[----:B------:R-:W-:Y:S02]  /*1e40*/  CS2R R218, SRZ ;  /* 0x0000000000da7805 */ /* 0x000fe4000001ff00 */
[----:B------:R-:W-:Y:S01]  /*1e50*/  @P1 SHF.L.U32 R192, R192, 0x10, RZ ;  /* 0x00000010c0c01819 */ /* 0x000fe200000006ff */
[----:B------:R-:W1:Y:S01]  /*1e60*/  @P1 LDC R195, c[0x0][0x40c] ;  /* 0x00010300ffc31b82 */ /* 0x000e620000000800 */
[----:B------:R-:W-:-:S02]  /*1e70*/  @P1 SHF.L.U32 R6, R23, 0x10, RZ ;  /* 0x0000001017061819 */ /* 0x000fc400000006ff */
[----:B------:R-:W-:Y:S02]  /*1e80*/  CS2R R220, SRZ ;  /* 0x0000000000dc7805 */ /* 0x000fe4000001ff00 */
[----:B------:R-:W-:-:S03]  /*1e90*/  MOV R199, RZ ;  /* 0x000000ff00c77202 */ /* 0x000fc60000000f00 */
        /* <DEDUP_REMOVED lines=37> */
.L_x_9640:
[----:B------:R-:W0:Y:S01]  /*20f0*/  @P1 LDC.64 R12, c[0x0][0x390] ;  /* 0x0000e400ff0c1b82 */ /* 0x000e220000000a00 */
[----:B------:R-:W-:Y:S01]  /*2100*/  @P1 IADD3 R11, PT, PT, R15, 0x180, RZ ;  /* 0x000001800f0b1810 */ /* 0x000fe20007ffe0ff */
[----:B------:R-:W-:-:S05]  /*2110*/  IMAD.WIDE.U32 R8, R3, 0x10, R240 ;  /* 0x0000001003087825 */ /* 0x000fca00078e00f0 */
[----:B------:R1:W-:Y:S01]  /*2120*/  STG.E.128 desc[UR12][R8.64], R4 ;  /* 0x0000000408007986 */ /* 0x0003e2000c101d0c */
[----:B------:R-:W2:Y:S01]  /*2130*/  @P0 LDC.64 R192, c[0x0][0x3a0] ;  /* 0x0000e800ffc00b82 */ /* 0x000ea20000000a00 */
[----:B0-----:R-:W-:Y:S01]  /*2140*/  @P1 IMAD.WIDE.U32 R12, R11, 0x10, R12 ;  /* 0x000000100b0c1825 */ /* 0x001fe200078e000c */
[----:B------:R-:W-:-:S04]  /*2150*/  IADD3 R11, PT, PT, R14, 0x180, RZ ;  /* 0x000001800e0b7810 */ /* 0x000fc80007ffe0ff */
        /* <DEDUP_REMOVED lines=25> */
[----:B------:R-:W-:-:S02]  /*22f0*/  PRMT R4, R17, 0x7632, R4 ;  /* 0x0000763211047816 */ /* 0x000fc40000000004 */
[----:B------:R-:W-:Y:S01]  /*2300*/  @P2 SHF.L.U32 R7, R23, 0x10, RZ ;  /* 0x0000001017072819 */ /* 0x000fe200000006ff */
[----:B------:R-:W-:Y:S01]  /*2310*/  @P2 FFMA.FTZ R197, R8, R54, R197 ;  /* 0x0000003608c52223 */ /* 0x000fe200000100c5 */
[----:B------:R-:W-:Y:S02]  /*2320*/  SHF.L.U32 R198, R4, 0x10, RZ ;  /* 0x0000001004c67819 */ /* 0x000fe400000006ff */
[----:B------:R-:W0:Y:S01]  /*2330*/  @P2 LDC R192, c[0x0][0x40c] ;  /* 0x00010300ffc02b82 */ /* 0x000e220000000800 */
[----:B-1----:R-:W-:Y:S01]  /*2340*/  @P2 FMUL.FTZ R5, R194, R5 ;  /* 0x00000005c2052220 */ /* 0x002fe20000410000 */
[----:B------:R-:W-:-:S03]  /*2350*/  @P2 SHF.L.U32 R4, R22, 0x10, RZ ;  /* 0x0000001016042819 */ /* 0x000fc600000006ff */
[----:B------:R-:W-:-:S03]  /*2360*/  @P2 FFMA.FTZ R196, R5, R53, R196 ;  /* 0x0000003505c42223 */ /* 0x000fc600000100c4 */
[----:B------:R-:W1:Y:S01]  /*2370*/  @P2 LDC R12, c[0x0][0x40c] ;  /* 0x00010300ff0c2b82 */ /* 0x000e620000000800 */
[----:B--2---:R-:W-:-:S04]  /*2380*/  @P2 FMUL.FTZ R5, R10, R9 ;  /* 0x000000090a052220 */ /* 0x004fc80000410000 */
[----:B------:R-:W-:Y:S01]  /*2390*/  @P2 FFMA.FTZ R198, R5, R55, R198 ;  /* 0x0000003705c62223 */ /* 0x000fe200000100c6 */
[----:B------:R-:W-:Y:S02]  /*23a0*/  @P2 SHF.L.U32 R5, R20, 0x10, RZ ;  /* 0x0000001014052819 */ /* 0x000fe400000006ff */
[----:B------:R-:W2:Y:S01]  /*23b0*/  @P2 LDC R6, c[0x0][0x40c] ;  /* 0x00010300ff062b82 */ /* 0x000ea20000000800 */
[----:B----4-:R-:W-:-:S04]  /*23c0*/  @P2 FMUL.FTZ R13, R4, R13 ;  /* 0x0000000d040d2220 */ /* 0x010fc80000410000 */
[----:B------:R-:W-:-:S03]  /*23d0*/  @P2 FFMA.FTZ R202, R13, R48, R202 ;  /* 0x000000300dca2223 */ /* 0x000fc600000100ca */
[----:B------:R-:W4:Y:S01]  /*23e0*/  @P2 LDC R193, c[0x0][0x40c] ;  /* 0x00010300ffc12b82 */ /* 0x000f220000000800 */
[----:B0-----:R-:W-:-:S04]  /*23f0*/  @P2 FMUL.FTZ R9, R7, R192 ;  /* 0x000000c007092220 */ /* 0x001fc80000410000 */
[----:B------:R-:W-:Y:S01]  /*2400*/  @P2 FFMA.FTZ R222, R9, R50, R222 ;  /* 0x0000003209de2223 */ /* 0x000fe200000100de */
[----:B-1----:R-:W-:Y:S01]  /*2410*/  @P2 FMUL.FTZ R4, R3, R12 ;  /* 0x0000000c03042220 */ /* 0x002fe20000410000 */
[----:B------:R-:W-:-:S03]  /*2420*/  PRMT R3, R18, 0x7632, R3 ;  /* 0x0000763212037816 */ /* 0x000fc60000000003 */
[----:B------:R-:W-:Y:S02]  /*2430*/  F2FP.BF16.F32.PACK_AB R9, RZ, R222 ;  /* 0x000000deff09723e */ /* 0x000fe400000010ff */
[----:B------:R-:W-:Y:S02]  /*2440*/  SHF.L.U32 R203, R3, 0x10, RZ ;  /* 0x0000001003cb7819 */ /* 0x000fe400000006ff */
[----:B------:R-:W-:Y:S01]  /*2450*/  F2FP.BF16.F32.PACK_AB R3, RZ, R198 ;  /* 0x000000c6ff03723e */ /* 0x000fe200000010ff */
[----:B--2---:R-:W-:Y:S01]  /*2460*/  @P2 FMUL.FTZ R7, R5, R6 ;  /* 0x0000000605072220 */ /* 0x004fe20000410000 */
[----:B------:R-:W-:Y:S01]  /*2470*/  PRMT R5, R19, 0x7632, R5 ;  /* 0x0000763213057816 */ /* 0x000fe20000000005 */
[----:B------:R-:W-:Y:S01]  /*2480*/  @P2 FFMA.FTZ R203, R4, R49, R203 ;  /* 0x0000003104cb2223 */ /* 0x000fe200000100cb */
[----:B------:R-:W-:Y:S01]  /*2490*/  F2FP.BF16.F32.PACK_AB R6, RZ, R202 ;  /* 0x000000caff06723e */ /* 0x000fe200000010ff */
[----:B------:R-:W-:Y:S01]  /*24a0*/  @P2 FFMA.FTZ R208, R7, R52, R208 ;  /* 0x0000003407d02223 */ /* 0x000fe200000100d0 */
[----:B------:R-:W-:-:S02]  /*24b0*/  SHF.L.U32 R223, R5, 0x10, RZ ;  /* 0x0000001005df7819 */ /* 0x000fc400000006ff */
[----:B------:R-:W-:Y:S01]  /*24c0*/  F2FP.BF16.F32.PACK_AB R5, RZ, R197 ;  /* 0x000000c5ff05723e */ /* 0x000fe200000010ff */
[----:B----4-:R-:W-:Y:S01]  /*24d0*/  @P2 FMUL.FTZ R2, R2, R193 ;  /* 0x000000c102022220 */ /* 0x010fe20000410000 */
[----:B------:R-:W-:Y:S02]  /*24e0*/  F2FP.BF16.F32.PACK_AB R8, RZ, R203 ;  /* 0x000000cbff08723e */ /* 0x000fe400000010ff */
[----:B------:R-:W-:Y:S01]  /*24f0*/  F2FP.BF16.F32.PACK_AB R4, RZ, R208 ;  /* 0x000000d0ff04723e */ /* 0x000fe200000010ff */
[----:B------:R-:W-:Y:S01]  /*2500*/  @P2 FFMA.FTZ R223, R2, R51, R223 ;  /* 0x0000003302df2223 */ /* 0x000fe200000100df */
[----:B------:R-:W-:Y:S02]  /*2510*/  F2FP.BF16.F32.PACK_AB R2, RZ, R196 ;  /* 0x000000c4ff02723e */ /* 0x000fe400000010ff */
[----:B------:R-:W-:Y:S02]  /*2520*/  PRMT R5, R5, 0x5410, R3 ;  /* 0x0000541005057816 */ /* 0x000fe40000000003 */
[----:B------:R-:W-:-:S02]  /*2530*/  F2FP.BF16.F32.PACK_AB R7, RZ, R223 ;  /* 0x000000dfff07723e */ /* 0x000fc400000010ff */
[----:B------:R-:W-:Y:S02]  /*2540*/  PRMT R6, R6, 0x5410, R8 ;  /* 0x0000541006067816 */ /* 0x000fe40000000008 */
[----:B------:R-:W-:Y:S02]  /*2550*/  PRMT R4, R4, 0x5410, R2 ;  /* 0x0000541004047816 */ /* 0x000fe40000000002 */
[----:B------:R-:W-:Y:S01]  /*2560*/  PRMT R7, R9, 0x5410, R7 ;  /* 0x0000541009077816 */ /* 0x000fe20000000007 */
[----:B------:R-:W-:Y:S06]  /*2570*/  BRA `(.L_x_9642) ;  /* 0x0000000000c47947 */ /* 0x000fec0003800000 */
.L_x_9641:
[----:B------:R-:W0:Y:S01]  /*2580*/  @P1 LDC R5, c[0x0][0x40c] ;  /* 0x00010300ff051b82 */ /* 0x000e220000000800 */
[----:B------:R-:W-:Y:S01]  /*2590*/  @P1 SHF.L.U32 R194, R194, 0x10, RZ ;  /* 0x00000010c2c21819 */ /* 0x000fe200000006ff */
[----:B------:R-:W-:Y:S01]  /*25a0*/  HFMA2 R208, -RZ, RZ, 0, 0 ;  /* 0x00000000ffd07431 */ /* 0x000fe200000001ff */
[----:B------:R-:W-:Y:S02]  /*25b0*/  @P1 SHF.L.U32 R10, R10, 0x10, RZ ;  /* 0x000000100a0a1819 */ /* 0x000fe400000006ff */
[----:B------:R-:W-:Y:S02]  /*25c0*/  CS2R R202, SRZ ;  /* 0x0000000000ca7805 */ /* 0x000fe4000001ff00 */
[----:B------:R-:W-:Y:S02]  /*25d0*/  @P1 SHF.L.U32 R2, R2, 0x10, RZ ;  /* 0x0000001002021819 */ /* 0x000fe400000006ff */
[----:B------:R-:W-:Y:S02]  /*25e0*/  CS2R R196, SRZ ;  /* 0x0000000000c47805 */ /* 0x000fe4000001ff00 */
[----:B------:R-:W-:Y:S01]  /*25f0*/  MOV R198, RZ ;  /* 0x000000ff00c67202 */ /* 0x000fe20000000f00 */
[----:B------:R-:W1:Y:S01]  /*2600*/  @P1 LDC R9, c[0x0][0x40c] ;  /* 0x00010300ff091b82 */ /* 0x000e620000000800 */
[----:B------:R-:W-:-:S02]  /*2610*/  @P1 SHF.L.U32 R3, R3, 0x10, RZ ;  /* 0x0000001003031819 */ /* 0x000fc400000006ff */
[----:B------:R-:W-:Y:S02]  /*2620*/  CS2R R222, SRZ ;  /* 0x0000000000de7805 */ /* 0x000fe4000001ff00 */
[----:B------:R-:W-:-:S03]  /*2630*/  @P1 SHF.L.U32 R8, R23, 0x10, RZ ;  /* 0x0000001017081819 */ /* 0x000fc600000006ff */
[----:B------:R-:W2:Y:S08]  /*2640*/  @P1 LDC R193, c[0x0][0x40c] ;  /* 0x00010300ffc11b82 */ /* 0x000eb00000000800 */
[----:B------:R-:W4:Y:S01]  /*2650*/  @P1 LDC R6, c[0x0][0x40c] ;  /* 0x00010300ff061b82 */ /* 0x000f220000000800 */
[----:B0-----:R-:W-:-:S04]  /*2660*/  @P1 FMUL.FTZ R194, R194, R5 ;  /* 0x00000005c2c21220 */ /* 0x001fc80000410000 */
[----:B------:R-:W-:-:S03]  /*2670*/  @P1 FMUL.FTZ R196, R194, R53 ;  /* 0x00000035c2c41220 */ /* 0x000fc60000410000 */
[----:B------:R-:W0:Y:S01]  /*2680*/  @P1 LDC R7, c[0x0][0x40c] ;  /* 0x00010300ff071b82 */ /* 0x000e220000000800 */
[----:B-1----:R-:W-:-:S04]  /*2690*/  @P1 FMUL.FTZ R10, R10, R9 ;  /* 0x000000090a0a1220 */ /* 0x002fc80000410000 */
[----:B------:R-:W-:-:S03]  /*26a0*/  @P1 FMUL.FTZ R198, R10, R55 ;  /* 0x000000370ac61220 */ /* 0x000fc60000410000 */
        /* <DEDUP_REMOVED lines=19> */
[----:B------:R-:W-:-:S03]  /*27e0*/  @P1 FMUL.FTZ R222, R13, R50 ;  /* 0x000000320dde1220 */ /* 0x000fc60000410000 */
[----:B------:R-:W-:Y:S01]  /*27f0*/  PRMT R6, R6, 0x5410, R7 ;  /* 0x0000541006067816 */ /* 0x000fe20000000007 */
[----:B----4-:R-:W-:Y:S01]  /*2800*/  @P1 FMUL.FTZ R5, R2, R5 ;  /* 0x0000000502051220 */ /* 0x010fe20000410000 */
[----:B------:R-:W-:Y:S02]  /*2810*/  F2FP.BF16.F32.PACK_AB R2, RZ, R196 ;  /* 0x000000c4ff02723e */ /* 0x000fe400000010ff */
[----:B------:R-:W-:Y:S01]  /*2820*/  F2FP.BF16.F32.PACK_AB R8, RZ, R222 ;  /* 0x000000deff08723e */ /* 0x000fe200000010ff */
[----:B------:R-:W-:Y:S01]  /*2830*/  @P1 FMUL.FTZ R208, R5, R52 ;  /* 0x0000003405d01220 */ /* 0x000fe20000410000 */
[----:B------:R-:W-:Y:S02]  /*2840*/  F2FP.BF16.F32.PACK_AB R5, RZ, R197 ;  /* 0x000000c5ff05723e */ /* 0x000fe400000010ff */
[----:B------:R-:W-:Y:S02]  /*2850*/  PRMT R7, R8, 0x5410, R9 ;  /* 0x0000541008077816 */ /* 0x000fe40000000009 */
[----:B------:R-:W-:-:S02]  /*2860*/  F2FP.BF16.F32.PACK_AB R4, RZ, R208 ;  /* 0x000000d0ff04723e */ /* 0x000fc400000010ff */
[----:B------:R-:W-:Y:S02]  /*2870*/  PRMT R5, R5, 0x5410, R3 ;  /* 0x0000541005057816 */ /* 0x000fe40000000003 */
[----:B------:R-:W-:-:S07]  /*2880*/  PRMT R4, R4, 0x5410, R2 ;  /* 0x0000541004047816 */ /* 0x000fce0000000002 */
.L_x_9642:
        /* <DEDUP_REMOVED lines=9> */
[----:B-----5:R1:W5:Y:S01]  /*2920*/  @P0 LDG.E.128 R16, desc[UR12][R2.64] ;  /* 0x0000000c02100981 */ /* 0x020362000c1e1d00 */
[----:B------:R-:W-:Y:S05]  /*2930*/  @!P0 BRA `(.L_x_9643) ;  /* 0x0000000000f88947 */ /* 0x000fea0003800000 */
[----:B------:R-:W-:Y:S02]  /*2940*/  ISETP.LT.AND P2, PT, RZ, UR14, PT ;  /* 0x0000000eff007c0c */ /* 0x000fe4000bf41270 */
[----:B-----5:R-:W-:Y:S02]  /*2950*/  SHF.L.U32 R209, R18, 0x10, RZ ;  /* 0x0000001012d17819 */ /* 0x020fe400000006ff */
[----:B------:R-:W-:-:S09]  /*2960*/  SHF.L.U32 R211, R19, 0x10, RZ ;  /* 0x0000001013d37819 */ /* 0x000fd200000006ff */
[----:B-1----:R-:W0:Y:S01]  /*2970*/  @P2 LDC R4, c[0x0][0x40c] ;  /* 0x00010300ff042b82 */ /* 0x002e220000000800 */
[----:B------:R-:W-:Y:S02]  /*2980*/  @P2 PRMT R2, R20, 0x7632, R2 ;  /* 0x0000763214022816 */ /* 0x000fe40000000002 */
[----:B------:R-:W-:Y:S02]  /*2990*/  @P2 SHF.L.U32 R6, R21, 0x10, RZ ;  /* 0x0000001015062819 */ /* 0x000fe400000006ff */
[----:B------:R-:W-:Y:S02]  /*29a0*/  @P2 SHF.L.U32 R3, R2, 0x10, RZ ;  /* 0x0000001002032819 */ /* 0x000fe400000006ff */
[----:B------:R-:W-:Y:S01]  /*29b0*/  PRMT R2, R16, 0x7632, R2 ;  /* 0x0000763210027816 */ /* 0x000fe20000000002 */
[----:B------:R-:W1:Y:S03]  /*29c0*/  @P2 LDC R7, c[0x0][0x40c] ;  /* 0x00010300ff072b82 */ /* 0x000e660000000800 */
[----:B------:R-:W-:-:S05]  /*29d0*/  SHF.L.U32 R2, R2, 0x10, RZ ;  /* 0x0000001002027819 */ /* 0x000fca00000006ff */
[----:B------:R-:W2:Y:S08]  /*29e0*/  @P2 LDC R11, c[0x0][0x40c] ;  /* 0x00010300ff0b2b82 */ /* 0x000eb00000000800 */
[----:B------:R-:W4:Y:S01]  /*29f0*/  @P2 LDC R10, c[0x0][0x40c] ;  /* 0x00010300ff0a2b82 */ /* 0x000f220000000800 */
[----:B0-----:R-:W-:Y:S01]  /*2a00*/  @P2 FMUL.FTZ R5, R3, R4 ;  /* 0x0000000403052220 */ /* 0x001fe20000410000 */
[----:B------:R-:W-:-:S02]  /*2a10*/  @P2 PRMT R4, R21, 0x7632, R4 ;  /* 0x0000763215042816 */ /* 0x000fc40000000004 */
[----:B------:R-:W-:Y:S01]  /*2a20*/  SHF.L.U32 R3, R17, 0x10, RZ ;  /* 0x0000001011037819 */ /* 0x000fe200000006ff */
[----:B------:R-:W-:-:S03]  /*2a30*/  @P2 FFMA.FTZ R2, R5, R45, R2 ;  /* 0x0000002d05022223 */ /* 0x000fc60000010002 */
[----:B------:R-:W0:Y:S01]  /*2a40*/  @P2 LDC R9, c[0x0][0x40c] ;  /* 0x00010300ff092b82 */ /* 0x000e220000000800 */
[----:B-1----:R-:W-:Y:S01]  /*2a50*/  @P2 FMUL.FTZ R8, R6, R7 ;  /* 0x0000000706082220 */ /* 0x002fe20000410000 */
[----:B------:R-:W-:Y:S02]  /*2a60*/  @P2 SHF.L.U32 R6, R4, 0x10, RZ ;  /* 0x0000001004062819 */ /* 0x000fe400000006ff */
[----:B------:R-:W-:Y:S01]  /*2a70*/  @P2 SHF.L.U32 R7, R22, 0x10, RZ ;  /* 0x0000001016072819 */ /* 0x000fe200000006ff */
[----:B------:R-:W-:Y:S01]  /*2a80*/  @P2 FFMA.FTZ R3, R8, R46, R3 ;  /* 0x0000002e08032223 */ /* 0x000fe20000010003 */
[----:B------:R-:W-:Y:S02]  /*2a90*/  PRMT R4, R17, 0x7632, R4 ;  /* 0x0000763211047816 */ /* 0x000fe40000000004 */
[----:B------:R-:W1:Y:S01]  /*2aa0*/  @P2 LDC R13, c[0x0][0x40c] ;  /* 0x00010300ff0d2b82 */ /* 0x000e620000000800 */
[----:B--2---:R-:W-:Y:S01]  /*2ab0*/  @P2 FMUL.FTZ R5, R6, R11 ;  /* 0x0000000b06052220 */ /* 0x004fe20000410000 */
[----:B------:R-:W-:-:S02]  /*2ac0*/  @P2 PRMT R6, R22, 0x7632, R6 ;  /* 0x0000763216062816 */ /* 0x000fc40000000006 */
[----:B------:R-:W-:Y:S02]  /*2ad0*/  @P2 SHF.L.U32 R8, R20, 0x10, RZ ;  /* 0x0000001014082819 */ /* 0x000fe400000006ff */
[----:B------:R-:W-:Y:S02]  /*2ae0*/  SHF.L.U32 R4, R4, 0x10, RZ ;  /* 0x0000001004047819 */ /* 0x000fe400000006ff */
[----:B------:R-:W2:Y:S01]  /*2af0*/  @P2 LDC R12, c[0x0][0x40c] ;  /* 0x00010300ff0c2b82 */ /* 0x000ea20000000800 */
[----:B----4-:R-:W-:Y:S01]  /*2b00*/  @P2 FMUL.FTZ R10, R7, R10 ;  /* 0x0000000a070a2220 */ /* 0x010fe20000410000 */
[----:B------:R-:W-:Y:S01]  /*2b10*/  @P2 SHF.L.U32 R6, R6, 0x10, RZ ;  /* 0x0000001006062819 */ /* 0x000fe200000006ff */
[----:B------:R-:W-:Y:S01]  /*2b20*/  @P2 FFMA.FTZ R4, R5, R47, R4 ;  /* 0x0000002f05042223 */ /* 0x000fe20000010004 */
[----:B------:R-:W-:Y:S01]  /*2b30*/  PRMT R5, R18, 0x7632, R5 ;  /* 0x0000763212057816 */ /* 0x000fe20000000005 */
[----:B------:R-:W-:Y:S01]  /*2b40*/  @P2 FFMA.FTZ R209, R10, R40, R209 ;  /* 0x000000280ad12223 */ /* 0x000fe200000100d1 */
[----:B------:R-:W-:-:S02]  /*2b50*/  @P2 SHF.L.U32 R11, R23, 0x10, RZ ;  /* 0x00000010170b2819 */ /* 0x000fc400000006ff */
[----:B------:R-:W4:Y:S01]  /*2b60*/  @P2 LDC R193, c[0x0][0x40c] ;  /* 0x00010300ffc12b82 */ /* 0x000f220000000800 */
[----:B0-----:R-:W-:Y:S01]  /*2b70*/  @P2 FMUL.FTZ R10, R8, R9 ;  /* 0x00000009080a2220 */ /* 0x001fe20000410000 */
[----:B------:R-:W-:Y:S02]  /*2b80*/  @P2 PRMT R8, R23, 0x7632, R8 ;  /* 0x0000763217082816 */ /* 0x000fe40000000008 */
[----:B------:R-:W-:Y:S02]  /*2b90*/  SHF.L.U32 R210, R5, 0x10, RZ ;  /* 0x0000001005d27819 */ /* 0x000fe400000006ff */
[----:B------:R-:W-:Y:S01]  /*2ba0*/  @P2 SHF.L.U32 R8, R8, 0x10, RZ ;  /* 0x0000001008082819 */ /* 0x000fe200000006ff */
[----:B-1----:R-:W-:Y:S01]  /*2bb0*/  @P2 FMUL.FTZ R7, R6, R13 ;  /* 0x0000000d06072220 */ /* 0x002fe20000410000 */
[----:B------:R-:W-:Y:S02]  /*2bc0*/  PRMT R6, R19, 0x7632, R6 ;  /* 0x0000763213067816 */ /* 0x000fe40000000006 */
[----:B------:R-:W-:Y:S01]  /*2bd0*/  SHF.L.U32 R5, R16, 0x10, RZ ;  /* 0x0000001010057819 */ /* 0x000fe200000006ff */
[----:B------:R-:W-:Y:S01]  /*2be0*/  @P2 FFMA.FTZ R210, R7, R41, R210 ;  /* 0x0000002907d22223 */ /* 0x000fe200000100d2 */
[----:B------:R-:W-:-:S02]  /*2bf0*/  SHF.L.U32 R212, R6, 0x10, RZ ;  /* 0x0000001006d47819 */ /* 0x000fc400000006ff */
[----:B------:R-:W-:Y:S01]  /*2c00*/  F2FP.BF16.F32.PACK_AB R6, RZ, R2 ;  /* 0x00000002ff06723e */ /* 0x000fe200000010ff */
[----:B--2---:R-:W-:Y:S01]  /*2c10*/  @P2 FMUL.FTZ R12, R11, R12 ;  /* 0x0000000c0b0c2220 */ /* 0x004fe20000410000 */
[----:B------:R-:W-:Y:S01]  /*2c20*/  @P2 FFMA.FTZ R5, R10, R44, R5 ;  /* 0x0000002c0a052223 */ /* 0x000fe20000010005 */
[----:B------:R-:W-:Y:S02]  /*2c30*/  F2FP.BF16.F32.PACK_AB R7, RZ, R4 ;  /* 0x00000004ff07723e */ /* 0x000fe400000010ff */
[----:B------:R-:W-:Y:S01]  /*2c40*/  @P2 FFMA.FTZ R211, R12, R42, R211 ;  /* 0x0000002a0cd32223 */ /* 0x000fe200000100d3 */
[----:B------:R-:W-:Y:S02]  /*2c50*/  F2FP.BF16.F32.PACK_AB R10, RZ, R209 ;  /* 0x000000d1ff0a723e */ /* 0x000fe400000010ff */
[----:B------:R-:W-:Y:S01]  /*2c60*/  F2FP.BF16.F32.PACK_AB R12, RZ, R210 ;  /* 0x000000d2ff0c723e */ /* 0x000fe200000010ff */
[----:B----4-:R-:W-:Y:S01]  /*2c70*/  @P2 FMUL.FTZ R9, R8, R193 ;  /* 0x000000c108092220 */ /* 0x010fe20000410000 */
[----:B------:R-:W-:-:S02]  /*2c80*/  F2FP.BF16.F32.PACK_AB R13, RZ, R211 ;  /* 0x000000d3ff0d723e */ /* 0x000fc400000010ff */
        /* <DEDUP_REMOVED lines=9> */
.L_x_9643:
[----:B-1----:R-:W0:Y:S01]  /*2d20*/  @P1 LDC R8, c[0x0][0x40c] ;  /* 0x00010300ff081b82 */ /* 0x002e220000000800 */
[----:B------:R-:W-:Y:S01]  /*2d30*/  @P1 PRMT R3, R21, 0x7632, R3 ;  /* 0x0000763215031816 */ /* 0x000fe20000000003 */
[----:B------:R-:W-:Y:S01]  /*2d40*/  HFMA2 R4, -RZ, RZ, 0, 0 ;  /* 0x00000000ff047431 */ /* 0x000fe200000001ff */
[----:B------:R-:W-:Y:S02]  /*2d50*/  @P1 PRMT R2, R20, 0x7632, R2 ;  /* 0x0000763214021816 */ /* 0x000fe40000000002 */
[----:B------:R-:W-:Y:S02]  /*2d60*/  CS2R R210, SRZ ;  /* 0x0000000000d27805 */ /* 0x000fe4000001ff00 */
[----:B------:R-:W-:Y:S02]  /*2d70*/  @P1 SHF.L.U32 R3, R3, 0x10, RZ ;  /* 0x0000001003031819 */ /* 0x000fe400000006ff */
[----:B------:R-:W-:Y:S01]  /*2d80*/  @P1 SHF.L.U32 R2, R2, 0x10, RZ ;  /* 0x0000001002021819 */ /* 0x000fe200000006ff */
[----:B------:R-:W1:Y:S01]  /*2d90*/  @P1 LDC R5, c[0x0][0x40c] ;  /* 0x00010300ff051b82 */ /* 0x000e620000000800 */
[----:B------:R-:W-:-:S02]  /*2da0*/  @P1 SHF.L.U32 R13, R23, 0x10, RZ ;  /* 0x00000010170d1819 */ /* 0x000fc400000006ff */
[----:B------:R-:W-:Y:S02]  /*2db0*/  MOV R209, RZ ;  /* 0x000000ff00d17202 */ /* 0x000fe40000000f00 */
[----:B------:R-:W-:-:S03]  /*2dc0*/  MOV R212, RZ ;  /* 0x000000ff00d47202 */ /* 0x000fc60000000f00 */
[----:B------:R-:W2:Y:S08]  /*2dd0*/  @P1 LDC R192, c[0x0][0x40c] ;  /* 0x00010300ffc01b82 */ /* 0x000eb00000000800 */
[----:B------:R-:W4:Y:S01]  /*2de0*/  @P1 LDC R200, c[0x0][0x40c] ;  /* 0x00010300ffc81b82 */ /* 0x000f220000000800 */
[----:B0-----:R-:W-:Y:S01]  /*2df0*/  @P1 FMUL.FTZ R8, R3, R8 ;  /* 0x0000000803081220 */ /* 0x001fe20000410000 */
[----:B------:R-:W-:-:S03]  /*2e00*/  @P1 PRMT R3, R22, 0x7632, R3 ;  /* 0x0000763216031816 */ /* 0x000fc60000000003 */
[----:B------:R-:W-:Y:S01]  /*2e10*/  @P1 FMUL.FTZ R4, R8, R47 ;  /* 0x0000002f08041220 */ /* 0x000fe20000410000 */
[----:B------:R-:W-:Y:S02]  /*2e20*/  @P1 SHF.L.U32 R3, R3, 0x10, RZ ;  /* 0x0000001003031819 */ /* 0x000fe400000006ff */
[----:B------:R-:W0:Y:S01]  /*2e30*/  @P1 LDC R10, c[0x0][0x40c] ;  /* 0x00010300ff0a1b82 */ /* 0x000e220000000800 */
[----:B-1----:R-:W-:Y:S01]  /*2e40*/  @P1 FMUL.FTZ R6, R2, R5 ;  /* 0x0000000502061220 */ /* 0x002fe20000410000 */
[----:B------:R-:W-:Y:S02]  /*2e50*/  @P1 PRMT R5, R23, 0x7632, R5 ;  /* 0x0000763217051816 */ /* 0x000fe40000000005 */
[----:B------:R-:W-:Y:S01]  /*2e60*/  MOV R2, RZ ;  /* 0x000000ff00027202 */ /* 0x000fe20000000f00 */
[----:B------:R-:W-:Y:S01]  /*2e70*/  @P1 FMUL.FTZ R2, R6, R45 ;  /* 0x0000002d06021220 */ /* 0x000fe20000410000 */
[----:B------:R-:W-:Y:S02]  /*2e80*/  @P1 SHF.L.U32 R5, R5, 0x10, RZ ;  /* 0x0000001005051819 */ /* 0x000fe400000006ff */
[----:B------:R-:W1:Y:S01]  /*2e90*/  @P1 LDC R12, c[0x0][0x40c] ;  /* 0x00010300ff0c1b82 */ /* 0x000e620000000800 */
[----:B--2---:R-:W-:Y:S01]  /*2ea0*/  @P1 FMUL.FTZ R6, R3, R192 ;  /* 0x000000c003061220 */ /* 0x004fe20000410000 */
[----:B------:R-:W-:-:S03]  /*2eb0*/  @P1 SHF.L.U32 R3, R21, 0x10, RZ ;  /* 0x0000001015031819 */ /* 0x000fc600000006ff */
[----:B------:R-:W-:Y:S01]  /*2ec0*/  @P1 FMUL.FTZ R210, R6, R41 ;  /* 0x0000002906d21220 */ /* 0x000fe20000410000 */
[----:B------:R-:W-:Y:S02]  /*2ed0*/  @P1 SHF.L.U32 R6, R20, 0x10, RZ ;  /* 0x0000001014061819 */ /* 0x000fe400000006ff */
[----:B------:R-:W2:Y:S01]  /*2ee0*/  @P1 LDC R194, c[0x0][0x40c] ;  /* 0x00010300ffc21b82 */ /* 0x000ea20000000800 */
[----:B----4-:R-:W-:Y:S01]  /*2ef0*/  @P1 FMUL.FTZ R8, R5, R200 ;  /* 0x000000c805081220 */ /* 0x010fe20000410000 */
[----:B------:R-:W-:-:S03]  /*2f00*/  @P1 SHF.L.U32 R5, R22, 0x10, RZ ;  /* 0x0000001016051819 */ /* 0x000fc600000006ff */
[----:B------:R-:W-:-:S03]  /*2f10*/  @P1 FMUL.FTZ R212, R8, R43 ;  /* 0x0000002b08d41220 */ /* 0x000fc60000410000 */
[----:B------:R-:W4:Y:S01]  /*2f20*/  @P1 LDC R7, c[0x0][0x40c] ;  /* 0x00010300ff071b82 */ /* 0x000f220000000800 */
[----:B0-----:R-:W-:Y:S01]  /*2f30*/  @P1 FMUL.FTZ R9, R3, R10 ;  /* 0x0000000a03091220 */ /* 0x001fe20000410000 */
[----:B------:R-:W-:Y:S02]  /*2f40*/  HFMA2 R3, -RZ, RZ, 0, 0 ;  /* 0x00000000ff037431 */ /* 0x000fe400000001ff */
[----:B-1----:R-:W-:Y:S01]  /*2f50*/  @P1 FMUL.FTZ R11, R5, R12 ;  /* 0x0000000c050b1220 */ /* 0x002fe20000410000 */
[----:B------:R-:W-:Y:S02]  /*2f60*/  HFMA2 R5, -RZ, RZ, 0, 0 ;  /* 0x00000000ff057431 */ /* 0x000fe400000001ff */
[----:B------:R-:W-:Y:S01]  /*2f70*/  @P1 FMUL.FTZ R3, R9, R46 ;  /* 0x0000002e09031220 */ /* 0x000fe20000410000 */
[----:B------:R-:W-:Y:S01]  /*2f80*/  @P1 FMUL.FTZ R209, R11, R40 ;  /* 0x000000280bd11220 */ /* 0x000fe20000410000 */
[----:B------:R-:W-:-:S03]  /*2f90*/  F2FP.BF16.F32.PACK_AB R11, RZ, R210 ;  /* 0x000000d2ff0b723e */ /* 0x000fc600000010ff */
[----:B------:R-:W-:Y:S01]  /*2fa0*/  F2FP.BF16.F32.PACK_AB R9, RZ, R3 ;  /* 0x00000003ff09723e */ /* 0x000fe200000010ff */
[----:B--2---:R-:W-:Y:S01]  /*2fb0*/  @P1 FMUL.FTZ R13, R13, R194 ;  /* 0x000000c20d0d1220 */ /* 0x004fe20000410000 */
[----:B------:R-:W-:-:S03]  /*2fc0*/  F2FP.BF16.F32.PACK_AB R10, RZ, R209 ;  /* 0x000000d1ff0a723e */ /* 0x000fc600000010ff */
[----:B------:R-:W-:Y:S01]  /*2fd0*/  @P1 FMUL.FTZ R211, R13, R42 ;  /* 0x0000002a0dd31220 */ /* 0x000fe20000410000 */
[----:B------:R-:W-:Y:S02]  /*2fe0*/  F2FP.BF16.F32.PACK_AB R13, RZ, R212 ;  /* 0x000000d4ff0d723e */ /* 0x000fe400000010ff */
[----:B------:R-:W-:Y:S01]  /*2ff0*/  PRMT R10, R10, 0x5410, R11 ;  /* 0x000054100a0a7816 */ /* 0x000fe2000000000b */
[----:B----4-:R-:W-:Y:S01]  /*3000*/  @P1 FMUL.FTZ R7, R6, R7 ;  /* 0x0000000706071220 */ /* 0x010fe20000410000 */
[----:B------:R-:W-:Y:S02]  /*3010*/  F2FP.BF16.F32.PACK_AB R6, RZ, R2 ;  /* 0x00000002ff06723e */ /* 0x000fe400000010ff */
[----:B------:R-:W-:Y:S01]  /*3020*/  F2FP.BF16.F32.PACK_AB R12, RZ, R211 ;  /* 0x000000d3ff0c723e */ /* 0x000fe200000010ff */
[----:B------:R-:W-:Y:S01]  /*3030*/  @P1 FMUL.FTZ R5, R7, R44 ;  /* 0x0000002c07051220 */ /* 0x000fe20000410000 */
[----:B------:R-:W-:Y:S02]  /*3040*/  F2FP.BF16.F32.PACK_AB R7, RZ, R4 ;  /* 0x00000004ff07723e */ /* 0x000fe400000010ff */
[----:B------:R-:W-:-:S02]  /*3050*/  PRMT R11, R12, 0x5410, R13 ;  /* 0x000054100c0b7816 */ /* 0x000fc4000000000d */
[----:B------:R-:W-:Y:S02]  /*3060*/  F2FP.BF16.F32.PACK_AB R8, RZ, R5 ;  /* 0x00000005ff08723e */ /* 0x000fe400000010ff */
[----:B------:R-:W-:Y:S02]  /*3070*/  PRMT R9, R9, 0x5410, R7 ;  /* 0x0000541009097816 */ /* 0x000fe40000000007 */
[----:B------:R-:W-:-:S07]  /*3080*/  PRMT R8, R8, 0x5410, R6 ;  /* 0x0000541008087816 */ /* 0x000fce0000000006 */
.L_x_9644:
        /* <DEDUP_REMOVED lines=12> */
[----:B------:R-:W-:Y:S02]  /*3150*/  ISETP.LT.AND P2, PT, RZ, UR14, PT ;  /* 0x0000000eff007c0c */ /* 0x000fe4000bf41270 */
[----:B--2--5:R-:W-:Y:S02]  /*3160*/  PRMT R6, R16, 0x7632, R6 ;  /* 0x0000763210067816 */ /* 0x024fe40000000006 */
[----:B------:R-:W-:Y:S02]  /*3170*/  SHF.L.U32 R204, R18, 0x10, RZ ;  /* 0x0000001012cc7819 */ /* 0x000fe400000006ff */
[----:B------:R-:W-:Y:S02]  /*3180*/  SHF.L.U32 R6, R6, 0x10, RZ ;  /* 0x0000001006067819 */ /* 0x000fe400000006ff */
[----:B------:R-:W-:Y:S02]  /*3190*/  SHF.L.U32 R206, R19, 0x10, RZ ;  /* 0x0000001013ce7819 */ /* 0x000fe400000006ff */
[----:B------:R-:W-:-:S03]  /*31a0*/  SHF.L.U32 R200, R17, 0x10, RZ ;  /* 0x0000001011c87819 */ /* 0x000fc600000006ff */
[----:B------:R-:W0:Y:S01]  /*31b0*/  @P2 LDC R8, c[0x0][0x40c] ;  /* 0x00010300ff082b82 */ /* 0x000e220000000800 */
[----:B------:R-:W-:-:S04]  /*31c0*/  @P2 PRMT R7, R20, 0x7632, R7 ;  /* 0x0000763214072816 */ /* 0x000fc80000000007 */
[----:B------:R-:W-:-:S03]  /*31d0*/  @P2 SHF.L.U32 R7, R7, 0x10, RZ ;  /* 0x0000001007072819 */ /* 0x000fc600000006ff */
[----:B------:R-:W1:Y:S08]  /*31e0*/  @P2 LDC R9, c[0x0][0x40c] ;  /* 0x00010300ff092b82 */ /* 0x000e700000000800 */
[----:B------:R-:W2:Y:S08]  /*31f0*/  @P2 LDC R11, c[0x0][0x40c] ;  /* 0x00010300ff0b2b82 */ /* 0x000eb00000000800 */
[----:B------:R-:W4:Y:S01]  /*3200*/  @P2 LDC R10, c[0x0][0x40c] ;  /* 0x00010300ff0a2b82 */ /* 0x000f220000000800 */
[----:B0-----:R-:W-:Y:S01]  /*3210*/  @P2 FMUL.FTZ R7, R7, R8 ;  /* 0x0000000807072220 */ /* 0x001fe20000410000 */
[----:B------:R-:W-:-:S03]  /*3220*/  @P2 SHF.L.U32 R8, R21, 0x10, RZ ;  /* 0x0000001015082819 */ /* 0x000fc600000006ff */
[----:B------:R-:W-:Y:S01]  /*3230*/  @P2 FFMA.FTZ R6, R7, R37, R6 ;  /* 0x0000002507062223 */ /* 0x000fe20000010006 */
[----:B------:R-:W-:Y:S01]  /*3240*/  PRMT R7, R17, 0x7632, R7 ;  /* 0x0000763211077816 */ /* 0x000fe20000000007 */
[----:B-1----:R-:W-:Y:S01]  /*3250*/  @P2 FMUL.FTZ R9, R8, R9 ;  /* 0x0000000908092220 */ /* 0x002fe20000410000 */
[----:B------:R-:W0:Y:S01]  /*3260*/  @P2 LDC R13, c[0x0][0x40c] ;  /* 0x00010300ff0d2b82 */ /* 0x000e220000000800 */
[----:B------:R-:W-:Y:S02]  /*3270*/  @P2 PRMT R8, R21, 0x7632, R8 ;  /* 0x0000763215082816 */ /* 0x000fe40000000008 */
[----:B------:R-:W-:Y:S01]  /*3280*/  SHF.L.U32 R201, R7, 0x10, RZ ;  /* 0x0000001007c97819 */ /* 0x000fe200000006ff */
[----:B------:R-:W-:Y:S01]  /*3290*/  @P2 FFMA.FTZ R200, R9, R38, R200 ;  /* 0x0000002609c82223 */ /* 0x000fe200000100c8 */
[----:B------:R-:W-:Y:S02]  /*32a0*/  @P2 SHF.L.U32 R8, R8, 0x10, RZ ;  /* 0x0000001008082819 */ /* 0x000fe400000006ff */
[----:B------:R-:W-:Y:S01]  /*32b0*/  @P2 SHF.L.U32 R7, R22, 0x10, RZ ;  /* 0x0000001016072819 */ /* 0x000fe200000006ff */
[----:B------:R-:W1:Y:S01]  /*32c0*/  @P2 LDC R12, c[0x0][0x40c] ;  /* 0x00010300ff0c2b82 */ /* 0x000e620000000800 */
[----:B------:R-:W-:Y:S01]  /*32d0*/  SHF.L.U32 R9, R16, 0x10, RZ ;  /* 0x0000001010097819 */ /* 0x000fe200000006ff */
[----:B--2---:R-:W-:-:S04]  /*32e0*/  @P2 FMUL.FTZ R8, R8, R11 ;  /* 0x0000000b08082220 */ /* 0x004fc80000410000 */
[----:B------:R-:W-:Y:S01]  /*32f0*/  @P2 FFMA.FTZ R201, R8, R39, R201 ;  /* 0x0000002708c92223 */ /* 0x000fe200000100c9 */
[----:B----4-:R-:W-:Y:S01]  /*3300*/  @P2 FMUL.FTZ R7, R7, R10 ;  /* 0x0000000a07072220 */ /* 0x010fe20000410000 */
[----:B------:R-:W2:Y:S01]  /*3310*/  @P2 LDC R11, c[0x0][0x40c] ;  /* 0x00010300ff0b2b82 */ /* 0x000ea20000000800 */
[----:B------:R-:W-:Y:S02]  /*3320*/  @P2 PRMT R8, R22, 0x7632, R8 ;  /* 0x0000763216082816 */ /* 0x000fe40000000008 */
[----:B------:R-:W-:Y:S01]  /*3330*/  @P2 FFMA.FTZ R204, R7, R32, R204 ;  /* 0x0000002007cc2223 */ /* 0x000fe200000100cc */
[----:B------:R-:W-:Y:S02]  /*3340*/  PRMT R7, R18, 0x7632, R7 ;  /* 0x0000763212077816 */ /* 0x000fe40000000007 */
[----:B------:R-:W-:Y:S02]  /*3350*/  @P2 SHF.L.U32 R8, R8, 0x10, RZ ;  /* 0x0000001008082819 */ /* 0x000fe400000006ff */
[----:B------:R-:W4:Y:S01]  /*3360*/  @P2 LDC R193, c[0x0][0x40c] ;  /* 0x00010300ffc12b82 */ /* 0x000f220000000800 */
[----:B------:R-:W-:-:S02]  /*3370*/  SHF.L.U32 R205, R7, 0x10, RZ ;  /* 0x0000001007cd7819 */ /* 0x000fc400000006ff */
[----:B------:R-:W-:Y:S01]  /*3380*/  @P2 SHF.L.U32 R7, R23, 0x10, RZ ;  /* 0x0000001017072819 */ /* 0x000fe200000006ff */
[----:B0-----:R-:W-:Y:S01]  /*3390*/  @P2 FMUL.FTZ R8, R8, R13 ;  /* 0x0000000d08082220 */ /* 0x001fe20000410000 */
[----:B------:R-:W-:Y:S02]  /*33a0*/  @P2 SHF.L.U32 R10, R20, 0x10, RZ ;  /* 0x00000010140a2819 */ /* 0x000fe400000006ff */
[----:B------:R-:W-:Y:S01]  /*33b0*/  F2FP.BF16.F32.PACK_AB R13, RZ, R204 ;  /* 0x000000ccff0d723e */ /* 0x000fe200000010ff */
[----:B-1----:R-:W-:Y:S01]  /*33c0*/  @P2 FMUL.FTZ R7, R7, R12 ;  /* 0x0000000c07072220 */ /* 0x002fe20000410000 */
[----:B------:R-:W-:Y:S01]  /*33d0*/  @P2 FFMA.FTZ R205, R8, R33, R205 ;  /* 0x0000002108cd2223 */ /* 0x000fe200000100cd */
[----:B------:R-:W-:Y:S02]  /*33e0*/  @P2 PRMT R8, R23, 0x7632, R8 ;  /* 0x0000763217082816 */ /* 0x000fe40000000008 */
[----:B------:R-:W-:Y:S01]  /*33f0*/  @P2 FFMA.FTZ R206, R7, R34, R206 ;  /* 0x0000002207ce2223 */ /* 0x000fe200000100ce */
[----:B------:R-:W-:-:S02]  /*3400*/  PRMT R7, R19, 0x7632, R7 ;  /* 0x0000763213077816 */ /* 0x000fc40000000007 */
[----:B------:R-:W-:Y:S01]  /*3410*/  @P2 SHF.L.U32 R8, R8, 0x10, RZ ;  /* 0x0000001008082819 */ /* 0x000fe200000006ff */
[----:B--2---:R-:W-:Y:S01]  /*3420*/  @P2 FMUL.FTZ R10, R10, R11 ;  /* 0x0000000b0a0a2220 */ /* 0x004fe20000410000 */
[----:B------:R-:W-:Y:S02]  /*3430*/  SHF.L.U32 R207, R7, 0x10, RZ ;  /* 0x0000001007cf7819 */ /* 0x000fe400000006ff */
[----:B------:R-:W-:Y:S01]  /*3440*/  @!P2 MOV R7, R9 ;  /* 0x000000090007a202 */ /* 0x000fe20000000f00 */
        /* <DEDUP_REMOVED lines=15> */
.L_x_9645:
[----:B--2---:R-:W0:Y:S01]  /*3540*/  @P1 LDC R12, c[0x0][0x40c] ;  /* 0x00010300ff0c1b82 */ /* 0x004e220000000800 */
[----:B------:R-:W-:Y:S02]  /*3550*/  @P1 PRMT R8, R22, 0x7632, R8 ;  /* 0x0000763216081816 */ /* 0x000fe40000000008 */
[----:B------:R-:W-:Y:S02]  /*3560*/  CS2R R200, SRZ ;  /* 0x0000000000c87805 */ /* 0x000fe4000001ff00 */
[----:B------:R-:W-:Y:S02]  /*3570*/  @P1 PRMT R7, R21, 0x7632, R7 ;  /* 0x0000763215071816 */ /* 0x000fe40000000007 */
[----:B------:R-:W-:Y:S02]  /*3580*/  CS2R R204, SRZ ;  /* 0x0000000000cc7805 */ /* 0x000fe4000001ff00 */
[----:B------:R-:W-:Y:S02]  /*3590*/  @P1 SHF.L.U32 R9, R8, 0x10, RZ ;  /* 0x0000001008091819 */ /* 0x000fe400000006ff */
[----:B------:R-:W-:-:S02]  /*35a0*/  CS2R R206, SRZ ;  /* 0x0000000000ce7805 */ /* 0x000fc4000001ff00 */
[----:B------:R-:W-:Y:S01]  /*35b0*/  @P1 PRMT R6, R20, 0x7632, R6 ;  /* 0x0000763214061816 */ /* 0x000fe20000000006 */
[----:B------:R-:W1:Y:S01]  /*35c0*/  @P1 LDC R10, c[0x0][0x40c] ;  /* 0x00010300ff0a1b82 */ /* 0x000e620000000800 */
[----:B------:R-:W-:Y:S02]  /*35d0*/  @P1 SHF.L.U32 R7, R7, 0x10, RZ ;  /* 0x0000001007071819 */ /* 0x000fe400000006ff */
[----:B------:R-:W-:-:S05]  /*35e0*/  @P1 SHF.L.U32 R6, R6, 0x10, RZ ;  /* 0x0000001006061819 */ /* 0x000fca00000006ff */
[----:B------:R-:W2:Y:S08]  /*35f0*/  @P1 LDC R11, c[0x0][0x40c] ;  /* 0x00010300ff0b1b82 */ /* 0x000eb00000000800 */
[----:B------:R-:W4:Y:S01]  /*3600*/  @P1 LDC R194, c[0x0][0x40c] ;  /* 0x00010300ffc21b82 */ /* 0x000f220000000800 */
[----:B0-----:R-:W-:-:S04]  /*3610*/  @P1 FMUL.FTZ R12, R9, R12 ;  /* 0x0000000c090c1220 */ /* 0x001fc80000410000 */
[----:B------:R-:W-:Y:S01]  /*3620*/  @P1 FMUL.FTZ R205, R12, R33 ;  /* 0x000000210ccd1220 */ /* 0x000fe20000410000 */
[----:B------:R-:W-:Y:S02]  /*3630*/  @P1 SHF.L.U32 R12, R23, 0x10, RZ ;  /* 0x00000010170c1819 */ /* 0x000fe400000006ff */
[----:B------:R-:W0:Y:S01]  /*3640*/  @P1 LDC R192, c[0x0][0x40c] ;  /* 0x00010300ffc01b82 */ /* 0x000e220000000800 */
[----:B-1----:R-:W-:Y:S01]  /*3650*/  @P1 FMUL.FTZ R10, R7, R10 ;  /* 0x0000000a070a1220 */ /* 0x002fe20000410000 */
[----:B------:R-:W-:-:S03]  /*3660*/  @P1 PRMT R7, R23, 0x7632, R7 ;  /* 0x0000763217071816 */ /* 0x000fc60000000007 */
[----:B------:R-:W-:Y:S01]  /*3670*/  @P1 FMUL.FTZ R201, R10, R39 ;  /* 0x000000270ac91220 */ /* 0x000fe20000410000 */
[----:B------:R-:W-:Y:S02]  /*3680*/  @P1 SHF.L.U32 R7, R7, 0x10, RZ ;  /* 0x0000001007071819 */ /* 0x000fe400000006ff */
[----:B------:R-:W1:Y:S01]  /*3690*/  @P1 LDC R13, c[0x0][0x40c] ;  /* 0x00010300ff0d1b82 */ /* 0x000e620000000800 */
[----:B--2---:R-:W-:Y:S01]  /*36a0*/  @P1 FMUL.FTZ R8, R6, R11 ;  /* 0x0000000b06081220 */ /* 0x004fe20000410000 */
[----:B------:R-:W-:Y:S01]  /*36b0*/  HFMA2 R6, -RZ, RZ, 0, 0 ;  /* 0x00000000ff067431 */ /* 0x000fe200000001ff */
[----:B------:R-:W-:-:S05]  /*36c0*/  @P1 SHF.L.U32 R10, R22, 0x10, RZ ;  /* 0x00000010160a1819 */ /* 0x000fca00000006ff */
[----:B------:R-:W2:Y:S01]  /*36d0*/  @P1 LDC R193, c[0x0][0x40c] ;  /* 0x00010300ffc11b82 */ /* 0x000ea20000000800 */
[----:B------:R-:W-:Y:S01]  /*36e0*/  @P1 FMUL.FTZ R6, R8, R37 ;  /* 0x0000002508061220 */ /* 0x000fe20000410000 */
[----:B----4-:R-:W-:Y:S01]  /*36f0*/  @P1 FMUL.FTZ R8, R7, R194 ;  /* 0x000000c207081220 */ /* 0x010fe20000410000 */
[----:B------:R-:W-:-:S03]  /*3700*/  @P1 SHF.L.U32 R7, R21, 0x10, RZ ;  /* 0x0000001015071819 */ /* 0x000fc600000006ff */
[----:B------:R-:W-:Y:S01]  /*3710*/  @P1 FMUL.FTZ R207, R8, R35 ;  /* 0x0000002308cf1220 */ /* 0x000fe20000410000 */
[----:B------:R-:W-:Y:S01]  /*3720*/  @P1 SHF.L.U32 R8, R20, 0x10, RZ ;  /* 0x0000001014081819 */ /* 0x000fe200000006ff */
[----:B------:R-:W4:Y:S01]  /*3730*/  @P1 LDC R9, c[0x0][0x40c] ;  /* 0x00010300ff091b82 */ /* 0x000f220000000800 */
[----:B0-----:R-:W-:Y:S01]  /*3740*/  @P1 FMUL.FTZ R11, R7, R192 ;  /* 0x000000c0070b1220 */ /* 0x001fe20000410000 */
[----:B------:R-:W-:-:S03]  /*3750*/  MOV R7, RZ ;  /* 0x000000ff00077202 */ /* 0x000fc60000000f00 */
[----:B------:R-:W-:Y:S01]  /*3760*/  @P1 FMUL.FTZ R200, R11, R38 ;  /* 0x000000260bc81220 */ /* 0x000fe20000410000 */
[----:B-1----:R-:W-:Y:S01]  /*3770*/  @P1 FMUL.FTZ R13, R10, R13 ;  /* 0x0000000d0a0d1220 */ /* 0x002fe20000410000 */
[----:B------:R-:W-:-:S03]  /*3780*/  F2FP.BF16.F32.PACK_AB R10, RZ, R201 ;  /* 0x000000c9ff0a723e */ /* 0x000fc600000010ff */
[----:B------:R-:W-:Y:S01]  /*3790*/  @P1 FMUL.FTZ R204, R13, R32 ;  /* 0x000000200dcc1220 */ /* 0x000fe20000410000 */
[----:B------:R-:W-:Y:S01]  /*37a0*/  F2FP.BF16.F32.PACK_AB R13, RZ, R205 ;  /* 0x000000cdff0d723e */ /* 0x000fe200000010ff */
[----:B--2---:R-:W-:-:S03]  /*37b0*/  @P1 FMUL.FTZ R193, R12, R193 ;  /* 0x000000c10cc11220 */ /* 0x004fc60000410000 */
[----:B------:R-:W-:Y:S02]  /*37c0*/  F2FP.BF16.F32.PACK_AB R11, RZ, R204 ;  /* 0x000000ccff0b723e */ /* 0x000fe400000010ff */
[----:B------:R-:W-:Y:S01]  /*37d0*/  F2FP.BF16.F32.PACK_AB R12, RZ, R6 ;  /* 0x00000006ff0c723e */ /* 0x000fe200000010ff */
[----:B------:R-:W-:Y:S01]  /*37e0*/  @P1 FMUL.FTZ R206, R193, R34 ;  /* 0x00000022c1ce1220 */ /* 0x000fe20000410000 */
[----:B------:R-:W-:Y:S01]  /*37f0*/  F2FP.BF16.F32.PACK_AB R193, RZ, R207 ;  /* 0x000000cfffc1723e */ /* 0x000fe200000010ff */
[----:B----4-:R-:W-:-:S03]  /*3800*/  @P1 FMUL.FTZ R9, R8, R9 ;  /* 0x0000000908091220 */ /* 0x010fc60000410000 */
        /* <DEDUP_REMOVED lines=8> */
.L_x_9646:
        /* <DEDUP_REMOVED lines=13> */
[----:B--2--5:R-:W-:Y:S02]  /*3960*/  SHF.L.U32 R8, R17, 0x10, RZ ;  /* 0x0000001011087819 */ /* 0x024fe400000006ff */
[----:B------:R-:W-:Y:S02]  /*3970*/  SHF.L.U32 R11, R18, 0x10, RZ ;  /* 0x00000010120b7819 */ /* 0x000fe400000006ff */
[----:B------:R-:W-:Y:S02]  /*3980*/  SHF.L.U32 R13, R19, 0x10, RZ ;  /* 0x00000010130d7819 */ /* 0x000fe400000006ff */
[----:B------:R-:W-:-:S04]  /*3990*/  PLOP3.LUT P0, PT, PT, PT, UP1, 0x80, 0x8 ;  /* 0x000000000008781c */ /* 0x000fc80003f0f018 */
[----:B------:R-:W0:Y:S01]  /*39a0*/  @UP1 LDCU UR4, c[0x0][0x40c] ;  /* 0x00008180ff0417ac */ /* 0x000e220008000800 */
[----:B------:R-:W1:Y:S01]  /*39b0*/  @UP1 LDCU UR5, c[0x0][0x40c] ;  /* 0x00008180ff0517ac */ /* 0x000e620008000800 */
[----:B------:R-:W2:Y:S07]  /*39c0*/  @UP1 LDCU UR14, c[0x0][0x40c] ;  /* 0x00008180ff0e17ac */ /* 0x000eae0008000800 */
[----:B------:R-:W-:Y:S02]  /*39d0*/  @P0 SHF.L.U32 R9, R21, 0x10, RZ ;  /* 0x0000001015090819 */ /* 0x000fe400000006ff */
[----:B------:R-:W-:-:S02]  /*39e0*/  @P0 SHF.L.U32 R10, R22, 0x10, RZ ;  /* 0x00000010160a0819 */ /* 0x000fc400000006ff */
[----:B------:R-:W-:Y:S02]  /*39f0*/  @P0 SHF.L.U32 R12, R23, 0x10, RZ ;  /* 0x00000010170c0819 */ /* 0x000fe400000006ff */
[----:B------:R-:W-:Y:S02]  /*3a00*/  @P0 PRMT R14, R21, 0x7632, R14 ;  /* 0x00007632150e0816 */ /* 0x000fe4000000000e */
[----:B------:R-:W-:Y:S01]  /*3a10*/  @P0 PRMT R15, R22, 0x7632, R15 ;  /* 0x00007632160f0816 */ /* 0x000fe2000000000f */
[----:B0-----:R-:W-:Y:S01]  /*3a20*/  @P0 FMUL.FTZ R9, R9, UR4 ;  /* 0x0000000409090c20 */ /* 0x001fe20008410000 */
[----:B------:R-:W0:Y:S01]  /*3a30*/  @UP1 LDCU UR4, c[0x0][0x40c] ;  /* 0x00008180ff0417ac */ /* 0x000e220008000800 */
[----:B------:R-:W-:Y:S01]  /*3a40*/  @P0 SHF.L.U32 R14, R14, 0x10, RZ ;  /* 0x000000100e0e0819 */ /* 0x000fe200000006ff */
[----:B-1----:R-:W-:Y:S01]  /*3a50*/  @P0 FMUL.FTZ R10, R10, UR5 ;  /* 0x000000050a0a0c20 */ /* 0x002fe20008410000 */
[----:B------:R-:W-:Y:S01]  /*3a60*/  @P0 FFMA.FTZ R8, R9, R30, R8 ;  /* 0x0000001e09080223 */ /* 0x000fe20000010008 */
[----:B------:R-:W-:Y:S01]  /*3a70*/  @!P0 MOV R9, R11 ;  /* 0x0000000b00098202 */ /* 0x000fe20000000f00 */
[----:B------:R-:W1:Y:S01]  /*3a80*/  @UP1 LDCU UR5, c[0x0][0x40c] ;  /* 0x00008180ff0517ac */ /* 0x000e620008000800 */
[----:B--2---:R-:W-:Y:S01]  /*3a90*/  @P0 FMUL.FTZ R12, R12, UR14 ;  /* 0x0000000e0c0c0c20 */ /* 0x004fe20008410000 */
[----:B------:R-:W-:Y:S01]  /*3aa0*/  @P0 FFMA.FTZ R9, R10, R24, R11 ;  /* 0x000000180a090223 */ /* 0x000fe2000001000b */
[----:B------:R-:W-:-:S02]  /*3ab0*/  @!P0 MOV R10, R13 ;  /* 0x0000000d000a8202 */ /* 0x000fc40000000f00 */
[--C-:B------:R-:W-:Y:S01]  /*3ac0*/  @P0 FFMA.FTZ R10, R12, R26, R13.reuse ;  /* 0x0000001a0c0a0223 */ /* 0x100fe2000001000d */
[----:B------:R-:W-:Y:S02]  /*3ad0*/  @P0 SHF.L.U32 R12, R20, 0x10, RZ ;  /* 0x00000010140c0819 */ /* 0x000fe400000006ff */
[----:B------:R-:W-:Y:S02]  /*3ae0*/  SHF.L.U32 R11, R16, 0x10, RZ ;  /* 0x00000010100b7819 */ /* 0x000fe400000006ff */
[----:B------:R-:W-:Y:S01]  /*3af0*/  @P0 PRMT R13, R20, 0x7632, R13 ;  /* 0x00007632140d0816 */ /* 0x000fe2000000000d */
[----:B0-----:R-:W-:Y:S01]  /*3b00*/  @P0 FMUL.FTZ R12, R12, UR4 ;  /* 0x000000040c0c0c20 */ /* 0x001fe20008410000 */
[----:B------:R-:W0:Y:S02]  /*3b10*/  @UP1 LDCU UR4, c[0x0][0x40c] ;  /* 0x00008180ff0417ac */ /* 0x000e240008000800 */
[----:B------:R-:W-:Y:S01]  /*3b20*/  @P0 SHF.L.U32 R13, R13, 0x10, RZ ;  /* 0x000000100d0d0819 */ /* 0x000fe200000006ff */
[----:B------:R-:W-:Y:S01]  /*3b30*/  @P0 FFMA.FTZ R11, R12, R28, R11 ;  /* 0x0000001c0c0b0223 */ /* 0x000fe2000001000b */
[----:B------:R-:W-:-:S03]  /*3b40*/  PRMT R12, R16, 0x7632, R12 ;  /* 0x00007632100c7816 */ /* 0x000fc6000000000c */
[----:B-1----:R-:W-:Y:S01]  /*3b50*/  @P0 FMUL.FTZ R13, R13, UR5 ;  /* 0x000000050d0d0c20 */ /* 0x002fe20008410000 */
[----:B------:R-:W1:Y:S01]  /*3b60*/  @UP1 LDCU UR5, c[0x0][0x40c] ;  /* 0x00008180ff0517ac */ /* 0x000e620008000800 */
[----:B------:R-:W-:Y:S02]  /*3b70*/  SHF.L.U32 R12, R12, 0x10, RZ ;  /* 0x000000100c0c7819 */ /* 0x000fe400000006ff */
[----:B------:R-:W-:Y:S02]  /*3b80*/  @P0 SHF.L.U32 R15, R15, 0x10, RZ ;  /* 0x000000100f0f0819 */ /* 0x000fe400000006ff */
[----:B------:R-:W-:Y:S01]  /*3b90*/  @P0 PRMT R192, R23, 0x7632, R192 ;  /* 0x0000763217c00816 */ /* 0x000fe200000000c0 */
[----:B------:R-:W-:Y:S01]  /*3ba0*/  @P0 FFMA.FTZ R12, R13, R29, R12 ;  /* 0x0000001d0d0c0223 */ /* 0x000fe2000001000c */
[----:B------:R-:W-:Y:S02]  /*3bb0*/  PRMT R13, R17, 0x7632, R13 ;  /* 0x00007632110d7816 */ /* 0x000fe4000000000d */
[----:B------:R-:W-:-:S02]  /*3bc0*/  @P0 SHF.L.U32 R192, R192, 0x10, RZ ;  /* 0x00000010c0c00819 */ /* 0x000fc400000006ff */
[----:B------:R-:W-:Y:S01]  /*3bd0*/  SHF.L.U32 R13, R13, 0x10, RZ ;  /* 0x000000100d0d7819 */ /* 0x000fe200000006ff */
[----:B0-----:R-:W-:Y:S01]  /*3be0*/  @P0 FMUL.FTZ R14, R14, UR4 ;  /* 0x000000040e0e0c20 */ /* 0x001fe20008410000 */
[----:B------:R-:W0:Y:S01]  /*3bf0*/  @UP1 LDCU UR4, c[0x0][0x40c] ;  /* 0x00008180ff0417ac */ /* 0x000e220008000800 */
[----:B------:R-:W-:Y:S02]  /*3c00*/  F2FP.BF16.F32.PACK_AB R193, RZ, R12 ;  /* 0x0000000cffc1723e */ /* 0x000fe400000010ff */
[----:B------:R-:W-:Y:S01]  /*3c10*/  @P0 FFMA.FTZ R13, R14, R31, R13 ;  /* 0x0000001f0e0d0223 */ /* 0x000fe2000001000d */
[----:B------:R-:W-:Y:S01]  /*3c20*/  PRMT R14, R18, 0x7632, R14 ;  /* 0x00007632120e7816 */ /* 0x000fe2000000000e */
[----:B-1----:R-:W-:Y:S01]  /*3c30*/  @P0 FMUL.FTZ R15, R15, UR5 ;  /* 0x000000050f0f0c20 */ /* 0x002fe20008410000 */
[----:B------:R-:W-:Y:S02]  /*3c40*/  F2FP.BF16.F32.PACK_AB R194, RZ, R8 ;  /* 0x00000008ffc2723e */ /* 0x000fe400000010ff */
[----:B------:R-:W-:-:S02]  /*3c50*/  SHF.L.U32 R14, R14, 0x10, RZ ;  /* 0x000000100e0e7819 */ /* 0x000fc400000006ff */
[----:B------:R-:W-:Y:S02]  /*3c60*/  F2FP.BF16.F32.PACK_AB R216, RZ, R13 ;  /* 0x0000000dffd8723e */ /* 0x000fe400000010ff */
[----:B------:R-:W-:Y:S01]  /*3c70*/  F2FP.BF16.F32.PACK_AB R244, RZ, R10 ;  /* 0x0000000afff4723e */ /* 0x000fe200000010ff */
[----:B------:R-:W-:Y:S01]  /*3c80*/  @P0 FFMA.FTZ R14, R15, R25, R14 ;  /* 0x000000190f0e0223 */ /* 0x000fe2000001000e */
[----:B------:R-:W-:Y:S02]  /*3c90*/  PRMT R15, R19, 0x7632, R15 ;  /* 0x00007632130f7816 */ /* 0x000fe4000000000f */
[----:B------:R-:W-:Y:S02]  /*3ca0*/  F2FP.BF16.F32.PACK_AB R217, RZ, R9 ;  /* 0x00000009ffd9723e */ /* 0x000fe400000010ff */
[----:B------:R-:W-:Y:S01]  /*3cb0*/  SHF.L.U32 R15, R15, 0x10, RZ ;  /* 0x000000100f0f7819 */ /* 0x000fe200000006ff */
[----:B0-----:R-:W-:Y:S01]  /*3cc0*/  @P0 FMUL.FTZ R192, R192, UR4 ;  /* 0x00000004c0c00c20 */ /* 0x001fe20008410000 */
[----:B------:R-:W-:-:S03]  /*3cd0*/  F2FP.BF16.F32.PACK_AB R242, RZ, R14 ;  /* 0x0000000efff2723e */ /* 0x000fc600000010ff */
[----:B------:R-:W-:Y:S01]  /*3ce0*/  @P0 FFMA.FTZ R15, R192, R27, R15 ;  /* 0x0000001bc00f0223 */ /* 0x000fe2000001000f */
[----:B------:R-:W-:-:S04]  /*3cf0*/  F2FP.BF16.F32.PACK_AB R192, RZ, R11 ;  /* 0x0000000bffc0723e */ /* 0x000fc800000010ff */
[----:B------:R-:W-:Y:S02]  /*3d00*/  F2FP.BF16.F32.PACK_AB R195, RZ, R15 ;  /* 0x0000000fffc3723e */ /* 0x000fe400000010ff */
[----:B------:R-:W-:Y:S02]  /*3d10*/  PRMT R192, R192, 0x5410, R193 ;  /* 0x00005410c0c07816 */ /* 0x000fe400000000c1 */
[----:B------:R-:W-:Y:S02]  /*3d20*/  PRMT R193, R194, 0x5410, R216 ;  /* 0x00005410c2c17816 */ /* 0x000fe400000000d8 */
[----:B------:R-:W-:Y:S02]  /*3d30*/  PRMT R195, R244, 0x5410, R195 ;  /* 0x00005410f4c37816 */ /* 0x000fe400000000c3 */
[----:B------:R-:W-:Y:S01]  /*3d40*/  PRMT R194, R217, 0x5410, R242 ;  /* 0x00005410d9c27816 */ /* 0x000fe200000000f2 */
[----:B------:R-:W-:Y:S06]  /*3d50*/  BRA `(.L_x_9648) ;  /* 0x0000000000dc7947 */ /* 0x000fec0003800000 */
.L_x_9647:
[----:B--2---:R-:W0:Y:S01]  /*3d60*/  @P1 LDC R11, c[0x0][0x40c] ;  /* 0x00010300ff0b1b82 */ /* 0x004e220000000800 */
[----:B------:R-:W-:Y:S02]  /*3d70*/  @P1 PRMT R8, R20, 0x7632, R8 ;  /* 0x0000763214081816 */ /* 0x000fe40000000008 */
[----:B------:R-:W-:Y:S02]  /*3d80*/  CS2R R12, SRZ ;  /* 0x00000000000c7805 */ /* 0x000fe4000001ff00 */
[----:B------:R-:W-:Y:S02]  /*3d90*/  @P1 PRMT R9, R21, 0x7632, R9 ;  /* 0x0000763215091816 */ /* 0x000fe40000000009 */
[----:B------:R-:W-:Y:S02]  /*3da0*/  @P1 SHF.L.U32 R8, R8, 0x10, RZ ;  /* 0x0000001008081819 */ /* 0x000fe400000006ff */
[----:B------:R-:W-:Y:S01]  /*3db0*/  @P1 SHF.L.U32 R9, R9, 0x10, RZ ;  /* 0x0000001009091819 */ /* 0x000fe200000006ff */
[----:B------:R-:W1:Y:S08]  /*3dc0*/  @P1 LDC R10, c[0x0][0x40c] ;  /* 0x00010300ff0a1b82 */ /* 0x000e700000000800 */
[----:B------:R-:W2:Y:S01]  /*3dd0*/  @P1 LDC R14, c[0x0][0x40c] ;  /* 0x00010300ff0e1b82 */ /* 0x000ea20000000800 */
[----:B0-----:R-:W-:-:S07]  /*3de0*/  @P1 FMUL.FTZ R8, R8, R11 ;  /* 0x0000000b08081220 */ /* 0x001fce0000410000 */
[----:B------:R-:W0:Y:S01]  /*3df0*/  @P1 LDC R192, c[0x0][0x40c] ;  /* 0x00010300ffc01b82 */ /* 0x000e220000000800 */
[----:B------:R-:W-:Y:S01]  /*3e00*/  @P1 FMUL.FTZ R12, R8, R29 ;  /* 0x0000001d080c1220 */ /* 0x000fe20000410000 */
[----:B-1----:R-:W-:-:S06]  /*3e10*/  @P1 FMUL.FTZ R8, R9, R10 ;  /* 0x0000000a09081220 */ /* 0x002fcc0000410000 */
[----:B------:R-:W1:Y:S01]  /*3e20*/  @P1 LDC R11, c[0x0][0x40c] ;  /* 0x00010300ff0b1b82 */ /* 0x000e620000000800 */
[----:B------:R-:W-:Y:S01]  /*3e30*/  @P1 PRMT R9, R22, 0x7632, R9 ;  /* 0x0000763216091816 */ /* 0x000fe20000000009 */
[----:B------:R-:W-:Y:S01]  /*3e40*/  @P1 FMUL.FTZ R13, R8, R31 ;  /* 0x0000001f080d1220 */ /* 0x000fe20000410000 */
[----:B------:R-:W-:Y:S02]  /*3e50*/  @P1 PRMT R10, R23, 0x7632, R10 ;  /* 0x00007632170a1816 */ /* 0x000fe4000000000a */
[----:B------:R-:W-:-:S03]  /*3e60*/  @P1 SHF.L.U32 R9, R9, 0x10, RZ ;  /* 0x0000001009091819 */ /* 0x000fc600000006ff */
[----:B------:R-:W4:Y:S01]  /*3e70*/  @P1 LDC R15, c[0x0][0x40c] ;  /* 0x00010300ff0f1b82 */ /* 0x000f220000000800 */
[----:B------:R-:W-:Y:S01]  /*3e80*/  @P1 SHF.L.U32 R10, R10, 0x10, RZ ;  /* 0x000000100a0a1819 */ /* 0x000fe200000006ff */
[----:B--2---:R-:W-:Y:S01]  /*3e90*/  @P1 FMUL.FTZ R8, R9, R14 ;  /* 0x0000000e09081220 */ /* 0x004fe20000410000 */
[----:B------:R-:W-:Y:S01]  /*3ea0*/  HFMA2 R14, -RZ, RZ, 0, 0 ;  /* 0x00000000ff0e7431 */ /* 0x000fe200000001ff */
[----:B------:R-:W-:Y:S02]  /*3eb0*/  @P1 SHF.L.U32 R9, R22, 0x10, RZ ;  /* 0x0000001016091819 */ /* 0x000fe400000006ff */
[----:B------:R-:W-:Y:S02]  /*3ec0*/  F2FP.BF16.F32.PACK_AB R194, RZ, R13 ;  /* 0x0000000dffc2723e */ /* 0x000fe400000010ff */
[----:B------:R-:W2:Y:S01]  /*3ed0*/  @P1 LDC R193, c[0x0][0x40c] ;  /* 0x00010300ffc11b82 */ /* 0x000ea20000000800 */
[----:B------:R-:W-:Y:S01]  /*3ee0*/  F2FP.BF16.F32.PACK_AB R216, RZ, R12 ;  /* 0x0000000cffd8723e */ /* 0x000fe200000010ff */
[----:B------:R-:W-:Y:S01]  /*3ef0*/  @P1 FMUL.FTZ R14, R8, R25 ;  /* 0x00000019080e1220 */ /* 0x000fe20000410000 */
[----:B------:R-:W-:-:S04]  /*3f00*/  @P1 SHF.L.U32 R8, R21, 0x10, RZ ;  /* 0x0000001015081819 */ /* 0x000fc800000006ff */
[----:B------:R-:W-:Y:S01]  /*3f10*/  F2FP.BF16.F32.PACK_AB R217, RZ, R14 ;  /* 0x0000000effd9723e */ /* 0x000fe200000010ff */
[----:B-1----:R-:W-:Y:S01]  /*3f20*/  @P1 FMUL.FTZ R11, R8, R11 ;  /* 0x0000000b080b1220 */ /* 0x002fe20000410000 */
[----:B------:R-:W-:-:S03]  /*3f30*/  HFMA2 R8, -RZ, RZ, 0, 0 ;  /* 0x00000000ff087431 */ /* 0x000fc600000001ff */
[----:B------:R-:W-:Y:S01]  /*3f40*/  @P1 FMUL.FTZ R8, R11, R30 ;  /* 0x0000001e0b081220 */ /* 0x000fe20000410000 */
[----:B0-----:R-:W-:Y:S01]  /*3f50*/  @P1 FMUL.FTZ R11, R9, R192 ;  /* 0x000000c0090b1220 */ /* 0x001fe20000410000 */
[----:B----4-:R-:W-:Y:S01]  /*3f60*/  @P1 FMUL.FTZ R10, R10, R15 ;  /* 0x0000000f0a0a1220 */ /* 0x010fe20000410000 */
[----:B------:R-:W0:Y:S01]  /*3f70*/  @P1 LDC R192, c[0x0][0x40c] ;  /* 0x00010300ffc01b82 */ /* 0x000e220000000800 */
[----:B------:R-:W-:Y:S02]  /*3f80*/  MOV R15, RZ ;  /* 0x000000ff000f7202 */ /* 0x000fe40000000f00 */
[----:B------:R-:W-:Y:S01]  /*3f90*/  @P1 FMUL.FTZ R15, R10, R27 ;  /* 0x0000001b0a0f1220 */ /* 0x000fe20000410000 */
[----:B------:R-:W-:Y:S02]  /*3fa0*/  @P1 SHF.L.U32 R10, R23, 0x10, RZ ;  /* 0x00000010170a1819 */ /* 0x000fe400000006ff */
[----:B------:R-:W-:Y:S01]  /*3fb0*/  MOV R9, RZ ;  /* 0x000000ff00097202 */ /* 0x000fe20000000f00 */
[----:B------:R-:W-:Y:S01]  /*3fc0*/  @P1 FMUL.FTZ R9, R11, R24 ;  /* 0x000000180b091220 */ /* 0x000fe20000410000 */
[----:B------:R-:W-:Y:S01]  /*3fd0*/  @P1 SHF.L.U32 R11, R20, 0x10, RZ ;  /* 0x00000010140b1819 */ /* 0x000fe200000006ff */
[----:B--2---:R-:W-:Y:S01]  /*3fe0*/  @P1 FMUL.FTZ R193, R10, R193 ;  /* 0x000000c10ac11220 */ /* 0x004fe20000410000 */
[----:B------:R-:W-:Y:S01]  /*3ff0*/  HFMA2 R10, -RZ, RZ, 0, 0 ;  /* 0x00000000ff0a7431 */ /* 0x000fe200000001ff */
[----:B------:R-:W-:-:S02]  /*4000*/  F2FP.BF16.F32.PACK_AB R244, RZ, R15 ;  /* 0x0000000ffff4723e */ /* 0x000fc400000010ff */
[----:B------:R-:W-:Y:S01]  /*4010*/  F2FP.BF16.F32.PACK_AB R195, RZ, R9 ;  /* 0x00000009ffc3723e */ /* 0x000fe200000010ff */
[----:B------:R-:W-:-:S05]  /*4020*/  @P1 FMUL.FTZ R10, R193, R26 ;  /* 0x0000001ac10a1220 */ /* 0x000fca0000410000 */
[----:B------:R-:W-:Y:S01]  /*4030*/  F2FP.BF16.F32.PACK_AB R242, RZ, R10 ;  /* 0x0000000afff2723e */ /* 0x000fe200000010ff */
[----:B0-----:R-:W-:Y:S01]  /*4040*/  @P1 FMUL.FTZ R193, R11, R192 ;  /* 0x000000c00bc11220 */ /* 0x001fe20000410000 */
[----:B------:R-:W-:-:S03]  /*4050*/  MOV R11, RZ ;  /* 0x000000ff000b7202 */ /* 0x000fc60000000f00 */
[----:B------:R-:W-:Y:S01]  /*4060*/  @P1 FMUL.FTZ R11, R193, R28 ;  /* 0x0000001cc10b1220 */ /* 0x000fe20000410000 */
[----:B------:R-:W-:-:S04]  /*4070*/  F2FP.BF16.F32.PACK_AB R193, RZ, R8 ;  /* 0x00000008ffc1723e */ /* 0x000fc800000010ff */
[----:B------:R-:W-:Y:S02]  /*4080*/  F2FP.BF16.F32.PACK_AB R192, RZ, R11 ;  /* 0x0000000bffc0723e */ /* 0x000fe400000010ff */
[----:B------:R-:W-:Y:S02]  /*4090*/  PRMT R193, R193, 0x5410, R194 ;  /* 0x00005410c1c17816 */ /* 0x000fe400000000c2 */
[----:B------:R-:W-:Y:S02]  /*40a0*/  PRMT R194, R195, 0x5410, R217 ;  /* 0x00005410c3c27816 */ /* 0x000fe400000000d9 */
[----:B------:R-:W-:Y:S02]  /*40b0*/  PRMT R195, R242, 0x5410, R244 ;  /* 0x00005410f2c37816 */ /* 0x000fe400000000f4 */
[----:B------:R-:W-:-:S07]  /*40c0*/  PRMT R192, R192, 0x5410, R216 ;  /* 0x00005410c0c07816 */ /* 0x000fce00000000d8 */
.L_x_9648:
        /* <DEDUP_REMOVED lines=202> */
.L_x_9650:
[----:B---3--:R-:W-:Y:S05]  /*4d70*/  BSYNC.RECONVERGENT B0 ;  /* 0x0000000000007941 */ /* 0x008fea0003800200 */
.L_x_9649:
[----:B------:R-:W-:Y:S01]  /*4d80*/  BAR.SYNC.DEFER_BLOCKING 0x0 ;  /* 0x0000000000007b1d */ /* 0x000fe20000010000 */
[----:B0-----:R-:W-:Y:S01]  /*4d90*/  HFMA2 R217, -RZ, RZ, 0, 0 ;  /* 0x00000000ffd97431 */ /* 0x001fe200000001ff */
[----:B------:R-:W-:-:S04]  /*4da0*/  CS2R R192, SRZ ;  /* 0x0000000000c07805 */ /* 0x000fc8000001ff00 */
        /* <DEDUP_REMOVED lines=10> */
.L_x_9652:
[----:B------:R-:W-:Y:S05]  /*4e50*/  BSYNC.RECONVERGENT B0 ;  /* 0x0000000000007941 */ /* 0x000fea0003800200 */
.L_x_9651:
        /* <DEDUP_REMOVED lines=51> */
[----:B------:R-:W-:-:S05]  /*5190*/  MOV R241, UR22 ;  /* 0x0000001600f17c02 */ /* 0x000fca0008000f00 */
[----:B------:R0:W-:Y:S01]  /*51a0*/  @!P1 STG.E desc[UR12][R192.64], R241 ;  /* 0x000000f1c0009986 */ /* 0x0001e2000c10190c */
[----:B------:R-:W-:Y:S05]  /*51b0*/  BRA.U !UP1, `(.L_x_9653) ;  /* 0x0000000d09847547 */ /* 0x000fea000b800000 */
[----:B0-----:R-:W-:Y:S01]  /*51c0*/  FSEL R217, R217, RZ, !P0 ;  /* 0x000000ffd9d97208 */ /* 0x001fe20004000000 */
[----:B------:R-:W-:-:S03]  /*51d0*/  UIADD3 UR4, UPT, UPT, UR6, -0x1, URZ ;  /* 0xffffffff06047890 */ /* 0x000fc6000fffe0ff */
[----:B------:R-:W-:Y:S01]  /*51e0*/  R2UR UR14, R217 ;  /* 0x00000000d90e72ca */ /* 0x000fe200000e0000 */
[----:B------:R-:W-:Y:S01]  /*51f0*/  UIMAD UR4, UR4, UR15, URZ ;  /* 0x0000000f040472a4 */ /* 0x000fe2000f8e02ff */
[----:B------:R-:W0:Y:S03]  /*5200*/  LDC.64 R216, c[0x0][0x428] ;  /* 0x00010a00ffd87b82 */ /* 0x000e260000000a00 */
[----:B------:R-:W-:-:S04]  /*5210*/  USHF.R.S32.HI UR5, URZ, 0x1f, UR4 ;  /* 0x0000001fff057899 */ /* 0x000fc80008011404 */
[----:B------:R-:W-:-:S04]  /*5220*/  ULEA.HI UR5, UR5, UR4, URZ, 0x3 ;  /* 0x0000000405057291 */ /* 0x000fc8000f8f18ff */
[----:B------:R-:W-:Y:S01]  /*5230*/  FADD.FTZ R239, R239, -UR14 ;  /* 0x8000000eefef7e21 */ /* 0x000fe20008010000 */
[----:B------:R-:W-:Y:S01]  /*5240*/  FADD.FTZ R238, R238, -UR14 ;  /* 0x8000000eeeee7e21 */ /* 0x000fe20008010000 */
[----:B------:R-:W-:Y:S01]  /*5250*/  FADD.FTZ R235, R235, -UR14 ;  /* 0x8000000eebeb7e21 */ /* 0x000fe20008010000 */
[----:B------:R-:W-:Y:S01]  /*5260*/  FADD.FTZ R233, R233, -UR14 ;  /* 0x8000000ee9e97e21 */ /* 0x000fe20008010000 */
[----:B------:R-:W-:Y:S01]  /*5270*/  FMUL.FTZ R239, R239, UR22 ;  /* 0x00000016efef7c20 */ /* 0x000fe20008410000 */
[----:B------:R-:W-:Y:S01]  /*5280*/  FMUL.FTZ R238, R238, UR22 ;  /* 0x00000016eeee7c20 */ /* 0x000fe20008410000 */
[----:B------:R-:W-:Y:S01]  /*5290*/  FADD.FTZ R234, R234, -UR14 ;  /* 0x8000000eeaea7e21 */ /* 0x000fe20008010000 */
[----:B------:R-:W-:Y:S01]  /*52a0*/  FADD.FTZ R232, R232, -UR14 ;  /* 0x8000000ee8e87e21 */ /* 0x000fe20008010000 */
[----:B------:R-:W-:Y:S01]  /*52b0*/  FMUL.FTZ R235, R235, UR22 ;  /* 0x00000016ebeb7c20 */ /* 0x000fe20008410000 */
[----:B------:R-:W-:Y:S01]  /*52c0*/  FADD.FTZ R237, R237, -UR14 ;  /* 0x8000000eeded7e21 */ /* 0x000fe20008010000 */
[----:B------:R-:W-:Y:S01]  /*52d0*/  FADD.FTZ R236, R236, -UR14 ;  /* 0x8000000eecec7e21 */ /* 0x000fe20008010000 */
[----:B------:R-:W-:Y:S01]  /*52e0*/  FFMA.FTZ R194, R239, R184, R128 ;  /* 0x000000b8efc27223 */ /* 0x000fe20000010080 */
[----:B------:R-:W-:Y:S01]  /*52f0*/  FFMA.FTZ R193, R238, R185, R129 ;  /* 0x000000b9eec17223 */ /* 0x000fe20000010081 */
[----:B------:R-:W-:Y:S01]  /*5300*/  FMUL.FTZ R233, R233, UR22 ;  /* 0x00000016e9e97c20 */ /* 0x000fe20008410000 */
[----:B------:R-:W-:Y:S01]  /*5310*/  FMUL.FTZ R234, R234, UR22 ;  /* 0x00000016eaea7c20 */ /* 0x000fe20008410000 */
[----:B------:R-:W-:Y:S01]  /*5320*/  FMUL.FTZ R232, R232, UR22 ;  /* 0x00000016e8e87c20 */ /* 0x000fe20008410000 */
[----:B------:R-:W-:Y:S01]  /*5330*/  FFMA.FTZ R192, R235, R188, R132 ;  /* 0x000000bcebc07223 */ /* 0x000fe20000010084 */
[----:B------:R-:W-:Y:S01]  /*5340*/  FMUL.FTZ R237, R237, UR22 ;  /* 0x00000016eded7c20 */ /* 0x000fe20008410000 */
[----:B------:R-:W-:Y:S01]  /*5350*/  FMUL.FTZ R236, R236, UR22 ;  /* 0x00000016ecec7c20 */ /* 0x000fe20008410000 */
[----:B------:R-:W-:Y:S01]  /*5360*/  MOV R235, UR5 ;  /* 0x0000000500eb7c02 */ /* 0x000fe20008000f00 */
[----:B------:R-:W-:Y:S01]  /*5370*/  FFMA.FTZ R232, R232, R191, R135 ;  /* 0x000000bfe8e87223 */ /* 0x000fe20000010087 */
[----:B------:R-:W-:Y:S01]  /*5380*/  F2FP.BF16.F32.PACK_AB R194, R193, R194 ;  /* 0x000000c2c1c2723e */ /* 0x000fe200000010ff */
[----:B------:R-:W-:Y:S01]  /*5390*/  FFMA.FTZ R193, R233, R190, R134 ;  /* 0x000000bee9c17223 */ /* 0x000fe20000010086 */
[----:B------:R-:W-:Y:S01]  /*53a0*/  FFMA.FTZ R233, R234, R189, R133 ;  /* 0x000000bdeae97223 */ /* 0x000fe20000010085 */
[----:B------:R-:W-:Y:S01]  /*53b0*/  FFMA.FTZ R195, R237, R186, R130 ;  /* 0x000000baedc37223 */ /* 0x000fe20000010082 */
[----:B------:R-:W-:Y:S01]  /*53c0*/  FFMA.FTZ R236, R236, R187, R131 ;  /* 0x000000bbecec7223 */ /* 0x000fe20000010083 */
[----:B------:R-:W-:Y:S01]  /*53d0*/  LEA.HI.SX32 R235, R235, R0, 0x1d ;  /* 0x00000000ebeb7211 */ /* 0x000fe200078feaff */
[----:B------:R-:W-:Y:S01]  /*53e0*/  FADD.FTZ R225, R225, -UR14 ;  /* 0x8000000ee1e17e21 */ /* 0x000fe20008010000 */
[----:B------:R-:W-:Y:S01]  /*53f0*/  F2FP.BF16.F32.PACK_AB R193, R232, R193 ;  /* 0x000000c1e8c1723e */ /* 0x000fe200000010ff */
[----:B------:R-:W-:Y:S01]  /*5400*/  FADD.FTZ R229, R229, -UR14 ;  /* 0x8000000ee5e57e21 */ /* 0x000fe20008010000 */
[----:B------:R-:W-:Y:S01]  /*5410*/  F2FP.BF16.F32.PACK_AB R192, R233, R192 ;  /* 0x000000c0e9c0723e */ /* 0x000fe200000010ff */
[----:B0-----:R-:W-:Y:S01]  /*5420*/  IMAD.WIDE.U32 R232, R235, 0x10, R216 ;  /* 0x00000010ebe87825 */ /* 0x001fe200078e00d8 */
[----:B------:R-:W-:-:S03]  /*5430*/  F2FP.BF16.F32.PACK_AB R195, R236, R195 ;  /* 0x000000c3ecc3723e */ /* 0x000fc600000010ff */
[----:B------:R-:W-:Y:S01]  /*5440*/  FADD.FTZ R228, R228, -UR14 ;  /* 0x8000000ee4e47e21 */ /* 0x000fe20008010000 */
[----:B------:R-:W-:Y:S01]  /*5450*/  FADD.FTZ R227, R227, -UR14 ;  /* 0x8000000ee3e37e21 */ /* 0x000fe20008010000 */
[----:B------:R-:W-:Y:S01]  /*5460*/  FADD.FTZ R231, R231, -UR14 ;  /* 0x8000000ee7e77e21 */ /* 0x000fe20008010000 */
[----:B------:R-:W-:Y:S01]  /*5470*/  FADD.FTZ R230, R230, -UR14 ;  /* 0x8000000ee6e67e21 */ /* 0x000fe20008010000 */
[----:B------:R-:W-:Y:S01]  /*5480*/  FADD.FTZ R234, R226, -UR14 ;  /* 0x8000000ee2ea7e21 */ /* 0x000fe20008010000 */
[----:B------:R-:W-:Y:S01]  /*5490*/  FADD.FTZ R236, R224, -UR14 ;  /* 0x8000000ee0ec7e21 */ /* 0x000fe20008010000 */
[----:B------:R0:W-:Y:S01]  /*54a0*/  STG.E.128 desc[UR12][R232.64], R192 ;  /* 0x000000c0e8007986 */ /* 0x0001e2000c101d0c */
[----:B------:R-:W-:Y:S01]  /*54b0*/  FMUL.FTZ R225, R225, UR22 ;  /* 0x00000016e1e17c20 */ /* 0x000fe20008410000 */
[----:B------:R-:W-:Y:S01]  /*54c0*/  FMUL.FTZ R226, R227, UR22 ;  /* 0x00000016e3e27c20 */ /* 0x000fe20008410000 */
[----:B------:R-:W-:Y:S01]  /*54d0*/  FMUL.FTZ R224, R231, UR22 ;  /* 0x00000016e7e07c20 */ /* 0x000fe20008410000 */
[----:B------:R-:W-:Y:S01]  /*54e0*/  FMUL.FTZ R236, R236, UR22 ;  /* 0x00000016ecec7c20 */ /* 0x000fe20008410000 */
[----:B------:R-:W-:Y:S01]  /*54f0*/  FADD.FTZ R220, R220, -UR14 ;  /* 0x8000000edcdc7e21 */ /* 0x000fe20008010000 */
[----:B------:R-:W-:Y:S01]  /*5500*/  FADD.FTZ R199, R199, -UR14 ;  /* 0x8000000ec7c77e21 */ /* 0x000fe20008010000 */
[----:B------:R-:W-:Y:S01]  /*5510*/  FADD.FTZ R213, R213, -UR14 ;  /* 0x8000000ed5d57e21 */ /* 0x000fe20008010000 */
[----:B------:R-:W-:Y:S01]  /*5520*/  FFMA.FTZ R236, R236, R179, R123 ;  /* 0x000000b3ecec7223 */ /* 0x000fe2000001007b */
[----:B------:R-:W-:Y:S01]  /*5530*/  FADD.FTZ R215, R215, -UR14 ;  /* 0x8000000ed7d77e21 */ /* 0x000fe20008010000 */
[----:B------:R-:W-:Y:S01]  /*5540*/  FADD.FTZ R218, R218, -UR14 ;  /* 0x8000000edada7e21 */ /* 0x000fe20008010000 */
[----:B------:R-:W-:Y:S01]  /*5550*/  FADD.FTZ R214, R214, -UR14 ;  /* 0x8000000ed6d67e21 */ /* 0x000fe20008010000 */
[----:B------:R-:W-:Y:S01]  /*5560*/  FMUL.FTZ R213, R213, UR22 ;  /* 0x00000016d5d57c20 */ /* 0x000fe20008410000 */
[----:B------:R-:W-:Y:S01]  /*5570*/  FMUL.FTZ R215, R215, UR22 ;  /* 0x00000016d7d77c20 */ /* 0x000fe20008410000 */
[----:B------:R-:W-:Y:S01]  /*5580*/  FMUL.FTZ R218, R218, UR22 ;  /* 0x00000016dada7c20 */ /* 0x000fe20008410000 */
[----:B------:R-:W-:Y:S01]  /*5590*/  FMUL.FTZ R214, R214, UR22 ;  /* 0x00000016d6d67c20 */ /* 0x000fe20008410000 */
[----:B------:R-:W-:Y:S01]  /*55a0*/  FADD.FTZ R208, R208, -UR14 ;  /* 0x8000000ed0d07e21 */ /* 0x000fe20008010000 */
[----:B------:R-:W-:Y:S01]  /*55b0*/  FADD.FTZ R196, R196, -UR14 ;  /* 0x8000000ec4c47e21 */ /* 0x000fe20008010000 */
[----:B0-----:R-:W-:Y:S01]  /*55c0*/  FMUL.FTZ R194, R229, UR22 ;  /* 0x00000016e5c27c20 */ /* 0x001fe20008410000 */
        /* <DEDUP_REMOVED lines=9> */
[----:B------:R-:W-:Y:S01]  /*5660*/  FFMA.FTZ R225, R224, R181, R125 ;  /* 0x000000b5e0e17223 */ /* 0x000fe2000001007d */
[----:B------:R-:W-:Y:S01]  /*5670*/  IADD3 R233, PT, PT, R235, 0x80, RZ ;  /* 0x00000080ebe97810 */ /* 0x000fe20007ffe0ff */
[----:B------:R-:W-:Y:S01]  /*5680*/  FFMA.FTZ R214, R214, R175, R119 ;  /* 0x000000afd6d67223 */ /* 0x000fe20000010077 */
[----:B------:R-:W-:Y:S01]  /*5690*/  F2FP.BF16.F32.PACK_AB R195, R236, R195 ;  /* 0x000000c3ecc3723e */ /* 0x000fe200000010ff */
[----:B------:R-:W-:Y:S01]  /*56a0*/  FADD.FTZ R202, R202, -UR14 ;  /* 0x8000000ecaca7e21 */ /* 0x000fe20008010000 */
[----:B------:R-:W-:Y:S01]  /*56b0*/  F2FP.BF16.F32.PACK_AB R194, R228, R227 ;  /* 0x000000e3e4c2723e */ /* 0x000fe200000010ff */
[----:B------:R-:W-:Y:S01]  /*56c0*/  IMAD.WIDE.U32 R232, R233, 0x10, R216 ;  /* 0x00000010e9e87825 */ /* 0x000fe200078e00d8 */
[----:B------:R-:W-:-:S03]  /*56d0*/  F2FP.BF16.F32.PACK_AB R193, R226, R193 ;  /* 0x000000c1e2c1723e */ /* 0x000fc600000010ff */
[----:B------:R-:W-:Y:S01]  /*56e0*/  FADD.FTZ R211, R211, -UR14 ;  /* 0x8000000ed3d37e21 */ /* 0x000fe20008010000 */
[----:B------:R-:W-:Y:S01]  /*56f0*/  F2FP.BF16.F32.PACK_AB R192, R225, R192 ;  /* 0x000000c0e1c0723e */ /* 0x000fe200000010ff */
[----:B------:R-:W-:Y:S01]  /*5700*/  FADD.FTZ R212, R212, -UR14 ;  /* 0x8000000ed4d47e21 */ /* 0x000fe20008010000 */
[----:B------:R-:W-:Y:S01]  /*5710*/  FADD.FTZ R203, R203, -UR14 ;  /* 0x8000000ecbcb7e21 */ /* 0x000fe20008010000 */
[----:B------:R-:W-:Y:S01]  /*5720*/  FADD.FTZ R210, R210, -UR14 ;  /* 0x8000000ed2d27e21 */ /* 0x000fe20008010000 */
[----:B------:R-:W-:Y:S01]  /*5730*/  FMUL.FTZ R211, R211, UR22 ;  /* 0x00000016d3d37c20 */ /* 0x000fe20008410000 */
[----:B------:R0:W-:Y:S01]  /*5740*/  STG.E.128 desc[UR12][R232.64], R192 ;  /* 0x000000c0e8007986 */ /* 0x0001e2000c101d0c */
        /* <DEDUP_REMOVED lines=16> */
[----:B------:R-:W-:Y:S01]  /*5850*/  FADD.FTZ R222, R222, -UR14 ;  /* 0x8000000edede7e21 */ /* 0x000fe20008010000 */
[----:B0-----:R-:W-:Y:S01]  /*5860*/  FMUL.FTZ R193, R220, UR22 ;  /* 0x00000016dcc17c20 */ /* 0x001fe20008410000 */
[----:B------:R-:W-:Y:S01]  /*5870*/  FMUL.FTZ R194, R199, UR22 ;  /* 0x00000016c7c27c20 */ /* 0x000fe20008410000 */
[----:B------:R-:W-:Y:S01]  /*5880*/  FADD.FTZ R223, R223, -UR14 ;  /* 0x8000000edfdf7e21 */ /* 0x000fe20008010000 */
[----:B------:R-:W-:Y:S01]  /*5890*/  FFMA.FTZ R5, R5, R156, R100 ;  /* 0x0000009c05057223 */ /* 0x000fe20000010064 */
[----:B------:R-:W-:Y:S01]  /*58a0*/  FFMA.FTZ R192, R193, R172, R116 ;  /* 0x000000acc1c07223 */ /* 0x000fe20000010074 */
[----:B------:R-:W-:Y:S01]  /*58b0*/  FFMA.FTZ R199, R194, R173, R117 ;  /* 0x000000adc2c77223 */ /* 0x000fe20000010075 */
[----:B------:R-:W-:Y:S01]  /*58c0*/  FFMA.FTZ R193, R213, R174, R118 ;  /* 0x000000aed5c17223 */ /* 0x000fe20000010076 */
[----:B------:R-:W-:Y:S01]  /*58d0*/  FFMA.FTZ R194, R215, R168, R112 ;  /* 0x000000a8d7c27223 */ /* 0x000fe20000010070 */
[----:B------:R-:W-:Y:S01]  /*58e0*/  FFMA.FTZ R213, R218, R169, R113 ;  /* 0x000000a9dad57223 */ /* 0x000fe20000010071 */
[----:B------:R-:W-:Y:S01]  /*58f0*/  FADD.FTZ R215, R209, -UR14 ;  /* 0x8000000ed1d77e21 */ /* 0x000fe20008010000 */
[----:B------:R-:W-:Y:S01]  /*5900*/  FMUL.FTZ R209, R202, UR22 ;  /* 0x00000016cad17c20 */ /* 0x000fe20008410000 */
[----:B------:R-:W-:Y:S01]  /*5910*/  F2FP.BF16.F32.PACK_AB R193, R214, R193 ;  /* 0x000000c1d6c1723e */ /* 0x000fe200000010ff */
[----:B------:R-:W-:Y:S01]  /*5920*/  FADD.FTZ R214, R198, -UR14 ;  /* 0x8000000ec6d67e21 */ /* 0x000fe20008010000 */
        /* <DEDUP_REMOVED lines=15> */
[----:B------:R-:W-:Y:S01]  /*5a20*/  FADD.FTZ R210, R207, -UR14 ;  /* 0x8000000ecfd27e21 */ /* 0x000fe20008010000 */
[----:B------:R-:W-:Y:S01]  /*5a30*/  F2FP.BF16.F32.PACK_AB R203, R213, R208 ;  /* 0x000000d0d5cb723e */ /* 0x000fe200000010ff */
[----:B------:R-:W-:Y:S01]  /*5a40*/  FADD.FTZ R208, R201, -UR14 ;  /* 0x8000000ec9d07e21 */ /* 0x000fe20008010000 */
[----:B------:R-:W-:Y:S01]  /*5a50*/  F2FP.BF16.F32.PACK_AB R198, R209, R198 ;  /* 0x000000c6d1c6723e */ /* 0x000fe200000010ff */
[----:B------:R-:W-:Y:S01]  /*5a60*/  FMUL.FTZ R207, R204, UR22 ;  /* 0x00000016cccf7c20 */ /* 0x000fe20008410000 */
[----:B------:R-:W-:Y:S01]  /*5a70*/  FMUL.FTZ R201, R200, UR22 ;  /* 0x00000016c8c97c20 */ /* 0x000fe20008410000 */
[----:B------:R-:W-:Y:S01]  /*5a80*/  FMUL.FTZ R209, R206, UR22 ;  /* 0x00000016ced17c20 */ /* 0x000fe20008410000 */
[----:B------:R-:W-:Y:S01]  /*5a90*/  FMUL.FTZ R200, R205, UR22 ;  /* 0x00000016cdc87c20 */ /* 0x000fe20008410000 */
[----:B------:R-:W-:Y:S01]  /*5aa0*/  FFMA.FTZ R2, R2, R157, R101 ;  /* 0x0000009d02027223 */ /* 0x000fe20000010065 */
[----:B------:R-:W-:Y:S01]  /*5ab0*/  FFMA.FTZ R3, R3, R158, R102 ;  /* 0x0000009e03037223 */ /* 0x000fe20000010066 */
[----:B------:R-:W-:Y:S01]  /*5ac0*/  FFMA.FTZ R4, R4, R159, R103 ;  /* 0x0000009f04047223 */ /* 0x000fe20000010067 */
[----:B------:R-:W-:Y:S01]  /*5ad0*/  FMUL.FTZ R220, R221, UR22 ;  /* 0x00000016dddc7c20 */ /* 0x000fe20008410000 */
[----:B------:R-:W-:Y:S01]  /*5ae0*/  FADD.FTZ R7, R7, -UR14 ;  /* 0x8000000e07077e21 */ /* 0x000fe20008010000 */
[----:B------:R-:W-:Y:S01]  /*5af0*/  FADD.FTZ R6, R6, -UR14 ;  /* 0x8000000e06067e21 */ /* 0x000fe20008010000 */
[----:B------:R-:W-:Y:S01]  /*5b00*/  FMUL.FTZ R219, R219, UR22 ;  /* 0x00000016dbdb7c20 */ /* 0x000fe20008410000 */
[----:B------:R-:W-:Y:S01]  /*5b10*/  FMUL.FTZ R221, R222, UR22 ;  /* 0x00000016dedd7c20 */ /* 0x000fe20008410000 */
[----:B------:R-:W-:Y:S01]  /*5b20*/  FFMA.FTZ R206, R207, R144, R88 ;  /* 0x00000090cfce7223 */ /* 0x000fe20000010058 */
        /* <DEDUP_REMOVED lines=10> */
[----:B------:R-:W-:Y:S01]  /*5bd0*/  FFMA.FTZ R207, R209, R146, R90 ;  /* 0x00000092d1cf7223 */ /* 0x000fe2000001005a */
[----:B------:R-:W-:Y:S01]  /*5be0*/  FMUL.FTZ R215, R215, UR22 ;  /* 0x00000016d7d77c20 */ /* 0x000fe20008410000 */
[----:B------:R-:W-:Y:S01]  /*5bf0*/  FFMA.FTZ R205, R201, R150, R94 ;  /* 0x00000096c9cd7223 */ /* 0x000fe2000001005e */
[----:B------:R-:W-:Y:S01]  /*5c00*/  FFMA.FTZ R209, R200, R145, R89 ;  /* 0x00000091c8d17223 */ /* 0x000fe20000010059 */
[----:B------:R-:W-:Y:S01]  /*5c10*/  FMUL.FTZ R208, R208, UR22 ;  /* 0x00000016d0d07c20 */ /* 0x000fe20008410000 */
[----:B------:R-:W-:Y:S01]  /*5c20*/  FMUL.FTZ R210, R210, UR22 ;  /* 0x00000016d2d27c20 */ /* 0x000fe20008410000 */
[----:B------:R-:W-:Y:S01]  /*5c30*/  F2FP.BF16.F32.PACK_AB R201, R4, R3 ;  /* 0x0000000304c9723e */ /* 0x000fe200000010ff */
[----:B------:R-:W-:Y:S01]  /*5c40*/  FMUL.FTZ R7, R7, UR22 ;  /* 0x0000001607077c20 */ /* 0x000fe20008410000 */
[----:B------:R-:W-:Y:S01]  /*5c50*/  F2FP.BF16.F32.PACK_AB R200, R2, R5 ;  /* 0x0000000502c8723e */ /* 0x000fe200000010ff */
[----:B------:R-:W-:Y:S01]  /*5c60*/  FMUL.FTZ R6, R6, UR22 ;  /* 0x0000001606067c20 */ /* 0x000fe20008410000 */
[----:B------:R-:W-:Y:S01]  /*5c70*/  IADD3 R231, PT, PT, R235, 0x100, RZ ;  /* 0x00000100ebe77810 */ /* 0x000fe20007ffe0ff */
[----:B------:R-:W-:Y:S01]  /*5c80*/  FFMA.FTZ R195, R219, R170, R114 ;  /* 0x000000aadbc37223 */ /* 0x000fe20000010072 */
[----:B------:R-:W-:Y:S01]  /*5c90*/  FFMA.FTZ R220, R220, R171, R115 ;  /* 0x000000abdcdc7223 */ /* 0x000fe20000010073 */
[----:B------:R-:W-:Y:S01]  /*5ca0*/  FMUL.FTZ R11, R11, UR22 ;  /* 0x000000160b0b7c20 */ /* 0x000fe20008410000 */
[----:B------:R-:W-:Y:S01]  /*5cb0*/  FMUL.FTZ R12, R12, UR22 ;  /* 0x000000160c0c7c20 */ /* 0x000fe20008410000 */
[----:B------:R-:W-:Y:S01]  /*5cc0*/  FMUL.FTZ R3, R8, UR22 ;  /* 0x0000001608037c20 */ /* 0x000fe20008410000 */
[----:B------:R-:W-:Y:S01]  /*5cd0*/  FMUL.FTZ R2, R13, UR22 ;  /* 0x000000160d027c20 */ /* 0x000fe20008410000 */
[----:B------:R-:W-:Y:S01]  /*5ce0*/  FMUL.FTZ R9, R9, UR22 ;  /* 0x0000001609097c20 */ /* 0x000fe20008410000 */
[----:B------:R-:W-:Y:S01]  /*5cf0*/  FMUL.FTZ R14, R14, UR22 ;  /* 0x000000160e0e7c20 */ /* 0x000fe20008410000 */
[----:B------:R-:W-:Y:S01]  /*5d00*/  FMUL.FTZ R5, R10, UR22 ;  /* 0x000000160a057c20 */ /* 0x000fe20008410000 */
[----:B------:R-:W-:Y:S01]  /*5d10*/  FMUL.FTZ R4, R15, UR22 ;  /* 0x000000160f047c20 */ /* 0x000fe20008410000 */
[----:B------:R-:W-:Y:S01]  /*5d20*/  IADD3 R229, PT, PT, R235, 0x180, RZ ;  /* 0x00000180ebe57810 */ /* 0x000fe20007ffe0ff */
[----:B------:R-:W-:Y:S01]  /*5d30*/  FFMA.FTZ R221, R221, R162, R106 ;  /* 0x000000a2dddd7223 */ /* 0x000fe2000001006a */
[----:B------:R-:W-:Y:S01]  /*5d40*/  FFMA.FTZ R222, R222, R163, R107 ;  /* 0x000000a3dede7223 */ /* 0x000fe2000001006b */
[----:B------:R-:W-:Y:S01]  /*5d50*/  FFMA.FTZ R214, R214, R167, R111 ;  /* 0x000000a7d6d67223 */ /* 0x000fe2000001006f */
[----:B------:R-:W-:Y:S01]  /*5d60*/  IADD3 R227, PT, PT, R235, 0x200, RZ ;  /* 0x00000200ebe37810 */ /* 0x000fe20007ffe0ff */
[----:B------:R-:W-:Y:S01]  /*5d70*/  FFMA.FTZ R202, R215, R152, R96 ;  /* 0x00000098d7ca7223 */ /* 0x000fe20000010060 */
[----:B------:R-:W-:Y:S01]  /*5d80*/  IADD3 R225, PT, PT, R235, 0x280, RZ ;  /* 0x00000280ebe17810 */ /* 0x000fe20007ffe0ff */
[----:B------:R-:W-:Y:S01]  /*5d90*/  FFMA.FTZ R210, R210, R147, R91 ;  /* 0x00000093d2d27223 */ /* 0x000fe2000001005b */
[----:B------:R-:W-:Y:S01]  /*5da0*/  FFMA.FTZ R208, R208, R151, R95 ;  /* 0x00000097d0d07223 */ /* 0x000fe2000001005f */
[----:B------:R-:W-:Y:S01]  /*5db0*/  FFMA.FTZ R7, R7, R148, R92 ;  /* 0x0000009407077223 */ /* 0x000fe2000001005c */
[----:B------:R-:W-:Y:S01]  /*5dc0*/  FFMA.FTZ R6, R6, R149, R93 ;  /* 0x0000009506067223 */ /* 0x000fe2000001005d */
[----:B------:R-:W-:Y:S01]  /*5dd0*/  IADD3 R235, PT, PT, R235, 0x300, RZ ;  /* 0x00000300ebeb7810 */ /* 0x000fe20007ffe0ff */
        /* <DEDUP_REMOVED lines=12> */
[----:B------:R-:W-:Y:S02]  /*5ea0*/  F2FP.BF16.F32.PACK_AB R199, R222, R221 ;  /* 0x000000dddec7723e */ /* 0x000fe400000010ff */
        /* <DEDUP_REMOVED lines=12> */
[----:B------:R-:W-:-:S02]  /*5f70*/  F2FP.BF16.F32.PACK_AB R15, R4, R5 ;  /* 0x00000005040f723e */ /* 0x000fc400000010ff */
[----:B------:R-:W-:Y:S01]  /*5f80*/  F2FP.BF16.F32.PACK_AB R14, R14, R9 ;  /* 0x000000090e0e723e */ /* 0x000fe200000010ff */
[----:B------:R1:W-:Y:S01]  /*5f90*/  STG.E.128 desc[UR12][R224.64], R204 ;  /* 0x000000cce0007986 */ /* 0x0003e2000c101d0c */
[----:B------:R-:W-:Y:S02]  /*5fa0*/  F2FP.BF16.F32.PACK_AB R13, R2, R3 ;  /* 0x00000003020d723e */ /* 0x000fe400000010ff */
[----:B------:R-:W-:-:S05]  /*5fb0*/  F2FP.BF16.F32.PACK_AB R12, R12, R11 ;  /* 0x0000000b0c0c723e */ /* 0x000fca00000010ff */
[----:B------:R1:W-:Y:S02]  /*5fc0*/  STG.E.128 desc[UR12][R216.64], R12 ;  /* 0x0000000cd8007986 */ /* 0x0003e4000c101d0c */
.L_x_9653:
[----:B------:R-:W-:Y:S02]  /*5fd0*/  UIADD3 UR7, UPT, UPT, UR7, UR20, URZ ;  /* 0x0000001407077290 */ /* 0x000fe4000fffe0ff */
[----:B------:R-:W-:Y:S02]  /*5fe0*/  UPLOP3.LUT UP0, UPT, UPT, UPT, UP0, 0x40, 0x4 ;  /* 0x000000000004789c */ /* 0x000fe40003f0e800 */
[----:B------:R-:W-:-:S09]  /*5ff0*/  UISETP.GE.AND UP1, UPT, UR7, UR21, UPT ;  /* 0x000000150700728c */ /* 0x000fd2000bf26270 */
[----:B------:R-:W-:Y:S05]  /*6000*/  BRA.U !UP1, `(.L_x_9654) ;  /* 0xffffffa509fc7547 */ /* 0x000fea000b83ffff */
[----:B------:R-:W-:Y:S05]  /*6010*/  EXIT ;  /* 0x000000000000794d */ /* 0x000fea0003800000 */
.L_x_9655:
        /* <DEDUP_REMOVED lines=14> */
.L_x_42330:


//--------------------- .text._ZN10layer_norm13ln_fwd_kernelINS_13Kernel_traitsIf13__nv_bfloat16S2_S2_fjLj7168ELj1ELj1ELj4ELj16ENS_18Kernel_traits_baseILj7168EfS2_S2_S2_fjLj128EEEEELb1ELb0ELb0ELb0EEEvNS_9FwdParamsE --------------------------
	.section	.text._ZN10layer_norm13ln_fwd_kernelINS_13Kernel_traitsIf13__nv_bfloat16S2_S2_fjLj7168ELj1ELj1ELj4ELj16ENS_18Kernel_traits_baseILj7168EfS2_S2_S2_fjLj128EEEEELb1ELb0ELb0ELb0EEEvNS_9FwdParamsE,"ax",@progbits
	.align	128
        .global         _ZN10layer_norm13ln_fwd_kernelINS_13Kernel_traitsIf13__nv_bfloat16S2_S2_fjLj7168ELj1ELj1ELj4ELj16ENS_18Kernel_traits_baseILj7168EfS2_S2_S2_fjLj128EEEEELb1ELb0ELb0ELb0EEEvNS_9FwdParamsE
        .type           _ZN10layer_norm13ln_fwd_kernelINS_13Kernel_traitsIf13__nv_bfloat16S2_S2_fjLj7168ELj1ELj1ELj4ELj16ENS_18Kernel_traits_baseILj7168EfS2_S2_S2_fjLj128EEEEELb1ELb0ELb0ELb0EEEvNS_9FwdParamsE,@function
        .size           _ZN10layer_norm13ln_fwd_kernelINS_13Kernel_traitsIf13__nv_bfloat16S2_S2_fjLj7168ELj1ELj1ELj4ELj16ENS_18Kernel_traits_baseILj7168EfS2_S2_S2_fjLj128EEEEELb1ELb0ELb0ELb0EEEvNS_9FwdParamsE,(.L_x_42331 - _ZN10layer_norm13ln_fwd_kernelINS_13Kernel_traitsIf13__nv_bfloat16S2_S2_fjLj7168ELj1ELj1ELj4ELj16ENS_18Kernel_traits_baseILj7168EfS2_S2_S2_fjLj128EEEEELb1ELb0ELb0ELb0EEEvNS_9FwdParamsE)
        .other          _ZN10layer_norm13ln_fwd_kernelINS_13Kernel_traitsIf13__nv_bfloat16S2_S2_fjLj7168ELj1ELj1ELj4ELj16ENS_18Kernel_traits_baseILj7168EfS2_S2_S2_fjLj128EEEEELb1ELb0ELb0ELb0EEEvNS_9FwdParamsE,@"STO_CUDA_ENTRY STV_DEFAULT"
_ZN10layer_norm13ln_fwd_kernelINS_13Kernel_traitsIf13__nv_bfloat16S2_S2_fjLj7168ELj1ELj1ELj4ELj16ENS_18Kernel_traits_baseILj7168EfS2_S2_S2_fjLj128EEEEELb1ELb0ELb0ELb0EEEvNS_9FwdParamsE:
.text._ZN10layer_norm13ln_fwd_kernelINS_13Kernel_traitsIf13__nv_bfloat16S2_S2_fjLj7168ELj1ELj1ELj4ELj16ENS_18Kernel_traits_baseILj7168EfS2_S2_S2_fjLj128EEEEELb1ELb0ELb0ELb0EEEvNS_9FwdParamsE:
        /* <DEDUP_REMOVED lines=31> */
[C---:B------:R-:W-:Y:S01]  /*01f0*/  IADD3 R37, PT, PT, R246.reuse, 0x78dde6e4, RZ ;  /* 0x78dde6e4f6257810 */ /* 0x040fe20007ffe0ff */
        /* <DEDUP_REMOVED lines=25> */
[----:B------:R-:W0:Y:S08]  /*0390*/  @P3 LDC.64 R26, c[0x0][0x438] ;  /* 0x00010e00ff1a3b82 */ /* 0x000e300000000a00 */
[----:B------:R-:W0:Y:S08]  /*03a0*/  @P4 LDC.64 R28, c[0x0][0x3d0] ;  /* 0x0000f400ff1c4b82 */ /* 0x000e300000000a00 */
[----:B------:R-:W0:Y:S01]  /*03b0*/  @P4 LDC.64 R30, c[0x0][0x438] ;  /* 0x00010e00ff1e4b82 */ /* 0x000e220000000a00 */
[C---:B--2---:R-:W-:Y:S01]  /*03c0*/  @P1 IMAD.WIDE.U32 R16, R5.reuse, 0x20, R16 ;  /* 0x0000002005101825 */ /* 0x044fe200078e0010 */
[----:B------:R2:W5:Y:S03]  /*03d0*/  @P0 LD.E.128 R148, desc[UR8][R14.64+0x10] ;  /* 0x000010080e940980 */ /* 0x000566000c101d00 */
[C---:B---3--:R-:W-:Y:S01]  /*03e0*/  @P1 IMAD.WIDE.U32 R18, R5.reuse, 0x20, R18 ;  /* 0x0000002005121825 */ /* 0x048fe200078e0012 */
[----:B------:R2:W5:Y:S02]  /*03f0*/  @P1 LDG.E.128 R144, desc[UR8][R16.64] ;  /* 0x0000000810901981 */ /* 0x000564000c1e1d00 */
[----:B------:R-:W3:Y:S01]  /*0400*/  @P5 LDC.64 R32, c[0x0][0x3d0] ;  /* 0x0000f400ff205b82 */ /* 0x000ee20000000a00 */
[----:B------:R-:W-:Y:S01]  /*0410*/  @P1 VIADD R5, R5, 0x80 ;  /* 0x0000008005051836 */ /* 0x000fe20000000000 */
[----:B------:R2:W5:Y:S06]  /*0420*/  @P1 LDG.E.128 R140, desc[UR8][R16.64+0x10] ;  /* 0x00001008108c1981 */ /* 0x00056c000c1e1d00 */
[----:B------:R-:W2:Y:S01]  /*0430*/  @P5 LDC.64 R34, c[0x0][0x438] ;  /* 0x00010e00ff225b82 */ /* 0x000ea20000000a00 */
[C---:B----4-:R-:W-:Y:S01]  /*0440*/  @P2 IMAD.WIDE.U32 R20, R5.reuse, 0x20, R20 ;  /* 0x0000002005142825 */ /* 0x050fe200078e0014 */
[----:B------:R4:W5:Y:S03]  /*0450*/  @P1 LD.E.128 R136, desc[UR8][R18.64] ;  /* 0x0000000812881980 */ /* 0x000966000c101d00 */
[C---:B-1----:R-:W-:Y:S01]  /*0460*/  @P2 IMAD.WIDE.U32 R22, R5.reuse, 0x20, R22 ;  /* 0x0000002005162825 */ /* 0x042fe200078e0016 */
[----:B------:R4:W5:Y:S03]  /*0470*/  @P1 LD.E.128 R132, desc[UR8][R18.64+0x10] ;  /* 0x0000100812841980 */ /* 0x000966000c101d00 */
[----:B------:R-:W-:Y:S01]  /*0480*/  @P2 VIADD R5, R5, 0x80 ;  /* 0x0000008005052836 */ /* 0x000fe20000000000 */
[----:B------:R4:W5:Y:S03]  /*0490*/  @P2 LDG.E.128 R128, desc[UR8][R20.64] ;  /* 0x0000000814802981 */ /* 0x000966000c1e1d00 */
[C---:B0-----:R-:W-:Y:S01]  /*04a0*/  @P3 IMAD.WIDE.U32 R24, R5.reuse, 0x20, R24 ;  /* 0x0000002005183825 */ /* 0x041fe200078e0018 */
[----:B------:R4:W5:Y:S03]  /*04b0*/  @P2 LDG.E.128 R124, desc[UR8][R20.64+0x10] ;  /* 0x00001008147c2981 */ /* 0x000966000c1e1d00 */
[C---:B------:R-:W-:Y:S01]  /*04c0*/  @P3 IMAD.WIDE.U32 R26, R5.reuse, 0x20, R26 ;  /* 0x00000020051a3825 */ /* 0x040fe200078e001a */
[----:B------:R-:W-:Y:S01]  /*04d0*/  @P3 IADD3 R5, PT, PT, R5, 0x80, RZ ;  /* 0x0000008005053810 */ /* 0x000fe20007ffe0ff */
[----:B------:R4:W5:Y:S04]  /*04e0*/  @P2 LD.E.128 R120, desc[UR8][R22.64] ;  /* 0x0000000816782980 */ /* 0x000968000c101d00 */
[C---:B------:R-:W-:Y:S01]  /*04f0*/  @P4 IMAD.WIDE.U32 R28, R5.reuse, 0x20, R28 ;  /* 0x00000020051c4825 */ /* 0x040fe200078e001c */
[----:B------:R4:W5:Y:S03]  /*0500*/  @P2 LD.E.128 R116, desc[UR8][R22.64+0x10] ;  /* 0x0000100816742980 */ /* 0x000966000c101d00 */
[C---:B------:R-:W-:Y:S01]  /*0510*/  @P4 IMAD.WIDE.U32 R30, R5.reuse, 0x20, R30 ;  /* 0x00000020051e4825 */ /* 0x040fe200078e001e */
[----:B------:R4:W5:Y:S03]  /*0520*/  @P3 LDG.E.128 R112, desc[UR8][R24.64] ;  /* 0x0000000818703981 */ /* 0x000966000c1e1d00 */
[----:B------:R-:W-:Y:S01]  /*0530*/  @P4 VIADD R5, R5, 0x80 ;  /* 0x0000008005054836 */ /* 0x000fe20000000000 */
[----:B------:R4:W5:Y:S03]  /*0540*/  @P3 LDG.E.128 R108, desc[UR8][R24.64+0x10] ;  /* 0x00001008186c3981 */ /* 0x000966000c1e1d00 */
[C---:B---3--:R-:W-:Y:S01]  /*0550*/  @P5 IMAD.WIDE.U32 R32, R5.reuse, 0x20, R32 ;  /* 0x0000002005205825 */ /* 0x048fe200078e0020 */
[----:B------:R4:W5:Y:S03]  /*0560*/  @P3 LD.E.128 R104, desc[UR8][R26.64] ;  /* 0x000000081a683980 */ /* 0x000966000c101d00 */
[C---:B--2---:R-:W-:Y:S01]  /*0570*/  @P5 IMAD.WIDE.U32 R34, R5.reuse, 0x20, R34 ;  /* 0x0000002005225825 */ /* 0x044fe200078e0022 */
        /* <DEDUP_REMOVED lines=9> */
[----:B------:R-:W-:Y:S01]  /*0610*/  ISETP.GE.U32.AND P0, PT, R2, 0x380, PT ;  /* 0x000003800200780c */ /* 0x000fe20003f06070 */
[----:B------:R-:W-:-:S12]  /*0620*/  @P5 VIADD R5, R5, 0x80 ;  /* 0x0000008005055836 */ /* 0x000fd80000000000 */
[----:B----4-:R-:W-:Y:S05]  /*0630*/  @!P0 BRA `(.L_x_9658) ;  /* 0x0000000400388947 */ /* 0x010fea0003800000 */
        /* <DEDUP_REMOVED lines=9> */
.L_x_9657:
        /* <DEDUP_REMOVED lines=25> */
[C---:B---3--:R-:W-:Y:S02]  /*0860*/  @P3 IMAD.WIDE.U32 R20, R5.reuse, 0x20, R20 ;  /* 0x0000002005143825 */ /* 0x048fe400078e0014 */
[----:B------:R0:W5:Y:S02]  /*0870*/  @P2 LDG.E.128 R124, desc[UR8][R18.64+0x10] ;  /* 0x00001008127c2981 */ /* 0x000164000c1e1d00 */
[----:B------:R-:W-:-:S02]  /*0880*/  @P3 VIADD R5, R5, 0x80 ;  /* 0x0000008005053836 */ /* 0x000fc40000000000 */
[----:B------:R0:W5:Y:S02]  /*0890*/  @P3 LDG.E.128 R112, desc[UR8][R20.64] ;  /* 0x0000000814703981 */ /* 0x000164000c1e1d00 */
[C---:B----4-:R-:W-:Y:S01]  /*08a0*/  @P4 IMAD.WIDE.U32 R22, R5.reuse, 0x20, R22 ;  /* 0x0000002005164825 */ /* 0x050fe200078e0016 */
[----:B------:R-:W-:Y:S01]  /*08b0*/  @P4 IADD3 R5, PT, PT, R5, 0x80, RZ ;  /* 0x0000008005054810 */ /* 0x000fe20007ffe0ff */
[----:B------:R0:W5:Y:S04]  /*08c0*/  @P3 LDG.E.128 R108, desc[UR8][R20.64+0x10] ;  /* 0x00001008146c3981 */ /* 0x000168000c1e1d00 */
[----:B------:R0:W5:Y:S01]  /*08d0*/  @P4 LDG.E.128 R96, desc[UR8][R22.64] ;  /* 0x0000000816604981 */ /* 0x000162000c1e1d00 */
[----:B-1----:R-:W-:-:S03]  /*08e0*/  @P5 IMAD.WIDE.U32 R24, R5, 0x20, R12 ;  /* 0x0000002005185825 */ /* 0x002fc600078e000c */
[----:B------:R0:W5:Y:S01]  /*08f0*/  @P4 LDG.E.128 R92, desc[UR8][R22.64+0x10] ;  /* 0x00001008165c4981 */ /* 0x000162000c1e1d00 */
[----:B------:R-:W-:-:S03]  /*0900*/  @P5 VIADD R5, R5, 0x80 ;  /* 0x0000008005055836 */ /* 0x000fc60000000000 */
        /* <DEDUP_REMOVED lines=33> */
.L_x_9658:
[----:B------:R-:W-:Y:S05]  /*0b20*/  BSYNC.RECONVERGENT B0 ;  /* 0x0000000000007941 */ /* 0x000fea0003800200 */
.L_x_9656:
[----:B------:R-:W1:Y:S02]  /*0b30*/  LDCU UR5, c[0x0][0x384] ;  /* 0x00007080ff0577ac */ /* 0x000e640008000800 */
[----:B-1----:R-:W-:-:S13]  /*0b40*/  ISETP.GE.AND P0, PT, R0, UR5, PT ;  /* 0x0000000500007c0c */ /* 0x002fda000bf06270 */
[----:B------:R-:W-:Y:S05]  /*0b50*/  @P0 EXIT ;  /* 0x000000000000094d */ /* 0x000fea0003800000 */
[----:B------:R-:W1:Y:S01]  /*0b60*/  LDCU UR5, c[0x0][0x360] ;  /* 0x00006c00ff0577ac */ /* 0x000e620008000800 */
[----:B------:R-:W-:Y:S01]  /*0b70*/  IMAD.HI.U32 R5, R3, -0x2daee0ad, RZ ;  /* 0xd2511f5303057827 */ /* 0x000fe200078e00ff */
[----:B------:R-:W-:Y:S01]  /*0b80*/  IADD3 R17, PT, PT, R247, -0x4498517b, RZ ;  /* 0xbb67ae85f7117810 */ /* 0x000fe20007ffe0ff */
[----:B------:R-:W-:Y:S02]  /*0b90*/  ULOP3.LUT UR6, UR4, 0x7f, URZ, 0xc0, !UPT ;  /* 0x0000007f04067892 */ /* 0x000fe4000f8ec0ff */
[----:B------:R-:W-:Y:S01]  /*0ba0*/  VIADD R16, R246, 0x9e3779b9 ;  /* 0x9e3779b9f6107836 */ /* 0x000fe20000000000 */
[----:B0-----:R-:W-:Y:S01]  /*0bb0*/  LOP3.LUT R12, R5, R247, RZ, 0x3c, !PT ;  /* 0x000000f7050c7212 */ /* 0x001fe200078e3cff */
[----:B------:R-:W-:Y:S01]  /*0bc0*/  VIADD R19, R247, 0x76cf5d0a ;  /* 0x76cf5d0af7137836 */ /* 0x000fe20000000000 */
[----:B------:R-:W-:Y:S01]  /*0bd0*/  LOP3.LUT R13, R13, 0xffffff7f, RZ, 0xc0, !PT ;  /* 0xffffff7f0d0d7812 */ /* 0x000fe200078ec0ff */
[----:B------:R-:W0:Y:S02]  /*0be0*/  LDCU UR13, c[0x0][0x388] ;  /* 0x00007100ff0d77ac */ /* 0x000e240008000800 */
[C---:B------:R-:W-:Y:S01]  /*0bf0*/  IMAD.HI.U32 R14, R12.reuse, -0x326172a9, RZ ;  /* 0xcd9e8d570c0e7827 */ /* 0x040fe200078e00ff */
[----:B------:R-:W2:Y:S03]  /*0c00*/  LDCU.U8 UR7, c[0x0][0x410] ;  /* 0x00008200ff0777ac */ /* 0x000ea60008000000 */
[----:B------:R-:W-:Y:S01]  /*0c10*/  IMAD R12, R12, -0x326172a9, RZ ;  /* 0xcd9e8d570c0c7824 */ /* 0x000fe200078e02ff */
[----:B------:R-:W3:Y:S01]  /*0c20*/  LDCU UR12, c[0x0][0x400] ;  /* 0x00008000ff0c77ac */ /* 0x000ee20008000800 */
[----:B-1----:R-:W-:Y:S01]  /*0c30*/  IMAD R5, R0, UR5, R7 ;  /* 0x0000000500057c24 */ /* 0x002fe2000f8e0207 */
[----:B------:R-:W-:-:S03]  /*0c40*/  USHF.L.U32 UR5, UR4, 0x1, URZ ;  /* 0x0000000104057899 */ /* 0x000fc600080006ff */
[C---:B------:R-:W-:Y:S01]  /*0c50*/  IMAD.HI.U32 R11, R5.reuse, -0x326172a9, RZ ;  /* 0xcd9e8d57050b7827 */ /* 0x040fe200078e00ff */
[----:B------:R-:W1:Y:S03]  /*0c60*/  LDCU.64 UR10, c[0x0][0x3a0] ;  /* 0x00007400ff0a77ac */ /* 0x000e660008000a00 */
        /* <DEDUP_REMOVED lines=9> */
[----:B------:R-:W-:-:S04]  /*0d00*/  IMAD.HI.U32 R11, R14, -0x2daee0ad, RZ ;  /* 0xd2511f530e0b7827 */ /* 0x000fc800078e00ff */
[----:B------:R-:W-:Y:S01]  /*0d10*/  VIADD R16, R246, 0x3c6ef372 ;  /* 0x3c6ef372f6107836 */ /* 0x000fe20000000000 */
[----:B------:R-:W-:Y:S01]  /*0d20*/  LOP3.LUT R18, R19, R18, R11, 0x96, !PT ;  /* 0x0000001213127212 */ /* 0x000fe200078e960b */
[----:B------:R-:W-:-:S04]  /*0d30*/  IMAD.HI.U32 R11, R15, -0x326172a9, RZ ;  /* 0xcd9e8d570f0b7827 */ /* 0x000fc800078e00ff */
[----:B------:R-:W-:Y:S01]  /*0d40*/  IMAD R20, R15, -0x326172a9, RZ ;  /* 0xcd9e8d570f147824 */ /* 0x000fe200078e02ff */
[----:B------:R-:W-:Y:S01]  /*0d50*/  LOP3.LUT R11, R16, R12, R11, 0x96, !PT ;  /* 0x0000000c100b7212 */ /* 0x000fe200078e960b */
[----:B------:R-:W-:Y:S01]  /*0d60*/  IMAD.HI.U32 R15, R18, -0x326172a9, RZ ;  /* 0xcd9e8d57120f7827 */ /* 0x000fe200078e00ff */
[----:B------:R-:W-:-:S03]  /*0d70*/  IADD3 R16, PT, PT, R247, 0x32370b8f, RZ ;  /* 0x32370b8ff7107810 */ /* 0x000fc60007ffe0ff */
[----:B------:R-:W-:Y:S01]  /*0d80*/  IMAD R17, R14, -0x2daee0ad, RZ ;  /* 0xd2511f530e117824 */ /* 0x000fe200078e02ff */
[----:B------:R-:W-:Y:S01]  /*0d90*/  LOP3.LUT R15, R36, R20, R15, 0x96, !PT ;  /* 0x00000014240f7212 */ /* 0x000fe200078e960f */
[C---:B------:R-:W-:Y:S01]  /*0da0*/  IMAD.HI.U32 R12, R11.reuse, -0x2daee0ad, RZ ;  /* 0xd2511f530b0c7827 */ /* 0x040fe200078e00ff */
[----:B------:R-:W4:Y:S03]  /*0db0*/  LDC.64 R20, c[0x0][0x3e0] ;  /* 0x0000f800ff147b82 */ /* 0x000f260000000a00 */
[----:B------:R-:W-:Y:S01]  /*0dc0*/  IMAD R14, R11, -0x2daee0ad, RZ ;  /* 0xd2511f530b0e7824 */ /* 0x000fe200078e02ff */
[----:B------:R-:W-:Y:S01]  /*0dd0*/  LOP3.LUT R12, R16, R17, R12, 0x96, !PT ;  /* 0x00000011100c7212 */ /* 0x000fe200078e960c */
[----:B------:R-:W-:-:S04]  /*0de0*/  IMAD.HI.U32 R11, R15, -0x2daee0ad, RZ ;  /* 0xd2511f530f0b7827 */ /* 0x000fc800078e00ff */
[----:B------:R-:W-:Y:S02]  /*0df0*/  VIADD R19, R247, 0xed9eba14 ;  /* 0xed9eba14f7137836 */ /* 0x000fe40000000000 */
[----:B------:R-:W-:Y:S02]  /*0e00*/  IMAD R18, R18, -0x326172a9, RZ ;  /* 0xcd9e8d5712127824 */ /* 0x000fe400078e02ff */
[C---:B------:R-:W-:Y:S01]  /*0e10*/  IMAD R17, R12.reuse, -0x326172a9, RZ ;  /* 0xcd9e8d570c117824 */ /* 0x040fe200078e02ff */
[----:B------:R-:W-:Y:S01]  /*0e20*/  LOP3.LUT R14, R19, R14, R11, 0x96, !PT ;  /* 0x0000000e130e7212 */ /* 0x000fe200078e960b */
[----:B------:R-:W-:-:S04]  /*0e30*/  IMAD.HI.U32 R11, R12, -0x326172a9, RZ ;  /* 0xcd9e8d570c0b7827 */ /* 0x000fc800078e00ff */
[----:B------:R-:W-:Y:S01]  /*0e40*/  IMAD.HI.U32 R12, R14, -0x326172a9, RZ ;  /* 0xcd9e8d570e0c7827 */ /* 0x000fe200078e00ff */
[----:B------:R-:W-:-:S03]  /*0e50*/  LOP3.LUT R11, R37, R18, R11, 0x96, !PT ;  /* 0x00000012250b7212 */ /* 0x000fc600078e960b */
[----:B------:R-:W-:Y:S01]  /*0e60*/  VIADD R16, R246, 0x1715609d ;  /* 0x1715609df6107836 */ /* 0x000fe20000000000 */
[----:B----4-:R-:W-:Y:S01]  /*0e70*/  ISETP.NE.U32.AND P0, PT, R20, RZ, PT ;  /* 0x000000ff1400720c */ /* 0x010fe20003f05070 */
[----:B------:R-:W-:Y:S02]  /*0e80*/  IMAD R18, R11, -0x2daee0ad, RZ ;  /* 0xd2511f530b127824 */ /* 0x000fe400078e02ff */
[----:B------:R-:W-:Y:S01]  /*0e90*/  VIADD R19, R247, 0x646e171e ;  /* 0x646e171ef7137836 */ /* 0x000fe20000000000 */
[----:B------:R-:W-:Y:S01]  /*0ea0*/  LOP3.LUT R12, R16, R17, R12, 0x96, !PT ;  /* 0x00000011100c7212 */ /* 0x000fe200078e960c */
[----:B------:R-:W-:Y:S01]  /*0eb0*/  IMAD R16, R15, -0x2daee0ad, RZ ;  /* 0xd2511f530f107824 */ /* 0x000fe200078e02ff */
[----:B------:R-:W-:Y:S01]  /*0ec0*/  IADD3 R17, PT, PT, R247, -0x56f99767, RZ ;  /* 0xa9066899f7117810 */ /* 0x000fe20007ffe0ff */
[----:B------:R-:W-:Y:S01]  /*0ed0*/  IMAD.HI.U32 R15, R11, -0x2daee0ad, RZ ;  /* 0xd2511f530b0f7827 */ /* 0x000fe200078e00ff */
[----:B------:R-:W-:-:S03]  /*0ee0*/  ISETP.NE.AND.EX P0, PT, R21, RZ, PT, P0 ;  /* 0x000000ff1500720c */ /* 0x000fc60003f05300 */
[----:B------:R-:W-:Y:S01]  /*0ef0*/  IMAD.HI.U32 R11, R12, -0x2daee0ad, RZ ;  /* 0xd2511f530c0b7827 */ /* 0x000fe200078e00ff */
[----:B------:R-:W-:-:S03]  /*0f00*/  LOP3.LUT R15, R17, R16, R15, 0x96, !PT ;  /* 0x00000010110f7212 */ /* 0x000fc600078e960f */
[----:B------:R-:W-:Y:S01]  /*0f10*/  IMAD R12, R12, -0x2daee0ad, RZ ;  /* 0xd2511f530c0c7824 */ /* 0x000fe200078e02ff */
[----:B------:R-:W-:Y:S01]  /*0f20*/  LOP3.LUT R18, R19, R18, R11, 0x96, !PT ;  /* 0x0000001213127212 */ /* 0x000fe200078e960b */
[----:B------:R-:W-:Y:S02]  /*0f30*/  IMAD R11, R14, -0x326172a9, RZ ;  /* 0xcd9e8d570e0b7824 */ /* 0x000fe400078e02ff */
[----:B------:R-:W-:Y:S02]  /*0f40*/  IMAD.HI.U32 R14, R15, -0x326172a9, RZ ;  /* 0xcd9e8d570f0e7827 */ /* 0x000fe400078e00ff */
[----:B------:R-:W-:Y:S02]  /*0f50*/  @P0 LOP3.LUT R13, R13, 0x80, RZ, 0xfc, !PT ;  /* 0x000000800d0d0812 */ /* 0x000fe400078efcff */
[----:B------:R-:W-:Y:S01]  /*0f60*/  IMAD R16, R15, -0x326172a9, RZ ;  /* 0xcd9e8d570f107824 */ /* 0x000fe200078e02ff */
[----:B------:R-:W-:Y:S01]  /*0f70*/  LOP3.LUT R9, R9, R11, R14, 0x96, !PT ;  /* 0x0000000b09097212 */ /* 0x000fe200078e960e */
[----:B------:R-:W-:-:S04]  /*0f80*/  IMAD.HI.U32 R15, R18, -0x326172a9, RZ ;  /* 0xcd9e8d57120f7827 */ /* 0x000fc800078e00ff */
[----:B------:R-:W-:-:S04]  /*0f90*/  IMAD.HI.U32 R11, R9, -0x2daee0ad, RZ ;  /* 0xd2511f53090b7827 */ /* 0x000fc800078e00ff */
[----:B------:R-:W-:Y:S01]  /*0fa0*/  VIADD R17, R246, 0x5384540f ;  /* 0x5384540ff6117836 */ /* 0x000fe20000000000 */
[----:B------:R-:W-:Y:S01]  /*0fb0*/  LOP3.LUT R8, R8, R12, R11, 0x96, !PT ;  /* 0x0000000c08087212 */ /* 0x000fe200078e960b */
[----:B------:R-:W-:Y:S02]  /*0fc0*/  IMAD.SHL.U32 R11, R7, 0x20, RZ ;  /* 0x00000020070b7824 */ /* 0x000fe400078e00ff */
[----:B------:R-:W-:Y:S01]  /*0fd0*/  IMAD R9, R9, -0x2daee0ad, RZ ;  /* 0xd2511f5309097824 */ /* 0x000fe200078e02ff */
[----:B------:R-:W-:Y:S01]  /*0fe0*/  LOP3.LUT R15, R17, R16, R15, 0x96, !PT ;  /* 0x00000010110f7212 */ /* 0x000fe200078e960f */
[----:B------:R-:W-:Y:S01]  /*0ff0*/  VIADD R14, R247, 0xdb3d7428 ;  /* 0xdb3d7428f70e7836 */ /* 0x000fe20000000000 */
[----:B------:R-:W-:Y:S01]  /*1000*/  IADD3 R16, PT, PT, RZ, -R6, RZ ;  /* 0x80000006ff107210 */ /* 0x000fe20007ffe0ff */
[----:B------:R-:W-:Y:S01]  /*1010*/  IMAD R7, R18, -0x326172a9, RZ ;  /* 0xcd9e8d5712077824 */ /* 0x000fe200078e02ff */
[----:B------:R-:W-:Y:S01]  /*1020*/  LOP3.LUT R12, R11, 0x3e0, RZ, 0xc0, !PT ;  /* 0x000003e00b0c7812 */ /* 0x000fe200078ec0ff */
[----:B------:R-:W-:Y:S01]  /*1030*/  IMAD.HI.U32 R6, R15, -0x2daee0ad, RZ ;  /* 0xd2511f530f067827 */ /* 0x000fe200078e00ff */
[----:B------:R-:W-:-:S02]  /*1040*/  VIADDMNMX R11, R16, UR6, RZ, !PT ;  /* 0x00000006100b7c46 */ /* 0x000fc4000f8001ff */
[----:B------:R-:W-:Y:S01]  /*1050*/  IADD3 R17, PT, PT, R246, -0x700cb87f, RZ ;  /* 0x8ff34781f6117810 */ /* 0x000fe20007ffe0ff */
[----:B------:R-:W-:Y:S01]  /*1060*/  IMAD R18, R8, -0x326172a9, RZ ;  /* 0xcd9e8d5708127824 */ /* 0x000fe200078e02ff */
[----:B------:R-:W-:Y:S01]  /*1070*/  VIMNMX R11, PT, PT, R11, 0x20, PT ;  /* 0x000000200b0b7848 */ /* 0x000fe20003fe0100 */
[----:B------:R-:W-:Y:S01]  /*1080*/  IMAD R15, R15, -0x2daee0ad, RZ ;  /* 0xd2511f530f0f7824 */ /* 0x000fe200078e02ff */
[----:B------:R-:W-:Y:S01]  /*1090*/  LOP3.LUT R14, R14, R9, R6, 0x96, !PT ;  /* 0x000000090e0e7212 */ /* 0x000fe200078e9606 */
[----:B------:R-:W-:Y:S01]  /*10a0*/  IMAD.HI.U32 R6, R8, -0x326172a9, RZ ;  /* 0xcd9e8d5708067827 */ /* 0x000fe200078e00ff */
[----:B------:R-:W-:Y:S02]  /*10b0*/  IADD3 R9, PT, PT, R246, -0xe443238, RZ ;  /* 0xf1bbcdc8f6097810 */ /* 0x000fe40007ffe0ff */
[----:B------:R-:W-:Y:S02]  /*10c0*/  LEA R11, R11, UR5, 0x3 ;  /* 0x000000050b0b7c11 */ /* 0x000fe4000f8e18ff */
[----:B------:R-:W-:Y:S01]  /*10d0*/  LOP3.LUT R16, R9, R7, R6, 0x96, !PT ;  /* 0x0000000709107212 */ /* 0x000fe200078e9606 */
[----:B------:R-:W-:Y:S01]  /*10e0*/  IMAD.MOV R9, RZ, RZ, -R12 ;  /* 0x000000ffff097224 */ /* 0x000fe200078e0a0c */
[----:B------:R-:W-:Y:S01]  /*10f0*/  I2FP.F32.U32 R6, R11 ;  /* 0x0000000b00067245 */ /* 0x000fe20000201000 */
[----:B------:R-:W-:-:S02]  /*1100*/  VIADD R12, R247, 0x96a522ad ;  /* 0x96a522adf70c7836 */ /* 0x000fc40000000000 */
[----:B------:R-:W-:Y:S01]  /*1110*/  IMAD.HI.U32 R8, R16, -0x2daee0ad, RZ ;  /* 0xd2511f5310087827 */ /* 0x000fe200078e00ff */
[----:B------:R-:W-:Y:S02]  /*1120*/  VIADDMNMX R9, R9, UR6, RZ, !PT ;  /* 0x0000000609097c46 */ /* 0x000fe4000f8001ff */
[----:B------:R-:W4:Y:S01]  /*1130*/  MUFU.RCP R6, R6 ;  /* 0x0000000600067308 */ /* 0x000f220000001000 */
[----:B------:R-:W-:Y:S01]  /*1140*/  IMAD.HI.U32 R7, R14, -0x326172a9, RZ ;  /* 0xcd9e8d570e077827 */ /* 0x000fe200078e00ff */
[----:B------:R-:W-:Y:S02]  /*1150*/  VIMNMX R11, PT, PT, R9, 0x20, PT ;  /* 0x00000020090b7848 */ /* 0x000fe40003fe0100 */
[----:B------:R-:W-:Y:S01]  /*1160*/  LOP3.LUT R8, R12, R15, R8, 0x96, !PT ;  /* 0x0000000f0c087212 */ /* 0x000fe200078e9608 */
[----:B------:R-:W-:Y:S01]  /*1170*/  IMAD R12, R14, -0x326172a9, RZ ;  /* 0xcd9e8d570e0c7824 */ /* 0x000fe200078e02ff */
[----:B------:R-:W-:Y:S01]  /*1180*/  LOP3.LUT R9, R10, 0x3, RZ, 0xc0, !PT ;  /* 0x000000030a097812 */ /* 0x000fe200078ec0ff */
[----:B------:R-:W-:Y:S01]  /*1190*/  IMAD.MOV.U32 R10, RZ, RZ, RZ ;  /* 0x000000ffff0a7224 */ /* 0x000fe200078e00ff */
[----:B------:R-:W-:Y:S01]  /*11a0*/  LOP3.LUT R7, R17, R18, R7, 0x96, !PT ;  /* 0x0000001211077212 */ /* 0x000fe200078e9607 */
[----:B------:R-:W-:Y:S01]  /*11b0*/  IMAD R16, R16, -0x2daee0ad, RZ ;  /* 0xd2511f5310107824 */ /* 0x000fe200078e02ff */
[----:B0123--:R-:W-:-:S07]  /*11c0*/  LEA R11, R11, UR5, 0x3 ;  /* 0x000000050b0b7c11 */ /* 0x00ffce000f8e18ff */
.L_x_10264:
        /* <DEDUP_REMOVED lines=37> */
.L_x_42163:
[----:B------:R-:W-:Y:S05]  /*1420*/  BRX R42 -0x1430                                        (*"BRANCH_TARGETS .L_x_42164,.L_x_42165,.L_x_42166"*) ;  /* 0xffffffe82af47949 */ /* 0x000fea000383ffff */
.L_x_42166:
[----:B------:R-:W-:Y:S01]  /*1430*/  VIADD R17, R9, 0x1 ;  /* 0x0000000109117836 */ /* 0x000fe20000000000 */
[----:B------:R-:W-:Y:S01]  /*1440*/  MOV R15, R7 ;  /* 0x00000007000f7202 */ /* 0x000fe20000000f00 */
[----:B------:R-:W-:Y:S01]  /*1450*/  IMAD.MOV.U32 R22, RZ, RZ, R16 ;  /* 0x000000ffff167224 */ /* 0x000fe200078e0010 */
[----:B------:R-:W-:Y:S06]  /*1460*/  BRA `(.L_x_9663) ;  /* 0x00000004003c7947 */ /* 0x000fec0003800000 */
.L_x_42164:
[----:B------:R-:W-:Y:S01]  /*1470*/  IMAD.MOV.U32 R22, RZ, RZ, R16 ;  /* 0x000000ffff167224 */ /* 0x000fe200078e0010 */
[----:B------:R-:W-:Y:S01]  /*1480*/  MOV R15, R8 ;  /* 0x00000008000f7202 */ /* 0x000fe20000000f00 */
[----:B------:R-:W-:Y:S01]  /*1490*/  IMAD.MOV.U32 R17, RZ, RZ, 0x3 ;  /* 0x00000003ff117424 */ /* 0x000fe200078e00ff */
[----:B------:R-:W-:Y:S06]  /*14a0*/  BRA `(.L_x_9663) ;  /* 0x00000004002c7947 */ /* 0x000fec0003800000 */
.L_x_42165:
        /* <DEDUP_REMOVED lines=13> */
.L_x_9665:
[----:B------:R-:W-:Y:S05]  /*1580*/  BSYNC.RECONVERGENT B2 ;  /* 0x0000000000027941 */ /* 0x000fea0003800200 */
.L_x_9664:
        /* <DEDUP_REMOVED lines=15> */
[----:B------:R-:W-:Y:S02]  /*1680*/  VIADD R15, R247, 0xdb3d7428 ;  /* 0xdb3d7428f70f7836 */ /* 0x000fe40000000000 */
        /* <DEDUP_REMOVED lines=45> */
.L_x_9663:
[----:B------:R-:W-:Y:S05]  /*1960*/  BSYNC.RECONVERGENT B1 ;  /* 0x0000000000017941 */ /* 0x000fea0003800200 */
.L_x_9662:
        /* <DEDUP_REMOVED lines=13> */
[----:B0-----:R-:W-:-:S03]  /*1a40*/  FMUL.FTZ R15, R15, R16 ;  /* 0x000000100f0f7220 */ /* 0x001fc60000410000 */
[----:B-1----:R-:W-:Y:S01]  /*1a50*/  FSETP.GTU.FTZ.AND P0, PT, R9, R24, PT ;  /* 0x000000180900720b */ /* 0x002fe20003f1c000 */
[----:B------:R-:W-:-:S03]  /*1a60*/  IMAD.MOV.U32 R9, RZ, RZ, R12 ;  /* 0x000000ffff097224 */ /* 0x000fc600078e000c */
        /* <DEDUP_REMOVED lines=14> */
.L_x_9668:
        /* <DEDUP_REMOVED lines=13> */
.L_x_9670:
[----:B------:R-:W-:Y:S05]  /*1c20*/  BSYNC.RECONVERGENT B2 ;  /* 0x0000000000027941 */ /* 0x000fea0003800200 */
.L_x_9669:
        /* <DEDUP_REMOVED lines=61> */
.L_x_9667:
[----:B------:R-:W-:Y:S05]  /*2000*/  BSYNC.RECONVERGENT B1 ;  /* 0x0000000000017941 */ /* 0x000fea0003800200 */
.L_x_9666:
        /* <DEDUP_REMOVED lines=23> */
.L_x_9673:
        /* <DEDUP_REMOVED lines=13> */
.L_x_9675:
[----:B------:R-:W-:Y:S05]  /*2250*/  BSYNC.RECONVERGENT B2 ;  /* 0x0000000000027941 */ /* 0x000fea0003800200 */
.L_x_9674:
        /* <DEDUP_REMOVED lines=61> */
.L_x_9672:
[----:B------:R-:W-:Y:S05]  /*2630*/  BSYNC.RECONVERGENT B1 ;  /* 0x0000000000017941 */ /* 0x000fea0003800200 */
.L_x_9671:
        /* <DEDUP_REMOVED lines=8> */
[----:B------:R-:W-:Y:S02]  /*26c0*/  IMAD.MOV.U32 R34, RZ, RZ, 0x2 ;  /* 0x00000002ff227424 */ /* 0x000fe400078e00ff */
[----:B------:R-:W-:Y:S01]  /*26d0*/  FSETP.GTU.FTZ.AND P1, PT, R9, R24, PT ;  /* 0x000000180900720b */ /* 0x000fe20003f3c000 */
[----:B------:R-:W-:Y:S01]  /*26e0*/  FMUL.FTZ R43, R43, R16 ;  /* 0x000000102b2b7220 */ /* 0x000fe20000410000 */
[----:B------:R-:W-:-:S04]  /*26f0*/  MOV R9, R12 ;  /* 0x0000000c00097202 */ /* 0x000fc80000000f00 */
        /* <DEDUP_REMOVED lines=13> */
.L_x_9678:
        /* <DEDUP_REMOVED lines=13> */
.L_x_9680:
[----:B------:R-:W-:Y:S05]  /*28a0*/  BSYNC.RECONVERGENT B2 ;  /* 0x0000000000027941 */ /* 0x000fea0003800200 */
.L_x_9679:
        /* <DEDUP_REMOVED lines=61> */
.L_x_9677:
[----:B------:R-:W-:Y:S05]  /*2c80*/  BSYNC.RECONVERGENT B1 ;  /* 0x0000000000017941 */ /* 0x000fea0003800200 */
.L_x_9676:
        /* <DEDUP_REMOVED lines=23> */
.L_x_9683:
        /* <DEDUP_REMOVED lines=13> */
.L_x_9685:
[----:B------:R-:W-:Y:S05]  /*2ed0*/  BSYNC.RECONVERGENT B2 ;  /* 0x0000000000027941 */ /* 0x000fea0003800200 */
.L_x_9684:
        /* <DEDUP_REMOVED lines=61> */
.L_x_9682:
[----:B------:R-:W-:Y:S05]  /*32b0*/  BSYNC.RECONVERGENT B1 ;  /* 0x0000000000017941 */ /* 0x000fea0003800200 */
.L_x_9681:
        /* <DEDUP_REMOVED lines=25> */
.L_x_9688:
        /* <DEDUP_REMOVED lines=13> */
.L_x_9690:
[----:B------:R-:W-:Y:S05]  /*3520*/  BSYNC.RECONVERGENT B2 ;  /* 0x0000000000027941 */ /* 0x000fea0003800200 */
.L_x_9689:
        /* <DEDUP_REMOVED lines=61> */
.L_x_9687:
[----:B------:R-:W-:Y:S05]  /*3900*/  BSYNC.RECONVERGENT B1 ;  /* 0x0000000000017941 */ /* 0x000fea0003800200 */
.L_x_9686:
        /* <DEDUP_REMOVED lines=23> */
.L_x_9693:
        /* <DEDUP_REMOVED lines=13> */
.L_x_9695:
[----:B------:R-:W-:Y:S05]  /*3b50*/  BSYNC.RECONVERGENT B2 ;  /* 0x0000000000027941 */ /* 0x000fea0003800200 */
.L_x_9694:
        /* <DEDUP_REMOVED lines=61> */
.L_x_9692:
[----:B------:R-:W-:Y:S05]  /*3f30*/  BSYNC.RECONVERGENT B1 ;  /* 0x0000000000017941 */ /* 0x000fea0003800200 */
.L_x_9691:
        /* <DEDUP_REMOVED lines=8> */
[----:B------:R-:W-:Y:S02]  /*3fc0*/  IMAD.MOV.U32 R30, RZ, RZ, R12 ;  /* 0x000000ffff1e7224 */ /* 0x000fe400078e000c */
[----:B------:R-:W-:Y:S01]  /*3fd0*/  FMUL.FTZ R165, R165, R16 ;  /* 0x00000010a5a57220 */ /* 0x000fe20000410000 */
[----:B------:R-:W-:-:S02]  /*3fe0*/  FSETP.GTU.FTZ.AND P5, PT, R9, R24, PT ;  /* 0x000000180900720b */ /* 0x000fc40003fbc000 */
[----:B------:R-:W-:Y:S02]  /*3ff0*/  MOV R9, 0x2 ;  /* 0x0000000200097802 */ /* 0x000fe40000000f00 */
        /* <DEDUP_REMOVED lines=13> */
.L_x_9698:
        /* <DEDUP_REMOVED lines=15> */
.L_x_9700:
[----:B------:R-:W-:Y:S05]  /*41c0*/  BSYNC.RECONVERGENT B2 ;  /* 0x0000000000027941 */ /* 0x000fea0003800200 */
.L_x_9699:
        /* <DEDUP_REMOVED lines=9> */
[----:B------:R-:W-:-:S03]  /*4260*/  IMAD.MOV.U32 R30, RZ, RZ, R22 ;  /* 0x000000ffff1e7224 */ /* 0x000fc600078e0016 */
        /* <DEDUP_REMOVED lines=49> */
[----:B------:R-:W-:Y:S01]  /*4580*/  IMAD.MOV.U32 R9, RZ, RZ, RZ ;  /* 0x000000ffff097224 */ /* 0x000fe200078e00ff */
[----:B------:R-:W-:-:S07]  /*4590*/  MOV R22, R164 ;  /* 0x000000a400167202 */ /* 0x000fce0000000f00 */
.L_x_9697:
[----:B------:R-:W-:Y:S05]  /*45a0*/  BSYNC.RECONVERGENT B1 ;  /* 0x0000000000017941 */ /* 0x000fea0003800200 */
.L_x_9696:
        /* <DEDUP_REMOVED lines=15> */
.L_x_9661:
        /* <DEDUP_REMOVED lines=16> */
.L_x_9704:
        /* <DEDUP_REMOVED lines=13> */
.L_x_9706:
[----:B------:R-:W-:Y:S05]  /*4870*/  BSYNC.RECONVERGENT B2 ;  /* 0x0000000000027941 */ /* 0x000fea0003800200 */
.L_x_9705:
        /* <DEDUP_REMOVED lines=61> */
.L_x_9703:
[----:B------:R-:W-:Y:S05]  /*4c50*/  BSYNC.RECONVERGENT B1 ;  /* 0x0000000000017941 */ /* 0x000fea0003800200 */
.L_x_9702:
[----:B------:R-:W0:Y:S01]  /*4c60*/  LDC R26, c[0x0][0x404] ;  /* 0x00010100ff1a7b82 */ /* 0x000e220000000800 */
[----:B------:R-:W-:Y:S01]  /*4c70*/  HFMA2 R16, -RZ, RZ, 0.1171875, 0 ;  /* 0x2f800000ff107431 */ /* 0x000fe200000001ff */
[----:B------:R-:W-:Y:S01]  /*4c80*/  I2FP.F32.U32 R9, R15 ;  /* 0x0000000f00097245 */ /* 0x000fe20000201000 */
[C---:B-----5:R-:W-:Y:S01]  /*4c90*/  IMAD.U32 R15, R168.reuse, 0x10000, RZ ;  /* 0x00010000a80f7824 */ /* 0x060fe200078e00ff */
        /* <DEDUP_REMOVED lines=23> */
.L_x_9709:
        /* <DEDUP_REMOVED lines=13> */
.L_x_9711:
[----:B------:R-:W-:Y:S05]  /*4ee0*/  BSYNC.RECONVERGENT B2 ;  /* 0x0000000000027941 */ /* 0x000fea0003800200 */
.L_x_9710:
        /* <DEDUP_REMOVED lines=61> */
.L_x_9708:
[----:B------:R-:W-:Y:S05]  /*52c0*/  BSYNC.RECONVERGENT B1 ;  /* 0x0000000000017941 */ /* 0x000fea0003800200 */
.L_x_9707:
[----:B------:R-:W-:Y:S01]  /*52d0*/  ISETP.NE.AND P2, PT, R28, 0x1, PT ;  /* 0x000000011c00780c */ /* 0x000fe20003f45270 */
[----:B------:R-:W-:Y:S01]  /*52e0*/  IMAD.U32 R17, R168, 0x10000, RZ ;  /* 0x00010000a8117824 */ /* 0x000fe200078e00ff */
        /* <DEDUP_REMOVED lines=19> */
.L_x_9714:
        /* <DEDUP_REMOVED lines=13> */
.L_x_9716:
[----:B------:R-:W-:Y:S05]  /*54f0*/  BSYNC.RECONVERGENT B2 ;  /* 0x0000000000027941 */ /* 0x000fea0003800200 */
.L_x_9715:
        /* <DEDUP_REMOVED lines=61> */
.L_x_9713:
[----:B------:R-:W-:Y:S05]  /*58d0*/  BSYNC.RECONVERGENT B1 ;  /* 0x0000000000017941 */ /* 0x000fea0003800200 */
.L_x_9712:
        /* <DEDUP_REMOVED lines=8> */
[----:B------:R-:W-:-:S04]  /*5960*/  FMUL.FTZ R43, R43, R24 ;  /* 0x000000182b2b7220 */ /* 0x000fc80000410000 */
        /* <DEDUP_REMOVED lines=13> */
.L_x_9719:
        /* <DEDUP_REMOVED lines=13> */
.L_x_9721:
[----:B------:R-:W-:Y:S05]  /*5b10*/  BSYNC.RECONVERGENT B2 ;  /* 0x0000000000027941 */ /* 0x000fea0003800200 */
.L_x_9720:
        /* <DEDUP_REMOVED lines=61> */
.L_x_9718:
[----:B------:R-:W-:Y:S05]  /*5ef0*/  BSYNC.RECONVERGENT B1 ;  /* 0x0000000000017941 */ /* 0x000fea0003800200 */
.L_x_9717:
        /* <DEDUP_REMOVED lines=21> */
.L_x_9724:
        /* <DEDUP_REMOVED lines=13> */
.L_x_9726:
[----:B------:R-:W-:Y:S05]  /*6120*/  BSYNC.RECONVERGENT B2 ;  /* 0x0000000000027941 */ /* 0x000fea0003800200 */
.L_x_9725:
        /* <DEDUP_REMOVED lines=61> */
.L_x_9723:
[----:B------:R-:W-:Y:S05]  /*6500*/  BSYNC.RECONVERGENT B1 ;  /* 0x0000000000017941 */ /* 0x000fea0003800200 */
.L_x_9722:
        /* <DEDUP_REMOVED lines=22> */
.L_x_9729:
        /* <DEDUP_REMOVED lines=13> */
.L_x_9731:
[----:B------:R-:W-:Y:S05]  /*6740*/  BSYNC.RECONVERGENT B2 ;  /* 0x0000000000027941 */ /* 0x000fea0003800200 */
.L_x_9730:
        /* <DEDUP_REMOVED lines=61> */
.L_x_9728:
[----:B------:R-:W-:Y:S05]  /*6b20*/  BSYNC.RECONVERGENT B1 ;  /* 0x0000000000017941 */ /* 0x000fea0003800200 */
.L_x_9727:
        /* <DEDUP_REMOVED lines=21> */
.L_x_9734:
        /* <DEDUP_REMOVED lines=13> */
.L_x_9736:
[----:B------:R-:W-:Y:S05]  /*6d50*/  BSYNC.RECONVERGENT B2 ;  /* 0x0000000000027941 */ /* 0x000fea0003800200 */
.L_x_9735:
        /* <DEDUP_REMOVED lines=61> */
.L_x_9733:
[----:B------:R-:W-:Y:S05]  /*7130*/  BSYNC.RECONVERGENT B1 ;  /* 0x0000000000017941 */ /* 0x000fea0003800200 */
.L_x_9732:
[----:B------:R-:W-:Y:S01]  /*7140*/  I2FP.F32.U32 R9, R9 ;  /* 0x0000000900097245 */ /* 0x000fe20000201000 */
[C---:B------:R-:W-:Y:S01]  /*7150*/  IMAD.U32 R165, R171.reuse, 0x10000, RZ ;  /* 0x00010000aba57824 */ /* 0x040fe200078e00ff */
[----:B------:R-:W-:Y:S01]  /*7160*/  ISETP.NE.AND P6, PT, R30, 0x1, PT ;  /* 0x000000011e00780c */ /* 0x000fe20003fc5270 */
[----:B------:R-:W-:Y:S01]  /*7170*/  BSSY.RECONVERGENT B1, `(.L_x_9737) ;  /* 0x0000060000017945 */ /* 0x000fe20003800200 */
[----:B------:R-:W-:Y:S01]  /*7180*/  PRMT R171, R171, 0x7632, R171 ;  /* 0x00007632abab7816 */ /* 0x000fe200000000ab */
[----:B------:R-:W-:Y:S01]  /*7190*/  FFMA.FTZ R9, R9, R16, 1.1641532182693481445e-10 ;  /* 0x2f00000009097423 */ /* 0x000fe20000010010 */
[----:B------:R-:W-:Y:S01]  /*71a0*/  FMUL.FTZ R165, R165, R20 ;  /* 0x00000014a5a57220 */ /* 0x000fe20000410000 */
[----:B------:R-:W-:-:S03]  /*71b0*/  MOV R28, R12 ;  /* 0x0000000c001c7202 */ /* 0x000fc60000000f00 */
[----:B------:R-:W-:Y:S01]  /*71c0*/  FMUL.FTZ R165, R165, R24 ;  /* 0x00000018a5a57220 */ /* 0x000fe20000410000 */
[----:B------:R-:W-:Y:S01]  /*71d0*/  FSETP.GTU.FTZ.AND P5, PT, R9, R26, PT ;  /* 0x0000001a0900720b */ /* 0x000fe20003fbc000 */
[----:B------:R-:W-:-:S03]  /*71e0*/  IMAD.MOV.U32 R9, RZ, RZ, 0x2 ;  /* 0x00000002ff097424 */ /* 0x000fc600078e00ff */
        /* <DEDUP_REMOVED lines=11> */
.L_x_9739:
        /* <DEDUP_REMOVED lines=15> */
.L_x_9741:
[----:B------:R-:W-:Y:S05]  /*7390*/  BSYNC.RECONVERGENT B2 ;  /* 0x0000000000027941 */ /* 0x000fea0003800200 */
.L_x_9740:
        /* <DEDUP_REMOVED lines=61> */
.L_x_9738:
[----:B------:R-:W-:Y:S05]  /*7770*/  BSYNC.RECONVERGENT B1 ;  /* 0x0000000000017941 */ /* 0x000fea0003800200 */
.L_x_9737:
        /* <DEDUP_REMOVED lines=12> */
.L_x_9701:
        /* <DEDUP_REMOVED lines=21> */
.L_x_9660:
[----:B------:R-:W-:Y:S05]  /*7990*/  BSYNC.RECONVERGENT B0 ;  /* 0x0000000000007941 */ /* 0x000fea0003800200 */
.L_x_9659:
        /* <DEDUP_REMOVED lines=12> */
[----:B0-----:R-:W-:-:S05]  /*7a60*/  IMAD.WIDE.U32 R46, R22, 0x10, R46 ;  /* 0x00000010162e7825 */ /* 0x001fca00078e002e */
[----:B------:R0:W5:Y:S01]  /*7a70*/  LDG.E.128 R164, desc[UR8][R46.64] ;  /* 0x000000082ea47981 */ /* 0x000162000c1e1d00 */
[----:B------:R-:W-:Y:S01]  /*7a80*/  ISETP.NE.AND P0, PT, R9, 0x1, PT ;  /* 0x000000010900780c */ /* 0x000fe20003f05270 */
[----:B------:R-:W-:Y:S01]  /*7a90*/  BSSY.RECONVERGENT B1, `(.L_x_9745) ;  /* 0x000005a000017945 */ /* 0x000fe20003800200 */
[----:B------:R-:W-:Y:S01]  /*7aa0*/  IMAD.MOV.U32 R21, RZ, RZ, 0x2 ;  /* 0x00000002ff157424 */ /* 0x000fe200078e00ff */
[----:B------:R-:W-:Y:S01]  /*7ab0*/  MOV R24, R16 ;  /* 0x0000001000187202 */ /* 0x000fe20000000f00 */
[----:B------:R-:W-:-:S09]  /*7ac0*/  IMAD.MOV.U32 R19, RZ, RZ, R12 ;  /* 0x000000ffff137224 */ /* 0x000fd200078e000c */
[----:B0-----:R-:W-:Y:S05]  /*7ad0*/  @!P0 BRA `(.L_x_9746) ;  /* 0x0000000400548947 */ /* 0x001fea0003800000 */
        /* <DEDUP_REMOVED lines=10> */
.L_x_9747:
        /* <DEDUP_REMOVED lines=13> */
.L_x_9749:
[----:B------:R-:W-:Y:S05]  /*7c50*/  BSYNC.RECONVERGENT B2 ;  /* 0x0000000000027941 */ /* 0x000fea0003800200 */
.L_x_9748:
        /* <DEDUP_REMOVED lines=61> */
.L_x_9746:
[----:B------:R-:W-:Y:S05]  /*8030*/  BSYNC.RECONVERGENT B1 ;  /* 0x0000000000017941 */ /* 0x000fea0003800200 */
.L_x_9745:
        /* <DEDUP_REMOVED lines=30> */
.L_x_9752:
        /* <DEDUP_REMOVED lines=13> */
.L_x_9754:
[----:B------:R-:W-:Y:S05]  /*82f0*/  BSYNC.RECONVERGENT B2 ;  /* 0x0000000000027941 */ /* 0x000fea0003800200 */
.L_x_9753:
        /* <DEDUP_REMOVED lines=61> */
.L_x_9751:
[----:B------:R-:W-:Y:S05]  /*86d0*/  BSYNC.RECONVERGENT B1 ;  /* 0x0000000000017941 */ /* 0x000fea0003800200 */
.L_x_9750:
        /* <DEDUP_REMOVED lines=23> */
.L_x_9757:
        /* <DEDUP_REMOVED lines=13> */
.L_x_9759:
[----:B------:R-:W-:Y:S05]  /*8920*/  BSYNC.RECONVERGENT B2 ;  /* 0x0000000000027941 */ /* 0x000fea0003800200 */
.L_x_9758:
        /* <DEDUP_REMOVED lines=61> */
.L_x_9756:
[----:B------:R-:W-:Y:S05]  /*8d00*/  BSYNC.RECONVERGENT B1 ;  /* 0x0000000000017941 */ /* 0x000fea0003800200 */
.L_x_9755:
        /* <DEDUP_REMOVED lines=25> */
.L_x_9762:
        /* <DEDUP_REMOVED lines=13> */
.L_x_9764:
[----:B------:R-:W-:Y:S05]  /*8f70*/  BSYNC.RECONVERGENT B2 ;  /* 0x0000000000027941 */ /* 0x000fea0003800200 */
.L_x_9763:
        /* <DEDUP_REMOVED lines=61> */
.L_x_9761:
[----:B------:R-:W-:Y:S05]  /*9350*/  BSYNC.RECONVERGENT B1 ;  /* 0x0000000000017941 */ /* 0x000fea0003800200 */
.L_x_9760:
        /* <DEDUP_REMOVED lines=23> */
.L_x_9767:
        /* <DEDUP_REMOVED lines=13> */
.L_x_9769:
[----:B------:R-:W-:Y:S05]  /*95a0*/  BSYNC.RECONVERGENT B2 ;  /* 0x0000000000027941 */ /* 0x000fea0003800200 */
.L_x_9768:
        /* <DEDUP_REMOVED lines=61> */
.L_x_9766:
[----:B------:R-:W-:Y:S05]  /*9980*/  BSYNC.RECONVERGENT B1 ;  /* 0x0000000000017941 */ /* 0x000fea0003800200 */
.L_x_9765:
        /* <DEDUP_REMOVED lines=25> */
.L_x_9772:
        /* <DEDUP_REMOVED lines=13> */
.L_x_9774:
[----:B------:R-:W-:Y:S05]  /*9bf0*/  BSYNC.RECONVERGENT B2 ;  /* 0x0000000000027941 */ /* 0x000fea0003800200 */
.L_x_9773:
        /* <DEDUP_REMOVED lines=61> */
.L_x_9771:
[----:B------:R-:W-:Y:S05]  /*9fd0*/  BSYNC.RECONVERGENT B1 ;  /* 0x0000000000017941 */ /* 0x000fea0003800200 */
.L_x_9770:
        /* <DEDUP_REMOVED lines=23> */
.L_x_9777:
        /* <DEDUP_REMOVED lines=13> */
.L_x_9779:
[----:B------:R-:W-:Y:S05]  /*a220*/  BSYNC.RECONVERGENT B2 ;  /* 0x0000000000027941 */ /* 0x000fea0003800200 */
.L_x_9778:
        /* <DEDUP_REMOVED lines=61> */
.L_x_9776:
[----:B------:R-:W-:Y:S05]  /*a600*/  BSYNC.RECONVERGENT B1 ;  /* 0x0000000000017941 */ /* 0x000fea0003800200 */
.L_x_9775:
        /* <DEDUP_REMOVED lines=25> */
.L_x_9782:
        /* <DEDUP_REMOVED lines=15> */
.L_x_9784:
[----:B------:R-:W-:Y:S05]  /*a890*/  BSYNC.RECONVERGENT B2 ;  /* 0x0000000000027941 */ /* 0x000fea0003800200 */
.L_x_9783:
        /* <DEDUP_REMOVED lines=61> */
.L_x_9781:
[----:B------:R-:W-:Y:S05]  /*ac70*/  BSYNC.RECONVERGENT B1 ;  /* 0x0000000000017941 */ /* 0x000fea0003800200 */
.L_x_9780:
        /* <DEDUP_REMOVED lines=15> */
.L_x_9744:
        /* <DEDUP_REMOVED lines=16> */
.L_x_9788:
        /* <DEDUP_REMOVED lines=13> */
.L_x_9790:
[----:B------:R-:W-:Y:S05]  /*af40*/  BSYNC.RECONVERGENT B2 ;  /* 0x0000000000027941 */ /* 0x000fea0003800200 */
.L_x_9789:
        /* <DEDUP_REMOVED lines=59> */
[----:B------:R-:W-:Y:S02]  /*b300*/  LOP3.LUT R8, R9, R8, R47, 0x96, !PT ;  /* 0x0000000809087212 */ /* 0x000fe400078e962f */
[----:B------:R-:W-:-:S07]  /*b310*/  MOV R24, R46 ;  /* 0x0000002e00187202 */ /* 0x000fce0000000f00 */
.L_x_9787:
[----:B------:R-:W-:Y:S05]  /*b320*/  BSYNC.RECONVERGENT B1 ;  /* 0x0000000000017941 */ /* 0x000fea0003800200 */
.L_x_9786:
        /* <DEDUP_REMOVED lines=27> */
.L_x_9793:
        /* <DEDUP_REMOVED lines=13> */
.L_x_9795:
[----:B------:R-:W-:Y:S05]  /*b5b0*/  BSYNC.RECONVERGENT B2 ;  /* 0x0000000000027941 */ /* 0x000fea0003800200 */
.L_x_9794:
        /* <DEDUP_REMOVED lines=61> */
.L_x_9792:
[----:B------:R-:W-:Y:S05]  /*b990*/  BSYNC.RECONVERGENT B1 ;  /* 0x0000000000017941 */ /* 0x000fea0003800200 */
.L_x_9791:
        /* <DEDUP_REMOVED lines=21> */
.L_x_9798:
        /* <DEDUP_REMOVED lines=13> */
.L_x_9800:
[----:B------:R-:W-:Y:S05]  /*bbc0*/  BSYNC.RECONVERGENT B2 ;  /* 0x0000000000027941 */ /* 0x000fea0003800200 */
.L_x_9799:
        /* <DEDUP_REMOVED lines=61> */
.L_x_9797:
[----:B------:R-:W-:Y:S05]  /*bfa0*/  BSYNC.RECONVERGENT B1 ;  /* 0x0000000000017941 */ /* 0x000fea0003800200 */
.L_x_9796:
        /* <DEDUP_REMOVED lines=22> */
.L_x_9803:
        /* <DEDUP_REMOVED lines=13> */
.L_x_9805:
[----:B------:R-:W-:Y:S05]  /*c1e0*/  BSYNC.RECONVERGENT B2 ;  /* 0x0000000000027941 */ /* 0x000fea0003800200 */
.L_x_9804:
        /* <DEDUP_REMOVED lines=61> */
.L_x_9802:
[----:B------:R-:W-:Y:S05]  /*c5c0*/  BSYNC.RECONVERGENT B1 ;  /* 0x0000000000017941 */ /* 0x000fea0003800200 */
.L_x_9801:
        /* <DEDUP_REMOVED lines=21> */
.L_x_9808:
        /* <DEDUP_REMOVED lines=13> */
.L_x_9810:
[----:B------:R-:W-:Y:S05]  /*c7f0*/  BSYNC.RECONVERGENT B2 ;  /* 0x0000000000027941 */ /* 0x000fea0003800200 */
.L_x_9809:
        /* <DEDUP_REMOVED lines=61> */
.L_x_9807:
[----:B------:R-:W-:Y:S05]  /*cbd0*/  BSYNC.RECONVERGENT B1 ;  /* 0x0000000000017941 */ /* 0x000fea0003800200 */
.L_x_9806:
        /* <DEDUP_REMOVED lines=22> */
.L_x_9813:
        /* <DEDUP_REMOVED lines=13> */
.L_x_9815:
[----:B------:R-:W-:Y:S05]  /*ce10*/  BSYNC.RECONVERGENT B2 ;  /* 0x0000000000027941 */ /* 0x000fea0003800200 */
.L_x_9814:
        /* <DEDUP_REMOVED lines=61> */
.L_x_9812:
[----:B------:R-:W-:Y:S05]  /*d1f0*/  BSYNC.RECONVERGENT B1 ;  /* 0x0000000000017941 */ /* 0x000fea0003800200 */
.L_x_9811:
        /* <DEDUP_REMOVED lines=21> */
.L_x_9818:
        /* <DEDUP_REMOVED lines=13> */
.L_x_9820:
[----:B------:R-:W-:Y:S05]  /*d420*/  BSYNC.RECONVERGENT B2 ;  /* 0x0000000000027941 */ /* 0x000fea0003800200 */
.L_x_9819:
        /* <DEDUP_REMOVED lines=61> */
.L_x_9817:
[----:B------:R-:W-:Y:S05]  /*d800*/  BSYNC.RECONVERGENT B1 ;  /* 0x0000000000017941 */ /* 0x000fea0003800200 */
.L_x_9816:
        /* <DEDUP_REMOVED lines=22> */
.L_x_9823:
        /* <DEDUP_REMOVED lines=15> */
.L_x_9825:
[----:B------:R-:W-:Y:S05]  /*da60*/  BSYNC.RECONVERGENT B2 ;  /* 0x0000000000027941 */ /* 0x000fea0003800200 */
.L_x_9824:
        /* <DEDUP_REMOVED lines=61> */
.L_x_9822:
[----:B------:R-:W-:Y:S05]  /*de40*/  BSYNC.RECONVERGENT B1 ;  /* 0x0000000000017941 */ /* 0x000fea0003800200 */
.L_x_9821:
        /* <DEDUP_REMOVED lines=12> */
.L_x_9785:
        /* <DEDUP_REMOVED lines=21> */
.L_x_9743:
[----:B------:R-:W-:Y:S05]  /*e060*/  BSYNC.RECONVERGENT B0 ;  /* 0x0000000000007941 */ /* 0x000fea0003800200 */
.L_x_9742:
[----:B------:R-:W-:Y:S01]  /*e070*/  ISETP.GE.U32.AND P0, PT, R2, 0x180, PT ;  /* 0x000001800200780c */ /* 0x000fe20003f06070 */
[----:B------:R-:W-:Y:S01]  /*e080*/  BSSY.RECONVERGENT B0, `(.L_x_9826) ;  /* 0x0000669000007945 */ /* 0x000fe20003800200 */
[----:B------:R-:W-:-:S11]  /*e090*/  LOP3.LUT R13, R13, 0xfffffeff, RZ, 0xc0, !PT ;  /* 0xfffffeff0d0d7812 */ /* 0x000fd600078ec0ff */
[----:B------:R-:W-:Y:S01]  /*e0a0*/  @P0 LOP3.LUT R13, R13, 0x100, RZ, 0xfc, !PT ;  /* 0x000001000d0d0812 */ /* 0x000fe200078efcff */
[----:B------:R-:W-:Y:S06]  /*e0b0*/  @!P0 BRA `(.L_x_9827) ;  /* 0x0000006400948947 */ /* 0x000fec0003800000 */
[----:B------:R-:W1:Y:S02]  /*e0c0*/  LDC.64 R24, c[0x0][0x390] ;  /* 0x0000e400ff187b82 */ /* 0x000e640000000a00 */
[----:B-1----:R-:W-:-:S05]  /*e0d0*/  IMAD.WIDE.U32 R24, R22, 0x10, R24 ;  /* 0x0000001016187825 */ /* 0x002fca00078e0018 */
[----:B0-2---:R0:W5:Y:S01]  /*e0e0*/  LDG.E.128 R168, desc[UR8][R24.64] ;  /* 0x0000000818a87981 */ /* 0x005162000c1e1d00 */
        /* <DEDUP_REMOVED lines=22> */
.L_x_9831:
        /* <DEDUP_REMOVED lines=13> */
.L_x_9833:
[----:B------:R-:W-:Y:S05]  /*e320*/  BSYNC.RECONVERGENT B2 ;  /* 0x0000000000027941 */ /* 0x000fea0003800200 */
.L_x_9832:
        /* <DEDUP_REMOVED lines=57> */
[----:B------:R-:W-:Y:S01]  /*e6c0*/  IMAD.MOV.U32 R12, RZ, RZ, R50 ;  /* 0x000000ffff0c7224 */ /* 0x000fe200078e0032 */
[----:B------:R-:W-:Y:S01]  /*e6d0*/  LOP3.LUT R7, R7, R172, R51, 0x96, !PT ;  /* 0x000000ac07077212 */ /* 0x000fe200078e9633 */
[----:B------:R-:W-:-:S07]  /*e6e0*/  IMAD.MOV.U32 R25, RZ, RZ, RZ ;  /* 0x000000ffff197224 */ /* 0x000fce00078e00ff */
.L_x_9830:
[----:B------:R-:W-:Y:S05]  /*e6f0*/  BSYNC.RECONVERGENT B1 ;  /* 0x0000000000017941 */ /* 0x000fea0003800200 */
.L_x_9829:
        /* <DEDUP_REMOVED lines=12> */
[----:B------:R-:W-:Y:S01]  /*e7c0*/  PRMT R164, R164, 0x7632, R164 ;  /* 0x00007632a4a47816 */ /* 0x000fe200000000a4 */
[----:B0-----:R-:W-:Y:S01]  /*e7d0*/  FMUL.FTZ R23, R23, R28 ;  /* 0x0000001c17177220 */ /* 0x001fe20000410000 */
[----:B-1----:R-:W-:Y:S02]  /*e7e0*/  FSETP.GTU.FTZ.AND P0, PT, R9, R26, PT ;  /* 0x0000001a0900720b */ /* 0x002fe40003f1c000 */
[----:B------:R-:W-:Y:S02]  /*e7f0*/  MOV R9, R12 ;  /* 0x0000000c00097202 */ /* 0x000fe40000000f00 */
        /* <DEDUP_REMOVED lines=14> */
.L_x_9836:
        /* <DEDUP_REMOVED lines=13> */
.L_x_9838:
[----:B------:R-:W-:Y:S05]  /*e9b0*/  BSYNC.RECONVERGENT B2 ;  /* 0x0000000000027941 */ /* 0x000fea0003800200 */
.L_x_9837:
        /* <DEDUP_REMOVED lines=61> */
.L_x_9835:
[----:B------:R-:W-:Y:S05]  /*ed90*/  BSYNC.RECONVERGENT B1 ;  /* 0x0000000000017941 */ /* 0x000fea0003800200 */
.L_x_9834:
        /* <DEDUP_REMOVED lines=23> */
.L_x_9841:
        /* <DEDUP_REMOVED lines=13> */
.L_x_9843:
[----:B------:R-:W-:Y:S05]  /*efe0*/  BSYNC.RECONVERGENT B2 ;  /* 0x0000000000027941 */ /* 0x000fea0003800200 */
.L_x_9842:
        /* <DEDUP_REMOVED lines=61> */
.L_x_9840:
[----:B------:R-:W-:Y:S05]  /*f3c0*/  BSYNC.RECONVERGENT B1 ;  /* 0x0000000000017941 */ /* 0x000fea0003800200 */
.L_x_9839:
        /* <DEDUP_REMOVED lines=8> */
[----:B------:R-:W-:Y:S02]  /*f450*/  IMAD.MOV.U32 R36, RZ, RZ, 0x2 ;  /* 0x00000002ff247424 */ /* 0x000fe400078e00ff */
[----:B------:R-:W-:Y:S01]  /*f460*/  FMUL.FTZ R51, R51, R28 ;  /* 0x0000001c33337220 */ /* 0x000fe20000410000 */
[----:B------:R-:W-:Y:S01]  /*f470*/  FSETP.GTU.FTZ.AND P1, PT, R9, R26, PT ;  /* 0x0000001a0900720b */ /* 0x000fe20003f3c000 */
[----:B------:R-:W-:-:S03]  /*f480*/  IMAD.MOV.U32 R9, RZ, RZ, R12 ;  /* 0x000000ffff097224 */ /* 0x000fc600078e000c */
        /* <DEDUP_REMOVED lines=13> */
.L_x_9846:
        /* <DEDUP_REMOVED lines=13> */
.L_x_9848:
[----:B------:R-:W-:Y:S05]  /*f630*/  BSYNC.RECONVERGENT B2 ;  /* 0x0000000000027941 */ /* 0x000fea0003800200 */
.L_x_9847:
        /* <DEDUP_REMOVED lines=61> */
.L_x_9845:
[----:B------:R-:W-:Y:S05]  /*fa10*/  BSYNC.RECONVERGENT B1 ;  /* 0x0000000000017941 */ /* 0x000fea0003800200 */
.L_x_9844:
        /* <DEDUP_REMOVED lines=23> */
.L_x_9851:
        /* <DEDUP_REMOVED lines=13> */
.L_x_9853:
[----:B------:R-:W-:Y:S05]  /*fc60*/  BSYNC.RECONVERGENT B2 ;  /* 0x0000000000027941 */ /* 0x000fea0003800200 */
.L_x_9852:
        /* <DEDUP_REMOVED lines=61> */
.L_x_9850:
[----:B------:R-:W-:Y:S05]  /*10040*/  BSYNC.RECONVERGENT B1 ;  /* 0x0000000000017941 */ /* 0x000fea0003800200 */
.L_x_9849:
        /* <DEDUP_REMOVED lines=25> */
.L_x_9856:
        /* <DEDUP_REMOVED lines=13> */
.L_x_9858:
[----:B------:R-:W-:Y:S05]  /*102b0*/  BSYNC.RECONVERGENT B2 ;  /* 0x0000000000027941 */ /* 0x000fea0003800200 */
.L_x_9857:
        /* <DEDUP_REMOVED lines=61> */
.L_x_9855:
[----:B------:R-:W-:Y:S05]  /*10690*/  BSYNC.RECONVERGENT B1 ;  /* 0x0000000000017941 */ /* 0x000fea0003800200 */
.L_x_9854:
        /* <DEDUP_REMOVED lines=23> */
.L_x_9861:
        /* <DEDUP_REMOVED lines=13> */
.L_x_9863:
[----:B------:R-:W-:Y:S05]  /*108e0*/  BSYNC.RECONVERGENT B2 ;  /* 0x0000000000027941 */ /* 0x000fea0003800200 */
.L_x_9862:
        /* <DEDUP_REMOVED lines=61> */
.L_x_9860:
[----:B------:R-:W-:Y:S05]  /*10cc0*/  BSYNC.RECONVERGENT B1 ;  /* 0x0000000000017941 */ /* 0x000fea0003800200 */
.L_x_9859:
        /* <DEDUP_REMOVED lines=8> */
[----:B------:R-:W-:Y:S02]  /*10d50*/  MOV R32, R12 ;  /* 0x0000000c00207202 */ /* 0x000fe40000000f00 */
[----:B------:R-:W-:Y:S01]  /*10d60*/  FSETP.GTU.FTZ.AND P5, PT, R9, R26, PT ;  /* 0x0000001a0900720b */ /* 0x000fe20003fbc000 */
[----:B------:R-:W-:Y:S01]  /*10d70*/  FMUL.FTZ R165, R165, R28 ;  /* 0x0000001ca5a57220 */ /* 0x000fe20000410000 */
[----:B------:R-:W-:-:S04]  /*10d80*/  IMAD.MOV.U32 R9, RZ, RZ, 0x2 ;  /* 0x00000002ff097424 */ /* 0x000fc800078e00ff */
        /* <DEDUP_REMOVED lines=13> */
.L_x_9866:
        /* <DEDUP_REMOVED lines=15> */
.L_x_9868:
[----:B------:R-:W-:Y:S05]  /*10f50*/  BSYNC.RECONVERGENT B2 ;  /* 0x0000000000027941 */ /* 0x000fea0003800200 */
.L_x_9867:
        /* <DEDUP_REMOVED lines=61> */
.L_x_9865:
[----:B------:R-:W-:Y:S05]  /*11330*/  BSYNC.RECONVERGENT B1 ;  /* 0x0000000000017941 */ /* 0x000fea0003800200 */
.L_x_9864:
        /* <DEDUP_REMOVED lines=15> */
.L_x_9828:
        /* <DEDUP_REMOVED lines=16> */
.L_x_9872:
        /* <DEDUP_REMOVED lines=13> */
.L_x_9874:
[----:B------:R-:W-:Y:S05]  /*11600*/  BSYNC.RECONVERGENT B2 ;  /* 0x0000000000027941 */ /* 0x000fea0003800200 */
.L_x_9873:
        /* <DEDUP_REMOVED lines=37> */
[----:B------:R-:W-:Y:S01]  /*11860*/  LOP3.LUT R23, R23, R50, R9, 0x96, !PT ;  /* 0x0000003217177212 */ /* 0x000fe200078e9609 */
[----:B------:R-:W-:Y:S01]  /*11870*/  VIADD R9, R246, 0x5384540f ;  /* 0x5384540ff6097836 */ /* 0x000fe20000000000 */
[----:B------:R-:W-:-:S03]  /*11880*/  LOP3.LUT R7, R7, R24, R165, 0x96, !PT ;  /* 0x0000001807077212 */ /* 0x000fc600078e96a5 */
[----:B------:R-:W-:Y:S01]  /*11890*/  IMAD.WIDE.U32 R24, R23, -0x326172a9, RZ ;  /* 0xcd9e8d5717187825 */ /* 0x000fe200078e00ff */
[----:B------:R-:W-:-:S03]  /*118a0*/  IADD3 R23, PT, PT, R247, -0x24c28bd8, RZ ;  /* 0xdb3d7428f7177810 */ /* 0x000fc60007ffe0ff */
[----:B------:R-:W-:Y:S01]  /*118b0*/  IMAD.WIDE.U32 R50, R7, -0x2daee0ad, RZ ;  /* 0xd2511f5307327825 */ /* 0x000fe200078e00ff */
[----:B------:R-:W-:-:S03]  /*118c0*/  LOP3.LUT R9, R9, R164, R25, 0x96, !PT ;  /* 0x000000a409097212 */ /* 0x000fc600078e9619 */
        /* <DEDUP_REMOVED lines=9> */
[----:B------:R-:W-:Y:S02]  /*11960*/  VIADD R7, R246, 0x8ff34781 ;  /* 0x8ff34781f6077836 */ /* 0x000fe40000000000 */
[----:B------:R-:W-:Y:S02]  /*11970*/  IMAD.MOV.U32 R12, RZ, RZ, R50 ;  /* 0x000000ffff0c7224 */ /* 0x000fe400078e0032 */
[----:B------:R-:W-:Y:S01]  /*11980*/  IMAD.WIDE.U32 R24, R24, -0x2daee0ad, RZ ;  /* 0xd2511f5318187825 */ /* 0x000fe200078e00ff */
[----:B------:R-:W-:-:S03]  /*11990*/  LOP3.LUT R7, R7, R164, R51, 0x96, !PT ;  /* 0x000000a407077212 */ /* 0x000fc600078e9633 */
[----:B------:R-:W-:Y:S01]  /*119a0*/  IMAD.MOV.U32 R23, RZ, RZ, R16 ;  /* 0x000000ffff177224 */ /* 0x000fe200078e0010 */
[----:B------:R-:W-:Y:S01]  /*119b0*/  LOP3.LUT R8, R9, R8, R25, 0x96, !PT ;  /* 0x0000000809087212 */ /* 0x000fe200078e9619 */
[----:B------:R-:W-:-:S07]  /*119c0*/  HFMA2 R25, -RZ, RZ, 0, 0 ;  /* 0x00000000ff197431 */ /* 0x000fce00000001ff */
.L_x_9871:
[----:B------:R-:W-:Y:S05]  /*119d0*/  BSYNC.RECONVERGENT B1 ;  /* 0x0000000000017941 */ /* 0x000fea0003800200 */
.L_x_9870:
[----:B------:R-:W0:Y:S01]  /*119e0*/  LDC R28, c[0x0][0x404] ;  /* 0x00010100ff1c7b82 */ /* 0x000e220000000800 */
[----:B------:R-:W-:Y:S01]  /*119f0*/  I2FP.F32.U32 R9, R23 ;  /* 0x0000001700097245 */ /* 0x000fe20000201000 */
[----:B------:R-:W-:Y:S01]  /*11a00*/  IMAD.MOV.U32 R16, RZ, RZ, 0x2f800000 ;  /* 0x2f800000ff107424 */ /* 0x000fe200078e00ff */
[----:B------:R-:W-:Y:S01]  /*11a10*/  ISETP.NE.AND P1, PT, R25, 0x1, PT ;  /* 0x000000011900780c */ /* 0x000fe20003f25270 */
[C---:B-----5:R-:W-:Y:S01]  /*11a20*/  IMAD.U32 R23, R168.reuse, 0x10000, RZ ;  /* 0x00010000a8177824 */ /* 0x060fe200078e00ff */
        /* <DEDUP_REMOVED lines=22> */
.L_x_9877:
        /* <DEDUP_REMOVED lines=13> */
.L_x_9879:
[----:B------:R-:W-:Y:S05]  /*11c60*/  BSYNC.RECONVERGENT B2 ;  /* 0x0000000000027941 */ /* 0x000fea0003800200 */
.L_x_9878:
        /* <DEDUP_REMOVED lines=61> */
.L_x_9876:
[----:B------:R-:W-:Y:S05]  /*12040*/  BSYNC.RECONVERGENT B1 ;  /* 0x0000000000017941 */ /* 0x000fea0003800200 */
.L_x_9875:
        /* <DEDUP_REMOVED lines=21> */
.L_x_9882:
        /* <DEDUP_REMOVED lines=13> */
.L_x_9884:
[----:B------:R-:W-:Y:S05]  /*12270*/  BSYNC.RECONVERGENT B2 ;  /* 0x0000000000027941 */ /* 0x000fea0003800200 */
.L_x_9883:
        /* <DEDUP_REMOVED lines=61> */
.L_x_9881:
[----:B------:R-:W-:Y:S05]  /*12650*/  BSYNC.RECONVERGENT B1 ;  /* 0x0000000000017941 */ /* 0x000fea0003800200 */
.L_x_9880:
        /* <DEDUP_REMOVED lines=22> */
.L_x_9887:
        /* <DEDUP_REMOVED lines=13> */
.L_x_9889:
[----:B------:R-:W-:Y:S05]  /*12890*/  BSYNC.RECONVERGENT B2 ;  /* 0x0000000000027941 */ /* 0x000fea0003800200 */
.L_x_9888:
        /* <DEDUP_REMOVED lines=61> */
.L_x_9886:
[----:B------:R-:W-:Y:S05]  /*12c70*/  BSYNC.RECONVERGENT B1 ;  /* 0x0000000000017941 */ /* 0x000fea0003800200 */
.L_x_9885:
        /* <DEDUP_REMOVED lines=21> */
.L_x_9892:
        /* <DEDUP_REMOVED lines=13> */
.L_x_9894:
[----:B------:R-:W-:Y:S05]  /*12ea0*/  BSYNC.RECONVERGENT B2 ;  /* 0x0000000000027941 */ /* 0x000fea0003800200 */
.L_x_9893:
        /* <DEDUP_REMOVED lines=61> */
.L_x_9891:
[----:B------:R-:W-:Y:S05]  /*13280*/  BSYNC.RECONVERGENT B1 ;  /* 0x0000000000017941 */ /* 0x000fea0003800200 */
.L_x_9890:
        /* <DEDUP_REMOVED lines=22> */
.L_x_9897:
        /* <DEDUP_REMOVED lines=13> */
.L_x_9899:
[----:B------:R-:W-:Y:S05]  /*134c0*/  BSYNC.RECONVERGENT B2 ;  /* 0x0000000000027941 */ /* 0x000fea0003800200 */
.L_x_9898:
        /* <DEDUP_REMOVED lines=61> */
.L_x_9896:
[----:B------:R-:W-:Y:S05]  /*138a0*/  BSYNC.RECONVERGENT B1 ;  /* 0x0000000000017941 */ /* 0x000fea0003800200 */
.L_x_9895:
        /* <DEDUP_REMOVED lines=21> */
.L_x_9902:
        /* <DEDUP_REMOVED lines=13> */
.L_x_9904:
[----:B------:R-:W-:Y:S05]  /*13ad0*/  BSYNC.RECONVERGENT B2 ;  /* 0x0000000000027941 */ /* 0x000fea0003800200 */
.L_x_9903:
        /* <DEDUP_REMOVED lines=61> */
.L_x_9901:
[----:B------:R-:W-:Y:S05]  /*13eb0*/  BSYNC.RECONVERGENT B1 ;  /* 0x0000000000017941 */ /* 0x000fea0003800200 */
.L_x_9900:
[----:B------:R-:W-:Y:S01]  /*13ec0*/  I2FP.F32.U32 R9, R9 ;  /* 0x0000000900097245 */ /* 0x000fe20000201000 */
[C---:B------:R-:W-:Y:S01]  /*13ed0*/  IMAD.U32 R165, R171.reuse, 0x10000, RZ ;  /* 0x00010000aba57824 */ /* 0x040fe200078e00ff */
[----:B------:R-:W-:Y:S01]  /*13ee0*/  ISETP.NE.AND P6, PT, R34, 0x1, PT ;  /* 0x000000012200780c */ /* 0x000fe20003fc5270 */
[----:B------:R-:W-:Y:S01]  /*13ef0*/  BSSY.RECONVERGENT B1, `(.L_x_9905) ;  /* 0x0000060000017945 */ /* 0x000fe20003800200 */
[----:B------:R-:W-:Y:S01]  /*13f00*/  PRMT R171, R171, 0x7632, R171 ;  /* 0x00007632abab7816 */ /* 0x000fe200000000ab */
[----:B------:R-:W-:Y:S01]  /*13f10*/  FFMA.FTZ R9, R9, R16, 1.1641532182693481445e-10 ;  /* 0x2f00000009097423 */ /* 0x000fe20000010010 */
[----:B------:R-:W-:Y:S01]  /*13f20*/  FMUL.FTZ R165, R165, R20 ;  /* 0x00000014a5a57220 */ /* 0x000fe20000410000 */
[----:B------:R-:W-:-:S03]  /*13f30*/  IMAD.MOV.U32 R30, RZ, RZ, R12 ;  /* 0x000000ffff1e7224 */ /* 0x000fc600078e000c */
        /* <DEDUP_REMOVED lines=14> */
.L_x_9907:
        /* <DEDUP_REMOVED lines=15> */
.L_x_9909:
[----:B------:R-:W-:Y:S05]  /*14110*/  BSYNC.RECONVERGENT B2 ;  /* 0x0000000000027941 */ /* 0x000fea0003800200 */
.L_x_9908:
        /* <DEDUP_REMOVED lines=61> */
.L_x_9906:
[----:B------:R-:W-:Y:S05]  /*144f0*/  BSYNC.RECONVERGENT B1 ;  /* 0x0000000000017941 */ /* 0x000fea0003800200 */
.L_x_9905:
        /* <DEDUP_REMOVED lines=12> */
.L_x_9869:
        /* <DEDUP_REMOVED lines=21> */
.L_x_9827:
[----:B------:R-:W-:Y:S05]  /*14710*/  BSYNC.RECONVERGENT B0 ;  /* 0x0000000000007941 */ /* 0x000fea0003800200 */
.L_x_9826:
[----:B------:R-:W-:Y:S01]  /*14720*/  ISETP.GE.U32.AND P0, PT, R2, 0x200, PT ;  /* 0x000002000200780c */ /* 0x000fe20003f06070 */
[----:B------:R-:W-:Y:S01]  /*14730*/  BSSY.RECONVERGENT B0, `(.L_x_9910) ;  /* 0x000066b000007945 */ /* 0x000fe20003800200 */
[----:B------:R-:W-:-:S11]  /*14740*/  LOP3.LUT R13, R13, 0xffffffbf, RZ, 0xc0, !PT ;  /* 0xffffffbf0d0d7812 */ /* 0x000fd600078ec0ff */
[----:B------:R-:W-:Y:S01]  /*14750*/  @P0 LOP3.LUT R13, R13, 0x40, RZ, 0xfc, !PT ;  /* 0x000000400d0d0812 */ /* 0x000fe200078efcff */
[----:B------:R-:W-:Y:S06]  /*14760*/  @!P0 BRA `(.L_x_9911) ;  /* 0x00000064009c8947 */ /* 0x000fec0003800000 */
[----:B------:R-:W1:Y:S02]  /*14770*/  LDC.64 R26, c[0x0][0x390] ;  /* 0x0000e400ff1a7b82 */ /* 0x000e640000000a00 */
[----:B-1----:R-:W-:-:S05]  /*14780*/  IMAD.WIDE.U32 R26, R22, 0x10, R26 ;  /* 0x00000010161a7825 */ /* 0x002fca00078e001a */
[----:B0-23--:R0:W5:Y:S01]  /*14790*/  LDG.E.128 R164, desc[UR8][R26.64] ;  /* 0x000000081aa47981 */ /* 0x00d162000c1e1d00 */
        /* <DEDUP_REMOVED lines=22> */
.L_x_9915:
        /* <DEDUP_REMOVED lines=13> */
.L_x_9917:
[----:B------:R-:W-:Y:S05]  /*149d0*/  BSYNC.RECONVERGENT B2 ;  /* 0x0000000000027941 */ /* 0x000fea0003800200 */
.L_x_9916:
        /* <DEDUP_REMOVED lines=61> */
.L_x_9914:
[----:B------:R-:W-:Y:S05]  /*14db0*/  BSYNC.RECONVERGENT B1 ;  /* 0x0000000000017941 */ /* 0x000fea0003800200 */
.L_x_9913:
        /* <DEDUP_REMOVED lines=14> */
[----:B-1----:R-:W-:Y:S01]  /*14ea0*/  FSETP.GTU.FTZ.AND P1, PT, R9, R26, PT ;  /* 0x0000001a0900720b */ /* 0x002fe20003f3c000 */
[----:B------:R-:W-:-:S03]  /*14eb0*/  IMAD.MOV.U32 R9, RZ, RZ, R12 ;  /* 0x000000ffff097224 */ /* 0x000fc600078e000c */
        /* <DEDUP_REMOVED lines=14> */
.L_x_9920:
        /* <DEDUP_REMOVED lines=13> */
.L_x_9922:
[----:B------:R-:W-:Y:S05]  /*15070*/  BSYNC.RECONVERGENT B2 ;  /* 0x0000000000027941 */ /* 0x000fea0003800200 */
.L_x_9921:
        /* <DEDUP_REMOVED lines=61> */
.L_x_9919:
[----:B------:R-:W-:Y:S05]  /*15450*/  BSYNC.RECONVERGENT B1 ;  /* 0x0000000000017941 */ /* 0x000fea0003800200 */
.L_x_9918:
        /* <DEDUP_REMOVED lines=23> */
.L_x_9925:
        /* <DEDUP_REMOVED lines=13> */
.L_x_9927:
[----:B------:R-:W-:Y:S05]  /*156a0*/  BSYNC.RECONVERGENT B2 ;  /* 0x0000000000027941 */ /* 0x000fea0003800200 */
.L_x_9926:
        /* <DEDUP_REMOVED lines=61> */
.L_x_9924:
[----:B------:R-:W-:Y:S05]  /*15a80*/  BSYNC.RECONVERGENT B1 ;  /* 0x0000000000017941 */ /* 0x000fea0003800200 */
.L_x_9923:
        /* <DEDUP_REMOVED lines=8> */
[----:B------:R-:W-:Y:S01]  /*15b10*/  MOV R36, 0x2 ;  /* 0x0000000200247802 */ /* 0x000fe20000000f00 */
        /* <DEDUP_REMOVED lines=16> */
.L_x_9930:
        /* <DEDUP_REMOVED lines=13> */
.L_x_9932:
[----:B------:R-:W-:Y:S05]  /*15cf0*/  BSYNC.RECONVERGENT B2 ;  /* 0x0000000000027941 */ /* 0x000fea0003800200 */
.L_x_9931:
        /* <DEDUP_REMOVED lines=61> */
.L_x_9929:
[----:B------:R-:W-:Y:S05]  /*160d0*/  BSYNC.RECONVERGENT B1 ;  /* 0x0000000000017941 */ /* 0x000fea0003800200 */
.L_x_9928:
        /* <DEDUP_REMOVED lines=23> */
.L_x_9935:
        /* <DEDUP_REMOVED lines=13> */
.L_x_9937:
[----:B------:R-:W-:Y:S05]  /*16320*/  BSYNC.RECONVERGENT B2 ;  /* 0x0000000000027941 */ /* 0x000fea0003800200 */
.L_x_9936:
        /* <DEDUP_REMOVED lines=61> */
.L_x_9934:
[----:B------:R-:W-:Y:S05]  /*16700*/  BSYNC.RECONVERGENT B1 ;  /* 0x0000000000017941 */ /* 0x000fea0003800200 */
.L_x_9933:
        /* <DEDUP_REMOVED lines=25> */
.L_x_9940:
        /* <DEDUP_REMOVED lines=13> */
.L_x_9942:
[----:B------:R-:W-:Y:S05]  /*16970*/  BSYNC.RECONVERGENT B2 ;  /* 0x0000000000027941 */ /* 0x000fea0003800200 */
.L_x_9941:
        /* <DEDUP_REMOVED lines=61> */
.L_x_9939:
[----:B------:R-:W-:Y:S05]  /*16d50*/  BSYNC.RECONVERGENT B1 ;  /* 0x0000000000017941 */ /* 0x000fea0003800200 */
.L_x_9938:
        /* <DEDUP_REMOVED lines=23> */
.L_x_9945:
        /* <DEDUP_REMOVED lines=13> */
.L_x_9947:
[----:B------:R-:W-:Y:S05]  /*16fa0*/  BSYNC.RECONVERGENT B2 ;  /* 0x0000000000027941 */ /* 0x000fea0003800200 */
.L_x_9946:
        /* <DEDUP_REMOVED lines=61> */
.L_x_9944:
[----:B------:R-:W-:Y:S05]  /*17380*/  BSYNC.RECONVERGENT B1 ;  /* 0x0000000000017941 */ /* 0x000fea0003800200 */
.L_x_9943:
        /* <DEDUP_REMOVED lines=11> */
[----:B------:R-:W-:-:S03]  /*17440*/  IMAD.MOV.U32 R9, RZ, RZ, 0x2 ;  /* 0x00000002ff097424 */ /* 0x000fc600078e00ff */
        /* <DEDUP_REMOVED lines=13> */
.L_x_9950:
        /* <DEDUP_REMOVED lines=15> */
.L_x_9952:
[----:B------:R-:W-:Y:S05]  /*17610*/  BSYNC.RECONVERGENT B2 ;  /* 0x0000000000027941 */ /* 0x000fea0003800200 */
.L_x_9951:
        /* <DEDUP_REMOVED lines=59> */
[----:B------:R-:W-:Y:S02]  /*179d0*/  IMAD.MOV.U32 R24, RZ, RZ, R164 ;  /* 0x000000ffff187224 */ /* 0x000fe400078e00a4 */
[----:B------:R-:W-:-:S07]  /*179e0*/  IMAD.MOV.U32 R9, RZ, RZ, RZ ;  /* 0x000000ffff097224 */ /* 0x000fce00078e00ff */
.L_x_9949:
[----:B------:R-:W-:Y:S05]  /*179f0*/  BSYNC.RECONVERGENT B1 ;  /* 0x0000000000017941 */ /* 0x000fea0003800200 */
.L_x_9948:
[----:B------:R-:W-:Y:S02]  /*17a00*/  I2FP.F32.U32 R165, R32 ;  /* 0x0000002000a57245 */ /* 0x000fe40000201000 */
[----:B------:R-:W-:Y:S02]  /*17a10*/  SHF.L.U32 R167, R30, 0x10, RZ ;  /* 0x000000101ea77819 */ /* 0x000fe400000006ff */
[----:B------:R-:W-:Y:S01]  /*17a20*/  F2FP.BF16.F32.PACK_AB R166, R205, R203 ;  /* 0x000000cbcda6723e */ /* 0x000fe200000010ff */
[----:B------:R-:W-:Y:S01]  /*17a30*/  FFMA.FTZ R165, R165, R16, 1.1641532182693481445e-10 ;  /* 0x2f000000a5a57423 */ /* 0x000fe20000010010 */
[----:B------:R-:W-:Y:S02]  /*17a40*/  IMAD.U32 R16, R171, 0x10000, RZ ;  /* 0x00010000ab107824 */ /* 0x000fe400078e00ff */
[----:B------:R-:W-:Y:S01]  /*17a50*/  FMUL.FTZ R167, R167, R20 ;  /* 0x00000014a7a77220 */ /* 0x000fe20000410000 */
[----:B------:R-:W-:Y:S02]  /*17a60*/  F2FP.BF16.F32.PACK_AB R164, R29, R27 ;  /* 0x0000001b1da4723e */ /* 0x000fe400000010ff */
        /* <DEDUP_REMOVED lines=8> */
.L_x_9912:
        /* <DEDUP_REMOVED lines=16> */
.L_x_9956:
        /* <DEDUP_REMOVED lines=13> */
.L_x_9958:
[----:B------:R-:W-:Y:S05]  /*17cc0*/  BSYNC.RECONVERGENT B2 ;  /* 0x0000000000027941 */ /* 0x000fea0003800200 */
.L_x_9957:
        /* <DEDUP_REMOVED lines=61> */
.L_x_9955:
[----:B------:R-:W-:Y:S05]  /*180a0*/  BSYNC.RECONVERGENT B1 ;  /* 0x0000000000017941 */ /* 0x000fea0003800200 */
.L_x_9954:
        /* <DEDUP_REMOVED lines=9> */
[----:B------:R-:W-:Y:S01]  /*18140*/  HFMA2 R30, -RZ, RZ, 0, 1.1920928955078125e-07 ;  /* 0x00000002ff1e7431 */ /* 0x000fe200000001ff */
[----:B------:R-:W-:Y:S01]  /*18150*/  PRMT R164, R164, 0x7632, R164 ;  /* 0x00007632a4a47816 */ /* 0x000fe200000000a4 */
[----:B------:R-:W-:Y:S01]  /*18160*/  FFMA.FTZ R9, R9, R16, 1.1641532182693481445e-10 ;  /* 0x2f00000009097423 */ /* 0x000fe20000010010 */
[----:B0-----:R-:W-:-:S04]  /*18170*/  FMUL.FTZ R27, R27, R28 ;  /* 0x0000001c1b1b7220 */ /* 0x001fc80000410000 */
        /* <DEDUP_REMOVED lines=14> */
.L_x_9961:
        /* <DEDUP_REMOVED lines=13> */
.L_x_9963:
[----:B------:R-:W-:Y:S05]  /*18330*/  BSYNC.RECONVERGENT B2 ;  /* 0x0000000000027941 */ /* 0x000fea0003800200 */
.L_x_9962:
        /* <DEDUP_REMOVED lines=61> */
.L_x_9960:
[----:B------:R-:W-:Y:S05]  /*18710*/  BSYNC.RECONVERGENT B1 ;  /* 0x0000000000017941 */ /* 0x000fea0003800200 */
.L_x_9959:
        /* <DEDUP_REMOVED lines=21> */
.L_x_9966:
        /* <DEDUP_REMOVED lines=13> */
.L_x_9968:
[----:B------:R-:W-:Y:S05]  /*18940*/  BSYNC.RECONVERGENT B2 ;  /* 0x0000000000027941 */ /* 0x000fea0003800200 */
.L_x_9967:
        /* <DEDUP_REMOVED lines=61> */
.L_x_9965:
[----:B------:R-:W-:Y:S05]  /*18d20*/  BSYNC.RECONVERGENT B1 ;  /* 0x0000000000017941 */ /* 0x000fea0003800200 */
.L_x_9964:
        /* <DEDUP_REMOVED lines=22> */
.L_x_9971:
        /* <DEDUP_REMOVED lines=13> */
.L_x_9973:
[----:B------:R-:W-:Y:S05]  /*18f60*/  BSYNC.RECONVERGENT B2 ;  /* 0x0000000000027941 */ /* 0x000fea0003800200 */
.L_x_9972:
        /* <DEDUP_REMOVED lines=61> */
.L_x_9970:
[----:B------:R-:W-:Y:S05]  /*19340*/  BSYNC.RECONVERGENT B1 ;  /* 0x0000000000017941 */ /* 0x000fea0003800200 */
.L_x_9969:
        /* <DEDUP_REMOVED lines=21> */
.L_x_9976:
        /* <DEDUP_REMOVED lines=13> */
.L_x_9978:
[----:B------:R-:W-:Y:S05]  /*19570*/  BSYNC.RECONVERGENT B2 ;  /* 0x0000000000027941 */ /* 0x000fea0003800200 */
.L_x_9977:
        /* <DEDUP_REMOVED lines=61> */
.L_x_9975:
[----:B------:R-:W-:Y:S05]  /*19950*/  BSYNC.RECONVERGENT B1 ;  /* 0x0000000000017941 */ /* 0x000fea0003800200 */
.L_x_9974:
        /* <DEDUP_REMOVED lines=22> */
.L_x_9981:
        /* <DEDUP_REMOVED lines=13> */
.L_x_9983:
[----:B------:R-:W-:Y:S05]  /*19b90*/  BSYNC.RECONVERGENT B2 ;  /* 0x0000000000027941 */ /* 0x000fea0003800200 */
.L_x_9982:
        /* <DEDUP_REMOVED lines=61> */
.L_x_9980:
[----:B------:R-:W-:Y:S05]  /*19f70*/  BSYNC.RECONVERGENT B1 ;  /* 0x0000000000017941 */ /* 0x000fea0003800200 */
.L_x_9979:
        /* <DEDUP_REMOVED lines=21> */
.L_x_9986:
        /* <DEDUP_REMOVED lines=13> */
.L_x_9988:
[----:B------:R-:W-:Y:S05]  /*1a1a0*/  BSYNC.RECONVERGENT B2 ;  /* 0x0000000000027941 */ /* 0x000fea0003800200 */
.L_x_9987:
        /* <DEDUP_REMOVED lines=61> */
.L_x_9985:
[----:B------:R-:W-:Y:S05]  /*1a580*/  BSYNC.RECONVERGENT B1 ;  /* 0x0000000000017941 */ /* 0x000fea0003800200 */
.L_x_9984:
        /* <DEDUP_REMOVED lines=9> */
[----:B------:R-:W-:Y:S02]  /*1a620*/  FSETP.GTU.FTZ.AND P5, PT, R9, R26, PT ;  /* 0x0000001a0900720b */ /* 0x000fe40003fbc000 */
[----:B------:R-:W-:Y:S02]  /*1a630*/  MOV R9, 0x2 ;  /* 0x0000000200097802 */ /* 0x000fe40000000f00 */
        /* <DEDUP_REMOVED lines=11> */
.L_x_9991:
        /* <DEDUP_REMOVED lines=15> */
.L_x_9993:
[----:B------:R-:W-:Y:S05]  /*1a7e0*/  BSYNC.RECONVERGENT B2 ;  /* 0x0000000000027941 */ /* 0x000fea0003800200 */
.L_x_9992:
        /* <DEDUP_REMOVED lines=61> */
.L_x_9990:
[----:B------:R-:W-:Y:S05]  /*1abc0*/  BSYNC.RECONVERGENT B1 ;  /* 0x0000000000017941 */ /* 0x000fea0003800200 */
.L_x_9989:
        /* <DEDUP_REMOVED lines=12> */
.L_x_9953:
        /* <DEDUP_REMOVED lines=21> */
.L_x_9911:
[----:B------:R-:W-:Y:S05]  /*1ade0*/  BSYNC.RECONVERGENT B0 ;  /* 0x0000000000007941 */ /* 0x000fea0003800200 */
.L_x_9910:
        /* <DEDUP_REMOVED lines=30> */
.L_x_9999:
        /* <DEDUP_REMOVED lines=13> */
.L_x_10001:
[----:B------:R-:W-:Y:S05]  /*1b0a0*/  BSYNC.RECONVERGENT B2 ;  /* 0x0000000000027941 */ /* 0x000fea0003800200 */
.L_x_10000:
        /* <DEDUP_REMOVED lines=61> */
.L_x_9998:
[----:B------:R-:W-:Y:S05]  /*1b480*/  BSYNC.RECONVERGENT B1 ;  /* 0x0000000000017941 */ /* 0x000fea0003800200 */
.L_x_9997:
        /* <DEDUP_REMOVED lines=11> */
[----:B------:R-:W-:Y:S01]  /*1b540*/  PRMT R168, R168, 0x7632, R168 ;  /* 0x00007632a8a87816 */ /* 0x000fe200000000a8 */
[----:B0-----:R-:W-:-:S03]  /*1b550*/  FMUL.FTZ R31, R31, R28 ;  /* 0x0000001c1f1f7220 */ /* 0x001fc60000410000 */
[----:B-1----:R-:W-:Y:S02]  /*1b560*/  FSETP.GTU.FTZ.AND P0, PT, R9, R26, PT ;  /* 0x0000001a0900720b */ /* 0x002fe40003f1c000 */
[----:B------:R-:W-:Y:S02]  /*1b570*/  MOV R9, R12 ;  /* 0x0000000c00097202 */ /* 0x000fe40000000f00 */
        /* <DEDUP_REMOVED lines=15> */
.L_x_10004:
        /* <DEDUP_REMOVED lines=13> */
.L_x_10006:
[----:B------:R-:W-:Y:S05]  /*1b740*/  BSYNC.RECONVERGENT B2 ;  /* 0x0000000000027941 */ /* 0x000fea0003800200 */
.L_x_10005:
        /* <DEDUP_REMOVED lines=61> */
.L_x_10003:
[----:B------:R-:W-:Y:S05]  /*1bb20*/  BSYNC.RECONVERGENT B1 ;  /* 0x0000000000017941 */ /* 0x000fea0003800200 */
.L_x_10002:
        /* <DEDUP_REMOVED lines=23> */
.L_x_10009:
        /* <DEDUP_REMOVED lines=13> */
.L_x_10011:
[----:B------:R-:W-:Y:S05]  /*1bd70*/  BSYNC.RECONVERGENT B2 ;  /* 0x0000000000027941 */ /* 0x000fea0003800200 */
.L_x_10010:
        /* <DEDUP_REMOVED lines=61> */
.L_x_10008:
[----:B------:R-:W-:Y:S05]  /*1c150*/  BSYNC.RECONVERGENT B1 ;  /* 0x0000000000017941 */ /* 0x000fea0003800200 */
.L_x_10007:
        /* <DEDUP_REMOVED lines=10> */
[----:B------:R-:W-:-:S02]  /*1c200*/  FSETP.GTU.FTZ.AND P1, PT, R9, R26, PT ;  /* 0x0000001a0900720b */ /* 0x000fc40003f3c000 */
[----:B------:R-:W-:Y:S02]  /*1c210*/  MOV R9, R12 ;  /* 0x0000000c00097202 */ /* 0x000fe40000000f00 */
        /* <DEDUP_REMOVED lines=13> */
.L_x_10014:
        /* <DEDUP_REMOVED lines=13> */
.L_x_10016:
[----:B------:R-:W-:Y:S05]  /*1c3c0*/  BSYNC.RECONVERGENT B2 ;  /* 0x0000000000027941 */ /* 0x000fea0003800200 */
.L_x_10015:
        /* <DEDUP_REMOVED lines=61> */
.L_x_10013:
[----:B------:R-:W-:Y:S05]  /*1c7a0*/  BSYNC.RECONVERGENT B1 ;  /* 0x0000000000017941 */ /* 0x000fea0003800200 */
.L_x_10012:
        /* <DEDUP_REMOVED lines=23> */
.L_x_10019:
        /* <DEDUP_REMOVED lines=13> */
.L_x_10021:
[----:B------:R-:W-:Y:S05]  /*1c9f0*/  BSYNC.RECONVERGENT B2 ;  /* 0x0000000000027941 */ /* 0x000fea0003800200 */
.L_x_10020:
        /* <DEDUP_REMOVED lines=61> */
.L_x_10018:
[----:B------:R-:W-:Y:S05]  /*1cdd0*/  BSYNC.RECONVERGENT B1 ;  /* 0x0000000000017941 */ /* 0x000fea0003800200 */
.L_x_10017:
        /* <DEDUP_REMOVED lines=25> */
.L_x_10024:
        /* <DEDUP_REMOVED lines=13> */
.L_x_10026:
[----:B------:R-:W-:Y:S05]  /*1d040*/  BSYNC.RECONVERGENT B2 ;  /* 0x0000000000027941 */ /* 0x000fea0003800200 */
.L_x_10025:
        /* <DEDUP_REMOVED lines=61> */
.L_x_10023:
[----:B------:R-:W-:Y:S05]  /*1d420*/  BSYNC.RECONVERGENT B1 ;  /* 0x0000000000017941 */ /* 0x000fea0003800200 */
.L_x_10022:
        /* <DEDUP_REMOVED lines=23> */
.L_x_10029:
        /* <DEDUP_REMOVED lines=13> */
.L_x_10031:
[----:B------:R-:W-:Y:S05]  /*1d670*/  BSYNC.RECONVERGENT B2 ;  /* 0x0000000000027941 */ /* 0x000fea0003800200 */
.L_x_10030:
        /* <DEDUP_REMOVED lines=61> */
.L_x_10028:
[----:B------:R-:W-:Y:S05]  /*1da50*/  BSYNC.RECONVERGENT B1 ;  /* 0x0000000000017941 */ /* 0x000fea0003800200 */
.L_x_10027:
        /* <DEDUP_REMOVED lines=25> */
.L_x_10034:
        /* <DEDUP_REMOVED lines=15> */
.L_x_10036:
[----:B------:R-:W-:Y:S05]  /*1dce0*/  BSYNC.RECONVERGENT B2 ;  /* 0x0000000000027941 */ /* 0x000fea0003800200 */
.L_x_10035:
        /* <DEDUP_REMOVED lines=59> */
[----:B------:R-:W-:Y:S01]  /*1e0a0*/  IMAD.MOV.U32 R9, RZ, RZ, RZ ;  /* 0x000000ffff097224 */ /* 0x000fe200078e00ff */
[----:B------:R-:W-:-:S07]  /*1e0b0*/  MOV R24, R164 ;  /* 0x000000a400187202 */ /* 0x000fce0000000f00 */
.L_x_10033:
[----:B------:R-:W-:Y:S05]  /*1e0c0*/  BSYNC.RECONVERGENT B1 ;  /* 0x0000000000017941 */ /* 0x000fea0003800200 */
.L_x_10032:
        /* <DEDUP_REMOVED lines=15> */
.L_x_9996:
        /* <DEDUP_REMOVED lines=16> */
.L_x_10040:
        /* <DEDUP_REMOVED lines=13> */
.L_x_10042:
[----:B------:R-:W-:Y:S05]  /*1e390*/  BSYNC.RECONVERGENT B2 ;  /* 0x0000000000027941 */ /* 0x000fea0003800200 */
.L_x_10041:
        /* <DEDUP_REMOVED lines=61> */
.L_x_10039:
[----:B------:R-:W-:Y:S05]  /*1e770*/  BSYNC.RECONVERGENT B1 ;  /* 0x0000000000017941 */ /* 0x000fea0003800200 */
.L_x_10038:
[----:B------:R-:W0:Y:S01]  /*1e780*/  LDC R28, c[0x0][0x408] ;  /* 0x00010200ff1c7b82 */ /* 0x000e220000000800 */
[----:B------:R-:W-:Y:S01]  /*1e790*/  HFMA2 R16, -RZ, RZ, 0.1171875, 0 ;  /* 0x2f800000ff107431 */ /* 0x000fe200000001ff */
[----:B------:R-:W-:Y:S01]  /*1e7a0*/  I2FP.F32.U32 R9, R30 ;  /* 0x0000001e00097245 */ /* 0x000fe20000201000 */
[C---:B-----5:R-:W-:Y:S01]  /*1e7b0*/  IMAD.U32 R31, R164.reuse, 0x10000, RZ ;  /* 0x00010000a41f7824 */ /* 0x060fe200078e00ff */
        /* <DEDUP_REMOVED lines=23> */
.L_x_10045:
        /* <DEDUP_REMOVED lines=13> */
.L_x_10047:
[----:B------:R-:W-:Y:S05]  /*1ea00*/  BSYNC.RECONVERGENT B2 ;  /* 0x0000000000027941 */ /* 0x000fea0003800200 */
.L_x_10046:
        /* <DEDUP_REMOVED lines=61> */
.L_x_10044:
[----:B------:R-:W-:Y:S05]  /*1ede0*/  BSYNC.RECONVERGENT B1 ;  /* 0x0000000000017941 */ /* 0x000fea0003800200 */
.L_x_10043:
        /* <DEDUP_REMOVED lines=21> */
.L_x_10050:
        /* <DEDUP_REMOVED lines=13> */
.L_x_10052:
[----:B------:R-:W-:Y:S05]  /*1f010*/  BSYNC.RECONVERGENT B2 ;  /* 0x0000000000027941 */ /* 0x000fea0003800200 */
.L_x_10051:
        /* <DEDUP_REMOVED lines=61> */
.L_x_10049:
[----:B------:R-:W-:Y:S05]  /*1f3f0*/  BSYNC.RECONVERGENT B1 ;  /* 0x0000000000017941 */ /* 0x000fea0003800200 */
.L_x_10048:
        /* <DEDUP_REMOVED lines=22> */
.L_x_10055:
        /* <DEDUP_REMOVED lines=13> */
.L_x_10057:
[----:B------:R-:W-:Y:S05]  /*1f630*/  BSYNC.RECONVERGENT B2 ;  /* 0x0000000000027941 */ /* 0x000fea0003800200 */
.L_x_10056:
        /* <DEDUP_REMOVED lines=61> */
.L_x_10054:
[----:B------:R-:W-:Y:S05]  /*1fa10*/  BSYNC.RECONVERGENT B1 ;  /* 0x0000000000017941 */ /* 0x000fea0003800200 */
.L_x_10053:
        /* <DEDUP_REMOVED lines=21> */
.L_x_10060:
        /* <DEDUP_REMOVED lines=13> */
.L_x_10062:
[----:B------:R-:W-:Y:S05]  /*1fc40*/  BSYNC.RECONVERGENT B2 ;  /* 0x0000000000027941 */ /* 0x000fea0003800200 */
.L_x_10061:
        /* <DEDUP_REMOVED lines=61> */
.L_x_10059:
[----:B------:R-:W-:Y:S05]  /*20020*/  BSYNC.RECONVERGENT B1 ;  /* 0x0000000000017941 */ /* 0x000fea0003800200 */
.L_x_10058:
        /* <DEDUP_REMOVED lines=22> */
.L_x_10065:
        /* <DEDUP_REMOVED lines=13> */
.L_x_10067:
[----:B------:R-:W-:Y:S05]  /*20260*/  BSYNC.RECONVERGENT B2 ;  /* 0x0000000000027941 */ /* 0x000fea0003800200 */
.L_x_10066:
        /* <DEDUP_REMOVED lines=61> */
.L_x_10064:
[----:B------:R-:W-:Y:S05]  /*20640*/  BSYNC.RECONVERGENT B1 ;  /* 0x0000000000017941 */ /* 0x000fea0003800200 */
.L_x_10063:
        /* <DEDUP_REMOVED lines=21> */
.L_x_10070:
        /* <DEDUP_REMOVED lines=13> */
.L_x_10072:
[----:B------:R-:W-:Y:S05]  /*20870*/  BSYNC.RECONVERGENT B2 ;  /* 0x0000000000027941 */ /* 0x000fea0003800200 */
.L_x_10071:
        /* <DEDUP_REMOVED lines=61> */
.L_x_10069:
[----:B------:R-:W-:Y:S05]  /*20c50*/  BSYNC.RECONVERGENT B1 ;  /* 0x0000000000017941 */ /* 0x000fea0003800200 */
.L_x_10068:
        /* <DEDUP_REMOVED lines=22> */
.L_x_10075:
        /* <DEDUP_REMOVED lines=15> */
.L_x_10077:
[----:B------:R-:W-:Y:S05]  /*20eb0*/  BSYNC.RECONVERGENT B2 ;  /* 0x0000000000027941 */ /* 0x000fea0003800200 */
.L_x_10076:
        /* <DEDUP_REMOVED lines=61> */
.L_x_10074:
[----:B------:R-:W-:Y:S05]  /*21290*/  BSYNC.RECONVERGENT B1 ;  /* 0x0000000000017941 */ /* 0x000fea0003800200 */
.L_x_10073:
        /* <DEDUP_REMOVED lines=12> */
.L_x_10037:
        /* <DEDUP_REMOVED lines=21> */
.L_x_9995:
[----:B------:R-:W-:Y:S05]  /*214b0*/  BSYNC.RECONVERGENT B0 ;  /* 0x0000000000007941 */ /* 0x000fea0003800200 */
.L_x_9994:
        /* <DEDUP_REMOVED lines=30> */
.L_x_10083:
        /* <DEDUP_REMOVED lines=13> */
.L_x_10085:
[----:B------:R-:W-:Y:S05]  /*21770*/  BSYNC.RECONVERGENT B2 ;  /* 0x0000000000027941 */ /* 0x000fea0003800200 */
.L_x_10084:
        /* <DEDUP_REMOVED lines=60> */
[----:B------:R-:W-:-:S07]  /*21b40*/  LOP3.LUT R8, R9, R8, R35, 0x96, !PT ;  /* 0x0000000809087212 */ /* 0x000fce00078e9623 */
.L_x_10082:
[----:B------:R-:W-:Y:S05]  /*21b50*/  BSYNC.RECONVERGENT B1 ;  /* 0x0000000000017941 */ /* 0x000fea0003800200 */
.L_x_10081:
        /* <DEDUP_REMOVED lines=30> */
.L_x_10088:
        /* <DEDUP_REMOVED lines=13> */
.L_x_10090:
[----:B------:R-:W-:Y:S05]  /*21e10*/  BSYNC.RECONVERGENT B2 ;  /* 0x0000000000027941 */ /* 0x000fea0003800200 */
.L_x_10089:
        /* <DEDUP_REMOVED lines=61> */
.L_x_10087:
[----:B------:R-:W-:Y:S05]  /*221f0*/  BSYNC.RECONVERGENT B1 ;  /* 0x0000000000017941 */ /* 0x000fea0003800200 */
.L_x_10086:
        /* <DEDUP_REMOVED lines=23> */
.L_x_10093:
        /* <DEDUP_REMOVED lines=13> */
.L_x_10095:
[----:B------:R-:W-:Y:S05]  /*22440*/  BSYNC.RECONVERGENT B2 ;  /* 0x0000000000027941 */ /* 0x000fea0003800200 */
.L_x_10094:
        /* <DEDUP_REMOVED lines=61> */
.L_x_10092:
[----:B------:R-:W-:Y:S05]  /*22820*/  BSYNC.RECONVERGENT B1 ;  /* 0x0000000000017941 */ /* 0x000fea0003800200 */
.L_x_10091:
        /* <DEDUP_REMOVED lines=25> */
.L_x_10098:
        /* <DEDUP_REMOVED lines=13> */
.L_x_10100:
[----:B------:R-:W-:Y:S05]  /*22a90*/  BSYNC.RECONVERGENT B2 ;  /* 0x0000000000027941 */ /* 0x000fea0003800200 */
.L_x_10099:
        /* <DEDUP_REMOVED lines=61> */
.L_x_10097:
[----:B------:R-:W-:Y:S05]  /*22e70*/  BSYNC.RECONVERGENT B1 ;  /* 0x0000000000017941 */ /* 0x000fea0003800200 */
.L_x_10096:
        /* <DEDUP_REMOVED lines=23> */
.L_x_10103:
        /* <DEDUP_REMOVED lines=13> */
.L_x_10105:
[----:B------:R-:W-:Y:S05]  /*230c0*/  BSYNC.RECONVERGENT B2 ;  /* 0x0000000000027941 */ /* 0x000fea0003800200 */
.L_x_10104:
        /* <DEDUP_REMOVED lines=61> */
.L_x_10102:
[----:B------:R-:W-:Y:S05]  /*234a0*/  BSYNC.RECONVERGENT B1 ;  /* 0x0000000000017941 */ /* 0x000fea0003800200 */
.L_x_10101:
        /* <DEDUP_REMOVED lines=25> */
.L_x_10108:
        /* <DEDUP_REMOVED lines=13> */
.L_x_10110:
[----:B------:R-:W-:Y:S05]  /*23710*/  BSYNC.RECONVERGENT B2 ;  /* 0x0000000000027941 */ /* 0x000fea0003800200 */
.L_x_10109:
        /* <DEDUP_REMOVED lines=61> */
.L_x_10107:
[----:B------:R-:W-:Y:S05]  /*23af0*/  BSYNC.RECONVERGENT B1 ;  /* 0x0000000000017941 */ /* 0x000fea0003800200 */
.L_x_10106:
        /* <DEDUP_REMOVED lines=23> */
.L_x_10113:
        /* <DEDUP_REMOVED lines=13> */
.L_x_10115:
[----:B------:R-:W-:Y:S05]  /*23d40*/  BSYNC.RECONVERGENT B2 ;  /* 0x0000000000027941 */ /* 0x000fea0003800200 */
.L_x_10114:
        /* <DEDUP_REMOVED lines=61> */
.L_x_10112:
[----:B------:R-:W-:Y:S05]  /*24120*/  BSYNC.RECONVERGENT B1 ;  /* 0x0000000000017941 */ /* 0x000fea0003800200 */
.L_x_10111:
        /* <DEDUP_REMOVED lines=25> */
.L_x_10118:
        /* <DEDUP_REMOVED lines=15> */
.L_x_10120:
[----:B------:R-:W-:Y:S05]  /*243b0*/  BSYNC.RECONVERGENT B2 ;  /* 0x0000000000027941 */ /* 0x000fea0003800200 */
.L_x_10119:
        /* <DEDUP_REMOVED lines=61> */
.L_x_10117:
[----:B------:R-:W-:Y:S05]  /*24790*/  BSYNC.RECONVERGENT B1 ;  /* 0x0000000000017941 */ /* 0x000fea0003800200 */
.L_x_10116:
        /* <DEDUP_REMOVED lines=15> */
.L_x_10080:
        /* <DEDUP_REMOVED lines=16> */
.L_x_10124:
        /* <DEDUP_REMOVED lines=13> */
.L_x_10126:
[----:B------:R-:W-:Y:S05]  /*24a60*/  BSYNC.RECONVERGENT B2 ;  /* 0x0000000000027941 */ /* 0x000fea0003800200 */
.L_x_10125:
        /* <DEDUP_REMOVED lines=10> */
[----:B------:R-:W-:Y:S01]  /*24b10*/  IMAD.MOV.U32 R32, RZ, RZ, RZ ;  /* 0x000000ffff207224 */ /* 0x000fe200078e00ff */
        /* <DEDUP_REMOVED lines=49> */
[----:B------:R-:W-:-:S07]  /*24e30*/  LOP3.LUT R8, R9, R8, R35, 0x96, !PT ;  /* 0x0000000809087212 */ /* 0x000fce00078e9623 */
.L_x_10123:
[----:B------:R-:W-:Y:S05]  /*24e40*/  BSYNC.RECONVERGENT B1 ;  /* 0x0000000000017941 */ /* 0x000fea0003800200 */
.L_x_10122:
        /* <DEDUP_REMOVED lines=27> */
.L_x_10129:
        /* <DEDUP_REMOVED lines=13> */
.L_x_10131:
[----:B------:R-:W-:Y:S05]  /*250d0*/  BSYNC.RECONVERGENT B2 ;  /* 0x0000000000027941 */ /* 0x000fea0003800200 */
.L_x_10130:
        /* <DEDUP_REMOVED lines=61> */
.L_x_10128:
[----:B------:R-:W-:Y:S05]  /*254b0*/  BSYNC.RECONVERGENT B1 ;  /* 0x0000000000017941 */ /* 0x000fea0003800200 */
.L_x_10127:
        /* <DEDUP_REMOVED lines=21> */
.L_x_10134:
        /* <DEDUP_REMOVED lines=13> */
.L_x_10136:
[----:B------:R-:W-:Y:S05]  /*256e0*/  BSYNC.RECONVERGENT B2 ;  /* 0x0000000000027941 */ /* 0x000fea0003800200 */
.L_x_10135:
        /* <DEDUP_REMOVED lines=61> */
.L_x_10133:
[----:B------:R-:W-:Y:S05]  /*25ac0*/  BSYNC.RECONVERGENT B1 ;  /* 0x0000000000017941 */ /* 0x000fea0003800200 */
.L_x_10132:
        /* <DEDUP_REMOVED lines=22> */
.L_x_10139:
        /* <DEDUP_REMOVED lines=13> */
.L_x_10141:
[----:B------:R-:W-:Y:S05]  /*25d00*/  BSYNC.RECONVERGENT B2 ;  /* 0x0000000000027941 */ /* 0x000fea0003800200 */
.L_x_10140:
        /* <DEDUP_REMOVED lines=61> */
.L_x_10138:
[----:B------:R-:W-:Y:S05]  /*260e0*/  BSYNC.RECONVERGENT B1 ;  /* 0x0000000000017941 */ /* 0x000fea0003800200 */
.L_x_10137:
        /* <DEDUP_REMOVED lines=21> */
.L_x_10144:
        /* <DEDUP_REMOVED lines=13> */
.L_x_10146:
[----:B------:R-:W-:Y:S05]  /*26310*/  BSYNC.RECONVERGENT B2 ;  /* 0x0000000000027941 */ /* 0x000fea0003800200 */
.L_x_10145:
        /* <DEDUP_REMOVED lines=61> */
.L_x_10143:
[----:B------:R-:W-:Y:S05]  /*266f0*/  BSYNC.RECONVERGENT B1 ;  /* 0x0000000000017941 */ /* 0x000fea0003800200 */
.L_x_10142:
        /* <DEDUP_REMOVED lines=22> */
.L_x_10149:
        /* <DEDUP_REMOVED lines=13> */
.L_x_10151:
[----:B------:R-:W-:Y:S05]  /*26930*/  BSYNC.RECONVERGENT B2 ;  /* 0x0000000000027941 */ /* 0x000fea0003800200 */
.L_x_10150:
        /* <DEDUP_REMOVED lines=61> */
.L_x_10148:
[----:B------:R-:W-:Y:S05]  /*26d10*/  BSYNC.RECONVERGENT B1 ;  /* 0x0000000000017941 */ /* 0x000fea0003800200 */
.L_x_10147:
        /* <DEDUP_REMOVED lines=21> */
.L_x_10154:
        /* <DEDUP_REMOVED lines=13> */
.L_x_10156:
[----:B------:R-:W-:Y:S05]  /*26f40*/  BSYNC.RECONVERGENT B2 ;  /* 0x0000000000027941 */ /* 0x000fea0003800200 */
.L_x_10155:
        /* <DEDUP_REMOVED lines=61> */
.L_x_10153:
[----:B------:R-:W-:Y:S05]  /*27320*/  BSYNC.RECONVERGENT B1 ;  /* 0x0000000000017941 */ /* 0x000fea0003800200 */
.L_x_10152:
        /* <DEDUP_REMOVED lines=22> */
.L_x_10159:
        /* <DEDUP_REMOVED lines=15> */
.L_x_10161:
[----:B------:R-:W-:Y:S05]  /*27580*/  BSYNC.RECONVERGENT B2 ;  /* 0x0000000000027941 */ /* 0x000fea0003800200 */
.L_x_10160:
        /* <DEDUP_REMOVED lines=61> */
.L_x_10158:
[----:B------:R-:W-:Y:S05]  /*27960*/  BSYNC.RECONVERGENT B1 ;  /* 0x0000000000017941 */ /* 0x000fea0003800200 */
.L_x_10157:
        /* <DEDUP_REMOVED lines=12> */
.L_x_10121:
        /* <DEDUP_REMOVED lines=21> */
.L_x_10079:
[----:B------:R-:W-:Y:S05]  /*27b80*/  BSYNC.RECONVERGENT B0 ;  /* 0x0000000000007941 */ /* 0x000fea0003800200 */
.L_x_10078:
        /* <DEDUP_REMOVED lines=14> */
[----:B------:R-:W-:Y:S02]  /*27c70*/  HFMA2 R30, -RZ, RZ, 0, 1.1920928955078125e-07 ;  /* 0x00000002ff1e7431 */ /* 0x000fe400000001ff */
[----:B------:R-:W-:Y:S01]  /*27c80*/  IMAD.MOV.U32 R32, RZ, RZ, R12 ;  /* 0x000000ffff207224 */ /* 0x000fe200078e000c */
[----:B------:R-:W-:-:S08]  /*27c90*/  MOV R24, R16 ;  /* 0x0000001000187202 */ /* 0x000fd00000000f00 */
[----:B0-----:R-:W-:Y:S05]  /*27ca0*/  @!P1 BRA `(.L_x_10166) ;  /* 0x0000000400549947 */ /* 0x001fea0003800000 */
        /* <DEDUP_REMOVED lines=10> */
.L_x_10167:
        /* <DEDUP_REMOVED lines=13> */
.L_x_10169:
[----:B------:R-:W-:Y:S05]  /*27e20*/  BSYNC.RECONVERGENT B2 ;  /* 0x0000000000027941 */ /* 0x000fea0003800200 */
.L_x_10168:
        /* <DEDUP_REMOVED lines=61> */
.L_x_10166:
[----:B------:R-:W-:Y:S05]  /*28200*/  BSYNC.RECONVERGENT B1 ;  /* 0x0000000000017941 */ /* 0x000fea0003800200 */
.L_x_10165:
        /* <DEDUP_REMOVED lines=30> */
.L_x_10172:
        /* <DEDUP_REMOVED lines=13> */
.L_x_10174:
[----:B------:R-:W-:Y:S05]  /*284c0*/  BSYNC.RECONVERGENT B2 ;  /* 0x0000000000027941 */ /* 0x000fea0003800200 */
.L_x_10173:
        /* <DEDUP_REMOVED lines=61> */
.L_x_10171:
[----:B------:R-:W-:Y:S05]  /*288a0*/  BSYNC.RECONVERGENT B1 ;  /* 0x0000000000017941 */ /* 0x000fea0003800200 */
.L_x_10170:
[----:B------:R-:W-:Y:S01]  /*288b0*/  I2FP.F32.U32 R9, R9 ;  /* 0x0000000900097245 */ /* 0x000fe20000201000 */
[----:B------:R-:W-:Y:S01]  /*288c0*/  IMAD.U32 R168, R168, 0x10000, RZ ;  /* 0x00010000a8a87824 */ /* 0x000fe200078e00ff */
[----:B------:R-:W-:Y:S01]  /*288d0*/  SHF.L.U32 R41, R164, 0x10, RZ ;  /* 0x00000010a4297819 */ /* 0x000fe200000006ff */
[----:B------:R-:W-:Y:S01]  /*288e0*/  BSSY.RECONVERGENT B1, `(.L_x_10175) ;  /* 0x0000061000017945 */ /* 0x000fe20003800200 */
[----:B------:R-:W-:Y:S01]  /*288f0*/  LOP3.LUT R13, R13, 0xfffffffd, RZ, 0xc0, !PT ;  /* 0xfffffffd0d0d7812 */ /* 0x000fe200078ec0ff */
[----:B------:R-:W-:Y:S01]  /*28900*/  FFMA.FTZ R9, R9, R16, 1.1641532182693481445e-10 ;  /* 0x2f00000009097423 */ /* 0x000fe20000010010 */
[----:B------:R-:W-:Y:S02]  /*28910*/  HFMA2 R34, -RZ, RZ, 0, 1.1920928955078125e-07 ;  /* 0x00000002ff227431 */ /* 0x000fe400000001ff */
[----:B------:R-:W-:Y:S02]  /*28920*/  FMUL.FTZ R41, R41, R20 ;  /* 0x0000001429297220 */ /* 0x000fe40000410000 */
[----:B------:R-:W-:-:S02]  /*28930*/  FSETP.GTU.FTZ.AND P1, PT, R9, R26, PT ;  /* 0x0000001a0900720b */ /* 0x000fc40003f3c000 */
[----:B------:R-:W-:Y:S01]  /*28940*/  FMUL.FTZ R41, R41, R28 ;  /* 0x0000001c29297220 */ /* 0x000fe20000410000 */
[----:B------:R-:W-:Y:S01]  /*28950*/  IMAD.MOV.U32 R9, RZ, RZ, R12 ;  /* 0x000000ffff097224 */ /* 0x000fe200078e000c */
[----:B------:R-:W-:-:S03]  /*28960*/  PLOP3.LUT P2, PT, P1, PT, PT, 0x8, 0x80 ;  /* 0x000000000080781c */ /* 0x000fc60000f4e170 */
[----:B------:R-:W-:Y:S02]  /*28970*/  FSEL R41, R41, RZ, !P1 ;  /* 0x000000ff29297208 */ /* 0x000fe40004800000 */
[----:B------:R-:W-:-:S03]  /*28980*/  ISETP.NE.AND P1, PT, R32, 0x1, PT ;  /* 0x000000012000780c */ /* 0x000fc60003f25270 */
[----:B------:R-:W-:-:S05]  /*28990*/  FADD.FTZ R41, R41, R168 ;  /* 0x000000a829297221 */ /* 0x000fca0000010000 */
        /* <DEDUP_REMOVED lines=10> */
.L_x_10177:
        /* <DEDUP_REMOVED lines=13> */
.L_x_10179:
[----:B------:R-:W-:Y:S05]  /*28b10*/  BSYNC.RECONVERGENT B2 ;  /* 0x0000000000027941 */ /* 0x000fea0003800200 */
.L_x_10178:
        /* <DEDUP_REMOVED lines=61> */
.L_x_10176:
[----:B------:R-:W-:Y:S05]  /*28ef0*/  BSYNC.RECONVERGENT B1 ;  /* 0x0000000000017941 */ /* 0x000fea0003800200 */
.L_x_10175:
        /* <DEDUP_REMOVED lines=25> */
.L_x_10182:
        /* <DEDUP_REMOVED lines=13> */
.L_x_10184:
[----:B------:R-:W-:Y:S05]  /*29160*/  BSYNC.RECONVERGENT B2 ;  /* 0x0000000000027941 */ /* 0x000fea0003800200 */
.L_x_10183:
        /* <DEDUP_REMOVED lines=61> */
.L_x_10181:
[----:B------:R-:W-:Y:S05]  /*29540*/  BSYNC.RECONVERGENT B1 ;  /* 0x0000000000017941 */ /* 0x000fea0003800200 */
.L_x_10180:
        /* <DEDUP_REMOVED lines=23> */
.L_x_10187:
        /* <DEDUP_REMOVED lines=13> */
.L_x_10189:
[----:B------:R-:W-:Y:S05]  /*29790*/  BSYNC.RECONVERGENT B2 ;  /* 0x0000000000027941 */ /* 0x000fea0003800200 */
.L_x_10188:
        /* <DEDUP_REMOVED lines=61> */
.L_x_10186:
[----:B------:R-:W-:Y:S05]  /*29b70*/  BSYNC.RECONVERGENT B1 ;  /* 0x0000000000017941 */ /* 0x000fea0003800200 */
.L_x_10185:
        /* <DEDUP_REMOVED lines=25> */
.L_x_10192:
        /* <DEDUP_REMOVED lines=13> */
.L_x_10194:
[----:B------:R-:W-:Y:S05]  /*29de0*/  BSYNC.RECONVERGENT B2 ;  /* 0x0000000000027941 */ /* 0x000fea0003800200 */
.L_x_10193:
        /* <DEDUP_REMOVED lines=61> */
.L_x_10191:
[----:B------:R-:W-:Y:S05]  /*2a1c0*/  BSYNC.RECONVERGENT B1 ;  /* 0x0000000000017941 */ /* 0x000fea0003800200 */
.L_x_10190:
        /* <DEDUP_REMOVED lines=23> */
.L_x_10197:
        /* <DEDUP_REMOVED lines=13> */
.L_x_10199:
[----:B------:R-:W-:Y:S05]  /*2a410*/  BSYNC.RECONVERGENT B2 ;  /* 0x0000000000027941 */ /* 0x000fea0003800200 */
.L_x_10198:
        /* <DEDUP_REMOVED lines=61> */
.L_x_10196:
[----:B------:R-:W-:Y:S05]  /*2a7f0*/  BSYNC.RECONVERGENT B1 ;  /* 0x0000000000017941 */ /* 0x000fea0003800200 */
.L_x_10195:
        /* <DEDUP_REMOVED lines=25> */
.L_x_10202:
        /* <DEDUP_REMOVED lines=15> */
.L_x_10204:
[----:B------:R-:W-:Y:S05]  /*2aa80*/  BSYNC.RECONVERGENT B2 ;  /* 0x0000000000027941 */ /* 0x000fea0003800200 */
.L_x_10203:
        /* <DEDUP_REMOVED lines=61> */
.L_x_10201:
[----:B------:R-:W-:Y:S05]  /*2ae60*/  BSYNC.RECONVERGENT B1 ;  /* 0x0000000000017941 */ /* 0x000fea0003800200 */
.L_x_10200:
        /* <DEDUP_REMOVED lines=15> */
.L_x_10164:
        /* <DEDUP_REMOVED lines=16> */
.L_x_10208:
        /* <DEDUP_REMOVED lines=13> */
.L_x_10210:
[----:B------:R-:W-:Y:S05]  /*2b130*/  BSYNC.RECONVERGENT B2 ;  /* 0x0000000000027941 */ /* 0x000fea0003800200 */
.L_x_10209:
        /* <DEDUP_REMOVED lines=61> */
.L_x_10207:
[----:B------:R-:W-:Y:S05]  /*2b510*/  BSYNC.RECONVERGENT B1 ;  /* 0x0000000000017941 */ /* 0x000fea0003800200 */
.L_x_10206:
        /* <DEDUP_REMOVED lines=27> */
.L_x_10213:
        /* <DEDUP_REMOVED lines=13> */
.L_x_10215:
[----:B------:R-:W-:Y:S05]  /*2b7a0*/  BSYNC.RECONVERGENT B2 ;  /* 0x0000000000027941 */ /* 0x000fea0003800200 */
.L_x_10214:
        /* <DEDUP_REMOVED lines=61> */
.L_x_10212:
[----:B------:R-:W-:Y:S05]  /*2bb80*/  BSYNC.RECONVERGENT B1 ;  /* 0x0000000000017941 */ /* 0x000fea0003800200 */
.L_x_10211:
[----:B------:R-:W-:Y:S01]  /*2bb90*/  I2FP.F32.U32 R9, R9 ;  /* 0x0000000900097245 */ /* 0x000fe20000201000 */
[----:B------:R-:W-:Y:S01]  /*2bba0*/  IMAD.U32 R41, R164, 0x10000, RZ ;  /* 0x00010000a4297824 */ /* 0x000fe200078e00ff */
[----:B------:R-:W-:Y:S01]  /*2bbb0*/  LOP3.LUT R13, R13, 0xfffffffd, RZ, 0xc0, !PT ;  /* 0xfffffffd0d0d7812 */ /* 0x000fe200078ec0ff */
        /* <DEDUP_REMOVED lines=20> */
.L_x_10218:
        /* <DEDUP_REMOVED lines=13> */
.L_x_10220:
[----:B------:R-:W-:Y:S05]  /*2bdd0*/  BSYNC.RECONVERGENT B2 ;  /* 0x0000000000027941 */ /* 0x000fea0003800200 */
.L_x_10219:
        /* <DEDUP_REMOVED lines=61> */
.L_x_10217:
[----:B------:R-:W-:Y:S05]  /*2c1b0*/  BSYNC.RECONVERGENT B1 ;  /* 0x0000000000017941 */ /* 0x000fea0003800200 */
.L_x_10216:
        /* <DEDUP_REMOVED lines=22> */
.L_x_10223:
        /* <DEDUP_REMOVED lines=13> */
.L_x_10225:
[----:B------:R-:W-:Y:S05]  /*2c3f0*/  BSYNC.RECONVERGENT B2 ;  /* 0x0000000000027941 */ /* 0x000fea0003800200 */
.L_x_10224:
        /* <DEDUP_REMOVED lines=61> */
.L_x_10222:
[----:B------:R-:W-:Y:S05]  /*2c7d0*/  BSYNC.RECONVERGENT B1 ;  /* 0x0000000000017941 */ /* 0x000fea0003800200 */
.L_x_10221:
        /* <DEDUP_REMOVED lines=21> */
.L_x_10228:
        /* <DEDUP_REMOVED lines=13> */
.L_x_10230:
[----:B------:R-:W-:Y:S05]  /*2ca00*/  BSYNC.RECONVERGENT B2 ;  /* 0x0000000000027941 */ /* 0x000fea0003800200 */
.L_x_10229:
        /* <DEDUP_REMOVED lines=61> */
.L_x_10227:
[----:B------:R-:W-:Y:S05]  /*2cde0*/  BSYNC.RECONVERGENT B1 ;  /* 0x0000000000017941 */ /* 0x000fea0003800200 */
.L_x_10226:
        /* <DEDUP_REMOVED lines=22> */
.L_x_10233:
        /* <DEDUP_REMOVED lines=13> */
.L_x_10235:
[----:B------:R-:W-:Y:S05]  /*2d020*/  BSYNC.RECONVERGENT B2 ;  /* 0x0000000000027941 */ /* 0x000fea0003800200 */
.L_x_10234:
        /* <DEDUP_REMOVED lines=61> */
.L_x_10232:
[----:B------:R-:W-:Y:S05]  /*2d400*/  BSYNC.RECONVERGENT B1 ;  /* 0x0000000000017941 */ /* 0x000fea0003800200 */
.L_x_10231:
        /* <DEDUP_REMOVED lines=21> */
.L_x_10238:
        /* <DEDUP_REMOVED lines=13> */
.L_x_10240:
[----:B------:R-:W-:Y:S05]  /*2d630*/  BSYNC.RECONVERGENT B2 ;  /* 0x0000000000027941 */ /* 0x000fea0003800200 */
.L_x_10239:
        /* <DEDUP_REMOVED lines=61> */
.L_x_10237:
[----:B------:R-:W-:Y:S05]  /*2da10*/  BSYNC.RECONVERGENT B1 ;  /* 0x0000000000017941 */ /* 0x000fea0003800200 */
.L_x_10236:
        /* <DEDUP_REMOVED lines=22> */
.L_x_10243:
        /* <DEDUP_REMOVED lines=15> */
.L_x_10245:
[----:B------:R-:W-:Y:S05]  /*2dc70*/  BSYNC.RECONVERGENT B2 ;  /* 0x0000000000027941 */ /* 0x000fea0003800200 */
.L_x_10244:
        /* <DEDUP_REMOVED lines=61> */
.L_x_10242:
[----:B------:R-:W-:Y:S05]  /*2e050*/  BSYNC.RECONVERGENT B1 ;  /* 0x0000000000017941 */ /* 0x000fea0003800200 */
.L_x_10241:
        /* <DEDUP_REMOVED lines=12> */
.L_x_10205:
        /* <DEDUP_REMOVED lines=21> */
.L_x_10163:
[----:B------:R-:W-:Y:S05]  /*2e270*/  BSYNC.RECONVERGENT B0 ;  /* 0x0000000000007941 */ /* 0x000fea0003800200 */
.L_x_10162:
[----:B------:R-:W-:Y:S01]  /*2e280*/  FADD.FTZ R20, RZ, R15 ;  /* 0x0000000fff147221 */ /* 0x000fe20000010000 */
[----:B------:R-:W-:Y:S01]  /*2e290*/  P2R R26, PR, RZ, 0x1 ;  /* 0x00000001ff1a7803 */ /* 0x000fe20000000000 */
[----:B------:R-:W-:Y:S01]  /*2e2a0*/  BSSY.RECONVERGENT B0, `(.L_x_10246) ;  /* 0x00000d2000007945 */ /* 0x000fe20003800200 */
[----:B------:R-:W-:Y:S01]  /*2e2b0*/  LOP3.LUT P0, RZ, R13, 0x20, RZ, 0xc0, !PT ;  /* 0x000000200dff7812 */ /* 0x000fe2000780c0ff */
[----:B------:R-:W-:Y:S01]  /*2e2c0*/  FADD.FTZ R20, R17, R20 ;  /* 0x0000001411147221 */ /* 0x000fe20000010000 */
[C---:B------:R-:W-:Y:S01]  /*2e2d0*/  ISETP.GT.U32.AND P1, PT, R2.reuse, 0xff, PT ;  /* 0x000000ff0200780c */ /* 0x040fe20003f24070 */
[----:B------:R-:W-:Y:S01]  /*2e2e0*/  IMAD.MOV.U32 R32, RZ, RZ, RZ ;  /* 0x000000ffff207224 */ /* 0x000fe200078e00ff */
[C---:B------:R-:W-:Y:S01]  /*2e2f0*/  ISETP.GT.U32.AND P2, PT, R2.reuse, 0x17f, PT ;  /* 0x0000017f0200780c */ /* 0x040fe20003f44070 */
[----:B------:R-:W-:Y:S01]  /*2e300*/  FADD.FTZ R20, R43, R20 ;  /* 0x000000142b147221 */ /* 0x000fe20000010000 */
[C---:B------:R-:W-:Y:S02]  /*2e310*/  ISETP.GT.U32.AND P3, PT, R2.reuse, 0x1ff, PT ;  /* 0x000001ff0200780c */ /* 0x040fe40003f64070 */
[C---:B------:R-:W-:Y:S01]  /*2e320*/  ISETP.GT.U32.AND P4, PT, R2.reuse, 0x27f, PT ;  /* 0x0000027f0200780c */ /* 0x040fe20003f84070 */
[----:B------:R-:W-:Y:S01]  /*2e330*/  FADD.FTZ R20, R45, R20 ;  /* 0x000000142d147221 */ /* 0x000fe20000010000 */
[----:B------:R-:W-:-:S02]  /*2e340*/  ISETP.GT.U32.AND P5, PT, R2, 0x2ff, PT ;  /* 0x000002ff0200780c */ /* 0x000fc40003fa4070 */
[----:B------:R-:W-:Y:S01]  /*2e350*/  ISETP.GT.U32.AND P6, PT, R2, 0x37f, PT ;  /* 0x0000037f0200780c */ /* 0x000fe20003fc4070 */
[----:B------:R-:W-:Y:S01]  /*2e360*/  FADD.FTZ R20, R191, R20 ;  /* 0x00000014bf147221 */ /* 0x000fe20000010000 */
[----:B------:R-:W-:-:S03]  /*2e370*/  LOP3.LUT R30, R18, 0x1f, RZ, 0xc0, !PT ;  /* 0x0000001f121e7812 */ /* 0x000fc600078ec0ff */
        /* <DEDUP_REMOVED lines=52> */
[----:B0-23--:R-:W0:Y:S02]  /*2e6c0*/  SHFL.BFLY PT, R165, R20, 0x1, 0x1f ;  /* 0x0c201f0014a57f89 */ /* 0x00de2400000e0000 */
        /* <DEDUP_REMOVED lines=143> */
.L_x_10247:
[----:B------:R-:W-:Y:S05]  /*2efc0*/  BSYNC.RECONVERGENT B0 ;  /* 0x0000000000007941 */ /* 0x000fea0003800200 */
.L_x_10246:
        /* <DEDUP_REMOVED lines=12> */
[----:B------:R0:W1:Y:S03]  /*2f090*/  LDS.64 R164, [R20+UR4] ;  /* 0x0000000414a47984 */ /* 0x0000660008000a00 */
.L_x_10249:
[----:B------:R-:W-:Y:S05]  /*2f0a0*/  BSYNC.RECONVERGENT B0 ;  /* 0x0000000000007941 */ /* 0x000fea0003800200 */
.L_x_10248:
[----:B------:R-:W0:Y:S01]  /*2f0b0*/  SHFL.DOWN PT, R167, R32, 0x2, 0x1f ;  /* 0x08401f0020a77f89 */ /* 0x000e2200000e0000 */
[----:B------:R-:W-:Y:S01]  /*2f0c0*/  ISETP.NE.AND P1, PT, RZ, UR7, PT ;  /* 0x00000007ff007c0c */ /* 0x000fe2000bf25270 */
[----:B------:R-:W-:Y:S01]  /*2f0d0*/  BSSY.RECONVERGENT B0, `(.L_x_10250) ;  /* 0x0000053000007945 */ /* 0x000fe20003800200 */
[----:B------:R-:W-:Y:S01]  /*2f0e0*/  LOP3.LUT P2, RZ, R13, 0x20, RZ, 0xc0, !PT ;  /* 0x000000200dff7812 */ /* 0x000fe2000784c0ff */
[----:B-1----:R-:W1:Y:S01]  /*2f0f0*/  SHFL.DOWN PT, R169, R164, 0x2, 0x1f ;  /* 0x08401f00a4a97f89 */ /* 0x002e6200000e0000 */
[----:B0-----:R-:W-:Y:S02]  /*2f100*/  IADD3 R20, PT, PT, R167, R32, RZ ;  /* 0x00000020a7147210 */ /* 0x001fe40007ffe0ff */
[----:B------:R-:W-:Y:S02]  /*2f110*/  I2FP.F32.S32 R28, R167 ;  /* 0x000000a7001c7245 */ /* 0x000fe40000201400 */
[----:B------:R-:W-:Y:S01]  /*2f120*/  I2FP.F32.S32 R24, R20 ;  /* 0x0000001400187245 */ /* 0x000fe20000201400 */
[----:B------:R-:W0:Y:S01]  /*2f130*/  SHFL.DOWN PT, R249, R20, 0x1, 0x1f ;  /* 0x08201f0014f97f89 */ /* 0x000e2200000e0000 */
[----:B------:R-:W-:Y:S01]  /*2f140*/  I2FP.F32.S32 R167, R32 ;  /* 0x0000002000a77245 */ /* 0x000fe20000201400 */
[----:B-1----:R-:W-:Y:S01]  /*2f150*/  FMUL.FTZ R22, R169, R28 ;  /* 0x0000001ca9167220 */ /* 0x002fe20000410000 */
[----:B------:R-:W1:Y:S03]  /*2f160*/  MUFU.RCP R26, R24 ;  /* 0x00000018001a7308 */ /* 0x000e660000001000 */
[----:B------:R-:W-:Y:S01]  /*2f170*/  FFMA.FTZ R171, R167, R164, R22 ;  /* 0x000000a4a7ab7223 */ /* 0x000fe20000010016 */
[----:B------:R-:W-:-:S04]  /*2f180*/  FADD.FTZ R164, -R169, R164 ;  /* 0x000000a4a9a47221 */ /* 0x000fc80000010100 */
[----:B------:R-:W-:-:S04]  /*2f190*/  FMUL.FTZ R164, R164, R164 ;  /* 0x000000a4a4a47220 */ /* 0x000fc80000410000 */
[----:B------:R-:W-:-:S04]  /*2f1a0*/  FMUL.FTZ R164, R164, R167 ;  /* 0x000000a7a4a47220 */ /* 0x000fc80000410000 */
[----:B------:R-:W-:Y:S01]  /*2f1b0*/  FMUL.FTZ R164, R164, R28 ;  /* 0x0000001ca4a47220 */ /* 0x000fe20000410000 */
[----:B-1----:R-:W-:Y:S01]  /*2f1c0*/  FMUL.FTZ R171, R26, R171 ;  /* 0x000000ab1aab7220 */ /* 0x002fe20000410000 */
[----:B0-----:R-:W-:-:S04]  /*2f1d0*/  IMAD.IADD R22, R20, 0x1, R249 ;  /* 0x0000000114167824 */ /* 0x001fc800078e02f9 */
        /* <DEDUP_REMOVED lines=17> */
[----:B0-----:R-:W-:Y:S02]  /*2f2f0*/  FADD.FTZ R167, R22, R165 ;  /* 0x000000a516a77221 */ /* 0x001fe40000010000 */
[----:B------:R-:W0:Y:S02]  /*2f300*/  LDC R22, c[0x0][0x448] ;  /* 0x00011200ff167b82 */ /* 0x000e240000000800 */
        /* <DEDUP_REMOVED lines=24> */
[C---:B0-----:R-:W-:Y:S01]  /*2f490*/  FMUL.FTZ R165, R171.reuse, R18 ;  /* 0x00000012aba57220 */ /* 0x041fe20000410000 */
        /* <DEDUP_REMOVED lines=22> */
.L_x_10251:
[----:B------:R-:W-:Y:S05]  /*2f600*/  BSYNC.RECONVERGENT B0 ;  /* 0x0000000000007941 */ /* 0x000fea0003800200 */
.L_x_10250:
[----:B------:R-:W-:Y:S01]  /*2f610*/  LOP3.LUT P1, RZ, R13, 0x200, RZ, 0xc0, !PT ;  /* 0x000002000dff7812 */ /* 0x000fe2000782c0ff */
[----:B------:R-:W-:-:S12]  /*2f620*/  BSSY.RECONVERGENT B0, `(.L_x_10252) ;  /* 0x0000022000007945 */ /* 0x000fd80003800200 */
[----:B------:R-:W-:Y:S05]  /*2f630*/  @!P1 BRA `(.L_x_10253) ;  /* 0x0000000000809947 */ /* 0x000fea0003800000 */
[----:B-1----:R-:W1:Y:S01]  /*2f640*/  LDC.64 R168, c[0x0][0x428] ;  /* 0x00010a00ffa87b82 */ /* 0x002e620000000a00 */
        /* <DEDUP_REMOVED lines=27> */
[----:B------:R-:W-:Y:S01]  /*2f800*/  F2FP.BF16.F32.PACK_AB R166, R249, R166 ;  /* 0x000000a6f9a6723e */ /* 0x000fe200000010ff */
[----:B------:R-:W-:Y:S01]  /*2f810*/  VIADD R14, R14, 0x80 ;  /* 0x000000800e0e7836 */ /* 0x000fe20000000000 */
[----:B------:R-:W-:-:S05]  /*2f820*/  F2FP.BF16.F32.PACK_AB R167, R34, R251 ;  /* 0x000000fb22a7723e */ /* 0x000fca00000010ff */
[----:B------:R2:W-:Y:S02]  /*2f830*/  STG.E.128 desc[UR8][R168.64], R164 ;  /* 0x000000a4a8007986 */ /* 0x0005e4000c101d08 */
.L_x_10253:
[----:B------:R-:W-:Y:S05]  /*2f840*/  BSYNC.RECONVERGENT B0 ;  /* 0x0000000000007941 */ /* 0x000fea0003800200 */
.L_x_10252:
[----:B------:R-:W-:Y:S01]  /*2f850*/  LOP3.LUT P1, RZ, R13, 0x100, RZ, 0xc0, !PT ;  /* 0x000001000dff7812 */ /* 0x000fe2000782c0ff */
[----:B------:R-:W-:-:S12]  /*2f860*/  BSSY.RECONVERGENT B0, `(.L_x_10254) ;  /* 0x0000022000007945 */ /* 0x000fd80003800200 */
[----:B------:R-:W-:Y:S05]  /*2f870*/  @!P1 BRA `(.L_x_10255) ;  /* 0x0000000000809947 */ /* 0x000fea0003800000 */
[----:B-12---:R-:W1:Y:S01]  /*2f880*/  LDC.64 R168, c[0x0][0x428] ;  /* 0x00010a00ffa87b82 */ /* 0x006e620000000a00 */
        /* <DEDUP_REMOVED lines=31> */
.L_x_10255:
[----:B------:R-:W-:Y:S05]  /*2fa80*/  BSYNC.RECONVERGENT B0 ;  /* 0x0000000000007941 */ /* 0x000fea0003800200 */
.L_x_10254:
[----:B------:R-:W-:Y:S01]  /*2fa90*/  LOP3.LUT P1, RZ, R13, 0x40, RZ, 0xc0, !PT ;  /* 0x000000400dff7812 */ /* 0x000fe2000782c0ff */
[----:B------:R-:W-:-:S12]  /*2faa0*/  BSSY.RECONVERGENT B0, `(.L_x_10256) ;  /* 0x0000022000007945 */ /* 0x000fd80003800200 */
[----:B------:R-:W-:Y:S05]  /*2fab0*/  @!P1 BRA `(.L_x_10257) ;  /* 0x0000000000809947 */ /* 0x000fea0003800000 */
[----:B-123--:R-:W1:Y:S01]  /*2fac0*/  LDC.64 R168, c[0x0][0x428] ;  /* 0x00010a00ffa87b82 */ /* 0x00ee620000000a00 */
        /* <DEDUP_REMOVED lines=31> */
.L_x_10257:
[----:B------:R-:W-:Y:S05]  /*2fcc0*/  BSYNC.RECONVERGENT B0 ;  /* 0x0000000000007941 */ /* 0x000fea0003800200 */
.L_x_10256:
[----:B------:R-:W-:Y:S01]  /*2fcd0*/  LOP3.LUT P1, RZ, R13, 0x10, RZ, 0xc0, !PT ;  /* 0x000000100dff7812 */ /* 0x000fe2000782c0ff */
[----:B------:R-:W-:-:S12]  /*2fce0*/  BSSY.RECONVERGENT B0, `(.L_x_10258) ;  /* 0x0000022000007945 */ /* 0x000fd80003800200 */
[----:B------:R-:W-:Y:S05]  /*2fcf0*/  @!P1 BRA `(.L_x_10259) ;  /* 0x0000000000809947 */ /* 0x000fea0003800000 */
[----:B-1234-:R-:W1:Y:S01]  /*2fd00*/  LDC.64 R168, c[0x0][0x428] ;  /* 0x00010a00ffa87b82 */ /* 0x01ee620000000a00 */
        /* <DEDUP_REMOVED lines=31> */
.L_x_10259:
[----:B------:R-:W-:Y:S05]  /*2ff00*/  BSYNC.RECONVERGENT B0 ;  /* 0x0000000000007941 */ /* 0x000fea0003800200 */
.L_x_10258:
[----:B------:R-:W-:Y:S01]  /*2ff10*/  LOP3.LUT P1, RZ, R13, 0x8, RZ, 0xc0, !PT ;  /* 0x000000080dff7812 */ /* 0x000fe2000782c0ff */
[----:B------:R-:W-:-:S12]  /*2ff20*/  BSSY.RECONVERGENT B0, `(.L_x_10260) ;  /* 0x0000022000007945 */ /* 0x000fd80003800200 */
        /* <DEDUP_REMOVED lines=33> */
.L_x_10261:
[----:B------:R-:W-:Y:S05]  /*30140*/  BSYNC.RECONVERGENT B0 ;  /* 0x0000000000007941 */ /* 0x000fea0003800200 */
.L_x_10260:
        /* <DEDUP_REMOVED lines=33> */
.L_x_10263:
[----:B------:R-:W-:Y:S05]  /*30360*/  BSYNC.RECONVERGENT B0 ;  /* 0x0000000000007941 */ /* 0x000fea0003800200 */
.L_x_10262:
[----:B01234-:R-:W0:Y:S01]  /*30370*/  LDC.64 R164, c[0x0][0x380] ;  /* 0x0000e000ffa47b82 */ /* 0x01fe220000000a00 */
[----:B------:R-:W-:Y:S01]  /*30380*/  UPLOP3.LUT UP1, UPT, UPT, UPT, UP1, 0x40, 0x4 ;  /* 0x000000000004789c */ /* 0x000fe20003f2e810 */
[----:B0-----:R-:W-:-:S04]  /*30390*/  IADD3 R0, PT, PT, R0, R164, RZ ;  /* 0x000000a400007210 */ /* 0x001fc80007ffe0ff */
[----:B------:R-:W-:-:S13]  /*303a0*/  ISETP.GE.AND P0, PT, R0, R165, PT ;  /* 0x000000a50000720c */ /* 0x000fda0003f06270 */
[----:B------:R-:W-:Y:S05]  /*303b0*/  @!P0 BRA `(.L_x_10264) ;  /* 0xfffffd0c00848947 */ /* 0x000fea000383ffff */
[----:B------:R-:W-:Y:S05]  /*303c0*/  EXIT ;  /* 0x000000000000794d */ /* 0x000fea0003800000 */
.L_x_10265:
        /* <DEDUP_REMOVED lines=11> */
.L_x_42331:


//--------------------- .text._ZN10layer_norm13ln_fwd_kernelINS_13Kernel_traitsIf13__nv_bfloat16S2_S2_fjLj7168ELj1ELj1ELj4ELj16ENS_18Kernel_traits_baseILj7168EfS2_S2_S2_fjLj128EEEEELb1ELb0ELb0ELb1EEEvNS_9FwdParamsE --------------------------
	.section	.text._ZN10layer_norm13ln_fwd_kernelINS_13Kernel_traitsIf13__nv_bfloat16S2_S2_fjLj7168ELj1ELj1ELj4ELj16ENS_18Kernel_traits_baseILj7168EfS2_S2_S2_fjLj128EEEEELb1ELb0ELb0ELb1EEEvNS_9FwdParamsE,"ax",@progbits
	.align	128
        .global         _ZN10layer_norm13ln_fwd_kernelINS_13Kernel_traitsIf13__nv_bfloat16S2_S2_fjLj7168ELj1ELj1ELj4ELj16ENS_18Kernel_traits_baseILj7168EfS2_S2_S2_fjLj128EEEEELb1ELb0ELb0ELb1EEEvNS_9FwdParamsE
        .type           _ZN10layer_norm13ln_fwd_kernelINS_13Kernel_traitsIf13__nv_bfloat16S2_S2_fjLj7168ELj1ELj1ELj4ELj16ENS_18Kernel_traits_baseILj7168EfS2_S2_S2_fjLj128EEEEELb1ELb0ELb0ELb1EEEvNS_9FwdParamsE,@function
        .size           _ZN10layer_norm13ln_fwd_kernelINS_13Kernel_traitsIf13__nv_bfloat16S2_S2_fjLj7168ELj1ELj1ELj4ELj16ENS_18Kernel_traits_baseILj7168EfS2_S2_S2_fjLj128EEEEELb1ELb0ELb0ELb1EEEvNS_9FwdParamsE,(.L_x_42332 - _ZN10layer_norm13ln_fwd_kernelINS_13Kernel_traitsIf13__nv_bfloat16S2_S2_fjLj7168ELj1ELj1ELj4ELj16ENS_18Kernel_traits_baseILj7168EfS2_S2_S2_fjLj128EEEEELb1ELb0ELb0ELb1EEEvNS_9FwdParamsE)
        .other          _ZN10layer_norm13ln_fwd_kernelINS_13Kernel_traitsIf13__nv_bfloat16S2_S2_fjLj7168ELj1ELj1ELj4ELj16ENS_18Kernel_traits_baseILj7168EfS2_S2_S2_fjLj128EEEEELb1ELb0ELb0ELb1EEEvNS_9FwdParamsE,@"STO_CUDA_ENTRY STV_DEFAULT"
_ZN10layer_norm13ln_fwd_kernelINS_13Kernel_traitsIf13__nv_bfloat16S2_S2_fjLj7168ELj1ELj1ELj4ELj16ENS_18Kernel_traits_baseILj7168EfS2_S2_S2_fjLj128EEEEELb1ELb0ELb0ELb1EEEvNS_9FwdParamsE:
.text._ZN10layer_norm13ln_fwd_kernelINS_13Kernel_traitsIf13__nv_bfloat16S2_S2_fjLj7168ELj1ELj1ELj4ELj16ENS_18Kernel_traits_baseILj7168EfS2_S2_S2_fjLj128EEEEELb1ELb0ELb0ELb1EEEvNS_9FwdParamsE:
        /* <DEDUP_REMOVED lines=16> */
[----:B------:R-:W4:Y:S01]  /*0100*/  S2R R7, SR_TID.X ;  /* 0x0000000000077919 */ /* 0x000f220000002100 */
[----:B-1----:R-:W-:-:S04]  /*0110*/  UISETP.NE.U32.AND UP0, UPT, UR6, URZ, UPT ;  /* 0x000000ff0600728c */ /* 0x002fc8000bf05070 */
[----:B------:R-:W-:Y:S01]  /*0120*/  UISETP.NE.AND.EX UP0, UPT, UR7, URZ, UPT, UP0 ;  /* 0x000000ff0700728c */ /* 0x000fe2000bf05300 */
[----:B---3--:R-:W-:Y:S02]  /*0130*/  MOV R11, UR4 ;  /* 0x00000004000b7c02 */ /* 0x008fe40008000f00 */
[----:B0-----:R-:W-:Y:S01]  /*0140*/  @P0 IADD3 R214, P1, PT, R2, R5, RZ ;  /* 0x0000000502d60210 */ /* 0x001fe20007f3e0ff */
[----:B--2---:R-:W-:Y:S01]  /*0150*/  VIADD R14, R32, 0x78dde6e4 ;  /* 0x78dde6e4200e7836 */ /* 0x004fe20000000000 */
[----:B------:R-:W-:-:S03]  /*0160*/  IADD3 R16, PT, PT, R33, -0x56f99767, RZ ;  /* 0xa906689921107810 */ /* 0x000fc60007ffe0ff */
[----:B------:R-:W-:Y:S01]  /*0170*/  @P0 IMAD.X R215, RZ, RZ, R3, P1 ;  /* 0x000000ffffd70224 */ /* 0x000fe200008e0603 */
[C---:B------:R-:W-:Y:S01]  /*0180*/  IADD3 R19, PT, PT, R32.reuse, -0xe443238, RZ ;  /* 0xf1bbcdc820137810 */ /* 0x040fe20007ffe0ff */
[C---:B------:R-:W-:Y:S02]  /*0190*/  VIADD R15, R33.reuse, 0xed9eba14 ;  /* 0xed9eba14210f7836 */ /* 0x040fe40000000000 */
[----:B------:R-:W-:Y:S01]  /*01a0*/  VIADD R17, R32, 0xb54cda56 ;  /* 0xb54cda5620117836 */ /* 0x000fe20000000000 */
[--C-:B------:R-:W-:Y:S01]  /*01b0*/  SHF.R.U64 R10, R214, 0x2, R215.reuse ;  /* 0x00000002d60a7819 */ /* 0x100fe200000012d7 */
[----:B------:R-:W-:Y:S01]  /*01c0*/  VIADD R18, R33, 0x1fd5c5a3 ;  /* 0x1fd5c5a321127836 */ /* 0x000fe20000000000 */
[----:B------:R-:W-:Y:S01]  /*01d0*/  SHF.R.U32.HI R9, RZ, 0x2, R215 ;  /* 0x00000002ff097819 */ /* 0x000fe200000116d7 */
[----:B------:R-:W-:Y:S01]  /*01e0*/  VIADD R20, R32, 0x8ff34781 ;  /* 0x8ff3478120147836 */ /* 0x000fe20000000000 */
[----:B----4-:R-:W-:Y:S06]  /*01f0*/  BRA.U !UP0, `(.L_x_10266) ;  /* 0x0000000108847547 */ /* 0x010fec000b800000 */
        /* <DEDUP_REMOVED lines=33> */
.L_x_10266:
        /* <DEDUP_REMOVED lines=44> */
.L_x_10267:
[----:B------:R-:W1:Y:S02]  /*06d0*/  LDCU UR4, c[0x0][0x384] ;  /* 0x00007080ff0477ac */ /* 0x000e640008000800 */
[----:B-1----:R-:W-:-:S13]  /*06e0*/  ISETP.GE.AND P0, PT, R11, UR4, PT ;  /* 0x000000040b007c0c */ /* 0x002fda000bf06270 */
[----:B------:R-:W-:Y:S05]  /*06f0*/  @P0 EXIT ;  /* 0x000000000000094d */ /* 0x000fea0003800000 */
[----:B------:R-:W1:Y:S01]  /*0700*/  LDCU UR4, c[0x0][0x360] ;  /* 0x00006c00ff0477ac */ /* 0x000e620008000800 */
[C---:B0-----:R-:W-:Y:S01]  /*0710*/  IMAD.HI.U32 R3, R10.reuse, -0x2daee0ad, RZ ;  /* 0xd2511f530a037827 */ /* 0x041fe200078e00ff */
[----:B------:R-:W-:Y:S02]  /*0720*/  IADD3 R12, PT, PT, R33, -0x4498517b, RZ ;  /* 0xbb67ae85210c7810 */ /* 0x000fe40007ffe0ff */
[----:B------:R-:W-:Y:S01]  /*0730*/  LOP3.LUT R5, R5, 0xfffffffb, RZ, 0xc0, !PT ;  /* 0xfffffffb05057812 */ /* 0x000fe200078ec0ff */
[----:B------:R-:W-:Y:S01]  /*0740*/  IMAD R13, R10, -0x2daee0ad, RZ ;  /* 0xd2511f530a0d7824 */ /* 0x000fe200078e02ff */
[----:B------:R-:W-:Y:S01]  /*0750*/  LOP3.LUT R3, R3, R33, RZ, 0x3c, !PT ;  /* 0x0000002103037212 */ /* 0x000fe200078e3cff */
[----:B------:R-:W-:Y:S01]  /*0760*/  VIADD R4, R32, 0x9e3779b9 ;  /* 0x9e3779b920047836 */ /* 0x000fe20000000000 */
[----:B------:R-:W-:Y:S01]  /*0770*/  LOP3.LUT R214, R214, 0x3, RZ, 0xc0, !PT ;  /* 0x00000003d6d67812 */ /* 0x000fe200078ec0ff */
[----:B------:R-:W0:Y:S02]  /*0780*/  LDCU UR6, c[0x0][0x404] ;  /* 0x00008080ff0677ac */ /* 0x000e240008000800 */
[C---:B------:R-:W-:Y:S01]  /*0790*/  IMAD.HI.U32 R2, R3.reuse, -0x326172a9, RZ ;  /* 0xcd9e8d5703027827 */ /* 0x040fe200078e00ff */
[----:B------:R-:W2:Y:S03]  /*07a0*/  LDCU UR7, c[0x0][0x408] ;  /* 0x00008100ff0777ac */ /* 0x000ea60008000800 */
[----:B------:R-:W-:Y:S01]  /*07b0*/  IMAD R3, R3, -0x326172a9, RZ ;  /* 0xcd9e8d5703037824 */ /* 0x000fe200078e02ff */
[----:B------:R-:W3:Y:S01]  /*07c0*/  LDCU UR12, c[0x0][0x388] ;  /* 0x00007100ff0c77ac */ /* 0x000ee20008000800 */
[----:B-1----:R-:W-:Y:S01]  /*07d0*/  IMAD R8, R11, UR4, R7 ;  /* 0x000000040b087c24 */ /* 0x002fe2000f8e0207 */
[----:B------:R-:W1:Y:S03]  /*07e0*/  LDCU.U8 UR14, c[0x0][0x410] ;  /* 0x00008200ff0e77ac */ /* 0x000e660008000000 */
[C---:B------:R-:W-:Y:S01]  /*07f0*/  IMAD.HI.U32 R0, R8.reuse, -0x326172a9, RZ ;  /* 0xcd9e8d5708007827 */ /* 0x040fe200078e00ff */
[----:B------:R-:W4:Y:S03]  /*0800*/  LDCU UR13, c[0x0][0x400] ;  /* 0x00008000ff0d77ac */ /* 0x000f260008000800 */
[----:B------:R-:W-:Y:S01]  /*0810*/  IMAD R7, R8, -0x326172a9, RZ ;  /* 0xcd9e8d5708077824 */ /* 0x000fe200078e02ff */
[----:B------:R-:W-:Y:S01]  /*0820*/  LOP3.LUT R0, R9, R0, R32, 0x96, !PT ;  /* 0x0000000009007212 */ /* 0x000fe200078e9620 */
[----:B------:R-:W0:Y:S03]  /*0830*/  LDCU.64 UR10, c[0x0][0x3a0] ;  /* 0x00007400ff0a77ac */ /* 0x000e260008000a00 */
[----:B------:R-:W-:Y:S01]  /*0840*/  LOP3.LUT R2, R4, R7, R2, 0x96, !PT ;  /* 0x0000000704027212 */ /* 0x000fe200078e9602 */
[----:B------:R-:W-:Y:S01]  /*0850*/  IMAD.HI.U32 R6, R0, -0x2daee0ad, RZ ;  /* 0xd2511f5300067827 */ /* 0x000fe200078e00ff */
[----:B------:R-:W-:-:S03]  /*0860*/  UPLOP3.LUT UP1, UPT, UPT, UPT, UPT, 0x40, 0x4 ;  /* 0x000000000004789c */ /* 0x000fc60003f2e870 */
[----:B------:R-:W-:Y:S01]  /*0870*/  VIADD R4, R32, 0x3c6ef372 ;  /* 0x3c6ef37220047836 */ /* 0x000fe20000000000 */
[----:B------:R-:W-:Y:S01]  /*0880*/  LOP3.LUT R6, R12, R13, R6, 0x96, !PT ;  /* 0x0000000d0c067212 */ /* 0x000fe200078e9606 */
[----:B------:R-:W-:Y:S02]  /*0890*/  IMAD R12, R0, -0x2daee0ad, RZ ;  /* 0xd2511f53000c7824 */ /* 0x000fe400078e02ff */
[----:B------:R-:W-:Y:S02]  /*08a0*/  VIADD R13, R33, 0x76cf5d0a ;  /* 0x76cf5d0a210d7836 */ /* 0x000fe40000000000 */
[----:B------:R-:W-:-:S04]  /*08b0*/  IMAD.HI.U32 R0, R6, -0x326172a9, RZ ;  /* 0xcd9e8d5706007827 */ /* 0x000fc800078e00ff */
[----:B------:R-:W-:Y:S01]  /*08c0*/  IMAD.HI.U32 R7, R2, -0x2daee0ad, RZ ;  /* 0xd2511f5302077827 */ /* 0x000fe200078e00ff */
[----:B------:R-:W-:Y:S02]  /*08d0*/  LOP3.LUT R0, R4, R3, R0, 0x96, !PT ;  /* 0x0000000304007212 */ /* 0x000fe400078e9600 */
[----:B------:R-:W-:Y:S01]  /*08e0*/  IADD3 R4, PT, PT, R32, -0x255992d5, RZ ;  /* 0xdaa66d2b20047810 */ /* 0x000fe20007ffe0ff */
[----:B------:R-:W-:Y:S01]  /*08f0*/  IMAD R6, R6, -0x326172a9, RZ ;  /* 0xcd9e8d5706067824 */ /* 0x000fe200078e02ff */
[----:B------:R-:W-:Y:S01]  /*0900*/  LOP3.LUT R7, R13, R12, R7, 0x96, !PT ;  /* 0x0000000c0d077212 */ /* 0x000fe200078e9607 */
[----:B------:R-:W-:Y:S02]  /*0910*/  IMAD R13, R2, -0x2daee0ad, RZ ;  /* 0xd2511f53020d7824 */ /* 0x000fe400078e02ff */
[----:B------:R-:W-:-:S04]  /*0920*/  IMAD.HI.U32 R2, R0, -0x2daee0ad, RZ ;  /* 0xd2511f5300027827 */ /* 0x000fc800078e00ff */
[----:B------:R-:W-:Y:S02]  /*0930*/  VIADD R12, R33, 0x32370b8f ;  /* 0x32370b8f210c7836 */ /* 0x000fe40000000000 */
[----:B------:R-:W-:-:S03]  /*0940*/  IMAD.HI.U32 R3, R7, -0x326172a9, RZ ;  /* 0xcd9e8d5707037827 */ /* 0x000fc600078e00ff */
[----:B------:R-:W-:Y:S01]  /*0950*/  LOP3.LUT R2, R12, R13, R2, 0x96, !PT ;  /* 0x0000000d0c027212 */ /* 0x000fe200078e9602 */
        /* <DEDUP_REMOVED lines=9> */
[----:B------:R-:W2:Y:S01]  /*09f0*/  LDC.64 R14, c[0x0][0x3e0] ;  /* 0x0000f800ff0e7b82 */ /* 0x000ea20000000a00 */
[----:B------:R-:W-:-:S04]  /*0a00*/  IMAD.HI.U32 R3, R0, -0x2daee0ad, RZ ;  /* 0xd2511f5300037827 */ /* 0x000fc800078e00ff */
[----:B------:R-:W-:Y:S01]  /*0a10*/  VIADD R6, R32, 0x1715609d ;  /* 0x1715609d20067836 */ /* 0x000fe20000000000 */
[----:B------:R-:W-:Y:S01]  /*0a20*/  LOP3.LUT R3, R16, R12, R3, 0x96, !PT ;  /* 0x0000000c10037212 */ /* 0x000fe200078e9603 */
[----:B------:R-:W-:Y:S01]  /*0a30*/  IMAD.HI.U32 R2, R4, -0x326172a9, RZ ;  /* 0xcd9e8d5704027827 */ /* 0x000fe200078e00ff */
[----:B------:R-:W-:-:S03]  /*0a40*/  IADD3 R12, PT, PT, R33, 0x646e171e, RZ ;  /* 0x646e171e210c7810 */ /* 0x000fc60007ffe0ff */
[----:B------:R-:W-:Y:S01]  /*0a50*/  IMAD R13, R0, -0x2daee0ad, RZ ;  /* 0xd2511f53000d7824 */ /* 0x000fe200078e02ff */
[----:B------:R-:W-:Y:S01]  /*0a60*/  LOP3.LUT R2, R6, R7, R2, 0x96, !PT ;  /* 0x0000000706027212 */ /* 0x000fe200078e9602 */
[----:B------:R-:W-:Y:S02]  /*0a70*/  IMAD R7, R4, -0x326172a9, RZ ;  /* 0xcd9e8d5704077824 */ /* 0x000fe400078e02ff */
[----:B------:R-:W-:-:S04]  /*0a80*/  IMAD.HI.U32 R0, R3, -0x326172a9, RZ ;  /* 0xcd9e8d5703007827 */ /* 0x000fc800078e00ff */
[----:B------:R-:W-:Y:S01]  /*0a90*/  IMAD.HI.U32 R6, R2, -0x2daee0ad, RZ ;  /* 0xd2511f5302067827 */ /* 0x000fe200078e00ff */
[----:B------:R-:W-:-:S03]  /*0aa0*/  LOP3.LUT R0, R17, R7, R0, 0x96, !PT ;  /* 0x0000000711007212 */ /* 0x000fc600078e9600 */
[----:B------:R-:W-:Y:S01]  /*0ab0*/  VIADD R4, R32, 0x5384540f ;  /* 0x5384540f20047836 */ /* 0x000fe20000000000 */
[----:B------:R-:W-:Y:S01]  /*0ac0*/  LOP3.LUT R6, R12, R13, R6, 0x96, !PT ;  /* 0x0000000d0c067212 */ /* 0x000fe200078e9606 */
[----:B------:R-:W-:Y:S01]  /*0ad0*/  IMAD R12, R2, -0x2daee0ad, RZ ;  /* 0xd2511f53020c7824 */ /* 0x000fe200078e02ff */
[----:B--2---:R-:W-:Y:S01]  /*0ae0*/  ISETP.NE.U32.AND P0, PT, R14, RZ, PT ;  /* 0x000000ff0e00720c */ /* 0x004fe20003f05070 */
[----:B------:R-:W-:-:S03]  /*0af0*/  IMAD.HI.U32 R7, R0, -0x2daee0ad, RZ ;  /* 0xd2511f5300077827 */ /* 0x000fc600078e00ff */
[----:B------:R-:W-:Y:S01]  /*0b00*/  ISETP.NE.AND.EX P0, PT, R15, RZ, PT, P0 ;  /* 0x000000ff0f00720c */ /* 0x000fe20003f05300 */
[----:B------:R-:W-:Y:S01]  /*0b10*/  IMAD R3, R3, -0x326172a9, RZ ;  /* 0xcd9e8d5703037824 */ /* 0x000fe200078e02ff */
[----:B------:R-:W-:Y:S01]  /*0b20*/  LOP3.LUT R7, R18, R12, R7, 0x96, !PT ;  /* 0x0000000c12077212 */ /* 0x000fe200078e9607 */
[----:B------:R-:W-:-:S04]  /*0b30*/  IMAD.HI.U32 R2, R6, -0x326172a9, RZ ;  /* 0xcd9e8d5706027827 */ /* 0x000fc800078e00ff */
[----:B------:R-:W-:Y:S01]  /*0b40*/  IMAD R13, R0, -0x2daee0ad, RZ ;  /* 0xd2511f53000d7824 */ /* 0x000fe200078e02ff */
[----:B------:R-:W-:Y:S01]  /*0b50*/  LOP3.LUT R2, R4, R3, R2, 0x96, !PT ;  /* 0x0000000304027212 */ /* 0x000fe200078e9602 */
[----:B------:R-:W-:Y:S02]  /*0b60*/  IMAD R3, R6, -0x326172a9, RZ ;  /* 0xcd9e8d5706037824 */ /* 0x000fe400078e02ff */
[----:B------:R-:W-:Y:S02]  /*0b70*/  IMAD.HI.U32 R0, R7, -0x326172a9, RZ ;  /* 0xcd9e8d5707007827 */ /* 0x000fe400078e00ff */
[----:B------:R-:W-:Y:S02]  /*0b80*/  @P0 LOP3.LUT R5, R5, 0x4, RZ, 0xfc, !PT ;  /* 0x0000000405050812 */ /* 0x000fe400078efcff */
[----:B------:R-:W-:Y:S01]  /*0b90*/  VIADD R12, R33, 0xdb3d7428 ;  /* 0xdb3d7428210c7836 */ /* 0x000fe20000000000 */
[----:B------:R-:W-:Y:S01]  /*0ba0*/  LOP3.LUT R0, R19, R3, R0, 0x96, !PT ;  /* 0x0000000313007212 */ /* 0x000fe200078e9600 */
[----:B------:R-:W-:-:S04]  /*0bb0*/  IMAD.HI.U32 R4, R2, -0x2daee0ad, RZ ;  /* 0xd2511f5302047827 */ /* 0x000fc800078e00ff */
[----:B------:R-:W-:Y:S01]  /*0bc0*/  IMAD R3, R2, -0x2daee0ad, RZ ;  /* 0xd2511f5302037824 */ /* 0x000fe200078e02ff */
[----:B------:R-:W-:Y:S01]  /*0bd0*/  LOP3.LUT R4, R12, R13, R4, 0x96, !PT ;  /* 0x0000000d0c047212 */ /* 0x000fe200078e9604 */
[----:B------:R-:W-:Y:S01]  /*0be0*/  IMAD R12, R7, -0x326172a9, RZ ;  /* 0xcd9e8d57070c7824 */ /* 0x000fe200078e02ff */
[----:B------:R-:W-:Y:S01]  /*0bf0*/  IADD3 R2, PT, PT, R33, -0x695add53, RZ ;  /* 0x96a522ad21027810 */ /* 0x000fe20007ffe0ff */
[----:B------:R-:W-:-:S04]  /*0c00*/  IMAD.HI.U32 R6, R0, -0x2daee0ad, RZ ;  /* 0xd2511f5300067827 */ /* 0x000fc800078e00ff */
[----:B------:R-:W-:Y:S01]  /*0c10*/  IMAD.HI.U32 R7, R4, -0x326172a9, RZ ;  /* 0xcd9e8d5704077827 */ /* 0x000fe200078e00ff */
[----:B------:R-:W-:-:S03]  /*0c20*/  LOP3.LUT R6, R2, R3, R6, 0x96, !PT ;  /* 0x0000000302067212 */ /* 0x000fc600078e9606 */
[----:B------:R-:W-:Y:S01]  /*0c30*/  IMAD.MOV.U32 R3, RZ, RZ, RZ ;  /* 0x000000ffff037224 */ /* 0x000fe200078e00ff */
[----:B------:R-:W-:Y:S01]  /*0c40*/  LOP3.LUT R7, R20, R12, R7, 0x96, !PT ;  /* 0x0000000c14077212 */ /* 0x000fe200078e9607 */
[----:B------:R-:W-:Y:S02]  /*0c50*/  IMAD R4, R4, -0x326172a9, RZ ;  /* 0xcd9e8d5704047824 */ /* 0x000fe400078e02ff */
[----:B01-34-:R-:W-:-:S07]  /*0c60*/  IMAD R203, R0, -0x2daee0ad, RZ ;  /* 0xd2511f5300cb7824 */ /* 0x01bfce00078e02ff */
.L_x_10621:
[----:B------:R-:W-:Y:S01]  /*0c70*/  LOP3.LUT P0, RZ, R5, 0x4, RZ, 0xc0, !PT ;  /* 0x0000000405ff7812 */ /* 0x000fe2000780c0ff */
[----:B------:R-:W0:Y:S01]  /*0c80*/  S2R R2, SR_TID.X ;  /* 0x0000000000027919 */ /* 0x000e220000002100 */
[----:B-1----:R-:W1:Y:S01]  /*0c90*/  LDC.64 R158, c[0x0][0x390] ;  /* 0x0000e400ff9e7b82 */ /* 0x002e620000000a00 */
        /* <DEDUP_REMOVED lines=9> */
[----:B------:R-:W-:Y:S01]  /*0d30*/  UISETP.NE.U32.AND UP0, UPT, UR10, URZ, UPT ;  /* 0x000000ff0a00728c */ /* 0x000fe2000bf05070 */
[----:B------:R-:W-:Y:S01]  /*0d40*/  IMAD.MOV.U32 R29, RZ, RZ, 0x3f800000 ;  /* 0x3f800000ff1d7424 */ /* 0x000fe200078e00ff */
[C---:B------:R-:W-:Y:S01]  /*0d50*/  IADD3 R26, PT, PT, R32.reuse, -0xe443238, RZ ;  /* 0xf1bbcdc8201a7810 */ /* 0x040fe20007ffe0ff */
[C---:B------:R-:W-:Y:S01]  /*0d60*/  VIADD R28, R32.reuse, 0xb54cda56 ;  /* 0xb54cda56201c7836 */ /* 0x040fe20000000000 */
[----:B------:R-:W-:Y:S01]  /*0d70*/  UISETP.NE.AND.EX UP0, UPT, UR11, URZ, UPT, UP0 ;  /* 0x000000ff0b00728c */ /* 0x000fe2000bf05300 */
[C---:B------:R-:W-:Y:S01]  /*0d80*/  VIADD R27, R33.reuse, 0xed9eba14 ;  /* 0xed9eba14211b7836 */ /* 0x040fe20000000000 */
[C---:B------:R-:W-:Y:S01]  /*0d90*/  IADD3 R23, PT, PT, R32.reuse, -0x700cb87f, RZ ;  /* 0x8ff3478120177810 */ /* 0x040fe20007ffe0ff */
[C---:B------:R-:W-:Y:S01]  /*0da0*/  VIADD R25, R32.reuse, 0x78dde6e4 ;  /* 0x78dde6e420197836 */ /* 0x040fe20000000000 */
[----:B------:R-:W-:Y:S01]  /*0db0*/  IADD3 R20, PT, PT, R32, 0x3c6ef372, RZ ;  /* 0x3c6ef37220147810 */ /* 0x000fe20007ffe0ff */
[C---:B------:R-:W-:Y:S01]  /*0dc0*/  VIADD R24, R33.reuse, 0x1fd5c5a3 ;  /* 0x1fd5c5a321187836 */ /* 0x040fe20000000000 */
[C---:B------:R-:W-:Y:S01]  /*0dd0*/  IADD3 R17, PT, PT, R33.reuse, 0x76cf5d0a, RZ ;  /* 0x76cf5d0a21117810 */ /* 0x040fe20007ffe0ff */
[----:B------:R-:W-:-:S02]  /*0de0*/  VIADD R22, R33, 0xa9066899 ;  /* 0xa906689921167836 */ /* 0x000fc40000000000 */
[----:B------:R-:W-:Y:S02]  /*0df0*/  VIADD R21, R33, 0xdb3d7428 ;  /* 0xdb3d742821157836 */ /* 0x000fe40000000000 */
[C---:B------:R-:W-:Y:S02]  /*0e00*/  VIADD R19, R32.reuse, 0x9e3779b9 ;  /* 0x9e3779b920137836 */ /* 0x040fe40000000000 */
        /* <DEDUP_REMOVED lines=17> */
.L_x_42167:
[----:B------:R-:W-:Y:S05]  /*0f20*/  BRX R12 -0xf30                                         (*"BRANCH_TARGETS .L_x_42168,.L_x_42169,.L_x_42170"*) ;  /* 0xfffffff00c347949 */ /* 0x000fea000383ffff */
.L_x_42170:
[----:B------:R-:W-:Y:S01]  /*0f30*/  VIADD R12, R214, 0x1 ;  /* 0x00000001d60c7836 */ /* 0x000fe20000000000 */
[----:B------:R-:W-:Y:S01]  /*0f40*/  MOV R13, R7 ;  /* 0x00000007000d7202 */ /* 0x000fe20000000f00 */
[----:B------:R-:W-:Y:S01]  /*0f50*/  IMAD.MOV.U32 R164, RZ, RZ, R203 ;  /* 0x000000ffffa47224 */ /* 0x000fe200078e00cb */
[----:B------:R-:W-:Y:S06]  /*0f60*/  BRA `(.L_x_10269) ;  /* 0x0000000400007947 */ /* 0x000fec0003800000 */
.L_x_42168:
[----:B------:R-:W-:Y:S01]  /*0f70*/  IMAD.MOV.U32 R164, RZ, RZ, R203 ;  /* 0x000000ffffa47224 */ /* 0x000fe200078e00cb */
[----:B------:R-:W-:Y:S01]  /*0f80*/  MOV R13, R6 ;  /* 0x00000006000d7202 */ /* 0x000fe20000000f00 */
[----:B------:R-:W-:Y:S01]  /*0f90*/  IMAD.MOV.U32 R12, RZ, RZ, 0x3 ;  /* 0x00000003ff0c7424 */ /* 0x000fe200078e00ff */
[----:B------:R-:W-:Y:S06]  /*0fa0*/  BRA `(.L_x_10269) ;  /* 0x0000000000f07947 */ /* 0x000fec0003800000 */
.L_x_42169:
        /* <DEDUP_REMOVED lines=12> */
.L_x_10270:
[----:B------:R-:W-:Y:S01]  /*1070*/  IMAD.WIDE.U32 R12, R8, -0x326172a9, RZ ;  /* 0xcd9e8d57080c7825 */ /* 0x000fe200078e00ff */
[----:B------:R-:W-:-:S04]  /*1080*/  LOP3.LUT R30, R3, R7, R33, 0x96, !PT ;  /* 0x00000007031e7212 */ /* 0x000fc800078e9621 */
        /* <DEDUP_REMOVED lines=41> */
[----:B------:R-:W-:Y:S02]  /*1320*/  VIADD R13, R33, 0x96a522ad ;  /* 0x96a522ad210d7836 */ /* 0x000fe40000000000 */
[----:B------:R-:W-:Y:S02]  /*1330*/  IMAD.MOV.U32 R4, RZ, RZ, R14 ;  /* 0x000000ffff047224 */ /* 0x000fe400078e000e */
[----:B------:R-:W-:Y:S01]  /*1340*/  IMAD.MOV.U32 R12, RZ, RZ, RZ ;  /* 0x000000ffff0c7224 */ /* 0x000fe200078e00ff */
[----:B------:R-:W-:Y:S02]  /*1350*/  LOP3.LUT R6, R13, R6, R165, 0x96, !PT ;  /* 0x000000060d067212 */ /* 0x000fe400078e96a5 */
[----:B------:R-:W-:-:S07]  /*1360*/  MOV R13, R203 ;  /* 0x000000cb000d7202 */ /* 0x000fce0000000f00 */
.L_x_10269:
[----:B------:R-:W-:Y:S01]  /*1370*/  I2FP.F32.U32 R13, R13 ;  /* 0x0000000d000d7245 */ /* 0x000fe20000201000 */
[----:B-----5:R-:W-:Y:S01]  /*1380*/  IMAD.U32 R14, R152, 0x10000, RZ ;  /* 0x00010000980e7824 */ /* 0x020fe200078e00ff */
[----:B------:R-:W-:Y:S01]  /*1390*/  ISETP.NE.AND P1, PT, R12, 0x1, PT ;  /* 0x000000010c00780c */ /* 0x000fe20003f25270 */
[----:B------:R-:W-:Y:S01]  /*13a0*/  UMOV UR5, UR7 ;  /* 0x0000000700057c82 */ /* 0x000fe20008000000 */
[----:B------:R-:W-:Y:S01]  /*13b0*/  UMOV UR4, UR6 ;  /* 0x0000000600047c82 */ /* 0x000fe20008000000 */
[----:B------:R-:W-:Y:S01]  /*13c0*/  FFMA.FTZ R13, R13, R16, 1.1641532182693481445e-10 ;  /* 0x2f0000000d0d7423 */ /* 0x000fe20000010010 */
[----:B------:R-:W-:Y:S01]  /*13d0*/  FMUL.FTZ R14, R14, R29 ;  /* 0x0000001d0e0e7220 */ /* 0x000fe20000410000 */
[----:B------:R-:W-:Y:S02]  /*13e0*/  SHF.L.U32 R30, R148, 0x10, RZ ;  /* 0x00000010941e7819 */ /* 0x000fe400000006ff */
[----:B------:R-:W-:Y:S01]  /*13f0*/  PRMT R152, R152, 0x7632, R152 ;  /* 0x0000763298987816 */ /* 0x000fe20000000098 */
[----:B------:R-:W-:Y:S01]  /*1400*/  FMUL.FTZ R14, R14, UR5 ;  /* 0x000000050e0e7c20 */ /* 0x000fe20008410000 */
[----:B------:R-:W-:-:S02]  /*1410*/  FSETP.GTU.FTZ.AND P0, PT, R13, UR4, PT ;  /* 0x000000040d007c0b */ /* 0x000fc4000bf1c000 */
[----:B------:R-:W-:Y:S02]  /*1420*/  PRMT R148, R148, 0x7632, R148 ;  /* 0x0000763294947816 */ /* 0x000fe40000000094 */
[----:B------:R-:W-:Y:S01]  /*1430*/  FSEL R13, R14, RZ, !P0 ;  /* 0x000000ff0e0d7208 */ /* 0x000fe20004000000 */
[----:B------:R-:W-:Y:S01]  /*1440*/  IMAD.MOV.U32 R14, RZ, RZ, R4 ;  /* 0x000000ffff0e7224 */ /* 0x000fe200078e0004 */
[----:B------:R-:W-:-:S03]  /*1450*/  PLOP3.LUT P0, PT, P0, PT, PT, 0x8, 0x80 ;  /* 0x000000000080781c */ /* 0x000fc6000070e170 */
[----:B------:R-:W-:Y:S01]  /*1460*/  FADD.FTZ R13, R13, R30 ;  /* 0x0000001e0d0d7221 */ /* 0x000fe20000010000 */
[----:B------:R-:W-:Y:S01]  /*1470*/  P2R R156, PR, RZ, 0x1 ;  /* 0x00000001ff9c7803 */ /* 0x000fe20000000000 */
[----:B------:R-:W-:Y:S01]  /*1480*/  IMAD.MOV.U32 R30, RZ, RZ, 0x2 ;  /* 0x00000002ff1e7424 */ /* 0x000fe200078e00ff */
        /* <DEDUP_REMOVED lines=9> */
.L_x_10272:
        /* <DEDUP_REMOVED lines=12> */
.L_x_10273:
        /* <DEDUP_REMOVED lines=49> */
.L_x_10271:
[----:B------:R-:W-:Y:S01]  /*18f0*/  I2FP.F32.U32 R15, R14 ;  /* 0x0000000e000f7245 */ /* 0x000fe20000201000 */
[----:B------:R-:W-:Y:S01]  /*1900*/  IMAD.MOV.U32 R31, RZ, RZ, 0x2 ;  /* 0x00000002ff1f7424 */ /* 0x000fe200078e00ff */
[----:B------:R-:W-:Y:S02]  /*1910*/  SHF.L.U32 R152, R152, 0x10, RZ ;  /* 0x0000001098987819 */ /* 0x000fe400000006ff */
[----:B------:R-:W-:Y:S01]  /*1920*/  ISETP.NE.AND P1, PT, R30, 0x1, PT ;  /* 0x000000011e00780c */ /* 0x000fe20003f25270 */
[----:B------:R-:W-:Y:S01]  /*1930*/  FFMA.FTZ R15, R15, R16, 1.1641532182693481445e-10 ;  /* 0x2f0000000f0f7423 */ /* 0x000fe20000010010 */
[----:B------:R-:W-:Y:S01]  /*1940*/  MOV R14, R4 ;  /* 0x00000004000e7202 */ /* 0x000fe20000000f00 */
[----:B------:R-:W-:-:S03]  /*1950*/  FMUL.FTZ R152, R152, R29 ;  /* 0x0000001d98987220 */ /* 0x000fc60000410000 */
[----:B------:R-:W-:Y:S01]  /*1960*/  FSETP.GTU.FTZ.AND P0, PT, R15, UR4, PT ;  /* 0x000000040f007c0b */ /* 0x000fe2000bf1c000 */
[----:B------:R-:W-:Y:S01]  /*1970*/  FMUL.FTZ R152, R152, UR5 ;  /* 0x0000000598987c20 */ /* 0x000fe20008410000 */
[----:B------:R-:W-:-:S04]  /*1980*/  IMAD.U32 R15, R148, 0x10000, RZ ;  /* 0x00010000940f7824 */ /* 0x000fc800078e00ff */
        /* <DEDUP_REMOVED lines=12> */
.L_x_10275:
        /* <DEDUP_REMOVED lines=12> */
.L_x_10276:
        /* <DEDUP_REMOVED lines=49> */
.L_x_10274:
[----:B------:R-:W-:Y:S01]  /*1e20*/  I2FP.F32.U32 R15, R14 ;  /* 0x0000000e000f7245 */ /* 0x000fe20000201000 */
[----:B------:R-:W-:Y:S01]  /*1e30*/  IMAD.U32 R14, R153, 0x10000, RZ ;  /* 0x00010000990e7824 */ /* 0x000fe200078e00ff */
[----:B------:R-:W-:Y:S01]  /*1e40*/  ISETP.NE.AND P2, PT, R31, 0x1, PT ;  /* 0x000000011f00780c */ /* 0x000fe20003f45270 */
[----:B------:R-:W-:Y:S01]  /*1e50*/  IMAD.MOV.U32 R30, RZ, RZ, R4 ;  /* 0x000000ffff1e7224 */ /* 0x000fe200078e0004 */
[----:B------:R-:W-:Y:S01]  /*1e60*/  PRMT R153, R153, 0x7632, R153 ;  /* 0x0000763299997816 */ /* 0x000fe20000000099 */
[----:B------:R-:W-:Y:S01]  /*1e70*/  FFMA.FTZ R15, R15, R16, 1.1641532182693481445e-10 ;  /* 0x2f0000000f0f7423 */ /* 0x000fe20000010010 */
[----:B------:R-:W-:Y:S01]  /*1e80*/  FMUL.FTZ R14, R14, R29 ;  /* 0x0000001d0e0e7220 */ /* 0x000fe20000410000 */
[----:B------:R-:W-:-:S03]  /*1e90*/  MOV R34, 0x2 ;  /* 0x0000000200227802 */ /* 0x000fc60000000f00 */
[----:B------:R-:W-:Y:S01]  /*1ea0*/  FMUL.FTZ R14, R14, UR5 ;  /* 0x000000050e0e7c20 */ /* 0x000fe20008410000 */
[----:B------:R-:W-:Y:S01]  /*1eb0*/  FSETP.GTU.FTZ.AND P1, PT, R15, UR4, PT ;  /* 0x000000040f007c0b */ /* 0x000fe2000bf3c000 */
[----:B------:R-:W-:-:S03]  /*1ec0*/  IMAD.U32 R15, R149, 0x10000, RZ ;  /* 0x00010000950f7824 */ /* 0x000fc600078e00ff */
[----:B------:R-:W-:Y:S02]  /*1ed0*/  FSEL R14, R14, RZ, !P1 ;  /* 0x000000ff0e0e7208 */ /* 0x000fe40004800000 */
[----:B------:R-:W-:-:S03]  /*1ee0*/  PLOP3.LUT P1, PT, P1, PT, PT, 0x8, 0x80 ;  /* 0x000000000080781c */ /* 0x000fc60000f2e170 */
[----:B------:R-:W-:Y:S01]  /*1ef0*/  FADD.FTZ R15, R14, R15 ;  /* 0x0000000f0e0f7221 */ /* 0x000fe20000010000 */
        /* <DEDUP_REMOVED lines=10> */
.L_x_10278:
        /* <DEDUP_REMOVED lines=12> */
.L_x_10279:
        /* <DEDUP_REMOVED lines=49> */
.L_x_10277:
        /* <DEDUP_REMOVED lines=9> */
[----:B------:R-:W-:Y:S01]  /*2400*/  FSEL R14, R30, RZ, !P2 ;  /* 0x000000ff1e0e7208 */ /* 0x000fe20005000000 */
[----:B------:R-:W-:Y:S01]  /*2410*/  IMAD.MOV.U32 R30, RZ, RZ, R4 ;  /* 0x000000ffff1e7224 */ /* 0x000fe200078e0004 */
        /* <DEDUP_REMOVED lines=11> */
.L_x_10281:
        /* <DEDUP_REMOVED lines=12> */
.L_x_10282:
        /* <DEDUP_REMOVED lines=49> */
.L_x_10280:
[----:B------:R-:W-:Y:S01]  /*28a0*/  I2FP.F32.U32 R31, R30 ;  /* 0x0000001e001f7245 */ /* 0x000fe20000201000 */
[----:B------:R-:W-:Y:S01]  /*28b0*/  IMAD.MOV.U32 R34, RZ, RZ, 0x2 ;  /* 0x00000002ff227424 */ /* 0x000fe200078e00ff */
[C---:B------:R-:W-:Y:S02]  /*28c0*/  SHF.L.U32 R30, R154.reuse, 0x10, RZ ;  /* 0x000000109a1e7819 */ /* 0x040fe400000006ff */
        /* <DEDUP_REMOVED lines=21> */
.L_x_10284:
        /* <DEDUP_REMOVED lines=12> */
.L_x_10285:
[----:B------:R-:W-:Y:S01]  /*2ae0*/  IMAD.WIDE.U32 R34, R8, -0x326172a9, RZ ;  /* 0xcd9e8d5708227825 */ /* 0x000fe200078e00ff */
[----:B------:R-:W-:-:S03]  /*2af0*/  LOP3.LUT R152, R3, R7, R33, 0x96, !PT ;  /* 0x0000000703987212 */ /* 0x000fc600078e9621 */
[----:B------:R-:W-:Y:S01]  /*2b00*/  IMAD.MOV.U32 R30, RZ, RZ, R164 ;  /* 0x000000ffff1e7224 */ /* 0x000fe200078e00a4 */
        /* <DEDUP_REMOVED lines=46> */
.L_x_10283:
        /* <DEDUP_REMOVED lines=22> */
.L_x_10287:
        /* <DEDUP_REMOVED lines=12> */
.L_x_10288:
        /* <DEDUP_REMOVED lines=49> */
.L_x_10286:
        /* <DEDUP_REMOVED lines=24> */
.L_x_10290:
        /* <DEDUP_REMOVED lines=14> */
.L_x_10291:
[----:B------:R-:W-:Y:S01]  /*3580*/  IMAD.WIDE.U32 R34, R8, -0x326172a9, RZ ;  /* 0xcd9e8d5708227825 */ /* 0x000fe200078e00ff */
[----:B------:R-:W-:-:S03]  /*3590*/  LOP3.LUT R150, R3, R7, R33, 0x96, !PT ;  /* 0x0000000703967212 */ /* 0x000fc600078e9621 */
[----:B------:R-:W-:Y:S01]  /*35a0*/  IMAD.MOV.U32 R170, RZ, RZ, RZ ;  /* 0x000000ffffaa7224 */ /* 0x000fe200078e00ff */
        /* <DEDUP_REMOVED lines=46> */
.L_x_10289:
[----:B------:R-:W-:Y:S01]  /*3890*/  I2FP.F32.U32 R35, R35 ;  /* 0x0000002300237245 */ /* 0x000fe20000201000 */
[----:B------:R-:W-:Y:S01]  /*38a0*/  IMAD.U32 R161, R154, 0x10000, RZ ;  /* 0x000100009aa17824 */ /* 0x000fe200078e00ff */
[----:B------:R-:W-:Y:S02]  /*38b0*/  SHF.L.U32 R34, R155, 0x10, RZ ;  /* 0x000000109b227819 */ /* 0x000fe400000006ff */
[----:B------:R-:W-:Y:S01]  /*38c0*/  F2FP.BF16.F32.PACK_AB R150, R30, R31 ;  /* 0x0000001f1e96723e */ /* 0x000fe200000010ff */
[----:B------:R-:W-:Y:S01]  /*38d0*/  FFMA.FTZ R35, R35, R16, 1.1641532182693481445e-10 ;  /* 0x2f00000023237423 */ /* 0x000fe20000010010 */
[----:B------:R-:W-:Y:S01]  /*38e0*/  F2FP.BF16.F32.PACK_AB R149, R14, R15 ;  /* 0x0000000f0e95723e */ /* 0x000fe200000010ff */
[----:B------:R-:W-:Y:S01]  /*38f0*/  FMUL.FTZ R34, R34, R29 ;  /* 0x0000001d22227220 */ /* 0x000fe20000410000 */
[----:B------:R-:W-:Y:S02]  /*3900*/  F2FP.BF16.F32.PACK_AB R148, R12, R13 ;  /* 0x0000000d0c94723e */ /* 0x000fe400000010ff */
[----:B------:R-:W-:Y:S01]  /*3910*/  FSETP.GTU.FTZ.AND P6, PT, R35, UR4, PT ;  /* 0x0000000423007c0b */ /* 0x000fe2000bfdc000 */
[----:B------:R-:W-:-:S05]  /*3920*/  FMUL.FTZ R34, R34, UR5 ;  /* 0x0000000522227c20 */ /* 0x000fca0008410000 */
[----:B------:R-:W-:Y:S02]  /*3930*/  FSEL R34, R34, RZ, !P6 ;  /* 0x000000ff22227208 */ /* 0x000fe40007000000 */
[----:B------:R-:W-:-:S03]  /*3940*/  PLOP3.LUT P6, PT, P6, PT, PT, 0x8, 0x80 ;  /* 0x000000000080781c */ /* 0x000fc600037ce170 */
[----:B------:R-:W-:-:S05]  /*3950*/  FADD.FTZ R161, R34, R161 ;  /* 0x000000a122a17221 */ /* 0x000fca0000010000 */
[----:B------:R-:W-:Y:S01]  /*3960*/  F2FP.BF16.F32.PACK_AB R151, R161, R162 ;  /* 0x000000a2a197723e */ /* 0x000fe200000010ff */
[----:B------:R-:W-:Y:S06]  /*3970*/  BRA `(.L_x_10292) ;  /* 0x0000002800247947 */ /* 0x000fec0003800000 */
.L_x_10268:
[----:B------:R-:W-:Y:S01]  /*3980*/  ISETP.NE.AND P0, PT, R214, 0x1, PT ;  /* 0x00000001d600780c */ /* 0x000fe20003f05270 */
[C---:B------:R-:W-:Y:S01]  /*3990*/  VIADD R34, R33.reuse, 0x646e171e ;  /* 0x646e171e21227836 */ /* 0x040fe20000000000 */
[----:B------:R-:W-:Y:S01]  /*39a0*/  IADD3 R35, PT, PT, R33, 0x32370b8f, RZ ;  /* 0x32370b8f21237810 */ /* 0x000fe20007ffe0ff */
[----:B------:R-:W-:Y:S01]  /*39b0*/  IMAD.MOV.U32 R14, RZ, RZ, 0x2 ;  /* 0x00000002ff0e7424 */ /* 0x000fe200078e00ff */
[----:B------:R-:W-:Y:S01]  /*39c0*/  MOV R164, R203 ;  /* 0x000000cb00a47202 */ /* 0x000fe20000000f00 */
[----:B------:R-:W-:-:S08]  /*39d0*/  IMAD.MOV.U32 R12, RZ, RZ, R4 ;  /* 0x000000ffff0c7224 */ /* 0x000fd000078e0004 */
        /* <DEDUP_REMOVED lines=11> */
.L_x_10294:
        /* <DEDUP_REMOVED lines=12> */
.L_x_10295:
        /* <DEDUP_REMOVED lines=46> */
.L_x_10293:
[----:B------:R-:W-:Y:S01]  /*3e30*/  I2FP.F32.U32 R13, R12 ;  /* 0x0000000c000d7245 */ /* 0x000fe20000201000 */
[----:B------:R-:W-:Y:S01]  /*3e40*/  UMOV UR4, UR6 ;  /* 0x0000000600047c82 */ /* 0x000fe20008000000 */
[----:B-----5:R-:W-:Y:S01]  /*3e50*/  SHF.L.U32 R12, R152, 0x10, RZ ;  /* 0x00000010980c7819 */ /* 0x020fe200000006ff */
[----:B------:R-:W-:Y:S01]  /*3e60*/  UMOV UR5, UR7 ;  /* 0x0000000700057c82 */ /* 0x000fe20008000000 */
[----:B------:R-:W-:Y:S01]  /*3e70*/  ISETP.NE.AND P1, PT, R14, 0x1, PT ;  /* 0x000000010e00780c */ /* 0x000fe20003f25270 */
[----:B------:R-:W-:Y:S01]  /*3e80*/  FFMA.FTZ R13, R13, R16, 1.1641532182693481445e-10 ;  /* 0x2f0000000d0d7423 */ /* 0x000fe20000010010 */
[----:B------:R-:W-:Y:S01]  /*3e90*/  PRMT R152, R152, 0x7632, R152 ;  /* 0x0000763298987816 */ /* 0x000fe20000000098 */
[----:B------:R-:W-:Y:S01]  /*3ea0*/  FMUL.FTZ R12, R12, R29 ;  /* 0x0000001d0c0c7220 */ /* 0x000fe20000410000 */
[----:B------:R-:W-:Y:S02]  /*3eb0*/  IMAD.MOV.U32 R30, RZ, RZ, 0x2 ;  /* 0x00000002ff1e7424 */ /* 0x000fe400078e00ff */
[----:B------:R-:W-:Y:S01]  /*3ec0*/  FSETP.GTU.FTZ.AND P0, PT, R13, UR4, PT ;  /* 0x000000040d007c0b */ /* 0x000fe2000bf1c000 */
[----:B------:R-:W-:-:S03]  /*3ed0*/  FMUL.FTZ R12, R12, UR5 ;  /* 0x000000050c0c7c20 */ /* 0x000fc60008410000 */
[----:B------:R-:W-:Y:S02]  /*3ee0*/  PLOP3.LUT P2, PT, P0, PT, PT, 0x8, 0x80 ;  /* 0x000000000080781c */ /* 0x000fe4000074e170 */
[----:B------:R-:W-:Y:S01]  /*3ef0*/  FSEL R13, R12, RZ, !P0 ;  /* 0x000000ff0c0d7208 */ /* 0x000fe20004000000 */
        /* <DEDUP_REMOVED lines=11> */
.L_x_10297:
        /* <DEDUP_REMOVED lines=12> */
.L_x_10298:
[----:B------:R-:W-:Y:S01]  /*4070*/  IMAD.WIDE.U32 R14, R8, -0x326172a9, RZ ;  /* 0xcd9e8d57080e7825 */ /* 0x000fe200078e00ff */
[----:B------:R-:W-:-:S03]  /*4080*/  LOP3.LUT R148, R3, R7, R33, 0x96, !PT ;  /* 0x0000000703947212 */ /* 0x000fc600078e9621 */
[----:B------:R-:W-:Y:S01]  /*4090*/  IMAD.MOV.U32 R12, RZ, RZ, R164 ;  /* 0x000000ffff0c7224 */ /* 0x000fe200078e00a4 */
        /* <DEDUP_REMOVED lines=44> */
.L_x_10296:
[----:B------:R-:W-:Y:S01]  /*4360*/  ISETP.NE.AND P2, PT, R30, 0x1, PT ;  /* 0x000000011e00780c */ /* 0x000fe20003f45270 */
[----:B------:R-:W-:Y:S01]  /*4370*/  IMAD.U32 R152, R152, 0x10000, RZ ;  /* 0x0001000098987824 */ /* 0x000fe200078e00ff */
[----:B------:R-:W-:Y:S01]  /*4380*/  I2FP.F32.U32 R15, R12 ;  /* 0x0000000c000f7245 */ /* 0x000fe20000201000 */
[----:B------:R-:W-:Y:S01]  /*4390*/  IMAD.MOV.U32 R31, RZ, RZ, 0x2 ;  /* 0x00000002ff1f7424 */ /* 0x000fe200078e00ff */
[----:B------:R-:W-:Y:S01]  /*43a0*/  MOV R14, R4 ;  /* 0x00000004000e7202 */ /* 0x000fe20000000f00 */
[----:B------:R-:W-:Y:S02]  /*43b0*/  FMUL.FTZ R152, R152, R29 ;  /* 0x0000001d98987220 */ /* 0x000fe40000410000 */
[----:B------:R-:W-:Y:S02]  /*43c0*/  FFMA.FTZ R15, R15, R16, 1.1641532182693481445e-10 ;  /* 0x2f0000000f0f7423 */ /* 0x000fe40000010010 */
[----:B------:R-:W-:-:S03]  /*43d0*/  FMUL.FTZ R12, R152, UR5 ;  /* 0x00000005980c7c20 */ /* 0x000fc60008410000 */
        /* <DEDUP_REMOVED lines=12> */
.L_x_10300:
        /* <DEDUP_REMOVED lines=12> */
.L_x_10301:
        /* <DEDUP_REMOVED lines=47> */
.L_x_10299:
[----:B------:R-:W-:Y:S01]  /*4850*/  I2FP.F32.U32 R15, R14 ;  /* 0x0000000e000f7245 */ /* 0x000fe20000201000 */
[----:B------:R-:W-:Y:S01]  /*4860*/  IMAD.U32 R14, R153, 0x10000, RZ ;  /* 0x00010000990e7824 */ /* 0x000fe200078e00ff */
[----:B------:R-:W-:Y:S01]  /*4870*/  ISETP.NE.AND P3, PT, R31, 0x1, PT ;  /* 0x000000011f00780c */ /* 0x000fe20003f65270 */
[----:B------:R-:W-:Y:S01]  /*4880*/  HFMA2 R148, -RZ, RZ, 0, 1.1920928955078125e-07 ;  /* 0x00000002ff947431 */ /* 0x000fe200000001ff */
[----:B------:R-:W-:Y:S01]  /*4890*/  PRMT R153, R153, 0x7632, R153 ;  /* 0x0000763299997816 */ /* 0x000fe20000000099 */
        /* <DEDUP_REMOVED lines=16> */
.L_x_10303:
        /* <DEDUP_REMOVED lines=12> */
.L_x_10304:
[----:B------:R-:W-:Y:S01]  /*4a60*/  IMAD.WIDE.U32 R30, R8, -0x326172a9, RZ ;  /* 0xcd9e8d57081e7825 */ /* 0x000fe200078e00ff */
[----:B------:R-:W-:Y:S02]  /*4a70*/  LOP3.LUT R150, R3, R7, R33, 0x96, !PT ;  /* 0x0000000703967212 */ /* 0x000fe400078e9621 */
[----:B------:R-:W-:Y:S02]  /*4a80*/  MOV R14, R164 ;  /* 0x000000a4000e7202 */ /* 0x000fe40000000f00 */
        /* <DEDUP_REMOVED lines=41> */
[----:B------:R-:W-:Y:S01]  /*4d20*/  IMAD.MOV.U32 R4, RZ, RZ, R150 ;  /* 0x000000ffff047224 */ /* 0x000fe200078e0096 */
[----:B------:R-:W-:Y:S01]  /*4d30*/  LOP3.LUT R6, R31, R6, R149, 0x96, !PT ;  /* 0x000000061f067212 */ /* 0x000fe200078e9695 */
[----:B------:R-:W-:-:S07]  /*4d40*/  IMAD.MOV.U32 R148, RZ, RZ, RZ ;  /* 0x000000ffff947224 */ /* 0x000fce00078e00ff */
.L_x_10302:
[----:B------:R-:W-:Y:S01]  /*4d50*/  I2FP.F32.U32 R31, R14 ;  /* 0x0000000e001f7245 */ /* 0x000fe20000201000 */
[----:B------:R-:W-:Y:S01]  /*4d60*/  IMAD.MOV.U32 R149, RZ, RZ, 0x2 ;  /* 0x00000002ff957424 */ /* 0x000fe200078e00ff */
[----:B------:R-:W-:Y:S01]  /*4d70*/  ISETP.NE.AND P4, PT, R148, 0x1, PT ;  /* 0x000000019400780c */ /* 0x000fe20003f85270 */
[----:B------:R-:W-:Y:S01]  /*4d80*/  IMAD.MOV.U32 R30, RZ, RZ, R4 ;  /* 0x000000ffff1e7224 */ /* 0x000fe200078e0004 */
[----:B------:R-:W-:Y:S01]  /*4d90*/  SHF.L.U32 R14, R153, 0x10, RZ ;  /* 0x00000010990e7819 */ /* 0x000fe200000006ff */
[----:B------:R-:W-:-:S04]  /*4da0*/  FFMA.FTZ R31, R31, R16, 1.1641532182693481445e-10 ;  /* 0x2f0000001f1f7423 */ /* 0x000fc80000010010 */
[----:B------:R-:W-:Y:S01]  /*4db0*/  FMUL.FTZ R14, R14, R29 ;  /* 0x0000001d0e0e7220 */ /* 0x000fe20000410000 */
[----:B------:R-:W-:-:S03]  /*4dc0*/  FSETP.GTU.FTZ.AND P3, PT, R31, UR4, PT ;  /* 0x000000041f007c0b */ /* 0x000fc6000bf7c000 */
[----:B------:R-:W-:Y:S01]  /*4dd0*/  FMUL.FTZ R14, R14, UR5 ;  /* 0x000000050e0e7c20 */ /* 0x000fe20008410000 */
[----:B------:R-:W-:-:S04]  /*4de0*/  PLOP3.LUT P2, PT, P3, PT, PT, 0x8, 0x80 ;  /* 0x000000000080781c */ /* 0x000fc80001f4e170 */
[----:B------:R-:W-:Y:S01]  /*4df0*/  FSEL R14, R14, RZ, !P3 ;  /* 0x000000ff0e0e7208 */ /* 0x000fe20005800000 */
        /* <DEDUP_REMOVED lines=9> */
.L_x_10306:
        /* <DEDUP_REMOVED lines=12> */
.L_x_10307:
        /* <DEDUP_REMOVED lines=47> */
.L_x_10305:
        /* <DEDUP_REMOVED lines=21> */
.L_x_10309:
        /* <DEDUP_REMOVED lines=12> */
.L_x_10310:
        /* <DEDUP_REMOVED lines=47> */
.L_x_10308:
        /* <DEDUP_REMOVED lines=20> */
.L_x_10312:
        /* <DEDUP_REMOVED lines=12> */
.L_x_10313:
        /* <DEDUP_REMOVED lines=47> */
.L_x_10311:
        /* <DEDUP_REMOVED lines=21> */
.L_x_10315:
        /* <DEDUP_REMOVED lines=14> */
.L_x_10316:
[----:B------:R-:W-:Y:S01]  /*5e60*/  IMAD.WIDE.U32 R148, R8, -0x326172a9, RZ ;  /* 0xcd9e8d5708947825 */ /* 0x000fe200078e00ff */
[----:B------:R-:W-:-:S03]  /*5e70*/  LOP3.LUT R152, R3, R7, R33, 0x96, !PT ;  /* 0x0000000703987212 */ /* 0x000fc600078e9621 */
[----:B------:R-:W-:Y:S01]  /*5e80*/  HFMA2 R170, -RZ, RZ, 0, 0 ;  /* 0x00000000ffaa7431 */ /* 0x000fe200000001ff */
        /* <DEDUP_REMOVED lines=44> */
.L_x_10314:
        /* <DEDUP_REMOVED lines=12> */
.L_x_10292:
        /* <DEDUP_REMOVED lines=15> */
[----:B------:R-:W-:-:S02]  /*6300*/  LOP3.LUT R169, R169, R168, RZ, 0xfc, !PT ;  /* 0x000000a8a9a97212 */ /* 0x000fc400078efcff */
[----:B------:R-:W-:Y:S01]  /*6310*/  LOP3.LUT R168, R154, R155, RZ, 0xfc, !PT ;  /* 0x0000009b9aa87212 */ /* 0x000fe200078efcff */
[----:B0-----:R-:W-:-:S05]  /*6320*/  IMAD.WIDE.U32 R152, R0, 0x10, R34 ;  /* 0x0000001000987825 */ /* 0x001fca00078e0022 */
[----:B------:R0:W-:Y:S01]  /*6330*/  STG.E.128 desc[UR8][R152.64], R148 ;  /* 0x0000009498007986 */ /* 0x0001e2000c101d08 */
[----:B-1----:R-:W-:-:S05]  /*6340*/  IMAD.WIDE.U32 R154, R0, 0x8, R156 ;  /* 0x00000008009a7825 */ /* 0x002fca00078e009c */
[----:B------:R1:W-:Y:S04]  /*6350*/  STG.E.64 desc[UR8][R154.64], R168 ;  /* 0x000000a89a007986 */ /* 0x0003e8000c101b08 */
[----:B0-----:R1:W5:Y:S01]  /*6360*/  LDG.E.128 R148, desc[UR8][R166.64] ;  /* 0x00000008a6947981 */ /* 0x001362000c1e1d00 */
[----:B------:R-:W-:Y:S05]  /*6370*/  BRA.U !UP0, `(.L_x_10317) ;  /* 0x0000002908b87547 */ /* 0x000fea000b800000 */
[----:B------:R-:W0:Y:S02]  /*6380*/  LDC.64 R152, c[0x0][0x3a0] ;  /* 0x0000e800ff987b82 */ /* 0x000e240000000a00 */
[----:B0-----:R-:W-:-:S06]  /*6390*/  IMAD.WIDE.U32 R152, R160, 0x10, R152 ;  /* 0x00000010a0987825 */ /* 0x001fcc00078e0098 */
[----:B-1----:R-:W5:Y:S01]  /*63a0*/  LDG.E.128 R152, desc[UR8][R152.64] ;  /* 0x0000000898987981 */ /* 0x002f62000c1e1d00 */
        /* <DEDUP_REMOVED lines=15> */
.L_x_10319:
        /* <DEDUP_REMOVED lines=12> */
.L_x_10320:
        /* <DEDUP_REMOVED lines=47> */
[----:B------:R-:W-:-:S07]  /*6850*/  HFMA2 R163, -RZ, RZ, 0, 0 ;  /* 0x00000000ffa37431 */ /* 0x000fce00000001ff */
.L_x_10318:
[----:B------:R-:W-:Y:S01]  /*6860*/  I2FP.F32.U32 R165, R165 ;  /* 0x000000a500a57245 */ /* 0x000fe20000201000 */
[----:B-----5:R-:W-:Y:S01]  /*6870*/  IMAD.U32 R164, R148, 0x10000, RZ ;  /* 0x0001000094a47824 */ /* 0x020fe200078e00ff */
[----:B------:R-:W-:Y:S02]  /*6880*/  ISETP.NE.AND P1, PT, R163, 0x1, PT ;  /* 0x00000001a300780c */ /* 0x000fe40003f25270 */
[----:B------:R-:W-:Y:S01]  /*6890*/  LOP3.LUT R5, R5, 0xfffffffd, RZ, 0xc0, !PT ;  /* 0xfffffffd05057812 */ /* 0x000fe200078ec0ff */
[----:B------:R-:W-:Y:S01]  /*68a0*/  FFMA.FTZ R165, R165, R16, 1.1641532182693481445e-10 ;  /* 0x2f000000a5a57423 */ /* 0x000fe20000010010 */
[----:B------:R-:W-:Y:S01]  /*68b0*/  FMUL.FTZ R164, R164, R29 ;  /* 0x0000001da4a47220 */ /* 0x000fe20000410000 */
[----:B------:R-:W-:Y:S02]  /*68c0*/  PRMT R148, R148, 0x7632, R148 ;  /* 0x0000763294947816 */ /* 0x000fe40000000094 */
[----:B------:R-:W-:Y:S01]  /*68d0*/  MOV R166, 0x2 ;  /* 0x0000000200a67802 */ /* 0x000fe20000000f00 */
[----:B------:R-:W-:Y:S01]  /*68e0*/  FMUL.FTZ R164, R164, UR5 ;  /* 0x00000005a4a47c20 */ /* 0x000fe20008410000 */
[----:B------:R-:W-:Y:S01]  /*68f0*/  FSETP.GTU.FTZ.AND P0, PT, R165, UR4, PT ;  /* 0x00000004a5007c0b */ /* 0x000fe2000bf1c000 */
[C---:B------:R-:W-:Y:S01]  /*6900*/  IMAD.U32 R165, R152.reuse, 0x10000, RZ ;  /* 0x0001000098a57824 */ /* 0x040fe200078e00ff */
[----:B------:R-:W-:-:S02]  /*6910*/  PRMT R152, R152, 0x7632, R152 ;  /* 0x0000763298987816 */ /* 0x000fc40000000098 */
        /* <DEDUP_REMOVED lines=14> */
.L_x_10322:
        /* <DEDUP_REMOVED lines=12> */
.L_x_10323:
        /* <DEDUP_REMOVED lines=49> */
.L_x_10321:
        /* <DEDUP_REMOVED lines=22> */
.L_x_10325:
        /* <DEDUP_REMOVED lines=12> */
.L_x_10326:
        /* <DEDUP_REMOVED lines=49> */
.L_x_10324:
        /* <DEDUP_REMOVED lines=9> */
[----:B------:R-:W-:-:S02]  /*7390*/  IMAD.U32 R165, R153, 0x10000, RZ ;  /* 0x0001000099a57824 */ /* 0x000fc400078e00ff */
        /* <DEDUP_REMOVED lines=14> */
.L_x_10328:
        /* <DEDUP_REMOVED lines=12> */
.L_x_10329:
        /* <DEDUP_REMOVED lines=44> */
[----:B------:R-:W-:Y:S02]  /*7800*/  LOP3.LUT R7, R23, R166, R7, 0x96, !PT ;  /* 0x000000a617077212 */ /* 0x000fe400078e9607 */
[----:B------:R-:W-:Y:S01]  /*7810*/  LOP3.LUT R6, R149, R148, R153, 0x96, !PT ;  /* 0x0000009495067212 */ /* 0x000fe200078e9699 */
[----:B------:R-:W-:Y:S02]  /*7820*/  HFMA2 R153, -RZ, RZ, 0, 0 ;  /* 0x00000000ff997431 */ /* 0x000fe400000001ff */
[----:B------:R-:W-:Y:S02]  /*7830*/  IMAD.MOV.U32 R148, RZ, RZ, R172 ;  /* 0x000000ffff947224 */ /* 0x000fe400078e00ac */
[----:B------:R-:W-:-:S07]  /*7840*/  IMAD.MOV.U32 R172, RZ, RZ, R152 ;  /* 0x000000ffffac7224 */ /* 0x000fce00078e0098 */
.L_x_10327:
[----:B------:R-:W-:Y:S01]  /*7850*/  I2FP.F32.U32 R149, R148 ;  /* 0x0000009400957245 */ /* 0x000fe20000201000 */
[----:B------:R-:W-:Y:S01]  /*7860*/  IMAD.U32 R170, R170, 0x10000, RZ ;  /* 0x00010000aaaa7824 */ /* 0x000fe200078e00ff */
[----:B------:R-:W-:Y:S01]  /*7870*/  ISETP.NE.AND P3, PT, R153, 0x1, PT ;  /* 0x000000019900780c */ /* 0x000fe20003f65270 */
[----:B------:R-:W-:Y:S01]  /*7880*/  IMAD.U32 R171, R171, 0x10000, RZ ;  /* 0x00010000abab7824 */ /* 0x000fe200078e00ff */
[----:B------:R-:W-:Y:S01]  /*7890*/  MOV R152, 0x2 ;  /* 0x0000000200987802 */ /* 0x000fe20000000f00 */
[----:B------:R-:W-:Y:S01]  /*78a0*/  FFMA.FTZ R149, R149, R16, 1.1641532182693481445e-10 ;  /* 0x2f00000095957423 */ /* 0x000fe20000010010 */
[----:B------:R-:W-:Y:S01]  /*78b0*/  FMUL.FTZ R170, R170, R29 ;  /* 0x0000001daaaa7220 */ /* 0x000fe20000410000 */
[----:B------:R-:W-:-:S03]  /*78c0*/  IMAD.MOV.U32 R148, RZ, RZ, R4 ;  /* 0x000000ffff947224 */ /* 0x000fc600078e0004 */
[----:B------:R-:W-:Y:S01]  /*78d0*/  FMUL.FTZ R170, R170, UR5 ;  /* 0x00000005aaaa7c20 */ /* 0x000fe20008410000 */
[----:B------:R-:W-:-:S04]  /*78e0*/  FSETP.GTU.FTZ.AND P2, PT, R149, UR4, PT ;  /* 0x0000000495007c0b */ /* 0x000fc8000bf5c000 */
        /* <DEDUP_REMOVED lines=12> */
.L_x_10331:
        /* <DEDUP_REMOVED lines=12> */
.L_x_10332:
        /* <DEDUP_REMOVED lines=49> */
.L_x_10330:
        /* <DEDUP_REMOVED lines=24> */
.L_x_10334:
        /* <DEDUP_REMOVED lines=12> */
.L_x_10335:
        /* <DEDUP_REMOVED lines=49> */
.L_x_10333:
[----:B------:R-:W-:Y:S02]  /*82d0*/  I2FP.F32.U32 R149, R148 ;  /* 0x0000009400957245 */ /* 0x000fe40000201000 */
        /* <DEDUP_REMOVED lines=21> */
.L_x_10337:
        /* <DEDUP_REMOVED lines=12> */
.L_x_10338:
[----:B------:R-:W-:Y:S01]  /*84f0*/  IMAD.WIDE.U32 R148, R8, -0x326172a9, RZ ;  /* 0xcd9e8d5708947825 */ /* 0x000fe200078e00ff */
[----:B------:R-:W-:-:S03]  /*8500*/  LOP3.LUT R170, R3, R7, R33, 0x96, !PT ;  /* 0x0000000703aa7212 */ /* 0x000fc600078e9621 */
[----:B------:R-:W-:Y:S01]  /*8510*/  HFMA2 R150, -RZ, RZ, 0, 0 ;  /* 0x00000000ff967431 */ /* 0x000fe200000001ff */
        /* <DEDUP_REMOVED lines=46> */
.L_x_10336:
        /* <DEDUP_REMOVED lines=24> */
.L_x_10340:
        /* <DEDUP_REMOVED lines=14> */
.L_x_10341:
        /* <DEDUP_REMOVED lines=49> */
.L_x_10339:
        /* <DEDUP_REMOVED lines=15> */
.L_x_10317:
        /* <DEDUP_REMOVED lines=15> */
.L_x_10344:
        /* <DEDUP_REMOVED lines=12> */
.L_x_10345:
        /* <DEDUP_REMOVED lines=48> */
.L_x_10343:
[----:B------:R-:W-:Y:S01]  /*9310*/  I2FP.F32.U32 R153, R152 ;  /* 0x0000009800997245 */ /* 0x000fe20000201000 */
[----:B-----5:R-:W-:Y:S01]  /*9320*/  IMAD.U32 R152, R148, 0x10000, RZ ;  /* 0x0001000094987824 */ /* 0x020fe200078e00ff */
[----:B------:R-:W-:Y:S01]  /*9330*/  ISETP.NE.AND P1, PT, R154, 0x1, PT ;  /* 0x000000019a00780c */ /* 0x000fe20003f25270 */
[----:B------:R-:W-:Y:S01]  /*9340*/  HFMA2 R155, -RZ, RZ, 0, 1.1920928955078125e-07 ;  /* 0x00000002ff9b7431 */ /* 0x000fe200000001ff */
[----:B------:R-:W-:Y:S01]  /*9350*/  LOP3.LUT R5, R5, 0xfffffffd, RZ, 0xc0, !PT ;  /* 0xfffffffd05057812 */ /* 0x000fe200078ec0ff */
[----:B------:R-:W-:Y:S01]  /*9360*/  FFMA.FTZ R153, R153, R16, 1.1641532182693481445e-10 ;  /* 0x2f00000099997423 */ /* 0x000fe20000010010 */
[----:B------:R-:W-:Y:S01]  /*9370*/  FMUL.FTZ R152, R152, R29 ;  /* 0x0000001d98987220 */ /* 0x000fe20000410000 */
[----:B------:R-:W-:-:S03]  /*9380*/  PRMT R148, R148, 0x7632, R148 ;  /* 0x0000763294947816 */ /* 0x000fc60000000094 */
        /* <DEDUP_REMOVED lines=15> */
.L_x_10347:
        /* <DEDUP_REMOVED lines=12> */
.L_x_10348:
        /* <DEDUP_REMOVED lines=49> */
.L_x_10346:
[----:B------:R-:W-:Y:S01]  /*9850*/  I2FP.F32.U32 R153, R152 ;  /* 0x0000009800997245 */ /* 0x000fe20000201000 */
[----:B------:R-:W-:Y:S01]  /*9860*/  IMAD.U32 R148, R148, 0x10000, RZ ;  /* 0x0001000094947824 */ /* 0x000fe200078e00ff */
[----:B------:R-:W-:Y:S02]  /*9870*/  ISETP.NE.AND P2, PT, R155, 0x1, PT ;  /* 0x000000019b00780c */ /* 0x000fe40003f45270 */
[----:B------:R-:W-:Y:S01]  /*9880*/  MOV R152, 0x2 ;  /* 0x0000000200987802 */ /* 0x000fe20000000f00 */
        /* <DEDUP_REMOVED lines=16> */
.L_x_10350:
        /* <DEDUP_REMOVED lines=12> */
.L_x_10351:
        /* <DEDUP_REMOVED lines=49> */
.L_x_10349:
        /* <DEDUP_REMOVED lines=21> */
.L_x_10353:
        /* <DEDUP_REMOVED lines=12> */
.L_x_10354:
        /* <DEDUP_REMOVED lines=49> */
.L_x_10352:
        /* <DEDUP_REMOVED lines=20> */
.L_x_10356:
        /* <DEDUP_REMOVED lines=12> */
.L_x_10357:
        /* <DEDUP_REMOVED lines=49> */
.L_x_10355:
        /* <DEDUP_REMOVED lines=21> */
.L_x_10359:
        /* <DEDUP_REMOVED lines=12> */
.L_x_10360:
        /* <DEDUP_REMOVED lines=49> */
.L_x_10358:
[----:B------:R-:W-:Y:S01]  /*acb0*/  I2FP.F32.U32 R149, R149 ;  /* 0x0000009500957245 */ /* 0x000fe20000201000 */
[----:B------:R-:W-:Y:S01]  /*acc0*/  IMAD.U32 R150, R150, 0x10000, RZ ;  /* 0x0001000096967824 */ /* 0x000fe200078e00ff */
[----:B------:R-:W-:Y:S01]  /*acd0*/  ISETP.NE.AND P5, PT, R153, 0x1, PT ;  /* 0x000000019900780c */ /* 0x000fe20003fa5270 */
[----:B------:R-:W-:Y:S02]  /*ace0*/  IMAD.MOV.U32 R148, RZ, RZ, R4 ;  /* 0x000000ffff947224 */ /* 0x000fe400078e0004 */
[----:B------:R-:W-:Y:S01]  /*acf0*/  FFMA.FTZ R149, R149, R16, 1.1641532182693481445e-10 ;  /* 0x2f00000095957423 */ /* 0x000fe20000010010 */
[----:B------:R-:W-:-:S04]  /*ad00*/  FMUL.FTZ R150, R150, R29 ;  /* 0x0000001d96967220 */ /* 0x000fc80000410000 */
[----:B------:R-:W-:Y:S01]  /*ad10*/  FMUL.FTZ R150, R150, UR5 ;  /* 0x0000000596967c20 */ /* 0x000fe20008410000 */
[----:B------:R-:W-:-:S04]  /*ad20*/  FSETP.GTU.FTZ.AND P4, PT, R149, UR4, PT ;  /* 0x0000000495007c0b */ /* 0x000fc8000bf9c000 */
        /* <DEDUP_REMOVED lines=12> */
.L_x_10362:
        /* <DEDUP_REMOVED lines=12> */
.L_x_10363:
        /* <DEDUP_REMOVED lines=49> */
.L_x_10361:
        /* <DEDUP_REMOVED lines=21> */
.L_x_10365:
        /* <DEDUP_REMOVED lines=14> */
.L_x_10366:
        /* <DEDUP_REMOVED lines=49> */
.L_x_10364:
        /* <DEDUP_REMOVED lines=12> */
.L_x_10342:
        /* <DEDUP_REMOVED lines=9> */
[----:B------:R-:W-:Y:S01]  /*b850*/  LOP3.LUT R154, R154, R152, R153, 0xfe, !PT ;  /* 0x000000989a9a7212 */ /* 0x000fe200078efe99 */
[----:B------:R-:W-:Y:S01]  /*b860*/  IMAD.WIDE.U32 R152, R160, 0x10, R34 ;  /* 0x00000010a0987825 */ /* 0x000fe200078e0022 */
[----:B------:R-:W-:Y:S02]  /*b870*/  SEL R155, RZ, 0x1, !P6 ;  /* 0x00000001ff9b7807 */ /* 0x000fe40007000000 */
[----:B------:R-:W-:-:S02]  /*b880*/  IADD3 R171, PT, PT, R0, 0x100, RZ ;  /* 0x0000010000ab7810 */ /* 0x000fc40007ffe0ff */
[----:B------:R-:W-:Y:S01]  /*b890*/  LOP3.LUT R177, R177, R176, RZ, 0xfc, !PT ;  /* 0x000000b0b1b17212 */ /* 0x000fe200078efcff */
[----:B------:R0:W-:Y:S01]  /*b8a0*/  STG.E.128 desc[UR8][R152.64], R148 ;  /* 0x0000009498007986 */ /* 0x0001e2000c101d08 */
[----:B------:R-:W-:Y:S01]  /*b8b0*/  LOP3.LUT R176, R154, R155, RZ, 0xfc, !PT ;  /* 0x0000009b9ab07212 */ /* 0x000fe200078efcff */
[----:B------:R-:W-:-:S04]  /*b8c0*/  IMAD.WIDE.U32 R154, R160, 0x8, R156 ;  /* 0x00000008a09a7825 */ /* 0x000fc800078e009c */
[----:B------:R-:W-:Y:S01]  /*b8d0*/  IMAD.WIDE.U32 R174, R171, 0x10, R158 ;  /* 0x00000010abae7825 */ /* 0x000fe200078e009e */
        /* <DEDUP_REMOVED lines=21> */
.L_x_10369:
        /* <DEDUP_REMOVED lines=12> */
.L_x_10370:
        /* <DEDUP_REMOVED lines=48> */
.L_x_10368:
[----:B------:R-:W-:Y:S01]  /*bdf0*/  I2FP.F32.U32 R175, R174 ;  /* 0x000000ae00af7245 */ /* 0x000fe20000201000 */
[----:B-----5:R-:W-:Y:S01]  /*be00*/  IMAD.U32 R172, R148, 0x10000, RZ ;  /* 0x0001000094ac7824 */ /* 0x020fe200078e00ff */
[----:B------:R-:W-:Y:S01]  /*be10*/  ISETP.NE.AND P1, PT, R173, 0x1, PT ;  /* 0x00000001ad00780c */ /* 0x000fe20003f25270 */
[----:B------:R-:W-:Y:S01]  /*be20*/  IMAD.MOV.U32 R174, RZ, RZ, R4 ;  /* 0x000000ffffae7224 */ /* 0x000fe200078e0004 */
        /* <DEDUP_REMOVED lines=22> */
.L_x_10372:
        /* <DEDUP_REMOVED lines=12> */
.L_x_10373:
        /* <DEDUP_REMOVED lines=49> */
.L_x_10371:
        /* <DEDUP_REMOVED lines=22> */
.L_x_10375:
        /* <DEDUP_REMOVED lines=12> */
.L_x_10376:
[----:B------:R-:W-:Y:S01]  /*c580*/  IMAD.WIDE.U32 R174, R8, -0x326172a9, RZ ;  /* 0xcd9e8d5708ae7825 */ /* 0x000fe200078e00ff */
[----:B------:R-:W-:-:S03]  /*c590*/  LOP3.LUT R178, R3, R7, R33, 0x96, !PT ;  /* 0x0000000703b27212 */ /* 0x000fc600078e9621 */
[----:B------:R-:W-:Y:S02]  /*c5a0*/  HFMA2 R152, -RZ, RZ, 0, 0 ;  /* 0x00000000ff987431 */ /* 0x000fe400000001ff */
        /* <DEDUP_REMOVED lines=46> */
.L_x_10374:
        /* <DEDUP_REMOVED lines=12> */
[--C-:B------:R-:W-:Y:S01]  /*c950*/  FADD.FTZ R174, R148, R175.reuse ;  /* 0x000000af94ae7221 */ /* 0x100fe20000010000 */
        /* <DEDUP_REMOVED lines=11> */
.L_x_10378:
        /* <DEDUP_REMOVED lines=12> */
.L_x_10379:
        /* <DEDUP_REMOVED lines=49> */
.L_x_10377:
[----:B------:R-:W-:Y:S01]  /*cde0*/  I2FP.F32.U32 R149, R148 ;  /* 0x0000009400957245 */ /* 0x000fe20000201000 */
[----:B------:R-:W-:Y:S01]  /*cdf0*/  IMAD.U32 R148, R175, 0x10000, RZ ;  /* 0x00010000af947824 */ /* 0x000fe200078e00ff */
[----:B------:R-:W-:Y:S01]  /*ce00*/  ISETP.NE.AND P3, PT, R153, 0x1, PT ;  /* 0x000000019900780c */ /* 0x000fe20003f65270 */
[----:B------:R-:W-:Y:S01]  /*ce10*/  IMAD.MOV.U32 R152, RZ, RZ, 0x2 ;  /* 0x00000002ff987424 */ /* 0x000fe200078e00ff */
[----:B------:R-:W-:Y:S01]  /*ce20*/  SHF.L.U32 R175, R178, 0x10, RZ ;  /* 0x00000010b2af7819 */ /* 0x000fe200000006ff */
[----:B------:R-:W-:Y:S01]  /*ce30*/  FFMA.FTZ R149, R149, R16, 1.1641532182693481445e-10 ;  /* 0x2f00000095957423 */ /* 0x000fe20000010010 */
[----:B------:R-:W-:-:S04]  /*ce40*/  FMUL.FTZ R148, R148, R29 ;  /* 0x0000001d94947220 */ /* 0x000fc80000410000 */
        /* <DEDUP_REMOVED lines=15> */
.L_x_10381:
        /* <DEDUP_REMOVED lines=12> */
.L_x_10382:
        /* <DEDUP_REMOVED lines=49> */
.L_x_10380:
        /* <DEDUP_REMOVED lines=24> */
.L_x_10384:
        /* <DEDUP_REMOVED lines=12> */
.L_x_10385:
        /* <DEDUP_REMOVED lines=45> */
[----:B------:R-:W-:Y:S01]  /*d820*/  LOP3.LUT R7, R23, R148, R179, 0x96, !PT ;  /* 0x0000009417077212 */ /* 0x000fe200078e96b3 */
[----:B------:R-:W-:Y:S01]  /*d830*/  IMAD.MOV.U32 R148, RZ, RZ, R182 ;  /* 0x000000ffff947224 */ /* 0x000fe200078e00b6 */
[----:B------:R-:W-:Y:S01]  /*d840*/  MOV R4, R178 ;  /* 0x000000b200047202 */ /* 0x000fe20000000f00 */
[----:B------:R-:W-:-:S07]  /*d850*/  IMAD.MOV.U32 R182, RZ, RZ, R152 ;  /* 0x000000ffffb67224 */ /* 0x000fce00078e0098 */
.L_x_10383:
[----:B------:R-:W-:Y:S01]  /*d860*/  I2FP.F32.U32 R149, R148 ;  /* 0x0000009400957245 */ /* 0x000fe20000201000 */
[----:B------:R-:W-:Y:S01]  /*d870*/  IMAD.U32 R150, R150, 0x10000, RZ ;  /* 0x0001000096967824 */ /* 0x000fe200078e00ff */
[----:B------:R-:W-:Y:S01]  /*d880*/  ISETP.NE.AND P5, PT, R153, 0x1, PT ;  /* 0x000000019900780c */ /* 0x000fe20003fa5270 */
[----:B------:R-:W-:Y:S02]  /*d890*/  IMAD.U32 R177, R154, 0x10000, RZ ;  /* 0x000100009ab17824 */ /* 0x000fe400078e00ff */
        /* <DEDUP_REMOVED lines=18> */
.L_x_10387:
        /* <DEDUP_REMOVED lines=12> */
.L_x_10388:
        /* <DEDUP_REMOVED lines=49> */
.L_x_10386:
        /* <DEDUP_REMOVED lines=24> */
.L_x_10390:
        /* <DEDUP_REMOVED lines=14> */
.L_x_10391:
        /* <DEDUP_REMOVED lines=49> */
.L_x_10389:
[----:B------:R-:W-:Y:S01]  /*e300*/  I2FP.F32.U32 R149, R148 ;  /* 0x0000009400957245 */ /* 0x000fe20000201000 */
[----:B------:R-:W-:Y:S01]  /*e310*/  IMAD.U32 R179, R179, 0x10000, RZ ;  /* 0x00010000b3b37824 */ /* 0x000fe200078e00ff */
[----:B------:R-:W-:Y:S02]  /*e320*/  SHF.L.U32 R180, R180, 0x10, RZ ;  /* 0x00000010b4b47819 */ /* 0x000fe400000006ff */
[----:B------:R-:W-:Y:S01]  /*e330*/  F2FP.BF16.F32.PACK_AB R150, R177, R176 ;  /* 0x000000b0b196723e */ /* 0x000fe200000010ff */
[----:B------:R-:W-:Y:S01]  /*e340*/  FFMA.FTZ R149, R149, R16, 1.1641532182693481445e-10 ;  /* 0x2f00000095957423 */ /* 0x000fe20000010010 */
[----:B------:R-:W-:Y:S01]  /*e350*/  F2FP.BF16.F32.PACK_AB R148, R173, R172 ;  /* 0x000000acad94723e */ /* 0x000fe200000010ff */
[----:B------:R-:W-:-:S03]  /*e360*/  FMUL.FTZ R180, R180, R29 ;  /* 0x0000001db4b47220 */ /* 0x000fc60000410000 */
[----:B------:R-:W-:Y:S01]  /*e370*/  FSETP.GTU.FTZ.AND P6, PT, R149, UR4, PT ;  /* 0x0000000495007c0b */ /* 0x000fe2000bfdc000 */
[----:B------:R-:W-:Y:S01]  /*e380*/  FMUL.FTZ R180, R180, UR5 ;  /* 0x00000005b4b47c20 */ /* 0x000fe20008410000 */
[----:B------:R-:W-:-:S04]  /*e390*/  F2FP.BF16.F32.PACK_AB R149, R175, R174 ;  /* 0x000000aeaf95723e */ /* 0x000fc800000010ff */
[----:B------:R-:W-:Y:S02]  /*e3a0*/  FSEL R180, R180, RZ, !P6 ;  /* 0x000000ffb4b47208 */ /* 0x000fe40007000000 */
[----:B------:R-:W-:-:S03]  /*e3b0*/  PLOP3.LUT P6, PT, P6, PT, PT, 0x8, 0x80 ;  /* 0x000000000080781c */ /* 0x000fc600037ce170 */
[----:B------:R-:W-:-:S05]  /*e3c0*/  FADD.FTZ R179, R180, R179 ;  /* 0x000000b3b4b37221 */ /* 0x000fca0000010000 */
[----:B------:R-:W-:Y:S01]  /*e3d0*/  F2FP.BF16.F32.PACK_AB R151, R179, R178 ;  /* 0x000000b2b397723e */ /* 0x000fe200000010ff */
[----:B------:R-:W-:Y:S06]  /*e3e0*/  BRA `(.L_x_10392) ;  /* 0x0000002800587947 */ /* 0x000fec0003800000 */
.L_x_10367:
        /* <DEDUP_REMOVED lines=15> */
.L_x_10394:
        /* <DEDUP_REMOVED lines=12> */
.L_x_10395:
        /* <DEDUP_REMOVED lines=48> */
.L_x_10393:
        /* <DEDUP_REMOVED lines=23> */
.L_x_10397:
        /* <DEDUP_REMOVED lines=12> */
.L_x_10398:
        /* <DEDUP_REMOVED lines=49> */
.L_x_10396:
        /* <DEDUP_REMOVED lines=9> */
[----:B------:R-:W-:Y:S01]  /*ee70*/  FSEL R173, R148, RZ, !P1 ;  /* 0x000000ff94ad7208 */ /* 0x000fe20004800000 */
        /* <DEDUP_REMOVED lines=10> */
.L_x_10400:
        /* <DEDUP_REMOVED lines=12> */
.L_x_10401:
        /* <DEDUP_REMOVED lines=49> */
.L_x_10399:
        /* <DEDUP_REMOVED lines=8> */
[----:B------:R-:W-:Y:S02]  /*f370*/  IMAD.MOV.U32 R153, RZ, RZ, 0x2 ;  /* 0x00000002ff997424 */ /* 0x000fe400078e00ff */
        /* <DEDUP_REMOVED lines=12> */
.L_x_10403:
        /* <DEDUP_REMOVED lines=12> */
.L_x_10404:
        /* <DEDUP_REMOVED lines=49> */
.L_x_10402:
        /* <DEDUP_REMOVED lines=20> */
.L_x_10406:
        /* <DEDUP_REMOVED lines=12> */
.L_x_10407:
        /* <DEDUP_REMOVED lines=49> */
.L_x_10405:
        /* <DEDUP_REMOVED lines=21> */
.L_x_10409:
        /* <DEDUP_REMOVED lines=12> */
.L_x_10410:
        /* <DEDUP_REMOVED lines=49> */
.L_x_10408:
[----:B------:R-:W-:Y:S02]  /*10240*/  I2FP.F32.U32 R149, R148 ;  /* 0x0000009400957245 */ /* 0x000fe40000201000 */
[----:B------:R-:W-:Y:S02]  /*10250*/  SHF.L.U32 R150, R150, 0x10, RZ ;  /* 0x0000001096967819 */ /* 0x000fe400000006ff */
[----:B------:R-:W-:Y:S01]  /*10260*/  ISETP.NE.AND P5, PT, R153, 0x1, PT ;  /* 0x000000019900780c */ /* 0x000fe20003fa5270 */
[----:B------:R-:W-:Y:S02]  /*10270*/  FFMA.FTZ R149, R149, R16, 1.1641532182693481445e-10 ;  /* 0x2f00000095957423 */ /* 0x000fe40000010010 */
[----:B------:R-:W-:-:S03]  /*10280*/  FMUL.FTZ R150, R150, R29 ;  /* 0x0000001d96967220 */ /* 0x000fc60000410000 */
[----:B------:R-:W-:Y:S01]  /*10290*/  FSETP.GTU.FTZ.AND P4, PT, R149, UR4, PT ;  /* 0x0000000495007c0b */ /* 0x000fe2000bf9c000 */
[----:B------:R-:W-:Y:S01]  /*102a0*/  FMUL.FTZ R150, R150, UR5 ;  /* 0x0000000596967c20 */ /* 0x000fe20008410000 */
[----:B------:R-:W-:-:S04]  /*102b0*/  IMAD.MOV.U32 R149, RZ, RZ, R4 ;  /* 0x000000ffff957224 */ /* 0x000fc800078e0004 */
        /* <DEDUP_REMOVED lines=12> */
.L_x_10412:
        /* <DEDUP_REMOVED lines=12> */
.L_x_10413:
[----:B------:R-:W-:Y:S01]  /*10440*/  IMAD.WIDE.U32 R148, R8, -0x326172a9, RZ ;  /* 0xcd9e8d5708947825 */ /* 0x000fe200078e00ff */
[----:B------:R-:W-:-:S03]  /*10450*/  LOP3.LUT R154, R3, R7, R33, 0x96, !PT ;  /* 0x00000007039a7212 */ /* 0x000fc600078e9621 */
        /* <DEDUP_REMOVED lines=44> */
[----:B------:R-:W-:Y:S02]  /*10720*/  LOP3.LUT R6, R155, R6, R149, 0x96, !PT ;  /* 0x000000069b067212 */ /* 0x000fe400078e9695 */
[----:B------:R-:W-:Y:S01]  /*10730*/  MOV R149, R182 ;  /* 0x000000b600957202 */ /* 0x000fe20000000f00 */
[----:B------:R-:W-:-:S07]  /*10740*/  IMAD.MOV.U32 R182, RZ, RZ, R148 ;  /* 0x000000ffffb67224 */ /* 0x000fce00078e0094 */
.L_x_10411:
        /* <DEDUP_REMOVED lines=21> */
.L_x_10415:
        /* <DEDUP_REMOVED lines=14> */
.L_x_10416:
        /* <DEDUP_REMOVED lines=49> */
.L_x_10414:
[----:B------:R-:W-:Y:S02]  /*10c90*/  I2FP.F32.U32 R149, R148 ;  /* 0x0000009400957245 */ /* 0x000fe40000201000 */
        /* <DEDUP_REMOVED lines=9> */
[----:B------:R-:W-:Y:S02]  /*10d30*/  PLOP3.LUT P6, PT, P6, PT, PT, 0x8, 0x80 ;  /* 0x000000000080781c */ /* 0x000fe400037ce170 */
[----:B------:R-:W-:-:S11]  /*10d40*/  F2FP.BF16.F32.PACK_AB R151, R179, R178 ;  /* 0x000000b2b397723e */ /* 0x000fd600000010ff */
.L_x_10392:
        /* <DEDUP_REMOVED lines=39> */
.L_x_10419:
        /* <DEDUP_REMOVED lines=12> */
.L_x_10420:
[----:B------:R-:W-:Y:S01]  /*11080*/  IMAD.WIDE.U32 R184, R8, -0x326172a9, RZ ;  /* 0xcd9e8d5708b87825 */ /* 0x000fe200078e00ff */
[----:B------:R-:W-:Y:S02]  /*11090*/  LOP3.LUT R188, R3, R7, R33, 0x96, !PT ;  /* 0x0000000703bc7212 */ /* 0x000fe400078e9621 */
[----:B------:R-:W-:Y:S01]  /*110a0*/  IADD3 R181, PT, PT, R33, -0x4498517b, RZ ;  /* 0xbb67ae8521b57810 */ /* 0x000fe20007ffe0ff */
        /* <DEDUP_REMOVED lines=44> */
[----:B------:R-:W-:-:S07]  /*11370*/  IMAD.MOV.U32 R181, RZ, RZ, R182 ;  /* 0x000000ffffb57224 */ /* 0x000fce00078e00b6 */
.L_x_10418:
        /* <DEDUP_REMOVED lines=11> */
[----:B------:R-:W-:-:S04]  /*11430*/  PRMT R152, R152, 0x7632, R152 ;  /* 0x0000763298987816 */ /* 0x000fc80000000098 */
        /* <DEDUP_REMOVED lines=14> */
.L_x_10422:
        /* <DEDUP_REMOVED lines=12> */
.L_x_10423:
        /* <DEDUP_REMOVED lines=49> */
.L_x_10421:
        /* <DEDUP_REMOVED lines=23> */
.L_x_10425:
        /* <DEDUP_REMOVED lines=12> */
.L_x_10426:
        /* <DEDUP_REMOVED lines=49> */
.L_x_10424:
[----:B------:R-:W-:Y:S01]  /*11e30*/  I2FP.F32.U32 R183, R152 ;  /* 0x0000009800b77245 */ /* 0x000fe20000201000 */
[----:B------:R-:W-:Y:S01]  /*11e40*/  IMAD.MOV.U32 R187, RZ, RZ, 0x2 ;  /* 0x00000002ffbb7424 */ /* 0x000fe200078e00ff */
        /* <DEDUP_REMOVED lines=8> */
[C---:B------:R-:W-:Y:S01]  /*11ed0*/  IMAD.U32 R183, R153.reuse, 0x10000, RZ ;  /* 0x0001000099b77824 */ /* 0x040fe200078e00ff */
[----:B------:R-:W-:-:S03]  /*11ee0*/  PRMT R153, R153, 0x7632, R153 ;  /* 0x0000763299997816 */ /* 0x000fc60000000099 */
        /* <DEDUP_REMOVED lines=13> */
.L_x_10428:
        /* <DEDUP_REMOVED lines=12> */
.L_x_10429:
        /* <DEDUP_REMOVED lines=49> */
.L_x_10427:
        /* <DEDUP_REMOVED lines=23> */
.L_x_10431:
        /* <DEDUP_REMOVED lines=12> */
.L_x_10432:
        /* <DEDUP_REMOVED lines=49> */
.L_x_10430:
        /* <DEDUP_REMOVED lines=12> */
[----:B------:R-:W-:-:S03]  /*12990*/  PLOP3.LUT P3, PT, P3, PT, PT, 0x8, 0x80 ;  /* 0x000000000080781c */ /* 0x000fc60001f6e170 */
[----:B------:R-:W-:Y:S01]  /*129a0*/  FADD.FTZ R153, R153, R188 ;  /* 0x000000bc99997221 */ /* 0x000fe20000010000 */
[----:B------:R-:W-:-:S03]  /*129b0*/  MOV R188, 0x2 ;  /* 0x0000000200bc7802 */ /* 0x000fc60000000f00 */
        /* <DEDUP_REMOVED lines=10> */
.L_x_10434:
        /* <DEDUP_REMOVED lines=12> */
.L_x_10435:
        /* <DEDUP_REMOVED lines=49> */
.L_x_10433:
        /* <DEDUP_REMOVED lines=22> */
.L_x_10437:
        /* <DEDUP_REMOVED lines=12> */
.L_x_10438:
        /* <DEDUP_REMOVED lines=49> */
.L_x_10436:
        /* <DEDUP_REMOVED lines=8> */
[----:B------:R-:W-:Y:S01]  /*133e0*/  IMAD.MOV.U32 R151, RZ, RZ, R4 ;  /* 0x000000ffff977224 */ /* 0x000fe200078e0004 */
[----:B------:R-:W-:Y:S01]  /*133f0*/  MOV R194, 0x2 ;  /* 0x0000000200c27802 */ /* 0x000fe20000000f00 */
        /* <DEDUP_REMOVED lines=14> */
.L_x_10440:
        /* <DEDUP_REMOVED lines=14> */
.L_x_10441:
        /* <DEDUP_REMOVED lines=49> */
.L_x_10439:
        /* <DEDUP_REMOVED lines=8> */
[----:B------:R-:W-:-:S04]  /*13950*/  FSETP.GTU.FTZ.AND P6, PT, R151, UR4, PT ;  /* 0x0000000497007c0b */ /* 0x000fc8000bfdc000 */
[----:B------:R-:W-:Y:S02]  /*13960*/  FSEL R150, R150, RZ, !P6 ;  /* 0x000000ff96967208 */ /* 0x000fe40007000000 */
[----:B------:R-:W-:-:S03]  /*13970*/  PLOP3.LUT P6, PT, P6, PT, PT, 0x8, 0x80 ;  /* 0x000000000080781c */ /* 0x000fc600037ce170 */
[----:B------:R-:W-:Y:S01]  /*13980*/  FADD.FTZ R188, R150, R155 ;  /* 0x0000009b96bc7221 */ /* 0x000fe20000010000 */
[----:B------:R-:W-:-:S04]  /*13990*/  F2FP.BF16.F32.PACK_AB R150, R186, R153 ;  /* 0x00000099ba96723e */ /* 0x000fc800000010ff */
[----:B------:R-:W-:Y:S01]  /*139a0*/  F2FP.BF16.F32.PACK_AB R151, R188, R187 ;  /* 0x000000bbbc97723e */ /* 0x000fe200000010ff */
[----:B------:R-:W-:Y:S06]  /*139b0*/  BRA `(.L_x_10442) ;  /* 0x0000002800687947 */ /* 0x000fec0003800000 */
.L_x_10417:
        /* <DEDUP_REMOVED lines=15> */
.L_x_10444:
        /* <DEDUP_REMOVED lines=12> */
.L_x_10445:
        /* <DEDUP_REMOVED lines=48> */
.L_x_10443:
        /* <DEDUP_REMOVED lines=12> */
[----:B------:R-:W-:-:S05]  /*13f30*/  FSEL R152, R152, RZ, !P0 ;  /* 0x000000ff98987208 */ /* 0x000fca0004000000 */
        /* <DEDUP_REMOVED lines=11> */
.L_x_10447:
        /* <DEDUP_REMOVED lines=12> */
.L_x_10448:
        /* <DEDUP_REMOVED lines=49> */
.L_x_10446:
        /* <DEDUP_REMOVED lines=8> */
[----:B------:R-:W-:Y:S02]  /*14440*/  IMAD.MOV.U32 R153, RZ, RZ, R4 ;  /* 0x000000ffff997224 */ /* 0x000fe400078e0004 */
        /* <DEDUP_REMOVED lines=12> */
.L_x_10450:
        /* <DEDUP_REMOVED lines=12> */
.L_x_10451:
        /* <DEDUP_REMOVED lines=49> */
.L_x_10449:
        /* <DEDUP_REMOVED lines=8> */
[----:B------:R-:W-:Y:S01]  /*14960*/  FSETP.GTU.FTZ.AND P2, PT, R153, UR4, PT ;  /* 0x0000000499007c0b */ /* 0x000fe2000bf5c000 */
[----:B------:R-:W-:-:S03]  /*14970*/  FMUL.FTZ R153, R154, UR5 ;  /* 0x000000059a997c20 */ /* 0x000fc60008410000 */
[----:B------:R-:W-:Y:S02]  /*14980*/  PLOP3.LUT P1, PT, P2, PT, PT, 0x8, 0x80 ;  /* 0x000000000080781c */ /* 0x000fe4000172e170 */
[----:B------:R-:W-:-:S05]  /*14990*/  FSEL R153, R153, RZ, !P2 ;  /* 0x000000ff99997208 */ /* 0x000fca0005000000 */
        /* <DEDUP_REMOVED lines=10> */
.L_x_10453:
        /* <DEDUP_REMOVED lines=12> */
.L_x_10454:
        /* <DEDUP_REMOVED lines=49> */
.L_x_10452:
        /* <DEDUP_REMOVED lines=21> */
.L_x_10456:
        /* <DEDUP_REMOVED lines=12> */
.L_x_10457:
        /* <DEDUP_REMOVED lines=49> */
.L_x_10455:
        /* <DEDUP_REMOVED lines=21> */
.L_x_10459:
        /* <DEDUP_REMOVED lines=12> */
.L_x_10460:
        /* <DEDUP_REMOVED lines=49> */
.L_x_10458:
        /* <DEDUP_REMOVED lines=20> */
.L_x_10462:
        /* <DEDUP_REMOVED lines=12> */
.L_x_10463:
        /* <DEDUP_REMOVED lines=49> */
.L_x_10461:
[----:B------:R-:W-:Y:S01]  /*15d60*/  I2FP.F32.U32 R155, R150 ;  /* 0x00000096009b7245 */ /* 0x000fe20000201000 */
[----:B------:R-:W-:Y:S01]  /*15d70*/  IMAD.MOV.U32 R194, RZ, RZ, 0x2 ;  /* 0x00000002ffc27424 */ /* 0x000fe200078e00ff */
[----:B------:R-:W-:Y:S02]  /*15d80*/  SHF.L.U32 R150, R151, 0x10, RZ ;  /* 0x0000001097967819 */ /* 0x000fe400000006ff */
[----:B------:R-:W-:Y:S01]  /*15d90*/  ISETP.NE.AND P6, PT, R188, 0x1, PT ;  /* 0x00000001bc00780c */ /* 0x000fe20003fc5270 */
[----:B------:R-:W-:Y:S01]  /*15da0*/  FFMA.FTZ R155, R155, R16, 1.1641532182693481445e-10 ;  /* 0x2f0000009b9b7423 */ /* 0x000fe20000010010 */
[----:B------:R-:W-:Y:S01]  /*15db0*/  PRMT R190, R151, 0x7632, R190 ;  /* 0x0000763297be7816 */ /* 0x000fe200000000be */
[----:B------:R-:W-:Y:S01]  /*15dc0*/  FMUL.FTZ R150, R150, R29 ;  /* 0x0000001d96967220 */ /* 0x000fe20000410000 */
[----:B------:R-:W-:Y:S02]  /*15dd0*/  IMAD.MOV.U32 R151, RZ, RZ, R4 ;  /* 0x000000ffff977224 */ /* 0x000fe400078e0004 */
[----:B------:R-:W-:Y:S01]  /*15de0*/  FSETP.GTU.FTZ.AND P5, PT, R155, UR4, PT ;  /* 0x000000049b007c0b */ /* 0x000fe2000bfbc000 */
[----:B------:R-:W-:-:S05]  /*15df0*/  FMUL.FTZ R150, R150, UR5 ;  /* 0x0000000596967c20 */ /* 0x000fca0008410000 */
        /* <DEDUP_REMOVED lines=11> */
.L_x_10465:
        /* <DEDUP_REMOVED lines=14> */
.L_x_10466:
        /* <DEDUP_REMOVED lines=49> */
.L_x_10464:
[----:B------:R-:W-:Y:S02]  /*162a0*/  I2FP.F32.U32 R151, R151 ;  /* 0x0000009700977245 */ /* 0x000fe40000201000 */
        /* <DEDUP_REMOVED lines=9> */
[----:B------:R-:W-:Y:S02]  /*16340*/  PLOP3.LUT P6, PT, P6, PT, PT, 0x8, 0x80 ;  /* 0x000000000080781c */ /* 0x000fe400037ce170 */
[----:B------:R-:W-:-:S11]  /*16350*/  F2FP.BF16.F32.PACK_AB R151, R188, R187 ;  /* 0x000000bbbc97723e */ /* 0x000fd600000010ff */
.L_x_10442:
[----:B------:R-:W-:Y:S01]  /*16360*/  SEL R155, RZ, 0x1000000, !P6 ;  /* 0x01000000ff9b7807 */ /* 0x000fe20007000000 */
[----:B------:R-:W-:Y:S01]  /*16370*/  VIADD R189, R0, 0x200 ;  /* 0x0000020000bd7836 */ /* 0x000fe20000000000 */
[----:B------:R-:W-:Y:S01]  /*16380*/  SEL R190, RZ, 0x10000, !P5 ;  /* 0x00010000ffbe7807 */ /* 0x000fe20006800000 */
[----:B------:R-:W-:Y:S01]  /*16390*/  IMAD.WIDE.U32 R192, R180, 0x10, R34 ;  /* 0x00000010b4c07825 */ /* 0x000fe200078e0022 */
[----:B------:R-:W-:Y:S02]  /*163a0*/  SEL R191, RZ, 0x100, !P4 ;  /* 0x00000100ffbf7807 */ /* 0x000fe40006000000 */
[----:B------:R-:W-:Y:S02]  /*163b0*/  LOP3.LUT P6, RZ, R5, 0x2, RZ, 0xc0, !PT ;  /* 0x0000000205ff7812 */ /* 0x000fe400078cc0ff */
[----:B------:R-:W-:Y:S01]  /*163c0*/  SEL R154, RZ, 0x1000000, !P2 ;  /* 0x01000000ff9a7807 */ /* 0x000fe20005000000 */
[----:B------:R0:W-:Y:S01]  /*163d0*/  STG.E.128 desc[UR8][R192.64], R148 ;  /* 0x00000094c0007986 */ /* 0x0001e2000c101d08 */
[----:B------:R-:W-:-:S02]  /*163e0*/  SEL R153, RZ, 0x10000, !P1 ;  /* 0x00010000ff997807 */ /* 0x000fc40004800000 */
[----:B------:R-:W-:Y:S02]  /*163f0*/  SEL R152, RZ, 0x100, !P0 ;  /* 0x00000100ff987807 */ /* 0x000fe40004000000 */
[----:B------:R-:W-:Y:S02]  /*16400*/  LOP3.LUT R191, R191, R155, R190, 0xfe, !PT ;  /* 0x0000009bbfbf7212 */ /* 0x000fe400078efebe */
        /* <DEDUP_REMOVED lines=28> */
.L_x_10469:
        /* <DEDUP_REMOVED lines=12> */
.L_x_10470:
        /* <DEDUP_REMOVED lines=49> */
.L_x_10468:
        /* <DEDUP_REMOVED lines=26> */
.L_x_10472:
        /* <DEDUP_REMOVED lines=12> */
.L_x_10473:
        /* <DEDUP_REMOVED lines=33> */
[----:B------:R-:W-:-:S04]  /*16e10*/  IMAD.WIDE.U32 R194, R194, -0x2daee0ad, RZ ;  /* 0xd2511f53c2c27825 */ /* 0x000fc800078e00ff */
        /* <DEDUP_REMOVED lines=15> */
.L_x_10471:
        /* <DEDUP_REMOVED lines=22> */
.L_x_10475:
        /* <DEDUP_REMOVED lines=12> */
.L_x_10476:
[----:B------:R-:W-:Y:S01]  /*17130*/  IMAD.WIDE.U32 R6, R8, -0x326172a9, RZ ;  /* 0xcd9e8d5708067825 */ /* 0x000fe200078e00ff */
[----:B------:R-:W-:Y:S02]  /*17140*/  LOP3.LUT R192, R3, R197, R33, 0x96, !PT ;  /* 0x000000c503c07212 */ /* 0x000fe400078e9621 */
[----:B------:R-:W-:Y:S01]  /*17150*/  MOV R148, R199 ;  /* 0x000000c700947202 */ /* 0x000fe20000000f00 */
        /* <DEDUP_REMOVED lines=46> */
.L_x_10474:
        /* <DEDUP_REMOVED lines=24> */
.L_x_10478:
        /* <DEDUP_REMOVED lines=12> */
.L_x_10479:
        /* <DEDUP_REMOVED lines=47> */
[----:B------:R-:W-:Y:S01]  /*17970*/  HFMA2 R148, -RZ, RZ, 0, 0 ;  /* 0x00000000ff947431 */ /* 0x000fe200000001ff */
[----:B------:R-:W-:-:S07]  /*17980*/  MOV R4, R152 ;  /* 0x0000009800047202 */ /* 0x000fce0000000f00 */
.L_x_10477:
        /* <DEDUP_REMOVED lines=22> */
.L_x_10481:
        /* <DEDUP_REMOVED lines=12> */
.L_x_10482:
        /* <DEDUP_REMOVED lines=49> */
.L_x_10480:
        /* <DEDUP_REMOVED lines=24> */
.L_x_10484:
        /* <DEDUP_REMOVED lines=12> */
.L_x_10485:
        /* <DEDUP_REMOVED lines=49> */
.L_x_10483:
        /* <DEDUP_REMOVED lines=23> */
.L_x_10487:
        /* <DEDUP_REMOVED lines=12> */
.L_x_10488:
        /* <DEDUP_REMOVED lines=49> */
.L_x_10486:
        /* <DEDUP_REMOVED lines=24> */
.L_x_10490:
        /* <DEDUP_REMOVED lines=14> */
.L_x_10491:
        /* <DEDUP_REMOVED lines=49> */
.L_x_10489:
        /* <DEDUP_REMOVED lines=15> */
.L_x_10467:
        /* <DEDUP_REMOVED lines=15> */
.L_x_10494:
        /* <DEDUP_REMOVED lines=12> */
.L_x_10495:
        /* <DEDUP_REMOVED lines=49> */
.L_x_10493:
        /* <DEDUP_REMOVED lines=23> */
.L_x_10497:
        /* <DEDUP_REMOVED lines=12> */
.L_x_10498:
        /* <DEDUP_REMOVED lines=49> */
.L_x_10496:
        /* <DEDUP_REMOVED lines=20> */
.L_x_10500:
        /* <DEDUP_REMOVED lines=12> */
.L_x_10501:
        /* <DEDUP_REMOVED lines=49> */
.L_x_10499:
[----:B------:R-:W-:Y:S01]  /*19ec0*/  I2FP.F32.U32 R153, R148 ;  /* 0x0000009400997245 */ /* 0x000fe20000201000 */
[C---:B------:R-:W-:Y:S01]  /*19ed0*/  IMAD.U32 R148, R149.reuse, 0x10000, RZ ;  /* 0x0001000095947824 */ /* 0x040fe200078e00ff */
[----:B------:R-:W-:Y:S02]  /*19ee0*/  ISETP.NE.AND P3, PT, R154, 0x1, PT ;  /* 0x000000019a00780c */ /* 0x000fe40003f65270 */
[----:B------:R-:W-:Y:S01]  /*19ef0*/  PRMT R192, R149, 0x7632, R192 ;  /* 0x0000763295c07816 */ /* 0x000fe200000000c0 */
[----:B------:R-:W-:Y:S01]  /*19f00*/  FFMA.FTZ R153, R153, R16, 1.1641532182693481445e-10 ;  /* 0x2f00000099997423 */ /* 0x000fe20000010010 */
[----:B------:R-:W-:Y:S01]  /*19f10*/  FMUL.FTZ R148, R148, R29 ;  /* 0x0000001d94947220 */ /* 0x000fe20000410000 */
[----:B------:R-:W-:-:S03]  /*19f20*/  MOV R149, R4 ;  /* 0x0000000400957202 */ /* 0x000fc60000000f00 */
[----:B------:R-:W-:Y:S01]  /*19f30*/  FMUL.FTZ R148, R148, UR5 ;  /* 0x0000000594947c20 */ /* 0x000fe20008410000 */
[----:B------:R-:W-:-:S04]  /*19f40*/  FSETP.GTU.FTZ.AND P2, PT, R153, UR4, PT ;  /* 0x0000000499007c0b */ /* 0x000fc8000bf5c000 */
        /* <DEDUP_REMOVED lines=12> */
.L_x_10503:
        /* <DEDUP_REMOVED lines=12> */
.L_x_10504:
        /* <DEDUP_REMOVED lines=49> */
.L_x_10502:
        /* <DEDUP_REMOVED lines=20> */
.L_x_10506:
        /* <DEDUP_REMOVED lines=12> */
.L_x_10507:
        /* <DEDUP_REMOVED lines=45> */
[----:B------:R-:W-:-:S05]  /*1a8b0*/  VIADD R155, R33, 0x96a522ad ;  /* 0x96a522ad219b7836 */ /* 0x000fca0000000000 */
[----:B------:R-:W-:Y:S01]  /*1a8c0*/  LOP3.LUT R6, R155, R6, R149, 0x96, !PT ;  /* 0x000000069b067212 */ /* 0x000fe200078e9695 */
[----:B------:R-:W-:Y:S02]  /*1a8d0*/  IMAD.MOV.U32 R149, RZ, RZ, R199 ;  /* 0x000000ffff957224 */ /* 0x000fe400078e00c7 */
[----:B------:R-:W-:-:S07]  /*1a8e0*/  IMAD.MOV.U32 R199, RZ, RZ, R148 ;  /* 0x000000ffffc77224 */ /* 0x000fce00078e0094 */
.L_x_10505:
        /* <DEDUP_REMOVED lines=21> */
.L_x_10509:
        /* <DEDUP_REMOVED lines=12> */
.L_x_10510:
        /* <DEDUP_REMOVED lines=49> */
.L_x_10508:
        /* <DEDUP_REMOVED lines=20> */
.L_x_10512:
        /* <DEDUP_REMOVED lines=12> */
.L_x_10513:
        /* <DEDUP_REMOVED lines=49> */
.L_x_10511:
        /* <DEDUP_REMOVED lines=21> */
.L_x_10515:
        /* <DEDUP_REMOVED lines=14> */
.L_x_10516:
        /* <DEDUP_REMOVED lines=46> */
[----:B------:R-:W-:Y:S01]  /*1b830*/  IMAD.MOV.U32 R4, RZ, RZ, R150 ;  /* 0x000000ffff047224 */ /* 0x000fe200078e0096 */
[----:B------:R-:W-:Y:S01]  /*1b840*/  LOP3.LUT R7, R23, R152, R151, 0x96, !PT ;  /* 0x0000009817077212 */ /* 0x000fe200078e9697 */
[----:B------:R-:W-:-:S07]  /*1b850*/  IMAD.MOV.U32 R199, RZ, RZ, R148 ;  /* 0x000000ffffc77224 */ /* 0x000fce00078e0094 */
.L_x_10514:
        /* <DEDUP_REMOVED lines=12> */
.L_x_10492:
        /* <DEDUP_REMOVED lines=39> */
.L_x_10519:
        /* <DEDUP_REMOVED lines=12> */
.L_x_10520:
        /* <DEDUP_REMOVED lines=49> */
.L_x_10518:
        /* <DEDUP_REMOVED lines=26> */
.L_x_10522:
        /* <DEDUP_REMOVED lines=12> */
.L_x_10523:
[----:B------:R-:W-:Y:S01]  /*1c1c0*/  IMAD.WIDE.U32 R6, R8, -0x326172a9, RZ ;  /* 0xcd9e8d5708067825 */ /* 0x000fe200078e00ff */
[----:B------:R-:W-:Y:S02]  /*1c1d0*/  LOP3.LUT R202, R3, R207, R33, 0x96, !PT ;  /* 0x000000cf03ca7212 */ /* 0x000fe400078e9621 */
[----:B------:R-:W-:Y:S02]  /*1c1e0*/  IADD3 R199, PT, PT, R33, 0x32370b8f, RZ ;  /* 0x32370b8f21c77810 */ /* 0x000fe40007ffe0ff */
        /* <DEDUP_REMOVED lines=46> */
.L_x_10521:
        /* <DEDUP_REMOVED lines=8> */
[----:B------:R-:W-:Y:S02]  /*1c550*/  HFMA2 R152, -RZ, RZ, 0, 1.1920928955078125e-07 ;  /* 0x00000002ff987431 */ /* 0x000fe400000001ff */
        /* <DEDUP_REMOVED lines=13> */
.L_x_10525:
        /* <DEDUP_REMOVED lines=12> */
.L_x_10526:
[----:B------:R-:W-:Y:S01]  /*1c6f0*/  IMAD.WIDE.U32 R6, R8, -0x326172a9, RZ ;  /* 0xcd9e8d5708067825 */ /* 0x000fe200078e00ff */
[----:B------:R-:W-:-:S03]  /*1c700*/  LOP3.LUT R202, R3, R207, R33, 0x96, !PT ;  /* 0x000000cf03ca7212 */ /* 0x000fc600078e9621 */
[----:B------:R-:W-:Y:S01]  /*1c710*/  HFMA2 R152, -RZ, RZ, 0, 0 ;  /* 0x00000000ff987431 */ /* 0x000fe200000001ff */
        /* <DEDUP_REMOVED lines=46> */
.L_x_10524:
        /* <DEDUP_REMOVED lines=8> */
[----:B------:R-:W-:Y:S02]  /*1ca80*/  FSETP.GTU.FTZ.AND P1, PT, R201, UR4, PT ;  /* 0x00000004c9007c0b */ /* 0x000fe4000bf3c000 */
[----:B------:R-:W-:Y:S02]  /*1ca90*/  SHF.L.U32 R201, R153, 0x10, RZ ;  /* 0x0000001099c97819 */ /* 0x000fe400000006ff */
        /* <DEDUP_REMOVED lines=14> */
.L_x_10528:
        /* <DEDUP_REMOVED lines=12> */
.L_x_10529:
        /* <DEDUP_REMOVED lines=49> */
.L_x_10527:
        /* <DEDUP_REMOVED lines=22> */
.L_x_10531:
        /* <DEDUP_REMOVED lines=12> */
.L_x_10532:
        /* <DEDUP_REMOVED lines=49> */
.L_x_10530:
        /* <DEDUP_REMOVED lines=25> */
.L_x_10534:
        /* <DEDUP_REMOVED lines=12> */
.L_x_10535:
        /* <DEDUP_REMOVED lines=45> */
[----:B------:R-:W-:Y:S02]  /*1d9a0*/  IMAD.MOV.U32 R209, RZ, RZ, R148 ;  /* 0x000000ffffd17224 */ /* 0x000fe400078e0094 */
[----:B------:R-:W-:Y:S01]  /*1d9b0*/  HFMA2 R148, -RZ, RZ, 0, 0 ;  /* 0x00000000ff947431 */ /* 0x000fe200000001ff */
[----:B------:R-:W-:Y:S01]  /*1d9c0*/  LOP3.LUT R7, R23, R206, R153, 0x96, !PT ;  /* 0x000000ce17077212 */ /* 0x000fe200078e9699 */
[----:B------:R-:W-:-:S07]  /*1d9d0*/  IMAD.MOV.U32 R4, RZ, RZ, R152 ;  /* 0x000000ffff047224 */ /* 0x000fce00078e0098 */
.L_x_10533:
        /* <DEDUP_REMOVED lines=23> */
.L_x_10537:
        /* <DEDUP_REMOVED lines=12> */
.L_x_10538:
        /* <DEDUP_REMOVED lines=49> */
.L_x_10536:
        /* <DEDUP_REMOVED lines=24> */
.L_x_10540:
        /* <DEDUP_REMOVED lines=14> */
.L_x_10541:
[----:B------:R-:W-:Y:S01]  /*1e180*/  IMAD.WIDE.U32 R6, R8, -0x326172a9, RZ ;  /* 0xcd9e8d5708067825 */ /* 0x000fe200078e00ff */
[----:B------:R-:W-:-:S03]  /*1e190*/  LOP3.LUT R148, R3, R153, R33, 0x96, !PT ;  /* 0x0000009903947212 */ /* 0x000fc600078e9621 */
[----:B------:R-:W-:Y:S01]  /*1e1a0*/  IMAD.MOV.U32 R212, RZ, RZ, RZ ;  /* 0x000000ffffd47224 */ /* 0x000fe200078e00ff */
        /* <DEDUP_REMOVED lines=45> */
[----:B------:R-:W-:-:S07]  /*1e480*/  MOV R209, R148 ;  /* 0x0000009400d17202 */ /* 0x000fce0000000f00 */
.L_x_10539:
        /* <DEDUP_REMOVED lines=15> */
.L_x_10517:
        /* <DEDUP_REMOVED lines=15> */
.L_x_10544:
        /* <DEDUP_REMOVED lines=12> */
.L_x_10545:
        /* <DEDUP_REMOVED lines=45> */
[----:B------:R-:W-:Y:S01]  /*1ea00*/  IMAD.MOV.U32 R209, RZ, RZ, R152 ;  /* 0x000000ffffd17224 */ /* 0x000fe200078e0098 */
[----:B------:R-:W-:Y:S01]  /*1ea10*/  MOV R152, R199 ;  /* 0x000000c700987202 */ /* 0x000fe20000000f00 */
[----:B------:R-:W-:Y:S01]  /*1ea20*/  IMAD.MOV.U32 R155, RZ, RZ, RZ ;  /* 0x000000ffff9b7224 */ /* 0x000fe200078e00ff */
[----:B------:R-:W-:-:S07]  /*1ea30*/  LOP3.LUT R6, R201, R6, R153, 0x96, !PT ;  /* 0x00000006c9067212 */ /* 0x000fce00078e9699 */
.L_x_10543:
        /* <DEDUP_REMOVED lines=9> */
[----:B------:R-:W-:-:S02]  /*1ead0*/  MOV R153, R4 ;  /* 0x0000000400997202 */ /* 0x000fc40000000f00 */
        /* <DEDUP_REMOVED lines=14> */
.L_x_10547:
        /* <DEDUP_REMOVED lines=12> */
.L_x_10548:
        /* <DEDUP_REMOVED lines=49> */
.L_x_10546:
        /* <DEDUP_REMOVED lines=21> */
.L_x_10550:
        /* <DEDUP_REMOVED lines=12> */
.L_x_10551:
[----:B------:R-:W-:Y:S01]  /*1f1a0*/  IMAD.WIDE.U32 R6, R8, -0x326172a9, RZ ;  /* 0xcd9e8d5708067825 */ /* 0x000fe200078e00ff */
[----:B------:R-:W-:Y:S02]  /*1f1b0*/  LOP3.LUT R152, R3, R205, R33, 0x96, !PT ;  /* 0x000000cd03987212 */ /* 0x000fe400078e9621 */
[----:B------:R-:W-:Y:S01]  /*1f1c0*/  IADD3 R201, PT, PT, R33, 0x32370b8f, RZ ;  /* 0x32370b8f21c97810 */ /* 0x000fe20007ffe0ff */
        /* <DEDUP_REMOVED lines=46> */
.L_x_10549:
[----:B------:R-:W-:Y:S01]  /*1f4b0*/  I2FP.F32.U32 R153, R148 ;  /* 0x0000009400997245 */ /* 0x000fe20000201000 */
[----:B------:R-:W-:Y:S01]  /*1f4c0*/  IMAD.MOV.U32 R152, RZ, RZ, 0x2 ;  /* 0x00000002ff987424 */ /* 0x000fe200078e00ff */
[----:B------:R-:W-:Y:S02]  /*1f4d0*/  ISETP.NE.AND P3, PT, R203, 0x1, PT ;  /* 0x00000001cb00780c */ /* 0x000fe40003f65270 */
[----:B------:R-:W-:Y:S01]  /*1f4e0*/  SHF.L.U32 R148, R149, 0x10, RZ ;  /* 0x0000001095947819 */ /* 0x000fe200000006ff */
[----:B------:R-:W-:Y:S01]  /*1f4f0*/  FFMA.FTZ R153, R153, R16, 1.1641532182693481445e-10 ;  /* 0x2f00000099997423 */ /* 0x000fe20000010010 */
[----:B------:R-:W-:Y:S02]  /*1f500*/  PRMT R201, R149, 0x7632, R201 ;  /* 0x0000763295c97816 */ /* 0x000fe400000000c9 */
[----:B------:R-:W-:Y:S01]  /*1f510*/  MOV R149, R4 ;  /* 0x0000000400957202 */ /* 0x000fe20000000f00 */
        /* <DEDUP_REMOVED lines=14> */
.L_x_10553:
        /* <DEDUP_REMOVED lines=12> */
.L_x_10554:
        /* <DEDUP_REMOVED lines=49> */
.L_x_10552:
        /* <DEDUP_REMOVED lines=20> */
.L_x_10556:
        /* <DEDUP_REMOVED lines=12> */
.L_x_10557:
        /* <DEDUP_REMOVED lines=49> */
.L_x_10555:
[----:B------:R-:W-:Y:S02]  /*1fee0*/  I2FP.F32.U32 R149, R149 ;  /* 0x0000009500957245 */ /* 0x000fe40000201000 */
[C---:B------:R-:W-:Y:S02]  /*1fef0*/  SHF.L.U32 R148, R150.reuse, 0x10, RZ ;  /* 0x0000001096947819 */ /* 0x040fe400000006ff */
        /* <DEDUP_REMOVED lines=20> */
.L_x_10559:
        /* <DEDUP_REMOVED lines=12> */
.L_x_10560:
        /* <DEDUP_REMOVED lines=49> */
.L_x_10558:
        /* <DEDUP_REMOVED lines=20> */
.L_x_10562:
        /* <DEDUP_REMOVED lines=12> */
.L_x_10563:
        /* <DEDUP_REMOVED lines=49> */
.L_x_10561:
        /* <DEDUP_REMOVED lines=21> */
.L_x_10565:
        /* <DEDUP_REMOVED lines=14> */
.L_x_10566:
        /* <DEDUP_REMOVED lines=49> */
.L_x_10564:
        /* <DEDUP_REMOVED lines=12> */
.L_x_10542:
        /* <DEDUP_REMOVED lines=39> */
.L_x_10569:
        /* <DEDUP_REMOVED lines=12> */
.L_x_10570:
        /* <DEDUP_REMOVED lines=45> */
[----:B------:R-:W-:Y:S01]  /*21520*/  HFMA2 R158, -RZ, RZ, 0, 0 ;  /* 0x00000000ff9e7431 */ /* 0x000fe200000001ff */
[----:B------:R-:W-:Y:S01]  /*21530*/  LOP3.LUT R7, R23, R212, R211, 0x96, !PT ;  /* 0x000000d417077212 */ /* 0x000fe200078e96d3 */
[----:B------:R-:W-:Y:S02]  /*21540*/  IMAD.MOV.U32 R4, RZ, RZ, R210 ;  /* 0x000000ffff047224 */ /* 0x000fe400078e00d2 */
[----:B------:R-:W-:-:S07]  /*21550*/  IMAD.MOV.U32 R159, RZ, RZ, R209 ;  /* 0x000000ffff9f7224 */ /* 0x000fce00078e00d1 */
.L_x_10568:
[----:B------:R-:W-:Y:S01]  /*21560*/  I2FP.F32.U32 R159, R159 ;  /* 0x0000009f009f7245 */ /* 0x000fe20000201000 */
[----:B-----5:R-:W-:Y:S01]  /*21570*/  IMAD.U32 R210, R148, 0x10000, RZ ;  /* 0x0001000094d27824 */ /* 0x020fe200078e00ff */
[----:B------:R-:W-:Y:S02]  /*21580*/  ISETP.NE.AND P1, PT, R158, 0x1, PT ;  /* 0x000000019e00780c */ /* 0x000fe40003f25270 */
        /* <DEDUP_REMOVED lines=10> */
[----:B------:R-:W-:Y:S02]  /*21630*/  PLOP3.LUT P0, PT, P0, PT, PT, 0x8, 0x80 ;  /* 0x000000000080781c */ /* 0x000fe4000070e170 */
[----:B------:R-:W-:Y:S01]  /*21640*/  MOV R209, R4 ;  /* 0x0000000400d17202 */ /* 0x000fe20000000f00 */
        /* <DEDUP_REMOVED lines=11> */
.L_x_10572:
        /* <DEDUP_REMOVED lines=12> */
.L_x_10573:
        /* <DEDUP_REMOVED lines=49> */
.L_x_10571:
        /* <DEDUP_REMOVED lines=22> */
.L_x_10575:
        /* <DEDUP_REMOVED lines=12> */
.L_x_10576:
        /* <DEDUP_REMOVED lines=49> */
.L_x_10574:
        /* <DEDUP_REMOVED lines=24> */
.L_x_10578:
        /* <DEDUP_REMOVED lines=12> */
.L_x_10579:
        /* <DEDUP_REMOVED lines=49> */
.L_x_10577:
        /* <DEDUP_REMOVED lines=22> */
.L_x_10581:
        /* <DEDUP_REMOVED lines=12> */
.L_x_10582:
        /* <DEDUP_REMOVED lines=49> */
.L_x_10580:
        /* <DEDUP_REMOVED lines=24> */
.L_x_10584:
        /* <DEDUP_REMOVED lines=12> */
.L_x_10585:
        /* <DEDUP_REMOVED lines=49> */
.L_x_10583:
[----:B------:R-:W-:Y:S01]  /*22fd0*/  I2FP.F32.U32 R149, R149 ;  /* 0x0000009500957245 */ /* 0x000fe20000201000 */
[----:B------:R-:W-:Y:S01]  /*22fe0*/  HFMA2 R152, -RZ, RZ, 0, 1.1920928955078125e-07 ;  /* 0x00000002ff987431 */ /* 0x000fe200000001ff */
        /* <DEDUP_REMOVED lines=20> */
.L_x_10587:
        /* <DEDUP_REMOVED lines=12> */
.L_x_10588:
        /* <DEDUP_REMOVED lines=49> */
.L_x_10586:
        /* <DEDUP_REMOVED lines=24> */
.L_x_10590:
        /* <DEDUP_REMOVED lines=14> */
.L_x_10591:
[----:B------:R-:W-:Y:S01]  /*23760*/  IMAD.WIDE.U32 R152, R8, -0x326172a9, RZ ;  /* 0xcd9e8d5708987825 */ /* 0x000fe200078e00ff */
[----:B------:R-:W-:-:S03]  /*23770*/  LOP3.LUT R6, R3, R155, R33, 0x96, !PT ;  /* 0x0000009b03067212 */ /* 0x000fc600078e9621 */
[----:B------:R-:W-:Y:S01]  /*23780*/  IMAD.MOV.U32 R214, RZ, RZ, RZ ;  /* 0x000000ffffd67224 */ /* 0x000fe200078e00ff */
        /* <DEDUP_REMOVED lines=42> */
[----:B------:R-:W-:Y:S02]  /*23a30*/  MOV R4, R6 ;  /* 0x0000000600047202 */ /* 0x000fe40000000f00 */
[----:B------:R-:W-:Y:S02]  /*23a40*/  LOP3.LUT R7, R23, R24, R7, 0x96, !PT ;  /* 0x0000001817077212 */ /* 0x000fe400078e9607 */
[----:B------:R-:W-:Y:S02]  /*23a50*/  LOP3.LUT R6, R17, R18, R21, 0x96, !PT ;  /* 0x0000001211067212 */ /* 0x000fe400078e9615 */
[----:B------:R-:W-:-:S07]  /*23a60*/  MOV R203, R20 ;  /* 0x0000001400cb7202 */ /* 0x000fce0000000f00 */
.L_x_10589:
        /* <DEDUP_REMOVED lines=15> */
.L_x_10567:
        /* <DEDUP_REMOVED lines=15> */
.L_x_10594:
        /* <DEDUP_REMOVED lines=12> */
.L_x_10595:
        /* <DEDUP_REMOVED lines=45> */
[----:B------:R-:W-:Y:S01]  /*23fe0*/  IMAD.MOV.U32 R203, RZ, RZ, R152 ;  /* 0x000000ffffcb7224 */ /* 0x000fe200078e0098 */
[----:B------:R-:W-:Y:S01]  /*23ff0*/  MOV R152, R209 ;  /* 0x000000d100987202 */ /* 0x000fe20000000f00 */
[----:B------:R-:W-:Y:S01]  /*24000*/  IMAD.MOV.U32 R154, RZ, RZ, RZ ;  /* 0x000000ffff9a7224 */ /* 0x000fe200078e00ff */
[----:B------:R-:W-:-:S07]  /*24010*/  LOP3.LUT R6, R159, R6, R153, 0x96, !PT ;  /* 0x000000069f067212 */ /* 0x000fce00078e9699 */
.L_x_10593:
        /* <DEDUP_REMOVED lines=23> */
.L_x_10597:
        /* <DEDUP_REMOVED lines=12> */
.L_x_10598:
        /* <DEDUP_REMOVED lines=49> */
.L_x_10596:
        /* <DEDUP_REMOVED lines=20> */
.L_x_10600:
        /* <DEDUP_REMOVED lines=12> */
.L_x_10601:
        /* <DEDUP_REMOVED lines=49> */
.L_x_10599:
        /* <DEDUP_REMOVED lines=21> */
.L_x_10603:
        /* <DEDUP_REMOVED lines=12> */
.L_x_10604:
        /* <DEDUP_REMOVED lines=49> */
.L_x_10602:
        /* <DEDUP_REMOVED lines=20> */
.L_x_10606:
        /* <DEDUP_REMOVED lines=12> */
.L_x_10607:
        /* <DEDUP_REMOVED lines=49> */
.L_x_10605:
        /* <DEDUP_REMOVED lines=21> */
.L_x_10609:
        /* <DEDUP_REMOVED lines=12> */
.L_x_10610:
        /* <DEDUP_REMOVED lines=49> */
.L_x_10608:
        /* <DEDUP_REMOVED lines=20> */
.L_x_10612:
        /* <DEDUP_REMOVED lines=12> */
.L_x_10613:
        /* <DEDUP_REMOVED lines=49> */
.L_x_10611:
        /* <DEDUP_REMOVED lines=21> */
.L_x_10615:
        /* <DEDUP_REMOVED lines=14> */
.L_x_10616:
        /* <DEDUP_REMOVED lines=49> */
.L_x_10614:
        /* <DEDUP_REMOVED lines=12> */
.L_x_10592:
        /* <DEDUP_REMOVED lines=16> */
[----:B------:R-:W-:Y:S01]  /*265d0*/  FADD.FTZ R21, R20, R31 ;  /* 0x0000001f14157221 */ /* 0x000fe20000010000 */
[----:B------:R-:W-:-:S03]  /*265e0*/  LOP3.LUT R23, R152, R23, RZ, 0xfc, !PT ;  /* 0x0000001798177212 */ /* 0x000fc600078efcff */
        /* <DEDUP_REMOVED lines=62> */
[----:B------:R-:W-:Y:S01]  /*269d0*/  LOP3.LUT P0, RZ, R2, 0x1f, RZ, 0xc0, !PT ;  /* 0x0000001f02ff7812 */ /* 0x000fe2000780c0ff */
        /* <DEDUP_REMOVED lines=118> */
[----:B------:R-:W-:-:S05]  /*27140*/  LOP3.LUT R22, R21, R22, RZ, 0xfc, !PT ;  /* 0x0000001615167212 */ /* 0x000fca00078efcff */
[----:B------:R-:W-:Y:S01]  /*27150*/  STG.E.64 desc[UR8][R156.64], R22 ;  /* 0x000000169c007986 */ /* 0x000fe2000c101b08 */
        /* <DEDUP_REMOVED lines=15> */
.L_x_10618:
[----:B------:R-:W-:Y:S05]  /*27250*/  BSYNC.RECONVERGENT B0 ;  /* 0x0000000000007941 */ /* 0x000fea0003800200 */
.L_x_10617:
        /* <DEDUP_REMOVED lines=15> */
.L_x_10620:
[----:B------:R-:W-:Y:S05]  /*27350*/  BSYNC.RECONVERGENT B0 ;  /* 0x0000000000007941 */ /* 0x000fea0003800200 */
.L_x_10619:
        /* <DEDUP_REMOVED lines=33> */
[----:B--2---:R-:W-:Y:S02]  /*27570*/  FMUL.FTZ R23, R22, R19 ;  /* 0x0000001316177220 */ /* 0x004fe40000410000 */
[----:B------:R-:W0:Y:S01]  /*27580*/  @!P0 LDC.64 R18, c[0x0][0x3c0] ;  /* 0x0000f000ff128b82 */ /* 0x000e220000000a00 */
[----:B------:R-:W-:-:S03]  /*27590*/  FMUL.FTZ R16, R16, R27 ;  /* 0x0000001b10107220 */ /* 0x000fc60000410000 */
[----:B------:R-:W1:Y:S01]  /*275a0*/  SHFL.IDX PT, R23, R23, RZ, 0x1f ;  /* 0x00001fff17177589 */ /* 0x000e6200000e0000 */
[----:B------:R-:W-:-:S03]  /*275b0*/  FFMA.FTZ R22, R22, R16, R17 ;  /* 0x0000001016167223 */ /* 0x000fc60000010011 */
[----:B------:R-:W2:Y:S02]  /*275c0*/  LDC R16, c[0x0][0x448] ;  /* 0x00011200ff107b82 */ /* 0x000ea40000000800 */
[----:B------:R-:W2:Y:S01]  /*275d0*/  SHFL.IDX PT, R21, R22, RZ, 0x1f ;  /* 0x00001fff16157589 */ /* 0x000ea200000e0000 */
[----:B0-----:R-:W-:-:S04]  /*275e0*/  @!P0 IMAD.WIDE R18, R11, 0x4, R18 ;  /* 0x000000040b128825 */ /* 0x001fc800078e0212 */
[----:B-1----:R-:W-:Y:S01]  /*275f0*/  FMUL.FTZ R2, R23, R23 ;  /* 0x0000001717027220 */ /* 0x002fe20000410000 */
[----:B------:R0:W-:Y:S04]  /*27600*/  @!P0 STG.E desc[UR8][R18.64], R23 ;  /* 0x0000001712008986 */ /* 0x0001e8000c101908 */
[----:B------:R-:W-:Y:S01]  /*27610*/  FSEL R17, R2, RZ, P1 ;  /* 0x000000ff02117208 */ /* 0x000fe20000800000 */
[----:B--2---:R-:W-:Y:S01]  /*27620*/  FFMA.FTZ R16, R21, UR13, R16 ;  /* 0x0000000d15107c23 */ /* 0x004fe20008010010 */
[----:B------:R-:W-:Y:S01]  /*27630*/  FSEL R2, R23, RZ, !P1 ;  /* 0x000000ff17027208 */ /* 0x000fe20004800000 */
[----:B------:R-:W1:Y:S02]  /*27640*/  LDC.64 R20, c[0x0][0x428] ;  /* 0x00010a00ff147b82 */ /* 0x000e640000000a00 */
[----:B------:R-:W-:-:S02]  /*27650*/  FADD.FTZ R25, R16, R17 ;  /* 0x0000001110197221 */ /* 0x000fc40000010000 */
[C---:B------:R-:W-:Y:S01]  /*27660*/  FADD.FTZ R22, -R2.reuse, R31 ;  /* 0x0000001f02167221 */ /* 0x040fe20000010100 */
[C---:B------:R-:W-:Y:S01]  /*27670*/  FADD.FTZ R26, -R2.reuse, R161 ;  /* 0x000000a1021a7221 */ /* 0x040fe20000010100 */
[C---:B------:R-:W-:Y:S01]  /*27680*/  FADD.FTZ R30, -R2.reuse, R30 ;  /* 0x0000001e021e7221 */ /* 0x040fe20000010100 */
[C---:B------:R-:W-:Y:S01]  /*27690*/  FADD.FTZ R15, -R2.reuse, R15 ;  /* 0x0000000f020f7221 */ /* 0x040fe20000010100 */
[----:B------:R-:W2:Y:S01]  /*276a0*/  MUFU.RSQ R25, R25 ;  /* 0x0000001900197308 */ /* 0x000ea20000001400 */
[----:B------:R-:W3:Y:S01]  /*276b0*/  @!P0 LDC.64 R16, c[0x0][0x3c8] ;  /* 0x0000f200ff108b82 */ /* 0x000ee20000000a00 */
        /* <DEDUP_REMOVED lines=15> */
[C---:B--2---:R-:W-:Y:S01]  /*277b0*/  FMUL.FTZ R181, R25.reuse, R22 ;  /* 0x0000001619b57220 */ /* 0x044fe20000410000 */
[C---:B------:R-:W-:Y:S01]  /*277c0*/  FMUL.FTZ R26, R25.reuse, R26 ;  /* 0x0000001a191a7220 */ /* 0x040fe20000410000 */
[C---:B------:R-:W-:Y:S01]  /*277d0*/  FMUL.FTZ R22, R25.reuse, R30 ;  /* 0x0000001e19167220 */ /* 0x040fe20000410000 */
[C---:B------:R-:W-:Y:S01]  /*277e0*/  FMUL.FTZ R15, R25.reuse, R15 ;  /* 0x0000000f190f7220 */ /* 0x040fe20000410000 */
[C---:B------:R-:W-:Y:S01]  /*277f0*/  FMUL.FTZ R14, R25.reuse, R14 ;  /* 0x0000000e190e7220 */ /* 0x040fe20000410000 */
[C---:B0-----:R-:W-:Y:S01]  /*27800*/  FMUL.FTZ R19, R25.reuse, R164 ;  /* 0x000000a419137220 */ /* 0x041fe20000410000 */
[----:B------:R-:W-:Y:S01]  /*27810*/  FFMA.FTZ R164, R26, R143, R87 ;  /* 0x0000008f1aa47223 */ /* 0x000fe20000010057 */
[----:B------:R-:W-:Y:S01]  /*27820*/  FMUL.FTZ R27, R25, R13 ;  /* 0x0000000d191b7220 */ /* 0x000fe20000410000 */
[----:B------:R-:W-:Y:S01]  /*27830*/  FFMA.FTZ R26, R22, R141, R85 ;  /* 0x0000008d161a7223 */ /* 0x000fe20000010055 */
[----:B------:R-:W-:Y:S01]  /*27840*/  FFMA.FTZ R13, R15, R146, R90 ;  /* 0x000000920f0d7223 */ /* 0x000fe2000001005a */
[----:B------:R-:W-:Y:S01]  /*27850*/  FFMA.FTZ R22, R14, R147, R91 ;  /* 0x000000930e167223 */ /* 0x000fe2000001005b */
[----:B------:R-:W-:Y:S01]  /*27860*/  FMUL.FTZ R23, R25, R34 ;  /* 0x0000002219177220 */ /* 0x000fe20000410000 */
[C---:B------:R-:W-:Y:S01]  /*27870*/  FADD.FTZ R154, -R2.reuse, R186 ;  /* 0x000000ba029a7221 */ /* 0x040fe20000010100 */
[----:B------:R-:W-:Y:S01]  /*27880*/  FADD.FTZ R220, -R2, R187 ;  /* 0x000000bb02dc7221 */ /* 0x000fe20000010100 */
[----:B---3--:R-:W-:-:S04]  /*27890*/  @!P0 IMAD.WIDE R16, R11, 0x4, R16 ;  /* 0x000000040b108825 */ /* 0x008fc800078e0210 */
[C---:B------:R-:W-:Y:S01]  /*278a0*/  FMUL.FTZ R18, R25.reuse, R28 ;  /* 0x0000001c19127220 */ /* 0x040fe20000410000 */
[C---:B------:R-:W-:Y:S01]  /*278b0*/  FADD.FTZ R174, -R2.reuse, R191 ;  /* 0x000000bf02ae7221 */ /* 0x040fe20000010100 */
[----:B------:R-:W-:Y:S01]  /*278c0*/  FADD.FTZ R186, -R2, R193 ;  /* 0x000000c102ba7221 */ /* 0x000fe20000010100 */
        /* <DEDUP_REMOVED lines=14> */
[----:B------:R0:W-:Y:S01]  /*279b0*/  @!P0 STG.E desc[UR8][R16.64], R25 ;  /* 0x0000001910008986 */ /* 0x0001e2000c101908 */
[----:B------:R-:W-:Y:S01]  /*279c0*/  FFMA.FTZ R27, R27, R144, R88 ;  /* 0x000000901b1b7223 */ /* 0x000fe20000010058 */
[----:B------:R-:W-:Y:S01]  /*279d0*/  FFMA.FTZ R12, R12, R145, R89 ;  /* 0x000000910c0c7223 */ /* 0x000fe20000010059 */
[----:B------:R-:W-:Y:S01]  /*279e0*/  FFMA.FTZ R191, R191, R132, R76 ;  /* 0x00000084bfbf7223 */ /* 0x000fe2000001004c */
[----:B------:R-:W-:Y:S01]  /*279f0*/  FFMA.FTZ R19, R193, R134, R78 ;  /* 0x00000086c1137223 */ /* 0x000fe2000001004e */
[----:B------:R-:W-:Y:S01]  /*27a00*/  FFMA.FTZ R170, R170, R135, R79 ;  /* 0x00000087aaaa7223 */ /* 0x000fe2000001004f */
[----:B------:R-:W-:Y:S01]  /*27a10*/  FFMA.FTZ R168, R168, R133, R77 ;  /* 0x00000085a8a87223 */ /* 0x000fe2000001004d */
[C---:B------:R-:W-:Y:S01]  /*27a20*/  FADD.FTZ R176, -R2.reuse, R176 ;  /* 0x000000b002b07221 */ /* 0x040fe20000010100 */
[C---:B------:R-:W-:Y:S01]  /*27a30*/  FADD.FTZ R226, -R2.reuse, R177 ;  /* 0x000000b102e27221 */ /* 0x040fe20000010100 */
[C---:B------:R-:W-:Y:S01]  /*27a40*/  FADD.FTZ R216, -R2.reuse, R183 ;  /* 0x000000b702d87221 */ /* 0x040fe20000010100 */
[C---:B------:R-:W-:Y:S01]  /*27a50*/  FADD.FTZ R184, -R2.reuse, R184 ;  /* 0x000000b802b87221 */ /* 0x040fe20000010100 */
[----:B------:R-:W-:Y:S01]  /*27a60*/  FADD.FTZ R252, -R2, R159 ;  /* 0x0000009f02fc7221 */ /* 0x000fe20000010100 */
[----:B0-----:R-:W-:Y:S01]  /*27a70*/  FFMA.FTZ R17, R166, R139, R83 ;  /* 0x0000008ba6117223 */ /* 0x001fe20000010053 */
[----:B------:R-:W-:Y:S01]  /*27a80*/  F2FP.BF16.F32.PACK_AB R16, R23, R22 ;  /* 0x000000161710723e */ /* 0x000fe200000010ff */
[----:B------:R-:W-:Y:S01]  /*27a90*/  FMUL.FTZ R159, R25, R186 ;  /* 0x000000ba199f7220 */ /* 0x000fe20000410000 */
[----:B------:R-:W-:Y:S01]  /*27aa0*/  F2FP.BF16.F32.PACK_AB R15, R164, R15 ;  /* 0x0000000fa40f723e */ /* 0x000fe200000010ff */
[----:B-1----:R-:W-:Y:S01]  /*27ab0*/  IMAD.WIDE.U32 R22, R0, 0x10, R20 ;  /* 0x0000001000167825 */ /* 0x002fe200078e0014 */
[----:B------:R-:W-:-:S03]  /*27ac0*/  F2FP.BF16.F32.PACK_AB R14, R26, R181 ;  /* 0x000000b51a0e723e */ /* 0x000fc600000010ff */
[----:B------:R-:W-:Y:S01]  /*27ad0*/  FADD.FTZ R236, -R2, R151 ;  /* 0x0000009702ec7221 */ /* 0x000fe20000010100 */
[----:B------:R-:W-:Y:S01]  /*27ae0*/  F2FP.BF16.F32.PACK_AB R12, R12, R27 ;  /* 0x0000001b0c0c723e */ /* 0x000fe200000010ff */
[----:B------:R-:W-:Y:S01]  /*27af0*/  IMAD.WIDE.U32 R186, R160, 0x10, R20 ;  /* 0x00000010a0ba7825 */ /* 0x000fe200078e0014 */
[----:B------:R-:W-:-:S03]  /*27b00*/  F2FP.BF16.F32.PACK_AB R19, R170, R19 ;  /* 0x00000013aa13723e */ /* 0x000fc600000010ff */
[C---:B------:R-:W-:Y:S01]  /*27b10*/  FMUL.FTZ R149, R25.reuse, R176 ;  /* 0x000000b019957220 */ /* 0x040fe20000410000 */
[----:B------:R-:W-:Y:S01]  /*27b20*/  F2FP.BF16.F32.PACK_AB R18, R168, R191 ;  /* 0x000000bfa812723e */ /* 0x000fe200000010ff */
[----:B------:R-:W-:Y:S01]  /*27b30*/  FMUL.FTZ R34, R25, R226 ;  /* 0x000000e219227220 */ /* 0x000fe20000410000 */
[----:B------:R-:W-:Y:S01]  /*27b40*/  F2FP.BF16.F32.PACK_AB R17, R17, R24 ;  /* 0x000000181111723e */ /* 0x000fe200000010ff */
[C---:B------:R-:W-:Y:S01]  /*27b50*/  FMUL.FTZ R151, R25.reuse, R216 ;  /* 0x000000d819977220 */ /* 0x040fe20000410000 */
[----:B------:R-:W-:Y:S01]  /*27b60*/  FMUL.FTZ R148, R25, R184 ;  /* 0x000000b819947220 */ /* 0x000fe20000410000 */
[C---:B------:R-:W-:Y:S01]  /*27b70*/  FADD.FTZ R234, -R2.reuse, R172 ;  /* 0x000000ac02ea7221 */ /* 0x040fe20000010100 */
[C---:B------:R-:W-:Y:S01]  /*27b80*/  FADD.FTZ R232, -R2.reuse, R173 ;  /* 0x000000ad02e87221 */ /* 0x040fe20000010100 */
[----:B------:R-:W-:Y:S01]  /*27b90*/  STG.E.128 desc[UR8][R22.64], R12 ;  /* 0x0000000c16007986 */ /* 0x000fe2000c101d08 */
[C---:B------:R-:W-:Y:S01]  /*27ba0*/  FADD.FTZ R222, -R2.reuse, R190 ;  /* 0x000000be02de7221 */ /* 0x040fe20000010100 */
[C---:B------:R-:W-:Y:S01]  /*27bb0*/  FADD.FTZ R156, -R2.reuse, R192 ;  /* 0x000000c0029c7221 */ /* 0x040fe20000010100 */
[C---:B------:R-:W-:Y:S01]  /*27bc0*/  FADD.FTZ R248, -R2.reuse, R204 ;  /* 0x000000cc02f87221 */ /* 0x040fe20000010100 */
[C---:B------:R-:W-:Y:S01]  /*27bd0*/  FADD.FTZ R242, -R2.reuse, R206 ;  /* 0x000000ce02f27221 */ /* 0x040fe20000010100 */
[----:B------:R0:W-:Y:S01]  /*27be0*/  STG.E.128 desc[UR8][R186.64], R16 ;  /* 0x00000010ba007986 */ /* 0x0001e2000c101d08 */
        /* <DEDUP_REMOVED lines=23> */
[----:B0-----:R-:W-:Y:S01]  /*27d60*/  FFMA.FTZ R17, R151, R122, R66 ;  /* 0x0000007a97117223 */ /* 0x001fe20000010042 */
[----:B------:R-:W-:Y:S01]  /*27d70*/  FFMA.FTZ R148, R148, R123, R67 ;  /* 0x0000007b94947223 */ /* 0x000fe20000010043 */
[C---:B------:R-:W-:Y:S01]  /*27d80*/  FMUL.FTZ R29, R25.reuse, R234 ;  /* 0x000000ea191d7220 */ /* 0x040fe20000410000 */
[C---:B------:R-:W-:Y:S01]  /*27d90*/  FMUL.FTZ R2, R25.reuse, R232 ;  /* 0x000000e819027220 */ /* 0x040fe20000410000 */
[----:B------:R-:W-:Y:S01]  /*27da0*/  F2FP.BF16.F32.PACK_AB R14, R34, R149 ;  /* 0x00000095220e723e */ /* 0x000fe200000010ff */
[----:B------:R-:W-:Y:S01]  /*27db0*/  FMUL.FTZ R35, R25, R230 ;  /* 0x000000e619237220 */ /* 0x000fe20000410000 */
[----:B------:R-:W-:Y:S01]  /*27dc0*/  FFMA.FTZ R29, R29, R128, R72 ;  /* 0x000000801d1d7223 */ /* 0x000fe20000010048 */
[----:B------:R-:W-:Y:S01]  /*27dd0*/  FFMA.FTZ R2, R2, R129, R73 ;  /* 0x0000008102027223 */ /* 0x000fe20000010049 */
[----:B------:R-:W-:Y:S01]  /*27de0*/  F2FP.BF16.F32.PACK_AB R17, R148, R17 ;  /* 0x000000119411723e */ /* 0x000fe200000010ff */
[C---:B------:R-:W-:Y:S01]  /*27df0*/  FMUL.FTZ R30, R25.reuse, R182 ;  /* 0x000000b6191e7220 */ /* 0x040fe20000410000 */
        /* <DEDUP_REMOVED lines=31> */
[----:B------:R-:W-:Y:S01]  /*27ff0*/  IMAD.WIDE.U32 R24, R171, 0x10, R20 ;  /* 0x00000010ab187825 */ /* 0x000fe200078e0014 */
[----:B------:R-:W-:-:S03]  /*28000*/  F2FP.BF16.F32.PACK_AB R12, R2, R29 ;  /* 0x0000001d020c723e */ /* 0x000fc600000010ff */
        /* <DEDUP_REMOVED lines=64> */
.L_x_10622:
        /* <DEDUP_REMOVED lines=15> */
.L_x_42332:


//--------------------- .text._ZN10layer_norm13ln_fwd_kernelINS_13Kernel_traitsIf13__nv_bfloat16S2_S2_fjLj7168ELj1ELj1ELj4ELj16ENS_18Kernel_traits_baseILj7168EfS2_S2_S2_fjLj128EEEEELb1ELb0ELb1ELb0EEEvNS_9FwdParamsE --------------------------
	.section	.text._ZN10layer_norm13ln_fwd_kernelINS_13Kernel_traitsIf13__nv_bfloat16S2_S2_fjLj7168ELj1ELj1ELj4ELj16ENS_18Kernel_traits_baseILj7168EfS2_S2_S2_fjLj128EEEEELb1ELb0ELb1ELb0EEEvNS_9FwdParamsE,"ax",@progbits
	.align	128
        .global         _ZN10layer_norm13ln_fwd_kernelINS_13Kernel_traitsIf13__nv_bfloat16S2_S2_fjLj7168ELj1ELj1ELj4ELj16ENS_18Kernel_traits_baseILj7168EfS2_S2_S2_fjLj128EEEEELb1ELb0ELb1ELb0EEEvNS_9FwdParamsE
        .type           _ZN10layer_norm13ln_fwd_kernelINS_13Kernel_traitsIf13__nv_bfloat16S2_S2_fjLj7168ELj1ELj1ELj4ELj16ENS_18Kernel_traits_baseILj7168EfS2_S2_S2_fjLj128EEEEELb1ELb0ELb1ELb0EEEvNS_9FwdParamsE,@function
        .size           _ZN10layer_norm13ln_fwd_kernelINS_13Kernel_traitsIf13__nv_bfloat16S2_S2_fjLj7168ELj1ELj1ELj4ELj16ENS_18Kernel_traits_baseILj7168EfS2_S2_S2_fjLj128EEEEELb1ELb0ELb1ELb0EEEvNS_9FwdParamsE,(.L_x_42333 - _ZN10layer_norm13ln_fwd_kernelINS_13Kernel_traitsIf13__nv_bfloat16S2_S2_fjLj7168ELj1ELj1ELj4ELj16ENS_18Kernel_traits_baseILj7168EfS2_S2_S2_fjLj128EEEEELb1ELb0ELb1ELb0EEEvNS_9FwdParamsE)
        .other          _ZN10layer_norm13ln_fwd_kernelINS_13Kernel_traitsIf13__nv_bfloat16S2_S2_fjLj7168ELj1ELj1ELj4ELj16ENS_18Kernel_traits_baseILj7168EfS2_S2_S2_fjLj128EEEEELb1ELb0ELb1ELb0EEEvNS_9FwdParamsE,@"STO_CUDA_ENTRY STV_DEFAULT"
_ZN10layer_norm13ln_fwd_kernelINS_13Kernel_traitsIf13__nv_bfloat16S2_S2_fjLj7168ELj1ELj1ELj4ELj16ENS_18Kernel_traits_baseILj7168EfS2_S2_S2_fjLj128EEEEELb1ELb0ELb1ELb0EEEvNS_9FwdParamsE:
.text._ZN10layer_norm13ln_fwd_kernelINS_13Kernel_traitsIf13__nv_bfloat16S2_S2_fjLj7168ELj1ELj1ELj4ELj16ENS_18Kernel_traits_baseILj7168EfS2_S2_S2_fjLj128EEEEELb1ELb0ELb1ELb0EEEvNS_9FwdParamsE:
        /* <DEDUP_REMOVED lines=18> */
[----:B------:R-:W-:Y:S01]  /*0120*/  BSSY.RECONVERGENT B0, `(.L_x_10623) ;  /* 0x00000b4000007945 */ /* 0x000fe20003800200 */
[----:B------:R-:W0:Y:S01]  /*0130*/  S2UR UR22, SR_CTAID.X ;  /* 0x00000000001679c3 */ /* 0x000e220000002500 */
[----:B-----5:R-:W-:Y:S01]  /*0140*/  LOP3.LUT R18, R21, 0x1f, RZ, 0xc0, !PT ;  /* 0x0000001f15127812 */ /* 0x020fe200078ec0ff */
[----:B------:R-:W-:-:S06]  /*0150*/  UISETP.NE.AND.EX UP0, UPT, UR5, URZ, UPT, UP0 ;  /* 0x000000ff0500728c */ /* 0x000fcc000bf05300 */
[----:B------:R-:W0:Y:S02]  /*0160*/  LDC R8, c[0x0][0x360] ;  /* 0x0000d800ff087b82 */ /* 0x000e240000000800 */
[----:B0-----:R-:W-:Y:S01]  /*0170*/  IMAD R19, R8, UR22, R21 ;  /* 0x0000001608137c24 */ /* 0x001fe2000f8e0215 */
[----:B--2---:R-:W-:Y:S02]  /*0180*/  @P0 R2UR UR14, R2 ;  /* 0x00000000020e02ca */ /* 0x004fe400000e0000 */
[----:B------:R-:W-:Y:S02]  /*0190*/  @P0 R2UR UR15, R3 ;  /* 0x00000000030f02ca */ /* 0x000fe400000e0000 */
[----:B------:R-:W-:Y:S02]  /*01a0*/  LOP3.LUT R2, R21, 0x60, RZ, 0xc0, !PT ;  /* 0x0000006015027812 */ /* 0x000fe400078ec0ff */
[----:B------:R-:W-:Y:S02]  /*01b0*/  SHF.R.S32.HI R3, RZ, 0x1f, R6 ;  /* 0x0000001fff037819 */ /* 0x000fe40000011406 */
[----:B-1----:R-:W-:-:S02]  /*01c0*/  @P0 IADD3 R0, P1, PT, R4, R9, RZ ;  /* 0x0000000904000210 */ /* 0x002fc40007f3e0ff */
[----:B------:R-:W-:Y:S02]  /*01d0*/  LOP3.LUT R20, R2, 0x1f, R21, 0xf8, !PT ;  /* 0x0000001f02147812 */ /* 0x000fe400078ef815 */
[----:B------:R-:W-:Y:S01]  /*01e0*/  LEA.HI R3, R3, R6, RZ, 0x3 ;  /* 0x0000000603037211 */ /* 0x000fe200078f18ff */
[----:B------:R-:W-:Y:S01]  /*01f0*/  @P0 IMAD.X R7, RZ, RZ, R5, P1 ;  /* 0x000000ffff070224 */ /* 0x000fe200008e0605 */
[----:B------:R-:W-:Y:S01]  /*0200*/  LOP3.LUT R4, R20, 0x7f, RZ, 0x3c, !PT ;  /* 0x0000007f14047812 */ /* 0x000fe200078e3cff */
[----:B------:R-:W-:Y:S01]  /*0210*/  UIADD3 UR25, UPT, UPT, UR14, -0x61c88647, URZ ;  /* 0x9e3779b90e197890 */ /* 0x000fe2000fffe0ff */
[----:B------:R-:W-:Y:S01]  /*0220*/  SHF.R.S32.HI R3, RZ, 0x3, R3 ;  /* 0x00000003ff037819 */ /* 0x000fe20000011403 */
[----:B------:R-:W-:Y:S01]  /*0230*/  UIADD3 UR26, UPT, UPT, UR15, -0x4498517b, URZ ;  /* 0xbb67ae850f1a7890 */ /* 0x000fe2000fffe0ff */
[--C-:B------:R-:W-:Y:S01]  /*0240*/  SHF.R.U64 R16, R0, 0x2, R7.reuse ;  /* 0x0000000200107819 */ /* 0x100fe20000001207 */
[----:B------:R-:W-:Y:S01]  /*0250*/  UIADD3 UR27, UPT, UPT, UR14, 0x3c6ef372, URZ ;  /* 0x3c6ef3720e1b7890 */ /* 0x000fe2000fffe0ff */
[----:B------:R-:W-:Y:S01]  /*0260*/  IADD3 R17, PT, PT, R3, R4, RZ ;  /* 0x0000000403117210 */ /* 0x000fe20007ffe0ff */
[----:B------:R-:W-:Y:S01]  /*0270*/  UIADD3 UR28, UPT, UPT, UR15, 0x76cf5d0a, URZ ;  /* 0x76cf5d0a0f1c7890 */ /* 0x000fe2000fffe0ff */
[----:B------:R-:W-:Y:S01]  /*0280*/  SHF.R.U32.HI R10, RZ, 0x2, R7 ;  /* 0x00000002ff0a7819 */ /* 0x000fe20000011607 */
        /* <DEDUP_REMOVED lines=26> */
[----:B------:R-:W3:Y:S08]  /*0430*/  @P2 LDC.64 R22, c[0x0][0x438] ;  /* 0x00010e00ff162b82 */ /* 0x000ef00000000a00 */
[----:B------:R-:W4:Y:S08]  /*0440*/  @P3 LDC.64 R24, c[0x0][0x3d0] ;  /* 0x0000f400ff183b82 */ /* 0x000f300000000a00 */
[----:B------:R-:W4:Y:S08]  /*0450*/  @P3 LDC.64 R26, c[0x0][0x438] ;  /* 0x00010e00ff1a3b82 */ /* 0x000f300000000a00 */
[----:B------:R-:W4:Y:S08]  /*0460*/  @P4 LDC.64 R28, c[0x0][0x3d0] ;  /* 0x0000f400ff1c4b82 */ /* 0x000f300000000a00 */
[----:B------:R-:W4:Y:S01]  /*0470*/  @P4 LDC.64 R30, c[0x0][0x438] ;  /* 0x00010e00ff1e4b82 */ /* 0x000f220000000a00 */
[----:B0-----:R-:W-:-:S04]  /*0480*/  @P1 IMAD.WIDE.U32 R8, R11, 0x20, R8 ;  /* 0x000000200b081825 */ /* 0x001fc800078e0008 */
[C---:B-1----:R-:W-:Y:S01]  /*0490*/  @P1 IMAD.WIDE.U32 R12, R11.reuse, 0x20, R12 ;  /* 0x000000200b0c1825 */ /* 0x042fe200078e000c */
[----:B------:R0:W5:Y:S02]  /*04a0*/  @P1 LDG.E.128 R132, desc[UR12][R8.64] ;  /* 0x0000000c08841981 */ /* 0x000164000c1e1d00 */
[----:B------:R-:W1:Y:S01]  /*04b0*/  @P5 LDC.64 R32, c[0x0][0x3d0] ;  /* 0x0000f400ff205b82 */ /* 0x000e620000000a00 */
[----:B------:R-:W-:Y:S01]  /*04c0*/  @P1 VIADD R11, R11, 0x80 ;  /* 0x000000800b0b1836 */ /* 0x000fe20000000000 */
[----:B------:R0:W5:Y:S06]  /*04d0*/  @P1 LDG.E.128 R128, desc[UR12][R8.64+0x10] ;  /* 0x0000100c08801981 */ /* 0x00016c000c1e1d00 */
[----:B------:R-:W0:Y:S01]  /*04e0*/  @P5 LDC.64 R34, c[0x0][0x438] ;  /* 0x00010e00ff225b82 */ /* 0x000e220000000a00 */
[C---:B--2---:R-:W-:Y:S01]  /*04f0*/  @P2 IMAD.WIDE.U32 R14, R11.reuse, 0x20, R14 ;  /* 0x000000200b0e2825 */ /* 0x044fe200078e000e */
[----:B------:R2:W5:Y:S03]  /*0500*/  @P1 LD.E.128 R124, desc[UR12][R12.64] ;  /* 0x0000000c0c7c1980 */ /* 0x000566000c101d00 */
[C---:B---3--:R-:W-:Y:S01]  /*0510*/  @P2 IMAD.WIDE.U32 R22, R11.reuse, 0x20, R22 ;  /* 0x000000200b162825 */ /* 0x048fe200078e0016 */
[----:B------:R-:W-:Y:S01]  /*0520*/  @P2 IADD3 R11, PT, PT, R11, 0x80, RZ ;  /* 0x000000800b0b2810 */ /* 0x000fe20007ffe0ff */
[----:B------:R2:W5:Y:S01]  /*0530*/  @P1 LD.E.128 R120, desc[UR12][R12.64+0x10] ;  /* 0x0000100c0c781980 */ /* 0x000562000c101d00 */
[----:B------:R-:W3:Y:S03]  /*0540*/  @P0 LDC.64 R4, c[0x0][0x3d0] ;  /* 0x0000f400ff040b82 */ /* 0x000ee60000000a00 */
[C---:B----4-:R-:W-:Y:S01]  /*0550*/  @P3 IMAD.WIDE.U32 R24, R11.reuse, 0x20, R24 ;  /* 0x000000200b183825 */ /* 0x050fe200078e0018 */
[----:B------:R2:W5:Y:S03]  /*0560*/  @P2 LDG.E.128 R116, desc[UR12][R14.64] ;  /* 0x0000000c0e742981 */ /* 0x000566000c1e1d00 */
[C---:B------:R-:W-:Y:S01]  /*0570*/  @P3 IMAD.WIDE.U32 R26, R11.reuse, 0x20, R26 ;  /* 0x000000200b1a3825 */ /* 0x040fe200078e001a */
[----:B------:R2:W5:Y:S01]  /*0580*/  @P2 LDG.E.128 R112, desc[UR12][R14.64+0x10] ;  /* 0x0000100c0e702981 */ /* 0x000562000c1e1d00 */
[----:B------:R-:W4:Y:S02]  /*0590*/  @P0 LDC.64 R6, c[0x0][0x438] ;  /* 0x00010e00ff060b82 */ /* 0x000f240000000a00 */
[----:B------:R-:W-:Y:S01]  /*05a0*/  @P3 VIADD R11, R11, 0x80 ;  /* 0x000000800b0b3836 */ /* 0x000fe20000000000 */
[----:B------:R2:W5:Y:S03]  /*05b0*/  @P2 LD.E.128 R108, desc[UR12][R22.64] ;  /* 0x0000000c166c2980 */ /* 0x000566000c101d00 */
[C---:B------:R-:W-:Y:S01]  /*05c0*/  @P4 IMAD.WIDE.U32 R28, R11.reuse, 0x20, R28 ;  /* 0x000000200b1c4825 */ /* 0x040fe200078e001c */
[----:B------:R2:W5:Y:S03]  /*05d0*/  @P2 LD.E.128 R104, desc[UR12][R22.64+0x10] ;  /* 0x0000100c16682980 */ /* 0x000566000c101d00 */
[C---:B------:R-:W-:Y:S01]  /*05e0*/  @P4 IMAD.WIDE.U32 R30, R11.reuse, 0x20, R30 ;  /* 0x000000200b1e4825 */ /* 0x040fe200078e001e */
[----:B------:R2:W5:Y:S03]  /*05f0*/  @P3 LDG.E.128 R100, desc[UR12][R24.64] ;  /* 0x0000000c18643981 */ /* 0x000566000c1e1d00 */
[----:B------:R-:W-:Y:S01]  /*0600*/  @P4 VIADD R11, R11, 0x80 ;  /* 0x000000800b0b4836 */ /* 0x000fe20000000000 */
[----:B------:R2:W5:Y:S01]  /*0610*/  @P3 LDG.E.128 R96, desc[UR12][R24.64+0x10] ;  /* 0x0000100c18603981 */ /* 0x000562000c1e1d00 */
[----:B---3--:R-:W-:-:S03]  /*0620*/  @P0 IMAD.WIDE.U32 R4, R20, 0x20, R4 ;  /* 0x0000002014040825 */ /* 0x008fc600078e0004 */
[----:B------:R2:W5:Y:S01]  /*0630*/  @P3 LD.E.128 R92, desc[UR12][R26.64] ;  /* 0x0000000c1a5c3980 */ /* 0x000562000c101d00 */
[----:B-1----:R-:W-:-:S03]  /*0640*/  @P5 IMAD.WIDE.U32 R32, R11, 0x20, R32 ;  /* 0x000000200b205825 */ /* 0x002fc600078e0020 */
[----:B------:R2:W5:Y:S01]  /*0650*/  @P3 LD.E.128 R88, desc[UR12][R26.64+0x10] ;  /* 0x0000100c1a583980 */ /* 0x000562000c101d00 */
[----:B0-----:R-:W-:-:S03]  /*0660*/  @P5 IMAD.WIDE.U32 R34, R11, 0x20, R34 ;  /* 0x000000200b225825 */ /* 0x001fc600078e0022 */
        /* <DEDUP_REMOVED lines=8> */
[----:B----4-:R-:W-:-:S03]  /*06f0*/  @P0 IMAD.WIDE.U32 R6, R20, 0x20, R6 ;  /* 0x0000002014060825 */ /* 0x010fc600078e0006 */
[----:B------:R2:W5:Y:S04]  /*0700*/  @P0 LDG.E.128 R148, desc[UR12][R4.64] ;  /* 0x0000000c04940981 */ /* 0x000568000c1e1d00 */
[----:B------:R2:W5:Y:S04]  /*0710*/  @P0 LDG.E.128 R144, desc[UR12][R4.64+0x10] ;  /* 0x0000100c04900981 */ /* 0x000568000c1e1d00 */
[----:B------:R2:W5:Y:S04]  /*0720*/  @P0 LD.E.128 R140, desc[UR12][R6.64] ;  /* 0x0000000c068c0980 */ /* 0x000568000c101d00 */
[----:B------:R2:W5:Y:S01]  /*0730*/  @P0 LD.E.128 R136, desc[UR12][R6.64+0x10] ;  /* 0x0000100c06880980 */ /* 0x000562000c101d00 */
[----:B------:R-:W-:-:S02]  /*0740*/  ISETP.GE.U32.AND P0, PT, R17, 0x380, PT ;  /* 0x000003801100780c */ /* 0x000fc40003f06070 */
[----:B------:R-:W-:-:S11]  /*0750*/  @P5 IADD3 R11, PT, PT, R11, 0x80, RZ ;  /* 0x000000800b0b5810 */ /* 0x000fd60007ffe0ff */
[----:B--2---:R-:W-:Y:S05]  /*0760*/  @!P0 BRA `(.L_x_10625) ;  /* 0x00000004003c8947 */ /* 0x004fea0003800000 */
        /* <DEDUP_REMOVED lines=9> */
.L_x_10624:
[C---:B------:R-:W-:Y:S01]  /*0800*/  ISETP.GE.U32.AND P1, PT, R17.reuse, 0x100, PT ;  /* 0x000001001100780c */ /* 0x040fe20003f26070 */
[----:B------:R-:W-:Y:S01]  /*0810*/  IMAD.MOV.U32 R11, RZ, RZ, R20 ;  /* 0x000000ffff0b7224 */ /* 0x000fe200078e0014 */
[C---:B------:R-:W-:Y:S02]  /*0820*/  ISETP.GE.U32.AND P2, PT, R17.reuse, 0x180, PT ;  /* 0x000001801100780c */ /* 0x040fe40003f46070 */
[C---:B------:R-:W-:Y:S02]  /*0830*/  ISETP.GE.U32.AND P3, PT, R17.reuse, 0x200, PT ;  /* 0x000002001100780c */ /* 0x040fe40003f66070 */
[C---:B------:R-:W-:Y:S02]  /*0840*/  ISETP.GE.U32.AND P4, PT, R17.reuse, 0x280, PT ;  /* 0x000002801100780c */ /* 0x040fe40003f86070 */
[C---:B------:R-:W-:Y:S02]  /*0850*/  ISETP.GE.U32.AND P0, PT, R17.reuse, 0x80, PT ;  /* 0x000000801100780c */ /* 0x040fe40003f06070 */
[----:B------:R-:W-:-:S02]  /*0860*/  ISETP.GE.U32.AND P5, PT, R17, 0x300, PT ;  /* 0x000003001100780c */ /* 0x000fc40003fa6070 */
[----:B------:R-:W-:Y:S01]  /*0870*/  ISETP.GE.U32.AND P6, PT, R17, 0x380, PT ;  /* 0x000003801100780c */ /* 0x000fe20003fc6070 */
        /* <DEDUP_REMOVED lines=62> */
.L_x_10625:
[----:B------:R-:W-:Y:S05]  /*0c60*/  BSYNC.RECONVERGENT B0 ;  /* 0x0000000000007941 */ /* 0x000fea0003800200 */
.L_x_10623:
[----:B------:R-:W1:Y:S02]  /*0c70*/  LDCU UR4, c[0x0][0x384] ;  /* 0x00007080ff0477ac */ /* 0x000e640008000800 */
[----:B-1----:R-:W-:-:S06]  /*0c80*/  UISETP.GE.AND UP0, UPT, UR22, UR4, UPT ;  /* 0x000000041600728c */ /* 0x002fcc000bf06270 */
[----:B------:R-:W-:-:S13]  /*0c90*/  PLOP3.LUT P0, PT, PT, PT, UP0, 0x80, 0x8 ;  /* 0x000000000008781c */ /* 0x000fda0003f0f008 */
[----:B------:R-:W-:Y:S05]  /*0ca0*/  @P0 EXIT ;  /* 0x000000000000094d */ /* 0x000fea0003800000 */
[----:B0-----:R-:W-:Y:S01]  /*0cb0*/  IMAD.HI.U32 R5, R19, -0x326172a9, RZ ;  /* 0xcd9e8d5713057827 */ /* 0x001fe200078e00ff */
[----:B------:R-:W0:Y:S03]  /*0cc0*/  LDCU.U8 UR4, c[0x0][0x410] ;  /* 0x00008200ff0477ac */ /* 0x000e260008000000 */
        /* <DEDUP_REMOVED lines=13> */
[----:B------:R-:W-:Y:S01]  /*0da0*/  IMAD R7, R4, -0x326172a9, RZ ;  /* 0xcd9e8d5704077824 */ /* 0x000fe200078e02ff */
[----:B------:R-:W4:Y:S01]  /*0db0*/  LDCU.64 UR16, c[0x0][0x408] ;  /* 0x00008100ff1077ac */ /* 0x000f220008000a00 */
[----:B------:R-:W-:Y:S01]  /*0dc0*/  IMAD.HI.U32 R4, R8, -0x326172a9, RZ ;  /* 0xcd9e8d5708047827 */ /* 0x000fe200078e00ff */
[----:B------:R-:W1:Y:S03]  /*0dd0*/  LDCU.64 UR18, c[0x0][0x3a0] ;  /* 0x00007400ff1277ac */ /* 0x000e660008000a00 */
[----:B------:R-:W-:Y:S01]  /*0de0*/  IMAD.HI.U32 R5, R6, -0x2daee0ad, RZ ;  /* 0xd2511f5306057827 */ /* 0x000fe200078e00ff */
[----:B------:R-:W-:Y:S01]  /*0df0*/  LOP3.LUT R4, R7, UR27, R4, 0x96, !PT ;  /* 0x0000001b07047c12 */ /* 0x000fe2000f8e9604 */
[----:B------:R-:W1:Y:S02]  /*0e00*/  LDCU.128 UR8, c[0x0][0x3f0] ;  /* 0x00007e00ff0877ac */ /* 0x000e640008000c00 */
[----:B------:R-:W-:Y:S01]  /*0e10*/  IMAD R7, R8, -0x326172a9, RZ ;  /* 0xcd9e8d5708077824 */ /* 0x000fe200078e02ff */
[----:B------:R-:W-:Y:S01]  /*0e20*/  LOP3.LUT R5, R12, UR28, R5, 0x96, !PT ;  /* 0x0000001c0c057c12 */ /* 0x000fe2000f8e9605 */
[----:B------:R-:W-:Y:S01]  /*0e30*/  IMAD R12, R6, -0x2daee0ad, RZ ;  /* 0xd2511f53060c7824 */ /* 0x000fe200078e02ff */
[----:B------:R-:W1:Y:S01]  /*0e40*/  LDCU.64 UR20, c[0x0][0x380] ;  /* 0x00007000ff1477ac */ /* 0x000e620008000a00 */
[----:B------:R-:W-:Y:S01]  /*0e50*/  IMAD.HI.U32 R9, R4, -0x2daee0ad, RZ ;  /* 0xd2511f5304097827 */ /* 0x000fe200078e00ff */
[----:B------:R-:W-:-:S03]  /*0e60*/  UPLOP3.LUT UP1, UPT, UPT, UPT, UPT, 0x40, 0x4 ;  /* 0x000000000004789c */ /* 0x000fc60003f2e870 */
[C---:B------:R-:W-:Y:S01]  /*0e70*/  IMAD.HI.U32 R6, R5.reuse, -0x326172a9, RZ ;  /* 0xcd9e8d5705067827 */ /* 0x040fe200078e00ff */
[----:B------:R-:W-:Y:S01]  /*0e80*/  LOP3.LUT R9, R12, UR30, R9, 0x96, !PT ;  /* 0x0000001e0c097c12 */ /* 0x000fe2000f8e9609 */
[----:B0-----:R-:W-:Y:S02]  /*0e90*/  UISETP.NE.AND UP2, UPT, UR4, URZ, UPT ;  /* 0x000000ff0400728c */ /* 0x001fe4000bf45270 */
        /* <DEDUP_REMOVED lines=23> */
[----:B------:R-:W-:Y:S01]  /*1010*/  IMAD.HI.U32 R6, R5, -0x326172a9, RZ ;  /* 0xcd9e8d5705067827 */ /* 0x000fe200078e00ff */
[----:B------:R-:W-:-:S03]  /*1020*/  LOP3.LUT R9, R3, 0x7f, RZ, 0xc0, !PT ;  /* 0x0000007f03097812 */ /* 0x000fc600078ec0ff */
[----:B------:R-:W-:Y:S01]  /*1030*/  IMAD.SHL.U32 R3, R3, 0x2, RZ ;  /* 0x0000000203037824 */ /* 0x000fe200078e00ff */
[----:B------:R-:W-:Y:S01]  /*1040*/  VIADDMNMX R11, R9, -R2, RZ, !PT ;  /* 0x80000002090b7246 */ /* 0x000fe200078001ff */
[----:B------:R-:W-:Y:S01]  /*1050*/  IMAD R12, R5, -0x326172a9, RZ ;  /* 0xcd9e8d57050c7824 */ /* 0x000fe200078e02ff */
[----:B------:R-:W-:Y:S01]  /*1060*/  LOP3.LUT R6, R7, UR37, R6, 0x96, !PT ;  /* 0x0000002507067c12 */ /* 0x000fe2000f8e9606 */
[----:B------:R-:W-:Y:S01]  /*1070*/  IMAD R7, R4, -0x2daee0ad, RZ ;  /* 0xd2511f5304077824 */ /* 0x000fe200078e02ff */
[----:B------:R-:W-:Y:S01]  /*1080*/  LOP3.LUT R4, R3, 0xffffff00, RZ, 0xc0, !PT ;  /* 0xffffff0003047812 */ /* 0x000fe200078ec0ff */
[----:B------:R-:W-:Y:S01]  /*1090*/  IMAD.HI.U32 R5, R8, -0x326172a9, RZ ;  /* 0xcd9e8d5708057827 */ /* 0x000fe200078e00ff */
[----:B------:R-:W-:-:S03]  /*10a0*/  VIMNMX R11, PT, PT, R11, 0x20, PT ;  /* 0x000000200b0b7848 */ /* 0x000fc60003fe0100 */
[----:B------:R-:W-:Y:S01]  /*10b0*/  IMAD.HI.U32 R2, R6, -0x2daee0ad, RZ ;  /* 0xd2511f5306027827 */ /* 0x000fe200078e00ff */
[----:B------:R-:W-:-:S03]  /*10c0*/  LOP3.LUT R5, R12, UR39, R5, 0x96, !PT ;  /* 0x000000270c057c12 */ /* 0x000fc6000f8e9605 */
[----:B------:R-:W-:Y:S01]  /*10d0*/  IMAD R11, R11, 0x8, R4 ;  /* 0x000000080b0b7824 */ /* 0x000fe200078e0204 */
[----:B------:R-:W-:Y:S01]  /*10e0*/  LOP3.LUT R2, R7, UR40, R2, 0x96, !PT ;  /* 0x0000002807027c12 */ /* 0x000fe2000f8e9602 */
[----:B------:R-:W-:Y:S02]  /*10f0*/  IMAD R9, R18, -0x20, R9 ;  /* 0xffffffe012097824 */ /* 0x000fe400078e0209 */
[----:B------:R-:W-:Y:S01]  /*1100*/  IMAD R8, R8, -0x326172a9, RZ ;  /* 0xcd9e8d5708087824 */ /* 0x000fe200078e02ff */
[----:B------:R-:W-:Y:S01]  /*1110*/  I2FP.F32.U32 R12, R11 ;  /* 0x0000000b000c7245 */ /* 0x000fe20000201000 */
[----:B------:R-:W-:Y:S01]  /*1120*/  IMAD.HI.U32 R13, R2, -0x326172a9, RZ ;  /* 0xcd9e8d57020d7827 */ /* 0x000fe200078e00ff */
[----:B------:R-:W-:Y:S02]  /*1130*/  VIMNMX R9, PT, PT, RZ, R9, !PT ;  /* 0x00000009ff097248 */ /* 0x000fe40007fe0100 */
[----:B------:R-:W-:Y:S01]  /*1140*/  LOP3.LUT R11, R0, 0x3, RZ, 0xc0, !PT ;  /* 0x00000003000b7812 */ /* 0x000fe200078ec0ff */
[----:B------:R-:W-:Y:S01]  /*1150*/  IMAD R3, R6, -0x2daee0ad, RZ ;  /* 0xd2511f5306037824 */ /* 0x000fe200078e02ff */
[----:B------:R-:W0:Y:S01]  /*1160*/  MUFU.RCP R12, R12 ;  /* 0x0000000c000c7308 */ /* 0x000e220000001000 */
[----:B------:R-:W-:Y:S01]  /*1170*/  VIMNMX R9, PT, PT, R9, 0x20, PT ;  /* 0x0000002009097848 */ /* 0x000fe20003fe0100 */
[----:B------:R-:W-:Y:S01]  /*1180*/  IMAD.HI.U32 R14, R5, -0x2daee0ad, RZ ;  /* 0xd2511f53050e7827 */ /* 0x000fe200078e00ff */
[----:B------:R-:W-:-:S02]  /*1190*/  LOP3.LUT R13, R8, UR41, R13, 0x96, !PT ;  /* 0x00000029080d7c12 */ /* 0x000fc4000f8e960d */
[----:B------:R-:W-:Y:S01]  /*11a0*/  LEA R15, R9, R4, 0x3 ;  /* 0x00000004090f7211 */ /* 0x000fe200078e18ff */
[----:B------:R-:W-:Y:S01]  /*11b0*/  IMAD.MOV.U32 R9, RZ, RZ, RZ ;  /* 0x000000ffff097224 */ /* 0x000fe200078e00ff */
[----:B------:R-:W-:Y:S01]  /*11c0*/  LOP3.LUT R14, R3, UR42, R14, 0x96, !PT ;  /* 0x0000002a030e7c12 */ /* 0x000fe2000f8e960e */
[----:B------:R-:W-:Y:S02]  /*11d0*/  IMAD R199, R5, -0x2daee0ad, RZ ;  /* 0xd2511f5305c77824 */ /* 0x000fe400078e02ff */
[----:B-1234-:R-:W-:-:S07]  /*11e0*/  IMAD R8, R2, -0x326172a9, RZ ;  /* 0xcd9e8d5702087824 */ /* 0x01efce00078e02ff */
.L_x_11353:
[----:B------:R-:W-:-:S06]  /*11f0*/  UIMAD.WIDE UR4, UR22, 0x4, UR8 ;  /* 0x00000004160478a5 */ /* 0x000fcc000f8e0208 */
[----:B01234-:R-:W-:Y:S01]  /*1200*/  IMAD.U32 R152, RZ, RZ, UR4 ;  /* 0x00000004ff987e24 */ /* 0x01ffe2000f8e00ff */
[----:B------:R-:W-:-:S05]  /*1210*/  MOV R153, UR5 ;  /* 0x0000000500997c02 */ /* 0x000fca0008000f00 */
[----:B------:R1:W2:Y:S01]  /*1220*/  LDG.E R154, desc[UR12][R152.64] ;  /* 0x0000000c989a7981 */ /* 0x0002a2000c1e1900 */
[----:B------:R-:W-:-:S06]  /*1230*/  UIMAD.WIDE UR4, UR22, 0x4, UR10 ;  /* 0x00000004160478a5 */ /* 0x000fcc000f8e020a */
[----:B-1----:R-:W-:Y:S02]  /*1240*/  IMAD.U32 R152, RZ, RZ, UR4 ;  /* 0x00000004ff987e24 */ /* 0x002fe4000f8e00ff */
        /* <DEDUP_REMOVED lines=24> */
[----:B------:R-:W1:Y:S02]  /*13d0*/  LDC.64 R36, c[0x0][0x390] ;  /* 0x0000e400ff247b82 */ /* 0x000e640000000a00 */
[----:B-1----:R-:W-:-:S06]  /*13e0*/  IMAD.WIDE.U32 R36, R200, 0x10, R36 ;  /* 0x00000010c8247825 */ /* 0x002fcc00078e0024 */
[----:B------:R-:W5:Y:S02]  /*13f0*/  LDG.E.128 R36, desc[UR12][R36.64] ;  /* 0x0000000c24247981 */ /* 0x000f64000c1e1d00 */
.L_x_10628:
[----:B-----5:R-:W-:Y:S02]  /*1400*/  PRMT R173, R37, 0x7632, R173 ;  /* 0x0000763225ad7816 */ /* 0x020fe400000000ad */
[----:B------:R-:W-:Y:S01]  /*1410*/  PRMT R157, R36, 0x7632, R157 ;  /* 0x00007632249d7816 */ /* 0x000fe2000000009d */
[----:B------:R-:W-:Y:S06]  /*1420*/  BRA.U !UP0, `(.L_x_10629) ;  /* 0x0000002d08907547 */ /* 0x000fec000b800000 */
[----:B------:R-:W1:Y:S02]  /*1430*/  LDC.64 R152, c[0x0][0x3a0] ;  /* 0x0000e800ff987b82 */ /* 0x000e640000000a00 */
[----:B-1----:R-:W-:-:S06]  /*1440*/  IMAD.WIDE.U32 R152, R201, 0x10, R152 ;  /* 0x00000010c9987825 */ /* 0x002fcc00078e0098 */
        /* <DEDUP_REMOVED lines=22> */
.L_x_10633:
        /* <DEDUP_REMOVED lines=13> */
.L_x_10635:
[----:B------:R-:W-:Y:S05]  /*1680*/  BSYNC.RECONVERGENT B2 ;  /* 0x0000000000027941 */ /* 0x000fea0003800200 */
.L_x_10634:
        /* <DEDUP_REMOVED lines=43> */
.L_x_10632:
[----:B------:R-:W-:Y:S05]  /*1940*/  BSYNC.RECONVERGENT B1 ;  /* 0x0000000000017941 */ /* 0x000fea0003800200 */
.L_x_10631:
        /* <DEDUP_REMOVED lines=11> */
.L_x_10630:
        /* <DEDUP_REMOVED lines=22> */
.L_x_10639:
        /* <DEDUP_REMOVED lines=13> */
.L_x_10641:
[----:B------:R-:W-:Y:S05]  /*1c30*/  BSYNC.RECONVERGENT B2 ;  /* 0x0000000000027941 */ /* 0x000fea0003800200 */
.L_x_10640:
        /* <DEDUP_REMOVED lines=43> */
.L_x_10638:
[----:B------:R-:W-:Y:S05]  /*1ef0*/  BSYNC.RECONVERGENT B1 ;  /* 0x0000000000017941 */ /* 0x000fea0003800200 */
.L_x_10637:
        /* <DEDUP_REMOVED lines=13> */
.L_x_10636:
        /* <DEDUP_REMOVED lines=21> */
.L_x_10645:
        /* <DEDUP_REMOVED lines=13> */
.L_x_10647:
[----:B------:R-:W-:Y:S05]  /*21f0*/  BSYNC.RECONVERGENT B2 ;  /* 0x0000000000027941 */ /* 0x000fea0003800200 */
.L_x_10646:
        /* <DEDUP_REMOVED lines=43> */
.L_x_10644:
[----:B------:R-:W-:Y:S05]  /*24b0*/  BSYNC.RECONVERGENT B1 ;  /* 0x0000000000017941 */ /* 0x000fea0003800200 */
.L_x_10643:
        /* <DEDUP_REMOVED lines=11> */
.L_x_10642:
        /* <DEDUP_REMOVED lines=22> */
.L_x_10651:
        /* <DEDUP_REMOVED lines=13> */
.L_x_10653:
[----:B------:R-:W-:Y:S05]  /*27a0*/  BSYNC.RECONVERGENT B2 ;  /* 0x0000000000027941 */ /* 0x000fea0003800200 */
.L_x_10652:
        /* <DEDUP_REMOVED lines=43> */
.L_x_10650:
[----:B------:R-:W-:Y:S05]  /*2a60*/  BSYNC.RECONVERGENT B1 ;  /* 0x0000000000017941 */ /* 0x000fea0003800200 */
.L_x_10649:
[----:B------:R-:W-:Y:S01]  /*2a70*/  PRMT R152, R37, 0x7632, R152 ;  /* 0x0000763225987816 */ /* 0x000fe20000000098 */
[----:B------:R-:W-:Y:S01]  /*2a80*/  IMAD.MOV.U32 R157, RZ, RZ, 0x2f800000 ;  /* 0x2f800000ff9d7424 */ /* 0x000fe200078e00ff */
[----:B------:R-:W-:Y:S02]  /*2a90*/  I2FP.F32.U32 R2, R2 ;  /* 0x0000000200027245 */ /* 0x000fe40000201000 */
        /* <DEDUP_REMOVED lines=10> */
.L_x_10648:
        /* <DEDUP_REMOVED lines=21> */
.L_x_10657:
        /* <DEDUP_REMOVED lines=13> */
.L_x_10659:
[----:B------:R-:W-:Y:S05]  /*2d60*/  BSYNC.RECONVERGENT B2 ;  /* 0x0000000000027941 */ /* 0x000fea0003800200 */
.L_x_10658:
        /* <DEDUP_REMOVED lines=43> */
.L_x_10656:
[----:B------:R-:W-:Y:S05]  /*3020*/  BSYNC.RECONVERGENT B1 ;  /* 0x0000000000017941 */ /* 0x000fea0003800200 */
.L_x_10655:
[----:B------:R-:W-:Y:S01]  /*3030*/  I2FP.F32.U32 R0, R0 ;  /* 0x0000000000007245 */ /* 0x000fe20000201000 */
[----:B------:R-:W-:Y:S01]  /*3040*/  IMAD.MOV.U32 R153, RZ, RZ, 0x2f800000 ;  /* 0x2f800000ff997424 */ /* 0x000fe200078e00ff */
        /* <DEDUP_REMOVED lines=9> */
.L_x_10654:
        /* <DEDUP_REMOVED lines=22> */
.L_x_10663:
        /* <DEDUP_REMOVED lines=13> */
.L_x_10665:
[----:B------:R-:W-:Y:S05]  /*3310*/  BSYNC.RECONVERGENT B2 ;  /* 0x0000000000027941 */ /* 0x000fea0003800200 */
.L_x_10664:
        /* <DEDUP_REMOVED lines=43> */
.L_x_10662:
[----:B------:R-:W-:Y:S05]  /*35d0*/  BSYNC.RECONVERGENT B1 ;  /* 0x0000000000017941 */ /* 0x000fea0003800200 */
.L_x_10661:
        /* <DEDUP_REMOVED lines=12> */
[----:B------:R-:W-:-:S07]  /*36a0*/  FADD.FTZ R173, R173, R152 ;  /* 0x00000098adad7221 */ /* 0x000fce0000010000 */
.L_x_10660:
        /* <DEDUP_REMOVED lines=21> */
.L_x_10669:
        /* <DEDUP_REMOVED lines=13> */
.L_x_10671:
[----:B------:R-:W-:Y:S05]  /*38d0*/  BSYNC.RECONVERGENT B2 ;  /* 0x0000000000027941 */ /* 0x000fea0003800200 */
.L_x_10670:
        /* <DEDUP_REMOVED lines=43> */
.L_x_10668:
[----:B------:R-:W-:Y:S05]  /*3b90*/  BSYNC.RECONVERGENT B1 ;  /* 0x0000000000017941 */ /* 0x000fea0003800200 */
.L_x_10667:
        /* <DEDUP_REMOVED lines=11> */
.L_x_10666:
        /* <DEDUP_REMOVED lines=22> */
.L_x_10675:
        /* <DEDUP_REMOVED lines=13> */
.L_x_10677:
[----:B------:R-:W-:Y:S05]  /*3e80*/  BSYNC.RECONVERGENT B2 ;  /* 0x0000000000027941 */ /* 0x000fea0003800200 */
.L_x_10676:
        /* <DEDUP_REMOVED lines=41> */
[----:B------:R-:W-:-:S07]  /*4120*/  LOP3.LUT R14, R152, UR42, R207, 0x96, !PT ;  /* 0x0000002a980e7c12 */ /* 0x000fce000f8e96cf */
.L_x_10674:
[----:B------:R-:W-:Y:S05]  /*4130*/  BSYNC.RECONVERGENT B1 ;  /* 0x0000000000017941 */ /* 0x000fea0003800200 */
.L_x_10673:
        /* <DEDUP_REMOVED lines=13> */
.L_x_10672:
[----:B------:R-:W-:Y:S02]  /*4210*/  F2FP.BF16.F32.PACK_AB R155, RZ, R186 ;  /* 0x000000baff9b723e */ /* 0x000fe400000010ff */
[----:B------:R-:W-:Y:S02]  /*4220*/  PRMT R154, R211, 0x5410, R154 ;  /* 0x00005410d39a7816 */ /* 0x000fe4000000009a */
[----:B------:R-:W-:Y:S02]  /*4230*/  PRMT R153, R209, 0x5410, R210 ;  /* 0x00005410d1997816 */ /* 0x000fe400000000d2 */
[----:B------:R-:W-:Y:S02]  /*4240*/  PRMT R152, R199, 0x5410, R208 ;  /* 0x00005410c7987816 */ /* 0x000fe400000000d0 */
[----:B------:R-:W-:Y:S01]  /*4250*/  PRMT R155, R213, 0x5410, R155 ;  /* 0x00005410d59b7816 */ /* 0x000fe2000000009b */
[----:B------:R-:W-:Y:S06]  /*4260*/  BRA `(.L_x_10678) ;  /* 0x0000002800a47947 */ /* 0x000fec0003800000 */
.L_x_10629:
        /* <DEDUP_REMOVED lines=20> */
.L_x_10682:
        /* <DEDUP_REMOVED lines=13> */
.L_x_10684:
[----:B------:R-:W-:Y:S05]  /*4480*/  BSYNC.RECONVERGENT B2 ;  /* 0x0000000000027941 */ /* 0x000fea0003800200 */
.L_x_10683:
        /* <DEDUP_REMOVED lines=42> */
.L_x_10681:
[----:B------:R-:W-:Y:S05]  /*4730*/  BSYNC.RECONVERGENT B1 ;  /* 0x0000000000017941 */ /* 0x000fea0003800200 */
.L_x_10680:
        /* <DEDUP_REMOVED lines=9> */
.L_x_10679:
        /* <DEDUP_REMOVED lines=17> */
.L_x_10688:
        /* <DEDUP_REMOVED lines=13> */
.L_x_10690:
[----:B------:R-:W-:Y:S05]  /*49b0*/  BSYNC.RECONVERGENT B2 ;  /* 0x0000000000027941 */ /* 0x000fea0003800200 */
.L_x_10689:
        /* <DEDUP_REMOVED lines=43> */
.L_x_10687:
[----:B------:R-:W-:Y:S05]  /*4c70*/  BSYNC.RECONVERGENT B1 ;  /* 0x0000000000017941 */ /* 0x000fea0003800200 */
.L_x_10686:
        /* <DEDUP_REMOVED lines=9> */
.L_x_10685:
        /* <DEDUP_REMOVED lines=17> */
.L_x_10694:
        /* <DEDUP_REMOVED lines=13> */
.L_x_10696:
[----:B------:R-:W-:Y:S05]  /*4ef0*/  BSYNC.RECONVERGENT B2 ;  /* 0x0000000000027941 */ /* 0x000fea0003800200 */
.L_x_10695:
        /* <DEDUP_REMOVED lines=43> */
.L_x_10693:
[----:B------:R-:W-:Y:S05]  /*51b0*/  BSYNC.RECONVERGENT B1 ;  /* 0x0000000000017941 */ /* 0x000fea0003800200 */
.L_x_10692:
        /* <DEDUP_REMOVED lines=9> */
.L_x_10691:
        /* <DEDUP_REMOVED lines=17> */
.L_x_10700:
        /* <DEDUP_REMOVED lines=13> */
.L_x_10702:
[----:B------:R-:W-:Y:S05]  /*5430*/  BSYNC.RECONVERGENT B2 ;  /* 0x0000000000027941 */ /* 0x000fea0003800200 */
.L_x_10701:
        /* <DEDUP_REMOVED lines=43> */
.L_x_10699:
[----:B------:R-:W-:Y:S05]  /*56f0*/  BSYNC.RECONVERGENT B1 ;  /* 0x0000000000017941 */ /* 0x000fea0003800200 */
.L_x_10698:
        /* <DEDUP_REMOVED lines=9> */
.L_x_10697:
        /* <DEDUP_REMOVED lines=17> */
.L_x_10706:
        /* <DEDUP_REMOVED lines=13> */
.L_x_10708:
[----:B------:R-:W-:Y:S05]  /*5970*/  BSYNC.RECONVERGENT B2 ;  /* 0x0000000000027941 */ /* 0x000fea0003800200 */
.L_x_10707:
        /* <DEDUP_REMOVED lines=43> */
.L_x_10705:
[----:B------:R-:W-:Y:S05]  /*5c30*/  BSYNC.RECONVERGENT B1 ;  /* 0x0000000000017941 */ /* 0x000fea0003800200 */
.L_x_10704:
        /* <DEDUP_REMOVED lines=9> */
.L_x_10703:
        /* <DEDUP_REMOVED lines=17> */
.L_x_10712:
        /* <DEDUP_REMOVED lines=13> */
.L_x_10714:
[----:B------:R-:W-:Y:S05]  /*5eb0*/  BSYNC.RECONVERGENT B2 ;  /* 0x0000000000027941 */ /* 0x000fea0003800200 */
.L_x_10713:
        /* <DEDUP_REMOVED lines=43> */
.L_x_10711:
[----:B------:R-:W-:Y:S05]  /*6170*/  BSYNC.RECONVERGENT B1 ;  /* 0x0000000000017941 */ /* 0x000fea0003800200 */
.L_x_10710:
[----:B------:R-:W-:Y:S01]  /*6180*/  PRMT R152, R38, 0x7632, R152 ;  /* 0x0000763226987816 */ /* 0x000fe20000000098 */
[----:B------:R-:W-:Y:S01]  /*6190*/  IMAD.MOV.U32 R153, RZ, RZ, 0x2f800000 ;  /* 0x2f800000ff997424 */ /* 0x000fe200078e00ff */
[----:B------:R-:W-:-:S03]  /*61a0*/  I2FP.F32.U32 R22, R22 ;  /* 0x0000001600167245 */ /* 0x000fc60000201000 */
[----:B------:R-:W-:Y:S02]  /*61b0*/  IMAD.U32 R152, R152, 0x10000, RZ ;  /* 0x0001000098987824 */ /* 0x000fe400078e00ff */
[----:B------:R-:W-:Y:S02]  /*61c0*/  FFMA.FTZ R22, R22, R153, 1.1641532182693481445e-10 ;  /* 0x2f00000016167423 */ /* 0x000fe40000010099 */
[----:B------:R-:W-:-:S03]  /*61d0*/  FMUL.FTZ R152, R152, UR17 ;  /* 0x0000001198987c20 */ /* 0x000fc60008410000 */
[----:B------:R-:W-:Y:S01]  /*61e0*/  FSETP.GTU.FTZ.AND P1, PT, R22, UR23, PT ;  /* 0x0000001716007c0b */ /* 0x000fe2000bf3c000 */
[----:B------:R-:W-:-:S03]  /*61f0*/  FMUL.FTZ R152, R152, UR16 ;  /* 0x0000001098987c20 */ /* 0x000fc60008410000 */
[----:B------:R-:W-:Y:S02]  /*6200*/  SEL R22, RZ, 0x1, P1 ;  /* 0x00000001ff167807 */ /* 0x000fe40000800000 */
[----:B------:R-:W-:-:S07]  /*6210*/  FSEL R173, R152, RZ, !P1 ;  /* 0x000000ff98ad7208 */ /* 0x000fce0004800000 */
.L_x_10709:
        /* <DEDUP_REMOVED lines=17> */
.L_x_10718:
        /* <DEDUP_REMOVED lines=13> */
.L_x_10720:
[----:B------:R-:W-:Y:S05]  /*6400*/  BSYNC.RECONVERGENT B2 ;  /* 0x0000000000027941 */ /* 0x000fea0003800200 */
.L_x_10719:
        /* <DEDUP_REMOVED lines=43> */
.L_x_10717:
[----:B------:R-:W-:Y:S05]  /*66c0*/  BSYNC.RECONVERGENT B1 ;  /* 0x0000000000017941 */ /* 0x000fea0003800200 */
.L_x_10716:
        /* <DEDUP_REMOVED lines=9> */
.L_x_10715:
        /* <DEDUP_REMOVED lines=17> */
.L_x_10724:
        /* <DEDUP_REMOVED lines=13> */
.L_x_10726:
[----:B------:R-:W-:Y:S05]  /*6940*/  BSYNC.RECONVERGENT B2 ;  /* 0x0000000000027941 */ /* 0x000fea0003800200 */
.L_x_10725:
        /* <DEDUP_REMOVED lines=43> */
.L_x_10723:
[----:B------:R-:W-:Y:S05]  /*6c00*/  BSYNC.RECONVERGENT B1 ;  /* 0x0000000000017941 */ /* 0x000fea0003800200 */
.L_x_10722:
        /* <DEDUP_REMOVED lines=10> */
.L_x_10721:
[----:B------:R-:W-:Y:S02]  /*6cb0*/  F2FP.BF16.F32.PACK_AB R155, RZ, R186 ;  /* 0x000000baff9b723e */ /* 0x000fe400000010ff */
[----:B------:R-:W-:Y:S02]  /*6cc0*/  PRMT R154, R210, 0x5410, R211 ;  /* 0x00005410d29a7816 */ /* 0x000fe400000000d3 */
[----:B------:R-:W-:Y:S02]  /*6cd0*/  PRMT R153, R209, 0x5410, R208 ;  /* 0x00005410d1997816 */ /* 0x000fe400000000d0 */
[----:B------:R-:W-:Y:S02]  /*6ce0*/  PRMT R152, R207, 0x5410, R199 ;  /* 0x00005410cf987816 */ /* 0x000fe400000000c7 */
[----:B------:R-:W-:-:S07]  /*6cf0*/  PRMT R155, R212, 0x5410, R155 ;  /* 0x00005410d49b7816 */ /* 0x000fce000000009b */
.L_x_10678:
[----:B------:R-:W1:Y:S01]  /*6d00*/  LDC.64 R202, c[0x0][0x3a8] ;  /* 0x0000ea00ffca7b82 */ /* 0x000e620000000a00 */
[----:B------:R-:W-:Y:S01]  /*6d10*/  MOV R199, R206 ;  /* 0x000000ce00c77202 */ /* 0x000fe20000000f00 */
[----:B-1----:R-:W-:-:S05]  /*6d20*/  IMAD.WIDE.U32 R202, R201, 0x10, R202 ;  /* 0x00000010c9ca7825 */ /* 0x002fca00078e00ca */
[----:B------:R1:W-:Y:S01]  /*6d30*/  STG.E.128 desc[UR12][R202.64], R152 ;  /* 0x00000098ca007986 */ /* 0x0003e2000c101d0c */
[----:B------:R-:W-:Y:S05]  /*6d40*/  BRA.U !UP3, `(.L_x_10727) ;  /* 0x000000010b507547 */ /* 0x000fea000b800000 */
[----:B-1----:R-:W-:Y:S01]  /*6d50*/  IMAD.U32 R155, R23, 0x10000, RZ ;  /* 0x00010000179b7824 */ /* 0x002fe200078e00ff */
[----:B------:R-:W1:Y:S01]  /*6d60*/  LDC.64 R152, c[0x0][0x3b0] ;  /* 0x0000ec00ff987b82 */ /* 0x000e620000000a00 */
        /* <DEDUP_REMOVED lines=18> */
.L_x_10727:
[----:B------:R-:W-:Y:S01]  /*6e90*/  VIADD R201, R201, 0x80 ;  /* 0x00000080c9c97836 */ /* 0x000fe20000000000 */
[----:B------:R-:W-:-:S07]  /*6ea0*/  IADD3 R200, PT, PT, R200, 0x80, RZ ;  /* 0x00000080c8c87810 */ /* 0x000fce0007ffe0ff */
.L_x_10627:
[----:B------:R-:W-:Y:S05]  /*6eb0*/  BSYNC.RECONVERGENT B0 ;  /* 0x0000000000007941 */ /* 0x000fea0003800200 */
.L_x_10626:
[----:B------:R-:W-:Y:S01]  /*6ec0*/  ISETP.GE.U32.AND P1, PT, R17, 0x100, PT ;  /* 0x000001001100780c */ /* 0x000fe20003f26070 */
[----:B------:R-:W-:Y:S03]  /*6ed0*/  BSSY.RECONVERGENT B0, `(.L_x_10728) ;  /* 0x00005b4000007945 */ /* 0x000fe60003800200 */
[----:B-12---:R-:W-:-:S09]  /*6ee0*/  P2R R152, PR, RZ, 0x2 ;  /* 0x00000002ff987803 */ /* 0x006fd20000000000 */
[----:B------:R-:W-:Y:S05]  /*6ef0*/  @!P1 BRA `(.L_x_10729) ;  /* 0x0000005800c49947 */ /* 0x000fea0003800000 */
[----:B------:R-:W-:-:S04]  /*6f00*/  UISETP.NE.U32.AND UP0, UPT, UR18, URZ, UPT ;  /* 0x000000ff1200728c */ /* 0x000fc8000bf05070 */
[----:B------:R-:W-:Y:S01]  /*6f10*/  UISETP.NE.AND.EX UP0, UPT, UR19, URZ, UPT, UP0 ;  /* 0x000000ff1300728c */ /* 0x000fe2000bf05300 */
[----:B------:R-:W-:Y:S10]  /*6f20*/  BRA.U !UP3, `(.L_x_10730) ;  /* 0x000000010b0c7547 */ /* 0x000ff4000b800000 */
[----:B------:R-:W1:Y:S02]  /*6f30*/  LDC.64 R36, c[0x0][0x390] ;  /* 0x0000e400ff247b82 */ /* 0x000e640000000a00 */
[----:B-1----:R-:W-:-:S06]  /*6f40*/  IMAD.WIDE.U32 R36, R200, 0x10, R36 ;  /* 0x00000010c8247825 */ /* 0x002fcc00078e0024 */
[----:B------:R-:W5:Y:S02]  /*6f50*/  LDG.E.128 R36, desc[UR12][R36.64] ;  /* 0x0000000c24247981 */ /* 0x000f64000c1e1d00 */
.L_x_10730:
[----:B-----5:R-:W-:Y:S02]  /*6f60*/  PRMT R171, R37, 0x7632, R171 ;  /* 0x0000763225ab7816 */ /* 0x020fe400000000ab */
[----:B------:R-:W-:Y:S01]  /*6f70*/  PRMT R159, R36, 0x7632, R159 ;  /* 0x00007632249f7816 */ /* 0x000fe2000000009f */
[----:B------:R-:W-:Y:S06]  /*6f80*/  BRA.U !UP0, `(.L_x_10731) ;  /* 0x0000002d08907547 */ /* 0x000fec000b800000 */
[----:B------:R-:W1:Y:S02]  /*6f90*/  LDC.64 R152, c[0x0][0x3a0] ;  /* 0x0000e800ff987b82 */ /* 0x000e640000000a00 */
[----:B-1----:R-:W-:-:S06]  /*6fa0*/  IMAD.WIDE.U32 R152, R201, 0x10, R152 ;  /* 0x00000010c9987825 */ /* 0x002fcc00078e0098 */
        /* <DEDUP_REMOVED lines=22> */
.L_x_10735:
        /* <DEDUP_REMOVED lines=13> */
.L_x_10737:
[----:B------:R-:W-:Y:S05]  /*71e0*/  BSYNC.RECONVERGENT B2 ;  /* 0x0000000000027941 */ /* 0x000fea0003800200 */
.L_x_10736:
        /* <DEDUP_REMOVED lines=43> */
.L_x_10734:
[----:B------:R-:W-:Y:S05]  /*74a0*/  BSYNC.RECONVERGENT B1 ;  /* 0x0000000000017941 */ /* 0x000fea0003800200 */
.L_x_10733:
[----:B------:R-:W-:Y:S01]  /*74b0*/  HFMA2 R11, -RZ, RZ, 0.1171875, 0 ;  /* 0x2f800000ff0b7431 */ /* 0x000fe200000001ff */
[----:B------:R-:W-:Y:S01]  /*74c0*/  I2FP.F32.U32 R6, R6 ;  /* 0x0000000600067245 */ /* 0x000fe20000201000 */
[----:B------:R-:W-:Y:S02]  /*74d0*/  IMAD.U32 R25, R36, 0x10000, RZ ;  /* 0x0001000024197824 */ /* 0x000fe400078e00ff */
[----:B------:R-:W-:Y:S02]  /*74e0*/  IMAD.U32 R26, R152, 0x10000, RZ ;  /* 0x00010000981a7824 */ /* 0x000fe400078e00ff */
[----:B------:R-:W-:Y:S01]  /*74f0*/  FMUL.FTZ R25, R25, UR17 ;  /* 0x0000001119197c20 */ /* 0x000fe20008410000 */
[----:B------:R-:W-:-:S03]  /*7500*/  FFMA.FTZ R6, R6, R11, 1.1641532182693481445e-10 ;  /* 0x2f00000006067423 */ /* 0x000fc6000001000b */
[----:B------:R-:W-:Y:S02]  /*7510*/  FMUL.FTZ R25, R25, UR16 ;  /* 0x0000001019197c20 */ /* 0x000fe40008410000 */
[----:B------:R-:W-:-:S04]  /*7520*/  FSETP.GTU.FTZ.AND P2, PT, R6, UR23, PT ;  /* 0x0000001706007c0b */ /* 0x000fc8000bf5c000 */
[----:B------:R-:W-:Y:S02]  /*7530*/  FSEL R25, R25, RZ, !P2 ;  /* 0x000000ff19197208 */ /* 0x000fe40005000000 */
[----:B------:R-:W-:-:S03]  /*7540*/  SEL R6, RZ, 0x1, P2 ;  /* 0x00000001ff067807 */ /* 0x000fc60001000000 */
[----:B------:R-:W-:-:S07]  /*7550*/  FADD.FTZ R25, R26, R25 ;  /* 0x000000191a197221 */ /* 0x000fce0000010000 */
.L_x_10732:
        /* <DEDUP_REMOVED lines=22> */
.L_x_10741:
        /* <DEDUP_REMOVED lines=13> */
.L_x_10743:
[----:B------:R-:W-:Y:S05]  /*7790*/  BSYNC.RECONVERGENT B2 ;  /* 0x0000000000027941 */ /* 0x000fea0003800200 */
.L_x_10742:
        /* <DEDUP_REMOVED lines=43> */
.L_x_10740:
[----:B------:R-:W-:Y:S05]  /*7a50*/  BSYNC.RECONVERGENT B1 ;  /* 0x0000000000017941 */ /* 0x000fea0003800200 */
.L_x_10739:
        /* <DEDUP_REMOVED lines=13> */
.L_x_10738:
        /* <DEDUP_REMOVED lines=21> */
.L_x_10747:
        /* <DEDUP_REMOVED lines=13> */
.L_x_10749:
[----:B------:R-:W-:Y:S05]  /*7d50*/  BSYNC.RECONVERGENT B2 ;  /* 0x0000000000027941 */ /* 0x000fea0003800200 */
.L_x_10748:
        /* <DEDUP_REMOVED lines=43> */
.L_x_10746:
[----:B------:R-:W-:Y:S05]  /*8010*/  BSYNC.RECONVERGENT B1 ;  /* 0x0000000000017941 */ /* 0x000fea0003800200 */
.L_x_10745:
        /* <DEDUP_REMOVED lines=11> */
.L_x_10744:
        /* <DEDUP_REMOVED lines=22> */
.L_x_10753:
        /* <DEDUP_REMOVED lines=13> */
.L_x_10755:
[----:B------:R-:W-:Y:S05]  /*8300*/  BSYNC.RECONVERGENT B2 ;  /* 0x0000000000027941 */ /* 0x000fea0003800200 */
.L_x_10754:
        /* <DEDUP_REMOVED lines=43> */
.L_x_10752:
[----:B------:R-:W-:Y:S05]  /*85c0*/  BSYNC.RECONVERGENT B1 ;  /* 0x0000000000017941 */ /* 0x000fea0003800200 */
.L_x_10751:
        /* <DEDUP_REMOVED lines=13> */
.L_x_10750:
        /* <DEDUP_REMOVED lines=21> */
.L_x_10759:
        /* <DEDUP_REMOVED lines=13> */
.L_x_10761:
[----:B------:R-:W-:Y:S05]  /*88c0*/  BSYNC.RECONVERGENT B2 ;  /* 0x0000000000027941 */ /* 0x000fea0003800200 */
.L_x_10760:
        /* <DEDUP_REMOVED lines=43> */
.L_x_10758:
[----:B------:R-:W-:Y:S05]  /*8b80*/  BSYNC.RECONVERGENT B1 ;  /* 0x0000000000017941 */ /* 0x000fea0003800200 */
.L_x_10757:
        /* <DEDUP_REMOVED lines=11> */
.L_x_10756:
        /* <DEDUP_REMOVED lines=22> */
.L_x_10765:
        /* <DEDUP_REMOVED lines=13> */
.L_x_10767:
[----:B------:R-:W-:Y:S05]  /*8e70*/  BSYNC.RECONVERGENT B2 ;  /* 0x0000000000027941 */ /* 0x000fea0003800200 */
.L_x_10766:
        /* <DEDUP_REMOVED lines=43> */
.L_x_10764:
[----:B------:R-:W-:Y:S05]  /*9130*/  BSYNC.RECONVERGENT B1 ;  /* 0x0000000000017941 */ /* 0x000fea0003800200 */
.L_x_10763:
        /* <DEDUP_REMOVED lines=13> */
.L_x_10762:
        /* <DEDUP_REMOVED lines=21> */
.L_x_10771:
        /* <DEDUP_REMOVED lines=13> */
.L_x_10773:
[----:B------:R-:W-:Y:S05]  /*9430*/  BSYNC.RECONVERGENT B2 ;  /* 0x0000000000027941 */ /* 0x000fea0003800200 */
.L_x_10772:
        /* <DEDUP_REMOVED lines=43> */
.L_x_10770:
[----:B------:R-:W-:Y:S05]  /*96f0*/  BSYNC.RECONVERGENT B1 ;  /* 0x0000000000017941 */ /* 0x000fea0003800200 */
.L_x_10769:
        /* <DEDUP_REMOVED lines=11> */
.L_x_10768:
        /* <DEDUP_REMOVED lines=22> */
.L_x_10777:
        /* <DEDUP_REMOVED lines=13> */
.L_x_10779:
[----:B------:R-:W-:Y:S05]  /*99e0*/  BSYNC.RECONVERGENT B2 ;  /* 0x0000000000027941 */ /* 0x000fea0003800200 */
.L_x_10778:
        /* <DEDUP_REMOVED lines=42> */
.L_x_10776:
[----:B------:R-:W-:Y:S05]  /*9c90*/  BSYNC.RECONVERGENT B1 ;  /* 0x0000000000017941 */ /* 0x000fea0003800200 */
.L_x_10775:
        /* <DEDUP_REMOVED lines=13> */
.L_x_10774:
[----:B------:R-:W-:Y:S02]  /*9d70*/  F2FP.BF16.F32.PACK_AB R155, RZ, R188 ;  /* 0x000000bcff9b723e */ /* 0x000fe400000010ff */
[----:B------:R-:W-:Y:S02]  /*9d80*/  PRMT R154, R211, 0x5410, R154 ;  /* 0x00005410d39a7816 */ /* 0x000fe4000000009a */
[----:B------:R-:W-:Y:S02]  /*9d90*/  PRMT R153, R209, 0x5410, R210 ;  /* 0x00005410d1997816 */ /* 0x000fe400000000d2 */
[----:B------:R-:W-:Y:S02]  /*9da0*/  PRMT R152, R199, 0x5410, R208 ;  /* 0x00005410c7987816 */ /* 0x000fe400000000d0 */
[----:B------:R-:W-:Y:S01]  /*9db0*/  PRMT R155, R213, 0x5410, R155 ;  /* 0x00005410d59b7816 */ /* 0x000fe2000000009b */
[----:B------:R-:W-:Y:S06]  /*9dc0*/  BRA `(.L_x_10780) ;  /* 0x0000002800a47947 */ /* 0x000fec0003800000 */
.L_x_10731:
        /* <DEDUP_REMOVED lines=20> */
.L_x_10784:
        /* <DEDUP_REMOVED lines=13> */
.L_x_10786:
[----:B------:R-:W-:Y:S05]  /*9fe0*/  BSYNC.RECONVERGENT B2 ;  /* 0x0000000000027941 */ /* 0x000fea0003800200 */
.L_x_10785:
        /* <DEDUP_REMOVED lines=42> */
.L_x_10783:
[----:B------:R-:W-:Y:S05]  /*a290*/  BSYNC.RECONVERGENT B1 ;  /* 0x0000000000017941 */ /* 0x000fea0003800200 */
.L_x_10782:
        /* <DEDUP_REMOVED lines=9> */
.L_x_10781:
        /* <DEDUP_REMOVED lines=17> */
.L_x_10790:
        /* <DEDUP_REMOVED lines=13> */
.L_x_10792:
[----:B------:R-:W-:Y:S05]  /*a510*/  BSYNC.RECONVERGENT B2 ;  /* 0x0000000000027941 */ /* 0x000fea0003800200 */
.L_x_10791:
        /* <DEDUP_REMOVED lines=43> */
.L_x_10789:
[----:B------:R-:W-:Y:S05]  /*a7d0*/  BSYNC.RECONVERGENT B1 ;  /* 0x0000000000017941 */ /* 0x000fea0003800200 */
.L_x_10788:
        /* <DEDUP_REMOVED lines=9> */
.L_x_10787:
        /* <DEDUP_REMOVED lines=17> */
.L_x_10796:
        /* <DEDUP_REMOVED lines=13> */
.L_x_10798:
[----:B------:R-:W-:Y:S05]  /*aa50*/  BSYNC.RECONVERGENT B2 ;  /* 0x0000000000027941 */ /* 0x000fea0003800200 */
.L_x_10797:
        /* <DEDUP_REMOVED lines=43> */
.L_x_10795:
[----:B------:R-:W-:Y:S05]  /*ad10*/  BSYNC.RECONVERGENT B1 ;  /* 0x0000000000017941 */ /* 0x000fea0003800200 */
.L_x_10794:
        /* <DEDUP_REMOVED lines=9> */
.L_x_10793:
        /* <DEDUP_REMOVED lines=17> */
.L_x_10802:
        /* <DEDUP_REMOVED lines=13> */
.L_x_10804:
[----:B------:R-:W-:Y:S05]  /*af90*/  BSYNC.RECONVERGENT B2 ;  /* 0x0000000000027941 */ /* 0x000fea0003800200 */
.L_x_10803:
        /* <DEDUP_REMOVED lines=43> */
.L_x_10801:
[----:B------:R-:W-:Y:S05]  /*b250*/  BSYNC.RECONVERGENT B1 ;  /* 0x0000000000017941 */ /* 0x000fea0003800200 */
.L_x_10800:
        /* <DEDUP_REMOVED lines=9> */
.L_x_10799:
        /* <DEDUP_REMOVED lines=17> */
.L_x_10808:
        /* <DEDUP_REMOVED lines=13> */
.L_x_10810:
[----:B------:R-:W-:Y:S05]  /*b4d0*/  BSYNC.RECONVERGENT B2 ;  /* 0x0000000000027941 */ /* 0x000fea0003800200 */
.L_x_10809:
        /* <DEDUP_REMOVED lines=43> */
.L_x_10807:
[----:B------:R-:W-:Y:S05]  /*b790*/  BSYNC.RECONVERGENT B1 ;  /* 0x0000000000017941 */ /* 0x000fea0003800200 */
.L_x_10806:
        /* <DEDUP_REMOVED lines=9> */
.L_x_10805:
        /* <DEDUP_REMOVED lines=17> */
.L_x_10814:
        /* <DEDUP_REMOVED lines=13> */
.L_x_10816:
[----:B------:R-:W-:Y:S05]  /*ba10*/  BSYNC.RECONVERGENT B2 ;  /* 0x0000000000027941 */ /* 0x000fea0003800200 */
.L_x_10815:
        /* <DEDUP_REMOVED lines=43> */
.L_x_10813:
[----:B------:R-:W-:Y:S05]  /*bcd0*/  BSYNC.RECONVERGENT B1 ;  /* 0x0000000000017941 */ /* 0x000fea0003800200 */
.L_x_10812:
[----:B------:R-:W-:Y:S01]  /*bce0*/  PRMT R152, R38, 0x7632, R152 ;  /* 0x0000763226987816 */ /* 0x000fe20000000098 */
[----:B------:R-:W-:Y:S01]  /*bcf0*/  IMAD.MOV.U32 R153, RZ, RZ, 0x2f800000 ;  /* 0x2f800000ff997424 */ /* 0x000fe200078e00ff */
[----:B------:R-:W-:Y:S02]  /*bd00*/  I2FP.F32.U32 R22, R22 ;  /* 0x0000001600167245 */ /* 0x000fe40000201000 */
[----:B------:R-:W-:-:S03]  /*bd10*/  SHF.L.U32 R152, R152, 0x10, RZ ;  /* 0x0000001098987819 */ /* 0x000fc600000006ff */
[----:B------:R-:W-:Y:S02]  /*bd20*/  FFMA.FTZ R22, R22, R153, 1.1641532182693481445e-10 ;  /* 0x2f00000016167423 */ /* 0x000fe40000010099 */
[----:B------:R-:W-:-:S03]  /*bd30*/  FMUL.FTZ R152, R152, UR17 ;  /* 0x0000001198987c20 */ /* 0x000fc60008410000 */
[----:B------:R-:W-:Y:S01]  /*bd40*/  FSETP.GTU.FTZ.AND P1, PT, R22, UR23, PT ;  /* 0x0000001716007c0b */ /* 0x000fe2000bf3c000 */
[----:B------:R-:W-:-:S03]  /*bd50*/  FMUL.FTZ R152, R152, UR16 ;  /* 0x0000001098987c20 */ /* 0x000fc60008410000 */
[----:B------:R-:W-:Y:S02]  /*bd60*/  SEL R22, RZ, 0x1, P1 ;  /* 0x00000001ff167807 */ /* 0x000fe40000800000 */
[----:B------:R-:W-:-:S07]  /*bd70*/  FSEL R171, R152, RZ, !P1 ;  /* 0x000000ff98ab7208 */ /* 0x000fce0004800000 */
.L_x_10811:
        /* <DEDUP_REMOVED lines=17> */
.L_x_10820:
        /* <DEDUP_REMOVED lines=13> */
.L_x_10822:
[----:B------:R-:W-:Y:S05]  /*bf60*/  BSYNC.RECONVERGENT B2 ;  /* 0x0000000000027941 */ /* 0x000fea0003800200 */
.L_x_10821:
        /* <DEDUP_REMOVED lines=43> */
.L_x_10819:
[----:B------:R-:W-:Y:S05]  /*c220*/  BSYNC.RECONVERGENT B1 ;  /* 0x0000000000017941 */ /* 0x000fea0003800200 */
.L_x_10818:
        /* <DEDUP_REMOVED lines=9> */
.L_x_10817:
        /* <DEDUP_REMOVED lines=17> */
.L_x_10826:
        /* <DEDUP_REMOVED lines=13> */
.L_x_10828:
[----:B------:R-:W-:Y:S05]  /*c4a0*/  BSYNC.RECONVERGENT B2 ;  /* 0x0000000000027941 */ /* 0x000fea0003800200 */
.L_x_10827:
        /* <DEDUP_REMOVED lines=43> */
.L_x_10825:
[----:B------:R-:W-:Y:S05]  /*c760*/  BSYNC.RECONVERGENT B1 ;  /* 0x0000000000017941 */ /* 0x000fea0003800200 */
.L_x_10824:
        /* <DEDUP_REMOVED lines=10> */
.L_x_10823:
[----:B------:R-:W-:Y:S02]  /*c810*/  F2FP.BF16.F32.PACK_AB R155, RZ, R188 ;  /* 0x000000bcff9b723e */ /* 0x000fe400000010ff */
[----:B------:R-:W-:Y:S02]  /*c820*/  PRMT R154, R210, 0x5410, R211 ;  /* 0x00005410d29a7816 */ /* 0x000fe400000000d3 */
[----:B------:R-:W-:Y:S02]  /*c830*/  PRMT R153, R209, 0x5410, R208 ;  /* 0x00005410d1997816 */ /* 0x000fe400000000d0 */
[----:B------:R-:W-:Y:S02]  /*c840*/  PRMT R152, R207, 0x5410, R199 ;  /* 0x00005410cf987816 */ /* 0x000fe400000000c7 */
[----:B------:R-:W-:-:S07]  /*c850*/  PRMT R155, R212, 0x5410, R155 ;  /* 0x00005410d49b7816 */ /* 0x000fce000000009b */
.L_x_10780:
[----:B------:R-:W1:Y:S01]  /*c860*/  LDC.64 R202, c[0x0][0x3a8] ;  /* 0x0000ea00ffca7b82 */ /* 0x000e620000000a00 */
[----:B------:R-:W-:Y:S02]  /*c870*/  IMAD.MOV.U32 R199, RZ, RZ, R206 ;  /* 0x000000ffffc77224 */ /* 0x000fe400078e00ce */
[----:B-1----:R-:W-:-:S05]  /*c880*/  IMAD.WIDE.U32 R202, R201, 0x10, R202 ;  /* 0x00000010c9ca7825 */ /* 0x002fca00078e00ca */
[----:B------:R1:W-:Y:S01]  /*c890*/  STG.E.128 desc[UR12][R202.64], R152 ;  /* 0x00000098ca007986 */ /* 0x0003e2000c101d0c */
[----:B------:R-:W-:Y:S05]  /*c8a0*/  BRA.U !UP3, `(.L_x_10829) ;  /* 0x000000010b507547 */ /* 0x000fea000b800000 */
[----:B-1----:R-:W-:Y:S01]  /*c8b0*/  IMAD.U32 R155, R23, 0x10000, RZ ;  /* 0x00010000179b7824 */ /* 0x002fe200078e00ff */
        /* <DEDUP_REMOVED lines=19> */
.L_x_10829:
[----:B------:R-:W-:Y:S01]  /*c9f0*/  IADD3 R201, PT, PT, R201, 0x80, RZ ;  /* 0x00000080c9c97810 */ /* 0x000fe20007ffe0ff */
[----:B------:R-:W-:-:S07]  /*ca00*/  VIADD R200, R200, 0x80 ;  /* 0x00000080c8c87836 */ /* 0x000fce0000000000 */
.L_x_10729:
[----:B------:R-:W-:Y:S05]  /*ca10*/  BSYNC.RECONVERGENT B0 ;  /* 0x0000000000007941 */ /* 0x000fea0003800200 */
.L_x_10728:
        /* <DEDUP_REMOVED lines=10> */
.L_x_10832:
[----:B-----5:R-:W-:Y:S02]  /*cac0*/  PRMT R175, R37, 0x7632, R175 ;  /* 0x0000763225af7816 */ /* 0x020fe400000000af */
[----:B------:R-:W-:Y:S01]  /*cad0*/  PRMT R161, R36, 0x7632, R161 ;  /* 0x0000763224a17816 */ /* 0x000fe200000000a1 */
[----:B------:R-:W-:Y:S06]  /*cae0*/  BRA.U !UP0, `(.L_x_10833) ;  /* 0x0000002d08907547 */ /* 0x000fec000b800000 */
[----:B------:R-:W1:Y:S02]  /*caf0*/  LDC.64 R152, c[0x0][0x3a0] ;  /* 0x0000e800ff987b82 */ /* 0x000e640000000a00 */
[----:B-1----:R-:W-:-:S06]  /*cb00*/  IMAD.WIDE.U32 R152, R201, 0x10, R152 ;  /* 0x00000010c9987825 */ /* 0x002fcc00078e0098 */
        /* <DEDUP_REMOVED lines=22> */
.L_x_10837:
        /* <DEDUP_REMOVED lines=13> */
.L_x_10839:
[----:B------:R-:W-:Y:S05]  /*cd40*/  BSYNC.RECONVERGENT B2 ;  /* 0x0000000000027941 */ /* 0x000fea0003800200 */
.L_x_10838:
        /* <DEDUP_REMOVED lines=43> */
.L_x_10836:
[----:B------:R-:W-:Y:S05]  /*d000*/  BSYNC.RECONVERGENT B1 ;  /* 0x0000000000017941 */ /* 0x000fea0003800200 */
.L_x_10835:
        /* <DEDUP_REMOVED lines=11> */
.L_x_10834:
        /* <DEDUP_REMOVED lines=22> */
.L_x_10843:
        /* <DEDUP_REMOVED lines=13> */
.L_x_10845:
[----:B------:R-:W-:Y:S05]  /*d2f0*/  BSYNC.RECONVERGENT B2 ;  /* 0x0000000000027941 */ /* 0x000fea0003800200 */
.L_x_10844:
        /* <DEDUP_REMOVED lines=43> */
.L_x_10842:
[----:B------:R-:W-:Y:S05]  /*d5b0*/  BSYNC.RECONVERGENT B1 ;  /* 0x0000000000017941 */ /* 0x000fea0003800200 */
.L_x_10841:
        /* <DEDUP_REMOVED lines=13> */
.L_x_10840:
        /* <DEDUP_REMOVED lines=21> */
.L_x_10849:
        /* <DEDUP_REMOVED lines=13> */
.L_x_10851:
[----:B------:R-:W-:Y:S05]  /*d8b0*/  BSYNC.RECONVERGENT B2 ;  /* 0x0000000000027941 */ /* 0x000fea0003800200 */
.L_x_10850:
        /* <DEDUP_REMOVED lines=43> */
.L_x_10848:
[----:B------:R-:W-:Y:S05]  /*db70*/  BSYNC.RECONVERGENT B1 ;  /* 0x0000000000017941 */ /* 0x000fea0003800200 */
.L_x_10847:
        /* <DEDUP_REMOVED lines=11> */
.L_x_10846:
        /* <DEDUP_REMOVED lines=22> */
.L_x_10855:
        /* <DEDUP_REMOVED lines=13> */
.L_x_10857:
[----:B------:R-:W-:Y:S05]  /*de60*/  BSYNC.RECONVERGENT B2 ;  /* 0x0000000000027941 */ /* 0x000fea0003800200 */
.L_x_10856:
        /* <DEDUP_REMOVED lines=43> */
.L_x_10854:
[----:B------:R-:W-:Y:S05]  /*e120*/  BSYNC.RECONVERGENT B1 ;  /* 0x0000000000017941 */ /* 0x000fea0003800200 */
.L_x_10853:
        /* <DEDUP_REMOVED lines=13> */
.L_x_10852:
        /* <DEDUP_REMOVED lines=21> */
.L_x_10861:
        /* <DEDUP_REMOVED lines=13> */
.L_x_10863:
[----:B------:R-:W-:Y:S05]  /*e420*/  BSYNC.RECONVERGENT B2 ;  /* 0x0000000000027941 */ /* 0x000fea0003800200 */
.L_x_10862:
        /* <DEDUP_REMOVED lines=43> */
.L_x_10860:
[----:B------:R-:W-:Y:S05]  /*e6e0*/  BSYNC.RECONVERGENT B1 ;  /* 0x0000000000017941 */ /* 0x000fea0003800200 */
.L_x_10859:
        /* <DEDUP_REMOVED lines=11> */
.L_x_10858:
        /* <DEDUP_REMOVED lines=22> */
.L_x_10867:
        /* <DEDUP_REMOVED lines=13> */
.L_x_10869:
[----:B------:R-:W-:Y:S05]  /*e9d0*/  BSYNC.RECONVERGENT B2 ;  /* 0x0000000000027941 */ /* 0x000fea0003800200 */
.L_x_10868:
        /* <DEDUP_REMOVED lines=43> */
.L_x_10866:
[----:B------:R-:W-:Y:S05]  /*ec90*/  BSYNC.RECONVERGENT B1 ;  /* 0x0000000000017941 */ /* 0x000fea0003800200 */
.L_x_10865:
        /* <DEDUP_REMOVED lines=13> */
.L_x_10864:
        /* <DEDUP_REMOVED lines=21> */
.L_x_10873:
        /* <DEDUP_REMOVED lines=13> */
.L_x_10875:
[----:B------:R-:W-:Y:S05]  /*ef90*/  BSYNC.RECONVERGENT B2 ;  /* 0x0000000000027941 */ /* 0x000fea0003800200 */
.L_x_10874:
        /* <DEDUP_REMOVED lines=43> */
.L_x_10872:
[----:B------:R-:W-:Y:S05]  /*f250*/  BSYNC.RECONVERGENT B1 ;  /* 0x0000000000017941 */ /* 0x000fea0003800200 */
.L_x_10871:
        /* <DEDUP_REMOVED lines=11> */
.L_x_10870:
        /* <DEDUP_REMOVED lines=22> */
.L_x_10879:
        /* <DEDUP_REMOVED lines=13> */
.L_x_10881:
[----:B------:R-:W-:Y:S05]  /*f540*/  BSYNC.RECONVERGENT B2 ;  /* 0x0000000000027941 */ /* 0x000fea0003800200 */
.L_x_10880:
        /* <DEDUP_REMOVED lines=42> */
.L_x_10878:
[----:B------:R-:W-:Y:S05]  /*f7f0*/  BSYNC.RECONVERGENT B1 ;  /* 0x0000000000017941 */ /* 0x000fea0003800200 */
.L_x_10877:
        /* <DEDUP_REMOVED lines=13> */
.L_x_10876:
[----:B------:R-:W-:Y:S02]  /*f8d0*/  F2FP.BF16.F32.PACK_AB R155, RZ, R190 ;  /* 0x000000beff9b723e */ /* 0x000fe400000010ff */
[----:B------:R-:W-:Y:S02]  /*f8e0*/  PRMT R154, R211, 0x5410, R154 ;  /* 0x00005410d39a7816 */ /* 0x000fe4000000009a */
[----:B------:R-:W-:Y:S02]  /*f8f0*/  PRMT R153, R209, 0x5410, R210 ;  /* 0x00005410d1997816 */ /* 0x000fe400000000d2 */
[----:B------:R-:W-:Y:S02]  /*f900*/  PRMT R152, R199, 0x5410, R208 ;  /* 0x00005410c7987816 */ /* 0x000fe400000000d0 */
[----:B------:R-:W-:Y:S01]  /*f910*/  PRMT R155, R213, 0x5410, R155 ;  /* 0x00005410d59b7816 */ /* 0x000fe2000000009b */
[----:B------:R-:W-:Y:S06]  /*f920*/  BRA `(.L_x_10882) ;  /* 0x0000002800a47947 */ /* 0x000fec0003800000 */
.L_x_10833:
        /* <DEDUP_REMOVED lines=20> */
.L_x_10886:
        /* <DEDUP_REMOVED lines=13> */
.L_x_10888:
[----:B------:R-:W-:Y:S05]  /*fb40*/  BSYNC.RECONVERGENT B2 ;  /* 0x0000000000027941 */ /* 0x000fea0003800200 */
.L_x_10887:
        /* <DEDUP_REMOVED lines=42> */
.L_x_10885:
[----:B------:R-:W-:Y:S05]  /*fdf0*/  BSYNC.RECONVERGENT B1 ;  /* 0x0000000000017941 */ /* 0x000fea0003800200 */
.L_x_10884:
        /* <DEDUP_REMOVED lines=9> */
.L_x_10883:
        /* <DEDUP_REMOVED lines=17> */
.L_x_10892:
        /* <DEDUP_REMOVED lines=13> */
.L_x_10894:
[----:B------:R-:W-:Y:S05]  /*10070*/  BSYNC.RECONVERGENT B2 ;  /* 0x0000000000027941 */ /* 0x000fea0003800200 */
.L_x_10893:
        /* <DEDUP_REMOVED lines=43> */
.L_x_10891:
[----:B------:R-:W-:Y:S05]  /*10330*/  BSYNC.RECONVERGENT B1 ;  /* 0x0000000000017941 */ /* 0x000fea0003800200 */
.L_x_10890:
        /* <DEDUP_REMOVED lines=9> */
.L_x_10889:
        /* <DEDUP_REMOVED lines=17> */
.L_x_10898:
        /* <DEDUP_REMOVED lines=13> */
.L_x_10900:
[----:B------:R-:W-:Y:S05]  /*105b0*/  BSYNC.RECONVERGENT B2 ;  /* 0x0000000000027941 */ /* 0x000fea0003800200 */
.L_x_10899:
        /* <DEDUP_REMOVED lines=43> */
.L_x_10897:
[----:B------:R-:W-:Y:S05]  /*10870*/  BSYNC.RECONVERGENT B1 ;  /* 0x0000000000017941 */ /* 0x000fea0003800200 */
.L_x_10896:
        /* <DEDUP_REMOVED lines=9> */
.L_x_10895:
        /* <DEDUP_REMOVED lines=17> */
.L_x_10904:
        /* <DEDUP_REMOVED lines=13> */
.L_x_10906:
[----:B------:R-:W-:Y:S05]  /*10af0*/  BSYNC.RECONVERGENT B2 ;  /* 0x0000000000027941 */ /* 0x000fea0003800200 */
.L_x_10905:
        /* <DEDUP_REMOVED lines=43> */
.L_x_10903:
[----:B------:R-:W-:Y:S05]  /*10db0*/  BSYNC.RECONVERGENT B1 ;  /* 0x0000000000017941 */ /* 0x000fea0003800200 */
.L_x_10902:
        /* <DEDUP_REMOVED lines=9> */
.L_x_10901:
        /* <DEDUP_REMOVED lines=17> */
.L_x_10910:
        /* <DEDUP_REMOVED lines=13> */
.L_x_10912:
[----:B------:R-:W-:Y:S05]  /*11030*/  BSYNC.RECONVERGENT B2 ;  /* 0x0000000000027941 */ /* 0x000fea0003800200 */
.L_x_10911:
        /* <DEDUP_REMOVED lines=43> */
.L_x_10909:
[----:B------:R-:W-:Y:S05]  /*112f0*/  BSYNC.RECONVERGENT B1 ;  /* 0x0000000000017941 */ /* 0x000fea0003800200 */
.L_x_10908:
        /* <DEDUP_REMOVED lines=9> */
.L_x_10907:
        /* <DEDUP_REMOVED lines=17> */
.L_x_10916:
        /* <DEDUP_REMOVED lines=13> */
.L_x_10918:
[----:B------:R-:W-:Y:S05]  /*11570*/  BSYNC.RECONVERGENT B2 ;  /* 0x0000000000027941 */ /* 0x000fea0003800200 */
.L_x_10917:
        /* <DEDUP_REMOVED lines=43> */
.L_x_10915:
[----:B------:R-:W-:Y:S05]  /*11830*/  BSYNC.RECONVERGENT B1 ;  /* 0x0000000000017941 */ /* 0x000fea0003800200 */
.L_x_10914:
        /* <DEDUP_REMOVED lines=10> */
.L_x_10913:
        /* <DEDUP_REMOVED lines=17> */
.L_x_10922:
        /* <DEDUP_REMOVED lines=13> */
.L_x_10924:
[----:B------:R-:W-:Y:S05]  /*11ac0*/  BSYNC.RECONVERGENT B2 ;  /* 0x0000000000027941 */ /* 0x000fea0003800200 */
.L_x_10923:
        /* <DEDUP_REMOVED lines=43> */
.L_x_10921:
[----:B------:R-:W-:Y:S05]  /*11d80*/  BSYNC.RECONVERGENT B1 ;  /* 0x0000000000017941 */ /* 0x000fea0003800200 */
.L_x_10920:
        /* <DEDUP_REMOVED lines=9> */
.L_x_10919:
        /* <DEDUP_REMOVED lines=17> */
.L_x_10928:
        /* <DEDUP_REMOVED lines=13> */
.L_x_10930:
[----:B------:R-:W-:Y:S05]  /*12000*/  BSYNC.RECONVERGENT B2 ;  /* 0x0000000000027941 */ /* 0x000fea0003800200 */
.L_x_10929:
        /* <DEDUP_REMOVED lines=43> */
.L_x_10927:
[----:B------:R-:W-:Y:S05]  /*122c0*/  BSYNC.RECONVERGENT B1 ;  /* 0x0000000000017941 */ /* 0x000fea0003800200 */
.L_x_10926:
        /* <DEDUP_REMOVED lines=10> */
.L_x_10925:
[----:B------:R-:W-:Y:S02]  /*12370*/  F2FP.BF16.F32.PACK_AB R155, RZ, R190 ;  /* 0x000000beff9b723e */ /* 0x000fe400000010ff */
[----:B------:R-:W-:Y:S02]  /*12380*/  PRMT R154, R210, 0x5410, R211 ;  /* 0x00005410d29a7816 */ /* 0x000fe400000000d3 */
[----:B------:R-:W-:Y:S02]  /*12390*/  PRMT R153, R209, 0x5410, R208 ;  /* 0x00005410d1997816 */ /* 0x000fe400000000d0 */
[----:B------:R-:W-:Y:S02]  /*123a0*/  PRMT R152, R207, 0x5410, R199 ;  /* 0x00005410cf987816 */ /* 0x000fe400000000c7 */
[----:B------:R-:W-:-:S07]  /*123b0*/  PRMT R155, R212, 0x5410, R155 ;  /* 0x00005410d49b7816 */ /* 0x000fce000000009b */
.L_x_10882:
[----:B------:R-:W1:Y:S01]  /*123c0*/  LDC.64 R202, c[0x0][0x3a8] ;  /* 0x0000ea00ffca7b82 */ /* 0x000e620000000a00 */
[----:B------:R-:W-:Y:S02]  /*123d0*/  IMAD.MOV.U32 R199, RZ, RZ, R206 ;  /* 0x000000ffffc77224 */ /* 0x000fe400078e00ce */
[----:B-1----:R-:W-:-:S05]  /*123e0*/  IMAD.WIDE.U32 R202, R201, 0x10, R202 ;  /* 0x00000010c9ca7825 */ /* 0x002fca00078e00ca */
[----:B------:R1:W-:Y:S01]  /*123f0*/  STG.E.128 desc[UR12][R202.64], R152 ;  /* 0x00000098ca007986 */ /* 0x0003e2000c101d0c */
[----:B------:R-:W-:Y:S05]  /*12400*/  BRA.U !UP3, `(.L_x_10931) ;  /* 0x000000010b507547 */ /* 0x000fea000b800000 */
[----:B-1----:R-:W-:Y:S01]  /*12410*/  SHF.L.U32 R155, R23, 0x10, RZ ;  /* 0x00000010179b7819 */ /* 0x002fe200000006ff */
[----:B------:R-:W1:Y:S01]  /*12420*/  LDC.64 R152, c[0x0][0x3b0] ;  /* 0x0000ec00ff987b82 */ /* 0x000e620000000a00 */
        /* <DEDUP_REMOVED lines=18> */
.L_x_10931:
[----:B------:R-:W-:Y:S02]  /*12550*/  VIADD R201, R201, 0x80 ;  /* 0x00000080c9c97836 */ /* 0x000fe40000000000 */
[----:B------:R-:W-:-:S07]  /*12560*/  VIADD R200, R200, 0x80 ;  /* 0x00000080c8c87836 */ /* 0x000fce0000000000 */
.L_x_10831:
[----:B------:R-:W-:Y:S05]  /*12570*/  BSYNC.RECONVERGENT B0 ;  /* 0x0000000000007941 */ /* 0x000fea0003800200 */
.L_x_10830:
        /* <DEDUP_REMOVED lines=10> */
.L_x_10934:
        /* <DEDUP_REMOVED lines=27> */
.L_x_10939:
        /* <DEDUP_REMOVED lines=13> */
.L_x_10941:
[----:B------:R-:W-:Y:S05]  /*128a0*/  BSYNC.RECONVERGENT B2 ;  /* 0x0000000000027941 */ /* 0x000fea0003800200 */
.L_x_10940:
        /* <DEDUP_REMOVED lines=43> */
.L_x_10938:
[----:B------:R-:W-:Y:S05]  /*12b60*/  BSYNC.RECONVERGENT B1 ;  /* 0x0000000000017941 */ /* 0x000fea0003800200 */
.L_x_10937:
        /* <DEDUP_REMOVED lines=11> */
.L_x_10936:
        /* <DEDUP_REMOVED lines=22> */
.L_x_10945:
        /* <DEDUP_REMOVED lines=13> */
.L_x_10947:
[----:B------:R-:W-:Y:S05]  /*12e50*/  BSYNC.RECONVERGENT B2 ;  /* 0x0000000000027941 */ /* 0x000fea0003800200 */
.L_x_10946:
        /* <DEDUP_REMOVED lines=43> */
.L_x_10944:
[----:B------:R-:W-:Y:S05]  /*13110*/  BSYNC.RECONVERGENT B1 ;  /* 0x0000000000017941 */ /* 0x000fea0003800200 */
.L_x_10943:
        /* <DEDUP_REMOVED lines=13> */
.L_x_10942:
        /* <DEDUP_REMOVED lines=21> */
.L_x_10951:
        /* <DEDUP_REMOVED lines=13> */
.L_x_10953:
[----:B------:R-:W-:Y:S05]  /*13410*/  BSYNC.RECONVERGENT B2 ;  /* 0x0000000000027941 */ /* 0x000fea0003800200 */
.L_x_10952:
        /* <DEDUP_REMOVED lines=43> */
.L_x_10950:
[----:B------:R-:W-:Y:S05]  /*136d0*/  BSYNC.RECONVERGENT B1 ;  /* 0x0000000000017941 */ /* 0x000fea0003800200 */
.L_x_10949:
        /* <DEDUP_REMOVED lines=11> */
.L_x_10948:
        /* <DEDUP_REMOVED lines=22> */
.L_x_10957:
        /* <DEDUP_REMOVED lines=13> */
.L_x_10959:
[----:B------:R-:W-:Y:S05]  /*139c0*/  BSYNC.RECONVERGENT B2 ;  /* 0x0000000000027941 */ /* 0x000fea0003800200 */
.L_x_10958:
        /* <DEDUP_REMOVED lines=43> */
.L_x_10956:
[----:B------:R-:W-:Y:S05]  /*13c80*/  BSYNC.RECONVERGENT B1 ;  /* 0x0000000000017941 */ /* 0x000fea0003800200 */
.L_x_10955:
        /* <DEDUP_REMOVED lines=13> */
.L_x_10954:
        /* <DEDUP_REMOVED lines=21> */
.L_x_10963:
        /* <DEDUP_REMOVED lines=13> */
.L_x_10965:
[----:B------:R-:W-:Y:S05]  /*13f80*/  BSYNC.RECONVERGENT B2 ;  /* 0x0000000000027941 */ /* 0x000fea0003800200 */
.L_x_10964:
        /* <DEDUP_REMOVED lines=43> */
.L_x_10962:
[----:B------:R-:W-:Y:S05]  /*14240*/  BSYNC.RECONVERGENT B1 ;  /* 0x0000000000017941 */ /* 0x000fea0003800200 */
.L_x_10961:
        /* <DEDUP_REMOVED lines=11> */
.L_x_10960:
        /* <DEDUP_REMOVED lines=22> */
.L_x_10969:
        /* <DEDUP_REMOVED lines=13> */
.L_x_10971:
[----:B------:R-:W-:Y:S05]  /*14530*/  BSYNC.RECONVERGENT B2 ;  /* 0x0000000000027941 */ /* 0x000fea0003800200 */
.L_x_10970:
        /* <DEDUP_REMOVED lines=43> */
.L_x_10968:
[----:B------:R-:W-:Y:S05]  /*147f0*/  BSYNC.RECONVERGENT B1 ;  /* 0x0000000000017941 */ /* 0x000fea0003800200 */
.L_x_10967:
        /* <DEDUP_REMOVED lines=13> */
.L_x_10966:
        /* <DEDUP_REMOVED lines=21> */
.L_x_10975:
        /* <DEDUP_REMOVED lines=13> */
.L_x_10977:
[----:B------:R-:W-:Y:S05]  /*14af0*/  BSYNC.RECONVERGENT B2 ;  /* 0x0000000000027941 */ /* 0x000fea0003800200 */
.L_x_10976:
        /* <DEDUP_REMOVED lines=43> */
.L_x_10974:
[----:B------:R-:W-:Y:S05]  /*14db0*/  BSYNC.RECONVERGENT B1 ;  /* 0x0000000000017941 */ /* 0x000fea0003800200 */
.L_x_10973:
        /* <DEDUP_REMOVED lines=11> */
.L_x_10972:
        /* <DEDUP_REMOVED lines=22> */
.L_x_10981:
        /* <DEDUP_REMOVED lines=13> */
.L_x_10983:
[----:B------:R-:W-:Y:S05]  /*150a0*/  BSYNC.RECONVERGENT B2 ;  /* 0x0000000000027941 */ /* 0x000fea0003800200 */
.L_x_10982:
        /* <DEDUP_REMOVED lines=42> */
.L_x_10980:
[----:B------:R-:W-:Y:S05]  /*15350*/  BSYNC.RECONVERGENT B1 ;  /* 0x0000000000017941 */ /* 0x000fea0003800200 */
.L_x_10979:
        /* <DEDUP_REMOVED lines=13> */
.L_x_10978:
[----:B------:R-:W-:Y:S02]  /*15430*/  F2FP.BF16.F32.PACK_AB R155, RZ, R192 ;  /* 0x000000c0ff9b723e */ /* 0x000fe400000010ff */
[----:B------:R-:W-:Y:S02]  /*15440*/  PRMT R154, R211, 0x5410, R154 ;  /* 0x00005410d39a7816 */ /* 0x000fe4000000009a */
[----:B------:R-:W-:Y:S02]  /*15450*/  PRMT R153, R209, 0x5410, R210 ;  /* 0x00005410d1997816 */ /* 0x000fe400000000d2 */
[----:B------:R-:W-:Y:S02]  /*15460*/  PRMT R152, R199, 0x5410, R208 ;  /* 0x00005410c7987816 */ /* 0x000fe400000000d0 */
[----:B------:R-:W-:Y:S01]  /*15470*/  PRMT R155, R213, 0x5410, R155 ;  /* 0x00005410d59b7816 */ /* 0x000fe2000000009b */
[----:B------:R-:W-:Y:S06]  /*15480*/  BRA `(.L_x_10984) ;  /* 0x0000002800a47947 */ /* 0x000fec0003800000 */
.L_x_10935:
        /* <DEDUP_REMOVED lines=20> */
.L_x_10988:
        /* <DEDUP_REMOVED lines=13> */
.L_x_10990:
[----:B------:R-:W-:Y:S05]  /*156a0*/  BSYNC.RECONVERGENT B2 ;  /* 0x0000000000027941 */ /* 0x000fea0003800200 */
.L_x_10989:
        /* <DEDUP_REMOVED lines=42> */
.L_x_10987:
[----:B------:R-:W-:Y:S05]  /*15950*/  BSYNC.RECONVERGENT B1 ;  /* 0x0000000000017941 */ /* 0x000fea0003800200 */
.L_x_10986:
        /* <DEDUP_REMOVED lines=9> */
.L_x_10985:
        /* <DEDUP_REMOVED lines=17> */
.L_x_10994:
        /* <DEDUP_REMOVED lines=13> */
.L_x_10996:
[----:B------:R-:W-:Y:S05]  /*15bd0*/  BSYNC.RECONVERGENT B2 ;  /* 0x0000000000027941 */ /* 0x000fea0003800200 */
.L_x_10995:
        /* <DEDUP_REMOVED lines=43> */
.L_x_10993:
[----:B------:R-:W-:Y:S05]  /*15e90*/  BSYNC.RECONVERGENT B1 ;  /* 0x0000000000017941 */ /* 0x000fea0003800200 */
.L_x_10992:
        /* <DEDUP_REMOVED lines=9> */
.L_x_10991:
        /* <DEDUP_REMOVED lines=17> */
.L_x_11000:
        /* <DEDUP_REMOVED lines=13> */
.L_x_11002:
[----:B------:R-:W-:Y:S05]  /*16110*/  BSYNC.RECONVERGENT B2 ;  /* 0x0000000000027941 */ /* 0x000fea0003800200 */
.L_x_11001:
        /* <DEDUP_REMOVED lines=43> */
.L_x_10999:
[----:B------:R-:W-:Y:S05]  /*163d0*/  BSYNC.RECONVERGENT B1 ;  /* 0x0000000000017941 */ /* 0x000fea0003800200 */
.L_x_10998:
        /* <DEDUP_REMOVED lines=9> */
.L_x_10997:
        /* <DEDUP_REMOVED lines=17> */
.L_x_11006:
        /* <DEDUP_REMOVED lines=13> */
.L_x_11008:
[----:B------:R-:W-:Y:S05]  /*16650*/  BSYNC.RECONVERGENT B2 ;  /* 0x0000000000027941 */ /* 0x000fea0003800200 */
.L_x_11007:
        /* <DEDUP_REMOVED lines=43> */
.L_x_11005:
[----:B------:R-:W-:Y:S05]  /*16910*/  BSYNC.RECONVERGENT B1 ;  /* 0x0000000000017941 */ /* 0x000fea0003800200 */
.L_x_11004:
        /* <DEDUP_REMOVED lines=9> */
.L_x_11003:
        /* <DEDUP_REMOVED lines=17> */
.L_x_11012:
        /* <DEDUP_REMOVED lines=13> */
.L_x_11014:
[----:B------:R-:W-:Y:S05]  /*16b90*/  BSYNC.RECONVERGENT B2 ;  /* 0x0000000000027941 */ /* 0x000fea0003800200 */
.L_x_11013:
        /* <DEDUP_REMOVED lines=43> */
.L_x_11011:
[----:B------:R-:W-:Y:S05]  /*16e50*/  BSYNC.RECONVERGENT B1 ;  /* 0x0000000000017941 */ /* 0x000fea0003800200 */
.L_x_11010:
        /* <DEDUP_REMOVED lines=9> */
.L_x_11009:
        /* <DEDUP_REMOVED lines=17> */
.L_x_11018:
        /* <DEDUP_REMOVED lines=13> */
.L_x_11020:
[----:B------:R-:W-:Y:S05]  /*170d0*/  BSYNC.RECONVERGENT B2 ;  /* 0x0000000000027941 */ /* 0x000fea0003800200 */
.L_x_11019:
        /* <DEDUP_REMOVED lines=43> */
.L_x_11017:
[----:B------:R-:W-:Y:S05]  /*17390*/  BSYNC.RECONVERGENT B1 ;  /* 0x0000000000017941 */ /* 0x000fea0003800200 */
.L_x_11016:
        /* <DEDUP_REMOVED lines=10> */
.L_x_11015:
        /* <DEDUP_REMOVED lines=17> */
.L_x_11024:
        /* <DEDUP_REMOVED lines=13> */
.L_x_11026:
[----:B------:R-:W-:Y:S05]  /*17620*/  BSYNC.RECONVERGENT B2 ;  /* 0x0000000000027941 */ /* 0x000fea0003800200 */
.L_x_11025:
        /* <DEDUP_REMOVED lines=43> */
.L_x_11023:
[----:B------:R-:W-:Y:S05]  /*178e0*/  BSYNC.RECONVERGENT B1 ;  /* 0x0000000000017941 */ /* 0x000fea0003800200 */
.L_x_11022:
        /* <DEDUP_REMOVED lines=9> */
.L_x_11021:
        /* <DEDUP_REMOVED lines=17> */
.L_x_11030:
        /* <DEDUP_REMOVED lines=13> */
.L_x_11032:
[----:B------:R-:W-:Y:S05]  /*17b60*/  BSYNC.RECONVERGENT B2 ;  /* 0x0000000000027941 */ /* 0x000fea0003800200 */
.L_x_11031:
        /* <DEDUP_REMOVED lines=43> */
.L_x_11029:
[----:B------:R-:W-:Y:S05]  /*17e20*/  BSYNC.RECONVERGENT B1 ;  /* 0x0000000000017941 */ /* 0x000fea0003800200 */
.L_x_11028:
        /* <DEDUP_REMOVED lines=10> */
.L_x_11027:
[----:B------:R-:W-:Y:S02]  /*17ed0*/  F2FP.BF16.F32.PACK_AB R155, RZ, R192 ;  /* 0x000000c0ff9b723e */ /* 0x000fe400000010ff */
[----:B------:R-:W-:Y:S02]  /*17ee0*/  PRMT R154, R210, 0x5410, R211 ;  /* 0x00005410d29a7816 */ /* 0x000fe400000000d3 */
[----:B------:R-:W-:Y:S02]  /*17ef0*/  PRMT R153, R209, 0x5410, R208 ;  /* 0x00005410d1997816 */ /* 0x000fe400000000d0 */
[----:B------:R-:W-:Y:S02]  /*17f00*/  PRMT R152, R207, 0x5410, R199 ;  /* 0x00005410cf987816 */ /* 0x000fe400000000c7 */
[----:B------:R-:W-:-:S07]  /*17f10*/  PRMT R155, R212, 0x5410, R155 ;  /* 0x00005410d49b7816 */ /* 0x000fce000000009b */
.L_x_10984:
        /* <DEDUP_REMOVED lines=25> */
.L_x_11033:
[----:B------:R-:W-:Y:S01]  /*180b0*/  VIADD R201, R201, 0x80 ;  /* 0x00000080c9c97836 */ /* 0x000fe20000000000 */
[----:B------:R-:W-:-:S07]  /*180c0*/  IADD3 R200, PT, PT, R200, 0x80, RZ ;  /* 0x00000080c8c87810 */ /* 0x000fce0007ffe0ff */
.L_x_10933:
[----:B------:R-:W-:Y:S05]  /*180d0*/  BSYNC.RECONVERGENT B0 ;  /* 0x0000000000007941 */ /* 0x000fea0003800200 */
.L_x_10932:
[----:B------:R-:W-:Y:S01]  /*180e0*/  ISETP.GE.U32.AND P1, PT, R17, 0x280, PT ;  /* 0x000002801100780c */ /* 0x000fe20003f26070 */
[----:B------:R-:W-:-:S12]  /*180f0*/  BSSY.RECONVERGENT B0, `(.L_x_11034) ;  /* 0x00005b3000007945 */ /* 0x000fd80003800200 */
[----:B------:R-:W-:Y:S05]  /*18100*/  @!P1 BRA `(.L_x_11035) ;  /* 0x0000005800c49947 */ /* 0x000fea0003800000 */
[----:B------:R-:W-:-:S04]  /*18110*/  UISETP.NE.U32.AND UP0, UPT, UR18, URZ, UPT ;  /* 0x000000ff1200728c */ /* 0x000fc8000bf05070 */
[----:B------:R-:W-:Y:S01]  /*18120*/  UISETP.NE.AND.EX UP0, UPT, UR19, URZ, UPT, UP0 ;  /* 0x000000ff1300728c */ /* 0x000fe2000bf05300 */
[----:B------:R-:W-:Y:S10]  /*18130*/  BRA.U !UP3, `(.L_x_11036) ;  /* 0x000000010b0c7547 */ /* 0x000ff4000b800000 */
[----:B------:R-:W3:Y:S02]  /*18140*/  LDC.64 R36, c[0x0][0x390] ;  /* 0x0000e400ff247b82 */ /* 0x000ee40000000a00 */
[----:B---3--:R-:W-:-:S06]  /*18150*/  IMAD.WIDE.U32 R36, R200, 0x10, R36 ;  /* 0x00000010c8247825 */ /* 0x008fcc00078e0024 */
[----:B------:R-:W5:Y:S02]  /*18160*/  LDG.E.128 R36, desc[UR12][R36.64] ;  /* 0x0000000c24247981 */ /* 0x000f64000c1e1d00 */
.L_x_11036:
[----:B-----5:R-:W-:Y:S02]  /*18170*/  PRMT R179, R37, 0x7632, R179 ;  /* 0x0000763225b37816 */ /* 0x020fe400000000b3 */
[----:B------:R-:W-:Y:S01]  /*18180*/  PRMT R165, R36, 0x7632, R165 ;  /* 0x0000763224a57816 */ /* 0x000fe200000000a5 */
[----:B------:R-:W-:Y:S06]  /*18190*/  BRA.U !UP0, `(.L_x_11037) ;  /* 0x0000002d08907547 */ /* 0x000fec000b800000 */
[----:B-12---:R-:W1:Y:S02]  /*181a0*/  LDC.64 R152, c[0x0][0x3a0] ;  /* 0x0000e800ff987b82 */ /* 0x006e640000000a00 */
        /* <DEDUP_REMOVED lines=23> */
.L_x_11041:
        /* <DEDUP_REMOVED lines=13> */
.L_x_11043:
[----:B------:R-:W-:Y:S05]  /*183f0*/  BSYNC.RECONVERGENT B2 ;  /* 0x0000000000027941 */ /* 0x000fea0003800200 */
.L_x_11042:
        /* <DEDUP_REMOVED lines=43> */
.L_x_11040:
[----:B------:R-:W-:Y:S05]  /*186b0*/  BSYNC.RECONVERGENT B1 ;  /* 0x0000000000017941 */ /* 0x000fea0003800200 */
.L_x_11039:
        /* <DEDUP_REMOVED lines=11> */
.L_x_11038:
        /* <DEDUP_REMOVED lines=22> */
.L_x_11047:
        /* <DEDUP_REMOVED lines=13> */
.L_x_11049:
[----:B------:R-:W-:Y:S05]  /*189a0*/  BSYNC.RECONVERGENT B2 ;  /* 0x0000000000027941 */ /* 0x000fea0003800200 */
.L_x_11048:
        /* <DEDUP_REMOVED lines=43> */
.L_x_11046:
[----:B------:R-:W-:Y:S05]  /*18c60*/  BSYNC.RECONVERGENT B1 ;  /* 0x0000000000017941 */ /* 0x000fea0003800200 */
.L_x_11045:
        /* <DEDUP_REMOVED lines=13> */
.L_x_11044:
        /* <DEDUP_REMOVED lines=21> */
.L_x_11053:
        /* <DEDUP_REMOVED lines=13> */
.L_x_11055:
[----:B------:R-:W-:Y:S05]  /*18f60*/  BSYNC.RECONVERGENT B2 ;  /* 0x0000000000027941 */ /* 0x000fea0003800200 */
.L_x_11054:
        /* <DEDUP_REMOVED lines=43> */
.L_x_11052:
[----:B------:R-:W-:Y:S05]  /*19220*/  BSYNC.RECONVERGENT B1 ;  /* 0x0000000000017941 */ /* 0x000fea0003800200 */
.L_x_11051:
        /* <DEDUP_REMOVED lines=11> */
.L_x_11050:
        /* <DEDUP_REMOVED lines=22> */
.L_x_11059:
        /* <DEDUP_REMOVED lines=13> */
.L_x_11061:
[----:B------:R-:W-:Y:S05]  /*19510*/  BSYNC.RECONVERGENT B2 ;  /* 0x0000000000027941 */ /* 0x000fea0003800200 */
.L_x_11060:
        /* <DEDUP_REMOVED lines=43> */
.L_x_11058:
[----:B------:R-:W-:Y:S05]  /*197d0*/  BSYNC.RECONVERGENT B1 ;  /* 0x0000000000017941 */ /* 0x000fea0003800200 */
.L_x_11057:
        /* <DEDUP_REMOVED lines=13> */
.L_x_11056:
        /* <DEDUP_REMOVED lines=21> */
.L_x_11065:
        /* <DEDUP_REMOVED lines=13> */
.L_x_11067:
[----:B------:R-:W-:Y:S05]  /*19ad0*/  BSYNC.RECONVERGENT B2 ;  /* 0x0000000000027941 */ /* 0x000fea0003800200 */
.L_x_11066:
        /* <DEDUP_REMOVED lines=43> */
.L_x_11064:
[----:B------:R-:W-:Y:S05]  /*19d90*/  BSYNC.RECONVERGENT B1 ;  /* 0x0000000000017941 */ /* 0x000fea0003800200 */
.L_x_11063:
        /* <DEDUP_REMOVED lines=11> */
.L_x_11062:
        /* <DEDUP_REMOVED lines=22> */
.L_x_11071:
        /* <DEDUP_REMOVED lines=13> */
.L_x_11073:
[----:B------:R-:W-:Y:S05]  /*1a080*/  BSYNC.RECONVERGENT B2 ;  /* 0x0000000000027941 */ /* 0x000fea0003800200 */
.L_x_11072:
        /* <DEDUP_REMOVED lines=43> */
.L_x_11070:
[----:B------:R-:W-:Y:S05]  /*1a340*/  BSYNC.RECONVERGENT B1 ;  /* 0x0000000000017941 */ /* 0x000fea0003800200 */
.L_x_11069:
        /* <DEDUP_REMOVED lines=13> */
.L_x_11068:
        /* <DEDUP_REMOVED lines=21> */
.L_x_11077:
        /* <DEDUP_REMOVED lines=13> */
.L_x_11079:
[----:B------:R-:W-:Y:S05]  /*1a640*/  BSYNC.RECONVERGENT B2 ;  /* 0x0000000000027941 */ /* 0x000fea0003800200 */
.L_x_11078:
        /* <DEDUP_REMOVED lines=43> */
.L_x_11076:
[----:B------:R-:W-:Y:S05]  /*1a900*/  BSYNC.RECONVERGENT B1 ;  /* 0x0000000000017941 */ /* 0x000fea0003800200 */
.L_x_11075:
        /* <DEDUP_REMOVED lines=11> */
.L_x_11074:
        /* <DEDUP_REMOVED lines=22> */
.L_x_11083:
        /* <DEDUP_REMOVED lines=13> */
.L_x_11085:
[----:B------:R-:W-:Y:S05]  /*1abf0*/  BSYNC.RECONVERGENT B2 ;  /* 0x0000000000027941 */ /* 0x000fea0003800200 */
.L_x_11084:
        /* <DEDUP_REMOVED lines=42> */
.L_x_11082:
[----:B------:R-:W-:Y:S05]  /*1aea0*/  BSYNC.RECONVERGENT B1 ;  /* 0x0000000000017941 */ /* 0x000fea0003800200 */
.L_x_11081:
        /* <DEDUP_REMOVED lines=13> */
.L_x_11080:
[----:B------:R-:W-:Y:S02]  /*1af80*/  F2FP.BF16.F32.PACK_AB R155, RZ, R194 ;  /* 0x000000c2ff9b723e */ /* 0x000fe400000010ff */
[----:B------:R-:W-:Y:S02]  /*1af90*/  PRMT R154, R211, 0x5410, R154 ;  /* 0x00005410d39a7816 */ /* 0x000fe4000000009a */
[----:B------:R-:W-:Y:S02]  /*1afa0*/  PRMT R153, R209, 0x5410, R210 ;  /* 0x00005410d1997816 */ /* 0x000fe400000000d2 */
[----:B------:R-:W-:Y:S02]  /*1afb0*/  PRMT R152, R199, 0x5410, R208 ;  /* 0x00005410c7987816 */ /* 0x000fe400000000d0 */
[----:B------:R-:W-:Y:S01]  /*1afc0*/  PRMT R155, R213, 0x5410, R155 ;  /* 0x00005410d59b7816 */ /* 0x000fe2000000009b */
[----:B------:R-:W-:Y:S06]  /*1afd0*/  BRA `(.L_x_11086) ;  /* 0x0000002800a47947 */ /* 0x000fec0003800000 */
.L_x_11037:
[----:B------:R-:W-:Y:S01]  /*1afe0*/  IMAD.MOV.U32 R31, RZ, RZ, RZ ;  /* 0x000000ffff1f7224 */ /* 0x000fe200078e00ff */
[----:B------:R-:W-:Y:S01]  /*1aff0*/  MOV R206, R199 ;  /* 0x000000c700ce7202 */ /* 0x000fe20000000f00 */
[----:B-12---:R-:W-:Y:S01]  /*1b000*/  IMAD.MOV.U32 R152, RZ, RZ, R11 ;  /* 0x000000ffff987224 */ /* 0x006fe200078e000b */
        /* <DEDUP_REMOVED lines=17> */
.L_x_11090:
        /* <DEDUP_REMOVED lines=13> */
.L_x_11092:
[----:B------:R-:W-:Y:S05]  /*1b1f0*/  BSYNC.RECONVERGENT B2 ;  /* 0x0000000000027941 */ /* 0x000fea0003800200 */
.L_x_11091:
        /* <DEDUP_REMOVED lines=42> */
.L_x_11089:
[----:B------:R-:W-:Y:S05]  /*1b4a0*/  BSYNC.RECONVERGENT B1 ;  /* 0x0000000000017941 */ /* 0x000fea0003800200 */
.L_x_11088:
        /* <DEDUP_REMOVED lines=9> */
.L_x_11087:
        /* <DEDUP_REMOVED lines=17> */
.L_x_11096:
        /* <DEDUP_REMOVED lines=13> */
.L_x_11098:
[----:B------:R-:W-:Y:S05]  /*1b720*/  BSYNC.RECONVERGENT B2 ;  /* 0x0000000000027941 */ /* 0x000fea0003800200 */
.L_x_11097:
        /* <DEDUP_REMOVED lines=43> */
.L_x_11095:
[----:B------:R-:W-:Y:S05]  /*1b9e0*/  BSYNC.RECONVERGENT B1 ;  /* 0x0000000000017941 */ /* 0x000fea0003800200 */
.L_x_11094:
        /* <DEDUP_REMOVED lines=9> */
.L_x_11093:
        /* <DEDUP_REMOVED lines=17> */
.L_x_11102:
        /* <DEDUP_REMOVED lines=13> */
.L_x_11104:
[----:B------:R-:W-:Y:S05]  /*1bc60*/  BSYNC.RECONVERGENT B2 ;  /* 0x0000000000027941 */ /* 0x000fea0003800200 */
.L_x_11103:
        /* <DEDUP_REMOVED lines=43> */
.L_x_11101:
[----:B------:R-:W-:Y:S05]  /*1bf20*/  BSYNC.RECONVERGENT B1 ;  /* 0x0000000000017941 */ /* 0x000fea0003800200 */
.L_x_11100:
        /* <DEDUP_REMOVED lines=9> */
.L_x_11099:
        /* <DEDUP_REMOVED lines=17> */
.L_x_11108:
        /* <DEDUP_REMOVED lines=13> */
.L_x_11110:
[----:B------:R-:W-:Y:S05]  /*1c1a0*/  BSYNC.RECONVERGENT B2 ;  /* 0x0000000000027941 */ /* 0x000fea0003800200 */
.L_x_11109:
        /* <DEDUP_REMOVED lines=43> */
.L_x_11107:
[----:B------:R-:W-:Y:S05]  /*1c460*/  BSYNC.RECONVERGENT B1 ;  /* 0x0000000000017941 */ /* 0x000fea0003800200 */
.L_x_11106:
        /* <DEDUP_REMOVED lines=9> */
.L_x_11105:
        /* <DEDUP_REMOVED lines=17> */
.L_x_11114:
        /* <DEDUP_REMOVED lines=13> */
.L_x_11116:
[----:B------:R-:W-:Y:S05]  /*1c6e0*/  BSYNC.RECONVERGENT B2 ;  /* 0x0000000000027941 */ /* 0x000fea0003800200 */
.L_x_11115:
        /* <DEDUP_REMOVED lines=43> */
.L_x_11113:
[----:B------:R-:W-:Y:S05]  /*1c9a0*/  BSYNC.RECONVERGENT B1 ;  /* 0x0000000000017941 */ /* 0x000fea0003800200 */
.L_x_11112:
        /* <DEDUP_REMOVED lines=9> */
.L_x_11111:
        /* <DEDUP_REMOVED lines=17> */
.L_x_11120:
        /* <DEDUP_REMOVED lines=13> */
.L_x_11122:
[----:B------:R-:W-:Y:S05]  /*1cc20*/  BSYNC.RECONVERGENT B2 ;  /* 0x0000000000027941 */ /* 0x000fea0003800200 */
.L_x_11121:
        /* <DEDUP_REMOVED lines=43> */
.L_x_11119:
[----:B------:R-:W-:Y:S05]  /*1cee0*/  BSYNC.RECONVERGENT B1 ;  /* 0x0000000000017941 */ /* 0x000fea0003800200 */
.L_x_11118:
        /* <DEDUP_REMOVED lines=10> */
.L_x_11117:
        /* <DEDUP_REMOVED lines=17> */
.L_x_11126:
        /* <DEDUP_REMOVED lines=13> */
.L_x_11128:
[----:B------:R-:W-:Y:S05]  /*1d170*/  BSYNC.RECONVERGENT B2 ;  /* 0x0000000000027941 */ /* 0x000fea0003800200 */
.L_x_11127:
        /* <DEDUP_REMOVED lines=43> */
.L_x_11125:
[----:B------:R-:W-:Y:S05]  /*1d430*/  BSYNC.RECONVERGENT B1 ;  /* 0x0000000000017941 */ /* 0x000fea0003800200 */
.L_x_11124:
        /* <DEDUP_REMOVED lines=9> */
.L_x_11123:
        /* <DEDUP_REMOVED lines=17> */
.L_x_11132:
        /* <DEDUP_REMOVED lines=13> */
.L_x_11134:
[----:B------:R-:W-:Y:S05]  /*1d6b0*/  BSYNC.RECONVERGENT B2 ;  /* 0x0000000000027941 */ /* 0x000fea0003800200 */
.L_x_11133:
        /* <DEDUP_REMOVED lines=43> */
.L_x_11131:
[----:B------:R-:W-:Y:S05]  /*1d970*/  BSYNC.RECONVERGENT B1 ;  /* 0x0000000000017941 */ /* 0x000fea0003800200 */
.L_x_11130:
        /* <DEDUP_REMOVED lines=10> */
.L_x_11129:
[----:B------:R-:W-:Y:S02]  /*1da20*/  F2FP.BF16.F32.PACK_AB R155, RZ, R194 ;  /* 0x000000c2ff9b723e */ /* 0x000fe400000010ff */
[----:B------:R-:W-:Y:S02]  /*1da30*/  PRMT R154, R210, 0x5410, R211 ;  /* 0x00005410d29a7816 */ /* 0x000fe400000000d3 */
[----:B------:R-:W-:Y:S02]  /*1da40*/  PRMT R153, R209, 0x5410, R208 ;  /* 0x00005410d1997816 */ /* 0x000fe400000000d0 */
[----:B------:R-:W-:Y:S02]  /*1da50*/  PRMT R152, R207, 0x5410, R199 ;  /* 0x00005410cf987816 */ /* 0x000fe400000000c7 */
[----:B------:R-:W-:-:S07]  /*1da60*/  PRMT R155, R212, 0x5410, R155 ;  /* 0x00005410d49b7816 */ /* 0x000fce000000009b */
.L_x_11086:
        /* <DEDUP_REMOVED lines=25> */
.L_x_11135:
[----:B------:R-:W-:Y:S01]  /*1dc00*/  IADD3 R201, PT, PT, R201, 0x80, RZ ;  /* 0x00000080c9c97810 */ /* 0x000fe20007ffe0ff */
[----:B------:R-:W-:-:S07]  /*1dc10*/  VIADD R200, R200, 0x80 ;  /* 0x00000080c8c87836 */ /* 0x000fce0000000000 */
.L_x_11035:
[----:B------:R-:W-:Y:S05]  /*1dc20*/  BSYNC.RECONVERGENT B0 ;  /* 0x0000000000007941 */ /* 0x000fea0003800200 */
.L_x_11034:
        /* <DEDUP_REMOVED lines=9> */
.L_x_11138:
[----:B-----5:R-:W-:Y:S02]  /*1dcc0*/  PRMT R181, R37, 0x7632, R181 ;  /* 0x0000763225b57816 */ /* 0x020fe400000000b5 */
[----:B------:R-:W-:Y:S01]  /*1dcd0*/  PRMT R167, R36, 0x7632, R167 ;  /* 0x0000763224a77816 */ /* 0x000fe200000000a7 */
[----:B------:R-:W-:Y:S06]  /*1dce0*/  BRA.U !UP0, `(.L_x_11139) ;  /* 0x0000002d08907547 */ /* 0x000fec000b800000 */
[----:B-12---:R-:W1:Y:S02]  /*1dcf0*/  LDC.64 R152, c[0x0][0x3a0] ;  /* 0x0000e800ff987b82 */ /* 0x006e640000000a00 */
        /* <DEDUP_REMOVED lines=23> */
.L_x_11143:
        /* <DEDUP_REMOVED lines=13> */
.L_x_11145:
[----:B------:R-:W-:Y:S05]  /*1df40*/  BSYNC.RECONVERGENT B2 ;  /* 0x0000000000027941 */ /* 0x000fea0003800200 */
.L_x_11144:
        /* <DEDUP_REMOVED lines=43> */
.L_x_11142:
[----:B------:R-:W-:Y:S05]  /*1e200*/  BSYNC.RECONVERGENT B1 ;  /* 0x0000000000017941 */ /* 0x000fea0003800200 */
.L_x_11141:
        /* <DEDUP_REMOVED lines=11> */
.L_x_11140:
        /* <DEDUP_REMOVED lines=22> */
.L_x_11149:
        /* <DEDUP_REMOVED lines=13> */
.L_x_11151:
[----:B------:R-:W-:Y:S05]  /*1e4f0*/  BSYNC.RECONVERGENT B2 ;  /* 0x0000000000027941 */ /* 0x000fea0003800200 */
.L_x_11150:
        /* <DEDUP_REMOVED lines=43> */
.L_x_11148:
[----:B------:R-:W-:Y:S05]  /*1e7b0*/  BSYNC.RECONVERGENT B1 ;  /* 0x0000000000017941 */ /* 0x000fea0003800200 */
.L_x_11147:
        /* <DEDUP_REMOVED lines=13> */
.L_x_11146:
        /* <DEDUP_REMOVED lines=21> */
.L_x_11155:
        /* <DEDUP_REMOVED lines=13> */
.L_x_11157:
[----:B------:R-:W-:Y:S05]  /*1eab0*/  BSYNC.RECONVERGENT B2 ;  /* 0x0000000000027941 */ /* 0x000fea0003800200 */
.L_x_11156:
        /* <DEDUP_REMOVED lines=43> */
.L_x_11154:
[----:B------:R-:W-:Y:S05]  /*1ed70*/  BSYNC.RECONVERGENT B1 ;  /* 0x0000000000017941 */ /* 0x000fea0003800200 */
.L_x_11153:
        /* <DEDUP_REMOVED lines=11> */
.L_x_11152:
        /* <DEDUP_REMOVED lines=22> */
.L_x_11161:
        /* <DEDUP_REMOVED lines=13> */
.L_x_11163:
[----:B------:R-:W-:Y:S05]  /*1f060*/  BSYNC.RECONVERGENT B2 ;  /* 0x0000000000027941 */ /* 0x000fea0003800200 */
.L_x_11162:
        /* <DEDUP_REMOVED lines=43> */
.L_x_11160:
[----:B------:R-:W-:Y:S05]  /*1f320*/  BSYNC.RECONVERGENT B1 ;  /* 0x0000000000017941 */ /* 0x000fea0003800200 */
.L_x_11159:
        /* <DEDUP_REMOVED lines=13> */
.L_x_11158:
        /* <DEDUP_REMOVED lines=21> */
.L_x_11167:
        /* <DEDUP_REMOVED lines=13> */
.L_x_11169:
[----:B------:R-:W-:Y:S05]  /*1f620*/  BSYNC.RECONVERGENT B2 ;  /* 0x0000000000027941 */ /* 0x000fea0003800200 */
.L_x_11168:
        /* <DEDUP_REMOVED lines=43> */
.L_x_11166:
[----:B------:R-:W-:Y:S05]  /*1f8e0*/  BSYNC.RECONVERGENT B1 ;  /* 0x0000000000017941 */ /* 0x000fea0003800200 */
.L_x_11165:
        /* <DEDUP_REMOVED lines=11> */
.L_x_11164:
        /* <DEDUP_REMOVED lines=22> */
.L_x_11173:
        /* <DEDUP_REMOVED lines=13> */
.L_x_11175:
[----:B------:R-:W-:Y:S05]  /*1fbd0*/  BSYNC.RECONVERGENT B2 ;  /* 0x0000000000027941 */ /* 0x000fea0003800200 */
.L_x_11174:
        /* <DEDUP_REMOVED lines=43> */
.L_x_11172:
[----:B------:R-:W-:Y:S05]  /*1fe90*/  BSYNC.RECONVERGENT B1 ;  /* 0x0000000000017941 */ /* 0x000fea0003800200 */
.L_x_11171:
        /* <DEDUP_REMOVED lines=13> */
.L_x_11170:
        /* <DEDUP_REMOVED lines=21> */
.L_x_11179:
        /* <DEDUP_REMOVED lines=13> */
.L_x_11181:
[----:B------:R-:W-:Y:S05]  /*20190*/  BSYNC.RECONVERGENT B2 ;  /* 0x0000000000027941 */ /* 0x000fea0003800200 */
.L_x_11180:
        /* <DEDUP_REMOVED lines=43> */
.L_x_11178:
[----:B------:R-:W-:Y:S05]  /*20450*/  BSYNC.RECONVERGENT B1 ;  /* 0x0000000000017941 */ /* 0x000fea0003800200 */
.L_x_11177:
        /* <DEDUP_REMOVED lines=11> */
.L_x_11176:
        /* <DEDUP_REMOVED lines=22> */
.L_x_11185:
        /* <DEDUP_REMOVED lines=13> */
.L_x_11187:
[----:B------:R-:W-:Y:S05]  /*20740*/  BSYNC.RECONVERGENT B2 ;  /* 0x0000000000027941 */ /* 0x000fea0003800200 */
.L_x_11186:
        /* <DEDUP_REMOVED lines=42> */
.L_x_11184:
[----:B------:R-:W-:Y:S05]  /*209f0*/  BSYNC.RECONVERGENT B1 ;  /* 0x0000000000017941 */ /* 0x000fea0003800200 */
.L_x_11183:
        /* <DEDUP_REMOVED lines=13> */
.L_x_11182:
[----:B------:R-:W-:Y:S02]  /*20ad0*/  F2FP.BF16.F32.PACK_AB R155, RZ, R196 ;  /* 0x000000c4ff9b723e */ /* 0x000fe400000010ff */
[----:B------:R-:W-:Y:S02]  /*20ae0*/  PRMT R154, R211, 0x5410, R154 ;  /* 0x00005410d39a7816 */ /* 0x000fe4000000009a */
[----:B------:R-:W-:Y:S02]  /*20af0*/  PRMT R153, R209, 0x5410, R210 ;  /* 0x00005410d1997816 */ /* 0x000fe400000000d2 */
[----:B------:R-:W-:Y:S02]  /*20b00*/  PRMT R152, R199, 0x5410, R208 ;  /* 0x00005410c7987816 */ /* 0x000fe400000000d0 */
[----:B------:R-:W-:Y:S01]  /*20b10*/  PRMT R155, R213, 0x5410, R155 ;  /* 0x00005410d59b7816 */ /* 0x000fe2000000009b */
[----:B------:R-:W-:Y:S06]  /*20b20*/  BRA `(.L_x_11188) ;  /* 0x0000002800a47947 */ /* 0x000fec0003800000 */
.L_x_11139:
[----:B------:R-:W-:Y:S01]  /*20b30*/  IMAD.MOV.U32 R33, RZ, RZ, RZ ;  /* 0x000000ffff217224 */ /* 0x000fe200078e00ff */
[----:B-12---:R-:W-:Y:S01]  /*20b40*/  MOV R152, R11 ;  /* 0x0000000b00987202 */ /* 0x006fe20000000f00 */
        /* <DEDUP_REMOVED lines=18> */
.L_x_11192:
        /* <DEDUP_REMOVED lines=13> */
.L_x_11194:
[----:B------:R-:W-:Y:S05]  /*20d40*/  BSYNC.RECONVERGENT B2 ;  /* 0x0000000000027941 */ /* 0x000fea0003800200 */
.L_x_11193:
        /* <DEDUP_REMOVED lines=42> */
.L_x_11191:
[----:B------:R-:W-:Y:S05]  /*20ff0*/  BSYNC.RECONVERGENT B1 ;  /* 0x0000000000017941 */ /* 0x000fea0003800200 */
.L_x_11190:
        /* <DEDUP_REMOVED lines=9> */
.L_x_11189:
        /* <DEDUP_REMOVED lines=17> */
.L_x_11198:
        /* <DEDUP_REMOVED lines=13> */
.L_x_11200:
[----:B------:R-:W-:Y:S05]  /*21270*/  BSYNC.RECONVERGENT B2 ;  /* 0x0000000000027941 */ /* 0x000fea0003800200 */
.L_x_11199:
        /* <DEDUP_REMOVED lines=43> */
.L_x_11197:
[----:B------:R-:W-:Y:S05]  /*21530*/  BSYNC.RECONVERGENT B1 ;  /* 0x0000000000017941 */ /* 0x000fea0003800200 */
.L_x_11196:
        /* <DEDUP_REMOVED lines=9> */
.L_x_11195:
        /* <DEDUP_REMOVED lines=17> */
.L_x_11204:
        /* <DEDUP_REMOVED lines=13> */
.L_x_11206:
[----:B------:R-:W-:Y:S05]  /*217b0*/  BSYNC.RECONVERGENT B2 ;  /* 0x0000000000027941 */ /* 0x000fea0003800200 */
.L_x_11205:
        /* <DEDUP_REMOVED lines=43> */
.L_x_11203:
[----:B------:R-:W-:Y:S05]  /*21a70*/  BSYNC.RECONVERGENT B1 ;  /* 0x0000000000017941 */ /* 0x000fea0003800200 */
.L_x_11202:
        /* <DEDUP_REMOVED lines=9> */
.L_x_11201:
        /* <DEDUP_REMOVED lines=17> */
.L_x_11210:
        /* <DEDUP_REMOVED lines=13> */
.L_x_11212:
[----:B------:R-:W-:Y:S05]  /*21cf0*/  BSYNC.RECONVERGENT B2 ;  /* 0x0000000000027941 */ /* 0x000fea0003800200 */
.L_x_11211:
        /* <DEDUP_REMOVED lines=43> */
.L_x_11209:
[----:B------:R-:W-:Y:S05]  /*21fb0*/  BSYNC.RECONVERGENT B1 ;  /* 0x0000000000017941 */ /* 0x000fea0003800200 */
.L_x_11208:
        /* <DEDUP_REMOVED lines=9> */
.L_x_11207:
        /* <DEDUP_REMOVED lines=17> */
.L_x_11216:
        /* <DEDUP_REMOVED lines=13> */
.L_x_11218:
[----:B------:R-:W-:Y:S05]  /*22230*/  BSYNC.RECONVERGENT B2 ;  /* 0x0000000000027941 */ /* 0x000fea0003800200 */
.L_x_11217:
        /* <DEDUP_REMOVED lines=43> */
.L_x_11215:
[----:B------:R-:W-:Y:S05]  /*224f0*/  BSYNC.RECONVERGENT B1 ;  /* 0x0000000000017941 */ /* 0x000fea0003800200 */
.L_x_11214:
        /* <DEDUP_REMOVED lines=9> */
.L_x_11213:
        /* <DEDUP_REMOVED lines=17> */
.L_x_11222:
        /* <DEDUP_REMOVED lines=13> */
.L_x_11224:
[----:B------:R-:W-:Y:S05]  /*22770*/  BSYNC.RECONVERGENT B2 ;  /* 0x0000000000027941 */ /* 0x000fea0003800200 */
.L_x_11223:
        /* <DEDUP_REMOVED lines=43> */
.L_x_11221:
[----:B------:R-:W-:Y:S05]  /*22a30*/  BSYNC.RECONVERGENT B1 ;  /* 0x0000000000017941 */ /* 0x000fea0003800200 */
.L_x_11220:
        /* <DEDUP_REMOVED lines=10> */
.L_x_11219:
        /* <DEDUP_REMOVED lines=17> */
.L_x_11228:
        /* <DEDUP_REMOVED lines=13> */
.L_x_11230:
[----:B------:R-:W-:Y:S05]  /*22cc0*/  BSYNC.RECONVERGENT B2 ;  /* 0x0000000000027941 */ /* 0x000fea0003800200 */
.L_x_11229:
        /* <DEDUP_REMOVED lines=43> */
.L_x_11227:
[----:B------:R-:W-:Y:S05]  /*22f80*/  BSYNC.RECONVERGENT B1 ;  /* 0x0000000000017941 */ /* 0x000fea0003800200 */
.L_x_11226:
        /* <DEDUP_REMOVED lines=9> */
.L_x_11225:
        /* <DEDUP_REMOVED lines=17> */
.L_x_11234:
        /* <DEDUP_REMOVED lines=13> */
.L_x_11236:
[----:B------:R-:W-:Y:S05]  /*23200*/  BSYNC.RECONVERGENT B2 ;  /* 0x0000000000027941 */ /* 0x000fea0003800200 */
.L_x_11235:
        /* <DEDUP_REMOVED lines=43> */
.L_x_11233:
[----:B------:R-:W-:Y:S05]  /*234c0*/  BSYNC.RECONVERGENT B1 ;  /* 0x0000000000017941 */ /* 0x000fea0003800200 */
.L_x_11232:
        /* <DEDUP_REMOVED lines=10> */
.L_x_11231:
[----:B------:R-:W-:Y:S02]  /*23570*/  F2FP.BF16.F32.PACK_AB R155, RZ, R196 ;  /* 0x000000c4ff9b723e */ /* 0x000fe400000010ff */
[----:B------:R-:W-:Y:S02]  /*23580*/  PRMT R154, R210, 0x5410, R211 ;  /* 0x00005410d29a7816 */ /* 0x000fe400000000d3 */
[----:B------:R-:W-:Y:S02]  /*23590*/  PRMT R153, R209, 0x5410, R208 ;  /* 0x00005410d1997816 */ /* 0x000fe400000000d0 */
[----:B------:R-:W-:Y:S02]  /*235a0*/  PRMT R152, R207, 0x5410, R199 ;  /* 0x00005410cf987816 */ /* 0x000fe400000000c7 */
[----:B------:R-:W-:-:S07]  /*235b0*/  PRMT R155, R212, 0x5410, R155 ;  /* 0x00005410d49b7816 */ /* 0x000fce000000009b */
.L_x_11188:
        /* <DEDUP_REMOVED lines=25> */
.L_x_11237:
[----:B------:R-:W-:Y:S02]  /*23750*/  VIADD R201, R201, 0x80 ;  /* 0x00000080c9c97836 */ /* 0x000fe40000000000 */
[----:B------:R-:W-:-:S07]  /*23760*/  VIADD R200, R200, 0x80 ;  /* 0x00000080c8c87836 */ /* 0x000fce0000000000 */
.L_x_11137:
[----:B------:R-:W-:Y:S05]  /*23770*/  BSYNC.RECONVERGENT B0 ;  /* 0x0000000000007941 */ /* 0x000fea0003800200 */
.L_x_11136:
        /* <DEDUP_REMOVED lines=9> */
.L_x_11240:
[----:B-----5:R-:W-:Y:S02]  /*23810*/  PRMT R183, R37, 0x7632, R183 ;  /* 0x0000763225b77816 */ /* 0x020fe400000000b7 */
[----:B------:R-:W-:Y:S01]  /*23820*/  PRMT R169, R36, 0x7632, R169 ;  /* 0x0000763224a97816 */ /* 0x000fe200000000a9 */
[----:B------:R-:W-:Y:S06]  /*23830*/  BRA.U !UP0, `(.L_x_11241) ;  /* 0x0000002d08947547 */ /* 0x000fec000b800000 */
[----:B-12---:R-:W1:Y:S02]  /*23840*/  LDC.64 R152, c[0x0][0x3a0] ;  /* 0x0000e800ff987b82 */ /* 0x006e640000000a00 */
        /* <DEDUP_REMOVED lines=19> */
[----:B------:R-:W-:Y:S01]  /*23980*/  @!P5 IMAD.MOV.U32 R6, RZ, RZ, R14 ;  /* 0x000000ffff06d224 */ /* 0x000fe200078e000e */
[----:B------:R-:W-:Y:S01]  /*23990*/  @P5 MOV R6, R13 ;  /* 0x0000000d00065202 */ /* 0x000fe20000000f00 */
[----:B------:R-:W-:Y:S01]  /*239a0*/  @P5 IMAD.MOV.U32 R169, RZ, RZ, R199 ;  /* 0x000000ffffa95224 */ /* 0x000fe200078e00c7 */
[----:B------:R-:W-:Y:S06]  /*239b0*/  BRA `(.L_x_11244) ;  /* 0x0000000000e47947 */ /* 0x000fec0003800000 */
.L_x_11245:
        /* <DEDUP_REMOVED lines=13> */
.L_x_11247:
[----:B------:R-:W-:Y:S05]  /*23a90*/  BSYNC.RECONVERGENT B2 ;  /* 0x0000000000027941 */ /* 0x000fea0003800200 */
.L_x_11246:
        /* <DEDUP_REMOVED lines=43> */
.L_x_11244:
[----:B------:R-:W-:Y:S05]  /*23d50*/  BSYNC.RECONVERGENT B1 ;  /* 0x0000000000017941 */ /* 0x000fea0003800200 */
.L_x_11243:
[----:B------:R-:W-:Y:S01]  /*23d60*/  HFMA2 R11, -RZ, RZ, 0.1171875, 0 ;  /* 0x2f800000ff0b7431 */ /* 0x000fe200000001ff */
[----:B------:R-:W-:Y:S01]  /*23d70*/  I2FP.F32.U32 R6, R6 ;  /* 0x0000000600067245 */ /* 0x000fe20000201000 */
[----:B------:R-:W-:Y:S01]  /*23d80*/  IMAD.U32 R35, R36, 0x10000, RZ ;  /* 0x0001000024237824 */ /* 0x000fe200078e00ff */
[----:B------:R-:W-:-:S03]  /*23d90*/  SHF.L.U32 R156, R152, 0x10, RZ ;  /* 0x00000010989c7819 */ /* 0x000fc600000006ff */
[----:B------:R-:W-:Y:S01]  /*23da0*/  FMUL.FTZ R35, R35, UR17 ;  /* 0x0000001123237c20 */ /* 0x000fe20008410000 */
[----:B------:R-:W-:-:S03]  /*23db0*/  FFMA.FTZ R6, R6, R11, 1.1641532182693481445e-10 ;  /* 0x2f00000006067423 */ /* 0x000fc6000001000b */
[----:B------:R-:W-:Y:S02]  /*23dc0*/  FMUL.FTZ R35, R35, UR16 ;  /* 0x0000001023237c20 */ /* 0x000fe40008410000 */
[----:B------:R-:W-:-:S04]  /*23dd0*/  FSETP.GTU.FTZ.AND P5, PT, R6, UR23, PT ;  /* 0x0000001706007c0b */ /* 0x000fc8000bfbc000 */
[----:B------:R-:W-:Y:S02]  /*23de0*/  FSEL R35, R35, RZ, !P5 ;  /* 0x000000ff23237208 */ /* 0x000fe40006800000 */
[----:B------:R-:W-:-:S03]  /*23df0*/  SEL R6, RZ, 0x1, P5 ;  /* 0x00000001ff067807 */ /* 0x000fc60002800000 */
[----:B------:R-:W-:-:S07]  /*23e00*/  FADD.FTZ R35, R156, R35 ;  /* 0x000000239c237221 */ /* 0x000fce0000010000 */
.L_x_11242:
        /* <DEDUP_REMOVED lines=22> */
.L_x_11251:
        /* <DEDUP_REMOVED lines=13> */
.L_x_11253:
[----:B------:R-:W-:Y:S05]  /*24040*/  BSYNC.RECONVERGENT B2 ;  /* 0x0000000000027941 */ /* 0x000fea0003800200 */
.L_x_11252:
        /* <DEDUP_REMOVED lines=43> */
.L_x_11250:
[----:B------:R-:W-:Y:S05]  /*24300*/  BSYNC.RECONVERGENT B1 ;  /* 0x0000000000017941 */ /* 0x000fea0003800200 */
.L_x_11249:
        /* <DEDUP_REMOVED lines=13> */
.L_x_11248:
        /* <DEDUP_REMOVED lines=21> */
.L_x_11257:
        /* <DEDUP_REMOVED lines=13> */
.L_x_11259:
[----:B------:R-:W-:Y:S05]  /*24600*/  BSYNC.RECONVERGENT B2 ;  /* 0x0000000000027941 */ /* 0x000fea0003800200 */
.L_x_11258:
        /* <DEDUP_REMOVED lines=43> */
.L_x_11256:
[----:B------:R-:W-:Y:S05]  /*248c0*/  BSYNC.RECONVERGENT B1 ;  /* 0x0000000000017941 */ /* 0x000fea0003800200 */
.L_x_11255:
        /* <DEDUP_REMOVED lines=11> */
.L_x_11254:
        /* <DEDUP_REMOVED lines=22> */
.L_x_11263:
        /* <DEDUP_REMOVED lines=13> */
.L_x_11265:
[----:B------:R-:W-:Y:S05]  /*24bb0*/  BSYNC.RECONVERGENT B2 ;  /* 0x0000000000027941 */ /* 0x000fea0003800200 */
.L_x_11264:
        /* <DEDUP_REMOVED lines=43> */
.L_x_11262:
[----:B------:R-:W-:Y:S05]  /*24e70*/  BSYNC.RECONVERGENT B1 ;  /* 0x0000000000017941 */ /* 0x000fea0003800200 */
.L_x_11261:
[----:B------:R-:W-:Y:S01]  /*24e80*/  HFMA2 R183, -RZ, RZ, 0.1171875, 0 ;  /* 0x2f800000ffb77431 */ /* 0x000fe200000001ff */
[----:B------:R-:W-:Y:S02]  /*24e90*/  PRMT R152, R37, 0x7632, R152 ;  /* 0x0000763225987816 */ /* 0x000fe40000000098 */
        /* <DEDUP_REMOVED lines=10> */
[----:B------:R-:W-:-:S07]  /*24f40*/  FADD.FTZ R170, R153, R152 ;  /* 0x0000009899aa7221 */ /* 0x000fce0000010000 */
.L_x_11260:
        /* <DEDUP_REMOVED lines=21> */
.L_x_11269:
        /* <DEDUP_REMOVED lines=13> */
.L_x_11271:
[----:B------:R-:W-:Y:S05]  /*25170*/  BSYNC.RECONVERGENT B2 ;  /* 0x0000000000027941 */ /* 0x000fea0003800200 */
.L_x_11270:
        /* <DEDUP_REMOVED lines=43> */
.L_x_11268:
[----:B------:R-:W-:Y:S05]  /*25430*/  BSYNC.RECONVERGENT B1 ;  /* 0x0000000000017941 */ /* 0x000fea0003800200 */
.L_x_11267:
        /* <DEDUP_REMOVED lines=11> */
.L_x_11266:
        /* <DEDUP_REMOVED lines=22> */
.L_x_11275:
        /* <DEDUP_REMOVED lines=13> */
.L_x_11277:
[----:B------:R-:W-:Y:S05]  /*25720*/  BSYNC.RECONVERGENT B2 ;  /* 0x0000000000027941 */ /* 0x000fea0003800200 */
.L_x_11276:
        /* <DEDUP_REMOVED lines=43> */
.L_x_11274:
[----:B------:R-:W-:Y:S05]  /*259e0*/  BSYNC.RECONVERGENT B1 ;  /* 0x0000000000017941 */ /* 0x000fea0003800200 */
.L_x_11273:
[----:B------:R-:W-:Y:S01]  /*259f0*/  HFMA2 R197, -RZ, RZ, 0.1171875, 0 ;  /* 0x2f800000ffc57431 */ /* 0x000fe200000001ff */
[----:B------:R-:W-:Y:S02]  /*25a00*/  PRMT R152, R38, 0x7632, R152 ;  /* 0x0000763226987816 */ /* 0x000fe40000000098 */
[----:B------:R-:W-:Y:S02]  /*25a10*/  I2FP.F32.U32 R22, R22 ;  /* 0x0000001600167245 */ /* 0x000fe40000201000 */
[----:B------:R-:W-:Y:S01]  /*25a20*/  PRMT R154, R154, 0x7632, R154 ;  /* 0x000076329a9a7816 */ /* 0x000fe2000000009a */
[----:B------:R-:W-:Y:S02]  /*25a30*/  IMAD.U32 R152, R152, 0x10000, RZ ;  /* 0x0001000098987824 */ /* 0x000fe400078e00ff */
        /* <DEDUP_REMOVED lines=8> */
.L_x_11272:
        /* <DEDUP_REMOVED lines=21> */
.L_x_11281:
        /* <DEDUP_REMOVED lines=13> */
.L_x_11283:
[----:B------:R-:W-:Y:S05]  /*25ce0*/  BSYNC.RECONVERGENT B2 ;  /* 0x0000000000027941 */ /* 0x000fea0003800200 */
.L_x_11282:
        /* <DEDUP_REMOVED lines=43> */
.L_x_11280:
[----:B------:R-:W-:Y:S05]  /*25fa0*/  BSYNC.RECONVERGENT B1 ;  /* 0x0000000000017941 */ /* 0x000fea0003800200 */
.L_x_11279:
        /* <DEDUP_REMOVED lines=11> */
.L_x_11278:
        /* <DEDUP_REMOVED lines=22> */
.L_x_11287:
        /* <DEDUP_REMOVED lines=13> */
.L_x_11289:
[----:B------:R-:W-:Y:S05]  /*26290*/  BSYNC.RECONVERGENT B2 ;  /* 0x0000000000027941 */ /* 0x000fea0003800200 */
.L_x_11288:
        /* <DEDUP_REMOVED lines=43> */
.L_x_11286:
[----:B------:R-:W-:Y:S05]  /*26550*/  BSYNC.RECONVERGENT B1 ;  /* 0x0000000000017941 */ /* 0x000fea0003800200 */
.L_x_11285:
        /* <DEDUP_REMOVED lines=13> */
.L_x_11284:
[----:B------:R-:W-:Y:S02]  /*26630*/  F2FP.BF16.F32.PACK_AB R155, RZ, R198 ;  /* 0x000000c6ff9b723e */ /* 0x000fe400000010ff */
[----:B------:R-:W-:Y:S02]  /*26640*/  PRMT R154, R210, 0x5410, R154 ;  /* 0x00005410d29a7816 */ /* 0x000fe4000000009a */
[----:B------:R-:W-:Y:S02]  /*26650*/  PRMT R153, R208, 0x5410, R209 ;  /* 0x00005410d0997816 */ /* 0x000fe400000000d1 */
[----:B------:R-:W-:Y:S02]  /*26660*/  PRMT R152, R206, 0x5410, R207 ;  /* 0x00005410ce987816 */ /* 0x000fe400000000cf */
[----:B------:R-:W-:Y:S01]  /*26670*/  PRMT R155, R212, 0x5410, R155 ;  /* 0x00005410d49b7816 */ /* 0x000fe2000000009b */
[----:B------:R-:W-:Y:S06]  /*26680*/  BRA `(.L_x_11290) ;  /* 0x0000002800a87947 */ /* 0x000fec0003800000 */
.L_x_11241:
        /* <DEDUP_REMOVED lines=20> */
.L_x_11294:
        /* <DEDUP_REMOVED lines=13> */
.L_x_11296:
[----:B------:R-:W-:Y:S05]  /*268a0*/  BSYNC.RECONVERGENT B2 ;  /* 0x0000000000027941 */ /* 0x000fea0003800200 */
.L_x_11295:
        /* <DEDUP_REMOVED lines=42> */
.L_x_11293:
[----:B------:R-:W-:Y:S05]  /*26b50*/  BSYNC.RECONVERGENT B1 ;  /* 0x0000000000017941 */ /* 0x000fea0003800200 */
.L_x_11292:
        /* <DEDUP_REMOVED lines=9> */
.L_x_11291:
        /* <DEDUP_REMOVED lines=17> */
.L_x_11300:
        /* <DEDUP_REMOVED lines=13> */
.L_x_11302:
[----:B------:R-:W-:Y:S05]  /*26dd0*/  BSYNC.RECONVERGENT B2 ;  /* 0x0000000000027941 */ /* 0x000fea0003800200 */
.L_x_11301:
        /* <DEDUP_REMOVED lines=41> */
[----:B------:R-:W-:Y:S02]  /*27070*/  LOP3.LUT R14, R154, UR42, R153, 0x96, !PT ;  /* 0x0000002a9a0e7c12 */ /* 0x000fe4000f8e9699 */
[----:B------:R-:W-:-:S07]  /*27080*/  MOV R210, R152 ;  /* 0x0000009800d27202 */ /* 0x000fce0000000f00 */
.L_x_11299:
[----:B------:R-:W-:Y:S05]  /*27090*/  BSYNC.RECONVERGENT B1 ;  /* 0x0000000000017941 */ /* 0x000fea0003800200 */
.L_x_11298:
        /* <DEDUP_REMOVED lines=9> */
.L_x_11297:
        /* <DEDUP_REMOVED lines=17> */
.L_x_11306:
        /* <DEDUP_REMOVED lines=13> */
.L_x_11308:
[----:B------:R-:W-:Y:S05]  /*27310*/  BSYNC.RECONVERGENT B2 ;  /* 0x0000000000027941 */ /* 0x000fea0003800200 */
.L_x_11307:
        /* <DEDUP_REMOVED lines=43> */
.L_x_11305:
[----:B------:R-:W-:Y:S05]  /*275d0*/  BSYNC.RECONVERGENT B1 ;  /* 0x0000000000017941 */ /* 0x000fea0003800200 */
.L_x_11304:
        /* <DEDUP_REMOVED lines=9> */
.L_x_11303:
        /* <DEDUP_REMOVED lines=17> */
.L_x_11312:
        /* <DEDUP_REMOVED lines=13> */
.L_x_11314:
[----:B------:R-:W-:Y:S05]  /*27850*/  BSYNC.RECONVERGENT B2 ;  /* 0x0000000000027941 */ /* 0x000fea0003800200 */
.L_x_11313:
        /* <DEDUP_REMOVED lines=43> */
.L_x_11311:
[----:B------:R-:W-:Y:S05]  /*27b10*/  BSYNC.RECONVERGENT B1 ;  /* 0x0000000000017941 */ /* 0x000fea0003800200 */
.L_x_11310:
        /* <DEDUP_REMOVED lines=9> */
.L_x_11309:
        /* <DEDUP_REMOVED lines=17> */
.L_x_11318:
        /* <DEDUP_REMOVED lines=13> */
.L_x_11320:
[----:B------:R-:W-:Y:S05]  /*27d90*/  BSYNC.RECONVERGENT B2 ;  /* 0x0000000000027941 */ /* 0x000fea0003800200 */
.L_x_11319:
        /* <DEDUP_REMOVED lines=43> */
.L_x_11317:
[----:B------:R-:W-:Y:S05]  /*28050*/  BSYNC.RECONVERGENT B1 ;  /* 0x0000000000017941 */ /* 0x000fea0003800200 */
.L_x_11316:
        /* <DEDUP_REMOVED lines=9> */
.L_x_11315:
        /* <DEDUP_REMOVED lines=17> */
.L_x_11324:
        /* <DEDUP_REMOVED lines=13> */
.L_x_11326:
[----:B------:R-:W-:Y:S05]  /*282d0*/  BSYNC.RECONVERGENT B2 ;  /* 0x0000000000027941 */ /* 0x000fea0003800200 */
.L_x_11325:
        /* <DEDUP_REMOVED lines=43> */
.L_x_11323:
[----:B------:R-:W-:Y:S05]  /*28590*/  BSYNC.RECONVERGENT B1 ;  /* 0x0000000000017941 */ /* 0x000fea0003800200 */
.L_x_11322:
        /* <DEDUP_REMOVED lines=10> */
.L_x_11321:
        /* <DEDUP_REMOVED lines=17> */
.L_x_11330:
        /* <DEDUP_REMOVED lines=13> */
.L_x_11332:
[----:B------:R-:W-:Y:S05]  /*28820*/  BSYNC.RECONVERGENT B2 ;  /* 0x0000000000027941 */ /* 0x000fea0003800200 */
.L_x_11331:
        /* <DEDUP_REMOVED lines=43> */
.L_x_11329:
[----:B------:R-:W-:Y:S05]  /*28ae0*/  BSYNC.RECONVERGENT B1 ;  /* 0x0000000000017941 */ /* 0x000fea0003800200 */
.L_x_11328:
        /* <DEDUP_REMOVED lines=9> */
.L_x_11327:
        /* <DEDUP_REMOVED lines=17> */
.L_x_11336:
        /* <DEDUP_REMOVED lines=13> */
.L_x_11338:
[----:B------:R-:W-:Y:S05]  /*28d60*/  BSYNC.RECONVERGENT B2 ;  /* 0x0000000000027941 */ /* 0x000fea0003800200 */
.L_x_11337:
        /* <DEDUP_REMOVED lines=43> */
.L_x_11335:
[----:B------:R-:W-:Y:S05]  /*29020*/  BSYNC.RECONVERGENT B1 ;  /* 0x0000000000017941 */ /* 0x000fea0003800200 */
.L_x_11334:
        /* <DEDUP_REMOVED lines=10> */
.L_x_11333:
[----:B------:R-:W-:Y:S02]  /*290d0*/  F2FP.BF16.F32.PACK_AB R155, RZ, R198 ;  /* 0x000000c6ff9b723e */ /* 0x000fe400000010ff */
[----:B------:R-:W-:Y:S02]  /*290e0*/  MOV R199, R210 ;  /* 0x000000d200c77202 */ /* 0x000fe40000000f00 */
[----:B------:R-:W-:Y:S02]  /*290f0*/  PRMT R154, R208, 0x5410, R209 ;  /* 0x00005410d09a7816 */ /* 0x000fe400000000d1 */
[----:B------:R-:W-:Y:S02]  /*29100*/  PRMT R153, R207, 0x5410, R206 ;  /* 0x00005410cf997816 */ /* 0x000fe400000000ce */
[----:B------:R-:W-:Y:S02]  /*29110*/  PRMT R152, R205, 0x5410, R204 ;  /* 0x00005410cd987816 */ /* 0x000fe400000000cc */
[----:B------:R-:W-:-:S07]  /*29120*/  PRMT R155, R211, 0x5410, R155 ;  /* 0x00005410d39b7816 */ /* 0x000fce000000009b */
.L_x_11290:
        /* <DEDUP_REMOVED lines=24> */
.L_x_11239:
[----:B------:R-:W-:Y:S05]  /*292b0*/  BSYNC.RECONVERGENT B0 ;  /* 0x0000000000007941 */ /* 0x000fea0003800200 */
.L_x_11238:
[----:B-1234-:R-:W-:Y:S01]  /*292c0*/  FADD.FTZ R152, RZ, R7 ;  /* 0x00000007ff987221 */ /* 0x01efe20000010000 */
[C---:B------:R-:W-:Y:S01]  /*292d0*/  ISETP.GT.U32.AND P4, PT, R17.reuse, 0xff, PT ;  /* 0x000000ff1100780c */ /* 0x040fe20003f84070 */
[----:B------:R-:W1:Y:S01]  /*292e0*/  S2UR UR5, SR_CgaCtaId ;  /* 0x00000000000579c3 */ /* 0x000e620000008800 */
        /* <DEDUP_REMOVED lines=309> */
.L_x_11341:
[----:B------:R-:W-:Y:S05]  /*2a640*/  BSYNC.RECONVERGENT B0 ;  /* 0x0000000000007941 */ /* 0x000fea0003800200 */
.L_x_11340:
[----:B------:R-:W-:Y:S01]  /*2a650*/  ISETP.GE.U32.AND P0, PT, R17, 0x100, PT ;  /* 0x000001001100780c */ /* 0x000fe20003f06070 */
        /* <DEDUP_REMOVED lines=34> */
.L_x_11343:
[----:B------:R-:W-:Y:S05]  /*2a880*/  BSYNC.RECONVERGENT B0 ;  /* 0x0000000000007941 */ /* 0x000fea0003800200 */
.L_x_11342:
[----:B------:R-:W-:Y:S01]  /*2a890*/  ISETP.GE.U32.AND P0, PT, R17, 0x180, PT ;  /* 0x000001801100780c */ /* 0x000fe20003f06070 */
        /* <DEDUP_REMOVED lines=34> */
.L_x_11345:
[----:B------:R-:W-:Y:S05]  /*2aac0*/  BSYNC.RECONVERGENT B0 ;  /* 0x0000000000007941 */ /* 0x000fea0003800200 */
.L_x_11344:
[----:B------:R-:W-:Y:S01]  /*2aad0*/  ISETP.GE.U32.AND P0, PT, R17, 0x200, PT ;  /* 0x000002001100780c */ /* 0x000fe20003f06070 */
        /* <DEDUP_REMOVED lines=34> */
.L_x_11347:
[----:B------:R-:W-:Y:S05]  /*2ad00*/  BSYNC.RECONVERGENT B0 ;  /* 0x0000000000007941 */ /* 0x000fea0003800200 */
.L_x_11346:
        /* <DEDUP_REMOVED lines=34> */
.L_x_11349:
[----:B------:R-:W-:Y:S05]  /*2af30*/  BSYNC.RECONVERGENT B0 ;  /* 0x0000000000007941 */ /* 0x000fea0003800200 */
.L_x_11348:
        /* <DEDUP_REMOVED lines=34> */
.L_x_11351:
[----:B------:R-:W-:Y:S05]  /*2b160*/  BSYNC.RECONVERGENT B0 ;  /* 0x0000000000007941 */ /* 0x000fea0003800200 */
.L_x_11350:
        /* <DEDUP_REMOVED lines=33> */
.L_x_11352:
[----:B------:R-:W-:Y:S05]  /*2b380*/  BSYNC.RECONVERGENT B0 ;  /* 0x0000000000007941 */ /* 0x000fea0003800200 */
.L_x_11339:
[----:B------:R-:W-:Y:S02]  /*2b390*/  UIADD3 UR22, UPT, UPT, UR22, UR20, URZ ;  /* 0x0000001416167290 */ /* 0x000fe4000fffe0ff */
[----:B------:R-:W-:Y:S02]  /*2b3a0*/  UPLOP3.LUT UP1, UPT, UPT, UPT, UP1, 0x40, 0x4 ;  /* 0x000000000004789c */ /* 0x000fe40003f2e810 */
[----:B------:R-:W-:-:S09]  /*2b3b0*/  UISETP.GE.AND UP0, UPT, UR22, UR21, UPT ;  /* 0x000000151600728c */ /* 0x000fd2000bf06270 */
[----:B------:R-:W-:Y:S05]  /*2b3c0*/  BRA.U !UP0, `(.L_x_11353) ;  /* 0xfffffd5d08887547 */ /* 0x000fea000b83ffff */
[----:B------:R-:W-:Y:S05]  /*2b3d0*/  EXIT ;  /* 0x000000000000794d */ /* 0x000fea0003800000 */
.L_x_11354:
        /* <DEDUP_REMOVED lines=10> */
.L_x_42333:


//--------------------- .text._ZN10layer_norm13ln_fwd_kernelINS_13Kernel_traitsIf13__nv_bfloat16S2_S2_fjLj7168ELj1ELj1ELj4ELj16ENS_18Kernel_traits_baseILj7168EfS2_S2_S2_fjLj128EEEEELb1ELb0ELb1ELb1EEEvNS_9FwdParamsE --------------------------
	.section	.text._ZN10layer_norm13ln_fwd_kernelINS_13Kernel_traitsIf13__nv_bfloat16S2_S2_fjLj7168ELj1ELj1ELj4ELj16ENS_18Kernel_traits_baseILj7168EfS2_S2_S2_fjLj128EEEEELb1ELb0ELb1ELb1EEEvNS_9FwdParamsE,"ax",@progbits
	.align	128
        .global         _ZN10layer_norm13ln_fwd_kernelINS_13Kernel_traitsIf13__nv_bfloat16S2_S2_fjLj7168ELj1ELj1ELj4ELj16ENS_18Kernel_traits_baseILj7168EfS2_S2_S2_fjLj128EEEEELb1ELb0ELb1ELb1EEEvNS_9FwdParamsE
        .type           _ZN10layer_norm13ln_fwd_kernelINS_13Kernel_traitsIf13__nv_bfloat16S2_S2_fjLj7168ELj1ELj1ELj4ELj16ENS_18Kernel_traits_baseILj7168EfS2_S2_S2_fjLj128EEEEELb1ELb0ELb1ELb1EEEvNS_9FwdParamsE,@function
        .size           _ZN10layer_norm13ln_fwd_kernelINS_13Kernel_traitsIf13__nv_bfloat16S2_S2_fjLj7168ELj1ELj1ELj4ELj16ENS_18Kernel_traits_baseILj7168EfS2_S2_S2_fjLj128EEEEELb1ELb0ELb1ELb1EEEvNS_9FwdParamsE,(.L_x_42334 - _ZN10layer_norm13ln_fwd_kernelINS_13Kernel_traitsIf13__nv_bfloat16S2_S2_fjLj7168ELj1ELj1ELj4ELj16ENS_18Kernel_traits_baseILj7168EfS2_S2_S2_fjLj128EEEEELb1ELb0ELb1ELb1EEEvNS_9FwdParamsE)
        .other          _ZN10layer_norm13ln_fwd_kernelINS_13Kernel_traitsIf13__nv_bfloat16S2_S2_fjLj7168ELj1ELj1ELj4ELj16ENS_18Kernel_traits_baseILj7168EfS2_S2_S2_fjLj128EEEEELb1ELb0ELb1ELb1EEEvNS_9FwdParamsE,@"STO_CUDA_ENTRY STV_DEFAULT"
_ZN10layer_norm13ln_fwd_kernelINS_13Kernel_traitsIf13__nv_bfloat16S2_S2_fjLj7168ELj1ELj1ELj4ELj16ENS_18Kernel_traits_baseILj7168EfS2_S2_S2_fjLj128EEEEELb1ELb0ELb1ELb1EEEvNS_9FwdParamsE:
.text._ZN10layer_norm13ln_fwd_kernelINS_13Kernel_traitsIf13__nv_bfloat16S2_S2_fjLj7168ELj1ELj1ELj4ELj16ENS_18Kernel_traits_baseILj7168EfS2_S2_S2_fjLj128EEEEELb1ELb0ELb1ELb1EEEvNS_9FwdParamsE:
        /* <DEDUP_REMOVED lines=10> */
[----:B------:R-:W0:Y:S05]  /*00a0*/  @P0 LDC R5, c[0x0][0x460] ;  /* 0x00011800ff050b82 */ /* 0x000e2a0000000800 */
[----:B--2---:R-:W0:Y:S01]  /*00b0*/  @P0 LDG.E.64 R2, desc[UR6][R2.64] ;  /* 0x0000000602020981 */ /* 0x004e22000c1e1b00 */
[----:B------:R-:W-:Y:S01]  /*00c0*/  IMAD.U32 R179, RZ, RZ, UR9 ;  /* 0x00000009ffb37e24 */ /* 0x000fe2000f8e00ff */
[----:B------:R-:W1:Y:S05]  /*00d0*/  LDCU.64 UR8, c[0x0][0x438] ;  /* 0x00008700ff0877ac */ /* 0x000e6a0008000a00 */
[----:B------:R-:W2:Y:S01]  /*00e0*/  @P0 LDG.E.64 R178, desc[UR6][R178.64] ;  /* 0x00000006b2b20981 */ /* 0x000ea2000c1e1b00 */
[----:B------:R-:W3:Y:S01]  /*00f0*/  S2UR UR4, SR_CTAID.X ;  /* 0x00000000000479c3 */ /* 0x000ee20000002500 */
[----:B------:R-:W4:Y:S01]  /*0100*/  S2R R9, SR_TID.X ;  /* 0x0000000000097919 */ /* 0x000f220000002100 */
[----:B-1----:R-:W-:-:S04]  /*0110*/  UISETP.NE.U32.AND UP0, UPT, UR8, URZ, UPT ;  /* 0x000000ff0800728c */ /* 0x002fc8000bf05070 */
[----:B------:R-:W-:Y:S01]  /*0120*/  UISETP.NE.AND.EX UP0, UPT, UR9, URZ, UPT, UP0 ;  /* 0x000000ff0900728c */ /* 0x000fe2000bf05300 */
[----:B---3--:R-:W-:Y:S02]  /*0130*/  MOV R0, UR4 ;  /* 0x0000000400007c02 */ /* 0x008fe40008000f00 */
[----:B0-----:R-:W-:-:S05]  /*0140*/  @P0 IADD3 R168, P1, PT, R2, R5, RZ ;  /* 0x0000000502a80210 */ /* 0x001fca0007f3e0ff */
[----:B------:R-:W-:Y:S02]  /*0150*/  @P0 IMAD.X R169, RZ, RZ, R3, P1 ;  /* 0x000000ffffa90224 */ /* 0x000fe400008e0603 */
[C---:B--2---:R-:W-:Y:S01]  /*0160*/  VIADD R10, R178.reuse, 0x9e3779b9 ;  /* 0x9e3779b9b20a7836 */ /* 0x044fe20000000000 */
[C---:B------:R-:W-:Y:S01]  /*0170*/  IADD3 R13, PT, PT, R179.reuse, 0x76cf5d0a, RZ ;  /* 0x76cf5d0ab30d7810 */ /* 0x040fe20007ffe0ff */
[----:B------:R-:W-:Y:S01]  /*0180*/  VIADD R12, R178, 0x3c6ef372 ;  /* 0x3c6ef372b20c7836 */ /* 0x000fe20000000000 */
[--C-:B------:R-:W-:Y:S01]  /*0190*/  SHF.R.U64 R2, R168, 0x2, R169.reuse ;  /* 0x00000002a8027819 */ /* 0x100fe200000012a9 */
[C---:B------:R-:W-:Y:S01]  /*01a0*/  VIADD R14, R178.reuse, 0xdaa66d2b ;  /* 0xdaa66d2bb20e7836 */ /* 0x040fe20000000000 */
[----:B------:R-:W-:Y:S01]  /*01b0*/  IADD3 R16, PT, PT, R178, -0xe443238, RZ ;  /* 0xf1bbcdc8b2107810 */ /* 0x000fe20007ffe0ff */
[C---:B------:R-:W-:Y:S01]  /*01c0*/  VIADD R15, R179.reuse, 0x1fd5c5a3 ;  /* 0x1fd5c5a3b30f7836 */ /* 0x040fe20000000000 */
[----:B------:R-:W-:Y:S01]  /*01d0*/  SHF.R.U32.HI R169, RZ, 0x2, R169 ;  /* 0x00000002ffa97819 */ /* 0x000fe200000116a9 */
[----:B------:R-:W-:-:S02]  /*01e0*/  VIADD R17, R179, 0xdb3d7428 ;  /* 0xdb3d7428b3117836 */ /* 0x000fc40000000000 */
        /* <DEDUP_REMOVED lines=35> */
.L_x_11355:
        /* <DEDUP_REMOVED lines=44> */
.L_x_11356:
[----:B------:R-:W1:Y:S02]  /*06e0*/  LDCU UR4, c[0x0][0x384] ;  /* 0x00007080ff0477ac */ /* 0x000e640008000800 */
[----:B-1----:R-:W-:-:S13]  /*06f0*/  ISETP.GE.AND P0, PT, R0, UR4, PT ;  /* 0x0000000400007c0c */ /* 0x002fda000bf06270 */
[----:B------:R-:W-:Y:S05]  /*0700*/  @P0 EXIT ;  /* 0x000000000000094d */ /* 0x000fea0003800000 */
[----:B------:R-:W1:Y:S01]  /*0710*/  LDCU UR4, c[0x0][0x360] ;  /* 0x00006c00ff0477ac */ /* 0x000e620008000800 */
[----:B0-----:R-:W-:Y:S01]  /*0720*/  IMAD.HI.U32 R7, R2, -0x2daee0ad, RZ ;  /* 0xd2511f5302077827 */ /* 0x001fe200078e00ff */
[----:B------:R-:W-:Y:S02]  /*0730*/  IADD3 R8, PT, PT, R179, -0x4498517b, RZ ;  /* 0xbb67ae85b3087810 */ /* 0x000fe40007ffe0ff */
[----:B------:R-:W-:Y:S01]  /*0740*/  LOP3.LUT R168, R168, 0x3, RZ, 0xc0, !PT ;  /* 0x00000003a8a87812 */ /* 0x000fe200078ec0ff */
[----:B------:R-:W-:Y:S01]  /*0750*/  IMAD R11, R2, -0x2daee0ad, RZ ;  /* 0xd2511f53020b7824 */ /* 0x000fe200078e02ff */
[----:B------:R-:W-:Y:S01]  /*0760*/  LOP3.LUT R7, R7, R179, RZ, 0x3c, !PT ;  /* 0x000000b307077212 */ /* 0x000fe200078e3cff */
[----:B------:R-:W0:Y:S04]  /*0770*/  LDCU UR10, c[0x0][0x404] ;  /* 0x00008080ff0a77ac */ /* 0x000e280008000800 */
[----:B------:R-:W-:Y:S01]  /*0780*/  IMAD.HI.U32 R4, R7, -0x326172a9, RZ ;  /* 0xcd9e8d5707047827 */ /* 0x000fe200078e00ff */
[----:B------:R-:W2:Y:S01]  /*0790*/  LDCU.U8 UR11, c[0x0][0x410] ;  /* 0x00008200ff0b77ac */ /* 0x000ea20008000000 */
[----:B------:R-:W3:Y:S02]  /*07a0*/  LDCU UR14, c[0x0][0x400] ;  /* 0x00008000ff0e77ac */ /* 0x000ee40008000800 */
[----:B-1----:R-:W-:Y:S01]  /*07b0*/  IMAD R3, R0, UR4, R9 ;  /* 0x0000000400037c24 */ /* 0x002fe2000f8e0209 */
[----:B------:R-:W1:Y:S03]  /*07c0*/  LDCU.64 UR12, c[0x0][0x408] ;  /* 0x00008100ff0c77ac */ /* 0x000e660008000a00 */
[C---:B------:R-:W-:Y:S01]  /*07d0*/  IMAD.HI.U32 R5, R3.reuse, -0x326172a9, RZ ;  /* 0xcd9e8d5703057827 */ /* 0x040fe200078e00ff */
[----:B------:R-:W4:Y:S03]  /*07e0*/  LDCU.64 UR8, c[0x0][0x3a0] ;  /* 0x00007400ff0877ac */ /* 0x000f260008000a00 */
[----:B------:R-:W-:Y:S01]  /*07f0*/  IMAD R9, R3, -0x326172a9, RZ ;  /* 0xcd9e8d5703097824 */ /* 0x000fe200078e02ff */
[----:B------:R-:W-:Y:S01]  /*0800*/  LOP3.LUT R5, R169, R5, R178, 0x96, !PT ;  /* 0x00000005a9057212 */ /* 0x000fe200078e96b2 */
[----:B------:R-:W-:-:S03]  /*0810*/  UPLOP3.LUT UP1, UPT, UPT, UPT, UPT, 0x40, 0x4 ;  /* 0x000000000004789c */ /* 0x000fc60003f2e870 */
        /* <DEDUP_REMOVED lines=11> */
[----:B------:R-:W-:Y:S02]  /*08d0*/  VIADD R8, R179, 0x32370b8f ;  /* 0x32370b8fb3087836 */ /* 0x000fe40000000000 */
[----:B------:R-:W-:-:S04]  /*08e0*/  IMAD.HI.U32 R4, R5, -0x2daee0ad, RZ ;  /* 0xd2511f5305047827 */ /* 0x000fc800078e00ff */
[----:B------:R-:W-:Y:S01]  /*08f0*/  IMAD.HI.U32 R6, R9, -0x326172a9, RZ ;  /* 0xcd9e8d5709067827 */ /* 0x000fe200078e00ff */
[----:B------:R-:W-:-:S03]  /*0900*/  LOP3.LUT R4, R8, R11, R4, 0x96, !PT ;  /* 0x0000000b08047212 */ /* 0x000fc600078e9604 */
[----:B------:R-:W-:Y:S01]  /*0910*/  IMAD R11, R5, -0x2daee0ad, RZ ;  /* 0xd2511f53050b7824 */ /* 0x000fe200078e02ff */
[----:B------:R-:W-:Y:S01]  /*0920*/  LOP3.LUT R6, R14, R7, R6, 0x96, !PT ;  /* 0x000000070e067212 */ /* 0x000fe200078e9606 */
[----:B------:R-:W-:Y:S01]  /*0930*/  IMAD R8, R9, -0x326172a9, RZ ;  /* 0xcd9e8d5709087824 */ /* 0x000fe200078e02ff */
[----:B------:R-:W-:Y:S01]  /*0940*/  IADD3 R7, PT, PT, R178, 0x78dde6e4, RZ ;  /* 0x78dde6e4b2077810 */ /* 0x000fe20007ffe0ff */
[----:B------:R-:W-:-:S04]  /*0950*/  IMAD.HI.U32 R5, R4, -0x326172a9, RZ ;  /* 0xcd9e8d5704057827 */ /* 0x000fc800078e00ff */
[----:B------:R-:W-:Y:S01]  /*0960*/  VIADD R12, R179, 0xed9eba14 ;  /* 0xed9eba14b30c7836 */ /* 0x000fe20000000000 */
[----:B------:R-:W-:Y:S01]  /*0970*/  LOP3.LUT R5, R7, R8, R5, 0x96, !PT ;  /* 0x0000000807057212 */ /* 0x000fe200078e9605 */
[----:B------:R-:W-:-:S04]  /*0980*/  IMAD.HI.U32 R10, R6, -0x2daee0ad, RZ ;  /* 0xd2511f53060a7827 */ /* 0x000fc800078e00ff */
[----:B------:R-:W-:Y:S01]  /*0990*/  IMAD R9, R6, -0x2daee0ad, RZ ;  /* 0xd2511f5306097824 */ /* 0x000fe200078e02ff */
[----:B------:R-:W-:Y:S01]  /*09a0*/  LOP3.LUT R10, R12, R11, R10, 0x96, !PT ;  /* 0x0000000b0c0a7212 */ /* 0x000fe200078e960a */
[----:B------:R-:W-:Y:S02]  /*09b0*/  IMAD R7, R4, -0x326172a9, RZ ;  /* 0xcd9e8d5704077824 */ /* 0x000fe400078e02ff */
[----:B------:R-:W-:-:S04]  /*09c0*/  IMAD.HI.U32 R6, R5, -0x2daee0ad, RZ ;  /* 0xd2511f5305067827 */ /* 0x000fc800078e00ff */
[----:B------:R-:W-:Y:S02]  /*09d0*/  VIADD R11, R179, 0xa9066899 ;  /* 0xa9066899b30b7836 */ /* 0x000fe40000000000 */
[----:B------:R-:W-:Y:S02]  /*09e0*/  VIADD R8, R178, 0x1715609d ;  /* 0x1715609db2087836 */ /* 0x000fe40000000000 */
[----:B------:R-:W-:Y:S01]  /*09f0*/  IMAD.HI.U32 R4, R10, -0x326172a9, RZ ;  /* 0xcd9e8d570a047827 */ /* 0x000fe200078e00ff */
[----:B------:R-:W-:Y:S02]  /*0a00*/  LOP3.LUT R6, R11, R9, R6, 0x96, !PT ;  /* 0x000000090b067212 */ /* 0x000fe400078e9606 */
[----:B------:R-:W-:Y:S01]  /*0a10*/  IADD3 R11, PT, PT, R179, 0x646e171e, RZ ;  /* 0x646e171eb30b7810 */ /* 0x000fe20007ffe0ff */
[----:B------:R-:W-:Y:S01]  /*0a20*/  IMAD R9, R5, -0x2daee0ad, RZ ;  /* 0xd2511f5305097824 */ /* 0x000fe200078e02ff */
[----:B------:R-:W-:Y:S01]  /*0a30*/  LOP3.LUT R4, R8, R7, R4, 0x96, !PT ;  /* 0x0000000708047212 */ /* 0x000fe200078e9604 */
[----:B------:R-:W-:-:S02]  /*0a40*/  IMAD R10, R10, -0x326172a9, RZ ;  /* 0xcd9e8d570a0a7824 */ /* 0x000fc400078e02ff */
        /* <DEDUP_REMOVED lines=15> */
[----:B------:R-:W-:Y:S01]  /*0b40*/  IMAD.HI.U32 R7, R4, -0x2daee0ad, RZ ;  /* 0xd2511f5304077827 */ /* 0x000fe200078e00ff */
[----:B------:R-:W-:Y:S02]  /*0b50*/  LOP3.LUT R8, R16, R8, R5, 0x96, !PT ;  /* 0x0000000810087212 */ /* 0x000fe400078e9605 */
[----:B------:R-:W-:Y:S01]  /*0b60*/  IADD3 R5, PT, PT, R179, -0x695add53, RZ ;  /* 0x96a522adb3057810 */ /* 0x000fe20007ffe0ff */
        /* <DEDUP_REMOVED lines=11> */
.L_x_11837:
[----:B------:R-:W0:Y:S01]  /*0c20*/  LDC.64 R160, c[0x0][0x3f0] ;  /* 0x0000fc00ffa07b82 */ /* 0x000e220000000a00 */
[----:B------:R-:W1:Y:S07]  /*0c30*/  S2R R6, SR_TID.X ;  /* 0x0000000000067919 */ /* 0x000e6e0000002100 */
[----:B------:R-:W2:Y:S08]  /*0c40*/  LDC R7, c[0x0][0x388] ;  /* 0x0000e200ff077b82 */ /* 0x000eb00000000800 */
[----:B------:R-:W3:Y:S01]  /*0c50*/  LDC.64 R8, c[0x0][0x3f8] ;  /* 0x0000fe00ff087b82 */ /* 0x000ee20000000a00 */
[----:B0-----:R-:W-:-:S06]  /*0c60*/  IMAD.WIDE R160, R0, 0x4, R160 ;  /* 0x0000000400a07825 */ /* 0x001fcc00078e02a0 */
[----:B------:R-:W4:Y:S01]  /*0c70*/  LDG.E R160, desc[UR6][R160.64] ;  /* 0x00000006a0a07981 */ /* 0x000f22000c1e1900 */
[----:B------:R-:W-:Y:S02]  /*0c80*/  IMAD.MOV.U32 R162, RZ, RZ, RZ ;  /* 0x000000ffffa27224 */ /* 0x000fe400078e00ff */
[----:B---3--:R-:W-:-:S06]  /*0c90*/  IMAD.WIDE R8, R0, 0x4, R8 ;  /* 0x0000000400087825 */ /* 0x008fcc00078e0208 */
[----:B-----5:R0:W5:Y:S01]  /*0ca0*/  LDG.E R8, desc[UR6][R8.64] ;  /* 0x0000000608087981 */ /* 0x020162000c1e1900 */
        /* <DEDUP_REMOVED lines=15> */
[----:B------:R-:W-:Y:S02]  /*0da0*/  IADD3 R24, PT, PT, R178, -0xe443238, RZ ;  /* 0xf1bbcdc8b2187810 */ /* 0x000fe40007ffe0ff */
        /* <DEDUP_REMOVED lines=25> */
.L_x_11360:
        /* <DEDUP_REMOVED lines=12> */
.L_x_11361:
        /* <DEDUP_REMOVED lines=58> */
.L_x_11359:
        /* <DEDUP_REMOVED lines=11> */
.L_x_11358:
[----:B------:R-:W-:Y:S01]  /*1450*/  @!P1 PRMT R11, R36, 0x7632, R11 ;  /* 0x00007632240b9816 */ /* 0x000fe2000000000b */
[----:B------:R-:W-:Y:S01]  /*1460*/  @!P1 IMAD.MOV.U32 R19, RZ, RZ, R15 ;  /* 0x000000ffff139224 */ /* 0x000fe200078e000f */
[----:B------:R-:W-:Y:S02]  /*1470*/  F2FP.BF16.F32.PACK_AB R32, RZ, R9 ;  /* 0x00000009ff20723e */ /* 0x000fe400000010ff */
[----:B------:R-:W-:Y:S01]  /*1480*/  @!P1 MOV R17, R13 ;  /* 0x0000000d00119202 */ /* 0x000fe20000000f00 */
[----:B------:R-:W-:Y:S01]  /*1490*/  @!P1 IMAD.U32 R11, R11, 0x10000, RZ ;  /* 0x000100000b0b9824 */ /* 0x000fe200078e00ff */
        /* <DEDUP_REMOVED lines=16> */
.L_x_11364:
        /* <DEDUP_REMOVED lines=12> */
.L_x_11365:
        /* <DEDUP_REMOVED lines=58> */
.L_x_11363:
[----:B-----5:R-:W-:Y:S01]  /*1a00*/  PRMT R12, R40, 0x7632, R12 ;  /* 0x00007632280c7816 */ /* 0x020fe2000000000c */
        /* <DEDUP_REMOVED lines=12> */
.L_x_11362:
        /* <DEDUP_REMOVED lines=20> */
.L_x_11368:
        /* <DEDUP_REMOVED lines=12> */
.L_x_11369:
[----:B------:R-:W-:Y:S01]  /*1cd0*/  IMAD.WIDE.U32 R28, R3, -0x326172a9, RZ ;  /* 0xcd9e8d57031c7825 */ /* 0x000fe200078e00ff */
[----:B------:R-:W-:-:S03]  /*1ce0*/  LOP3.LUT R156, R5, R15, R179, 0x96, !PT ;  /* 0x0000000f059c7212 */ /* 0x000fc600078e96b3 */
[----:B------:R-:W-:Y:S01]  /*1cf0*/  HFMA2 R21, -RZ, RZ, 0, 0 ;  /* 0x00000000ff157431 */ /* 0x000fe200000001ff */
[----:B------:R-:W-:Y:S01]  /*1d00*/  IADD3 R13, PT, PT, R178, -0x61c88647, RZ ;  /* 0x9e3779b9b20d7810 */ /* 0x000fe20007ffe0ff */
[C---:B------:R-:W-:Y:S01]  /*1d10*/  VIADD R15, R179.reuse, 0xbb67ae85 ;  /* 0xbb67ae85b30f7836 */ /* 0x040fe20000000000 */
        /* <DEDUP_REMOVED lines=53> */
.L_x_11367:
        /* <DEDUP_REMOVED lines=11> */
.L_x_11366:
        /* <DEDUP_REMOVED lines=21> */
.L_x_11372:
        /* <DEDUP_REMOVED lines=12> */
.L_x_11373:
        /* <DEDUP_REMOVED lines=58> */
.L_x_11371:
[----:B------:R-:W-:Y:S01]  /*26d0*/  HFMA2 R34, -RZ, RZ, 0.1171875, 0 ;  /* 0x2f800000ff227431 */ /* 0x000fe200000001ff */
[----:B-----5:R-:W-:Y:S02]  /*26e0*/  PRMT R16, R41, 0x7632, R16 ;  /* 0x0000763229107816 */ /* 0x020fe40000000010 */
[----:B------:R-:W-:Y:S02]  /*26f0*/  I2FP.F32.U32 R15, R15 ;  /* 0x0000000f000f7245 */ /* 0x000fe40000201000 */
[----:B------:R-:W-:Y:S01]  /*2700*/  PRMT R37, R37, 0x7632, R37 ;  /* 0x0000763225257816 */ /* 0x000fe20000000025 */
[----:B------:R-:W-:Y:S02]  /*2710*/  IMAD.U32 R16, R16, 0x10000, RZ ;  /* 0x0001000010107824 */ /* 0x000fe400078e00ff */
[----:B------:R-:W-:Y:S02]  /*2720*/  FFMA.FTZ R15, R15, R34, 1.1641532182693481445e-10 ;  /* 0x2f0000000f0f7423 */ /* 0x000fe40000010022 */
[----:B------:R-:W-:Y:S01]  /*2730*/  FMUL.FTZ R16, R16, UR13 ;  /* 0x0000000d10107c20 */ /* 0x000fe20008410000 */
[----:B------:R-:W-:-:S02]  /*2740*/  IMAD.U32 R34, R37, 0x10000, RZ ;  /* 0x0001000025227824 */ /* 0x000fc400078e00ff */
[----:B------:R-:W-:Y:S01]  /*2750*/  FSETP.GTU.FTZ.AND P2, PT, R15, UR10, PT ;  /* 0x0000000a0f007c0b */ /* 0x000fe2000bf5c000 */
[----:B------:R-:W-:-:S03]  /*2760*/  FMUL.FTZ R15, R16, UR12 ;  /* 0x0000000c100f7c20 */ /* 0x000fc60008410000 */
[----:B------:R-:W-:Y:S02]  /*2770*/  SEL R16, RZ, 0x1, P2 ;  /* 0x00000001ff107807 */ /* 0x000fe40001000000 */
[----:B------:R-:W-:-:S05]  /*2780*/  FSEL R15, R15, RZ, !P2 ;  /* 0x000000ff0f0f7208 */ /* 0x000fca0005000000 */
[----:B------:R-:W-:-:S07]  /*2790*/  FADD.FTZ R15, R34, R15 ;  /* 0x0000000f220f7221 */ /* 0x000fce0000010000 */
.L_x_11370:
[----:B------:R-:W-:Y:S01]  /*27a0*/  F2FP.BF16.F32.PACK_AB R27, RZ, R15 ;  /* 0x0000000fff1b723e */ /* 0x000fe200000010ff */
[----:B------:R-:W-:Y:S01]  /*27b0*/  @!P1 IMAD.MOV.U32 R21, RZ, RZ, R19 ;  /* 0x000000ffff159224 */ /* 0x000fe200078e0013 */
[----:B------:R-:W-:Y:S01]  /*27c0*/  @!P1 SHF.L.U32 R17, R38, 0x10, RZ ;  /* 0x0000001026119819 */ /* 0x000fe200000006ff */
        /* <DEDUP_REMOVED lines=17> */
.L_x_11376:
        /* <DEDUP_REMOVED lines=12> */
.L_x_11377:
        /* <DEDUP_REMOVED lines=58> */
.L_x_11375:
[----:B------:R-:W-:Y:S01]  /*2d40*/  I2FP.F32.U32 R17, R17 ;  /* 0x0000001100117245 */ /* 0x000fe20000201000 */
[----:B------:R-:W-:Y:S01]  /*2d50*/  IMAD.MOV.U32 R34, RZ, RZ, 0x2f800000 ;  /* 0x2f800000ff227424 */ /* 0x000fe200078e00ff */
[----:B-----5:R-:W-:-:S03]  /*2d60*/  SHF.L.U32 R18, R42, 0x10, RZ ;  /* 0x000000102a127819 */ /* 0x020fc600000006ff */
        /* <DEDUP_REMOVED lines=8> */
.L_x_11374:
        /* <DEDUP_REMOVED lines=21> */
.L_x_11380:
        /* <DEDUP_REMOVED lines=12> */
.L_x_11381:
[----:B------:R-:W-:Y:S01]  /*3000*/  IMAD.WIDE.U32 R28, R3, -0x326172a9, RZ ;  /* 0xcd9e8d57031c7825 */ /* 0x000fe200078e00ff */
[----:B------:R-:W-:Y:S02]  /*3010*/  LOP3.LUT R156, R5, R21, R179, 0x96, !PT ;  /* 0x00000015059c7212 */ /* 0x000fe400078e96b3 */
        /* <DEDUP_REMOVED lines=39> */
[----:B------:R-:W-:Y:S02]  /*3290*/  HFMA2 R31, -RZ, RZ, 0, 0 ;  /* 0x00000000ff1f7431 */ /* 0x000fe400000001ff */
        /* <DEDUP_REMOVED lines=16> */
.L_x_11379:
[----:B-----5:R-:W-:Y:S01]  /*33a0*/  PRMT R20, R42, 0x7632, R20 ;  /* 0x000076322a147816 */ /* 0x020fe20000000014 */
        /* <DEDUP_REMOVED lines=12> */
.L_x_11378:
        /* <DEDUP_REMOVED lines=20> */
.L_x_11384:
        /* <DEDUP_REMOVED lines=12> */
.L_x_11385:
        /* <DEDUP_REMOVED lines=59> */
.L_x_11383:
        /* <DEDUP_REMOVED lines=11> */
.L_x_11382:
        /* <DEDUP_REMOVED lines=21> */
.L_x_11388:
        /* <DEDUP_REMOVED lines=12> */
.L_x_11389:
        /* <DEDUP_REMOVED lines=39> */
[----:B------:R-:W-:Y:S02]  /*3f50*/  LOP3.LUT R23, R23, R158, R37, 0x96, !PT ;  /* 0x0000009e17177212 */ /* 0x000fe400078e9625 */
[----:B------:R-:W-:Y:S01]  /*3f60*/  IADD3 R37, PT, PT, R179, -0x24c28bd8, RZ ;  /* 0xdb3d7428b3257810 */ /* 0x000fe20007ffe0ff */
        /* <DEDUP_REMOVED lines=17> */
.L_x_11387:
        /* <DEDUP_REMOVED lines=13> */
.L_x_11386:
[----:B------:R-:W-:Y:S02]  /*4150*/  F2FP.BF16.F32.PACK_AB R31, RZ, R23 ;  /* 0x00000017ff1f723e */ /* 0x000fe400000010ff */
[----:B------:R-:W-:Y:S02]  /*4160*/  PRMT R34, R34, 0x5410, R29 ;  /* 0x0000541022227816 */ /* 0x000fe4000000001d */
[----:B------:R-:W-:Y:S02]  /*4170*/  PRMT R33, R33, 0x5410, R27 ;  /* 0x0000541021217816 */ /* 0x000fe4000000001b */
[----:B------:R-:W-:Y:S02]  /*4180*/  PRMT R32, R32, 0x5410, R25 ;  /* 0x0000541020207816 */ /* 0x000fe40000000019 */
[----:B------:R-:W-:Y:S01]  /*4190*/  PRMT R35, R35, 0x5410, R31 ;  /* 0x0000541023237816 */ /* 0x000fe2000000001f */
[----:B------:R-:W-:Y:S06]  /*41a0*/  BRA `(.L_x_11390) ;  /* 0x0000002c00ec7947 */ /* 0x000fec0003800000 */
.L_x_11357:
[----:B------:R-:W-:Y:S01]  /*41b0*/  IADD3 R25, PT, PT, R179, -0x24c28bd8, RZ ;  /* 0xdb3d7428b3197810 */ /* 0x000fe20007ffe0ff */
[----:B------:R-:W-:Y:S01]  /*41c0*/  VIADD R27, R178, 0xdaa66d2b ;  /* 0xdaa66d2bb21b7836 */ /* 0x000fe20000000000 */
[----:B------:R-:W-:Y:S01]  /*41d0*/  MOV R13, R168 ;  /* 0x000000a8000d7202 */ /* 0x000fe20000000f00 */
[----:B------:R-:W-:Y:S02]  /*41e0*/  IMAD.MOV.U32 R9, RZ, RZ, RZ ;  /* 0x000000ffff097224 */ /* 0x000fe400078e00ff */
        /* <DEDUP_REMOVED lines=17> */
.L_x_11393:
        /* <DEDUP_REMOVED lines=12> */
.L_x_11394:
        /* <DEDUP_REMOVED lines=25> */
[----:B------:R-:W-:Y:S02]  /*4550*/  VIADD R9, R178, 0x78dde6e4 ;  /* 0x78dde6e4b2097836 */ /* 0x000fe40000000000 */
[----:B------:R-:W-:-:S03]  /*4560*/  IMAD.WIDE.U32 R28, R28, -0x326172a9, RZ ;  /* 0xcd9e8d571c1c7825 */ /* 0x000fc600078e00ff */
[----:B------:R-:W-:Y:S01]  /*4570*/  LOP3.LUT R36, R9, R36, R39, 0x96, !PT ;  /* 0x0000002409247212 */ /* 0x000fe200078e9627 */
[----:B------:R-:W-:Y:S01]  /*4580*/  VIADD R9, R179, 0xa9066899 ;  /* 0xa9066899b3097836 */ /* 0x000fe20000000000 */
[----:B------:R-:W-:Y:S01]  /*4590*/  LOP3.LUT R11, R11, R38, R29, 0x96, !PT ;  /* 0x000000260b0b7212 */ /* 0x000fe200078e961d */
[----:B------:R-:W-:Y:S02]  /*45a0*/  VIADD R13, R179, 0x646e171e ;  /* 0x646e171eb30d7836 */ /* 0x000fe40000000000 */
[----:B------:R-:W-:-:S05]  /*45b0*/  IMAD.WIDE.U32 R36, R36, -0x2daee0ad, RZ ;  /* 0xd2511f5324247825 */ /* 0x000fca00078e00ff */
[----:B------:R-:W-:Y:S01]  /*45c0*/  LOP3.LUT R34, R9, R10, R37, 0x96, !PT ;  /* 0x0000000a09227212 */ /* 0x000fe200078e9625 */
[----:B------:R-:W-:Y:S01]  /*45d0*/  IMAD.WIDE.U32 R10, R11, -0x2daee0ad, RZ ;  /* 0xd2511f530b0a7825 */ /* 0x000fe200078e00ff */
[----:B------:R-:W-:-:S03]  /*45e0*/  IADD3 R9, PT, PT, R178, -0x4ab325aa, RZ ;  /* 0xb54cda56b2097810 */ /* 0x000fc60007ffe0ff */
        /* <DEDUP_REMOVED lines=20> */
.L_x_11392:
        /* <DEDUP_REMOVED lines=9> */
.L_x_11391:
        /* <DEDUP_REMOVED lines=16> */
.L_x_11397:
        /* <DEDUP_REMOVED lines=12> */
.L_x_11398:
        /* <DEDUP_REMOVED lines=56> */
.L_x_11396:
[----:B-----5:R-:W-:Y:S01]  /*4d00*/  PRMT R12, R40, 0x7632, R12 ;  /* 0x00007632280c7816 */ /* 0x020fe2000000000c */
        /* <DEDUP_REMOVED lines=9> */
.L_x_11395:
        /* <DEDUP_REMOVED lines=16> */
.L_x_11401:
        /* <DEDUP_REMOVED lines=12> */
.L_x_11402:
        /* <DEDUP_REMOVED lines=8> */
[C---:B------:R-:W-:Y:S02]  /*4fe0*/  VIADD R17, R179.reuse, 0xed9eba14 ;  /* 0xed9eba14b3117836 */ /* 0x040fe40000000000 */
        /* <DEDUP_REMOVED lines=48> */
.L_x_11400:
        /* <DEDUP_REMOVED lines=9> */
.L_x_11399:
        /* <DEDUP_REMOVED lines=16> */
.L_x_11405:
        /* <DEDUP_REMOVED lines=12> */
.L_x_11406:
        /* <DEDUP_REMOVED lines=57> */
.L_x_11404:
[----:B------:R-:W-:Y:S01]  /*58d0*/  HFMA2 R34, -RZ, RZ, 0.1171875, 0 ;  /* 0x2f800000ff227431 */ /* 0x000fe200000001ff */
[----:B-----5:R-:W-:Y:S02]  /*58e0*/  PRMT R16, R41, 0x7632, R16 ;  /* 0x0000763229107816 */ /* 0x020fe40000000010 */
        /* <DEDUP_REMOVED lines=8> */
.L_x_11403:
        /* <DEDUP_REMOVED lines=16> */
.L_x_11409:
        /* <DEDUP_REMOVED lines=12> */
.L_x_11410:
[----:B------:R-:W-:Y:S01]  /*5b30*/  IMAD.WIDE.U32 R34, R3, -0x326172a9, RZ ;  /* 0xcd9e8d5703227825 */ /* 0x000fe200078e00ff */
[----:B------:R-:W-:Y:S02]  /*5b40*/  LOP3.LUT R38, R5, R19, R179, 0x96, !PT ;  /* 0x0000001305267212 */ /* 0x000fe400078e96b3 */
[C---:B------:R-:W-:Y:S01]  /*5b50*/  IADD3 R19, PT, PT, R179.reuse, -0x4498517b, RZ ;  /* 0xbb67ae85b3137810 */ /* 0x040fe20007ffe0ff */
        /* <DEDUP_REMOVED lines=54> */
.L_x_11408:
        /* <DEDUP_REMOVED lines=9> */
.L_x_11407:
        /* <DEDUP_REMOVED lines=16> */
.L_x_11413:
        /* <DEDUP_REMOVED lines=12> */
.L_x_11414:
        /* <DEDUP_REMOVED lines=57> */
.L_x_11412:
[----:B-----5:R-:W-:Y:S01]  /*64a0*/  PRMT R20, R42, 0x7632, R20 ;  /* 0x000076322a147816 */ /* 0x020fe20000000014 */
        /* <DEDUP_REMOVED lines=9> */
.L_x_11411:
        /* <DEDUP_REMOVED lines=16> */
.L_x_11417:
        /* <DEDUP_REMOVED lines=12> */
.L_x_11418:
        /* <DEDUP_REMOVED lines=57> */
.L_x_11416:
[----:B------:R-:W-:Y:S01]  /*6a90*/  HFMA2 R22, -RZ, RZ, 0.1171875, 0 ;  /* 0x2f800000ff167431 */ /* 0x000fe200000001ff */
[----:B------:R-:W-:Y:S01]  /*6aa0*/  I2FP.F32.U32 R21, R21 ;  /* 0x0000001500157245 */ /* 0x000fe20000201000 */
[----:B-----5:R-:W-:-:S04]  /*6ab0*/  IMAD.U32 R23, R43, 0x10000, RZ ;  /* 0x000100002b177824 */ /* 0x020fc800078e00ff */
[----:B------:R-:W-:Y:S01]  /*6ac0*/  FMUL.FTZ R23, R23, UR13 ;  /* 0x0000000d17177c20 */ /* 0x000fe20008410000 */
[----:B------:R-:W-:-:S03]  /*6ad0*/  FFMA.FTZ R21, R21, R22, 1.1641532182693481445e-10 ;  /* 0x2f00000015157423 */ /* 0x000fc60000010016 */
[----:B------:R-:W-:Y:S02]  /*6ae0*/  FMUL.FTZ R23, R23, UR12 ;  /* 0x0000000c17177c20 */ /* 0x000fe40008410000 */
[----:B------:R-:W-:-:S04]  /*6af0*/  FSETP.GTU.FTZ.AND P1, PT, R21, UR10, PT ;  /* 0x0000000a15007c0b */ /* 0x000fc8000bf3c000 */
[----:B------:R-:W-:Y:S02]  /*6b00*/  SEL R22, RZ, 0x1, P1 ;  /* 0x00000001ff167807 */ /* 0x000fe40000800000 */
[----:B------:R-:W-:-:S07]  /*6b10*/  FSEL R21, R23, RZ, !P1 ;  /* 0x000000ff17157208 */ /* 0x000fce0004800000 */
.L_x_11415:
        /* <DEDUP_REMOVED lines=16> */
.L_x_11421:
        /* <DEDUP_REMOVED lines=12> */
.L_x_11422:
[----:B------:R-:W-:Y:S01]  /*6ce0*/  IMAD.WIDE.U32 R38, R3, -0x326172a9, RZ ;  /* 0xcd9e8d5703267825 */ /* 0x000fe200078e00ff */
[----:B------:R-:W-:Y:S02]  /*6cf0*/  LOP3.LUT R164, R5, R37, R179, 0x96, !PT ;  /* 0x0000002505a47212 */ /* 0x000fe400078e96b3 */
[C---:B------:R-:W-:Y:S01]  /*6d00*/  IADD3 R37, PT, PT, R179.reuse, -0x4498517b, RZ ;  /* 0xbb67ae85b3257810 */ /* 0x040fe20007ffe0ff */
        /* <DEDUP_REMOVED lines=54> */
.L_x_11420:
        /* <DEDUP_REMOVED lines=10> */
.L_x_11419:
[----:B------:R-:W-:Y:S02]  /*7110*/  F2FP.BF16.F32.PACK_AB R25, RZ, R23 ;  /* 0x00000017ff19723e */ /* 0x000fe400000010ff */
[----:B------:R-:W-:Y:S02]  /*7120*/  PRMT R34, R34, 0x5410, R35 ;  /* 0x0000541022227816 */ /* 0x000fe40000000023 */
[----:B------:R-:W-:Y:S02]  /*7130*/  PRMT R33, R33, 0x5410, R31 ;  /* 0x0000541021217816 */ /* 0x000fe4000000001f */
[----:B------:R-:W-:Y:S02]  /*7140*/  PRMT R32, R32, 0x5410, R29 ;  /* 0x0000541020207816 */ /* 0x000fe4000000001d */
[----:B------:R-:W-:-:S07]  /*7150*/  PRMT R35, R161, 0x5410, R25 ;  /* 0x00005410a1237816 */ /* 0x000fce0000000019 */
.L_x_11390:
[----:B------:R-:W0:Y:S02]  /*7160*/  LDC.64 R176, c[0x0][0x3a8] ;  /* 0x0000ea00ffb07b82 */ /* 0x000e240000000a00 */
[----:B0-----:R-:W-:-:S05]  /*7170*/  IMAD.WIDE.U32 R36, R245, 0x10, R176 ;  /* 0x00000010f5247825 */ /* 0x001fca00078e00b0 */
[----:B------:R0:W-:Y:S01]  /*7180*/  STG.E.128 desc[UR6][R36.64], R32 ;  /* 0x0000002024007986 */ /* 0x0001e2000c101d06 */
[----:B------:R-:W-:Y:S05]  /*7190*/  @!P0 BRA `(.L_x_11423) ;  /* 0x0000000000508947 */ /* 0x000fea0003800000 */
[----:B------:R-:W-:Y:S01]  /*71a0*/  IMAD.U32 R27, R22, 0x10000, RZ ;  /* 0x00010000161b7824 */ /* 0x000fe200078e00ff */
[----:B------:R-:W1:Y:S01]  /*71b0*/  LDC.64 R38, c[0x0][0x3b0] ;  /* 0x0000ec00ff267b82 */ /* 0x000e620000000a00 */
[----:B------:R-:W-:Y:S02]  /*71c0*/  LOP3.LUT R25, R30, 0xffff, RZ, 0xc0, !PT ;  /* 0x0000ffff1e197812 */ /* 0x000fe400078ec0ff */
[----:B0-----:R-:W-:Y:S02]  /*71d0*/  LOP3.LUT R32, R16, 0xff, RZ, 0xc0, !PT ;  /* 0x000000ff10207812 */ /* 0x001fe400078ec0ff */
        /* <DEDUP_REMOVED lines=13> */
[----:B-1----:R-:W-:Y:S01]  /*72b0*/  IMAD.WIDE.U32 R32, R162, 0x8, R38 ;  /* 0x00000008a2207825 */ /* 0x002fe200078e0026 */
[----:B------:R-:W-:-:S05]  /*72c0*/  LOP3.LUT R34, R25, 0xff, R10, 0xf8, !PT ;  /* 0x000000ff19227812 */ /* 0x000fca00078ef80a */
[----:B------:R1:W-:Y:S02]  /*72d0*/  STG.E.64 desc[UR6][R32.64], R34 ;  /* 0x0000002220007986 */ /* 0x0003e4000c101b06 */
.L_x_11423:
[----:B------:R-:W-:Y:S05]  /*72e0*/  @!P0 BRA `(.L_x_11424) ;  /* 0x0000000000108947 */ /* 0x000fea0003800000 */
[----:B-----5:R-:W2:Y:S01]  /*72f0*/  LDC.64 R40, c[0x0][0x390] ;  /* 0x0000e400ff287b82 */ /* 0x020ea20000000a00 */
[----:B------:R-:W-:-:S04]  /*7300*/  VIADD R25, R162, 0x80 ;  /* 0x00000080a2197836 */ /* 0x000fc80000000000 */
[----:B--2---:R-:W-:-:S06]  /*7310*/  IMAD.WIDE.U32 R40, R25, 0x10, R40 ;  /* 0x0000001019287825 */ /* 0x004fcc00078e0028 */
[----:B------:R-:W5:Y:S02]  /*7320*/  LDG.E.128 R40, desc[UR6][R40.64] ;  /* 0x0000000628287981 */ /* 0x000f64000c1e1d00 */
.L_x_11424:
[----:B------:R-:W-:Y:S05]  /*7330*/  BRA.U !UP0, `(.L_x_11425) ;  /* 0x0000003508007547 */ /* 0x000fea000b800000 */
[----:B0-----:R-:W0:Y:S01]  /*7340*/  LDC.64 R36, c[0x0][0x3a0] ;  /* 0x0000e800ff247b82 */ /* 0x001e220000000a00 */
        /* <DEDUP_REMOVED lines=23> */
.L_x_11428:
        /* <DEDUP_REMOVED lines=12> */
.L_x_11429:
[----:B-1----:R-:W-:Y:S01]  /*7580*/  IMAD.WIDE.U32 R32, R3, -0x326172a9, RZ ;  /* 0xcd9e8d5703207825 */ /* 0x002fe200078e00ff */
        /* <DEDUP_REMOVED lines=14> */
[----:B------:R-:W-:Y:S01]  /*7670*/  IMAD.MOV.U32 R10, RZ, RZ, R156 ;  /* 0x000000ffff0a7224 */ /* 0x000fe200078e009c */
        /* <DEDUP_REMOVED lines=28> */
[C---:B------:R-:W-:Y:S01]  /*7840*/  VIADD R25, R179.reuse, 0x1fd5c5a3 ;  /* 0x1fd5c5a3b3197836 */ /* 0x040fe20000000000 */
        /* <DEDUP_REMOVED lines=8> */
[----:B------:R-:W-:-:S03]  /*78d0*/  IMAD.WIDE.U32 R34, R34, -0x2daee0ad, RZ ;  /* 0xd2511f5322227825 */ /* 0x000fc600078e00ff */
[----:B------:R-:W-:Y:S01]  /*78e0*/  LOP3.LUT R222, R25, R222, R29, 0x96, !PT ;  /* 0x000000de19de7212 */ /* 0x000fe200078e961d */
[----:B------:R-:W-:Y:S01]  /*78f0*/  IMAD.MOV.U32 R29, RZ, RZ, RZ ;  /* 0x000000ffff1d7224 */ /* 0x000fe200078e00ff */
[----:B------:R-:W-:Y:S02]  /*7900*/  LOP3.LUT R221, R221, R32, R35, 0x96, !PT ;  /* 0x00000020dddd7212 */ /* 0x000fe400078e9623 */
[----:B------:R-:W-:-:S07]  /*7910*/  MOV R31, R34 ;  /* 0x00000022001f7202 */ /* 0x000fce0000000f00 */
.L_x_11427:
[----:B------:R-:W-:Y:S01]  /*7920*/  HFMA2 R25, -RZ, RZ, 0.1171875, 0 ;  /* 0x2f800000ff197431 */ /* 0x000fe200000001ff */
[----:B------:R-:W-:Y:S01]  /*7930*/  I2FP.F32.U32 R10, R10 ;  /* 0x0000000a000a7245 */ /* 0x000fe20000201000 */
[----:B-----5:R-:W-:Y:S02]  /*7940*/  IMAD.U32 R27, R40, 0x10000, RZ ;  /* 0x00010000281b7824 */ /* 0x020fe400078e00ff */
[----:B-1----:R-:W-:Y:S02]  /*7950*/  IMAD.U32 R32, R36, 0x10000, RZ ;  /* 0x0001000024207824 */ /* 0x002fe400078e00ff */
[----:B------:R-:W-:Y:S01]  /*7960*/  FMUL.FTZ R27, R27, UR13 ;  /* 0x0000000d1b1b7c20 */ /* 0x000fe20008410000 */
[----:B------:R-:W-:-:S03]  /*7970*/  FFMA.FTZ R10, R10, R25, 1.1641532182693481445e-10 ;  /* 0x2f0000000a0a7423 */ /* 0x000fc60000010019 */
[----:B------:R-:W-:Y:S02]  /*7980*/  FMUL.FTZ R25, R27, UR12 ;  /* 0x0000000c1b197c20 */ /* 0x000fe40008410000 */
[----:B------:R-:W-:-:S04]  /*7990*/  FSETP.GTU.FTZ.AND P2, PT, R10, UR10, PT ;  /* 0x0000000a0a007c0b */ /* 0x000fc8000bf5c000 */
[----:B------:R-:W-:Y:S02]  /*79a0*/  FSEL R25, R25, RZ, !P2 ;  /* 0x000000ff19197208 */ /* 0x000fe40005000000 */
[----:B------:R-:W-:-:S03]  /*79b0*/  SEL R10, RZ, 0x1, P2 ;  /* 0x00000001ff0a7807 */ /* 0x000fc60001000000 */
[----:B------:R-:W-:-:S07]  /*79c0*/  FADD.FTZ R25, R32, R25 ;  /* 0x0000001920197221 */ /* 0x000fce0000010000 */
.L_x_11426:
[----:B------:R-:W-:Y:S01]  /*79d0*/  @!P1 PRMT R27, R36, 0x7632, R27 ;  /* 0x00007632241b9816 */ /* 0x000fe2000000001b */
[----:B-1----:R-:W-:Y:S01]  /*79e0*/  @!P1 IMAD.MOV.U32 R34, RZ, RZ, R31 ;  /* 0x000000ffff229224 */ /* 0x002fe200078e001f */
        /* <DEDUP_REMOVED lines=19> */
.L_x_11432:
        /* <DEDUP_REMOVED lines=12> */
.L_x_11433:
        /* <DEDUP_REMOVED lines=47> */
[----:B------:R-:W-:-:S04]  /*7ed0*/  VIADD R29, R179, 0xdb3d7428 ;  /* 0xdb3d7428b31d7836 */ /* 0x000fc80000000000 */
[----:B------:R-:W-:Y:S01]  /*7ee0*/  IMAD.WIDE.U32 R222, R27, -0x326172a9, RZ ;  /* 0xcd9e8d571bde7825 */ /* 0x000fe200078e00ff */
[----:B------:R-:W-:-:S03]  /*7ef0*/  LOP3.LUT R29, R29, R34, R33, 0x96, !PT ;  /* 0x000000221d1d7212 */ /* 0x000fc600078e9621 */
[----:B------:R-:W-:Y:S01]  /*7f00*/  HFMA2 R33, -RZ, RZ, 0, 0 ;  /* 0x00000000ff217431 */ /* 0x000fe200000001ff */
[----:B------:R-:W-:Y:S02]  /*7f10*/  IADD3 R27, PT, PT, R178, -0x700cb87f, RZ ;  /* 0x8ff34781b21b7810 */ /* 0x000fe40007ffe0ff */
[----:B------:R-:W-:Y:S01]  /*7f20*/  LOP3.LUT R34, R24, R158, R223, 0x96, !PT ;  /* 0x0000009e18227212 */ /* 0x000fe200078e96df */
[----:B------:R-:W-:-:S04]  /*7f30*/  IMAD.WIDE.U32 R28, R29, -0x326172a9, RZ ;  /* 0xcd9e8d571d1c7825 */ /* 0x000fc800078e00ff */
[----:B------:R-:W-:Y:S01]  /*7f40*/  IMAD.WIDE.U32 R34, R34, -0x2daee0ad, RZ ;  /* 0xd2511f5322227825 */ /* 0x000fe200078e00ff */
[----:B------:R-:W-:-:S04]  /*7f50*/  LOP3.LUT R222, R27, R222, R29, 0x96, !PT ;  /* 0x000000de1bde7212 */ /* 0x000fc800078e961d */
[----:B------:R-:W-:-:S07]  /*7f60*/  LOP3.LUT R221, R221, R32, R35, 0x96, !PT ;  /* 0x00000020dddd7212 */ /* 0x000fce00078e9623 */
.L_x_11431:
        /* <DEDUP_REMOVED lines=13> */
.L_x_11430:
        /* <DEDUP_REMOVED lines=20> */
.L_x_11436:
        /* <DEDUP_REMOVED lines=12> */
.L_x_11437:
        /* <DEDUP_REMOVED lines=20> */
[----:B------:R-:W-:Y:S01]  /*8380*/  LOP3.LUT R29, R29, R158, R167, 0x96, !PT ;  /* 0x0000009e1d1d7212 */ /* 0x000fe200078e96a7 */
[----:B------:R-:W-:Y:S01]  /*8390*/  IMAD.MOV.U32 R14, RZ, RZ, R34 ;  /* 0x000000ffff0e7224 */ /* 0x000fe200078e0022 */
[----:B------:R-:W-:Y:S01]  /*83a0*/  LOP3.LUT R31, R31, R28, R165, 0x96, !PT ;  /* 0x0000001c1f1f7212 */ /* 0x000fe200078e96a5 */
[----:B------:R-:W-:Y:S02]  /*83b0*/  IMAD.MOV.U32 R35, RZ, RZ, RZ ;  /* 0x000000ffff237224 */ /* 0x000fe400078e00ff */
        /* <DEDUP_REMOVED lines=20> */
[----:B------:R-:W-:Y:S02]  /*8500*/  LOP3.LUT R158, R29, R158, R167, 0x96, !PT ;  /* 0x0000009e1d9e7212 */ /* 0x000fe400078e96a7 */
[C---:B------:R-:W-:Y:S01]  /*8510*/  IADD3 R29, PT, PT, R179.reuse, -0x24c28bd8, RZ ;  /* 0xdb3d7428b31d7810 */ /* 0x040fe20007ffe0ff */
[----:B------:R-:W-:Y:S02]  /*8520*/  VIADD R31, R179, 0x1fd5c5a3 ;  /* 0x1fd5c5a3b31f7836 */ /* 0x000fe40000000000 */
[----:B------:R-:W-:-:S03]  /*8530*/  IMAD.WIDE.U32 R158, R158, -0x2daee0ad, RZ ;  /* 0xd2511f539e9e7825 */ /* 0x000fc600078e00ff */
[----:B------:R-:W-:Y:S02]  /*8540*/  LOP3.LUT R31, R31, R28, R165, 0x96, !PT ;  /* 0x0000001c1f1f7212 */ /* 0x000fe400078e96a5 */
[----:B------:R-:W-:-:S03]  /*8550*/  LOP3.LUT R29, R29, R164, R159, 0x96, !PT ;  /* 0x000000a41d1d7212 */ /* 0x000fc600078e969f */
[----:B------:R-:W-:-:S04]  /*8560*/  IMAD.WIDE.U32 R222, R31, -0x326172a9, RZ ;  /* 0xcd9e8d571fde7825 */ /* 0x000fc800078e00ff */
[----:B------:R-:W-:Y:S01]  /*8570*/  IMAD.WIDE.U32 R28, R29, -0x326172a9, RZ ;  /* 0xcd9e8d571d1c7825 */ /* 0x000fe200078e00ff */
[----:B------:R-:W-:-:S03]  /*8580*/  LOP3.LUT R164, R24, R166, R223, 0x96, !PT ;  /* 0x000000a618a47212 */ /* 0x000fc600078e96df */
[----:B------:R-:W-:Y:S02]  /*8590*/  VIADD R31, R178, 0x8ff34781 ;  /* 0x8ff34781b21f7836 */ /* 0x000fe40000000000 */
[----:B------:R-:W-:-:S03]  /*85a0*/  IMAD.WIDE.U32 R164, R164, -0x2daee0ad, RZ ;  /* 0xd2511f53a4a47825 */ /* 0x000fc600078e00ff */
[----:B------:R-:W-:Y:S02]  /*85b0*/  LOP3.LUT R222, R31, R222, R29, 0x96, !PT ;  /* 0x000000de1fde7212 */ /* 0x000fe400078e961d */
[----:B------:R-:W-:Y:S02]  /*85c0*/  LOP3.LUT R221, R221, R158, R165, 0x96, !PT ;  /* 0x0000009edddd7212 */ /* 0x000fe400078e96a5 */
[----:B------:R-:W-:-:S07]  /*85d0*/  MOV R36, R164 ;  /* 0x000000a400247202 */ /* 0x000fce0000000f00 */
.L_x_11435:
[----:B------:R-:W-:Y:S01]  /*85e0*/  HFMA2 R29, -RZ, RZ, 0.1171875, 0 ;  /* 0x2f800000ff1d7431 */ /* 0x000fe200000001ff */
[----:B------:R-:W-:Y:S01]  /*85f0*/  I2FP.F32.U32 R14, R14 ;  /* 0x0000000e000e7245 */ /* 0x000fe20000201000 */
[----:B-----5:R-:W-:Y:S02]  /*8600*/  IMAD.U32 R31, R41, 0x10000, RZ ;  /* 0x00010000291f7824 */ /* 0x020fe400078e00ff */
        /* <DEDUP_REMOVED lines=8> */
.L_x_11434:
        /* <DEDUP_REMOVED lines=21> */
.L_x_11440:
        /* <DEDUP_REMOVED lines=12> */
.L_x_11441:
        /* <DEDUP_REMOVED lines=58> */
.L_x_11439:
        /* <DEDUP_REMOVED lines=13> */
.L_x_11438:
        /* <DEDUP_REMOVED lines=20> */
.L_x_11444:
        /* <DEDUP_REMOVED lines=12> */
.L_x_11445:
[----:B------:R-:W-:Y:S01]  /*8f10*/  IMAD.WIDE.U32 R164, R3, -0x326172a9, RZ ;  /* 0xcd9e8d5703a47825 */ /* 0x000fe200078e00ff */
[----:B------:R-:W-:Y:S02]  /*8f20*/  LOP3.LUT R168, R5, R37, R179, 0x96, !PT ;  /* 0x0000002505a87212 */ /* 0x000fe400078e96b3 */
[----:B------:R-:W-:Y:S01]  /*8f30*/  IADD3 R33, PT, PT, R178, -0x61c88647, RZ ;  /* 0x9e3779b9b2217810 */ /* 0x000fe20007ffe0ff */
[C---:B------:R-:W-:Y:S01]  /*8f40*/  VIADD R35, R179.reuse, 0xbb67ae85 ;  /* 0xbb67ae85b3237836 */ /* 0x040fe20000000000 */
[----:B------:R-:W-:Y:S01]  /*8f50*/  LOP3.LUT R166, R4, R165, R178, 0x96, !PT ;  /* 0x000000a504a67212 */ /* 0x000fe200078e96b2 */
[----:B------:R-:W-:Y:S01]  /*8f60*/  IMAD.WIDE.U32 R168, R168, -0x326172a9, RZ ;  /* 0xcd9e8d57a8a87825 */ /* 0x000fe200078e00ff */
[----:B------:R-:W-:Y:S02]  /*8f70*/  IADD3 R221, PT, PT, R179, -0x695add53, RZ ;  /* 0x96a522adb3dd7810 */ /* 0x000fe40007ffe0ff */
        /* <DEDUP_REMOVED lines=52> */
.L_x_11443:
        /* <DEDUP_REMOVED lines=11> */
.L_x_11442:
        /* <DEDUP_REMOVED lines=21> */
.L_x_11448:
        /* <DEDUP_REMOVED lines=12> */
.L_x_11449:
        /* <DEDUP_REMOVED lines=57> */
[----:B------:R-:W-:-:S07]  /*9910*/  LOP3.LUT R221, R221, R166, R165, 0x96, !PT ;  /* 0x000000a6dddd7212 */ /* 0x000fce00078e96a5 */
.L_x_11447:
        /* <DEDUP_REMOVED lines=13> */
.L_x_11446:
        /* <DEDUP_REMOVED lines=20> */
.L_x_11452:
        /* <DEDUP_REMOVED lines=12> */
.L_x_11453:
        /* <DEDUP_REMOVED lines=59> */
.L_x_11451:
        /* <DEDUP_REMOVED lines=11> */
.L_x_11450:
        /* <DEDUP_REMOVED lines=21> */
.L_x_11456:
        /* <DEDUP_REMOVED lines=12> */
.L_x_11457:
        /* <DEDUP_REMOVED lines=26> */
[C---:B------:R-:W-:Y:S01]  /*a400*/  IADD3 R169, PT, PT, R178.reuse, 0x1715609d, RZ ;  /* 0x1715609db2a97810 */ /* 0x040fe20007ffe0ff */
[----:B------:R-:W-:Y:S02]  /*a410*/  VIADD R161, R178, 0x78dde6e4 ;  /* 0x78dde6e4b2a17836 */ /* 0x000fe40000000000 */
[----:B------:R-:W-:-:S03]  /*a420*/  IMAD.WIDE.U32 R170, R170, -0x326172a9, RZ ;  /* 0xcd9e8d57aaaa7825 */ /* 0x000fc600078e00ff */
[----:B------:R-:W-:Y:S01]  /*a430*/  LOP3.LUT R164, R161, R164, R173, 0x96, !PT ;  /* 0x000000a4a1a47212 */ /* 0x000fe200078e96ad */
[----:B------:R-:W-:Y:S01]  /*a440*/  VIADD R161, R179, 0xa9066899 ;  /* 0xa9066899b3a17836 */ /* 0x000fe20000000000 */
[----:B------:R-:W-:Y:S01]  /*a450*/  LOP3.LUT R169, R169, R172, R171, 0x96, !PT ;  /* 0x000000aca9a97212 */ /* 0x000fe200078e96ab */
[----:B------:R-:W-:Y:S02]  /*a460*/  VIADD R171, R179, 0x646e171e ;  /* 0x646e171eb3ab7836 */ /* 0x000fe40000000000 */
[----:B------:R-:W-:-:S04]  /*a470*/  IMAD.WIDE.U32 R164, R164, -0x2daee0ad, RZ ;  /* 0xd2511f53a4a47825 */ /* 0x000fc800078e00ff */
[----:B------:R-:W-:Y:S01]  /*a480*/  IMAD.MOV.U32 R30, RZ, RZ, R166 ;  /* 0x000000ffff1e7224 */ /* 0x000fe200078e00a6 */
        /* <DEDUP_REMOVED lines=24> */
.L_x_11455:
        /* <DEDUP_REMOVED lines=13> */
.L_x_11454:
[----:B------:R-:W-:Y:S02]  /*a6e0*/  F2FP.BF16.F32.PACK_AB R39, RZ, R161 ;  /* 0x000000a1ff27723e */ /* 0x000fe400000010ff */
[----:B------:R-:W-:Y:S02]  /*a6f0*/  PRMT R158, R158, 0x5410, R36 ;  /* 0x000054109e9e7816 */ /* 0x000fe40000000024 */
[----:B------:R-:W-:Y:S02]  /*a700*/  PRMT R157, R157, 0x5410, R34 ;  /* 0x000054109d9d7816 */ /* 0x000fe40000000022 */
[----:B------:R-:W-:Y:S02]  /*a710*/  PRMT R156, R156, 0x5410, R32 ;  /* 0x000054109c9c7816 */ /* 0x000fe40000000020 */
[----:B------:R-:W-:Y:S01]  /*a720*/  PRMT R159, R159, 0x5410, R39 ;  /* 0x000054109f9f7816 */ /* 0x000fe20000000027 */
[----:B------:R-:W-:Y:S06]  /*a730*/  BRA `(.L_x_11458) ;  /* 0x0000003000207947 */ /* 0x000fec0003800000 */
.L_x_11425:
        /* <DEDUP_REMOVED lines=19> */
.L_x_11461:
        /* <DEDUP_REMOVED lines=12> */
.L_x_11462:
[----:B01----:R-:W-:Y:S01]  /*a930*/  IMAD.WIDE.U32 R32, R3, -0x326172a9, RZ ;  /* 0xcd9e8d5703207825 */ /* 0x003fe200078e00ff */
        /* <DEDUP_REMOVED lines=55> */
[----:B------:R-:W-:-:S07]  /*acb0*/  LOP3.LUT R221, R221, R32, R39, 0x96, !PT ;  /* 0x00000020dddd7212 */ /* 0x000fce00078e9627 */
.L_x_11460:
        /* <DEDUP_REMOVED lines=9> */
.L_x_11459:
        /* <DEDUP_REMOVED lines=16> */
.L_x_11465:
        /* <DEDUP_REMOVED lines=12> */
.L_x_11466:
[----:B01----:R-:W-:Y:S01]  /*af10*/  IMAD.WIDE.U32 R32, R3, -0x326172a9, RZ ;  /* 0xcd9e8d5703207825 */ /* 0x003fe200078e00ff */
        /* <DEDUP_REMOVED lines=47> */
[----:B------:R-:W-:Y:S02]  /*b210*/  IMAD.MOV.U32 R31, RZ, RZ, RZ ;  /* 0x000000ffff1f7224 */ /* 0x000fe400078e00ff */
[----:B------:R-:W-:Y:S01]  /*b220*/  IMAD.WIDE.U32 R222, R27, -0x326172a9, RZ ;  /* 0xcd9e8d571bde7825 */ /* 0x000fe200078e00ff */
[----:B------:R-:W-:Y:S02]  /*b230*/  LOP3.LUT R29, R29, R34, R33, 0x96, !PT ;  /* 0x000000221d1d7212 */ /* 0x000fe400078e9621 */
[----:B------:R-:W-:Y:S02]  /*b240*/  IADD3 R27, PT, PT, R178, -0x700cb87f, RZ ;  /* 0x8ff34781b21b7810 */ /* 0x000fe40007ffe0ff */
[----:B------:R-:W-:Y:S01]  /*b250*/  LOP3.LUT R34, R24, R36, R223, 0x96, !PT ;  /* 0x0000002418227212 */ /* 0x000fe200078e96df */
[----:B------:R-:W-:-:S04]  /*b260*/  IMAD.WIDE.U32 R28, R29, -0x326172a9, RZ ;  /* 0xcd9e8d571d1c7825 */ /* 0x000fc800078e00ff */
[----:B------:R-:W-:Y:S01]  /*b270*/  IMAD.WIDE.U32 R34, R34, -0x2daee0ad, RZ ;  /* 0xd2511f5322227825 */ /* 0x000fe200078e00ff */
[----:B------:R-:W-:-:S04]  /*b280*/  LOP3.LUT R222, R27, R222, R29, 0x96, !PT ;  /* 0x000000de1bde7212 */ /* 0x000fc800078e961d */
[----:B------:R-:W-:Y:S02]  /*b290*/  LOP3.LUT R221, R221, R32, R35, 0x96, !PT ;  /* 0x00000020dddd7212 */ /* 0x000fe400078e9623 */
[----:B------:R-:W-:-:S07]  /*b2a0*/  MOV R38, R34 ;  /* 0x0000002200267202 */ /* 0x000fce0000000f00 */
.L_x_11464:
        /* <DEDUP_REMOVED lines=10> */
.L_x_11463:
[----:B01----:R-:W-:Y:S01]  /*b350*/  F2FP.BF16.F32.PACK_AB R32, RZ, R27 ;  /* 0x0000001bff20723e */ /* 0x003fe200000010ff */
        /* <DEDUP_REMOVED lines=15> */
.L_x_11469:
        /* <DEDUP_REMOVED lines=12> */
.L_x_11470:
[----:B------:R-:W-:Y:S01]  /*b510*/  IMAD.WIDE.U32 R34, R3, -0x326172a9, RZ ;  /* 0xcd9e8d5703227825 */ /* 0x000fe200078e00ff */
[----:B------:R-:W-:Y:S02]  /*b520*/  LOP3.LUT R158, R5, R29, R179, 0x96, !PT ;  /* 0x0000001d059e7212 */ /* 0x000fe400078e96b3 */
[C---:B------:R-:W-:Y:S01]  /*b530*/  IADD3 R33, PT, PT, R179.reuse, -0x126145ec, RZ ;  /* 0xed9eba14b3217810 */ /* 0x040fe20007ffe0ff */
[----:B------:R-:W-:Y:S01]  /*b540*/  VIADD R31, R179, 0xbb67ae85 ;  /* 0xbb67ae85b31f7836 */ /* 0x000fe20000000000 */
[----:B------:R-:W-:Y:S01]  /*b550*/  LOP3.LUT R36, R4, R35, R178, 0x96, !PT ;  /* 0x0000002304247212 */ /* 0x000fe200078e96b2 */
[----:B------:R-:W-:-:S04]  /*b560*/  IMAD.WIDE.U32 R158, R158, -0x326172a9, RZ ;  /* 0xcd9e8d579e9e7825 */ /* 0x000fc800078e00ff */
[----:B------:R-:W-:-:S04]  /*b570*/  IMAD.WIDE.U32 R36, R36, -0x2daee0ad, RZ ;  /* 0xd2511f5324247825 */ /* 0x000fc800078e00ff */
[C---:B------:R-:W-:Y:S01]  /*b580*/  VIADD R29, R178.reuse, 0x9e3779b9 ;  /* 0x9e3779b9b21d7836 */ /* 0x040fe20000000000 */
[----:B------:R-:W-:Y:S01]  /*b590*/  LOP3.LUT R31, R31, R28, R37, 0x96, !PT ;  /* 0x0000001c1f1f7212 */ /* 0x000fe200078e9625 */
        /* <DEDUP_REMOVED lines=28> */
[C---:B------:R-:W-:Y:S01]  /*b760*/  VIADD R31, R178.reuse, 0xb54cda56 ;  /* 0xb54cda56b21f7836 */ /* 0x040fe20000000000 */
        /* <DEDUP_REMOVED lines=20> */
.L_x_11468:
        /* <DEDUP_REMOVED lines=9> */
.L_x_11467:
        /* <DEDUP_REMOVED lines=16> */
.L_x_11473:
        /* <DEDUP_REMOVED lines=12> */
.L_x_11474:
        /* <DEDUP_REMOVED lines=51> */
[----:B------:R-:W-:Y:S01]  /*be30*/  IMAD.MOV.U32 R35, RZ, RZ, RZ ;  /* 0x000000ffff237224 */ /* 0x000fe200078e00ff */
[----:B------:R-:W-:-:S03]  /*be40*/  LOP3.LUT R36, R24, R164, R223, 0x96, !PT ;  /* 0x000000a418247212 */ /* 0x000fc600078e96df */
[----:B------:R-:W-:-:S04]  /*be50*/  IMAD.WIDE.U32 R158, R158, -0x326172a9, RZ ;  /* 0xcd9e8d579e9e7825 */ /* 0x000fc800078e00ff */
[----:B------:R-:W-:Y:S01]  /*be60*/  IMAD.WIDE.U32 R36, R36, -0x2daee0ad, RZ ;  /* 0xd2511f5324247825 */ /* 0x000fe200078e00ff */
[----:B------:R-:W-:-:S03]  /*be70*/  LOP3.LUT R222, R31, R222, R159, 0x96, !PT ;  /* 0x000000de1fde7212 */ /* 0x000fc600078e969f */
[----:B------:R-:W-:Y:S01]  /*be80*/  IMAD.MOV.U32 R28, RZ, RZ, R158 ;  /* 0x000000ffff1c7224 */ /* 0x000fe200078e009e */
[----:B------:R-:W-:Y:S01]  /*be90*/  LOP3.LUT R221, R221, R34, R37, 0x96, !PT ;  /* 0x00000022dddd7212 */ /* 0x000fe200078e9625 */
[----:B------:R-:W-:-:S07]  /*bea0*/  IMAD.MOV.U32 R38, RZ, RZ, R36 ;  /* 0x000000ffff267224 */ /* 0x000fce00078e0024 */
.L_x_11472:
[----:B-----5:R-:W-:Y:S02]  /*beb0*/  PRMT R31, R41, 0x7632, R31 ;  /* 0x00007632291f7816 */ /* 0x020fe4000000001f */
[----:B------:R-:W-:Y:S02]  /*bec0*/  I2FP.F32.U32 R16, R16 ;  /* 0x0000001000107245 */ /* 0x000fe40000201000 */
[----:B------:R-:W-:Y:S01]  /*bed0*/  MOV R33, 0x2f800000 ;  /* 0x2f80000000217802 */ /* 0x000fe20000000f00 */
[----:B------:R-:W-:-:S04]  /*bee0*/  IMAD.U32 R31, R31, 0x10000, RZ ;  /* 0x000100001f1f7824 */ /* 0x000fc800078e00ff */
[----:B------:R-:W-:Y:S01]  /*bef0*/  FFMA.FTZ R16, R16, R33, 1.1641532182693481445e-10 ;  /* 0x2f00000010107423 */ /* 0x000fe20000010021 */
[----:B------:R-:W-:-:S04]  /*bf00*/  FMUL.FTZ R31, R31, UR13 ;  /* 0x0000000d1f1f7c20 */ /* 0x000fc80008410000 */
[----:B------:R-:W-:Y:S01]  /*bf10*/  FMUL.FTZ R31, R31, UR12 ;  /* 0x0000000c1f1f7c20 */ /* 0x000fe20008410000 */
[----:B------:R-:W-:-:S04]  /*bf20*/  FSETP.GTU.FTZ.AND P1, PT, R16, UR10, PT ;  /* 0x0000000a10007c0b */ /* 0x000fc8000bf3c000 */
[----:B------:R-:W-:Y:S02]  /*bf30*/  SEL R16, RZ, 0x1, P1 ;  /* 0x00000001ff107807 */ /* 0x000fe40000800000 */
[----:B------:R-:W-:-:S07]  /*bf40*/  FSEL R31, R31, RZ, !P1 ;  /* 0x000000ff1f1f7208 */ /* 0x000fce0004800000 */
.L_x_11471:
        /* <DEDUP_REMOVED lines=16> */
.L_x_11477:
        /* <DEDUP_REMOVED lines=12> */
.L_x_11478:
        /* <DEDUP_REMOVED lines=44> */
[----:B------:R-:W-:-:S04]  /*c3d0*/  VIADD R35, R178, 0x5384540f ;  /* 0x5384540fb2237836 */ /* 0x000fc80000000000 */
        /* <DEDUP_REMOVED lines=11> */
[----:B------:R-:W-:Y:S01]  /*c490*/  HFMA2 R36, -RZ, RZ, 0, 0 ;  /* 0x00000000ff247431 */ /* 0x000fe200000001ff */
[----:B------:R-:W-:Y:S02]  /*c4a0*/  LOP3.LUT R222, R33, R222, R165, 0x96, !PT ;  /* 0x000000de21de7212 */ /* 0x000fe400078e96a5 */
[----:B------:R-:W-:-:S07]  /*c4b0*/  MOV R28, R164 ;  /* 0x000000a4001c7202 */ /* 0x000fce0000000f00 */
.L_x_11476:
        /* <DEDUP_REMOVED lines=9> */
.L_x_11475:
        /* <DEDUP_REMOVED lines=16> */
.L_x_11481:
        /* <DEDUP_REMOVED lines=12> */
.L_x_11482:
        /* <DEDUP_REMOVED lines=59> */
.L_x_11480:
        /* <DEDUP_REMOVED lines=10> */
.L_x_11479:
        /* <DEDUP_REMOVED lines=16> */
.L_x_11485:
        /* <DEDUP_REMOVED lines=12> */
.L_x_11486:
        /* <DEDUP_REMOVED lines=59> */
.L_x_11484:
        /* <DEDUP_REMOVED lines=9> */
.L_x_11483:
        /* <DEDUP_REMOVED lines=16> */
.L_x_11489:
        /* <DEDUP_REMOVED lines=12> */
.L_x_11490:
        /* <DEDUP_REMOVED lines=59> */
.L_x_11488:
        /* <DEDUP_REMOVED lines=10> */
.L_x_11487:
[----:B------:R-:W-:Y:S02]  /*d770*/  F2FP.BF16.F32.PACK_AB R39, RZ, R161 ;  /* 0x000000a1ff27723e */ /* 0x000fe400000010ff */
[----:B------:R-:W-:Y:S02]  /*d780*/  PRMT R158, R158, 0x5410, R36 ;  /* 0x000054109e9e7816 */ /* 0x000fe40000000024 */
[----:B------:R-:W-:Y:S02]  /*d790*/  PRMT R157, R157, 0x5410, R34 ;  /* 0x000054109d9d7816 */ /* 0x000fe40000000022 */
[----:B------:R-:W-:Y:S02]  /*d7a0*/  PRMT R156, R156, 0x5410, R32 ;  /* 0x000054109c9c7816 */ /* 0x000fe40000000020 */
[----:B------:R-:W-:-:S07]  /*d7b0*/  PRMT R159, R159, 0x5410, R39 ;  /* 0x000054109f9f7816 */ /* 0x000fce0000000027 */
.L_x_11458:
[----:B------:R-:W-:-:S05]  /*d7c0*/  IADD3 R165, PT, PT, R245, 0x80, RZ ;  /* 0x00000080f5a57810 */ /* 0x000fca0007ffe0ff */
[----:B------:R-:W-:-:S05]  /*d7d0*/  IMAD.WIDE.U32 R164, R165, 0x10, R176 ;  /* 0x00000010a5a47825 */ /* 0x000fca00078e00b0 */
[----:B------:R0:W-:Y:S01]  /*d7e0*/  STG.E.128 desc[UR6][R164.64], R156 ;  /* 0x0000009ca4007986 */ /* 0x0001e2000c101d06 */
[----:B------:R-:W-:Y:S05]  /*d7f0*/  @!P0 BRA `(.L_x_11491) ;  /* 0x0000000000548947 */ /* 0x000fea0003800000 */
[----:B------:R-:W-:Y:S01]  /*d800*/  IMAD.U32 R34, R22, 0x10000, RZ ;  /* 0x0001000016227824 */ /* 0x000fe200078e00ff */
[----:B------:R-:W1:Y:S01]  /*d810*/  LDC.64 R166, c[0x0][0x3b0] ;  /* 0x0000ec00ffa67b82 */ /* 0x000e620000000a00 */
[----:B------:R-:W-:Y:S02]  /*d820*/  LOP3.LUT R32, R30, 0xffff, RZ, 0xc0, !PT ;  /* 0x0000ffff1e207812 */ /* 0x000fe400078ec0ff */
[----:B0-----:R-:W-:Y:S02]  /*d830*/  PRMT R157, R20, 0x7104, RZ ;  /* 0x00007104149d7816 */ /* 0x001fe400000000ff */
        /* <DEDUP_REMOVED lines=14> */
[----:B-1----:R-:W-:Y:S01]  /*d920*/  IMAD.WIDE.U32 R156, R157, 0x8, R166 ;  /* 0x000000089d9c7825 */ /* 0x002fe200078e00a6 */
[----:B------:R-:W-:-:S05]  /*d930*/  LOP3.LUT R164, R169, 0xff, R10, 0xf8, !PT ;  /* 0x000000ffa9a47812 */ /* 0x000fca00078ef80a */
[----:B------:R1:W-:Y:S02]  /*d940*/  STG.E.64 desc[UR6][R156.64], R164 ;  /* 0x000000a49c007986 */ /* 0x0003e4000c101b06 */
.L_x_11491:
[----:B------:R-:W-:Y:S05]  /*d950*/  @!P0 BRA `(.L_x_11492) ;  /* 0x0000000000108947 */ /* 0x000fea0003800000 */
[----:B-----5:R-:W2:Y:S01]  /*d960*/  LDC.64 R40, c[0x0][0x390] ;  /* 0x0000e400ff287b82 */ /* 0x020ea20000000a00 */
[----:B------:R-:W-:-:S05]  /*d970*/  IADD3 R39, PT, PT, R162, 0x100, RZ ;  /* 0x00000100a2277810 */ /* 0x000fca0007ffe0ff */
[----:B--2---:R-:W-:-:S06]  /*d980*/  IMAD.WIDE.U32 R40, R39, 0x10, R40 ;  /* 0x0000001027287825 */ /* 0x004fcc00078e0028 */
[----:B------:R-:W5:Y:S02]  /*d990*/  LDG.E.128 R40, desc[UR6][R40.64] ;  /* 0x0000000628287981 */ /* 0x000f64000c1e1d00 */
.L_x_11492:
[----:B------:R-:W-:Y:S05]  /*d9a0*/  BRA.U !UP0, `(.L_x_11493) ;  /* 0x0000003508187547 */ /* 0x000fea000b800000 */
[----:B01----:R-:W0:Y:S01]  /*d9b0*/  LDC.64 R156, c[0x0][0x3a0] ;  /* 0x0000e800ff9c7b82 */ /* 0x003e220000000a00 */
[----:B------:R-:W-:-:S04]  /*d9c0*/  VIADD R39, R245, 0x100 ;  /* 0x00000100f5277836 */ /* 0x000fc80000000000 */
        /* <DEDUP_REMOVED lines=22> */
.L_x_11496:
        /* <DEDUP_REMOVED lines=12> */
.L_x_11497:
        /* <DEDUP_REMOVED lines=59> */
.L_x_11495:
        /* <DEDUP_REMOVED lines=11> */
.L_x_11494:
        /* <DEDUP_REMOVED lines=21> */
.L_x_11500:
        /* <DEDUP_REMOVED lines=12> */
.L_x_11501:
        /* <DEDUP_REMOVED lines=25> */
[C---:B------:R-:W-:Y:S02]  /*e3f0*/  IADD3 R163, PT, PT, R178.reuse, 0x78dde6e4, RZ ;  /* 0x78dde6e4b2a37810 */ /* 0x040fe40007ffe0ff */
        /* <DEDUP_REMOVED lines=33> */
.L_x_11499:
        /* <DEDUP_REMOVED lines=13> */
.L_x_11498:
        /* <DEDUP_REMOVED lines=20> */
.L_x_11504:
        /* <DEDUP_REMOVED lines=12> */
.L_x_11505:
[----:B------:R-:W-:Y:S01]  /*e8e0*/  IMAD.WIDE.U32 R166, R3, -0x326172a9, RZ ;  /* 0xcd9e8d5703a67825 */ /* 0x000fe200078e00ff */
[----:B------:R-:W-:Y:S02]  /*e8f0*/  LOP3.LUT R170, R5, R165, R179, 0x96, !PT ;  /* 0x000000a505aa7212 */ /* 0x000fe400078e96b3 */
[----:B------:R-:W-:Y:S02]  /*e900*/  IADD3 R165, PT, PT, R178, -0x61c88647, RZ ;  /* 0x9e3779b9b2a57810 */ /* 0x000fe40007ffe0ff */
[----:B------:R-:W-:Y:S01]  /*e910*/  LOP3.LUT R168, R4, R167, R178, 0x96, !PT ;  /* 0x000000a704a87212 */ /* 0x000fe200078e96b2 */
[C---:B------:R-:W-:Y:S01]  /*e920*/  VIADD R167, R179.reuse, 0xbb67ae85 ;  /* 0xbb67ae85b3a77836 */ /* 0x040fe20000000000 */
[----:B------:R-:W-:Y:S01]  /*e930*/  IADD3 R221, PT, PT, R179, -0x695add53, RZ ;  /* 0x96a522adb3dd7810 */ /* 0x000fe20007ffe0ff */
[----:B------:R-:W-:Y:S01]  /*e940*/  IMAD.WIDE.U32 R170, R170, -0x326172a9, RZ ;  /* 0xcd9e8d57aaaa7825 */ /* 0x000fe200078e00ff */
[----:B------:R-:W-:-:S03]  /*e950*/  MOV R14, R36 ;  /* 0x00000024000e7202 */ /* 0x000fc60000000f00 */
[----:B------:R-:W-:Y:S01]  /*e960*/  IMAD.WIDE.U32 R168, R168, -0x2daee0ad, RZ ;  /* 0xd2511f53a8a87825 */ /* 0x000fe200078e00ff */
[----:B------:R-:W-:-:S04]  /*e970*/  LOP3.LUT R165, R165, R166, R171, 0x96, !PT ;  /* 0x000000a6a5a57212 */ /* 0x000fc800078e96ab */
[----:B------:R-:W-:Y:S01]  /*e980*/  LOP3.LUT R167, R167, R164, R169, 0x96, !PT ;  /* 0x000000a4a7a77212 */ /* 0x000fe200078e96a9 */
[----:B------:R-:W-:Y:S02]  /*e990*/  VIADD R169, R178, 0x3c6ef372 ;  /* 0x3c6ef372b2a97836 */ /* 0x000fe40000000000 */
        /* <DEDUP_REMOVED lines=21> */
[----:B------:R-:W-:Y:S02]  /*eaf0*/  IADD3 R171, PT, PT, R179, 0x646e171e, RZ ;  /* 0x646e171eb3ab7810 */ /* 0x000fe40007ffe0ff */
        /* <DEDUP_REMOVED lines=25> */
.L_x_11503:
        /* <DEDUP_REMOVED lines=11> */
.L_x_11502:
        /* <DEDUP_REMOVED lines=21> */
.L_x_11508:
        /* <DEDUP_REMOVED lines=12> */
.L_x_11509:
        /* <DEDUP_REMOVED lines=59> */
.L_x_11507:
        /* <DEDUP_REMOVED lines=13> */
.L_x_11506:
        /* <DEDUP_REMOVED lines=20> */
.L_x_11512:
        /* <DEDUP_REMOVED lines=12> */
.L_x_11513:
        /* <DEDUP_REMOVED lines=59> */
.L_x_11511:
        /* <DEDUP_REMOVED lines=11> */
.L_x_11510:
        /* <DEDUP_REMOVED lines=21> */
.L_x_11516:
        /* <DEDUP_REMOVED lines=12> */
.L_x_11517:
        /* <DEDUP_REMOVED lines=59> */
.L_x_11515:
        /* <DEDUP_REMOVED lines=13> */
.L_x_11514:
        /* <DEDUP_REMOVED lines=20> */
.L_x_11520:
        /* <DEDUP_REMOVED lines=12> */
.L_x_11521:
        /* <DEDUP_REMOVED lines=59> */
.L_x_11519:
        /* <DEDUP_REMOVED lines=11> */
.L_x_11518:
        /* <DEDUP_REMOVED lines=21> */
.L_x_11524:
        /* <DEDUP_REMOVED lines=12> */
.L_x_11525:
[----:B------:R-:W-:Y:S01]  /*10930*/  IMAD.WIDE.U32 R180, R3, -0x326172a9, RZ ;  /* 0xcd9e8d5703b47825 */ /* 0x000fe200078e00ff */
[----:B------:R-:W-:Y:S02]  /*10940*/  LOP3.LUT R184, R5, R175, R179, 0x96, !PT ;  /* 0x000000af05b87212 */ /* 0x000fe400078e96b3 */
[----:B------:R-:W-:Y:S01]  /*10950*/  IADD3 R175, PT, PT, R178, -0x61c88647, RZ ;  /* 0x9e3779b9b2af7810 */ /* 0x000fe20007ffe0ff */
[----:B------:R-:W-:Y:S01]  /*10960*/  IMAD.MOV.U32 R168, RZ, RZ, RZ ;  /* 0x000000ffffa87224 */ /* 0x000fe200078e00ff */
[----:B------:R-:W-:Y:S01]  /*10970*/  LOP3.LUT R182, R4, R181, R178, 0x96, !PT ;  /* 0x000000b504b67212 */ /* 0x000fe200078e96b2 */
[----:B------:R-:W-:Y:S01]  /*10980*/  IMAD.WIDE.U32 R184, R184, -0x326172a9, RZ ;  /* 0xcd9e8d57b8b87825 */ /* 0x000fe200078e00ff */
[----:B------:R-:W-:Y:S02]  /*10990*/  IADD3 R221, PT, PT, R179, -0x695add53, RZ ;  /* 0x96a522adb3dd7810 */ /* 0x000fe40007ffe0ff */
[----:B------:R-:W-:Y:S01]  /*109a0*/  MOV R30, R166 ;  /* 0x000000a6001e7202 */ /* 0x000fe20000000f00 */
        /* <DEDUP_REMOVED lines=51> */
.L_x_11523:
        /* <DEDUP_REMOVED lines=13> */
.L_x_11522:
[----:B------:R-:W-:Y:S02]  /*10db0*/  F2FP.BF16.F32.PACK_AB R159, RZ, R175 ;  /* 0x000000afff9f723e */ /* 0x000fe400000010ff */
[----:B------:R-:W-:Y:S02]  /*10dc0*/  PRMT R158, R36, 0x5410, R158 ;  /* 0x00005410249e7816 */ /* 0x000fe4000000009e */
[----:B------:R-:W-:Y:S02]  /*10dd0*/  PRMT R157, R34, 0x5410, R157 ;  /* 0x00005410229d7816 */ /* 0x000fe4000000009d */
[----:B------:R-:W-:Y:S02]  /*10de0*/  PRMT R156, R32, 0x5410, R156 ;  /* 0x00005410209c7816 */ /* 0x000fe4000000009c */
[----:B------:R-:W-:Y:S01]  /*10df0*/  PRMT R159, R38, 0x5410, R159 ;  /* 0x00005410269f7816 */ /* 0x000fe2000000009f */
[----:B------:R-:W-:Y:S06]  /*10e00*/  BRA `(.L_x_11526) ;  /* 0x00000030002c7947 */ /* 0x000fec0003800000 */
.L_x_11493:
        /* <DEDUP_REMOVED lines=19> */
.L_x_11529:
        /* <DEDUP_REMOVED lines=12> */
.L_x_11530:
        /* <DEDUP_REMOVED lines=58> */
.L_x_11528:
        /* <DEDUP_REMOVED lines=9> */
.L_x_11527:
        /* <DEDUP_REMOVED lines=16> */
.L_x_11533:
        /* <DEDUP_REMOVED lines=12> */
.L_x_11534:
        /* <DEDUP_REMOVED lines=16> */
[----:B------:R-:W-:Y:S02]  /*116f0*/  IMAD.MOV.U32 R12, RZ, RZ, R164 ;  /* 0x000000ffff0c7224 */ /* 0x000fe400078e00a4 */
        /* <DEDUP_REMOVED lines=42> */
.L_x_11532:
        /* <DEDUP_REMOVED lines=10> */
.L_x_11531:
        /* <DEDUP_REMOVED lines=16> */
.L_x_11537:
        /* <DEDUP_REMOVED lines=12> */
.L_x_11538:
        /* <DEDUP_REMOVED lines=59> */
.L_x_11536:
        /* <DEDUP_REMOVED lines=9> */
.L_x_11535:
        /* <DEDUP_REMOVED lines=16> */
.L_x_11541:
        /* <DEDUP_REMOVED lines=12> */
.L_x_11542:
        /* <DEDUP_REMOVED lines=59> */
.L_x_11540:
        /* <DEDUP_REMOVED lines=10> */
.L_x_11539:
        /* <DEDUP_REMOVED lines=16> */
.L_x_11545:
        /* <DEDUP_REMOVED lines=12> */
.L_x_11546:
[----:B------:R-:W-:Y:S01]  /*12810*/  IMAD.WIDE.U32 R168, R3, -0x326172a9, RZ ;  /* 0xcd9e8d5703a87825 */ /* 0x000fe200078e00ff */
[----:B------:R-:W-:Y:S02]  /*12820*/  LOP3.LUT R172, R5, R159, R179, 0x96, !PT ;  /* 0x0000009f05ac7212 */ /* 0x000fe400078e96b3 */
[----:B------:R-:W-:Y:S01]  /*12830*/  IADD3 R159, PT, PT, R178, -0x61c88647, RZ ;  /* 0x9e3779b9b29f7810 */ /* 0x000fe20007ffe0ff */
[----:B------:R-:W-:Y:S01]  /*12840*/  IMAD.MOV.U32 R18, RZ, RZ, R164 ;  /* 0x000000ffff127224 */ /* 0x000fe200078e00a4 */
[----:B------:R-:W-:Y:S01]  /*12850*/  LOP3.LUT R170, R4, R169, R178, 0x96, !PT ;  /* 0x000000a904aa7212 */ /* 0x000fe200078e96b2 */
[----:B------:R-:W-:Y:S01]  /*12860*/  IMAD.WIDE.U32 R172, R172, -0x326172a9, RZ ;  /* 0xcd9e8d57acac7825 */ /* 0x000fe200078e00ff */
[----:B------:R-:W-:-:S03]  /*12870*/  IADD3 R221, PT, PT, R179, -0x695add53, RZ ;  /* 0x96a522adb3dd7810 */ /* 0x000fc60007ffe0ff */
        /* <DEDUP_REMOVED lines=52> */
.L_x_11544:
        /* <DEDUP_REMOVED lines=9> */
.L_x_11543:
        /* <DEDUP_REMOVED lines=16> */
.L_x_11549:
        /* <DEDUP_REMOVED lines=12> */
.L_x_11550:
        /* <DEDUP_REMOVED lines=59> */
.L_x_11548:
        /* <DEDUP_REMOVED lines=10> */
.L_x_11547:
        /* <DEDUP_REMOVED lines=16> */
.L_x_11553:
        /* <DEDUP_REMOVED lines=12> */
.L_x_11554:
        /* <DEDUP_REMOVED lines=59> */
.L_x_11552:
        /* <DEDUP_REMOVED lines=9> */
.L_x_11551:
        /* <DEDUP_REMOVED lines=16> */
.L_x_11557:
        /* <DEDUP_REMOVED lines=12> */
.L_x_11558:
        /* <DEDUP_REMOVED lines=59> */
.L_x_11556:
        /* <DEDUP_REMOVED lines=10> */
.L_x_11555:
[----:B------:R-:W-:Y:S02]  /*13e70*/  F2FP.BF16.F32.PACK_AB R38, RZ, R175 ;  /* 0x000000afff26723e */ /* 0x000fe400000010ff */
[----:B------:R-:W-:Y:S02]  /*13e80*/  PRMT R158, R158, 0x5410, R36 ;  /* 0x000054109e9e7816 */ /* 0x000fe40000000024 */
[----:B------:R-:W-:Y:S02]  /*13e90*/  PRMT R157, R157, 0x5410, R34 ;  /* 0x000054109d9d7816 */ /* 0x000fe40000000022 */
[----:B------:R-:W-:Y:S02]  /*13ea0*/  PRMT R156, R156, 0x5410, R32 ;  /* 0x000054109c9c7816 */ /* 0x000fe40000000020 */
[----:B------:R-:W-:-:S07]  /*13eb0*/  PRMT R159, R159, 0x5410, R38 ;  /* 0x000054109f9f7816 */ /* 0x000fce0000000026 */
.L_x_11526:
[----:B------:R-:W-:-:S04]  /*13ec0*/  VIADD R181, R245, 0x100 ;  /* 0x00000100f5b57836 */ /* 0x000fc80000000000 */
[----:B------:R-:W-:-:S05]  /*13ed0*/  IMAD.WIDE.U32 R180, R181, 0x10, R176 ;  /* 0x00000010b5b47825 */ /* 0x000fca00078e00b0 */
        /* <DEDUP_REMOVED lines=23> */
.L_x_11559:
[----:B------:R-:W-:Y:S05]  /*14050*/  @!P0 BRA `(.L_x_11560) ;  /* 0x0000000000108947 */ /* 0x000fea0003800000 */
[----:B-----5:R-:W2:Y:S01]  /*14060*/  LDC.64 R40, c[0x0][0x390] ;  /* 0x0000e400ff287b82 */ /* 0x020ea20000000a00 */
[----:B------:R-:W-:-:S04]  /*14070*/  VIADD R43, R162, 0x180 ;  /* 0x00000180a22b7836 */ /* 0x000fc80000000000 */
[----:B--2---:R-:W-:-:S06]  /*14080*/  IMAD.WIDE.U32 R40, R43, 0x10, R40 ;  /* 0x000000102b287825 */ /* 0x004fcc00078e0028 */
[----:B------:R-:W5:Y:S02]  /*14090*/  LDG.E.128 R40, desc[UR6][R40.64] ;  /* 0x0000000628287981 */ /* 0x000f64000c1e1d00 */
.L_x_11560:
        /* <DEDUP_REMOVED lines=25> */
.L_x_11564:
        /* <DEDUP_REMOVED lines=12> */
.L_x_11565:
        /* <DEDUP_REMOVED lines=59> */
.L_x_11563:
[----:B------:R-:W-:Y:S01]  /*146a0*/  I2FP.F32.U32 R10, R10 ;  /* 0x0000000a000a7245 */ /* 0x000fe20000201000 */
[----:B-----5:R-:W-:Y:S01]  /*146b0*/  IMAD.U32 R32, R40, 0x10000, RZ ;  /* 0x0001000028207824 */ /* 0x020fe200078e00ff */
[----:B------:R-:W-:Y:S01]  /*146c0*/  MOV R181, 0x2f800000 ;  /* 0x2f80000000b57802 */ /* 0x000fe20000000f00 */
[----:B------:R-:W-:Y:S02]  /*146d0*/  IMAD.U32 R36, R156, 0x10000, RZ ;  /* 0x000100009c247824 */ /* 0x000fe400078e00ff */
[----:B------:R-:W-:Y:S02]  /*146e0*/  FMUL.FTZ R32, R32, UR13 ;  /* 0x0000000d20207c20 */ /* 0x000fe40008410000 */
[----:B------:R-:W-:Y:S02]  /*146f0*/  FFMA.FTZ R10, R10, R181, 1.1641532182693481445e-10 ;  /* 0x2f0000000a0a7423 */ /* 0x000fe400000100b5 */
[----:B------:R-:W-:-:S03]  /*14700*/  FMUL.FTZ R32, R32, UR12 ;  /* 0x0000000c20207c20 */ /* 0x000fc60008410000 */
[----:B------:R-:W-:-:S04]  /*14710*/  FSETP.GTU.FTZ.AND P2, PT, R10, UR10, PT ;  /* 0x0000000a0a007c0b */ /* 0x000fc8000bf5c000 */
[----:B------:R-:W-:Y:S02]  /*14720*/  FSEL R181, R32, RZ, !P2 ;  /* 0x000000ff20b57208 */ /* 0x000fe40005000000 */
[----:B------:R-:W-:-:S03]  /*14730*/  SEL R10, RZ, 0x1, P2 ;  /* 0x00000001ff0a7807 */ /* 0x000fc60001000000 */
[----:B------:R-:W-:-:S07]  /*14740*/  FADD.FTZ R181, R36, R181 ;  /* 0x000000b524b57221 */ /* 0x000fce0000010000 */
.L_x_11562:
        /* <DEDUP_REMOVED lines=21> */
.L_x_11568:
        /* <DEDUP_REMOVED lines=12> */
.L_x_11569:
        /* <DEDUP_REMOVED lines=59> */
.L_x_11567:
[----:B-----5:R-:W-:Y:S02]  /*14d10*/  PRMT R34, R40, 0x7632, R34 ;  /* 0x0000763228227816 */ /* 0x020fe40000000022 */
[----:B------:R-:W-:Y:S02]  /*14d20*/  I2FP.F32.U32 R12, R12 ;  /* 0x0000000c000c7245 */ /* 0x000fe40000201000 */
[----:B------:R-:W-:Y:S01]  /*14d30*/  MOV R183, 0x2f800000 ;  /* 0x2f80000000b77802 */ /* 0x000fe20000000f00 */
[----:B------:R-:W-:Y:S01]  /*14d40*/  IMAD.U32 R34, R34, 0x10000, RZ ;  /* 0x0001000022227824 */ /* 0x000fe200078e00ff */
[----:B------:R-:W-:-:S03]  /*14d50*/  PRMT R156, R156, 0x7632, R156 ;  /* 0x000076329c9c7816 */ /* 0x000fc6000000009c */
[----:B------:R-:W-:Y:S01]  /*14d60*/  FFMA.FTZ R12, R12, R183, 1.1641532182693481445e-10 ;  /* 0x2f0000000c0c7423 */ /* 0x000fe200000100b7 */
[----:B------:R-:W-:Y:S01]  /*14d70*/  FMUL.FTZ R34, R34, UR13 ;  /* 0x0000000d22227c20 */ /* 0x000fe20008410000 */
[----:B------:R-:W-:-:S03]  /*14d80*/  IMAD.U32 R183, R156, 0x10000, RZ ;  /* 0x000100009cb77824 */ /* 0x000fc600078e00ff */
[----:B------:R-:W-:Y:S01]  /*14d90*/  FMUL.FTZ R34, R34, UR12 ;  /* 0x0000000c22227c20 */ /* 0x000fe20008410000 */
[----:B------:R-:W-:-:S04]  /*14da0*/  FSETP.GTU.FTZ.AND P2, PT, R12, UR10, PT ;  /* 0x0000000a0c007c0b */ /* 0x000fc8000bf5c000 */
[----:B------:R-:W-:Y:S02]  /*14db0*/  FSEL R34, R34, RZ, !P2 ;  /* 0x000000ff22227208 */ /* 0x000fe40005000000 */
[----:B------:R-:W-:-:S03]  /*14dc0*/  SEL R12, RZ, 0x1, P2 ;  /* 0x00000001ff0c7807 */ /* 0x000fc60001000000 */
[----:B------:R-:W-:-:S07]  /*14dd0*/  FADD.FTZ R183, R183, R34 ;  /* 0x00000022b7b77221 */ /* 0x000fce0000010000 */
.L_x_11566:
        /* <DEDUP_REMOVED lines=20> */
.L_x_11572:
        /* <DEDUP_REMOVED lines=12> */
.L_x_11573:
        /* <DEDUP_REMOVED lines=59> */
.L_x_11571:
        /* <DEDUP_REMOVED lines=11> */
.L_x_11570:
        /* <DEDUP_REMOVED lines=21> */
.L_x_11576:
        /* <DEDUP_REMOVED lines=12> */
.L_x_11577:
        /* <DEDUP_REMOVED lines=8> */
[C---:B------:R-:W-:Y:S02]  /*156d0*/  VIADD R191, R179.reuse, 0xbb67ae85 ;  /* 0xbb67ae85b3bf7836 */ /* 0x040fe40000000000 */
[----:B------:R-:W-:Y:S02]  /*156e0*/  VIADD R221, R179, 0x96a522ad ;  /* 0x96a522adb3dd7836 */ /* 0x000fe40000000000 */
[----:B------:R-:W-:Y:S01]  /*156f0*/  IMAD.MOV.U32 R16, RZ, RZ, R38 ;  /* 0x000000ffff107224 */ /* 0x000fe200078e0026 */
        /* <DEDUP_REMOVED lines=48> */
.L_x_11575:
        /* <DEDUP_REMOVED lines=13> */
.L_x_11574:
        /* <DEDUP_REMOVED lines=20> */
.L_x_11580:
        /* <DEDUP_REMOVED lines=12> */
.L_x_11581:
        /* <DEDUP_REMOVED lines=59> */
.L_x_11579:
        /* <DEDUP_REMOVED lines=11> */
.L_x_11578:
        /* <DEDUP_REMOVED lines=21> */
.L_x_11584:
        /* <DEDUP_REMOVED lines=12> */
.L_x_11585:
        /* <DEDUP_REMOVED lines=59> */
.L_x_11583:
        /* <DEDUP_REMOVED lines=13> */
.L_x_11582:
        /* <DEDUP_REMOVED lines=20> */
.L_x_11588:
        /* <DEDUP_REMOVED lines=12> */
.L_x_11589:
        /* <DEDUP_REMOVED lines=59> */
.L_x_11587:
        /* <DEDUP_REMOVED lines=11> */
.L_x_11586:
        /* <DEDUP_REMOVED lines=21> */
.L_x_11592:
        /* <DEDUP_REMOVED lines=12> */
.L_x_11593:
        /* <DEDUP_REMOVED lines=8> */
[----:B------:R-:W-:Y:S02]  /*170b0*/  LOP3.LUT R199, R199, R200, R195, 0x96, !PT ;  /* 0x000000c8c7c77212 */ /* 0x000fe400078e96c3 */
[----:B------:R-:W-:Y:S01]  /*170c0*/  IADD3 R195, PT, PT, R178, 0x3c6ef372, RZ ;  /* 0x3c6ef372b2c37810 */ /* 0x000fe20007ffe0ff */
[----:B------:R-:W-:Y:S02]  /*170d0*/  VIADD R201, R179, 0xbb67ae85 ;  /* 0xbb67ae85b3c97836 */ /* 0x000fe40000000000 */
[----:B------:R-:W-:-:S03]  /*170e0*/  IMAD.MOV.U32 R30, RZ, RZ, R166 ;  /* 0x000000ffff1e7224 */ /* 0x000fc600078e00a6 */
        /* <DEDUP_REMOVED lines=44> */
[----:B------:R-:W-:Y:S02]  /*173b0*/  MOV R28, R198 ;  /* 0x000000c6001c7202 */ /* 0x000fe40000000f00 */
[----:B------:R-:W-:-:S07]  /*173c0*/  LOP3.LUT R221, R221, R194, R197, 0x96, !PT ;  /* 0x000000c2dddd7212 */ /* 0x000fce00078e96c5 */
.L_x_11591:
        /* <DEDUP_REMOVED lines=13> */
.L_x_11590:
[----:B------:R-:W-:Y:S02]  /*174a0*/  F2FP.BF16.F32.PACK_AB R159, RZ, R195 ;  /* 0x000000c3ff9f723e */ /* 0x000fe400000010ff */
[----:B------:R-:W-:Y:S02]  /*174b0*/  PRMT R158, R36, 0x5410, R158 ;  /* 0x00005410249e7816 */ /* 0x000fe4000000009e */
[----:B------:R-:W-:Y:S02]  /*174c0*/  PRMT R157, R34, 0x5410, R157 ;  /* 0x00005410229d7816 */ /* 0x000fe4000000009d */
[----:B------:R-:W-:Y:S02]  /*174d0*/  PRMT R156, R32, 0x5410, R156 ;  /* 0x00005410209c7816 */ /* 0x000fe4000000009c */
[----:B------:R-:W-:Y:S01]  /*174e0*/  PRMT R159, R164, 0x5410, R159 ;  /* 0x00005410a49f7816 */ /* 0x000fe2000000009f */
[----:B------:R-:W-:Y:S06]  /*174f0*/  BRA `(.L_x_11594) ;  /* 0x00000030002c7947 */ /* 0x000fec0003800000 */
.L_x_11561:
[----:B0-----:R-:W-:Y:S01]  /*17500*/  MOV R181, RZ ;  /* 0x000000ff00b57202 */ /* 0x001fe20000000f00 */
[----:B------:R-:W-:Y:S01]  /*17510*/  IMAD.MOV.U32 R32, RZ, RZ, R168 ;  /* 0x000000ffff207224 */ /* 0x000fe200078e00a8 */
        /* <DEDUP_REMOVED lines=17> */
.L_x_11597:
        /* <DEDUP_REMOVED lines=12> */
.L_x_11598:
[----:B------:R-:W-:Y:S01]  /*176f0*/  IMAD.WIDE.U32 R158, R3, -0x326172a9, RZ ;  /* 0xcd9e8d57039e7825 */ /* 0x000fe200078e00ff */
[----:B------:R-:W-:Y:S02]  /*17700*/  LOP3.LUT R182, R5, R157, R179, 0x96, !PT ;  /* 0x0000009d05b67212 */ /* 0x000fe400078e96b3 */
[C---:B------:R-:W-:Y:S01]  /*17710*/  IADD3 R221, PT, PT, R179.reuse, -0x695add53, RZ ;  /* 0x96a522adb3dd7810 */ /* 0x040fe20007ffe0ff */
[----:B------:R-:W-:Y:S01]  /*17720*/  VIADD R157, R178, 0x9e3779b9 ;  /* 0x9e3779b9b29d7836 */ /* 0x000fe20000000000 */
[----:B------:R-:W-:Y:S01]  /*17730*/  LOP3.LUT R180, R4, R159, R178, 0x96, !PT ;  /* 0x0000009f04b47212 */ /* 0x000fe200078e96b2 */
[----:B------:R-:W-:Y:S01]  /*17740*/  IMAD.WIDE.U32 R182, R182, -0x326172a9, RZ ;  /* 0xcd9e8d57b6b67825 */ /* 0x000fe200078e00ff */
[----:B------:R-:W-:Y:S02]  /*17750*/  IADD3 R159, PT, PT, R179, -0x4498517b, RZ ;  /* 0xbb67ae85b39f7810 */ /* 0x000fe40007ffe0ff */
[----:B------:R-:W-:Y:S01]  /*17760*/  MOV R10, R164 ;  /* 0x000000a4000a7202 */ /* 0x000fe20000000f00 */
[----:B------:R-:W-:Y:S01]  /*17770*/  IMAD.WIDE.U32 R180, R180, -0x2daee0ad, RZ ;  /* 0xd2511f53b4b47825 */ /* 0x000fe200078e00ff */
[----:B------:R-:W-:-:S03]  /*17780*/  LOP3.LUT R157, R157, R158, R183, 0x96, !PT ;  /* 0x0000009e9d9d7212 */ /* 0x000fc600078e96b7 */
        /* <DEDUP_REMOVED lines=48> */
.L_x_11596:
[----:B-1----:R-:W-:Y:S01]  /*17a90*/  HFMA2 R157, -RZ, RZ, 0.1171875, 0 ;  /* 0x2f800000ff9d7431 */ /* 0x002fe200000001ff */
        /* <DEDUP_REMOVED lines=8> */
.L_x_11595:
[----:B-1----:R-:W-:Y:S01]  /*17b20*/  F2FP.BF16.F32.PACK_AB R156, RZ, R181 ;  /* 0x000000b5ff9c723e */ /* 0x002fe200000010ff */
        /* <DEDUP_REMOVED lines=15> */
.L_x_11601:
        /* <DEDUP_REMOVED lines=12> */
.L_x_11602:
[----:B------:R-:W-:Y:S01]  /*17ce0*/  IMAD.WIDE.U32 R182, R3, -0x326172a9, RZ ;  /* 0xcd9e8d5703b67825 */ /* 0x000fe200078e00ff */
[----:B------:R-:W-:-:S03]  /*17cf0*/  LOP3.LUT R186, R5, R159, R179, 0x96, !PT ;  /* 0x0000009f05ba7212 */ /* 0x000fc600078e96b3 */
[----:B------:R-:W-:Y:S01]  /*17d00*/  HFMA2 R34, -RZ, RZ, 0, 0 ;  /* 0x00000000ff227431 */ /* 0x000fe200000001ff */
[C---:B------:R-:W-:Y:S01]  /*17d10*/  IADD3 R159, PT, PT, R179.reuse, -0x4498517b, RZ ;  /* 0xbb67ae85b39f7810 */ /* 0x040fe20007ffe0ff */
[----:B------:R-:W-:Y:S01]  /*17d20*/  VIADD R157, R178, 0x9e3779b9 ;  /* 0x9e3779b9b29d7836 */ /* 0x000fe20000000000 */
        /* <DEDUP_REMOVED lines=54> */
.L_x_11600:
        /* <DEDUP_REMOVED lines=10> */
.L_x_11599:
        /* <DEDUP_REMOVED lines=16> */
.L_x_11605:
        /* <DEDUP_REMOVED lines=12> */
.L_x_11606:
        /* <DEDUP_REMOVED lines=22> */
[----:B------:R-:W-:Y:S02]  /*18450*/  VIADD R187, R179, 0xed9eba14 ;  /* 0xed9eba14b3bb7836 */ /* 0x000fe40000000000 */
[----:B------:R-:W-:-:S04]  /*18460*/  IMAD.WIDE.U32 R158, R159, -0x2daee0ad, RZ ;  /* 0xd2511f539f9e7825 */ /* 0x000fc800078e00ff */
[----:B------:R-:W-:Y:S01]  /*18470*/  IMAD.WIDE.U32 R184, R157, -0x326172a9, RZ ;  /* 0xcd9e8d579db87825 */ /* 0x000fe200078e00ff */
[C---:B------:R-:W-:Y:S02]  /*18480*/  IADD3 R157, PT, PT, R178.reuse, 0x78dde6e4, RZ ;  /* 0x78dde6e4b29d7810 */ /* 0x040fe40007ffe0ff */
[----:B------:R-:W-:Y:S01]  /*18490*/  LOP3.LUT R187, R187, R186, R159, 0x96, !PT ;  /* 0x000000babbbb7212 */ /* 0x000fe200078e969f */
[----:B------:R-:W-:Y:S01]  /*184a0*/  VIADD R159, R178, 0x1715609d ;  /* 0x1715609db29f7836 */ /* 0x000fe20000000000 */
[----:B------:R-:W-:Y:S01]  /*184b0*/  LOP3.LUT R157, R157, R188, R185, 0x96, !PT ;  /* 0x000000bc9d9d7212 */ /* 0x000fe200078e96b9 */
[----:B------:R-:W-:Y:S02]  /*184c0*/  IMAD.MOV.U32 R36, RZ, RZ, RZ ;  /* 0x000000ffff247224 */ /* 0x000fe400078e00ff */
        /* <DEDUP_REMOVED lines=27> */
[----:B------:R-:W-:Y:S02]  /*18680*/  LOP3.LUT R221, R221, R158, R185, 0x96, !PT ;  /* 0x0000009edddd7212 */ /* 0x000fe400078e96b9 */
[----:B------:R-:W-:-:S07]  /*18690*/  MOV R196, R184 ;  /* 0x000000b800c47202 */ /* 0x000fce0000000f00 */
.L_x_11604:
        /* <DEDUP_REMOVED lines=9> */
.L_x_11603:
        /* <DEDUP_REMOVED lines=16> */
.L_x_11609:
        /* <DEDUP_REMOVED lines=12> */
.L_x_11610:
        /* <DEDUP_REMOVED lines=59> */
.L_x_11608:
        /* <DEDUP_REMOVED lines=10> */
.L_x_11607:
        /* <DEDUP_REMOVED lines=16> */
.L_x_11613:
        /* <DEDUP_REMOVED lines=12> */
.L_x_11614:
        /* <DEDUP_REMOVED lines=10> */
[----:B------:R-:W-:Y:S02]  /*18fa0*/  IMAD.MOV.U32 R18, RZ, RZ, R196 ;  /* 0x000000ffff127224 */ /* 0x000fe400078e00c4 */
[----:B------:R-:W-:Y:S01]  /*18fb0*/  IMAD.MOV.U32 R36, RZ, RZ, RZ ;  /* 0x000000ffff247224 */ /* 0x000fe200078e00ff */
        /* <DEDUP_REMOVED lines=47> */
.L_x_11612:
        /* <DEDUP_REMOVED lines=9> */
.L_x_11611:
        /* <DEDUP_REMOVED lines=16> */
.L_x_11617:
        /* <DEDUP_REMOVED lines=12> */
.L_x_11618:
        /* <DEDUP_REMOVED lines=59> */
.L_x_11616:
        /* <DEDUP_REMOVED lines=10> */
.L_x_11615:
        /* <DEDUP_REMOVED lines=16> */
.L_x_11621:
        /* <DEDUP_REMOVED lines=12> */
.L_x_11622:
        /* <DEDUP_REMOVED lines=22> */
[----:B------:R-:W-:Y:S02]  /*19c70*/  IMAD.MOV.U32 R22, RZ, RZ, R196 ;  /* 0x000000ffff167224 */ /* 0x000fe400078e00c4 */
        /* <DEDUP_REMOVED lines=36> */
.L_x_11620:
        /* <DEDUP_REMOVED lines=9> */
.L_x_11619:
        /* <DEDUP_REMOVED lines=16> */
.L_x_11625:
        /* <DEDUP_REMOVED lines=12> */
.L_x_11626:
        /* <DEDUP_REMOVED lines=59> */
.L_x_11624:
        /* <DEDUP_REMOVED lines=10> */
.L_x_11623:
[----:B------:R-:W-:Y:S02]  /*1a560*/  F2FP.BF16.F32.PACK_AB R164, RZ, R195 ;  /* 0x000000c3ffa4723e */ /* 0x000fe400000010ff */
[----:B------:R-:W-:Y:S02]  /*1a570*/  PRMT R158, R158, 0x5410, R36 ;  /* 0x000054109e9e7816 */ /* 0x000fe40000000024 */
[----:B------:R-:W-:Y:S02]  /*1a580*/  PRMT R157, R157, 0x5410, R34 ;  /* 0x000054109d9d7816 */ /* 0x000fe40000000022 */
[----:B------:R-:W-:Y:S02]  /*1a590*/  PRMT R156, R156, 0x5410, R32 ;  /* 0x000054109c9c7816 */ /* 0x000fe40000000020 */
[----:B------:R-:W-:-:S07]  /*1a5a0*/  PRMT R159, R159, 0x5410, R164 ;  /* 0x000054109f9f7816 */ /* 0x000fce00000000a4 */
.L_x_11594:
[----:B------:R-:W-:-:S04]  /*1a5b0*/  VIADD R199, R245, 0x180 ;  /* 0x00000180f5c77836 */ /* 0x000fc80000000000 */
[----:B------:R-:W-:-:S05]  /*1a5c0*/  IMAD.WIDE.U32 R198, R199, 0x10, R176 ;  /* 0x00000010c7c67825 */ /* 0x000fca00078e00b0 */
[----:B------:R0:W-:Y:S01]  /*1a5d0*/  STG.E.128 desc[UR6][R198.64], R156 ;  /* 0x0000009cc6007986 */ /* 0x0001e2000c101d06 */
[----:B------:R-:W-:Y:S05]  /*1a5e0*/  @!P0 BRA `(.L_x_11627) ;  /* 0x0000000000548947 */ /* 0x000fea0003800000 */
[----:B------:R-:W-:Y:S01]  /*1a5f0*/  SHF.L.U32 R34, R22, 0x10, RZ ;  /* 0x0000001016227819 */ /* 0x000fe200000006ff */
[----:B0-----:R-:W0:Y:S01]  /*1a600*/  LDC.64 R156, c[0x0][0x3b0] ;  /* 0x0000ec00ff9c7b82 */ /* 0x001e220000000a00 */
        /* <DEDUP_REMOVED lines=19> */
.L_x_11627:
[----:B------:R-:W-:Y:S05]  /*1a740*/  @!P0 BRA `(.L_x_11628) ;  /* 0x0000000000108947 */ /* 0x000fea0003800000 */
[----:B-----5:R-:W2:Y:S01]  /*1a750*/  LDC.64 R40, c[0x0][0x390] ;  /* 0x0000e400ff287b82 */ /* 0x020ea20000000a00 */
[----:B------:R-:W-:-:S05]  /*1a760*/  IADD3 R43, PT, PT, R162, 0x200, RZ ;  /* 0x00000200a22b7810 */ /* 0x000fca0007ffe0ff */
[----:B--2---:R-:W-:-:S06]  /*1a770*/  IMAD.WIDE.U32 R40, R43, 0x10, R40 ;  /* 0x000000102b287825 */ /* 0x004fcc00078e0028 */
[----:B------:R-:W5:Y:S02]  /*1a780*/  LDG.E.128 R40, desc[UR6][R40.64] ;  /* 0x0000000628287981 */ /* 0x000f64000c1e1d00 */
.L_x_11628:
        /* <DEDUP_REMOVED lines=25> */
.L_x_11632:
        /* <DEDUP_REMOVED lines=12> */
.L_x_11633:
[----:B------:R-:W-:Y:S01]  /*1a9e0*/  IMAD.WIDE.U32 R204, R3, -0x326172a9, RZ ;  /* 0xcd9e8d5703cc7825 */ /* 0x000fe200078e00ff */
[----:B------:R-:W-:-:S03]  /*1a9f0*/  LOP3.LUT R198, R5, R203, R179, 0x96, !PT ;  /* 0x000000cb05c67212 */ /* 0x000fc600078e96b3 */
[----:B------:R-:W-:Y:S01]  /*1aa00*/  HFMA2 R36, -RZ, RZ, 0, 0 ;  /* 0x00000000ff247431 */ /* 0x000fe200000001ff */
[C---:B------:R-:W-:Y:S01]  /*1aa10*/  IADD3 R203, PT, PT, R179.reuse, -0x4498517b, RZ ;  /* 0xbb67ae85b3cb7810 */ /* 0x040fe20007ffe0ff */
        /* <DEDUP_REMOVED lines=55> */
.L_x_11631:
        /* <DEDUP_REMOVED lines=11> */
.L_x_11630:
        /* <DEDUP_REMOVED lines=21> */
.L_x_11636:
        /* <DEDUP_REMOVED lines=12> */
.L_x_11637:
        /* <DEDUP_REMOVED lines=58> */
.L_x_11635:
[----:B------:R-:W-:Y:S01]  /*1b3f0*/  HFMA2 R199, -RZ, RZ, 0.1171875, 0 ;  /* 0x2f800000ffc77431 */ /* 0x000fe200000001ff */
[----:B-----5:R-:W-:Y:S02]  /*1b400*/  PRMT R32, R40, 0x7632, R32 ;  /* 0x0000763228207816 */ /* 0x020fe40000000020 */
        /* <DEDUP_REMOVED lines=11> */
.L_x_11634:
[----:B------:R-:W-:Y:S01]  /*1b4c0*/  F2FP.BF16.F32.PACK_AB R36, RZ, R199 ;  /* 0x000000c7ff24723e */ /* 0x000fe200000010ff */
[----:B------:R-:W-:Y:S01]  /*1b4d0*/  @!P1 IMAD.U32 R201, R157, 0x10000, RZ ;  /* 0x000100009dc99824 */ /* 0x000fe200078e00ff */
[----:B------:R-:W-:Y:S01]  /*1b4e0*/  @!P1 MOV R156, R38 ;  /* 0x00000026009c9202 */ /* 0x000fe20000000f00 */
[----:B------:R-:W-:Y:S01]  /*1b4f0*/  @!P1 IMAD.MOV.U32 R32, RZ, RZ, R198 ;  /* 0x000000ffff209224 */ /* 0x000fe200078e00c6 */
[----:B------:R-:W-:Y:S06]  /*1b500*/  @!P1 BRA `(.L_x_11638) ;  /* 0x0000000400849947 */ /* 0x000fec0003800000 */
[----:B------:R-:W-:Y:S01]  /*1b510*/  ISETP.NE.AND P2, PT, R38, 0x1, PT ;  /* 0x000000012600780c */ /* 0x000fe20003f45270 */
[----:B------:R-:W-:Y:S01]  /*1b520*/  IMAD.MOV.U32 R14, RZ, RZ, R28 ;  /* 0x000000ffff0e7224 */ /* 0x000fe200078e001c */
        /* <DEDUP_REMOVED lines=13> */
.L_x_11640:
        /* <DEDUP_REMOVED lines=12> */
.L_x_11641:
        /* <DEDUP_REMOVED lines=58> */
[----:B------:R-:W-:-:S07]  /*1ba60*/  LOP3.LUT R221, R221, R200, R203, 0x96, !PT ;  /* 0x000000c8dddd7212 */ /* 0x000fce00078e96cb */
.L_x_11639:
[----:B------:R-:W-:Y:S01]  /*1ba70*/  HFMA2 R201, -RZ, RZ, 0.1171875, 0 ;  /* 0x2f800000ffc97431 */ /* 0x000fe200000001ff */
[----:B------:R-:W-:Y:S01]  /*1ba80*/  I2FP.F32.U32 R14, R14 ;  /* 0x0000000e000e7245 */ /* 0x000fe20000201000 */
[----:B-----5:R-:W-:Y:S01]  /*1ba90*/  IMAD.U32 R38, R41, 0x10000, RZ ;  /* 0x0001000029267824 */ /* 0x020fe200078e00ff */
        /* <DEDUP_REMOVED lines=8> */
.L_x_11638:
        /* <DEDUP_REMOVED lines=21> */
.L_x_11644:
        /* <DEDUP_REMOVED lines=12> */
.L_x_11645:
        /* <DEDUP_REMOVED lines=59> */
.L_x_11643:
[----:B------:R-:W-:Y:S01]  /*1c0e0*/  HFMA2 R203, -RZ, RZ, 0.1171875, 0 ;  /* 0x2f800000ffcb7431 */ /* 0x000fe200000001ff */
[----:B-----5:R-:W-:Y:S02]  /*1c0f0*/  PRMT R32, R41, 0x7632, R32 ;  /* 0x0000763229207816 */ /* 0x020fe40000000020 */
        /* <DEDUP_REMOVED lines=11> */
.L_x_11642:
        /* <DEDUP_REMOVED lines=20> */
.L_x_11648:
        /* <DEDUP_REMOVED lines=12> */
.L_x_11649:
        /* <DEDUP_REMOVED lines=59> */
.L_x_11647:
        /* <DEDUP_REMOVED lines=11> */
.L_x_11646:
        /* <DEDUP_REMOVED lines=21> */
.L_x_11652:
        /* <DEDUP_REMOVED lines=12> */
.L_x_11653:
        /* <DEDUP_REMOVED lines=59> */
.L_x_11651:
        /* <DEDUP_REMOVED lines=13> */
.L_x_11650:
        /* <DEDUP_REMOVED lines=20> */
.L_x_11656:
        /* <DEDUP_REMOVED lines=12> */
.L_x_11657:
        /* <DEDUP_REMOVED lines=59> */
.L_x_11655:
        /* <DEDUP_REMOVED lines=11> */
.L_x_11654:
        /* <DEDUP_REMOVED lines=21> */
.L_x_11660:
        /* <DEDUP_REMOVED lines=12> */
.L_x_11661:
        /* <DEDUP_REMOVED lines=59> */
.L_x_11659:
        /* <DEDUP_REMOVED lines=13> */
.L_x_11658:
[----:B------:R-:W-:Y:S02]  /*1db90*/  F2FP.BF16.F32.PACK_AB R159, RZ, R209 ;  /* 0x000000d1ff9f723e */ /* 0x000fe400000010ff */
[----:B------:R-:W-:Y:S02]  /*1dba0*/  PRMT R158, R166, 0x5410, R158 ;  /* 0x00005410a69e7816 */ /* 0x000fe4000000009e */
[----:B------:R-:W-:Y:S02]  /*1dbb0*/  PRMT R157, R38, 0x5410, R164 ;  /* 0x00005410269d7816 */ /* 0x000fe400000000a4 */
[----:B------:R-:W-:Y:S02]  /*1dbc0*/  PRMT R156, R34, 0x5410, R36 ;  /* 0x00005410229c7816 */ /* 0x000fe40000000024 */
[----:B------:R-:W-:Y:S01]  /*1dbd0*/  PRMT R159, R170, 0x5410, R159 ;  /* 0x00005410aa9f7816 */ /* 0x000fe2000000009f */
[----:B------:R-:W-:Y:S06]  /*1dbe0*/  BRA `(.L_x_11662) ;  /* 0x0000003000307947 */ /* 0x000fec0003800000 */
.L_x_11629:
[----:B------:R-:W-:Y:S01]  /*1dbf0*/  IMAD.MOV.U32 R197, RZ, RZ, RZ ;  /* 0x000000ffffc57224 */ /* 0x000fe200078e00ff */
[----:B------:R-:W-:Y:S01]  /*1dc00*/  MOV R36, R38 ;  /* 0x0000002600247202 */ /* 0x000fe20000000f00 */
        /* <DEDUP_REMOVED lines=17> */
.L_x_11665:
[----:B------:R-:W-:-:S04]  /*1dd20*/  VIADD R2, R2, 0x1 ;  /* 0x0000000102027836 */ /* 0x000fc80000000000 */
        /* <DEDUP_REMOVED lines=11> */
.L_x_11666:
[----:B-1----:R-:W-:Y:S01]  /*1dde0*/  IMAD.WIDE.U32 R198, R3, -0x326172a9, RZ ;  /* 0xcd9e8d5703c67825 */ /* 0x002fe200078e00ff */
        /* <DEDUP_REMOVED lines=58> */
.L_x_11664:
[----:B------:R-:W-:Y:S01]  /*1e190*/  I2FP.F32.U32 R10, R10 ;  /* 0x0000000a000a7245 */ /* 0x000fe20000201000 */
[----:B-----5:R-:W-:Y:S01]  /*1e1a0*/  IMAD.U32 R34, R40, 0x10000, RZ ;  /* 0x0001000028227824 */ /* 0x020fe200078e00ff */
[----:B01----:R-:W-:-:S03]  /*1e1b0*/  MOV R157, 0x2f800000 ;  /* 0x2f800000009d7802 */ /* 0x003fc60000000f00 */
[----:B------:R-:W-:Y:S02]  /*1e1c0*/  FMUL.FTZ R34, R34, UR13 ;  /* 0x0000000d22227c20 */ /* 0x000fe40008410000 */
[----:B------:R-:W-:Y:S02]  /*1e1d0*/  FFMA.FTZ R10, R10, R157, 1.1641532182693481445e-10 ;  /* 0x2f0000000a0a7423 */ /* 0x000fe4000001009d */
[----:B------:R-:W-:-:S03]  /*1e1e0*/  FMUL.FTZ R34, R34, UR12 ;  /* 0x0000000c22227c20 */ /* 0x000fc60008410000 */
[----:B------:R-:W-:-:S04]  /*1e1f0*/  FSETP.GTU.FTZ.AND P1, PT, R10, UR10, PT ;  /* 0x0000000a0a007c0b */ /* 0x000fc8000bf3c000 */
[----:B------:R-:W-:Y:S02]  /*1e200*/  SEL R10, RZ, 0x1, P1 ;  /* 0x00000001ff0a7807 */ /* 0x000fe40000800000 */
[----:B------:R-:W-:-:S07]  /*1e210*/  FSEL R197, R34, RZ, !P1 ;  /* 0x000000ff22c57208 */ /* 0x000fce0004800000 */
.L_x_11663:
[----:B01----:R-:W-:Y:S01]  /*1e220*/  HFMA2 R199, -RZ, RZ, 0, 0 ;  /* 0x00000000ffc77431 */ /* 0x003fe200000001ff */
        /* <DEDUP_REMOVED lines=15> */
.L_x_11669:
        /* <DEDUP_REMOVED lines=12> */
.L_x_11670:
        /* <DEDUP_REMOVED lines=59> */
.L_x_11668:
        /* <DEDUP_REMOVED lines=10> */
.L_x_11667:
        /* <DEDUP_REMOVED lines=16> */
.L_x_11673:
        /* <DEDUP_REMOVED lines=12> */
.L_x_11674:
        /* <DEDUP_REMOVED lines=59> */
.L_x_11672:
        /* <DEDUP_REMOVED lines=9> */
.L_x_11671:
        /* <DEDUP_REMOVED lines=16> */
.L_x_11677:
        /* <DEDUP_REMOVED lines=12> */
.L_x_11678:
        /* <DEDUP_REMOVED lines=40> */
[----:B------:R-:W-:Y:S01]  /*1f270*/  VIADD R157, R178, 0xb54cda56 ;  /* 0xb54cda56b29d7836 */ /* 0x000fe20000000000 */
[----:B------:R-:W-:Y:S01]  /*1f280*/  IADD3 R203, PT, PT, R179, -0x24c28bd8, RZ ;  /* 0xdb3d7428b3cb7810 */ /* 0x000fe20007ffe0ff */
[----:B------:R-:W-:-:S03]  /*1f290*/  IMAD.WIDE.U32 R206, R206, -0x326172a9, RZ ;  /* 0xcd9e8d57cece7825 */ /* 0x000fc600078e00ff */
        /* <DEDUP_REMOVED lines=15> */
[----:B------:R-:W-:-:S07]  /*1f390*/  IMAD.MOV.U32 R32, RZ, RZ, R202 ;  /* 0x000000ffff207224 */ /* 0x000fce00078e00ca */
.L_x_11676:
        /* <DEDUP_REMOVED lines=10> */
.L_x_11675:
        /* <DEDUP_REMOVED lines=16> */
.L_x_11681:
        /* <DEDUP_REMOVED lines=12> */
.L_x_11682:
        /* <DEDUP_REMOVED lines=59> */
.L_x_11680:
        /* <DEDUP_REMOVED lines=9> */
.L_x_11679:
        /* <DEDUP_REMOVED lines=16> */
.L_x_11685:
        /* <DEDUP_REMOVED lines=12> */
.L_x_11686:
[----:B------:R-:W-:Y:S01]  /*1fc00*/  IMAD.WIDE.U32 R204, R3, -0x326172a9, RZ ;  /* 0xcd9e8d5703cc7825 */ /* 0x000fe200078e00ff */
[----:B------:R-:W-:Y:S02]  /*1fc10*/  LOP3.LUT R158, R5, R211, R179, 0x96, !PT ;  /* 0x000000d3059e7212 */ /* 0x000fe400078e96b3 */
[C---:B------:R-:W-:Y:S02]  /*1fc20*/  IADD3 R211, PT, PT, R179.reuse, -0x4498517b, RZ ;  /* 0xbb67ae85b3d37810 */ /* 0x040fe40007ffe0ff */
[----:B------:R-:W-:Y:S01]  /*1fc30*/  LOP3.LUT R208, R4, R205, R178, 0x96, !PT ;  /* 0x000000cd04d07212 */ /* 0x000fe200078e96b2 */
[----:B------:R-:W-:Y:S01]  /*1fc40*/  IMAD.WIDE.U32 R158, R158, -0x326172a9, RZ ;  /* 0xcd9e8d579e9e7825 */ /* 0x000fe200078e00ff */
[----:B------:R-:W-:Y:S02]  /*1fc50*/  IADD3 R221, PT, PT, R179, -0x695add53, RZ ;  /* 0x96a522adb3dd7810 */ /* 0x000fe40007ffe0ff */
[----:B------:R-:W-:Y:S01]  /*1fc60*/  MOV R20, R32 ;  /* 0x0000002000147202 */ /* 0x000fe20000000f00 */
[----:B------:R-:W-:-:S02]  /*1fc70*/  VIADD R205, R178, 0x9e3779b9 ;  /* 0x9e3779b9b2cd7836 */ /* 0x000fc40000000000 */
        /* <DEDUP_REMOVED lines=51> */
.L_x_11684:
        /* <DEDUP_REMOVED lines=10> */
.L_x_11683:
        /* <DEDUP_REMOVED lines=16> */
.L_x_11689:
        /* <DEDUP_REMOVED lines=12> */
.L_x_11690:
        /* <DEDUP_REMOVED lines=59> */
.L_x_11688:
        /* <DEDUP_REMOVED lines=9> */
.L_x_11687:
        /* <DEDUP_REMOVED lines=16> */
.L_x_11693:
        /* <DEDUP_REMOVED lines=12> */
.L_x_11694:
        /* <DEDUP_REMOVED lines=59> */
.L_x_11692:
        /* <DEDUP_REMOVED lines=10> */
.L_x_11691:
[----:B------:R-:W-:Y:S02]  /*20c60*/  F2FP.BF16.F32.PACK_AB R159, RZ, R209 ;  /* 0x000000d1ff9f723e */ /* 0x000fe400000010ff */
[----:B------:R-:W-:Y:S02]  /*20c70*/  PRMT R158, R38, 0x5410, R164 ;  /* 0x00005410269e7816 */ /* 0x000fe400000000a4 */
[----:B------:R-:W-:Y:S02]  /*20c80*/  PRMT R157, R36, 0x5410, R157 ;  /* 0x00005410249d7816 */ /* 0x000fe4000000009d */
[----:B------:R-:W-:Y:S02]  /*20c90*/  PRMT R156, R34, 0x5410, R156 ;  /* 0x00005410229c7816 */ /* 0x000fe4000000009c */
[----:B------:R-:W-:-:S07]  /*20ca0*/  PRMT R159, R166, 0x5410, R159 ;  /* 0x00005410a69f7816 */ /* 0x000fce000000009f */
.L_x_11662:
        /* <DEDUP_REMOVED lines=25> */
.L_x_11695:
[----:B------:R-:W-:Y:S05]  /*20e40*/  @!P0 BRA `(.L_x_11696) ;  /* 0x0000000000108947 */ /* 0x000fea0003800000 */
[----:B-----5:R-:W2:Y:S01]  /*20e50*/  LDC.64 R40, c[0x0][0x390] ;  /* 0x0000e400ff287b82 */ /* 0x020ea20000000a00 */
[----:B------:R-:W-:-:S05]  /*20e60*/  IADD3 R43, PT, PT, R162, 0x280, RZ ;  /* 0x00000280a22b7810 */ /* 0x000fca0007ffe0ff */
[----:B--2---:R-:W-:-:S06]  /*20e70*/  IMAD.WIDE.U32 R40, R43, 0x10, R40 ;  /* 0x000000102b287825 */ /* 0x004fcc00078e0028 */
[----:B------:R-:W5:Y:S02]  /*20e80*/  LDG.E.128 R40, desc[UR6][R40.64] ;  /* 0x0000000628287981 */ /* 0x000f64000c1e1d00 */
.L_x_11696:
        /* <DEDUP_REMOVED lines=25> */
.L_x_11700:
        /* <DEDUP_REMOVED lines=12> */
.L_x_11701:
[----:B------:R-:W-:Y:S01]  /*210e0*/  IMAD.WIDE.U32 R214, R3, -0x326172a9, RZ ;  /* 0xcd9e8d5703d67825 */ /* 0x000fe200078e00ff */
[----:B------:R-:W-:-:S03]  /*210f0*/  LOP3.LUT R212, R5, R219, R179, 0x96, !PT ;  /* 0x000000db05d47212 */ /* 0x000fc600078e96b3 */
[----:B------:R-:W-:Y:S01]  /*21100*/  HFMA2 R36, -RZ, RZ, 0, 0 ;  /* 0x00000000ff247431 */ /* 0x000fe200000001ff */
[C---:B------:R-:W-:Y:S01]  /*21110*/  IADD3 R219, PT, PT, R179.reuse, -0x4498517b, RZ ;  /* 0xbb67ae85b3db7810 */ /* 0x040fe20007ffe0ff */
[----:B------:R-:W-:Y:S01]  /*21120*/  IMAD.MOV.U32 R10, RZ, RZ, R32 ;  /* 0x000000ffff0a7224 */ /* 0x000fe200078e0020 */
        /* <DEDUP_REMOVED lines=54> */
.L_x_11699:
        /* <DEDUP_REMOVED lines=11> */
.L_x_11698:
        /* <DEDUP_REMOVED lines=21> */
.L_x_11704:
        /* <DEDUP_REMOVED lines=12> */
.L_x_11705:
        /* <DEDUP_REMOVED lines=57> */
[----:B------:R-:W-:-:S07]  /*21ae0*/  LOP3.LUT R221, R221, R216, R213, 0x96, !PT ;  /* 0x000000d8dddd7212 */ /* 0x000fce00078e96d5 */
.L_x_11703:
        /* <DEDUP_REMOVED lines=13> */
.L_x_11702:
        /* <DEDUP_REMOVED lines=20> */
.L_x_11708:
        /* <DEDUP_REMOVED lines=12> */
.L_x_11709:
        /* <DEDUP_REMOVED lines=59> */
.L_x_11707:
        /* <DEDUP_REMOVED lines=11> */
.L_x_11706:
        /* <DEDUP_REMOVED lines=21> */
.L_x_11712:
        /* <DEDUP_REMOVED lines=12> */
.L_x_11713:
        /* <DEDUP_REMOVED lines=57> */
[----:B------:R-:W-:-:S07]  /*227c0*/  LOP3.LUT R221, R223, R220, R217, 0x96, !PT ;  /* 0x000000dcdfdd7212 */ /* 0x000fce00078e96d9 */
.L_x_11711:
        /* <DEDUP_REMOVED lines=13> */
.L_x_11710:
        /* <DEDUP_REMOVED lines=20> */
.L_x_11716:
        /* <DEDUP_REMOVED lines=12> */
.L_x_11717:
        /* <DEDUP_REMOVED lines=56> */
[----:B------:R-:W-:Y:S01]  /*22e20*/  MOV R168, R156 ;  /* 0x0000009c00a87202 */ /* 0x000fe20000000f00 */
[----:B------:R-:W-:Y:S01]  /*22e30*/  HFMA2 R156, -RZ, RZ, 0, 0 ;  /* 0x00000000ff9c7431 */ /* 0x000fe200000001ff */
[----:B------:R-:W-:-:S07]  /*22e40*/  LOP3.LUT R221, R223, R220, R157, 0x96, !PT ;  /* 0x000000dcdfdd7212 */ /* 0x000fce00078e969d */
.L_x_11715:
        /* <DEDUP_REMOVED lines=11> */
.L_x_11714:
        /* <DEDUP_REMOVED lines=21> */
.L_x_11720:
        /* <DEDUP_REMOVED lines=12> */
.L_x_11721:
        /* <DEDUP_REMOVED lines=58> */
[----:B------:R-:W-:-:S07]  /*234b0*/  MOV R36, R156 ;  /* 0x0000009c00247202 */ /* 0x000fce0000000f00 */
.L_x_11719:
        /* <DEDUP_REMOVED lines=13> */
.L_x_11718:
        /* <DEDUP_REMOVED lines=20> */
.L_x_11724:
        /* <DEDUP_REMOVED lines=12> */
.L_x_11725:
        /* <DEDUP_REMOVED lines=59> */
.L_x_11723:
        /* <DEDUP_REMOVED lines=11> */
.L_x_11722:
        /* <DEDUP_REMOVED lines=21> */
.L_x_11728:
        /* <DEDUP_REMOVED lines=12> */
.L_x_11729:
        /* <DEDUP_REMOVED lines=59> */
.L_x_11727:
        /* <DEDUP_REMOVED lines=13> */
.L_x_11726:
[----:B------:R-:W-:Y:S02]  /*24280*/  F2FP.BF16.F32.PACK_AB R159, RZ, R231 ;  /* 0x000000e7ff9f723e */ /* 0x000fe400000010ff */
[----:B------:R-:W-:Y:S02]  /*24290*/  PRMT R158, R166, 0x5410, R158 ;  /* 0x00005410a69e7816 */ /* 0x000fe4000000009e */
[----:B------:R-:W-:Y:S02]  /*242a0*/  PRMT R157, R38, 0x5410, R164 ;  /* 0x00005410269d7816 */ /* 0x000fe400000000a4 */
[----:B------:R-:W-:Y:S02]  /*242b0*/  PRMT R156, R32, 0x5410, R34 ;  /* 0x00005410209c7816 */ /* 0x000fe40000000022 */
[----:B------:R-:W-:Y:S01]  /*242c0*/  PRMT R159, R170, 0x5410, R159 ;  /* 0x00005410aa9f7816 */ /* 0x000fe2000000009f */
[----:B------:R-:W-:Y:S06]  /*242d0*/  BRA `(.L_x_11730) ;  /* 0x0000003000307947 */ /* 0x000fec0003800000 */
.L_x_11697:
[----:B------:R-:W-:Y:S01]  /*242e0*/  MOV R215, RZ ;  /* 0x000000ff00d77202 */ /* 0x000fe20000000f00 */
        /* <DEDUP_REMOVED lines=18> */
.L_x_11733:
[----:B------:R-:W-:-:S04]  /*24410*/  IADD3 R2, PT, PT, R2, 0x1, RZ ;  /* 0x0000000102027810 */ /* 0x000fc80007ffe0ff */
        /* <DEDUP_REMOVED lines=11> */
.L_x_11734:
        /* <DEDUP_REMOVED lines=59> */
.L_x_11732:
[----:B------:R-:W-:Y:S01]  /*24880*/  I2FP.F32.U32 R10, R10 ;  /* 0x0000000a000a7245 */ /* 0x000fe20000201000 */
[----:B01----:R-:W-:Y:S01]  /*24890*/  IMAD.MOV.U32 R157, RZ, RZ, 0x2f800000 ;  /* 0x2f800000ff9d7424 */ /* 0x003fe200078e00ff */
[----:B-----5:R-:W-:-:S03]  /*248a0*/  SHF.L.U32 R32, R40, 0x10, RZ ;  /* 0x0000001028207819 */ /* 0x020fc600000006ff */
[----:B------:R-:W-:Y:S02]  /*248b0*/  FFMA.FTZ R10, R10, R157, 1.1641532182693481445e-10 ;  /* 0x2f0000000a0a7423 */ /* 0x000fe4000001009d */
[----:B------:R-:W-:-:S03]  /*248c0*/  FMUL.FTZ R32, R32, UR13 ;  /* 0x0000000d20207c20 */ /* 0x000fc60008410000 */
[----:B------:R-:W-:Y:S01]  /*248d0*/  FSETP.GTU.FTZ.AND P1, PT, R10, UR10, PT ;  /* 0x0000000a0a007c0b */ /* 0x000fe2000bf3c000 */
[----:B------:R-:W-:-:S03]  /*248e0*/  FMUL.FTZ R32, R32, UR12 ;  /* 0x0000000c20207c20 */ /* 0x000fc60008410000 */
[----:B------:R-:W-:Y:S02]  /*248f0*/  SEL R10, RZ, 0x1, P1 ;  /* 0x00000001ff0a7807 */ /* 0x000fe40000800000 */
[----:B------:R-:W-:-:S07]  /*24900*/  FSEL R215, R32, RZ, !P1 ;  /* 0x000000ff20d77208 */ /* 0x000fce0004800000 */
.L_x_11731:
[----:B------:R-:W-:Y:S01]  /*24910*/  F2FP.BF16.F32.PACK_AB R34, RZ, R215 ;  /* 0x000000d7ff22723e */ /* 0x000fe200000010ff */
[----:B0-----:R-:W-:Y:S01]  /*24920*/  IMAD.MOV.U32 R213, RZ, RZ, RZ ;  /* 0x000000ffffd57224 */ /* 0x001fe200078e00ff */
[----:B-1----:R-:W-:Y:S01]  /*24930*/  MOV R156, R38 ;  /* 0x00000026009c7202 */ /* 0x002fe20000000f00 */
        /* <DEDUP_REMOVED lines=13> */
.L_x_11737:
        /* <DEDUP_REMOVED lines=12> */
.L_x_11738:
        /* <DEDUP_REMOVED lines=54> */
[----:B------:R-:W-:Y:S02]  /*24e30*/  MOV R36, R156 ;  /* 0x0000009c00247202 */ /* 0x000fe40000000f00 */
[----:B------:R-:W-:Y:S01]  /*24e40*/  LOP3.LUT R221, R221, R158, R157, 0x96, !PT ;  /* 0x0000009edddd7212 */ /* 0x000fe200078e969d */
[----:B------:R-:W-:Y:S01]  /*24e50*/  IMAD.MOV.U32 R156, RZ, RZ, RZ ;  /* 0x000000ffff9c7224 */ /* 0x000fe200078e00ff */
[----:B------:R-:W-:Y:S02]  /*24e60*/  LOP3.LUT R222, R159, R222, R213, 0x96, !PT ;  /* 0x000000de9fde7212 */ /* 0x000fe400078e96d5 */
[----:B------:R-:W-:-:S07]  /*24e70*/  MOV R28, R212 ;  /* 0x000000d4001c7202 */ /* 0x000fce0000000f00 */
.L_x_11736:
[----:B------:R-:W-:Y:S01]  /*24e80*/  HFMA2 R157, -RZ, RZ, 0.1171875, 0 ;  /* 0x2f800000ff9d7431 */ /* 0x000fe200000001ff */
[----:B-----5:R-:W-:Y:S02]  /*24e90*/  PRMT R32, R40, 0x7632, R32 ;  /* 0x0000763228207816 */ /* 0x020fe40000000020 */
        /* <DEDUP_REMOVED lines=8> */
.L_x_11735:
        /* <DEDUP_REMOVED lines=16> */
.L_x_11741:
        /* <DEDUP_REMOVED lines=12> */
.L_x_11742:
[----:B------:R-:W-:Y:S01]  /*250e0*/  IMAD.WIDE.U32 R158, R3, -0x326172a9, RZ ;  /* 0xcd9e8d57039e7825 */ /* 0x000fe200078e00ff */
[----:B------:R-:W-:-:S03]  /*250f0*/  LOP3.LUT R156, R5, R219, R179, 0x96, !PT ;  /* 0x000000db059c7212 */ /* 0x000fc600078e96b3 */
[----:B------:R-:W-:Y:S01]  /*25100*/  HFMA2 R38, -RZ, RZ, 0, 0 ;  /* 0x00000000ff267431 */ /* 0x000fe200000001ff */
[C---:B------:R-:W-:Y:S02]  /*25110*/  IADD3 R219, PT, PT, R179.reuse, -0x4498517b, RZ ;  /* 0xbb67ae85b3db7810 */ /* 0x040fe40007ffe0ff */
[----:B------:R-:W-:Y:S01]  /*25120*/  LOP3.LUT R216, R4, R159, R178, 0x96, !PT ;  /* 0x0000009f04d87212 */ /* 0x000fe200078e96b2 */
[----:B------:R-:W-:Y:S01]  /*25130*/  IMAD.WIDE.U32 R156, R156, -0x326172a9, RZ ;  /* 0xcd9e8d579c9c7825 */ /* 0x000fe200078e00ff */
[----:B------:R-:W-:Y:S02]  /*25140*/  IADD3 R221, PT, PT, R179, -0x695add53, RZ ;  /* 0x96a522adb3dd7810 */ /* 0x000fe40007ffe0ff */
[----:B------:R-:W-:Y:S01]  /*25150*/  MOV R14, R36 ;  /* 0x00000024000e7202 */ /* 0x000fe20000000f00 */
        /* <DEDUP_REMOVED lines=51> */
.L_x_11740:
        /* <DEDUP_REMOVED lines=9> */
.L_x_11739:
        /* <DEDUP_REMOVED lines=16> */
.L_x_11745:
        /* <DEDUP_REMOVED lines=12> */
.L_x_11746:
        /* <DEDUP_REMOVED lines=59> */
.L_x_11744:
        /* <DEDUP_REMOVED lines=10> */
.L_x_11743:
        /* <DEDUP_REMOVED lines=16> */
.L_x_11749:
        /* <DEDUP_REMOVED lines=12> */
.L_x_11750:
        /* <DEDUP_REMOVED lines=59> */
.L_x_11748:
        /* <DEDUP_REMOVED lines=9> */
.L_x_11747:
        /* <DEDUP_REMOVED lines=16> */
.L_x_11753:
        /* <DEDUP_REMOVED lines=12> */
.L_x_11754:
        /* <DEDUP_REMOVED lines=59> */
.L_x_11752:
        /* <DEDUP_REMOVED lines=10> */
.L_x_11751:
        /* <DEDUP_REMOVED lines=16> */
.L_x_11757:
        /* <DEDUP_REMOVED lines=12> */
.L_x_11758:
        /* <DEDUP_REMOVED lines=59> */
.L_x_11756:
        /* <DEDUP_REMOVED lines=9> */
.L_x_11755:
        /* <DEDUP_REMOVED lines=16> */
.L_x_11761:
        /* <DEDUP_REMOVED lines=12> */
.L_x_11762:
        /* <DEDUP_REMOVED lines=59> */
.L_x_11760:
        /* <DEDUP_REMOVED lines=10> */
.L_x_11759:
[----:B------:R-:W-:Y:S02]  /*27350*/  F2FP.BF16.F32.PACK_AB R159, RZ, R231 ;  /* 0x000000e7ff9f723e */ /* 0x000fe400000010ff */
[----:B------:R-:W-:Y:S02]  /*27360*/  PRMT R158, R166, 0x5410, R168 ;  /* 0x00005410a69e7816 */ /* 0x000fe400000000a8 */
[----:B------:R-:W-:Y:S02]  /*27370*/  PRMT R157, R164, 0x5410, R38 ;  /* 0x00005410a49d7816 */ /* 0x000fe40000000026 */
[----:B------:R-:W-:Y:S02]  /*27380*/  PRMT R156, R34, 0x5410, R32 ;  /* 0x00005410229c7816 */ /* 0x000fe40000000020 */
[----:B------:R-:W-:-:S07]  /*27390*/  PRMT R159, R170, 0x5410, R159 ;  /* 0x00005410aa9f7816 */ /* 0x000fce000000009f */
.L_x_11730:
[----:B------:R-:W-:Y:S01]  /*273a0*/  IADD3 R233, PT, PT, R245, 0x280, RZ ;  /* 0x00000280f5e97810 */ /* 0x000fe20007ffe0ff */
        /* <DEDUP_REMOVED lines=17> */
[----:B------:R-:W-:-:S03]  /*274c0*/  IMAD.WIDE.U32 R158, R158, 0x100, RZ ;  /* 0x000001009e9e7825 */ /* 0x000fc600078e00ff */
[----:B------:R-:W-:Y:S02]  /*274d0*/  LOP3.LUT R237, R158, R234, R232, 0xfe, !PT ;  /* 0x000000ea9eed7212 */ /* 0x000fe400078efee8 */
[----:B------:R-:W-:Y:S01]  /*274e0*/  LOP3.LUT R158, R233, R223, R235, 0xfe, !PT ;  /* 0x000000dfe99e7212 */ /* 0x000fe200078efeeb */
[----:B------:R-:W-:-:S03]  /*274f0*/  VIADD R223, R162, 0x280 ;  /* 0x00000280a2df7836 */ /* 0x000fc60000000000 */
[----:B------:R-:W-:Y:S01]  /*27500*/  LOP3.LUT R159, R158, R159, RZ, 0xfc, !PT ;  /* 0x0000009f9e9f7212 */ /* 0x000fe200078efcff */
[----:B0-----:R-:W-:Y:S01]  /*27510*/  IMAD.WIDE.U32 R156, R223, 0x8, R156 ;  /* 0x00000008df9c7825 */ /* 0x001fe200078e009c */
[----:B------:R-:W-:-:S05]  /*27520*/  LOP3.LUT R158, R237, 0xff, R10, 0xf8, !PT ;  /* 0x000000ffed9e7812 */ /* 0x000fca00078ef80a */
[----:B------:R1:W-:Y:S02]  /*27530*/  STG.E.64 desc[UR6][R156.64], R158 ;  /* 0x0000009e9c007986 */ /* 0x0003e4000c101b06 */
.L_x_11763:
[----:B------:R-:W-:Y:S05]  /*27540*/  @!P0 BRA `(.L_x_11764) ;  /* 0x00000000000c8947 */ /* 0x000fea0003800000 */
[----:B-----5:R-:W2:Y:S02]  /*27550*/  LDC.64 R40, c[0x0][0x390] ;  /* 0x0000e400ff287b82 */ /* 0x020ea40000000a00 */
[----:B--2---:R-:W-:-:S06]  /*27560*/  IMAD.WIDE.U32 R40, R34, 0x10, R40 ;  /* 0x0000001022287825 */ /* 0x004fcc00078e0028 */
[----:B------:R-:W5:Y:S02]  /*27570*/  LDG.E.128 R40, desc[UR6][R40.64] ;  /* 0x0000000628287981 */ /* 0x000f64000c1e1d00 */
.L_x_11764:
        /* <DEDUP_REMOVED lines=25> */
.L_x_11768:
        /* <DEDUP_REMOVED lines=12> */
.L_x_11769:
        /* <DEDUP_REMOVED lines=56> */
[----:B------:R-:W-:Y:S01]  /*27b50*/  MOV R28, R234 ;  /* 0x000000ea001c7202 */ /* 0x000fe20000000f00 */
[----:B------:R-:W-:Y:S01]  /*27b60*/  IMAD.MOV.U32 R38, RZ, RZ, R220 ;  /* 0x000000ffff267224 */ /* 0x000fe200078e00dc */
[----:B------:R-:W-:-:S07]  /*27b70*/  LOP3.LUT R221, R233, R232, R221, 0x96, !PT ;  /* 0x000000e8e9dd7212 */ /* 0x000fce00078e96dd */
.L_x_11767:
        /* <DEDUP_REMOVED lines=11> */
.L_x_11766:
        /* <DEDUP_REMOVED lines=21> */
.L_x_11772:
        /* <DEDUP_REMOVED lines=12> */
.L_x_11773:
        /* <DEDUP_REMOVED lines=59> */
.L_x_11771:
[----:B-----5:R-:W-:Y:S02]  /*281f0*/  PRMT R38, R40, 0x7632, R38 ;  /* 0x0000763228267816 */ /* 0x020fe40000000026 */
[----:B------:R-:W-:Y:S02]  /*28200*/  I2FP.F32.U32 R12, R12 ;  /* 0x0000000c000c7245 */ /* 0x000fe40000201000 */
[----:B------:R-:W-:Y:S01]  /*28210*/  MOV R223, 0x2f800000 ;  /* 0x2f80000000df7802 */ /* 0x000fe20000000f00 */
[----:B------:R-:W-:Y:S01]  /*28220*/  IMAD.U32 R38, R38, 0x10000, RZ ;  /* 0x0001000026267824 */ /* 0x000fe200078e00ff */
        /* <DEDUP_REMOVED lines=9> */
.L_x_11770:
        /* <DEDUP_REMOVED lines=20> */
.L_x_11776:
        /* <DEDUP_REMOVED lines=12> */
.L_x_11777:
        /* <DEDUP_REMOVED lines=59> */
.L_x_11775:
        /* <DEDUP_REMOVED lines=11> */
.L_x_11774:
        /* <DEDUP_REMOVED lines=21> */
.L_x_11780:
        /* <DEDUP_REMOVED lines=12> */
.L_x_11781:
        /* <DEDUP_REMOVED lines=59> */
.L_x_11779:
        /* <DEDUP_REMOVED lines=13> */
.L_x_11778:
        /* <DEDUP_REMOVED lines=20> */
.L_x_11784:
        /* <DEDUP_REMOVED lines=12> */
.L_x_11785:
        /* <DEDUP_REMOVED lines=59> */
.L_x_11783:
        /* <DEDUP_REMOVED lines=11> */
.L_x_11782:
        /* <DEDUP_REMOVED lines=21> */
.L_x_11788:
        /* <DEDUP_REMOVED lines=12> */
.L_x_11789:
        /* <DEDUP_REMOVED lines=57> */
[----:B------:R-:W-:Y:S01]  /*29bb0*/  LOP3.LUT R221, R223, R220, R157, 0x96, !PT ;  /* 0x000000dcdfdd7212 */ /* 0x000fe200078e969d */
[----:B------:R-:W-:-:S07]  /*29bc0*/  IMAD.MOV.U32 R157, RZ, RZ, RZ ;  /* 0x000000ffff9d7224 */ /* 0x000fce00078e00ff */
.L_x_11787:
        /* <DEDUP_REMOVED lines=13> */
.L_x_11786:
        /* <DEDUP_REMOVED lines=20> */
.L_x_11792:
        /* <DEDUP_REMOVED lines=12> */
.L_x_11793:
        /* <DEDUP_REMOVED lines=59> */
.L_x_11791:
        /* <DEDUP_REMOVED lines=11> */
.L_x_11790:
        /* <DEDUP_REMOVED lines=21> */
.L_x_11796:
        /* <DEDUP_REMOVED lines=12> */
.L_x_11797:
        /* <DEDUP_REMOVED lines=59> */
.L_x_11795:
        /* <DEDUP_REMOVED lines=13> */
.L_x_11794:
[----:B------:R-:W-:Y:S02]  /*2a990*/  F2FP.BF16.F32.PACK_AB R159, RZ, R223 ;  /* 0x000000dfff9f723e */ /* 0x000fe400000010ff */
[----:B------:R-:W-:Y:S02]  /*2a9a0*/  PRMT R158, R164, 0x5410, R158 ;  /* 0x00005410a49e7816 */ /* 0x000fe4000000009e */
[----:B------:R-:W-:Y:S02]  /*2a9b0*/  PRMT R157, R160, 0x5410, R162 ;  /* 0x00005410a09d7816 */ /* 0x000fe400000000a2 */
[----:B------:R-:W-:Y:S02]  /*2a9c0*/  PRMT R156, R36, 0x5410, R38 ;  /* 0x00005410249c7816 */ /* 0x000fe40000000026 */
[----:B------:R-:W-:Y:S01]  /*2a9d0*/  PRMT R159, R166, 0x5410, R159 ;  /* 0x00005410a69f7816 */ /* 0x000fe2000000009f */
[----:B------:R-:W-:Y:S06]  /*2a9e0*/  BRA `(.L_x_11798) ;  /* 0x0000003000307947 */ /* 0x000fec0003800000 */
.L_x_11765:
        /* <DEDUP_REMOVED lines=19> */
.L_x_11801:
        /* <DEDUP_REMOVED lines=12> */
.L_x_11802:
        /* <DEDUP_REMOVED lines=59> */
.L_x_11800:
        /* <DEDUP_REMOVED lines=9> */
.L_x_11799:
        /* <DEDUP_REMOVED lines=16> */
.L_x_11805:
        /* <DEDUP_REMOVED lines=12> */
.L_x_11806:
        /* <DEDUP_REMOVED lines=59> */
.L_x_11804:
        /* <DEDUP_REMOVED lines=10> */
.L_x_11803:
        /* <DEDUP_REMOVED lines=16> */
.L_x_11809:
        /* <DEDUP_REMOVED lines=12> */
.L_x_11810:
        /* <DEDUP_REMOVED lines=59> */
.L_x_11808:
        /* <DEDUP_REMOVED lines=9> */
.L_x_11807:
        /* <DEDUP_REMOVED lines=16> */
.L_x_11813:
        /* <DEDUP_REMOVED lines=12> */
.L_x_11814:
        /* <DEDUP_REMOVED lines=59> */
.L_x_11812:
        /* <DEDUP_REMOVED lines=10> */
.L_x_11811:
        /* <DEDUP_REMOVED lines=16> */
.L_x_11817:
        /* <DEDUP_REMOVED lines=12> */
.L_x_11818:
        /* <DEDUP_REMOVED lines=59> */
.L_x_11816:
        /* <DEDUP_REMOVED lines=9> */
.L_x_11815:
        /* <DEDUP_REMOVED lines=16> */
.L_x_11821:
        /* <DEDUP_REMOVED lines=12> */
.L_x_11822:
        /* <DEDUP_REMOVED lines=59> */
.L_x_11820:
        /* <DEDUP_REMOVED lines=10> */
.L_x_11819:
        /* <DEDUP_REMOVED lines=16> */
.L_x_11825:
        /* <DEDUP_REMOVED lines=12> */
.L_x_11826:
        /* <DEDUP_REMOVED lines=59> */
.L_x_11824:
        /* <DEDUP_REMOVED lines=9> */
.L_x_11823:
        /* <DEDUP_REMOVED lines=16> */
.L_x_11829:
        /* <DEDUP_REMOVED lines=12> */
.L_x_11830:
        /* <DEDUP_REMOVED lines=59> */
.L_x_11828:
        /* <DEDUP_REMOVED lines=10> */
.L_x_11827:
[----:B------:R-:W-:Y:S02]  /*2da60*/  F2FP.BF16.F32.PACK_AB R159, RZ, R223 ;  /* 0x000000dfff9f723e */ /* 0x000fe400000010ff */
[----:B------:R-:W-:Y:S02]  /*2da70*/  PRMT R158, R164, 0x5410, R166 ;  /* 0x00005410a49e7816 */ /* 0x000fe400000000a6 */
[----:B------:R-:W-:Y:S02]  /*2da80*/  PRMT R157, R162, 0x5410, R160 ;  /* 0x00005410a29d7816 */ /* 0x000fe400000000a0 */
[----:B------:R-:W-:Y:S02]  /*2da90*/  PRMT R156, R38, 0x5410, R36 ;  /* 0x00005410269c7816 */ /* 0x000fe40000000024 */
[----:B------:R-:W-:-:S07]  /*2daa0*/  PRMT R159, R170, 0x5410, R159 ;  /* 0x00005410aa9f7816 */ /* 0x000fce000000009f */
.L_x_11798:
        /* <DEDUP_REMOVED lines=79> */
.L_x_11831:
        /* <DEDUP_REMOVED lines=146> */
.L_x_11833:
[----:B------:R-:W-:Y:S05]  /*2e8c0*/  BSYNC.RECONVERGENT B0 ;  /* 0x0000000000007941 */ /* 0x000fea0003800200 */
.L_x_11832:
        /* <DEDUP_REMOVED lines=12> */
.L_x_11835:
[----:B------:R-:W-:Y:S05]  /*2e990*/  BSYNC.RECONVERGENT B0 ;  /* 0x0000000000007941 */ /* 0x000fea0003800200 */
.L_x_11834:
[----:B------:R-:W2:Y:S01]  /*2e9a0*/  SHFL.DOWN PT, R159, R36, 0x2, 0x1f ;  /* 0x08401f00249f7f89 */ /* 0x000ea200000e0000 */
[----:B------:R-:W-:Y:S02]  /*2e9b0*/  I2FP.F32.U32 R158, R36 ;  /* 0x00000024009e7245 */ /* 0x000fe40000201000 */
        /* <DEDUP_REMOVED lines=49> */
[----:B------:R-:W-:Y:S01]  /*2ecd0*/  VIADD R24, R8, 0xffffffff ;  /* 0xffffffff08187836 */ /* 0x000fe20000000000 */
[----:B------:R-:W-:-:S03]  /*2ece0*/  FSEL R8, R249, RZ, !P1 ;  /* 0x000000fff9087208 */ /* 0x000fc60004800000 */
[----:B------:R-:W-:Y:S02]  /*2ecf0*/  IMAD R7, R24, R7, RZ ;  /* 0x0000000718077224 */ /* 0x000fe400078e02ff */
        /* <DEDUP_REMOVED lines=75> */
[----:B------:R-:W-:Y:S01]  /*2f1b0*/  SHF.R.S32.HI R188, RZ, 0x1f, R7 ;  /* 0x0000001fffbc7819 */ /* 0x000fe20000011407 */
[----:B------:R-:W-:Y:S01]  /*2f1c0*/  FMUL.FTZ R186, R177, R162 ;  /* 0x000000a2b1ba7220 */ /* 0x000fe20000410000 */
        /* <DEDUP_REMOVED lines=43> */
[----:B------:R-:W-:Y:S01]  /*2f480*/  LEA.HI R7, R188, R7, RZ, 0x3 ;  /* 0x00000007bc077211 */ /* 0x000fe200078f18ff */
[----:B------:R-:W-:Y:S01]  /*2f490*/  FFMA.FTZ R187, R187, R148, R92 ;  /* 0x00000094bbbb7223 */ /* 0x000fe2000001005c */
[----:B------:R-:W-:Y:S01]  /*2f4a0*/  F2FP.BF16.F32.PACK_AB R39, R162, R39 ;  /* 0x00000027a227723e */ /* 0x000fe200000010ff */
[----:B------:R-:W-:Y:S01]  /*2f4b0*/  FFMA.FTZ R162, R159, R140, R84 ;  /* 0x0000008c9fa27223 */ /* 0x000fe20000010054 */
[----:B------:R-:W-:Y:S01]  /*2f4c0*/  F2FP.BF16.F32.PACK_AB R37, R36, R37 ;  /* 0x000000252425723e */ /* 0x000fe200000010ff */
[----:B------:R-:W-:Y:S01]  /*2f4d0*/  FFMA.FTZ R198, R198, R149, R93 ;  /* 0x00000095c6c67223 */ /* 0x000fe2000001005d */
[----:B------:R-:W-:Y:S01]  /*2f4e0*/  F2FP.BF16.F32.PACK_AB R36, R177, R160 ;  /* 0x000000a0b124723e */ /* 0x000fe200000010ff */
[----:B------:R-:W-:Y:S01]  /*2f4f0*/  FFMA.FTZ R160, R25, R144, R88 ;  /* 0x0000009019a07223 */ /* 0x000fe20000010058 */
[----:B------:R-:W-:Y:S01]  /*2f500*/  LEA.HI.SX32 R35, R7, R6, 0x1d ;  /* 0x0000000607237211 */ /* 0x000fe200078feaff */
[----:B------:R-:W-:Y:S01]  /*2f510*/  FFMA.FTZ R159, R24, R145, R89 ;  /* 0x00000091189f7223 */ /* 0x000fe20000010059 */
[----:B------:R-:W-:Y:S01]  /*2f520*/  FFMA.FTZ R188, R161, R143, R87 ;  /* 0x0000008fa1bc7223 */ /* 0x000fe20000010057 */
[----:B------:R-:W-:Y:S01]  /*2f530*/  F2FP.BF16.F32.PACK_AB R38, R198, R187 ;  /* 0x000000bbc626723e */ /* 0x000fe200000010ff */
[----:B------:R-:W-:Y:S01]  /*2f540*/  FFMA.FTZ R25, R27, R146, R90 ;  /* 0x000000921b197223 */ /* 0x000fe2000001005a */
[----:B0-----:R-:W-:-:S04]  /*2f550*/  IMAD.WIDE.U32 R6, R35, 0x10, R8 ;  /* 0x0000001023067825 */ /* 0x001fc800078e0008 */
[----:B------:R-:W-:Y:S01]  /*2f560*/  FFMA.FTZ R161, R34, R141, R85 ;  /* 0x0000008d22a17223 */ /* 0x000fe20000010055 */
[----:B------:R-:W-:Y:S01]  /*2f570*/  F2FP.BF16.F32.PACK_AB R24, R159, R160 ;  /* 0x000000a09f18723e */ /* 0x000fe200000010ff */
[----:B------:R-:W-:Y:S01]  /*2f580*/  FFMA.FTZ R27, R163, R142, R86 ;  /* 0x0000008ea31b7223 */ /* 0x000fe20000010056 */
[----:B------:R-:W-:Y:S01]  /*2f590*/  FFMA.FTZ R34, R26, R147, R91 ;  /* 0x000000931a227223 */ /* 0x000fe2000001005b */
[----:B------:R-:W-:Y:S01]  /*2f5a0*/  IADD3 R159, PT, PT, R35, 0x80, RZ ;  /* 0x00000080239f7810 */ /* 0x000fe20007ffe0ff */
[----:B------:R0:W-:Y:S01]  /*2f5b0*/  STG.E.128 desc[UR6][R6.64], R36 ;  /* 0x0000002406007986 */ /* 0x0001e2000c101d06 */
        /* <DEDUP_REMOVED lines=11> */
[C---:B------:R-:W-:Y:S01]  /*2f670*/  VIADD R161, R35.reuse, 0x100 ;  /* 0x0000010023a17836 */ /* 0x040fe20000000000 */
[----:B------:R-:W-:Y:S01]  /*2f680*/  IADD3 R163, PT, PT, R35, 0x180, RZ ;  /* 0x0000018023a37810 */ /* 0x000fe20007ffe0ff */
        /* <DEDUP_REMOVED lines=8> */
[----:B------:R-:W-:Y:S01]  /*2f710*/  FFMA.FTZ R159, R171, R118, R62 ;  /* 0x00000076ab9f7223 */ /* 0x000fe2000001003e */
[----:B------:R0:W-:Y:S01]  /*2f720*/  STG.E.128 desc[UR6][R36.64], R24 ;  /* 0x0000001824007986 */ /* 0x0001e2000c101d06 */
        /* <DEDUP_REMOVED lines=10> */
[----:B------:R-:W-:Y:S01]  /*2f7d0*/  FFMA.FTZ R216, R216, R103, R47 ;  /* 0x00000067d8d87223 */ /* 0x000fe2000001002f */
[----:B------:R-:W-:Y:S01]  /*2f7e0*/  FFMA.FTZ R214, R214, R107, R51 ;  /* 0x0000006bd6d67223 */ /* 0x000fe20000010033 */
[----:B------:R-:W-:Y:S01]  /*2f7f0*/  VIADD R189, R35, 0x300 ;  /* 0x0000030023bd7836 */ /* 0x000fe20000000000 */
[----:B------:R-:W-:Y:S01]  /*2f800*/  F2FP.BF16.F32.PACK_AB R39, R210, R39 ;  /* 0x00000027d227723e */ /* 0x000fe200000010ff */
[----:B------:R-:W-:Y:S01]  /*2f810*/  IMAD.WIDE.U32 R6, R161, 0x10, R8 ;  /* 0x00000010a1067825 */ /* 0x000fe200078e0008 */
[----:B------:R-:W-:-:S02]  /*2f820*/  F2FP.BF16.F32.PACK_AB R38, R38, R29 ;  /* 0x0000001d2626723e */ /* 0x000fc400000010ff */
[----:B0-----:R-:W-:Y:S01]  /*2f830*/  F2FP.BF16.F32.PACK_AB R25, R158, R13 ;  /* 0x0000000d9e19723e */ /* 0x001fe200000010ff */
        /* <DEDUP_REMOVED lines=19> */
[--C-:B------:R-:W-:Y:S01]  /*2f970*/  IMAD.WIDE.U32 R34, R163, 0x10, R8.reuse ;  /* 0x00000010a3227825 */ /* 0x100fe200078e0008 */
[----:B------:R-:W-:Y:S01]  /*2f980*/  F2FP.BF16.F32.PACK_AB R37, R170, R19 ;  /* 0x00000013aa25723e */ /* 0x000fe200000010ff */
[----:B------:R0:W-:Y:S01]  /*2f990*/  STG.E.128 desc[UR6][R6.64], R24 ;  /* 0x0000001806007986 */ /* 0x0001e2000c101d06 */
[----:B------:R-:W-:Y:S01]  /*2f9a0*/  F2FP.BF16.F32.PACK_AB R36, R36, R15 ;  /* 0x0000000f2424723e */ /* 0x000fe200000010ff */
[----:B------:R-:W-:Y:S01]  /*2f9b0*/  IMAD.WIDE.U32 R160, R177, 0x10, R8 ;  /* 0x00000010b1a07825 */ /* 0x000fe200078e0008 */
[----:B------:R-:W-:-:S02]  /*2f9c0*/  F2FP.BF16.F32.PACK_AB R159, R232, R159 ;  /* 0x0000009fe89f723e */ /* 0x000fc400000010ff */
        /* <DEDUP_REMOVED lines=8> */
[----:B------:R-:W-:Y:S02]  /*2fa50*/  F2FP.BF16.F32.PACK_AB R164, R164, R33 ;  /* 0x00000021a4a4723e */ /* 0x000fe400000010ff */
[----:B------:R-:W-:-:S02]  /*2fa60*/  F2FP.BF16.F32.PACK_AB R175, R216, R175 ;  /* 0x000000afd8af723e */ /* 0x000fc400000010ff */
[----:B------:R-:W-:Y:S01]  /*2fa70*/  F2FP.BF16.F32.PACK_AB R174, R11, R174 ;  /* 0x000000ae0bae723e */ /* 0x000fe200000010ff */
[----:B------:R0:W-:Y:S01]  /*2fa80*/  STG.E.128 desc[UR6][R162.64], R164 ;  /* 0x000000a4a2007986 */ /* 0x0001e2000c101d06 */
[----:B------:R-:W-:Y:S02]  /*2fa90*/  F2FP.BF16.F32.PACK_AB R173, R214, R173 ;  /* 0x000000add6ad723e */ /* 0x000fe400000010ff */
[----:B------:R-:W-:-:S05]  /*2faa0*/  F2FP.BF16.F32.PACK_AB R172, R172, R169 ;  /* 0x000000a9acac723e */ /* 0x000fca00000010ff */
[----:B------:R0:W-:Y:S02]  /*2fab0*/  STG.E.128 desc[UR6][R8.64], R172 ;  /* 0x000000ac08007986 */ /* 0x0001e4000c101d06 */
.L_x_11836:
[----:B0-----:R-:W0:Y:S01]  /*2fac0*/  LDC.64 R6, c[0x0][0x380] ;  /* 0x0000e000ff067b82 */ /* 0x001e220000000a00 */
[----:B------:R-:W-:Y:S01]  /*2fad0*/  UPLOP3.LUT UP1, UPT, UPT, UPT, UP1, 0x40, 0x4 ;  /* 0x000000000004789c */ /* 0x000fe20003f2e810 */
[----:B0-----:R-:W-:-:S04]  /*2fae0*/  IADD3 R0, PT, PT, R0, R6, RZ ;  /* 0x0000000600007210 */ /* 0x001fc80007ffe0ff */
[----:B------:R-:W-:-:S13]  /*2faf0*/  ISETP.GE.AND P0, PT, R0, R7, PT ;  /* 0x000000070000720c */ /* 0x000fda0003f06270 */
[----:B------:R-:W-:Y:S05]  /*2fb00*/  @!P0 BRA `(.L_x_11837) ;  /* 0xfffffd1000448947 */ /* 0x000fea000383ffff */
[----:B------:R-:W-:Y:S05]  /*2fb10*/  EXIT ;  /* 0x000000000000794d */ /* 0x000fea0003800000 */
.L_x_11838:
        /* <DEDUP_REMOVED lines=14> */
.L_x_42334:


//--------------------- .text._ZN10layer_norm13ln_fwd_kernelINS_13Kernel_traitsIf13__nv_bfloat16S2_S2_fjLj7168ELj1ELj1ELj4ELj16ENS_18Kernel_traits_baseILj7168EfS2_S2_S2_fjLj128EEEEELb1ELb1ELb0ELb0EEEvNS_9FwdParamsE --------------------------
	.section	.text._ZN10layer_norm13ln_fwd_kernelINS_13Kernel_traitsIf13__nv_bfloat16S2_S2_fjLj7168ELj1ELj1ELj4ELj16ENS_18Kernel_traits_baseILj7168EfS2_S2_S2_fjLj128EEEEELb1ELb1ELb0ELb0EEEvNS_9FwdParamsE,"ax",@progbits
	.align	128
        .global         _ZN10layer_norm13ln_fwd_kernelINS_13Kernel_traitsIf13__nv_bfloat16S2_S2_fjLj7168ELj1ELj1ELj4ELj16ENS_18Kernel_traits_baseILj7168EfS2_S2_S2_fjLj128EEEEELb1ELb1ELb0ELb0EEEvNS_9FwdParamsE
        .type           _ZN10layer_norm13ln_fwd_kernelINS_13Kernel_traitsIf13__nv_bfloat16S2_S2_fjLj7168ELj1ELj1ELj4ELj16ENS_18Kernel_traits_baseILj7168EfS2_S2_S2_fjLj128EEEEELb1ELb1ELb0ELb0EEEvNS_9FwdParamsE,@function
        .size           _ZN10layer_norm13ln_fwd_kernelINS_13Kernel_traitsIf13__nv_bfloat16S2_S2_fjLj7168ELj1ELj1ELj4ELj16ENS_18Kernel_traits_baseILj7168EfS2_S2_S2_fjLj128EEEEELb1ELb1ELb0ELb0EEEvNS_9FwdParamsE,(.L_x_42335 - _ZN10layer_norm13ln_fwd_kernelINS_13Kernel_traitsIf13__nv_bfloat16S2_S2_fjLj7168ELj1ELj1ELj4ELj16ENS_18Kernel_traits_baseILj7168EfS2_S2_S2_fjLj128EEEEELb1ELb1ELb0ELb0EEEvNS_9FwdParamsE)
        .other          _ZN10layer_norm13ln_fwd_kernelINS_13Kernel_traitsIf13__nv_bfloat16S2_S2_fjLj7168ELj1ELj1ELj4ELj16ENS_18Kernel_traits_baseILj7168EfS2_S2_S2_fjLj128EEEEELb1ELb1ELb0ELb0EEEvNS_9FwdParamsE,@"STO_CUDA_ENTRY STV_DEFAULT"
_ZN10layer_norm13ln_fwd_kernelINS_13Kernel_traitsIf13__nv_bfloat16S2_S2_fjLj7168ELj1ELj1ELj4ELj16ENS_18Kernel_traits_baseILj7168EfS2_S2_S2_fjLj128EEEEELb1ELb1ELb0ELb0EEEvNS_9FwdParamsE:
.text._ZN10layer_norm13ln_fwd_kernelINS_13Kernel_traitsIf13__nv_bfloat16S2_S2_fjLj7168ELj1ELj1ELj4ELj16ENS_18Kernel_traits_baseILj7168EfS2_S2_S2_fjLj128EEEEELb1ELb1ELb0ELb0EEEvNS_9FwdParamsE:
        /* <DEDUP_REMOVED lines=19> */
[----:B------:R-:W5:Y:S02]  /*0130*/  S2UR UR14, SR_CTAID.X ;  /* 0x00000000000e79c3 */ /* 0x000f640000002500 */
[----:B------:R-:W-:-:S06]  /*0140*/  UISETP.NE.AND.EX UP0, UPT, UR5, URZ, UPT, UP0 ;  /* 0x000000ff0500728c */ /* 0x000fcc000bf05300 */
[----:B------:R-:W5:Y:S02]  /*0150*/  LDC R8, c[0x0][0x360] ;  /* 0x0000d800ff087b82 */ /* 0x000f640000000800 */
[----:B-----5:R-:W-:Y:S01]  /*0160*/  IMAD R11, R8, UR14, R7 ;  /* 0x0000000e080b7c24 */ /* 0x020fe2000f8e0207 */
[----:B--2---:R-:W-:Y:S02]  /*0170*/  @P0 R2UR UR8, R2 ;  /* 0x00000000020802ca */ /* 0x004fe400000e0000 */
[----:B------:R-:W-:Y:S02]  /*0180*/  @P0 R2UR UR9, R3 ;  /* 0x00000000030902ca */ /* 0x000fe400000e0000 */
[----:B------:R-:W-:Y:S02]  /*0190*/  LOP3.LUT R2, R7, 0x60, RZ, 0xc0, !PT ;  /* 0x0000006007027812 */ /* 0x000fe400078ec0ff */
[----:B------:R-:W-:Y:S02]  /*01a0*/  SHF.R.S32.HI R3, RZ, 0x1f, R6 ;  /* 0x0000001fff037819 */ /* 0x000fe40000011406 */
[----:B-1----:R-:W-:-:S02]  /*01b0*/  @P0 IADD3 R0, P1, PT, R4, R9, RZ ;  /* 0x0000000904000210 */ /* 0x002fc40007f3e0ff */
[----:B------:R-:W-:Y:S02]  /*01c0*/  LEA.HI R3, R3, R6, RZ, 0x3 ;  /* 0x0000000603037211 */ /* 0x000fe400078f18ff */
[----:B------:R-:W-:Y:S01]  /*01d0*/  LOP3.LUT R4, R7, 0x1f, RZ, 0xc0, !PT ;  /* 0x0000001f07047812 */ /* 0x000fe200078ec0ff */
[----:B------:R-:W-:Y:S01]  /*01e0*/  @P0 IMAD.X R13, RZ, RZ, R5, P1 ;  /* 0x000000ffff0d0224 */ /* 0x000fe200008e0605 */
[----:B------:R-:W-:Y:S01]  /*01f0*/  LOP3.LUT R5, R2, 0x1f, R7, 0xf8, !PT ;  /* 0x0000001f02057812 */ /* 0x000fe200078ef807 */
[----:B------:R-:W-:Y:S01]  /*0200*/  UIADD3 UR18, UPT, UPT, UR8, -0x61c88647, URZ ;  /* 0x9e3779b908127890 */ /* 0x000fe2000fffe0ff */
[----:B------:R-:W-:Y:S01]  /*0210*/  SHF.R.S32.HI R3, RZ, 0x3, R3 ;  /* 0x00000003ff037819 */ /* 0x000fe20000011403 */
[----:B------:R-:W-:Y:S01]  /*0220*/  UIADD3 UR19, UPT, UPT, UR9, -0x4498517b, URZ ;  /* 0xbb67ae8509137890 */ /* 0x000fe2000fffe0ff */
[----:B------:R-:W-:Y:S01]  /*0230*/  LOP3.LUT R10, R5, 0x7f, RZ, 0x3c, !PT ;  /* 0x0000007f050a7812 */ /* 0x000fe200078e3cff */
[----:B------:R-:W-:Y:S01]  /*0240*/  UIADD3 UR20, UPT, UPT, UR8, 0x3c6ef372, URZ ;  /* 0x3c6ef37208147890 */ /* 0x000fe2000fffe0ff */
[--C-:B------:R-:W-:Y:S01]  /*0250*/  SHF.R.U64 R9, R0, 0x2, R13.reuse ;  /* 0x0000000200097819 */ /* 0x100fe2000000120d */
[----:B------:R-:W-:Y:S01]  /*0260*/  UIADD3 UR21, UPT, UPT, UR9, 0x76cf5d0a, URZ ;  /* 0x76cf5d0a09157890 */ /* 0x000fe2000fffe0ff */
[----:B------:R-:W-:Y:S01]  /*0270*/  IADD3 R10, PT, PT, R3, R10, RZ ;  /* 0x0000000a030a7210 */ /* 0x000fe20007ffe0ff */
[----:B------:R-:W-:Y:S01]  /*0280*/  UIADD3 UR22, UPT, UPT, UR8, -0x255992d5, URZ ;  /* 0xdaa66d2b08167890 */ /* 0x000fe2000fffe0ff */
[----:B------:R-:W-:Y:S01]  /*0290*/  SHF.R.U32.HI R8, RZ, 0x2, R13 ;  /* 0x00000002ff087819 */ /* 0x000fe2000001160d */
        /* <DEDUP_REMOVED lines=48> */
[----:B------:R-:W5:Y:S04]  /*05a0*/  @P1 LDG.E.128 R112, desc[UR6][R20.64] ;  /* 0x0000000614701981 */ /* 0x000f68000c1e1d00 */
[----:B------:R3:W5:Y:S02]  /*05b0*/  @P1 LDG.E.128 R108, desc[UR6][R20.64+0x10] ;  /* 0x00001006146c1981 */ /* 0x000764000c1e1d00 */
[----:B--2---:R-:W2:Y:S08]  /*05c0*/  @P3 LDC.64 R12, c[0x0][0x3e8] ;  /* 0x0000fa00ff0c3b82 */ /* 0x004eb00000000a00 */
[----:B------:R-:W2:Y:S08]  /*05d0*/  @P0 LDC.64 R14, c[0x0][0x3d0] ;  /* 0x0000f400ff0e0b82 */ /* 0x000eb00000000a00 */
[----:B0-----:R-:W0:Y:S08]  /*05e0*/  @P0 LDC.64 R16, c[0x0][0x438] ;  /* 0x00010e00ff100b82 */ /* 0x001e300000000a00 */
[----:B------:R-:W0:Y:S01]  /*05f0*/  @P0 LDC.64 R30, c[0x0][0x3e8] ;  /* 0x0000fa00ff1e0b82 */ /* 0x000e220000000a00 */
[----:B------:R-:W-:-:S07]  /*0600*/  @P1 VIADD R5, R5, 0x80 ;  /* 0x0000008005051836 */ /* 0x000fce0000000000 */
[----:B------:R-:W0:Y:S08]  /*0610*/  @P4 LDC.64 R32, c[0x0][0x3d0] ;  /* 0x0000f400ff204b82 */ /* 0x000e300000000a00 */
[----:B----4-:R-:W4:Y:S08]  /*0620*/  @P4 LDC.64 R18, c[0x0][0x438] ;  /* 0x00010e00ff124b82 */ /* 0x010f300000000a00 */
[----:B---3--:R-:W3:Y:S01]  /*0630*/  @P4 LDC.64 R20, c[0x0][0x3e8] ;  /* 0x0000fa00ff144b82 */ /* 0x008ee20000000a00 */
[----:B------:R-:W-:-:S04]  /*0640*/  @P2 IMAD.WIDE.U32 R22, R5, 0x20, R22 ;  /* 0x0000002005162825 */ /* 0x000fc800078e0016 */
[C---:B------:R-:W-:Y:S01]  /*0650*/  @P2 IMAD.WIDE.U32 R24, R5.reuse, 0x20, R24 ;  /* 0x0000002005182825 */ /* 0x040fe200078e0018 */
[----:B------:R0:W5:Y:S03]  /*0660*/  @P2 LDG.E.128 R232, desc[UR6][R22.64] ;  /* 0x0000000616e82981 */ /* 0x000166000c1e1d00 */
[C---:B------:R-:W-:Y:S01]  /*0670*/  @P2 IMAD.WIDE.U32 R26, R5.reuse, 0x20, R26 ;  /* 0x00000020051a2825 */ /* 0x040fe200078e001a */
[----:B------:R0:W5:Y:S03]  /*0680*/  @P2 LDG.E.128 R228, desc[UR6][R22.64+0x10] ;  /* 0x0000100616e42981 */ /* 0x000166000c1e1d00 */
[----:B------:R-:W-:Y:S01]  /*0690*/  @P2 VIADD R5, R5, 0x80 ;  /* 0x0000008005052836 */ /* 0x000fe20000000000 */
[----:B------:R0:W5:Y:S03]  /*06a0*/  @P2 LD.E.128 R104, desc[UR6][R24.64] ;  /* 0x0000000618682980 */ /* 0x000166000c101d00 */
[C---:B-1----:R-:W-:Y:S01]  /*06b0*/  @P3 IMAD.WIDE.U32 R6, R5.reuse, 0x20, R6 ;  /* 0x0000002005063825 */ /* 0x042fe200078e0006 */
[----:B------:R1:W5:Y:S03]  /*06c0*/  @P2 LD.E.128 R100, desc[UR6][R24.64+0x10] ;  /* 0x0000100618642980 */ /* 0x000366000c101d00 */
[C---:B------:R-:W-:Y:S01]  /*06d0*/  @P3 IMAD.WIDE.U32 R28, R5.reuse, 0x20, R28 ;  /* 0x00000020051c3825 */ /* 0x040fe200078e001c */
[----:B------:R1:W5:Y:S03]  /*06e0*/  @P2 LDG.E.128 R96, desc[UR6][R26.64] ;  /* 0x000000061a602981 */ /* 0x000366000c1e1d00 */
        /* <DEDUP_REMOVED lines=8> */
[----:B------:R1:W5:Y:S03]  /*0770*/  @P3 LD.E.128 R88, desc[UR6][R28.64] ;  /* 0x000000061c583980 */ /* 0x000366000c101d00 */
[----:B------:R-:W-:Y:S01]  /*0780*/  @P0 VIADD R5, R5, 0x80 ;  /* 0x0000008005050836 */ /* 0x000fe20000000000 */
[----:B------:R1:W5:Y:S03]  /*0790*/  @P3 LD.E.128 R180, desc[UR6][R28.64+0x10] ;  /* 0x000010061cb43980 */ /* 0x000366000c101d00 */
[C---:B------:R-:W-:Y:S01]  /*07a0*/  @P4 IMAD.WIDE.U32 R32, R5.reuse, 0x20, R32 ;  /* 0x0000002005204825 */ /* 0x040fe200078e0020 */
[----:B------:R1:W5:Y:S03]  /*07b0*/  @P3 LDG.E.128 R84, desc[UR6][R12.64] ;  /* 0x000000060c543981 */ /* 0x000366000c1e1d00 */
[C---:B----4-:R-:W-:Y:S01]  /*07c0*/  @P4 IMAD.WIDE.U32 R18, R5.reuse, 0x20, R18 ;  /* 0x0000002005124825 */ /* 0x050fe200078e0012 */
[----:B------:R1:W5:Y:S03]  /*07d0*/  @P3 LDG.E.128 R80, desc[UR6][R12.64+0x10] ;  /* 0x000010060c503981 */ /* 0x000366000c1e1d00 */
[C---:B---3--:R-:W-:Y:S01]  /*07e0*/  @P4 IMAD.WIDE.U32 R20, R5.reuse, 0x20, R20 ;  /* 0x0000002005144825 */ /* 0x048fe200078e0014 */
        /* <DEDUP_REMOVED lines=12> */
[----:B------:R-:W-:Y:S01]  /*08b0*/  ISETP.GE.U32.AND P0, PT, R10, 0x380, PT ;  /* 0x000003800a00780c */ /* 0x000fe20003f06070 */
[----:B------:R-:W-:-:S12]  /*08c0*/  @P4 VIADD R5, R5, 0x80 ;  /* 0x0000008005054836 */ /* 0x000fd80000000000 */
        /* <DEDUP_REMOVED lines=14> */
.L_x_11840:
        /* <DEDUP_REMOVED lines=32> */
[C---:B-1----:R-:W-:Y:S02]  /*0bb0*/  @P2 IMAD.WIDE.U32 R24, R5.reuse, 0x20, R24 ;  /* 0x0000002005182825 */ /* 0x042fe400078e0018 */
[----:B------:R0:W5:Y:S02]  /*0bc0*/  @P2 LDG.E.128 R228, desc[UR6][R22.64+0x10] ;  /* 0x0000100616e42981 */ /* 0x000164000c1e1d00 */
[----:B------:R-:W-:-:S02]  /*0bd0*/  @P2 VIADD R5, R5, 0x80 ;  /* 0x0000008005052836 */ /* 0x000fc40000000000 */
[----:B------:R0:W5:Y:S01]  /*0be0*/  @P2 LDG.E.128 R96, desc[UR6][R24.64] ;  /* 0x0000000618602981 */ /* 0x000162000c1e1d00 */
[----:B------:R-:W1:Y:S01]  /*0bf0*/  @P4 LDC.64 R12, c[0x0][0x3e8] ;  /* 0x0000fa00ff0c4b82 */ /* 0x000e620000000a00 */
[C---:B--2---:R-:W-:Y:S02]  /*0c00*/  @P3 IMAD.WIDE.U32 R26, R5.reuse, 0x20, R26 ;  /* 0x00000020051a3825 */ /* 0x044fe400078e001a */
[----:B------:R0:W5:Y:S04]  /*0c10*/  @P2 LDG.E.128 R92, desc[UR6][R24.64+0x10] ;  /* 0x00001006185c2981 */ /* 0x000168000c1e1d00 */
[----:B------:R0:W5:Y:S01]  /*0c20*/  @P3 LDG.E.128 R224, desc[UR6][R26.64] ;  /* 0x000000061ae03981 */ /* 0x000162000c1e1d00 */
[----:B------:R-:W2:Y:S01]  /*0c30*/  @P5 LDC.64 R34, c[0x0][0x3d0] ;  /* 0x0000f400ff225b82 */ /* 0x000ea20000000a00 */
[----:B---3--:R-:W-:-:S02]  /*0c40*/  @P3 IMAD.WIDE.U32 R28, R5, 0x20, R28 ;  /* 0x00000020051c3825 */ /* 0x008fc400078e001c */
[----:B------:R0:W5:Y:S02]  /*0c50*/  @P3 LDG.E.128 R216, desc[UR6][R26.64+0x10] ;  /* 0x000010061ad83981 */ /* 0x000164000c1e1d00 */
[----:B------:R-:W-:Y:S02]  /*0c60*/  @P3 VIADD R5, R5, 0x80 ;  /* 0x0000008005053836 */ /* 0x000fe40000000000 */
[----:B------:R0:W5:Y:S01]  /*0c70*/  @P3 LDG.E.128 R84, desc[UR6][R28.64] ;  /* 0x000000061c543981 */ /* 0x000162000c1e1d00 */
[----:B------:R-:W3:Y:S01]  /*0c80*/  @P5 LDC.64 R36, c[0x0][0x3e8] ;  /* 0x0000fa00ff245b82 */ /* 0x000ee20000000a00 */
[C---:B----4-:R-:W-:Y:S02]  /*0c90*/  @P4 IMAD.WIDE.U32 R30, R5.reuse, 0x20, R6 ;  /* 0x00000020051e4825 */ /* 0x050fe400078e0006 */
        /* <DEDUP_REMOVED lines=12> */
[----:B------:R0:W5:Y:S01]  /*0d60*/  @P5 LDG.E.128 R200, desc[UR6][R34.64+0x10] ;  /* 0x0000100622c85981 */ /* 0x000162000c1e1d00 */
[----:B------:R-:W-:-:S03]  /*0d70*/  @P5 VIADD R5, R5, 0x80 ;  /* 0x0000008005055836 */ /* 0x000fc60000000000 */
        /* <DEDUP_REMOVED lines=36> */
.L_x_11841:
[----:B------:R-:W-:Y:S05]  /*0fc0*/  BSYNC.RECONVERGENT B0 ;  /* 0x0000000000007941 */ /* 0x000fea0003800200 */
.L_x_11839:
[----:B------:R-:W1:Y:S02]  /*0fd0*/  LDCU UR4, c[0x0][0x384] ;  /* 0x00007080ff0477ac */ /* 0x000e640008000800 */
[----:B-1----:R-:W-:-:S06]  /*0fe0*/  UISETP.GE.AND UP0, UPT, UR14, UR4, UPT ;  /* 0x000000040e00728c */ /* 0x002fcc000bf06270 */
[----:B------:R-:W-:-:S13]  /*0ff0*/  PLOP3.LUT P0, PT, PT, PT, UP0, 0x80, 0x8 ;  /* 0x000000000008781c */ /* 0x000fda0003f0f008 */
[----:B------:R-:W-:Y:S05]  /*1000*/  @P0 EXIT ;  /* 0x000000000000094d */ /* 0x000fea0003800000 */
[----:B------:R-:W-:Y:S01]  /*1010*/  IMAD.HI.U32 R5, R11, -0x326172a9, RZ ;  /* 0xcd9e8d570b057827 */ /* 0x000fe200078e00ff */
[----:B------:R-:W-:Y:S01]  /*1020*/  LOP3.LUT R17, R3, 0x7f, RZ, 0xc0, !PT ;  /* 0x0000007f03117812 */ /* 0x000fe200078ec0ff */
[----:B------:R-:W1:Y:S02]  /*1030*/  LDCU.64 UR4, c[0x0][0x3e0] ;  /* 0x00007c00ff0477ac */ /* 0x000e640008000a00 */
[C---:B0-----:R-:W-:Y:S01]  /*1040*/  IMAD.HI.U32 R6, R9.reuse, -0x2daee0ad, RZ ;  /* 0xd2511f5309067827 */ /* 0x041fe200078e00ff */
[----:B------:R-:W-:Y:S01]  /*1050*/  LOP3.LUT R5, R8, UR8, R5, 0x96, !PT ;  /* 0x0000000808057c12 */ /* 0x000fe2000f8e9605 */
[----:B------:R-:W0:Y:S02]  /*1060*/  LDCU UR15, c[0x0][0x388] ;  /* 0x00007100ff0f77ac */ /* 0x000e240008000800 */
[----:B------:R-:W-:Y:S01]  /*1070*/  IMAD R14, R9, -0x2daee0ad, RZ ;  /* 0xd2511f53090e7824 */ /* 0x000fe200078e02ff */
[----:B------:R-:W-:Y:S01]  /*1080*/  LOP3.LUT R6, R6, UR9, RZ, 0x3c, !PT ;  /* 0x0000000906067c12 */ /* 0x000fe2000f8e3cff */
[----:B------:R-:W-:Y:S01]  /*1090*/  IMAD.HI.U32 R13, R5, -0x2daee0ad, RZ ;  /* 0xd2511f53050d7827 */ /* 0x000fe200078e00ff */
[----:B------:R-:W-:-:S03]  /*10a0*/  UPLOP3.LUT UP2, UPT, UPT, UPT, UPT, 0x40, 0x4 ;  /* 0x000000000004789c */ /* 0x000fc60003f4e870 */
[----:B------:R-:W-:Y:S01]  /*10b0*/  IMAD R12, R11, -0x326172a9, RZ ;  /* 0xcd9e8d570b0c7824 */ /* 0x000fe200078e02ff */
[----:B------:R-:W-:Y:S01]  /*10c0*/  LOP3.LUT R13, R14, UR19, R13, 0x96, !PT ;  /* 0x000000130e0d7c12 */ /* 0x000fe2000f8e960d */
[----:B------:R-:W-:-:S04]  /*10d0*/  IMAD.HI.U32 R7, R6, -0x326172a9, RZ ;  /* 0xcd9e8d5706077827 */ /* 0x000fc800078e00ff */
[----:B------:R-:W-:Y:S01]  /*10e0*/  IMAD R15, R6, -0x326172a9, RZ ;  /* 0xcd9e8d57060f7824 */ /* 0x000fe200078e02ff */
[----:B------:R-:W-:Y:S01]  /*10f0*/  LOP3.LUT R7, R12, UR18, R7, 0x96, !PT ;  /* 0x000000120c077c12 */ /* 0x000fe2000f8e9607 */
[----:B------:R-:W-:Y:S01]  /*1100*/  IMAD.HI.U32 R6, R13, -0x326172a9, RZ ;  /* 0xcd9e8d570d067827 */ /* 0x000fe200078e00ff */
[----:B-1----:R-:W-:-:S03]  /*1110*/  UISETP.NE.U32.AND UP0, UPT, UR4, URZ, UPT ;  /* 0x000000ff0400728c */ /* 0x002fc6000bf05070 */
[----:B------:R-:W-:Y:S01]  /*1120*/  IMAD R12, R5, -0x2daee0ad, RZ ;  /* 0xd2511f53050c7824 */ /* 0x000fe200078e02ff */
[----:B------:R-:W-:Y:S01]  /*1130*/  LOP3.LUT R6, R15, UR20, R6, 0x96, !PT ;  /* 0x000000140f067c12 */ /* 0x000fe2000f8e9606 */
[----:B------:R-:W-:Y:S01]  /*1140*/  IMAD.HI.U32 R5, R7, -0x2daee0ad, RZ ;  /* 0xd2511f5307057827 */ /* 0x000fe200078e00ff */
[----:B------:R-:W-:-:S03]  /*1150*/  UISETP.NE.AND.EX UP0, UPT, UR5, URZ, UPT, UP0 ;  /* 0x000000ff0500728c */ /* 0x000fc6000bf05300 */
        /* <DEDUP_REMOVED lines=24> */
[----:B------:R-:W1:Y:S03]  /*12e0*/  LDCU.64 UR12, c[0x0][0x380] ;  /* 0x00007000ff0c77ac */ /* 0x000e660008000a00 */
[----:B------:R-:W-:Y:S01]  /*12f0*/  IMAD.HI.U32 R13, R6, -0x2daee0ad, RZ ;  /* 0xd2511f53060d7827 */ /* 0x000fe200078e00ff */
[----:B------:R-:W-:-:S03]  /*1300*/  LOP3.LUT R5, R14, UR10, R5, 0x96, !PT ;  /* 0x0000000a0e057c12 */ /* 0x000fc6000f8e9605 */
[----:B------:R-:W-:Y:S02]  /*1310*/  IMAD R14, R7, -0x2daee0ad, RZ ;  /* 0xd2511f53070e7824 */ /* 0x000fe400078e02ff */
[----:B------:R-:W-:Y:S02]  /*1320*/  IMAD.SHL.U32 R3, R3, 0x2, RZ ;  /* 0x0000000203037824 */ /* 0x000fe400078e00ff */
[----:B------:R-:W-:Y:S01]  /*1330*/  IMAD R12, R12, -0x326172a9, RZ ;  /* 0xcd9e8d570c0c7824 */ /* 0x000fe200078e02ff */
[----:B------:R-:W-:Y:S01]  /*1340*/  LOP3.LUT R13, R14, UR27, R13, 0x96, !PT ;  /* 0x0000001b0e0d7c12 */ /* 0x000fe2000f8e960d */
[----:B------:R-:W-:Y:S01]  /*1350*/  IMAD.HI.U32 R7, R5, -0x326172a9, RZ ;  /* 0xcd9e8d5705077827 */ /* 0x000fe200078e00ff */
[----:B------:R-:W-:Y:S02]  /*1360*/  VIADDMNMX R14, R17, -R2, RZ, !PT ;  /* 0x80000002110e7246 */ /* 0x000fe400078001ff */
[----:B------:R-:W-:Y:S01]  /*1370*/  LOP3.LUT R3, R3, 0xffffff00, RZ, 0xc0, !PT ;  /* 0xffffff0003037812 */ /* 0x000fe200078ec0ff */
[----:B------:R-:W-:Y:S01]  /*1380*/  IMAD R15, R6, -0x2daee0ad, RZ ;  /* 0xd2511f53060f7824 */ /* 0x000fe200078e02ff */
[----:B------:R-:W-:Y:S01]  /*1390*/  VIMNMX R14, PT, PT, R14, 0x20, PT ;  /* 0x000000200e0e7848 */ /* 0x000fe20003fe0100 */
[----:B------:R-:W-:Y:S01]  /*13a0*/  IMAD R4, R4, -0x20, R17 ;  /* 0xffffffe004047824 */ /* 0x000fe200078e0211 */
[----:B------:R-:W-:Y:S01]  /*13b0*/  LOP3.LUT R7, R12, UR11, R7, 0x96, !PT ;  /* 0x0000000b0c077c12 */ /* 0x000fe2000f8e9607 */
[----:B------:R-:W-:Y:S01]  /*13c0*/  IMAD R12, R5, -0x326172a9, RZ ;  /* 0xcd9e8d57050c7824 */ /* 0x000fe200078e02ff */
[----:B------:R-:W-:Y:S01]  /*13d0*/  LEA R14, R14, R3, 0x3 ;  /* 0x000000030e0e7211 */ /* 0x000fe200078e18ff */
[----:B------:R-:W-:Y:S01]  /*13e0*/  IMAD.HI.U32 R5, R13, -0x326172a9, RZ ;  /* 0xcd9e8d570d057827 */ /* 0x000fe200078e00ff */
[----:B------:R-:W-:Y:S01]  /*13f0*/  VIMNMX R4, PT, PT, RZ, R4, !PT ;  /* 0x00000004ff047248 */ /* 0x000fe20007fe0100 */
[----:B------:R-:W2:Y:S01]  /*1400*/  LDCU.64 UR10, c[0x0][0x3a0] ;  /* 0x00007400ff0a77ac */ /* 0x000ea20008000a00 */
[----:B------:R-:W-:Y:S01]  /*1410*/  I2FP.F32.U32 R14, R14 ;  /* 0x0000000e000e7245 */ /* 0x000fe20000201000 */
[C---:B------:R-:W-:Y:S01]  /*1420*/  IMAD.HI.U32 R2, R7.reuse, -0x2daee0ad, RZ ;  /* 0xd2511f5307027827 */ /* 0x040fe200078e00ff */
[----:B------:R-:W-:Y:S01]  /*1430*/  LOP3.LUT R12, R12, UR17, R5, 0x96, !PT ;  /* 0x000000110c0c7c12 */ /* 0x000fe2000f8e9605 */
[----:B------:R-:W3:Y:S01]  /*1440*/  LDCU UR17, c[0x0][0x400] ;  /* 0x00008000ff1177ac */ /* 0x000ee20008000800 */
[----:B------:R4:W0:Y:S01]  /*1450*/  MUFU.RCP R252, R14 ;  /* 0x0000000e00fc7308 */ /* 0x0008220000001000 */
[----:B------:R-:W-:Y:S01]  /*1460*/  IMAD R6, R7, -0x2daee0ad, RZ ;  /* 0xd2511f5307067824 */ /* 0x000fe200078e02ff */
[----:B------:R-:W-:Y:S01]  /*1470*/  LOP3.LUT R2, R15, UR28, R2, 0x96, !PT ;  /* 0x0000001c0f027c12 */ /* 0x000fe2000f8e9602 */
[----:B------:R-:W-:Y:S01]  /*1480*/  IMAD.HI.U32 R7, R12, -0x2daee0ad, RZ ;  /* 0xd2511f530c077827 */ /* 0x000fe200078e00ff */
[----:B------:R-:W-:-:S03]  /*1490*/  VIMNMX R4, PT, PT, R4, 0x20, PT ;  /* 0x0000002004047848 */ /* 0x000fc60003fe0100 */
[----:B------:R-:W-:Y:S01]  /*14a0*/  IMAD R16, R13, -0x326172a9, RZ ;  /* 0xcd9e8d570d107824 */ /* 0x000fe200078e02ff */
[----:B------:R-:W-:Y:S01]  /*14b0*/  LOP3.LUT R7, R6, UR16, R7, 0x96, !PT ;  /* 0x0000001006077c12 */ /* 0x000fe2000f8e9607 */
[----:B------:R-:W-:Y:S01]  /*14c0*/  IMAD.HI.U32 R5, R2, -0x326172a9, RZ ;  /* 0xcd9e8d5702057827 */ /* 0x000fe200078e00ff */
[----:B------:R-:W0:Y:S03]  /*14d0*/  LDCU.U8 UR16, c[0x0][0x410] ;  /* 0x00008200ff1077ac */ /* 0x000e260008000000 */
[----:B------:R-:W-:Y:S01]  /*14e0*/  IMAD R223, R4, 0x8, R3 ;  /* 0x0000000804df7824 */ /* 0x000fe200078e0203 */
[----:B------:R-:W-:Y:S01]  /*14f0*/  LOP3.LUT R6, R16, UR29, R5, 0x96, !PT ;  /* 0x0000001d10067c12 */ /* 0x000fe2000f8e9605 */
[----:B------:R-:W-:Y:S01]  /*1500*/  IMAD.MOV.U32 R3, RZ, RZ, RZ ;  /* 0x000000ffff037224 */ /* 0x000fe200078e00ff */
[----:B------:R-:W-:Y:S01]  /*1510*/  LOP3.LUT R5, R0, 0x3, RZ, 0xc0, !PT ;  /* 0x0000000300057812 */ /* 0x000fe200078ec0ff */
[----:B------:R-:W-:-:S02]  /*1520*/  IMAD R178, R12, -0x2daee0ad, RZ ;  /* 0xd2511f530cb27824 */ /* 0x000fc400078e02ff */
[----:B-1234-:R-:W-:-:S07]  /*1530*/  IMAD R4, R2, -0x326172a9, RZ ;  /* 0xcd9e8d5702047824 */ /* 0x01efce00078e02ff */
.L_x_12447:
[----:B-1----:R-:W1:Y:S01]  /*1540*/  @UP0 LDCU.64 UR4, c[0x0][0x3e0] ;  /* 0x00007c00ff0407ac */ /* 0x002e620008000a00 */
[----:B------:R-:W-:Y:S01]  /*1550*/  PLOP3.LUT P0, PT, PT, PT, UP0, 0x80, 0x8 ;  /* 0x000000000008781c */ /* 0x000fe20003f0f008 */
[----:B-1----:R-:W-:-:S06]  /*1560*/  @UP0 UIMAD.WIDE UR4, UR14, 0x2, UR4 ;  /* 0x000000020e0408a5 */ /* 0x002fcc000f8e0204 */
[----:B0-234-:R-:W-:Y:S01]  /*1570*/  MOV R140, UR4 ;  /* 0x00000004008c7c02 */ /* 0x01dfe20008000f00 */
[----:B------:R-:W-:-:S05]  /*1580*/  IMAD.U32 R141, RZ, RZ, UR5 ;  /* 0x00000005ff8d7e24 */ /* 0x000fca000f8e00ff */
[----:B------:R-:W2:Y:S01]  /*1590*/  @P0 LDG.E.U16 R140, desc[UR6][R140.64] ;  /* 0x000000068c8c0981 */ /* 0x000ea2000c1e1500 */
[----:B------:R-:W-:Y:S01]  /*15a0*/  PLOP3.LUT P0, PT, PT, PT, UP0, 0x80, 0x8 ;  /* 0x000000000008781c */ /* 0x000fe20003f0f008 */
[----:B0-----:R-:W-:Y:S01]  /*15b0*/  UIMAD UR4, UR14, UR15, URZ ;  /* 0x0000000f0e0472a4 */ /* 0x001fe2000f8e02ff */
[----:B------:R-:W-:Y:S01]  /*15c0*/  ISETP.GE.U32.AND P1, PT, R10, 0x80, PT ;  /* 0x000000800a00780c */ /* 0x000fe20003f26070 */
[----:B------:R-:W0:Y:S01]  /*15d0*/  S2R R142, SR_TID.X ;  /* 0x00000000008e7919 */ /* 0x000e220000002100 */
[----:B------:R-:W-:Y:S01]  /*15e0*/  LOP3.LUT R0, R0, 0xffffffdf, RZ, 0xc0, !PT ;  /* 0xffffffdf00007812 */ /* 0x000fe200078ec0ff */
[----:B------:R-:W-:Y:S01]  /*15f0*/  USHF.R.S32.HI UR5, URZ, 0x1f, UR4 ;  /* 0x0000001fff057899 */ /* 0x000fe20008011404 */
[----:B------:R-:W-:Y:S03]  /*1600*/  BSSY.RECONVERGENT B0, `(.L_x_11842) ;  /* 0x0000675000007945 */ /* 0x000fe60003800200 */
[----:B------:R-:W-:-:S03]  /*1610*/  ULEA.HI UR5, UR5, UR4, URZ, 0x3 ;  /* 0x0000000405057291 */ /* 0x000fc6000f8f18ff */
[----:B------:R-:W-:-:S03]  /*1620*/  UMOV UR4, 0x3f800000 ;  /* 0x3f80000000047882 */ /* 0x000fc60000000000 */
[----:B------:R-:W-:Y:S01]  /*1630*/  IMAD.U32 R2, RZ, RZ, UR5 ;  /* 0x00000005ff027e24 */ /* 0x000fe2000f8e00ff */
[----:B------:R-:W-:-:S04]  /*1640*/  @P1 LOP3.LUT R0, R0, 0x20, RZ, 0xfc, !PT ;  /* 0x0000002000001812 */ /* 0x000fc800078efcff */
[----:B0-----:R-:W-:-:S04]  /*1650*/  LEA.HI.SX32 R2, R2, R142, 0x1d ;  /* 0x0000008e02027211 */ /* 0x001fc800078feaff */
[----:B------:R-:W-:Y:S02]  /*1660*/  MOV R176, R2 ;  /* 0x0000000200b07202 */ /* 0x000fe40000000f00 */
[----:B--2---:R-:W-:-:S13]  /*1670*/  @P0 R2UR UR18, R140 ;  /* 0x000000008c1202ca */ /* 0x004fda00000e0000 */
[----:B------:R-:W-:Y:S01]  /*1680*/  @UP0 USHF.L.U32 UR4, UR18, 0x10, URZ ;  /* 0x0000001012040899 */ /* 0x000fe200080006ff */
[----:B------:R-:W-:Y:S11]  /*1690*/  @!P1 BRA `(.L_x_11843) ;  /* 0x0000006400ac9947 */ /* 0x000ff60003800000 */
        /* <DEDUP_REMOVED lines=15> */
[----:B------:R-:W-:-:S05]  /*1790*/  IMAD.MOV.U32 R24, RZ, RZ, 0x2 ;  /* 0x00000002ff187424 */ /* 0x000fca00078e00ff */
[----:B------:R-:W-:-:S05]  /*17a0*/  VIADDMNMX.U32 R24, R5, 0xfffffffe, R24, PT ;  /* 0xfffffffe05187846 */ /* 0x000fca0003800018 */
[----:B------:R-:W-:-:S04]  /*17b0*/  IMAD.SHL.U32 R146, R24, 0x4, RZ ;  /* 0x0000000418927824 */ /* 0x000fc800078e00ff */
[----:B------:R-:W0:Y:S02]  /*17c0*/  LDC R24, c[0x2][R146] ;  /* 0x0080000092187b82 */ /* 0x000e240000000800 */
[----:B0-----:R-:W-:-:S04]  /*17d0*/  SHF.R.S32.HI R25, RZ, 0x1f, R24 ;  /* 0x0000001fff197819 */ /* 0x001fc80000011418 */
.L_x_42171:
[----:B------:R-:W-:Y:S05]  /*17e0*/  BRX R24 -0x17f0                                        (*"BRANCH_TARGETS .L_x_42172,.L_x_42173,.L_x_42174"*) ;  /* 0xffffffe818047949 */ /* 0x000fea000383ffff */
.L_x_42174:
[----:B------:R-:W-:Y:S01]  /*17f0*/  IADD3 R146, PT, PT, R5, 0x1, RZ ;  /* 0x0000000105927810 */ /* 0x000fe20007ffe0ff */
[----:B------:R-:W-:Y:S02]  /*1800*/  IMAD.MOV.U32 R176, RZ, RZ, R178 ;  /* 0x000000ffffb07224 */ /* 0x000fe400078e00b2 */
[----:B------:R-:W-:Y:S01]  /*1810*/  IMAD.MOV.U32 R147, RZ, RZ, R6 ;  /* 0x000000ffff937224 */ /* 0x000fe200078e0006 */
[----:B------:R-:W-:Y:S06]  /*1820*/  BRA `(.L_x_11846) ;  /* 0x0000000400387947 */ /* 0x000fec0003800000 */
.L_x_42172:
[----:B------:R-:W-:Y:S01]  /*1830*/  MOV R176, R178 ;  /* 0x000000b200b07202 */ /* 0x000fe20000000f00 */
[----:B------:R-:W-:Y:S02]  /*1840*/  IMAD.MOV.U32 R146, RZ, RZ, 0x3 ;  /* 0x00000003ff927424 */ /* 0x000fe400078e00ff */
[----:B------:R-:W-:Y:S01]  /*1850*/  IMAD.MOV.U32 R147, RZ, RZ, R7 ;  /* 0x000000ffff937224 */ /* 0x000fe200078e0007 */
[----:B------:R-:W-:Y:S06]  /*1860*/  BRA `(.L_x_11846) ;  /* 0x0000000400287947 */ /* 0x000fec0003800000 */
.L_x_42173:
        /* <DEDUP_REMOVED lines=12> */
.L_x_11848:
[----:B------:R-:W-:Y:S05]  /*1930*/  BSYNC.RECONVERGENT B2 ;  /* 0x0000000000027941 */ /* 0x000fea0003800200 */
.L_x_11847:
        /* <DEDUP_REMOVED lines=44> */
[----:B------:R-:W-:-:S04]  /*1c00*/  IMAD.WIDE.U32 R6, R7, -0x2daee0ad, RZ ;  /* 0xd2511f5307067825 */ /* 0x000fc800078e00ff */
[----:B------:R-:W-:Y:S01]  /*1c10*/  IMAD.WIDE.U32 R146, R146, -0x2daee0ad, RZ ;  /* 0xd2511f5392927825 */ /* 0x000fe200078e00ff */
[----:B------:R-:W-:Y:S01]  /*1c20*/  LOP3.LUT R7, R24, UR5, R7, 0x96, !PT ;  /* 0x0000000518077c12 */ /* 0x000fe2000f8e9607 */
[----:B------:R-:W-:-:S06]  /*1c30*/  UIADD3 UR5, UPT, UPT, UR9, -0x24c28bd8, URZ ;  /* 0xdb3d742809057890 */ /* 0x000fcc000fffe0ff */
[----:B------:R-:W-:Y:S01]  /*1c40*/  LOP3.LUT R5, R6, UR5, R147, 0x96, !PT ;  /* 0x0000000506057c12 */ /* 0x000fe2000f8e9693 */
[----:B------:R-:W-:Y:S01]  /*1c50*/  UIADD3 UR5, UPT, UPT, UR8, -0xe443238, URZ ;  /* 0xf1bbcdc808057890 */ /* 0x000fe2000fffe0ff */
[----:B------:R-:W-:-:S04]  /*1c60*/  IMAD.WIDE.U32 R6, R7, -0x326172a9, RZ ;  /* 0xcd9e8d5707067825 */ /* 0x000fc800078e00ff */
[----:B------:R-:W-:Y:S01]  /*1c70*/  IMAD.MOV.U32 R147, RZ, RZ, R178 ;  /* 0x000000ffff937224 */ /* 0x000fe200078e00b2 */
[----:B------:R-:W-:Y:S01]  /*1c80*/  LOP3.LUT R24, R4, UR5, R7, 0x96, !PT ;  /* 0x0000000504187c12 */ /* 0x000fe2000f8e9607 */
[----:B------:R-:W-:Y:S01]  /*1c90*/  UIADD3 UR5, UPT, UPT, UR8, -0x700cb87f, URZ ;  /* 0x8ff3478108057890 */ /* 0x000fe2000fffe0ff */
[----:B------:R-:W-:-:S04]  /*1ca0*/  IMAD.WIDE.U32 R4, R5, -0x326172a9, RZ ;  /* 0xcd9e8d5705047825 */ /* 0x000fc800078e00ff */
[----:B------:R-:W-:Y:S01]  /*1cb0*/  IMAD.WIDE.U32 R24, R24, -0x2daee0ad, RZ ;  /* 0xd2511f5318187825 */ /* 0x000fe200078e00ff */
[----:B------:R-:W-:Y:S01]  /*1cc0*/  LOP3.LUT R6, R6, UR5, R5, 0x96, !PT ;  /* 0x0000000506067c12 */ /* 0x000fe2000f8e9605 */
[----:B------:R-:W-:Y:S02]  /*1cd0*/  UIADD3 UR5, UPT, UPT, UR9, -0x695add53, URZ ;  /* 0x96a522ad09057890 */ /* 0x000fe4000fffe0ff */
[----:B------:R-:W-:-:S04]  /*1ce0*/  IMAD.MOV.U32 R176, RZ, RZ, R24 ;  /* 0x000000ffffb07224 */ /* 0x000fc800078e0018 */
[----:B------:R-:W-:Y:S01]  /*1cf0*/  LOP3.LUT R7, R146, UR5, R25, 0x96, !PT ;  /* 0x0000000592077c12 */ /* 0x000fe2000f8e9619 */
[----:B------:R-:W-:-:S07]  /*1d00*/  HFMA2 R146, -RZ, RZ, 0, 0 ;  /* 0x00000000ff927431 */ /* 0x000fce00000001ff */
.L_x_11846:
[----:B------:R-:W-:Y:S05]  /*1d10*/  BSYNC.RECONVERGENT B1 ;  /* 0x0000000000017941 */ /* 0x000fea0003800200 */
.L_x_11845:
        /* <DEDUP_REMOVED lines=16> */
[----:B------:R-:W-:-:S03]  /*1e20*/  PLOP3.LUT P0, PT, P0, PT, PT, 0x8, 0x80 ;  /* 0x000000000080781c */ /* 0x000fc6000070e170 */
[--C-:B------:R-:W-:Y:S01]  /*1e30*/  FFMA.FTZ R25, R25, R128, R24.reuse ;  /* 0x0000008019197223 */ /* 0x100fe20000010018 */
[----:B------:R-:W-:-:S09]  /*1e40*/  PRMT R24, R140, 0x7632, R24 ;  /* 0x000076328c187816 */ /* 0x000fd20000000018 */
        /* <DEDUP_REMOVED lines=10> */
.L_x_11851:
        /* <DEDUP_REMOVED lines=12> */
.L_x_11853:
[----:B------:R-:W-:Y:S05]  /*1fb0*/  BSYNC.RECONVERGENT B2 ;  /* 0x0000000000027941 */ /* 0x000fea0003800200 */
.L_x_11852:
        /* <DEDUP_REMOVED lines=50> */
[----:B------:R-:W-:-:S05]  /*22e0*/  IMAD.WIDE.U32 R6, R7, -0x326172a9, RZ ;  /* 0xcd9e8d5707067825 */ /* 0x000fca00078e00ff */
[----:B------:R-:W-:Y:S01]  /*22f0*/  LOP3.LUT R146, R4, UR5, R7, 0x96, !PT ;  /* 0x0000000504927c12 */ /* 0x000fe2000f8e9607 */
[----:B------:R-:W-:Y:S01]  /*2300*/  UIADD3 UR5, UPT, UPT, UR8, -0x700cb87f, URZ ;  /* 0x8ff3478108057890 */ /* 0x000fe2000fffe0ff */
[----:B------:R-:W-:-:S04]  /*2310*/  IMAD.WIDE.U32 R4, R5, -0x326172a9, RZ ;  /* 0xcd9e8d5705047825 */ /* 0x000fc800078e00ff */
[----:B------:R-:W-:Y:S01]  /*2320*/  IMAD.WIDE.U32 R146, R146, -0x2daee0ad, RZ ;  /* 0xd2511f5392927825 */ /* 0x000fe200078e00ff */
[----:B------:R-:W-:Y:S01]  /*2330*/  LOP3.LUT R6, R6, UR5, R5, 0x96, !PT ;  /* 0x0000000506067c12 */ /* 0x000fe2000f8e9605 */
[----:B------:R-:W-:Y:S02]  /*2340*/  UIADD3 UR5, UPT, UPT, UR9, -0x695add53, URZ ;  /* 0x96a522ad09057890 */ /* 0x000fe4000fffe0ff */
[----:B------:R-:W-:Y:S01]  /*2350*/  IMAD.MOV.U32 R5, RZ, RZ, R176 ;  /* 0x000000ffff057224 */ /* 0x000fe200078e00b0 */
[----:B------:R-:W-:-:S03]  /*2360*/  MOV R176, R146 ;  /* 0x0000009200b07202 */ /* 0x000fc60000000f00 */
[----:B------:R-:W-:Y:S01]  /*2370*/  LOP3.LUT R7, R148, UR5, R147, 0x96, !PT ;  /* 0x0000000594077c12 */ /* 0x000fe2000f8e9693 */
[----:B------:R-:W-:-:S07]  /*2380*/  IMAD.MOV.U32 R147, RZ, RZ, RZ ;  /* 0x000000ffff937224 */ /* 0x000fce00078e00ff */
.L_x_11850:
[----:B------:R-:W-:Y:S05]  /*2390*/  BSYNC.RECONVERGENT B1 ;  /* 0x0000000000017941 */ /* 0x000fea0003800200 */
.L_x_11849:
[----:B------:R-:W-:Y:S01]  /*23a0*/  I2FP.F32.U32 R5, R5 ;  /* 0x0000000500057245 */ /* 0x000fe20000201000 */
[----:B------:R-:W-:Y:S01]  /*23b0*/  IMAD.U32 R140, R24, 0x10000, RZ ;  /* 0x00010000188c7824 */ /* 0x000fe200078e00ff */
[----:B------:R-:W-:Y:S01]  /*23c0*/  ISETP.NE.AND P1, PT, R147, 0x1, PT ;  /* 0x000000019300780c */ /* 0x000fe20003f25270 */
[----:B------:R-:W-:Y:S01]  /*23d0*/  BSSY.RECONVERGENT B1, `(.L_x_11854) ;  /* 0x000005f000017945 */ /* 0x000fe20003800200 */
[----:B------:R-:W-:Y:S02]  /*23e0*/  IMAD.MOV.U32 R146, RZ, RZ, 0x2 ;  /* 0x00000002ff927424 */ /* 0x000fe400078e00ff */
[----:B------:R-:W-:Y:S01]  /*23f0*/  FFMA.FTZ R24, R5, R222, 1.1641532182693481445e-10 ;  /* 0x2f00000005187423 */ /* 0x000fe200000100de */
[----:B------:R-:W-:-:S04]  /*2400*/  FMUL.FTZ R5, R140, UR4 ;  /* 0x000000048c057c20 */ /* 0x000fc80008410000 */
[----:B------:R-:W-:Y:S01]  /*2410*/  FSETP.GTU.FTZ.AND P0, PT, R24, R221, PT ;  /* 0x000000dd1800720b */ /* 0x000fe20003f1c000 */
[----:B------:R-:W-:Y:S01]  /*2420*/  FMUL.FTZ R5, R5, R220 ;  /* 0x000000dc05057220 */ /* 0x000fe20000410000 */
[----:B------:R-:W-:-:S04]  /*2430*/  PRMT R24, R36, 0x7632, R24 ;  /* 0x0000763224187816 */ /* 0x000fc80000000018 */
[----:B------:R-:W-:Y:S02]  /*2440*/  SHF.L.U32 R149, R24, 0x10, RZ ;  /* 0x0000001018957819 */ /* 0x000fe400000006ff */
        /* <DEDUP_REMOVED lines=13> */
.L_x_11856:
        /* <DEDUP_REMOVED lines=12> */
.L_x_11858:
[----:B------:R-:W-:Y:S05]  /*25e0*/  BSYNC.RECONVERGENT B2 ;  /* 0x0000000000027941 */ /* 0x000fea0003800200 */
.L_x_11857:
        /* <DEDUP_REMOVED lines=58> */
[----:B------:R-:W-:Y:S01]  /*2990*/  MOV R176, R146 ;  /* 0x0000009200b07202 */ /* 0x000fe20000000f00 */
[----:B------:R-:W-:Y:S02]  /*29a0*/  IMAD.MOV.U32 R146, RZ, RZ, RZ ;  /* 0x000000ffff927224 */ /* 0x000fe400078e00ff */
[----:B------:R-:W-:-:S07]  /*29b0*/  LOP3.LUT R7, R148, UR5, R147, 0x96, !PT ;  /* 0x0000000594077c12 */ /* 0x000fce000f8e9693 */
.L_x_11855:
[----:B------:R-:W-:Y:S05]  /*29c0*/  BSYNC.RECONVERGENT B1 ;  /* 0x0000000000017941 */ /* 0x000fea0003800200 */
.L_x_11854:
[----:B------:R-:W-:Y:S01]  /*29d0*/  I2FP.F32.U32 R5, R5 ;  /* 0x0000000500057245 */ /* 0x000fe20000201000 */
[C---:B------:R-:W-:Y:S01]  /*29e0*/  IMAD.U32 R147, R141.reuse, 0x10000, RZ ;  /* 0x000100008d937824 */ /* 0x040fe200078e00ff */
[----:B------:R-:W-:Y:S01]  /*29f0*/  ISETP.NE.AND P2, PT, R146, 0x1, PT ;  /* 0x000000019200780c */ /* 0x000fe20003f45270 */
[----:B------:R-:W-:Y:S01]  /*2a00*/  BSSY.RECONVERGENT B1, `(.L_x_11859) ;  /* 0x0000060000017945 */ /* 0x000fe20003800200 */
[----:B------:R-:W-:Y:S01]  /*2a10*/  PRMT R141, R141, 0x7632, R141 ;  /* 0x000076328d8d7816 */ /* 0x000fe2000000008d */
[----:B------:R-:W-:Y:S01]  /*2a20*/  FFMA.FTZ R140, R5, R222, 1.1641532182693481445e-10 ;  /* 0x2f000000058c7423 */ /* 0x000fe200000100de */
[----:B------:R-:W-:Y:S01]  /*2a30*/  FMUL.FTZ R147, R147, UR4 ;  /* 0x0000000493937c20 */ /* 0x000fe20008410000 */
[----:B------:R-:W-:Y:S02]  /*2a40*/  IMAD.MOV.U32 R5, RZ, RZ, 0x2 ;  /* 0x00000002ff057424 */ /* 0x000fe400078e00ff */
[----:B------:R-:W-:Y:S02]  /*2a50*/  IMAD.MOV.U32 R149, RZ, RZ, R4 ;  /* 0x000000ffff957224 */ /* 0x000fe400078e0004 */
[----:B------:R-:W-:Y:S01]  /*2a60*/  FMUL.FTZ R147, R147, R220 ;  /* 0x000000dc93937220 */ /* 0x000fe20000410000 */
[----:B------:R-:W-:-:S02]  /*2a70*/  FSETP.GTU.FTZ.AND P1, PT, R140, R221, PT ;  /* 0x000000dd8c00720b */ /* 0x000fc40003f3c000 */
[----:B------:R-:W-:Y:S02]  /*2a80*/  SHF.L.U32 R140, R37, 0x10, RZ ;  /* 0x00000010258c7819 */ /* 0x000fe400000006ff */
[----:B------:R-:W-:Y:S02]  /*2a90*/  FSEL R147, R147, RZ, !P1 ;  /* 0x000000ff93937208 */ /* 0x000fe40004800000 */
[----:B------:R-:W-:-:S03]  /*2aa0*/  PLOP3.LUT P1, PT, P1, PT, PT, 0x8, 0x80 ;  /* 0x000000000080781c */ /* 0x000fc60000f2e170 */
[----:B------:R-:W-:-:S05]  /*2ab0*/  FFMA.FTZ R140, R147, R130, R140 ;  /* 0x00000082938c7223 */ /* 0x000fca000001008c */
[----:B------:R-:W-:Y:S01]  /*2ac0*/  MOV R147, R140 ;  /* 0x0000008c00937202 */ /* 0x000fe20000000f00 */
        /* <DEDUP_REMOVED lines=9> */
.L_x_11861:
        /* <DEDUP_REMOVED lines=12> */
.L_x_11863:
[----:B------:R-:W-:Y:S05]  /*2c20*/  BSYNC.RECONVERGENT B2 ;  /* 0x0000000000027941 */ /* 0x000fea0003800200 */
.L_x_11862:
        /* <DEDUP_REMOVED lines=56> */
[----:B------:R-:W-:Y:S01]  /*2fb0*/  IMAD.WIDE.U32 R4, R5, -0x326172a9, RZ ;  /* 0xcd9e8d5705047825 */ /* 0x000fe200078e00ff */
[----:B------:R-:W-:-:S03]  /*2fc0*/  MOV R149, R176 ;  /* 0x000000b000957202 */ /* 0x000fc60000000f00 */
[----:B------:R-:W-:Y:S01]  /*2fd0*/  IMAD.MOV.U32 R176, RZ, RZ, R148 ;  /* 0x000000ffffb07224 */ /* 0x000fe200078e0094 */
[----:B------:R-:W-:Y:S01]  /*2fe0*/  LOP3.LUT R6, R6, UR5, R5, 0x96, !PT ;  /* 0x0000000506067c12 */ /* 0x000fe2000f8e9605 */
[----:B------:R-:W-:-:S07]  /*2ff0*/  IMAD.MOV.U32 R5, RZ, RZ, RZ ;  /* 0x000000ffff057224 */ /* 0x000fce00078e00ff */
.L_x_11860:
[----:B------:R-:W-:Y:S05]  /*3000*/  BSYNC.RECONVERGENT B1 ;  /* 0x0000000000017941 */ /* 0x000fea0003800200 */
.L_x_11859:
[----:B------:R-:W-:Y:S01]  /*3010*/  I2FP.F32.U32 R149, R149 ;  /* 0x0000009500957245 */ /* 0x000fe20000201000 */
[----:B------:R-:W-:Y:S01]  /*3020*/  BSSY.RECONVERGENT B1, `(.L_x_11864) ;  /* 0x0000062000017945 */ /* 0x000fe20003800200 */
[----:B------:R-:W-:Y:S01]  /*3030*/  SHF.L.U32 R141, R141, 0x10, RZ ;  /* 0x000000108d8d7819 */ /* 0x000fe200000006ff */
[----:B------:R-:W-:Y:S01]  /*3040*/  IMAD.MOV.U32 R162, RZ, RZ, 0x2 ;  /* 0x00000002ffa27424 */ /* 0x000fe200078e00ff */
[----:B------:R-:W-:Y:S01]  /*3050*/  ISETP.NE.AND P3, PT, R5, 0x1, PT ;  /* 0x000000010500780c */ /* 0x000fe20003f65270 */
[----:B------:R-:W-:Y:S01]  /*3060*/  FFMA.FTZ R146, R149, R222, 1.1641532182693481445e-10 ;  /* 0x2f00000095927423 */ /* 0x000fe200000100de */
[----:B------:R-:W-:Y:S01]  /*3070*/  MOV R148, R4 ;  /* 0x0000000400947202 */ /* 0x000fe20000000f00 */
[----:B------:R-:W-:-:S03]  /*3080*/  FMUL.FTZ R141, R141, UR4 ;  /* 0x000000048d8d7c20 */ /* 0x000fc60008410000 */
[----:B------:R-:W-:Y:S01]  /*3090*/  FSETP.GTU.FTZ.AND P2, PT, R146, R221, PT ;  /* 0x000000dd9200720b */ /* 0x000fe20003f5c000 */
[----:B------:R-:W-:Y:S01]  /*30a0*/  FMUL.FTZ R141, R141, R220 ;  /* 0x000000dc8d8d7220 */ /* 0x000fe20000410000 */
[----:B------:R-:W-:-:S05]  /*30b0*/  PRMT R146, R37, 0x7632, R146 ;  /* 0x0000763225927816 */ /* 0x000fca0000000092 */
[----:B------:R-:W-:Y:S01]  /*30c0*/  IMAD.U32 R149, R146, 0x10000, RZ ;  /* 0x0001000092957824 */ /* 0x000fe200078e00ff */
[----:B------:R-:W-:Y:S02]  /*30d0*/  FSEL R146, R141, RZ, !P2 ;  /* 0x000000ff8d927208 */ /* 0x000fe40005000000 */
[----:B------:R-:W-:-:S03]  /*30e0*/  PLOP3.LUT P2, PT, P2, PT, PT, 0x8, 0x80 ;  /* 0x000000000080781c */ /* 0x000fc6000174e170 */
[----:B------:R-:W-:-:S04]  /*30f0*/  FFMA.FTZ R141, R146, R131, R149 ;  /* 0x00000083928d7223 */ /* 0x000fc80000010095 */
        /* <DEDUP_REMOVED lines=10> */
.L_x_11866:
        /* <DEDUP_REMOVED lines=12> */
.L_x_11868:
[----:B------:R-:W-:Y:S05]  /*3260*/  BSYNC.RECONVERGENT B2 ;  /* 0x0000000000027941 */ /* 0x000fea0003800200 */
.L_x_11867:
        /* <DEDUP_REMOVED lines=56> */
[----:B------:R-:W-:Y:S01]  /*35f0*/  IMAD.MOV.U32 R148, RZ, RZ, R176 ;  /* 0x000000ffff947224 */ /* 0x000fe200078e00b0 */
[----:B------:R-:W-:Y:S01]  /*3600*/  UIADD3 UR5, UPT, UPT, UR8, -0x700cb87f, URZ ;  /* 0x8ff3478108057890 */ /* 0x000fe2000fffe0ff */
[----:B------:R-:W-:Y:S02]  /*3610*/  IMAD.MOV.U32 R176, RZ, RZ, R4 ;  /* 0x000000ffffb07224 */ /* 0x000fe400078e0004 */
[----:B------:R-:W-:-:S05]  /*3620*/  IMAD.WIDE.U32 R4, R149, -0x326172a9, RZ ;  /* 0xcd9e8d5795047825 */ /* 0x000fca00078e00ff */
[----:B------:R-:W-:-:S07]  /*3630*/  LOP3.LUT R6, R6, UR5, R5, 0x96, !PT ;  /* 0x0000000506067c12 */ /* 0x000fce000f8e9605 */
.L_x_11865:
[----:B------:R-:W-:Y:S05]  /*3640*/  BSYNC.RECONVERGENT B1 ;  /* 0x0000000000017941 */ /* 0x000fea0003800200 */
.L_x_11864:
[----:B------:R-:W-:Y:S01]  /*3650*/  I2FP.F32.U32 R5, R148 ;  /* 0x0000009400057245 */ /* 0x000fe20000201000 */
[----:B------:R-:W-:Y:S01]  /*3660*/  IMAD.U32 R149, R142, 0x10000, RZ ;  /* 0x000100008e957824 */ /* 0x000fe200078e00ff */
[----:B------:R-:W-:Y:S01]  /*3670*/  ISETP.NE.AND P4, PT, R162, 0x1, PT ;  /* 0x00000001a200780c */ /* 0x000fe20003f85270 */
[----:B------:R-:W-:Y:S01]  /*3680*/  BSSY.RECONVERGENT B1, `(.L_x_11869) ;  /* 0x000005f000017945 */ /* 0x000fe20003800200 */
[----:B------:R-:W-:Y:S01]  /*3690*/  PRMT R142, R142, 0x7632, R142 ;  /* 0x000076328e8e7816 */ /* 0x000fe2000000008e */
[----:B------:R-:W-:Y:S01]  /*36a0*/  FFMA.FTZ R148, R5, R222, 1.1641532182693481445e-10 ;  /* 0x2f00000005947423 */ /* 0x000fe200000100de */
[----:B------:R-:W-:Y:S01]  /*36b0*/  FMUL.FTZ R149, R149, UR4 ;  /* 0x0000000495957c20 */ /* 0x000fe20008410000 */
[----:B------:R-:W-:-:S03]  /*36c0*/  HFMA2 R5, -RZ, RZ, 0, 1.1920928955078125e-07 ;  /* 0x00000002ff057431 */ /* 0x000fc600000001ff */
        /* <DEDUP_REMOVED lines=16> */
.L_x_11871:
        /* <DEDUP_REMOVED lines=12> */
.L_x_11873:
[----:B------:R-:W-:Y:S05]  /*3890*/  BSYNC.RECONVERGENT B2 ;  /* 0x0000000000027941 */ /* 0x000fea0003800200 */
.L_x_11872:
        /* <DEDUP_REMOVED lines=60> */
[----:B------:R-:W-:-:S07]  /*3c60*/  HFMA2 R5, -RZ, RZ, 0, 0 ;  /* 0x00000000ff057431 */ /* 0x000fce00000001ff */
.L_x_11870:
[----:B------:R-:W-:Y:S05]  /*3c70*/  BSYNC.RECONVERGENT B1 ;  /* 0x0000000000017941 */ /* 0x000fea0003800200 */
.L_x_11869:
[----:B------:R-:W-:Y:S01]  /*3c80*/  I2FP.F32.U32 R149, R149 ;  /* 0x0000009500957245 */ /* 0x000fe20000201000 */
[----:B------:R-:W-:Y:S01]  /*3c90*/  IMAD.U32 R142, R142, 0x10000, RZ ;  /* 0x000100008e8e7824 */ /* 0x000fe200078e00ff */
[----:B------:R-:W-:Y:S01]  /*3ca0*/  ISETP.NE.AND P5, PT, R5, 0x1, PT ;  /* 0x000000010500780c */ /* 0x000fe20003fa5270 */
[----:B------:R-:W-:Y:S01]  /*3cb0*/  BSSY.RECONVERGENT B1, `(.L_x_11874) ;  /* 0x0000060000017945 */ /* 0x000fe20003800200 */
[----:B------:R-:W-:Y:S02]  /*3cc0*/  HFMA2 R177, -RZ, RZ, 0, 1.1920928955078125e-07 ;  /* 0x00000002ffb17431 */ /* 0x000fe400000001ff */
[----:B------:R-:W-:Y:S01]  /*3cd0*/  FFMA.FTZ R162, R149, R222, 1.1641532182693481445e-10 ;  /* 0x2f00000095a27423 */ /* 0x000fe200000100de */
[----:B------:R-:W-:Y:S01]  /*3ce0*/  FMUL.FTZ R149, R142, UR4 ;  /* 0x000000048e957c20 */ /* 0x000fe20008410000 */
[----:B------:R-:W-:-:S03]  /*3cf0*/  PRMT R142, R38, 0x7632, R142 ;  /* 0x00007632268e7816 */ /* 0x000fc6000000008e */
[----:B------:R-:W-:Y:S01]  /*3d00*/  FMUL.FTZ R149, R149, R220 ;  /* 0x000000dc95957220 */ /* 0x000fe20000410000 */
[----:B------:R-:W-:Y:S01]  /*3d10*/  FSETP.GTU.FTZ.AND P4, PT, R162, R221, PT ;  /* 0x000000dda200720b */ /* 0x000fe20003f9c000 */
[----:B------:R-:W-:Y:S02]  /*3d20*/  IMAD.U32 R163, R142, 0x10000, RZ ;  /* 0x000100008ea37824 */ /* 0x000fe400078e00ff */
[----:B------:R-:W-:Y:S01]  /*3d30*/  IMAD.MOV.U32 R162, RZ, RZ, R4 ;  /* 0x000000ffffa27224 */ /* 0x000fe200078e0004 */
        /* <DEDUP_REMOVED lines=13> */
.L_x_11876:
        /* <DEDUP_REMOVED lines=12> */
.L_x_11878:
[----:B------:R-:W-:Y:S05]  /*3ed0*/  BSYNC.RECONVERGENT B2 ;  /* 0x0000000000027941 */ /* 0x000fea0003800200 */
.L_x_11877:
        /* <DEDUP_REMOVED lines=57> */
[----:B------:R-:W-:Y:S01]  /*4270*/  MOV R176, R4 ;  /* 0x0000000400b07202 */ /* 0x000fe20000000f00 */
[----:B------:R-:W-:Y:S01]  /*4280*/  UIADD3 UR5, UPT, UPT, UR8, -0x700cb87f, URZ ;  /* 0x8ff3478108057890 */ /* 0x000fe2000fffe0ff */
[----:B------:R-:W-:-:S05]  /*4290*/  IMAD.WIDE.U32 R4, R163, -0x326172a9, RZ ;  /* 0xcd9e8d57a3047825 */ /* 0x000fca00078e00ff */
[----:B------:R-:W-:-:S07]  /*42a0*/  LOP3.LUT R6, R6, UR5, R5, 0x96, !PT ;  /* 0x0000000506067c12 */ /* 0x000fce000f8e9605 */
.L_x_11875:
[----:B------:R-:W-:Y:S05]  /*42b0*/  BSYNC.RECONVERGENT B1 ;  /* 0x0000000000017941 */ /* 0x000fea0003800200 */
.L_x_11874:
[----:B------:R-:W-:Y:S01]  /*42c0*/  I2FP.F32.U32 R5, R162 ;  /* 0x000000a200057245 */ /* 0x000fe20000201000 */
[----:B------:R-:W-:Y:S01]  /*42d0*/  BSSY.RECONVERGENT B1, `(.L_x_11879) ;  /* 0x0000064000017945 */ /* 0x000fe20003800200 */
[----:B------:R-:W-:-:S03]  /*42e0*/  ISETP.NE.AND P6, PT, R177, 0x1, PT ;  /* 0x00000001b100780c */ /* 0x000fc60003fc5270 */
[----:B------:R-:W-:Y:S01]  /*42f0*/  FFMA.FTZ R162, R5, R222, 1.1641532182693481445e-10 ;  /* 0x2f00000005a27423 */ /* 0x000fe200000100de */
[C---:B------:R-:W-:Y:S01]  /*4300*/  IMAD.U32 R5, R143.reuse, 0x10000, RZ ;  /* 0x000100008f057824 */ /* 0x040fe200078e00ff */
[----:B------:R-:W-:-:S03]  /*4310*/  PRMT R143, R143, 0x7632, R143 ;  /* 0x000076328f8f7816 */ /* 0x000fc6000000008f */
[----:B------:R-:W-:Y:S01]  /*4320*/  FMUL.FTZ R5, R5, UR4 ;  /* 0x0000000405057c20 */ /* 0x000fe20008410000 */
[----:B------:R-:W-:Y:S01]  /*4330*/  FSETP.GTU.FTZ.AND P5, PT, R162, R221, PT ;  /* 0x000000dda200720b */ /* 0x000fe20003fbc000 */
[----:B------:R-:W-:Y:S02]  /*4340*/  IMAD.MOV.U32 R162, RZ, RZ, R4 ;  /* 0x000000ffffa27224 */ /* 0x000fe400078e0004 */
[----:B------:R-:W-:-:S05]  /*4350*/  FMUL.FTZ R5, R5, R220 ;  /* 0x000000dc05057220 */ /* 0x000fca0000410000 */
[----:B------:R-:W-:Y:S02]  /*4360*/  FSEL R163, R5, RZ, !P5 ;  /* 0x000000ff05a37208 */ /* 0x000fe40006800000 */
[----:B------:R-:W-:Y:S02]  /*4370*/  SHF.L.U32 R5, R39, 0x10, RZ ;  /* 0x0000001027057819 */ /* 0x000fe400000006ff */
        /* <DEDUP_REMOVED lines=12> */
.L_x_11881:
[----:B------:R-:W-:Y:S01]  /*4440*/  VIADD R9, R9, 0x1 ;  /* 0x0000000109097836 */ /* 0x000fe20000000000 */
[----:B------:R-:W-:Y:S04]  /*4450*/  BSSY.RECONVERGENT B2, `(.L_x_11882) ;  /* 0x000000e000027945 */ /* 0x000fe80003800200 */
[----:B------:R-:W-:-:S13]  /*4460*/  ISETP.NE.AND P6, PT, R9, RZ, PT ;  /* 0x000000ff0900720c */ /* 0x000fda0003fc5270 */
[----:B------:R-:W-:Y:S05]  /*4470*/  @P6 BRA `(.L_x_11883) ;  /* 0x00000000002c6947 */ /* 0x000fea0003800000 */
[----:B------:R-:W-:Y:S01]  /*4480*/  VIADD R8, R8, 0x1 ;  /* 0x0000000108087836 */ /* 0x000fe20000000000 */
[----:B------:R-:W-:-:S04]  /*4490*/  LOP3.LUT R0, R0, 0xfffffdff, RZ, 0xc0, !PT ;  /* 0xfffffdff00007812 */ /* 0x000fc800078ec0ff */
[----:B------:R-:W-:Y:S02]  /*44a0*/  ISETP.NE.AND P6, PT, R8, RZ, PT ;  /* 0x000000ff0800720c */ /* 0x000fe40003fc5270 */
[----:B------:R-:W-:-:S11]  /*44b0*/  @P0 LOP3.LUT R0, R0, 0x200, RZ, 0xfc, !PT ;  /* 0x0000020000000812 */ /* 0x000fd600078efcff */
[----:B------:R-:W-:Y:S01]  /*44c0*/  @!P6 IADD3 R11, PT, PT, R11, 0x1, RZ ;  /* 0x000000010b0be810 */ /* 0x000fe20007ffe0ff */
[----:B------:R-:W-:Y:S02]  /*44d0*/  @!P6 VIADD R4, R3, 0x1 ;  /* 0x000000010304e836 */ /* 0x000fe40000000000 */
[----:B------:R-:W-:Y:S01]  /*44e0*/  @!P6 IMAD.MOV.U32 R8, RZ, RZ, RZ ;  /* 0x000000ffff08e224 */ /* 0x000fe200078e00ff */
[----:B------:R-:W-:-:S13]  /*44f0*/  ISETP.NE.AND P0, PT, R11, RZ, !P6 ;  /* 0x000000ff0b00720c */ /* 0x000fda0007705270 */
[----:B------:R-:W-:Y:S01]  /*4500*/  @P0 IMAD.MOV R4, RZ, RZ, R3 ;  /* 0x000000ffff040224 */ /* 0x000fe200078e0203 */
[----:B------:R-:W-:-:S04]  /*4510*/  LOP3.LUT P0, RZ, R0, 0x200, RZ, 0xc0, !PT ;  /* 0x0000020000ff7812 */ /* 0x000fc8000780c0ff */
[----:B------:R-:W-:-:S09]  /*4520*/  @!P6 MOV R3, R4 ;  /* 0x000000040003e202 */ /* 0x000fd20000000f00 */
.L_x_11883:
[----:B------:R-:W-:Y:S05]  /*4530*/  BSYNC.RECONVERGENT B2 ;  /* 0x0000000000027941 */ /* 0x000fea0003800200 */
.L_x_11882:
        /* <DEDUP_REMOVED lines=38> */
[----:B------:R-:W-:-:S04]  /*47a0*/  IMAD.WIDE.U32 R178, R162, -0x326172a9, RZ ;  /* 0xcd9e8d57a2b27825 */ /* 0x000fc800078e00ff */
[----:B------:R-:W-:Y:S01]  /*47b0*/  IMAD.MOV.U32 R162, RZ, RZ, R176 ;  /* 0x000000ffffa27224 */ /* 0x000fe200078e00b0 */
        /* <DEDUP_REMOVED lines=18> */
[----:B------:R-:W-:-:S05]  /*48e0*/  IMAD.WIDE.U32 R4, R177, -0x326172a9, RZ ;  /* 0xcd9e8d57b1047825 */ /* 0x000fca00078e00ff */
[----:B------:R-:W-:Y:S01]  /*48f0*/  LOP3.LUT R6, R6, UR5, R5, 0x96, !PT ;  /* 0x0000000506067c12 */ /* 0x000fe2000f8e9605 */
[----:B------:R-:W-:-:S07]  /*4900*/  IMAD.MOV.U32 R5, RZ, RZ, RZ ;  /* 0x000000ffff057224 */ /* 0x000fce00078e00ff */
.L_x_11880:
[----:B------:R-:W-:Y:S05]  /*4910*/  BSYNC.RECONVERGENT B1 ;  /* 0x0000000000017941 */ /* 0x000fea0003800200 */
.L_x_11879:
[----:B------:R-:W-:Y:S01]  /*4920*/  I2FP.F32.U32 R162, R162 ;  /* 0x000000a200a27245 */ /* 0x000fe20000201000 */
[----:B------:R-:W-:Y:S01]  /*4930*/  IMAD.U32 R143, R143, 0x10000, RZ ;  /* 0x000100008f8f7824 */ /* 0x000fe200078e00ff */
[----:B------:R-:W-:Y:S02]  /*4940*/  F2FP.BF16.F32.PACK_AB R141, R141, R140 ;  /* 0x0000008c8d8d723e */ /* 0x000fe400000010ff */
[----:B------:R-:W-:Y:S01]  /*4950*/  F2FP.BF16.F32.PACK_AB R142, R142, R148 ;  /* 0x000000948e8e723e */ /* 0x000fe200000010ff */
[----:B------:R-:W-:Y:S01]  /*4960*/  FFMA.FTZ R162, R162, R222, 1.1641532182693481445e-10 ;  /* 0x2f000000a2a27423 */ /* 0x000fe200000100de */
[----:B------:R-:W-:Y:S01]  /*4970*/  FMUL.FTZ R143, R143, UR4 ;  /* 0x000000048f8f7c20 */ /* 0x000fe20008410000 */
[----:B------:R-:W-:-:S03]  /*4980*/  F2FP.BF16.F32.PACK_AB R140, R24, R25 ;  /* 0x00000019188c723e */ /* 0x000fc600000010ff */
[----:B------:R-:W-:Y:S01]  /*4990*/  FSETP.GTU.FTZ.AND P6, PT, R162, R221, PT ;  /* 0x000000dda200720b */ /* 0x000fe20003fdc000 */
[----:B------:R-:W-:Y:S01]  /*49a0*/  FMUL.FTZ R143, R143, R220 ;  /* 0x000000dc8f8f7220 */ /* 0x000fe20000410000 */
[----:B------:R-:W-:-:S04]  /*49b0*/  PRMT R162, R39, 0x7632, R162 ;  /* 0x0000763227a27816 */ /* 0x000fc800000000a2 */
[----:B------:R-:W-:Y:S02]  /*49c0*/  SHF.L.U32 R177, R162, 0x10, RZ ;  /* 0x00000010a2b17819 */ /* 0x000fe400000006ff */
[----:B------:R-:W-:Y:S02]  /*49d0*/  FSEL R162, R143, RZ, !P6 ;  /* 0x000000ff8fa27208 */ /* 0x000fe40007000000 */
[----:B------:R-:W-:-:S03]  /*49e0*/  PLOP3.LUT P6, PT, P6, PT, PT, 0x8, 0x80 ;  /* 0x000000000080781c */ /* 0x000fc600037ce170 */
[----:B------:R-:W-:-:S05]  /*49f0*/  FFMA.FTZ R162, R162, R127, R177 ;  /* 0x0000007fa2a27223 */ /* 0x000fca00000100b1 */
[----:B------:R-:W-:Y:S01]  /*4a00*/  F2FP.BF16.F32.PACK_AB R143, R162, R163 ;  /* 0x000000a3a28f723e */ /* 0x000fe200000010ff */
[----:B------:R-:W-:Y:S06]  /*4a10*/  BRA `(.L_x_11884) ;  /* 0x0000003000787947 */ /* 0x000fec0003800000 */
.L_x_11844:
        /* <DEDUP_REMOVED lines=16> */
.L_x_11887:
        /* <DEDUP_REMOVED lines=12> */
.L_x_11889:
[----:B------:R-:W-:Y:S05]  /*4be0*/  BSYNC.RECONVERGENT B2 ;  /* 0x0000000000027941 */ /* 0x000fea0003800200 */
.L_x_11888:
        /* <DEDUP_REMOVED lines=61> */
.L_x_11886:
[----:B------:R-:W-:Y:S05]  /*4fc0*/  BSYNC.RECONVERGENT B1 ;  /* 0x0000000000017941 */ /* 0x000fea0003800200 */
.L_x_11885:
        /* <DEDUP_REMOVED lines=10> */
[----:B------:R-:W-:-:S02]  /*5070*/  IMAD.MOV.U32 R147, RZ, RZ, 0x2 ;  /* 0x00000002ff937424 */ /* 0x000fc400078e00ff */
[----:B------:R-:W-:Y:S02]  /*5080*/  IMAD.MOV.U32 R5, RZ, RZ, R4 ;  /* 0x000000ffff057224 */ /* 0x000fe400078e0004 */
[----:B0-----:R-:W-:Y:S01]  /*5090*/  FMUL.FTZ R25, R25, R220 ;  /* 0x000000dc19197220 */ /* 0x001fe20000410000 */
[----:B-1----:R-:W-:Y:S02]  /*50a0*/  FSETP.GTU.FTZ.AND P0, PT, R24, R221, PT ;  /* 0x000000dd1800720b */ /* 0x002fe40003f1c000 */
[----:B------:R-:W-:Y:S02]  /*50b0*/  PRMT R24, R140, 0x7632, R24 ;  /* 0x000076328c187816 */ /* 0x000fe40000000018 */
        /* <DEDUP_REMOVED lines=13> */
.L_x_11892:
        /* <DEDUP_REMOVED lines=12> */
.L_x_11894:
[----:B------:R-:W-:Y:S05]  /*5250*/  BSYNC.RECONVERGENT B2 ;  /* 0x0000000000027941 */ /* 0x000fea0003800200 */
.L_x_11893:
        /* <DEDUP_REMOVED lines=61> */
.L_x_11891:
[----:B------:R-:W-:Y:S05]  /*5630*/  BSYNC.RECONVERGENT B1 ;  /* 0x0000000000017941 */ /* 0x000fea0003800200 */
.L_x_11890:
        /* <DEDUP_REMOVED lines=22> */
.L_x_11897:
        /* <DEDUP_REMOVED lines=12> */
.L_x_11899:
[----:B------:R-:W-:Y:S05]  /*5860*/  BSYNC.RECONVERGENT B2 ;  /* 0x0000000000027941 */ /* 0x000fea0003800200 */
.L_x_11898:
        /* <DEDUP_REMOVED lines=57> */
[----:B------:R-:W-:Y:S02]  /*5c00*/  IMAD.MOV.U32 R5, RZ, RZ, R176 ;  /* 0x000000ffff057224 */ /* 0x000fe400078e00b0 */
[----:B------:R-:W-:Y:S02]  /*5c10*/  IMAD.MOV.U32 R176, RZ, RZ, R146 ;  /* 0x000000ffffb07224 */ /* 0x000fe400078e0092 */
[----:B------:R-:W-:Y:S01]  /*5c20*/  HFMA2 R146, -RZ, RZ, 0, 0 ;  /* 0x00000000ff927431 */ /* 0x000fe200000001ff */
[----:B------:R-:W-:-:S07]  /*5c30*/  LOP3.LUT R7, R148, UR5, R147, 0x96, !PT ;  /* 0x0000000594077c12 */ /* 0x000fce000f8e9693 */
.L_x_11896:
[----:B------:R-:W-:Y:S05]  /*5c40*/  BSYNC.RECONVERGENT B1 ;  /* 0x0000000000017941 */ /* 0x000fea0003800200 */
.L_x_11895:
[----:B------:R-:W-:Y:S01]  /*5c50*/  I2FP.F32.U32 R5, R5 ;  /* 0x0000000500057245 */ /* 0x000fe20000201000 */
[C---:B------:R-:W-:Y:S01]  /*5c60*/  IMAD.U32 R147, R141.reuse, 0x10000, RZ ;  /* 0x000100008d937824 */ /* 0x040fe200078e00ff */
[----:B------:R-:W-:Y:S01]  /*5c70*/  ISETP.NE.AND P2, PT, R146, 0x1, PT ;  /* 0x000000019200780c */ /* 0x000fe20003f45270 */
[----:B------:R-:W-:Y:S01]  /*5c80*/  BSSY.RECONVERGENT B1, `(.L_x_11900) ;  /* 0x000005f000017945 */ /* 0x000fe20003800200 */
[----:B------:R-:W-:Y:S01]  /*5c90*/  PRMT R141, R141, 0x7632, R141 ;  /* 0x000076328d8d7816 */ /* 0x000fe2000000008d */
[----:B------:R-:W-:Y:S01]  /*5ca0*/  FFMA.FTZ R140, R5, R222, 1.1641532182693481445e-10 ;  /* 0x2f000000058c7423 */ /* 0x000fe200000100de */
[----:B------:R-:W-:Y:S01]  /*5cb0*/  FMUL.FTZ R147, R147, UR4 ;  /* 0x0000000493937c20 */ /* 0x000fe20008410000 */
[----:B------:R-:W-:-:S03]  /*5cc0*/  MOV R149, R4 ;  /* 0x0000000400957202 */ /* 0x000fc60000000f00 */
[----:B------:R-:W-:Y:S01]  /*5cd0*/  FMUL.FTZ R5, R147, R220 ;  /* 0x000000dc93057220 */ /* 0x000fe20000410000 */
[----:B------:R-:W-:-:S04]  /*5ce0*/  FSETP.GTU.FTZ.AND P1, PT, R140, R221, PT ;  /* 0x000000dd8c00720b */ /* 0x000fc80003f3c000 */
[----:B------:R-:W-:Y:S02]  /*5cf0*/  FSEL R5, R5, RZ, !P1 ;  /* 0x000000ff05057208 */ /* 0x000fe40004800000 */
[----:B------:R-:W-:-:S03]  /*5d00*/  PLOP3.LUT P1, PT, P1, PT, PT, 0x8, 0x80 ;  /* 0x000000000080781c */ /* 0x000fc60000f2e170 */
[----:B------:R-:W-:Y:S01]  /*5d10*/  FMUL.FTZ R140, R5, R130 ;  /* 0x00000082058c7220 */ /* 0x000fe20000410000 */
[----:B------:R-:W-:-:S03]  /*5d20*/  IMAD.MOV.U32 R5, RZ, RZ, 0x2 ;  /* 0x00000002ff057424 */ /* 0x000fc600078e00ff */
        /* <DEDUP_REMOVED lines=10> */
.L_x_11902:
        /* <DEDUP_REMOVED lines=12> */
.L_x_11904:
[----:B------:R-:W-:Y:S05]  /*5e90*/  BSYNC.RECONVERGENT B2 ;  /* 0x0000000000027941 */ /* 0x000fea0003800200 */
.L_x_11903:
        /* <DEDUP_REMOVED lines=56> */
[----:B------:R-:W-:-:S04]  /*6220*/  IMAD.WIDE.U32 R4, R5, -0x326172a9, RZ ;  /* 0xcd9e8d5705047825 */ /* 0x000fc800078e00ff */
[----:B------:R-:W-:Y:S01]  /*6230*/  IMAD.MOV.U32 R149, RZ, RZ, R176 ;  /* 0x000000ffff957224 */ /* 0x000fe200078e00b0 */
[----:B------:R-:W-:Y:S01]  /*6240*/  LOP3.LUT R6, R6, UR5, R5, 0x96, !PT ;  /* 0x0000000506067c12 */ /* 0x000fe2000f8e9605 */
[----:B------:R-:W-:Y:S02]  /*6250*/  HFMA2 R5, -RZ, RZ, 0, 0 ;  /* 0x00000000ff057431 */ /* 0x000fe400000001ff */
[----:B------:R-:W-:-:S07]  /*6260*/  IMAD.MOV.U32 R176, RZ, RZ, R148 ;  /* 0x000000ffffb07224 */ /* 0x000fce00078e0094 */
.L_x_11901:
[----:B------:R-:W-:Y:S05]  /*6270*/  BSYNC.RECONVERGENT B1 ;  /* 0x0000000000017941 */ /* 0x000fea0003800200 */
.L_x_11900:
[----:B------:R-:W-:Y:S01]  /*6280*/  I2FP.F32.U32 R149, R149 ;  /* 0x0000009500957245 */ /* 0x000fe20000201000 */
[----:B------:R-:W-:Y:S01]  /*6290*/  IMAD.U32 R141, R141, 0x10000, RZ ;  /* 0x000100008d8d7824 */ /* 0x000fe200078e00ff */
[----:B------:R-:W-:Y:S01]  /*62a0*/  ISETP.NE.AND P3, PT, R5, 0x1, PT ;  /* 0x000000010500780c */ /* 0x000fe20003f65270 */
[----:B------:R-:W-:Y:S01]  /*62b0*/  BSSY.RECONVERGENT B1, `(.L_x_11905) ;  /* 0x000005e000017945 */ /* 0x000fe20003800200 */
[----:B------:R-:W-:Y:S02]  /*62c0*/  IMAD.MOV.U32 R162, RZ, RZ, 0x2 ;  /* 0x00000002ffa27424 */ /* 0x000fe400078e00ff */
[----:B------:R-:W-:Y:S01]  /*62d0*/  FFMA.FTZ R146, R149, R222, 1.1641532182693481445e-10 ;  /* 0x2f00000095927423 */ /* 0x000fe200000100de */
[----:B------:R-:W-:Y:S01]  /*62e0*/  FMUL.FTZ R141, R141, UR4 ;  /* 0x000000048d8d7c20 */ /* 0x000fe20008410000 */
[----:B------:R-:W-:-:S03]  /*62f0*/  MOV R148, R4 ;  /* 0x0000000400947202 */ /* 0x000fc60000000f00 */
[----:B------:R-:W-:Y:S01]  /*6300*/  FMUL.FTZ R141, R141, R220 ;  /* 0x000000dc8d8d7220 */ /* 0x000fe20000410000 */
[----:B------:R-:W-:-:S04]  /*6310*/  FSETP.GTU.FTZ.AND P2, PT, R146, R221, PT ;  /* 0x000000dd9200720b */ /* 0x000fc80003f5c000 */
[----:B------:R-:W-:Y:S02]  /*6320*/  FSEL R146, R141, RZ, !P2 ;  /* 0x000000ff8d927208 */ /* 0x000fe40005000000 */
[----:B------:R-:W-:-:S03]  /*6330*/  PLOP3.LUT P2, PT, P2, PT, PT, 0x8, 0x80 ;  /* 0x000000000080781c */ /* 0x000fc6000174e170 */
[----:B------:R-:W-:-:S04]  /*6340*/  FMUL.FTZ R141, R146, R131 ;  /* 0x00000083928d7220 */ /* 0x000fc80000410000 */
        /* <DEDUP_REMOVED lines=10> */
.L_x_11907:
        /* <DEDUP_REMOVED lines=12> */
.L_x_11909:
[----:B------:R-:W-:Y:S05]  /*64b0*/  BSYNC.RECONVERGENT B2 ;  /* 0x0000000000027941 */ /* 0x000fea0003800200 */
.L_x_11908:
        /* <DEDUP_REMOVED lines=61> */
.L_x_11906:
[----:B------:R-:W-:Y:S05]  /*6890*/  BSYNC.RECONVERGENT B1 ;  /* 0x0000000000017941 */ /* 0x000fea0003800200 */
.L_x_11905:
[----:B------:R-:W-:Y:S01]  /*68a0*/  I2FP.F32.U32 R5, R148 ;  /* 0x0000009400057245 */ /* 0x000fe20000201000 */
[----:B------:R-:W-:Y:S01]  /*68b0*/  IMAD.U32 R149, R142, 0x10000, RZ ;  /* 0x000100008e957824 */ /* 0x000fe200078e00ff */
[----:B------:R-:W-:Y:S01]  /*68c0*/  ISETP.NE.AND P4, PT, R162, 0x1, PT ;  /* 0x00000001a200780c */ /* 0x000fe20003f85270 */
[----:B------:R-:W-:Y:S01]  /*68d0*/  BSSY.RECONVERGENT B1, `(.L_x_11910) ;  /* 0x000005e000017945 */ /* 0x000fe20003800200 */
[----:B------:R-:W-:Y:S01]  /*68e0*/  PRMT R142, R142, 0x7632, R142 ;  /* 0x000076328e8e7816 */ /* 0x000fe2000000008e */
[----:B------:R-:W-:Y:S01]  /*68f0*/  FFMA.FTZ R148, R5, R222, 1.1641532182693481445e-10 ;  /* 0x2f00000005947423 */ /* 0x000fe200000100de */
[----:B------:R-:W-:-:S04]  /*6900*/  FMUL.FTZ R149, R149, UR4 ;  /* 0x0000000495957c20 */ /* 0x000fc80008410000 */
[----:B------:R-:W-:Y:S01]  /*6910*/  FMUL.FTZ R5, R149, R220 ;  /* 0x000000dc95057220 */ /* 0x000fe20000410000 */
[----:B------:R-:W-:Y:S02]  /*6920*/  FSETP.GTU.FTZ.AND P3, PT, R148, R221, PT ;  /* 0x000000dd9400720b */ /* 0x000fe40003f7c000 */
        /* <DEDUP_REMOVED lines=14> */
.L_x_11912:
        /* <DEDUP_REMOVED lines=12> */
.L_x_11914:
[----:B------:R-:W-:Y:S05]  /*6ad0*/  BSYNC.RECONVERGENT B2 ;  /* 0x0000000000027941 */ /* 0x000fea0003800200 */
.L_x_11913:
        /* <DEDUP_REMOVED lines=60> */
[----:B------:R-:W-:-:S07]  /*6ea0*/  IMAD.MOV.U32 R5, RZ, RZ, RZ ;  /* 0x000000ffff057224 */ /* 0x000fce00078e00ff */
.L_x_11911:
[----:B------:R-:W-:Y:S05]  /*6eb0*/  BSYNC.RECONVERGENT B1 ;  /* 0x0000000000017941 */ /* 0x000fea0003800200 */
.L_x_11910:
        /* <DEDUP_REMOVED lines=9> */
[----:B------:R-:W-:-:S04]  /*6f50*/  IMAD.MOV.U32 R162, RZ, RZ, R4 ;  /* 0x000000ffffa27224 */ /* 0x000fc800078e0004 */
[----:B------:R-:W-:Y:S02]  /*6f60*/  FSEL R142, R149, RZ, !P4 ;  /* 0x000000ff958e7208 */ /* 0x000fe40006000000 */
[----:B------:R-:W-:-:S03]  /*6f70*/  PLOP3.LUT P4, PT, P4, PT, PT, 0x8, 0x80 ;  /* 0x000000000080781c */ /* 0x000fc6000278e170 */
[----:B------:R-:W-:-:S05]  /*6f80*/  FMUL.FTZ R142, R142, R125 ;  /* 0x0000007d8e8e7220 */ /* 0x000fca0000410000 */
        /* <DEDUP_REMOVED lines=10> */
.L_x_11917:
        /* <DEDUP_REMOVED lines=12> */
.L_x_11919:
[----:B------:R-:W-:Y:S05]  /*70f0*/  BSYNC.RECONVERGENT B2 ;  /* 0x0000000000027941 */ /* 0x000fea0003800200 */
.L_x_11918:
        /* <DEDUP_REMOVED lines=58> */
[----:B------:R-:W-:Y:S02]  /*74a0*/  IMAD.MOV.U32 R176, RZ, RZ, R4 ;  /* 0x000000ffffb07224 */ /* 0x000fe400078e0004 */
[----:B------:R-:W-:-:S05]  /*74b0*/  IMAD.WIDE.U32 R4, R163, -0x326172a9, RZ ;  /* 0xcd9e8d57a3047825 */ /* 0x000fca00078e00ff */
[----:B------:R-:W-:-:S07]  /*74c0*/  LOP3.LUT R6, R6, UR5, R5, 0x96, !PT ;  /* 0x0000000506067c12 */ /* 0x000fce000f8e9605 */
.L_x_11916:
[----:B------:R-:W-:Y:S05]  /*74d0*/  BSYNC.RECONVERGENT B1 ;  /* 0x0000000000017941 */ /* 0x000fea0003800200 */
.L_x_11915:
[----:B------:R-:W-:Y:S01]  /*74e0*/  I2FP.F32.U32 R5, R162 ;  /* 0x000000a200057245 */ /* 0x000fe20000201000 */
[----:B------:R-:W-:Y:S01]  /*74f0*/  BSSY.RECONVERGENT B1, `(.L_x_11920) ;  /* 0x0000063000017945 */ /* 0x000fe20003800200 */
[----:B------:R-:W-:-:S03]  /*7500*/  ISETP.NE.AND P6, PT, R177, 0x1, PT ;  /* 0x00000001b100780c */ /* 0x000fc60003fc5270 */
[----:B------:R-:W-:Y:S01]  /*7510*/  FFMA.FTZ R162, R5, R222, 1.1641532182693481445e-10 ;  /* 0x2f00000005a27423 */ /* 0x000fe200000100de */
[C---:B------:R-:W-:Y:S02]  /*7520*/  SHF.L.U32 R5, R143.reuse, 0x10, RZ ;  /* 0x000000108f057819 */ /* 0x040fe400000006ff */
[----:B------:R-:W-:Y:S02]  /*7530*/  PRMT R143, R143, 0x7632, R143 ;  /* 0x000076328f8f7816 */ /* 0x000fe4000000008f */
[----:B------:R-:W-:Y:S01]  /*7540*/  FSETP.GTU.FTZ.AND P5, PT, R162, R221, PT ;  /* 0x000000dda200720b */ /* 0x000fe20003fbc000 */
[----:B------:R-:W-:Y:S01]  /*7550*/  FMUL.FTZ R5, R5, UR4 ;  /* 0x0000000405057c20 */ /* 0x000fe20008410000 */
[----:B------:R-:W-:-:S03]  /*7560*/  IMAD.MOV.U32 R162, RZ, RZ, R4 ;  /* 0x000000ffffa27224 */ /* 0x000fc600078e0004 */
[----:B------:R-:W-:-:S05]  /*7570*/  FMUL.FTZ R5, R5, R220 ;  /* 0x000000dc05057220 */ /* 0x000fca0000410000 */
        /* <DEDUP_REMOVED lines=13> */
.L_x_11922:
        /* <DEDUP_REMOVED lines=15> */
.L_x_11924:
[----:B------:R-:W-:Y:S05]  /*7740*/  BSYNC.RECONVERGENT B2 ;  /* 0x0000000000027941 */ /* 0x000fea0003800200 */
.L_x_11923:
        /* <DEDUP_REMOVED lines=61> */
.L_x_11921:
[----:B------:R-:W-:Y:S05]  /*7b20*/  BSYNC.RECONVERGENT B1 ;  /* 0x0000000000017941 */ /* 0x000fea0003800200 */
.L_x_11920:
[----:B------:R-:W-:Y:S01]  /*7b30*/  I2FP.F32.U32 R162, R162 ;  /* 0x000000a200a27245 */ /* 0x000fe20000201000 */
[----:B------:R-:W-:Y:S01]  /*7b40*/  IMAD.U32 R143, R143, 0x10000, RZ ;  /* 0x000100008f8f7824 */ /* 0x000fe200078e00ff */
[----:B------:R-:W-:Y:S02]  /*7b50*/  F2FP.BF16.F32.PACK_AB R141, R141, R140 ;  /* 0x0000008c8d8d723e */ /* 0x000fe400000010ff */
        /* <DEDUP_REMOVED lines=8> */
[----:B------:R-:W-:-:S05]  /*7be0*/  FMUL.FTZ R162, R162, R127 ;  /* 0x0000007fa2a27220 */ /* 0x000fca0000410000 */
[----:B------:R-:W-:-:S07]  /*7bf0*/  F2FP.BF16.F32.PACK_AB R143, R162, R163 ;  /* 0x000000a3a28f723e */ /* 0x000fce00000010ff */
.L_x_11884:
[----:B------:R-:W0:Y:S01]  /*7c00*/  LDC.64 R178, c[0x0][0x3a8] ;  /* 0x0000ea00ffb27b82 */ /* 0x000e220000000a00 */
[----:B------:R-:W-:Y:S02]  /*7c10*/  SEL R177, RZ, 0x1000000, !P6 ;  /* 0x01000000ffb17807 */ /* 0x000fe40007000000 */
[----:B------:R-:W-:Y:S02]  /*7c20*/  SEL R220, RZ, 0x10000, !P5 ;  /* 0x00010000ffdc7807 */ /* 0x000fe40006800000 */
[----:B------:R-:W-:Y:S02]  /*7c30*/  SEL R222, RZ, 0x100, !P4 ;  /* 0x00000100ffde7807 */ /* 0x000fe40006000000 */
[----:B------:R-:W-:Y:S02]  /*7c40*/  SEL R221, RZ, 0x1000000, !P2 ;  /* 0x01000000ffdd7807 */ /* 0x000fe40005000000 */
[----:B------:R-:W-:Y:S02]  /*7c50*/  LOP3.LUT R222, R222, R177, R220, 0xfe, !PT ;  /* 0x000000b1dede7212 */ /* 0x000fe400078efedc */
[----:B------:R-:W-:-:S02]  /*7c60*/  SEL R220, RZ, 0x10000, !P1 ;  /* 0x00010000ffdc7807 */ /* 0x000fc40004800000 */
[----:B------:R-:W-:Y:S02]  /*7c70*/  SEL R177, RZ, 0x100, !P0 ;  /* 0x00000100ffb17807 */ /* 0x000fe40004000000 */
[----:B------:R-:W-:Y:S02]  /*7c80*/  LOP3.LUT P6, RZ, R0, 0x2, RZ, 0xc0, !PT ;  /* 0x0000000200ff7812 */ /* 0x000fe400078cc0ff */
[----:B------:R-:W-:Y:S02]  /*7c90*/  LOP3.LUT R177, R177, R221, R220, 0xfe, !PT ;  /* 0x000000ddb1b17212 */ /* 0x000fe400078efedc */
[----:B------:R-:W-:Y:S01]  /*7ca0*/  SEL R220, RZ, 0x1, !P3 ;  /* 0x00000001ffdc7807 */ /* 0x000fe20005800000 */
[----:B0-----:R-:W-:-:S05]  /*7cb0*/  IMAD.WIDE.U32 R178, R2, 0x10, R178 ;  /* 0x0000001002b27825 */ /* 0x001fca00078e00b2 */
[----:B------:R0:W-:Y:S02]  /*7cc0*/  STG.E.128 desc[UR6][R178.64], R140 ;  /* 0x0000008cb2007986 */ /* 0x0001e4000c101d06 */
[----:B0-----:R-:W0:Y:S01]  /*7cd0*/  LDC.64 R142, c[0x0][0x3b0] ;  /* 0x0000ec00ff8e7b82 */ /* 0x001e220000000a00 */
[----:B------:R-:W-:Y:S02]  /*7ce0*/  SEL R140, RZ, 0x1, !P6 ;  /* 0x00000001ff8c7807 */ /* 0x000fe40007000000 */
[----:B------:R-:W-:Y:S02]  /*7cf0*/  LOP3.LUT R141, R222, R220, RZ, 0xfc, !PT ;  /* 0x000000dcde8d7212 */ /* 0x000fe400078efcff */
[----:B------:R-:W-:Y:S02]  /*7d00*/  LOP3.LUT R140, R177, R140, RZ, 0xfc, !PT ;  /* 0x0000008cb18c7212 */ /* 0x000fe400078efcff */
[----:B------:R-:W-:Y:S01]  /*7d10*/  MOV R178, R176 ;  /* 0x000000b000b27202 */ /* 0x000fe20000000f00 */
[----:B------:R-:W-:-:S02]  /*7d20*/  VIADD R176, R2, 0x80 ;  /* 0x0000008002b07836 */ /* 0x000fc40000000000 */
[----:B0-----:R-:W-:-:S05]  /*7d30*/  IMAD.WIDE.U32 R142, R2, 0x8, R142 ;  /* 0x00000008028e7825 */ /* 0x001fca00078e008e */
[----:B------:R0:W-:Y:S02]  /*7d40*/  STG.E.64 desc[UR6][R142.64], R140 ;  /* 0x0000008c8e007986 */ /* 0x0001e4000c101b06 */
.L_x_11843:
[----:B------:R-:W-:Y:S05]  /*7d50*/  BSYNC.RECONVERGENT B0 ;  /* 0x0000000000007941 */ /* 0x000fea0003800200 */
.L_x_11842:
        /* <DEDUP_REMOVED lines=8> */
[----:B------:R-:W1:Y:S02]  /*7de0*/  @P0 LDC.64 R22, c[0x0][0x3a0] ;  /* 0x0000e800ff160b82 */ /* 0x000e640000000a00 */
[----:B-1----:R-:W-:-:S05]  /*7df0*/  @P0 IMAD.WIDE.U32 R22, R176, 0x10, R22 ;  /* 0x00000010b0160825 */ /* 0x002fca00078e0016 */
[----:B------:R0:W5:Y:S02]  /*7e00*/  @P0 LDG.E.128 R36, desc[UR6][R22.64] ;  /* 0x0000000616240981 */ /* 0x000164000c1e1d00 */
[----:B0-----:R-:W-:-:S05]  /*7e10*/  IMAD.WIDE.U32 R22, R176, 0x10, R140 ;  /* 0x00000010b0167825 */ /* 0x001fca00078e008c */
[----:B------:R0:W5:Y:S01]  /*7e20*/  LDG.E.128 R140, desc[UR6][R22.64] ;  /* 0x00000006168c7981 */ /* 0x000162000c1e1d00 */
        /* <DEDUP_REMOVED lines=17> */
.L_x_11930:
        /* <DEDUP_REMOVED lines=12> */
.L_x_11932:
[----:B------:R-:W-:Y:S05]  /*8000*/  BSYNC.RECONVERGENT B2 ;  /* 0x0000000000027941 */ /* 0x000fea0003800200 */
.L_x_11931:
        /* <DEDUP_REMOVED lines=56> */
[----:B------:R-:W-:Y:S01]  /*8390*/  UIADD3 UR5, UPT, UPT, UR9, -0x695add53, URZ ;  /* 0x96a522ad09057890 */ /* 0x000fe2000fffe0ff */
[----:B------:R-:W-:Y:S01]  /*83a0*/  MOV R177, R22 ;  /* 0x0000001600b17202 */ /* 0x000fe20000000f00 */
[----:B------:R-:W-:-:S04]  /*83b0*/  IMAD.MOV.U32 R22, RZ, RZ, R178 ;  /* 0x000000ffff167224 */ /* 0x000fc800078e00b2 */
[----:B------:R-:W-:Y:S01]  /*83c0*/  LOP3.LUT R7, R144, UR5, R23, 0x96, !PT ;  /* 0x0000000590077c12 */ /* 0x000fe2000f8e9617 */
[----:B------:R-:W-:-:S07]  /*83d0*/  IMAD.MOV.U32 R144, RZ, RZ, RZ ;  /* 0x000000ffff907224 */ /* 0x000fce00078e00ff */
.L_x_11929:
[----:B------:R-:W-:Y:S05]  /*83e0*/  BSYNC.RECONVERGENT B1 ;  /* 0x0000000000017941 */ /* 0x000fea0003800200 */
.L_x_11928:
        /* <DEDUP_REMOVED lines=9> */
[----:B------:R-:W-:Y:S02]  /*8480*/  HFMA2 R145, -RZ, RZ, 0, 1.1920928955078125e-07 ;  /* 0x00000002ff917431 */ /* 0x000fe400000001ff */
[----:B------:R-:W-:Y:S01]  /*8490*/  FFMA.FTZ R22, R5, R222, 1.1641532182693481445e-10 ;  /* 0x2f00000005167423 */ /* 0x000fe200000100de */
[----:B------:R-:W-:-:S02]  /*84a0*/  IMAD.MOV.U32 R5, RZ, RZ, R4 ;  /* 0x000000ffff057224 */ /* 0x000fc400078e0004 */
[----:B0-----:R-:W-:Y:S02]  /*84b0*/  FMUL.FTZ R23, R23, R220 ;  /* 0x000000dc17177220 */ /* 0x001fe40000410000 */
[----:B-1----:R-:W-:Y:S01]  /*84c0*/  FSETP.GTU.FTZ.AND P0, PT, R22, R221, PT ;  /* 0x000000dd1600720b */ /* 0x002fe20003f1c000 */
[----:B------:R-:W-:-:S03]  /*84d0*/  IMAD.U32 R22, R36, 0x10000, RZ ;  /* 0x0001000024167824 */ /* 0x000fc600078e00ff */
        /* <DEDUP_REMOVED lines=14> */
.L_x_11935:
        /* <DEDUP_REMOVED lines=12> */
.L_x_11937:
[----:B------:R-:W-:Y:S05]  /*8680*/  BSYNC.RECONVERGENT B2 ;  /* 0x0000000000027941 */ /* 0x000fea0003800200 */
.L_x_11936:
        /* <DEDUP_REMOVED lines=59> */
[----:B------:R-:W-:Y:S01]  /*8a40*/  LOP3.LUT R7, R150, UR5, R145, 0x96, !PT ;  /* 0x0000000596077c12 */ /* 0x000fe2000f8e9691 */
[----:B------:R-:W-:-:S07]  /*8a50*/  HFMA2 R145, -RZ, RZ, 0, 0 ;  /* 0x00000000ff917431 */ /* 0x000fce00000001ff */
.L_x_11934:
[----:B------:R-:W-:Y:S05]  /*8a60*/  BSYNC.RECONVERGENT B1 ;  /* 0x0000000000017941 */ /* 0x000fea0003800200 */
.L_x_11933:
[----:B------:R-:W-:Y:S01]  /*8a70*/  I2FP.F32.U32 R5, R5 ;  /* 0x0000000500057245 */ /* 0x000fe20000201000 */
[----:B------:R-:W-:Y:S01]  /*8a80*/  IMAD.U32 R140, R22, 0x10000, RZ ;  /* 0x00010000168c7824 */ /* 0x000fe200078e00ff */
[----:B------:R-:W-:Y:S01]  /*8a90*/  ISETP.NE.AND P1, PT, R145, 0x1, PT ;  /* 0x000000019100780c */ /* 0x000fe20003f25270 */
[----:B------:R-:W-:Y:S01]  /*8aa0*/  BSSY.RECONVERGENT B1, `(.L_x_11938) ;  /* 0x000005f000017945 */ /* 0x000fe20003800200 */
[----:B------:R-:W-:Y:S02]  /*8ab0*/  HFMA2 R150, -RZ, RZ, 0, 1.1920928955078125e-07 ;  /* 0x00000002ff967431 */ /* 0x000fe400000001ff */
[----:B------:R-:W-:Y:S01]  /*8ac0*/  FFMA.FTZ R22, R5, R222, 1.1641532182693481445e-10 ;  /* 0x2f00000005167423 */ /* 0x000fe200000100de */
[----:B------:R-:W-:-:S04]  /*8ad0*/  FMUL.FTZ R5, R140, UR4 ;  /* 0x000000048c057c20 */ /* 0x000fc80008410000 */
[----:B------:R-:W-:Y:S01]  /*8ae0*/  FSETP.GTU.FTZ.AND P0, PT, R22, R221, PT ;  /* 0x000000dd1600720b */ /* 0x000fe20003f1c000 */
[----:B------:R-:W-:Y:S01]  /*8af0*/  FMUL.FTZ R5, R5, R220 ;  /* 0x000000dc05057220 */ /* 0x000fe20000410000 */
[----:B------:R-:W-:-:S05]  /*8b00*/  PRMT R22, R36, 0x7632, R22 ;  /* 0x0000763224167816 */ /* 0x000fca0000000016 */
[----:B------:R-:W-:Y:S01]  /*8b10*/  IMAD.U32 R151, R22, 0x10000, RZ ;  /* 0x0001000016977824 */ /* 0x000fe200078e00ff */
        /* <DEDUP_REMOVED lines=13> */
.L_x_11940:
        /* <DEDUP_REMOVED lines=12> */
.L_x_11942:
[----:B------:R-:W-:Y:S05]  /*8cb0*/  BSYNC.RECONVERGENT B2 ;  /* 0x0000000000027941 */ /* 0x000fea0003800200 */
.L_x_11941:
        /* <DEDUP_REMOVED lines=61> */
.L_x_11939:
[----:B------:R-:W-:Y:S05]  /*9090*/  BSYNC.RECONVERGENT B1 ;  /* 0x0000000000017941 */ /* 0x000fea0003800200 */
.L_x_11938:
[----:B------:R-:W-:Y:S01]  /*90a0*/  I2FP.F32.U32 R5, R5 ;  /* 0x0000000500057245 */ /* 0x000fe20000201000 */
[C---:B------:R-:W-:Y:S01]  /*90b0*/  IMAD.U32 R144, R141.reuse, 0x10000, RZ ;  /* 0x000100008d907824 */ /* 0x040fe200078e00ff */
[----:B------:R-:W-:Y:S01]  /*90c0*/  ISETP.NE.AND P2, PT, R150, 0x1, PT ;  /* 0x000000019600780c */ /* 0x000fe20003f45270 */
[----:B------:R-:W-:Y:S01]  /*90d0*/  BSSY.RECONVERGENT B1, `(.L_x_11943) ;  /* 0x0000060000017945 */ /* 0x000fe20003800200 */
[----:B------:R-:W-:Y:S01]  /*90e0*/  PRMT R141, R141, 0x7632, R141 ;  /* 0x000076328d8d7816 */ /* 0x000fe2000000008d */
        /* <DEDUP_REMOVED lines=8> */
[----:B------:R-:W-:Y:S01]  /*9170*/  FFMA.FTZ R140, R5, R114, R140 ;  /* 0x00000072058c7223 */ /* 0x000fe2000001008c */
[----:B------:R-:W-:-:S03]  /*9180*/  HFMA2 R5, -RZ, RZ, 0, 1.1920928955078125e-07 ;  /* 0x00000002ff057431 */ /* 0x000fc600000001ff */
        /* <DEDUP_REMOVED lines=10> */
.L_x_11945:
        /* <DEDUP_REMOVED lines=12> */
.L_x_11947:
[----:B------:R-:W-:Y:S05]  /*92f0*/  BSYNC.RECONVERGENT B2 ;  /* 0x0000000000027941 */ /* 0x000fea0003800200 */
.L_x_11946:
        /* <DEDUP_REMOVED lines=61> */
.L_x_11944:
[----:B------:R-:W-:Y:S05]  /*96d0*/  BSYNC.RECONVERGENT B1 ;  /* 0x0000000000017941 */ /* 0x000fea0003800200 */
.L_x_11943:
[----:B------:R-:W-:Y:S01]  /*96e0*/  I2FP.F32.U32 R151, R144 ;  /* 0x0000009000977245 */ /* 0x000fe20000201000 */
[----:B------:R-:W-:Y:S01]  /*96f0*/  IMAD.U32 R141, R141, 0x10000, RZ ;  /* 0x000100008d8d7824 */ /* 0x000fe200078e00ff */
[----:B------:R-:W-:Y:S01]  /*9700*/  ISETP.NE.AND P3, PT, R5, 0x1, PT ;  /* 0x000000010500780c */ /* 0x000fe20003f65270 */
[----:B------:R-:W-:Y:S01]  /*9710*/  BSSY.RECONVERGENT B1, `(.L_x_11948) ;  /* 0x0000060000017945 */ /* 0x000fe20003800200 */
[----:B------:R-:W-:Y:S02]  /*9720*/  IMAD.MOV.U32 R164, RZ, RZ, 0x2 ;  /* 0x00000002ffa47424 */ /* 0x000fe400078e00ff */
[----:B------:R-:W-:Y:S01]  /*9730*/  FFMA.FTZ R144, R151, R222, 1.1641532182693481445e-10 ;  /* 0x2f00000097907423 */ /* 0x000fe200000100de */
[----:B------:R-:W-:Y:S01]  /*9740*/  FMUL.FTZ R141, R141, UR4 ;  /* 0x000000048d8d7c20 */ /* 0x000fe20008410000 */
[----:B------:R-:W-:-:S03]  /*9750*/  IMAD.MOV.U32 R150, RZ, RZ, R4 ;  /* 0x000000ffff967224 */ /* 0x000fc600078e0004 */
[----:B------:R-:W-:Y:S01]  /*9760*/  FSETP.GTU.FTZ.AND P2, PT, R144, R221, PT ;  /* 0x000000dd9000720b */ /* 0x000fe20003f5c000 */
[----:B------:R-:W-:Y:S01]  /*9770*/  FMUL.FTZ R141, R141, R220 ;  /* 0x000000dc8d8d7220 */ /* 0x000fe20000410000 */
[----:B------:R-:W-:-:S04]  /*9780*/  PRMT R144, R37, 0x7632, R144 ;  /* 0x0000763225907816 */ /* 0x000fc80000000090 */
        /* <DEDUP_REMOVED lines=14> */
.L_x_11950:
        /* <DEDUP_REMOVED lines=12> */
.L_x_11952:
[----:B------:R-:W-:Y:S05]  /*9930*/  BSYNC.RECONVERGENT B2 ;  /* 0x0000000000027941 */ /* 0x000fea0003800200 */
.L_x_11951:
        /* <DEDUP_REMOVED lines=61> */
.L_x_11949:
[----:B------:R-:W-:Y:S05]  /*9d10*/  BSYNC.RECONVERGENT B1 ;  /* 0x0000000000017941 */ /* 0x000fea0003800200 */
.L_x_11948:
[----:B------:R-:W-:Y:S01]  /*9d20*/  I2FP.F32.U32 R5, R150 ;  /* 0x0000009600057245 */ /* 0x000fe20000201000 */
[----:B------:R-:W-:Y:S01]  /*9d30*/  BSSY.RECONVERGENT B1, `(.L_x_11953) ;  /* 0x0000061000017945 */ /* 0x000fe20003800200 */
[----:B------:R-:W-:Y:S02]  /*9d40*/  ISETP.NE.AND P4, PT, R164, 0x1, PT ;  /* 0x00000001a400780c */ /* 0x000fe40003f85270 */
[----:B------:R-:W-:Y:S01]  /*9d50*/  MOV R151, R4 ;  /* 0x0000000400977202 */ /* 0x000fe20000000f00 */
[----:B------:R-:W-:Y:S01]  /*9d60*/  FFMA.FTZ R150, R5, R222, 1.1641532182693481445e-10 ;  /* 0x2f00000005967423 */ /* 0x000fe200000100de */
[C---:B------:R-:W-:Y:S02]  /*9d70*/  SHF.L.U32 R5, R142.reuse, 0x10, RZ ;  /* 0x000000108e057819 */ /* 0x040fe400000006ff */
[----:B------:R-:W-:Y:S02]  /*9d80*/  PRMT R142, R142, 0x7632, R142 ;  /* 0x000076328e8e7816 */ /* 0x000fe4000000008e */
[----:B------:R-:W-:Y:S01]  /*9d90*/  FSETP.GTU.FTZ.AND P3, PT, R150, R221, PT ;  /* 0x000000dd9600720b */ /* 0x000fe20003f7c000 */
[----:B------:R-:W-:Y:S01]  /*9da0*/  FMUL.FTZ R5, R5, UR4 ;  /* 0x0000000405057c20 */ /* 0x000fe20008410000 */
[----:B------:R-:W-:-:S03]  /*9db0*/  IMAD.U32 R150, R38, 0x10000, RZ ;  /* 0x0001000026967824 */ /* 0x000fc600078e00ff */
[----:B------:R-:W-:-:S05]  /*9dc0*/  FMUL.FTZ R5, R5, R220 ;  /* 0x000000dc05057220 */ /* 0x000fca0000410000 */
        /* <DEDUP_REMOVED lines=13> */
.L_x_11955:
        /* <DEDUP_REMOVED lines=12> */
.L_x_11957:
[----:B------:R-:W-:Y:S05]  /*9f60*/  BSYNC.RECONVERGENT B2 ;  /* 0x0000000000027941 */ /* 0x000fea0003800200 */
.L_x_11956:
        /* <DEDUP_REMOVED lines=61> */
.L_x_11954:
[----:B------:R-:W-:Y:S05]  /*a340*/  BSYNC.RECONVERGENT B1 ;  /* 0x0000000000017941 */ /* 0x000fea0003800200 */
.L_x_11953:
[----:B------:R-:W-:Y:S01]  /*a350*/  I2FP.F32.U32 R151, R151 ;  /* 0x0000009700977245 */ /* 0x000fe20000201000 */
[----:B------:R-:W-:Y:S01]  /*a360*/  BSSY.RECONVERGENT B1, `(.L_x_11958) ;  /* 0x0000062000017945 */ /* 0x000fe20003800200 */
[----:B------:R-:W-:Y:S01]  /*a370*/  SHF.L.U32 R142, R142, 0x10, RZ ;  /* 0x000000108e8e7819 */ /* 0x000fe200000006ff */
[----:B------:R-:W-:Y:S01]  /*a380*/  IMAD.MOV.U32 R178, RZ, RZ, 0x2 ;  /* 0x00000002ffb27424 */ /* 0x000fe200078e00ff */
[----:B------:R-:W-:Y:S01]  /*a390*/  ISETP.NE.AND P5, PT, R5, 0x1, PT ;  /* 0x000000010500780c */ /* 0x000fe20003fa5270 */
[----:B------:R-:W-:Y:S02]  /*a3a0*/  FFMA.FTZ R164, R151, R222, 1.1641532182693481445e-10 ;  /* 0x2f00000097a47423 */ /* 0x000fe400000100de */
[----:B------:R-:W-:Y:S01]  /*a3b0*/  FMUL.FTZ R151, R142, UR4 ;  /* 0x000000048e977c20 */ /* 0x000fe20008410000 */
[----:B------:R-:W-:Y:S02]  /*a3c0*/  PRMT R142, R38, 0x7632, R142 ;  /* 0x00007632268e7816 */ /* 0x000fe4000000008e */
[----:B------:R-:W-:Y:S01]  /*a3d0*/  FSETP.GTU.FTZ.AND P4, PT, R164, R221, PT ;  /* 0x000000dda400720b */ /* 0x000fe20003f9c000 */
[----:B------:R-:W-:Y:S01]  /*a3e0*/  FMUL.FTZ R151, R151, R220 ;  /* 0x000000dc97977220 */ /* 0x000fe20000410000 */
[----:B------:R-:W-:Y:S01]  /*a3f0*/  MOV R164, R4 ;  /* 0x0000000400a47202 */ /* 0x000fe20000000f00 */
[----:B------:R-:W-:-:S03]  /*a400*/  IMAD.U32 R142, R142, 0x10000, RZ ;  /* 0x000100008e8e7824 */ /* 0x000fc600078e00ff */
        /* <DEDUP_REMOVED lines=13> */
.L_x_11960:
        /* <DEDUP_REMOVED lines=12> */
.L_x_11962:
[----:B------:R-:W-:Y:S05]  /*a5a0*/  BSYNC.RECONVERGENT B2 ;  /* 0x0000000000027941 */ /* 0x000fea0003800200 */
.L_x_11961:
        /* <DEDUP_REMOVED lines=61> */
.L_x_11959:
[----:B------:R-:W-:Y:S05]  /*a980*/  BSYNC.RECONVERGENT B1 ;  /* 0x0000000000017941 */ /* 0x000fea0003800200 */
.L_x_11958:
[----:B------:R-:W-:Y:S01]  /*a990*/  I2FP.F32.U32 R5, R164 ;  /* 0x000000a400057245 */ /* 0x000fe20000201000 */
[----:B------:R-:W-:Y:S01]  /*a9a0*/  BSSY.RECONVERGENT B1, `(.L_x_11963) ;  /* 0x0000064000017945 */ /* 0x000fe20003800200 */
[----:B------:R-:W-:Y:S01]  /*a9b0*/  ISETP.NE.AND P6, PT, R178, 0x1, PT ;  /* 0x00000001b200780c */ /* 0x000fe20003fc5270 */
[----:B------:R-:W-:Y:S02]  /*a9c0*/  IMAD.MOV.U32 R165, RZ, RZ, R4 ;  /* 0x000000ffffa57224 */ /* 0x000fe400078e0004 */
[----:B------:R-:W-:-:S05]  /*a9d0*/  FFMA.FTZ R5, R5, R222, 1.1641532182693481445e-10 ;  /* 0x2f00000005057423 */ /* 0x000fca00000100de */
[----:B------:R-:W-:Y:S01]  /*a9e0*/  FSETP.GTU.FTZ.AND P5, PT, R5, R221, PT ;  /* 0x000000dd0500720b */ /* 0x000fe20003fbc000 */
[C---:B------:R-:W-:Y:S01]  /*a9f0*/  IMAD.U32 R5, R143.reuse, 0x10000, RZ ;  /* 0x000100008f057824 */ /* 0x040fe200078e00ff */
[----:B------:R-:W-:-:S03]  /*aa00*/  PRMT R143, R143, 0x7632, R143 ;  /* 0x000076328f8f7816 */ /* 0x000fc6000000008f */
[----:B------:R-:W-:-:S04]  /*aa10*/  FMUL.FTZ R5, R5, UR4 ;  /* 0x0000000405057c20 */ /* 0x000fc80008410000 */
[----:B------:R-:W-:-:S05]  /*aa20*/  FMUL.FTZ R5, R5, R220 ;  /* 0x000000dc05057220 */ /* 0x000fca0000410000 */
[----:B------:R-:W-:Y:S01]  /*aa30*/  FSEL R164, R5, RZ, !P5 ;  /* 0x000000ff05a47208 */ /* 0x000fe20006800000 */
[----:B------:R-:W-:Y:S01]  /*aa40*/  IMAD.U32 R5, R39, 0x10000, RZ ;  /* 0x0001000027057824 */ /* 0x000fe200078e00ff */
        /* <DEDUP_REMOVED lines=12> */
.L_x_11965:
[----:B------:R-:W-:Y:S01]  /*ab10*/  IADD3 R9, PT, PT, R9, 0x1, RZ ;  /* 0x0000000109097810 */ /* 0x000fe20007ffe0ff */
[----:B------:R-:W-:Y:S03]  /*ab20*/  BSSY.RECONVERGENT B2, `(.L_x_11966) ;  /* 0x000000e000027945 */ /* 0x000fe60003800200 */
[----:B------:R-:W-:-:S13]  /*ab30*/  ISETP.NE.AND P6, PT, R9, RZ, PT ;  /* 0x000000ff0900720c */ /* 0x000fda0003fc5270 */
[----:B------:R-:W-:Y:S05]  /*ab40*/  @P6 BRA `(.L_x_11967) ;  /* 0x00000000002c6947 */ /* 0x000fea0003800000 */
[----:B------:R-:W-:Y:S01]  /*ab50*/  VIADD R8, R8, 0x1 ;  /* 0x0000000108087836 */ /* 0x000fe20000000000 */
[----:B------:R-:W-:-:S04]  /*ab60*/  LOP3.LUT R0, R0, 0xfffffdff, RZ, 0xc0, !PT ;  /* 0xfffffdff00007812 */ /* 0x000fc800078ec0ff */
[----:B------:R-:W-:Y:S02]  /*ab70*/  ISETP.NE.AND P6, PT, R8, RZ, PT ;  /* 0x000000ff0800720c */ /* 0x000fe40003fc5270 */
[----:B------:R-:W-:-:S11]  /*ab80*/  @P0 LOP3.LUT R0, R0, 0x200, RZ, 0xfc, !PT ;  /* 0x0000020000000812 */ /* 0x000fd600078efcff */
[----:B------:R-:W-:Y:S01]  /*ab90*/  @!P6 VIADD R11, R11, 0x1 ;  /* 0x000000010b0be836 */ /* 0x000fe20000000000 */
[----:B------:R-:W-:Y:S02]  /*aba0*/  @!P6 IADD3 R4, PT, PT, R3, 0x1, RZ ;  /* 0x000000010304e810 */ /* 0x000fe40007ffe0ff */
[----:B------:R-:W-:Y:S02]  /*abb0*/  @!P6 MOV R8, RZ ;  /* 0x000000ff0008e202 */ /* 0x000fe40000000f00 */
[----:B------:R-:W-:-:S13]  /*abc0*/  ISETP.NE.AND P0, PT, R11, RZ, !P6 ;  /* 0x000000ff0b00720c */ /* 0x000fda0007705270 */
[----:B------:R-:W-:Y:S01]  /*abd0*/  @P0 IMAD.MOV R4, RZ, RZ, R3 ;  /* 0x000000ffff040224 */ /* 0x000fe200078e0203 */
[----:B------:R-:W-:-:S03]  /*abe0*/  LOP3.LUT P0, RZ, R0, 0x200, RZ, 0xc0, !PT ;  /* 0x0000020000ff7812 */ /* 0x000fc6000780c0ff */
[----:B------:R-:W-:-:S10]  /*abf0*/  @!P6 IMAD.MOV.U32 R3, RZ, RZ, R4 ;  /* 0x000000ffff03e224 */ /* 0x000fd400078e0004 */
.L_x_11967:
[----:B------:R-:W-:Y:S05]  /*ac00*/  BSYNC.RECONVERGENT B2 ;  /* 0x0000000000027941 */ /* 0x000fea0003800200 */
.L_x_11966:
        /* <DEDUP_REMOVED lines=61> */
.L_x_11964:
[----:B------:R-:W-:Y:S05]  /*afe0*/  BSYNC.RECONVERGENT B1 ;  /* 0x0000000000017941 */ /* 0x000fea0003800200 */
.L_x_11963:
[----:B------:R-:W-:Y:S01]  /*aff0*/  I2FP.F32.U32 R165, R165 ;  /* 0x000000a500a57245 */ /* 0x000fe20000201000 */
[----:B------:R-:W-:Y:S01]  /*b000*/  IMAD.U32 R143, R143, 0x10000, RZ ;  /* 0x000100008f8f7824 */ /* 0x000fe200078e00ff */
[----:B------:R-:W-:Y:S02]  /*b010*/  PRMT R178, R39, 0x7632, R178 ;  /* 0x0000763227b27816 */ /* 0x000fe400000000b2 */
[----:B------:R-:W-:Y:S01]  /*b020*/  F2FP.BF16.F32.PACK_AB R141, R141, R140 ;  /* 0x0000008c8d8d723e */ /* 0x000fe200000010ff */
[----:B------:R-:W-:Y:S01]  /*b030*/  FFMA.FTZ R165, R165, R222, 1.1641532182693481445e-10 ;  /* 0x2f000000a5a57423 */ /* 0x000fe200000100de */
[----:B------:R-:W-:Y:S01]  /*b040*/  FMUL.FTZ R143, R143, UR4 ;  /* 0x000000048f8f7c20 */ /* 0x000fe20008410000 */
[----:B------:R-:W-:Y:S01]  /*b050*/  IMAD.U32 R178, R178, 0x10000, RZ ;  /* 0x00010000b2b27824 */ /* 0x000fe200078e00ff */
[----:B------:R-:W-:Y:S02]  /*b060*/  F2FP.BF16.F32.PACK_AB R142, R142, R150 ;  /* 0x000000968e8e723e */ /* 0x000fe400000010ff */
[----:B------:R-:W-:Y:S01]  /*b070*/  FMUL.FTZ R220, R143, R220 ;  /* 0x000000dc8fdc7220 */ /* 0x000fe20000410000 */
[----:B------:R-:W-:-:S02]  /*b080*/  FSETP.GTU.FTZ.AND P6, PT, R165, R221, PT ;  /* 0x000000dda500720b */ /* 0x000fc40003fdc000 */
[----:B------:R-:W-:Y:S02]  /*b090*/  F2FP.BF16.F32.PACK_AB R140, R22, R23 ;  /* 0x00000017168c723e */ /* 0x000fe400000010ff */
[----:B------:R-:W-:Y:S02]  /*b0a0*/  FSEL R165, R220, RZ, !P6 ;  /* 0x000000ffdca57208 */ /* 0x000fe40007000000 */
[----:B------:R-:W-:-:S03]  /*b0b0*/  PLOP3.LUT P6, PT, P6, PT, PT, 0x8, 0x80 ;  /* 0x000000000080781c */ /* 0x000fc600037ce170 */
[----:B------:R-:W-:-:S05]  /*b0c0*/  FFMA.FTZ R165, R165, R111, R178 ;  /* 0x0000006fa5a57223 */ /* 0x000fca00000100b2 */
[----:B------:R-:W-:Y:S01]  /*b0d0*/  F2FP.BF16.F32.PACK_AB R143, R165, R164 ;  /* 0x000000a4a58f723e */ /* 0x000fe200000010ff */
[----:B------:R-:W-:Y:S06]  /*b0e0*/  BRA `(.L_x_11968) ;  /* 0x0000003000787947 */ /* 0x000fec0003800000 */
.L_x_11927:
        /* <DEDUP_REMOVED lines=16> */
.L_x_11971:
        /* <DEDUP_REMOVED lines=12> */
.L_x_11973:
[----:B------:R-:W-:Y:S05]  /*b2b0*/  BSYNC.RECONVERGENT B2 ;  /* 0x0000000000027941 */ /* 0x000fea0003800200 */
.L_x_11972:
        /* <DEDUP_REMOVED lines=61> */
.L_x_11970:
[----:B------:R-:W-:Y:S05]  /*b690*/  BSYNC.RECONVERGENT B1 ;  /* 0x0000000000017941 */ /* 0x000fea0003800200 */
.L_x_11969:
        /* <DEDUP_REMOVED lines=10> */
[----:B------:R-:W-:-:S02]  /*b740*/  HFMA2 R145, -RZ, RZ, 0, 1.1920928955078125e-07 ;  /* 0x00000002ff917431 */ /* 0x000fc400000001ff */
        /* <DEDUP_REMOVED lines=17> */
.L_x_11976:
        /* <DEDUP_REMOVED lines=12> */
.L_x_11978:
[----:B------:R-:W-:Y:S05]  /*b920*/  BSYNC.RECONVERGENT B2 ;  /* 0x0000000000027941 */ /* 0x000fea0003800200 */
.L_x_11977:
        /* <DEDUP_REMOVED lines=61> */
.L_x_11975:
[----:B------:R-:W-:Y:S05]  /*bd00*/  BSYNC.RECONVERGENT B1 ;  /* 0x0000000000017941 */ /* 0x000fea0003800200 */
.L_x_11974:
        /* <DEDUP_REMOVED lines=8> */
[----:B------:R-:W-:-:S04]  /*bd90*/  FSETP.GTU.FTZ.AND P0, PT, R22, R221, PT ;  /* 0x000000dd1600720b */ /* 0x000fc80003f1c000 */
        /* <DEDUP_REMOVED lines=13> */
.L_x_11981:
        /* <DEDUP_REMOVED lines=12> */
.L_x_11983:
[----:B------:R-:W-:Y:S05]  /*bf30*/  BSYNC.RECONVERGENT B2 ;  /* 0x0000000000027941 */ /* 0x000fea0003800200 */
.L_x_11982:
        /* <DEDUP_REMOVED lines=61> */
.L_x_11980:
[----:B------:R-:W-:Y:S05]  /*c310*/  BSYNC.RECONVERGENT B1 ;  /* 0x0000000000017941 */ /* 0x000fea0003800200 */
.L_x_11979:
[----:B------:R-:W-:Y:S01]  /*c320*/  I2FP.F32.U32 R5, R5 ;  /* 0x0000000500057245 */ /* 0x000fe20000201000 */
[----:B------:R-:W-:Y:S01]  /*c330*/  BSSY.RECONVERGENT B1, `(.L_x_11984) ;  /* 0x0000061000017945 */ /* 0x000fe20003800200 */
[----:B------:R-:W-:Y:S02]  /*c340*/  SHF.L.U32 R144, R141, 0x10, RZ ;  /* 0x000000108d907819 */ /* 0x000fe400000006ff */
[----:B------:R-:W-:Y:S01]  /*c350*/  ISETP.NE.AND P2, PT, R150, 0x1, PT ;  /* 0x000000019600780c */ /* 0x000fe20003f45270 */
[----:B------:R-:W-:Y:S01]  /*c360*/  FFMA.FTZ R140, R5, R222, 1.1641532182693481445e-10 ;  /* 0x2f000000058c7423 */ /* 0x000fe200000100de */
[----:B------:R-:W-:Y:S01]  /*c370*/  PRMT R141, R141, 0x7632, R141 ;  /* 0x000076328d8d7816 */ /* 0x000fe2000000008d */
[----:B------:R-:W-:Y:S01]  /*c380*/  FMUL.FTZ R5, R144, UR4 ;  /* 0x0000000490057c20 */ /* 0x000fe20008410000 */
[----:B------:R-:W-:Y:S02]  /*c390*/  IMAD.MOV.U32 R144, RZ, RZ, R4 ;  /* 0x000000ffff907224 */ /* 0x000fe400078e0004 */
[----:B------:R-:W-:Y:S01]  /*c3a0*/  FSETP.GTU.FTZ.AND P1, PT, R140, R221, PT ;  /* 0x000000dd8c00720b */ /* 0x000fe20003f3c000 */
[----:B------:R-:W-:-:S05]  /*c3b0*/  FMUL.FTZ R5, R5, R220 ;  /* 0x000000dc05057220 */ /* 0x000fca0000410000 */
[----:B------:R-:W-:Y:S02]  /*c3c0*/  FSEL R5, R5, RZ, !P1 ;  /* 0x000000ff05057208 */ /* 0x000fe40004800000 */
[----:B------:R-:W-:-:S03]  /*c3d0*/  PLOP3.LUT P1, PT, P1, PT, PT, 0x8, 0x80 ;  /* 0x000000000080781c */ /* 0x000fc60000f2e170 */
[----:B------:R-:W-:Y:S01]  /*c3e0*/  FMUL.FTZ R140, R5, R114 ;  /* 0x00000072058c7220 */ /* 0x000fe20000410000 */
[----:B------:R-:W-:-:S04]  /*c3f0*/  IMAD.MOV.U32 R5, RZ, RZ, 0x2 ;  /* 0x00000002ff057424 */ /* 0x000fc800078e00ff */
        /* <DEDUP_REMOVED lines=10> */
.L_x_11986:
        /* <DEDUP_REMOVED lines=12> */
.L_x_11988:
[----:B------:R-:W-:Y:S05]  /*c560*/  BSYNC.RECONVERGENT B2 ;  /* 0x0000000000027941 */ /* 0x000fea0003800200 */
.L_x_11987:
        /* <DEDUP_REMOVED lines=61> */
.L_x_11985:
[----:B------:R-:W-:Y:S05]  /*c940*/  BSYNC.RECONVERGENT B1 ;  /* 0x0000000000017941 */ /* 0x000fea0003800200 */
.L_x_11984:
[----:B------:R-:W-:Y:S01]  /*c950*/  I2FP.F32.U32 R151, R144 ;  /* 0x0000009000977245 */ /* 0x000fe20000201000 */
[----:B------:R-:W-:Y:S01]  /*c960*/  BSSY.RECONVERGENT B1, `(.L_x_11989) ;  /* 0x0000060000017945 */ /* 0x000fe20003800200 */
[----:B------:R-:W-:Y:S01]  /*c970*/  SHF.L.U32 R141, R141, 0x10, RZ ;  /* 0x000000108d8d7819 */ /* 0x000fe200000006ff */
[----:B------:R-:W-:Y:S01]  /*c980*/  IMAD.MOV.U32 R164, RZ, RZ, 0x2 ;  /* 0x00000002ffa47424 */ /* 0x000fe200078e00ff */
[----:B------:R-:W-:Y:S01]  /*c990*/  ISETP.NE.AND P3, PT, R5, 0x1, PT ;  /* 0x000000010500780c */ /* 0x000fe20003f65270 */
[----:B------:R-:W-:Y:S01]  /*c9a0*/  FFMA.FTZ R144, R151, R222, 1.1641532182693481445e-10 ;  /* 0x2f00000097907423 */ /* 0x000fe200000100de */
[----:B------:R-:W-:Y:S02]  /*c9b0*/  IMAD.MOV.U32 R150, RZ, RZ, R4 ;  /* 0x000000ffff967224 */ /* 0x000fe400078e0004 */
[----:B------:R-:W-:Y:S02]  /*c9c0*/  FMUL.FTZ R141, R141, UR4 ;  /* 0x000000048d8d7c20 */ /* 0x000fe40008410000 */
[----:B------:R-:W-:-:S02]  /*c9d0*/  FSETP.GTU.FTZ.AND P2, PT, R144, R221, PT ;  /* 0x000000dd9000720b */ /* 0x000fc40003f5c000 */
[----:B------:R-:W-:-:S05]  /*c9e0*/  FMUL.FTZ R141, R141, R220 ;  /* 0x000000dc8d8d7220 */ /* 0x000fca0000410000 */
        /* <DEDUP_REMOVED lines=13> */
.L_x_11991:
        /* <DEDUP_REMOVED lines=12> */
.L_x_11993:
[----:B------:R-:W-:Y:S05]  /*cb80*/  BSYNC.RECONVERGENT B2 ;  /* 0x0000000000027941 */ /* 0x000fea0003800200 */
.L_x_11992:
        /* <DEDUP_REMOVED lines=61> */
.L_x_11990:
[----:B------:R-:W-:Y:S05]  /*cf60*/  BSYNC.RECONVERGENT B1 ;  /* 0x0000000000017941 */ /* 0x000fea0003800200 */
.L_x_11989:
[----:B------:R-:W-:Y:S01]  /*cf70*/  I2FP.F32.U32 R5, R150 ;  /* 0x0000009600057245 */ /* 0x000fe20000201000 */
[----:B------:R-:W-:Y:S01]  /*cf80*/  BSSY.RECONVERGENT B1, `(.L_x_11994) ;  /* 0x0000060000017945 */ /* 0x000fe20003800200 */
[----:B------:R-:W-:Y:S01]  /*cf90*/  ISETP.NE.AND P4, PT, R164, 0x1, PT ;  /* 0x00000001a400780c */ /* 0x000fe20003f85270 */
[----:B------:R-:W-:Y:S02]  /*cfa0*/  IMAD.MOV.U32 R151, RZ, RZ, R4 ;  /* 0x000000ffff977224 */ /* 0x000fe400078e0004 */
[----:B------:R-:W-:Y:S01]  /*cfb0*/  FFMA.FTZ R150, R5, R222, 1.1641532182693481445e-10 ;  /* 0x2f00000005967423 */ /* 0x000fe200000100de */
[C---:B------:R-:W-:Y:S02]  /*cfc0*/  SHF.L.U32 R5, R142.reuse, 0x10, RZ ;  /* 0x000000108e057819 */ /* 0x040fe400000006ff */
[----:B------:R-:W-:Y:S02]  /*cfd0*/  PRMT R142, R142, 0x7632, R142 ;  /* 0x000076328e8e7816 */ /* 0x000fe4000000008e */
[----:B------:R-:W-:Y:S01]  /*cfe0*/  FSETP.GTU.FTZ.AND P3, PT, R150, R221, PT ;  /* 0x000000dd9600720b */ /* 0x000fe20003f7c000 */
[----:B------:R-:W-:-:S04]  /*cff0*/  FMUL.FTZ R5, R5, UR4 ;  /* 0x0000000405057c20 */ /* 0x000fc80008410000 */
[----:B------:R-:W-:-:S05]  /*d000*/  FMUL.FTZ R5, R5, R220 ;  /* 0x000000dc05057220 */ /* 0x000fca0000410000 */
        /* <DEDUP_REMOVED lines=13> */
.L_x_11996:
        /* <DEDUP_REMOVED lines=12> */
.L_x_11998:
[----:B------:R-:W-:Y:S05]  /*d1a0*/  BSYNC.RECONVERGENT B2 ;  /* 0x0000000000027941 */ /* 0x000fea0003800200 */
.L_x_11997:
        /* <DEDUP_REMOVED lines=61> */
.L_x_11995:
[----:B------:R-:W-:Y:S05]  /*d580*/  BSYNC.RECONVERGENT B1 ;  /* 0x0000000000017941 */ /* 0x000fea0003800200 */
.L_x_11994:
        /* <DEDUP_REMOVED lines=9> */
[----:B------:R-:W-:-:S03]  /*d620*/  IMAD.MOV.U32 R164, RZ, RZ, R4 ;  /* 0x000000ffffa47224 */ /* 0x000fc600078e0004 */
        /* <DEDUP_REMOVED lines=13> */
.L_x_12001:
        /* <DEDUP_REMOVED lines=12> */
.L_x_12003:
[----:B------:R-:W-:Y:S05]  /*d7c0*/  BSYNC.RECONVERGENT B2 ;  /* 0x0000000000027941 */ /* 0x000fea0003800200 */
.L_x_12002:
        /* <DEDUP_REMOVED lines=61> */
.L_x_12000:
[----:B------:R-:W-:Y:S05]  /*dba0*/  BSYNC.RECONVERGENT B1 ;  /* 0x0000000000017941 */ /* 0x000fea0003800200 */
.L_x_11999:
        /* <DEDUP_REMOVED lines=23> */
.L_x_12006:
        /* <DEDUP_REMOVED lines=15> */
.L_x_12008:
[----:B------:R-:W-:Y:S05]  /*de10*/  BSYNC.RECONVERGENT B2 ;  /* 0x0000000000027941 */ /* 0x000fea0003800200 */
.L_x_12007:
        /* <DEDUP_REMOVED lines=61> */
.L_x_12005:
[----:B------:R-:W-:Y:S05]  /*e1f0*/  BSYNC.RECONVERGENT B1 ;  /* 0x0000000000017941 */ /* 0x000fea0003800200 */
.L_x_12004:
        /* <DEDUP_REMOVED lines=13> */
.L_x_11968:
[----:B------:R-:W0:Y:S01]  /*e2d0*/  LDC.64 R178, c[0x0][0x3a8] ;  /* 0x0000ea00ffb27b82 */ /* 0x000e220000000a00 */
[----:B------:R-:W-:Y:S02]  /*e2e0*/  SEL R222, RZ, 0x1000000, !P6 ;  /* 0x01000000ffde7807 */ /* 0x000fe40007000000 */
[----:B------:R-:W-:Y:S02]  /*e2f0*/  SEL R221, RZ, 0x10000, !P5 ;  /* 0x00010000ffdd7807 */ /* 0x000fe40006800000 */
[----:B------:R-:W-:Y:S02]  /*e300*/  SEL R220, RZ, 0x100, !P4 ;  /* 0x00000100ffdc7807 */ /* 0x000fe40006000000 */
[----:B------:R-:W-:Y:S01]  /*e310*/  LOP3.LUT P6, RZ, R0, 0x2, RZ, 0xc0, !PT ;  /* 0x0000000200ff7812 */ /* 0x000fe200078cc0ff */
[----:B0-----:R-:W-:-:S05]  /*e320*/  IMAD.WIDE.U32 R178, R176, 0x10, R178 ;  /* 0x00000010b0b27825 */ /* 0x001fca00078e00b2 */
[----:B------:R0:W-:Y:S02]  /*e330*/  STG.E.128 desc[UR6][R178.64], R140 ;  /* 0x0000008cb2007986 */ /* 0x0001e4000c101d06 */
[----:B0-----:R-:W0:Y:S01]  /*e340*/  LDC.64 R142, c[0x0][0x3b0] ;  /* 0x0000ec00ff8e7b82 */ /* 0x001e220000000a00 */
[----:B------:R-:W-:Y:S01]  /*e350*/  LOP3.LUT R140, R220, R222, R221, 0xfe, !PT ;  /* 0x000000dedc8c7212 */ /* 0x000fe200078efedd */
[----:B------:R-:W-:Y:S01]  /*e360*/  IMAD.MOV.U32 R178, RZ, RZ, R177 ;  /* 0x000000ffffb27224 */ /* 0x000fe200078e00b1 */
[----:B------:R-:W-:Y:S02]  /*e370*/  SEL R222, RZ, 0x1000000, !P2 ;  /* 0x01000000ffde7807 */ /* 0x000fe40005000000 */
[----:B------:R-:W-:Y:S02]  /*e380*/  SEL R221, RZ, 0x10000, !P1 ;  /* 0x00010000ffdd7807 */ /* 0x000fe40004800000 */
[----:B------:R-:W-:Y:S02]  /*e390*/  SEL R220, RZ, 0x100, !P0 ;  /* 0x00000100ffdc7807 */ /* 0x000fe40004000000 */
[----:B------:R-:W-:-:S02]  /*e3a0*/  SEL R179, RZ, 0x1, !P6 ;  /* 0x00000001ffb37807 */ /* 0x000fc40007000000 */
[----:B------:R-:W-:Y:S02]  /*e3b0*/  LOP3.LUT R220, R220, R222, R221, 0xfe, !PT ;  /* 0x000000dedcdc7212 */ /* 0x000fe400078efedd */
[----:B------:R-:W-:-:S04]  /*e3c0*/  SEL R221, RZ, 0x1, !P3 ;  /* 0x00000001ffdd7807 */ /* 0x000fc80005800000 */
[----:B------:R-:W-:Y:S02]  /*e3d0*/  LOP3.LUT R141, R140, R221, RZ, 0xfc, !PT ;  /* 0x000000dd8c8d7212 */ /* 0x000fe400078efcff */
[----:B------:R-:W-:Y:S01]  /*e3e0*/  LOP3.LUT R140, R220, R179, RZ, 0xfc, !PT ;  /* 0x000000b3dc8c7212 */ /* 0x000fe200078efcff */
[C---:B0-----:R-:W-:Y:S01]  /*e3f0*/  IMAD.WIDE.U32 R142, R176.reuse, 0x8, R142 ;  /* 0x00000008b08e7825 */ /* 0x041fe200078e008e */
[----:B------:R-:W-:-:S04]  /*e400*/  IADD3 R176, PT, PT, R176, 0x80, RZ ;  /* 0x00000080b0b07810 */ /* 0x000fc80007ffe0ff */
[----:B------:R1:W-:Y:S03]  /*e410*/  STG.E.64 desc[UR6][R142.64], R140 ;  /* 0x0000008c8e007986 */ /* 0x0003e6000c101b06 */
.L_x_11926:
[----:B------:R-:W-:Y:S05]  /*e420*/  BSYNC.RECONVERGENT B0 ;  /* 0x0000000000007941 */ /* 0x000fea0003800200 */
.L_x_11925:
[----:B------:R-:W-:Y:S01]  /*e430*/  ISETP.GE.U32.AND P0, PT, R10, 0x180, PT ;  /* 0x000001800a00780c */ /* 0x000fe20003f06070 */
[----:B------:R-:W-:Y:S01]  /*e440*/  BSSY.RECONVERGENT B0, `(.L_x_12009) ;  /* 0x0000669000007945 */ /* 0x000fe20003800200 */
[----:B------:R-:W-:-:S11]  /*e450*/  LOP3.LUT R0, R0, 0xffffff7f, RZ, 0xc0, !PT ;  /* 0xffffff7f00007812 */ /* 0x000fd600078ec0ff */
[----:B------:R-:W-:Y:S01]  /*e460*/  @P0 LOP3.LUT R0, R0, 0x80, RZ, 0xfc, !PT ;  /* 0x0000008000000812 */ /* 0x000fe200078efcff */
[----:B------:R-:W-:Y:S06]  /*e470*/  @!P0 BRA `(.L_x_12010) ;  /* 0x0000006400948947 */ /* 0x000fec0003800000 */
[----:B------:R-:W-:Y:S01]  /*e480*/  ISETP.NE.U32.AND P0, PT, RZ, UR10, PT ;  /* 0x0000000aff007c0c */ /* 0x000fe2000bf05070 */
[----:B------:R-:W2:Y:S03]  /*e490*/  LDC.64 R34, c[0x0][0x390] ;  /* 0x0000e400ff227b82 */ /* 0x000ea60000000a00 */
[----:B------:R-:W-:-:S13]  /*e4a0*/  ISETP.NE.AND.EX P0, PT, RZ, UR11, PT, P0 ;  /* 0x0000000bff007c0c */ /* 0x000fda000bf05300 */
[----:B------:R-:W3:Y:S02]  /*e4b0*/  @P0 LDC.64 R20, c[0x0][0x3a0] ;  /* 0x0000e800ff140b82 */ /* 0x000ee40000000a00 */
[----:B---3--:R-:W-:-:S05]  /*e4c0*/  @P0 IMAD.WIDE.U32 R20, R176, 0x10, R20 ;  /* 0x00000010b0140825 */ /* 0x008fca00078e0014 */
[----:B------:R2:W5:Y:S02]  /*e4d0*/  @P0 LDG.E.128 R36, desc[UR6][R20.64] ;  /* 0x0000000614240981 */ /* 0x000564000c1e1d00 */
[----:B--2---:R-:W-:-:S05]  /*e4e0*/  IMAD.WIDE.U32 R20, R176, 0x10, R34 ;  /* 0x00000010b0147825 */ /* 0x004fca00078e0022 */
[----:B01----:R0:W5:Y:S01]  /*e4f0*/  LDG.E.128 R140, desc[UR6][R20.64] ;  /* 0x00000006148c7981 */ /* 0x003162000c1e1d00 */
        /* <DEDUP_REMOVED lines=17> */
.L_x_12014:
        /* <DEDUP_REMOVED lines=12> */
.L_x_12016:
[----:B------:R-:W-:Y:S05]  /*e6d0*/  BSYNC.RECONVERGENT B2 ;  /* 0x0000000000027941 */ /* 0x000fea0003800200 */
.L_x_12015:
        /* <DEDUP_REMOVED lines=61> */
.L_x_12013:
[----:B------:R-:W-:Y:S05]  /*eab0*/  BSYNC.RECONVERGENT B1 ;  /* 0x0000000000017941 */ /* 0x000fea0003800200 */
.L_x_12012:
        /* <DEDUP_REMOVED lines=10> */
[----:B------:R-:W-:-:S03]  /*eb60*/  IMAD.MOV.U32 R35, RZ, RZ, 0x2 ;  /* 0x00000002ff237424 */ /* 0x000fc600078e00ff */
[----:B0-----:R-:W-:Y:S01]  /*eb70*/  FMUL.FTZ R20, R20, R179 ;  /* 0x000000b314147220 */ /* 0x001fe20000410000 */
[----:B-1----:R-:W-:Y:S02]  /*eb80*/  FSETP.GTU.FTZ.AND P0, PT, R5, R220, PT ;  /* 0x000000dc0500720b */ /* 0x002fe40003f1c000 */
[----:B------:R-:W-:Y:S02]  /*eb90*/  MOV R5, R4 ;  /* 0x0000000400057202 */ /* 0x000fe40000000f00 */
[----:B------:R-:W-:Y:S01]  /*eba0*/  FSEL R21, R20, RZ, !P0 ;  /* 0x000000ff14157208 */ /* 0x000fe20004000000 */
[----:B------:R-:W-:Y:S01]  /*ebb0*/  IMAD.U32 R20, R36, 0x10000, RZ ;  /* 0x0001000024147824 */ /* 0x000fe200078e00ff */
        /* <DEDUP_REMOVED lines=13> */
.L_x_12019:
        /* <DEDUP_REMOVED lines=12> */
.L_x_12021:
[----:B------:R-:W-:Y:S05]  /*ed50*/  BSYNC.RECONVERGENT B2 ;  /* 0x0000000000027941 */ /* 0x000fea0003800200 */
.L_x_12020:
        /* <DEDUP_REMOVED lines=61> */
.L_x_12018:
[----:B------:R-:W-:Y:S05]  /*f130*/  BSYNC.RECONVERGENT B1 ;  /* 0x0000000000017941 */ /* 0x000fea0003800200 */
.L_x_12017:
        /* <DEDUP_REMOVED lines=9> */
[----:B------:R-:W-:-:S04]  /*f1d0*/  PRMT R5, R36, 0x7632, R5 ;  /* 0x0000763224057816 */ /* 0x000fc80000000005 */
[----:B------:R-:W-:Y:S01]  /*f1e0*/  FSEL R20, R20, RZ, !P0 ;  /* 0x000000ff14147208 */ /* 0x000fe20004000000 */
[----:B------:R-:W-:Y:S01]  /*f1f0*/  IMAD.U32 R5, R5, 0x10000, RZ ;  /* 0x0001000005057824 */ /* 0x000fe200078e00ff */
        /* <DEDUP_REMOVED lines=12> */
.L_x_12024:
        /* <DEDUP_REMOVED lines=12> */
.L_x_12026:
[----:B------:R-:W-:Y:S05]  /*f380*/  BSYNC.RECONVERGENT B2 ;  /* 0x0000000000027941 */ /* 0x000fea0003800200 */
.L_x_12025:
        /* <DEDUP_REMOVED lines=61> */
.L_x_12023:
[----:B------:R-:W-:Y:S05]  /*f760*/  BSYNC.RECONVERGENT B1 ;  /* 0x0000000000017941 */ /* 0x000fea0003800200 */
.L_x_12022:
[----:B------:R-:W-:Y:S01]  /*f770*/  I2FP.F32.U32 R34, R5 ;  /* 0x0000000500227245 */ /* 0x000fe20000201000 */
[----:B------:R-:W-:Y:S01]  /*f780*/  BSSY.RECONVERGENT B1, `(.L_x_12027) ;  /* 0x0000061000017945 */ /* 0x000fe20003800200 */
[----:B------:R-:W-:Y:S02]  /*f790*/  SHF.L.U32 R35, R141, 0x10, RZ ;  /* 0x000000108d237819 */ /* 0x000fe400000006ff */
[----:B------:R-:W-:Y:S01]  /*f7a0*/  ISETP.NE.AND P2, PT, R152, 0x1, PT ;  /* 0x000000019800780c */ /* 0x000fe20003f45270 */
[----:B------:R-:W-:Y:S01]  /*f7b0*/  FFMA.FTZ R5, R34, R221, 1.1641532182693481445e-10 ;  /* 0x2f00000022057423 */ /* 0x000fe200000100dd */
[----:B------:R-:W-:Y:S01]  /*f7c0*/  MOV R140, R4 ;  /* 0x00000004008c7202 */ /* 0x000fe20000000f00 */
[----:B------:R-:W-:-:S03]  /*f7d0*/  FMUL.FTZ R34, R35, UR4 ;  /* 0x0000000423227c20 */ /* 0x000fc60008410000 */
[----:B------:R-:W-:Y:S01]  /*f7e0*/  FSETP.GTU.FTZ.AND P1, PT, R5, R220, PT ;  /* 0x000000dc0500720b */ /* 0x000fe20003f3c000 */
[----:B------:R-:W-:Y:S01]  /*f7f0*/  FMUL.FTZ R34, R34, R179 ;  /* 0x000000b322227220 */ /* 0x000fe20000410000 */
[----:B------:R-:W-:-:S04]  /*f800*/  IMAD.MOV.U32 R5, RZ, RZ, 0x2 ;  /* 0x00000002ff057424 */ /* 0x000fc800078e00ff */
[----:B------:R-:W-:Y:S01]  /*f810*/  FSEL R35, R34, RZ, !P1 ;  /* 0x000000ff22237208 */ /* 0x000fe20004800000 */
[----:B------:R-:W-:Y:S01]  /*f820*/  IMAD.U32 R34, R37, 0x10000, RZ ;  /* 0x0001000025227824 */ /* 0x000fe200078e00ff */
[----:B------:R-:W-:-:S03]  /*f830*/  PLOP3.LUT P1, PT, P1, PT, PT, 0x8, 0x80 ;  /* 0x000000000080781c */ /* 0x000fc60000f2e170 */
[--C-:B------:R-:W-:Y:S01]  /*f840*/  FFMA.FTZ R35, R35, R98, R34.reuse ;  /* 0x0000006223237223 */ /* 0x100fe20000010022 */
        /* <DEDUP_REMOVED lines=10> */
.L_x_12029:
        /* <DEDUP_REMOVED lines=12> */
.L_x_12031:
[----:B------:R-:W-:Y:S05]  /*f9b0*/  BSYNC.RECONVERGENT B2 ;  /* 0x0000000000027941 */ /* 0x000fea0003800200 */
.L_x_12030:
        /* <DEDUP_REMOVED lines=59> */
[----:B------:R-:W-:Y:S01]  /*fd70*/  LOP3.LUT R6, R6, UR5, R5, 0x96, !PT ;  /* 0x0000000506067c12 */ /* 0x000fe2000f8e9605 */
[----:B------:R-:W-:-:S07]  /*fd80*/  IMAD.MOV.U32 R5, RZ, RZ, RZ ;  /* 0x000000ffff057224 */ /* 0x000fce00078e00ff */
.L_x_12028:
[----:B------:R-:W-:Y:S05]  /*fd90*/  BSYNC.RECONVERGENT B1 ;  /* 0x0000000000017941 */ /* 0x000fea0003800200 */
.L_x_12027:
[----:B------:R-:W-:Y:S01]  /*fda0*/  I2FP.F32.U32 R140, R140 ;  /* 0x0000008c008c7245 */ /* 0x000fe20000201000 */
[----:B------:R-:W-:Y:S01]  /*fdb0*/  BSSY.RECONVERGENT B1, `(.L_x_12032) ;  /* 0x0000061000017945 */ /* 0x000fe20003800200 */
[----:B------:R-:W-:Y:S01]  /*fdc0*/  SHF.L.U32 R34, R34, 0x10, RZ ;  /* 0x0000001022227819 */ /* 0x000fe200000006ff */
[----:B------:R-:W-:Y:S01]  /*fdd0*/  IMAD.MOV.U32 R153, RZ, RZ, 0x2 ;  /* 0x00000002ff997424 */ /* 0x000fe200078e00ff */
[----:B------:R-:W-:Y:S01]  /*fde0*/  ISETP.NE.AND P3, PT, R5, 0x1, PT ;  /* 0x000000010500780c */ /* 0x000fe20003f65270 */
[----:B------:R-:W-:Y:S01]  /*fdf0*/  FFMA.FTZ R141, R140, R221, 1.1641532182693481445e-10 ;  /* 0x2f0000008c8d7423 */ /* 0x000fe200000100dd */
[----:B------:R-:W-:Y:S01]  /*fe00*/  PRMT R140, R37, 0x7632, R140 ;  /* 0x00007632258c7816 */ /* 0x000fe2000000008c */
[----:B------:R-:W-:-:S03]  /*fe10*/  FMUL.FTZ R34, R34, UR4 ;  /* 0x0000000422227c20 */ /* 0x000fc60008410000 */
[----:B------:R-:W-:Y:S01]  /*fe20*/  FSETP.GTU.FTZ.AND P2, PT, R141, R220, PT ;  /* 0x000000dc8d00720b */ /* 0x000fe20003f5c000 */
[----:B------:R-:W-:Y:S01]  /*fe30*/  FMUL.FTZ R34, R34, R179 ;  /* 0x000000b322227220 */ /* 0x000fe20000410000 */
[----:B------:R-:W-:Y:S01]  /*fe40*/  IMAD.U32 R141, R140, 0x10000, RZ ;  /* 0x000100008c8d7824 */ /* 0x000fe200078e00ff */
[----:B------:R-:W-:-:S03]  /*fe50*/  MOV R140, R4 ;  /* 0x00000004008c7202 */ /* 0x000fc60000000f00 */
        /* <DEDUP_REMOVED lines=12> */
.L_x_12034:
        /* <DEDUP_REMOVED lines=12> */
.L_x_12036:
[----:B------:R-:W-:Y:S05]  /*ffe0*/  BSYNC.RECONVERGENT B2 ;  /* 0x0000000000027941 */ /* 0x000fea0003800200 */
.L_x_12035:
        /* <DEDUP_REMOVED lines=61> */
.L_x_12033:
[----:B------:R-:W-:Y:S05]  /*103c0*/  BSYNC.RECONVERGENT B1 ;  /* 0x0000000000017941 */ /* 0x000fea0003800200 */
.L_x_12032:
[----:B------:R-:W-:Y:S01]  /*103d0*/  I2FP.F32.U32 R140, R140 ;  /* 0x0000008c008c7245 */ /* 0x000fe20000201000 */
[----:B------:R-:W-:Y:S01]  /*103e0*/  BSSY.RECONVERGENT B1, `(.L_x_12037) ;  /* 0x0000062000017945 */ /* 0x000fe20003800200 */
[----:B------:R-:W-:Y:S02]  /*103f0*/  ISETP.NE.AND P4, PT, R153, 0x1, PT ;  /* 0x000000019900780c */ /* 0x000fe40003f85270 */
[----:B------:R-:W-:Y:S01]  /*10400*/  MOV R141, R4 ;  /* 0x00000004008d7202 */ /* 0x000fe20000000f00 */
[----:B------:R-:W-:-:S05]  /*10410*/  FFMA.FTZ R5, R140, R221, 1.1641532182693481445e-10 ;  /* 0x2f0000008c057423 */ /* 0x000fca00000100dd */
[----:B------:R-:W-:Y:S02]  /*10420*/  FSETP.GTU.FTZ.AND P3, PT, R5, R220, PT ;  /* 0x000000dc0500720b */ /* 0x000fe40003f7c000 */
[C---:B------:R-:W-:Y:S02]  /*10430*/  SHF.L.U32 R5, R142.reuse, 0x10, RZ ;  /* 0x000000108e057819 */ /* 0x040fe400000006ff */
[----:B------:R-:W-:-:S03]  /*10440*/  PRMT R142, R142, 0x7632, R142 ;  /* 0x000076328e8e7816 */ /* 0x000fc6000000008e */
[----:B------:R-:W-:-:S04]  /*10450*/  FMUL.FTZ R140, R5, UR4 ;  /* 0x00000004058c7c20 */ /* 0x000fc80008410000 */
[----:B------:R-:W-:-:S05]  /*10460*/  FMUL.FTZ R140, R140, R179 ;  /* 0x000000b38c8c7220 */ /* 0x000fca0000410000 */
[----:B------:R-:W-:Y:S01]  /*10470*/  FSEL R5, R140, RZ, !P3 ;  /* 0x000000ff8c057208 */ /* 0x000fe20005800000 */
[----:B------:R-:W-:Y:S01]  /*10480*/  IMAD.U32 R140, R38, 0x10000, RZ ;  /* 0x00010000268c7824 */ /* 0x000fe200078e00ff */
[----:B------:R-:W-:-:S03]  /*10490*/  PLOP3.LUT P3, PT, P3, PT, PT, 0x8, 0x80 ;  /* 0x000000000080781c */ /* 0x000fc60001f6e170 */
[----:B------:R-:W-:Y:S01]  /*104a0*/  FFMA.FTZ R140, R5, R92, R140 ;  /* 0x0000005c058c7223 */ /* 0x000fe2000001008c */
        /* <DEDUP_REMOVED lines=11> */
.L_x_12039:
        /* <DEDUP_REMOVED lines=12> */
.L_x_12041:
[----:B------:R-:W-:Y:S05]  /*10620*/  BSYNC.RECONVERGENT B2 ;  /* 0x0000000000027941 */ /* 0x000fea0003800200 */
.L_x_12040:
        /* <DEDUP_REMOVED lines=61> */
.L_x_12038:
[----:B------:R-:W-:Y:S05]  /*10a00*/  BSYNC.RECONVERGENT B1 ;  /* 0x0000000000017941 */ /* 0x000fea0003800200 */
.L_x_12037:
        /* <DEDUP_REMOVED lines=9> */
[----:B------:R-:W-:-:S04]  /*10aa0*/  PRMT R142, R38, 0x7632, R142 ;  /* 0x00007632268e7816 */ /* 0x000fc8000000008e */
[----:B------:R-:W-:Y:S01]  /*10ab0*/  FSEL R141, R141, RZ, !P4 ;  /* 0x000000ff8d8d7208 */ /* 0x000fe20006000000 */
[----:B------:R-:W-:Y:S01]  /*10ac0*/  IMAD.U32 R142, R142, 0x10000, RZ ;  /* 0x000100008e8e7824 */ /* 0x000fe200078e00ff */
[----:B------:R-:W-:-:S03]  /*10ad0*/  PLOP3.LUT P4, PT, P4, PT, PT, 0x8, 0x80 ;  /* 0x000000000080781c */ /* 0x000fc6000278e170 */
[----:B------:R-:W-:Y:S01]  /*10ae0*/  FFMA.FTZ R141, R141, R93, R142 ;  /* 0x0000005d8d8d7223 */ /* 0x000fe2000001008e */
        /* <DEDUP_REMOVED lines=11> */
.L_x_12044:
        /* <DEDUP_REMOVED lines=12> */
.L_x_12046:
[----:B------:R-:W-:Y:S05]  /*10c60*/  BSYNC.RECONVERGENT B2 ;  /* 0x0000000000027941 */ /* 0x000fea0003800200 */
.L_x_12045:
        /* <DEDUP_REMOVED lines=60> */
[----:B------:R-:W-:-:S07]  /*11030*/  LOP3.LUT R6, R6, UR5, R5, 0x96, !PT ;  /* 0x0000000506067c12 */ /* 0x000fce000f8e9605 */
.L_x_12043:
[----:B------:R-:W-:Y:S05]  /*11040*/  BSYNC.RECONVERGENT B1 ;  /* 0x0000000000017941 */ /* 0x000fea0003800200 */
.L_x_12042:
[----:B------:R-:W-:Y:S01]  /*11050*/  I2FP.F32.U32 R5, R142 ;  /* 0x0000008e00057245 */ /* 0x000fe20000201000 */
[----:B------:R-:W-:Y:S01]  /*11060*/  BSSY.RECONVERGENT B1, `(.L_x_12047) ;  /* 0x0000064000017945 */ /* 0x000fe20003800200 */
[----:B------:R-:W-:Y:S01]  /*11070*/  ISETP.NE.AND P6, PT, R178, 0x1, PT ;  /* 0x00000001b200780c */ /* 0x000fe20003fc5270 */
[----:B------:R-:W-:Y:S01]  /*11080*/  IMAD.MOV.U32 R142, RZ, RZ, R4 ;  /* 0x000000ffff8e7224 */ /* 0x000fe200078e0004 */
[----:B------:R-:W-:Y:S01]  /*11090*/  PRMT R167, R143, 0x7632, R167 ;  /* 0x000076328fa77816 */ /* 0x000fe200000000a7 */
[----:B------:R-:W-:-:S05]  /*110a0*/  FFMA.FTZ R5, R5, R221, 1.1641532182693481445e-10 ;  /* 0x2f00000005057423 */ /* 0x000fca00000100dd */
[----:B------:R-:W-:Y:S01]  /*110b0*/  FSETP.GTU.FTZ.AND P5, PT, R5, R220, PT ;  /* 0x000000dc0500720b */ /* 0x000fe20003fbc000 */
[----:B------:R-:W-:-:S04]  /*110c0*/  IMAD.U32 R5, R143, 0x10000, RZ ;  /* 0x000100008f057824 */ /* 0x000fc800078e00ff */
[----:B------:R-:W-:-:S04]  /*110d0*/  FMUL.FTZ R5, R5, UR4 ;  /* 0x0000000405057c20 */ /* 0x000fc80008410000 */
        /* <DEDUP_REMOVED lines=15> */
.L_x_12049:
        /* <DEDUP_REMOVED lines=15> */
.L_x_12051:
[----:B------:R-:W-:Y:S05]  /*112c0*/  BSYNC.RECONVERGENT B2 ;  /* 0x0000000000027941 */ /* 0x000fea0003800200 */
.L_x_12050:
        /* <DEDUP_REMOVED lines=59> */
[----:B------:R-:W-:Y:S01]  /*11680*/  LOP3.LUT R6, R6, UR5, R5, 0x96, !PT ;  /* 0x0000000506067c12 */ /* 0x000fe2000f8e9605 */
[----:B------:R-:W-:-:S07]  /*11690*/  IMAD.MOV.U32 R5, RZ, RZ, RZ ;  /* 0x000000ffff057224 */ /* 0x000fce00078e00ff */
.L_x_12048:
[----:B------:R-:W-:Y:S05]  /*116a0*/  BSYNC.RECONVERGENT B1 ;  /* 0x0000000000017941 */ /* 0x000fea0003800200 */
.L_x_12047:
[----:B------:R-:W-:Y:S01]  /*116b0*/  I2FP.F32.U32 R142, R142 ;  /* 0x0000008e008e7245 */ /* 0x000fe20000201000 */
[----:B------:R-:W-:-:S04]  /*116c0*/  IMAD.U32 R167, R167, 0x10000, RZ ;  /* 0x00010000a7a77824 */ /* 0x000fc800078e00ff */
[----:B------:R-:W-:-:S05]  /*116d0*/  FFMA.FTZ R142, R142, R221, 1.1641532182693481445e-10 ;  /* 0x2f0000008e8e7423 */ /* 0x000fca00000100dd */
[----:B------:R-:W-:Y:S01]  /*116e0*/  FSETP.GTU.FTZ.AND P6, PT, R142, R220, PT ;  /* 0x000000dc8e00720b */ /* 0x000fe20003fdc000 */
[----:B------:R-:W-:-:S04]  /*116f0*/  FMUL.FTZ R142, R167, UR4 ;  /* 0x00000004a78e7c20 */ /* 0x000fc80008410000 */
[----:B------:R-:W-:Y:S01]  /*11700*/  FMUL.FTZ R179, R142, R179 ;  /* 0x000000b38eb37220 */ /* 0x000fe20000410000 */
[----:B------:R-:W-:-:S04]  /*11710*/  PRMT R142, R39, 0x7632, R142 ;  /* 0x00007632278e7816 */ /* 0x000fc8000000008e */
[----:B------:R-:W-:Y:S02]  /*11720*/  SHF.L.U32 R142, R142, 0x10, RZ ;  /* 0x000000108e8e7819 */ /* 0x000fe400000006ff */
[----:B------:R-:W-:Y:S02]  /*11730*/  FSEL R179, R179, RZ, !P6 ;  /* 0x000000ffb3b37208 */ /* 0x000fe40007000000 */
[----:B------:R-:W-:-:S03]  /*11740*/  PLOP3.LUT P6, PT, P6, PT, PT, 0x8, 0x80 ;  /* 0x000000000080781c */ /* 0x000fc600037ce170 */
[----:B------:R-:W-:Y:S01]  /*11750*/  FFMA.FTZ R167, R179, R95, R142 ;  /* 0x0000005fb3a77223 */ /* 0x000fe2000001008e */
[----:B------:R-:W-:Y:S02]  /*11760*/  F2FP.BF16.F32.PACK_AB R142, R141, R140 ;  /* 0x0000008c8d8e723e */ /* 0x000fe400000010ff */
[----:B------:R-:W-:Y:S02]  /*11770*/  F2FP.BF16.F32.PACK_AB R141, R34, R35 ;  /* 0x00000023228d723e */ /* 0x000fe400000010ff */
[----:B------:R-:W-:Y:S02]  /*11780*/  F2FP.BF16.F32.PACK_AB R140, R20, R21 ;  /* 0x00000015148c723e */ /* 0x000fe400000010ff */
[----:B------:R-:W-:Y:S01]  /*11790*/  F2FP.BF16.F32.PACK_AB R143, R167, R166 ;  /* 0x000000a6a78f723e */ /* 0x000fe200000010ff */
[----:B------:R-:W-:Y:S06]  /*117a0*/  BRA `(.L_x_12052) ;  /* 0x0000003000747947 */ /* 0x000fec0003800000 */
.L_x_12011:
        /* <DEDUP_REMOVED lines=16> */
.L_x_12055:
        /* <DEDUP_REMOVED lines=12> */
.L_x_12057:
[----:B------:R-:W-:Y:S05]  /*11970*/  BSYNC.RECONVERGENT B2 ;  /* 0x0000000000027941 */ /* 0x000fea0003800200 */
.L_x_12056:
        /* <DEDUP_REMOVED lines=61> */
.L_x_12054:
[----:B------:R-:W-:Y:S05]  /*11d50*/  BSYNC.RECONVERGENT B1 ;  /* 0x0000000000017941 */ /* 0x000fea0003800200 */
.L_x_12053:
        /* <DEDUP_REMOVED lines=12> */
[----:B-1----:R-:W-:Y:S01]  /*11e20*/  FSETP.GTU.FTZ.AND P0, PT, R5, R220, PT ;  /* 0x000000dc0500720b */ /* 0x002fe20003f1c000 */
[----:B------:R-:W-:-:S03]  /*11e30*/  IMAD.MOV.U32 R5, RZ, RZ, R4 ;  /* 0x000000ffff057224 */ /* 0x000fc600078e0004 */
[----:B------:R-:W-:Y:S02]  /*11e40*/  FSEL R21, R20, RZ, !P0 ;  /* 0x000000ff14157208 */ /* 0x000fe40004000000 */
[----:B------:R-:W-:Y:S02]  /*11e50*/  PLOP3.LUT P0, PT, P0, PT, PT, 0x8, 0x80 ;  /* 0x000000000080781c */ /* 0x000fe4000070e170 */
[----:B------:R-:W-:Y:S01]  /*11e60*/  PRMT R20, R140, 0x7632, R20 ;  /* 0x000076328c147816 */ /* 0x000fe20000000014 */
        /* <DEDUP_REMOVED lines=11> */
.L_x_12060:
        /* <DEDUP_REMOVED lines=12> */
.L_x_12062:
[----:B------:R-:W-:Y:S05]  /*11fe0*/  BSYNC.RECONVERGENT B2 ;  /* 0x0000000000027941 */ /* 0x000fea0003800200 */
.L_x_12061:
        /* <DEDUP_REMOVED lines=61> */
.L_x_12059:
[----:B------:R-:W-:Y:S05]  /*123c0*/  BSYNC.RECONVERGENT B1 ;  /* 0x0000000000017941 */ /* 0x000fea0003800200 */
.L_x_12058:
        /* <DEDUP_REMOVED lines=22> */
.L_x_12065:
        /* <DEDUP_REMOVED lines=12> */
.L_x_12067:
[----:B------:R-:W-:Y:S05]  /*125f0*/  BSYNC.RECONVERGENT B2 ;  /* 0x0000000000027941 */ /* 0x000fea0003800200 */
.L_x_12066:
        /* <DEDUP_REMOVED lines=61> */
.L_x_12064:
[----:B------:R-:W-:Y:S05]  /*129d0*/  BSYNC.RECONVERGENT B1 ;  /* 0x0000000000017941 */ /* 0x000fea0003800200 */
.L_x_12063:
[----:B------:R-:W-:Y:S01]  /*129e0*/  I2FP.F32.U32 R34, R5 ;  /* 0x0000000500227245 */ /* 0x000fe20000201000 */
[----:B------:R-:W-:Y:S01]  /*129f0*/  IMAD.U32 R35, R141, 0x10000, RZ ;  /* 0x000100008d237824 */ /* 0x000fe200078e00ff */
[----:B------:R-:W-:Y:S01]  /*12a00*/  ISETP.NE.AND P2, PT, R152, 0x1, PT ;  /* 0x000000019800780c */ /* 0x000fe20003f45270 */
[----:B------:R-:W-:Y:S01]  /*12a10*/  BSSY.RECONVERGENT B1, `(.L_x_12068) ;  /* 0x000005e000017945 */ /* 0x000fe20003800200 */
[----:B------:R-:W-:Y:S01]  /*12a20*/  MOV R140, R4 ;  /* 0x00000004008c7202 */ /* 0x000fe20000000f00 */
[----:B------:R-:W-:Y:S01]  /*12a30*/  FFMA.FTZ R5, R34, R221, 1.1641532182693481445e-10 ;  /* 0x2f00000022057423 */ /* 0x000fe200000100dd */
[----:B------:R-:W-:-:S04]  /*12a40*/  FMUL.FTZ R34, R35, UR4 ;  /* 0x0000000423227c20 */ /* 0x000fc80008410000 */
[----:B------:R-:W-:Y:S01]  /*12a50*/  FMUL.FTZ R34, R34, R179 ;  /* 0x000000b322227220 */ /* 0x000fe20000410000 */
[----:B------:R-:W-:Y:S01]  /*12a60*/  FSETP.GTU.FTZ.AND P1, PT, R5, R220, PT ;  /* 0x000000dc0500720b */ /* 0x000fe20003f3c000 */
[----:B------:R-:W-:-:S03]  /*12a70*/  IMAD.MOV.U32 R5, RZ, RZ, 0x2 ;  /* 0x00000002ff057424 */ /* 0x000fc600078e00ff */
[----:B------:R-:W-:Y:S02]  /*12a80*/  FSEL R35, R34, RZ, !P1 ;  /* 0x000000ff22237208 */ /* 0x000fe40004800000 */
[----:B------:R-:W-:Y:S02]  /*12a90*/  PLOP3.LUT P1, PT, P1, PT, PT, 0x8, 0x80 ;  /* 0x000000000080781c */ /* 0x000fe40000f2e170 */
[----:B------:R-:W-:Y:S01]  /*12aa0*/  PRMT R34, R141, 0x7632, R34 ;  /* 0x000076328d227816 */ /* 0x000fe20000000022 */
        /* <DEDUP_REMOVED lines=10> */
.L_x_12070:
        /* <DEDUP_REMOVED lines=12> */
.L_x_12072:
[----:B------:R-:W-:Y:S05]  /*12c10*/  BSYNC.RECONVERGENT B2 ;  /* 0x0000000000027941 */ /* 0x000fea0003800200 */
.L_x_12071:
        /* <DEDUP_REMOVED lines=61> */
.L_x_12069:
[----:B------:R-:W-:Y:S05]  /*12ff0*/  BSYNC.RECONVERGENT B1 ;  /* 0x0000000000017941 */ /* 0x000fea0003800200 */
.L_x_12068:
        /* <DEDUP_REMOVED lines=22> */
.L_x_12075:
        /* <DEDUP_REMOVED lines=12> */
.L_x_12077:
[----:B------:R-:W-:Y:S05]  /*13220*/  BSYNC.RECONVERGENT B2 ;  /* 0x0000000000027941 */ /* 0x000fea0003800200 */
.L_x_12076:
        /* <DEDUP_REMOVED lines=61> */
.L_x_12074:
[----:B------:R-:W-:Y:S05]  /*13600*/  BSYNC.RECONVERGENT B1 ;  /* 0x0000000000017941 */ /* 0x000fea0003800200 */
.L_x_12073:
        /* <DEDUP_REMOVED lines=24> */
.L_x_12080:
        /* <DEDUP_REMOVED lines=12> */
.L_x_12082:
[----:B------:R-:W-:Y:S05]  /*13850*/  BSYNC.RECONVERGENT B2 ;  /* 0x0000000000027941 */ /* 0x000fea0003800200 */
.L_x_12081:
        /* <DEDUP_REMOVED lines=61> */
.L_x_12079:
[----:B------:R-:W-:Y:S05]  /*13c30*/  BSYNC.RECONVERGENT B1 ;  /* 0x0000000000017941 */ /* 0x000fea0003800200 */
.L_x_12078:
        /* <DEDUP_REMOVED lines=9> */
[----:B------:R-:W-:Y:S02]  /*13cd0*/  FSEL R142, R142, RZ, !P4 ;  /* 0x000000ff8e8e7208 */ /* 0x000fe40006000000 */
[----:B------:R-:W-:-:S03]  /*13ce0*/  PLOP3.LUT P4, PT, P4, PT, PT, 0x8, 0x80 ;  /* 0x000000000080781c */ /* 0x000fc6000278e170 */
[----:B------:R-:W-:Y:S01]  /*13cf0*/  FMUL.FTZ R141, R142, R93 ;  /* 0x0000005d8e8d7220 */ /* 0x000fe20000410000 */
        /* <DEDUP_REMOVED lines=11> */
.L_x_12085:
        /* <DEDUP_REMOVED lines=12> */
.L_x_12087:
[----:B------:R-:W-:Y:S05]  /*13e70*/  BSYNC.RECONVERGENT B2 ;  /* 0x0000000000027941 */ /* 0x000fea0003800200 */
.L_x_12086:
        /* <DEDUP_REMOVED lines=61> */
.L_x_12084:
[----:B------:R-:W-:Y:S05]  /*14250*/  BSYNC.RECONVERGENT B1 ;  /* 0x0000000000017941 */ /* 0x000fea0003800200 */
.L_x_12083:
        /* <DEDUP_REMOVED lines=23> */
.L_x_12090:
        /* <DEDUP_REMOVED lines=15> */
.L_x_12092:
[----:B------:R-:W-:Y:S05]  /*144c0*/  BSYNC.RECONVERGENT B2 ;  /* 0x0000000000027941 */ /* 0x000fea0003800200 */
.L_x_12091:
        /* <DEDUP_REMOVED lines=59> */
[----:B------:R-:W-:Y:S01]  /*14880*/  LOP3.LUT R6, R6, UR5, R5, 0x96, !PT ;  /* 0x0000000506067c12 */ /* 0x000fe2000f8e9605 */
[----:B------:R-:W-:-:S07]  /*14890*/  HFMA2 R5, -RZ, RZ, 0, 0 ;  /* 0x00000000ff057431 */ /* 0x000fce00000001ff */
.L_x_12089:
[----:B------:R-:W-:Y:S05]  /*148a0*/  BSYNC.RECONVERGENT B1 ;  /* 0x0000000000017941 */ /* 0x000fea0003800200 */
.L_x_12088:
[----:B------:R-:W-:Y:S01]  /*148b0*/  I2FP.F32.U32 R142, R142 ;  /* 0x0000008e008e7245 */ /* 0x000fe20000201000 */
[----:B------:R-:W-:-:S04]  /*148c0*/  IMAD.U32 R167, R167, 0x10000, RZ ;  /* 0x00010000a7a77824 */ /* 0x000fc800078e00ff */
[----:B------:R-:W-:-:S05]  /*148d0*/  FFMA.FTZ R142, R142, R221, 1.1641532182693481445e-10 ;  /* 0x2f0000008e8e7423 */ /* 0x000fca00000100dd */
[----:B------:R-:W-:Y:S01]  /*148e0*/  FSETP.GTU.FTZ.AND P6, PT, R142, R220, PT ;  /* 0x000000dc8e00720b */ /* 0x000fe20003fdc000 */
[----:B------:R-:W-:-:S04]  /*148f0*/  FMUL.FTZ R142, R167, UR4 ;  /* 0x00000004a78e7c20 */ /* 0x000fc80008410000 */
[----:B------:R-:W-:-:S05]  /*14900*/  FMUL.FTZ R142, R142, R179 ;  /* 0x000000b38e8e7220 */ /* 0x000fca0000410000 */
[----:B------:R-:W-:Y:S02]  /*14910*/  FSEL R178, R142, RZ, !P6 ;  /* 0x000000ff8eb27208 */ /* 0x000fe40007000000 */
[----:B------:R-:W-:Y:S02]  /*14920*/  F2FP.BF16.F32.PACK_AB R142, R141, R140 ;  /* 0x0000008c8d8e723e */ /* 0x000fe400000010ff */
[----:B------:R-:W-:Y:S01]  /*14930*/  PLOP3.LUT P6, PT, P6, PT, PT, 0x8, 0x80 ;  /* 0x000000000080781c */ /* 0x000fe200037ce170 */
[----:B------:R-:W-:Y:S01]  /*14940*/  FMUL.FTZ R167, R178, R95 ;  /* 0x0000005fb2a77220 */ /* 0x000fe20000410000 */
[----:B------:R-:W-:Y:S02]  /*14950*/  F2FP.BF16.F32.PACK_AB R141, R34, R35 ;  /* 0x00000023228d723e */ /* 0x000fe400000010ff */
[----:B------:R-:W-:Y:S02]  /*14960*/  F2FP.BF16.F32.PACK_AB R140, R20, R21 ;  /* 0x00000015148c723e */ /* 0x000fe400000010ff */
[----:B------:R-:W-:-:S07]  /*14970*/  F2FP.BF16.F32.PACK_AB R143, R167, R166 ;  /* 0x000000a6a78f723e */ /* 0x000fce00000010ff */
.L_x_12052:
[----:B------:R-:W0:Y:S01]  /*14980*/  LDC.64 R178, c[0x0][0x3a8] ;  /* 0x0000ea00ffb27b82 */ /* 0x000e220000000a00 */
[----:B------:R-:W-:Y:S02]  /*14990*/  SEL R222, RZ, 0x10000, !P5 ;  /* 0x00010000ffde7807 */ /* 0x000fe40006800000 */
[----:B------:R-:W-:Y:S02]  /*149a0*/  SEL R221, RZ, 0x100, !P4 ;  /* 0x00000100ffdd7807 */ /* 0x000fe40006000000 */
[----:B------:R-:W-:Y:S01]  /*149b0*/  SEL R220, RZ, 0x1000000, !P2 ;  /* 0x01000000ffdc7807 */ /* 0x000fe20005000000 */
[----:B0-----:R-:W-:-:S05]  /*149c0*/  IMAD.WIDE.U32 R178, R176, 0x10, R178 ;  /* 0x00000010b0b27825 */ /* 0x001fca00078e00b2 */
[----:B------:R0:W-:Y:S02]  /*149d0*/  STG.E.128 desc[UR6][R178.64], R140 ;  /* 0x0000008cb2007986 */ /* 0x0001e4000c101d06 */
[----:B0-----:R-:W0:Y:S01]  /*149e0*/  LDC.64 R142, c[0x0][0x3b0] ;  /* 0x0000ec00ff8e7b82 */ /* 0x001e220000000a00 */
[----:B------:R-:W-:Y:S01]  /*149f0*/  SEL R140, RZ, 0x1000000, !P6 ;  /* 0x01000000ff8c7807 */ /* 0x000fe20007000000 */
[----:B------:R-:W-:Y:S01]  /*14a00*/  IMAD.MOV.U32 R178, RZ, RZ, R177 ;  /* 0x000000ffffb27224 */ /* 0x000fe200078e00b1 */
[----:B------:R-:W-:Y:S02]  /*14a10*/  LOP3.LUT P6, RZ, R0, 0x2, RZ, 0xc0, !PT ;  /* 0x0000000200ff7812 */ /* 0x000fe400078cc0ff */
[----:B------:R-:W-:Y:S02]  /*14a20*/  LOP3.LUT R140, R221, R140, R222, 0xfe, !PT ;  /* 0x0000008cdd8c7212 */ /* 0x000fe400078efede */
[----:B------:R-:W-:Y:S02]  /*14a30*/  SEL R222, RZ, 0x10000, !P1 ;  /* 0x00010000ffde7807 */ /* 0x000fe40004800000 */
[----:B------:R-:W-:-:S02]  /*14a40*/  SEL R221, RZ, 0x100, !P0 ;  /* 0x00000100ffdd7807 */ /* 0x000fc40004000000 */
[----:B------:R-:W-:Y:S02]  /*14a50*/  SEL R179, RZ, 0x1, !P6 ;  /* 0x00000001ffb37807 */ /* 0x000fe40007000000 */
[----:B------:R-:W-:Y:S02]  /*14a60*/  LOP3.LUT R220, R221, R220, R222, 0xfe, !PT ;  /* 0x000000dcdddc7212 */ /* 0x000fe400078efede */
[----:B------:R-:W-:-:S04]  /*14a70*/  SEL R221, RZ, 0x1, !P3 ;  /* 0x00000001ffdd7807 */ /* 0x000fc80005800000 */
[----:B------:R-:W-:Y:S02]  /*14a80*/  LOP3.LUT R141, R140, R221, RZ, 0xfc, !PT ;  /* 0x000000dd8c8d7212 */ /* 0x000fe400078efcff */
[----:B------:R-:W-:Y:S01]  /*14a90*/  LOP3.LUT R140, R220, R179, RZ, 0xfc, !PT ;  /* 0x000000b3dc8c7212 */ /* 0x000fe200078efcff */
[C---:B0-----:R-:W-:Y:S01]  /*14aa0*/  IMAD.WIDE.U32 R142, R176.reuse, 0x8, R142 ;  /* 0x00000008b08e7825 */ /* 0x041fe200078e008e */
[----:B------:R-:W-:-:S04]  /*14ab0*/  IADD3 R176, PT, PT, R176, 0x80, RZ ;  /* 0x00000080b0b07810 */ /* 0x000fc80007ffe0ff */
[----:B------:R2:W-:Y:S03]  /*14ac0*/  STG.E.64 desc[UR6][R142.64], R140 ;  /* 0x0000008c8e007986 */ /* 0x0005e6000c101b06 */
.L_x_12010:
[----:B------:R-:W-:Y:S05]  /*14ad0*/  BSYNC.RECONVERGENT B0 ;  /* 0x0000000000007941 */ /* 0x000fea0003800200 */
.L_x_12009:
[----:B------:R-:W-:Y:S01]  /*14ae0*/  ISETP.GE.U32.AND P0, PT, R10, 0x200, PT ;  /* 0x000002000a00780c */ /* 0x000fe20003f06070 */
[----:B------:R-:W-:Y:S01]  /*14af0*/  BSSY.RECONVERGENT B0, `(.L_x_12093) ;  /* 0x0000669000007945 */ /* 0x000fe20003800200 */
[----:B------:R-:W-:-:S11]  /*14b00*/  LOP3.LUT R0, R0, 0xffffffbf, RZ, 0xc0, !PT ;  /* 0xffffffbf00007812 */ /* 0x000fd600078ec0ff */
[----:B------:R-:W-:Y:S01]  /*14b10*/  @P0 LOP3.LUT R0, R0, 0x40, RZ, 0xfc, !PT ;  /* 0x0000004000000812 */ /* 0x000fe200078efcff */
[----:B------:R-:W-:Y:S06]  /*14b20*/  @!P0 BRA `(.L_x_12094) ;  /* 0x0000006400948947 */ /* 0x000fec0003800000 */
[----:B------:R-:W-:Y:S01]  /*14b30*/  ISETP.NE.U32.AND P0, PT, RZ, UR10, PT ;  /* 0x0000000aff007c0c */ /* 0x000fe2000bf05070 */
[----:B------:R-:W3:Y:S03]  /*14b40*/  LDC.64 R32, c[0x0][0x390] ;  /* 0x0000e400ff207b82 */ /* 0x000ee60000000a00 */
[----:B------:R-:W-:-:S13]  /*14b50*/  ISETP.NE.AND.EX P0, PT, RZ, UR11, PT, P0 ;  /* 0x0000000bff007c0c */ /* 0x000fda000bf05300 */
[----:B------:R-:W4:Y:S02]  /*14b60*/  @P0 LDC.64 R18, c[0x0][0x3a0] ;  /* 0x0000e800ff120b82 */ /* 0x000f240000000a00 */
[----:B----4-:R-:W-:-:S05]  /*14b70*/  @P0 IMAD.WIDE.U32 R18, R176, 0x10, R18 ;  /* 0x00000010b0120825 */ /* 0x010fca00078e0012 */
[----:B------:R3:W5:Y:S02]  /*14b80*/  @P0 LDG.E.128 R36, desc[UR6][R18.64] ;  /* 0x0000000612240981 */ /* 0x000764000c1e1d00 */
[----:B---3--:R-:W-:-:S05]  /*14b90*/  IMAD.WIDE.U32 R18, R176, 0x10, R32 ;  /* 0x00000010b0127825 */ /* 0x008fca00078e0020 */
[----:B012---:R0:W5:Y:S01]  /*14ba0*/  LDG.E.128 R140, desc[UR6][R18.64] ;  /* 0x00000006128c7981 */ /* 0x007162000c1e1d00 */
        /* <DEDUP_REMOVED lines=17> */
.L_x_12098:
        /* <DEDUP_REMOVED lines=12> */
.L_x_12100:
[----:B------:R-:W-:Y:S05]  /*14d80*/  BSYNC.RECONVERGENT B2 ;  /* 0x0000000000027941 */ /* 0x000fea0003800200 */
.L_x_12099:
        /* <DEDUP_REMOVED lines=61> */
.L_x_12097:
[----:B------:R-:W-:Y:S05]  /*15160*/  BSYNC.RECONVERGENT B1 ;  /* 0x0000000000017941 */ /* 0x000fea0003800200 */
.L_x_12096:
        /* <DEDUP_REMOVED lines=29> */
.L_x_12103:
        /* <DEDUP_REMOVED lines=12> */
.L_x_12105:
[----:B------:R-:W-:Y:S05]  /*15400*/  BSYNC.RECONVERGENT B2 ;  /* 0x0000000000027941 */ /* 0x000fea0003800200 */
.L_x_12104:
        /* <DEDUP_REMOVED lines=61> */
.L_x_12102:
[----:B------:R-:W-:Y:S05]  /*157e0*/  BSYNC.RECONVERGENT B1 ;  /* 0x0000000000017941 */ /* 0x000fea0003800200 */
.L_x_12101:
        /* <DEDUP_REMOVED lines=24> */
.L_x_12108:
        /* <DEDUP_REMOVED lines=12> */
.L_x_12110:
[----:B------:R-:W-:Y:S05]  /*15a30*/  BSYNC.RECONVERGENT B2 ;  /* 0x0000000000027941 */ /* 0x000fea0003800200 */
.L_x_12109:
        /* <DEDUP_REMOVED lines=61> */
.L_x_12107:
[----:B------:R-:W-:Y:S05]  /*15e10*/  BSYNC.RECONVERGENT B1 ;  /* 0x0000000000017941 */ /* 0x000fea0003800200 */
.L_x_12106:
        /* <DEDUP_REMOVED lines=24> */
.L_x_12113:
        /* <DEDUP_REMOVED lines=12> */
.L_x_12115:
[----:B------:R-:W-:Y:S05]  /*16060*/  BSYNC.RECONVERGENT B2 ;  /* 0x0000000000027941 */ /* 0x000fea0003800200 */
.L_x_12114:
        /* <DEDUP_REMOVED lines=61> */
.L_x_12112:
[----:B------:R-:W-:Y:S05]  /*16440*/  BSYNC.RECONVERGENT B1 ;  /* 0x0000000000017941 */ /* 0x000fea0003800200 */
.L_x_12111:
        /* <DEDUP_REMOVED lines=24> */
.L_x_12118:
        /* <DEDUP_REMOVED lines=12> */
.L_x_12120:
[----:B------:R-:W-:Y:S05]  /*16690*/  BSYNC.RECONVERGENT B2 ;  /* 0x0000000000027941 */ /* 0x000fea0003800200 */
.L_x_12119:
        /* <DEDUP_REMOVED lines=61> */
.L_x_12117:
[----:B------:R-:W-:Y:S05]  /*16a70*/  BSYNC.RECONVERGENT B1 ;  /* 0x0000000000017941 */ /* 0x000fea0003800200 */
.L_x_12116:
        /* <DEDUP_REMOVED lines=25> */
.L_x_12123:
        /* <DEDUP_REMOVED lines=12> */
.L_x_12125:
[----:B------:R-:W-:Y:S05]  /*16cd0*/  BSYNC.RECONVERGENT B2 ;  /* 0x0000000000027941 */ /* 0x000fea0003800200 */
.L_x_12124:
        /* <DEDUP_REMOVED lines=61> */
.L_x_12122:
[----:B------:R-:W-:Y:S05]  /*170b0*/  BSYNC.RECONVERGENT B1 ;  /* 0x0000000000017941 */ /* 0x000fea0003800200 */
.L_x_12121:
        /* <DEDUP_REMOVED lines=25> */
.L_x_12128:
        /* <DEDUP_REMOVED lines=12> */
.L_x_12130:
[----:B------:R-:W-:Y:S05]  /*17310*/  BSYNC.RECONVERGENT B2 ;  /* 0x0000000000027941 */ /* 0x000fea0003800200 */
.L_x_12129:
        /* <DEDUP_REMOVED lines=61> */
.L_x_12127:
[----:B------:R-:W-:Y:S05]  /*176f0*/  BSYNC.RECONVERGENT B1 ;  /* 0x0000000000017941 */ /* 0x000fea0003800200 */
.L_x_12126:
        /* <DEDUP_REMOVED lines=24> */
.L_x_12133:
        /* <DEDUP_REMOVED lines=15> */
.L_x_12135:
[----:B------:R-:W-:Y:S05]  /*17970*/  BSYNC.RECONVERGENT B2 ;  /* 0x0000000000027941 */ /* 0x000fea0003800200 */
.L_x_12134:
        /* <DEDUP_REMOVED lines=61> */
.L_x_12132:
[----:B------:R-:W-:Y:S05]  /*17d50*/  BSYNC.RECONVERGENT B1 ;  /* 0x0000000000017941 */ /* 0x000fea0003800200 */
.L_x_12131:
        /* <DEDUP_REMOVED lines=16> */
.L_x_12095:
        /* <DEDUP_REMOVED lines=16> */
.L_x_12139:
        /* <DEDUP_REMOVED lines=12> */
.L_x_12141:
[----:B------:R-:W-:Y:S05]  /*18020*/  BSYNC.RECONVERGENT B2 ;  /* 0x0000000000027941 */ /* 0x000fea0003800200 */
.L_x_12140:
        /* <DEDUP_REMOVED lines=61> */
.L_x_12138:
[----:B------:R-:W-:Y:S05]  /*18400*/  BSYNC.RECONVERGENT B1 ;  /* 0x0000000000017941 */ /* 0x000fea0003800200 */
.L_x_12137:
        /* <DEDUP_REMOVED lines=28> */
.L_x_12144:
        /* <DEDUP_REMOVED lines=12> */
.L_x_12146:
[----:B------:R-:W-:Y:S05]  /*18690*/  BSYNC.RECONVERGENT B2 ;  /* 0x0000000000027941 */ /* 0x000fea0003800200 */
.L_x_12145:
        /* <DEDUP_REMOVED lines=61> */
.L_x_12143:
[----:B------:R-:W-:Y:S05]  /*18a70*/  BSYNC.RECONVERGENT B1 ;  /* 0x0000000000017941 */ /* 0x000fea0003800200 */
.L_x_12142:
        /* <DEDUP_REMOVED lines=22> */
.L_x_12149:
        /* <DEDUP_REMOVED lines=12> */
.L_x_12151:
[----:B------:R-:W-:Y:S05]  /*18ca0*/  BSYNC.RECONVERGENT B2 ;  /* 0x0000000000027941 */ /* 0x000fea0003800200 */
.L_x_12150:
        /* <DEDUP_REMOVED lines=61> */
.L_x_12148:
[----:B------:R-:W-:Y:S05]  /*19080*/  BSYNC.RECONVERGENT B1 ;  /* 0x0000000000017941 */ /* 0x000fea0003800200 */
.L_x_12147:
        /* <DEDUP_REMOVED lines=11> */
[----:B------:R-:W-:Y:S02]  /*19140*/  PRMT R32, R141, 0x7632, R32 ;  /* 0x000076328d207816 */ /* 0x000fe40000000020 */
        /* <DEDUP_REMOVED lines=11> */
.L_x_12154:
        /* <DEDUP_REMOVED lines=12> */
.L_x_12156:
[----:B------:R-:W-:Y:S05]  /*192c0*/  BSYNC.RECONVERGENT B2 ;  /* 0x0000000000027941 */ /* 0x000fea0003800200 */
.L_x_12155:
        /* <DEDUP_REMOVED lines=61> */
.L_x_12153:
[----:B------:R-:W-:Y:S05]  /*196a0*/  BSYNC.RECONVERGENT B1 ;  /* 0x0000000000017941 */ /* 0x000fea0003800200 */
.L_x_12152:
        /* <DEDUP_REMOVED lines=22> */
.L_x_12159:
        /* <DEDUP_REMOVED lines=12> */
.L_x_12161:
[----:B------:R-:W-:Y:S05]  /*198d0*/  BSYNC.RECONVERGENT B2 ;  /* 0x0000000000027941 */ /* 0x000fea0003800200 */
.L_x_12160:
        /* <DEDUP_REMOVED lines=61> */
.L_x_12158:
[----:B------:R-:W-:Y:S05]  /*19cb0*/  BSYNC.RECONVERGENT B1 ;  /* 0x0000000000017941 */ /* 0x000fea0003800200 */
.L_x_12157:
        /* <DEDUP_REMOVED lines=24> */
.L_x_12164:
        /* <DEDUP_REMOVED lines=12> */
.L_x_12166:
[----:B------:R-:W-:Y:S05]  /*19f00*/  BSYNC.RECONVERGENT B2 ;  /* 0x0000000000027941 */ /* 0x000fea0003800200 */
.L_x_12165:
        /* <DEDUP_REMOVED lines=61> */
.L_x_12163:
[----:B------:R-:W-:Y:S05]  /*1a2e0*/  BSYNC.RECONVERGENT B1 ;  /* 0x0000000000017941 */ /* 0x000fea0003800200 */
.L_x_12162:
        /* <DEDUP_REMOVED lines=23> */
.L_x_12169:
        /* <DEDUP_REMOVED lines=12> */
.L_x_12171:
[----:B------:R-:W-:Y:S05]  /*1a520*/  BSYNC.RECONVERGENT B2 ;  /* 0x0000000000027941 */ /* 0x000fea0003800200 */
.L_x_12170:
        /* <DEDUP_REMOVED lines=61> */
.L_x_12168:
[----:B------:R-:W-:Y:S05]  /*1a900*/  BSYNC.RECONVERGENT B1 ;  /* 0x0000000000017941 */ /* 0x000fea0003800200 */
.L_x_12167:
        /* <DEDUP_REMOVED lines=23> */
.L_x_12174:
        /* <DEDUP_REMOVED lines=15> */
.L_x_12176:
[----:B------:R-:W-:Y:S05]  /*1ab70*/  BSYNC.RECONVERGENT B2 ;  /* 0x0000000000027941 */ /* 0x000fea0003800200 */
.L_x_12175:
        /* <DEDUP_REMOVED lines=61> */
.L_x_12173:
[----:B------:R-:W-:Y:S05]  /*1af50*/  BSYNC.RECONVERGENT B1 ;  /* 0x0000000000017941 */ /* 0x000fea0003800200 */
.L_x_12172:
        /* <DEDUP_REMOVED lines=13> */
.L_x_12136:
        /* <DEDUP_REMOVED lines=9> */
[----:B------:R-:W-:Y:S02]  /*1b0c0*/  SEL R141, RZ, 0x10000, !P5 ;  /* 0x00010000ff8d7807 */ /* 0x000fe40006800000 */
[----:B------:R-:W-:Y:S02]  /*1b0d0*/  LOP3.LUT P6, RZ, R0, 0x2, RZ, 0xc0, !PT ;  /* 0x0000000200ff7812 */ /* 0x000fe400078cc0ff */
[----:B------:R-:W-:Y:S02]  /*1b0e0*/  LOP3.LUT R140, R222, R140, R141, 0xfe, !PT ;  /* 0x0000008cde8c7212 */ /* 0x000fe400078efe8d */
        /* <DEDUP_REMOVED lines=9> */
.L_x_12094:
[----:B------:R-:W-:Y:S05]  /*1b180*/  BSYNC.RECONVERGENT B0 ;  /* 0x0000000000007941 */ /* 0x000fea0003800200 */
.L_x_12093:
[----:B------:R-:W-:Y:S01]  /*1b190*/  ISETP.GE.U32.AND P0, PT, R10, 0x280, PT ;  /* 0x000002800a00780c */ /* 0x000fe20003f06070 */
[----:B------:R-:W-:Y:S01]  /*1b1a0*/  BSSY.RECONVERGENT B0, `(.L_x_12177) ;  /* 0x0000669000007945 */ /* 0x000fe20003800200 */
[----:B------:R-:W-:-:S11]  /*1b1b0*/  LOP3.LUT R0, R0, 0xffffffef, RZ, 0xc0, !PT ;  /* 0xffffffef00007812 */ /* 0x000fd600078ec0ff */
[----:B------:R-:W-:Y:S01]  /*1b1c0*/  @P0 LOP3.LUT R0, R0, 0x10, RZ, 0xfc, !PT ;  /* 0x0000001000000812 */ /* 0x000fe200078efcff */
[----:B------:R-:W-:Y:S06]  /*1b1d0*/  @!P0 BRA `(.L_x_12178) ;  /* 0x0000006400948947 */ /* 0x000fec0003800000 */
[----:B------:R-:W-:Y:S01]  /*1b1e0*/  ISETP.NE.U32.AND P0, PT, RZ, UR10, PT ;  /* 0x0000000aff007c0c */ /* 0x000fe2000bf05070 */
[----:B------:R-:W4:Y:S03]  /*1b1f0*/  LDC.64 R30, c[0x0][0x390] ;  /* 0x0000e400ff1e7b82 */ /* 0x000f260000000a00 */
[----:B------:R-:W-:-:S13]  /*1b200*/  ISETP.NE.AND.EX P0, PT, RZ, UR11, PT, P0 ;  /* 0x0000000bff007c0c */ /* 0x000fda000bf05300 */
[----:B------:R-:W0:Y:S02]  /*1b210*/  @P0 LDC.64 R16, c[0x0][0x3a0] ;  /* 0x0000e800ff100b82 */ /* 0x000e240000000a00 */
[----:B0-----:R-:W-:-:S05]  /*1b220*/  @P0 IMAD.WIDE.U32 R16, R176, 0x10, R16 ;  /* 0x00000010b0100825 */ /* 0x001fca00078e0010 */
[----:B------:R4:W5:Y:S02]  /*1b230*/  @P0 LDG.E.128 R36, desc[UR6][R16.64] ;  /* 0x0000000610240981 */ /* 0x000964000c1e1d00 */
[----:B----4-:R-:W-:-:S05]  /*1b240*/  IMAD.WIDE.U32 R16, R176, 0x10, R30 ;  /* 0x00000010b0107825 */ /* 0x010fca00078e001e */
[----:B-123--:R0:W5:Y:S01]  /*1b250*/  LDG.E.128 R140, desc[UR6][R16.64] ;  /* 0x00000006108c7981 */ /* 0x00e162000c1e1d00 */
        /* <DEDUP_REMOVED lines=17> */
.L_x_12182:
        /* <DEDUP_REMOVED lines=12> */
.L_x_12184:
[----:B------:R-:W-:Y:S05]  /*1b430*/  BSYNC.RECONVERGENT B2 ;  /* 0x0000000000027941 */ /* 0x000fea0003800200 */
.L_x_12183:
        /* <DEDUP_REMOVED lines=61> */
.L_x_12181:
[----:B------:R-:W-:Y:S05]  /*1b810*/  BSYNC.RECONVERGENT B1 ;  /* 0x0000000000017941 */ /* 0x000fea0003800200 */
.L_x_12180:
        /* <DEDUP_REMOVED lines=29> */
.L_x_12187:
        /* <DEDUP_REMOVED lines=12> */
.L_x_12189:
[----:B------:R-:W-:Y:S05]  /*1bab0*/  BSYNC.RECONVERGENT B2 ;  /* 0x0000000000027941 */ /* 0x000fea0003800200 */
.L_x_12188:
        /* <DEDUP_REMOVED lines=61> */
.L_x_12186:
[----:B------:R-:W-:Y:S05]  /*1be90*/  BSYNC.RECONVERGENT B1 ;  /* 0x0000000000017941 */ /* 0x000fea0003800200 */
.L_x_12185:
        /* <DEDUP_REMOVED lines=24> */
.L_x_12192:
        /* <DEDUP_REMOVED lines=12> */
.L_x_12194:
[----:B------:R-:W-:Y:S05]  /*1c0e0*/  BSYNC.RECONVERGENT B2 ;  /* 0x0000000000027941 */ /* 0x000fea0003800200 */
.L_x_12193:
        /* <DEDUP_REMOVED lines=61> */
.L_x_12191:
[----:B------:R-:W-:Y:S05]  /*1c4c0*/  BSYNC.RECONVERGENT B1 ;  /* 0x0000000000017941 */ /* 0x000fea0003800200 */
.L_x_12190:
        /* <DEDUP_REMOVED lines=24> */
.L_x_12197:
        /* <DEDUP_REMOVED lines=12> */
.L_x_12199:
[----:B------:R-:W-:Y:S05]  /*1c710*/  BSYNC.RECONVERGENT B2 ;  /* 0x0000000000027941 */ /* 0x000fea0003800200 */
.L_x_12198:
        /* <DEDUP_REMOVED lines=61> */
.L_x_12196:
[----:B------:R-:W-:Y:S05]  /*1caf0*/  BSYNC.RECONVERGENT B1 ;  /* 0x0000000000017941 */ /* 0x000fea0003800200 */
.L_x_12195:
        /* <DEDUP_REMOVED lines=24> */
.L_x_12202:
        /* <DEDUP_REMOVED lines=12> */
.L_x_12204:
[----:B------:R-:W-:Y:S05]  /*1cd40*/  BSYNC.RECONVERGENT B2 ;  /* 0x0000000000027941 */ /* 0x000fea0003800200 */
.L_x_12203:
        /* <DEDUP_REMOVED lines=61> */
.L_x_12201:
[----:B------:R-:W-:Y:S05]  /*1d120*/  BSYNC.RECONVERGENT B1 ;  /* 0x0000000000017941 */ /* 0x000fea0003800200 */
.L_x_12200:
        /* <DEDUP_REMOVED lines=25> */
.L_x_12207:
        /* <DEDUP_REMOVED lines=12> */
.L_x_12209:
[----:B------:R-:W-:Y:S05]  /*1d380*/  BSYNC.RECONVERGENT B2 ;  /* 0x0000000000027941 */ /* 0x000fea0003800200 */
.L_x_12208:
        /* <DEDUP_REMOVED lines=61> */
.L_x_12206:
[----:B------:R-:W-:Y:S05]  /*1d760*/  BSYNC.RECONVERGENT B1 ;  /* 0x0000000000017941 */ /* 0x000fea0003800200 */
.L_x_12205:
        /* <DEDUP_REMOVED lines=25> */
.L_x_12212:
        /* <DEDUP_REMOVED lines=12> */
.L_x_12214:
[----:B------:R-:W-:Y:S05]  /*1d9c0*/  BSYNC.RECONVERGENT B2 ;  /* 0x0000000000027941 */ /* 0x000fea0003800200 */
.L_x_12213:
        /* <DEDUP_REMOVED lines=61> */
.L_x_12211:
[----:B------:R-:W-:Y:S05]  /*1dda0*/  BSYNC.RECONVERGENT B1 ;  /* 0x0000000000017941 */ /* 0x000fea0003800200 */
.L_x_12210:
        /* <DEDUP_REMOVED lines=24> */
.L_x_12217:
        /* <DEDUP_REMOVED lines=15> */
.L_x_12219:
[----:B------:R-:W-:Y:S05]  /*1e020*/  BSYNC.RECONVERGENT B2 ;  /* 0x0000000000027941 */ /* 0x000fea0003800200 */
.L_x_12218:
        /* <DEDUP_REMOVED lines=61> */
.L_x_12216:
[----:B------:R-:W-:Y:S05]  /*1e400*/  BSYNC.RECONVERGENT B1 ;  /* 0x0000000000017941 */ /* 0x000fea0003800200 */
.L_x_12215:
        /* <DEDUP_REMOVED lines=16> */
.L_x_12179:
        /* <DEDUP_REMOVED lines=16> */
.L_x_12223:
        /* <DEDUP_REMOVED lines=12> */
.L_x_12225:
[----:B------:R-:W-:Y:S05]  /*1e6d0*/  BSYNC.RECONVERGENT B2 ;  /* 0x0000000000027941 */ /* 0x000fea0003800200 */
.L_x_12224:
        /* <DEDUP_REMOVED lines=61> */
.L_x_12222:
[----:B------:R-:W-:Y:S05]  /*1eab0*/  BSYNC.RECONVERGENT B1 ;  /* 0x0000000000017941 */ /* 0x000fea0003800200 */
.L_x_12221:
        /* <DEDUP_REMOVED lines=28> */
.L_x_12228:
        /* <DEDUP_REMOVED lines=12> */
.L_x_12230:
[----:B------:R-:W-:Y:S05]  /*1ed40*/  BSYNC.RECONVERGENT B2 ;  /* 0x0000000000027941 */ /* 0x000fea0003800200 */
.L_x_12229:
        /* <DEDUP_REMOVED lines=61> */
.L_x_12227:
[----:B------:R-:W-:Y:S05]  /*1f120*/  BSYNC.RECONVERGENT B1 ;  /* 0x0000000000017941 */ /* 0x000fea0003800200 */
.L_x_12226:
        /* <DEDUP_REMOVED lines=22> */
.L_x_12233:
        /* <DEDUP_REMOVED lines=12> */
.L_x_12235:
[----:B------:R-:W-:Y:S05]  /*1f350*/  BSYNC.RECONVERGENT B2 ;  /* 0x0000000000027941 */ /* 0x000fea0003800200 */
.L_x_12234:
        /* <DEDUP_REMOVED lines=61> */
.L_x_12232:
[----:B------:R-:W-:Y:S05]  /*1f730*/  BSYNC.RECONVERGENT B1 ;  /* 0x0000000000017941 */ /* 0x000fea0003800200 */
.L_x_12231:
        /* <DEDUP_REMOVED lines=23> */
.L_x_12238:
        /* <DEDUP_REMOVED lines=12> */
.L_x_12240:
[----:B------:R-:W-:Y:S05]  /*1f970*/  BSYNC.RECONVERGENT B2 ;  /* 0x0000000000027941 */ /* 0x000fea0003800200 */
.L_x_12239:
        /* <DEDUP_REMOVED lines=61> */
.L_x_12237:
[----:B------:R-:W-:Y:S05]  /*1fd50*/  BSYNC.RECONVERGENT B1 ;  /* 0x0000000000017941 */ /* 0x000fea0003800200 */
.L_x_12236:
        /* <DEDUP_REMOVED lines=22> */
.L_x_12243:
        /* <DEDUP_REMOVED lines=12> */
.L_x_12245:
[----:B------:R-:W-:Y:S05]  /*1ff80*/  BSYNC.RECONVERGENT B2 ;  /* 0x0000000000027941 */ /* 0x000fea0003800200 */
.L_x_12244:
        /* <DEDUP_REMOVED lines=61> */
.L_x_12242:
[----:B------:R-:W-:Y:S05]  /*20360*/  BSYNC.RECONVERGENT B1 ;  /* 0x0000000000017941 */ /* 0x000fea0003800200 */
.L_x_12241:
        /* <DEDUP_REMOVED lines=24> */
.L_x_12248:
        /* <DEDUP_REMOVED lines=12> */
.L_x_12250:
[----:B------:R-:W-:Y:S05]  /*205b0*/  BSYNC.RECONVERGENT B2 ;  /* 0x0000000000027941 */ /* 0x000fea0003800200 */
.L_x_12249:
        /* <DEDUP_REMOVED lines=61> */
.L_x_12247:
[----:B------:R-:W-:Y:S05]  /*20990*/  BSYNC.RECONVERGENT B1 ;  /* 0x0000000000017941 */ /* 0x000fea0003800200 */
.L_x_12246:
        /* <DEDUP_REMOVED lines=23> */
.L_x_12253:
        /* <DEDUP_REMOVED lines=12> */
.L_x_12255:
[----:B------:R-:W-:Y:S05]  /*20bd0*/  BSYNC.RECONVERGENT B2 ;  /* 0x0000000000027941 */ /* 0x000fea0003800200 */
.L_x_12254:
        /* <DEDUP_REMOVED lines=61> */
.L_x_12252:
[----:B------:R-:W-:Y:S05]  /*20fb0*/  BSYNC.RECONVERGENT B1 ;  /* 0x0000000000017941 */ /* 0x000fea0003800200 */
.L_x_12251:
        /* <DEDUP_REMOVED lines=23> */
.L_x_12258:
        /* <DEDUP_REMOVED lines=15> */
.L_x_12260:
[----:B------:R-:W-:Y:S05]  /*21220*/  BSYNC.RECONVERGENT B2 ;  /* 0x0000000000027941 */ /* 0x000fea0003800200 */
.L_x_12259:
        /* <DEDUP_REMOVED lines=61> */
.L_x_12257:
[----:B------:R-:W-:Y:S05]  /*21600*/  BSYNC.RECONVERGENT B1 ;  /* 0x0000000000017941 */ /* 0x000fea0003800200 */
.L_x_12256:
        /* <DEDUP_REMOVED lines=13> */
.L_x_12220:
[----:B------:R-:W0:Y:S01]  /*216e0*/  LDC.64 R178, c[0x0][0x3a8] ;  /* 0x0000ea00ffb27b82 */ /* 0x000e220000000a00 */
[----:B------:R-:W-:Y:S02]  /*216f0*/  SEL R220, RZ, 0x1000000, !P2 ;  /* 0x01000000ffdc7807 */ /* 0x000fe40005000000 */
[----:B------:R-:W-:Y:S02]  /*21700*/  SEL R221, RZ, 0x10000, !P1 ;  /* 0x00010000ffdd7807 */ /* 0x000fe40004800000 */
[----:B------:R-:W-:-:S04]  /*21710*/  SEL R222, RZ, 0x100, !P0 ;  /* 0x00000100ffde7807 */ /* 0x000fc80004000000 */
[----:B------:R-:W-:Y:S02]  /*21720*/  LOP3.LUT R220, R222, R220, R221, 0xfe, !PT ;  /* 0x000000dcdedc7212 */ /* 0x000fe400078efedd */
[----:B------:R-:W-:Y:S01]  /*21730*/  SEL R221, RZ, 0x1, !P3 ;  /* 0x00000001ffdd7807 */ /* 0x000fe20005800000 */
[----:B0-----:R-:W-:-:S05]  /*21740*/  IMAD.WIDE.U32 R178, R176, 0x10, R178 ;  /* 0x00000010b0b27825 */ /* 0x001fca00078e00b2 */
[----:B------:R0:W-:Y:S02]  /*21750*/  STG.E.128 desc[UR6][R178.64], R140 ;  /* 0x0000008cb2007986 */ /* 0x0001e4000c101d06 */
[----:B0-----:R-:W-:Y:S01]  /*21760*/  SEL R142, RZ, 0x1000000, !P6 ;  /* 0x01000000ff8e7807 */ /* 0x001fe20007000000 */
[----:B------:R-:W-:Y:S01]  /*21770*/  IMAD.MOV.U32 R178, RZ, RZ, R177 ;  /* 0x000000ffffb27224 */ /* 0x000fe200078e00b1 */
[----:B------:R-:W-:Y:S02]  /*21780*/  SEL R141, RZ, 0x10000, !P5 ;  /* 0x00010000ff8d7807 */ /* 0x000fe40006800000 */
[----:B------:R-:W-:Y:S02]  /*21790*/  SEL R140, RZ, 0x100, !P4 ;  /* 0x00000100ff8c7807 */ /* 0x000fe40006000000 */
[----:B------:R-:W-:Y:S02]  /*217a0*/  LOP3.LUT P6, RZ, R0, 0x2, RZ, 0xc0, !PT ;  /* 0x0000000200ff7812 */ /* 0x000fe400078cc0ff */
[----:B------:R-:W-:-:S02]  /*217b0*/  LOP3.LUT R140, R140, R142, R141, 0xfe, !PT ;  /* 0x0000008e8c8c7212 */ /* 0x000fc400078efe8d */
[----:B------:R-:W0:Y:S01]  /*217c0*/  LDC.64 R142, c[0x0][0x3b0] ;  /* 0x0000ec00ff8e7b82 */ /* 0x000e220000000a00 */
[----:B------:R-:W-:Y:S02]  /*217d0*/  SEL R179, RZ, 0x1, !P6 ;  /* 0x00000001ffb37807 */ /* 0x000fe40007000000 */
[----:B------:R-:W-:Y:S02]  /*217e0*/  LOP3.LUT R141, R140, R221, RZ, 0xfc, !PT ;  /* 0x000000dd8c8d7212 */ /* 0x000fe400078efcff */
[----:B------:R-:W-:Y:S01]  /*217f0*/  LOP3.LUT R140, R220, R179, RZ, 0xfc, !PT ;  /* 0x000000b3dc8c7212 */ /* 0x000fe200078efcff */
[C---:B0-----:R-:W-:Y:S01]  /*21800*/  IMAD.WIDE.U32 R142, R176.reuse, 0x8, R142 ;  /* 0x00000008b08e7825 */ /* 0x041fe200078e008e */
[----:B------:R-:W-:-:S04]  /*21810*/  IADD3 R176, PT, PT, R176, 0x80, RZ ;  /* 0x00000080b0b07810 */ /* 0x000fc80007ffe0ff */
[----:B------:R4:W-:Y:S03]  /*21820*/  STG.E.64 desc[UR6][R142.64], R140 ;  /* 0x0000008c8e007986 */ /* 0x0009e6000c101b06 */
.L_x_12178:
[----:B------:R-:W-:Y:S05]  /*21830*/  BSYNC.RECONVERGENT B0 ;  /* 0x0000000000007941 */ /* 0x000fea0003800200 */
.L_x_12177:
        /* <DEDUP_REMOVED lines=8> */
[----:B------:R-:W1:Y:S02]  /*218c0*/  @P0 LDC.64 R14, c[0x0][0x3a0] ;  /* 0x0000e800ff0e0b82 */ /* 0x000e640000000a00 */
[----:B-1----:R-:W-:-:S05]  /*218d0*/  @P0 IMAD.WIDE.U32 R14, R176, 0x10, R14 ;  /* 0x00000010b00e0825 */ /* 0x002fca00078e000e */
[----:B------:R0:W5:Y:S02]  /*218e0*/  @P0 LDG.E.128 R36, desc[UR6][R14.64] ;  /* 0x000000060e240981 */ /* 0x000164000c1e1d00 */
[----:B0-----:R-:W-:-:S05]  /*218f0*/  IMAD.WIDE.U32 R14, R176, 0x10, R28 ;  /* 0x00000010b00e7825 */ /* 0x001fca00078e001c */
[----:B--234-:R0:W5:Y:S01]  /*21900*/  LDG.E.128 R140, desc[UR6][R14.64] ;  /* 0x000000060e8c7981 */ /* 0x01c162000c1e1d00 */
        /* <DEDUP_REMOVED lines=17> */
.L_x_12266:
        /* <DEDUP_REMOVED lines=12> */
.L_x_12268:
[----:B------:R-:W-:Y:S05]  /*21ae0*/  BSYNC.RECONVERGENT B2 ;  /* 0x0000000000027941 */ /* 0x000fea0003800200 */
.L_x_12267:
        /* <DEDUP_REMOVED lines=61> */
.L_x_12265:
[----:B------:R-:W-:Y:S05]  /*21ec0*/  BSYNC.RECONVERGENT B1 ;  /* 0x0000000000017941 */ /* 0x000fea0003800200 */
.L_x_12264:
[----:B------:R-:W0:Y:S01]  /*21ed0*/  LDC R179, c[0x0][0x408] ;  /* 0x00010200ffb37b82 */ /* 0x000e220000000800 */
[----:B------:R-:W-:Y:S01]  /*21ee0*/  I2FP.F32.U32 R14, R14 ;  /* 0x0000000e000e7245 */ /* 0x000fe20000201000 */
[----:B------:R-:W-:Y:S01]  /*21ef0*/  IMAD.MOV.U32 R221, RZ, RZ, 0x2f800000 ;  /* 0x2f800000ffdd7424 */ /* 0x000fe200078e00ff */
[----:B-----5:R-:W-:Y:S01]  /*21f00*/  SHF.L.U32 R15, R140, 0x10, RZ ;  /* 0x000000108c0f7819 */ /* 0x020fe200000006ff */
[----:B------:R-:W-:Y:S01]  /*21f10*/  BSSY.RECONVERGENT B1, `(.L_x_12269) ;  /* 0x0000063000017945 */ /* 0x000fe20003800200 */
[----:B------:R-:W-:Y:S01]  /*21f20*/  LOP3.LUT R0, R0, 0xfffffffd, RZ, 0xc0, !PT ;  /* 0xfffffffd00007812 */ /* 0x000fe200078ec0ff */
[----:B------:R-:W-:Y:S01]  /*21f30*/  FFMA.FTZ R5, R14, R221, 1.1641532182693481445e-10 ;  /* 0x2f0000000e057423 */ /* 0x000fe200000100dd */
[----:B------:R-:W-:Y:S01]  /*21f40*/  IMAD.MOV.U32 R29, RZ, RZ, 0x2 ;  /* 0x00000002ff1d7424 */ /* 0x000fe200078e00ff */
[----:B------:R-:W1:Y:S01]  /*21f50*/  LDC R220, c[0x0][0x404] ;  /* 0x00010100ffdc7b82 */ /* 0x000e620000000800 */
[----:B------:R-:W-:-:S04]  /*21f60*/  FMUL.FTZ R14, R15, UR4 ;  /* 0x000000040f0e7c20 */ /* 0x000fc80008410000 */
        /* <DEDUP_REMOVED lines=8> */
[----:B------:R-:W-:Y:S02]  /*21ff0*/  @P0 LOP3.LUT R0, R0, 0x2, RZ, 0xfc, !PT ;  /* 0x0000000200000812 */ /* 0x000fe400078efcff */
[----:B------:R-:W-:-:S13]  /*22000*/  ISETP.NE.AND P0, PT, R28, 0x1, PT ;  /* 0x000000011c00780c */ /* 0x000fda0003f05270 */
        /* <DEDUP_REMOVED lines=9> */
.L_x_12271:
        /* <DEDUP_REMOVED lines=12> */
.L_x_12273:
[----:B------:R-:W-:Y:S05]  /*22160*/  BSYNC.RECONVERGENT B2 ;  /* 0x0000000000027941 */ /* 0x000fea0003800200 */
.L_x_12272:
        /* <DEDUP_REMOVED lines=61> */
.L_x_12270:
[----:B------:R-:W-:Y:S05]  /*22540*/  BSYNC.RECONVERGENT B1 ;  /* 0x0000000000017941 */ /* 0x000fea0003800200 */
.L_x_12269:
        /* <DEDUP_REMOVED lines=24> */
.L_x_12276:
        /* <DEDUP_REMOVED lines=12> */
.L_x_12278:
[----:B------:R-:W-:Y:S05]  /*22790*/  BSYNC.RECONVERGENT B2 ;  /* 0x0000000000027941 */ /* 0x000fea0003800200 */
.L_x_12277:
        /* <DEDUP_REMOVED lines=61> */
.L_x_12275:
[----:B------:R-:W-:Y:S05]  /*22b70*/  BSYNC.RECONVERGENT B1 ;  /* 0x0000000000017941 */ /* 0x000fea0003800200 */
.L_x_12274:
        /* <DEDUP_REMOVED lines=24> */
.L_x_12281:
        /* <DEDUP_REMOVED lines=12> */
.L_x_12283:
[----:B------:R-:W-:Y:S05]  /*22dc0*/  BSYNC.RECONVERGENT B2 ;  /* 0x0000000000027941 */ /* 0x000fea0003800200 */
.L_x_12282:
        /* <DEDUP_REMOVED lines=61> */
.L_x_12280:
[----:B------:R-:W-:Y:S05]  /*231a0*/  BSYNC.RECONVERGENT B1 ;  /* 0x0000000000017941 */ /* 0x000fea0003800200 */
.L_x_12279:
        /* <DEDUP_REMOVED lines=24> */
.L_x_12286:
        /* <DEDUP_REMOVED lines=12> */
.L_x_12288:
[----:B------:R-:W-:Y:S05]  /*233f0*/  BSYNC.RECONVERGENT B2 ;  /* 0x0000000000027941 */ /* 0x000fea0003800200 */
.L_x_12287:
        /* <DEDUP_REMOVED lines=61> */
.L_x_12285:
[----:B------:R-:W-:Y:S05]  /*237d0*/  BSYNC.RECONVERGENT B1 ;  /* 0x0000000000017941 */ /* 0x000fea0003800200 */
.L_x_12284:
        /* <DEDUP_REMOVED lines=25> */
.L_x_12291:
        /* <DEDUP_REMOVED lines=12> */
.L_x_12293:
[----:B------:R-:W-:Y:S05]  /*23a30*/  BSYNC.RECONVERGENT B2 ;  /* 0x0000000000027941 */ /* 0x000fea0003800200 */
.L_x_12292:
        /* <DEDUP_REMOVED lines=61> */
.L_x_12290:
[----:B------:R-:W-:Y:S05]  /*23e10*/  BSYNC.RECONVERGENT B1 ;  /* 0x0000000000017941 */ /* 0x000fea0003800200 */
.L_x_12289:
        /* <DEDUP_REMOVED lines=25> */
.L_x_12296:
        /* <DEDUP_REMOVED lines=12> */
.L_x_12298:
[----:B------:R-:W-:Y:S05]  /*24070*/  BSYNC.RECONVERGENT B2 ;  /* 0x0000000000027941 */ /* 0x000fea0003800200 */
.L_x_12297:
        /* <DEDUP_REMOVED lines=61> */
.L_x_12295:
[----:B------:R-:W-:Y:S05]  /*24450*/  BSYNC.RECONVERGENT B1 ;  /* 0x0000000000017941 */ /* 0x000fea0003800200 */
.L_x_12294:
        /* <DEDUP_REMOVED lines=24> */
.L_x_12301:
        /* <DEDUP_REMOVED lines=15> */
.L_x_12303:
[----:B------:R-:W-:Y:S05]  /*246d0*/  BSYNC.RECONVERGENT B2 ;  /* 0x0000000000027941 */ /* 0x000fea0003800200 */
.L_x_12302:
        /* <DEDUP_REMOVED lines=61> */
.L_x_12300:
[----:B------:R-:W-:Y:S05]  /*24ab0*/  BSYNC.RECONVERGENT B1 ;  /* 0x0000000000017941 */ /* 0x000fea0003800200 */
.L_x_12299:
        /* <DEDUP_REMOVED lines=16> */
.L_x_12263:
        /* <DEDUP_REMOVED lines=16> */
.L_x_12307:
        /* <DEDUP_REMOVED lines=12> */
.L_x_12309:
[----:B------:R-:W-:Y:S05]  /*24d80*/  BSYNC.RECONVERGENT B2 ;  /* 0x0000000000027941 */ /* 0x000fea0003800200 */
.L_x_12308:
        /* <DEDUP_REMOVED lines=61> */
.L_x_12306:
[----:B------:R-:W-:Y:S05]  /*25160*/  BSYNC.RECONVERGENT B1 ;  /* 0x0000000000017941 */ /* 0x000fea0003800200 */
.L_x_12305:
        /* <DEDUP_REMOVED lines=11> */
[----:B-1----:R-:W-:Y:S01]  /*25220*/  FSETP.GTU.FTZ.AND P0, PT, R5, R220, PT ;  /* 0x000000dc0500720b */ /* 0x002fe20003f1c000 */
[----:B------:R-:W-:-:S03]  /*25230*/  IMAD.MOV.U32 R5, RZ, RZ, R4 ;  /* 0x000000ffff057224 */ /* 0x000fc600078e0004 */
[----:B------:R-:W-:Y:S02]  /*25240*/  FSEL R15, R14, RZ, !P0 ;  /* 0x000000ff0e0f7208 */ /* 0x000fe40004000000 */
[----:B------:R-:W-:Y:S02]  /*25250*/  PLOP3.LUT P0, PT, P0, PT, PT, 0x8, 0x80 ;  /* 0x000000000080781c */ /* 0x000fe4000070e170 */
[----:B------:R-:W-:Y:S01]  /*25260*/  PRMT R14, R140, 0x7632, R14 ;  /* 0x000076328c0e7816 */ /* 0x000fe2000000000e */
[----:B------:R-:W-:-:S10]  /*25270*/  FMUL.FTZ R15, R15, R68 ;  /* 0x000000440f0f7220 */ /* 0x000fd40000410000 */
[----:B------:R-:W-:Y:S02]  /*25280*/  @P0 LOP3.LUT R0, R0, 0x2, RZ, 0xfc, !PT ;  /* 0x0000000200000812 */ /* 0x000fe400078efcff */
[----:B------:R-:W-:-:S13]  /*25290*/  ISETP.NE.AND P0, PT, R28, 0x1, PT ;  /* 0x000000011c00780c */ /* 0x000fda0003f05270 */
        /* <DEDUP_REMOVED lines=9> */
.L_x_12312:
        /* <DEDUP_REMOVED lines=12> */
.L_x_12314:
[----:B------:R-:W-:Y:S05]  /*253f0*/  BSYNC.RECONVERGENT B2 ;  /* 0x0000000000027941 */ /* 0x000fea0003800200 */
.L_x_12313:
        /* <DEDUP_REMOVED lines=61> */
.L_x_12311:
[----:B------:R-:W-:Y:S05]  /*257d0*/  BSYNC.RECONVERGENT B1 ;  /* 0x0000000000017941 */ /* 0x000fea0003800200 */
.L_x_12310:
        /* <DEDUP_REMOVED lines=22> */
.L_x_12317:
        /* <DEDUP_REMOVED lines=12> */
.L_x_12319:
[----:B------:R-:W-:Y:S05]  /*25a00*/  BSYNC.RECONVERGENT B2 ;  /* 0x0000000000027941 */ /* 0x000fea0003800200 */
.L_x_12318:
        /* <DEDUP_REMOVED lines=61> */
.L_x_12316:
[----:B------:R-:W-:Y:S05]  /*25de0*/  BSYNC.RECONVERGENT B1 ;  /* 0x0000000000017941 */ /* 0x000fea0003800200 */
.L_x_12315:
        /* <DEDUP_REMOVED lines=23> */
.L_x_12322:
        /* <DEDUP_REMOVED lines=12> */
.L_x_12324:
[----:B------:R-:W-:Y:S05]  /*26020*/  BSYNC.RECONVERGENT B2 ;  /* 0x0000000000027941 */ /* 0x000fea0003800200 */
.L_x_12323:
        /* <DEDUP_REMOVED lines=61> */
.L_x_12321:
[----:B------:R-:W-:Y:S05]  /*26400*/  BSYNC.RECONVERGENT B1 ;  /* 0x0000000000017941 */ /* 0x000fea0003800200 */
.L_x_12320:
        /* <DEDUP_REMOVED lines=22> */
.L_x_12327:
        /* <DEDUP_REMOVED lines=12> */
.L_x_12329:
[----:B------:R-:W-:Y:S05]  /*26630*/  BSYNC.RECONVERGENT B2 ;  /* 0x0000000000027941 */ /* 0x000fea0003800200 */
.L_x_12328:
        /* <DEDUP_REMOVED lines=61> */
.L_x_12326:
[----:B------:R-:W-:Y:S05]  /*26a10*/  BSYNC.RECONVERGENT B1 ;  /* 0x0000000000017941 */ /* 0x000fea0003800200 */
.L_x_12325:
        /* <DEDUP_REMOVED lines=24> */
.L_x_12332:
        /* <DEDUP_REMOVED lines=12> */
.L_x_12334:
[----:B------:R-:W-:Y:S05]  /*26c60*/  BSYNC.RECONVERGENT B2 ;  /* 0x0000000000027941 */ /* 0x000fea0003800200 */
.L_x_12333:
        /* <DEDUP_REMOVED lines=61> */
.L_x_12331:
[----:B------:R-:W-:Y:S05]  /*27040*/  BSYNC.RECONVERGENT B1 ;  /* 0x0000000000017941 */ /* 0x000fea0003800200 */
.L_x_12330:
        /* <DEDUP_REMOVED lines=23> */
.L_x_12337:
        /* <DEDUP_REMOVED lines=12> */
.L_x_12339:
[----:B------:R-:W-:Y:S05]  /*27280*/  BSYNC.RECONVERGENT B2 ;  /* 0x0000000000027941 */ /* 0x000fea0003800200 */
.L_x_12338:
        /* <DEDUP_REMOVED lines=61> */
.L_x_12336:
[----:B------:R-:W-:Y:S05]  /*27660*/  BSYNC.RECONVERGENT B1 ;  /* 0x0000000000017941 */ /* 0x000fea0003800200 */
.L_x_12335:
        /* <DEDUP_REMOVED lines=23> */
.L_x_12342:
        /* <DEDUP_REMOVED lines=15> */
.L_x_12344:
[----:B------:R-:W-:Y:S05]  /*278d0*/  BSYNC.RECONVERGENT B2 ;  /* 0x0000000000027941 */ /* 0x000fea0003800200 */
.L_x_12343:
        /* <DEDUP_REMOVED lines=61> */
.L_x_12341:
[----:B------:R-:W-:Y:S05]  /*27cb0*/  BSYNC.RECONVERGENT B1 ;  /* 0x0000000000017941 */ /* 0x000fea0003800200 */
.L_x_12340:
        /* <DEDUP_REMOVED lines=13> */
.L_x_12304:
[----:B------:R-:W0:Y:S01]  /*27d90*/  LDC.64 R178, c[0x0][0x3a8] ;  /* 0x0000ea00ffb27b82 */ /* 0x000e220000000a00 */
[----:B------:R-:W-:Y:S02]  /*27da0*/  SEL R222, RZ, 0x1000000, !P2 ;  /* 0x01000000ffde7807 */ /* 0x000fe40005000000 */
[----:B------:R-:W-:Y:S02]  /*27db0*/  SEL R221, RZ, 0x10000, !P1 ;  /* 0x00010000ffdd7807 */ /* 0x000fe40004800000 */
[----:B------:R-:W-:-:S04]  /*27dc0*/  SEL R220, RZ, 0x100, !P0 ;  /* 0x00000100ffdc7807 */ /* 0x000fc80004000000 */
[----:B------:R-:W-:Y:S01]  /*27dd0*/  LOP3.LUT R220, R220, R222, R221, 0xfe, !PT ;  /* 0x000000dedcdc7212 */ /* 0x000fe200078efedd */
        /* <DEDUP_REMOVED lines=10> */
[----:B------:R-:W-:Y:S02]  /*27e80*/  SEL R179, RZ, 0x1, !P6 ;  /* 0x00000001ffb37807 */ /* 0x000fe40007000000 */
[----:B------:R-:W-:Y:S02]  /*27e90*/  LOP3.LUT R141, R141, R140, RZ, 0xfc, !PT ;  /* 0x0000008c8d8d7212 */ /* 0x000fe400078efcff */
[----:B------:R-:W-:Y:S01]  /*27ea0*/  LOP3.LUT R140, R220, R179, RZ, 0xfc, !PT ;  /* 0x000000b3dc8c7212 */ /* 0x000fe200078efcff */
[C---:B0-----:R-:W-:Y:S01]  /*27eb0*/  IMAD.WIDE.U32 R142, R176.reuse, 0x8, R142 ;  /* 0x00000008b08e7825 */ /* 0x041fe200078e008e */
[----:B------:R-:W-:-:S04]  /*27ec0*/  IADD3 R176, PT, PT, R176, 0x80, RZ ;  /* 0x00000080b0b07810 */ /* 0x000fc80007ffe0ff */
[----:B------:R0:W-:Y:S03]  /*27ed0*/  STG.E.64 desc[UR6][R142.64], R140 ;  /* 0x0000008c8e007986 */ /* 0x0001e6000c101b06 */
.L_x_12262:
[----:B------:R-:W-:Y:S05]  /*27ee0*/  BSYNC.RECONVERGENT B0 ;  /* 0x0000000000007941 */ /* 0x000fea0003800200 */
.L_x_12261:
[----:B------:R-:W-:Y:S01]  /*27ef0*/  ISETP.GE.U32.AND P0, PT, R10, 0x380, PT ;  /* 0x000003800a00780c */ /* 0x000fe20003f06070 */
[----:B------:R-:W-:-:S12]  /*27f00*/  BSSY.RECONVERGENT B0, `(.L_x_12345) ;  /* 0x000066b000007945 */ /* 0x000fd80003800200 */
[----:B------:R-:W-:Y:S05]  /*27f10*/  @!P0 BRA `(.L_x_12346) ;  /* 0x0000006400a48947 */ /* 0x000fea0003800000 */
        /* <DEDUP_REMOVED lines=25> */
.L_x_12350:
        /* <DEDUP_REMOVED lines=12> */
.L_x_12352:
[----:B------:R-:W-:Y:S05]  /*28170*/  BSYNC.RECONVERGENT B2 ;  /* 0x0000000000027941 */ /* 0x000fea0003800200 */
.L_x_12351:
        /* <DEDUP_REMOVED lines=61> */
.L_x_12349:
[----:B------:R-:W-:Y:S05]  /*28550*/  BSYNC.RECONVERGENT B1 ;  /* 0x0000000000017941 */ /* 0x000fea0003800200 */
.L_x_12348:
        /* <DEDUP_REMOVED lines=29> */
.L_x_12355:
        /* <DEDUP_REMOVED lines=12> */
.L_x_12357:
[----:B------:R-:W-:Y:S05]  /*287f0*/  BSYNC.RECONVERGENT B2 ;  /* 0x0000000000027941 */ /* 0x000fea0003800200 */
.L_x_12356:
        /* <DEDUP_REMOVED lines=61> */
.L_x_12354:
[----:B------:R-:W-:Y:S05]  /*28bd0*/  BSYNC.RECONVERGENT B1 ;  /* 0x0000000000017941 */ /* 0x000fea0003800200 */
.L_x_12353:
[----:B------:R-:W-:Y:S01]  /*28be0*/  I2FP.F32.U32 R26, R5 ;  /* 0x00000005001a7245 */ /* 0x000fe20000201000 */
[----:B------:R-:W-:Y:S01]  /*28bf0*/  BSSY.RECONVERGENT B1, `(.L_x_12358) ;  /* 0x0000063000017945 */ /* 0x000fe20003800200 */
[----:B------:R-:W-:Y:S01]  /*28c00*/  SHF.L.U32 R12, R12, 0x10, RZ ;  /* 0x000000100c0c7819 */ /* 0x000fe200000006ff */
[----:B------:R-:W-:Y:S01]  /*28c10*/  IMAD.MOV.U32 R160, RZ, RZ, 0x2 ;  /* 0x00000002ffa07424 */ /* 0x000fe200078e00ff */
[----:B------:R-:W-:Y:S01]  /*28c20*/  LOP3.LUT R0, R0, 0xfffffffd, RZ, 0xc0, !PT ;  /* 0xfffffffd00007812 */ /* 0x000fe200078ec0ff */
        /* <DEDUP_REMOVED lines=9> */
[----:B------:R-:W-:-:S10]  /*28cc0*/  FFMA.FTZ R12, R12, R45, R161 ;  /* 0x0000002d0c0c7223 */ /* 0x000fd400000100a1 */
        /* <DEDUP_REMOVED lines=11> */
.L_x_12360:
        /* <DEDUP_REMOVED lines=12> */
.L_x_12362:
[----:B------:R-:W-:Y:S05]  /*28e40*/  BSYNC.RECONVERGENT B2 ;  /* 0x0000000000027941 */ /* 0x000fea0003800200 */
.L_x_12361:
        /* <DEDUP_REMOVED lines=61> */
.L_x_12359:
[----:B------:R-:W-:Y:S05]  /*29220*/  BSYNC.RECONVERGENT B1 ;  /* 0x0000000000017941 */ /* 0x000fea0003800200 */
.L_x_12358:
        /* <DEDUP_REMOVED lines=24> */
.L_x_12365:
        /* <DEDUP_REMOVED lines=12> */
.L_x_12367:
[----:B------:R-:W-:Y:S05]  /*29470*/  BSYNC.RECONVERGENT B2 ;  /* 0x0000000000027941 */ /* 0x000fea0003800200 */
.L_x_12366:
        /* <DEDUP_REMOVED lines=61> */
.L_x_12364:
[----:B------:R-:W-:Y:S05]  /*29850*/  BSYNC.RECONVERGENT B1 ;  /* 0x0000000000017941 */ /* 0x000fea0003800200 */
.L_x_12363:
        /* <DEDUP_REMOVED lines=24> */
.L_x_12370:
        /* <DEDUP_REMOVED lines=12> */
.L_x_12372:
[----:B------:R-:W-:Y:S05]  /*29aa0*/  BSYNC.RECONVERGENT B2 ;  /* 0x0000000000027941 */ /* 0x000fea0003800200 */
.L_x_12371:
        /* <DEDUP_REMOVED lines=61> */
.L_x_12369:
[----:B------:R-:W-:Y:S05]  /*29e80*/  BSYNC.RECONVERGENT B1 ;  /* 0x0000000000017941 */ /* 0x000fea0003800200 */
.L_x_12368:
        /* <DEDUP_REMOVED lines=25> */
.L_x_12375:
        /* <DEDUP_REMOVED lines=12> */
.L_x_12377:
[----:B------:R-:W-:Y:S05]  /*2a0e0*/  BSYNC.RECONVERGENT B2 ;  /* 0x0000000000027941 */ /* 0x000fea0003800200 */
.L_x_12376:
        /* <DEDUP_REMOVED lines=61> */
.L_x_12374:
[----:B------:R-:W-:Y:S05]  /*2a4c0*/  BSYNC.RECONVERGENT B1 ;  /* 0x0000000000017941 */ /* 0x000fea0003800200 */
.L_x_12373:
        /* <DEDUP_REMOVED lines=25> */
.L_x_12380:
        /* <DEDUP_REMOVED lines=12> */
.L_x_12382:
[----:B------:R-:W-:Y:S05]  /*2a720*/  BSYNC.RECONVERGENT B2 ;  /* 0x0000000000027941 */ /* 0x000fea0003800200 */
.L_x_12381:
        /* <DEDUP_REMOVED lines=61> */
.L_x_12379:
[----:B------:R-:W-:Y:S05]  /*2ab00*/  BSYNC.RECONVERGENT B1 ;  /* 0x0000000000017941 */ /* 0x000fea0003800200 */
.L_x_12378:
        /* <DEDUP_REMOVED lines=24> */
.L_x_12385:
        /* <DEDUP_REMOVED lines=15> */
.L_x_12387:
[----:B------:R-:W-:Y:S05]  /*2ad80*/  BSYNC.RECONVERGENT B2 ;  /* 0x0000000000027941 */ /* 0x000fea0003800200 */
.L_x_12386:
        /* <DEDUP_REMOVED lines=61> */
.L_x_12384:
[----:B------:R-:W-:Y:S05]  /*2b160*/  BSYNC.RECONVERGENT B1 ;  /* 0x0000000000017941 */ /* 0x000fea0003800200 */
.L_x_12383:
        /* <DEDUP_REMOVED lines=16> */
.L_x_12347:
        /* <DEDUP_REMOVED lines=16> */
.L_x_12391:
        /* <DEDUP_REMOVED lines=12> */
.L_x_12393:
[----:B------:R-:W-:Y:S05]  /*2b430*/  BSYNC.RECONVERGENT B2 ;  /* 0x0000000000027941 */ /* 0x000fea0003800200 */
.L_x_12392:
        /* <DEDUP_REMOVED lines=61> */
.L_x_12390:
[----:B------:R-:W-:Y:S05]  /*2b810*/  BSYNC.RECONVERGENT B1 ;  /* 0x0000000000017941 */ /* 0x000fea0003800200 */
.L_x_12389:
        /* <DEDUP_REMOVED lines=28> */
.L_x_12396:
        /* <DEDUP_REMOVED lines=12> */
.L_x_12398:
[----:B------:R-:W-:Y:S05]  /*2baa0*/  BSYNC.RECONVERGENT B2 ;  /* 0x0000000000027941 */ /* 0x000fea0003800200 */
.L_x_12397:
        /* <DEDUP_REMOVED lines=61> */
.L_x_12395:
[----:B------:R-:W-:Y:S05]  /*2be80*/  BSYNC.RECONVERGENT B1 ;  /* 0x0000000000017941 */ /* 0x000fea0003800200 */
.L_x_12394:
[----:B------:R-:W-:Y:S01]  /*2be90*/  I2FP.F32.U32 R26, R5 ;  /* 0x00000005001a7245 */ /* 0x000fe20000201000 */
[----:B------:R-:W-:Y:S01]  /*2bea0*/  IMAD.U32 R12, R12, 0x10000, RZ ;  /* 0x000100000c0c7824 */ /* 0x000fe200078e00ff */
[----:B------:R-:W-:Y:S01]  /*2beb0*/  LOP3.LUT R0, R0, 0xfffffffd, RZ, 0xc0, !PT ;  /* 0xfffffffd00007812 */ /* 0x000fe200078ec0ff */
        /* <DEDUP_REMOVED lines=9> */
[----:B------:R-:W-:-:S10]  /*2bf50*/  FMUL.FTZ R12, R12, R45 ;  /* 0x0000002d0c0c7220 */ /* 0x000fd40000410000 */
[----:B------:R-:W-:Y:S02]  /*2bf60*/  @P1 LOP3.LUT R0, R0, 0x2, RZ, 0xfc, !PT ;  /* 0x0000000200001812 */ /* 0x000fe400078efcff */
[----:B------:R-:W-:-:S13]  /*2bf70*/  ISETP.NE.AND P1, PT, R27, 0x1, PT ;  /* 0x000000011b00780c */ /* 0x000fda0003f25270 */
        /* <DEDUP_REMOVED lines=9> */
.L_x_12401:
        /* <DEDUP_REMOVED lines=12> */
.L_x_12403:
[----:B------:R-:W-:Y:S05]  /*2c0d0*/  BSYNC.RECONVERGENT B2 ;  /* 0x0000000000027941 */ /* 0x000fea0003800200 */
.L_x_12402:
        /* <DEDUP_REMOVED lines=61> */
.L_x_12400:
[----:B------:R-:W-:Y:S05]  /*2c4b0*/  BSYNC.RECONVERGENT B1 ;  /* 0x0000000000017941 */ /* 0x000fea0003800200 */
.L_x_12399:
        /* <DEDUP_REMOVED lines=23> */
.L_x_12406:
        /* <DEDUP_REMOVED lines=12> */
.L_x_12408:
[----:B------:R-:W-:Y:S05]  /*2c6f0*/  BSYNC.RECONVERGENT B2 ;  /* 0x0000000000027941 */ /* 0x000fea0003800200 */
.L_x_12407:
        /* <DEDUP_REMOVED lines=61> */
.L_x_12405:
[----:B------:R-:W-:Y:S05]  /*2cad0*/  BSYNC.RECONVERGENT B1 ;  /* 0x0000000000017941 */ /* 0x000fea0003800200 */
.L_x_12404:
        /* <DEDUP_REMOVED lines=22> */
.L_x_12411:
        /* <DEDUP_REMOVED lines=12> */
.L_x_12413:
[----:B------:R-:W-:Y:S05]  /*2cd00*/  BSYNC.RECONVERGENT B2 ;  /* 0x0000000000027941 */ /* 0x000fea0003800200 */
.L_x_12412:
        /* <DEDUP_REMOVED lines=61> */
.L_x_12410:
[----:B------:R-:W-:Y:S05]  /*2d0e0*/  BSYNC.RECONVERGENT B1 ;  /* 0x0000000000017941 */ /* 0x000fea0003800200 */
.L_x_12409:
        /* <DEDUP_REMOVED lines=13> */
[----:B------:R-:W-:-:S04]  /*2d1c0*/  HFMA2 R5, -RZ, RZ, 0, 1.1920928955078125e-07 ;  /* 0x00000002ff057431 */ /* 0x000fc800000001ff */
[----:B------:R-:W-:Y:S01]  /*2d1d0*/  MOV R160, R140 ;  /* 0x0000008c00a07202 */ /* 0x000fe20000000f00 */
[----:B------:R-:W-:Y:S06]  /*2d1e0*/  @!P4 BRA `(.L_x_12415) ;  /* 0x000000040048c947 */ /* 0x000fec0003800000 */
        /* <DEDUP_REMOVED lines=8> */
.L_x_12416:
        /* <DEDUP_REMOVED lines=12> */
.L_x_12418:
[----:B------:R-:W-:Y:S05]  /*2d330*/  BSYNC.RECONVERGENT B2 ;  /* 0x0000000000027941 */ /* 0x000fea0003800200 */
.L_x_12417:
        /* <DEDUP_REMOVED lines=61> */
.L_x_12415:
[----:B------:R-:W-:Y:S05]  /*2d710*/  BSYNC.RECONVERGENT B1 ;  /* 0x0000000000017941 */ /* 0x000fea0003800200 */
.L_x_12414:
        /* <DEDUP_REMOVED lines=23> */
.L_x_12421:
        /* <DEDUP_REMOVED lines=12> */
.L_x_12423:
[----:B------:R-:W-:Y:S05]  /*2d950*/  BSYNC.RECONVERGENT B2 ;  /* 0x0000000000027941 */ /* 0x000fea0003800200 */
.L_x_12422:
        /* <DEDUP_REMOVED lines=60> */
[----:B------:R-:W-:-:S07]  /*2dd20*/  LOP3.LUT R6, R6, UR5, R5, 0x96, !PT ;  /* 0x0000000506067c12 */ /* 0x000fce000f8e9605 */
.L_x_12420:
[----:B------:R-:W-:Y:S05]  /*2dd30*/  BSYNC.RECONVERGENT B1 ;  /* 0x0000000000017941 */ /* 0x000fea0003800200 */
.L_x_12419:
        /* <DEDUP_REMOVED lines=23> */
.L_x_12426:
        /* <DEDUP_REMOVED lines=8> */
[----:B------:R-:W-:Y:S01]  /*2df30*/  @!P6 IADD3 R11, PT, PT, R11, 0x1, RZ ;  /* 0x000000010b0be810 */ /* 0x000fe20007ffe0ff */
[----:B------:R-:W-:Y:S01]  /*2df40*/  @!P6 VIADD R4, R3, 0x1 ;  /* 0x000000010304e836 */ /* 0x000fe20000000000 */
[----:B------:R-:W-:Y:S02]  /*2df50*/  @!P6 MOV R8, RZ ;  /* 0x000000ff0008e202 */ /* 0x000fe40000000f00 */
[----:B------:R-:W-:-:S13]  /*2df60*/  ISETP.NE.AND P0, PT, R11, RZ, !P6 ;  /* 0x000000ff0b00720c */ /* 0x000fda0007705270 */
[----:B------:R-:W-:Y:S02]  /*2df70*/  @P0 IADD3 R4, PT, PT, R3, RZ, RZ ;  /* 0x000000ff03040210 */ /* 0x000fe40007ffe0ff */
[----:B------:R-:W-:-:S03]  /*2df80*/  LOP3.LUT P0, RZ, R0, 0x200, RZ, 0xc0, !PT ;  /* 0x0000020000ff7812 */ /* 0x000fc6000780c0ff */
[----:B------:R-:W-:-:S10]  /*2df90*/  @!P6 IMAD.MOV.U32 R3, RZ, RZ, R4 ;  /* 0x000000ffff03e224 */ /* 0x000fd400078e0004 */
.L_x_12428:
[----:B------:R-:W-:Y:S05]  /*2dfa0*/  BSYNC.RECONVERGENT B2 ;  /* 0x0000000000027941 */ /* 0x000fea0003800200 */
.L_x_12427:
        /* <DEDUP_REMOVED lines=61> */
.L_x_12425:
[----:B------:R-:W-:Y:S05]  /*2e380*/  BSYNC.RECONVERGENT B1 ;  /* 0x0000000000017941 */ /* 0x000fea0003800200 */
.L_x_12424:
[----:B------:R-:W-:Y:S02]  /*2e390*/  I2FP.F32.U32 R142, R142 ;  /* 0x0000008e008e7245 */ /* 0x000fe40000201000 */
[----:B------:R-:W-:-:S03]  /*2e3a0*/  SHF.L.U32 R175, R175, 0x10, RZ ;  /* 0x00000010afaf7819 */ /* 0x000fc600000006ff */
        /* <DEDUP_REMOVED lines=11> */
.L_x_12388:
[----:B------:R-:W0:Y:S01]  /*2e460*/  LDC.64 R178, c[0x0][0x3a8] ;  /* 0x0000ea00ffb27b82 */ /* 0x000e220000000a00 */
[----:B------:R-:W-:Y:S02]  /*2e470*/  SEL R221, RZ, 0x10000, !P5 ;  /* 0x00010000ffdd7807 */ /* 0x000fe40006800000 */
[C---:B------:R-:W-:Y:S02]  /*2e480*/  LOP3.LUT P5, RZ, R0.reuse, 0x2, RZ, 0xc0, !PT ;  /* 0x0000000200ff7812 */ /* 0x040fe400078ac0ff */
[----:B------:R-:W-:Y:S02]  /*2e490*/  SEL R220, RZ, 0x1000000, !P6 ;  /* 0x01000000ffdc7807 */ /* 0x000fe40007000000 */
[----:B------:R-:W-:Y:S02]  /*2e4a0*/  SEL R222, RZ, 0x100, !P4 ;  /* 0x00000100ffde7807 */ /* 0x000fe40006000000 */
[----:B------:R-:W-:Y:S02]  /*2e4b0*/  LOP3.LUT P6, RZ, R0, 0x4, RZ, 0xc0, !PT ;  /* 0x0000000400ff7812 */ /* 0x000fe400078cc0ff */
[----:B------:R-:W-:-:S02]  /*2e4c0*/  LOP3.LUT R222, R222, R220, R221, 0xfe, !PT ;  /* 0x000000dcdede7212 */ /* 0x000fc400078efedd */
[----:B------:R-:W-:Y:S02]  /*2e4d0*/  SEL R221, RZ, 0x1, !P3 ;  /* 0x00000001ffdd7807 */ /* 0x000fe40005800000 */
[----:B------:R-:W-:Y:S01]  /*2e4e0*/  SEL R220, RZ, 0x1, !P6 ;  /* 0x00000001ffdc7807 */ /* 0x000fe20007000000 */
[----:B0-----:R-:W-:-:S05]  /*2e4f0*/  IMAD.WIDE.U32 R178, R176, 0x10, R178 ;  /* 0x00000010b0b27825 */ /* 0x001fca00078e00b2 */
[----:B------:R0:W-:Y:S02]  /*2e500*/  STG.E.128 desc[UR6][R178.64], R140 ;  /* 0x0000008cb2007986 */ /* 0x0001e4000c101d06 */
[----:B0-----:R-:W-:Y:S01]  /*2e510*/  SEL R142, RZ, 0x100, !P5 ;  /* 0x00000100ff8e7807 */ /* 0x001fe20006800000 */
[----:B------:R-:W-:Y:S01]  /*2e520*/  IMAD.MOV.U32 R178, RZ, RZ, R177 ;  /* 0x000000ffffb27224 */ /* 0x000fe200078e00b1 */
[----:B------:R-:W-:Y:S02]  /*2e530*/  SEL R140, RZ, 0x1000000, !P2 ;  /* 0x01000000ff8c7807 */ /* 0x000fe40005000000 */
[----:B------:R-:W-:-:S04]  /*2e540*/  SEL R141, RZ, 0x10000, !P1 ;  /* 0x00010000ff8d7807 */ /* 0x000fc80004800000 */
[----:B------:R-:W-:Y:S02]  /*2e550*/  LOP3.LUT R179, R142, R140, R141, 0xfe, !PT ;  /* 0x0000008c8eb37212 */ /* 0x000fe400078efe8d */
[----:B------:R-:W0:Y:S01]  /*2e560*/  LDC.64 R142, c[0x0][0x3b0] ;  /* 0x0000ec00ff8e7b82 */ /* 0x000e220000000a00 */
[----:B------:R-:W-:Y:S02]  /*2e570*/  LOP3.LUT R141, R222, R221, RZ, 0xfc, !PT ;  /* 0x000000ddde8d7212 */ /* 0x000fe400078efcff */
[----:B------:R-:W-:Y:S01]  /*2e580*/  LOP3.LUT R140, R179, R220, RZ, 0xfc, !PT ;  /* 0x000000dcb38c7212 */ /* 0x000fe200078efcff */
[----:B0-----:R-:W-:-:S05]  /*2e590*/  IMAD.WIDE.U32 R142, R176, 0x8, R142 ;  /* 0x00000008b08e7825 */ /* 0x001fca00078e008e */
[----:B------:R0:W-:Y:S02]  /*2e5a0*/  STG.E.64 desc[UR6][R142.64], R140 ;  /* 0x0000008c8e007986 */ /* 0x0001e4000c101b06 */
.L_x_12346:
[----:B------:R-:W-:Y:S05]  /*2e5b0*/  BSYNC.RECONVERGENT B0 ;  /* 0x0000000000007941 */ /* 0x000fea0003800200 */
.L_x_12345:
[----:B01234-:R-:W-:Y:S01]  /*2e5c0*/  FADD.FTZ R141, RZ, R25 ;  /* 0x00000019ff8d7221 */ /* 0x01ffe20000010000 */
[----:B------:R-:W-:Y:S01]  /*2e5d0*/  P2R R143, PR, RZ, 0x1 ;  /* 0x00000001ff8f7803 */ /* 0x000fe20000000000 */
[----:B------:R-:W0:Y:S01]  /*2e5e0*/  S2R R221, SR_TID.X ;  /* 0x0000000000dd7919 */ /* 0x000e220000002100 */
[----:B------:R-:W-:Y:S01]  /*2e5f0*/  LOP3.LUT P0, RZ, R0, 0x20, RZ, 0xc0, !PT ;  /* 0x0000002000ff7812 */ /* 0x000fe2000780c0ff */
[----:B------:R-:W-:Y:S01]  /*2e600*/  FADD.FTZ R140, R24, R141 ;  /* 0x0000008d188c7221 */ /* 0x000fe20000010000 */
[C---:B------:R-:W-:Y:S01]  /*2e610*/  ISETP.GT.U32.AND P1, PT, R10.reuse, 0xff, PT ;  /* 0x000000ff0a00780c */ /* 0x040fe20003f24070 */
[----:B------:R-:W-:Y:S01]  /*2e620*/  BSSY.RECONVERGENT B0, `(.L_x_12429) ;  /* 0x00000cd000007945 */ /* 0x000fe20003800200 */
[C---:B------:R-:W-:Y:S01]  /*2e630*/  ISETP.GT.U32.AND P2, PT, R10.reuse, 0x17f, PT ;  /* 0x0000017f0a00780c */ /* 0x040fe20003f44070 */
        /* <DEDUP_REMOVED lines=88> */
[----:B------:R-:W-:Y:S01]  /*2ebc0*/  FADD.FTZ R141, R23, -R140 ;  /* 0x8000008c178d7221 */ /* 0x000fe20000010000 */
[----:B------:R-:W-:-:S03]  /*2ebd0*/  ISETP.NE.AND P0, PT, R143, RZ, PT ;  /* 0x000000ff8f00720c */ /* 0x000fc60003f05270 */
        /* <DEDUP_REMOVED lines=16> */
[----:B0-----:R-:W-:Y:S02]  /*2ece0*/  LOP3.LUT P1, R143, R221, 0x1f, RZ, 0xc0, !PT ;  /* 0x0000001fdd8f7812 */ /* 0x001fe4000782c0ff */
        /* <DEDUP_REMOVED lines=96> */
.L_x_12430:
[----:B------:R-:W-:Y:S05]  /*2f2f0*/  BSYNC.RECONVERGENT B0 ;  /* 0x0000000000007941 */ /* 0x000fea0003800200 */
.L_x_12429:
        /* <DEDUP_REMOVED lines=13> */
[----:B------:R-:W0:Y:S03]  /*2f3d0*/  LDS.64 R140, [R140+UR4] ;  /* 0x000000048c8c7984 */ /* 0x000e260008000a00 */
.L_x_12432:
[----:B------:R-:W-:Y:S05]  /*2f3e0*/  BSYNC.RECONVERGENT B0 ;  /* 0x0000000000007941 */ /* 0x000fea0003800200 */
.L_x_12431:
[----:B------:R-:W1:Y:S01]  /*2f3f0*/  SHFL.DOWN PT, R176, R179, 0x2, 0x1f ;  /* 0x08401f00b3b07f89 */ /* 0x000e6200000e0000 */
[----:B------:R-:W-:Y:S01]  /*2f400*/  I2FP.F32.S32 R177, R179 ;  /* 0x000000b300b17245 */ /* 0x000fe20000201400 */
[----:B------:R-:W-:Y:S01]  /*2f410*/  BSSY.RECONVERGENT B0, `(.L_x_12433) ;  /* 0x0000056000007945 */ /* 0x000fe20003800200 */
[----:B------:R-:W-:Y:S01]  /*2f420*/  ISETP.NE.AND P1, PT, RZ, UR16, PT ;  /* 0x00000010ff007c0c */ /* 0x000fe2000bf25270 */
[----:B0-----:R-:W0:Y:S01]  /*2f430*/  SHFL.DOWN PT, R221, R140, 0x2, 0x1f ;  /* 0x08401f008cdd7f89 */ /* 0x001e2200000e0000 */
[----:B------:R-:W-:Y:S02]  /*2f440*/  LOP3.LUT P3, RZ, R0, 0x20, RZ, 0xc0, !PT ;  /* 0x0000002000ff7812 */ /* 0x000fe4000786c0ff */
[----:B-1----:R-:W-:Y:S01]  /*2f450*/  I2FP.F32.S32 R142, R176 ;  /* 0x000000b0008e7245 */ /* 0x002fe20000201400 */
[----:B------:R-:W-:Y:S02]  /*2f460*/  IMAD.IADD R143, R176, 0x1, R179 ;  /* 0x00000001b08f7824 */ /* 0x000fe400078e02b3 */
[----:B0-----:R-:W-:-:S02]  /*2f470*/  FADD.FTZ R176, -R221, R140 ;  /* 0x0000008cddb07221 */ /* 0x001fc40000010100 */
[----:B------:R-:W-:Y:S02]  /*2f480*/  FMUL.FTZ R222, R221, R142 ;  /* 0x0000008eddde7220 */ /* 0x000fe40000410000 */
[----:B------:R-:W-:Y:S02]  /*2f490*/  FMUL.FTZ R220, R176, R176 ;  /* 0x000000b0b0dc7220 */ /* 0x000fe40000410000 */
[----:B------:R-:W-:Y:S01]  /*2f4a0*/  FFMA.FTZ R176, R177, R140, R222 ;  /* 0x0000008cb1b07223 */ /* 0x000fe200000100de */
[----:B------:R-:W-:Y:S01]  /*2f4b0*/  I2FP.F32.S32 R140, R143 ;  /* 0x0000008f008c7245 */ /* 0x000fe20000201400 */
[----:B------:R-:W-:Y:S02]  /*2f4c0*/  FMUL.FTZ R177, R220, R177 ;  /* 0x000000b1dcb17220 */ /* 0x000fe40000410000 */
[----:B------:R-:W0:Y:S01]  /*2f4d0*/  SHFL.DOWN PT, R220, R141, 0x2, 0x1f ;  /* 0x08401f008ddc7f89 */ /* 0x000e2200000e0000 */
[----:B------:R-:W1:Y:S01]  /*2f4e0*/  MUFU.RCP R221, R140 ;  /* 0x0000008c00dd7308 */ /* 0x000e620000001000 */
[----:B------:R-:W-:Y:S01]  /*2f4f0*/  FMUL.FTZ R177, R177, R142 ;  /* 0x0000008eb1b17220 */ /* 0x000fe20000410000 */
[----:B0-----:R-:W-:-:S02]  /*2f500*/  FADD.FTZ R142, R220, R141 ;  /* 0x0000008ddc8e7221 */ /* 0x001fc40000010000 */
[----:B------:R-:W0:Y:S02]  /*2f510*/  SHFL.DOWN PT, R220, R143, 0x1, 0x1f ;  /* 0x08201f008fdc7f89 */ /* 0x000e2400000e0000 */
[C---:B-1----:R-:W-:Y:S01]  /*2f520*/  FFMA.FTZ R142, R221.reuse, R177, R142 ;  /* 0x000000b1dd8e7223 */ /* 0x042fe2000001008e */
[----:B------:R-:W-:-:S05]  /*2f530*/  FMUL.FTZ R221, R221, R176 ;  /* 0x000000b0dddd7220 */ /* 0x000fca0000410000 */
[----:B------:R-:W1:Y:S01]  /*2f540*/  SHFL.DOWN PT, R177, R221, 0x1, 0x1f ;  /* 0x08201f00ddb17f89 */ /* 0x000e6200000e0000 */
[-C--:B0-----:R-:W-:Y:S02]  /*2f550*/  I2FP.F32.S32 R176, R220.reuse ;  /* 0x000000dc00b07245 */ /* 0x081fe40000201400 */
[----:B------:R-:W-:Y:S02]  /*2f560*/  IADD3 R220, PT, PT, R143, R220, RZ ;  /* 0x000000dc8fdc7210 */ /* 0x000fe40007ffe0ff */
[----:B------:R-:W0:Y:S02]  /*2f570*/  S2R R143, SR_TID.X ;  /* 0x00000000008f7919 */ /* 0x000e240000002100 */
[----:B------:R-:W-:Y:S01]  /*2f580*/  I2FP.F32.S32 R222, R220 ;  /* 0x000000dc00de7245 */ /* 0x000fe20000201400 */
[----:B-1----:R-:W-:Y:S01]  /*2f590*/  FMUL.FTZ R179, R177, R176 ;  /* 0x000000b0b1b37220 */ /* 0x002fe20000410000 */
[----:B------:R-:W-:Y:S02]  /*2f5a0*/  FADD.FTZ R141, R221, -R177 ;  /* 0x800000b1dd8d7221 */ /* 0x000fe40000010000 */
[----:B------:R-:W1:Y:S01]  /*2f5b0*/  MUFU.RCP R220, R222 ;  /* 0x000000de00dc7308 */ /* 0x000e620000001000 */
[----:B------:R-:W-:Y:S01]  /*2f5c0*/  FFMA.FTZ R177, R140, R221, R179 ;  /* 0x000000dd8cb17223 */ /* 0x000fe200000100b3 */
[----:B------:R-:W-:Y:S01]  /*2f5d0*/  FMUL.FTZ R141, R141, R141 ;  /* 0x0000008d8d8d7220 */ /* 0x000fe20000410000 */
[----:B------:R-:W2:Y:S01]  /*2f5e0*/  SHFL.DOWN PT, R179, R142, 0x1, 0x1f ;  /* 0x08201f008eb37f89 */ /* 0x000ea200000e0000 */
[----:B------:R-:W-:-:S02]  /*2f5f0*/  IMAD.U32 R221, RZ, RZ, UR14 ;  /* 0x0000000effdd7e24 */ /* 0x000fc4000f8e00ff */
[----:B------:R-:W-:-:S04]  /*2f600*/  FMUL.FTZ R141, R140, R141 ;  /* 0x0000008d8c8d7220 */ /* 0x000fc80000410000 */
[----:B------:R-:W-:Y:S01]  /*2f610*/  FMUL.FTZ R141, R141, R176 ;  /* 0x000000b08d8d7220 */ /* 0x000fe20000410000 */
[----:B0-----:R-:W-:Y:S01]  /*2f620*/  ISETP.NE.AND P2, PT, R143, RZ, PT ;  /* 0x000000ff8f00720c */ /* 0x001fe20003f45270 */
[----:B--2---:R-:W-:-:S04]  /*2f630*/  FADD.FTZ R179, R142, R179 ;  /* 0x000000b38eb37221 */ /* 0x004fc80000010000 */
[C---:B-1----:R-:W-:Y:S01]  /*2f640*/  FFMA.FTZ R176, R220.reuse, R141, R179 ;  /* 0x0000008ddcb07223 */ /* 0x042fe200000100b3 */
[----:B------:R-:W-:Y:S02]  /*2f650*/  FMUL.FTZ R220, R220, R177 ;  /* 0x000000b1dcdc7220 */ /* 0x000fe40000410000 */
[----:B------:R-:W0:Y:S03]  /*2f660*/  LDC R177, c[0x0][0x448] ;  /* 0x00011200ffb17b82 */ /* 0x000e260000000800 */
[----:B------:R-:W0:Y:S04]  /*2f670*/  SHFL.IDX PT, R176, R176, RZ, 0x1f ;  /* 0x00001fffb0b07589 */ /* 0x000e2800000e0000 */
[----:B------:R-:W1:Y:S01]  /*2f680*/  SHFL.IDX PT, R220, R220, RZ, 0x1f ;  /* 0x00001fffdcdc7589 */ /* 0x000e6200000e0000 */
[----:B------:R-:W2:Y:S01]  /*2f690*/  @!P2 LDC.64 R142, c[0x0][0x3c0] ;  /* 0x0000f000ff8eab82 */ /* 0x000ea20000000a00 */
[----:B0-----:R-:W-:Y:S01]  /*2f6a0*/  FFMA.FTZ R177, R176, UR17, R177 ;  /* 0x00000011b0b17c23 */ /* 0x001fe200080100b1 */
[----:B------:R-:W-:Y:S01]  /*2f6b0*/  MOV R176, UR14 ;  /* 0x0000000e00b07c02 */ /* 0x000fe20008000f00 */
[----:B-1----:R-:W-:Y:S01]  /*2f6c0*/  FMUL.FTZ R140, R220, R220 ;  /* 0x000000dcdc8c7220 */ /* 0x002fe20000410000 */
[----:B--2---:R-:W-:-:S04]  /*2f6d0*/  @!P2 IMAD.WIDE R142, R221, 0x4, R142 ;  /* 0x00000004dd8ea825 */ /* 0x004fc800078e028e */
[----:B------:R-:W-:Y:S01]  /*2f6e0*/  FSEL R222, R140, RZ, P1 ;  /* 0x000000ff8cde7208 */ /* 0x000fe20000800000 */
[----:B------:R0:W-:Y:S01]  /*2f6f0*/  @!P2 STG.E desc[UR6][R142.64], R220 ;  /* 0x000000dc8e00a986 */ /* 0x0001e2000c101906 */
[----:B------:R-:W1:Y:S03]  /*2f700*/  @!P2 LDC.64 R140, c[0x0][0x3c8] ;  /* 0x0000f200ff8cab82 */ /* 0x000e660000000a00 */
[----:B------:R-:W-:-:S04]  /*2f710*/  FADD.FTZ R177, R177, R222 ;  /* 0x000000deb1b17221 */ /* 0x000fc80000010000 */
[----:B------:R-:W2:Y:S01]  /*2f720*/  MUFU.RSQ R179, R177 ;  /* 0x000000b100b37308 */ /* 0x000ea20000001400 */
[----:B0-----:R-:W-:Y:S01]  /*2f730*/  FSEL R220, R220, RZ, !P1 ;  /* 0x000000ffdcdc7208 */ /* 0x001fe20004800000 */
[----:B-1----:R-:W-:-:S05]  /*2f740*/  @!P2 IMAD.WIDE R140, R176, 0x4, R140 ;  /* 0x00000004b08ca825 */ /* 0x002fca00078e028c */
[----:B--2---:R0:W-:Y:S01]  /*2f750*/  @!P2 STG.E desc[UR6][R140.64], R179 ;  /* 0x000000b38c00a986 */ /* 0x0041e2000c101906 */
[----:B------:R-:W-:Y:S05]  /*2f760*/  @!P3 BRA `(.L_x_12434) ;  /* 0x000000000080b947 */ /* 0x000fea0003800000 */
[--C-:B0-----:R-:W-:Y:S01]  /*2f770*/  FADD.FTZ R140, R25, -R220.reuse ;  /* 0x800000dc198c7221 */ /* 0x101fe20000010000 */
[--C-:B------:R-:W-:Y:S01]  /*2f780*/  FADD.FTZ R176, R147, -R220.reuse ;  /* 0x800000dc93b07221 */ /* 0x100fe20000010000 */
[--C-:B------:R-:W-:Y:S02]  /*2f790*/  FADD.FTZ R222, R146, -R220.reuse ;  /* 0x800000dc92de7221 */ /* 0x100fe40000010000 */
[C---:B------:R-:W-:Y:S01]  /*2f7a0*/  FMUL.FTZ R141, R179.reuse, R140 ;  /* 0x0000008cb38d7220 */ /* 0x040fe20000410000 */
[--C-:B------:R-:W-:Y:S01]  /*2f7b0*/  FADD.FTZ R140, R24, -R220.reuse ;  /* 0x800000dc188c7221 */ /* 0x100fe20000010000 */
[C---:B------:R-:W-:Y:S01]  /*2f7c0*/  FMUL.FTZ R143, R179.reuse, R176 ;  /* 0x000000b0b38f7220 */ /* 0x040fe20000410000 */
[----:B------:R-:W-:Y:S01]  /*2f7d0*/  FMUL.FTZ R222, R179, R222 ;  /* 0x000000deb3de7220 */ /* 0x000fe20000410000 */
[----:B------:R-:W-:Y:S01]  /*2f7e0*/  FADD.FTZ R176, R149, -R220 ;  /* 0x800000dc95b07221 */ /* 0x000fe20000010000 */
[----:B------:R-:W-:Y:S01]  /*2f7f0*/  FMUL.FTZ R142, R179, R140 ;  /* 0x0000008cb38e7220 */ /* 0x000fe20000410000 */
[----:B-----5:R-:W-:Y:S01]  /*2f800*/  FFMA.FTZ R140, R141, R248, R136 ;  /* 0x000000f88d8c7223 */ /* 0x020fe20000010088 */
[----:B------:R-:W-:Y:S01]  /*2f810*/  FFMA.FTZ R143, R143, R250, R138 ;  /* 0x000000fa8f8f7223 */ /* 0x000fe2000001008a */
[----:B------:R-:W-:Y:S01]  /*2f820*/  FFMA.FTZ R222, R222, R251, R139 ;  /* 0x000000fbdede7223 */ /* 0x000fe2000001008b */
[----:B------:R-:W-:Y:S01]  /*2f830*/  FFMA.FTZ R141, R142, R249, R137 ;  /* 0x000000f98e8d7223 */ /* 0x000fe20000010089 */
[----:B------:R-:W-:Y:S01]  /*2f840*/  FADD.FTZ R142, R148, -R220 ;  /* 0x800000dc948e7221 */ /* 0x000fe20000010000 */
[----:B------:R-:W-:-:S03]  /*2f850*/  FMUL.FTZ R176, R179, R176 ;  /* 0x000000b0b3b07220 */ /* 0x000fc60000410000 */
[----:B------:R-:W-:Y:S01]  /*2f860*/  F2FP.BF16.F32.PACK_AB R140, R141, R140 ;  /* 0x0000008c8d8c723e */ /* 0x000fe200000010ff */
[----:B------:R-:W-:Y:S01]  /*2f870*/  FFMA.FTZ R176, R176, R245, R133 ;  /* 0x000000f5b0b07223 */ /* 0x000fe20000010085 */
[----:B------:R-:W-:Y:S01]  /*2f880*/  F2FP.BF16.F32.PACK_AB R141, R222, R143 ;  /* 0x0000008fde8d723e */ /* 0x000fe200000010ff */
[----:B------:R-:W-:Y:S01]  /*2f890*/  FMUL.FTZ R143, R179, R142 ;  /* 0x0000008eb38f7220 */ /* 0x000fe20000410000 */
[--C-:B------:R-:W-:Y:S01]  /*2f8a0*/  FADD.FTZ R142, R163, -R220.reuse ;  /* 0x800000dca38e7221 */ /* 0x100fe20000010000 */
[----:B------:R-:W-:Y:S02]  /*2f8b0*/  FADD.FTZ R222, R162, -R220 ;  /* 0x800000dca2de7221 */ /* 0x000fe40000010000 */
[----:B------:R-:W-:Y:S01]  /*2f8c0*/  FFMA.FTZ R143, R143, R244, R132 ;  /* 0x000000f48f8f7223 */ /* 0x000fe20000010084 */
[C---:B------:R-:W-:Y:S01]  /*2f8d0*/  FMUL.FTZ R177, R179.reuse, R142 ;  /* 0x0000008eb3b17220 */ /* 0x040fe20000410000 */
[----:B------:R-:W-:-:S03]  /*2f8e0*/  FMUL.FTZ R142, R179, R222 ;  /* 0x000000deb38e7220 */ /* 0x000fc60000410000 */
[----:B------:R-:W-:Y:S01]  /*2f8f0*/  FFMA.FTZ R177, R177, R246, R134 ;  /* 0x000000f6b1b17223 */ /* 0x000fe20000010086 */
[----:B------:R-:W-:Y:S01]  /*2f900*/  FFMA.FTZ R222, R142, R247, R135 ;  /* 0x000000f78ede7223 */ /* 0x000fe20000010087 */
[----:B------:R-:W-:-:S04]  /*2f910*/  F2FP.BF16.F32.PACK_AB R142, R176, R143 ;  /* 0x0000008fb08e723e */ /* 0x000fc800000010ff */
[----:B------:R-:W-:Y:S02]  /*2f920*/  F2FP.BF16.F32.PACK_AB R143, R222, R177 ;  /* 0x000000b1de8f723e */ /* 0x000fe400000010ff */
[----:B------:R-:W0:Y:S02]  /*2f930*/  LDC.64 R176, c[0x0][0x428] ;  /* 0x00010a00ffb07b82 */ /* 0x000e240000000a00 */
[----:B0-----:R-:W-:-:S04]  /*2f940*/  IMAD.WIDE.U32 R176, R2, 0x10, R176 ;  /* 0x0000001002b07825 */ /* 0x001fc800078e00b0 */
[----:B------:R-:W-:Y:S01]  /*2f950*/  VIADD R2, R2, 0x80 ;  /* 0x0000008002027836 */ /* 0x000fe20000000000 */
[----:B------:R1:W-:Y:S06]  /*2f960*/  STG.E.128 desc[UR6][R176.64], R140 ;  /* 0x0000008cb0007986 */ /* 0x0003ec000c101d06 */
.L_x_12434:
[----:B------:R-:W-:Y:S05]  /*2f970*/  BSYNC.RECONVERGENT B0 ;  /* 0x0000000000007941 */ /* 0x000fea0003800200 */
.L_x_12433:
[----:B------:R-:W-:Y:S01]  /*2f980*/  LOP3.LUT P1, RZ, R0, 0x100, RZ, 0xc0, !PT ;  /* 0x0000010000ff7812 */ /* 0x000fe2000782c0ff */
[----:B------:R-:W-:-:S12]  /*2f990*/  BSSY.RECONVERGENT B0, `(.L_x_12435) ;  /* 0x0000022000007945 */ /* 0x000fd80003800200 */
[----:B------:R-:W-:Y:S05]  /*2f9a0*/  @!P1 BRA `(.L_x_12436) ;  /* 0x0000000000809947 */ /* 0x000fea0003800000 */
[--C-:B01----:R-:W-:Y:S01]  /*2f9b0*/  FADD.FTZ R140, R23, -R220.reuse ;  /* 0x800000dc178c7221 */ /* 0x103fe20000010000 */
        /* <DEDUP_REMOVED lines=28> */
[C---:B0-----:R-:W-:Y:S01]  /*2fb80*/  IMAD.WIDE.U32 R176, R2.reuse, 0x10, R176 ;  /* 0x0000001002b07825 */ /* 0x041fe200078e00b0 */
[----:B------:R-:W-:-:S04]  /*2fb90*/  IADD3 R2, PT, PT, R2, 0x80, RZ ;  /* 0x0000008002027810 */ /* 0x000fc80007ffe0ff */
[----:B------:R2:W-:Y:S03]  /*2fba0*/  STG.E.128 desc[UR6][R176.64], R140 ;  /* 0x0000008cb0007986 */ /* 0x0005e6000c101d06 */
.L_x_12436:
[----:B------:R-:W-:Y:S05]  /*2fbb0*/  BSYNC.RECONVERGENT B0 ;  /* 0x0000000000007941 */ /* 0x000fea0003800200 */
.L_x_12435:
[----:B------:R-:W-:Y:S01]  /*2fbc0*/  LOP3.LUT P1, RZ, R0, 0x80, RZ, 0xc0, !PT ;  /* 0x0000008000ff7812 */ /* 0x000fe2000782c0ff */
[----:B------:R-:W-:-:S12]  /*2fbd0*/  BSSY.RECONVERGENT B0, `(.L_x_12437) ;  /* 0x0000022000007945 */ /* 0x000fd80003800200 */
[----:B------:R-:W-:Y:S05]  /*2fbe0*/  @!P1 BRA `(.L_x_12438) ;  /* 0x0000000000809947 */ /* 0x000fea0003800000 */
[--C-:B012---:R-:W-:Y:S01]  /*2fbf0*/  FADD.FTZ R140, R21, -R220.reuse ;  /* 0x800000dc158c7221 */ /* 0x107fe20000010000 */
        /* <DEDUP_REMOVED lines=31> */
.L_x_12438:
[----:B------:R-:W-:Y:S05]  /*2fdf0*/  BSYNC.RECONVERGENT B0 ;  /* 0x0000000000007941 */ /* 0x000fea0003800200 */
.L_x_12437:
[----:B------:R-:W-:Y:S01]  /*2fe00*/  LOP3.LUT P1, RZ, R0, 0x40, RZ, 0xc0, !PT ;  /* 0x0000004000ff7812 */ /* 0x000fe2000782c0ff */
[----:B------:R-:W-:-:S12]  /*2fe10*/  BSSY.RECONVERGENT B0, `(.L_x_12439) ;  /* 0x0000022000007945 */ /* 0x000fd80003800200 */
[----:B------:R-:W-:Y:S05]  /*2fe20*/  @!P1 BRA `(.L_x_12440) ;  /* 0x0000000000809947 */ /* 0x000fea0003800000 */
[--C-:B0123--:R-:W-:Y:S01]  /*2fe30*/  FADD.FTZ R140, R19, -R220.reuse ;  /* 0x800000dc138c7221 */ /* 0x10ffe20000010000 */
        /* <DEDUP_REMOVED lines=31> */
.L_x_12440:
[----:B------:R-:W-:Y:S05]  /*30030*/  BSYNC.RECONVERGENT B0 ;  /* 0x0000000000007941 */ /* 0x000fea0003800200 */
.L_x_12439:
[----:B------:R-:W-:Y:S01]  /*30040*/  LOP3.LUT P1, RZ, R0, 0x10, RZ, 0xc0, !PT ;  /* 0x0000001000ff7812 */ /* 0x000fe2000782c0ff */
[----:B------:R-:W-:-:S12]  /*30050*/  BSSY.RECONVERGENT B0, `(.L_x_12441) ;  /* 0x0000022000007945 */ /* 0x000fd80003800200 */
[----:B------:R-:W-:Y:S05]  /*30060*/  @!P1 BRA `(.L_x_12442) ;  /* 0x0000000000809947 */ /* 0x000fea0003800000 */
[--C-:B01234-:R-:W-:Y:S01]  /*30070*/  FADD.FTZ R140, R17, -R220.reuse ;  /* 0x800000dc118c7221 */ /* 0x11ffe20000010000 */
        /* <DEDUP_REMOVED lines=31> */
.L_x_12442:
[----:B------:R-:W-:Y:S05]  /*30270*/  BSYNC.RECONVERGENT B0 ;  /* 0x0000000000007941 */ /* 0x000fea0003800200 */
.L_x_12441:
        /* <DEDUP_REMOVED lines=35> */
.L_x_12444:
[----:B------:R-:W-:Y:S05]  /*304b0*/  BSYNC.RECONVERGENT B0 ;  /* 0x0000000000007941 */ /* 0x000fea0003800200 */
.L_x_12443:
[----:B------:R-:W-:Y:S04]  /*304c0*/  BSSY.RECONVERGENT B0, `(.L_x_12445) ;  /* 0x0000021000007945 */ /* 0x000fe80003800200 */
[----:B------:R-:W-:Y:S05]  /*304d0*/  @!P0 BRA `(.L_x_12446) ;  /* 0x00000000007c8947 */ /* 0x000fea0003800000 */
[--C-:B01234-:R-:W-:Y:S01]  /*304e0*/  FADD.FTZ R143, R26, -R220.reuse ;  /* 0x800000dc1a8f7221 */ /* 0x11ffe20000010000 */
        /* <DEDUP_REMOVED lines=16> */
[C---:B------:R-:W-:Y:S01]  /*305f0*/  FMUL.FTZ R141, R179.reuse, R141 ;  /* 0x0000008db38d7220 */ /* 0x040fe20000410000 */
[C---:B------:R-:W-:Y:S01]  /*30600*/  FMUL.FTZ R140, R179.reuse, R140 ;  /* 0x0000008cb38c7220 */ /* 0x040fe20000410000 */
[----:B------:R-:W-:Y:S01]  /*30610*/  FMUL.FTZ R221, R179, R221 ;  /* 0x000000ddb3dd7220 */ /* 0x000fe20000410000 */
[----:B------:R-:W-:Y:S01]  /*30620*/  F2FP.BF16.F32.PACK_AB R143, R176, R143 ;  /* 0x0000008fb08f723e */ /* 0x000fe200000010ff */
[----:B------:R-:W-:Y:S01]  /*30630*/  FFMA.FTZ R179, R141, R60, R52 ;  /* 0x0000003c8db37223 */ /* 0x000fe20000010034 */
[----:B------:R-:W-:Y:S01]  /*30640*/  F2FP.BF16.F32.PACK_AB R142, R177, R142 ;  /* 0x0000008eb18e723e */ /* 0x000fe200000010ff */
[----:B------:R-:W-:Y:S01]  /*30650*/  FFMA.FTZ R141, R221, R62, R54 ;  /* 0x0000003edd8d7223 */ /* 0x000fe20000010036 */
[----:B------:R-:W0:Y:S01]  /*30660*/  LDC.64 R176, c[0x0][0x428] ;  /* 0x00010a00ffb07b82 */ /* 0x000e220000000a00 */
[----:B------:R-:W-:Y:S01]  /*30670*/  FFMA.FTZ R220, R220, R63, R55 ;  /* 0x0000003fdcdc7223 */ /* 0x000fe20000010037 */
[----:B------:R-:W-:-:S04]  /*30680*/  FFMA.FTZ R140, R140, R61, R53 ;  /* 0x0000003d8c8c7223 */ /* 0x000fc80000010035 */
[----:B------:R-:W-:Y:S02]  /*30690*/  F2FP.BF16.F32.PACK_AB R141, R220, R141 ;  /* 0x0000008ddc8d723e */ /* 0x000fe400000010ff */
[----:B------:R-:W-:Y:S01]  /*306a0*/  F2FP.BF16.F32.PACK_AB R140, R140, R179 ;  /* 0x000000b38c8c723e */ /* 0x000fe200000010ff */
[----:B0-----:R-:W-:-:S05]  /*306b0*/  IMAD.WIDE.U32 R176, R2, 0x10, R176 ;  /* 0x0000001002b07825 */ /* 0x001fca00078e00b0 */
[----:B------:R0:W-:Y:S02]  /*306c0*/  STG.E.128 desc[UR6][R176.64], R140 ;  /* 0x0000008cb0007986 */ /* 0x0001e4000c101d06 */
.L_x_12446:
[----:B------:R-:W-:Y:S05]  /*306d0*/  BSYNC.RECONVERGENT B0 ;  /* 0x0000000000007941 */ /* 0x000fea0003800200 */
.L_x_12445:
[----:B------:R-:W-:Y:S02]  /*306e0*/  UIADD3 UR14, UPT, UPT, UR14, UR12, URZ ;  /* 0x0000000c0e0e7290 */ /* 0x000fe4000fffe0ff */
[----:B------:R-:W-:Y:S02]  /*306f0*/  UPLOP3.LUT UP2, UPT, UPT, UPT, UP2, 0x40, 0x4 ;  /* 0x000000000004789c */ /* 0x000fe40003f4e820 */
[----:B------:R-:W-:-:S09]  /*30700*/  UISETP.GE.AND UP1, UPT, UR14, UR13, UPT ;  /* 0x0000000d0e00728c */ /* 0x000fd2000bf26270 */
[----:B------:R-:W-:Y:S05]  /*30710*/  BRA.U !UP1, `(.L_x_12447) ;  /* 0xfffffd0d09887547 */ /* 0x000fea000b83ffff */
[----:B------:R-:W-:Y:S05]  /*30720*/  EXIT ;  /* 0x000000000000794d */ /* 0x000fea0003800000 */
.L_x_12448:
        /* <DEDUP_REMOVED lines=13> */
.L_x_42335:


//--------------------- .text._ZN10layer_norm13ln_fwd_kernelINS_13Kernel_traitsIf13__nv_bfloat16S2_S2_fjLj7168ELj1ELj1ELj4ELj16ENS_18Kernel_traits_baseILj7168EfS2_S2_S2_fjLj128EEEEELb1ELb1ELb0ELb1EEEvNS_9FwdParamsE --------------------------
	.section	.text._ZN10layer_norm13ln_fwd_kernelINS_13Kernel_traitsIf13__nv_bfloat16S2_S2_fjLj7168ELj1ELj1ELj4ELj16ENS_18Kernel_traits_baseILj7168EfS2_S2_S2_fjLj128EEEEELb1ELb1ELb0ELb1EEEvNS_9FwdParamsE,"ax",@progbits
	.align	128
        .global         _ZN10layer_norm13ln_fwd_kernelINS_13Kernel_traitsIf13__nv_bfloat16S2_S2_fjLj7168ELj1ELj1ELj4ELj16ENS_18Kernel_traits_baseILj7168EfS2_S2_S2_fjLj128EEEEELb1ELb1ELb0ELb1EEEvNS_9FwdParamsE
        .type           _ZN10layer_norm13ln_fwd_kernelINS_13Kernel_traitsIf13__nv_bfloat16S2_S2_fjLj7168ELj1ELj1ELj4ELj16ENS_18Kernel_traits_baseILj7168EfS2_S2_S2_fjLj128EEEEELb1ELb1ELb0ELb1EEEvNS_9FwdParamsE,@function
        .size           _ZN10layer_norm13ln_fwd_kernelINS_13Kernel_traitsIf13__nv_bfloat16S2_S2_fjLj7168ELj1ELj1ELj4ELj16ENS_18Kernel_traits_baseILj7168EfS2_S2_S2_fjLj128EEEEELb1ELb1ELb0ELb1EEEvNS_9FwdParamsE,(.L_x_42336 - _ZN10layer_norm13ln_fwd_kernelINS_13Kernel_traitsIf13__nv_bfloat16S2_S2_fjLj7168ELj1ELj1ELj4ELj16ENS_18Kernel_traits_baseILj7168EfS2_S2_S2_fjLj128EEEEELb1ELb1ELb0ELb1EEEvNS_9FwdParamsE)
        .other          _ZN10layer_norm13ln_fwd_kernelINS_13Kernel_traitsIf13__nv_bfloat16S2_S2_fjLj7168ELj1ELj1ELj4ELj16ENS_18Kernel_traits_baseILj7168EfS2_S2_S2_fjLj128EEEEELb1ELb1ELb0ELb1EEEvNS_9FwdParamsE,@"STO_CUDA_ENTRY STV_DEFAULT"
_ZN10layer_norm13ln_fwd_kernelINS_13Kernel_traitsIf13__nv_bfloat16S2_S2_fjLj7168ELj1ELj1ELj4ELj16ENS_18Kernel_traits_baseILj7168EfS2_S2_S2_fjLj128EEEEELb1ELb1ELb0ELb1EEEvNS_9FwdParamsE:
.text._ZN10layer_norm13ln_fwd_kernelINS_13Kernel_traitsIf13__nv_bfloat16S2_S2_fjLj7168ELj1ELj1ELj4ELj16ENS_18Kernel_traits_baseILj7168EfS2_S2_S2_fjLj128EEEEELb1ELb1ELb0ELb1EEEvNS_9FwdParamsE:
[----:B------:R-:W-:Y:S01]  /*0000*/  LDC R1, c[0x0][0x37c] ;  /* 0x0000df00ff017b82 */ /* 0x000fe20000000800 */
[----:B------:R-:W0:Y:S01]  /*0010*/  LDCU.U8 UR4, c[0x0][0x464] ;  /* 0x00008c80ff0477ac */ /* 0x000e220008000000 */
[----:B------:R-:W1:Y:S01]  /*0020*/  LDCU.64 UR6, c[0x0][0x458] ;  /* 0x00008b00ff0677ac */ /* 0x000e620008000a00 */
[----:B------:R-:W2:Y:S01]  /*0030*/  LDCU.64 UR14, c[0x0][0x358] ;  /* 0x00006b00ff0e77ac */ /* 0x000ea20008000a00 */
[----:B------:R-:W3:Y:S01]  /*0040*/  LDCU.64 UR16, c[0x0][0x450] ;  /* 0x00008a00ff1077ac */ /* 0x000ee20008000a00 */
[----:B------:R-:W4:Y:S01]  /*0050*/  LDCU.64 UR8, c[0x0][0x438] ;  /* 0x00008700ff0877ac */ /* 0x000f220008000a00 */
[----:B0-----:R-:W-:-:S06]  /*0060*/  UISETP.NE.AND UP1, UPT, UR4, URZ, UPT ;  /* 0x000000ff0400728c */ /* 0x001fcc000bf25270 */
[----:B------:R-:W-:Y:S01]  /*0070*/  PLOP3.LUT P0, PT, PT, PT, UP1, 0x80, 0x8 ;  /* 0x000000000008781c */ /* 0x000fe20003f0f018 */
[----:B---3--:R-:W-:-:S04]  /*0080*/  IMAD.U32 R2, RZ, RZ, UR16 ;  /* 0x00000010ff027e24 */ /* 0x008fc8000f8e00ff */
[----:B-1----:R-:W-:Y:S01]  /*0090*/  @UP1 UMOV UR4, UR6 ;  /* 0x0000000600041c82 */ /* 0x002fe20008000000 */
[----:B------:R-:W-:Y:S01]  /*00a0*/  @UP1 UMOV UR5, UR7 ;  /* 0x0000000700051c82 */ /* 0x000fe20008000000 */
[----:B------:R-:W-:Y:S01]  /*00b0*/  MOV R4, UR4 ;  /* 0x0000000400047c02 */ /* 0x000fe20008000f00 */
[----:B------:R-:W-:Y:S02]  /*00c0*/  IMAD.U32 R5, RZ, RZ, UR5 ;  /* 0x00000005ff057e24 */ /* 0x000fe4000f8e00ff */
[----:B------:R-:W-:-:S04]  /*00d0*/  IMAD.U32 R3, RZ, RZ, UR17 ;  /* 0x00000011ff037e24 */ /* 0x000fc8000f8e00ff */
[----:B--2---:R-:W2:Y:S04]  /*00e0*/  @P0 LDG.E.64 R4, desc[UR14][R4.64] ;  /* 0x0000000e04040981 */ /* 0x004ea8000c1e1b00 */
[----:B------:R-:W3:Y:S01]  /*00f0*/  @P0 LDG.E.64 R2, desc[UR14][R2.64] ;  /* 0x0000000e02020981 */ /* 0x000ee2000c1e1b00 */
[----:B----4-:R-:W-:Y:S01]  /*0100*/  UISETP.NE.U32.AND UP0, UPT, UR8, URZ, UPT ;  /* 0x000000ff0800728c */ /* 0x010fe2000bf05070 */
[----:B------:R-:W0:Y:S01]  /*0110*/  @UP1 LDCU UR8, c[0x0][0x460] ;  /* 0x00008c00ff0817ac */ /* 0x000e220008000800 */
[----:B------:R-:W1:Y:S01]  /*0120*/  S2R R11, SR_TID.X ;  /* 0x00000000000b7919 */ /* 0x000e620000002100 */
[----:B------:R-:W1:Y:S08]  /*0130*/  S2UR UR22, SR_CTAID.X ;  /* 0x00000000001679c3 */ /* 0x000e700000002500 */
[----:B------:R-:W1:Y:S01]  /*0140*/  LDC R0, c[0x0][0x360] ;  /* 0x0000d800ff007b82 */ /* 0x000e620000000800 */
[----:B------:R-:W-:Y:S01]  /*0150*/  UISETP.NE.AND.EX UP0, UPT, UR9, URZ, UPT, UP0 ;  /* 0x000000ff0900728c */ /* 0x000fe2000bf05300 */
[----:B-1----:R-:W-:Y:S01]  /*0160*/  IMAD R0, R0, UR22, R11 ;  /* 0x0000001600007c24 */ /* 0x002fe2000f8e020b */
[----:B--2---:R-:W-:-:S02]  /*0170*/  @P0 R2UR UR4, R4 ;  /* 0x00000000040402ca */ /* 0x004fc400000e0000 */
[----:B------:R-:W-:Y:S02]  /*0180*/  @P0 R2UR UR5, R5 ;  /* 0x00000000050502ca */ /* 0x000fe400000e0000 */
[----:B---3--:R-:W-:Y:S02]  /*0190*/  @P0 R2UR UR16, R2 ;  /* 0x00000000021002ca */ /* 0x008fe400000e0000 */
[----:B------:R-:W-:-:S07]  /*01a0*/  @P0 R2UR UR17, R3 ;  /* 0x00000000031102ca */ /* 0x000fce00000e0000 */
[----:B0-----:R-:W-:-:S04]  /*01b0*/  @UP1 UIADD3 UR6, UP2, UPT, UR4, UR8, URZ ;  /* 0x0000000804061290 */ /* 0x001fc8000ff5e0ff */
[----:B------:R-:W-:-:S04]  /*01c0*/  @UP1 UIADD3.X UR7, UPT, UPT, URZ, UR5, URZ, UP2, !UPT ;  /* 0x00000005ff071290 */ /* 0x000fc800097fe4ff */
[----:B------:R-:W-:Y:S02]  /*01d0*/  USHF.R.U64 UR5, UR6, 0x2, UR7 ;  /* 0x0000000206057899 */ /* 0x000fe40008001207 */
[----:B------:R-:W-:-:S04]  /*01e0*/  USHF.R.U32.HI UR4, URZ, 0x2, UR7 ;  /* 0x00000002ff047899 */ /* 0x000fc80008011607 */
[----:B------:R-:W-:Y:S02]  /*01f0*/  IMAD.U32 R2, RZ, RZ, UR5 ;  /* 0x00000005ff027e24 */ /* 0x000fe4000f8e00ff */
[----:B------:R-:W-:Y:S01]  /*0200*/  MOV R3, UR4 ;  /* 0x0000000400037c02 */ /* 0x000fe20008000f00 */
[----:B------:R-:W-:Y:S02]  /*0210*/  UIADD3 UR10, UPT, UPT, UR16, -0x61c88647, URZ ;  /* 0x9e3779b9100a7890 */ /* 0x000fe4000fffe0ff */
[----:B------:R-:W-:Y:S02]  /*0220*/  UIADD3 UR11, UPT, UPT, UR17, -0x4498517b, URZ ;  /* 0xbb67ae85110b7890 */ /* 0x000fe4000fffe0ff */
[----:B------:R-:W-:Y:S02]  /*0230*/  UIADD3 UR12, UPT, UPT, UR16, 0x3c6ef372, URZ ;  /* 0x3c6ef372100c7890 */ /* 0x000fe4000fffe0ff */
        /* <DEDUP_REMOVED lines=65> */
.L_x_12449:
        /* <DEDUP_REMOVED lines=60> */
.L_x_12450:
[----:B------:R-:W1:Y:S02]  /*0a10*/  LDCU UR4, c[0x0][0x384] ;  /* 0x00007080ff0477ac */ /* 0x000e640008000800 */
[----:B-1----:R-:W-:-:S06]  /*0a20*/  UISETP.GE.AND UP0, UPT, UR22, UR4, UPT ;  /* 0x000000041600728c */ /* 0x002fcc000bf06270 */
[----:B------:R-:W-:-:S13]  /*0a30*/  PLOP3.LUT P0, PT, PT, PT, UP0, 0x80, 0x8 ;  /* 0x000000000008781c */ /* 0x000fda0003f0f008 */
[----:B------:R-:W-:Y:S05]  /*0a40*/  @P0 EXIT ;  /* 0x000000000000094d */ /* 0x000fea0003800000 */
[----:B0-----:R-:W-:Y:S01]  /*0a50*/  IMAD.HI.U32 R4, R0, -0x326172a9, RZ ;  /* 0xcd9e8d5700047827 */ /* 0x001fe200078e00ff */
[----:B------:R-:W-:Y:S01]  /*0a60*/  ULOP3.LUT UR4, UR6, 0x3, URZ, 0xc0, !UPT ;  /* 0x0000000306047892 */ /* 0x000fe2000f8ec0ff */
[----:B------:R-:W0:Y:S02]  /*0a70*/  LDCU.64 UR8, c[0x0][0x3a0] ;  /* 0x00007400ff0877ac */ /* 0x000e240008000a00 */
[C---:B------:R-:W-:Y:S01]  /*0a80*/  IMAD.HI.U32 R5, R2.reuse, -0x2daee0ad, RZ ;  /* 0xd2511f5302057827 */ /* 0x040fe200078e00ff */
[----:B------:R-:W-:Y:S01]  /*0a90*/  LOP3.LUT R4, R3, UR16, R4, 0x96, !PT ;  /* 0x0000001003047c12 */ /* 0x000fe2000f8e9604 */
[----:B------:R-:W1:Y:S02]  /*0aa0*/  LDCU.64 UR6, c[0x0][0x380] ;  /* 0x00007000ff0677ac */ /* 0x000e640008000a00 */
        /* <DEDUP_REMOVED lines=9> */
[----:B------:R-:W-:Y:S01]  /*0b40*/  IMAD R7, R4, -0x2daee0ad, RZ ;  /* 0xd2511f5304077824 */ /* 0x000fe200078e02ff */
[----:B------:R-:W2:Y:S01]  /*0b50*/  LDCU.64 UR10, c[0x0][0x3b0] ;  /* 0x00007600ff0a77ac */ /* 0x000ea20008000a00 */
[----:B------:R-:W-:-:S04]  /*0b60*/  IMAD.HI.U32 R5, R8, -0x326172a9, RZ ;  /* 0xcd9e8d5708057827 */ /* 0x000fc800078e00ff */
[----:B------:R-:W-:Y:S01]  /*0b70*/  IMAD.HI.U32 R4, R6, -0x2daee0ad, RZ ;  /* 0xd2511f5306047827 */ /* 0x000fe200078e00ff */
[----:B------:R-:W-:-:S03]  /*0b80*/  LOP3.LUT R5, R10, UR12, R5, 0x96, !PT ;  /* 0x0000000c0a057c12 */ /* 0x000fc6000f8e9605 */
[----:B------:R-:W-:Y:S01]  /*0b90*/  IMAD R10, R6, -0x2daee0ad, RZ ;  /* 0xd2511f53060a7824 */ /* 0x000fe200078e02ff */
[----:B------:R-:W-:Y:S01]  /*0ba0*/  LOP3.LUT R4, R7, UR13, R4, 0x96, !PT ;  /* 0x0000000d07047c12 */ /* 0x000fe2000f8e9604 */
[C---:B------:R-:W-:Y:S01]  /*0bb0*/  IMAD.HI.U32 R9, R5.reuse, -0x2daee0ad, RZ ;  /* 0xd2511f5305097827 */ /* 0x040fe200078e00ff */
[----:B------:R-:W3:Y:S03]  /*0bc0*/  LDCU.64 UR12, c[0x0][0x3a8] ;  /* 0x00007500ff0c77ac */ /* 0x000ee60008000a00 */
[----:B------:R-:W-:Y:S01]  /*0bd0*/  IMAD R7, R8, -0x326172a9, RZ ;  /* 0xcd9e8d5708077824 */ /* 0x000fe200078e02ff */
[----:B------:R-:W-:Y:S01]  /*0be0*/  LOP3.LUT R9, R10, UR19, R9, 0x96, !PT ;  /* 0x000000130a097c12 */ /* 0x000fe2000f8e9609 */
[C---:B------:R-:W-:Y:S01]  /*0bf0*/  IMAD.HI.U32 R6, R4.reuse, -0x326172a9, RZ ;  /* 0xcd9e8d5704067827 */ /* 0x040fe200078e00ff */
[----:B------:R-:W4:Y:S03]  /*0c00*/  LDCU UR19, c[0x0][0x408] ;  /* 0x00008100ff1377ac */ /* 0x000f260008000800 */
[----:B------:R-:W-:Y:S01]  /*0c10*/  IMAD R8, R5, -0x2daee0ad, RZ ;  /* 0xd2511f5305087824 */ /* 0x000fe200078e02ff */
[----:B------:R-:W-:Y:S01]  /*0c20*/  LOP3.LUT R6, R7, UR18, R6, 0x96, !PT ;  /* 0x0000001207067c12 */ /* 0x000fe2000f8e9606 */
[----:B------:R-:W-:Y:S01]  /*0c30*/  IMAD R7, R4, -0x326172a9, RZ ;  /* 0xcd9e8d5704077824 */ /* 0x000fe200078e02ff */
[----:B------:R-:W0:Y:S01]  /*0c40*/  LDCU UR18, c[0x0][0x404] ;  /* 0x00008080ff1277ac */ /* 0x000e220008000800 */
[----:B------:R-:W-:-:S04]  /*0c50*/  IMAD.HI.U32 R4, R9, -0x326172a9, RZ ;  /* 0xcd9e8d5709047827 */ /* 0x000fc800078e00ff */
[----:B------:R-:W-:Y:S01]  /*0c60*/  IMAD.HI.U32 R5, R6, -0x2daee0ad, RZ ;  /* 0xd2511f5306057827 */ /* 0x000fe200078e00ff */
[----:B------:R-:W-:Y:S01]  /*0c70*/  LOP3.LUT R4, R7, UR23, R4, 0x96, !PT ;  /* 0x0000001707047c12 */ /* 0x000fe2000f8e9604 */
[----:B------:R-:W0:Y:S02]  /*0c80*/  LDCU UR23, c[0x0][0x388] ;  /* 0x00007100ff1777ac */ /* 0x000e240008000800 */
[----:B------:R-:W-:Y:S01]  /*0c90*/  IMAD R9, R9, -0x326172a9, RZ ;  /* 0xcd9e8d5709097824 */ /* 0x000fe200078e02ff */
[----:B------:R-:W-:Y:S01]  /*0ca0*/  LOP3.LUT R5, R8, UR24, R5, 0x96, !PT ;  /* 0x0000001808057c12 */ /* 0x000fe2000f8e9605 */
[----:B------:R-:W-:Y:S01]  /*0cb0*/  IMAD R8, R6, -0x2daee0ad, RZ ;  /* 0xd2511f5306087824 */ /* 0x000fe200078e02ff */
[----:B------:R-:W0:Y:S01]  /*0cc0*/  LDCU.U8 UR24, c[0x0][0x410] ;  /* 0x00008200ff1877ac */ /* 0x000e220008000000 */
[----:B------:R-:W-:-:S04]  /*0cd0*/  IMAD.HI.U32 R7, R4, -0x2daee0ad, RZ ;  /* 0xd2511f5304077827 */ /* 0x000fc800078e00ff */
[----:B------:R-:W-:Y:S01]  /*0ce0*/  IMAD.HI.U32 R6, R5, -0x326172a9, RZ ;  /* 0xcd9e8d5705067827 */ /* 0x000fe200078e00ff */
[----:B------:R-:W-:-:S03]  /*0cf0*/  LOP3.LUT R7, R8, UR26, R7, 0x96, !PT ;  /* 0x0000001a08077c12 */ /* 0x000fc6000f8e9607 */
[----:B------:R-:W-:Y:S01]  /*0d00*/  IMAD R8, R5, -0x326172a9, RZ ;  /* 0xcd9e8d5705087824 */ /* 0x000fe200078e02ff */
[----:B------:R-:W-:Y:S01]  /*0d10*/  LOP3.LUT R6, R9, UR25, R6, 0x96, !PT ;  /* 0x0000001909067c12 */ /* 0x000fe2000f8e9606 */
[----:B------:R-:W-:Y:S01]  /*0d20*/  IMAD R9, R4, -0x2daee0ad, RZ ;  /* 0xd2511f5304097824 */ /* 0x000fe200078e02ff */
[----:B------:R-:W0:Y:S01]  /*0d30*/  LDCU UR25, c[0x0][0x400] ;  /* 0x00008000ff1977ac */ /* 0x000e220008000800 */
[----:B------:R-:W-:-:S04]  /*0d40*/  IMAD.HI.U32 R5, R7, -0x326172a9, RZ ;  /* 0xcd9e8d5707057827 */ /* 0x000fc800078e00ff */
[----:B------:R-:W-:Y:S01]  /*0d50*/  IMAD.HI.U32 R4, R6, -0x2daee0ad, RZ ;  /* 0xd2511f5306047827 */ /* 0x000fe200078e00ff */
[----:B------:R-:W-:Y:S01]  /*0d60*/  LOP3.LUT R5, R8, UR27, R5, 0x96, !PT ;  /* 0x0000001b08057c12 */ /* 0x000fe2000f8e9605 */
[----:B------:R-:W1:Y:S02]  /*0d70*/  LDCU.64 UR26, c[0x0][0x3e0] ;  /* 0x00007c00ff1a77ac */ /* 0x000e640008000a00 */
        /* <DEDUP_REMOVED lines=9> */
[----:B------:R-:W-:Y:S01]  /*0e10*/  IMAD.HI.U32 R4, R8, -0x326172a9, RZ ;  /* 0xcd9e8d5708047827 */ /* 0x000fe200078e00ff */
[----:B-1----:R-:W-:-:S03]  /*0e20*/  UISETP.NE.U32.AND UP0, UPT, UR26, URZ, UPT ;  /* 0x000000ff1a00728c */ /* 0x002fc6000bf05070 */
[C---:B------:R-:W-:Y:S01]  /*0e30*/  IMAD.HI.U32 R5, R6.reuse, -0x2daee0ad, RZ ;  /* 0xd2511f5306057827 */ /* 0x040fe200078e00ff */
[----:B------:R-:W-:Y:S01]  /*0e40*/  LOP3.LUT R7, R7, UR29, R4, 0x96, !PT ;  /* 0x0000001d07077c12 */ /* 0x000fe2000f8e9604 */
[----:B------:R-:W-:Y:S02]  /*0e50*/  UISETP.NE.AND.EX UP0, UPT, UR27, URZ, UPT, UP0 ;  /* 0x000000ff1b00728c */ /* 0x000fe4000bf05300 */
[----:B------:R-:W-:Y:S01]  /*0e60*/  IMAD R6, R6, -0x2daee0ad, RZ ;  /* 0xd2511f5306067824 */ /* 0x000fe200078e02ff */
[----:B------:R-:W-:Y:S01]  /*0e70*/  LOP3.LUT R5, R10, UR30, R5, 0x96, !PT ;  /* 0x0000001e0a057c12 */ /* 0x000fe2000f8e9605 */
[----:B------:R-:W-:-:S04]  /*0e80*/  IMAD.HI.U32 R177, R7, -0x2daee0ad, RZ ;  /* 0xd2511f5307b17827 */ /* 0x000fc800078e00ff */
[----:B------:R-:W-:Y:S01]  /*0e90*/  IMAD R8, R8, -0x326172a9, RZ ;  /* 0xcd9e8d5708087824 */ /* 0x000fe200078e02ff */
[----:B------:R-:W-:Y:S01]  /*0ea0*/  LOP3.LUT R177, R6, UR32, R177, 0x96, !PT ;  /* 0x0000002006b17c12 */ /* 0x000fe2000f8e96b1 */
[----:B------:R-:W-:-:S04]  /*0eb0*/  IMAD.HI.U32 R173, R5, -0x326172a9, RZ ;  /* 0xcd9e8d5705ad7827 */ /* 0x000fc800078e00ff */
[----:B------:R-:W-:Y:S01]  /*0ec0*/  IMAD.MOV.U32 R4, RZ, RZ, RZ ;  /* 0x000000ffff047224 */ /* 0x000fe200078e00ff */
[----:B------:R-:W-:Y:S01]  /*0ed0*/  LOP3.LUT R173, R8, UR31, R173, 0x96, !PT ;  /* 0x0000001f08ad7c12 */ /* 0x000fe2000f8e96ad */
[----:B------:R-:W-:Y:S02]  /*0ee0*/  IMAD R165, R7, -0x2daee0ad, RZ ;  /* 0xd2511f5307a57824 */ /* 0x000fe400078e02ff */
[----:B0-234-:R-:W-:-:S07]  /*0ef0*/  IMAD R172, R5, -0x326172a9, RZ ;  /* 0xcd9e8d5705ac7824 */ /* 0x01dfce00078e02ff */
.L_x_12804:
[----:B0-----:R-:W0:Y:S01]  /*0f00*/  @UP0 LDCU.64 UR26, c[0x0][0x3e0] ;  /* 0x00007c00ff1a07ac */ /* 0x001e220008000a00 */
[----:B------:R-:W1:Y:S01]  /*0f10*/  S2R R8, SR_TID.X ;  /* 0x0000000000087919 */ /* 0x000e620000002100 */
[----:B------:R-:W-:Y:S01]  /*0f20*/  PLOP3.LUT P0, PT, PT, PT, UP0, 0x80, 0x8 ;  /* 0x000000000008781c */ /* 0x000fe20003f0f008 */
[----:B------:R-:W2:Y:S01]  /*0f30*/  LDC.64 R174, c[0x0][0x390] ;  /* 0x0000e400ffae7b82 */ /* 0x000ea20000000a00 */
[----:B------:R-:W-:Y:S02]  /*0f40*/  UIMAD UR5, UR22, UR23, URZ ;  /* 0x00000017160572a4 */ /* 0x000fe4000f8e02ff */
[----:B0-----:R-:W-:-:S06]  /*0f50*/  @UP0 UIMAD.WIDE UR26, UR22, 0x2, UR26 ;  /* 0x00000002161a08a5 */ /* 0x001fcc000f8e021a */
[----:B------:R-:W-:Y:S01]  /*0f60*/  IMAD.U32 R6, RZ, RZ, UR26 ;  /* 0x0000001aff067e24 */ /* 0x000fe2000f8e00ff */
[----:B------:R-:W-:Y:S01]  /*0f70*/  MOV R7, UR27 ;  /* 0x0000001b00077c02 */ /* 0x000fe20008000f00 */
[----:B------:R-:W-:-:S04]  /*0f80*/  USHF.R.S32.HI UR26, URZ, 0x1f, UR5 ;  /* 0x0000001fff1a7899 */ /* 0x000fc80008011405 */
[----:B------:R-:W3:Y:S01]  /*0f90*/  @P0 LDG.E.U16 R6, desc[UR14][R6.64] ;  /* 0x0000000e06060981 */ /* 0x000ee2000c1e1500 */
[----:B------:R-:W-:-:S06]  /*0fa0*/  ULEA.HI UR26, UR26, UR5, URZ, 0x3 ;  /* 0x000000051a1a7291 */ /* 0x000fcc000f8f18ff */
[----:B------:R-:W-:-:S05]  /*0fb0*/  IMAD.U32 R5, RZ, RZ, UR26 ;  /* 0x0000001aff057e24 */ /* 0x000fca000f8e00ff */
[----:B-1----:R-:W-:-:S05]  /*0fc0*/  LEA.HI.SX32 R5, R5, R8, 0x1d ;  /* 0x0000000805057211 */ /* 0x002fca00078feaff */
[----:B--2---:R-:W-:-:S06]  /*0fd0*/  IMAD.WIDE.U32 R8, R5, 0x10, R174 ;  /* 0x0000001005087825 */ /* 0x004fcc00078e00ae */
[----:B-----5:R-:W5:Y:S01]  /*0fe0*/  LDG.E.128 R8, desc[UR14][R8.64] ;  /* 0x0000000e08087981 */ /* 0x020f62000c1e1d00 */
[----:B------:R-:W-:Y:S01]  /*0ff0*/  PLOP3.LUT P0, PT, PT, PT, UP0, 0x80, 0x8 ;  /* 0x000000000008781c */ /* 0x000fe20003f0f008 */
[----:B------:R-:W-:Y:S01]  /*1000*/  UMOV UR26, 0x3f800000 ;  /* 0x3f800000001a7882 */ /* 0x000fe20000000000 */
[----:B------:R-:W-:Y:S01]  /*1010*/  UIADD3 UR27, UPT, UPT, UR17, -0x56f99767, URZ ;  /* 0xa9066899111b7890 */ /* 0x000fe2000fffe0ff */
[----:B------:R-:W-:Y:S01]  /*1020*/  IMAD.MOV.U32 R252, RZ, RZ, 0x2f800000 ;  /* 0x2f800000fffc7424 */ /* 0x000fe200078e00ff */
[----:B------:R-:W-:Y:S02]  /*1030*/  UIADD3 UR28, UPT, UPT, UR16, -0xe443238, URZ ;  /* 0xf1bbcdc8101c7890 */ /* 0x000fe4000fffe0ff */
[----:B------:R-:W-:Y:S02]  /*1040*/  UIADD3 UR29, UPT, UPT, UR17, -0x126145ec, URZ ;  /* 0xed9eba14111d7890 */ /* 0x000fe4000fffe0ff */
[----:B------:R-:W-:Y:S02]  /*1050*/  UIADD3 UR30, UPT, UPT, UR17, 0x646e171e, URZ ;  /* 0x646e171e111e7890 */ /* 0x000fe4000fffe0ff */
[----:B------:R-:W-:-:S02]  /*1060*/  UIADD3 UR31, UPT, UPT, UR17, -0x24c28bd8, URZ ;  /* 0xdb3d7428111f7890 */ /* 0x000fc4000fffe0ff */
[----:B------:R-:W-:Y:S02]  /*1070*/  UIADD3 UR32, UPT, UPT, UR16, -0x255992d5, URZ ;  /* 0xdaa66d2b10207890 */ /* 0x000fe4000fffe0ff */
[----:B------:R-:W-:Y:S02]  /*1080*/  UIADD3 UR33, UPT, UPT, UR16, -0x4ab325aa, URZ ;  /* 0xb54cda5610217890 */ /* 0x000fe4000fffe0ff */
[----:B------:R-:W-:Y:S02]  /*1090*/  UIADD3 UR34, UPT, UPT, UR17, -0x695add53, URZ ;  /* 0x96a522ad11227890 */ /* 0x000fe4000fffe0ff */
[----:B------:R-:W-:Y:S02]  /*10a0*/  UIADD3 UR35, UPT, UPT, UR16, -0x61c88647, URZ ;  /* 0x9e3779b910237890 */ /* 0x000fe4000fffe0ff */
[----:B------:R-:W-:Y:S02]  /*10b0*/  UIADD3 UR36, UPT, UPT, UR17, 0x76cf5d0a, URZ ;  /* 0x76cf5d0a11247890 */ /* 0x000fe4000fffe0ff */
[----:B------:R-:W-:-:S02]  /*10c0*/  UIADD3 UR37, UPT, UPT, UR17, 0x32370b8f, URZ ;  /* 0x32370b8f11257890 */ /* 0x000fc4000fffe0ff */
[----:B------:R-:W-:Y:S02]  /*10d0*/  UIADD3 UR38, UPT, UPT, UR17, -0x4498517b, URZ ;  /* 0xbb67ae8511267890 */ /* 0x000fe4000fffe0ff */
[----:B------:R-:W-:Y:S02]  /*10e0*/  UIADD3 UR39, UPT, UPT, UR16, -0x700cb87f, URZ ;  /* 0x8ff3478110277890 */ /* 0x000fe4000fffe0ff */
[----:B------:R-:W-:Y:S02]  /*10f0*/  UIADD3 UR40, UPT, UPT, UR16, 0x3c6ef372, URZ ;  /* 0x3c6ef37210287890 */ /* 0x000fe4000fffe0ff */
[----:B------:R-:W-:Y:S02]  /*1100*/  UIADD3 UR41, UPT, UPT, UR16, 0x1715609d, URZ ;  /* 0x1715609d10297890 */ /* 0x000fe4000fffe0ff */
[----:B------:R-:W-:Y:S01]  /*1110*/  UIADD3 UR42, UPT, UPT, UR16, 0x78dde6e4, URZ ;  /* 0x78dde6e4102a7890 */ /* 0x000fe2000fffe0ff */
[----:B---3--:R-:W-:Y:S02]  /*1120*/  @P0 R2UR UR5, R6 ;  /* 0x00000000060502ca */ /* 0x008fe400000e0000 */
[----:B------:R-:W-:-:S04]  /*1130*/  ISETP.NE.U32.AND P0, PT, RZ, UR8, PT ;  /* 0x00000008ff007c0c */ /* 0x000fc8000bf05070 */
[----:B------:R-:W-:-:S07]  /*1140*/  ISETP.NE.AND.EX P0, PT, RZ, UR9, PT, P0 ;  /* 0x00000009ff007c0c */ /* 0x000fce000bf05300 */
[----:B------:R-:W-:-:S06]  /*1150*/  @UP0 USHF.L.U32 UR26, UR5, 0x10, URZ ;  /* 0x00000010051a0899 */ /* 0x000fcc00080006ff */
[----:B------:R-:W-:Y:S06]  /*1160*/  @!P0 BRA `(.L_x_12451) ;  /* 0x0000002800148947 */ /* 0x000fec0003800000 */
[----:B------:R-:W0:Y:S02]  /*1170*/  LDC.64 R40, c[0x0][0x3a0] ;  /* 0x0000e800ff287b82 */ /* 0x000e240000000a00 */
[----:B0-----:R-:W-:-:S06]  /*1180*/  IMAD.WIDE.U32 R40, R5, 0x10, R40 ;  /* 0x0000001005287825 */ /* 0x001fcc00078e0028 */
[----:B------:R-:W5:Y:S01]  /*1190*/  LDG.E.128 R40, desc[UR14][R40.64] ;  /* 0x0000000e28287981 */ /* 0x000f62000c1e1d00 */
[----:B------:R-:W-:Y:S01]  /*11a0*/  UISETP.NE.AND UP2, UPT, UR4, 0x1, UPT ;  /* 0x000000010400788c */ /* 0x000fe2000bf45270 */
[----:B------:R-:W-:Y:S01]  /*11b0*/  MOV R6, R172 ;  /* 0x000000ac00067202 */ /* 0x000fe20000000f00 */
[----:B------:R-:W-:Y:S01]  /*11c0*/  IMAD.MOV.U32 R16, RZ, RZ, R165 ;  /* 0x000000ffff107224 */ /* 0x000fe200078e00a5 */
[----:B------:R-:W-:-:S06]  /*11d0*/  UMOV UR5, 0x2 ;  /* 0x0000000200057882 */ /* 0x000fcc0000000000 */
[----:B------:R-:W-:Y:S05]  /*11e0*/  BRA.U !UP2, `(.L_x_12452) ;  /* 0x000000050a107547 */ /* 0x000fea000b800000 */
[----:B------:R-:W-:Y:S01]  /*11f0*/  IMAD.MOV.U32 R6, RZ, RZ, 0x2 ;  /* 0x00000002ff067424 */ /* 0x000fe200078e00ff */
[----:B------:R-:W-:-:S04]  /*1200*/  MOV R7, UR4 ;  /* 0x0000000400077c02 */ /* 0x000fc80008000f00 */
[----:B------:R-:W-:-:S05]  /*1210*/  VIADDMNMX.U32 R6, R7, 0xfffffffe, R6, PT ;  /* 0xfffffffe07067846 */ /* 0x000fca0003800006 */
[----:B------:R-:W-:-:S04]  /*1220*/  IMAD.SHL.U32 R12, R6, 0x4, RZ ;  /* 0x00000004060c7824 */ /* 0x000fc800078e00ff */
[----:B------:R-:W0:Y:S02]  /*1230*/  LDC R6, c[0x2][R12] ;  /* 0x008000000c067b82 */ /* 0x000e240000000800 */
[----:B0-----:R-:W-:-:S04]  /*1240*/  SHF.R.S32.HI R7, RZ, 0x1f, R6 ;  /* 0x0000001fff077819 */ /* 0x001fc80000011406 */
.L_x_42175:
[----:B------:R-:W-:Y:S05]  /*1250*/  BRX R6 -0x1260                                         (*"BRANCH_TARGETS .L_x_42176,.L_x_42177,.L_x_42178"*) ;  /* 0xffffffec06687949 */ /* 0x000fea000383ffff */
.L_x_42178:
[----:B------:R-:W-:Y:S01]  /*1260*/  IMAD.MOV.U32 R16, RZ, RZ, R165 ;  /* 0x000000ffff107224 */ /* 0x000fe200078e00a5 */
[----:B------:R-:W-:Y:S01]  /*1270*/  MOV R6, R173 ;  /* 0x000000ad00067202 */ /* 0x000fe20000000f00 */
[----:B------:R-:W-:Y:S01]  /*1280*/  UIADD3 UR5, UPT, UPT, UR4, 0x1, URZ ;  /* 0x0000000104057890 */ /* 0x000fe2000fffe0ff */
[----:B------:R-:W-:Y:S11]  /*1290*/  BRA `(.L_x_12452) ;  /* 0x0000000000e47947 */ /* 0x000ff60003800000 */
.L_x_42176:
[----:B------:R-:W-:Y:S01]  /*12a0*/  IMAD.MOV.U32 R16, RZ, RZ, R165 ;  /* 0x000000ffff107224 */ /* 0x000fe200078e00a5 */
[----:B------:R-:W-:Y:S01]  /*12b0*/  UMOV UR5, 0x3 ;  /* 0x0000000300057882 */ /* 0x000fe20000000000 */
[----:B------:R-:W-:Y:S01]  /*12c0*/  IMAD.MOV.U32 R6, RZ, RZ, R177 ;  /* 0x000000ffff067224 */ /* 0x000fe200078e00b1 */
[----:B------:R-:W-:Y:S06]  /*12d0*/  BRA `(.L_x_12452) ;  /* 0x0000000000d47947 */ /* 0x000fec0003800000 */
.L_x_42177:
        /* <DEDUP_REMOVED lines=12> */
.L_x_12453:
[----:B------:R-:W-:Y:S01]  /*13a0*/  IMAD.WIDE.U32 R12, R0, -0x326172a9, RZ ;  /* 0xcd9e8d57000c7825 */ /* 0x000fe200078e00ff */
[----:B------:R-:W-:Y:S01]  /*13b0*/  LOP3.LUT R16, R4, UR17, R7, 0x96, !PT ;  /* 0x0000001104107c12 */ /* 0x000fe2000f8e9607 */
[----:B------:R-:W-:-:S03]  /*13c0*/  UMOV UR5, URZ ;  /* 0x000000ff00057c82 */ /* 0x000fc60008000000 */
        /* <DEDUP_REMOVED lines=37> */
[----:B------:R-:W-:-:S07]  /*1620*/  IMAD.MOV.U32 R6, RZ, RZ, R165 ;  /* 0x000000ffff067224 */ /* 0x000fce00078e00a5 */
.L_x_12452:
[----:B------:R-:W-:Y:S01]  /*1630*/  I2FP.F32.U32 R7, R6 ;  /* 0x0000000600077245 */ /* 0x000fe20000201000 */
[----:B-----5:R-:W-:Y:S01]  /*1640*/  IMAD.U32 R6, R8, 0x10000, RZ ;  /* 0x0001000008067824 */ /* 0x020fe200078e00ff */
[----:B------:R-:W-:Y:S01]  /*1650*/  UISETP.NE.AND UP2, UPT, UR5, 0x1, UPT ;  /* 0x000000010500788c */ /* 0x000fe2000bf45270 */
[----:B------:R-:W-:Y:S01]  /*1660*/  SHF.L.U32 R28, R40, 0x10, RZ ;  /* 0x00000010281c7819 */ /* 0x000fe200000006ff */
[----:B------:R-:W-:Y:S02]  /*1670*/  IMAD.MOV.U32 R12, RZ, RZ, R172 ;  /* 0x000000ffff0c7224 */ /* 0x000fe400078e00ac */
[----:B------:R-:W-:Y:S01]  /*1680*/  FFMA.FTZ R7, R7, R252, 1.1641532182693481445e-10 ;  /* 0x2f00000007077423 */ /* 0x000fe200000100fc */
[----:B------:R-:W-:Y:S01]  /*1690*/  FMUL.FTZ R6, R6, UR26 ;  /* 0x0000001a06067c20 */ /* 0x000fe20008410000 */
[----:B------:R-:W-:Y:S01]  /*16a0*/  PRMT R8, R8, 0x7632, R8 ;  /* 0x0000763208087816 */ /* 0x000fe20000000008 */
[----:B------:R-:W-:Y:S02]  /*16b0*/  UMOV UR4, 0x2 ;  /* 0x0000000200047882 */ /* 0x000fe40000000000 */
[----:B------:R-:W-:Y:S01]  /*16c0*/  FMUL.FTZ R6, R6, UR19 ;  /* 0x0000001306067c20 */ /* 0x000fe20008410000 */
[----:B------:R-:W-:-:S04]  /*16d0*/  FSETP.GTU.FTZ.AND P1, PT, R7, UR18, PT ;  /* 0x0000001207007c0b */ /* 0x000fc8000bf3c000 */
[----:B------:R-:W-:Y:S02]  /*16e0*/  FSEL R7, R6, RZ, !P1 ;  /* 0x000000ff06077208 */ /* 0x000fe40004800000 */
[----:B------:R-:W-:Y:S02]  /*16f0*/  PLOP3.LUT P1, PT, P1, PT, PT, 0x8, 0x80 ;  /* 0x000000000080781c */ /* 0x000fe40000f2e170 */
[----:B------:R-:W-:Y:S01]  /*1700*/  PRMT R6, R40, 0x7632, R6 ;  /* 0x0000763228067816 */ /* 0x000fe20000000006 */
[----:B------:R-:W-:Y:S01]  /*1710*/  FFMA.FTZ R28, R7, R96, R28 ;  /* 0x00000060071c7223 */ /* 0x000fe2000001001c */
[----:B------:R-:W-:Y:S01]  /*1720*/  P2R R7, PR, RZ, 0x2 ;  /* 0x00000002ff077803 */ /* 0x000fe20000000000 */
[----:B------:R-:W-:Y:S08]  /*1730*/  BRA.U !UP2, `(.L_x_12454) ;  /* 0x000000010afc7547 */ /* 0x000ff0000b800000 */
[----:B------:R-:W-:-:S09]  /*1740*/  UISETP.NE.AND UP2, UPT, UR5, 0x3, UPT ;  /* 0x000000030500788c */ /* 0x000fd2000bf45270 */
[----:B------:R-:W-:Y:S05]  /*1750*/  BRA.U !UP2, `(.L_x_12455) ;  /* 0x000000010a1c7547 */ /* 0x000fea000b800000 */
[----:B------:R-:W-:-:S06]  /*1760*/  UISETP.NE.AND UP2, UPT, UR5, 0x2, UPT ;  /* 0x000000020500788c */ /* 0x000fcc000bf45270 */
[----:B------:R-:W-:-:S05]  /*1770*/  PLOP3.LUT P1, PT, PT, PT, UP2, 0x80, 0x8 ;  /* 0x000000000008781c */ /* 0x000fca0003f2f028 */
[----:B------:R-:W-:Y:S01]  /*1780*/  @!UP2 UMOV UR4, 0x3 ;  /* 0x000000030004a882 */ /* 0x000fe20000000000 */
[----:B------:R-:W-:-:S07]  /*1790*/  @UP2 UIADD3 UR4, UPT, UPT, UR5, 0x1, URZ ;  /* 0x0000000105042890 */ /* 0x000fce000fffe0ff */
[----:B------:R-:W-:Y:S01]  /*17a0*/  @!P1 IMAD.MOV.U32 R12, RZ, RZ, R177 ;  /* 0x000000ffff0c9224 */ /* 0x000fe200078e00b1 */
[----:B------:R-:W-:Y:S01]  /*17b0*/  @P1 MOV R12, R173 ;  /* 0x000000ad000c1202 */ /* 0x000fe20000000f00 */
[----:B------:R-:W-:Y:S06]  /*17c0*/  BRA `(.L_x_12454) ;  /* 0x0000000000d87947 */ /* 0x000fec0003800000 */
.L_x_12455:
        /* <DEDUP_REMOVED lines=12> */
.L_x_12456:
        /* <DEDUP_REMOVED lines=41> */
[----:B------:R-:W-:-:S07]  /*1b20*/  MOV R16, R18 ;  /* 0x0000001200107202 */ /* 0x000fce0000000f00 */
.L_x_12454:
[----:B------:R-:W-:Y:S01]  /*1b30*/  I2FP.F32.U32 R13, R12 ;  /* 0x0000000c000d7245 */ /* 0x000fe20000201000 */
[----:B------:R-:W-:Y:S01]  /*1b40*/  IMAD.U32 R8, R8, 0x10000, RZ ;  /* 0x0001000008087824 */ /* 0x000fe200078e00ff */
[----:B------:R-:W-:Y:S01]  /*1b50*/  UISETP.NE.AND UP2, UPT, UR4, 0x1, UPT ;  /* 0x000000010400788c */ /* 0x000fe2000bf45270 */
[----:B------:R-:W-:Y:S01]  /*1b60*/  IMAD.U32 R29, R6, 0x10000, RZ ;  /* 0x00010000061d7824 */ /* 0x000fe200078e00ff */
[----:B------:R-:W-:Y:S01]  /*1b70*/  MOV R6, R172 ;  /* 0x000000ac00067202 */ /* 0x000fe20000000f00 */
[----:B------:R-:W-:Y:S01]  /*1b80*/  FFMA.FTZ R13, R13, R252, 1.1641532182693481445e-10 ;  /* 0x2f0000000d0d7423 */ /* 0x000fe200000100fc */
[----:B------:R-:W-:Y:S01]  /*1b90*/  FMUL.FTZ R8, R8, UR26 ;  /* 0x0000001a08087c20 */ /* 0x000fe20008410000 */
[----:B------:R-:W-:-:S03]  /*1ba0*/  UMOV UR5, 0x2 ;  /* 0x0000000200057882 */ /* 0x000fc60000000000 */
[----:B------:R-:W-:Y:S01]  /*1bb0*/  FMUL.FTZ R8, R8, UR19 ;  /* 0x0000001308087c20 */ /* 0x000fe20008410000 */
[----:B------:R-:W-:-:S04]  /*1bc0*/  FSETP.GTU.FTZ.AND P1, PT, R13, UR18, PT ;  /* 0x000000120d007c0b */ /* 0x000fc8000bf3c000 */
[----:B------:R-:W-:Y:S02]  /*1bd0*/  FSEL R8, R8, RZ, !P1 ;  /* 0x000000ff08087208 */ /* 0x000fe40004800000 */
[----:B------:R-:W-:-:S03]  /*1be0*/  PLOP3.LUT P1, PT, P1, PT, PT, 0x8, 0x80 ;  /* 0x000000000080781c */ /* 0x000fc60000f2e170 */
        /* <DEDUP_REMOVED lines=9> */
[----:B------:R-:W-:Y:S02]  /*1c80*/  @!P1 IMAD.MOV.U32 R6, RZ, RZ, R177 ;  /* 0x000000ffff069224 */ /* 0x000fe400078e00b1 */
[----:B------:R-:W-:Y:S01]  /*1c90*/  @P1 IMAD.MOV.U32 R6, RZ, RZ, R173 ;  /* 0x000000ffff061224 */ /* 0x000fe200078e00ad */
[----:B------:R-:W-:Y:S06]  /*1ca0*/  BRA `(.L_x_12457) ;  /* 0x0000000000d87947 */ /* 0x000fec0003800000 */
.L_x_12458:
        /* <DEDUP_REMOVED lines=12> */
.L_x_12459:
[----:B------:R-:W-:Y:S01]  /*1d70*/  IMAD.WIDE.U32 R14, R0, -0x326172a9, RZ ;  /* 0xcd9e8d57000e7825 */ /* 0x000fe200078e00ff */
[----:B------:R-:W-:Y:S01]  /*1d80*/  LOP3.LUT R20, R4, UR17, R13, 0x96, !PT ;  /* 0x0000001104147c12 */ /* 0x000fe2000f8e960d */
[----:B------:R-:W-:Y:S02]  /*1d90*/  UMOV UR5, URZ ;  /* 0x000000ff00057c82 */ /* 0x000fe40008000000 */
        /* <DEDUP_REMOVED lines=39> */
.L_x_12457:
[----:B------:R-:W-:Y:S01]  /*2010*/  I2FP.F32.U32 R13, R6 ;  /* 0x00000006000d7245 */ /* 0x000fe20000201000 */
[----:B------:R-:W-:Y:S01]  /*2020*/  UISETP.NE.AND UP2, UPT, UR5, 0x1, UPT ;  /* 0x000000010500788c */ /* 0x000fe2000bf45270 */
[----:B------:R-:W-:Y:S01]  /*2030*/  SHF.L.U32 R6, R9, 0x10, RZ ;  /* 0x0000001009067819 */ /* 0x000fe200000006ff */
[----:B------:R-:W-:Y:S01]  /*2040*/  IMAD.U32 R30, R41, 0x10000, RZ ;  /* 0x00010000291e7824 */ /* 0x000fe200078e00ff */
[----:B------:R-:W-:Y:S01]  /*2050*/  PRMT R9, R9, 0x7632, R9 ;  /* 0x0000763209097816 */ /* 0x000fe20000000009 */
[----:B------:R-:W-:Y:S01]  /*2060*/  FFMA.FTZ R13, R13, R252, 1.1641532182693481445e-10 ;  /* 0x2f0000000d0d7423 */ /* 0x000fe200000100fc */
[----:B------:R-:W-:Y:S02]  /*2070*/  IMAD.MOV.U32 R8, RZ, RZ, R172 ;  /* 0x000000ffff087224 */ /* 0x000fe400078e00ac */
[----:B------:R-:W-:Y:S01]  /*2080*/  FMUL.FTZ R6, R6, UR26 ;  /* 0x0000001a06067c20 */ /* 0x000fe20008410000 */
[----:B------:R-:W-:Y:S01]  /*2090*/  UMOV UR4, 0x2 ;  /* 0x0000000200047882 */ /* 0x000fe20000000000 */
[----:B------:R-:W-:-:S02]  /*20a0*/  FSETP.GTU.FTZ.AND P1, PT, R13, UR18, PT ;  /* 0x000000120d007c0b */ /* 0x000fc4000bf3c000 */
[----:B------:R-:W-:-:S05]  /*20b0*/  FMUL.FTZ R6, R6, UR19 ;  /* 0x0000001306067c20 */ /* 0x000fca0008410000 */
[----:B------:R-:W-:Y:S02]  /*20c0*/  FSEL R13, R6, RZ, !P1 ;  /* 0x000000ff060d7208 */ /* 0x000fe40004800000 */
[----:B------:R-:W-:Y:S02]  /*20d0*/  PLOP3.LUT P1, PT, P1, PT, PT, 0x8, 0x80 ;  /* 0x000000000080781c */ /* 0x000fe40000f2e170 */
[----:B------:R-:W-:Y:S01]  /*20e0*/  PRMT R6, R41, 0x7632, R6 ;  /* 0x0000763229067816 */ /* 0x000fe20000000006 */
[----:B------:R-:W-:Y:S01]  /*20f0*/  FFMA.FTZ R30, R13, R98, R30 ;  /* 0x000000620d1e7223 */ /* 0x000fe2000001001e */
[----:B------:R-:W-:Y:S09]  /*2100*/  BRA.U !UP2, `(.L_x_12460) ;  /* 0x000000010afc7547 */ /* 0x000ff2000b800000 */
[----:B------:R-:W-:-:S09]  /*2110*/  UISETP.NE.AND UP2, UPT, UR5, 0x3, UPT ;  /* 0x000000030500788c */ /* 0x000fd2000bf45270 */
[----:B------:R-:W-:Y:S05]  /*2120*/  BRA.U !UP2, `(.L_x_12461) ;  /* 0x000000010a1c7547 */ /* 0x000fea000b800000 */
[----:B------:R-:W-:-:S06]  /*2130*/  UISETP.NE.AND UP2, UPT, UR5, 0x2, UPT ;  /* 0x000000020500788c */ /* 0x000fcc000bf45270 */
[----:B------:R-:W-:-:S05]  /*2140*/  PLOP3.LUT P2, PT, PT, PT, UP2, 0x80, 0x8 ;  /* 0x000000000008781c */ /* 0x000fca0003f4f028 */
[----:B------:R-:W-:Y:S01]  /*2150*/  @!UP2 UMOV UR4, 0x3 ;  /* 0x000000030004a882 */ /* 0x000fe20000000000 */
[----:B------:R-:W-:-:S07]  /*2160*/  @UP2 UIADD3 UR4, UPT, UPT, UR5, 0x1, URZ ;  /* 0x0000000105042890 */ /* 0x000fce000fffe0ff */
[----:B------:R-:W-:Y:S01]  /*2170*/  @!P2 MOV R8, R177 ;  /* 0x000000b10008a202 */ /* 0x000fe20000000f00 */
[----:B------:R-:W-:Y:S01]  /*2180*/  @P2 IMAD.MOV.U32 R8, RZ, RZ, R173 ;  /* 0x000000ffff082224 */ /* 0x000fe200078e00ad */
[----:B------:R-:W-:Y:S06]  /*2190*/  BRA `(.L_x_12460) ;  /* 0x0000000000d87947 */ /* 0x000fec0003800000 */
.L_x_12461:
        /* <DEDUP_REMOVED lines=12> */
.L_x_12462:
[----:B------:R-:W-:Y:S01]  /*2260*/  IMAD.WIDE.U32 R14, R0, -0x326172a9, RZ ;  /* 0xcd9e8d57000e7825 */ /* 0x000fe200078e00ff */
[----:B------:R-:W-:Y:S01]  /*2270*/  LOP3.LUT R20, R4, UR17, R13, 0x96, !PT ;  /* 0x0000001104147c12 */ /* 0x000fe2000f8e960d */
[----:B------:R-:W-:Y:S01]  /*2280*/  UMOV UR4, URZ ;  /* 0x000000ff00047c82 */ /* 0x000fe20008000000 */
        /* <DEDUP_REMOVED lines=39> */
.L_x_12460:
[----:B------:R-:W-:Y:S01]  /*2500*/  I2FP.F32.U32 R13, R8 ;  /* 0x00000008000d7245 */ /* 0x000fe20000201000 */
[----:B------:R-:W-:Y:S01]  /*2510*/  IMAD.U32 R9, R9, 0x10000, RZ ;  /* 0x0001000009097824 */ /* 0x000fe200078e00ff */
[----:B------:R-:W-:Y:S01]  /*2520*/  UISETP.NE.AND UP2, UPT, UR4, 0x1, UPT ;  /* 0x000000010400788c */ /* 0x000fe2000bf45270 */
[----:B------:R-:W-:Y:S01]  /*2530*/  SHF.L.U32 R31, R6, 0x10, RZ ;  /* 0x00000010061f7819 */ /* 0x000fe200000006ff */
[----:B------:R-:W-:Y:S01]  /*2540*/  UMOV UR5, 0x2 ;  /* 0x0000000200057882 */ /* 0x000fe20000000000 */
[----:B------:R-:W-:Y:S01]  /*2550*/  FFMA.FTZ R13, R13, R252, 1.1641532182693481445e-10 ;  /* 0x2f0000000d0d7423 */ /* 0x000fe200000100fc */
[----:B------:R-:W-:-:S04]  /*2560*/  FMUL.FTZ R9, R9, UR26 ;  /* 0x0000001a09097c20 */ /* 0x000fc80008410000 */
[----:B------:R-:W-:Y:S01]  /*2570*/  FMUL.FTZ R9, R9, UR19 ;  /* 0x0000001309097c20 */ /* 0x000fe20008410000 */
[----:B------:R-:W-:-:S04]  /*2580*/  FSETP.GTU.FTZ.AND P2, PT, R13, UR18, PT ;  /* 0x000000120d007c0b */ /* 0x000fc8000bf5c000 */
[----:B------:R-:W-:Y:S02]  /*2590*/  FSEL R6, R9, RZ, !P2 ;  /* 0x000000ff09067208 */ /* 0x000fe40005000000 */
[----:B------:R-:W-:-:S03]  /*25a0*/  PLOP3.LUT P2, PT, P2, PT, PT, 0x8, 0x80 ;  /* 0x000000000080781c */ /* 0x000fc6000174e170 */
[----:B------:R-:W-:Y:S01]  /*25b0*/  FFMA.FTZ R31, R6, R99, R31 ;  /* 0x00000063061f7223 */ /* 0x000fe2000001001f */
[----:B------:R-:W-:Y:S01]  /*25c0*/  IMAD.MOV.U32 R6, RZ, RZ, R172 ;  /* 0x000000ffff067224 */ /* 0x000fe200078e00ac */
        /* <DEDUP_REMOVED lines=10> */
.L_x_12464:
        /* <DEDUP_REMOVED lines=12> */
.L_x_12465:
        /* <DEDUP_REMOVED lines=42> */
.L_x_12463:
[----:B------:R-:W-:Y:S01]  /*29d0*/  I2FP.F32.U32 R9, R6 ;  /* 0x0000000600097245 */ /* 0x000fe20000201000 */
[----:B------:R-:W-:Y:S01]  /*29e0*/  IMAD.U32 R6, R10, 0x10000, RZ ;  /* 0x000100000a067824 */ /* 0x000fe200078e00ff */
[----:B------:R-:W-:Y:S01]  /*29f0*/  UISETP.NE.AND UP2, UPT, UR5, 0x1, UPT ;  /* 0x000000010500788c */ /* 0x000fe2000bf45270 */
[----:B------:R-:W-:Y:S01]  /*2a00*/  IMAD.U32 R32, R42, 0x10000, RZ ;  /* 0x000100002a207824 */ /* 0x000fe200078e00ff */
[----:B------:R-:W-:Y:S01]  /*2a10*/  PRMT R10, R10, 0x7632, R10 ;  /* 0x000076320a0a7816 */ /* 0x000fe2000000000a */
[----:B------:R-:W-:Y:S01]  /*2a20*/  FFMA.FTZ R9, R9, R252, 1.1641532182693481445e-10 ;  /* 0x2f00000009097423 */ /* 0x000fe200000100fc */
[----:B------:R-:W-:Y:S01]  /*2a30*/  FMUL.FTZ R6, R6, UR26 ;  /* 0x0000001a06067c20 */ /* 0x000fe20008410000 */
[----:B------:R-:W-:Y:S01]  /*2a40*/  MOV R8, R172 ;  /* 0x000000ac00087202 */ /* 0x000fe20000000f00 */
[----:B------:R-:W-:Y:S02]  /*2a50*/  UMOV UR4, 0x2 ;  /* 0x0000000200047882 */ /* 0x000fe40000000000 */
[----:B------:R-:W-:Y:S01]  /*2a60*/  FMUL.FTZ R6, R6, UR19 ;  /* 0x0000001306067c20 */ /* 0x000fe20008410000 */
[----:B------:R-:W-:-:S04]  /*2a70*/  FSETP.GTU.FTZ.AND P3, PT, R9, UR18, PT ;  /* 0x0000001209007c0b */ /* 0x000fc8000bf7c000 */
        /* <DEDUP_REMOVED lines=11> */
[----:B------:R-:W-:Y:S01]  /*2b30*/  @!P4 IMAD.MOV.U32 R8, RZ, RZ, R177 ;  /* 0x000000ffff08c224 */ /* 0x000fe200078e00b1 */
[----:B------:R-:W-:-:S13]  /*2b40*/  PLOP3.LUT P4, PT, PT, PT, UP2, 0x80, 0x8 ;  /* 0x000000000008781c */ /* 0x000fda0003f8f028 */
[----:B------:R-:W-:Y:S01]  /*2b50*/  @P4 IMAD.MOV.U32 R8, RZ, RZ, R173 ;  /* 0x000000ffff084224 */ /* 0x000fe200078e00ad */
[----:B------:R-:W-:Y:S06]  /*2b60*/  BRA `(.L_x_12466) ;  /* 0x0000000000d87947 */ /* 0x000fec0003800000 */
.L_x_12467:
        /* <DEDUP_REMOVED lines=12> */
.L_x_12468:
        /* <DEDUP_REMOVED lines=41> */
[----:B------:R-:W-:-:S07]  /*2ec0*/  IMAD.MOV.U32 R16, RZ, RZ, R14 ;  /* 0x000000ffff107224 */ /* 0x000fce00078e000e */
.L_x_12466:
[----:B------:R-:W-:Y:S01]  /*2ed0*/  I2FP.F32.U32 R9, R8 ;  /* 0x0000000800097245 */ /* 0x000fe20000201000 */
[----:B------:R-:W-:Y:S01]  /*2ee0*/  UISETP.NE.AND UP2, UPT, UR4, 0x1, UPT ;  /* 0x000000010400788c */ /* 0x000fe2000bf45270 */
[----:B------:R-:W-:Y:S01]  /*2ef0*/  SHF.L.U32 R10, R10, 0x10, RZ ;  /* 0x000000100a0a7819 */ /* 0x000fe200000006ff */
[----:B------:R-:W-:Y:S01]  /*2f00*/  IMAD.U32 R33, R6, 0x10000, RZ ;  /* 0x0001000006217824 */ /* 0x000fe200078e00ff */
[----:B------:R-:W-:Y:S01]  /*2f10*/  UMOV UR5, 0x2 ;  /* 0x0000000200057882 */ /* 0x000fe20000000000 */
[----:B------:R-:W-:Y:S01]  /*2f20*/  FFMA.FTZ R9, R9, R252, 1.1641532182693481445e-10 ;  /* 0x2f00000009097423 */ /* 0x000fe200000100fc */
[----:B------:R-:W-:Y:S02]  /*2f30*/  IMAD.MOV.U32 R6, RZ, RZ, R172 ;  /* 0x000000ffff067224 */ /* 0x000fe400078e00ac */
[----:B------:R-:W-:Y:S02]  /*2f40*/  FMUL.FTZ R10, R10, UR26 ;  /* 0x0000001a0a0a7c20 */ /* 0x000fe40008410000 */
[----:B------:R-:W-:-:S02]  /*2f50*/  FSETP.GTU.FTZ.AND P4, PT, R9, UR18, PT ;  /* 0x0000001209007c0b */ /* 0x000fc4000bf9c000 */
[----:B------:R-:W-:-:S05]  /*2f60*/  FMUL.FTZ R10, R10, UR19 ;  /* 0x000000130a0a7c20 */ /* 0x000fca0008410000 */
[----:B------:R-:W-:Y:S02]  /*2f70*/  FSEL R10, R10, RZ, !P4 ;  /* 0x000000ff0a0a7208 */ /* 0x000fe40006000000 */
[----:B------:R-:W-:-:S03]  /*2f80*/  PLOP3.LUT P4, PT, P4, PT, PT, 0x8, 0x80 ;  /* 0x000000000080781c */ /* 0x000fc6000278e170 */
        /* <DEDUP_REMOVED lines=8> */
[----:B------:R-:W-:Y:S02]  /*3010*/  @!P5 MOV R6, R177 ;  /* 0x000000b10006d202 */ /* 0x000fe40000000f00 */
[----:B------:R-:W-:-:S13]  /*3020*/  PLOP3.LUT P5, PT, PT, PT, UP2, 0x80, 0x8 ;  /* 0x000000000008781c */ /* 0x000fda0003faf028 */
[----:B------:R-:W-:Y:S01]  /*3030*/  @P5 IMAD.MOV.U32 R6, RZ, RZ, R173 ;  /* 0x000000ffff065224 */ /* 0x000fe200078e00ad */
[----:B------:R-:W-:Y:S06]  /*3040*/  BRA `(.L_x_12469) ;  /* 0x0000000000d87947 */ /* 0x000fec0003800000 */
.L_x_12470:
        /* <DEDUP_REMOVED lines=12> */
.L_x_12471:
        /* <DEDUP_REMOVED lines=42> */
.L_x_12469:
[----:B------:R-:W-:Y:S01]  /*33b0*/  I2FP.F32.U32 R9, R6 ;  /* 0x0000000600097245 */ /* 0x000fe20000201000 */
[----:B------:R-:W-:Y:S01]  /*33c0*/  IMAD.U32 R6, R11, 0x10000, RZ ;  /* 0x000100000b067824 */ /* 0x000fe200078e00ff */
        /* <DEDUP_REMOVED lines=22> */
[----:B------:R-:W-:Y:S01]  /*3530*/  @P6 MOV R8, R173 ;  /* 0x000000ad00086202 */ /* 0x000fe20000000f00 */
[----:B------:R-:W-:Y:S06]  /*3540*/  BRA `(.L_x_12472) ;  /* 0x0000000000e07947 */ /* 0x000fec0003800000 */
.L_x_12473:
        /* <DEDUP_REMOVED lines=14> */
.L_x_12474:
        /* <DEDUP_REMOVED lines=42> */
.L_x_12472:
[----:B------:R-:W-:Y:S01]  /*38d0*/  I2FP.F32.U32 R9, R8 ;  /* 0x0000000800097245 */ /* 0x000fe20000201000 */
[----:B------:R-:W-:Y:S01]  /*38e0*/  IMAD.U32 R11, R11, 0x10000, RZ ;  /* 0x000100000b0b7824 */ /* 0x000fe200078e00ff */
[----:B------:R-:W-:Y:S01]  /*38f0*/  F2FP.BF16.F32.PACK_AB R10, R33, R32 ;  /* 0x00000020210a723e */ /* 0x000fe200000010ff */
        /* <DEDUP_REMOVED lines=9> */
[----:B------:R-:W-:-:S05]  /*3990*/  FFMA.FTZ R145, R6, R95, R145 ;  /* 0x0000005f06917223 */ /* 0x000fca0000010091 */
[----:B------:R-:W-:Y:S01]  /*39a0*/  F2FP.BF16.F32.PACK_AB R11, R145, R144 ;  /* 0x00000090910b723e */ /* 0x000fe200000010ff */
[----:B------:R-:W-:Y:S06]  /*39b0*/  BRA `(.L_x_12475) ;  /* 0x0000002400c47947 */ /* 0x000fec0003800000 */
.L_x_12451:
[----:B------:R-:W-:Y:S01]  /*39c0*/  UISETP.NE.AND UP2, UPT, UR4, 0x1, UPT ;  /* 0x000000010400788c */ /* 0x000fe2000bf45270 */
[----:B------:R-:W-:Y:S01]  /*39d0*/  MOV R6, R172 ;  /* 0x000000ac00067202 */ /* 0x000fe20000000f00 */
[----:B------:R-:W-:Y:S01]  /*39e0*/  IMAD.MOV.U32 R16, RZ, RZ, R165 ;  /* 0x000000ffff107224 */ /* 0x000fe200078e00a5 */
[----:B------:R-:W-:-:S06]  /*39f0*/  UMOV UR5, 0x2 ;  /* 0x0000000200057882 */ /* 0x000fcc0000000000 */
[----:B------:R-:W-:Y:S05]  /*3a00*/  BRA.U !UP2, `(.L_x_12476) ;  /* 0x000000050a007547 */ /* 0x000fea000b800000 */
[----:B------:R-:W-:-:S09]  /*3a10*/  UISETP.NE.AND UP2, UPT, UR4, 0x3, UPT ;  /* 0x000000030400788c */ /* 0x000fd2000bf45270 */
[----:B------:R-:W-:Y:S05]  /*3a20*/  BRA.U !UP2, `(.L_x_12477) ;  /* 0x000000010a247547 */ /* 0x000fea000b800000 */
[----:B------:R-:W-:-:S06]  /*3a30*/  UISETP.NE.AND UP2, UPT, UR4, 0x2, UPT ;  /* 0x000000020400788c */ /* 0x000fcc000bf45270 */
[----:B------:R-:W-:-:S05]  /*3a40*/  PLOP3.LUT P1, PT, PT, PT, UP2, 0x80, 0x8 ;  /* 0x000000000008781c */ /* 0x000fca0003f2f028 */
[----:B------:R-:W-:Y:S01]  /*3a50*/  @!UP2 UMOV UR5, 0x3 ;  /* 0x000000030005a882 */ /* 0x000fe20000000000 */
[----:B------:R-:W-:-:S07]  /*3a60*/  @UP2 UIADD3 UR5, UPT, UPT, UR4, 0x1, URZ ;  /* 0x0000000104052890 */ /* 0x000fce000fffe0ff */
[--C-:B------:R-:W-:Y:S01]  /*3a70*/  @!P1 IMAD.MOV.U32 R16, RZ, RZ, R165.reuse ;  /* 0x000000ffff109224 */ /* 0x100fe200078e00a5 */
[----:B------:R-:W-:Y:S01]  /*3a80*/  @!P1 MOV R6, R177 ;  /* 0x000000b100069202 */ /* 0x000fe20000000f00 */
[----:B------:R-:W-:Y:S02]  /*3a90*/  @P1 IMAD.MOV.U32 R16, RZ, RZ, R165 ;  /* 0x000000ffff101224 */ /* 0x000fe400078e00a5 */
[----:B------:R-:W-:Y:S01]  /*3aa0*/  @P1 IMAD.MOV.U32 R6, RZ, RZ, R173 ;  /* 0x000000ffff061224 */ /* 0x000fe200078e00ad */
[----:B------:R-:W-:Y:S06]  /*3ab0*/  BRA `(.L_x_12476) ;  /* 0x0000000000d47947 */ /* 0x000fec0003800000 */
.L_x_12477:
        /* <DEDUP_REMOVED lines=12> */
.L_x_12478:
        /* <DEDUP_REMOVED lines=41> */
.L_x_12476:
[----:B------:R-:W-:Y:S01]  /*3e10*/  I2FP.F32.U32 R7, R6 ;  /* 0x0000000600077245 */ /* 0x000fe20000201000 */
[C---:B-----5:R-:W-:Y:S01]  /*3e20*/  IMAD.U32 R6, R8.reuse, 0x10000, RZ ;  /* 0x0001000008067824 */ /* 0x060fe200078e00ff */
[----:B------:R-:W-:Y:S01]  /*3e30*/  UISETP.NE.AND UP2, UPT, UR5, 0x1, UPT ;  /* 0x000000010500788c */ /* 0x000fe2000bf45270 */
[----:B------:R-:W-:Y:S01]  /*3e40*/  PRMT R8, R8, 0x7632, R8 ;  /* 0x0000763208087816 */ /* 0x000fe20000000008 */
[----:B------:R-:W-:Y:S01]  /*3e50*/  UMOV UR4, 0x2 ;  /* 0x0000000200047882 */ /* 0x000fe20000000000 */
[----:B------:R-:W-:Y:S01]  /*3e60*/  FFMA.FTZ R7, R7, R252, 1.1641532182693481445e-10 ;  /* 0x2f00000007077423 */ /* 0x000fe200000100fc */
[----:B------:R-:W-:-:S04]  /*3e70*/  FMUL.FTZ R6, R6, UR26 ;  /* 0x0000001a06067c20 */ /* 0x000fc80008410000 */
[----:B------:R-:W-:Y:S01]  /*3e80*/  FMUL.FTZ R6, R6, UR19 ;  /* 0x0000001306067c20 */ /* 0x000fe20008410000 */
[----:B------:R-:W-:-:S04]  /*3e90*/  FSETP.GTU.FTZ.AND P1, PT, R7, UR18, PT ;  /* 0x0000001207007c0b */ /* 0x000fc8000bf3c000 */
[----:B------:R-:W-:Y:S02]  /*3ea0*/  FSEL R7, R6, RZ, !P1 ;  /* 0x000000ff06077208 */ /* 0x000fe40004800000 */
[----:B------:R-:W-:Y:S02]  /*3eb0*/  PLOP3.LUT P1, PT, P1, PT, PT, 0x8, 0x80 ;  /* 0x000000000080781c */ /* 0x000fe40000f2e170 */
[----:B------:R-:W-:Y:S01]  /*3ec0*/  MOV R6, R172 ;  /* 0x000000ac00067202 */ /* 0x000fe20000000f00 */
[----:B------:R-:W-:Y:S01]  /*3ed0*/  FMUL.FTZ R28, R7, R96 ;  /* 0x00000060071c7220 */ /* 0x000fe20000410000 */
        /* <DEDUP_REMOVED lines=11> */
.L_x_12480:
        /* <DEDUP_REMOVED lines=12> */
.L_x_12481:
        /* <DEDUP_REMOVED lines=42> */
.L_x_12479:
[----:B------:R-:W-:Y:S01]  /*42f0*/  I2FP.F32.U32 R13, R6 ;  /* 0x00000006000d7245 */ /* 0x000fe20000201000 */
[----:B------:R-:W-:Y:S01]  /*4300*/  UISETP.NE.AND UP2, UPT, UR4, 0x1, UPT ;  /* 0x000000010400788c */ /* 0x000fe2000bf45270 */
[----:B------:R-:W-:Y:S01]  /*4310*/  SHF.L.U32 R8, R8, 0x10, RZ ;  /* 0x0000001008087819 */ /* 0x000fe200000006ff */
[----:B------:R-:W-:Y:S01]  /*4320*/  IMAD.MOV.U32 R6, RZ, RZ, R172 ;  /* 0x000000ffff067224 */ /* 0x000fe200078e00ac */
[----:B------:R-:W-:Y:S01]  /*4330*/  UMOV UR5, 0x2 ;  /* 0x0000000200057882 */ /* 0x000fe20000000000 */
[----:B------:R-:W-:Y:S02]  /*4340*/  FFMA.FTZ R13, R13, R252, 1.1641532182693481445e-10 ;  /* 0x2f0000000d0d7423 */ /* 0x000fe400000100fc */
[----:B------:R-:W-:-:S03]  /*4350*/  FMUL.FTZ R8, R8, UR26 ;  /* 0x0000001a08087c20 */ /* 0x000fc60008410000 */
[----:B------:R-:W-:Y:S01]  /*4360*/  FSETP.GTU.FTZ.AND P1, PT, R13, UR18, PT ;  /* 0x000000120d007c0b */ /* 0x000fe2000bf3c000 */
[----:B------:R-:W-:-:S05]  /*4370*/  FMUL.FTZ R8, R8, UR19 ;  /* 0x0000001308087c20 */ /* 0x000fca0008410000 */
[----:B------:R-:W-:Y:S02]  /*4380*/  FSEL R8, R8, RZ, !P1 ;  /* 0x000000ff08087208 */ /* 0x000fe40004800000 */
[----:B------:R-:W-:-:S03]  /*4390*/  PLOP3.LUT P1, PT, P1, PT, PT, 0x8, 0x80 ;  /* 0x000000000080781c */ /* 0x000fc60000f2e170 */
        /* <DEDUP_REMOVED lines=12> */
.L_x_12483:
        /* <DEDUP_REMOVED lines=12> */
.L_x_12484:
        /* <DEDUP_REMOVED lines=42> */
.L_x_12482:
[----:B------:R-:W-:Y:S01]  /*47c0*/  I2FP.F32.U32 R13, R6 ;  /* 0x00000006000d7245 */ /* 0x000fe20000201000 */
[C---:B------:R-:W-:Y:S01]  /*47d0*/  IMAD.U32 R6, R9.reuse, 0x10000, RZ ;  /* 0x0001000009067824 */ /* 0x040fe200078e00ff */
[----:B------:R-:W-:Y:S01]  /*47e0*/  UISETP.NE.AND UP2, UPT, UR5, 0x1, UPT ;  /* 0x000000010500788c */ /* 0x000fe2000bf45270 */
[----:B------:R-:W-:Y:S01]  /*47f0*/  PRMT R9, R9, 0x7632, R9 ;  /* 0x0000763209097816 */ /* 0x000fe20000000009 */
[----:B------:R-:W-:Y:S01]  /*4800*/  UMOV UR4, 0x2 ;  /* 0x0000000200047882 */ /* 0x000fe20000000000 */
        /* <DEDUP_REMOVED lines=18> */
.L_x_12486:
        /* <DEDUP_REMOVED lines=12> */
.L_x_12487:
        /* <DEDUP_REMOVED lines=42> */
.L_x_12485:
[----:B------:R-:W-:Y:S01]  /*4c90*/  I2FP.F32.U32 R13, R6 ;  /* 0x00000006000d7245 */ /* 0x000fe20000201000 */
[----:B------:R-:W-:Y:S01]  /*4ca0*/  IMAD.U32 R9, R9, 0x10000, RZ ;  /* 0x0001000009097824 */ /* 0x000fe200078e00ff */
[----:B------:R-:W-:Y:S01]  /*4cb0*/  UISETP.NE.AND UP2, UPT, UR4, 0x1, UPT ;  /* 0x000000010400788c */ /* 0x000fe2000bf45270 */
[----:B------:R-:W-:Y:S02]  /*4cc0*/  UMOV UR5, 0x2 ;  /* 0x0000000200057882 */ /* 0x000fe40000000000 */
[----:B------:R-:W-:Y:S01]  /*4cd0*/  FFMA.FTZ R13, R13, R252, 1.1641532182693481445e-10 ;  /* 0x2f0000000d0d7423 */ /* 0x000fe200000100fc */
[----:B------:R-:W-:-:S04]  /*4ce0*/  FMUL.FTZ R9, R9, UR26 ;  /* 0x0000001a09097c20 */ /* 0x000fc80008410000 */
[----:B------:R-:W-:Y:S01]  /*4cf0*/  FMUL.FTZ R9, R9, UR19 ;  /* 0x0000001309097c20 */ /* 0x000fe20008410000 */
[----:B------:R-:W-:-:S04]  /*4d00*/  FSETP.GTU.FTZ.AND P2, PT, R13, UR18, PT ;  /* 0x000000120d007c0b */ /* 0x000fc8000bf5c000 */
[----:B------:R-:W-:Y:S02]  /*4d10*/  FSEL R6, R9, RZ, !P2 ;  /* 0x000000ff09067208 */ /* 0x000fe40005000000 */
[----:B------:R-:W-:-:S03]  /*4d20*/  PLOP3.LUT P2, PT, P2, PT, PT, 0x8, 0x80 ;  /* 0x000000000080781c */ /* 0x000fc6000174e170 */
[----:B------:R-:W-:Y:S01]  /*4d30*/  FMUL.FTZ R31, R6, R99 ;  /* 0x00000063061f7220 */ /* 0x000fe20000410000 */
[----:B------:R-:W-:Y:S01]  /*4d40*/  MOV R6, R172 ;  /* 0x000000ac00067202 */ /* 0x000fe20000000f00 */
        /* <DEDUP_REMOVED lines=10> */
.L_x_12489:
        /* <DEDUP_REMOVED lines=12> */
.L_x_12490:
        /* <DEDUP_REMOVED lines=42> */
.L_x_12488:
[----:B------:R-:W-:Y:S01]  /*5150*/  I2FP.F32.U32 R9, R6 ;  /* 0x0000000600097245 */ /* 0x000fe20000201000 */
[----:B------:R-:W-:Y:S01]  /*5160*/  UISETP.NE.AND UP2, UPT, UR5, 0x1, UPT ;  /* 0x000000010500788c */ /* 0x000fe2000bf45270 */
[C---:B------:R-:W-:Y:S01]  /*5170*/  SHF.L.U32 R6, R10.reuse, 0x10, RZ ;  /* 0x000000100a067819 */ /* 0x040fe200000006ff */
[----:B------:R-:W-:Y:S01]  /*5180*/  UMOV UR4, 0x2 ;  /* 0x0000000200047882 */ /* 0x000fe20000000000 */
[----:B------:R-:W-:Y:S01]  /*5190*/  PRMT R10, R10, 0x7632, R10 ;  /* 0x000076320a0a7816 */ /* 0x000fe2000000000a */
[----:B------:R-:W-:Y:S02]  /*51a0*/  FFMA.FTZ R9, R9, R252, 1.1641532182693481445e-10 ;  /* 0x2f00000009097423 */ /* 0x000fe400000100fc */
[----:B------:R-:W-:-:S03]  /*51b0*/  FMUL.FTZ R6, R6, UR26 ;  /* 0x0000001a06067c20 */ /* 0x000fc60008410000 */
[----:B------:R-:W-:Y:S01]  /*51c0*/  FSETP.GTU.FTZ.AND P3, PT, R9, UR18, PT ;  /* 0x0000001209007c0b */ /* 0x000fe2000bf7c000 */
[----:B------:R-:W-:-:S05]  /*51d0*/  FMUL.FTZ R6, R6, UR19 ;  /* 0x0000001306067c20 */ /* 0x000fca0008410000 */
        /* <DEDUP_REMOVED lines=15> */
.L_x_12492:
        /* <DEDUP_REMOVED lines=12> */
.L_x_12493:
        /* <DEDUP_REMOVED lines=42> */
.L_x_12491:
[----:B------:R-:W-:Y:S01]  /*5630*/  I2FP.F32.U32 R9, R6 ;  /* 0x0000000600097245 */ /* 0x000fe20000201000 */
[----:B------:R-:W-:Y:S01]  /*5640*/  IMAD.U32 R10, R10, 0x10000, RZ ;  /* 0x000100000a0a7824 */ /* 0x000fe200078e00ff */
[----:B------:R-:W-:Y:S01]  /*5650*/  UISETP.NE.AND UP2, UPT, UR4, 0x1, UPT ;  /* 0x000000010400788c */ /* 0x000fe2000bf45270 */
[----:B------:R-:W-:Y:S01]  /*5660*/  IMAD.MOV.U32 R6, RZ, RZ, R172 ;  /* 0x000000ffff067224 */ /* 0x000fe200078e00ac */
[----:B------:R-:W-:Y:S01]  /*5670*/  UMOV UR5, 0x2 ;  /* 0x0000000200057882 */ /* 0x000fe20000000000 */
[----:B------:R-:W-:Y:S01]  /*5680*/  FFMA.FTZ R9, R9, R252, 1.1641532182693481445e-10 ;  /* 0x2f00000009097423 */ /* 0x000fe200000100fc */
[----:B------:R-:W-:-:S04]  /*5690*/  FMUL.FTZ R10, R10, UR26 ;  /* 0x0000001a0a0a7c20 */ /* 0x000fc80008410000 */
[----:B------:R-:W-:Y:S01]  /*56a0*/  FMUL.FTZ R10, R10, UR19 ;  /* 0x000000130a0a7c20 */ /* 0x000fe20008410000 */
[----:B------:R-:W-:-:S04]  /*56b0*/  FSETP.GTU.FTZ.AND P4, PT, R9, UR18, PT ;  /* 0x0000001209007c0b */ /* 0x000fc8000bf9c000 */
[----:B------:R-:W-:Y:S02]  /*56c0*/  FSEL R10, R10, RZ, !P4 ;  /* 0x000000ff0a0a7208 */ /* 0x000fe40006000000 */
        /* <DEDUP_REMOVED lines=13> */
.L_x_12495:
        /* <DEDUP_REMOVED lines=12> */
.L_x_12496:
        /* <DEDUP_REMOVED lines=42> */
.L_x_12494:
        /* <DEDUP_REMOVED lines=24> */
.L_x_12498:
        /* <DEDUP_REMOVED lines=14> */
.L_x_12499:
        /* <DEDUP_REMOVED lines=42> */
.L_x_12497:
        /* <DEDUP_REMOVED lines=8> */
[----:B------:R-:W-:-:S04]  /*6080*/  F2FP.BF16.F32.PACK_AB R9, R31, R30 ;  /* 0x0000001e1f09723e */ /* 0x000fc800000010ff */
[----:B------:R-:W-:Y:S02]  /*6090*/  FSEL R6, R11, RZ, !P6 ;  /* 0x000000ff0b067208 */ /* 0x000fe40007000000 */
[----:B------:R-:W-:-:S03]  /*60a0*/  PLOP3.LUT P6, PT, P6, PT, PT, 0x8, 0x80 ;  /* 0x000000000080781c */ /* 0x000fc600037ce170 */
[----:B------:R-:W-:-:S05]  /*60b0*/  FMUL.FTZ R145, R6, R95 ;  /* 0x0000005f06917220 */ /* 0x000fca0000410000 */
[----:B------:R-:W-:-:S07]  /*60c0*/  F2FP.BF16.F32.PACK_AB R11, R145, R144 ;  /* 0x00000090910b723e */ /* 0x000fce00000010ff */
.L_x_12475:
[----:B------:R-:W0:Y:S01]  /*60d0*/  @P0 LDC.64 R12, c[0x0][0x3a0] ;  /* 0x0000e800ff0c0b82 */ /* 0x000e220000000a00 */
[----:B------:R-:W-:Y:S01]  /*60e0*/  SEL R18, RZ, 0x10000, !P5 ;  /* 0x00010000ff127807 */ /* 0x000fe20006800000 */
[----:B------:R-:W-:Y:S01]  /*60f0*/  IMAD.MOV.U32 R20, RZ, RZ, 0x8 ;  /* 0x00000008ff147424 */ /* 0x000fe200078e00ff */
[----:B------:R-:W-:Y:S02]  /*6100*/  ISETP.NE.AND P5, PT, R17, RZ, PT ;  /* 0x000000ff1100720c */ /* 0x000fe40003fa5270 */
[----:B------:R-:W-:Y:S01]  /*6110*/  SEL R15, RZ, 0x1000000, !P6 ;  /* 0x01000000ff0f7807 */ /* 0x000fe20007000000 */
[----:B------:R-:W-:Y:S01]  /*6120*/  IMAD.WIDE.U32 R20, R5, R20, UR10 ;  /* 0x0000000a05147e25 */ /* 0x000fe2000f8e0014 */
[----:B------:R-:W-:Y:S02]  /*6130*/  ISETP.NE.AND P6, PT, R7, RZ, PT ;  /* 0x000000ff0700720c */ /* 0x000fe40003fc5270 */
[----:B------:R-:W-:Y:S02]  /*6140*/  SEL R14, RZ, 0x1000000, !P2 ;  /* 0x01000000ff0e7807 */ /* 0x000fe40005000000 */
[----:B------:R-:W-:-:S02]  /*6150*/  SEL R6, RZ, 0x10000, !P1 ;  /* 0x00010000ff067807 */ /* 0x000fc40004800000 */
[----:B------:R-:W-:Y:S02]  /*6160*/  SEL R7, RZ, 0x100, !P5 ;  /* 0x00000100ff077807 */ /* 0x000fe40006800000 */
[----:B------:R-:W-:Y:S02]  /*6170*/  SEL R25, RZ, 0x100, !P4 ;  /* 0x00000100ff197807 */ /* 0x000fe40006000000 */
[----:B------:R-:W-:Y:S02]  /*6180*/  LOP3.LUT R7, R7, R14, R6, 0xfe, !PT ;  /* 0x0000000e07077212 */ /* 0x000fe400078efe06 */
[----:B------:R-:W-:Y:S01]  /*6190*/  LOP3.LUT R25, R25, R15, R18, 0xfe, !PT ;  /* 0x0000000f19197212 */ /* 0x000fe200078efe12 */
[----:B------:R-:W-:Y:S01]  /*61a0*/  IMAD.MOV.U32 R18, RZ, RZ, 0x10 ;  /* 0x00000010ff127424 */ /* 0x000fe200078e00ff */
[C---:B------:R-:W-:Y:S02]  /*61b0*/  IADD3 R6, PT, PT, R5.reuse, 0x80, RZ ;  /* 0x0000008005067810 */ /* 0x040fe40007ffe0ff */
[----:B------:R-:W-:Y:S01]  /*61c0*/  SEL R24, RZ, 0x1, !P3 ;  /* 0x00000001ff187807 */ /* 0x000fe20005800000 */
[----:B------:R-:W-:Y:S01]  /*61d0*/  IMAD.WIDE.U32 R18, R5, R18, UR12 ;  /* 0x0000000c05127e25 */ /* 0x000fe2000f8e0012 */
[----:B------:R-:W-:-:S02]  /*61e0*/  SEL R14, RZ, 0x1, !P6 ;  /* 0x00000001ff0e7807 */ /* 0x000fc40007000000 */
[----:B------:R-:W-:Y:S01]  /*61f0*/  LOP3.LUT R25, R25, R24, RZ, 0xfc, !PT ;  /* 0x0000001819197212 */ /* 0x000fe200078efcff */
[C---:B0-----:R-:W-:Y:S01]  /*6200*/  @P0 IMAD.WIDE.U32 R22, R6.reuse, 0x10, R12 ;  /* 0x0000001006160825 */ /* 0x041fe200078e000c */
[----:B------:R-:W-:Y:S01]  /*6210*/  LOP3.LUT R24, R7, R14, RZ, 0xfc, !PT ;  /* 0x0000000e07187212 */ /* 0x000fe200078efcff */
[----:B------:R0:W-:Y:S02]  /*6220*/  STG.E.128 desc[UR14][R18.64], R8 ;  /* 0x0000000812007986 */ /* 0x0001e4000c101d0e */
[----:B------:R-:W-:Y:S02]  /*6230*/  IMAD.WIDE.U32 R12, R6, 0x10, R174 ;  /* 0x00000010060c7825 */ /* 0x000fe400078e00ae */
[----:B------:R0:W-:Y:S04]  /*6240*/  STG.E.64 desc[UR14][R20.64], R24 ;  /* 0x0000001814007986 */ /* 0x0001e8000c101b0e */
[----:B------:R0:W5:Y:S04]  /*6250*/  @P0 LDG.E.128 R40, desc[UR14][R22.64] ;  /* 0x0000000e16280981 */ /* 0x000168000c1e1d00 */
[----:B------:R-:W5:Y:S01]  /*6260*/  LDG.E.128 R12, desc[UR14][R12.64] ;  /* 0x0000000e0c0c7981 */ /* 0x000f62000c1e1d00 */
[----:B------:R-:W-:Y:S05]  /*6270*/  @!P0 BRA `(.L_x_12500) ;  /* 0x0000002400f88947 */ /* 0x000fea0003800000 */
[----:B------:R-:W-:Y:S01]  /*6280*/  UISETP.NE.AND UP2, UPT, UR4, 0x1, UPT ;  /* 0x000000010400788c */ /* 0x000fe2000bf45270 */
[----:B------:R-:W-:Y:S01]  /*6290*/  IMAD.MOV.U32 R7, RZ, RZ, R172 ;  /* 0x000000ffff077224 */ /* 0x000fe200078e00ac */
[----:B------:R-:W-:Y:S01]  /*62a0*/  UMOV UR5, 0x2 ;  /* 0x0000000200057882 */ /* 0x000fe20000000000 */
[----:B0-----:R-:W-:-:S06]  /*62b0*/  IMAD.MOV.U32 R24, RZ, RZ, R16 ;  /* 0x000000ffff187224 */ /* 0x001fcc00078e0010 */
[----:B------:R-:W-:Y:S05]  /*62c0*/  BRA.U !UP2, `(.L_x_12501) ;  /* 0x000000050a007547 */ /* 0x000fea000b800000 */
[----:B------:R-:W-:-:S09]  /*62d0*/  UISETP.NE.AND UP2, UPT, UR4, 0x3, UPT ;  /* 0x000000030400788c */ /* 0x000fd2000bf45270 */
[----:B------:R-:W-:Y:S05]  /*62e0*/  BRA.U !UP2, `(.L_x_12502) ;  /* 0x000000010a247547 */ /* 0x000fea000b800000 */
[----:B------:R-:W-:-:S06]  /*62f0*/  UISETP.NE.AND UP2, UPT, UR4, 0x2, UPT ;  /* 0x000000020400788c */ /* 0x000fcc000bf45270 */
[----:B------:R-:W-:-:S05]  /*6300*/  PLOP3.LUT P1, PT, PT, PT, UP2, 0x80, 0x8 ;  /* 0x000000000008781c */ /* 0x000fca0003f2f028 */
[----:B------:R-:W-:Y:S01]  /*6310*/  @!UP2 UMOV UR5, 0x3 ;  /* 0x000000030005a882 */ /* 0x000fe20000000000 */
[----:B------:R-:W-:-:S07]  /*6320*/  @UP2 UIADD3 UR5, UPT, UPT, UR4, 0x1, URZ ;  /* 0x0000000104052890 */ /* 0x000fce000fffe0ff */
[----:B------:R-:W-:Y:S01]  /*6330*/  @!P1 MOV R24, R16 ;  /* 0x0000001000189202 */ /* 0x000fe20000000f00 */
[----:B------:R-:W-:Y:S01]  /*6340*/  @!P1 IMAD.MOV.U32 R7, RZ, RZ, R177 ;  /* 0x000000ffff079224 */ /* 0x000fe200078e00b1 */
[----:B------:R-:W-:Y:S01]  /*6350*/  @P1 MOV R7, R173 ;  /* 0x000000ad00071202 */ /* 0x000fe20000000f00 */
[----:B------:R-:W-:Y:S01]  /*6360*/  @P1 IMAD.MOV.U32 R24, RZ, RZ, R16 ;  /* 0x000000ffff181224 */ /* 0x000fe200078e0010 */
[----:B------:R-:W-:Y:S06]  /*6370*/  BRA `(.L_x_12501) ;  /* 0x0000000000d47947 */ /* 0x000fec0003800000 */
.L_x_12502:
        /* <DEDUP_REMOVED lines=12> */
.L_x_12503:
        /* <DEDUP_REMOVED lines=40> */
[----:B------:R-:W-:-:S07]  /*66c0*/  LOP3.LUT R177, R8, UR34, R25, 0x96, !PT ;  /* 0x0000002208b17c12 */ /* 0x000fce000f8e9619 */
.L_x_12501:
[----:B------:R-:W-:Y:S01]  /*66d0*/  I2FP.F32.U32 R7, R7 ;  /* 0x0000000700077245 */ /* 0x000fe20000201000 */
[----:B------:R-:W-:Y:S01]  /*66e0*/  UISETP.NE.AND UP2, UPT, UR5, 0x1, UPT ;  /* 0x000000010500788c */ /* 0x000fe2000bf45270 */
[----:B-----5:R-:W-:Y:S01]  /*66f0*/  SHF.L.U32 R8, R12, 0x10, RZ ;  /* 0x000000100c087819 */ /* 0x020fe200000006ff */
        /* <DEDUP_REMOVED lines=23> */
.L_x_12505:
        /* <DEDUP_REMOVED lines=12> */
.L_x_12506:
        /* <DEDUP_REMOVED lines=42> */
.L_x_12504:
[----:B------:R-:W-:Y:S01]  /*6bd0*/  I2FP.F32.U32 R9, R9 ;  /* 0x0000000900097245 */ /* 0x000fe20000201000 */
[----:B------:R-:W-:Y:S01]  /*6be0*/  IMAD.U32 R12, R12, 0x10000, RZ ;  /* 0x000100000c0c7824 */ /* 0x000fe200078e00ff */
[----:B------:R-:W-:Y:S01]  /*6bf0*/  UISETP.NE.AND UP2, UPT, UR4, 0x1, UPT ;  /* 0x000000010400788c */ /* 0x000fe2000bf45270 */
[----:B------:R-:W-:Y:S02]  /*6c00*/  UMOV UR5, 0x2 ;  /* 0x0000000200057882 */ /* 0x000fe40000000000 */
[----:B------:R-:W-:Y:S01]  /*6c10*/  FFMA.FTZ R9, R9, R252, 1.1641532182693481445e-10 ;  /* 0x2f00000009097423 */ /* 0x000fe200000100fc */
[----:B------:R-:W-:-:S04]  /*6c20*/  FMUL.FTZ R12, R12, UR26 ;  /* 0x0000001a0c0c7c20 */ /* 0x000fc80008410000 */
[----:B------:R-:W-:Y:S01]  /*6c30*/  FMUL.FTZ R12, R12, UR19 ;  /* 0x000000130c0c7c20 */ /* 0x000fe20008410000 */
[----:B------:R-:W-:Y:S02]  /*6c40*/  FSETP.GTU.FTZ.AND P1, PT, R9, UR18, PT ;  /* 0x0000001209007c0b */ /* 0x000fe4000bf3c000 */
[----:B------:R-:W-:Y:S02]  /*6c50*/  SHF.L.U32 R9, R8, 0x10, RZ ;  /* 0x0000001008097819 */ /* 0x000fe400000006ff */
[----:B------:R-:W-:Y:S02]  /*6c60*/  FSEL R8, R12, RZ, !P1 ;  /* 0x000000ff0c087208 */ /* 0x000fe40004800000 */
[----:B------:R-:W-:-:S03]  /*6c70*/  PLOP3.LUT P1, PT, P1, PT, PT, 0x8, 0x80 ;  /* 0x000000000080781c */ /* 0x000fc60000f2e170 */
[----:B------:R-:W-:Y:S01]  /*6c80*/  FFMA.FTZ R8, R8, R89, R9 ;  /* 0x0000005908087223 */ /* 0x000fe20000010009 */
[----:B------:R-:W-:Y:S01]  /*6c90*/  P2R R23, PR, RZ, 0x2 ;  /* 0x00000002ff177803 */ /* 0x000fe20000000000 */
[----:B------:R-:W-:Y:S01]  /*6ca0*/  IMAD.MOV.U32 R9, RZ, RZ, R172 ;  /* 0x000000ffff097224 */ /* 0x000fe200078e00ac */
[----:B------:R-:W-:Y:S07]  /*6cb0*/  BRA.U !UP2, `(.L_x_12507) ;  /* 0x000000010afc7547 */ /* 0x000fee000b800000 */
        /* <DEDUP_REMOVED lines=9> */
.L_x_12508:
        /* <DEDUP_REMOVED lines=12> */
.L_x_12509:
        /* <DEDUP_REMOVED lines=42> */
.L_x_12507:
[----:B------:R-:W-:Y:S01]  /*70b0*/  I2FP.F32.U32 R9, R9 ;  /* 0x0000000900097245 */ /* 0x000fe20000201000 */
[----:B------:R-:W-:Y:S01]  /*70c0*/  IMAD.U32 R10, R13, 0x10000, RZ ;  /* 0x000100000d0a7824 */ /* 0x000fe200078e00ff */
[----:B------:R-:W-:Y:S01]  /*70d0*/  UISETP.NE.AND UP2, UPT, UR5, 0x1, UPT ;  /* 0x000000010500788c */ /* 0x000fe2000bf45270 */
[----:B------:R-:W-:Y:S01]  /*70e0*/  IMAD.U32 R12, R41, 0x10000, RZ ;  /* 0x00010000290c7824 */ /* 0x000fe200078e00ff */
[----:B------:R-:W-:Y:S01]  /*70f0*/  PRMT R13, R13, 0x7632, R13 ;  /* 0x000076320d0d7816 */ /* 0x000fe2000000000d */
[----:B------:R-:W-:Y:S01]  /*7100*/  FFMA.FTZ R9, R9, R252, 1.1641532182693481445e-10 ;  /* 0x2f00000009097423 */ /* 0x000fe200000100fc */
[----:B------:R-:W-:Y:S01]  /*7110*/  FMUL.FTZ R10, R10, UR26 ;  /* 0x0000001a0a0a7c20 */ /* 0x000fe20008410000 */
[----:B------:R-:W-:-:S03]  /*7120*/  UMOV UR4, 0x2 ;  /* 0x0000000200047882 */ /* 0x000fc60000000000 */
[----:B------:R-:W-:Y:S01]  /*7130*/  FMUL.FTZ R10, R10, UR19 ;  /* 0x000000130a0a7c20 */ /* 0x000fe20008410000 */
[----:B------:R-:W-:-:S04]  /*7140*/  FSETP.GTU.FTZ.AND P1, PT, R9, UR18, PT ;  /* 0x0000001209007c0b */ /* 0x000fc8000bf3c000 */
[----:B------:R-:W-:Y:S02]  /*7150*/  FSEL R9, R10, RZ, !P1 ;  /* 0x000000ff0a097208 */ /* 0x000fe40004800000 */
[----:B------:R-:W-:Y:S02]  /*7160*/  PLOP3.LUT P1, PT, P1, PT, PT, 0x8, 0x80 ;  /* 0x000000000080781c */ /* 0x000fe40000f2e170 */
[----:B------:R-:W-:Y:S01]  /*7170*/  MOV R10, R172 ;  /* 0x000000ac000a7202 */ /* 0x000fe20000000f00 */
        /* <DEDUP_REMOVED lines=11> */
.L_x_12511:
        /* <DEDUP_REMOVED lines=12> */
.L_x_12512:
        /* <DEDUP_REMOVED lines=42> */
.L_x_12510:
[----:B------:R-:W-:Y:S01]  /*7590*/  I2FP.F32.U32 R11, R10 ;  /* 0x0000000a000b7245 */ /* 0x000fe20000201000 */
[----:B------:R-:W-:Y:S01]  /*75a0*/  UISETP.NE.AND UP2, UPT, UR4, 0x1, UPT ;  /* 0x000000010400788c */ /* 0x000fe2000bf45270 */
[----:B------:R-:W-:Y:S01]  /*75b0*/  SHF.L.U32 R13, R13, 0x10, RZ ;  /* 0x000000100d0d7819 */ /* 0x000fe200000006ff */
[----:B------:R-:W-:Y:S01]  /*75c0*/  UMOV UR5, 0x2 ;  /* 0x0000000200057882 */ /* 0x000fe20000000000 */
[----:B------:R-:W-:Y:S01]  /*75d0*/  PRMT R10, R41, 0x7632, R10 ;  /* 0x00007632290a7816 */ /* 0x000fe2000000000a */
        /* <DEDUP_REMOVED lines=19> */
.L_x_12514:
        /* <DEDUP_REMOVED lines=12> */
.L_x_12515:
        /* <DEDUP_REMOVED lines=42> */
.L_x_12513:
[----:B------:R-:W-:Y:S01]  /*7a70*/  I2FP.F32.U32 R11, R11 ;  /* 0x0000000b000b7245 */ /* 0x000fe20000201000 */
[----:B------:R-:W-:Y:S01]  /*7a80*/  IMAD.U32 R12, R14, 0x10000, RZ ;  /* 0x000100000e0c7824 */ /* 0x000fe200078e00ff */
[----:B------:R-:W-:Y:S01]  /*7a90*/  UISETP.NE.AND UP2, UPT, UR5, 0x1, UPT ;  /* 0x000000010500788c */ /* 0x000fe2000bf45270 */
[----:B------:R-:W-:Y:S01]  /*7aa0*/  SHF.L.U32 R16, R42, 0x10, RZ ;  /* 0x000000102a107819 */ /* 0x000fe200000006ff */
[----:B------:R-:W-:Y:S01]  /*7ab0*/  UMOV UR4, 0x2 ;  /* 0x0000000200047882 */ /* 0x000fe20000000000 */
        /* <DEDUP_REMOVED lines=20> */
.L_x_12517:
        /* <DEDUP_REMOVED lines=12> */
.L_x_12518:
        /* <DEDUP_REMOVED lines=42> */
.L_x_12516:
[----:B------:R-:W-:Y:S01]  /*7f60*/  I2FP.F32.U32 R13, R12 ;  /* 0x0000000c000d7245 */ /* 0x000fe20000201000 */
[----:B------:R-:W-:Y:S01]  /*7f70*/  IMAD.U32 R14, R14, 0x10000, RZ ;  /* 0x000100000e0e7824 */ /* 0x000fe200078e00ff */
[----:B------:R-:W-:Y:S01]  /*7f80*/  PRMT R12, R42, 0x7632, R12 ;  /* 0x000076322a0c7816 */ /* 0x000fe2000000000c */
[----:B------:R-:W-:Y:S02]  /*7f90*/  UISETP.NE.AND UP2, UPT, UR4, 0x1, UPT ;  /* 0x000000010400788c */ /* 0x000fe4000bf45270 */
[----:B------:R-:W-:Y:S01]  /*7fa0*/  FFMA.FTZ R13, R13, R252, 1.1641532182693481445e-10 ;  /* 0x2f0000000d0d7423 */ /* 0x000fe200000100fc */
[----:B------:R-:W-:Y:S01]  /*7fb0*/  FMUL.FTZ R14, R14, UR26 ;  /* 0x0000001a0e0e7c20 */ /* 0x000fe20008410000 */
[----:B------:R-:W-:-:S03]  /*7fc0*/  UMOV UR5, 0x2 ;  /* 0x0000000200057882 */ /* 0x000fc60000000000 */
[----:B------:R-:W-:Y:S01]  /*7fd0*/  FMUL.FTZ R14, R14, UR19 ;  /* 0x000000130e0e7c20 */ /* 0x000fe20008410000 */
[----:B------:R-:W-:Y:S01]  /*7fe0*/  FSETP.GTU.FTZ.AND P4, PT, R13, UR18, PT ;  /* 0x000000120d007c0b */ /* 0x000fe2000bf9c000 */
[----:B------:R-:W-:-:S03]  /*7ff0*/  IMAD.U32 R13, R12, 0x10000, RZ ;  /* 0x000100000c0d7824 */ /* 0x000fc600078e00ff */
[----:B------:R-:W-:Y:S02]  /*8000*/  FSEL R12, R14, RZ, !P4 ;  /* 0x000000ff0e0c7208 */ /* 0x000fe40006000000 */
[----:B------:R-:W-:-:S03]  /*8010*/  PLOP3.LUT P4, PT, P4, PT, PT, 0x8, 0x80 ;  /* 0x000000000080781c */ /* 0x000fc6000278e170 */
[----:B------:R-:W-:Y:S01]  /*8020*/  FFMA.FTZ R12, R12, R85, R13 ;  /* 0x000000550c0c7223 */ /* 0x000fe2000001000d */
        /* <DEDUP_REMOVED lines=12> */
.L_x_12520:
        /* <DEDUP_REMOVED lines=12> */
.L_x_12521:
        /* <DEDUP_REMOVED lines=42> */
.L_x_12519:
[----:B------:R-:W-:Y:S01]  /*8450*/  I2FP.F32.U32 R13, R13 ;  /* 0x0000000d000d7245 */ /* 0x000fe20000201000 */
[----:B------:R-:W-:Y:S01]  /*8460*/  UISETP.NE.AND UP2, UPT, UR5, 0x1, UPT ;  /* 0x000000010500788c */ /* 0x000fe2000bf45270 */
[----:B------:R-:W-:Y:S01]  /*8470*/  SHF.L.U32 R14, R15, 0x10, RZ ;  /* 0x000000100f0e7819 */ /* 0x000fe200000006ff */
[----:B------:R-:W-:Y:S01]  /*8480*/  IMAD.U32 R16, R43, 0x10000, RZ ;  /* 0x000100002b107824 */ /* 0x000fe200078e00ff */
[----:B------:R-:W-:Y:S01]  /*8490*/  PRMT R25, R15, 0x7632, R25 ;  /* 0x000076320f197816 */ /* 0x000fe20000000019 */
[----:B------:R-:W-:Y:S01]  /*84a0*/  FFMA.FTZ R13, R13, R252, 1.1641532182693481445e-10 ;  /* 0x2f0000000d0d7423 */ /* 0x000fe200000100fc */
[----:B------:R-:W-:Y:S01]  /*84b0*/  UMOV UR4, 0x2 ;  /* 0x0000000200047882 */ /* 0x000fe20000000000 */
[----:B------:R-:W-:-:S03]  /*84c0*/  FMUL.FTZ R14, R14, UR26 ;  /* 0x0000001a0e0e7c20 */ /* 0x000fc60008410000 */
[----:B------:R-:W-:Y:S01]  /*84d0*/  FSETP.GTU.FTZ.AND P5, PT, R13, UR18, PT ;  /* 0x000000120d007c0b */ /* 0x000fe2000bfbc000 */
[----:B------:R-:W-:-:S05]  /*84e0*/  FMUL.FTZ R14, R14, UR19 ;  /* 0x000000130e0e7c20 */ /* 0x000fca0008410000 */
        /* <DEDUP_REMOVED lines=15> */
.L_x_12523:
        /* <DEDUP_REMOVED lines=14> */
.L_x_12524:
        /* <DEDUP_REMOVED lines=42> */
.L_x_12522:
[----:B------:R-:W-:Y:S01]  /*8960*/  I2FP.F32.U32 R15, R14 ;  /* 0x0000000e000f7245 */ /* 0x000fe20000201000 */
[----:B------:R-:W-:Y:S01]  /*8970*/  IMAD.U32 R25, R25, 0x10000, RZ ;  /* 0x0001000019197824 */ /* 0x000fe200078e00ff */
[----:B------:R-:W-:Y:S02]  /*8980*/  PRMT R14, R43, 0x7632, R14 ;  /* 0x000076322b0e7816 */ /* 0x000fe4000000000e */
[----:B------:R-:W-:Y:S01]  /*8990*/  F2FP.BF16.F32.PACK_AB R18, R12, R11 ;  /* 0x0000000b0c12723e */ /* 0x000fe200000010ff */
[----:B------:R-:W-:Y:S01]  /*89a0*/  FFMA.FTZ R15, R15, R252, 1.1641532182693481445e-10 ;  /* 0x2f0000000f0f7423 */ /* 0x000fe200000100fc */
[----:B------:R-:W-:Y:S01]  /*89b0*/  FMUL.FTZ R25, R25, UR26 ;  /* 0x0000001a19197c20 */ /* 0x000fe20008410000 */
[----:B------:R-:W-:Y:S02]  /*89c0*/  SHF.L.U32 R17, R14, 0x10, RZ ;  /* 0x000000100e117819 */ /* 0x000fe400000006ff */
[----:B------:R-:W-:Y:S01]  /*89d0*/  F2FP.BF16.F32.PACK_AB R16, R8, R7 ;  /* 0x000000070810723e */ /* 0x000fe200000010ff */
[----:B------:R-:W-:Y:S01]  /*89e0*/  FMUL.FTZ R25, R25, UR19 ;  /* 0x0000001319197c20 */ /* 0x000fe20008410000 */
[----:B------:R-:W-:-:S04]  /*89f0*/  FSETP.GTU.FTZ.AND P6, PT, R15, UR18, PT ;  /* 0x000000120f007c0b */ /* 0x000fc8000bfdc000 */
[----:B------:R-:W-:Y:S02]  /*8a00*/  FSEL R14, R25, RZ, !P6 ;  /* 0x000000ff190e7208 */ /* 0x000fe40007000000 */
[----:B------:R-:W-:-:S03]  /*8a10*/  PLOP3.LUT P6, PT, P6, PT, PT, 0x8, 0x80 ;  /* 0x000000000080781c */ /* 0x000fc600037ce170 */
[----:B------:R-:W-:Y:S01]  /*8a20*/  FFMA.FTZ R14, R14, R87, R17 ;  /* 0x000000570e0e7223 */ /* 0x000fe20000010011 */
[----:B------:R-:W-:-:S04]  /*8a30*/  F2FP.BF16.F32.PACK_AB R17, R10, R9 ;  /* 0x000000090a11723e */ /* 0x000fc800000010ff */
[----:B------:R-:W-:Y:S01]  /*8a40*/  F2FP.BF16.F32.PACK_AB R19, R14, R13 ;  /* 0x0000000d0e13723e */ /* 0x000fe200000010ff */
[----:B------:R-:W-:Y:S06]  /*8a50*/  BRA `(.L_x_12525) ;  /* 0x0000002400c47947 */ /* 0x000fec0003800000 */
.L_x_12500:
        /* <DEDUP_REMOVED lines=16> */
.L_x_12527:
        /* <DEDUP_REMOVED lines=12> */
.L_x_12528:
        /* <DEDUP_REMOVED lines=41> */
.L_x_12526:
[----:B------:R-:W-:Y:S01]  /*8eb0*/  I2FP.F32.U32 R7, R7 ;  /* 0x0000000700077245 */ /* 0x000fe20000201000 */
[----:B------:R-:W-:Y:S01]  /*8ec0*/  UISETP.NE.AND UP2, UPT, UR5, 0x1, UPT ;  /* 0x000000010500788c */ /* 0x000fe2000bf45270 */
[C---:B-----5:R-:W-:Y:S01]  /*8ed0*/  SHF.L.U32 R8, R12.reuse, 0x10, RZ ;  /* 0x000000100c087819 */ /* 0x060fe200000006ff */
        /* <DEDUP_REMOVED lines=21> */
.L_x_12530:
        /* <DEDUP_REMOVED lines=12> */
.L_x_12531:
        /* <DEDUP_REMOVED lines=42> */
.L_x_12529:
[----:B------:R-:W-:Y:S01]  /*9390*/  I2FP.F32.U32 R9, R8 ;  /* 0x0000000800097245 */ /* 0x000fe20000201000 */
[----:B------:R-:W-:Y:S01]  /*93a0*/  IMAD.U32 R12, R12, 0x10000, RZ ;  /* 0x000100000c0c7824 */ /* 0x000fe200078e00ff */
[----:B------:R-:W-:Y:S01]  /*93b0*/  UISETP.NE.AND UP2, UPT, UR4, 0x1, UPT ;  /* 0x000000010400788c */ /* 0x000fe2000bf45270 */
[----:B------:R-:W-:Y:S02]  /*93c0*/  UMOV UR5, 0x2 ;  /* 0x0000000200057882 */ /* 0x000fe40000000000 */
[----:B------:R-:W-:Y:S01]  /*93d0*/  FFMA.FTZ R9, R9, R252, 1.1641532182693481445e-10 ;  /* 0x2f00000009097423 */ /* 0x000fe200000100fc */
[----:B------:R-:W-:-:S04]  /*93e0*/  FMUL.FTZ R12, R12, UR26 ;  /* 0x0000001a0c0c7c20 */ /* 0x000fc80008410000 */
[----:B------:R-:W-:Y:S01]  /*93f0*/  FMUL.FTZ R12, R12, UR19 ;  /* 0x000000130c0c7c20 */ /* 0x000fe20008410000 */
[----:B------:R-:W-:Y:S01]  /*9400*/  FSETP.GTU.FTZ.AND P1, PT, R9, UR18, PT ;  /* 0x0000001209007c0b */ /* 0x000fe2000bf3c000 */
[----:B------:R-:W-:-:S03]  /*9410*/  IMAD.MOV.U32 R9, RZ, RZ, R172 ;  /* 0x000000ffff097224 */ /* 0x000fc600078e00ac */
        /* <DEDUP_REMOVED lines=14> */
.L_x_12533:
        /* <DEDUP_REMOVED lines=12> */
.L_x_12534:
        /* <DEDUP_REMOVED lines=42> */
.L_x_12532:
        /* <DEDUP_REMOVED lines=23> */
.L_x_12536:
        /* <DEDUP_REMOVED lines=12> */
.L_x_12537:
        /* <DEDUP_REMOVED lines=42> */
.L_x_12535:
[----:B------:R-:W-:Y:S01]  /*9d30*/  I2FP.F32.U32 R11, R10 ;  /* 0x0000000a000b7245 */ /* 0x000fe20000201000 */
[----:B------:R-:W-:Y:S01]  /*9d40*/  UISETP.NE.AND UP2, UPT, UR4, 0x1, UPT ;  /* 0x000000010400788c */ /* 0x000fe2000bf45270 */
[----:B------:R-:W-:Y:S01]  /*9d50*/  SHF.L.U32 R13, R13, 0x10, RZ ;  /* 0x000000100d0d7819 */ /* 0x000fe200000006ff */
[----:B------:R-:W-:Y:S02]  /*9d60*/  UMOV UR5, 0x2 ;  /* 0x0000000200057882 */ /* 0x000fe40000000000 */
[----:B------:R-:W-:Y:S02]  /*9d70*/  FFMA.FTZ R11, R11, R252, 1.1641532182693481445e-10 ;  /* 0x2f0000000b0b7423 */ /* 0x000fe400000100fc */
[----:B------:R-:W-:-:S03]  /*9d80*/  FMUL.FTZ R13, R13, UR26 ;  /* 0x0000001a0d0d7c20 */ /* 0x000fc60008410000 */
[----:B------:R-:W-:Y:S01]  /*9d90*/  FSETP.GTU.FTZ.AND P2, PT, R11, UR18, PT ;  /* 0x000000120b007c0b */ /* 0x000fe2000bf5c000 */
[----:B------:R-:W-:Y:S01]  /*9da0*/  FMUL.FTZ R13, R13, UR19 ;  /* 0x000000130d0d7c20 */ /* 0x000fe20008410000 */
[----:B------:R-:W-:-:S04]  /*9db0*/  IMAD.MOV.U32 R11, RZ, RZ, R172 ;  /* 0x000000ffff0b7224 */ /* 0x000fc800078e00ac */
        /* <DEDUP_REMOVED lines=13> */
.L_x_12539:
        /* <DEDUP_REMOVED lines=12> */
.L_x_12540:
        /* <DEDUP_REMOVED lines=42> */
.L_x_12538:
        /* <DEDUP_REMOVED lines=24> */
.L_x_12542:
        /* <DEDUP_REMOVED lines=12> */
.L_x_12543:
        /* <DEDUP_REMOVED lines=42> */
.L_x_12541:
        /* <DEDUP_REMOVED lines=8> */
[----:B------:R-:W-:Y:S02]  /*a750*/  MOV R13, R172 ;  /* 0x000000ac000d7202 */ /* 0x000fe40000000f00 */
        /* <DEDUP_REMOVED lines=14> */
.L_x_12545:
        /* <DEDUP_REMOVED lines=12> */
.L_x_12546:
        /* <DEDUP_REMOVED lines=42> */
.L_x_12544:
        /* <DEDUP_REMOVED lines=24> */
.L_x_12548:
        /* <DEDUP_REMOVED lines=14> */
.L_x_12549:
        /* <DEDUP_REMOVED lines=42> */
.L_x_12547:
[----:B------:R-:W-:Y:S01]  /*b0a0*/  I2FP.F32.U32 R15, R14 ;  /* 0x0000000e000f7245 */ /* 0x000fe20000201000 */
[----:B------:R-:W-:Y:S01]  /*b0b0*/  IMAD.U32 R25, R25, 0x10000, RZ ;  /* 0x0001000019197824 */ /* 0x000fe200078e00ff */
[----:B------:R-:W-:Y:S02]  /*b0c0*/  F2FP.BF16.F32.PACK_AB R18, R12, R11 ;  /* 0x0000000b0c12723e */ /* 0x000fe400000010ff */
[----:B------:R-:W-:Y:S01]  /*b0d0*/  F2FP.BF16.F32.PACK_AB R17, R10, R9 ;  /* 0x000000090a11723e */ /* 0x000fe200000010ff */
[----:B------:R-:W-:Y:S01]  /*b0e0*/  FFMA.FTZ R15, R15, R252, 1.1641532182693481445e-10 ;  /* 0x2f0000000f0f7423 */ /* 0x000fe200000100fc */
[----:B------:R-:W-:Y:S01]  /*b0f0*/  FMUL.FTZ R25, R25, UR26 ;  /* 0x0000001a19197c20 */ /* 0x000fe20008410000 */
[----:B------:R-:W-:-:S03]  /*b100*/  F2FP.BF16.F32.PACK_AB R16, R8, R7 ;  /* 0x000000070810723e */ /* 0x000fc600000010ff */
[----:B------:R-:W-:Y:S01]  /*b110*/  FMUL.FTZ R25, R25, UR19 ;  /* 0x0000001319197c20 */ /* 0x000fe20008410000 */
[----:B------:R-:W-:-:S04]  /*b120*/  FSETP.GTU.FTZ.AND P6, PT, R15, UR18, PT ;  /* 0x000000120f007c0b */ /* 0x000fc8000bfdc000 */
[----:B------:R-:W-:Y:S02]  /*b130*/  FSEL R14, R25, RZ, !P6 ;  /* 0x000000ff190e7208 */ /* 0x000fe40007000000 */
[----:B------:R-:W-:-:S03]  /*b140*/  PLOP3.LUT P6, PT, P6, PT, PT, 0x8, 0x80 ;  /* 0x000000000080781c */ /* 0x000fc600037ce170 */
[----:B------:R-:W-:-:S05]  /*b150*/  FMUL.FTZ R14, R14, R87 ;  /* 0x000000570e0e7220 */ /* 0x000fca0000410000 */
[----:B------:R-:W-:-:S07]  /*b160*/  F2FP.BF16.F32.PACK_AB R19, R14, R13 ;  /* 0x0000000d0e13723e */ /* 0x000fce00000010ff */
.L_x_12525:
[----:B------:R-:W0:Y:S01]  /*b170*/  @P0 LDC.64 R20, c[0x0][0x3a0] ;  /* 0x0000e800ff140b82 */ /* 0x000e220000000a00 */
[----:B------:R-:W-:Y:S01]  /*b180*/  SEL R26, RZ, 0x10000, !P5 ;  /* 0x00010000ff1a7807 */ /* 0x000fe20006800000 */
[----:B------:R-:W-:Y:S01]  /*b190*/  HFMA2 R39, -RZ, RZ, 0, 4.76837158203125e-07 ;  /* 0x00000008ff277431 */ /* 0x000fe200000001ff */
[----:B------:R-:W-:Y:S01]  /*b1a0*/  ISETP.NE.AND P5, PT, R23, RZ, PT ;  /* 0x000000ff1700720c */ /* 0x000fe20003fa5270 */
[----:B------:R-:W-:Y:S01]  /*b1b0*/  IMAD.MOV.U32 R37, RZ, RZ, 0x10 ;  /* 0x00000010ff257424 */ /* 0x000fe200078e00ff */
[----:B------:R-:W-:Y:S02]  /*b1c0*/  SEL R25, RZ, 0x1000000, !P6 ;  /* 0x01000000ff197807 */ /* 0x000fe40007000000 */
[----:B------:R-:W-:Y:S01]  /*b1d0*/  ISETP.NE.AND P6, PT, R22, RZ, PT ;  /* 0x000000ff1600720c */ /* 0x000fe20003fc5270 */
[C---:B------:R-:W-:Y:S01]  /*b1e0*/  IMAD.WIDE.U32 R36, R6.reuse, R37, UR12 ;  /* 0x0000000c06247e25 */ /* 0x040fe2000f8e0025 */
[----:B------:R-:W-:Y:S02]  /*b1f0*/  SEL R23, RZ, 0x1000000, !P2 ;  /* 0x01000000ff177807 */ /* 0x000fe40005000000 */
[----:B------:R-:W-:Y:S01]  /*b200*/  SEL R15, RZ, 0x10000, !P1 ;  /* 0x00010000ff0f7807 */ /* 0x000fe20004800000 */
[----:B------:R-:W-:Y:S01]  /*b210*/  IMAD.WIDE.U32 R38, R6, R39, UR10 ;  /* 0x0000000a06267e25 */ /* 0x000fe2000f8e0027 */
[----:B------:R-:W-:Y:S01]  /*b220*/  SEL R22, RZ, 0x100, !P5 ;  /* 0x00000100ff167807 */ /* 0x000fe20006800000 */
[----:B------:R1:W-:Y:S01]  /*b230*/  STG.E.128 desc[UR14][R36.64], R16 ;  /* 0x0000001024007986 */ /* 0x0003e2000c101d0e */
[----:B------:R-:W-:-:S02]  /*b240*/  SEL R35, RZ, 0x100, !P4 ;  /* 0x00000100ff237807 */ /* 0x000fc40006000000 */
[----:B------:R-:W-:Y:S01]  /*b250*/  LOP3.LUT R22, R22, R23, R15, 0xfe, !PT ;  /* 0x0000001716167212 */ /* 0x000fe200078efe0f */
[----:B------:R-:W-:Y:S01]  /*b260*/  VIADD R15, R5, 0x100 ;  /* 0x00000100050f7836 */ /* 0x000fe20000000000 */
[----:B------:R-:W-:Y:S02]  /*b270*/  LOP3.LUT R35, R35, R25, R26, 0xfe, !PT ;  /* 0x0000001923237212 */ /* 0x000fe400078efe1a */
[----:B------:R-:W-:Y:S02]  /*b280*/  SEL R34, RZ, 0x1, !P3 ;  /* 0x00000001ff227807 */ /* 0x000fe40005800000 */
[----:B------:R-:W-:Y:S01]  /*b290*/  SEL R23, RZ, 0x1, !P6 ;  /* 0x00000001ff177807 */ /* 0x000fe20007000000 */
[----:B0-----:R-:W-:Y:S01]  /*b2a0*/  @P0 IMAD.WIDE.U32 R140, R15, 0x10, R20 ;  /* 0x000000100f8c0825 */ /* 0x001fe200078e0014 */
[----:B------:R-:W-:Y:S02]  /*b2b0*/  LOP3.LUT R35, R35, R34, RZ, 0xfc, !PT ;  /* 0x0000002223237212 */ /* 0x000fe400078efcff */
[----:B------:R-:W-:Y:S01]  /*b2c0*/  LOP3.LUT R34, R22, R23, RZ, 0xfc, !PT ;  /* 0x0000001716227212 */ /* 0x000fe200078efcff */
[----:B------:R-:W-:-:S04]  /*b2d0*/  IMAD.WIDE.U32 R20, R15, 0x10, R174 ;  /* 0x000000100f147825 */ /* 0x000fc800078e00ae */
[----:B------:R1:W-:Y:S04]  /*b2e0*/  STG.E.64 desc[UR14][R38.64], R34 ;  /* 0x0000002226007986 */ /* 0x0003e8000c101b0e */
[----:B------:R1:W5:Y:S04]  /*b2f0*/  @P0 LDG.E.128 R40, desc[UR14][R140.64] ;  /* 0x0000000e8c280981 */ /* 0x000368000c1e1d00 */
[----:B------:R-:W5:Y:S01]  /*b300*/  LDG.E.128 R20, desc[UR14][R20.64] ;  /* 0x0000000e14147981 */ /* 0x000f62000c1e1d00 */
[----:B------:R-:W-:Y:S05]  /*b310*/  @!P0 BRA `(.L_x_12550) ;  /* 0x00000028000c8947 */ /* 0x000fea0003800000 */
[----:B------:R-:W-:Y:S01]  /*b320*/  UISETP.NE.AND UP2, UPT, UR4, 0x1, UPT ;  /* 0x000000010400788c */ /* 0x000fe2000bf45270 */
[----:B-1----:R-:W-:Y:S01]  /*b330*/  IMAD.MOV.U32 R16, RZ, RZ, R172 ;  /* 0x000000ffff107224 */ /* 0x002fe200078e00ac */
[----:B------:R-:W-:Y:S01]  /*b340*/  MOV R25, R24 ;  /* 0x0000001800197202 */ /* 0x000fe20000000f00 */
        /* <DEDUP_REMOVED lines=10> */
[----:B------:R-:W-:Y:S02]  /*b3f0*/  @!P1 IMAD.MOV.U32 R16, RZ, RZ, R177 ;  /* 0x000000ffff109224 */ /* 0x000fe400078e00b1 */
[----:B------:R-:W-:Y:S01]  /*b400*/  @P1 IMAD.MOV.U32 R16, RZ, RZ, R173 ;  /* 0x000000ffff101224 */ /* 0x000fe200078e00ad */
[----:B------:R-:W-:Y:S06]  /*b410*/  BRA `(.L_x_12551) ;  /* 0x0000000000d87947 */ /* 0x000fec0003800000 */
.L_x_12552:
        /* <DEDUP_REMOVED lines=12> */
.L_x_12553:
        /* <DEDUP_REMOVED lines=42> */
.L_x_12551:
[----:B------:R-:W-:Y:S01]  /*b780*/  I2FP.F32.U32 R17, R16 ;  /* 0x0000001000117245 */ /* 0x000fe20000201000 */
[----:B-----5:R-:W-:Y:S01]  /*b790*/  IMAD.U32 R16, R20, 0x10000, RZ ;  /* 0x0001000014107824 */ /* 0x020fe200078e00ff */
        /* <DEDUP_REMOVED lines=23> */
.L_x_12555:
        /* <DEDUP_REMOVED lines=12> */
.L_x_12556:
        /* <DEDUP_REMOVED lines=42> */
.L_x_12554:
[----:B------:R-:W-:Y:S01]  /*bc70*/  I2FP.F32.U32 R17, R17 ;  /* 0x0000001100117245 */ /* 0x000fe20000201000 */
[----:B------:R-:W-:Y:S01]  /*bc80*/  IMAD.U32 R20, R20, 0x10000, RZ ;  /* 0x0001000014147824 */ /* 0x000fe200078e00ff */
[----:B------:R-:W-:Y:S01]  /*bc90*/  UISETP.NE.AND UP2, UPT, UR4, 0x1, UPT ;  /* 0x000000010400788c */ /* 0x000fe2000bf45270 */
[----:B------:R-:W-:Y:S01]  /*bca0*/  PRMT R18, R40, 0x7632, R18 ;  /* 0x0000763228127816 */ /* 0x000fe20000000012 */
[----:B------:R-:W-:Y:S01]  /*bcb0*/  UMOV UR5, 0x2 ;  /* 0x0000000200057882 */ /* 0x000fe20000000000 */
[----:B------:R-:W-:Y:S01]  /*bcc0*/  FFMA.FTZ R17, R17, R252, 1.1641532182693481445e-10 ;  /* 0x2f00000011117423 */ /* 0x000fe200000100fc */
[----:B------:R-:W-:Y:S01]  /*bcd0*/  FMUL.FTZ R20, R20, UR26 ;  /* 0x0000001a14147c20 */ /* 0x000fe20008410000 */
[----:B------:R-:W-:-:S03]  /*bce0*/  MOV R19, R172 ;  /* 0x000000ac00137202 */ /* 0x000fc60000000f00 */
[----:B------:R-:W-:Y:S01]  /*bcf0*/  FMUL.FTZ R20, R20, UR19 ;  /* 0x0000001314147c20 */ /* 0x000fe20008410000 */
[----:B------:R-:W-:Y:S01]  /*bd00*/  FSETP.GTU.FTZ.AND P1, PT, R17, UR18, PT ;  /* 0x0000001211007c0b */ /* 0x000fe2000bf3c000 */
[----:B------:R-:W-:-:S03]  /*bd10*/  IMAD.U32 R17, R18, 0x10000, RZ ;  /* 0x0001000012117824 */ /* 0x000fc600078e00ff */
        /* <DEDUP_REMOVED lines=14> */
.L_x_12558:
        /* <DEDUP_REMOVED lines=12> */
.L_x_12559:
        /* <DEDUP_REMOVED lines=42> */
.L_x_12557:
[----:B------:R-:W-:Y:S01]  /*c160*/  I2FP.F32.U32 R19, R19 ;  /* 0x0000001300137245 */ /* 0x000fe20000201000 */
[----:B------:R-:W-:Y:S01]  /*c170*/  UISETP.NE.AND UP2, UPT, UR5, 0x1, UPT ;  /* 0x000000010500788c */ /* 0x000fe2000bf45270 */
[----:B------:R-:W-:Y:S01]  /*c180*/  SHF.L.U32 R18, R21, 0x10, RZ ;  /* 0x0000001015127819 */ /* 0x000fe200000006ff */
[----:B------:R-:W-:Y:S01]  /*c190*/  IMAD.U32 R20, R41, 0x10000, RZ ;  /* 0x0001000029147824 */ /* 0x000fe200078e00ff */
[----:B------:R-:W-:Y:S01]  /*c1a0*/  UMOV UR4, 0x2 ;  /* 0x0000000200047882 */ /* 0x000fe20000000000 */
[----:B------:R-:W-:Y:S02]  /*c1b0*/  FFMA.FTZ R19, R19, R252, 1.1641532182693481445e-10 ;  /* 0x2f00000013137423 */ /* 0x000fe400000100fc */
[----:B------:R-:W-:-:S03]  /*c1c0*/  FMUL.FTZ R18, R18, UR26 ;  /* 0x0000001a12127c20 */ /* 0x000fc60008410000 */
[----:B------:R-:W-:Y:S01]  /*c1d0*/  FSETP.GTU.FTZ.AND P1, PT, R19, UR18, PT ;  /* 0x0000001213007c0b */ /* 0x000fe2000bf3c000 */
[----:B------:R-:W-:-:S05]  /*c1e0*/  FMUL.FTZ R18, R18, UR19 ;  /* 0x0000001312127c20 */ /* 0x000fca0008410000 */
[----:B------:R-:W-:Y:S02]  /*c1f0*/  FSEL R19, R18, RZ, !P1 ;  /* 0x000000ff12137208 */ /* 0x000fe40004800000 */
[----:B------:R-:W-:-:S03]  /*c200*/  PLOP3.LUT P1, PT, P1, PT, PT, 0x8, 0x80 ;  /* 0x000000000080781c */ /* 0x000fc60000f2e170 */
[----:B------:R-:W-:Y:S01]  /*c210*/  FFMA.FTZ R18, R19, R82, R20 ;  /* 0x0000005213127223 */ /* 0x000fe20000010014 */
[----:B------:R-:W-:Y:S01]  /*c220*/  PRMT R19, R21, 0x7632, R19 ;  /* 0x0000763215137816 */ /* 0x000fe20000000013 */
        /* <DEDUP_REMOVED lines=11> */
.L_x_12561:
        /* <DEDUP_REMOVED lines=12> */
.L_x_12562:
        /* <DEDUP_REMOVED lines=42> */
.L_x_12560:
        /* <DEDUP_REMOVED lines=8> */
[----:B------:R-:W-:Y:S02]  /*c6c0*/  FSETP.GTU.FTZ.AND P2, PT, R21, UR18, PT ;  /* 0x0000001215007c0b */ /* 0x000fe4000bf5c000 */
[----:B------:R-:W-:Y:S02]  /*c6d0*/  SHF.L.U32 R21, R20, 0x10, RZ ;  /* 0x0000001014157819 */ /* 0x000fe400000006ff */
        /* <DEDUP_REMOVED lines=14> */
.L_x_12564:
        /* <DEDUP_REMOVED lines=12> */
.L_x_12565:
        /* <DEDUP_REMOVED lines=43> */
.L_x_12563:
        /* <DEDUP_REMOVED lines=25> */
.L_x_12567:
        /* <DEDUP_REMOVED lines=12> */
.L_x_12568:
        /* <DEDUP_REMOVED lines=43> */
.L_x_12566:
[----:B------:R-:W-:Y:S01]  /*d030*/  I2FP.F32.U32 R21, R21 ;  /* 0x0000001500157245 */ /* 0x000fe20000201000 */
[----:B------:R-:W-:Y:S01]  /*d040*/  IMAD.U32 R22, R22, 0x10000, RZ ;  /* 0x0001000016167824 */ /* 0x000fe200078e00ff */
[----:B------:R-:W-:Y:S01]  /*d050*/  UISETP.NE.AND UP2, UPT, UR4, 0x1, UPT ;  /* 0x000000010400788c */ /* 0x000fe2000bf45270 */
[----:B------:R-:W-:Y:S01]  /*d060*/  PRMT R34, R42, 0x7632, R34 ;  /* 0x000076322a227816 */ /* 0x000fe20000000022 */
[----:B------:R-:W-:Y:S01]  /*d070*/  UMOV UR5, 0x2 ;  /* 0x0000000200057882 */ /* 0x000fe20000000000 */
        /* <DEDUP_REMOVED lines=20> */
.L_x_12570:
        /* <DEDUP_REMOVED lines=12> */
.L_x_12571:
        /* <DEDUP_REMOVED lines=43> */
.L_x_12569:
        /* <DEDUP_REMOVED lines=25> */
.L_x_12573:
        /* <DEDUP_REMOVED lines=14> */
.L_x_12574:
        /* <DEDUP_REMOVED lines=43> */
.L_x_12572:
        /* <DEDUP_REMOVED lines=16> */
.L_x_12550:
[----:B------:R-:W-:Y:S01]  /*db50*/  UISETP.NE.AND UP2, UPT, UR4, 0x1, UPT ;  /* 0x000000010400788c */ /* 0x000fe2000bf45270 */
[----:B-1----:R-:W-:Y:S01]  /*db60*/  IMAD.MOV.U32 R16, RZ, RZ, R172 ;  /* 0x000000ffff107224 */ /* 0x002fe200078e00ac */
[----:B------:R-:W-:Y:S01]  /*db70*/  UMOV UR5, 0x2 ;  /* 0x0000000200057882 */ /* 0x000fe20000000000 */
[----:B------:R-:W-:-:S06]  /*db80*/  IMAD.MOV.U32 R25, RZ, RZ, R24 ;  /* 0x000000ffff197224 */ /* 0x000fcc00078e0018 */
        /* <DEDUP_REMOVED lines=12> */
.L_x_12577:
        /* <DEDUP_REMOVED lines=12> */
.L_x_12578:
        /* <DEDUP_REMOVED lines=42> */
.L_x_12576:
        /* <DEDUP_REMOVED lines=24> */
.L_x_12580:
        /* <DEDUP_REMOVED lines=12> */
.L_x_12581:
        /* <DEDUP_REMOVED lines=42> */
.L_x_12579:
[----:B------:R-:W-:Y:S01]  /*e490*/  I2FP.F32.U32 R17, R17 ;  /* 0x0000001100117245 */ /* 0x000fe20000201000 */
[----:B------:R-:W-:Y:S01]  /*e4a0*/  IMAD.U32 R20, R20, 0x10000, RZ ;  /* 0x0001000014147824 */ /* 0x000fe200078e00ff */
[----:B------:R-:W-:Y:S01]  /*e4b0*/  UISETP.NE.AND UP2, UPT, UR4, 0x1, UPT ;  /* 0x000000010400788c */ /* 0x000fe2000bf45270 */
[----:B------:R-:W-:Y:S01]  /*e4c0*/  MOV R19, R172 ;  /* 0x000000ac00137202 */ /* 0x000fe20000000f00 */
        /* <DEDUP_REMOVED lines=19> */
.L_x_12583:
        /* <DEDUP_REMOVED lines=12> */
.L_x_12584:
        /* <DEDUP_REMOVED lines=42> */
.L_x_12582:
[----:B------:R-:W-:Y:S01]  /*e960*/  I2FP.F32.U32 R19, R19 ;  /* 0x0000001300137245 */ /* 0x000fe20000201000 */
[----:B------:R-:W-:Y:S01]  /*e970*/  UISETP.NE.AND UP2, UPT, UR5, 0x1, UPT ;  /* 0x000000010500788c */ /* 0x000fe2000bf45270 */
[----:B------:R-:W-:Y:S01]  /*e980*/  SHF.L.U32 R18, R21, 0x10, RZ ;  /* 0x0000001015127819 */ /* 0x000fe200000006ff */
[----:B------:R-:W-:Y:S02]  /*e990*/  UMOV UR4, 0x2 ;  /* 0x0000000200047882 */ /* 0x000fe40000000000 */
[----:B------:R-:W-:Y:S02]  /*e9a0*/  FFMA.FTZ R19, R19, R252, 1.1641532182693481445e-10 ;  /* 0x2f00000013137423 */ /* 0x000fe400000100fc */
[----:B------:R-:W-:-:S03]  /*e9b0*/  FMUL.FTZ R18, R18, UR26 ;  /* 0x0000001a12127c20 */ /* 0x000fc60008410000 */
[----:B------:R-:W-:Y:S01]  /*e9c0*/  FSETP.GTU.FTZ.AND P1, PT, R19, UR18, PT ;  /* 0x0000001213007c0b */ /* 0x000fe2000bf3c000 */
[----:B------:R-:W-:-:S05]  /*e9d0*/  FMUL.FTZ R18, R18, UR19 ;  /* 0x0000001312127c20 */ /* 0x000fca0008410000 */
[----:B------:R-:W-:Y:S02]  /*e9e0*/  FSEL R19, R18, RZ, !P1 ;  /* 0x000000ff12137208 */ /* 0x000fe40004800000 */
[----:B------:R-:W-:-:S03]  /*e9f0*/  PLOP3.LUT P1, PT, P1, PT, PT, 0x8, 0x80 ;  /* 0x000000000080781c */ /* 0x000fc60000f2e170 */
[----:B------:R-:W-:Y:S01]  /*ea00*/  FMUL.FTZ R18, R19, R82 ;  /* 0x0000005213127220 */ /* 0x000fe20000410000 */
        /* <DEDUP_REMOVED lines=12> */
.L_x_12586:
        /* <DEDUP_REMOVED lines=12> */
.L_x_12587:
        /* <DEDUP_REMOVED lines=42> */
.L_x_12585:
        /* <DEDUP_REMOVED lines=22> */
.L_x_12589:
        /* <DEDUP_REMOVED lines=12> */
.L_x_12590:
        /* <DEDUP_REMOVED lines=43> */
.L_x_12588:
        /* <DEDUP_REMOVED lines=24> */
.L_x_12592:
        /* <DEDUP_REMOVED lines=12> */
.L_x_12593:
        /* <DEDUP_REMOVED lines=43> */
.L_x_12591:
        /* <DEDUP_REMOVED lines=23> */
.L_x_12595:
        /* <DEDUP_REMOVED lines=12> */
.L_x_12596:
        /* <DEDUP_REMOVED lines=43> */
.L_x_12594:
        /* <DEDUP_REMOVED lines=24> */
.L_x_12598:
        /* <DEDUP_REMOVED lines=14> */
.L_x_12599:
        /* <DEDUP_REMOVED lines=43> */
.L_x_12597:
[----:B------:R-:W-:Y:S02]  /*101e0*/  I2FP.F32.U32 R35, R35 ;  /* 0x0000002300237245 */ /* 0x000fe40000201000 */
[----:B------:R-:W-:Y:S02]  /*101f0*/  SHF.L.U32 R23, R23, 0x10, RZ ;  /* 0x0000001017177819 */ /* 0x000fe400000006ff */
[----:B------:R-:W-:Y:S01]  /*10200*/  F2FP.BF16.F32.PACK_AB R38, R21, R20 ;  /* 0x000000141526723e */ /* 0x000fe200000010ff */
[----:B------:R-:W-:Y:S01]  /*10210*/  FFMA.FTZ R35, R35, R252, 1.1641532182693481445e-10 ;  /* 0x2f00000023237423 */ /* 0x000fe200000100fc */
[----:B------:R-:W-:Y:S01]  /*10220*/  F2FP.BF16.F32.PACK_AB R37, R19, R18 ;  /* 0x000000121325723e */ /* 0x000fe200000010ff */
[----:B------:R-:W-:Y:S01]  /*10230*/  FMUL.FTZ R23, R23, UR26 ;  /* 0x0000001a17177c20 */ /* 0x000fe20008410000 */
[----:B------:R-:W-:Y:S02]  /*10240*/  F2FP.BF16.F32.PACK_AB R36, R17, R16 ;  /* 0x000000101124723e */ /* 0x000fe400000010ff */
[----:B------:R-:W-:Y:S01]  /*10250*/  FSETP.GTU.FTZ.AND P6, PT, R35, UR18, PT ;  /* 0x0000001223007c0b */ /* 0x000fe2000bfdc000 */
[----:B------:R-:W-:-:S05]  /*10260*/  FMUL.FTZ R23, R23, UR19 ;  /* 0x0000001317177c20 */ /* 0x000fca0008410000 */
[----:B------:R-:W-:Y:S02]  /*10270*/  FSEL R34, R23, RZ, !P6 ;  /* 0x000000ff17227208 */ /* 0x000fe40007000000 */
[----:B------:R-:W-:-:S03]  /*10280*/  PLOP3.LUT P6, PT, P6, PT, PT, 0x8, 0x80 ;  /* 0x000000000080781c */ /* 0x000fc600037ce170 */
[----:B------:R-:W-:-:S05]  /*10290*/  FMUL.FTZ R23, R34, R79 ;  /* 0x0000004f22177220 */ /* 0x000fca0000410000 */
[----:B------:R-:W-:-:S07]  /*102a0*/  F2FP.BF16.F32.PACK_AB R39, R23, R22 ;  /* 0x000000161727723e */ /* 0x000fce00000010ff */
.L_x_12575:
[----:B------:R-:W0:Y:S01]  /*102b0*/  @P0 LDC.64 R146, c[0x0][0x3a0] ;  /* 0x0000e800ff920b82 */ /* 0x000e220000000a00 */
[----:B------:R-:W-:Y:S01]  /*102c0*/  SEL R34, RZ, 0x10000, !P5 ;  /* 0x00010000ff227807 */ /* 0x000fe20006800000 */
[----:B------:R-:W-:Y:S01]  /*102d0*/  IMAD.MOV.U32 R142, RZ, RZ, 0x8 ;  /* 0x00000008ff8e7424 */ /* 0x000fe200078e00ff */
[----:B------:R-:W-:Y:S02]  /*102e0*/  ISETP.NE.AND P5, PT, R26, RZ, PT ;  /* 0x000000ff1a00720c */ /* 0x000fe40003fa5270 */
[----:B------:R-:W-:Y:S02]  /*102f0*/  SEL R140, RZ, 0x1000000, !P6 ;  /* 0x01000000ff8c7807 */ /* 0x000fe40007000000 */
[----:B------:R-:W-:Y:S02]  /*10300*/  SEL R141, RZ, 0x100, !P4 ;  /* 0x00000100ff8d7807 */ /* 0x000fe40006000000 */
[----:B------:R-:W-:Y:S02]  /*10310*/  ISETP.NE.AND P6, PT, R24, RZ, PT ;  /* 0x000000ff1800720c */ /* 0x000fe40003fc5270 */
[----:B------:R-:W-:-:S02]  /*10320*/  SEL R24, RZ, 0x1000000, !P2 ;  /* 0x01000000ff187807 */ /* 0x000fc40005000000 */
[----:B------:R-:W-:Y:S02]  /*10330*/  SEL R35, RZ, 0x10000, !P1 ;  /* 0x00010000ff237807 */ /* 0x000fe40004800000 */
[----:B------:R-:W-:Y:S02]  /*10340*/  SEL R26, RZ, 0x100, !P5 ;  /* 0x00000100ff1a7807 */ /* 0x000fe40006800000 */
[----:B------:R-:W-:Y:S01]  /*10350*/  LOP3.LUT R141, R141, R140, R34, 0xfe, !PT ;  /* 0x0000008c8d8d7212 */ /* 0x000fe200078efe22 */
[----:B------:R-:W-:Y:S01]  /*10360*/  IMAD.MOV.U32 R140, RZ, RZ, 0x10 ;  /* 0x00000010ff8c7424 */ /* 0x000fe200078e00ff */
[----:B------:R-:W-:Y:S02]  /*10370*/  SEL R34, RZ, 0x1, !P3 ;  /* 0x00000001ff227807 */ /* 0x000fe40005800000 */
[----:B------:R-:W-:Y:S02]  /*10380*/  LOP3.LUT R26, R26, R24, R35, 0xfe, !PT ;  /* 0x000000181a1a7212 */ /* 0x000fe400078efe23 */
[----:B------:R-:W-:-:S02]  /*10390*/  SEL R143, RZ, 0x1, !P6 ;  /* 0x00000001ff8f7807 */ /* 0x000fc40007000000 */
[----:B------:R-:W-:Y:S02]  /*103a0*/  IADD3 R24, PT, PT, R5, 0x180, RZ ;  /* 0x0000018005187810 */ /* 0x000fe40007ffe0ff */
[----:B------:R-:W-:Y:S01]  /*103b0*/  LOP3.LUT R35, R141, R34, RZ, 0xfc, !PT ;  /* 0x000000228d237212 */ /* 0x000fe200078efcff */
[----:B------:R-:W-:Y:S01]  /*103c0*/  IMAD.WIDE.U32 R140, R15, R140, UR12 ;  /* 0x0000000c0f8c7e25 */ /* 0x000fe2000f8e008c */
[----:B------:R-:W-:-:S03]  /*103d0*/  LOP3.LUT R34, R26, R143, RZ, 0xfc, !PT ;  /* 0x0000008f1a227212 */ /* 0x000fc600078efcff */
[----:B------:R-:W-:Y:S01]  /*103e0*/  IMAD.WIDE.U32 R142, R15, R142, UR10 ;  /* 0x0000000a0f8e7e25 */ /* 0x000fe2000f8e008e */
[----:B------:R1:W-:Y:S03]  /*103f0*/  STG.E.128 desc[UR14][R140.64], R36 ;  /* 0x000000248c007986 */ /* 0x0003e6000c101d0e */
[C---:B0-----:R-:W-:Y:S01]  /*10400*/  @P0 IMAD.WIDE.U32 R146, R24.reuse, 0x10, R146 ;  /* 0x0000001018920825 */ /* 0x041fe200078e0092 */
[----:B------:R0:W-:Y:S03]  /*10410*/  STG.E.64 desc[UR14][R142.64], R34 ;  /* 0x000000228e007986 */ /* 0x0001e6000c101b0e */
[----:B------:R-:W-:Y:S01]  /*10420*/  IMAD.WIDE.U32 R148, R24, 0x10, R174 ;  /* 0x0000001018947825 */ /* 0x000fe200078e00ae */
[----:B------:R0:W5:Y:S04]  /*10430*/  @P0 LDG.E.128 R40, desc[UR14][R146.64] ;  /* 0x0000000e92280981 */ /* 0x000168000c1e1d00 */
[----:B-1----:R0:W5:Y:S01]  /*10440*/  LDG.E.128 R36, desc[UR14][R148.64] ;  /* 0x0000000e94247981 */ /* 0x002162000c1e1d00 */
        /* <DEDUP_REMOVED lines=17> */
.L_x_12602:
        /* <DEDUP_REMOVED lines=12> */
.L_x_12603:
        /* <DEDUP_REMOVED lines=43> */
.L_x_12601:
[----:B------:R-:W-:Y:S01]  /*108d0*/  I2FP.F32.U32 R25, R26 ;  /* 0x0000001a00197245 */ /* 0x000fe20000201000 */
[----:B-----5:R-:W-:Y:S01]  /*108e0*/  IMAD.U32 R26, R36, 0x10000, RZ ;  /* 0x00010000241a7824 */ /* 0x020fe200078e00ff */
[----:B------:R-:W-:Y:S01]  /*108f0*/  UISETP.NE.AND UP2, UPT, UR5, 0x1, UPT ;  /* 0x000000010500788c */ /* 0x000fe2000bf45270 */
[----:B------:R-:W-:Y:S01]  /*10900*/  SHF.L.U32 R34, R40, 0x10, RZ ;  /* 0x0000001028227819 */ /* 0x000fe200000006ff */
[----:B------:R-:W-:Y:S02]  /*10910*/  IMAD.MOV.U32 R35, RZ, RZ, R172 ;  /* 0x000000ffff237224 */ /* 0x000fe400078e00ac */
[----:B------:R-:W-:Y:S01]  /*10920*/  FFMA.FTZ R25, R25, R252, 1.1641532182693481445e-10 ;  /* 0x2f00000019197423 */ /* 0x000fe200000100fc */
[----:B------:R-:W-:Y:S01]  /*10930*/  FMUL.FTZ R26, R26, UR26 ;  /* 0x0000001a1a1a7c20 */ /* 0x000fe20008410000 */
[----:B------:R-:W-:-:S03]  /*10940*/  UMOV UR4, 0x2 ;  /* 0x0000000200047882 */ /* 0x000fc60000000000 */
        /* <DEDUP_REMOVED lines=17> */
.L_x_12605:
        /* <DEDUP_REMOVED lines=12> */
.L_x_12606:
        /* <DEDUP_REMOVED lines=43> */
.L_x_12604:
        /* <DEDUP_REMOVED lines=25> */
.L_x_12608:
        /* <DEDUP_REMOVED lines=12> */
.L_x_12609:
        /* <DEDUP_REMOVED lines=43> */
.L_x_12607:
        /* <DEDUP_REMOVED lines=24> */
.L_x_12611:
        /* <DEDUP_REMOVED lines=12> */
.L_x_12612:
        /* <DEDUP_REMOVED lines=43> */
.L_x_12610:
        /* <DEDUP_REMOVED lines=24> */
.L_x_12614:
        /* <DEDUP_REMOVED lines=12> */
.L_x_12615:
        /* <DEDUP_REMOVED lines=43> */
.L_x_12613:
        /* <DEDUP_REMOVED lines=25> */
.L_x_12617:
        /* <DEDUP_REMOVED lines=12> */
.L_x_12618:
        /* <DEDUP_REMOVED lines=43> */
.L_x_12616:
        /* <DEDUP_REMOVED lines=25> */
.L_x_12620:
        /* <DEDUP_REMOVED lines=12> */
.L_x_12621:
        /* <DEDUP_REMOVED lines=43> */
.L_x_12619:
        /* <DEDUP_REMOVED lines=25> */
.L_x_12623:
        /* <DEDUP_REMOVED lines=14> */
.L_x_12624:
        /* <DEDUP_REMOVED lines=43> */
.L_x_12622:
[----:B------:R-:W-:Y:S01]  /*12bd0*/  I2FP.F32.U32 R141, R141 ;  /* 0x0000008d008d7245 */ /* 0x000fe20000201000 */
[----:B------:R-:W-:Y:S01]  /*12be0*/  IMAD.U32 R39, R39, 0x10000, RZ ;  /* 0x0001000027277824 */ /* 0x000fe200078e00ff */
[----:B------:R-:W-:Y:S02]  /*12bf0*/  PRMT R140, R43, 0x7632, R140 ;  /* 0x000076322b8c7816 */ /* 0x000fe4000000008c */
[----:B------:R-:W-:Y:S01]  /*12c00*/  F2FP.BF16.F32.PACK_AB R142, R37, R36 ;  /* 0x00000024258e723e */ /* 0x000fe200000010ff */
[----:B------:R-:W-:Y:S01]  /*12c10*/  FFMA.FTZ R141, R141, R252, 1.1641532182693481445e-10 ;  /* 0x2f0000008d8d7423 */ /* 0x000fe200000100fc */
[----:B------:R-:W-:Y:S01]  /*12c20*/  FMUL.FTZ R39, R39, UR26 ;  /* 0x0000001a27277c20 */ /* 0x000fe20008410000 */
[----:B------:R-:W-:-:S03]  /*12c30*/  SHF.L.U32 R143, R140, 0x10, RZ ;  /* 0x000000108c8f7819 */ /* 0x000fc600000006ff */
        /* <DEDUP_REMOVED lines=9> */
.L_x_12600:
        /* <DEDUP_REMOVED lines=16> */
.L_x_12627:
        /* <DEDUP_REMOVED lines=12> */
.L_x_12628:
        /* <DEDUP_REMOVED lines=43> */
.L_x_12626:
[----:B------:R-:W-:Y:S01]  /*13140*/  I2FP.F32.U32 R25, R26 ;  /* 0x0000001a00197245 */ /* 0x000fe20000201000 */
[----:B-----5:R-:W-:Y:S01]  /*13150*/  IMAD.U32 R26, R36, 0x10000, RZ ;  /* 0x00010000241a7824 */ /* 0x020fe200078e00ff */
        /* <DEDUP_REMOVED lines=8> */
[----:B------:R-:W-:Y:S02]  /*131e0*/  PLOP3.LUT P1, PT, P1, PT, PT, 0x8, 0x80 ;  /* 0x000000000080781c */ /* 0x000fe40000f2e170 */
[----:B------:R-:W-:Y:S01]  /*131f0*/  PRMT R26, R36, 0x7632, R26 ;  /* 0x00007632241a7816 */ /* 0x000fe2000000001a */
        /* <DEDUP_REMOVED lines=12> */
.L_x_12630:
        /* <DEDUP_REMOVED lines=12> */
.L_x_12631:
        /* <DEDUP_REMOVED lines=43> */
.L_x_12629:
        /* <DEDUP_REMOVED lines=23> */
.L_x_12633:
        /* <DEDUP_REMOVED lines=12> */
.L_x_12634:
        /* <DEDUP_REMOVED lines=43> */
.L_x_12632:
        /* <DEDUP_REMOVED lines=23> */
.L_x_12636:
        /* <DEDUP_REMOVED lines=12> */
.L_x_12637:
        /* <DEDUP_REMOVED lines=43> */
.L_x_12635:
        /* <DEDUP_REMOVED lines=22> */
.L_x_12639:
        /* <DEDUP_REMOVED lines=12> */
.L_x_12640:
        /* <DEDUP_REMOVED lines=43> */
.L_x_12638:
        /* <DEDUP_REMOVED lines=24> */
.L_x_12642:
        /* <DEDUP_REMOVED lines=12> */
.L_x_12643:
        /* <DEDUP_REMOVED lines=43> */
.L_x_12641:
        /* <DEDUP_REMOVED lines=23> */
.L_x_12645:
        /* <DEDUP_REMOVED lines=12> */
.L_x_12646:
        /* <DEDUP_REMOVED lines=43> */
.L_x_12644:
        /* <DEDUP_REMOVED lines=24> */
.L_x_12648:
        /* <DEDUP_REMOVED lines=14> */
.L_x_12649:
        /* <DEDUP_REMOVED lines=43> */
.L_x_12647:
[----:B------:R-:W-:Y:S01]  /*153a0*/  I2FP.F32.U32 R141, R141 ;  /* 0x0000008d008d7245 */ /* 0x000fe20000201000 */
[----:B------:R-:W-:Y:S01]  /*153b0*/  IMAD.U32 R39, R39, 0x10000, RZ ;  /* 0x0001000027277824 */ /* 0x000fe200078e00ff */
[----:B------:R-:W-:-:S03]  /*153c0*/  F2FP.BF16.F32.PACK_AB R142, R37, R36 ;  /* 0x00000024258e723e */ /* 0x000fc600000010ff */
        /* <DEDUP_REMOVED lines=10> */
.L_x_12625:
[----:B------:R-:W-:Y:S01]  /*15470*/  SEL R154, RZ, 0x10000, !P5 ;  /* 0x00010000ff9a7807 */ /* 0x000fe20006800000 */
[----:B------:R-:W-:Y:S01]  /*15480*/  IMAD.MOV.U32 R151, RZ, RZ, 0x10 ;  /* 0x00000010ff977424 */ /* 0x000fe200078e00ff */
[----:B------:R-:W-:Y:S01]  /*15490*/  ISETP.NE.AND P5, PT, R148, RZ, PT ;  /* 0x000000ff9400720c */ /* 0x000fe20003fa5270 */
[----:B------:R-:W-:Y:S01]  /*154a0*/  HFMA2 R157, -RZ, RZ, 0, 4.76837158203125e-07 ;  /* 0x00000008ff9d7431 */ /* 0x000fe200000001ff */
[----:B------:R-:W0:Y:S01]  /*154b0*/  @P0 LDC.64 R148, c[0x0][0x3a0] ;  /* 0x0000e800ff940b82 */ /* 0x000e220000000a00 */
[----:B------:R-:W-:Y:S01]  /*154c0*/  SEL R156, RZ, 0x1000000, !P6 ;  /* 0x01000000ff9c7807 */ /* 0x000fe20007000000 */
[----:B------:R-:W-:Y:S01]  /*154d0*/  IMAD.WIDE.U32 R150, R24, R151, UR12 ;  /* 0x0000000c18967e25 */ /* 0x000fe2000f8e0097 */
[----:B------:R-:W-:Y:S02]  /*154e0*/  ISETP.NE.AND P6, PT, R146, RZ, PT ;  /* 0x000000ff9200720c */ /* 0x000fe40003fc5270 */
[----:B------:R-:W-:Y:S02]  /*154f0*/  SEL R155, RZ, 0x100, !P4 ;  /* 0x00000100ff9b7807 */ /* 0x000fe40006000000 */
[----:B------:R-:W-:Y:S01]  /*15500*/  SEL R146, RZ, 0x1000000, !P2 ;  /* 0x01000000ff927807 */ /* 0x000fe20005000000 */
[----:B------:R1:W-:Y:S01]  /*15510*/  STG.E.128 desc[UR14][R150.64], R140 ;  /* 0x0000008c96007986 */ /* 0x0003e2000c101d0e */
[----:B------:R-:W-:-:S02]  /*15520*/  SEL R153, RZ, 0x10000, !P1 ;  /* 0x00010000ff997807 */ /* 0x000fc40004800000 */
[----:B------:R-:W-:Y:S02]  /*15530*/  SEL R152, RZ, 0x100, !P5 ;  /* 0x00000100ff987807 */ /* 0x000fe40006800000 */
        /* <DEDUP_REMOVED lines=8> */
[----:B------:R-:W-:-:S04]  /*155c0*/  IMAD.WIDE.U32 R142, R24, R157, UR10 ;  /* 0x0000000a188e7e25 */ /* 0x000fc8000f8e009d */
[----:B------:R-:W-:Y:S01]  /*155d0*/  IMAD.WIDE.U32 R150, R146, 0x10, R174 ;  /* 0x0000001092967825 */ /* 0x000fe200078e00ae */
[----:B------:R0:W-:Y:S04]  /*155e0*/  STG.E.64 desc[UR14][R142.64], R140 ;  /* 0x0000008c8e007986 */ /* 0x0001e8000c101b0e */
[----:B------:R1:W5:Y:S04]  /*155f0*/  @P0 LDG.E.128 R40, desc[UR14][R148.64] ;  /* 0x0000000e94280981 */ /* 0x000368000c1e1d00 */
[----:B0-----:R1:W5:Y:S01]  /*15600*/  LDG.E.128 R140, desc[UR14][R150.64] ;  /* 0x0000000e968c7981 */ /* 0x001362000c1e1d00 */
        /* <DEDUP_REMOVED lines=17> */
.L_x_12652:
        /* <DEDUP_REMOVED lines=12> */
.L_x_12653:
        /* <DEDUP_REMOVED lines=43> */
.L_x_12651:
        /* <DEDUP_REMOVED lines=25> */
.L_x_12655:
        /* <DEDUP_REMOVED lines=12> */
.L_x_12656:
        /* <DEDUP_REMOVED lines=43> */
.L_x_12654:
        /* <DEDUP_REMOVED lines=13> */
[----:B------:R-:W-:Y:S01]  /*16060*/  P2R R157, PR, RZ, 0x2 ;  /* 0x00000002ff9d7803 */ /* 0x000fe20000000000 */
[----:B------:R-:W-:-:S03]  /*16070*/  IMAD.MOV.U32 R149, RZ, RZ, R172 ;  /* 0x000000ffff957224 */ /* 0x000fc600078e00ac */
[----:B------:R-:W-:Y:S01]  /*16080*/  MOV R148, R140 ;  /* 0x0000008c00947202 */ /* 0x000fe20000000f00 */
[----:B------:R-:W-:Y:S06]  /*16090*/  BRA.U !UP2, `(.L_x_12657) ;  /* 0x000000050a007547 */ /* 0x000fec000b800000 */
        /* <DEDUP_REMOVED lines=9> */
.L_x_12658:
        /* <DEDUP_REMOVED lines=12> */
.L_x_12659:
        /* <DEDUP_REMOVED lines=43> */
.L_x_12657:
        /* <DEDUP_REMOVED lines=24> */
.L_x_12661:
        /* <DEDUP_REMOVED lines=12> */
.L_x_12662:
        /* <DEDUP_REMOVED lines=43> */
.L_x_12660:
        /* <DEDUP_REMOVED lines=13> */
[----:B------:R-:W-:-:S03]  /*16a60*/  MOV R151, R172 ;  /* 0x000000ac00977202 */ /* 0x000fc60000000f00 */
[----:B------:R-:W-:Y:S01]  /*16a70*/  IMAD.MOV.U32 R150, RZ, RZ, R141 ;  /* 0x000000ffff967224 */ /* 0x000fe200078e008d */
[----:B------:R-:W-:Y:S06]  /*16a80*/  BRA.U !UP2, `(.L_x_12663) ;  /* 0x000000050a007547 */ /* 0x000fec000b800000 */
        /* <DEDUP_REMOVED lines=9> */
.L_x_12664:
        /* <DEDUP_REMOVED lines=12> */
.L_x_12665:
[----:B------:R-:W-:Y:S01]  /*16be0*/  LOP3.LUT R160, R4, UR17, R159, 0x96, !PT ;  /* 0x0000001104a07c12 */ /* 0x000fe2000f8e969f */
[----:B------:R-:W-:Y:S01]  /*16bf0*/  IMAD.WIDE.U32 R152, R0, -0x326172a9, RZ ;  /* 0xcd9e8d5700987825 */ /* 0x000fe200078e00ff */
[----:B------:R-:W-:Y:S01]  /*16c00*/  MOV R151, R156 ;  /* 0x0000009c00977202 */ /* 0x000fe20000000f00 */
[----:B------:R-:W-:Y:S02]  /*16c10*/  UMOV UR5, URZ ;  /* 0x000000ff00057c82 */ /* 0x000fe40008000000 */
        /* <DEDUP_REMOVED lines=37> */
[----:B------:R-:W-:Y:S01]  /*16e70*/  IMAD.MOV.U32 R156, RZ, RZ, R152 ;  /* 0x000000ffff9c7224 */ /* 0x000fe200078e0098 */
[----:B------:R-:W-:-:S07]  /*16e80*/  LOP3.LUT R177, R158, UR34, R153, 0x96, !PT ;  /* 0x000000229eb17c12 */ /* 0x000fce000f8e9699 */
.L_x_12663:
        /* <DEDUP_REMOVED lines=25> */
.L_x_12667:
        /* <DEDUP_REMOVED lines=12> */
.L_x_12668:
[----:B------:R-:W-:Y:S01]  /*170e0*/  LOP3.LUT R152, R4, UR17, R159, 0x96, !PT ;  /* 0x0000001104987c12 */ /* 0x000fe2000f8e969f */
[----:B------:R-:W-:Y:S01]  /*170f0*/  IMAD.WIDE.U32 R160, R0, -0x326172a9, RZ ;  /* 0xcd9e8d5700a07825 */ /* 0x000fe200078e00ff */
[----:B------:R-:W-:-:S03]  /*17100*/  UMOV UR4, URZ ;  /* 0x000000ff00047c82 */ /* 0x000fc60008000000 */
        /* <DEDUP_REMOVED lines=37> */
[----:B------:R-:W-:Y:S02]  /*17360*/  LOP3.LUT R177, R158, UR34, R153, 0x96, !PT ;  /* 0x000000229eb17c12 */ /* 0x000fe4000f8e9699 */
[----:B------:R-:W-:Y:S01]  /*17370*/  MOV R153, R156 ;  /* 0x0000009c00997202 */ /* 0x000fe20000000f00 */
[----:B------:R-:W-:-:S07]  /*17380*/  IMAD.MOV.U32 R156, RZ, RZ, R152 ;  /* 0x000000ffff9c7224 */ /* 0x000fce00078e0098 */
.L_x_12666:
        /* <DEDUP_REMOVED lines=25> */
.L_x_12670:
        /* <DEDUP_REMOVED lines=12> */
.L_x_12671:
        /* <DEDUP_REMOVED lines=39> */
[----:B------:R-:W-:Y:S01]  /*17850*/  IMAD.WIDE.U32 R158, R142, -0x2daee0ad, RZ ;  /* 0xd2511f538e9e7825 */ /* 0x000fe200078e00ff */
[----:B------:R-:W-:-:S03]  /*17860*/  MOV R142, R156 ;  /* 0x0000009c008e7202 */ /* 0x000fc60000000f00 */
[----:B------:R-:W-:Y:S01]  /*17870*/  IMAD.MOV.U32 R156, RZ, RZ, R158 ;  /* 0x000000ffff9c7224 */ /* 0x000fe200078e009e */
[----:B------:R-:W-:-:S07]  /*17880*/  LOP3.LUT R177, R160, UR34, R159, 0x96, !PT ;  /* 0x00000022a0b17c12 */ /* 0x000fce000f8e969f */
.L_x_12669:
[----:B------:R-:W-:Y:S01]  /*17890*/  I2FP.F32.U32 R153, R142 ;  /* 0x0000008e00997245 */ /* 0x000fe20000201000 */
[C---:B------:R-:W-:Y:S01]  /*178a0*/  IMAD.U32 R142, R143.reuse, 0x10000, RZ ;  /* 0x000100008f8e7824 */ /* 0x040fe200078e00ff */
[----:B------:R-:W-:Y:S01]  /*178b0*/  UISETP.NE.AND UP2, UPT, UR5, 0x1, UPT ;  /* 0x000000010500788c */ /* 0x000fe2000bf45270 */
[----:B------:R-:W-:Y:S01]  /*178c0*/  PRMT R154, R143, 0x7632, R154 ;  /* 0x000076328f9a7816 */ /* 0x000fe2000000009a */
[----:B------:R-:W-:Y:S02]  /*178d0*/  IMAD.MOV.U32 R143, RZ, RZ, R172 ;  /* 0x000000ffff8f7224 */ /* 0x000fe400078e00ac */
[----:B------:R-:W-:Y:S01]  /*178e0*/  FFMA.FTZ R153, R153, R252, 1.1641532182693481445e-10 ;  /* 0x2f00000099997423 */ /* 0x000fe200000100fc */
[----:B------:R-:W-:Y:S01]  /*178f0*/  FMUL.FTZ R142, R142, UR26 ;  /* 0x0000001a8e8e7c20 */ /* 0x000fe20008410000 */
[----:B------:R-:W-:-:S03]  /*17900*/  UMOV UR4, 0x2 ;  /* 0x0000000200047882 */ /* 0x000fc60000000000 */
[----:B------:R-:W-:Y:S01]  /*17910*/  FMUL.FTZ R142, R142, UR19 ;  /* 0x000000138e8e7c20 */ /* 0x000fe20008410000 */
[----:B------:R-:W-:-:S04]  /*17920*/  FSETP.GTU.FTZ.AND P5, PT, R153, UR18, PT ;  /* 0x0000001299007c0b */ /* 0x000fc8000bfbc000 */
[----:B------:R-:W-:Y:S02]  /*17930*/  FSEL R153, R142, RZ, !P5 ;  /* 0x000000ff8e997208 */ /* 0x000fe40006800000 */
[----:B------:R-:W-:Y:S02]  /*17940*/  SHF.L.U32 R142, R43, 0x10, RZ ;  /* 0x000000102b8e7819 */ /* 0x000fe400000006ff */
        /* <DEDUP_REMOVED lines=13> */
.L_x_12673:
        /* <DEDUP_REMOVED lines=11> */
[----:B------:R-:W-:Y:S01]  /*17ad0*/  @P0 IMAD.MOV R143, RZ, RZ, R4 ;  /* 0x000000ffff8f0224 */ /* 0x000fe200078e0204 */
[----:B------:R-:W-:-:S04]  /*17ae0*/  ISETP.NE.AND P0, PT, R142, RZ, PT ;  /* 0x000000ff8e00720c */ /* 0x000fc80003f05270 */
[----:B------:R-:W-:-:S09]  /*17af0*/  @!P6 MOV R4, R143 ;  /* 0x0000008f0004e202 */ /* 0x000fd20000000f00 */
.L_x_12674:
        /* <DEDUP_REMOVED lines=43> */
.L_x_12672:
        /* <DEDUP_REMOVED lines=13> */
[----:B------:R-:W-:-:S05]  /*17e80*/  FFMA.FTZ R154, R154, R63, R159 ;  /* 0x0000003f9a9a7223 */ /* 0x000fca000001009f */
[----:B------:R-:W-:Y:S01]  /*17e90*/  F2FP.BF16.F32.PACK_AB R143, R154, R153 ;  /* 0x000000999a8f723e */ /* 0x000fe200000010ff */
[----:B------:R-:W-:Y:S06]  /*17ea0*/  BRA `(.L_x_12675) ;  /* 0x0000002400f07947 */ /* 0x000fec0003800000 */
.L_x_12650:
        /* <DEDUP_REMOVED lines=16> */
.L_x_12677:
        /* <DEDUP_REMOVED lines=12> */
.L_x_12678:
        /* <DEDUP_REMOVED lines=43> */
.L_x_12676:
[----:B------:R-:W-:Y:S01]  /*18320*/  I2FP.F32.U32 R147, R148 ;  /* 0x0000009400937245 */ /* 0x000fe20000201000 */
[C---:B-----5:R-:W-:Y:S01]  /*18330*/  IMAD.U32 R148, R140.reuse, 0x10000, RZ ;  /* 0x000100008c947824 */ /* 0x060fe200078e00ff */
[----:B------:R-:W-:Y:S01]  /*18340*/  UISETP.NE.AND UP2, UPT, UR5, 0x1, UPT ;  /* 0x000000010500788c */ /* 0x000fe2000bf45270 */
[----:B------:R-:W-:Y:S01]  /*18350*/  PRMT R140, R140, 0x7632, R140 ;  /* 0x000076328c8c7816 */ /* 0x000fe2000000008c */
[----:B------:R-:W-:Y:S01]  /*18360*/  UMOV UR4, 0x2 ;  /* 0x0000000200047882 */ /* 0x000fe20000000000 */
[----:B------:R-:W-:Y:S01]  /*18370*/  FFMA.FTZ R147, R147, R252, 1.1641532182693481445e-10 ;  /* 0x2f00000093937423 */ /* 0x000fe200000100fc */
[----:B------:R-:W-:Y:S01]  /*18380*/  FMUL.FTZ R148, R148, UR26 ;  /* 0x0000001a94947c20 */ /* 0x000fe20008410000 */
[----:B------:R-:W-:-:S03]  /*18390*/  MOV R149, R172 ;  /* 0x000000ac00957202 */ /* 0x000fc60000000f00 */
        /* <DEDUP_REMOVED lines=16> */
.L_x_12680:
        /* <DEDUP_REMOVED lines=12> */
.L_x_12681:
        /* <DEDUP_REMOVED lines=43> */
.L_x_12679:
        /* <DEDUP_REMOVED lines=12> */
[----:B------:R-:W-:-:S04]  /*188d0*/  P2R R157, PR, RZ, 0x2 ;  /* 0x00000002ff9d7803 */ /* 0x000fc80000000000 */
        /* <DEDUP_REMOVED lines=11> */
.L_x_12683:
        /* <DEDUP_REMOVED lines=12> */
.L_x_12684:
        /* <DEDUP_REMOVED lines=43> */
.L_x_12682:
        /* <DEDUP_REMOVED lines=23> */
.L_x_12686:
        /* <DEDUP_REMOVED lines=12> */
.L_x_12687:
        /* <DEDUP_REMOVED lines=43> */
.L_x_12685:
        /* <DEDUP_REMOVED lines=11> */
[----:B------:R-:W-:-:S04]  /*19290*/  FMUL.FTZ R141, R150, R67 ;  /* 0x00000043968d7220 */ /* 0x000fc80000410000 */
        /* <DEDUP_REMOVED lines=11> */
.L_x_12689:
        /* <DEDUP_REMOVED lines=12> */
.L_x_12690:
[----:B------:R-:W-:Y:S01]  /*19410*/  LOP3.LUT R160, R4, UR17, R159, 0x96, !PT ;  /* 0x0000001104a07c12 */ /* 0x000fe2000f8e969f */
[----:B------:R-:W-:Y:S01]  /*19420*/  IMAD.WIDE.U32 R152, R0, -0x326172a9, RZ ;  /* 0xcd9e8d5700987825 */ /* 0x000fe200078e00ff */
[----:B------:R-:W-:-:S03]  /*19430*/  UMOV UR5, URZ ;  /* 0x000000ff00057c82 */ /* 0x000fc60008000000 */
[----:B------:R-:W-:Y:S01]  /*19440*/  IMAD.WIDE.U32 R160, R160, -0x326172a9, RZ ;  /* 0xcd9e8d57a0a07825 */ /* 0x000fe200078e00ff */
[----:B------:R-:W-:-:S03]  /*19450*/  LOP3.LUT R153, R3, UR16, R153, 0x96, !PT ;  /* 0x0000001003997c12 */ /* 0x000fc6000f8e9699 */
[----:B------:R-:W-:Y:S01]  /*19460*/  IMAD.MOV.U32 R151, RZ, RZ, R156 ;  /* 0x000000ffff977224 */ /* 0x000fe200078e009c */
        /* <DEDUP_REMOVED lines=34> */
[----:B------:R-:W-:-:S03]  /*19690*/  MOV R172, R160 ;  /* 0x000000a000ac7202 */ /* 0x000fc60000000f00 */
[----:B------:R-:W-:Y:S01]  /*196a0*/  IMAD.MOV.U32 R156, RZ, RZ, R152 ;  /* 0x000000ffff9c7224 */ /* 0x000fe200078e0098 */
[----:B------:R-:W-:-:S07]  /*196b0*/  LOP3.LUT R177, R158, UR34, R153, 0x96, !PT ;  /* 0x000000229eb17c12 */ /* 0x000fce000f8e9699 */
.L_x_12688:
[----:B------:R-:W-:Y:S01]  /*196c0*/  I2FP.F32.U32 R151, R151 ;  /* 0x0000009700977245 */ /* 0x000fe20000201000 */
[----:B------:R-:W-:Y:S01]  /*196d0*/  UISETP.NE.AND UP2, UPT, UR5, 0x1, UPT ;  /* 0x000000010500788c */ /* 0x000fe2000bf45270 */
[C---:B------:R-:W-:Y:S01]  /*196e0*/  SHF.L.U32 R152, R142.reuse, 0x10, RZ ;  /* 0x000000108e987819 */ /* 0x040fe200000006ff */
[----:B------:R-:W-:Y:S01]  /*196f0*/  IMAD.MOV.U32 R153, RZ, RZ, R172 ;  /* 0x000000ffff997224 */ /* 0x000fe200078e00ac */
[----:B------:R-:W-:Y:S01]  /*19700*/  PRMT R142, R142, 0x7632, R142 ;  /* 0x000076328e8e7816 */ /* 0x000fe2000000008e */
[----:B------:R-:W-:Y:S01]  /*19710*/  FFMA.FTZ R151, R151, R252, 1.1641532182693481445e-10 ;  /* 0x2f00000097977423 */ /* 0x000fe200000100fc */
[----:B------:R-:W-:Y:S01]  /*19720*/  UMOV UR4, 0x2 ;  /* 0x0000000200047882 */ /* 0x000fe20000000000 */
[----:B------:R-:W-:-:S03]  /*19730*/  FMUL.FTZ R152, R152, UR26 ;  /* 0x0000001a98987c20 */ /* 0x000fc60008410000 */
[----:B------:R-:W-:Y:S01]  /*19740*/  FSETP.GTU.FTZ.AND P3, PT, R151, UR18, PT ;  /* 0x0000001297007c0b */ /* 0x000fe2000bf7c000 */
[----:B------:R-:W-:-:S05]  /*19750*/  FMUL.FTZ R152, R152, UR19 ;  /* 0x0000001398987c20 */ /* 0x000fca0008410000 */
        /* <DEDUP_REMOVED lines=14> */
.L_x_12692:
        /* <DEDUP_REMOVED lines=12> */
.L_x_12693:
        /* <DEDUP_REMOVED lines=43> */
.L_x_12691:
        /* <DEDUP_REMOVED lines=23> */
.L_x_12695:
        /* <DEDUP_REMOVED lines=12> */
.L_x_12696:
        /* <DEDUP_REMOVED lines=41> */
[----:B------:R-:W-:Y:S02]  /*1a070*/  LOP3.LUT R177, R160, UR34, R159, 0x96, !PT ;  /* 0x00000022a0b17c12 */ /* 0x000fe4000f8e969f */
[----:B------:R-:W-:-:S07]  /*1a080*/  MOV R156, R158 ;  /* 0x0000009e009c7202 */ /* 0x000fce0000000f00 */
.L_x_12694:
        /* <DEDUP_REMOVED lines=24> */
.L_x_12698:
        /* <DEDUP_REMOVED lines=14> */
.L_x_12699:
        /* <DEDUP_REMOVED lines=43> */
.L_x_12697:
        /* <DEDUP_REMOVED lines=13> */
.L_x_12675:
[----:B------:R-:W-:Y:S01]  /*1a670*/  IMAD.MOV.U32 R159, RZ, RZ, 0x10 ;  /* 0x00000010ff9f7424 */ /* 0x000fe200078e00ff */
[----:B------:R-:W-:Y:S02]  /*1a680*/  SEL R161, RZ, 0x10000, !P5 ;  /* 0x00010000ffa17807 */ /* 0x000fe40006800000 */
[----:B------:R-:W-:Y:S01]  /*1a690*/  ISETP.NE.AND P5, PT, R157, RZ, PT ;  /* 0x000000ff9d00720c */ /* 0x000fe20003fa5270 */
[----:B------:R-:W-:Y:S01]  /*1a6a0*/  IMAD.WIDE.U32 R158, R146, R159, UR12 ;  /* 0x0000000c929e7e25 */ /* 0x000fe2000f8e009f */
[----:B------:R-:W-:Y:S02]  /*1a6b0*/  SEL R163, RZ, 0x1000000, !P6 ;  /* 0x01000000ffa37807 */ /* 0x000fe40007000000 */
[----:B------:R-:W-:Y:S02]  /*1a6c0*/  ISETP.NE.AND P6, PT, R155, RZ, PT ;  /* 0x000000ff9b00720c */ /* 0x000fe40003fc5270 */
[----:B------:R0:W-:Y:S01]  /*1a6d0*/  STG.E.128 desc[UR14][R158.64], R140 ;  /* 0x0000008c9e007986 */ /* 0x0001e2000c101d0e */
[----:B------:R-:W-:-:S02]  /*1a6e0*/  SEL R157, RZ, 0x1000000, !P2 ;  /* 0x01000000ff9d7807 */ /* 0x000fc40005000000 */
[----:B------:R-:W-:Y:S02]  /*1a6f0*/  SEL R160, RZ, 0x10000, !P1 ;  /* 0x00010000ffa07807 */ /* 0x000fe40004800000 */
[----:B------:R-:W-:Y:S02]  /*1a700*/  SEL R155, RZ, 0x100, !P5 ;  /* 0x00000100ff9b7807 */ /* 0x000fe40006800000 */
[----:B------:R-:W-:Y:S02]  /*1a710*/  SEL R162, RZ, 0x100, !P4 ;  /* 0x00000100ffa27807 */ /* 0x000fe40006000000 */
[----:B------:R-:W-:Y:S02]  /*1a720*/  LOP3.LUT R155, R155, R157, R160, 0xfe, !PT ;  /* 0x0000009d9b9b7212 */ /* 0x000fe400078efea0 */
[----:B------:R-:W-:Y:S02]  /*1a730*/  LOP3.LUT R162, R162, R163, R161, 0xfe, !PT ;  /* 0x000000a3a2a27212 */ /* 0x000fe400078efea1 */
[----:B------:R-:W-:-:S02]  /*1a740*/  SEL R157, RZ, 0x1, !P3 ;  /* 0x00000001ff9d7807 */ /* 0x000fc40005800000 */
[----:B------:R-:W-:Y:S01]  /*1a750*/  SEL R160, RZ, 0x1, !P6 ;  /* 0x00000001ffa07807 */ /* 0x000fe20007000000 */
[----:B0-----:R-:W0:Y:S01]  /*1a760*/  @P0 LDC.64 R140, c[0x0][0x3a0] ;  /* 0x0000e800ff8c0b82 */ /* 0x001e220000000a00 */
[----:B------:R-:W-:Y:S01]  /*1a770*/  IMAD.MOV.U32 R159, RZ, RZ, 0x8 ;  /* 0x00000008ff9f7424 */ /* 0x000fe200078e00ff */
[----:B------:R-:W-:Y:S02]  /*1a780*/  LOP3.LUT R143, R162, R157, RZ, 0xfc, !PT ;  /* 0x0000009da28f7212 */ /* 0x000fe400078efcff */
[----:B------:R-:W-:Y:S01]  /*1a790*/  LOP3.LUT R142, R155, R160, RZ, 0xfc, !PT ;  /* 0x000000a09b8e7212 */ /* 0x000fe200078efcff */
[----:B------:R-:W-:Y:S01]  /*1a7a0*/  IMAD.WIDE.U32 R158, R146, R159, UR10 ;  /* 0x0000000a929e7e25 */ /* 0x000fe2000f8e009f */
[----:B------:R-:W-:-:S04]  /*1a7b0*/  IADD3 R155, PT, PT, R5, 0x280, RZ ;  /* 0x00000280059b7810 */ /* 0x000fc80007ffe0ff */
[----:B------:R1:W-:Y:S01]  /*1a7c0*/  STG.E.64 desc[UR14][R158.64], R142 ;  /* 0x0000008e9e007986 */ /* 0x0003e2000c101b0e */
[----:B0-----:R-:W-:-:S04]  /*1a7d0*/  @P0 IMAD.WIDE.U32 R140, R155, 0x10, R140 ;  /* 0x000000109b8c0825 */ /* 0x001fc800078e008c */
[----:B-1----:R-:W-:Y:S01]  /*1a7e0*/  IMAD.WIDE.U32 R142, R155, 0x10, R174 ;  /* 0x000000109b8e7825 */ /* 0x002fe200078e00ae */
[----:B------:R0:W5:Y:S05]  /*1a7f0*/  @P0 LDG.E.128 R40, desc[UR14][R140.64] ;  /* 0x0000000e8c280981 */ /* 0x00016a000c1e1d00 */
[----:B------:R-:W5:Y:S01]  /*1a800*/  LDG.E.128 R140, desc[UR14][R142.64] ;  /* 0x0000000e8e8c7981 */ /* 0x000f62000c1e1d00 */
[----:B0-----:R-:W-:Y:S05]  /*1a810*/  @!P0 BRA `(.L_x_12700) ;  /* 0x0000002800308947 */ /* 0x001fea0003800000 */
[----:B------:R-:W-:Y:S01]  /*1a820*/  UISETP.NE.AND UP2, UPT, UR4, 0x1, UPT ;  /* 0x000000010400788c */ /* 0x000fe2000bf45270 */
[----:B------:R-:W-:Y:S01]  /*1a830*/  IMAD.MOV.U32 R157, RZ, RZ, R172 ;  /* 0x000000ffff9d7224 */ /* 0x000fe200078e00ac */
        /* <DEDUP_REMOVED lines=14> */
.L_x_12702:
        /* <DEDUP_REMOVED lines=12> */
.L_x_12703:
        /* <DEDUP_REMOVED lines=43> */
.L_x_12701:
[----:B------:R-:W-:Y:S01]  /*1ac90*/  I2FP.F32.U32 R157, R157 ;  /* 0x0000009d009d7245 */ /* 0x000fe20000201000 */
[----:B-----5:R-:W-:Y:S01]  /*1aca0*/  IMAD.U32 R156, R140, 0x10000, RZ ;  /* 0x000100008c9c7824 */ /* 0x020fe200078e00ff */
[----:B------:R-:W-:Y:S01]  /*1acb0*/  UISETP.NE.AND UP2, UPT, UR5, 0x1, UPT ;  /* 0x000000010500788c */ /* 0x000fe2000bf45270 */
[----:B------:R-:W-:Y:S01]  /*1acc0*/  LOP3.LUT R27, R27, 0xfffffffb, RZ, 0xc0, !PT ;  /* 0xfffffffb1b1b7812 */ /* 0x000fe200078ec0ff */
[----:B------:R-:W-:Y:S01]  /*1acd0*/  UMOV UR4, 0x2 ;  /* 0x0000000200047882 */ /* 0x000fe20000000000 */
[----:B------:R-:W-:Y:S01]  /*1ace0*/  FFMA.FTZ R157, R157, R252, 1.1641532182693481445e-10 ;  /* 0x2f0000009d9d7423 */ /* 0x000fe200000100fc */
[----:B------:R-:W-:Y:S01]  /*1acf0*/  FMUL.FTZ R156, R156, UR26 ;  /* 0x0000001a9c9c7c20 */ /* 0x000fe20008410000 */
[----:B------:R-:W-:-:S03]  /*1ad00*/  PRMT R140, R140, 0x7632, R140 ;  /* 0x000076328c8c7816 */ /* 0x000fc6000000008c */
[----:B------:R-:W-:Y:S01]  /*1ad10*/  FMUL.FTZ R156, R156, UR19 ;  /* 0x000000139c9c7c20 */ /* 0x000fe20008410000 */
[----:B------:R-:W-:-:S04]  /*1ad20*/  FSETP.GTU.FTZ.AND P1, PT, R157, UR18, PT ;  /* 0x000000129d007c0b */ /* 0x000fc8000bf3c000 */
[----:B------:R-:W-:Y:S02]  /*1ad30*/  FSEL R157, R156, RZ, !P1 ;  /* 0x000000ff9c9d7208 */ /* 0x000fe40004800000 */
[----:B------:R-:W-:Y:S02]  /*1ad40*/  PLOP3.LUT P1, PT, P1, PT, PT, 0x8, 0x80 ;  /* 0x000000000080781c */ /* 0x000fe40000f2e170 */
[----:B------:R-:W-:-:S05]  /*1ad50*/  SHF.L.U32 R156, R40, 0x10, RZ ;  /* 0x00000010289c7819 */ /* 0x000fca00000006ff */
[----:B------:R-:W-:Y:S01]  /*1ad60*/  FFMA.FTZ R156, R157, R56, R156 ;  /* 0x000000389d9c7223 */ /* 0x000fe2000001009c */
[----:B------:R-:W-:-:S05]  /*1ad70*/  IMAD.MOV.U32 R157, RZ, RZ, R172 ;  /* 0x000000ffff9d7224 */ /* 0x000fca00078e00ac */
[----:B------:R-:W-:Y:S01]  /*1ad80*/  @P1 LOP3.LUT R27, R27, 0x4, RZ, 0xfc, !PT ;  /* 0x000000041b1b1812 */ /* 0x000fe200078efcff */
        /* <DEDUP_REMOVED lines=10> */
.L_x_12705:
        /* <DEDUP_REMOVED lines=12> */
.L_x_12706:
        /* <DEDUP_REMOVED lines=43> */
.L_x_12704:
[----:B------:R-:W-:Y:S01]  /*1b1a0*/  I2FP.F32.U32 R157, R157 ;  /* 0x0000009d009d7245 */ /* 0x000fe20000201000 */
[----:B------:R-:W-:Y:S01]  /*1b1b0*/  IMAD.U32 R140, R140, 0x10000, RZ ;  /* 0x000100008c8c7824 */ /* 0x000fe200078e00ff */
[----:B------:R-:W-:Y:S01]  /*1b1c0*/  UISETP.NE.AND UP2, UPT, UR4, 0x1, UPT ;  /* 0x000000010400788c */ /* 0x000fe2000bf45270 */
[----:B------:R-:W-:Y:S01]  /*1b1d0*/  LOP3.LUT R27, R27, 0xfffffffd, RZ, 0xc0, !PT ;  /* 0xfffffffd1b1b7812 */ /* 0x000fe200078ec0ff */
[----:B------:R-:W-:Y:S02]  /*1b1e0*/  IMAD.MOV.U32 R159, RZ, RZ, R172 ;  /* 0x000000ffff9f7224 */ /* 0x000fe400078e00ac */
[----:B------:R-:W-:Y:S01]  /*1b1f0*/  FFMA.FTZ R157, R157, R252, 1.1641532182693481445e-10 ;  /* 0x2f0000009d9d7423 */ /* 0x000fe200000100fc */
[----:B------:R-:W-:Y:S01]  /*1b200*/  FMUL.FTZ R140, R140, UR26 ;  /* 0x0000001a8c8c7c20 */ /* 0x000fe20008410000 */
[----:B------:R-:W-:-:S03]  /*1b210*/  UMOV UR5, 0x2 ;  /* 0x0000000200057882 */ /* 0x000fc60000000000 */
[----:B------:R-:W-:Y:S01]  /*1b220*/  FMUL.FTZ R140, R140, UR19 ;  /* 0x000000138c8c7c20 */ /* 0x000fe20008410000 */
[----:B------:R-:W-:Y:S02]  /*1b230*/  FSETP.GTU.FTZ.AND P1, PT, R157, UR18, PT ;  /* 0x000000129d007c0b */ /* 0x000fe4000bf3c000 */
[----:B------:R-:W-:Y:S02]  /*1b240*/  PRMT R157, R40, 0x7632, R157 ;  /* 0x00007632289d7816 */ /* 0x000fe4000000009d */
[----:B------:R-:W-:Y:S02]  /*1b250*/  FSEL R140, R140, RZ, !P1 ;  /* 0x000000ff8c8c7208 */ /* 0x000fe40004800000 */
[----:B------:R-:W-:Y:S02]  /*1b260*/  PLOP3.LUT P1, PT, P1, PT, PT, 0x8, 0x80 ;  /* 0x000000000080781c */ /* 0x000fe40000f2e170 */
[----:B------:R-:W-:-:S05]  /*1b270*/  SHF.L.U32 R157, R157, 0x10, RZ ;  /* 0x000000109d9d7819 */ /* 0x000fca00000006ff */
[----:B------:R-:W-:-:S04]  /*1b280*/  FFMA.FTZ R140, R140, R57, R157 ;  /* 0x000000398c8c7223 */ /* 0x000fc8000001009d */
[----:B------:R-:W-:Y:S02]  /*1b290*/  IMAD.MOV.U32 R157, RZ, RZ, R140 ;  /* 0x000000ffff9d7224 */ /* 0x000fe400078e008c */
        /* <DEDUP_REMOVED lines=11> */
.L_x_12708:
        /* <DEDUP_REMOVED lines=12> */
.L_x_12709:
        /* <DEDUP_REMOVED lines=43> */
.L_x_12707:
        /* <DEDUP_REMOVED lines=10> */
[----:B------:R-:W-:Y:S01]  /*1b760*/  IMAD.U32 R158, R41, 0x10000, RZ ;  /* 0x00010000299e7824 */ /* 0x000fe200078e00ff */
        /* <DEDUP_REMOVED lines=13> */
.L_x_12711:
        /* <DEDUP_REMOVED lines=12> */
.L_x_12712:
        /* <DEDUP_REMOVED lines=39> */
[----:B------:R-:W-:-:S04]  /*1bb70*/  IMAD.WIDE.U32 R160, R159, -0x2daee0ad, RZ ;  /* 0xd2511f539fa07825 */ /* 0x000fc800078e00ff */
[----:B------:R-:W-:Y:S01]  /*1bb80*/  IMAD.MOV.U32 R159, RZ, RZ, R166 ;  /* 0x000000ffff9f7224 */ /* 0x000fe200078e00a6 */
[----:B------:R-:W-:Y:S01]  /*1bb90*/  LOP3.LUT R177, R162, UR34, R161, 0x96, !PT ;  /* 0x00000022a2b17c12 */ /* 0x000fe2000f8e96a1 */
[----:B------:R-:W-:-:S07]  /*1bba0*/  IMAD.MOV.U32 R166, RZ, RZ, R160 ;  /* 0x000000ffffa67224 */ /* 0x000fce00078e00a0 */
.L_x_12710:
        /* <DEDUP_REMOVED lines=13> */
[----:B------:R-:W-:-:S05]  /*1bc80*/  FFMA.FTZ R141, R160, R59, R159 ;  /* 0x0000003ba08d7223 */ /* 0x000fca000001009f */
        /* <DEDUP_REMOVED lines=11> */
.L_x_12714:
        /* <DEDUP_REMOVED lines=12> */
.L_x_12715:
        /* <DEDUP_REMOVED lines=41> */
[----:B------:R-:W-:Y:S01]  /*1c090*/  IMAD.MOV.U32 R161, RZ, RZ, R166 ;  /* 0x000000ffffa17224 */ /* 0x000fe200078e00a6 */
[----:B------:R-:W-:-:S07]  /*1c0a0*/  MOV R166, R160 ;  /* 0x000000a000a67202 */ /* 0x000fce0000000f00 */
.L_x_12713:
        /* <DEDUP_REMOVED lines=10> */
[----:B------:R-:W-:Y:S01]  /*1c150*/  IMAD.U32 R160, R42, 0x10000, RZ ;  /* 0x000100002aa07824 */ /* 0x000fe200078e00ff */
        /* <DEDUP_REMOVED lines=14> */
.L_x_12717:
        /* <DEDUP_REMOVED lines=12> */
.L_x_12718:
        /* <DEDUP_REMOVED lines=43> */
.L_x_12716:
[----:B------:R-:W-:Y:S01]  /*1c5b0*/  I2FP.F32.U32 R161, R161 ;  /* 0x000000a100a17245 */ /* 0x000fe20000201000 */
[----:B------:R-:W-:Y:S01]  /*1c5c0*/  IMAD.U32 R142, R142, 0x10000, RZ ;  /* 0x000100008e8e7824 */ /* 0x000fe200078e00ff */
[----:B------:R-:W-:Y:S01]  /*1c5d0*/  UISETP.NE.AND UP2, UPT, UR4, 0x1, UPT ;  /* 0x000000010400788c */ /* 0x000fe2000bf45270 */
[----:B------:R-:W-:Y:S01]  /*1c5e0*/  MOV R163, R172 ;  /* 0x000000ac00a37202 */ /* 0x000fe20000000f00 */
[----:B------:R-:W-:Y:S01]  /*1c5f0*/  UMOV UR5, 0x2 ;  /* 0x0000000200057882 */ /* 0x000fe20000000000 */
[----:B------:R-:W-:Y:S01]  /*1c600*/  FFMA.FTZ R161, R161, R252, 1.1641532182693481445e-10 ;  /* 0x2f000000a1a17423 */ /* 0x000fe200000100fc */
[----:B------:R-:W-:-:S04]  /*1c610*/  FMUL.FTZ R142, R142, UR26 ;  /* 0x0000001a8e8e7c20 */ /* 0x000fc80008410000 */
[----:B------:R-:W-:Y:S01]  /*1c620*/  FSETP.GTU.FTZ.AND P4, PT, R161, UR18, PT ;  /* 0x00000012a1007c0b */ /* 0x000fe2000bf9c000 */
[----:B------:R-:W-:Y:S01]  /*1c630*/  FMUL.FTZ R142, R142, UR19 ;  /* 0x000000138e8e7c20 */ /* 0x000fe20008410000 */
[----:B------:R-:W-:-:S04]  /*1c640*/  PRMT R161, R42, 0x7632, R161 ;  /* 0x000076322aa17816 */ /* 0x000fc800000000a1 */
[----:B------:R-:W-:Y:S01]  /*1c650*/  FSEL R142, R142, RZ, !P4 ;  /* 0x000000ff8e8e7208 */ /* 0x000fe20006000000 */
[----:B------:R-:W-:Y:S01]  /*1c660*/  IMAD.U32 R161, R161, 0x10000, RZ ;  /* 0x00010000a1a17824 */ /* 0x000fe200078e00ff */
[----:B------:R-:W-:-:S03]  /*1c670*/  PLOP3.LUT P4, PT, P4, PT, PT, 0x8, 0x80 ;  /* 0x000000000080781c */ /* 0x000fc6000278e170 */
[----:B------:R-:W-:-:S04]  /*1c680*/  FFMA.FTZ R142, R142, R53, R161 ;  /* 0x000000358e8e7223 */ /* 0x000fc800000100a1 */
        /* <DEDUP_REMOVED lines=12> */
.L_x_12720:
        /* <DEDUP_REMOVED lines=12> */
.L_x_12721:
        /* <DEDUP_REMOVED lines=43> */
.L_x_12719:
        /* <DEDUP_REMOVED lines=10> */
[----:B------:R-:W-:Y:S02]  /*1cb60*/  SHF.L.U32 R162, R43, 0x10, RZ ;  /* 0x000000102ba27819 */ /* 0x000fe400000006ff */
        /* <DEDUP_REMOVED lines=14> */
.L_x_12723:
        /* <DEDUP_REMOVED lines=14> */
.L_x_12724:
        /* <DEDUP_REMOVED lines=12> */
[----:B------:R-:W-:-:S05]  /*1cdf0*/  LOP3.LUT R164, R164, UR40, R171, 0x96, !PT ;  /* 0x00000028a4a47c12 */ /* 0x000fca000f8e96ab */
        /* <DEDUP_REMOVED lines=24> */
[----:B------:R-:W-:-:S04]  /*1cf80*/  IMAD.WIDE.U32 R164, R164, -0x2daee0ad, RZ ;  /* 0xd2511f53a4a47825 */ /* 0x000fc800078e00ff */
[----:B------:R-:W-:Y:S01]  /*1cf90*/  IMAD.MOV.U32 R166, RZ, RZ, R164 ;  /* 0x000000ffffa67224 */ /* 0x000fe200078e00a4 */
[----:B------:R-:W-:Y:S01]  /*1cfa0*/  LOP3.LUT R177, R168, UR34, R165, 0x96, !PT ;  /* 0x00000022a8b17c12 */ /* 0x000fe2000f8e96a5 */
[----:B------:R-:W-:-:S04]  /*1cfb0*/  IMAD.WIDE.U32 R168, R169, -0x326172a9, RZ ;  /* 0xcd9e8d57a9a87825 */ /* 0x000fc800078e00ff */
[----:B------:R-:W-:Y:S01]  /*1cfc0*/  IMAD.MOV.U32 R172, RZ, RZ, R168 ;  /* 0x000000ffffac7224 */ /* 0x000fe200078e00a8 */
[----:B------:R-:W-:-:S07]  /*1cfd0*/  LOP3.LUT R173, R170, UR39, R169, 0x96, !PT ;  /* 0x00000027aaad7c12 */ /* 0x000fce000f8e96a9 */
.L_x_12722:
        /* <DEDUP_REMOVED lines=16> */
.L_x_12700:
        /* <DEDUP_REMOVED lines=16> */
.L_x_12727:
        /* <DEDUP_REMOVED lines=12> */
.L_x_12728:
        /* <DEDUP_REMOVED lines=39> */
[----:B------:R-:W-:Y:S01]  /*1d510*/  IMAD.WIDE.U32 R158, R157, -0x2daee0ad, RZ ;  /* 0xd2511f539d9e7825 */ /* 0x000fe200078e00ff */
[----:B------:R-:W-:-:S03]  /*1d520*/  MOV R157, R156 ;  /* 0x0000009c009d7202 */ /* 0x000fc60000000f00 */
[----:B------:R-:W-:Y:S01]  /*1d530*/  IMAD.MOV.U32 R166, RZ, RZ, R158 ;  /* 0x000000ffffa67224 */ /* 0x000fe200078e009e */
[----:B------:R-:W-:-:S07]  /*1d540*/  LOP3.LUT R177, R160, UR34, R159, 0x96, !PT ;  /* 0x00000022a0b17c12 */ /* 0x000fce000f8e969f */
.L_x_12726:
        /* <DEDUP_REMOVED lines=12> */
[----:B------:R-:W-:Y:S01]  /*1d610*/  FMUL.FTZ R156, R157, R56 ;  /* 0x000000389d9c7220 */ /* 0x000fe20000410000 */
[----:B------:R-:W-:-:S09]  /*1d620*/  MOV R157, R172 ;  /* 0x000000ac009d7202 */ /* 0x000fd20000000f00 */
        /* <DEDUP_REMOVED lines=11> */
.L_x_12730:
        /* <DEDUP_REMOVED lines=12> */
.L_x_12731:
        /* <DEDUP_REMOVED lines=41> */
[----:B------:R-:W-:Y:S02]  /*1da30*/  LOP3.LUT R177, R160, UR34, R159, 0x96, !PT ;  /* 0x00000022a0b17c12 */ /* 0x000fe4000f8e969f */
[----:B------:R-:W-:-:S07]  /*1da40*/  MOV R166, R158 ;  /* 0x0000009e00a67202 */ /* 0x000fce0000000f00 */
.L_x_12729:
[----:B------:R-:W-:Y:S01]  /*1da50*/  I2FP.F32.U32 R157, R157 ;  /* 0x0000009d009d7245 */ /* 0x000fe20000201000 */
[----:B------:R-:W-:Y:S01]  /*1da60*/  IMAD.U32 R140, R140, 0x10000, RZ ;  /* 0x000100008c8c7824 */ /* 0x000fe200078e00ff */
[----:B------:R-:W-:Y:S01]  /*1da70*/  UISETP.NE.AND UP2, UPT, UR4, 0x1, UPT ;  /* 0x000000010400788c */ /* 0x000fe2000bf45270 */
[----:B------:R-:W-:Y:S01]  /*1da80*/  LOP3.LUT R27, R27, 0xfffffffd, RZ, 0xc0, !PT ;  /* 0xfffffffd1b1b7812 */ /* 0x000fe200078ec0ff */
        /* <DEDUP_REMOVED lines=8> */
[----:B------:R-:W-:-:S04]  /*1db10*/  FMUL.FTZ R140, R140, R57 ;  /* 0x000000398c8c7220 */ /* 0x000fc80000410000 */
[----:B------:R-:W-:-:S06]  /*1db20*/  IMAD.MOV.U32 R157, RZ, RZ, R140 ;  /* 0x000000ffff9d7224 */ /* 0x000fcc00078e008c */
        /* <DEDUP_REMOVED lines=11> */
.L_x_12733:
        /* <DEDUP_REMOVED lines=12> */
.L_x_12734:
        /* <DEDUP_REMOVED lines=43> */
.L_x_12732:
        /* <DEDUP_REMOVED lines=23> */
.L_x_12736:
        /* <DEDUP_REMOVED lines=12> */
.L_x_12737:
        /* <DEDUP_REMOVED lines=43> */
.L_x_12735:
        /* <DEDUP_REMOVED lines=11> */
[----:B------:R-:W-:-:S05]  /*1e4e0*/  FMUL.FTZ R141, R160, R59 ;  /* 0x0000003ba08d7220 */ /* 0x000fca0000410000 */
        /* <DEDUP_REMOVED lines=11> */
.L_x_12739:
        /* <DEDUP_REMOVED lines=12> */
.L_x_12740:
        /* <DEDUP_REMOVED lines=43> */
.L_x_12738:
        /* <DEDUP_REMOVED lines=24> */
.L_x_12742:
        /* <DEDUP_REMOVED lines=12> */
.L_x_12743:
        /* <DEDUP_REMOVED lines=43> */
.L_x_12741:
        /* <DEDUP_REMOVED lines=24> */
.L_x_12745:
        /* <DEDUP_REMOVED lines=12> */
.L_x_12746:
        /* <DEDUP_REMOVED lines=43> */
.L_x_12744:
        /* <DEDUP_REMOVED lines=24> */
.L_x_12748:
        /* <DEDUP_REMOVED lines=11> */
[----:B------:R-:W-:Y:S02]  /*1f520*/  @P0 IADD3 R164, PT, PT, R4, RZ, RZ ;  /* 0x000000ff04a40210 */ /* 0x000fe40007ffe0ff */
[----:B------:R-:W-:-:S03]  /*1f530*/  ISETP.NE.AND P0, PT, R163, RZ, PT ;  /* 0x000000ffa300720c */ /* 0x000fc60003f05270 */
[----:B------:R-:W-:-:S10]  /*1f540*/  @!P6 IMAD.MOV.U32 R4, RZ, RZ, R164 ;  /* 0x000000ffff04e224 */ /* 0x000fd400078e00a4 */
.L_x_12749:
        /* <DEDUP_REMOVED lines=43> */
.L_x_12747:
        /* <DEDUP_REMOVED lines=13> */
.L_x_12725:
[----:B------:R-:W-:Y:S01]  /*1f8d0*/  IMAD.MOV.U32 R164, RZ, RZ, 0x10 ;  /* 0x00000010ffa47424 */ /* 0x000fe200078e00ff */
[----:B------:R-:W-:Y:S02]  /*1f8e0*/  SEL R167, RZ, 0x1000000, !P6 ;  /* 0x01000000ffa77807 */ /* 0x000fe40007000000 */
[----:B------:R-:W-:Y:S01]  /*1f8f0*/  SEL R168, RZ, 0x10000, !P5 ;  /* 0x00010000ffa87807 */ /* 0x000fe20006800000 */
[----:B------:R-:W-:Y:S01]  /*1f900*/  IMAD.WIDE.U32 R164, R155, R164, UR12 ;  /* 0x0000000c9ba47e25 */ /* 0x000fe2000f8e00a4 */
[----:B------:R-:W-:Y:S02]  /*1f910*/  SEL R171, RZ, 0x100, !P4 ;  /* 0x00000100ffab7807 */ /* 0x000fe40006000000 */
[----:B------:R-:W-:Y:S02]  /*1f920*/  LOP3.LUT P5, RZ, R27, 0x2, RZ, 0xc0, !PT ;  /* 0x000000021bff7812 */ /* 0x000fe400078ac0ff */
[----:B------:R0:W-:Y:S01]  /*1f930*/  STG.E.128 desc[UR14][R164.64], R140 ;  /* 0x0000008ca4007986 */ /* 0x0001e2000c101d0e */
[----:B------:R-:W-:-:S02]  /*1f940*/  LOP3.LUT R171, R171, R167, R168, 0xfe, !PT ;  /* 0x000000a7abab7212 */ /* 0x000fc400078efea8 */
[----:B------:R-:W-:Y:S02]  /*1f950*/  SEL R169, RZ, 0x1000000, !P2 ;  /* 0x01000000ffa97807 */ /* 0x000fe40005000000 */
[----:B------:R-:W-:Y:S02]  /*1f960*/  SEL R168, RZ, 0x10000, !P1 ;  /* 0x00010000ffa87807 */ /* 0x000fe40004800000 */
[----:B------:R-:W-:Y:S02]  /*1f970*/  SEL R167, RZ, 0x100, !P5 ;  /* 0x00000100ffa77807 */ /* 0x000fe40006800000 */
[----:B------:R-:W-:Y:S02]  /*1f980*/  LOP3.LUT P6, RZ, R27, 0x4, RZ, 0xc0, !PT ;  /* 0x000000041bff7812 */ /* 0x000fe400078cc0ff */
[----:B------:R-:W-:Y:S02]  /*1f990*/  LOP3.LUT R167, R167, R169, R168, 0xfe, !PT ;  /* 0x000000a9a7a77212 */ /* 0x000fe400078efea8 */
[----:B------:R-:W-:Y:S01]  /*1f9a0*/  SEL R168, RZ, 0x1, !P3 ;  /* 0x00000001ffa87807 */ /* 0x000fe20005800000 */
[----:B0-----:R-:W0:Y:S01]  /*1f9b0*/  @P0 LDC.64 R140, c[0x0][0x3a0] ;  /* 0x0000e800ff8c0b82 */ /* 0x001e220000000a00 */
[----:B------:R-:W-:-:S02]  /*1f9c0*/  HFMA2 R164, -RZ, RZ, 0, 4.76837158203125e-07 ;  /* 0x00000008ffa47431 */ /* 0x000fc400000001ff */
[----:B------:R-:W-:Y:S02]  /*1f9d0*/  LOP3.LUT R143, R171, R168, RZ, 0xfc, !PT ;  /* 0x000000a8ab8f7212 */ /* 0x000fe400078efcff */
[----:B------:R-:W-:-:S04]  /*1f9e0*/  SEL R168, RZ, 0x1, !P6 ;  /* 0x00000001ffa87807 */ /* 0x000fc80007000000 */
[----:B------:R-:W-:Y:S01]  /*1f9f0*/  LOP3.LUT R142, R167, R168, RZ, 0xfc, !PT ;  /* 0x000000a8a78e7212 */ /* 0x000fe200078efcff */
[----:B------:R-:W-:-:S05]  /*1fa00*/  IMAD.WIDE.U32 R164, R155, R164, UR10 ;  /* 0x0000000a9ba47e25 */ /* 0x000fca000f8e00a4 */
[----:B------:R1:W-:Y:S02]  /*1fa10*/  STG.E.64 desc[UR14][R164.64], R142 ;  /* 0x0000008ea4007986 */ /* 0x0003e4000c101b0e */
[----:B-1----:R-:W-:-:S04]  /*1fa20*/  VIADD R164, R5, 0x300 ;  /* 0x0000030005a47836 */ /* 0x002fc80000000000 */
[----:B0-----:R-:W-:-:S05]  /*1fa30*/  @P0 IMAD.WIDE.U32 R140, R164, 0x10, R140 ;  /* 0x00000010a48c0825 */ /* 0x001fca00078e008c */
[----:B------:R0:W5:Y:S02]  /*1fa40*/  @P0 LDG.E.128 R40, desc[UR14][R140.64] ;  /* 0x0000000e8c280981 */ /* 0x000164000c1e1d00 */
[----:B0-----:R-:W-:-:S06]  /*1fa50*/  IMAD.WIDE.U32 R140, R164, 0x10, R174 ;  /* 0x00000010a48c7825 */ /* 0x001fcc00078e00ae */
[----:B------:R-:W5:Y:S01]  /*1fa60*/  LDG.E.128 R140, desc[UR14][R140.64] ;  /* 0x0000000e8c8c7981 */ /* 0x000f62000c1e1d00 */
[----:B------:R-:W-:Y:S05]  /*1fa70*/  @!P0 BRA `(.L_x_12750) ;  /* 0x0000002800208947 */ /* 0x000fea0003800000 */
        /* <DEDUP_REMOVED lines=13> */
[----:B------:R-:W-:Y:S01]  /*1fb50*/  @!P0 MOV R167, R177 ;  /* 0x000000b100a78202 */ /* 0x000fe20000000f00 */
[----:B------:R-:W-:Y:S01]  /*1fb60*/  @P0 IMAD.MOV.U32 R167, RZ, RZ, R173 ;  /* 0x000000ffffa70224 */ /* 0x000fe200078e00ad */
[----:B------:R-:W-:Y:S06]  /*1fb70*/  BRA `(.L_x_12751) ;  /* 0x0000000000dc7947 */ /* 0x000fec0003800000 */
.L_x_12752:
        /* <DEDUP_REMOVED lines=12> */
.L_x_12753:
        /* <DEDUP_REMOVED lines=39> */
[----:B------:R-:W-:Y:S02]  /*1feb0*/  IMAD.MOV.U32 R172, RZ, RZ, R168 ;  /* 0x000000ffffac7224 */ /* 0x000fe400078e00a8 */
[----:B------:R-:W-:-:S05]  /*1fec0*/  IMAD.WIDE.U32 R168, R165, -0x2daee0ad, RZ ;  /* 0xd2511f53a5a87825 */ /* 0x000fca00078e00ff */
[----:B------:R-:W-:Y:S02]  /*1fed0*/  LOP3.LUT R177, R170, UR34, R169, 0x96, !PT ;  /* 0x00000022aab17c12 */ /* 0x000fe4000f8e96a9 */
[----:B------:R-:W-:-:S07]  /*1fee0*/  MOV R165, R168 ;  /* 0x000000a800a57202 */ /* 0x000fce0000000f00 */
.L_x_12751:
[----:B------:R-:W-:Y:S01]  /*1fef0*/  I2FP.F32.U32 R167, R167 ;  /* 0x000000a700a77245 */ /* 0x000fe20000201000 */
[----:B------:R-:W-:Y:S01]  /*1ff00*/  UISETP.NE.AND UP2, UPT, UR5, 0x1, UPT ;  /* 0x000000010500788c */ /* 0x000fe2000bf45270 */
[C---:B-----5:R-:W-:Y:S01]  /*1ff10*/  SHF.L.U32 R166, R140.reuse, 0x10, RZ ;  /* 0x000000108ca67819 */ /* 0x060fe200000006ff */
[----:B------:R-:W-:Y:S01]  /*1ff20*/  UMOV UR4, 0x2 ;  /* 0x0000000200047882 */ /* 0x000fe20000000000 */
[----:B------:R-:W-:Y:S01]  /*1ff30*/  LOP3.LUT R27, R27, 0xfffffffd, RZ, 0xc0, !PT ;  /* 0xfffffffd1b1b7812 */ /* 0x000fe200078ec0ff */
[----:B------:R-:W-:Y:S01]  /*1ff40*/  FFMA.FTZ R167, R167, R252, 1.1641532182693481445e-10 ;  /* 0x2f000000a7a77423 */ /* 0x000fe200000100fc */
[----:B------:R-:W-:Y:S01]  /*1ff50*/  PRMT R140, R140, 0x7632, R140 ;  /* 0x000076328c8c7816 */ /* 0x000fe2000000008c */
[----:B------:R-:W-:-:S03]  /*1ff60*/  FMUL.FTZ R166, R166, UR26 ;  /* 0x0000001aa6a67c20 */ /* 0x000fc60008410000 */
[----:B------:R-:W-:Y:S01]  /*1ff70*/  FSETP.GTU.FTZ.AND P0, PT, R167, UR18, PT ;  /* 0x00000012a7007c0b */ /* 0x000fe2000bf1c000 */
[----:B------:R-:W-:-:S05]  /*1ff80*/  FMUL.FTZ R166, R166, UR19 ;  /* 0x00000013a6a67c20 */ /* 0x000fca0008410000 */
[----:B------:R-:W-:Y:S01]  /*1ff90*/  FSEL R167, R166, RZ, !P0 ;  /* 0x000000ffa6a77208 */ /* 0x000fe20004000000 */
[----:B------:R-:W-:Y:S01]  /*1ffa0*/  IMAD.U32 R166, R40, 0x10000, RZ ;  /* 0x0001000028a67824 */ /* 0x000fe200078e00ff */
[----:B------:R-:W-:-:S03]  /*1ffb0*/  PLOP3.LUT P0, PT, P0, PT, PT, 0x8, 0x80 ;  /* 0x000000000080781c */ /* 0x000fc6000070e170 */
[----:B------:R-:W-:Y:S01]  /*1ffc0*/  FFMA.FTZ R166, R167, R48, R166 ;  /* 0x00000030a7a67223 */ /* 0x000fe200000100a6 */
        /* <DEDUP_REMOVED lines=12> */
.L_x_12755:
        /* <DEDUP_REMOVED lines=12> */
.L_x_12756:
        /* <DEDUP_REMOVED lines=43> */
.L_x_12754:
[----:B------:R-:W-:Y:S01]  /*20400*/  I2FP.F32.U32 R167, R167 ;  /* 0x000000a700a77245 */ /* 0x000fe20000201000 */
[----:B------:R-:W-:Y:S01]  /*20410*/  IMAD.U32 R140, R140, 0x10000, RZ ;  /* 0x000100008c8c7824 */ /* 0x000fe200078e00ff */
[----:B------:R-:W-:Y:S01]  /*20420*/  UISETP.NE.AND UP2, UPT, UR4, 0x1, UPT ;  /* 0x000000010400788c */ /* 0x000fe2000bf45270 */
[----:B------:R-:W-:Y:S01]  /*20430*/  IMAD.MOV.U32 R169, RZ, RZ, R172 ;  /* 0x000000ffffa97224 */ /* 0x000fe200078e00ac */
[----:B------:R-:W-:Y:S01]  /*20440*/  UMOV UR5, 0x2 ;  /* 0x0000000200057882 */ /* 0x000fe20000000000 */
[----:B------:R-:W-:Y:S01]  /*20450*/  FFMA.FTZ R167, R167, R252, 1.1641532182693481445e-10 ;  /* 0x2f000000a7a77423 */ /* 0x000fe200000100fc */
[----:B------:R-:W-:-:S04]  /*20460*/  FMUL.FTZ R140, R140, UR26 ;  /* 0x0000001a8c8c7c20 */ /* 0x000fc80008410000 */
[----:B------:R-:W-:Y:S01]  /*20470*/  FSETP.GTU.FTZ.AND P0, PT, R167, UR18, PT ;  /* 0x00000012a7007c0b */ /* 0x000fe2000bf1c000 */
[----:B------:R-:W-:Y:S01]  /*20480*/  FMUL.FTZ R140, R140, UR19 ;  /* 0x000000138c8c7c20 */ /* 0x000fe20008410000 */
[----:B------:R-:W-:-:S04]  /*20490*/  PRMT R167, R40, 0x7632, R167 ;  /* 0x0000763228a77816 */ /* 0x000fc800000000a7 */
[----:B------:R-:W-:Y:S02]  /*204a0*/  SHF.L.U32 R167, R167, 0x10, RZ ;  /* 0x00000010a7a77819 */ /* 0x000fe400000006ff */
[----:B------:R-:W-:Y:S02]  /*204b0*/  FSEL R140, R140, RZ, !P0 ;  /* 0x000000ff8c8c7208 */ /* 0x000fe40004000000 */
        /* <DEDUP_REMOVED lines=13> */
.L_x_12758:
        /* <DEDUP_REMOVED lines=12> */
.L_x_12759:
        /* <DEDUP_REMOVED lines=43> */
.L_x_12757:
        /* <DEDUP_REMOVED lines=24> */
.L_x_12761:
        /* <DEDUP_REMOVED lines=12> */
.L_x_12762:
        /* <DEDUP_REMOVED lines=38> */
[----:B------:R-:W-:Y:S02]  /*20da0*/  LOP3.LUT R177, R174, UR34, R171, 0x96, !PT ;  /* 0x00000022aeb17c12 */ /* 0x000fe4000f8e96ab */
[----:B------:R-:W-:Y:S01]  /*20db0*/  MOV R165, R170 ;  /* 0x000000aa00a57202 */ /* 0x000fe20000000f00 */
[----:B------:R-:W-:-:S05]  /*20dc0*/  IMAD.WIDE.U32 R170, R175, -0x326172a9, RZ ;  /* 0xcd9e8d57afaa7825 */ /* 0x000fca00078e00ff */
[----:B------:R-:W-:Y:S01]  /*20dd0*/  LOP3.LUT R173, R172, UR39, R171, 0x96, !PT ;  /* 0x00000027acad7c12 */ /* 0x000fe2000f8e96ab */
[----:B------:R-:W-:-:S07]  /*20de0*/  IMAD.MOV.U32 R172, RZ, RZ, R170 ;  /* 0x000000ffffac7224 */ /* 0x000fce00078e00aa */
.L_x_12760:
[----:B------:R-:W-:Y:S01]  /*20df0*/  I2FP.F32.U32 R169, R169 ;  /* 0x000000a900a97245 */ /* 0x000fe20000201000 */
[----:B------:R-:W-:Y:S01]  /*20e00*/  UISETP.NE.AND UP2, UPT, UR4, 0x1, UPT ;  /* 0x000000010400788c */ /* 0x000fe2000bf45270 */
[----:B------:R-:W-:Y:S01]  /*20e10*/  SHF.L.U32 R141, R141, 0x10, RZ ;  /* 0x000000108d8d7819 */ /* 0x000fe200000006ff */
[----:B------:R-:W-:Y:S01]  /*20e20*/  UMOV UR5, 0x2 ;  /* 0x0000000200057882 */ /* 0x000fe20000000000 */
[----:B------:R-:W-:Y:S01]  /*20e30*/  MOV R174, R172 ;  /* 0x000000ac00ae7202 */ /* 0x000fe20000000f00 */
        /* <DEDUP_REMOVED lines=20> */
.L_x_12764:
        /* <DEDUP_REMOVED lines=12> */
.L_x_12765:
        /* <DEDUP_REMOVED lines=38> */
[----:B------:R-:W-:Y:S01]  /*212a0*/  IMAD.MOV.U32 R174, RZ, RZ, R165 ;  /* 0x000000ffffae7224 */ /* 0x000fe200078e00a5 */
[----:B------:R-:W-:Y:S01]  /*212b0*/  MOV R165, R170 ;  /* 0x000000aa00a57202 */ /* 0x000fe20000000f00 */
[----:B------:R-:W-:-:S05]  /*212c0*/  IMAD.WIDE.U32 R170, R175, -0x326172a9, RZ ;  /* 0xcd9e8d57afaa7825 */ /* 0x000fca00078e00ff */
[----:B------:R-:W-:Y:S01]  /*212d0*/  LOP3.LUT R173, R172, UR39, R171, 0x96, !PT ;  /* 0x00000027acad7c12 */ /* 0x000fe2000f8e96ab */
[----:B------:R-:W-:-:S07]  /*212e0*/  IMAD.MOV.U32 R172, RZ, RZ, R170 ;  /* 0x000000ffffac7224 */ /* 0x000fce00078e00aa */
.L_x_12763:
[----:B------:R-:W-:Y:S01]  /*212f0*/  I2FP.F32.U32 R171, R174 ;  /* 0x000000ae00ab7245 */ /* 0x000fe20000201000 */
[----:B------:R-:W-:Y:S01]  /*21300*/  UISETP.NE.AND UP2, UPT, UR5, 0x1, UPT ;  /* 0x000000010500788c */ /* 0x000fe2000bf45270 */
[C---:B------:R-:W-:Y:S01]  /*21310*/  SHF.L.U32 R170, R142.reuse, 0x10, RZ ;  /* 0x000000108eaa7819 */ /* 0x040fe200000006ff */
[----:B------:R-:W-:Y:S01]  /*21320*/  UMOV UR4, 0x2 ;  /* 0x0000000200047882 */ /* 0x000fe20000000000 */
[----:B------:R-:W-:Y:S01]  /*21330*/  PRMT R142, R142, 0x7632, R142 ;  /* 0x000076328e8e7816 */ /* 0x000fe2000000008e */
[----:B------:R-:W-:Y:S01]  /*21340*/  FFMA.FTZ R171, R171, R252, 1.1641532182693481445e-10 ;  /* 0x2f000000abab7423 */ /* 0x000fe200000100fc */
[----:B------:R-:W-:Y:S01]  /*21350*/  MOV R176, R172 ;  /* 0x000000ac00b07202 */ /* 0x000fe20000000f00 */
[----:B------:R-:W-:-:S03]  /*21360*/  FMUL.FTZ R170, R170, UR26 ;  /* 0x0000001aaaaa7c20 */ /* 0x000fc60008410000 */
[----:B------:R-:W-:Y:S01]  /*21370*/  FSETP.GTU.FTZ.AND P3, PT, R171, UR18, PT ;  /* 0x00000012ab007c0b */ /* 0x000fe2000bf7c000 */
[----:B------:R-:W-:-:S05]  /*21380*/  FMUL.FTZ R170, R170, UR19 ;  /* 0x00000013aaaa7c20 */ /* 0x000fca0008410000 */
[----:B------:R-:W-:Y:S01]  /*21390*/  FSEL R171, R170, RZ, !P3 ;  /* 0x000000ffaaab7208 */ /* 0x000fe20005800000 */
[----:B------:R-:W-:Y:S01]  /*213a0*/  IMAD.U32 R170, R42, 0x10000, RZ ;  /* 0x000100002aaa7824 */ /* 0x000fe200078e00ff */
        /* <DEDUP_REMOVED lines=12> */
.L_x_12767:
        /* <DEDUP_REMOVED lines=12> */
.L_x_12768:
        /* <DEDUP_REMOVED lines=39> */
[----:B------:R-:W-:Y:S02]  /*217a0*/  IMAD.MOV.U32 R165, RZ, RZ, R174 ;  /* 0x000000ffffa57224 */ /* 0x000fe400078e00ae */
[----:B------:R-:W-:-:S05]  /*217b0*/  IMAD.WIDE.U32 R174, R170, -0x326172a9, RZ ;  /* 0xcd9e8d57aaae7825 */ /* 0x000fca00078e00ff */
[----:B------:R-:W-:Y:S02]  /*217c0*/  LOP3.LUT R173, R172, UR39, R175, 0x96, !PT ;  /* 0x00000027acad7c12 */ /* 0x000fe4000f8e96af */
[----:B------:R-:W-:-:S07]  /*217d0*/  MOV R172, R174 ;  /* 0x000000ae00ac7202 */ /* 0x000fce0000000f00 */
.L_x_12766:
        /* <DEDUP_REMOVED lines=25> */
.L_x_12770:
        /* <DEDUP_REMOVED lines=12> */
.L_x_12771:
        /* <DEDUP_REMOVED lines=8> */
[----:B------:R-:W-:-:S04]  /*21ab0*/  IMAD.WIDE.U32 R172, R173, -0x2daee0ad, RZ ;  /* 0xd2511f53adac7825 */ /* 0x000fc800078e00ff */
[----:B------:R-:W-:Y:S01]  /*21ac0*/  IMAD.WIDE.U32 R178, R142, -0x326172a9, RZ ;  /* 0xcd9e8d578eb27825 */ /* 0x000fe200078e00ff */
[----:B------:R-:W-:-:S04]  /*21ad0*/  LOP3.LUT R175, R176, UR36, R173, 0x96, !PT ;  /* 0x00000024b0af7c12 */ /* 0x000fc8000f8e96ad */
[----:B------:R-:W-:Y:S01]  /*21ae0*/  LOP3.LUT R176, R174, UR40, R179, 0x96, !PT ;  /* 0x00000028aeb07c12 */ /* 0x000fe2000f8e96b3 */
[----:B------:R-:W-:-:S04]  /*21af0*/  IMAD.WIDE.U32 R174, R175, -0x326172a9, RZ ;  /* 0xcd9e8d57afae7825 */ /* 0x000fc800078e00ff */
[----:B------:R-:W-:-:S05]  /*21b00*/  IMAD.WIDE.U32 R176, R176, -0x2daee0ad, RZ ;  /* 0xd2511f53b0b07825 */ /* 0x000fca00078e00ff */
[----:B------:R-:W-:Y:S02]  /*21b10*/  LOP3.LUT R142, R172, UR37, R177, 0x96, !PT ;  /* 0x00000025ac8e7c12 */ /* 0x000fe4000f8e96b1 */
        /* <DEDUP_REMOVED lines=19> */
[----:B------:R-:W-:-:S04]  /*21c50*/  IMAD.WIDE.U32 R172, R142, -0x326172a9, RZ ;  /* 0xcd9e8d578eac7825 */ /* 0x000fc800078e00ff */
[----:B------:R-:W-:Y:S01]  /*21c60*/  IMAD.MOV.U32 R142, RZ, RZ, R165 ;  /* 0x000000ffff8e7224 */ /* 0x000fe200078e00a5 */
[----:B------:R-:W-:-:S05]  /*21c70*/  LOP3.LUT R176, R176, UR28, R173, 0x96, !PT ;  /* 0x0000001cb0b07c12 */ /* 0x000fca000f8e96ad */
[----:B------:R-:W-:-:S05]  /*21c80*/  IMAD.WIDE.U32 R176, R176, -0x2daee0ad, RZ ;  /* 0xd2511f53b0b07825 */ /* 0x000fca00078e00ff */
[----:B------:R-:W-:Y:S01]  /*21c90*/  LOP3.LUT R177, R174, UR34, R177, 0x96, !PT ;  /* 0x00000022aeb17c12 */ /* 0x000fe2000f8e96b1 */
[----:B------:R-:W-:Y:S01]  /*21ca0*/  IMAD.WIDE.U32 R174, R175, -0x326172a9, RZ ;  /* 0xcd9e8d57afae7825 */ /* 0x000fe200078e00ff */
[----:B------:R-:W-:-:S04]  /*21cb0*/  MOV R165, R176 ;  /* 0x000000b000a57202 */ /* 0x000fc80000000f00 */
[----:B------:R-:W-:Y:S01]  /*21cc0*/  LOP3.LUT R173, R172, UR39, R175, 0x96, !PT ;  /* 0x00000027acad7c12 */ /* 0x000fe2000f8e96af */
[----:B------:R-:W-:-:S07]  /*21cd0*/  IMAD.MOV.U32 R172, RZ, RZ, R174 ;  /* 0x000000ffffac7224 */ /* 0x000fce00078e00ae */
.L_x_12769:
        /* <DEDUP_REMOVED lines=25> */
.L_x_12773:
[----:B------:R-:W-:-:S04]  /*21e70*/  VIADD R2, R2, 0x1 ;  /* 0x0000000102027836 */ /* 0x000fc80000000000 */
[C---:B------:R-:W-:Y:S01]  /*21e80*/  IMAD.WIDE.U32 R174, R2.reuse, -0x2daee0ad, RZ ;  /* 0xd2511f5302ae7825 */ /* 0x040fe200078e00ff */
[----:B------:R-:W-:-:S13]  /*21e90*/  ISETP.NE.AND P6, PT, R2, RZ, PT ;  /* 0x000000ff0200720c */ /* 0x000fda0003fc5270 */
[----:B------:R-:W-:Y:S05]  /*21ea0*/  @P6 BRA `(.L_x_12774) ;  /* 0x00000000002c6947 */ /* 0x000fea0003800000 */
[----:B------:R-:W-:Y:S02]  /*21eb0*/  IADD3 R3, PT, PT, R3, 0x1, RZ ;  /* 0x0000000103037810 */ /* 0x000fe40007ffe0ff */
[----:B------:R-:W-:Y:S02]  /*21ec0*/  LOP3.LUT R27, R27, 0xfffffff7, RZ, 0xc0, !PT ;  /* 0xfffffff71b1b7812 */ /* 0x000fe400078ec0ff */
[----:B------:R-:W-:Y:S02]  /*21ed0*/  ISETP.NE.AND P6, PT, R3, RZ, PT ;  /* 0x000000ff0300720c */ /* 0x000fe40003fc5270 */
[----:B------:R-:W-:-:S11]  /*21ee0*/  @P0 LOP3.LUT R27, R27, 0x8, RZ, 0xfc, !PT ;  /* 0x000000081b1b0812 */ /* 0x000fd600078efcff */
[----:B------:R-:W-:Y:S01]  /*21ef0*/  @!P6 VIADD R0, R0, 0x1 ;  /* 0x000000010000e836 */ /* 0x000fe20000000000 */
[----:B------:R-:W-:Y:S01]  /*21f00*/  @!P6 IADD3 R142, PT, PT, R4, 0x1, RZ ;  /* 0x00000001048ee810 */ /* 0x000fe20007ffe0ff */
[----:B------:R-:W-:-:S03]  /*21f10*/  @!P6 IMAD.MOV.U32 R3, RZ, RZ, RZ ;  /* 0x000000ffff03e224 */ /* 0x000fc600078e00ff */
[----:B------:R-:W-:-:S13]  /*21f20*/  ISETP.NE.AND P0, PT, R0, RZ, !P6 ;  /* 0x000000ff0000720c */ /* 0x000fda0007705270 */
[----:B------:R-:W-:Y:S01]  /*21f30*/  @P0 IMAD.MOV R142, RZ, RZ, R4 ;  /* 0x000000ffff8e0224 */ /* 0x000fe200078e0204 */
[----:B------:R-:W-:-:S04]  /*21f40*/  LOP3.LUT P0, RZ, R27, 0x8, RZ, 0xc0, !PT ;  /* 0x000000081bff7812 */ /* 0x000fc8000780c0ff */
[----:B------:R-:W-:-:S09]  /*21f50*/  @!P6 MOV R4, R142 ;  /* 0x0000008e0004e202 */ /* 0x000fd20000000f00 */
.L_x_12774:
        /* <DEDUP_REMOVED lines=36> */
[----:B------:R-:W-:Y:S01]  /*221a0*/  IMAD.WIDE.U32 R172, R143, -0x2daee0ad, RZ ;  /* 0xd2511f538fac7825 */ /* 0x000fe200078e00ff */
[----:B------:R-:W-:-:S03]  /*221b0*/  MOV R143, R165 ;  /* 0x000000a5008f7202 */ /* 0x000fc60000000f00 */
[----:B------:R-:W-:Y:S01]  /*221c0*/  IMAD.MOV.U32 R165, RZ, RZ, R172 ;  /* 0x000000ffffa57224 */ /* 0x000fe200078e00ac */
[----:B------:R-:W-:Y:S01]  /*221d0*/  LOP3.LUT R177, R174, UR34, R173, 0x96, !PT ;  /* 0x00000022aeb17c12 */ /* 0x000fe2000f8e96ad */
[----:B------:R-:W-:-:S05]  /*221e0*/  IMAD.WIDE.U32 R172, R175, -0x326172a9, RZ ;  /* 0xcd9e8d57afac7825 */ /* 0x000fca00078e00ff */
[----:B------:R-:W-:-:S07]  /*221f0*/  LOP3.LUT R173, R142, UR39, R173, 0x96, !PT ;  /* 0x000000278ead7c12 */ /* 0x000fce000f8e96ad */
.L_x_12772:
[----:B------:R-:W-:Y:S02]  /*22200*/  I2FP.F32.U32 R142, R143 ;  /* 0x0000008f008e7245 */ /* 0x000fe40000201000 */
[----:B------:R-:W-:Y:S02]  /*22210*/  SHF.L.U32 R143, R178, 0x10, RZ ;  /* 0x00000010b28f7819 */ /* 0x000fe400000006ff */
[----:B------:R-:W-:Y:S01]  /*22220*/  PRMT R178, R43, 0x7632, R178 ;  /* 0x000076322bb27816 */ /* 0x000fe200000000b2 */
[----:B------:R-:W-:Y:S01]  /*22230*/  FFMA.FTZ R142, R142, R252, 1.1641532182693481445e-10 ;  /* 0x2f0000008e8e7423 */ /* 0x000fe200000100fc */
[----:B------:R-:W-:Y:S01]  /*22240*/  F2FP.BF16.F32.PACK_AB R141, R141, R168 ;  /* 0x000000a88d8d723e */ /* 0x000fe200000010ff */
[----:B------:R-:W-:Y:S01]  /*22250*/  FMUL.FTZ R143, R143, UR26 ;  /* 0x0000001a8f8f7c20 */ /* 0x000fe20008410000 */
[----:B------:R-:W-:Y:S01]  /*22260*/  F2FP.BF16.F32.PACK_AB R140, R140, R166 ;  /* 0x000000a68c8c723e */ /* 0x000fe200000010ff */
[----:B------:R-:W-:Y:S01]  /*22270*/  IMAD.U32 R178, R178, 0x10000, RZ ;  /* 0x00010000b2b27824 */ /* 0x000fe200078e00ff */
[----:B------:R-:W-:Y:S01]  /*22280*/  FSETP.GTU.FTZ.AND P6, PT, R142, UR18, PT ;  /* 0x000000128e007c0b */ /* 0x000fe2000bfdc000 */
[----:B------:R-:W-:Y:S01]  /*22290*/  FMUL.FTZ R143, R143, UR19 ;  /* 0x000000138f8f7c20 */ /* 0x000fe20008410000 */
[----:B------:R-:W-:-:S04]  /*222a0*/  F2FP.BF16.F32.PACK_AB R142, R170, R171 ;  /* 0x000000abaa8e723e */ /* 0x000fc800000010ff */
[----:B------:R-:W-:Y:S02]  /*222b0*/  FSEL R143, R143, RZ, !P6 ;  /* 0x000000ff8f8f7208 */ /* 0x000fe40007000000 */
[----:B------:R-:W-:-:S03]  /*222c0*/  PLOP3.LUT P6, PT, P6, PT, PT, 0x8, 0x80 ;  /* 0x000000000080781c */ /* 0x000fc600037ce170 */
[----:B------:R-:W-:-:S05]  /*222d0*/  FFMA.FTZ R178, R143, R47, R178 ;  /* 0x0000002f8fb27223 */ /* 0x000fca00000100b2 */
[----:B------:R-:W-:Y:S01]  /*222e0*/  F2FP.BF16.F32.PACK_AB R143, R178, R176 ;  /* 0x000000b0b28f723e */ /* 0x000fe200000010ff */
[----:B------:R-:W-:Y:S06]  /*222f0*/  BRA `(.L_x_12775) ;  /* 0x0000002400ec7947 */ /* 0x000fec0003800000 */
.L_x_12750:
        /* <DEDUP_REMOVED lines=16> */
.L_x_12777:
        /* <DEDUP_REMOVED lines=12> */
.L_x_12778:
        /* <DEDUP_REMOVED lines=43> */
.L_x_12776:
        /* <DEDUP_REMOVED lines=10> */
[----:B------:R-:W-:Y:S02]  /*22810*/  FSEL R167, R166, RZ, !P0 ;  /* 0x000000ffa6a77208 */ /* 0x000fe40004000000 */
[----:B------:R-:W-:-:S03]  /*22820*/  PLOP3.LUT P0, PT, P0, PT, PT, 0x8, 0x80 ;  /* 0x000000000080781c */ /* 0x000fc6000070e170 */
[----:B------:R-:W-:Y:S01]  /*22830*/  FMUL.FTZ R166, R167, R48 ;  /* 0x00000030a7a67220 */ /* 0x000fe20000410000 */
[----:B------:R-:W-:-:S09]  /*22840*/  IMAD.MOV.U32 R167, RZ, RZ, R172 ;  /* 0x000000ffffa77224 */ /* 0x000fd200078e00ac */
        /* <DEDUP_REMOVED lines=11> */
.L_x_12780:
        /* <DEDUP_REMOVED lines=12> */
.L_x_12781:
        /* <DEDUP_REMOVED lines=39> */
[----:B------:R-:W-:Y:S01]  /*22c30*/  IMAD.WIDE.U32 R168, R167, -0x2daee0ad, RZ ;  /* 0xd2511f53a7a87825 */ /* 0x000fe200078e00ff */
[----:B------:R-:W-:-:S03]  /*22c40*/  MOV R167, R165 ;  /* 0x000000a500a77202 */ /* 0x000fc60000000f00 */
[----:B------:R-:W-:Y:S01]  /*22c50*/  IMAD.MOV.U32 R165, RZ, RZ, R168 ;  /* 0x000000ffffa57224 */ /* 0x000fe200078e00a8 */
[----:B------:R-:W-:-:S07]  /*22c60*/  LOP3.LUT R177, R170, UR34, R169, 0x96, !PT ;  /* 0x00000022aab17c12 */ /* 0x000fce000f8e96a9 */
.L_x_12779:
        /* <DEDUP_REMOVED lines=23> */
.L_x_12783:
        /* <DEDUP_REMOVED lines=12> */
.L_x_12784:
        /* <DEDUP_REMOVED lines=43> */
.L_x_12782:
        /* <DEDUP_REMOVED lines=23> */
.L_x_12786:
        /* <DEDUP_REMOVED lines=12> */
.L_x_12787:
        /* <DEDUP_REMOVED lines=40> */
[----:B------:R-:W-:-:S05]  /*23600*/  IMAD.WIDE.U32 R170, R175, -0x326172a9, RZ ;  /* 0xcd9e8d57afaa7825 */ /* 0x000fca00078e00ff */
[----:B------:R-:W-:Y:S02]  /*23610*/  LOP3.LUT R173, R172, UR39, R171, 0x96, !PT ;  /* 0x00000027acad7c12 */ /* 0x000fe4000f8e96ab */
[----:B------:R-:W-:-:S07]  /*23620*/  MOV R172, R170 ;  /* 0x000000aa00ac7202 */ /* 0x000fce0000000f00 */
.L_x_12785:
        /* <DEDUP_REMOVED lines=23> */
.L_x_12789:
        /* <DEDUP_REMOVED lines=12> */
.L_x_12790:
        /* <DEDUP_REMOVED lines=43> */
.L_x_12788:
        /* <DEDUP_REMOVED lines=23> */
.L_x_12792:
        /* <DEDUP_REMOVED lines=12> */
.L_x_12793:
        /* <DEDUP_REMOVED lines=43> */
.L_x_12791:
        /* <DEDUP_REMOVED lines=23> */
.L_x_12795:
        /* <DEDUP_REMOVED lines=12> */
.L_x_12796:
        /* <DEDUP_REMOVED lines=38> */
[----:B------:R-:W-:Y:S02]  /*24480*/  LOP3.LUT R177, R176, UR34, R175, 0x96, !PT ;  /* 0x00000022b0b17c12 */ /* 0x000fe4000f8e96af */
[----:B------:R-:W-:Y:S01]  /*24490*/  MOV R165, R174 ;  /* 0x000000ae00a57202 */ /* 0x000fe20000000f00 */
[----:B------:R-:W-:-:S05]  /*244a0*/  IMAD.WIDE.U32 R174, R178, -0x326172a9, RZ ;  /* 0xcd9e8d57b2ae7825 */ /* 0x000fca00078e00ff */
[----:B------:R-:W-:Y:S01]  /*244b0*/  LOP3.LUT R173, R172, UR39, R175, 0x96, !PT ;  /* 0x00000027acad7c12 */ /* 0x000fe2000f8e96af */
[----:B------:R-:W-:-:S07]  /*244c0*/  IMAD.MOV.U32 R172, RZ, RZ, R174 ;  /* 0x000000ffffac7224 */ /* 0x000fce00078e00ae */
.L_x_12794:
[----:B------:R-:W-:Y:S01]  /*244d0*/  I2FP.F32.U32 R175, R142 ;  /* 0x0000008e00af7245 */ /* 0x000fe20000201000 */
[----:B------:R-:W-:Y:S01]  /*244e0*/  UISETP.NE.AND UP2, UPT, UR5, 0x1, UPT ;  /* 0x000000010500788c */ /* 0x000fe2000bf45270 */
[C---:B------:R-:W-:Y:S01]  /*244f0*/  SHF.L.U32 R142, R143.reuse, 0x10, RZ ;  /* 0x000000108f8e7819 */ /* 0x040fe200000006ff */
[----:B------:R-:W-:Y:S01]  /*24500*/  UMOV UR4, 0x2 ;  /* 0x0000000200047882 */ /* 0x000fe20000000000 */
[----:B------:R-:W-:Y:S01]  /*24510*/  PRMT R178, R143, 0x7632, R178 ;  /* 0x000076328fb27816 */ /* 0x000fe200000000b2 */
[----:B------:R-:W-:Y:S01]  /*24520*/  FFMA.FTZ R175, R175, R252, 1.1641532182693481445e-10 ;  /* 0x2f000000afaf7423 */ /* 0x000fe200000100fc */
[----:B------:R-:W-:Y:S02]  /*24530*/  IMAD.MOV.U32 R143, RZ, RZ, R172 ;  /* 0x000000ffff8f7224 */ /* 0x000fe400078e00ac */
[----:B------:R-:W-:Y:S02]  /*24540*/  FMUL.FTZ R142, R142, UR26 ;  /* 0x0000001a8e8e7c20 */ /* 0x000fe40008410000 */
[----:B------:R-:W-:-:S02]  /*24550*/  FSETP.GTU.FTZ.AND P5, PT, R175, UR18, PT ;  /* 0x00000012af007c0b */ /* 0x000fc4000bfbc000 */
        /* <DEDUP_REMOVED lines=15> */
.L_x_12798:
[----:B------:R-:W-:-:S04]  /*24650*/  IADD3 R2, PT, PT, R2, 0x1, RZ ;  /* 0x0000000102027810 */ /* 0x000fc80007ffe0ff */
[C---:B------:R-:W-:Y:S01]  /*24660*/  ISETP.NE.AND P6, PT, R2.reuse, RZ, PT ;  /* 0x000000ff0200720c */ /* 0x040fe20003fc5270 */
[----:B------:R-:W-:-:S12]  /*24670*/  IMAD.WIDE.U32 R174, R2, -0x2daee0ad, RZ ;  /* 0xd2511f5302ae7825 */ /* 0x000fd800078e00ff */
        /* <DEDUP_REMOVED lines=12> */
.L_x_12799:
        /* <DEDUP_REMOVED lines=38> */
[----:B------:R-:W-:Y:S02]  /*249a0*/  LOP3.LUT R177, R174, UR34, R173, 0x96, !PT ;  /* 0x00000022aeb17c12 */ /* 0x000fe4000f8e96ad */
[----:B------:R-:W-:Y:S01]  /*249b0*/  MOV R165, R172 ;  /* 0x000000ac00a57202 */ /* 0x000fe20000000f00 */
[----:B------:R-:W-:-:S05]  /*249c0*/  IMAD.WIDE.U32 R172, R175, -0x326172a9, RZ ;  /* 0xcd9e8d57afac7825 */ /* 0x000fca00078e00ff */
[----:B------:R-:W-:-:S07]  /*249d0*/  LOP3.LUT R173, R142, UR39, R173, 0x96, !PT ;  /* 0x000000278ead7c12 */ /* 0x000fce000f8e96ad */
.L_x_12797:
[----:B------:R-:W-:Y:S01]  /*249e0*/  I2FP.F32.U32 R142, R143 ;  /* 0x0000008f008e7245 */ /* 0x000fe20000201000 */
[----:B------:R-:W-:Y:S01]  /*249f0*/  IMAD.U32 R178, R178, 0x10000, RZ ;  /* 0x00010000b2b27824 */ /* 0x000fe200078e00ff */
[----:B------:R-:W-:Y:S02]  /*24a00*/  F2FP.BF16.F32.PACK_AB R141, R141, R168 ;  /* 0x000000a88d8d723e */ /* 0x000fe400000010ff */
        /* <DEDUP_REMOVED lines=8> */
[----:B------:R-:W-:-:S05]  /*24a90*/  FMUL.FTZ R178, R178, R47 ;  /* 0x0000002fb2b27220 */ /* 0x000fca0000410000 */
[----:B------:R-:W-:-:S07]  /*24aa0*/  F2FP.BF16.F32.PACK_AB R143, R178, R176 ;  /* 0x000000b0b28f723e */ /* 0x000fce00000010ff */
.L_x_12775:
[----:B------:R-:W-:Y:S01]  /*24ab0*/  HFMA2 R175, -RZ, RZ, 0, 9.5367431640625e-07 ;  /* 0x00000010ffaf7431 */ /* 0x000fe200000001ff */
[----:B------:R-:W-:Y:S01]  /*24ac0*/  SEL R252, RZ, 0x10000, !P5 ;  /* 0x00010000fffc7807 */ /* 0x000fe20006800000 */
[----:B------:R-:W-:Y:S01]  /*24ad0*/  BSSY.RECONVERGENT B0, `(.L_x_12800) ;  /* 0x00000d9000007945 */ /* 0x000fe20003800200 */
[----:B------:R-:W-:Y:S02]  /*24ae0*/  SEL R179, RZ, 0x100, !P4 ;  /* 0x00000100ffb37807 */ /* 0x000fe40006000000 */
[----:B------:R-:W-:-:S05]  /*24af0*/  IMAD.WIDE.U32 R174, R164, R175, UR12 ;  /* 0x0000000ca4ae7e25 */ /* 0x000fca000f8e00af */
[----:B------:R0:W-:Y:S02]  /*24b00*/  STG.E.128 desc[UR14][R174.64], R140 ;  /* 0x0000008cae007986 */ /* 0x0001e4000c101d0e */
[----:B0-----:R-:W-:Y:S01]  /*24b10*/  FADD.FTZ R174, RZ, R28 ;  /* 0x0000001cffae7221 */ /* 0x001fe20000010000 */
[----:B------:R-:W-:Y:S01]  /*24b20*/  SEL R141, RZ, 0x1000000, !P6 ;  /* 0x01000000ff8d7807 */ /* 0x000fe20007000000 */
[----:B------:R-:W-:Y:S01]  /*24b30*/  IMAD.MOV.U32 R143, RZ, RZ, 0x8 ;  /* 0x00000008ff8f7424 */ /* 0x000fe200078e00ff */
[----:B------:R-:W-:Y:S01]  /*24b40*/  SEL R140, RZ, 0x1000000, !P2 ;  /* 0x01000000ff8c7807 */ /* 0x000fe20005000000 */
[----:B------:R-:W-:Y:S01]  /*24b50*/  FADD.FTZ R175, R174, R29 ;  /* 0x0000001daeaf7221 */ /* 0x000fe20000010000 */
[----:B------:R-:W-:Y:S01]  /*24b60*/  LOP3.LUT R141, R179, R141, R252, 0xfe, !PT ;  /* 0x0000008db38d7212 */ /* 0x000fe200078efefc */
[----:B------:R-:W-:Y:S01]  /*24b70*/  IMAD.WIDE.U32 R142, R164, R143, UR10 ;  /* 0x0000000aa48e7e25 */ /* 0x000fe2000f8e008f */
[----:B------:R-:W-:-:S03]  /*24b80*/  SEL R252, RZ, 0x10000, !P1 ;  /* 0x00010000fffc7807 */ /* 0x000fc60004800000 */
[----:B------:R-:W-:Y:S01]  /*24b90*/  FADD.FTZ R174, R175, R30 ;  /* 0x0000001eafae7221 */ /* 0x000fe20000010000 */
[----:B------:R-:W-:Y:S02]  /*24ba0*/  SEL R179, RZ, 0x100, !P0 ;  /* 0x00000100ffb37807 */ /* 0x000fe40004000000 */
[----:B------:R-:W-:Y:S01]  /*24bb0*/  LOP3.LUT P6, RZ, R27, 0x2, RZ, 0xc0, !PT ;  /* 0x000000021bff7812 */ /* 0x000fe200078cc0ff */
[----:B------:R-:W-:Y:S01]  /*24bc0*/  FADD.FTZ R175, R174, R31 ;  /* 0x0000001faeaf7221 */ /* 0x000fe20000010000 */
[----:B------:R-:W-:Y:S02]  /*24bd0*/  LOP3.LUT R179, R179, R140, R252, 0xfe, !PT ;  /* 0x0000008cb3b37212 */ /* 0x000fe400078efefc */
[----:B------:R-:W-:Y:S01]  /*24be0*/  SEL R252, RZ, 0x1, !P3 ;  /* 0x00000001fffc7807 */ /* 0x000fe20005800000 */
[----:B------:R-:W-:Y:S01]  /*24bf0*/  FADD.FTZ R174, R175, R32 ;  /* 0x00000020afae7221 */ /* 0x000fe20000010000 */
[----:B------:R-:W-:Y:S02]  /*24c00*/  SEL R140, RZ, 0x1, !P6 ;  /* 0x00000001ff8c7807 */ /* 0x000fe40007000000 */
[----:B------:R-:W-:Y:S01]  /*24c10*/  LOP3.LUT R141, R141, R252, RZ, 0xfc, !PT ;  /* 0x000000fc8d8d7212 */ /* 0x000fe200078efcff */
[----:B------:R-:W-:Y:S01]  /*24c20*/  FADD.FTZ R175, R174, R33 ;  /* 0x00000021aeaf7221 */ /* 0x000fe20000010000 */
[----:B------:R-:W-:-:S03]  /*24c30*/  LOP3.LUT R140, R179, R140, RZ, 0xfc, !PT ;  /* 0x0000008cb38c7212 */ /* 0x000fc600078efcff */
[----:B------:R-:W-:Y:S02]  /*24c40*/  FADD.FTZ R174, R175, R144 ;  /* 0x00000090afae7221 */ /* 0x000fe40000010000 */
[----:B------:R0:W-:Y:S02]  /*24c50*/  STG.E.64 desc[UR14][R142.64], R140 ;  /* 0x0000008c8e007986 */ /* 0x0001e4000c101b0e */
        /* <DEDUP_REMOVED lines=181> */
[----:B0-----:R-:W-:-:S04]  /*257b0*/  LOP3.LUT P0, R142, R175, 0x1f, RZ, 0xc0, !PT ;  /* 0x0000001faf8e7812 */ /* 0x001fc8000780c0ff */
[----:B------:R-:W0:Y:S02]  /*257c0*/  SHFL.BFLY PT, R141, R252, 0x10, 0x1f ;  /* 0x0e001f00fc8d7f89 */ /* 0x000e2400000e0000 */
[----:B0-----:R-:W-:-:S07]  /*257d0*/  FADD.FTZ R141, R252, R141 ;  /* 0x0000008dfc8d7221 */ /* 0x001fce0000010000 */
        /* <DEDUP_REMOVED lines=8> */
.L_x_12801:
[----:B------:R-:W-:Y:S05]  /*25860*/  BSYNC.RECONVERGENT B0 ;  /* 0x0000000000007941 */ /* 0x000fea0003800200 */
.L_x_12800:
        /* <DEDUP_REMOVED lines=14> */
.L_x_12803:
[----:B------:R-:W-:Y:S05]  /*25950*/  BSYNC.RECONVERGENT B0 ;  /* 0x0000000000007941 */ /* 0x000fea0003800200 */
.L_x_12802:
[----:B0-----:R-:W0:Y:S01]  /*25960*/  SHFL.DOWN PT, R143, R140, 0x2, 0x1f ;  /* 0x08401f008c8f7f89 */ /* 0x001e2200000e0000 */
[----:B------:R-:W-:Y:S01]  /*25970*/  ISETP.NE.AND P0, PT, R175, RZ, PT ;  /* 0x000000ffaf00720c */ /* 0x000fe20003f05270 */
[----:B------:R-:W-:Y:S01]  /*25980*/  UPLOP3.LUT UP1, UPT, UPT, UPT, UP1, 0x40, 0x4 ;  /* 0x000000000004789c */ /* 0x000fe20003f2e810 */
[----:B------:R-:W-:Y:S01]  /*25990*/  I2FP.F32.U32 R175, R179 ;  /* 0x000000b300af7245 */ /* 0x000fe20000201000 */
[----:B------:R-:W1:Y:S01]  /*259a0*/  SHFL.DOWN PT, R174, R179, 0x2, 0x1f ;  /* 0x08401f00b3ae7f89 */ /* 0x000e6200000e0000 */
[----:B------:R-:W-:Y:S01]  /*259b0*/  ISETP.NE.AND P1, PT, RZ, UR24, PT ;  /* 0x00000018ff007c0c */ /* 0x000fe2000bf25270 */
[----:B0-----:R-:W-:Y:S01]  /*259c0*/  FADD.FTZ R252, -R143, R140 ;  /* 0x0000008c8ffc7221 */ /* 0x001fe20000010100 */
[----:B-1----:R-:W-:-:S03]  /*259d0*/  IMAD.IADD R142, R174, 0x1, R179 ;  /* 0x00000001ae8e7824 */ /* 0x002fc600078e02b3 */
[----:B------:R-:W-:Y:S01]  /*259e0*/  FMUL.FTZ R252, R252, R252 ;  /* 0x000000fcfcfc7220 */ /* 0x000fe20000410000 */
[----:B------:R-:W-:-:S03]  /*259f0*/  I2FP.F32.S32 R179, R174 ;  /* 0x000000ae00b37245 */ /* 0x000fc60000201400 */
[----:B------:R-:W-:Y:S02]  /*25a00*/  FMUL.FTZ R174, R252, R175 ;  /* 0x000000affcae7220 */ /* 0x000fe40000410000 */
[-C--:B------:R-:W-:Y:S02]  /*25a10*/  FMUL.FTZ R252, R143, R179.reuse ;  /* 0x000000b38ffc7220 */ /* 0x080fe40000410000 */
[----:B------:R-:W-:Y:S02]  /*25a20*/  FMUL.FTZ R174, R174, R179 ;  /* 0x000000b3aeae7220 */ /* 0x000fe40000410000 */
[----:B------:R-:W-:Y:S02]  /*25a30*/  FFMA.FTZ R143, R175, R140, R252 ;  /* 0x0000008caf8f7223 */ /* 0x000fe400000100fc */
[----:B------:R-:W0:Y:S02]  /*25a40*/  SHFL.DOWN PT, R140, R141, 0x2, 0x1f ;  /* 0x08401f008d8c7f89 */ /* 0x000e2400000e0000 */
[----:B0-----:R-:W-:Y:S01]  /*25a50*/  FADD.FTZ R252, R140, R141 ;  /* 0x0000008d8cfc7221 */ /* 0x001fe20000010000 */
[----:B------:R-:W-:Y:S01]  /*25a60*/  I2FP.F32.S32 R140, R142 ;  /* 0x0000008e008c7245 */ /* 0x000fe20000201400 */
[----:B------:R-:W0:Y:S03]  /*25a70*/  SHFL.DOWN PT, R141, R142, 0x1, 0x1f ;  /* 0x08201f008e8d7f89 */ /* 0x000e2600000e0000 */
[----:B------:R-:W1:Y:S02]  /*25a80*/  MUFU.RCP R175, R140 ;  /* 0x0000008c00af7308 */ /* 0x000e640000001000 */
[C---:B-1----:R-:W-:Y:S01]  /*25a90*/  FMUL.FTZ R143, R175.reuse, R143 ;  /* 0x0000008faf8f7220 */ /* 0x042fe20000410000 */
[----:B------:R-:W-:Y:S01]  /*25aa0*/  FFMA.FTZ R174, R175, R174, R252 ;  /* 0x000000aeafae7223 */ /* 0x000fe200000100fc */
[----:B0-----:R-:W-:-:S03]  /*25ab0*/  IADD3 R175, PT, PT, R142, R141, RZ ;  /* 0x0000008d8eaf7210 */ /* 0x001fc60007ffe0ff */
[----:B------:R-:W0:Y:S01]  /*25ac0*/  SHFL.DOWN PT, R252, R143, 0x1, 0x1f ;  /* 0x08201f008ffc7f89 */ /* 0x000e2200000e0000 */
[----:B------:R-:W-:Y:S01]  /*25ad0*/  I2FP.F32.S32 R142, R141 ;  /* 0x0000008d008e7245 */ /* 0x000fe20000201400 */
[----:B0-----:R-:W-:-:S04]  /*25ae0*/  FADD.FTZ R179, R143, -R252 ;  /* 0x800000fc8fb37221 */ /* 0x001fc80000010000 */
[----:B------:R-:W-:-:S04]  /*25af0*/  FMUL.FTZ R179, R179, R179 ;  /* 0x000000b3b3b37220 */ /* 0x000fc80000410000 */
[----:B------:R-:W-:Y:S01]  /*25b00*/  FMUL.FTZ R141, R140, R179 ;  /* 0x000000b38c8d7220 */ /* 0x000fe20000410000 */
[----:B------:R-:W-:-:S03]  /*25b10*/  FMUL.FTZ R179, R252, R142 ;  /* 0x0000008efcb37220 */ /* 0x000fc60000410000 */
[----:B------:R-:W-:Y:S01]  /*25b20*/  FMUL.FTZ R141, R141, R142 ;  /* 0x0000008e8d8d7220 */ /* 0x000fe20000410000 */
[----:B------:R-:W-:Y:S01]  /*25b30*/  FFMA.FTZ R252, R140, R143, R179 ;  /* 0x0000008f8cfc7223 */ /* 0x000fe200000100b3 */
[----:B------:R-:W-:Y:S01]  /*25b40*/  I2FP.F32.S32 R143, R175 ;  /* 0x000000af008f7245 */ /* 0x000fe20000201400 */
[----:B------:R-:W0:Y:S03]  /*25b50*/  SHFL.DOWN PT, R179, R174, 0x1, 0x1f ;  /* 0x08201f00aeb37f89 */ /* 0x000e2600000e0000 */
[----:B------:R-:W1:Y:S02]  /*25b60*/  MUFU.RCP R140, R143 ;  /* 0x0000008f008c7308 */ /* 0x000e640000001000 */
[----:B-1----:R-:W-:Y:S02]  /*25b70*/  FMUL.FTZ R175, R140, R252 ;  /* 0x000000fc8caf7220 */ /* 0x002fe40000410000 */
[----:B------:R-:W1:Y:S01]  /*25b80*/  LDC R252, c[0x0][0x448] ;  /* 0x00011200fffc7b82 */ /* 0x000e620000000800 */
[----:B0-----:R-:W-:-:S03]  /*25b90*/  FADD.FTZ R179, R174, R179 ;  /* 0x000000b3aeb37221 */ /* 0x001fc60000010000 */
[----:B------:R-:W0:Y:S01]  /*25ba0*/  SHFL.IDX PT, R175, R175, RZ, 0x1f ;  /* 0x00001fffafaf7589 */ /* 0x000e2200000e0000 */
[----:B------:R-:W-:-:S03]  /*25bb0*/  FFMA.FTZ R179, R140, R141, R179 ;  /* 0x0000008d8cb37223 */ /* 0x000fc600000100b3 */
[----:B------:R-:W2:Y:S03]  /*25bc0*/  @!P0 LDC.64 R140, c[0x0][0x3c0] ;  /* 0x0000f000ff8c8b82 */ /* 0x000ea60000000a00 */
[----:B------:R-:W1:Y:S01]  /*25bd0*/  SHFL.IDX PT, R179, R179, RZ, 0x1f ;  /* 0x00001fffb3b37589 */ /* 0x000e6200000e0000 */
[----:B0-----:R-:W-:-:S05]  /*25be0*/  FMUL.FTZ R142, R175, R175 ;  /* 0x000000afaf8e7220 */ /* 0x001fca0000410000 */
[----:B------:R-:W-:Y:S01]  /*25bf0*/  FSEL R143, R142, RZ, P1 ;  /* 0x000000ff8e8f7208 */ /* 0x000fe20000800000 */
[----:B-1----:R-:W-:Y:S01]  /*25c00*/  FFMA.FTZ R174, R179, UR25, R252 ;  /* 0x00000019b3ae7c23 */ /* 0x002fe200080100fc */
[----:B------:R-:W-:-:S03]  /*25c10*/  MOV R179, UR22 ;  /* 0x0000001600b37c02 */ /* 0x000fc60008000f00 */
[----:B------:R-:W-:Y:S01]  /*25c20*/  FADD.FTZ R174, R174, R143 ;  /* 0x0000008faeae7221 */ /* 0x000fe20000010000 */
[----:B------:R-:W-:Y:S01]  /*25c30*/  IMAD.U32 R143, RZ, RZ, UR22 ;  /* 0x00000016ff8f7e24 */ /* 0x000fe2000f8e00ff */
[----:B------:R-:W-:-:S03]  /*25c40*/  UIADD3 UR22, UPT, UPT, UR22, UR6, URZ ;  /* 0x0000000616167290 */ /* 0x000fc6000fffe0ff */
[----:B--2---:R-:W-:Y:S01]  /*25c50*/  @!P0 IMAD.WIDE R140, R143, 0x4, R140 ;  /* 0x000000048f8c8825 */ /* 0x004fe200078e028c */
[----:B------:R-:W0:Y:S01]  /*25c60*/  MUFU.RSQ R174, R174 ;  /* 0x000000ae00ae7308 */ /* 0x000e220000001400 */
[----:B------:R-:W1:Y:S01]  /*25c70*/  @!P0 LDC.64 R142, c[0x0][0x3c8] ;  /* 0x0000f200ff8e8b82 */ /* 0x000e620000000a00 */
[----:B------:R-:W-:Y:S02]  /*25c80*/  UISETP.GE.AND UP2, UPT, UR22, UR7, UPT ;  /* 0x000000071600728c */ /* 0x000fe4000bf46270 */
[----:B------:R2:W-:Y:S02]  /*25c90*/  @!P0 STG.E desc[UR14][R140.64], R175 ;  /* 0x000000af8c008986 */ /* 0x0005e4000c10190e */
[----:B--2---:R-:W-:-:S05]  /*25ca0*/  FSEL R175, R175, RZ, !P1 ;  /* 0x000000ffafaf7208 */ /* 0x004fca0004800000 */
[C---:B------:R-:W-:Y:S01]  /*25cb0*/  FADD.FTZ R145, -R175.reuse, R145 ;  /* 0x00000091af917221 */ /* 0x040fe20000010100 */
[C---:B------:R-:W-:Y:S01]  /*25cc0*/  FADD.FTZ R141, -R175.reuse, R28 ;  /* 0x0000001caf8d7221 */ /* 0x040fe20000010100 */
[C---:B------:R-:W-:Y:S01]  /*25cd0*/  FADD.FTZ R29, -R175.reuse, R29 ;  /* 0x0000001daf1d7221 */ /* 0x040fe20000010100 */
[----:B------:R-:W-:Y:S01]  /*25ce0*/  FADD.FTZ R31, -R175, R31 ;  /* 0x0000001faf1f7221 */ /* 0x000fe20000010100 */
[----:B-1----:R-:W-:-:S04]  /*25cf0*/  @!P0 IMAD.WIDE R142, R179, 0x4, R142 ;  /* 0x00000004b38e8825 */ /* 0x002fc800078e028e */
[C---:B------:R-:W-:Y:S01]  /*25d00*/  FADD.FTZ R179, -R175.reuse, R144 ;  /* 0x00000090afb37221 */ /* 0x040fe20000010100 */
[C---:B0-----:R-:W-:Y:S01]  /*25d10*/  FMUL.FTZ R144, R174.reuse, R145 ;  /* 0x00000091ae907220 */ /* 0x041fe20000410000 */
[----:B------:R-:W-:Y:S01]  /*25d20*/  FADD.FTZ R145, -R175, R30 ;  /* 0x0000001eaf917221 */ /* 0x000fe20000010100 */
[C---:B------:R-:W-:Y:S01]  /*25d30*/  FMUL.FTZ R141, R174.reuse, R141 ;  /* 0x0000008dae8d7220 */ /* 0x040fe20000410000 */
[----:B------:R-:W-:Y:S01]  /*25d40*/  FMUL.FTZ R179, R174, R179 ;  /* 0x000000b3aeb37220 */ /* 0x000fe20000410000 */
[----:B------:R-:W-:Y:S01]  /*25d50*/  FFMA.FTZ R144, R144, R247, R135 ;  /* 0x000000f790907223 */ /* 0x000fe20000010087 */
[C---:B------:R-:W-:Y:S01]  /*25d60*/  FMUL.FTZ R145, R174.reuse, R145 ;  /* 0x00000091ae917220 */ /* 0x040fe20000410000 */
[----:B------:R0:W-:Y:S01]  /*25d70*/  @!P0 STG.E desc[UR14][R142.64], R174 ;  /* 0x000000ae8e008986 */ /* 0x0001e2000c10190e */
[----:B------:R-:W-:Y:S01]  /*25d80*/  FFMA.FTZ R179, R179, R246, R134 ;  /* 0x000000f6b3b37223 */ /* 0x000fe20000010086 */
[----:B------:R-:W-:Y:S01]  /*25d90*/  FFMA.FTZ R140, R141, R248, R136 ;  /* 0x000000f88d8c7223 */ /* 0x000fe20000010088 */
[----:B------:R-:W-:Y:S01]  /*25da0*/  FFMA.FTZ R141, R145, R250, R138 ;  /* 0x000000fa918d7223 */ /* 0x000fe2000001008a */
[C---:B------:R-:W-:Y:S01]  /*25db0*/  FADD.FTZ R33, -R175.reuse, R33 ;  /* 0x00000021af217221 */ /* 0x040fe20000010100 */
[C---:B------:R-:W-:Y:S01]  /*25dc0*/  FMUL.FTZ R28, R174.reuse, R29 ;  /* 0x0000001dae1c7220 */ /* 0x040fe20000410000 */
[----:B------:R-:W-:Y:S01]  /*25dd0*/  FMUL.FTZ R30, R174, R31 ;  /* 0x0000001fae1e7220 */ /* 0x000fe20000410000 */
[C---:B------:R-:W-:Y:S01]  /*25de0*/  FADD.FTZ R7, -R175.reuse, R7 ;  /* 0x00000007af077221 */ /* 0x040fe20000010100 */
[C---:B------:R-:W-:Y:S01]  /*25df0*/  FADD.FTZ R10, -R175.reuse, R10 ;  /* 0x0000000aaf0a7221 */ /* 0x040fe20000010100 */
[----:B------:R-:W-:Y:S01]  /*25e00*/  FFMA.FTZ R29, R28, R249, R137 ;  /* 0x000000f91c1d7223 */ /* 0x000fe20000010089 */
[----:B------:R-:W-:Y:S01]  /*25e10*/  FFMA.FTZ R30, R30, R251, R139 ;  /* 0x000000fb1e1e7223 */ /* 0x000fe2000001008b */
[----:B------:R-:W-:Y:S01]  /*25e20*/  FMUL.FTZ R7, R174, R7 ;  /* 0x00000007ae077220 */ /* 0x000fe20000410000 */
[----:B0-----:R-:W-:Y:S01]  /*25e30*/  F2FP.BF16.F32.PACK_AB R143, R144, R179 ;  /* 0x000000b3908f723e */ /* 0x001fe200000010ff */
[----:B------:R-:W-:Y:S01]  /*25e40*/  FADD.FTZ R179, -R175, R32 ;  /* 0x00000020afb37221 */ /* 0x000fe20000010100 */
[----:B------:R-:W0:Y:S01]  /*25e50*/  LDC.64 R144, c[0x0][0x428] ;  /* 0x00010a00ff907b82 */ /* 0x000e220000000a00 */
[C---:B------:R-:W-:Y:S01]  /*25e60*/  FMUL.FTZ R32, R174.reuse, R33 ;  /* 0x00000021ae207220 */ /* 0x040fe20000410000 */
[----:B------:R-:W-:Y:S01]  /*25e70*/  F2FP.BF16.F32.PACK_AB R140, R29, R140 ;  /* 0x0000008c1d8c723e */ /* 0x000fe200000010ff */
[----:B------:R-:W-:Y:S01]  /*25e80*/  FMUL.FTZ R179, R174, R179 ;  /* 0x000000b3aeb37220 */ /* 0x000fe20000410000 */
[----:B------:R-:W-:Y:S01]  /*25e90*/  F2FP.BF16.F32.PACK_AB R141, R30, R141 ;  /* 0x0000008d1e8d723e */ /* 0x000fe200000010ff */
[----:B------:R-:W-:Y:S01]  /*25ea0*/  FFMA.FTZ R31, R32, R245, R133 ;  /* 0x000000f5201f7223 */ /* 0x000fe20000010085 */
[----:B------:R-:W-:Y:S01]  /*25eb0*/  FADD.FTZ R32, -R175, R39 ;  /* 0x00000027af207221 */ /* 0x000fe20000010100 */
[----:B------:R-:W-:Y:S01]  /*25ec0*/  FFMA.FTZ R142, R179, R244, R132 ;  /* 0x000000f4b38e7223 */ /* 0x000fe20000010084 */
[C---:B------:R-:W-:Y:S01]  /*25ed0*/  FADD.FTZ R39, -R175.reuse, R153 ;  /* 0x00000099af277221 */ /* 0x040fe20000010100 */
[C---:B------:R-:W-:Y:S01]  /*25ee0*/  FADD.FTZ R153, -R175.reuse, R171 ;  /* 0x000000abaf997221 */ /* 0x040fe20000010100 */
[----:B------:R-:W-:Y:S01]  /*25ef0*/  FADD.FTZ R9, -R175, R9 ;  /* 0x00000009af097221 */ /* 0x000fe20000010100 */
[C---:B------:R-:W-:Y:S01]  /*25f00*/  FMUL.FTZ R10, R174.reuse, R10 ;  /* 0x0000000aae0a7220 */ /* 0x040fe20000410000 */
[----:B------:R-:W-:Y:S01]  /*25f10*/  F2FP.BF16.F32.PACK_AB R142, R31, R142 ;  /* 0x0000008e1f8e723e */ /* 0x000fe200000010ff */
[----:B------:R-:W-:Y:S01]  /*25f20*/  FFMA.FTZ R7, R7, R240, R128 ;  /* 0x000000f007077223 */ /* 0x000fe20000010080 */
[C---:B------:R-:W-:Y:S01]  /*25f30*/  FADD.FTZ R19, -R175.reuse, R19 ;  /* 0x00000013af137221 */ /* 0x040fe20000010100 */
[----:B------:R-:W-:Y:S01]  /*25f40*/  FMUL.FTZ R9, R174, R9 ;  /* 0x00000009ae097220 */ /* 0x000fe20000410000 */
[C---:B------:R-:W-:Y:S01]  /*25f50*/  FADD.FTZ R23, -R175.reuse, R23 ;  /* 0x00000017af177221 */ /* 0x040fe20000010100 */
[C---:B------:R-:W-:Y:S01]  /*25f60*/  FADD.FTZ R30, -R175.reuse, R37 ;  /* 0x00000025af1e7221 */ /* 0x040fe20000010100 */
[----:B------:R-:W-:Y:S01]  /*25f70*/  FADD.FTZ R31, -R175, R38 ;  /* 0x00000026af1f7221 */ /* 0x000fe20000010100 */
[----:B------:R-:W-:Y:S01]  /*25f80*/  FFMA.FTZ R9, R9, R242, R130 ;  /* 0x000000f209097223 */ /* 0x000fe20000010082 */
[C---:B------:R-:W-:Y:S01]  /*25f90*/  FADD.FTZ R38, -R175.reuse, R152 ;  /* 0x00000098af267221 */ /* 0x040fe20000010100 */
[C---:B------:R-:W-:Y:S01]  /*25fa0*/  FADD.FTZ R33, -R175.reuse, R147 ;  /* 0x00000093af217221 */ /* 0x040fe20000010100 */
[C---:B------:R-:W-:Y:S01]  /*25fb0*/  FADD.FTZ R37, -R175.reuse, R151 ;  /* 0x00000097af257221 */ /* 0x040fe20000010100 */
[----:B------:R-:W-:Y:S01]  /*25fc0*/  FADD.FTZ R147, -R175, R161 ;  /* 0x000000a1af937221 */ /* 0x000fe20000010100 */
[----:B0-----:R-:W-:-:S04]  /*25fd0*/  IMAD.WIDE.U32 R28, R5, 0x10, R144 ;  /* 0x00000010051c7825 */ /* 0x001fc800078e0090 */
[C---:B------:R-:W-:Y:S01]  /*25fe0*/  FADD.FTZ R5, -R175.reuse, R8 ;  /* 0x00000008af057221 */ /* 0x040fe20000010100 */
[C---:B------:R-:W-:Y:S01]  /*25ff0*/  FADD.FTZ R8, -R175.reuse, R11 ;  /* 0x0000000baf087221 */ /* 0x040fe20000010100 */
[C---:B------:R-:W-:Y:S01]  /*26000*/  FADD.FTZ R11, -R175.reuse, R13 ;  /* 0x0000000daf0b7221 */ /* 0x040fe20000010100 */
[C---:B------:R-:W-:Y:S01]  /*26010*/  FADD.FTZ R145, -R175.reuse, R160 ;  /* 0x000000a0af917221 */ /* 0x040fe20000010100 */
[----:B------:R0:W-:Y:S01]  /*26020*/  STG.E.128 desc[UR14][R28.64], R140 ;  /* 0x0000008c1c007986 */ /* 0x0001e2000c101d0e */
[C---:B------:R-:W-:Y:S01]  /*26030*/  FADD.FTZ R13, -R175.reuse, R17 ;  /* 0x00000011af0d7221 */ /* 0x040fe20000010100 */
[C---:B------:R-:W-:Y:S01]  /*26040*/  FMUL.FTZ R11, R174.reuse, R11 ;  /* 0x0000000bae0b7220 */ /* 0x040fe20000410000 */
[C---:B------:R-:W-:Y:S01]  /*26050*/  FADD.FTZ R17, -R175.reuse, R21 ;  /* 0x00000015af117221 */ /* 0x040fe20000010100 */
[C---:B------:R-:W-:Y:S01]  /*26060*/  FADD.FTZ R21, -R175.reuse, R26 ;  /* 0x0000001aaf157221 */ /* 0x040fe20000010100 */
[----:B------:R-:W-:Y:S01]  /*26070*/  FADD.FTZ R26, -R175, R36 ;  /* 0x00000024af1a7221 */ /* 0x000fe20000010100 */
[----:B------:R-:W-:Y:S01]  /*26080*/  FFMA.FTZ R11, R11, R238, R126 ;  /* 0x000000ee0b0b7223 */ /* 0x000fe2000001007e */
[C---:B------:R-:W-:Y:S01]  /*26090*/  FMUL.FTZ R17, R174.reuse, R17 ;  /* 0x00000011ae117220 */ /* 0x040fe20000410000 */
[C---:B------:R-:W-:Y:S01]  /*260a0*/  FMUL.FTZ R21, R174.reuse, R21 ;  /* 0x00000015ae157220 */ /* 0x040fe20000410000 */
[C---:B------:R-:W-:Y:S01]  /*260b0*/  FADD.FTZ R144, -R175.reuse, R159 ;  /* 0x0000009faf907221 */ /* 0x040fe20000010100 */
[C---:B------:R-:W-:Y:S01]  /*260c0*/  FADD.FTZ R36, -R175.reuse, R150 ;  /* 0x00000096af247221 */ /* 0x040fe20000010100 */
[----:B------:R-:W-:Y:S01]  /*260d0*/  FADD.FTZ R150, -R175, R166 ;  /* 0x000000a6af967221 */ /* 0x000fe20000010100 */
[----:B------:R-:W-:Y:S01]  /*260e0*/  FFMA.FTZ R21, R21, R225, R113 ;  /* 0x000000e115157223 */ /* 0x000fe20000010071 */
[C---:B------:R-:W-:Y:S01]  /*260f0*/  FMUL.FTZ R161, R174.reuse, R144 ;  /* 0x00000090aea17220 */ /* 0x040fe20000410000 */
[C---:B------:R-:W-:Y:S01]  /*26100*/  FADD.FTZ R152, -R175.reuse, R169 ;  /* 0x000000a9af987221 */ /* 0x040fe20000010100 */
[C---:B------:R-:W-:Y:S01]  /*26110*/  FADD.FTZ R151, -R175.reuse, R167 ;  /* 0x000000a7af977221 */ /* 0x040fe20000010100 */
[C---:B------:R-:W-:Y:S01]  /*26120*/  FMUL.FTZ R167, R174.reuse, R147 ;  /* 0x00000093aea77220 */ /* 0x040fe20000410000 */
[C---:B------:R-:W-:Y:S01]  /*26130*/  FMUL.FTZ R147, R174.reuse, R150 ;  /* 0x00000096ae937220 */ /* 0x040fe20000410000 */
[C---:B0-----:R-:W-:Y:S01]  /*26140*/  FADD.FTZ R29, -R175.reuse, R14 ;  /* 0x0000000eaf1d7221 */ /* 0x041fe20000010100 */
[C---:B------:R-:W-:Y:S01]  /*26150*/  FADD.FTZ R140, -R175.reuse, R154 ;  /* 0x0000009aaf8c7221 */ /* 0x040fe20000010100 */
[C---:B------:R-:W-:Y:S01]  /*26160*/  FADD.FTZ R143, -R175.reuse, R158 ;  /* 0x0000009eaf8f7221 */ /* 0x040fe20000010100 */
[C---:B------:R-:W-:Y:S01]  /*26170*/  FADD.FTZ R28, -R175.reuse, R12 ;  /* 0x0000000caf1c7221 */ /* 0x040fe20000010100 */
[C---:B------:R-:W-:Y:S01]  /*26180*/  FMUL.FTZ R154, R174.reuse, R29 ;  /* 0x0000001dae9a7220 */ /* 0x040fe20000410000 */
[C---:B------:R-:W-:Y:S01]  /*26190*/  FADD.FTZ R12, -R175.reuse, R16 ;  /* 0x00000010af0c7221 */ /* 0x040fe20000010100 */
[C---:B------:R-:W-:Y:S01]  /*261a0*/  FADD.FTZ R16, -R175.reuse, R20 ;  /* 0x00000014af107221 */ /* 0x040fe20000010100 */
[----:B------:R-:W-:Y:S01]  /*261b0*/  FMUL.FTZ R28, R174, R28 ;  /* 0x0000001cae1c7220 */ /* 0x000fe20000410000 */
[----:B------:R-:W-:Y:S01]  /*261c0*/  FFMA.FTZ R158, R154, R239, R127 ;  /* 0x000000ef9a9e7223 */ /* 0x000fe2000001007f */
[C---:B------:R-:W-:Y:S01]  /*261d0*/  FADD.FTZ R154, -R175.reuse, R170 ;  /* 0x000000aaaf9a7221 */ /* 0x040fe20000010100 */
[C---:B------:R-:W-:Y:S01]  /*261e0*/  FADD.FTZ R14, -R175.reuse, R18 ;  /* 0x00000012af0e7221 */ /* 0x040fe20000010100 */
[----:B------:R-:W0:Y:S01]  /*261f0*/  LDC.64 R170, c[0x0][0x428] ;  /* 0x00010a00ffaa7b82 */ /* 0x000e220000000a00 */
[----:B------:R-:W-:Y:S01]  /*26200*/  FFMA.FTZ R160, R28, R237, R125 ;  /* 0x000000ed1ca07223 */ /* 0x000fe2000001007d */
[----:B------:R-:W-:Y:S01]  /*26210*/  F2FP.BF16.F32.PACK_AB R11, R158, R11 ;  /* 0x0000000b9e0b723e */ /* 0x000fe200000010ff */
[C---:B------:R-:W-:Y:S01]  /*26220*/  FMUL.FTZ R158, R174.reuse, R5 ;  /* 0x00000005ae9e7220 */ /* 0x040fe20000410000 */
[----:B------:R-:W-:Y:S01]  /*26230*/  FMUL.FTZ R5, R174, R8 ;  /* 0x00000008ae057220 */ /* 0x000fe20000410000 */
[----:B------:R-:W-:Y:S01]  /*26240*/  FADD.FTZ R20, -R175, R25 ;  /* 0x00000019af147221 */ /* 0x000fe20000010100 */
[----:B------:R-:W-:Y:S01]  /*26250*/  FFMA.FTZ R28, R10, R243, R131 ;  /* 0x000000f30a1c7223 */ /* 0x000fe20000010083 */
[----:B------:R-:W-:Y:S01]  /*26260*/  FFMA.FTZ R8, R158, R241, R129 ;  /* 0x000000f19e087223 */ /* 0x000fe20000010081 */
[----:B------:R-:W-:Y:S01]  /*26270*/  FFMA.FTZ R5, R5, R236, R124 ;  /* 0x000000ec05057223 */ /* 0x000fe2000001007c */
[C---:B------:R-:W-:Y:S01]  /*26280*/  FADD.FTZ R18, -R175.reuse, R22 ;  /* 0x00000016af127221 */ /* 0x040fe20000010100 */
[C---:B------:R-:W-:Y:S01]  /*26290*/  FADD.FTZ R25, -R175.reuse, R35 ;  /* 0x00000023af197221 */ /* 0x040fe20000010100 */
[C---:B------:R-:W-:Y:S01]  /*262a0*/  FADD.FTZ R22, -R175.reuse, R34 ;  /* 0x00000022af167221 */ /* 0x040fe20000010100 */
[----:B------:R-:W-:Y:S01]  /*262b0*/  F2FP.BF16.F32.PACK_AB R8, R8, R7 ;  /* 0x000000070808723e */ /* 0x000fe200000010ff */
[----:B------:R-:W-:Y:S01]  /*262c0*/  FMUL.FTZ R7, R174, R13 ;  /* 0x0000000dae077220 */ /* 0x000fe20000410000 */
[----:B------:R-:W-:Y:S01]  /*262d0*/  F2FP.BF16.F32.PACK_AB R10, R160, R5 ;  /* 0x00000005a00a723e */ /* 0x000fe200000010ff */
        /* <DEDUP_REMOVED lines=14> */
[----:B0-----:R-:W-:-:S04]  /*263c0*/  IMAD.WIDE.U32 R34, R6, 0x10, R170 ;  /* 0x0000001006227825 */ /* 0x001fc800078e00aa */
[C---:B------:R-:W-:Y:S01]  /*263d0*/  FMUL.FTZ R18, R174.reuse, R18 ;  /* 0x00000012ae127220 */ /* 0x040fe20000410000 */
[----:B------:R-:W-:Y:S01]  /*263e0*/  FADD.FTZ R148, -R175, R162 ;  /* 0x000000a2af947221 */ /* 0x000fe20000010100 */
[C---:B------:R-:W-:Y:S01]  /*263f0*/  FMUL.FTZ R160, R174.reuse, R38 ;  /* 0x00000026aea07220 */ /* 0x040fe20000410000 */
[----:B------:R-:W-:Y:S01]  /*26400*/  FMUL.FTZ R162, R174, R39 ;  /* 0x00000027aea27220 */ /* 0x000fe20000410000 */
[----:B------:R0:W-:Y:S01]  /*26410*/  STG.E.128 desc[UR14][R34.64], R8 ;  /* 0x0000000822007986 */ /* 0x0001e2000c101d0e */
[----:B------:R-:W-:-:S04]  /*26420*/  IMAD.WIDE.U32 R38, R24, 0x10, R170 ;  /* 0x0000001018267825 */ /* 0x000fc800078e00aa */
[----:B------:R-:W-:Y:S01]  /*26430*/  FFMA.FTZ R13, R13, R228, R116 ;  /* 0x000000e40d0d7223 */ /* 0x000fe20000010074 */
[----:B------:R-:W-:Y:S01]  /*26440*/  FFMA.FTZ R5, R5, R232, R120 ;  /* 0x000000e805057223 */ /* 0x000fe20000010078 */
[----:B------:R-:W-:Y:S01]  /*26450*/  FFMA.FTZ R24, R7, R233, R121 ;  /* 0x000000e907187223 */ /* 0x000fe20000010079 */
[----:B------:R-:W-:Y:S01]  /*26460*/  FFMA.FTZ R18, R18, R230, R118 ;  /* 0x000000e612127223 */ /* 0x000fe20000010076 */
[C---:B------:R-:W-:Y:S01]  /*26470*/  FMUL.FTZ R14, R174.reuse, R14 ;  /* 0x0000000eae0e7220 */ /* 0x040fe20000410000 */
[C---:B------:R-:W-:Y:S01]  /*26480*/  FMUL.FTZ R22, R174.reuse, R22 ;  /* 0x00000016ae167220 */ /* 0x040fe20000410000 */
[C---:B------:R-:W-:Y:S01]  /*26490*/  FMUL.FTZ R28, R174.reuse, R33 ;  /* 0x00000021ae1c7220 */ /* 0x040fe20000410000 */
[----:B------:R-:W-:Y:S01]  /*264a0*/  FMUL.FTZ R33, R174, R37 ;  /* 0x00000025ae217220 */ /* 0x000fe20000410000 */
[C---:B------:R-:W-:Y:S01]  /*264b0*/  FADD.FTZ R149, -R175.reuse, R163 ;  /* 0x000000a3af957221 */ /* 0x040fe20000010100 */
[----:B------:R-:W-:Y:S01]  /*264c0*/  FFMA.FTZ R14, R14, R234, R122 ;  /* 0x000000ea0e0e7223 */ /* 0x000fe2000001007a */
[----:B------:R-:W-:Y:S01]  /*264d0*/  FFMA.FTZ R20, R20, R227, R115 ;  /* 0x000000e314147223 */ /* 0x000fe20000010073 */
[C---:B------:R-:W-:Y:S01]  /*264e0*/  FADD.FTZ R29, -R175.reuse, R168 ;  /* 0x000000a8af1d7221 */ /* 0x040fe20000010100 */
[C---:B------:R-:W-:Y:S01]  /*264f0*/  FMUL.FTZ R159, R174.reuse, R143 ;  /* 0x0000008fae9f7220 */ /* 0x040fe20000410000 */
[C---:B------:R-:W-:Y:S01]  /*26500*/  FMUL.FTZ R168, R174.reuse, R148 ;  /* 0x00000094aea87220 */ /* 0x040fe20000410000 */
[----:B------:R-:W-:Y:S01]  /*26510*/  FMUL.FTZ R149, R174, R149 ;  /* 0x00000095ae957220 */ /* 0x000fe20000410000 */
[----:B------:R-:W-:Y:S01]  /*26520*/  FADD.FTZ R141, -R175, R156 ;  /* 0x0000009caf8d7221 */ /* 0x000fe20000010100 */
[----:B0-----:R-:W-:Y:S01]  /*26530*/  FFMA.FTZ R10, R17, R229, R117 ;  /* 0x000000e5110a7223 */ /* 0x001fe20000010075 */
        /* <DEDUP_REMOVED lines=9> */
[C---:B------:R-:W-:Y:S01]  /*265d0*/  FADD.FTZ R142, -R175.reuse, R157 ;  /* 0x0000009daf8e7221 */ /* 0x040fe20000010100 */
[C---:B------:R-:W-:Y:S01]  /*265e0*/  FADD.FTZ R156, -R175.reuse, R176 ;  /* 0x000000b0af9c7221 */ /* 0x040fe20000010100 */
[----:B------:R-:W-:Y:S01]  /*265f0*/  FADD.FTZ R157, -R175, R178 ;  /* 0x000000b2af9d7221 */ /* 0x000fe20000010100 */
[----:B------:R-:W-:Y:S01]  /*26600*/  F2FP.BF16.F32.PACK_AB R9, R9, R14 ;  /* 0x0000000e0909723e */ /* 0x000fe200000010ff */
[----:B------:R-:W-:Y:S01]  /*26610*/  FMUL.FTZ R158, R174, R32 ;  /* 0x00000020ae9e7220 */ /* 0x000fe20000410000 */
[----:B------:R-:W-:Y:S01]  /*26620*/  F2FP.BF16.F32.PACK_AB R13, R20, R13 ;  /* 0x0000000d140d723e */ /* 0x000fe200000010ff */
[----:B------:R-:W-:Y:S01]  /*26630*/  FFMA.FTZ R14, R23, R220, R108 ;  /* 0x000000dc170e7223 */ /* 0x000fe2000001006c */
[----:B------:R-:W-:Y:S01]  /*26640*/  F2FP.BF16.F32.PACK_AB R12, R21, R12 ;  /* 0x0000000c150c723e */ /* 0x000fe200000010ff */
[----:B------:R-:W-:Y:S01]  /*26650*/  FFMA.FTZ R21, R159, R210, R182 ;  /* 0x000000d29f157223 */ /* 0x000fe200000100b6 */
[----:B------:R-:W-:Y:S01]  /*26660*/  F2FP.BF16.F32.PACK_AB R18, R5, R18 ;  /* 0x000000120512723e */ /* 0x000fe200000010ff */
[----:B------:R-:W-:Y:S01]  /*26670*/  FFMA.FTZ R20, R161, R211, R183 ;  /* 0x000000d3a1147223 */ /* 0x000fe200000100b7 */
[C---:B------:R-:W-:Y:S01]  /*26680*/  FMUL.FTZ R32, R174.reuse, R36 ;  /* 0x00000024ae207220 */ /* 0x040fe20000410000 */
        /* <DEDUP_REMOVED lines=58> */
.L_x_12805:
        /* <DEDUP_REMOVED lines=13> */
.L_x_42336:


//--------------------- .text._ZN10layer_norm13ln_fwd_kernelINS_13Kernel_traitsIf13__nv_bfloat16S2_S2_fjLj7168ELj1ELj1ELj4ELj16ENS_18Kernel_traits_baseILj7168EfS2_S2_S2_fjLj128EEEEELb1ELb1ELb1ELb0EEEvNS_9FwdParamsE --------------------------
	.section	.text._ZN10layer_norm13ln_fwd_kernelINS_13Kernel_traitsIf13__nv_bfloat16S2_S2_fjLj7168ELj1ELj1ELj4ELj16ENS_18Kernel_traits_baseILj7168EfS2_S2_S2_fjLj128EEEEELb1ELb1ELb1ELb0EEEvNS_9FwdParamsE,"ax",@progbits
	.align	128
        .global         _ZN10layer_norm13ln_fwd_kernelINS_13Kernel_traitsIf13__nv_bfloat16S2_S2_fjLj7168ELj1ELj1ELj4ELj16ENS_18Kernel_traits_baseILj7168EfS2_S2_S2_fjLj128EEEEELb1ELb1ELb1ELb0EEEvNS_9FwdParamsE
        .type           _ZN10layer_norm13ln_fwd_kernelINS_13Kernel_traitsIf13__nv_bfloat16S2_S2_fjLj7168ELj1ELj1ELj4ELj16ENS_18Kernel_traits_baseILj7168EfS2_S2_S2_fjLj128EEEEELb1ELb1ELb1ELb0EEEvNS_9FwdParamsE,@function
        .size           _ZN10layer_norm13ln_fwd_kernelINS_13Kernel_traitsIf13__nv_bfloat16S2_S2_fjLj7168ELj1ELj1ELj4ELj16ENS_18Kernel_traits_baseILj7168EfS2_S2_S2_fjLj128EEEEELb1ELb1ELb1ELb0EEEvNS_9FwdParamsE,(.L_x_42337 - _ZN10layer_norm13ln_fwd_kernelINS_13Kernel_traitsIf13__nv_bfloat16S2_S2_fjLj7168ELj1ELj1ELj4ELj16ENS_18Kernel_traits_baseILj7168EfS2_S2_S2_fjLj128EEEEELb1ELb1ELb1ELb0EEEvNS_9FwdParamsE)
        .other          _ZN10layer_norm13ln_fwd_kernelINS_13Kernel_traitsIf13__nv_bfloat16S2_S2_fjLj7168ELj1ELj1ELj4ELj16ENS_18Kernel_traits_baseILj7168EfS2_S2_S2_fjLj128EEEEELb1ELb1ELb1ELb0EEEvNS_9FwdParamsE,@"STO_CUDA_ENTRY STV_DEFAULT"
_ZN10layer_norm13ln_fwd_kernelINS_13Kernel_traitsIf13__nv_bfloat16S2_S2_fjLj7168ELj1ELj1ELj4ELj16ENS_18Kernel_traits_baseILj7168EfS2_S2_S2_fjLj128EEEEELb1ELb1ELb1ELb0EEEvNS_9FwdParamsE:
.text._ZN10layer_norm13ln_fwd_kernelINS_13Kernel_traitsIf13__nv_bfloat16S2_S2_fjLj7168ELj1ELj1ELj4ELj16ENS_18Kernel_traits_baseILj7168EfS2_S2_S2_fjLj128EEEEELb1ELb1ELb1ELb0EEEvNS_9FwdParamsE:
        /* <DEDUP_REMOVED lines=55> */
[----:B------:R-:W2:Y:S04]  /*0370*/  LDL.64 R24, [R1+0x20] ;  /* 0x0000200001187983 */ /* 0x000ea80000100a00 */
[----:B------:R-:W2:Y:S04]  /*0380*/  LDL.64 R26, [R1+0x28] ;  /* 0x00002800011a7983 */ /* 0x000ea80000100a00 */
[----:B------:R-:W3:Y:S04]  /*0390*/  LDL.64 R36, [R1+0x30] ;  /* 0x0000300001247983 */ /* 0x000ee80000100a00 */
[----:B------:R-:W3:Y:S04]  /*03a0*/  LDL.64 R38, [R1+0x38] ;  /* 0x0000380001267983 */ /* 0x000ee80000100a00 */
[----:B------:R-:W4:Y:S04]  /*03b0*/  LDL.64 R28, [R1] ;  /* 0x00000000011c7983 */ /* 0x000f280000100a00 */
[----:B------:R-:W4:Y:S04]  /*03c0*/  LDL.64 R30, [R1+0x8] ;  /* 0x00000800011e7983 */ /* 0x000f280000100a00 */
[----:B------:R-:W4:Y:S04]  /*03d0*/  LDL.64 R32, [R1+0x10] ;  /* 0x0000100001207983 */ /* 0x000f280000100a00 */
[----:B------:R-:W4:Y:S01]  /*03e0*/  LDL.64 R34, [R1+0x18] ;  /* 0x0000180001227983 */ /* 0x000f220000100a00 */
[----:B------:R-:W-:-:S02]  /*03f0*/  ISETP.GE.U32.AND P0, PT, R2, 0x80, PT ;  /* 0x000000800200780c */ /* 0x000fc40003f06070 */
[----:B------:R-:W-:-:S11]  /*0400*/  ISETP.GE.U32.AND P1, PT, R2, 0x100, PT ;  /* 0x000001000200780c */ /* 0x000fd60003f26070 */
[----:B------:R-:W0:Y:S08]  /*0410*/  @P0 LDC.64 R10, c[0x0][0x3d0] ;  /* 0x0000f400ff0a0b82 */ /* 0x000e300000000a00 */
[----:B------:R-:W1:Y:S08]  /*0420*/  @P0 LDC.64 R12, c[0x0][0x438] ;  /* 0x00010e00ff0c0b82 */ /* 0x000e700000000a00 */
[----:B------:R-:W1:Y:S08]  /*0430*/  @P0 LDC.64 R14, c[0x0][0x3e8] ;  /* 0x0000fa00ff0e0b82 */ /* 0x000e700000000a00 */
[----:B------:R-:W1:Y:S01]  /*0440*/  @P1 LDC.64 R16, c[0x0][0x3d0] ;  /* 0x0000f400ff101b82 */ /* 0x000e620000000a00 */
[----:B0-----:R-:W-:-:S04]  /*0450*/  @P0 IMAD.WIDE.U32 R10, R9, 0x20, R10 ;  /* 0x00000020090a0825 */ /* 0x001fc800078e000a */
[----:B-1----:R-:W-:-:S03]  /*0460*/  @P0 IMAD.WIDE.U32 R12, R9, 0x20, R12 ;  /* 0x00000020090c0825 */ /* 0x002fc600078e000c */
[----:B------:R-:W0:Y:S01]  /*0470*/  @P1 LDC.64 R18, c[0x0][0x438] ;  /* 0x00010e00ff121b82 */ /* 0x000e220000000a00 */
[C---:B------:R-:W-:Y:S02]  /*0480*/  ISETP.GE.U32.AND P2, PT, R2.reuse, 0x180, PT ;  /* 0x000001800200780c */ /* 0x040fe40003f46070 */
[----:B------:R-:W-:Y:S01]  /*0490*/  ISETP.GE.U32.AND P3, PT, R2, 0x200, PT ;  /* 0x000002000200780c */ /* 0x000fe20003f66070 */
[----:B------:R-:W5:Y:S01]  /*04a0*/  @P0 LD.E.128 R128, desc[UR12][R12.64] ;  /* 0x0000000c0c800980 */ /* 0x000f62000c101d00 */
[C---:B------:R-:W-:Y:S01]  /*04b0*/  @P0 IMAD.WIDE.U32 R14, R9.reuse, 0x20, R14 ;  /* 0x00000020090e0825 */ /* 0x040fe200078e000e */
[----:B------:R-:W-:Y:S02]  /*04c0*/  @P0 LOP3.LUT R9, R9, 0x80, RZ, 0xfc, !PT ;  /* 0x0000008009090812 */ /* 0x000fe400078efcff */
[----:B------:R-:W1:Y:S01]  /*04d0*/  @P1 LDC.64 R20, c[0x0][0x3e8] ;  /* 0x0000fa00ff141b82 */ /* 0x000e620000000a00 */
[----:B------:R0:W5:Y:S04]  /*04e0*/  @P0 LD.E.128 R124, desc[UR12][R12.64+0x10] ;  /* 0x0000100c0c7c0980 */ /* 0x000168000c101d00 */
[----:B------:R-:W5:Y:S01]  /*04f0*/  @P0 LDG.E.128 R120, desc[UR12][R14.64] ;  /* 0x0000000c0e780981 */ /* 0x000f62000c1e1d00 */
[----:B------:R-:W-:-:S02]  /*0500*/  @P1 IMAD.WIDE.U32 R16, R9, 0x20, R16 ;  /* 0x0000002009101825 */ /* 0x000fc400078e0010 */
[----:B------:R-:W1:Y:S01]  /*0510*/  @P2 LDC.64 R22, c[0x0][0x3d0] ;  /* 0x0000f400ff162b82 */ /* 0x000e620000000a00 */
[----:B------:R-:W5:Y:S01]  /*0520*/  @P0 LDG.E.128 R116, desc[UR12][R14.64+0x10] ;  /* 0x0000100c0e740981 */ /* 0x000f62000c1e1d00 */
[----:B------:R-:W-:-:S06]  /*0530*/  ISETP.GE.U32.AND P4, PT, R2, 0x300, PT ;  /* 0x000003000200780c */ /* 0x000fcc0003f86070 */
[----:B0-----:R-:W0:Y:S01]  /*0540*/  @P3 LDC.64 R12, c[0x0][0x3e8] ;  /* 0x0000fa00ff0c3b82 */ /* 0x001e220000000a00 */
[----:B--2---:R-:W2:Y:S04]  /*0550*/  @P0 LDG.E.128 R24, desc[UR12][R10.64+0x10] ;  /* 0x0000100c0a180981 */ /* 0x004ea8000c1e1d00 */
[----:B---3--:R3:W2:Y:S04]  /*0560*/  @P0 LDG.E.128 R36, desc[UR12][R10.64] ;  /* 0x0000000c0a240981 */ /* 0x0086a8000c1e1d00 */
[----:B----4-:R-:W4:Y:S01]  /*0570*/  @P1 LDG.E.128 R28, desc[UR12][R16.64+0x10] ;  /* 0x0000100c101c1981 */ /* 0x010f22000c1e1d00 */
[----:B---3--:R-:W3:Y:S03]  /*0580*/  @P3 LDC.64 R10, c[0x0][0x3d0] ;  /* 0x0000f400ff0a3b82 */ /* 0x008ee60000000a00 */
[----:B------:R-:W3:Y:S01]  /*0590*/  @P1 LDG.E.128 R32, desc[UR12][R16.64] ;  /* 0x0000000c10201981 */ /* 0x000ee2000c1e1d00 */
[----:B------:R-:W-:-:S04]  /*05a0*/  @P1 IMAD.WIDE.U32 R18, R9, 0x20, R18 ;  /* 0x0000002009121825 */ /* 0x000fc800078e0012 */
[C---:B-1----:R-:W-:Y:S01]  /*05b0*/  @P1 IMAD.WIDE.U32 R20, R9.reuse, 0x20, R20 ;  /* 0x0000002009141825 */ /* 0x042fe200078e0014 */
[----:B------:R-:W5:Y:S04]  /*05c0*/  @P1 LD.E.128 R112, desc[UR12][R18.64] ;  /* 0x0000000c12701980 */ /* 0x000f68000c101d00 */
[----:B------:R1:W5:Y:S04]  /*05d0*/  @P1 LD.E.128 R180, desc[UR12][R18.64+0x10] ;  /* 0x0000100c12b41980 */ /* 0x000368000c101d00 */
[----:B------:R-:W5:Y:S04]  /*05e0*/  @P1 LDG.E.128 R108, desc[UR12][R20.64] ;  /* 0x0000000c146c1981 */ /* 0x000f68000c1e1d00 */
[----:B------:R0:W5:Y:S01]  /*05f0*/  @P1 LDG.E.128 R104, desc[UR12][R20.64+0x10] ;  /* 0x0000100c14681981 */ /* 0x000162000c1e1d00 */
[----:B-1----:R-:W1:Y:S01]  /*0600*/  @P4 LDC.64 R18, c[0x0][0x438] ;  /* 0x00010e00ff124b82 */ /* 0x002e620000000a00 */
[----:B------:R-:W-:-:S07]  /*0610*/  @P1 IADD3 R9, PT, PT, R9, 0x80, RZ ;  /* 0x0000008009091810 */ /* 0x000fce0007ffe0ff */
[----:B0-----:R-:W0:Y:S01]  /*0620*/  @P4 LDC.64 R20, c[0x0][0x3e8] ;  /* 0x0000fa00ff144b82 */ /* 0x001e220000000a00 */
[----:B------:R-:W-:-:S05]  /*0630*/  @P2 IMAD.WIDE.U32 R22, R9, 0x20, R22 ;  /* 0x0000002009162825 */ /* 0x000fca00078e0016 */
[----:B------:R0:W5:Y:S04]  /*0640*/  @P2 LDG.E.128 R248, desc[UR12][R22.64] ;  /* 0x0000000c16f82981 */ /* 0x000168000c1e1d00 */
[----:B------:R0:W5:Y:S04]  /*0650*/  @P2 LDG.E.128 R244, desc[UR12][R22.64+0x10] ;  /* 0x0000100c16f42981 */ /* 0x000168000c1e1d00 */
[----:B--2---:R2:W-:Y:S04]  /*0660*/  @P0 STL.64 [R1+0x20], R24 ;  /* 0x0000201801000387 */ /* 0x0045e80000100a00 */
[----:B------:R1:W-:Y:S04]  /*0670*/  @P0 STL.64 [R1+0x28], R26 ;  /* 0x0000281a01000387 */ /* 0x0003e80000100a00 */
[----:B------:R-:W-:Y:S04]  /*0680*/  @P0 STL.64 [R1+0x30], R36 ;  /* 0x0000302401000387 */ /* 0x000fe80000100a00 */
[----:B------:R-:W-:Y:S01]  /*0690*/  @P0 STL.64 [R1+0x38], R38 ;  /* 0x0000382601000387 */ /* 0x000fe20000100a00 */
[----:B------:R-:W-:Y:S01]  /*06a0*/  ISETP.GE.U32.AND P0, PT, R2, 0x280, PT ;  /* 0x000002800200780c */ /* 0x000fe20003f06070 */
[----:B--2---:R-:W2:Y:S02]  /*06b0*/  @P2 LDC.64 R24, c[0x0][0x438] ;  /* 0x00010e00ff182b82 */ /* 0x004ea40000000a00 */
[----:B----4-:R4:W-:Y:S06]  /*06c0*/  @P1 STL.64 [R1], R28 ;  /* 0x0000001c01001387 */ /* 0x0109ec0000100a00 */
[----:B-1----:R-:W1:Y:S01]  /*06d0*/  @P2 LDC.64 R26, c[0x0][0x3e8] ;  /* 0x0000fa00ff1a2b82 */ /* 0x002e620000000a00 */
[----:B------:R0:W-:Y:S07]  /*06e0*/  @P1 STL.64 [R1+0x8], R30 ;  /* 0x0000081e01001387 */ /* 0x0001ee0000100a00 */
[----:B----4-:R-:W4:Y:S01]  /*06f0*/  @P3 LDC.64 R28, c[0x0][0x438] ;  /* 0x00010e00ff1c3b82 */ /* 0x010f220000000a00 */
[----:B---3--:R3:W-:Y:S07]  /*0700*/  @P1 STL.64 [R1+0x10], R32 ;  /* 0x0000102001001387 */ /* 0x0087ee0000100a00 */
[----:B------:R-:W4:Y:S08]  /*0710*/  @P0 LDC.64 R14, c[0x0][0x3d0] ;  /* 0x0000f400ff0e0b82 */ /* 0x000f300000000a00 */
[----:B------:R-:W4:Y:S08]  /*0720*/  @P0 LDC.64 R16, c[0x0][0x438] ;  /* 0x00010e00ff100b82 */ /* 0x000f300000000a00 */
[----:B0-----:R-:W0:Y:S08]  /*0730*/  @P0 LDC.64 R30, c[0x0][0x3e8] ;  /* 0x0000fa00ff1e0b82 */ /* 0x001e300000000a00 */
[----:B---3--:R-:W3:Y:S01]  /*0740*/  @P4 LDC.64 R32, c[0x0][0x3d0] ;  /* 0x0000f400ff204b82 */ /* 0x008ee20000000a00 */
[----:B--2---:R-:W-:-:S04]  /*0750*/  @P2 IMAD.WIDE.U32 R24, R9, 0x20, R24 ;  /* 0x0000002009182825 */ /* 0x004fc800078e0018 */
[C---:B-1----:R-:W-:Y:S01]  /*0760*/  @P2 IMAD.WIDE.U32 R26, R9.reuse, 0x20, R26 ;  /* 0x00000020091a2825 */ /* 0x042fe200078e001a */
[----:B------:R2:W5:Y:S03]  /*0770*/  @P2 LD.E.128 R184, desc[UR12][R24.64] ;  /* 0x0000000c18b82980 */ /* 0x000566000c101d00 */
[----:B------:R-:W-:Y:S01]  /*0780*/  @P2 VIADD R9, R9, 0x80 ;  /* 0x0000008009092836 */ /* 0x000fe20000000000 */
[----:B------:R2:W5:Y:S03]  /*0790*/  @P2 LD.E.128 R188, desc[UR12][R24.64+0x10] ;  /* 0x0000100c18bc2980 */ /* 0x000566000c101d00 */
[C---:B------:R-:W-:Y:S01]  /*07a0*/  @P3 IMAD.WIDE.U32 R10, R9.reuse, 0x20, R10 ;  /* 0x00000020090a3825 */ /* 0x040fe200078e000a */
[----:B------:R2:W5:Y:S03]  /*07b0*/  @P2 LDG.E.128 R100, desc[UR12][R26.64] ;  /* 0x0000000c1a642981 */ /* 0x000566000c1e1d00 */
[C---:B----4-:R-:W-:Y:S01]  /*07c0*/  @P3 IMAD.WIDE.U32 R28, R9.reuse, 0x20, R28 ;  /* 0x00000020091c3825 */ /* 0x050fe200078e001c */
[----:B------:R2:W5:Y:S03]  /*07d0*/  @P2 LDG.E.128 R96, desc[UR12][R26.64+0x10] ;  /* 0x0000100c1a602981 */ /* 0x000566000c1e1d00 */
[C---:B------:R-:W-:Y:S01]  /*07e0*/  @P3 IMAD.WIDE.U32 R12, R9.reuse, 0x20, R12 ;  /* 0x00000020090c3825 */ /* 0x040fe200078e000c */
[----:B------:R2:W5:Y:S03]  /*07f0*/  @P3 LDG.E.128 R240, desc[UR12][R10.64] ;  /* 0x0000000c0af03981 */ /* 0x000566000c1e1d00 */
[----:B------:R-:W-:Y:S01]  /*0800*/  @P3 VIADD R9, R9, 0x80 ;  /* 0x0000008009093836 */ /* 0x000fe20000000000 */
[----:B------:R2:W5:Y:S03]  /*0810*/  @P3 LDG.E.128 R236, desc[UR12][R10.64+0x10] ;  /* 0x0000100c0aec3981 */ /* 0x000566000c1e1d00 */
[C---:B------:R-:W-:Y:S01]  /*0820*/  @P0 IMAD.WIDE.U32 R14, R9.reuse, 0x20, R14 ;  /* 0x00000020090e0825 */ /* 0x040fe200078e000e */
[----:B------:R2:W5:Y:S03]  /*0830*/  @P3 LD.E.128 R192, desc[UR12][R28.64] ;  /* 0x0000000c1cc03980 */ /* 0x000566000c101d00 */
[C---:B------:R-:W-:Y:S01]  /*0840*/  @P0 IMAD.WIDE.U32 R16, R9.reuse, 0x20, R16 ;  /* 0x0000002009100825 */ /* 0x040fe200078e0010 */
[----:B------:R2:W5:Y:S03]  /*0850*/  @P3 LD.E.128 R196, desc[UR12][R28.64+0x10] ;  /* 0x0000100c1cc43980 */ /* 0x000566000c101d00 */
[C---:B0-----:R-:W-:Y:S01]  /*0860*/  @P0 IMAD.WIDE.U32 R30, R9.reuse, 0x20, R30 ;  /* 0x00000020091e0825 */ /* 0x041fe200078e001e */
[----:B------:R-:W-:Y:S01]  /*0870*/  @P0 IADD3 R9, PT, PT, R9, 0x80, RZ ;  /* 0x0000008009090810 */ /* 0x000fe20007ffe0ff */
[----:B------:R2:W5:Y:S04]  /*0880*/  @P3 LDG.E.128 R92, desc[UR12][R12.64] ;  /* 0x0000000c0c5c3981 */ /* 0x000568000c1e1d00 */
[C---:B---3--:R-:W-:Y:S01]  /*0890*/  @P4 IMAD.WIDE.U32 R32, R9.reuse, 0x20, R32 ;  /* 0x0000002009204825 */ /* 0x048fe200078e0020 */
[----:B------:R2:W5:Y:S03]  /*08a0*/  @P3 LDG.E.128 R88, desc[UR12][R12.64+0x10] ;  /* 0x0000100c0c583981 */ /* 0x000566000c1e1d00 */
[C---:B------:R-:W-:Y:S01]  /*08b0*/  @P4 IMAD.WIDE.U32 R18, R9.reuse, 0x20, R18 ;  /* 0x0000002009124825 */ /* 0x040fe200078e0012 */
[----:B------:R2:W5:Y:S03]  /*08c0*/  @P4 LDG.E.128 R224, desc[UR12][R32.64] ;  /* 0x0000000c20e04981 */ /* 0x000566000c1e1d00 */
[C---:B------:R-:W-:Y:S01]  /*08d0*/  @P4 IMAD.WIDE.U32 R20, R9.reuse, 0x20, R20 ;  /* 0x0000002009144825 */ /* 0x040fe200078e0014 */
[----:B------:R2:W5:Y:S04]  /*08e0*/  @P4 LDG.E.128 R220, desc[UR12][R32.64+0x10] ;  /* 0x0000100c20dc4981 */ /* 0x000568000c1e1d00 */
[----:B------:R2:W5:Y:S04]  /*08f0*/  @P4 LD.E.128 R212, desc[UR12][R18.64] ;  /* 0x0000000c12d44980 */ /* 0x000568000c101d00 */
[----:B------:R2:W5:Y:S04]  /*0900*/  @P4 LD.E.128 R216, desc[UR12][R18.64+0x10] ;  /* 0x0000100c12d84980 */ /* 0x000568000c101d00 */
[----:B------:R2:W5:Y:S04]  /*0910*/  @P4 LDG.E.128 R76, desc[UR12][R20.64] ;  /* 0x0000000c144c4981 */ /* 0x000568000c1e1d00 */
[----:B------:R2:W5:Y:S04]  /*0920*/  @P4 LDG.E.128 R72, desc[UR12][R20.64+0x10] ;  /* 0x0000100c14484981 */ /* 0x000568000c1e1d00 */
[----:B------:R2:W-:Y:S04]  /*0930*/  @P1 STL.64 [R1+0x18], R34 ;  /* 0x0000182201001387 */ /* 0x0005e80000100a00 */
        /* <DEDUP_REMOVED lines=8> */
[----:B--2---:R-:W-:Y:S05]  /*09c0*/  @!P0 BRA `(.L_x_12808) ;  /* 0x0000000800188947 */ /* 0x004fea0003800000 */
        /* <DEDUP_REMOVED lines=13> */
.L_x_12807:
[----:B------:R0:W2:Y:S04]  /*0aa0*/  LDL R140, [R1+0x30] ;  /* 0x00003000018c7983 */ /* 0x0000a80000100800 */
[----:B------:R0:W2:Y:S04]  /*0ab0*/  LDL R141, [R1+0x34] ;  /* 0x00003400018d7983 */ /* 0x0000a80000100800 */
[----:B------:R0:W2:Y:S04]  /*0ac0*/  LDL R142, [R1+0x38] ;  /* 0x00003800018e7983 */ /* 0x0000a80000100800 */
[----:B------:R0:W2:Y:S04]  /*0ad0*/  LDL R143, [R1+0x3c] ;  /* 0x00003c00018f7983 */ /* 0x0000a80000100800 */
[----:B------:R0:W3:Y:S04]  /*0ae0*/  LDL R136, [R1+0x20] ;  /* 0x0000200001887983 */ /* 0x0000e80000100800 */
[----:B------:R0:W3:Y:S04]  /*0af0*/  LDL R137, [R1+0x24] ;  /* 0x0000240001897983 */ /* 0x0000e80000100800 */
[----:B------:R0:W3:Y:S04]  /*0b00*/  LDL R138, [R1+0x28] ;  /* 0x00002800018a7983 */ /* 0x0000e80000100800 */
[----:B------:R0:W3:Y:S04]  /*0b10*/  LDL R139, [R1+0x2c] ;  /* 0x00002c00018b7983 */ /* 0x0000e80000100800 */
[----:B------:R0:W4:Y:S04]  /*0b20*/  LDL R132, [R1+0x10] ;  /* 0x0000100001847983 */ /* 0x0001280000100800 */
[----:B------:R0:W4:Y:S04]  /*0b30*/  LDL R133, [R1+0x14] ;  /* 0x0000140001857983 */ /* 0x0001280000100800 */
[----:B------:R0:W4:Y:S04]  /*0b40*/  LDL R134, [R1+0x18] ;  /* 0x0000180001867983 */ /* 0x0001280000100800 */
[----:B------:R0:W4:Y:S04]  /*0b50*/  LDL R135, [R1+0x1c] ;  /* 0x00001c0001877983 */ /* 0x0001280000100800 */
[----:B------:R0:W4:Y:S04]  /*0b60*/  LDL R44, [R1] ;  /* 0x00000000012c7983 */ /* 0x0001280000100800 */
[----:B------:R0:W4:Y:S04]  /*0b70*/  LDL R45, [R1+0x4] ;  /* 0x00000400012d7983 */ /* 0x0001280000100800 */
[----:B------:R0:W4:Y:S04]  /*0b80*/  LDL R46, [R1+0x8] ;  /* 0x00000800012e7983 */ /* 0x0001280000100800 */
[----:B------:R0:W4:Y:S01]  /*0b90*/  LDL R47, [R1+0xc] ;  /* 0x00000c00012f7983 */ /* 0x0001220000100800 */
[----:B------:R-:W-:-:S02]  /*0ba0*/  ISETP.GE.U32.AND P0, PT, R2, 0x80, PT ;  /* 0x000000800200780c */ /* 0x000fc40003f06070 */
[C---:B------:R-:W-:Y:S02]  /*0bb0*/  ISETP.GE.U32.AND P1, PT, R2.reuse, 0x100, PT ;  /* 0x000001000200780c */ /* 0x040fe40003f26070 */
[C---:B------:R-:W-:Y:S02]  /*0bc0*/  ISETP.GE.U32.AND P2, PT, R2.reuse, 0x180, PT ;  /* 0x000001800200780c */ /* 0x040fe40003f46070 */
[----:B------:R-:W-:-:S07]  /*0bd0*/  ISETP.GE.U32.AND P3, PT, R2, 0x200, PT ;  /* 0x000002000200780c */ /* 0x000fce0003f66070 */
[----:B------:R-:W1:Y:S08]  /*0be0*/  @P0 LDC.64 R10, c[0x0][0x3d0] ;  /* 0x0000f400ff0a0b82 */ /* 0x000e700000000a00 */
[----:B------:R-:W0:Y:S01]  /*0bf0*/  @P0 LDC.64 R12, c[0x0][0x3e8] ;  /* 0x0000fa00ff0c0b82 */ /* 0x000e220000000a00 */
[----:B------:R-:W-:-:S07]  /*0c00*/  ISETP.GE.U32.AND P4, PT, R2, 0x280, PT ;  /* 0x000002800200780c */ /* 0x000fce0003f86070 */
[----:B------:R-:W0:Y:S08]  /*0c10*/  @P1 LDC.64 R18, c[0x0][0x3d0] ;  /* 0x0000f400ff121b82 */ /* 0x000e300000000a00 */
[----:B------:R-:W0:Y:S01]  /*0c20*/  @P1 LDC.64 R20, c[0x0][0x3e8] ;  /* 0x0000fa00ff141b82 */ /* 0x000e220000000a00 */
[----:B------:R-:W-:-:S07]  /*0c30*/  ISETP.GE.U32.AND P5, PT, R2, 0x300, PT ;  /* 0x000003000200780c */ /* 0x000fce0003fa6070 */
[----:B------:R-:W0:Y:S08]  /*0c40*/  @P2 LDC.64 R22, c[0x0][0x3d0] ;  /* 0x0000f400ff162b82 */ /* 0x000e300000000a00 */
[----:B------:R-:W0:Y:S01]  /*0c50*/  @P2 LDC.64 R24, c[0x0][0x3e8] ;  /* 0x0000fa00ff182b82 */ /* 0x000e220000000a00 */
[----:B------:R-:W-:Y:S01]  /*0c60*/  ISETP.GE.U32.AND P6, PT, R2, 0x380, PT ;  /* 0x000003800200780c */ /* 0x000fe20003fc6070 */
[----:B-1----:R-:W-:-:S06]  /*0c70*/  @P0 IMAD.WIDE.U32 R14, R9, 0x20, R10 ;  /* 0x00000020090e0825 */ /* 0x002fcc00078e000a */
[----:B------:R-:W1:Y:S01]  /*0c80*/  @P3 LDC.64 R26, c[0x0][0x3d0] ;  /* 0x0000f400ff1a3b82 */ /* 0x000e620000000a00 */
[----:B0-----:R-:W-:-:S07]  /*0c90*/  @P0 IMAD.WIDE.U32 R16, R9, 0x20, R12 ;  /* 0x0000002009100825 */ /* 0x001fce00078e000c */
[----:B------:R-:W0:Y:S01]  /*0ca0*/  @P3 LDC.64 R28, c[0x0][0x3e8] ;  /* 0x0000fa00ff1c3b82 */ /* 0x000e220000000a00 */
[----:B------:R-:W-:Y:S01]  /*0cb0*/  @P0 LOP3.LUT R9, R9, 0x80, RZ, 0xfc, !PT ;  /* 0x0000008009090812 */ /* 0x000fe200078efcff */
[----:B------:R0:W5:Y:S06]  /*0cc0*/  @P0 LDG.E.128 R120, desc[UR12][R16.64] ;  /* 0x0000000c10780981 */ /* 0x00016c000c1e1d00 */
[----:B------:R-:W0:Y:S08]  /*0cd0*/  @P4 LDC.64 R10, c[0x0][0x3d0] ;  /* 0x0000f400ff0a4b82 */ /* 0x000e300000000a00 */
[----:B------:R-:W0:Y:S01]  /*0ce0*/  @P4 LDC.64 R12, c[0x0][0x3e8] ;  /* 0x0000fa00ff0c4b82 */ /* 0x000e220000000a00 */
[C---:B------:R-:W-:Y:S01]  /*0cf0*/  @P1 IMAD.WIDE.U32 R18, R9.reuse, 0x20, R18 ;  /* 0x0000002009121825 */ /* 0x040fe200078e0012 */
[----:B------:R0:W5:Y:S03]  /*0d00*/  @P0 LDG.E.128 R116, desc[UR12][R16.64+0x10] ;  /* 0x0000100c10740981 */ /* 0x000166000c1e1d00 */
[----:B------:R-:W-:-:S03]  /*0d10*/  @P1 IMAD.WIDE.U32 R20, R9, 0x20, R20 ;  /* 0x0000002009141825 */ /* 0x000fc600078e0014 */
[----:B------:R-:W0:Y:S01]  /*0d20*/  @P5 LDC.64 R34, c[0x0][0x3d0] ;  /* 0x0000f400ff225b82 */ /* 0x000e220000000a00 */
[----:B------:R-:W-:Y:S01]  /*0d30*/  @P1 VIADD R9, R9, 0x80 ;  /* 0x0000008009091836 */ /* 0x000fe20000000000 */
[----:B------:R0:W5:Y:S06]  /*0d40*/  @P1 LDG.E.128 R108, desc[UR12][R20.64] ;  /* 0x0000000c146c1981 */ /* 0x00016c000c1e1d00 */
[----:B------:R-:W0:Y:S01]  /*0d50*/  @P5 LDC.64 R36, c[0x0][0x3e8] ;  /* 0x0000fa00ff245b82 */ /* 0x000e220000000a00 */
[C---:B------:R-:W-:Y:S01]  /*0d60*/  @P2 IMAD.WIDE.U32 R22, R9.reuse, 0x20, R22 ;  /* 0x0000002009162825 */ /* 0x040fe200078e0016 */
[----:B------:R0:W5:Y:S03]  /*0d70*/  @P1 LDG.E.128 R104, desc[UR12][R20.64+0x10] ;  /* 0x0000100c14681981 */ /* 0x000166000c1e1d00 */
[----:B------:R-:W-:-:S03]  /*0d80*/  @P2 IMAD.WIDE.U32 R24, R9, 0x20, R24 ;  /* 0x0000002009182825 */ /* 0x000fc600078e0018 */
[----:B------:R-:W0:Y:S01]  /*0d90*/  @P6 LDC.64 R38, c[0x0][0x3d0] ;  /* 0x0000f400ff266b82 */ /* 0x000e220000000a00 */
[----:B------:R-:W-:Y:S01]  /*0da0*/  @P2 IADD3 R9, PT, PT, R9, 0x80, RZ ;  /* 0x0000008009092810 */ /* 0x000fe20007ffe0ff */
[----:B------:R0:W5:Y:S06]  /*0db0*/  @P2 LDG.E.128 R248, desc[UR12][R22.64] ;  /* 0x0000000c16f82981 */ /* 0x00016c000c1e1d00 */
[----:B------:R-:W0:Y:S01]  /*0dc0*/  @P6 LDC.64 R40, c[0x0][0x3e8] ;  /* 0x0000fa00ff286b82 */ /* 0x000e220000000a00 */
[C---:B-1----:R-:W-:Y:S01]  /*0dd0*/  @P3 IMAD.WIDE.U32 R26, R9.reuse, 0x20, R26 ;  /* 0x00000020091a3825 */ /* 0x042fe200078e001a */
[----:B------:R1:W5:Y:S03]  /*0de0*/  @P2 LDG.E.128 R244, desc[UR12][R22.64+0x10] ;  /* 0x0000100c16f42981 */ /* 0x000366000c1e1d00 */
[C---:B0-----:R-:W-:Y:S01]  /*0df0*/  @P3 IMAD.WIDE.U32 R28, R9.reuse, 0x20, R28 ;  /* 0x00000020091c3825 */ /* 0x041fe200078e001c */
[----:B------:R1:W5:Y:S03]  /*0e00*/  @P2 LDG.E.128 R100, desc[UR12][R24.64] ;  /* 0x0000000c18642981 */ /* 0x000366000c1e1d00 */
[----:B------:R-:W-:Y:S01]  /*0e10*/  @P3 VIADD R9, R9, 0x80 ;  /* 0x0000008009093836 */ /* 0x000fe20000000000 */
[----:B------:R1:W5:Y:S03]  /*0e20*/  @P2 LDG.E.128 R96, desc[UR12][R24.64+0x10] ;  /* 0x0000100c18602981 */ /* 0x000366000c1e1d00 */
[C---:B------:R-:W-:Y:S01]  /*0e30*/  @P4 IMAD.WIDE.U32 R30, R9.reuse, 0x20, R10 ;  /* 0x00000020091e4825 */ /* 0x040fe200078e000a */
[----:B------:R1:W5:Y:S03]  /*0e40*/  @P3 LDG.E.128 R240, desc[UR12][R26.64] ;  /* 0x0000000c1af03981 */ /* 0x000366000c1e1d00 */
[C---:B------:R-:W-:Y:S01]  /*0e50*/  @P4 IMAD.WIDE.U32 R32, R9.reuse, 0x20, R12 ;  /* 0x0000002009204825 */ /* 0x040fe200078e000c */
[----:B------:R1:W5:Y:S03]  /*0e60*/  @P3 LDG.E.128 R236, desc[UR12][R26.64+0x10] ;  /* 0x0000100c1aec3981 */ /* 0x000366000c1e1d00 */
[----:B------:R-:W-:Y:S01]  /*0e70*/  @P4 VIADD R9, R9, 0x80 ;  /* 0x0000008009094836 */ /* 0x000fe20000000000 */
[----:B------:R1:W5:Y:S03]  /*0e80*/  @P3 LDG.E.128 R92, desc[UR12][R28.64] ;  /* 0x0000000c1c5c3981 */ /* 0x000366000c1e1d00 */
[C---:B------:R-:W-:Y:S01]  /*0e90*/  @P5 IMAD.WIDE.U32 R34, R9.reuse, 0x20, R34 ;  /* 0x0000002009225825 */ /* 0x040fe200078e0022 */
[----:B------:R1:W5:Y:S03]  /*0ea0*/  @P3 LDG.E.128 R88, desc[UR12][R28.64+0x10] ;  /* 0x0000100c1c583981 */ /* 0x000366000c1e1d00 */
[C---:B------:R-:W-:Y:S01]  /*0eb0*/  @P5 IMAD.WIDE.U32 R36, R9.reuse, 0x20, R36 ;  /* 0x0000002009245825 */ /* 0x040fe200078e0024 */
[----:B------:R-:W-:Y:S01]  /*0ec0*/  @P5 IADD3 R9, PT, PT, R9, 0x80, RZ ;  /* 0x0000008009095810 */ /* 0x000fe20007ffe0ff */
[----:B------:R1:W5:Y:S04]  /*0ed0*/  @P4 LDG.E.128 R232, desc[UR12][R30.64] ;  /* 0x0000000c1ee84981 */ /* 0x000368000c1e1d00 */
[C---:B------:R-:W-:Y:S01]  /*0ee0*/  @P6 IMAD.WIDE.U32 R10, R9.reuse, 0x20, R38 ;  /* 0x00000020090a6825 */ /* 0x040fe200078e0026 */
[----:B------:R1:W5:Y:S03]  /*0ef0*/  @P4 LDG.E.128 R228, desc[UR12][R30.64+0x10] ;  /* 0x0000100c1ee44981 */ /* 0x000366000c1e1d00 */
[----:B------:R-:W-:Y:S01]  /*0f00*/  @P6 IMAD.WIDE.U32 R12, R9, 0x20, R40 ;  /* 0x00000020090c6825 */ /* 0x000fe200078e0028 */
        /* <DEDUP_REMOVED lines=10> */
[----:B--2---:R-:W2:Y:S04]  /*0fb0*/  @P0 LDG.E.128 R140, desc[UR12][R14.64] ;  /* 0x0000000c0e8c0981 */ /* 0x004ea8000c1e1d00 */
[----:B---3--:R-:W3:Y:S04]  /*0fc0*/  @P0 LDG.E.128 R136, desc[UR12][R14.64+0x10] ;  /* 0x0000100c0e880981 */ /* 0x008ee8000c1e1d00 */
[----:B----4-:R-:W4:Y:S04]  /*0fd0*/  @P1 LDG.E.128 R132, desc[UR12][R18.64] ;  /* 0x0000000c12841981 */ /* 0x010f28000c1e1d00 */
[----:B------:R-:W4:Y:S01]  /*0fe0*/  @P1 LDG.E.128 R44, desc[UR12][R18.64+0x10] ;  /* 0x0000100c122c1981 */ /* 0x000f22000c1e1d00 */
        /* <DEDUP_REMOVED lines=24> */
[----:B------:R-:W-:-:S02]  /*1170*/  @P6 CS2R R58, SRZ ;  /* 0x00000000003a6805 */ /* 0x000fc4000001ff00 */
[----:B------:R-:W-:Y:S02]  /*1180*/  @P6 CS2R R56, SRZ ;  /* 0x0000000000386805 */ /* 0x000fe4000001ff00 */
[----:B------:R-:W-:Y:S02]  /*1190*/  @P6 CS2R R62, SRZ ;  /* 0x00000000003e6805 */ /* 0x000fe4000001ff00 */
[----:B------:R-:W-:Y:S01]  /*11a0*/  @P6 CS2R R60, SRZ ;  /* 0x00000000003c6805 */ /* 0x000fe2000001ff00 */
[----:B--2---:R1:W-:Y:S04]  /*11b0*/  @P0 STL.64 [R1+0x30], R140 ;  /* 0x0000308c01000387 */ /* 0x0043e80000100a00 */
[----:B------:R1:W-:Y:S04]  /*11c0*/  @P0 STL.64 [R1+0x38], R142 ;  /* 0x0000388e01000387 */ /* 0x0003e80000100a00 */
[----:B---3--:R1:W-:Y:S04]  /*11d0*/  @P0 STL.64 [R1+0x20], R136 ;  /* 0x0000208801000387 */ /* 0x0083e80000100a00 */
[----:B------:R1:W-:Y:S04]  /*11e0*/  @P0 STL.64 [R1+0x28], R138 ;  /* 0x0000288a01000387 */ /* 0x0003e80000100a00 */
[----:B----4-:R1:W-:Y:S04]  /*11f0*/  @P1 STL.64 [R1+0x10], R132 ;  /* 0x0000108401001387 */ /* 0x0103e80000100a00 */
[----:B------:R1:W-:Y:S04]  /*1200*/  @P1 STL.64 [R1+0x18], R134 ;  /* 0x0000188601001387 */ /* 0x0003e80000100a00 */
[----:B------:R1:W-:Y:S04]  /*1210*/  @P1 STL.64 [R1], R44 ;  /* 0x0000002c01001387 */ /* 0x0003e80000100a00 */
[----:B------:R1:W-:Y:S02]  /*1220*/  @P1 STL.64 [R1+0x8], R46 ;  /* 0x0000082e01001387 */ /* 0x0003e40000100a00 */
.L_x_12808:
[----:B------:R-:W-:Y:S05]  /*1230*/  BSYNC.RECONVERGENT B0 ;  /* 0x0000000000007941 */ /* 0x000fea0003800200 */
.L_x_12806:
[----:B------:R-:W2:Y:S02]  /*1240*/  LDCU UR4, c[0x0][0x384] ;  /* 0x00007080ff0477ac */ /* 0x000ea40008000800 */
[----:B--2---:R-:W-:-:S06]  /*1250*/  UISETP.GE.AND UP0, UPT, UR22, UR4, UPT ;  /* 0x000000041600728c */ /* 0x004fcc000bf06270 */
[----:B------:R-:W-:-:S13]  /*1260*/  PLOP3.LUT P0, PT, PT, PT, UP0, 0x80, 0x8 ;  /* 0x000000000008781c */ /* 0x000fda0003f0f008 */
[----:B------:R-:W-:Y:S05]  /*1270*/  @P0 EXIT ;  /* 0x000000000000094d */ /* 0x000fea0003800000 */
[----:B------:R-:W-:Y:S01]  /*1280*/  IMAD.HI.U32 R9, R3, -0x2daee0ad, RZ ;  /* 0xd2511f5303097827 */ /* 0x000fe200078e00ff */
[----:B------:R-:W-:Y:S01]  /*1290*/  LOP3.LUT R17, R5, 0x7f, RZ, 0xc0, !PT ;  /* 0x0000007f05117812 */ /* 0x000fe200078ec0ff */
[----:B------:R-:W2:Y:S01]  /*12a0*/  LDCU UR23, c[0x0][0x404] ;  /* 0x00008080ff1777ac */ /* 0x000ea20008000800 */
[----:B------:R-:W-:Y:S01]  /*12b0*/  LOP3.LUT R6, R6, 0x3, RZ, 0xc0, !PT ;  /* 0x0000000306067812 */ /* 0x000fe200078ec0ff */
[C---:B01----:R-:W-:Y:S01]  /*12c0*/  IMAD.HI.U32 R10, R0.reuse, -0x326172a9, RZ ;  /* 0xcd9e8d57000a7827 */ /* 0x043fe200078e00ff */
[----:B------:R-:W-:Y:S01]  /*12d0*/  LOP3.LUT R9, R9, UR15, RZ, 0x3c, !PT ;  /* 0x0000000f09097c12 */ /* 0x000fe2000f8e3cff */
[----:B------:R-:W0:Y:S02]  /*12e0*/  LDCU UR24, c[0x0][0x388] ;  /* 0x00007100ff1877ac */ /* 0x000e240008000800 */
[----:B------:R-:W-:Y:S01]  /*12f0*/  IMAD R12, R0, -0x326172a9, RZ ;  /* 0xcd9e8d57000c7824 */ /* 0x000fe200078e02ff */
[----:B------:R-:W-:Y:S01]  /*1300*/  LOP3.LUT R10, R7, UR14, R10, 0x96, !PT ;  /* 0x0000000e070a7c12 */ /* 0x000fe2000f8e960a */
[----:B------:R-:W-:Y:S01]  /*1310*/  IMAD.HI.U32 R11, R9, -0x326172a9, RZ ;  /* 0xcd9e8d57090b7827 */ /* 0x000fe200078e00ff */
[----:B------:R-:W1:Y:S03]  /*1320*/  LDCU.U8 UR25, c[0x0][0x410] ;  /* 0x00008200ff1977ac */ /* 0x000e660008000000 */
[----:B------:R-:W-:Y:S01]  /*1330*/  IMAD R14, R3, -0x2daee0ad, RZ ;  /* 0xd2511f53030e7824 */ /* 0x000fe200078e02ff */
[----:B------:R-:W-:Y:S01]  /*1340*/  LOP3.LUT R11, R12, UR5, R11, 0x96, !PT ;  /* 0x000000050c0b7c12 */ /* 0x000fe2000f8e960b */
[C---:B------:R-:W-:Y:S01]  /*1350*/  IMAD.HI.U32 R13, R10.reuse, -0x2daee0ad, RZ ;  /* 0xd2511f530a0d7827 */ /* 0x040fe200078e00ff */
[----:B------:R-:W3:Y:S03]  /*1360*/  LDCU UR26, c[0x0][0x400] ;  /* 0x00008000ff1a77ac */ /* 0x000ee60008000800 */
[----:B------:R-:W-:Y:S01]  /*1370*/  IMAD R15, R10, -0x2daee0ad, RZ ;  /* 0xd2511f530a0f7824 */ /* 0x000fe200078e02ff */
[----:B------:R-:W-:Y:S01]  /*1380*/  LOP3.LUT R13, R14, UR6, R13, 0x96, !PT ;  /* 0x000000060e0d7c12 */ /* 0x000fe2000f8e960d */
[----:B------:R-:W-:Y:S01]  /*1390*/  IMAD.HI.U32 R10, R11, -0x2daee0ad, RZ ;  /* 0xd2511f530b0a7827 */ /* 0x000fe200078e00ff */
[----:B------:R-:W-:-:S03]  /*13a0*/  UPLOP3.LUT UP1, UPT, UPT, UPT, UPT, 0x40, 0x4 ;  /* 0x000000000004789c */ /* 0x000fc60003f2e870 */
        /* <DEDUP_REMOVED lines=24> */
[----:B------:R-:W4:Y:S01]  /*1530*/  LDCU.64 UR20, c[0x0][0x380] ;  /* 0x00007000ff1477ac */ /* 0x000f220008000a00 */
[----:B------:R-:W-:-:S04]  /*1540*/  IMAD.HI.U32 R10, R11, -0x2daee0ad, RZ ;  /* 0xd2511f530b0a7827 */ /* 0x000fc800078e00ff */
[----:B------:R-:W-:Y:S01]  /*1550*/  IMAD.HI.U32 R9, R12, -0x326172a9, RZ ;  /* 0xcd9e8d570c097827 */ /* 0x000fe200078e00ff */
[----:B------:R-:W-:-:S03]  /*1560*/  LOP3.LUT R10, R13, UR9, R10, 0x96, !PT ;  /* 0x000000090d0a7c12 */ /* 0x000fc6000f8e960a */
[----:B------:R-:W-:Y:S01]  /*1570*/  IMAD R12, R12, -0x326172a9, RZ ;  /* 0xcd9e8d570c0c7824 */ /* 0x000fe200078e02ff */
[----:B------:R-:W-:Y:S01]  /*1580*/  LOP3.LUT R9, R14, UR8, R9, 0x96, !PT ;  /* 0x000000080e097c12 */ /* 0x000fe2000f8e9609 */
[----:B------:R-:W-:Y:S02]  /*1590*/  IMAD R14, R11, -0x2daee0ad, RZ ;  /* 0xd2511f530b0e7824 */ /* 0x000fe400078e02ff */
[----:B------:R-:W-:-:S04]  /*15a0*/  IMAD.HI.U32 R11, R10, -0x326172a9, RZ ;  /* 0xcd9e8d570a0b7827 */ /* 0x000fc800078e00ff */
[----:B------:R-:W-:Y:S01]  /*15b0*/  IMAD.SHL.U32 R5, R5, 0x2, RZ ;  /* 0x0000000205057824 */ /* 0x000fe200078e00ff */
        /* <DEDUP_REMOVED lines=9> */
[----:B------:R-:W0:Y:S01]  /*1650*/  LDCU.128 UR8, c[0x0][0x3f0] ;  /* 0x00007e00ff0877ac */ /* 0x000e220008000c00 */
[----:B------:R-:W-:Y:S01]  /*1660*/  IMAD R12, R12, 0x8, R5 ;  /* 0x000000080c0c7824 */ /* 0x000fe200078e0205 */
[----:B------:R-:W-:Y:S01]  /*1670*/  VIMNMX R8, PT, PT, RZ, R8, !PT ;  /* 0x00000008ff087248 */ /* 0x000fe20007fe0100 */
[----:B------:R-:W-:-:S03]  /*1680*/  IMAD.HI.U32 R10, R13, -0x326172a9, RZ ;  /* 0xcd9e8d570d0a7827 */ /* 0x000fc600078e00ff */
[----:B------:R-:W-:Y:S01]  /*1690*/  I2FP.F32.U32 R12, R12 ;  /* 0x0000000c000c7245 */ /* 0x000fe20000201000 */
[----:B------:R-:W-:Y:S01]  /*16a0*/  IMAD.HI.U32 R4, R11, -0x2daee0ad, RZ ;  /* 0xd2511f530b047827 */ /* 0x000fe200078e00ff */
[----:B------:R-:W-:Y:S02]  /*16b0*/  LOP3.LUT R10, R15, UR18, R10, 0x96, !PT ;  /* 0x000000120f0a7c12 */ /* 0x000fe4000f8e960a */
[----:B------:R0:W0:Y:S01]  /*16c0*/  MUFU.RCP R211, R12 ;  /* 0x0000000c00d37308 */ /* 0x0000220000001000 */
[----:B------:R-:W-:Y:S01]  /*16d0*/  VIMNMX R8, PT, PT, R8, 0x20, PT ;  /* 0x0000002008087848 */ /* 0x000fe20003fe0100 */
[----:B------:R-:W-:Y:S01]  /*16e0*/  IMAD R14, R13, -0x326172a9, RZ ;  /* 0xcd9e8d570d0e7824 */ /* 0x000fe200078e02ff */
[----:B------:R-:W-:Y:S01]  /*16f0*/  LOP3.LUT R9, R9, UR19, R4, 0x96, !PT ;  /* 0x0000001309097c12 */ /* 0x000fe2000f8e9604 */
[----:B------:R-:W-:Y:S01]  /*1700*/  IMAD R11, R11, -0x2daee0ad, RZ ;  /* 0xd2511f530b0b7824 */ /* 0x000fe200078e02ff */
[----:B------:R-:W-:Y:S01]  /*1710*/  LEA R210, R8, R5, 0x3 ;  /* 0x0000000508d27211 */ /* 0x000fe200078e18ff */
[----:B------:R-:W-:Y:S01]  /*1720*/  IMAD.HI.U32 R4, R10, -0x2daee0ad, RZ ;  /* 0xd2511f530a047827 */ /* 0x000fe200078e00ff */
[----:B------:R-:W0:Y:S03]  /*1730*/  LDCU.64 UR18, c[0x0][0x3a0] ;  /* 0x00007400ff1277ac */ /* 0x000e260008000a00 */
[----:B------:R-:W-:Y:S01]  /*1740*/  IMAD.HI.U32 R13, R9, -0x326172a9, RZ ;  /* 0xcd9e8d57090d7827 */ /* 0x000fe200078e00ff */
[----:B------:R-:W-:-:S03]  /*1750*/  LOP3.LUT R4, R11, UR17, R4, 0x96, !PT ;  /* 0x000000110b047c12 */ /* 0x000fc6000f8e9604 */
[----:B------:R-:W-:Y:S01]  /*1760*/  IMAD R171, R10, -0x2daee0ad, RZ ;  /* 0xd2511f530aab7824 */ /* 0x000fe200078e02ff */
[----:B------:R-:W-:Y:S01]  /*1770*/  LOP3.LUT R5, R14, UR16, R13, 0x96, !PT ;  /* 0x000000100e057c12 */ /* 0x000fe2000f8e960d */
[----:B------:R-:W-:Y:S01]  /*1780*/  IMAD.MOV.U32 R8, RZ, RZ, RZ ;  /* 0x000000ffff087224 */ /* 0x000fe200078e00ff */
[----:B------:R-:W0:Y:S01]  /*1790*/  LDCU.64 UR16, c[0x0][0x408] ;  /* 0x00008100ff1077ac */ /* 0x000e220008000a00 */
[----:B-1234-:R-:W-:-:S07]  /*17a0*/  IMAD R10, R9, -0x326172a9, RZ ;  /* 0xcd9e8d57090a7824 */ /* 0x01efce00078e02ff */
.L_x_13534:
[----:B0-----:R-:W-:-:S06]  /*17b0*/  UIMAD.WIDE UR4, UR22, 0x4, UR8 ;  /* 0x00000004160478a5 */ /* 0x001fcc000f8e0208 */
[----:B-1234-:R-:W-:Y:S01]  /*17c0*/  IMAD.U32 R132, RZ, RZ, UR4 ;  /* 0x00000004ff847e24 */ /* 0x01efe2000f8e00ff */
        /* <DEDUP_REMOVED lines=15> */
[----:B------:R-:W-:-:S04]  /*18c0*/  @UP2 UIADD3 UR4, UPT, UPT, UR27, -0x1, URZ ;  /* 0xffffffff1b042890 */ /* 0x000fc8000fffe0ff */
[----:B------:R-:W-:-:S04]  /*18d0*/  @UP2 UIMAD UR4, UR4, UR24, URZ ;  /* 0x00000018040422a4 */ /* 0x000fc8000f8e02ff */
[----:B------:R-:W-:-:S04]  /*18e0*/  @UP2 USHF.R.S32.HI UR7, URZ, 0x1f, UR4 ;  /* 0x0000001fff072899 */ /* 0x000fc80008011404 */
[----:B------:R-:W-:Y:S01]  /*18f0*/  @UP2 ULEA.HI UR7, UR7, UR4, URZ, 0x3 ;  /* 0x0000000407072291 */ /* 0x000fe2000f8f18ff */
[----:B--2---:R-:W-:-:S05]  /*1900*/  R2UR UR4, R132 ;  /* 0x00000000840472ca */ /* 0x004fca00000e0000 */
[----:B------:R-:W-:-:S05]  /*1910*/  IMAD.U32 R132, RZ, RZ, UR7 ;  /* 0x00000007ff847e24 */ /* 0x000fca000f8e00ff */
[----:B0-----:R-:W-:Y:S01]  /*1920*/  @P0 LEA.HI.SX32 R172, R132, R252, 0x1d ;  /* 0x000000fc84ac0211 */ /* 0x001fe200078feaff */
[----:B------:R-:W-:Y:S01]  /*1930*/  IMAD.U32 R132, RZ, RZ, UR6 ;  /* 0x00000006ff847e24 */ /* 0x000fe2000f8e00ff */
[----:B------:R-:W-:-:S04]  /*1940*/  ISETP.GE.U32.AND P0, PT, R2, 0x80, PT ;  /* 0x000000800200780c */ /* 0x000fc80003f06070 */
[----:B------:R-:W-:-:S09]  /*1950*/  LEA.HI.SX32 R173, R132, R252, 0x1d ;  /* 0x000000fc84ad7211 */ /* 0x000fd200078feaff */
[----:B-----5:R-:W-:Y:S05]  /*1960*/  @!P0 BRA `(.L_x_12810) ;  /* 0x0000006c00748947 */ /* 0x020fea0003800000 */
[----:B------:R-:W-:-:S04]  /*1970*/  UISETP.NE.U32.AND UP0, UPT, UR18, URZ, UPT ;  /* 0x000000ff1200728c */ /* 0x000fc8000bf05070 */
[----:B------:R-:W-:Y:S01]  /*1980*/  UISETP.NE.AND.EX UP0, UPT, UR19, URZ, UPT, UP0 ;  /* 0x000000ff1300728c */ /* 0x000fe2000bf05300 */
[----:B------:R-:W-:Y:S10]  /*1990*/  BRA.U !UP2, `(.L_x_12811) ;  /* 0x000000010a0c7547 */ /* 0x000ff4000b800000 */
[----:B------:R-:W0:Y:S02]  /*19a0*/  LDC.64 R44, c[0x0][0x390] ;  /* 0x0000e400ff2c7b82 */ /* 0x000e240000000a00 */
[----:B0-----:R-:W-:-:S06]  /*19b0*/  IMAD.WIDE.U32 R44, R172, 0x10, R44 ;  /* 0x00000010ac2c7825 */ /* 0x001fcc00078e002c */
[----:B------:R-:W5:Y:S02]  /*19c0*/  LDG.E.128 R44, desc[UR12][R44.64] ;  /* 0x0000000c2c2c7981 */ /* 0x000f64000c1e1d00 */
.L_x_12811:
        /* <DEDUP_REMOVED lines=25> */
.L_x_12816:
        /* <DEDUP_REMOVED lines=12> */
.L_x_12818:
[----:B------:R-:W-:Y:S05]  /*1c20*/  BSYNC.RECONVERGENT B2 ;  /* 0x0000000000027941 */ /* 0x000fea0003800200 */
.L_x_12817:
        /* <DEDUP_REMOVED lines=61> */
.L_x_12815:
[----:B------:R-:W-:Y:S05]  /*2000*/  BSYNC.RECONVERGENT B1 ;  /* 0x0000000000017941 */ /* 0x000fea0003800200 */
.L_x_12814:
        /* <DEDUP_REMOVED lines=11> */
.L_x_12813:
        /* <DEDUP_REMOVED lines=22> */
.L_x_12822:
        /* <DEDUP_REMOVED lines=12> */
.L_x_12824:
[----:B------:R-:W-:Y:S05]  /*22e0*/  BSYNC.RECONVERGENT B2 ;  /* 0x0000000000027941 */ /* 0x000fea0003800200 */
.L_x_12823:
        /* <DEDUP_REMOVED lines=60> */
[----:B------:R-:W-:Y:S01]  /*26b0*/  IMAD.MOV.U32 R12, RZ, RZ, R14 ;  /* 0x000000ffff0c7224 */ /* 0x000fe200078e000e */
[----:B------:R-:W-:-:S07]  /*26c0*/  LOP3.LUT R5, R134, UR5, R13, 0x96, !PT ;  /* 0x0000000586057c12 */ /* 0x000fce000f8e960d */
.L_x_12821:
[----:B------:R-:W-:Y:S05]  /*26d0*/  BSYNC.RECONVERGENT B1 ;  /* 0x0000000000017941 */ /* 0x000fea0003800200 */
.L_x_12820:
[----:B------:R-:W-:Y:S01]  /*26e0*/  HFMA2 R13, -RZ, RZ, 0.1171875, 0 ;  /* 0x2f800000ff0d7431 */ /* 0x000fe200000001ff */
[----:B------:R-:W-:-:S05]  /*26f0*/  I2FP.F32.U32 R12, R12 ;  /* 0x0000000c000c7245 */ /* 0x000fca0000201000 */
[----:B------:R-:W-:Y:S01]  /*2700*/  FFMA.FTZ R12, R12, R13, 1.1641532182693481445e-10 ;  /* 0x2f0000000c0c7423 */ /* 0x000fe2000001000d */
[----:B------:R-:W-:-:S04]  /*2710*/  PRMT R13, R40, 0x7632, R13 ;  /* 0x00007632280d7816 */ /* 0x000fc8000000000d */
[----:B------:R-:W-:Y:S01]  /*2720*/  FSETP.GTU.FTZ.AND P2, PT, R12, UR23, PT ;  /* 0x000000170c007c0b */ /* 0x000fe2000bf5c000 */
[----:B------:R-:W-:Y:S01]  /*2730*/  IMAD.U32 R13, R13, 0x10000, RZ ;  /* 0x000100000d0d7824 */ /* 0x000fe200078e00ff */
[----:B-----5:R-:W-:-:S05]  /*2740*/  PRMT R12, R44, 0x7632, R12 ;  /* 0x000076322c0c7816 */ /* 0x020fca000000000c */
[----:B------:R-:W-:-:S04]  /*2750*/  IMAD.U32 R12, R12, 0x10000, RZ ;  /* 0x000100000c0c7824 */ /* 0x000fc800078e00ff */
[----:B------:R-:W-:-:S04]  /*2760*/  FMUL.FTZ R12, R12, UR17 ;  /* 0x000000110c0c7c20 */ /* 0x000fc80008410000 */
[----:B------:R-:W-:-:S05]  /*2770*/  FMUL.FTZ R12, R12, UR16 ;  /* 0x000000100c0c7c20 */ /* 0x000fca0008410000 */
[----:B------:R-:W-:-:S05]  /*2780*/  FSEL R12, R12, RZ, !P2 ;  /* 0x000000ff0c0c7208 */ /* 0x000fca0005000000 */
[----:B------:R-:W-:Y:S01]  /*2790*/  FFMA.FTZ R12, R12, R121, R13 ;  /* 0x000000790c0c7223 */ /* 0x000fe2000001000d */
[----:B------:R-:W-:-:S07]  /*27a0*/  SEL R13, RZ, 0x1, P2 ;  /* 0x00000001ff0d7807 */ /* 0x000fce0001000000 */
.L_x_12819:
        /* <DEDUP_REMOVED lines=21> */
.L_x_12828:
        /* <DEDUP_REMOVED lines=12> */
.L_x_12830:
[----:B------:R-:W-:Y:S05]  /*29c0*/  BSYNC.RECONVERGENT B2 ;  /* 0x0000000000027941 */ /* 0x000fea0003800200 */
.L_x_12829:
        /* <DEDUP_REMOVED lines=60> */
[----:B------:R-:W-:Y:S02]  /*2d90*/  LOP3.LUT R5, R174, UR5, R15, 0x96, !PT ;  /* 0x00000005ae057c12 */ /* 0x000fe4000f8e960f */
[----:B------:R-:W-:-:S07]  /*2da0*/  MOV R14, R6 ;  /* 0x00000006000e7202 */ /* 0x000fce0000000f00 */
.L_x_12827:
[----:B------:R-:W-:Y:S05]  /*2db0*/  BSYNC.RECONVERGENT B1 ;  /* 0x0000000000017941 */ /* 0x000fea0003800200 */
.L_x_12826:
        /* <DEDUP_REMOVED lines=10> */
[----:B------:R-:W-:-:S07]  /*2e60*/  FFMA.FTZ R14, R14, R122, R6 ;  /* 0x0000007a0e0e7223 */ /* 0x000fce0000010006 */
.L_x_12825:
        /* <DEDUP_REMOVED lines=22> */
.L_x_12834:
        /* <DEDUP_REMOVED lines=12> */
.L_x_12836:
[----:B------:R-:W-:Y:S05]  /*3090*/  BSYNC.RECONVERGENT B2 ;  /* 0x0000000000027941 */ /* 0x000fea0003800200 */
.L_x_12835:
        /* <DEDUP_REMOVED lines=62> */
.L_x_12833:
[----:B------:R-:W-:Y:S05]  /*3480*/  BSYNC.RECONVERGENT B1 ;  /* 0x0000000000017941 */ /* 0x000fea0003800200 */
.L_x_12832:
[----:B------:R-:W-:Y:S01]  /*3490*/  I2FP.F32.U32 R16, R16 ;  /* 0x0000001000107245 */ /* 0x000fe20000201000 */
[----:B------:R-:W-:-:S04]  /*34a0*/  IMAD.MOV.U32 R17, RZ, RZ, 0x2f800000 ;  /* 0x2f800000ff117424 */ /* 0x000fc800078e00ff */
[----:B------:R-:W-:Y:S01]  /*34b0*/  FFMA.FTZ R16, R16, R17, 1.1641532182693481445e-10 ;  /* 0x2f00000010107423 */ /* 0x000fe20000010011 */
[----:B------:R-:W-:-:S04]  /*34c0*/  PRMT R17, R41, 0x7632, R17 ;  /* 0x0000763229117816 */ /* 0x000fc80000000011 */
[----:B------:R-:W-:Y:S02]  /*34d0*/  FSETP.GTU.FTZ.AND P2, PT, R16, UR23, PT ;  /* 0x0000001710007c0b */ /* 0x000fe4000bf5c000 */
[----:B-----5:R-:W-:Y:S02]  /*34e0*/  PRMT R16, R45, 0x7632, R16 ;  /* 0x000076322d107816 */ /* 0x020fe40000000010 */
[----:B------:R-:W-:-:S03]  /*34f0*/  SHF.L.U32 R17, R17, 0x10, RZ ;  /* 0x0000001011117819 */ /* 0x000fc600000006ff */
[----:B------:R-:W-:-:S04]  /*3500*/  IMAD.U32 R16, R16, 0x10000, RZ ;  /* 0x0001000010107824 */ /* 0x000fc800078e00ff */
[----:B------:R-:W-:-:S04]  /*3510*/  FMUL.FTZ R16, R16, UR17 ;  /* 0x0000001110107c20 */ /* 0x000fc80008410000 */
[----:B------:R-:W-:-:S05]  /*3520*/  FMUL.FTZ R16, R16, UR16 ;  /* 0x0000001010107c20 */ /* 0x000fca0008410000 */
[----:B------:R-:W-:-:S05]  /*3530*/  FSEL R16, R16, RZ, !P2 ;  /* 0x000000ff10107208 */ /* 0x000fca0005000000 */
[----:B------:R-:W-:Y:S01]  /*3540*/  FFMA.FTZ R16, R16, R123, R17 ;  /* 0x0000007b10107223 */ /* 0x000fe20000010011 */
[----:B------:R-:W-:-:S07]  /*3550*/  SEL R17, RZ, 0x1, P2 ;  /* 0x00000001ff117807 */ /* 0x000fce0001000000 */
.L_x_12831:
        /* <DEDUP_REMOVED lines=21> */
.L_x_12840:
        /* <DEDUP_REMOVED lines=12> */
.L_x_12842:
[----:B------:R-:W-:Y:S05]  /*3770*/  BSYNC.RECONVERGENT B2 ;  /* 0x0000000000027941 */ /* 0x000fea0003800200 */
.L_x_12841:
        /* <DEDUP_REMOVED lines=60> */
[----:B------:R-:W-:Y:S01]  /*3b40*/  MOV R10, R18 ;  /* 0x00000012000a7202 */ /* 0x000fe20000000f00 */
[----:B------:R-:W-:-:S07]  /*3b50*/  IMAD.MOV.U32 R18, RZ, RZ, R6 ;  /* 0x000000ffff127224 */ /* 0x000fce00078e0006 */
.L_x_12839:
[----:B------:R-:W-:Y:S05]  /*3b60*/  BSYNC.RECONVERGENT B1 ;  /* 0x0000000000017941 */ /* 0x000fea0003800200 */
.L_x_12838:
[----:B------:R-:W-:Y:S01]  /*3b70*/  I2FP.F32.U32 R6, R18 ;  /* 0x0000001200067245 */ /* 0x000fe20000201000 */
[----:B------:R-:W-:-:S05]  /*3b80*/  HFMA2 R18, -RZ, RZ, 0.1171875, 0 ;  /* 0x2f800000ff127431 */ /* 0x000fca00000001ff */
[----:B------:R-:W-:Y:S01]  /*3b90*/  FFMA.FTZ R6, R6, R18, 1.1641532182693481445e-10 ;  /* 0x2f00000006067423 */ /* 0x000fe20000010012 */
[----:B------:R-:W-:-:S04]  /*3ba0*/  IMAD.U32 R18, R42, 0x10000, RZ ;  /* 0x000100002a127824 */ /* 0x000fc800078e00ff */
[----:B------:R-:W-:Y:S01]  /*3bb0*/  FSETP.GTU.FTZ.AND P2, PT, R6, UR23, PT ;  /* 0x0000001706007c0b */ /* 0x000fe2000bf5c000 */
[----:B-----5:R-:W-:-:S04]  /*3bc0*/  IMAD.U32 R6, R46, 0x10000, RZ ;  /* 0x000100002e067824 */ /* 0x020fc800078e00ff */
[----:B------:R-:W-:-:S04]  /*3bd0*/  FMUL.FTZ R6, R6, UR17 ;  /* 0x0000001106067c20 */ /* 0x000fc80008410000 */
[----:B------:R-:W-:-:S05]  /*3be0*/  FMUL.FTZ R6, R6, UR16 ;  /* 0x0000001006067c20 */ /* 0x000fca0008410000 */
[----:B------:R-:W-:-:S05]  /*3bf0*/  FSEL R6, R6, RZ, !P2 ;  /* 0x000000ff06067208 */ /* 0x000fca0005000000 */
[----:B------:R-:W-:Y:S01]  /*3c00*/  FFMA.FTZ R18, R6, R116, R18 ;  /* 0x0000007406127223 */ /* 0x000fe20000010012 */
[----:B------:R-:W-:-:S04]  /*3c10*/  SEL R6, RZ, 0x1, P2 ;  /* 0x00000001ff067807 */ /* 0x000fc80001000000 */
[----:B------:R-:W-:-:S07]  /*3c20*/  PRMT R19, R6, 0x7610, R19 ;  /* 0x0000761006137816 */ /* 0x000fce0000000013 */
.L_x_12837:
[----:B------:R-:W-:Y:S01]  /*3c30*/  @!P1 PRMT R6, R42, 0x7632, R6 ;  /* 0x000076322a069816 */ /* 0x000fe20000000006 */
[----:B------:R-:W-:Y:S01]  /*3c40*/  @!P1 IMAD.MOV.U32 R24, RZ, RZ, R174 ;  /* 0x000000ffff189224 */ /* 0x000fe200078e00ae */
[----:B------:R-:W-:Y:S02]  /*3c50*/  F2FP.BF16.F32.PACK_AB R134, RZ, R18 ;  /* 0x00000012ff86723e */ /* 0x000fe400000010ff */
        /* <DEDUP_REMOVED lines=19> */
.L_x_12846:
        /* <DEDUP_REMOVED lines=12> */
.L_x_12848:
[----:B------:R-:W-:Y:S05]  /*3e50*/  BSYNC.RECONVERGENT B2 ;  /* 0x0000000000027941 */ /* 0x000fea0003800200 */
.L_x_12847:
        /* <DEDUP_REMOVED lines=62> */
.L_x_12845:
[----:B------:R-:W-:Y:S05]  /*4240*/  BSYNC.RECONVERGENT B1 ;  /* 0x0000000000017941 */ /* 0x000fea0003800200 */
.L_x_12844:
[----:B------:R-:W-:Y:S01]  /*4250*/  I2FP.F32.U32 R20, R20 ;  /* 0x0000001400147245 */ /* 0x000fe20000201000 */
[----:B------:R-:W-:-:S04]  /*4260*/  IMAD.MOV.U32 R21, RZ, RZ, 0x2f800000 ;  /* 0x2f800000ff157424 */ /* 0x000fc800078e00ff */
[----:B------:R-:W-:Y:S01]  /*4270*/  FFMA.FTZ R20, R20, R21, 1.1641532182693481445e-10 ;  /* 0x2f00000014147423 */ /* 0x000fe20000010015 */
[----:B------:R-:W-:-:S04]  /*4280*/  PRMT R21, R42, 0x7632, R21 ;  /* 0x000076322a157816 */ /* 0x000fc80000000015 */
[----:B------:R-:W-:Y:S01]  /*4290*/  FSETP.GTU.FTZ.AND P2, PT, R20, UR23, PT ;  /* 0x0000001714007c0b */ /* 0x000fe2000bf5c000 */
[----:B------:R-:W-:Y:S01]  /*42a0*/  IMAD.U32 R21, R21, 0x10000, RZ ;  /* 0x0001000015157824 */ /* 0x000fe200078e00ff */
[----:B-----5:R-:W-:-:S04]  /*42b0*/  PRMT R20, R46, 0x7632, R20 ;  /* 0x000076322e147816 */ /* 0x020fc80000000014 */
[----:B------:R-:W-:-:S05]  /*42c0*/  SHF.L.U32 R20, R20, 0x10, RZ ;  /* 0x0000001014147819 */ /* 0x000fca00000006ff */
[----:B------:R-:W-:-:S04]  /*42d0*/  FMUL.FTZ R20, R20, UR17 ;  /* 0x0000001114147c20 */ /* 0x000fc80008410000 */
[----:B------:R-:W-:-:S05]  /*42e0*/  FMUL.FTZ R20, R20, UR16 ;  /* 0x0000001014147c20 */ /* 0x000fca0008410000 */
[----:B------:R-:W-:-:S05]  /*42f0*/  FSEL R20, R20, RZ, !P2 ;  /* 0x000000ff14147208 */ /* 0x000fca0005000000 */
[----:B------:R-:W-:Y:S01]  /*4300*/  FFMA.FTZ R20, R20, R117, R21 ;  /* 0x0000007514147223 */ /* 0x000fe20000010015 */
[----:B------:R-:W-:-:S07]  /*4310*/  SEL R21, RZ, 0x1, P2 ;  /* 0x00000001ff157807 */ /* 0x000fce0001000000 */
.L_x_12843:
        /* <DEDUP_REMOVED lines=21> */
.L_x_12852:
        /* <DEDUP_REMOVED lines=12> */
.L_x_12854:
[----:B------:R-:W-:Y:S05]  /*4530*/  BSYNC.RECONVERGENT B2 ;  /* 0x0000000000027941 */ /* 0x000fea0003800200 */
.L_x_12853:
        /* <DEDUP_REMOVED lines=62> */
.L_x_12851:
[----:B------:R-:W-:Y:S05]  /*4920*/  BSYNC.RECONVERGENT B1 ;  /* 0x0000000000017941 */ /* 0x000fea0003800200 */
.L_x_12850:
[----:B------:R-:W-:Y:S01]  /*4930*/  I2FP.F32.U32 R6, R22 ;  /* 0x0000001600067245 */ /* 0x000fe20000201000 */
[----:B------:R-:W-:-:S04]  /*4940*/  IMAD.MOV.U32 R22, RZ, RZ, 0x2f800000 ;  /* 0x2f800000ff167424 */ /* 0x000fc800078e00ff */
[----:B------:R-:W-:Y:S01]  /*4950*/  FFMA.FTZ R6, R6, R22, 1.1641532182693481445e-10 ;  /* 0x2f00000006067423 */ /* 0x000fe20000010016 */
[----:B------:R-:W-:-:S04]  /*4960*/  SHF.L.U32 R22, R43, 0x10, RZ ;  /* 0x000000102b167819 */ /* 0x000fc800000006ff */
        /* <DEDUP_REMOVED lines=8> */
.L_x_12849:
[----:B------:R-:W-:Y:S02]  /*49f0*/  @!P1 PRMT R6, R43, 0x7632, R6 ;  /* 0x000076322b069816 */ /* 0x000fe40000000006 */
[----:B------:R-:W-:Y:S02]  /*4a00*/  F2FP.BF16.F32.PACK_AB R179, RZ, R22 ;  /* 0x00000016ffb3723e */ /* 0x000fe400000010ff */
[----:B------:R-:W-:Y:S01]  /*4a10*/  @!P1 MOV R176, R178 ;  /* 0x000000b200b09202 */ /* 0x000fe20000000f00 */
[----:B------:R-:W-:Y:S02]  /*4a20*/  @!P1 IMAD.U32 R24, R6, 0x10000, RZ ;  /* 0x0001000006189824 */ /* 0x000fe400078e00ff */
        /* <DEDUP_REMOVED lines=18> */
.L_x_12858:
        /* <DEDUP_REMOVED lines=12> */
.L_x_12860:
[----:B------:R-:W-:Y:S05]  /*4c10*/  BSYNC.RECONVERGENT B2 ;  /* 0x0000000000027941 */ /* 0x000fea0003800200 */
.L_x_12859:
        /* <DEDUP_REMOVED lines=58> */
[----:B------:R-:W-:Y:S01]  /*4fc0*/  IMAD.MOV.U32 R6, RZ, RZ, RZ ;  /* 0x000000ffff067224 */ /* 0x000fe200078e00ff */
[----:B------:R-:W-:Y:S01]  /*4fd0*/  MOV R10, R24 ;  /* 0x00000018000a7202 */ /* 0x000fe20000000f00 */
[----:B------:R-:W-:Y:S01]  /*4fe0*/  IMAD.MOV.U32 R24, RZ, RZ, R178 ;  /* 0x000000ffff187224 */ /* 0x000fe200078e00b2 */
[----:B------:R-:W-:-:S07]  /*4ff0*/  LOP3.LUT R5, R174, UR5, R25, 0x96, !PT ;  /* 0x00000005ae057c12 */ /* 0x000fce000f8e9619 */
.L_x_12857:
[----:B------:R-:W-:Y:S05]  /*5000*/  BSYNC.RECONVERGENT B1 ;  /* 0x0000000000017941 */ /* 0x000fea0003800200 */
.L_x_12856:
        /* <DEDUP_REMOVED lines=13> */
.L_x_12855:
[----:B------:R-:W-:Y:S02]  /*50e0*/  F2FP.BF16.F32.PACK_AB R174, RZ, R24 ;  /* 0x00000018ffae723e */ /* 0x000fe400000010ff */
[----:B------:R-:W-:Y:S02]  /*50f0*/  PRMT R132, R132, 0x5410, R135 ;  /* 0x0000541084847816 */ /* 0x000fe40000000087 */
[----:B------:R-:W-:Y:S02]  /*5100*/  PRMT R134, R134, 0x5410, R177 ;  /* 0x0000541086867816 */ /* 0x000fe400000000b1 */
[----:B------:R-:W-:Y:S02]  /*5110*/  PRMT R133, R133, 0x5410, R171 ;  /* 0x0000541085857816 */ /* 0x000fe400000000ab */
[----:B------:R-:W-:Y:S01]  /*5120*/  PRMT R135, R179, 0x5410, R174 ;  /* 0x00005410b3877816 */ /* 0x000fe200000000ae */
[----:B------:R-:W-:Y:S06]  /*5130*/  BRA `(.L_x_12861) ;  /* 0x0000003400147947 */ /* 0x000fec0003800000 */
.L_x_12812:
        /* <DEDUP_REMOVED lines=20> */
.L_x_12865:
        /* <DEDUP_REMOVED lines=12> */
.L_x_12867:
[----:B------:R-:W-:Y:S05]  /*5340*/  BSYNC.RECONVERGENT B2 ;  /* 0x0000000000027941 */ /* 0x000fea0003800200 */
.L_x_12866:
        /* <DEDUP_REMOVED lines=61> */
.L_x_12864:
[----:B------:R-:W-:Y:S05]  /*5720*/  BSYNC.RECONVERGENT B1 ;  /* 0x0000000000017941 */ /* 0x000fea0003800200 */
.L_x_12863:
[----:B------:R-:W-:Y:S01]  /*5730*/  I2FP.F32.U32 R6, R9 ;  /* 0x0000000900067245 */ /* 0x000fe20000201000 */
[----:B------:R-:W-:-:S04]  /*5740*/  IMAD.MOV.U32 R9, RZ, RZ, 0x2f800000 ;  /* 0x2f800000ff097424 */ /* 0x000fc800078e00ff */
[----:B------:R-:W-:Y:S01]  /*5750*/  FFMA.FTZ R6, R6, R9, 1.1641532182693481445e-10 ;  /* 0x2f00000006067423 */ /* 0x000fe20000010009 */
[----:B-----5:R-:W-:-:S04]  /*5760*/  IMAD.U32 R9, R44, 0x10000, RZ ;  /* 0x000100002c097824 */ /* 0x020fc800078e00ff */
[----:B------:R-:W-:Y:S01]  /*5770*/  FMUL.FTZ R9, R9, UR17 ;  /* 0x0000001109097c20 */ /* 0x000fe20008410000 */
[----:B------:R-:W-:-:S03]  /*5780*/  FSETP.GTU.FTZ.AND P1, PT, R6, UR23, PT ;  /* 0x0000001706007c0b */ /* 0x000fc6000bf3c000 */
[----:B------:R-:W-:Y:S01]  /*5790*/  FMUL.FTZ R9, R9, UR16 ;  /* 0x0000001009097c20 */ /* 0x000fe20008410000 */
[----:B------:R-:W-:-:S04]  /*57a0*/  SEL R11, RZ, 0x1, P1 ;  /* 0x00000001ff0b7807 */ /* 0x000fc80000800000 */
[----:B------:R-:W-:-:S05]  /*57b0*/  FSEL R9, R9, RZ, !P1 ;  /* 0x000000ff09097208 */ /* 0x000fca0004800000 */
[----:B------:R-:W-:-:S07]  /*57c0*/  FMUL.FTZ R9, R9, R120 ;  /* 0x0000007809097220 */ /* 0x000fce0000410000 */
.L_x_12862:
        /* <DEDUP_REMOVED lines=17> */
.L_x_12871:
        /* <DEDUP_REMOVED lines=12> */
.L_x_12873:
[----:B------:R-:W-:Y:S05]  /*59a0*/  BSYNC.RECONVERGENT B2 ;  /* 0x0000000000027941 */ /* 0x000fea0003800200 */
.L_x_12872:
        /* <DEDUP_REMOVED lines=62> */
.L_x_12870:
[----:B------:R-:W-:Y:S05]  /*5d90*/  BSYNC.RECONVERGENT B1 ;  /* 0x0000000000017941 */ /* 0x000fea0003800200 */
.L_x_12869:
        /* <DEDUP_REMOVED lines=11> */
.L_x_12868:
        /* <DEDUP_REMOVED lines=17> */
.L_x_12877:
        /* <DEDUP_REMOVED lines=12> */
.L_x_12879:
[----:B------:R-:W-:Y:S05]  /*6020*/  BSYNC.RECONVERGENT B2 ;  /* 0x0000000000027941 */ /* 0x000fea0003800200 */
.L_x_12878:
        /* <DEDUP_REMOVED lines=51> */
[----:B------:R-:W-:Y:S01]  /*6360*/  IMAD.WIDE.U32 R174, R6, -0x326172a9, RZ ;  /* 0xcd9e8d5706ae7825 */ /* 0x000fe200078e00ff */
[----:B------:R-:W-:-:S04]  /*6370*/  MOV R6, R176 ;  /* 0x000000b000067202 */ /* 0x000fc80000000f00 */
        /* <DEDUP_REMOVED lines=9> */
.L_x_12876:
[----:B------:R-:W-:Y:S05]  /*6410*/  BSYNC.RECONVERGENT B1 ;  /* 0x0000000000017941 */ /* 0x000fea0003800200 */
.L_x_12875:
        /* <DEDUP_REMOVED lines=8> */
[----:B------:R-:W-:-:S05]  /*64a0*/  FSEL R14, R6, RZ, !P1 ;  /* 0x000000ff060e7208 */ /* 0x000fca0004800000 */
[----:B------:R-:W-:-:S07]  /*64b0*/  FMUL.FTZ R14, R14, R122 ;  /* 0x0000007a0e0e7220 */ /* 0x000fce0000410000 */
.L_x_12874:
        /* <DEDUP_REMOVED lines=17> */
.L_x_12883:
        /* <DEDUP_REMOVED lines=12> */
.L_x_12885:
[----:B------:R-:W-:Y:S05]  /*6690*/  BSYNC.RECONVERGENT B2 ;  /* 0x0000000000027941 */ /* 0x000fea0003800200 */
.L_x_12884:
        /* <DEDUP_REMOVED lines=62> */
.L_x_12882:
[----:B------:R-:W-:Y:S05]  /*6a80*/  BSYNC.RECONVERGENT B1 ;  /* 0x0000000000017941 */ /* 0x000fea0003800200 */
.L_x_12881:
        /* <DEDUP_REMOVED lines=11> */
.L_x_12880:
        /* <DEDUP_REMOVED lines=17> */
.L_x_12889:
        /* <DEDUP_REMOVED lines=12> */
.L_x_12891:
[----:B------:R-:W-:Y:S05]  /*6d10*/  BSYNC.RECONVERGENT B2 ;  /* 0x0000000000027941 */ /* 0x000fea0003800200 */
.L_x_12890:
        /* <DEDUP_REMOVED lines=54> */
[----:B------:R-:W-:Y:S01]  /*7080*/  IMAD.WIDE.U32 R18, R6, -0x2daee0ad, RZ ;  /* 0xd2511f5306127825 */ /* 0x000fe200078e00ff */
[----:B------:R-:W-:-:S03]  /*7090*/  MOV R6, R176 ;  /* 0x000000b000067202 */ /* 0x000fc60000000f00 */
[----:B------:R-:W-:Y:S01]  /*70a0*/  IMAD.MOV.U32 R176, RZ, RZ, R18 ;  /* 0x000000ffffb07224 */ /* 0x000fe200078e0012 */
[----:B------:R-:W-:Y:S01]  /*70b0*/  LOP3.LUT R4, R4, UR5, R19, 0x96, !PT ;  /* 0x0000000504047c12 */ /* 0x000fe2000f8e9613 */
[----:B------:R-:W-:Y:S01]  /*70c0*/  UIADD3 UR5, UPT, UPT, UR14, -0x700cb87f, URZ ;  /* 0x8ff347810e057890 */ /* 0x000fe2000fffe0ff */
[----:B------:R-:W-:-:S04]  /*70d0*/  IMAD.WIDE.U32 R18, R5, -0x326172a9, RZ ;  /* 0xcd9e8d5705127825 */ /* 0x000fc800078e00ff */
[----:B------:R-:W-:Y:S01]  /*70e0*/  IMAD.MOV.U32 R10, RZ, RZ, R18 ;  /* 0x000000ffff0a7224 */ /* 0x000fe200078e0012 */
[----:B------:R-:W-:-:S07]  /*70f0*/  LOP3.LUT R5, R174, UR5, R19, 0x96, !PT ;  /* 0x00000005ae057c12 */ /* 0x000fce000f8e9613 */
.L_x_12888:
[----:B------:R-:W-:Y:S05]  /*7100*/  BSYNC.RECONVERGENT B1 ;  /* 0x0000000000017941 */ /* 0x000fea0003800200 */
.L_x_12887:
[----:B------:R-:W-:Y:S01]  /*7110*/  I2FP.F32.U32 R6, R6 ;  /* 0x0000000600067245 */ /* 0x000fe20000201000 */
[----:B------:R-:W-:-:S04]  /*7120*/  IMAD.MOV.U32 R18, RZ, RZ, 0x2f800000 ;  /* 0x2f800000ff127424 */ /* 0x000fc800078e00ff */
[----:B------:R-:W-:-:S05]  /*7130*/  FFMA.FTZ R6, R6, R18, 1.1641532182693481445e-10 ;  /* 0x2f00000006067423 */ /* 0x000fca0000010012 */
[----:B------:R-:W-:Y:S01]  /*7140*/  FSETP.GTU.FTZ.AND P1, PT, R6, UR23, PT ;  /* 0x0000001706007c0b */ /* 0x000fe2000bf3c000 */
[----:B-----5:R-:W-:-:S04]  /*7150*/  IMAD.U32 R6, R46, 0x10000, RZ ;  /* 0x000100002e067824 */ /* 0x020fc800078e00ff */
[----:B------:R-:W-:-:S04]  /*7160*/  FMUL.FTZ R6, R6, UR17 ;  /* 0x0000001106067c20 */ /* 0x000fc80008410000 */
[----:B------:R-:W-:-:S05]  /*7170*/  FMUL.FTZ R6, R6, UR16 ;  /* 0x0000001006067c20 */ /* 0x000fca0008410000 */
[----:B------:R-:W-:Y:S02]  /*7180*/  FSEL R18, R6, RZ, !P1 ;  /* 0x000000ff06127208 */ /* 0x000fe40004800000 */
[----:B------:R-:W-:-:S03]  /*7190*/  SEL R6, RZ, 0x1, P1 ;  /* 0x00000001ff067807 */ /* 0x000fc60000800000 */
[----:B------:R-:W-:Y:S01]  /*71a0*/  FMUL.FTZ R18, R18, R116 ;  /* 0x0000007412127220 */ /* 0x000fe20000410000 */
[----:B------:R-:W-:-:S07]  /*71b0*/  PRMT R19, R6, 0x7610, R19 ;  /* 0x0000761006137816 */ /* 0x000fce0000000013 */
.L_x_12886:
        /* <DEDUP_REMOVED lines=17> */
.L_x_12895:
        /* <DEDUP_REMOVED lines=12> */
.L_x_12897:
[----:B------:R-:W-:Y:S05]  /*7390*/  BSYNC.RECONVERGENT B2 ;  /* 0x0000000000027941 */ /* 0x000fea0003800200 */
.L_x_12896:
        /* <DEDUP_REMOVED lines=62> */
.L_x_12894:
[----:B------:R-:W-:Y:S05]  /*7780*/  BSYNC.RECONVERGENT B1 ;  /* 0x0000000000017941 */ /* 0x000fea0003800200 */
.L_x_12893:
        /* <DEDUP_REMOVED lines=11> */
.L_x_12892:
        /* <DEDUP_REMOVED lines=17> */
.L_x_12901:
        /* <DEDUP_REMOVED lines=12> */
.L_x_12903:
[----:B------:R-:W-:Y:S05]  /*7a10*/  BSYNC.RECONVERGENT B2 ;  /* 0x0000000000027941 */ /* 0x000fea0003800200 */
.L_x_12902:
        /* <DEDUP_REMOVED lines=60> */
[----:B------:R-:W-:Y:S01]  /*7de0*/  LOP3.LUT R5, R174, UR5, R23, 0x96, !PT ;  /* 0x00000005ae057c12 */ /* 0x000fe2000f8e9617 */
[----:B------:R-:W-:-:S07]  /*7df0*/  HFMA2 R174, -RZ, RZ, 0, 0 ;  /* 0x00000000ffae7431 */ /* 0x000fce00000001ff */
.L_x_12900:
[----:B------:R-:W-:Y:S05]  /*7e00*/  BSYNC.RECONVERGENT B1 ;  /* 0x0000000000017941 */ /* 0x000fea0003800200 */
.L_x_12899:
        /* <DEDUP_REMOVED lines=11> */
.L_x_12898:
        /* <DEDUP_REMOVED lines=17> */
.L_x_12907:
        /* <DEDUP_REMOVED lines=12> */
.L_x_12909:
[----:B------:R-:W-:Y:S05]  /*8090*/  BSYNC.RECONVERGENT B2 ;  /* 0x0000000000027941 */ /* 0x000fea0003800200 */
.L_x_12908:
        /* <DEDUP_REMOVED lines=53> */
[----:B------:R-:W-:-:S03]  /*83f0*/  MOV R175, R176 ;  /* 0x000000b000af7202 */ /* 0x000fc60000000f00 */
[----:B------:R-:W-:-:S04]  /*8400*/  IMAD.WIDE.U32 R24, R6, -0x2daee0ad, RZ ;  /* 0xd2511f5306187825 */ /* 0x000fc800078e00ff */
[----:B------:R-:W-:Y:S02]  /*8410*/  HFMA2 R6, -RZ, RZ, 0, 0 ;  /* 0x00000000ff067431 */ /* 0x000fe400000001ff */
[----:B------:R-:W-:Y:S01]  /*8420*/  IMAD.MOV.U32 R176, RZ, RZ, R24 ;  /* 0x000000ffffb07224 */ /* 0x000fe200078e0018 */
[----:B------:R-:W-:Y:S01]  /*8430*/  LOP3.LUT R4, R4, UR5, R25, 0x96, !PT ;  /* 0x0000000504047c12 */ /* 0x000fe2000f8e9619 */
[----:B------:R-:W-:Y:S01]  /*8440*/  UIADD3 UR5, UPT, UPT, UR14, -0x700cb87f, URZ ;  /* 0x8ff347810e057890 */ /* 0x000fe2000fffe0ff */
[----:B------:R-:W-:-:S04]  /*8450*/  IMAD.WIDE.U32 R24, R5, -0x326172a9, RZ ;  /* 0xcd9e8d5705187825 */ /* 0x000fc800078e00ff */
[----:B------:R-:W-:Y:S01]  /*8460*/  IMAD.MOV.U32 R10, RZ, RZ, R24 ;  /* 0x000000ffff0a7224 */ /* 0x000fe200078e0018 */
[----:B------:R-:W-:-:S07]  /*8470*/  LOP3.LUT R5, R174, UR5, R25, 0x96, !PT ;  /* 0x00000005ae057c12 */ /* 0x000fce000f8e9619 */
.L_x_12906:
[----:B------:R-:W-:Y:S05]  /*8480*/  BSYNC.RECONVERGENT B1 ;  /* 0x0000000000017941 */ /* 0x000fea0003800200 */
.L_x_12905:
        /* <DEDUP_REMOVED lines=11> */
.L_x_12904:
[----:B------:R-:W-:Y:S02]  /*8540*/  F2FP.BF16.F32.PACK_AB R174, RZ, R24 ;  /* 0x00000018ffae723e */ /* 0x000fe400000010ff */
[----:B------:R-:W-:Y:S02]  /*8550*/  PRMT R132, R132, 0x5410, R135 ;  /* 0x0000541084847816 */ /* 0x000fe40000000087 */
[----:B------:R-:W-:Y:S02]  /*8560*/  PRMT R134, R134, 0x5410, R177 ;  /* 0x0000541086867816 */ /* 0x000fe400000000b1 */
[----:B------:R-:W-:Y:S02]  /*8570*/  PRMT R133, R133, 0x5410, R171 ;  /* 0x0000541085857816 */ /* 0x000fe400000000ab */
[----:B------:R-:W-:-:S07]  /*8580*/  PRMT R135, R178, 0x5410, R174 ;  /* 0x00005410b2877816 */ /* 0x000fce00000000ae */
.L_x_12861:
[----:B------:R-:W0:Y:S01]  /*8590*/  LDC.64 R174, c[0x0][0x3a8] ;  /* 0x0000ea00ffae7b82 */ /* 0x000e220000000a00 */
[----:B------:R-:W-:Y:S01]  /*85a0*/  MOV R171, R176 ;  /* 0x000000b000ab7202 */ /* 0x000fe20000000f00 */
[----:B0-----:R-:W-:-:S05]  /*85b0*/  IMAD.WIDE.U32 R174, R173, 0x10, R174 ;  /* 0x00000010adae7825 */ /* 0x001fca00078e00ae */
[----:B------:R0:W-:Y:S01]  /*85c0*/  STG.E.128 desc[UR12][R174.64], R132 ;  /* 0x00000084ae007986 */ /* 0x0001e2000c101d0c */
[----:B------:R-:W-:Y:S05]  /*85d0*/  BRA.U !UP2, `(.L_x_12910) ;  /* 0x000000010a507547 */ /* 0x000fea000b800000 */
[----:B0-----:R-:W-:Y:S01]  /*85e0*/  IMAD.U32 R132, R23, 0x10000, RZ ;  /* 0x0001000017847824 */ /* 0x001fe200078e00ff */
[----:B------:R-:W-:Y:S02]  /*85f0*/  LOP3.LUT R133, R25, 0xffff, RZ, 0xc0, !PT ;  /* 0x0000ffff19857812 */ /* 0x000fe400078ec0ff */
[----:B------:R-:W-:Y:S02]  /*8600*/  LOP3.LUT R134, R15, 0xff, RZ, 0xc0, !PT ;  /* 0x000000ff0f867812 */ /* 0x000fe400078ec0ff */
[----:B------:R-:W-:Y:S02]  /*8610*/  LOP3.LUT R132, R132, 0xff0000, RZ, 0xc0, !PT ;  /* 0x00ff000084847812 */ /* 0x000fe400078ec0ff */
[----:B------:R-:W-:Y:S01]  /*8620*/  LOP3.LUT R174, R13, 0xff, RZ, 0xc0, !PT ;  /* 0x000000ff0dae7812 */ /* 0x000fe200078ec0ff */
[----:B------:R-:W-:Y:S01]  /*8630*/  IMAD.WIDE.U32 R134, R134, 0x10000, RZ ;  /* 0x0001000086867825 */ /* 0x000fe200078e00ff */
[----:B------:R-:W-:Y:S02]  /*8640*/  PRMT R133, R132, 0x4210, R133 ;  /* 0x0000421084857816 */ /* 0x000fe40000000085 */
[----:B------:R-:W-:Y:S01]  /*8650*/  PRMT R132, R21, 0x7104, RZ ;  /* 0x0000710415847816 */ /* 0x000fe200000000ff */
[----:B------:R-:W-:-:S03]  /*8660*/  IMAD.WIDE.U32 R174, R174, 0x100, RZ ;  /* 0x00000100aeae7825 */ /* 0x000fc600078e00ff */
[----:B------:R-:W-:Y:S02]  /*8670*/  LOP3.LUT R133, R133, 0xff00, R132, 0xf8, !PT ;  /* 0x0000ff0085857812 */ /* 0x000fe400078ef884 */
[----:B------:R-:W-:Y:S02]  /*8680*/  LOP3.LUT R132, R17, 0xff, RZ, 0xc0, !PT ;  /* 0x000000ff11847812 */ /* 0x000fe400078ec0ff */
        /* <DEDUP_REMOVED lines=9> */
.L_x_12910:
[----:B------:R-:W-:Y:S01]  /*8720*/  VIADD R173, R173, 0x80 ;  /* 0x00000080adad7836 */ /* 0x000fe20000000000 */
[----:B------:R-:W-:-:S07]  /*8730*/  IADD3 R172, PT, PT, R172, 0x80, RZ ;  /* 0x00000080acac7810 */ /* 0x000fce0007ffe0ff */
.L_x_12810:
[----:B------:R-:W-:Y:S05]  /*8740*/  BSYNC.RECONVERGENT B0 ;  /* 0x0000000000007941 */ /* 0x000fea0003800200 */
.L_x_12809:
        /* <DEDUP_REMOVED lines=38> */
.L_x_12917:
        /* <DEDUP_REMOVED lines=12> */
.L_x_12919:
[----:B------:R-:W-:Y:S05]  /*8a70*/  BSYNC.RECONVERGENT B2 ;  /* 0x0000000000027941 */ /* 0x000fea0003800200 */
.L_x_12918:
        /* <DEDUP_REMOVED lines=61> */
.L_x_12916:
[----:B------:R-:W-:Y:S05]  /*8e50*/  BSYNC.RECONVERGENT B1 ;  /* 0x0000000000017941 */ /* 0x000fea0003800200 */
.L_x_12915:
[----:B------:R-:W-:Y:S01]  /*8e60*/  I2FP.F32.U32 R6, R11 ;  /* 0x0000000b00067245 */ /* 0x000fe20000201000 */
[----:B------:R-:W-:Y:S02]  /*8e70*/  HFMA2 R11, -RZ, RZ, 0.1171875, 0 ;  /* 0x2f800000ff0b7431 */ /* 0x000fe400000001ff */
[----:B------:R-:W-:-:S03]  /*8e80*/  IMAD.U32 R26, R40, 0x10000, RZ ;  /* 0x00010000281a7824 */ /* 0x000fc600078e00ff */
[----:B------:R-:W-:Y:S01]  /*8e90*/  FFMA.FTZ R6, R6, R11, 1.1641532182693481445e-10 ;  /* 0x2f00000006067423 */ /* 0x000fe2000001000b */
[----:B------:R-:W-:-:S04]  /*8ea0*/  IMAD.U32 R11, R44, 0x10000, RZ ;  /* 0x000100002c0b7824 */ /* 0x000fc800078e00ff */
[----:B------:R-:W-:Y:S01]  /*8eb0*/  FMUL.FTZ R11, R11, UR17 ;  /* 0x000000110b0b7c20 */ /* 0x000fe20008410000 */
[----:B------:R-:W-:-:S03]  /*8ec0*/  FSETP.GTU.FTZ.AND P2, PT, R6, UR23, PT ;  /* 0x0000001706007c0b */ /* 0x000fc6000bf5c000 */
[----:B------:R-:W-:-:S05]  /*8ed0*/  FMUL.FTZ R11, R11, UR16 ;  /* 0x000000100b0b7c20 */ /* 0x000fca0008410000 */
[----:B------:R-:W-:-:S05]  /*8ee0*/  FSEL R11, R11, RZ, !P2 ;  /* 0x000000ff0b0b7208 */ /* 0x000fca0005000000 */
[----:B------:R-:W-:Y:S01]  /*8ef0*/  FFMA.FTZ R26, R11, R108, R26 ;  /* 0x0000006c0b1a7223 */ /* 0x000fe2000001001a */
[----:B------:R-:W-:-:S07]  /*8f00*/  SEL R11, RZ, 0x1, P2 ;  /* 0x00000001ff0b7807 */ /* 0x000fce0001000000 */
.L_x_12914:
        /* <DEDUP_REMOVED lines=22> */
.L_x_12923:
        /* <DEDUP_REMOVED lines=12> */
.L_x_12925:
[----:B------:R-:W-:Y:S05]  /*9130*/  BSYNC.RECONVERGENT B2 ;  /* 0x0000000000027941 */ /* 0x000fea0003800200 */
.L_x_12924:
        /* <DEDUP_REMOVED lines=62> */
.L_x_12922:
[----:B------:R-:W-:Y:S05]  /*9520*/  BSYNC.RECONVERGENT B1 ;  /* 0x0000000000017941 */ /* 0x000fea0003800200 */
.L_x_12921:
        /* <DEDUP_REMOVED lines=10> */
[----:B------:R-:W-:Y:S02]  /*95d0*/  FSEL R28, R13, RZ, !P2 ;  /* 0x000000ff0d1c7208 */ /* 0x000fe40005000000 */
[----:B------:R-:W-:-:S03]  /*95e0*/  SEL R13, RZ, 0x1, P2 ;  /* 0x00000001ff0d7807 */ /* 0x000fc60001000000 */
[----:B------:R-:W-:-:S07]  /*95f0*/  FFMA.FTZ R27, R28, R109, R27 ;  /* 0x0000006d1c1b7223 */ /* 0x000fce000001001b */
.L_x_12920:
        /* <DEDUP_REMOVED lines=21> */
.L_x_12929:
        /* <DEDUP_REMOVED lines=12> */
.L_x_12931:
[----:B------:R-:W-:Y:S05]  /*9810*/  BSYNC.RECONVERGENT B2 ;  /* 0x0000000000027941 */ /* 0x000fea0003800200 */
.L_x_12930:
        /* <DEDUP_REMOVED lines=45> */
[----:B------:R-:W-:Y:S01]  /*9af0*/  IMAD.MOV.U32 R15, RZ, RZ, R6 ;  /* 0x000000ffff0f7224 */ /* 0x000fe200078e0006 */
        /* <DEDUP_REMOVED lines=16> */
.L_x_12928:
[----:B------:R-:W-:Y:S05]  /*9c00*/  BSYNC.RECONVERGENT B1 ;  /* 0x0000000000017941 */ /* 0x000fea0003800200 */
.L_x_12927:
[----:B------:R-:W-:Y:S01]  /*9c10*/  I2FP.F32.U32 R6, R15 ;  /* 0x0000000f00067245 */ /* 0x000fe20000201000 */
[----:B------:R-:W-:-:S04]  /*9c20*/  IMAD.MOV.U32 R15, RZ, RZ, 0x2f800000 ;  /* 0x2f800000ff0f7424 */ /* 0x000fc800078e00ff */
[----:B------:R-:W-:-:S05]  /*9c30*/  FFMA.FTZ R6, R6, R15, 1.1641532182693481445e-10 ;  /* 0x2f00000006067423 */ /* 0x000fca000001000f */
[----:B------:R-:W-:Y:S01]  /*9c40*/  FSETP.GTU.FTZ.AND P2, PT, R6, UR23, PT ;  /* 0x0000001706007c0b */ /* 0x000fe2000bf5c000 */
[----:B------:R-:W-:-:S03]  /*9c50*/  IMAD.U32 R6, R45, 0x10000, RZ ;  /* 0x000100002d067824 */ /* 0x000fc600078e00ff */
[----:B------:R-:W-:Y:S01]  /*9c60*/  SEL R15, RZ, 0x1, P2 ;  /* 0x00000001ff0f7807 */ /* 0x000fe20001000000 */
[----:B------:R-:W-:-:S04]  /*9c70*/  FMUL.FTZ R6, R6, UR17 ;  /* 0x0000001106067c20 */ /* 0x000fc80008410000 */
[----:B------:R-:W-:-:S05]  /*9c80*/  FMUL.FTZ R6, R6, UR16 ;  /* 0x0000001006067c20 */ /* 0x000fca0008410000 */
[----:B------:R-:W-:Y:S02]  /*9c90*/  FSEL R28, R6, RZ, !P2 ;  /* 0x000000ff061c7208 */ /* 0x000fe40005000000 */
[----:B------:R-:W-:-:S05]  /*9ca0*/  SHF.L.U32 R6, R41, 0x10, RZ ;  /* 0x0000001029067819 */ /* 0x000fca00000006ff */
[----:B------:R-:W-:-:S07]  /*9cb0*/  FFMA.FTZ R28, R28, R110, R6 ;  /* 0x0000006e1c1c7223 */ /* 0x000fce0000010006 */
.L_x_12926:
        /* <DEDUP_REMOVED lines=22> */
.L_x_12935:
        /* <DEDUP_REMOVED lines=12> */
.L_x_12937:
[----:B------:R-:W-:Y:S05]  /*9ee0*/  BSYNC.RECONVERGENT B2 ;  /* 0x0000000000027941 */ /* 0x000fea0003800200 */
.L_x_12936:
        /* <DEDUP_REMOVED lines=62> */
.L_x_12934:
[----:B------:R-:W-:Y:S05]  /*a2d0*/  BSYNC.RECONVERGENT B1 ;  /* 0x0000000000017941 */ /* 0x000fea0003800200 */
.L_x_12933:
[----:B------:R-:W-:Y:S01]  /*a2e0*/  HFMA2 R29, -RZ, RZ, 0.1171875, 0 ;  /* 0x2f800000ff1d7431 */ /* 0x000fe200000001ff */
[----:B------:R-:W-:-:S05]  /*a2f0*/  I2FP.F32.U32 R17, R17 ;  /* 0x0000001100117245 */ /* 0x000fca0000201000 */
        /* <DEDUP_REMOVED lines=11> */
.L_x_12932:
        /* <DEDUP_REMOVED lines=21> */
.L_x_12941:
        /* <DEDUP_REMOVED lines=12> */
.L_x_12943:
[----:B------:R-:W-:Y:S05]  /*a5c0*/  BSYNC.RECONVERGENT B2 ;  /* 0x0000000000027941 */ /* 0x000fea0003800200 */
.L_x_12942:
        /* <DEDUP_REMOVED lines=44> */
[----:B------:R-:W-:Y:S01]  /*a890*/  IMAD.WIDE.U32 R30, R19, -0x326172a9, RZ ;  /* 0xcd9e8d57131e7825 */ /* 0x000fe200078e00ff */
[----:B------:R-:W-:-:S04]  /*a8a0*/  MOV R19, R6 ;  /* 0x0000000600137202 */ /* 0x000fc80000000f00 */
        /* <DEDUP_REMOVED lines=16> */
.L_x_12940:
[----:B------:R-:W-:Y:S05]  /*a9b0*/  BSYNC.RECONVERGENT B1 ;  /* 0x0000000000017941 */ /* 0x000fea0003800200 */
.L_x_12939:
        /* <DEDUP_REMOVED lines=8> */
[----:B------:R-:W-:-:S05]  /*aa40*/  FSEL R6, R6, RZ, !P2 ;  /* 0x000000ff06067208 */ /* 0x000fca0005000000 */
[----:B------:R-:W-:Y:S01]  /*aa50*/  FFMA.FTZ R30, R6, R104, R19 ;  /* 0x00000068061e7223 */ /* 0x000fe20000010013 */
[----:B------:R-:W-:-:S04]  /*aa60*/  SEL R6, RZ, 0x1, P2 ;  /* 0x00000001ff067807 */ /* 0x000fc80001000000 */
[----:B------:R-:W-:-:S07]  /*aa70*/  PRMT R19, R6, 0x7610, R19 ;  /* 0x0000761006137816 */ /* 0x000fce0000000013 */
.L_x_12938:
        /* <DEDUP_REMOVED lines=22> */
.L_x_12947:
        /* <DEDUP_REMOVED lines=12> */
.L_x_12949:
[----:B------:R-:W-:Y:S05]  /*aca0*/  BSYNC.RECONVERGENT B2 ;  /* 0x0000000000027941 */ /* 0x000fea0003800200 */
.L_x_12948:
        /* <DEDUP_REMOVED lines=62> */
.L_x_12946:
[----:B------:R-:W-:Y:S05]  /*b090*/  BSYNC.RECONVERGENT B1 ;  /* 0x0000000000017941 */ /* 0x000fea0003800200 */
.L_x_12945:
[----:B------:R-:W-:Y:S01]  /*b0a0*/  I2FP.F32.U32 R21, R21 ;  /* 0x0000001500157245 */ /* 0x000fe20000201000 */
[----:B------:R-:W-:-:S04]  /*b0b0*/  IMAD.MOV.U32 R31, RZ, RZ, 0x2f800000 ;  /* 0x2f800000ff1f7424 */ /* 0x000fc800078e00ff */
        /* <DEDUP_REMOVED lines=11> */
.L_x_12944:
        /* <DEDUP_REMOVED lines=21> */
.L_x_12953:
        /* <DEDUP_REMOVED lines=12> */
.L_x_12955:
[----:B------:R-:W-:Y:S05]  /*b380*/  BSYNC.RECONVERGENT B2 ;  /* 0x0000000000027941 */ /* 0x000fea0003800200 */
.L_x_12954:
        /* <DEDUP_REMOVED lines=62> */
.L_x_12952:
[----:B------:R-:W-:Y:S05]  /*b770*/  BSYNC.RECONVERGENT B1 ;  /* 0x0000000000017941 */ /* 0x000fea0003800200 */
.L_x_12951:
        /* <DEDUP_REMOVED lines=8> */
[----:B------:R-:W-:-:S05]  /*b800*/  FSEL R6, R6, RZ, !P2 ;  /* 0x000000ff06067208 */ /* 0x000fca0005000000 */
[----:B------:R-:W-:Y:S01]  /*b810*/  FFMA.FTZ R32, R6, R106, R23 ;  /* 0x0000006a06207223 */ /* 0x000fe20000010017 */
[----:B------:R-:W-:-:S04]  /*b820*/  SEL R6, RZ, 0x1, P2 ;  /* 0x00000001ff067807 */ /* 0x000fc80001000000 */
[----:B------:R-:W-:-:S07]  /*b830*/  PRMT R23, R6, 0x7610, R23 ;  /* 0x0000761006177816 */ /* 0x000fce0000000017 */
.L_x_12950:
        /* <DEDUP_REMOVED lines=22> */
.L_x_12959:
        /* <DEDUP_REMOVED lines=12> */
.L_x_12961:
[----:B------:R-:W-:Y:S05]  /*ba60*/  BSYNC.RECONVERGENT B2 ;  /* 0x0000000000027941 */ /* 0x000fea0003800200 */
.L_x_12960:
        /* <DEDUP_REMOVED lines=62> */
.L_x_12958:
[----:B------:R-:W-:Y:S05]  /*be50*/  BSYNC.RECONVERGENT B1 ;  /* 0x0000000000017941 */ /* 0x000fea0003800200 */
.L_x_12957:
[----:B------:R-:W-:Y:S01]  /*be60*/  I2FP.F32.U32 R25, R25 ;  /* 0x0000001900197245 */ /* 0x000fe20000201000 */
[----:B------:R-:W-:-:S04]  /*be70*/  IMAD.MOV.U32 R33, RZ, RZ, 0x2f800000 ;  /* 0x2f800000ff217424 */ /* 0x000fc800078e00ff */
        /* <DEDUP_REMOVED lines=11> */
.L_x_12956:
[----:B------:R-:W-:Y:S02]  /*bf30*/  F2FP.BF16.F32.PACK_AB R174, RZ, R33 ;  /* 0x00000021ffae723e */ /* 0x000fe400000010ff */
[----:B------:R-:W-:Y:S02]  /*bf40*/  PRMT R132, R132, 0x5410, R135 ;  /* 0x0000541084847816 */ /* 0x000fe40000000087 */
[----:B------:R-:W-:Y:S02]  /*bf50*/  PRMT R134, R134, 0x5410, R177 ;  /* 0x0000541086867816 */ /* 0x000fe400000000b1 */
[----:B------:R-:W-:Y:S02]  /*bf60*/  PRMT R133, R133, 0x5410, R171 ;  /* 0x0000541085857816 */ /* 0x000fe400000000ab */
[----:B------:R-:W-:Y:S01]  /*bf70*/  PRMT R135, R209, 0x5410, R174 ;  /* 0x00005410d1877816 */ /* 0x000fe200000000ae */
[----:B------:R-:W-:Y:S06]  /*bf80*/  BRA `(.L_x_12962) ;  /* 0x0000003400147947 */ /* 0x000fec0003800000 */
.L_x_12913:
        /* <DEDUP_REMOVED lines=20> */
.L_x_12966:
        /* <DEDUP_REMOVED lines=12> */
.L_x_12968:
[----:B------:R-:W-:Y:S05]  /*c190*/  BSYNC.RECONVERGENT B2 ;  /* 0x0000000000027941 */ /* 0x000fea0003800200 */
.L_x_12967:
        /* <DEDUP_REMOVED lines=61> */
.L_x_12965:
[----:B------:R-:W-:Y:S05]  /*c570*/  BSYNC.RECONVERGENT B1 ;  /* 0x0000000000017941 */ /* 0x000fea0003800200 */
.L_x_12964:
[----:B------:R-:W-:Y:S01]  /*c580*/  I2FP.F32.U32 R6, R11 ;  /* 0x0000000b00067245 */ /* 0x000fe20000201000 */
[----:B------:R-:W-:-:S05]  /*c590*/  HFMA2 R11, -RZ, RZ, 0.1171875, 0 ;  /* 0x2f800000ff0b7431 */ /* 0x000fca00000001ff */
[----:B------:R-:W-:Y:S01]  /*c5a0*/  FFMA.FTZ R6, R6, R11, 1.1641532182693481445e-10 ;  /* 0x2f00000006067423 */ /* 0x000fe2000001000b */
[----:B-----5:R-:W-:-:S04]  /*c5b0*/  IMAD.U32 R11, R44, 0x10000, RZ ;  /* 0x000100002c0b7824 */ /* 0x020fc800078e00ff */
[----:B------:R-:W-:Y:S01]  /*c5c0*/  FMUL.FTZ R11, R11, UR17 ;  /* 0x000000110b0b7c20 */ /* 0x000fe20008410000 */
[----:B------:R-:W-:-:S03]  /*c5d0*/  FSETP.GTU.FTZ.AND P1, PT, R6, UR23, PT ;  /* 0x0000001706007c0b */ /* 0x000fc6000bf3c000 */
[----:B------:R-:W-:-:S05]  /*c5e0*/  FMUL.FTZ R11, R11, UR16 ;  /* 0x000000100b0b7c20 */ /* 0x000fca0008410000 */
[----:B------:R-:W-:Y:S02]  /*c5f0*/  FSEL R27, R11, RZ, !P1 ;  /* 0x000000ff0b1b7208 */ /* 0x000fe40004800000 */
[----:B------:R-:W-:-:S03]  /*c600*/  SEL R11, RZ, 0x1, P1 ;  /* 0x00000001ff0b7807 */ /* 0x000fc60000800000 */
[----:B------:R-:W-:-:S07]  /*c610*/  FMUL.FTZ R26, R27, R108 ;  /* 0x0000006c1b1a7220 */ /* 0x000fce0000410000 */
.L_x_12963:
        /* <DEDUP_REMOVED lines=17> */
.L_x_12972:
        /* <DEDUP_REMOVED lines=12> */
.L_x_12974:
[----:B------:R-:W-:Y:S05]  /*c7f0*/  BSYNC.RECONVERGENT B2 ;  /* 0x0000000000027941 */ /* 0x000fea0003800200 */
.L_x_12973:
        /* <DEDUP_REMOVED lines=62> */
.L_x_12971:
[----:B------:R-:W-:Y:S05]  /*cbe0*/  BSYNC.RECONVERGENT B1 ;  /* 0x0000000000017941 */ /* 0x000fea0003800200 */
.L_x_12970:
        /* <DEDUP_REMOVED lines=11> */
.L_x_12969:
        /* <DEDUP_REMOVED lines=17> */
.L_x_12978:
        /* <DEDUP_REMOVED lines=12> */
.L_x_12980:
[----:B------:R-:W-:Y:S05]  /*ce70*/  BSYNC.RECONVERGENT B2 ;  /* 0x0000000000027941 */ /* 0x000fea0003800200 */
.L_x_12979:
        /* <DEDUP_REMOVED lines=62> */
.L_x_12977:
[----:B------:R-:W-:Y:S05]  /*d260*/  BSYNC.RECONVERGENT B1 ;  /* 0x0000000000017941 */ /* 0x000fea0003800200 */
.L_x_12976:
        /* <DEDUP_REMOVED lines=10> */
.L_x_12975:
        /* <DEDUP_REMOVED lines=17> */
.L_x_12984:
        /* <DEDUP_REMOVED lines=12> */
.L_x_12986:
[----:B------:R-:W-:Y:S05]  /*d4e0*/  BSYNC.RECONVERGENT B2 ;  /* 0x0000000000027941 */ /* 0x000fea0003800200 */
.L_x_12985:
        /* <DEDUP_REMOVED lines=62> */
.L_x_12983:
[----:B------:R-:W-:Y:S05]  /*d8d0*/  BSYNC.RECONVERGENT B1 ;  /* 0x0000000000017941 */ /* 0x000fea0003800200 */
.L_x_12982:
        /* <DEDUP_REMOVED lines=11> */
.L_x_12981:
        /* <DEDUP_REMOVED lines=17> */
.L_x_12990:
        /* <DEDUP_REMOVED lines=12> */
.L_x_12992:
[----:B------:R-:W-:Y:S05]  /*db60*/  BSYNC.RECONVERGENT B2 ;  /* 0x0000000000027941 */ /* 0x000fea0003800200 */
.L_x_12991:
        /* <DEDUP_REMOVED lines=57> */
[----:B------:R-:W-:Y:S01]  /*df00*/  MOV R176, R30 ;  /* 0x0000001e00b07202 */ /* 0x000fe20000000f00 */
[----:B------:R-:W-:-:S04]  /*df10*/  IMAD.WIDE.U32 R30, R5, -0x326172a9, RZ ;  /* 0xcd9e8d57051e7825 */ /* 0x000fc800078e00ff */
[----:B------:R-:W-:Y:S01]  /*df20*/  IMAD.MOV.U32 R10, RZ, RZ, R30 ;  /* 0x000000ffff0a7224 */ /* 0x000fe200078e001e */
[----:B------:R-:W-:Y:S01]  /*df30*/  LOP3.LUT R5, R32, UR5, R31, 0x96, !PT ;  /* 0x0000000520057c12 */ /* 0x000fe2000f8e961f */
[----:B------:R-:W-:-:S07]  /*df40*/  IMAD.MOV.U32 R32, RZ, RZ, RZ ;  /* 0x000000ffff207224 */ /* 0x000fce00078e00ff */
.L_x_12989:
[----:B------:R-:W-:Y:S05]  /*df50*/  BSYNC.RECONVERGENT B1 ;  /* 0x0000000000017941 */ /* 0x000fea0003800200 */
.L_x_12988:
[----:B------:R-:W-:Y:S01]  /*df60*/  HFMA2 R19, -RZ, RZ, 0.1171875, 0 ;  /* 0x2f800000ff137431 */ /* 0x000fe200000001ff */
[----:B------:R-:W-:-:S05]  /*df70*/  I2FP.F32.U32 R6, R6 ;  /* 0x0000000600067245 */ /* 0x000fca0000201000 */
        /* <DEDUP_REMOVED lines=9> */
.L_x_12987:
        /* <DEDUP_REMOVED lines=17> */
.L_x_12996:
        /* <DEDUP_REMOVED lines=12> */
.L_x_12998:
[----:B------:R-:W-:Y:S05]  /*e1e0*/  BSYNC.RECONVERGENT B2 ;  /* 0x0000000000027941 */ /* 0x000fea0003800200 */
.L_x_12997:
        /* <DEDUP_REMOVED lines=62> */
.L_x_12995:
[----:B------:R-:W-:Y:S05]  /*e5d0*/  BSYNC.RECONVERGENT B1 ;  /* 0x0000000000017941 */ /* 0x000fea0003800200 */
.L_x_12994:
        /* <DEDUP_REMOVED lines=11> */
.L_x_12993:
        /* <DEDUP_REMOVED lines=17> */
.L_x_13002:
        /* <DEDUP_REMOVED lines=12> */
.L_x_13004:
[----:B------:R-:W-:Y:S05]  /*e860*/  BSYNC.RECONVERGENT B2 ;  /* 0x0000000000027941 */ /* 0x000fea0003800200 */
.L_x_13003:
        /* <DEDUP_REMOVED lines=62> */
.L_x_13001:
[----:B------:R-:W-:Y:S05]  /*ec50*/  BSYNC.RECONVERGENT B1 ;  /* 0x0000000000017941 */ /* 0x000fea0003800200 */
.L_x_13000:
        /* <DEDUP_REMOVED lines=11> */
.L_x_12999:
        /* <DEDUP_REMOVED lines=17> */
.L_x_13008:
        /* <DEDUP_REMOVED lines=12> */
.L_x_13010:
[----:B------:R-:W-:Y:S05]  /*eee0*/  BSYNC.RECONVERGENT B2 ;  /* 0x0000000000027941 */ /* 0x000fea0003800200 */
.L_x_13009:
        /* <DEDUP_REMOVED lines=55> */
[----:B------:R-:W-:Y:S01]  /*f260*/  IMAD.MOV.U32 R6, RZ, RZ, RZ ;  /* 0x000000ffff067224 */ /* 0x000fe200078e00ff */
[----:B------:R-:W-:Y:S01]  /*f270*/  LOP3.LUT R4, R4, UR5, R175, 0x96, !PT ;  /* 0x0000000504047c12 */ /* 0x000fe2000f8e96af */
[----:B------:R-:W-:Y:S01]  /*f280*/  UIADD3 UR5, UPT, UPT, UR14, -0x700cb87f, URZ ;  /* 0x8ff347810e057890 */ /* 0x000fe2000fffe0ff */
[----:B------:R-:W-:Y:S01]  /*f290*/  MOV R176, R174 ;  /* 0x000000ae00b07202 */ /* 0x000fe20000000f00 */
[----:B------:R-:W-:-:S04]  /*f2a0*/  IMAD.WIDE.U32 R174, R5, -0x326172a9, RZ ;  /* 0xcd9e8d5705ae7825 */ /* 0x000fc800078e00ff */
[----:B------:R-:W-:Y:S01]  /*f2b0*/  IMAD.MOV.U32 R10, RZ, RZ, R174 ;  /* 0x000000ffff0a7224 */ /* 0x000fe200078e00ae */
[----:B------:R-:W-:-:S07]  /*f2c0*/  LOP3.LUT R5, R178, UR5, R175, 0x96, !PT ;  /* 0x00000005b2057c12 */ /* 0x000fce000f8e96af */
.L_x_13007:
[----:B------:R-:W-:Y:S05]  /*f2d0*/  BSYNC.RECONVERGENT B1 ;  /* 0x0000000000017941 */ /* 0x000fea0003800200 */
.L_x_13006:
        /* <DEDUP_REMOVED lines=9> */
[----:B------:R-:W-:-:S03]  /*f370*/  SEL R25, RZ, 0x1, P1 ;  /* 0x00000001ff197807 */ /* 0x000fc60000800000 */
[----:B------:R-:W-:-:S07]  /*f380*/  FMUL.FTZ R33, R33, R107 ;  /* 0x0000006b21217220 */ /* 0x000fce0000410000 */
.L_x_13005:
[----:B------:R-:W-:Y:S02]  /*f390*/  F2FP.BF16.F32.PACK_AB R174, RZ, R33 ;  /* 0x00000021ffae723e */ /* 0x000fe400000010ff */
[----:B------:R-:W-:Y:S02]  /*f3a0*/  PRMT R132, R132, 0x5410, R135 ;  /* 0x0000541084847816 */ /* 0x000fe40000000087 */
[----:B------:R-:W-:Y:S02]  /*f3b0*/  PRMT R134, R134, 0x5410, R177 ;  /* 0x0000541086867816 */ /* 0x000fe400000000b1 */
[----:B------:R-:W-:Y:S02]  /*f3c0*/  PRMT R133, R133, 0x5410, R171 ;  /* 0x0000541085857816 */ /* 0x000fe400000000ab */
[----:B------:R-:W-:-:S07]  /*f3d0*/  PRMT R135, R208, 0x5410, R174 ;  /* 0x00005410d0877816 */ /* 0x000fce00000000ae */
.L_x_12962:
        /* <DEDUP_REMOVED lines=8> */
[----:B------:R-:W-:Y:S02]  /*f460*/  LOP3.LUT R134, R15, 0xff, RZ, 0xc0, !PT ;  /* 0x000000ff0f867812 */ /* 0x000fe400078ec0ff */
[----:B------:R-:W-:Y:S02]  /*f470*/  PRMT R133, R132, 0x4210, R133 ;  /* 0x0000421084857816 */ /* 0x000fe40000000085 */
[----:B------:R-:W-:Y:S01]  /*f480*/  PRMT R132, R21, 0x7104, RZ ;  /* 0x0000710415847816 */ /* 0x000fe200000000ff */
[----:B------:R-:W-:Y:S01]  /*f490*/  IMAD.WIDE.U32 R134, R134, 0x10000, RZ ;  /* 0x0001000086867825 */ /* 0x000fe200078e00ff */
[----:B------:R-:W-:-:S02]  /*f4a0*/  LOP3.LUT R174, R13, 0xff, RZ, 0xc0, !PT ;  /* 0x000000ff0dae7812 */ /* 0x000fc400078ec0ff */
[----:B------:R-:W-:Y:S02]  /*f4b0*/  LOP3.LUT R133, R133, 0xff00, R132, 0xf8, !PT ;  /* 0x0000ff0085857812 */ /* 0x000fe400078ef884 */
        /* <DEDUP_REMOVED lines=11> */
.L_x_13011:
[----:B------:R-:W-:Y:S02]  /*f570*/  VIADD R173, R173, 0x80 ;  /* 0x00000080adad7836 */ /* 0x000fe40000000000 */
[----:B------:R-:W-:-:S07]  /*f580*/  VIADD R172, R172, 0x80 ;  /* 0x00000080acac7836 */ /* 0x000fce0000000000 */
.L_x_12912:
[----:B------:R-:W-:Y:S05]  /*f590*/  BSYNC.RECONVERGENT B0 ;  /* 0x0000000000007941 */ /* 0x000fea0003800200 */
.L_x_12911:
[----:B------:R-:W-:Y:S01]  /*f5a0*/  ISETP.GE.U32.AND P1, PT, R2, 0x180, PT ;  /* 0x000001800200780c */ /* 0x000fe20003f26070 */
[----:B------:R-:W-:Y:S01]  /*f5b0*/  BSSY.RECONVERGENT B0, `(.L_x_13012) ;  /* 0x00006e3000007945 */ /* 0x000fe20003800200 */
[----:B------:R-:W-:-:S11]  /*f5c0*/  LOP3.LUT R34, R34, 0xffffffef, RZ, 0xc0, !PT ;  /* 0xffffffef22227812 */ /* 0x000fd600078ec0ff */
[----:B------:R-:W-:Y:S01]  /*f5d0*/  @P1 LOP3.LUT R34, R34, 0x10, RZ, 0xfc, !PT ;  /* 0x0000001022221812 */ /* 0x000fe200078efcff */
[----:B------:R-:W-:Y:S06]  /*f5e0*/  @!P1 BRA `(.L_x_13013) ;  /* 0x0000006c007c9947 */ /* 0x000fec0003800000 */
[----:B------:R-:W2:Y:S01]  /*f5f0*/  @UP2 LDCU.64 UR6, c[0x0][0x390] ;  /* 0x00007200ff0627ac */ /* 0x000ea20008000a00 */
[----:B------:R-:W-:Y:S02]  /*f600*/  PLOP3.LUT P2, PT, PT, PT, UP2, 0x80, 0x8 ;  /* 0x000000000008781c */ /* 0x000fe40003f4f028 */
[----:B------:R-:W-:Y:S02]  /*f610*/  ISETP.NE.U32.AND P1, PT, RZ, UR18, PT ;  /* 0x00000012ff007c0c */ /* 0x000fe4000bf25070 */
[----:B------:R-:W-:Y:S02]  /*f620*/  PLOP3.LUT P3, PT, PT, PT, UP2, 0x80, 0x8 ;  /* 0x000000000008781c */ /* 0x000fe40003f6f028 */
[----:B------:R-:W-:Y:S02]  /*f630*/  ISETP.NE.AND.EX P1, PT, RZ, UR19, PT, P1 ;  /* 0x00000013ff007c0c */ /* 0x000fe4000bf25310 */
[----:B------:R-:W-:-:S05]  /*f640*/  MOV R37, 0x10 ;  /* 0x0000001000257802 */ /* 0x000fca0000000f00 */
        /* <DEDUP_REMOVED lines=8> */
[----:B01----:R-:W-:Y:S01]  /*f6d0*/  @!P1 MOV R133, R171 ;  /* 0x000000ab00859202 */ /* 0x003fe20000000f00 */
[----:B--2---:R-:W-:Y:S01]  /*f6e0*/  @!P1 IMAD.MOV.U32 R37, RZ, RZ, R6 ;  /* 0x000000ffff259224 */ /* 0x004fe200078e0006 */
        /* <DEDUP_REMOVED lines=17> */
.L_x_13018:
        /* <DEDUP_REMOVED lines=12> */
.L_x_13020:
[----:B------:R-:W-:Y:S05]  /*f8c0*/  BSYNC.RECONVERGENT B2 ;  /* 0x0000000000027941 */ /* 0x000fea0003800200 */
.L_x_13019:
        /* <DEDUP_REMOVED lines=57> */
[----:B------:R-:W-:Y:S01]  /*fc60*/  UIADD3 UR5, UPT, UPT, UR14, -0x700cb87f, URZ ;  /* 0x8ff347810e057890 */ /* 0x000fe2000fffe0ff */
[----:B------:R-:W-:-:S05]  /*fc70*/  IMAD.MOV.U32 R37, RZ, RZ, RZ ;  /* 0x000000ffff257224 */ /* 0x000fca00078e00ff */
[----:B------:R-:W-:Y:S02]  /*fc80*/  LOP3.LUT R5, R38, UR5, R11, 0x96, !PT ;  /* 0x0000000526057c12 */ /* 0x000fe4000f8e960b */
[----:B------:R-:W-:-:S07]  /*fc90*/  MOV R11, R171 ;  /* 0x000000ab000b7202 */ /* 0x000fce0000000f00 */
.L_x_13017:
[----:B------:R-:W-:Y:S05]  /*fca0*/  BSYNC.RECONVERGENT B1 ;  /* 0x0000000000017941 */ /* 0x000fea0003800200 */
.L_x_13016:
[----:B------:R-:W-:Y:S01]  /*fcb0*/  I2FP.F32.U32 R6, R11 ;  /* 0x0000000b00067245 */ /* 0x000fe20000201000 */
[----:B------:R-:W-:-:S04]  /*fcc0*/  IMAD.MOV.U32 R11, RZ, RZ, 0x2f800000 ;  /* 0x2f800000ff0b7424 */ /* 0x000fc800078e00ff */
        /* <DEDUP_REMOVED lines=9> */
.L_x_13015:
        /* <DEDUP_REMOVED lines=22> */
.L_x_13024:
        /* <DEDUP_REMOVED lines=12> */
.L_x_13026:
[----:B------:R-:W-:Y:S05]  /*ff80*/  BSYNC.RECONVERGENT B2 ;  /* 0x0000000000027941 */ /* 0x000fea0003800200 */
.L_x_13025:
        /* <DEDUP_REMOVED lines=62> */
.L_x_13023:
[----:B------:R-:W-:Y:S05]  /*10370*/  BSYNC.RECONVERGENT B1 ;  /* 0x0000000000017941 */ /* 0x000fea0003800200 */
.L_x_13022:
        /* <DEDUP_REMOVED lines=10> */
[----:B------:R-:W-:Y:S02]  /*10420*/  FSEL R36, R13, RZ, !P2 ;  /* 0x000000ff0d247208 */ /* 0x000fe40005000000 */
[----:B------:R-:W-:-:S03]  /*10430*/  SEL R13, RZ, 0x1, P2 ;  /* 0x00000001ff0d7807 */ /* 0x000fc60001000000 */
[----:B------:R-:W-:-:S07]  /*10440*/  FFMA.FTZ R36, R36, R101, R37 ;  /* 0x0000006524247223 */ /* 0x000fce0000010025 */
.L_x_13021:
        /* <DEDUP_REMOVED lines=21> */
.L_x_13030:
        /* <DEDUP_REMOVED lines=12> */
.L_x_13032:
[----:B------:R-:W-:Y:S05]  /*10660*/  BSYNC.RECONVERGENT B2 ;  /* 0x0000000000027941 */ /* 0x000fea0003800200 */
.L_x_13031:
        /* <DEDUP_REMOVED lines=62> */
.L_x_13029:
[----:B------:R-:W-:Y:S05]  /*10a50*/  BSYNC.RECONVERGENT B1 ;  /* 0x0000000000017941 */ /* 0x000fea0003800200 */
.L_x_13028:
[----:B------:R-:W-:Y:S01]  /*10a60*/  I2FP.F32.U32 R6, R15 ;  /* 0x0000000f00067245 */ /* 0x000fe20000201000 */
[----:B------:R-:W-:-:S05]  /*10a70*/  HFMA2 R15, -RZ, RZ, 0.1171875, 0 ;  /* 0x2f800000ff0f7431 */ /* 0x000fca00000001ff */
[----:B------:R-:W-:-:S05]  /*10a80*/  FFMA.FTZ R6, R6, R15, 1.1641532182693481445e-10 ;  /* 0x2f00000006067423 */ /* 0x000fca000001000f */
[----:B------:R-:W-:Y:S01]  /*10a90*/  FSETP.GTU.FTZ.AND P2, PT, R6, UR23, PT ;  /* 0x0000001706007c0b */ /* 0x000fe2000bf5c000 */
[----:B------:R-:W-:-:S03]  /*10aa0*/  IMAD.U32 R6, R45, 0x10000, RZ ;  /* 0x000100002d067824 */ /* 0x000fc600078e00ff */
[----:B------:R-:W-:Y:S01]  /*10ab0*/  SEL R15, RZ, 0x1, P2 ;  /* 0x00000001ff0f7807 */ /* 0x000fe20001000000 */
[----:B------:R-:W-:-:S04]  /*10ac0*/  FMUL.FTZ R6, R6, UR17 ;  /* 0x0000001106067c20 */ /* 0x000fc80008410000 */
[----:B------:R-:W-:-:S05]  /*10ad0*/  FMUL.FTZ R6, R6, UR16 ;  /* 0x0000001006067c20 */ /* 0x000fca0008410000 */
[----:B------:R-:W-:Y:S01]  /*10ae0*/  FSEL R37, R6, RZ, !P2 ;  /* 0x000000ff06257208 */ /* 0x000fe20005000000 */
[----:B------:R-:W-:-:S04]  /*10af0*/  IMAD.U32 R6, R41, 0x10000, RZ ;  /* 0x0001000029067824 */ /* 0x000fc800078e00ff */
[----:B------:R-:W-:-:S07]  /*10b00*/  FFMA.FTZ R37, R37, R102, R6 ;  /* 0x0000006625257223 */ /* 0x000fce0000010006 */
.L_x_13027:
        /* <DEDUP_REMOVED lines=22> */
.L_x_13036:
        /* <DEDUP_REMOVED lines=12> */
.L_x_13038:
[----:B------:R-:W-:Y:S05]  /*10d30*/  BSYNC.RECONVERGENT B2 ;  /* 0x0000000000027941 */ /* 0x000fea0003800200 */
.L_x_13037:
        /* <DEDUP_REMOVED lines=62> */
.L_x_13035:
[----:B------:R-:W-:Y:S05]  /*11120*/  BSYNC.RECONVERGENT B1 ;  /* 0x0000000000017941 */ /* 0x000fea0003800200 */
.L_x_13034:
        /* <DEDUP_REMOVED lines=13> */
.L_x_13033:
        /* <DEDUP_REMOVED lines=21> */
.L_x_13042:
        /* <DEDUP_REMOVED lines=12> */
.L_x_13044:
[----:B------:R-:W-:Y:S05]  /*11410*/  BSYNC.RECONVERGENT B2 ;  /* 0x0000000000027941 */ /* 0x000fea0003800200 */
.L_x_13043:
        /* <DEDUP_REMOVED lines=62> */
.L_x_13041:
[----:B------:R-:W-:Y:S05]  /*11800*/  BSYNC.RECONVERGENT B1 ;  /* 0x0000000000017941 */ /* 0x000fea0003800200 */
.L_x_13040:
[----:B------:R-:W-:Y:S01]  /*11810*/  I2FP.F32.U32 R6, R19 ;  /* 0x0000001300067245 */ /* 0x000fe20000201000 */
[----:B------:R-:W-:-:S04]  /*11820*/  IMAD.MOV.U32 R19, RZ, RZ, 0x2f800000 ;  /* 0x2f800000ff137424 */ /* 0x000fc800078e00ff */
[----:B------:R-:W-:Y:S01]  /*11830*/  FFMA.FTZ R6, R6, R19, 1.1641532182693481445e-10 ;  /* 0x2f00000006067423 */ /* 0x000fe20000010013 */
[----:B------:R-:W-:-:S04]  /*11840*/  SHF.L.U32 R19, R42, 0x10, RZ ;  /* 0x000000102a137819 */ /* 0x000fc800000006ff */
        /* <DEDUP_REMOVED lines=8> */
.L_x_13039:
[----:B------:R-:W-:Y:S01]  /*118d0*/  @!P1 PRMT R6, R42, 0x7632, R6 ;  /* 0x000076322a069816 */ /* 0x000fe20000000006 */
[----:B------:R-:W-:Y:S01]  /*118e0*/  @!P1 IMAD.MOV.U32 R175, RZ, RZ, R137 ;  /* 0x000000ffffaf9224 */ /* 0x000fe200078e0089 */
[----:B------:R-:W-:-:S03]  /*118f0*/  F2FP.BF16.F32.PACK_AB R134, RZ, R39 ;  /* 0x00000027ff86723e */ /* 0x000fc600000010ff */
[----:B------:R-:W-:Y:S01]  /*11900*/  @!P1 IMAD.U32 R136, R6, 0x10000, RZ ;  /* 0x0001000006889824 */ /* 0x000fe200078e00ff */
        /* <DEDUP_REMOVED lines=18> */
.L_x_13048:
        /* <DEDUP_REMOVED lines=12> */
.L_x_13050:
[----:B------:R-:W-:Y:S05]  /*11af0*/  BSYNC.RECONVERGENT B2 ;  /* 0x0000000000027941 */ /* 0x000fea0003800200 */
.L_x_13049:
        /* <DEDUP_REMOVED lines=62> */
.L_x_13047:
[----:B------:R-:W-:Y:S05]  /*11ee0*/  BSYNC.RECONVERGENT B1 ;  /* 0x0000000000017941 */ /* 0x000fea0003800200 */
.L_x_13046:
        /* <DEDUP_REMOVED lines=13> */
.L_x_13045:
        /* <DEDUP_REMOVED lines=21> */
.L_x_13054:
        /* <DEDUP_REMOVED lines=12> */
.L_x_13056:
[----:B------:R-:W-:Y:S05]  /*121d0*/  BSYNC.RECONVERGENT B2 ;  /* 0x0000000000027941 */ /* 0x000fea0003800200 */
.L_x_13055:
        /* <DEDUP_REMOVED lines=62> */
.L_x_13053:
[----:B------:R-:W-:Y:S05]  /*125c0*/  BSYNC.RECONVERGENT B1 ;  /* 0x0000000000017941 */ /* 0x000fea0003800200 */
.L_x_13052:
        /* <DEDUP_REMOVED lines=12> */
.L_x_13051:
        /* <DEDUP_REMOVED lines=22> */
.L_x_13060:
        /* <DEDUP_REMOVED lines=12> */
.L_x_13062:
[----:B------:R-:W-:Y:S05]  /*128b0*/  BSYNC.RECONVERGENT B2 ;  /* 0x0000000000027941 */ /* 0x000fea0003800200 */
.L_x_13061:
        /* <DEDUP_REMOVED lines=55> */
[----:B------:R-:W-:Y:S01]  /*12c30*/  HFMA2 R6, -RZ, RZ, 0, 0 ;  /* 0x00000000ff067431 */ /* 0x000fe200000001ff */
[----:B------:R-:W-:Y:S01]  /*12c40*/  LOP3.LUT R4, R4, UR5, R175, 0x96, !PT ;  /* 0x0000000504047c12 */ /* 0x000fe2000f8e96af */
[----:B------:R-:W-:Y:S01]  /*12c50*/  UIADD3 UR5, UPT, UPT, UR14, -0x700cb87f, URZ ;  /* 0x8ff347810e057890 */ /* 0x000fe2000fffe0ff */
[----:B------:R-:W-:Y:S01]  /*12c60*/  MOV R176, R174 ;  /* 0x000000ae00b07202 */ /* 0x000fe20000000f00 */
[----:B------:R-:W-:-:S04]  /*12c70*/  IMAD.WIDE.U32 R174, R5, -0x326172a9, RZ ;  /* 0xcd9e8d5705ae7825 */ /* 0x000fc800078e00ff */
[----:B------:R-:W-:Y:S01]  /*12c80*/  IMAD.MOV.U32 R10, RZ, RZ, R174 ;  /* 0x000000ffff0a7224 */ /* 0x000fe200078e00ae */
[----:B------:R-:W-:-:S07]  /*12c90*/  LOP3.LUT R5, R178, UR5, R175, 0x96, !PT ;  /* 0x00000005b2057c12 */ /* 0x000fce000f8e96af */
.L_x_13059:
[----:B------:R-:W-:Y:S05]  /*12ca0*/  BSYNC.RECONVERGENT B1 ;  /* 0x0000000000017941 */ /* 0x000fea0003800200 */
.L_x_13058:
        /* <DEDUP_REMOVED lines=13> */
.L_x_13057:
[----:B------:R-:W-:Y:S02]  /*12d80*/  F2FP.BF16.F32.PACK_AB R174, RZ, R138 ;  /* 0x0000008affae723e */ /* 0x000fe400000010ff */
[----:B------:R-:W-:Y:S02]  /*12d90*/  PRMT R132, R132, 0x5410, R135 ;  /* 0x0000541084847816 */ /* 0x000fe40000000087 */
[----:B------:R-:W-:Y:S02]  /*12da0*/  PRMT R134, R134, 0x5410, R177 ;  /* 0x0000541086867816 */ /* 0x000fe400000000b1 */
[----:B------:R-:W-:Y:S02]  /*12db0*/  PRMT R133, R133, 0x5410, R171 ;  /* 0x0000541085857816 */ /* 0x000fe400000000ab */
[----:B------:R-:W-:Y:S01]  /*12dc0*/  PRMT R135, R209, 0x5410, R174 ;  /* 0x00005410d1877816 */ /* 0x000fe200000000ae */
[----:B------:R-:W-:Y:S06]  /*12dd0*/  BRA `(.L_x_13063) ;  /* 0x0000003400147947 */ /* 0x000fec0003800000 */
.L_x_13014:
[----:B------:R-:W-:Y:S01]  /*12de0*/  IMAD.MOV.U32 R35, RZ, RZ, RZ ;  /* 0x000000ffff237224 */ /* 0x000fe200078e00ff */
[----:B------:R-:W-:Y:S01]  /*12df0*/  MOV R176, R171 ;  /* 0x000000ab00b07202 */ /* 0x000fe20000000f00 */
[----:B--2---:R-:W-:Y:S01]  /*12e00*/  IMAD.MOV.U32 R37, RZ, RZ, R6 ;  /* 0x000000ffff257224 */ /* 0x004fe200078e0006 */
        /* <DEDUP_REMOVED lines=17> */
.L_x_13067:
        /* <DEDUP_REMOVED lines=12> */
.L_x_13069:
[----:B------:R-:W-:Y:S05]  /*12fe0*/  BSYNC.RECONVERGENT B2 ;  /* 0x0000000000027941 */ /* 0x000fea0003800200 */
.L_x_13068:
        /* <DEDUP_REMOVED lines=61> */
.L_x_13066:
[----:B------:R-:W-:Y:S05]  /*133c0*/  BSYNC.RECONVERGENT B1 ;  /* 0x0000000000017941 */ /* 0x000fea0003800200 */
.L_x_13065:
[----:B------:R-:W-:Y:S01]  /*133d0*/  I2FP.F32.U32 R6, R11 ;  /* 0x0000000b00067245 */ /* 0x000fe20000201000 */
[----:B------:R-:W-:-:S04]  /*133e0*/  IMAD.MOV.U32 R11, RZ, RZ, 0x2f800000 ;  /* 0x2f800000ff0b7424 */ /* 0x000fc800078e00ff */
[----:B------:R-:W-:Y:S01]  /*133f0*/  FFMA.FTZ R6, R6, R11, 1.1641532182693481445e-10 ;  /* 0x2f00000006067423 */ /* 0x000fe2000001000b */
[----:B-----5:R-:W-:-:S04]  /*13400*/  SHF.L.U32 R11, R44, 0x10, RZ ;  /* 0x000000102c0b7819 */ /* 0x020fc800000006ff */
[----:B------:R-:W-:Y:S01]  /*13410*/  FSETP.GTU.FTZ.AND P1, PT, R6, UR23, PT ;  /* 0x0000001706007c0b */ /* 0x000fe2000bf3c000 */
[----:B------:R-:W-:-:S04]  /*13420*/  FMUL.FTZ R11, R11, UR17 ;  /* 0x000000110b0b7c20 */ /* 0x000fc80008410000 */
[----:B------:R-:W-:-:S05]  /*13430*/  FMUL.FTZ R11, R11, UR16 ;  /* 0x000000100b0b7c20 */ /* 0x000fca0008410000 */
[----:B------:R-:W-:Y:S02]  /*13440*/  FSEL R35, R11, RZ, !P1 ;  /* 0x000000ff0b237208 */ /* 0x000fe40004800000 */
[----:B------:R-:W-:-:S03]  /*13450*/  SEL R11, RZ, 0x1, P1 ;  /* 0x00000001ff0b7807 */ /* 0x000fc60000800000 */
[----:B------:R-:W-:-:S07]  /*13460*/  FMUL.FTZ R35, R35, R100 ;  /* 0x0000006423237220 */ /* 0x000fce0000410000 */
.L_x_13064:
[----:B01----:R-:W-:Y:S01]  /*13470*/  F2FP.BF16.F32.PACK_AB R132, RZ, R35 ;  /* 0x00000023ff84723e */ /* 0x003fe200000010ff */
        /* <DEDUP_REMOVED lines=16> */
.L_x_13073:
        /* <DEDUP_REMOVED lines=12> */
.L_x_13075:
[----:B------:R-:W-:Y:S05]  /*13640*/  BSYNC.RECONVERGENT B2 ;  /* 0x0000000000027941 */ /* 0x000fea0003800200 */
.L_x_13074:
        /* <DEDUP_REMOVED lines=62> */
.L_x_13072:
[----:B------:R-:W-:Y:S05]  /*13a30*/  BSYNC.RECONVERGENT B1 ;  /* 0x0000000000017941 */ /* 0x000fea0003800200 */
.L_x_13071:
        /* <DEDUP_REMOVED lines=9> */
[----:B------:R-:W-:-:S05]  /*13ad0*/  FSEL R6, R6, RZ, !P1 ;  /* 0x000000ff06067208 */ /* 0x000fca0004800000 */
[----:B------:R-:W-:-:S07]  /*13ae0*/  FMUL.FTZ R36, R6, R101 ;  /* 0x0000006506247220 */ /* 0x000fce0000410000 */
.L_x_13070:
        /* <DEDUP_REMOVED lines=17> */
.L_x_13079:
        /* <DEDUP_REMOVED lines=12> */
.L_x_13081:
[----:B------:R-:W-:Y:S05]  /*13cc0*/  BSYNC.RECONVERGENT B2 ;  /* 0x0000000000027941 */ /* 0x000fea0003800200 */
.L_x_13080:
        /* <DEDUP_REMOVED lines=62> */
.L_x_13078:
[----:B------:R-:W-:Y:S05]  /*140b0*/  BSYNC.RECONVERGENT B1 ;  /* 0x0000000000017941 */ /* 0x000fea0003800200 */
.L_x_13077:
        /* <DEDUP_REMOVED lines=8> */
[----:B------:R-:W-:-:S05]  /*14140*/  FSEL R37, R6, RZ, !P1 ;  /* 0x000000ff06257208 */ /* 0x000fca0004800000 */
[----:B------:R-:W-:-:S07]  /*14150*/  FMUL.FTZ R37, R37, R102 ;  /* 0x0000006625257220 */ /* 0x000fce0000410000 */
.L_x_13076:
        /* <DEDUP_REMOVED lines=17> */
.L_x_13085:
        /* <DEDUP_REMOVED lines=12> */
.L_x_13087:
[----:B------:R-:W-:Y:S05]  /*14330*/  BSYNC.RECONVERGENT B2 ;  /* 0x0000000000027941 */ /* 0x000fea0003800200 */
.L_x_13086:
        /* <DEDUP_REMOVED lines=62> */
.L_x_13084:
[----:B------:R-:W-:Y:S05]  /*14720*/  BSYNC.RECONVERGENT B1 ;  /* 0x0000000000017941 */ /* 0x000fea0003800200 */
.L_x_13083:
        /* <DEDUP_REMOVED lines=11> */
.L_x_13082:
        /* <DEDUP_REMOVED lines=17> */
.L_x_13091:
        /* <DEDUP_REMOVED lines=12> */
.L_x_13093:
[----:B------:R-:W-:Y:S05]  /*149b0*/  BSYNC.RECONVERGENT B2 ;  /* 0x0000000000027941 */ /* 0x000fea0003800200 */
.L_x_13092:
        /* <DEDUP_REMOVED lines=56> */
[----:B------:R-:W-:Y:S01]  /*14d40*/  IMAD.MOV.U32 R176, RZ, RZ, R136 ;  /* 0x000000ffffb07224 */ /* 0x000fe200078e0088 */
[----:B------:R-:W-:Y:S01]  /*14d50*/  UIADD3 UR5, UPT, UPT, UR14, -0x700cb87f, URZ ;  /* 0x8ff347810e057890 */ /* 0x000fe2000fffe0ff */
[----:B------:R-:W-:-:S05]  /*14d60*/  IMAD.WIDE.U32 R136, R5, -0x326172a9, RZ ;  /* 0xcd9e8d5705887825 */ /* 0x000fca00078e00ff */
[----:B------:R-:W-:Y:S01]  /*14d70*/  LOP3.LUT R5, R174, UR5, R137, 0x96, !PT ;  /* 0x00000005ae057c12 */ /* 0x000fe2000f8e9689 */
[----:B------:R-:W-:Y:S01]  /*14d80*/  IMAD.MOV.U32 R137, RZ, RZ, RZ ;  /* 0x000000ffff897224 */ /* 0x000fe200078e00ff */
[----:B------:R-:W-:-:S07]  /*14d90*/  MOV R10, R136 ;  /* 0x00000088000a7202 */ /* 0x000fce0000000f00 */
.L_x_13090:
[----:B------:R-:W-:Y:S05]  /*14da0*/  BSYNC.RECONVERGENT B1 ;  /* 0x0000000000017941 */ /* 0x000fea0003800200 */
.L_x_13089:
[----:B------:R-:W-:Y:S01]  /*14db0*/  I2FP.F32.U32 R6, R6 ;  /* 0x0000000600067245 */ /* 0x000fe20000201000 */
[----:B------:R-:W-:-:S04]  /*14dc0*/  IMAD.MOV.U32 R19, RZ, RZ, 0x2f800000 ;  /* 0x2f800000ff137424 */ /* 0x000fc800078e00ff */
[----:B------:R-:W-:-:S05]  /*14dd0*/  FFMA.FTZ R6, R6, R19, 1.1641532182693481445e-10 ;  /* 0x2f00000006067423 */ /* 0x000fca0000010013 */
[----:B------:R-:W-:Y:S02]  /*14de0*/  FSETP.GTU.FTZ.AND P1, PT, R6, UR23, PT ;  /* 0x0000001706007c0b */ /* 0x000fe4000bf3c000 */
[----:B-----5:R-:W-:-:S05]  /*14df0*/  SHF.L.U32 R6, R46, 0x10, RZ ;  /* 0x000000102e067819 */ /* 0x020fca00000006ff */
[----:B------:R-:W-:-:S04]  /*14e00*/  FMUL.FTZ R6, R6, UR17 ;  /* 0x0000001106067c20 */ /* 0x000fc80008410000 */
[----:B------:R-:W-:-:S05]  /*14e10*/  FMUL.FTZ R6, R6, UR16 ;  /* 0x0000001006067c20 */ /* 0x000fca0008410000 */
[----:B------:R-:W-:Y:S02]  /*14e20*/  FSEL R19, R6, RZ, !P1 ;  /* 0x000000ff06137208 */ /* 0x000fe40004800000 */
[----:B------:R-:W-:-:S03]  /*14e30*/  SEL R6, RZ, 0x1, P1 ;  /* 0x00000001ff067807 */ /* 0x000fc60000800000 */
[----:B------:R-:W-:Y:S01]  /*14e40*/  FMUL.FTZ R39, R19, R96 ;  /* 0x0000006013277220 */ /* 0x000fe20000410000 */
[----:B------:R-:W-:-:S07]  /*14e50*/  PRMT R19, R6, 0x7610, R19 ;  /* 0x0000761006137816 */ /* 0x000fce0000000013 */
.L_x_13088:
        /* <DEDUP_REMOVED lines=17> */
.L_x_13097:
        /* <DEDUP_REMOVED lines=12> */
.L_x_13099:
[----:B------:R-:W-:Y:S05]  /*15030*/  BSYNC.RECONVERGENT B2 ;  /* 0x0000000000027941 */ /* 0x000fea0003800200 */
.L_x_13098:
        /* <DEDUP_REMOVED lines=60> */
[----:B------:R-:W-:Y:S02]  /*15400*/  LOP3.LUT R5, R174, UR5, R137, 0x96, !PT ;  /* 0x00000005ae057c12 */ /* 0x000fe4000f8e9689 */
[----:B------:R-:W-:-:S07]  /*15410*/  MOV R10, R136 ;  /* 0x00000088000a7202 */ /* 0x000fce0000000f00 */
.L_x_13096:
[----:B------:R-:W-:Y:S05]  /*15420*/  BSYNC.RECONVERGENT B1 ;  /* 0x0000000000017941 */ /* 0x000fea0003800200 */
.L_x_13095:
        /* <DEDUP_REMOVED lines=11> */
.L_x_13094:
        /* <DEDUP_REMOVED lines=17> */
.L_x_13103:
        /* <DEDUP_REMOVED lines=12> */
.L_x_13105:
[----:B------:R-:W-:Y:S05]  /*156b0*/  BSYNC.RECONVERGENT B2 ;  /* 0x0000000000027941 */ /* 0x000fea0003800200 */
.L_x_13104:
        /* <DEDUP_REMOVED lines=58> */
[----:B------:R-:W-:-:S03]  /*15a60*/  IMAD.WIDE.U32 R174, R5, -0x326172a9, RZ ;  /* 0xcd9e8d5705ae7825 */ /* 0x000fc600078e00ff */
[----:B------:R-:W-:Y:S01]  /*15a70*/  MOV R10, R174 ;  /* 0x000000ae000a7202 */ /* 0x000fe20000000f00 */
[----:B------:R-:W-:Y:S01]  /*15a80*/  IMAD.MOV.U32 R174, RZ, RZ, RZ ;  /* 0x000000ffffae7224 */ /* 0x000fe200078e00ff */
[----:B------:R-:W-:-:S07]  /*15a90*/  LOP3.LUT R5, R178, UR5, R175, 0x96, !PT ;  /* 0x00000005b2057c12 */ /* 0x000fce000f8e96af */
.L_x_13102:
[----:B------:R-:W-:Y:S05]  /*15aa0*/  BSYNC.RECONVERGENT B1 ;  /* 0x0000000000017941 */ /* 0x000fea0003800200 */
.L_x_13101:
        /* <DEDUP_REMOVED lines=11> */
.L_x_13100:
        /* <DEDUP_REMOVED lines=17> */
.L_x_13109:
        /* <DEDUP_REMOVED lines=12> */
.L_x_13111:
[----:B------:R-:W-:Y:S05]  /*15d30*/  BSYNC.RECONVERGENT B2 ;  /* 0x0000000000027941 */ /* 0x000fea0003800200 */
.L_x_13110:
        /* <DEDUP_REMOVED lines=60> */
[----:B------:R-:W-:Y:S02]  /*16100*/  LOP3.LUT R5, R178, UR5, R175, 0x96, !PT ;  /* 0x00000005b2057c12 */ /* 0x000fe4000f8e96af */
[----:B------:R-:W-:-:S07]  /*16110*/  MOV R10, R174 ;  /* 0x000000ae000a7202 */ /* 0x000fce0000000f00 */
.L_x_13108:
[----:B------:R-:W-:Y:S05]  /*16120*/  BSYNC.RECONVERGENT B1 ;  /* 0x0000000000017941 */ /* 0x000fea0003800200 */
.L_x_13107:
        /* <DEDUP_REMOVED lines=8> */
[----:B------:R-:W-:Y:S02]  /*161b0*/  FSEL R138, R25, RZ, !P1 ;  /* 0x000000ff198a7208 */ /* 0x000fe40004800000 */
[----:B------:R-:W-:-:S03]  /*161c0*/  SEL R25, RZ, 0x1, P1 ;  /* 0x00000001ff197807 */ /* 0x000fc60000800000 */
[----:B------:R-:W-:-:S07]  /*161d0*/  FMUL.FTZ R138, R138, R99 ;  /* 0x000000638a8a7220 */ /* 0x000fce0000410000 */
.L_x_13106:
[----:B------:R-:W-:Y:S02]  /*161e0*/  F2FP.BF16.F32.PACK_AB R174, RZ, R138 ;  /* 0x0000008affae723e */ /* 0x000fe400000010ff */
[----:B------:R-:W-:Y:S02]  /*161f0*/  PRMT R132, R132, 0x5410, R135 ;  /* 0x0000541084847816 */ /* 0x000fe40000000087 */
[----:B------:R-:W-:Y:S02]  /*16200*/  PRMT R134, R134, 0x5410, R177 ;  /* 0x0000541086867816 */ /* 0x000fe400000000b1 */
[----:B------:R-:W-:Y:S02]  /*16210*/  PRMT R133, R133, 0x5410, R171 ;  /* 0x0000541085857816 */ /* 0x000fe400000000ab */
[----:B------:R-:W-:-:S07]  /*16220*/  PRMT R135, R208, 0x5410, R174 ;  /* 0x00005410d0877816 */ /* 0x000fce00000000ae */
.L_x_13063:
[----:B------:R-:W0:Y:S01]  /*16230*/  LDC.64 R174, c[0x0][0x3a8] ;  /* 0x0000ea00ffae7b82 */ /* 0x000e220000000a00 */
[----:B------:R-:W-:Y:S02]  /*16240*/  IMAD.MOV.U32 R171, RZ, RZ, R176 ;  /* 0x000000ffffab7224 */ /* 0x000fe400078e00b0 */
        /* <DEDUP_REMOVED lines=23> */
.L_x_13112:
[----:B------:R-:W-:Y:S01]  /*163c0*/  IADD3 R173, PT, PT, R173, 0x80, RZ ;  /* 0x00000080adad7810 */ /* 0x000fe20007ffe0ff */
[----:B------:R-:W-:-:S07]  /*163d0*/  VIADD R172, R172, 0x80 ;  /* 0x00000080acac7836 */ /* 0x000fce0000000000 */
.L_x_13013:
[----:B------:R-:W-:Y:S05]  /*163e0*/  BSYNC.RECONVERGENT B0 ;  /* 0x0000000000007941 */ /* 0x000fea0003800200 */
.L_x_13012:
        /* <DEDUP_REMOVED lines=38> */
.L_x_13119:
        /* <DEDUP_REMOVED lines=12> */
.L_x_13121:
[----:B------:R-:W-:Y:S05]  /*16710*/  BSYNC.RECONVERGENT B2 ;  /* 0x0000000000027941 */ /* 0x000fea0003800200 */
.L_x_13120:
        /* <DEDUP_REMOVED lines=61> */
.L_x_13118:
[----:B------:R-:W-:Y:S05]  /*16af0*/  BSYNC.RECONVERGENT B1 ;  /* 0x0000000000017941 */ /* 0x000fea0003800200 */
.L_x_13117:
[----:B------:R-:W-:Y:S01]  /*16b00*/  I2FP.F32.U32 R6, R11 ;  /* 0x0000000b00067245 */ /* 0x000fe20000201000 */
[----:B------:R-:W-:-:S04]  /*16b10*/  IMAD.MOV.U32 R11, RZ, RZ, 0x2f800000 ;  /* 0x2f800000ff0b7424 */ /* 0x000fc800078e00ff */
        /* <DEDUP_REMOVED lines=9> */
.L_x_13116:
        /* <DEDUP_REMOVED lines=22> */
.L_x_13125:
        /* <DEDUP_REMOVED lines=12> */
.L_x_13127:
[----:B------:R-:W-:Y:S05]  /*16dd0*/  BSYNC.RECONVERGENT B2 ;  /* 0x0000000000027941 */ /* 0x000fea0003800200 */
.L_x_13126:
        /* <DEDUP_REMOVED lines=62> */
.L_x_13124:
[----:B------:R-:W-:Y:S05]  /*171c0*/  BSYNC.RECONVERGENT B1 ;  /* 0x0000000000017941 */ /* 0x000fea0003800200 */
.L_x_13123:
[----:B------:R-:W-:Y:S01]  /*171d0*/  HFMA2 R134, -RZ, RZ, 0.1171875, 0 ;  /* 0x2f800000ff867431 */ /* 0x000fe200000001ff */
[----:B------:R-:W-:Y:S02]  /*171e0*/  I2FP.F32.U32 R13, R13 ;  /* 0x0000000d000d7245 */ /* 0x000fe40000201000 */
[----:B------:R-:W-:-:S05]  /*171f0*/  PRMT R133, R40, 0x7632, R133 ;  /* 0x0000763228857816 */ /* 0x000fca0000000085 */
[----:B------:R-:W-:Y:S02]  /*17200*/  IMAD.U32 R133, R133, 0x10000, RZ ;  /* 0x0001000085857824 */ /* 0x000fe400078e00ff */
[----:B------:R-:W-:-:S05]  /*17210*/  FFMA.FTZ R13, R13, R134, 1.1641532182693481445e-10 ;  /* 0x2f0000000d0d7423 */ /* 0x000fca0000010086 */
[----:B------:R-:W-:Y:S02]  /*17220*/  FSETP.GTU.FTZ.AND P2, PT, R13, UR23, PT ;  /* 0x000000170d007c0b */ /* 0x000fe4000bf5c000 */
[----:B------:R-:W-:-:S05]  /*17230*/  PRMT R13, R44, 0x7632, R13 ;  /* 0x000076322c0d7816 */ /* 0x000fca000000000d */
[----:B------:R-:W-:-:S04]  /*17240*/  IMAD.U32 R13, R13, 0x10000, RZ ;  /* 0x000100000d0d7824 */ /* 0x000fc800078e00ff */
[----:B------:R-:W-:-:S04]  /*17250*/  FMUL.FTZ R13, R13, UR17 ;  /* 0x000000110d0d7c20 */ /* 0x000fc80008410000 */
[----:B------:R-:W-:-:S05]  /*17260*/  FMUL.FTZ R13, R13, UR16 ;  /* 0x000000100d0d7c20 */ /* 0x000fca0008410000 */
[----:B------:R-:W-:Y:S02]  /*17270*/  FSEL R140, R13, RZ, !P2 ;  /* 0x000000ff0d8c7208 */ /* 0x000fe40005000000 */
[----:B------:R-:W-:-:S03]  /*17280*/  SEL R13, RZ, 0x1, P2 ;  /* 0x00000001ff0d7807 */ /* 0x000fc60001000000 */
[----:B------:R-:W-:-:S07]  /*17290*/  FFMA.FTZ R140, R140, R93, R133 ;  /* 0x0000005d8c8c7223 */ /* 0x000fce0000010085 */
.L_x_13122:
        /* <DEDUP_REMOVED lines=21> */
.L_x_13131:
        /* <DEDUP_REMOVED lines=12> */
.L_x_13133:
[----:B------:R-:W-:Y:S05]  /*174b0*/  BSYNC.RECONVERGENT B2 ;  /* 0x0000000000027941 */ /* 0x000fea0003800200 */
.L_x_13132:
        /* <DEDUP_REMOVED lines=62> */
.L_x_13130:
[----:B------:R-:W-:Y:S05]  /*178a0*/  BSYNC.RECONVERGENT B1 ;  /* 0x0000000000017941 */ /* 0x000fea0003800200 */
.L_x_13129:
[----:B------:R-:W-:Y:S01]  /*178b0*/  I2FP.F32.U32 R6, R15 ;  /* 0x0000000f00067245 */ /* 0x000fe20000201000 */
[----:B------:R-:W-:-:S04]  /*178c0*/  IMAD.MOV.U32 R15, RZ, RZ, 0x2f800000 ;  /* 0x2f800000ff0f7424 */ /* 0x000fc800078e00ff */
[----:B------:R-:W-:-:S05]  /*178d0*/  FFMA.FTZ R6, R6, R15, 1.1641532182693481445e-10 ;  /* 0x2f00000006067423 */ /* 0x000fca000001000f */
[----:B------:R-:W-:Y:S02]  /*178e0*/  FSETP.GTU.FTZ.AND P2, PT, R6, UR23, PT ;  /* 0x0000001706007c0b */ /* 0x000fe4000bf5c000 */
[----:B------:R-:W-:Y:S02]  /*178f0*/  SHF.L.U32 R6, R45, 0x10, RZ ;  /* 0x000000102d067819 */ /* 0x000fe400000006ff */
[----:B------:R-:W-:-:S03]  /*17900*/  SEL R15, RZ, 0x1, P2 ;  /* 0x00000001ff0f7807 */ /* 0x000fc60001000000 */
[----:B------:R-:W-:-:S04]  /*17910*/  FMUL.FTZ R6, R6, UR17 ;  /* 0x0000001106067c20 */ /* 0x000fc80008410000 */
[----:B------:R-:W-:-:S05]  /*17920*/  FMUL.FTZ R6, R6, UR16 ;  /* 0x0000001006067c20 */ /* 0x000fca0008410000 */
[----:B------:R-:W-:Y:S01]  /*17930*/  FSEL R141, R6, RZ, !P2 ;  /* 0x000000ff068d7208 */ /* 0x000fe20005000000 */
[----:B------:R-:W-:-:S04]  /*17940*/  IMAD.U32 R6, R41, 0x10000, RZ ;  /* 0x0001000029067824 */ /* 0x000fc800078e00ff */
[----:B------:R-:W-:-:S07]  /*17950*/  FFMA.FTZ R141, R141, R94, R6 ;  /* 0x0000005e8d8d7223 */ /* 0x000fce0000010006 */
.L_x_13128:
        /* <DEDUP_REMOVED lines=22> */
.L_x_13137:
        /* <DEDUP_REMOVED lines=12> */
.L_x_13139:
[----:B------:R-:W-:Y:S05]  /*17b80*/  BSYNC.RECONVERGENT B2 ;  /* 0x0000000000027941 */ /* 0x000fea0003800200 */
.L_x_13138:
        /* <DEDUP_REMOVED lines=62> */
.L_x_13136:
[----:B------:R-:W-:Y:S05]  /*17f70*/  BSYNC.RECONVERGENT B1 ;  /* 0x0000000000017941 */ /* 0x000fea0003800200 */
.L_x_13135:
[----:B------:R-:W-:Y:S01]  /*17f80*/  I2FP.F32.U32 R17, R17 ;  /* 0x0000001100117245 */ /* 0x000fe20000201000 */
[----:B------:R-:W-:Y:S01]  /*17f90*/  IMAD.MOV.U32 R134, RZ, RZ, 0x2f800000 ;  /* 0x2f800000ff867424 */ /* 0x000fe200078e00ff */
[----:B------:R-:W-:-:S03]  /*17fa0*/  PRMT R142, R41, 0x7632, R142 ;  /* 0x00007632298e7816 */ /* 0x000fc6000000008e */
        /* <DEDUP_REMOVED lines=10> */
.L_x_13134:
        /* <DEDUP_REMOVED lines=21> */
.L_x_13143:
        /* <DEDUP_REMOVED lines=12> */
.L_x_13145:
[----:B------:R-:W-:Y:S05]  /*18260*/  BSYNC.RECONVERGENT B2 ;  /* 0x0000000000027941 */ /* 0x000fea0003800200 */
.L_x_13144:
        /* <DEDUP_REMOVED lines=62> */
.L_x_13142:
[----:B------:R-:W-:Y:S05]  /*18650*/  BSYNC.RECONVERGENT B1 ;  /* 0x0000000000017941 */ /* 0x000fea0003800200 */
.L_x_13141:
        /* <DEDUP_REMOVED lines=12> */
.L_x_13140:
        /* <DEDUP_REMOVED lines=22> */
.L_x_13149:
        /* <DEDUP_REMOVED lines=12> */
.L_x_13151:
[----:B------:R-:W-:Y:S05]  /*18940*/  BSYNC.RECONVERGENT B2 ;  /* 0x0000000000027941 */ /* 0x000fea0003800200 */
.L_x_13150:
        /* <DEDUP_REMOVED lines=62> */
.L_x_13148:
[----:B------:R-:W-:Y:S05]  /*18d30*/  BSYNC.RECONVERGENT B1 ;  /* 0x0000000000017941 */ /* 0x000fea0003800200 */
.L_x_13147:
        /* <DEDUP_REMOVED lines=13> */
.L_x_13146:
        /* <DEDUP_REMOVED lines=21> */
.L_x_13155:
        /* <DEDUP_REMOVED lines=12> */
.L_x_13157:
[----:B------:R-:W-:Y:S05]  /*19020*/  BSYNC.RECONVERGENT B2 ;  /* 0x0000000000027941 */ /* 0x000fea0003800200 */
.L_x_13156:
        /* <DEDUP_REMOVED lines=62> */
.L_x_13154:
[----:B------:R-:W-:Y:S05]  /*19410*/  BSYNC.RECONVERGENT B1 ;  /* 0x0000000000017941 */ /* 0x000fea0003800200 */
.L_x_13153:
        /* <DEDUP_REMOVED lines=12> */
.L_x_13152:
        /* <DEDUP_REMOVED lines=22> */
.L_x_13161:
        /* <DEDUP_REMOVED lines=12> */
.L_x_13163:
[----:B------:R-:W-:Y:S05]  /*19700*/  BSYNC.RECONVERGENT B2 ;  /* 0x0000000000027941 */ /* 0x000fea0003800200 */
.L_x_13162:
        /* <DEDUP_REMOVED lines=62> */
.L_x_13160:
[----:B------:R-:W-:Y:S05]  /*19af0*/  BSYNC.RECONVERGENT B1 ;  /* 0x0000000000017941 */ /* 0x000fea0003800200 */
.L_x_13159:
        /* <DEDUP_REMOVED lines=13> */
.L_x_13158:
[----:B------:R-:W-:Y:S02]  /*19bd0*/  F2FP.BF16.F32.PACK_AB R174, RZ, R146 ;  /* 0x00000092ffae723e */ /* 0x000fe400000010ff */
[----:B------:R-:W-:Y:S02]  /*19be0*/  PRMT R132, R132, 0x5410, R135 ;  /* 0x0000541084847816 */ /* 0x000fe40000000087 */
[----:B------:R-:W-:Y:S02]  /*19bf0*/  PRMT R134, R134, 0x5410, R177 ;  /* 0x0000541086867816 */ /* 0x000fe400000000b1 */
[----:B------:R-:W-:Y:S02]  /*19c00*/  PRMT R133, R133, 0x5410, R171 ;  /* 0x0000541085857816 */ /* 0x000fe400000000ab */
[----:B------:R-:W-:Y:S01]  /*19c10*/  PRMT R135, R209, 0x5410, R174 ;  /* 0x00005410d1877816 */ /* 0x000fe200000000ae */
[----:B------:R-:W-:Y:S06]  /*19c20*/  BRA `(.L_x_13164) ;  /* 0x0000003400147947 */ /* 0x000fec0003800000 */
.L_x_13115:
        /* <DEDUP_REMOVED lines=20> */
.L_x_13168:
        /* <DEDUP_REMOVED lines=12> */
.L_x_13170:
[----:B------:R-:W-:Y:S05]  /*19e30*/  BSYNC.RECONVERGENT B2 ;  /* 0x0000000000027941 */ /* 0x000fea0003800200 */
.L_x_13169:
[----:B------:R-:W-:Y:S01]  /*19e40*/  IMAD.WIDE.U32 R4, R3, -0x2daee0ad, RZ ;  /* 0xd2511f5303047825 */ /* 0x000fe200078e00ff */
[----:B------:R-:W-:-:S03]  /*19e50*/  UIADD3 UR5, UPT, UPT, UR14, -0x61c88647, URZ ;  /* 0x9e3779b90e057890 */ /* 0x000fc6000fffe0ff */
        /* <DEDUP_REMOVED lines=57> */
[----:B------:R-:W-:Y:S02]  /*1a1f0*/  HFMA2 R134, -RZ, RZ, 0, 0 ;  /* 0x00000000ff867431 */ /* 0x000fe400000001ff */
[----:B------:R-:W-:-:S07]  /*1a200*/  IMAD.MOV.U32 R11, RZ, RZ, R171 ;  /* 0x000000ffff0b7224 */ /* 0x000fce00078e00ab */
.L_x_13167:
[----:B------:R-:W-:Y:S05]  /*1a210*/  BSYNC.RECONVERGENT B1 ;  /* 0x0000000000017941 */ /* 0x000fea0003800200 */
.L_x_13166:
[----:B------:R-:W-:Y:S01]  /*1a220*/  I2FP.F32.U32 R6, R11 ;  /* 0x0000000b00067245 */ /* 0x000fe20000201000 */
[----:B------:R-:W-:-:S04]  /*1a230*/  IMAD.MOV.U32 R11, RZ, RZ, 0x2f800000 ;  /* 0x2f800000ff0b7424 */ /* 0x000fc800078e00ff */
        /* <DEDUP_REMOVED lines=8> */
.L_x_13165:
        /* <DEDUP_REMOVED lines=17> */
.L_x_13174:
        /* <DEDUP_REMOVED lines=12> */
.L_x_13176:
[----:B------:R-:W-:Y:S05]  /*1a490*/  BSYNC.RECONVERGENT B2 ;  /* 0x0000000000027941 */ /* 0x000fea0003800200 */
.L_x_13175:
        /* <DEDUP_REMOVED lines=62> */
.L_x_13173:
[----:B------:R-:W-:Y:S05]  /*1a880*/  BSYNC.RECONVERGENT B1 ;  /* 0x0000000000017941 */ /* 0x000fea0003800200 */
.L_x_13172:
        /* <DEDUP_REMOVED lines=11> */
.L_x_13171:
        /* <DEDUP_REMOVED lines=17> */
.L_x_13180:
        /* <DEDUP_REMOVED lines=12> */
.L_x_13182:
[----:B------:R-:W-:Y:S05]  /*1ab10*/  BSYNC.RECONVERGENT B2 ;  /* 0x0000000000027941 */ /* 0x000fea0003800200 */
.L_x_13181:
        /* <DEDUP_REMOVED lines=62> */
.L_x_13179:
[----:B------:R-:W-:Y:S05]  /*1af00*/  BSYNC.RECONVERGENT B1 ;  /* 0x0000000000017941 */ /* 0x000fea0003800200 */
.L_x_13178:
        /* <DEDUP_REMOVED lines=10> */
.L_x_13177:
        /* <DEDUP_REMOVED lines=17> */
.L_x_13186:
        /* <DEDUP_REMOVED lines=12> */
.L_x_13188:
[----:B------:R-:W-:Y:S05]  /*1b180*/  BSYNC.RECONVERGENT B2 ;  /* 0x0000000000027941 */ /* 0x000fea0003800200 */
.L_x_13187:
        /* <DEDUP_REMOVED lines=62> */
.L_x_13185:
[----:B------:R-:W-:Y:S05]  /*1b570*/  BSYNC.RECONVERGENT B1 ;  /* 0x0000000000017941 */ /* 0x000fea0003800200 */
.L_x_13184:
        /* <DEDUP_REMOVED lines=11> */
.L_x_13183:
        /* <DEDUP_REMOVED lines=17> */
.L_x_13192:
        /* <DEDUP_REMOVED lines=12> */
.L_x_13194:
[----:B------:R-:W-:Y:S05]  /*1b800*/  BSYNC.RECONVERGENT B2 ;  /* 0x0000000000027941 */ /* 0x000fea0003800200 */
.L_x_13193:
        /* <DEDUP_REMOVED lines=62> */
.L_x_13191:
[----:B------:R-:W-:Y:S05]  /*1bbf0*/  BSYNC.RECONVERGENT B1 ;  /* 0x0000000000017941 */ /* 0x000fea0003800200 */
.L_x_13190:
        /* <DEDUP_REMOVED lines=11> */
.L_x_13189:
        /* <DEDUP_REMOVED lines=17> */
.L_x_13198:
        /* <DEDUP_REMOVED lines=12> */
.L_x_13200:
[----:B------:R-:W-:Y:S05]  /*1be80*/  BSYNC.RECONVERGENT B2 ;  /* 0x0000000000027941 */ /* 0x000fea0003800200 */
.L_x_13199:
        /* <DEDUP_REMOVED lines=62> */
.L_x_13197:
[----:B------:R-:W-:Y:S05]  /*1c270*/  BSYNC.RECONVERGENT B1 ;  /* 0x0000000000017941 */ /* 0x000fea0003800200 */
.L_x_13196:
        /* <DEDUP_REMOVED lines=11> */
.L_x_13195:
        /* <DEDUP_REMOVED lines=17> */
.L_x_13204:
        /* <DEDUP_REMOVED lines=12> */
.L_x_13206:
[----:B------:R-:W-:Y:S05]  /*1c500*/  BSYNC.RECONVERGENT B2 ;  /* 0x0000000000027941 */ /* 0x000fea0003800200 */
.L_x_13205:
        /* <DEDUP_REMOVED lines=57> */
[----:B------:R-:W-:Y:S01]  /*1c8a0*/  IMAD.WIDE.U32 R174, R5, -0x326172a9, RZ ;  /* 0xcd9e8d5705ae7825 */ /* 0x000fe200078e00ff */
[----:B------:R-:W-:-:S03]  /*1c8b0*/  UIADD3 UR5, UPT, UPT, UR14, -0x700cb87f, URZ ;  /* 0x8ff347810e057890 */ /* 0x000fc6000fffe0ff */
[----:B------:R-:W-:Y:S02]  /*1c8c0*/  IMAD.MOV.U32 R10, RZ, RZ, R174 ;  /* 0x000000ffff0a7224 */ /* 0x000fe400078e00ae */
[----:B------:R-:W-:Y:S01]  /*1c8d0*/  HFMA2 R174, -RZ, RZ, 0, 0 ;  /* 0x00000000ffae7431 */ /* 0x000fe200000001ff */
[----:B------:R-:W-:-:S07]  /*1c8e0*/  LOP3.LUT R5, R178, UR5, R175, 0x96, !PT ;  /* 0x00000005b2057c12 */ /* 0x000fce000f8e96af */
.L_x_13203:
[----:B------:R-:W-:Y:S05]  /*1c8f0*/  BSYNC.RECONVERGENT B1 ;  /* 0x0000000000017941 */ /* 0x000fea0003800200 */
.L_x_13202:
        /* <DEDUP_REMOVED lines=11> */
.L_x_13201:
        /* <DEDUP_REMOVED lines=17> */
.L_x_13210:
        /* <DEDUP_REMOVED lines=12> */
.L_x_13212:
[----:B------:R-:W-:Y:S05]  /*1cb80*/  BSYNC.RECONVERGENT B2 ;  /* 0x0000000000027941 */ /* 0x000fea0003800200 */
.L_x_13211:
        /* <DEDUP_REMOVED lines=62> */
.L_x_13209:
[----:B------:R-:W-:Y:S05]  /*1cf70*/  BSYNC.RECONVERGENT B1 ;  /* 0x0000000000017941 */ /* 0x000fea0003800200 */
.L_x_13208:
        /* <DEDUP_REMOVED lines=11> */
.L_x_13207:
[----:B------:R-:W-:Y:S02]  /*1d030*/  F2FP.BF16.F32.PACK_AB R174, RZ, R146 ;  /* 0x00000092ffae723e */ /* 0x000fe400000010ff */
[----:B------:R-:W-:Y:S02]  /*1d040*/  PRMT R132, R132, 0x5410, R135 ;  /* 0x0000541084847816 */ /* 0x000fe40000000087 */
[----:B------:R-:W-:Y:S02]  /*1d050*/  PRMT R134, R134, 0x5410, R177 ;  /* 0x0000541086867816 */ /* 0x000fe400000000b1 */
[----:B------:R-:W-:Y:S02]  /*1d060*/  PRMT R133, R133, 0x5410, R171 ;  /* 0x0000541085857816 */ /* 0x000fe400000000ab */
[----:B------:R-:W-:-:S07]  /*1d070*/  PRMT R135, R208, 0x5410, R174 ;  /* 0x00005410d0877816 */ /* 0x000fce00000000ae */
.L_x_13164:
        /* <DEDUP_REMOVED lines=25> */
.L_x_13213:
[----:B------:R-:W-:Y:S01]  /*1d210*/  VIADD R173, R173, 0x80 ;  /* 0x00000080adad7836 */ /* 0x000fe20000000000 */
[----:B------:R-:W-:-:S07]  /*1d220*/  IADD3 R172, PT, PT, R172, 0x80, RZ ;  /* 0x00000080acac7810 */ /* 0x000fce0007ffe0ff */
.L_x_13114:
[----:B------:R-:W-:Y:S05]  /*1d230*/  BSYNC.RECONVERGENT B0 ;  /* 0x0000000000007941 */ /* 0x000fea0003800200 */
.L_x_13113:
[----:B------:R-:W-:Y:S01]  /*1d240*/  ISETP.GE.U32.AND P1, PT, R2, 0x280, PT ;  /* 0x000002800200780c */ /* 0x000fe20003f26070 */
[----:B------:R-:W-:-:S12]  /*1d250*/  BSSY.RECONVERGENT B0, `(.L_x_13214) ;  /* 0x00006e1000007945 */ /* 0x000fd80003800200 */
[----:B------:R-:W-:Y:S05]  /*1d260*/  @!P1 BRA `(.L_x_13215) ;  /* 0x0000006c007c9947 */ /* 0x000fea0003800000 */
[----:B------:R-:W2:Y:S01]  /*1d270*/  @UP2 LDCU.64 UR6, c[0x0][0x390] ;  /* 0x00007200ff0627ac */ /* 0x000ea20008000a00 */
[----:B------:R-:W-:Y:S01]  /*1d280*/  PLOP3.LUT P3, PT, PT, PT, UP2, 0x80, 0x8 ;  /* 0x000000000008781c */ /* 0x000fe20003f6f028 */
[----:B01----:R-:W-:Y:S01]  /*1d290*/  IMAD.MOV.U32 R133, RZ, RZ, 0x10 ;  /* 0x00000010ff857424 */ /* 0x003fe200078e00ff */
        /* <DEDUP_REMOVED lines=27> */
[--C-:B------:R-:W-:Y:S02]  /*1d450*/  @!P3 IMAD.MOV.U32 R133, RZ, RZ, R171.reuse ;  /* 0x000000ffff85b224 */ /* 0x100fe400078e00ab */
[----:B------:R-:W-:Y:S01]  /*1d460*/  @P3 IMAD.MOV.U32 R133, RZ, RZ, R171 ;  /* 0x000000ffff853224 */ /* 0x000fe200078e00ab */
[----:B------:R-:W-:Y:S06]  /*1d470*/  BRA `(.L_x_13219) ;  /* 0x0000000400287947 */ /* 0x000fec0003800000 */
.L_x_13220:
        /* <DEDUP_REMOVED lines=12> */
.L_x_13222:
[----:B------:R-:W-:Y:S05]  /*1d540*/  BSYNC.RECONVERGENT B2 ;  /* 0x0000000000027941 */ /* 0x000fea0003800200 */
.L_x_13221:
        /* <DEDUP_REMOVED lines=61> */
.L_x_13219:
[----:B------:R-:W-:Y:S05]  /*1d920*/  BSYNC.RECONVERGENT B1 ;  /* 0x0000000000017941 */ /* 0x000fea0003800200 */
.L_x_13218:
[----:B------:R-:W-:Y:S01]  /*1d930*/  I2FP.F32.U32 R6, R11 ;  /* 0x0000000b00067245 */ /* 0x000fe20000201000 */
[----:B------:R-:W-:-:S05]  /*1d940*/  HFMA2 R11, -RZ, RZ, 0.1171875, 0 ;  /* 0x2f800000ff0b7431 */ /* 0x000fca00000001ff */
        /* <DEDUP_REMOVED lines=9> */
.L_x_13217:
        /* <DEDUP_REMOVED lines=22> */
.L_x_13226:
        /* <DEDUP_REMOVED lines=12> */
.L_x_13228:
[----:B------:R-:W-:Y:S05]  /*1dc00*/  BSYNC.RECONVERGENT B2 ;  /* 0x0000000000027941 */ /* 0x000fea0003800200 */
.L_x_13227:
        /* <DEDUP_REMOVED lines=62> */
.L_x_13225:
[----:B------:R-:W-:Y:S05]  /*1dff0*/  BSYNC.RECONVERGENT B1 ;  /* 0x0000000000017941 */ /* 0x000fea0003800200 */
.L_x_13224:
        /* <DEDUP_REMOVED lines=13> */
.L_x_13223:
        /* <DEDUP_REMOVED lines=21> */
.L_x_13232:
        /* <DEDUP_REMOVED lines=12> */
.L_x_13234:
[----:B------:R-:W-:Y:S05]  /*1e2e0*/  BSYNC.RECONVERGENT B2 ;  /* 0x0000000000027941 */ /* 0x000fea0003800200 */
.L_x_13233:
        /* <DEDUP_REMOVED lines=62> */
.L_x_13231:
[----:B------:R-:W-:Y:S05]  /*1e6d0*/  BSYNC.RECONVERGENT B1 ;  /* 0x0000000000017941 */ /* 0x000fea0003800200 */
.L_x_13230:
        /* <DEDUP_REMOVED lines=11> */
.L_x_13229:
        /* <DEDUP_REMOVED lines=22> */
.L_x_13238:
        /* <DEDUP_REMOVED lines=12> */
.L_x_13240:
[----:B------:R-:W-:Y:S05]  /*1e9b0*/  BSYNC.RECONVERGENT B2 ;  /* 0x0000000000027941 */ /* 0x000fea0003800200 */
.L_x_13239:
        /* <DEDUP_REMOVED lines=62> */
.L_x_13237:
[----:B------:R-:W-:Y:S05]  /*1eda0*/  BSYNC.RECONVERGENT B1 ;  /* 0x0000000000017941 */ /* 0x000fea0003800200 */
.L_x_13236:
        /* <DEDUP_REMOVED lines=13> */
.L_x_13235:
        /* <DEDUP_REMOVED lines=21> */
.L_x_13244:
        /* <DEDUP_REMOVED lines=12> */
.L_x_13246:
[----:B------:R-:W-:Y:S05]  /*1f090*/  BSYNC.RECONVERGENT B2 ;  /* 0x0000000000027941 */ /* 0x000fea0003800200 */
.L_x_13245:
        /* <DEDUP_REMOVED lines=62> */
.L_x_13243:
[----:B------:R-:W-:Y:S05]  /*1f480*/  BSYNC.RECONVERGENT B1 ;  /* 0x0000000000017941 */ /* 0x000fea0003800200 */
.L_x_13242:
        /* <DEDUP_REMOVED lines=12> */
.L_x_13241:
        /* <DEDUP_REMOVED lines=22> */
.L_x_13250:
        /* <DEDUP_REMOVED lines=12> */
.L_x_13252:
[----:B------:R-:W-:Y:S05]  /*1f770*/  BSYNC.RECONVERGENT B2 ;  /* 0x0000000000027941 */ /* 0x000fea0003800200 */
.L_x_13251:
        /* <DEDUP_REMOVED lines=62> */
.L_x_13249:
[----:B------:R-:W-:Y:S05]  /*1fb60*/  BSYNC.RECONVERGENT B1 ;  /* 0x0000000000017941 */ /* 0x000fea0003800200 */
.L_x_13248:
        /* <DEDUP_REMOVED lines=13> */
.L_x_13247:
        /* <DEDUP_REMOVED lines=21> */
.L_x_13256:
        /* <DEDUP_REMOVED lines=12> */
.L_x_13258:
[----:B------:R-:W-:Y:S05]  /*1fe50*/  BSYNC.RECONVERGENT B2 ;  /* 0x0000000000027941 */ /* 0x000fea0003800200 */
.L_x_13257:
        /* <DEDUP_REMOVED lines=62> */
.L_x_13255:
[----:B------:R-:W-:Y:S05]  /*20240*/  BSYNC.RECONVERGENT B1 ;  /* 0x0000000000017941 */ /* 0x000fea0003800200 */
.L_x_13254:
        /* <DEDUP_REMOVED lines=12> */
.L_x_13253:
        /* <DEDUP_REMOVED lines=22> */
.L_x_13262:
        /* <DEDUP_REMOVED lines=12> */
.L_x_13264:
[----:B------:R-:W-:Y:S05]  /*20530*/  BSYNC.RECONVERGENT B2 ;  /* 0x0000000000027941 */ /* 0x000fea0003800200 */
.L_x_13263:
        /* <DEDUP_REMOVED lines=62> */
.L_x_13261:
[----:B------:R-:W-:Y:S05]  /*20920*/  BSYNC.RECONVERGENT B1 ;  /* 0x0000000000017941 */ /* 0x000fea0003800200 */
.L_x_13260:
        /* <DEDUP_REMOVED lines=13> */
.L_x_13259:
[----:B------:R-:W-:Y:S02]  /*20a00*/  F2FP.BF16.F32.PACK_AB R174, RZ, R154 ;  /* 0x0000009affae723e */ /* 0x000fe400000010ff */
[----:B------:R-:W-:Y:S02]  /*20a10*/  PRMT R132, R132, 0x5410, R135 ;  /* 0x0000541084847816 */ /* 0x000fe40000000087 */
[----:B------:R-:W-:Y:S02]  /*20a20*/  PRMT R134, R134, 0x5410, R177 ;  /* 0x0000541086867816 */ /* 0x000fe400000000b1 */
[----:B------:R-:W-:Y:S02]  /*20a30*/  PRMT R133, R133, 0x5410, R171 ;  /* 0x0000541085857816 */ /* 0x000fe400000000ab */
[----:B------:R-:W-:Y:S01]  /*20a40*/  PRMT R135, R209, 0x5410, R174 ;  /* 0x00005410d1877816 */ /* 0x000fe200000000ae */
[----:B------:R-:W-:Y:S06]  /*20a50*/  BRA `(.L_x_13265) ;  /* 0x0000003400147947 */ /* 0x000fec0003800000 */
.L_x_13216:
        /* <DEDUP_REMOVED lines=20> */
.L_x_13269:
        /* <DEDUP_REMOVED lines=12> */
.L_x_13271:
[----:B------:R-:W-:Y:S05]  /*20c60*/  BSYNC.RECONVERGENT B2 ;  /* 0x0000000000027941 */ /* 0x000fea0003800200 */
.L_x_13270:
        /* <DEDUP_REMOVED lines=61> */
.L_x_13268:
[----:B------:R-:W-:Y:S05]  /*21040*/  BSYNC.RECONVERGENT B1 ;  /* 0x0000000000017941 */ /* 0x000fea0003800200 */
.L_x_13267:
        /* <DEDUP_REMOVED lines=10> */
.L_x_13266:
        /* <DEDUP_REMOVED lines=17> */
.L_x_13275:
        /* <DEDUP_REMOVED lines=12> */
.L_x_13277:
[----:B------:R-:W-:Y:S05]  /*212c0*/  BSYNC.RECONVERGENT B2 ;  /* 0x0000000000027941 */ /* 0x000fea0003800200 */
.L_x_13276:
        /* <DEDUP_REMOVED lines=62> */
.L_x_13274:
[----:B------:R-:W-:Y:S05]  /*216b0*/  BSYNC.RECONVERGENT B1 ;  /* 0x0000000000017941 */ /* 0x000fea0003800200 */
.L_x_13273:
        /* <DEDUP_REMOVED lines=11> */
.L_x_13272:
        /* <DEDUP_REMOVED lines=17> */
.L_x_13281:
        /* <DEDUP_REMOVED lines=12> */
.L_x_13283:
[----:B------:R-:W-:Y:S05]  /*21940*/  BSYNC.RECONVERGENT B2 ;  /* 0x0000000000027941 */ /* 0x000fea0003800200 */
.L_x_13282:
        /* <DEDUP_REMOVED lines=62> */
.L_x_13280:
[----:B------:R-:W-:Y:S05]  /*21d30*/  BSYNC.RECONVERGENT B1 ;  /* 0x0000000000017941 */ /* 0x000fea0003800200 */
.L_x_13279:
        /* <DEDUP_REMOVED lines=10> */
.L_x_13278:
        /* <DEDUP_REMOVED lines=17> */
.L_x_13287:
        /* <DEDUP_REMOVED lines=12> */
.L_x_13289:
[----:B------:R-:W-:Y:S05]  /*21fb0*/  BSYNC.RECONVERGENT B2 ;  /* 0x0000000000027941 */ /* 0x000fea0003800200 */
.L_x_13288:
        /* <DEDUP_REMOVED lines=62> */
.L_x_13286:
[----:B------:R-:W-:Y:S05]  /*223a0*/  BSYNC.RECONVERGENT B1 ;  /* 0x0000000000017941 */ /* 0x000fea0003800200 */
.L_x_13285:
        /* <DEDUP_REMOVED lines=11> */
.L_x_13284:
        /* <DEDUP_REMOVED lines=17> */
.L_x_13293:
        /* <DEDUP_REMOVED lines=12> */
.L_x_13295:
[----:B------:R-:W-:Y:S05]  /*22630*/  BSYNC.RECONVERGENT B2 ;  /* 0x0000000000027941 */ /* 0x000fea0003800200 */
.L_x_13294:
        /* <DEDUP_REMOVED lines=62> */
.L_x_13292:
[----:B------:R-:W-:Y:S05]  /*22a20*/  BSYNC.RECONVERGENT B1 ;  /* 0x0000000000017941 */ /* 0x000fea0003800200 */
.L_x_13291:
        /* <DEDUP_REMOVED lines=11> */
.L_x_13290:
        /* <DEDUP_REMOVED lines=17> */
.L_x_13299:
        /* <DEDUP_REMOVED lines=12> */
.L_x_13301:
[----:B------:R-:W-:Y:S05]  /*22cb0*/  BSYNC.RECONVERGENT B2 ;  /* 0x0000000000027941 */ /* 0x000fea0003800200 */
.L_x_13300:
        /* <DEDUP_REMOVED lines=61> */
[----:B------:R-:W-:-:S07]  /*23090*/  LOP3.LUT R5, R174, UR5, R153, 0x96, !PT ;  /* 0x00000005ae057c12 */ /* 0x000fce000f8e9699 */
.L_x_13298:
[----:B------:R-:W-:Y:S05]  /*230a0*/  BSYNC.RECONVERGENT B1 ;  /* 0x0000000000017941 */ /* 0x000fea0003800200 */
.L_x_13297:
        /* <DEDUP_REMOVED lines=11> */
.L_x_13296:
        /* <DEDUP_REMOVED lines=17> */
.L_x_13305:
        /* <DEDUP_REMOVED lines=12> */
.L_x_13307:
[----:B------:R-:W-:Y:S05]  /*23330*/  BSYNC.RECONVERGENT B2 ;  /* 0x0000000000027941 */ /* 0x000fea0003800200 */
.L_x_13306:
        /* <DEDUP_REMOVED lines=62> */
.L_x_13304:
[----:B------:R-:W-:Y:S05]  /*23720*/  BSYNC.RECONVERGENT B1 ;  /* 0x0000000000017941 */ /* 0x000fea0003800200 */
.L_x_13303:
        /* <DEDUP_REMOVED lines=11> */
.L_x_13302:
        /* <DEDUP_REMOVED lines=17> */
.L_x_13311:
        /* <DEDUP_REMOVED lines=12> */
.L_x_13313:
[----:B------:R-:W-:Y:S05]  /*239b0*/  BSYNC.RECONVERGENT B2 ;  /* 0x0000000000027941 */ /* 0x000fea0003800200 */
.L_x_13312:
        /* <DEDUP_REMOVED lines=62> */
.L_x_13310:
[----:B------:R-:W-:Y:S05]  /*23da0*/  BSYNC.RECONVERGENT B1 ;  /* 0x0000000000017941 */ /* 0x000fea0003800200 */
.L_x_13309:
        /* <DEDUP_REMOVED lines=11> */
.L_x_13308:
[----:B------:R-:W-:Y:S02]  /*23e60*/  F2FP.BF16.F32.PACK_AB R174, RZ, R154 ;  /* 0x0000009affae723e */ /* 0x000fe400000010ff */
[----:B------:R-:W-:Y:S02]  /*23e70*/  PRMT R132, R132, 0x5410, R135 ;  /* 0x0000541084847816 */ /* 0x000fe40000000087 */
[----:B------:R-:W-:Y:S02]  /*23e80*/  PRMT R134, R134, 0x5410, R177 ;  /* 0x0000541086867816 */ /* 0x000fe400000000b1 */
[----:B------:R-:W-:Y:S02]  /*23e90*/  PRMT R133, R133, 0x5410, R171 ;  /* 0x0000541085857816 */ /* 0x000fe400000000ab */
[----:B------:R-:W-:-:S07]  /*23ea0*/  PRMT R135, R208, 0x5410, R174 ;  /* 0x00005410d0877816 */ /* 0x000fce00000000ae */
.L_x_13265:
        /* <DEDUP_REMOVED lines=25> */
.L_x_13314:
[----:B------:R-:W-:Y:S02]  /*24040*/  VIADD R173, R173, 0x80 ;  /* 0x00000080adad7836 */ /* 0x000fe40000000000 */
[----:B------:R-:W-:-:S07]  /*24050*/  VIADD R172, R172, 0x80 ;  /* 0x00000080acac7836 */ /* 0x000fce0000000000 */
.L_x_13215:
[----:B------:R-:W-:Y:S05]  /*24060*/  BSYNC.RECONVERGENT B0 ;  /* 0x0000000000007941 */ /* 0x000fea0003800200 */
.L_x_13214:
[----:B------:R-:W-:Y:S01]  /*24070*/  ISETP.GE.U32.AND P2, PT, R2, 0x300, PT ;  /* 0x000003000200780c */ /* 0x000fe20003f46070 */
[----:B------:R-:W-:-:S12]  /*24080*/  BSSY.RECONVERGENT B0, `(.L_x_13315) ;  /* 0x00006e1000007945 */ /* 0x000fd80003800200 */
[----:B------:R-:W-:Y:S05]  /*24090*/  @!P2 BRA `(.L_x_13316) ;  /* 0x0000006c007ca947 */ /* 0x000fea0003800000 */
[----:B------:R-:W2:Y:S01]  /*240a0*/  @UP2 LDCU.64 UR6, c[0x0][0x390] ;  /* 0x00007200ff0627ac */ /* 0x000ea20008000a00 */
[----:B------:R-:W-:Y:S02]  /*240b0*/  PLOP3.LUT P3, PT, PT, PT, UP2, 0x80, 0x8 ;  /* 0x000000000008781c */ /* 0x000fe40003f6f028 */
[----:B01----:R-:W-:-:S11]  /*240c0*/  MOV R133, 0x10 ;  /* 0x0000001000857802 */ /* 0x003fd60000000f00 */
        /* <DEDUP_REMOVED lines=30> */
.L_x_13321:
        /* <DEDUP_REMOVED lines=12> */
.L_x_13323:
[----:B------:R-:W-:Y:S05]  /*24370*/  BSYNC.RECONVERGENT B2 ;  /* 0x0000000000027941 */ /* 0x000fea0003800200 */
.L_x_13322:
        /* <DEDUP_REMOVED lines=61> */
.L_x_13320:
[----:B------:R-:W-:Y:S05]  /*24750*/  BSYNC.RECONVERGENT B1 ;  /* 0x0000000000017941 */ /* 0x000fea0003800200 */
.L_x_13319:
[----:B------:R-:W-:Y:S01]  /*24760*/  I2FP.F32.U32 R6, R11 ;  /* 0x0000000b00067245 */ /* 0x000fe20000201000 */
[----:B------:R-:W-:Y:S01]  /*24770*/  IMAD.MOV.U32 R11, RZ, RZ, 0x2f800000 ;  /* 0x2f800000ff0b7424 */ /* 0x000fe200078e00ff */
        /* <DEDUP_REMOVED lines=9> */
.L_x_13318:
        /* <DEDUP_REMOVED lines=22> */
.L_x_13327:
        /* <DEDUP_REMOVED lines=12> */
.L_x_13329:
[----:B------:R-:W-:Y:S05]  /*24a30*/  BSYNC.RECONVERGENT B2 ;  /* 0x0000000000027941 */ /* 0x000fea0003800200 */
.L_x_13328:
        /* <DEDUP_REMOVED lines=62> */
.L_x_13326:
[----:B------:R-:W-:Y:S05]  /*24e20*/  BSYNC.RECONVERGENT B1 ;  /* 0x0000000000017941 */ /* 0x000fea0003800200 */
.L_x_13325:
        /* <DEDUP_REMOVED lines=13> */
.L_x_13324:
        /* <DEDUP_REMOVED lines=21> */
.L_x_13333:
        /* <DEDUP_REMOVED lines=12> */
.L_x_13335:
[----:B------:R-:W-:Y:S05]  /*25110*/  BSYNC.RECONVERGENT B2 ;  /* 0x0000000000027941 */ /* 0x000fea0003800200 */
.L_x_13334:
        /* <DEDUP_REMOVED lines=62> */
.L_x_13332:
[----:B------:R-:W-:Y:S05]  /*25500*/  BSYNC.RECONVERGENT B1 ;  /* 0x0000000000017941 */ /* 0x000fea0003800200 */
.L_x_13331:
        /* <DEDUP_REMOVED lines=11> */
.L_x_13330:
        /* <DEDUP_REMOVED lines=22> */
.L_x_13339:
        /* <DEDUP_REMOVED lines=12> */
.L_x_13341:
[----:B------:R-:W-:Y:S05]  /*257e0*/  BSYNC.RECONVERGENT B2 ;  /* 0x0000000000027941 */ /* 0x000fea0003800200 */
.L_x_13340:
        /* <DEDUP_REMOVED lines=62> */
.L_x_13338:
[----:B------:R-:W-:Y:S05]  /*25bd0*/  BSYNC.RECONVERGENT B1 ;  /* 0x0000000000017941 */ /* 0x000fea0003800200 */
.L_x_13337:
        /* <DEDUP_REMOVED lines=13> */
.L_x_13336:
        /* <DEDUP_REMOVED lines=21> */
.L_x_13345:
        /* <DEDUP_REMOVED lines=12> */
.L_x_13347:
[----:B------:R-:W-:Y:S05]  /*25ec0*/  BSYNC.RECONVERGENT B2 ;  /* 0x0000000000027941 */ /* 0x000fea0003800200 */
.L_x_13346:
        /* <DEDUP_REMOVED lines=62> */
.L_x_13344:
[----:B------:R-:W-:Y:S05]  /*262b0*/  BSYNC.RECONVERGENT B1 ;  /* 0x0000000000017941 */ /* 0x000fea0003800200 */
.L_x_13343:
        /* <DEDUP_REMOVED lines=12> */
.L_x_13342:
        /* <DEDUP_REMOVED lines=22> */
.L_x_13351:
        /* <DEDUP_REMOVED lines=12> */
.L_x_13353:
[----:B------:R-:W-:Y:S05]  /*265a0*/  BSYNC.RECONVERGENT B2 ;  /* 0x0000000000027941 */ /* 0x000fea0003800200 */
.L_x_13352:
        /* <DEDUP_REMOVED lines=62> */
.L_x_13350:
[----:B------:R-:W-:Y:S05]  /*26990*/  BSYNC.RECONVERGENT B1 ;  /* 0x0000000000017941 */ /* 0x000fea0003800200 */
.L_x_13349:
        /* <DEDUP_REMOVED lines=13> */
.L_x_13348:
        /* <DEDUP_REMOVED lines=21> */
.L_x_13357:
        /* <DEDUP_REMOVED lines=12> */
.L_x_13359:
[----:B------:R-:W-:Y:S05]  /*26c80*/  BSYNC.RECONVERGENT B2 ;  /* 0x0000000000027941 */ /* 0x000fea0003800200 */
.L_x_13358:
        /* <DEDUP_REMOVED lines=62> */
.L_x_13356:
[----:B------:R-:W-:Y:S05]  /*27070*/  BSYNC.RECONVERGENT B1 ;  /* 0x0000000000017941 */ /* 0x000fea0003800200 */
.L_x_13355:
        /* <DEDUP_REMOVED lines=12> */
.L_x_13354:
        /* <DEDUP_REMOVED lines=22> */
.L_x_13363:
        /* <DEDUP_REMOVED lines=12> */
.L_x_13365:
[----:B------:R-:W-:Y:S05]  /*27360*/  BSYNC.RECONVERGENT B2 ;  /* 0x0000000000027941 */ /* 0x000fea0003800200 */
.L_x_13364:
        /* <DEDUP_REMOVED lines=62> */
.L_x_13362:
[----:B------:R-:W-:Y:S05]  /*27750*/  BSYNC.RECONVERGENT B1 ;  /* 0x0000000000017941 */ /* 0x000fea0003800200 */
.L_x_13361:
        /* <DEDUP_REMOVED lines=13> */
.L_x_13360:
[----:B------:R-:W-:Y:S02]  /*27830*/  F2FP.BF16.F32.PACK_AB R174, RZ, R162 ;  /* 0x000000a2ffae723e */ /* 0x000fe400000010ff */
[----:B------:R-:W-:Y:S02]  /*27840*/  PRMT R132, R132, 0x5410, R135 ;  /* 0x0000541084847816 */ /* 0x000fe40000000087 */
[----:B------:R-:W-:Y:S02]  /*27850*/  PRMT R134, R134, 0x5410, R177 ;  /* 0x0000541086867816 */ /* 0x000fe400000000b1 */
[----:B------:R-:W-:Y:S02]  /*27860*/  PRMT R133, R133, 0x5410, R171 ;  /* 0x0000541085857816 */ /* 0x000fe400000000ab */
[----:B------:R-:W-:Y:S01]  /*27870*/  PRMT R135, R209, 0x5410, R174 ;  /* 0x00005410d1877816 */ /* 0x000fe200000000ae */
[----:B------:R-:W-:Y:S06]  /*27880*/  BRA `(.L_x_13366) ;  /* 0x0000003400147947 */ /* 0x000fec0003800000 */
.L_x_13317:
        /* <DEDUP_REMOVED lines=20> */
.L_x_13370:
        /* <DEDUP_REMOVED lines=12> */
.L_x_13372:
[----:B------:R-:W-:Y:S05]  /*27a90*/  BSYNC.RECONVERGENT B2 ;  /* 0x0000000000027941 */ /* 0x000fea0003800200 */
.L_x_13371:
        /* <DEDUP_REMOVED lines=61> */
.L_x_13369:
[----:B------:R-:W-:Y:S05]  /*27e70*/  BSYNC.RECONVERGENT B1 ;  /* 0x0000000000017941 */ /* 0x000fea0003800200 */
.L_x_13368:
        /* <DEDUP_REMOVED lines=10> */
.L_x_13367:
[----:B0-----:R-:W-:Y:S01]  /*27f20*/  F2FP.BF16.F32.PACK_AB R132, RZ, R155 ;  /* 0x0000009bff84723e */ /* 0x001fe200000010ff */
        /* <DEDUP_REMOVED lines=16> */
.L_x_13376:
        /* <DEDUP_REMOVED lines=12> */
.L_x_13378:
[----:B------:R-:W-:Y:S05]  /*280f0*/  BSYNC.RECONVERGENT B2 ;  /* 0x0000000000027941 */ /* 0x000fea0003800200 */
.L_x_13377:
        /* <DEDUP_REMOVED lines=62> */
.L_x_13375:
[----:B------:R-:W-:Y:S05]  /*284e0*/  BSYNC.RECONVERGENT B1 ;  /* 0x0000000000017941 */ /* 0x000fea0003800200 */
.L_x_13374:
        /* <DEDUP_REMOVED lines=11> */
.L_x_13373:
        /* <DEDUP_REMOVED lines=17> */
.L_x_13382:
        /* <DEDUP_REMOVED lines=12> */
.L_x_13384:
[----:B------:R-:W-:Y:S05]  /*28770*/  BSYNC.RECONVERGENT B2 ;  /* 0x0000000000027941 */ /* 0x000fea0003800200 */
.L_x_13383:
        /* <DEDUP_REMOVED lines=62> */
.L_x_13381:
[----:B------:R-:W-:Y:S05]  /*28b60*/  BSYNC.RECONVERGENT B1 ;  /* 0x0000000000017941 */ /* 0x000fea0003800200 */
.L_x_13380:
        /* <DEDUP_REMOVED lines=10> */
.L_x_13379:
        /* <DEDUP_REMOVED lines=17> */
.L_x_13388:
        /* <DEDUP_REMOVED lines=12> */
.L_x_13390:
[----:B------:R-:W-:Y:S05]  /*28de0*/  BSYNC.RECONVERGENT B2 ;  /* 0x0000000000027941 */ /* 0x000fea0003800200 */
.L_x_13389:
        /* <DEDUP_REMOVED lines=62> */
.L_x_13387:
[----:B------:R-:W-:Y:S05]  /*291d0*/  BSYNC.RECONVERGENT B1 ;  /* 0x0000000000017941 */ /* 0x000fea0003800200 */
.L_x_13386:
        /* <DEDUP_REMOVED lines=11> */
.L_x_13385:
        /* <DEDUP_REMOVED lines=17> */
.L_x_13394:
        /* <DEDUP_REMOVED lines=12> */
.L_x_13396:
[----:B------:R-:W-:Y:S05]  /*29460*/  BSYNC.RECONVERGENT B2 ;  /* 0x0000000000027941 */ /* 0x000fea0003800200 */
.L_x_13395:
        /* <DEDUP_REMOVED lines=62> */
.L_x_13393:
[----:B------:R-:W-:Y:S05]  /*29850*/  BSYNC.RECONVERGENT B1 ;  /* 0x0000000000017941 */ /* 0x000fea0003800200 */
.L_x_13392:
        /* <DEDUP_REMOVED lines=11> */
.L_x_13391:
        /* <DEDUP_REMOVED lines=17> */
.L_x_13400:
        /* <DEDUP_REMOVED lines=12> */
.L_x_13402:
[----:B------:R-:W-:Y:S05]  /*29ae0*/  BSYNC.RECONVERGENT B2 ;  /* 0x0000000000027941 */ /* 0x000fea0003800200 */
.L_x_13401:
        /* <DEDUP_REMOVED lines=62> */
.L_x_13399:
[----:B------:R-:W-:Y:S05]  /*29ed0*/  BSYNC.RECONVERGENT B1 ;  /* 0x0000000000017941 */ /* 0x000fea0003800200 */
.L_x_13398:
        /* <DEDUP_REMOVED lines=11> */
.L_x_13397:
        /* <DEDUP_REMOVED lines=17> */
.L_x_13406:
        /* <DEDUP_REMOVED lines=12> */
.L_x_13408:
[----:B------:R-:W-:Y:S05]  /*2a160*/  BSYNC.RECONVERGENT B2 ;  /* 0x0000000000027941 */ /* 0x000fea0003800200 */
.L_x_13407:
        /* <DEDUP_REMOVED lines=59> */
[----:B------:R-:W-:Y:S02]  /*2a520*/  IMAD.MOV.U32 R10, RZ, RZ, R174 ;  /* 0x000000ffff0a7224 */ /* 0x000fe400078e00ae */
[----:B------:R-:W-:Y:S01]  /*2a530*/  HFMA2 R174, -RZ, RZ, 0, 0 ;  /* 0x00000000ffae7431 */ /* 0x000fe200000001ff */
[----:B------:R-:W-:-:S07]  /*2a540*/  LOP3.LUT R5, R178, UR5, R175, 0x96, !PT ;  /* 0x00000005b2057c12 */ /* 0x000fce000f8e96af */
.L_x_13405:
[----:B------:R-:W-:Y:S05]  /*2a550*/  BSYNC.RECONVERGENT B1 ;  /* 0x0000000000017941 */ /* 0x000fea0003800200 */
.L_x_13404:
        /* <DEDUP_REMOVED lines=11> */
.L_x_13403:
        /* <DEDUP_REMOVED lines=17> */
.L_x_13412:
        /* <DEDUP_REMOVED lines=12> */
.L_x_13414:
[----:B------:R-:W-:Y:S05]  /*2a7e0*/  BSYNC.RECONVERGENT B2 ;  /* 0x0000000000027941 */ /* 0x000fea0003800200 */
.L_x_13413:
        /* <DEDUP_REMOVED lines=62> */
.L_x_13411:
[----:B------:R-:W-:Y:S05]  /*2abd0*/  BSYNC.RECONVERGENT B1 ;  /* 0x0000000000017941 */ /* 0x000fea0003800200 */
.L_x_13410:
        /* <DEDUP_REMOVED lines=11> */
.L_x_13409:
[----:B------:R-:W-:Y:S02]  /*2ac90*/  F2FP.BF16.F32.PACK_AB R174, RZ, R162 ;  /* 0x000000a2ffae723e */ /* 0x000fe400000010ff */
[----:B------:R-:W-:Y:S02]  /*2aca0*/  PRMT R132, R132, 0x5410, R135 ;  /* 0x0000541084847816 */ /* 0x000fe40000000087 */
[----:B------:R-:W-:Y:S02]  /*2acb0*/  PRMT R134, R134, 0x5410, R177 ;  /* 0x0000541086867816 */ /* 0x000fe400000000b1 */
[----:B------:R-:W-:Y:S02]  /*2acc0*/  PRMT R133, R133, 0x5410, R171 ;  /* 0x0000541085857816 */ /* 0x000fe400000000ab */
[----:B------:R-:W-:-:S07]  /*2acd0*/  PRMT R135, R208, 0x5410, R174 ;  /* 0x00005410d0877816 */ /* 0x000fce00000000ae */
.L_x_13366:
        /* <DEDUP_REMOVED lines=25> */
.L_x_13415:
[----:B------:R-:W-:Y:S01]  /*2ae70*/  IADD3 R173, PT, PT, R173, 0x80, RZ ;  /* 0x00000080adad7810 */ /* 0x000fe20007ffe0ff */
[----:B------:R-:W-:-:S07]  /*2ae80*/  VIADD R172, R172, 0x80 ;  /* 0x00000080acac7836 */ /* 0x000fce0000000000 */
.L_x_13316:
[----:B------:R-:W-:Y:S05]  /*2ae90*/  BSYNC.RECONVERGENT B0 ;  /* 0x0000000000007941 */ /* 0x000fea0003800200 */
.L_x_13315:
[----:B------:R-:W-:Y:S01]  /*2aea0*/  ISETP.GE.U32.AND P3, PT, R2, 0x380, PT ;  /* 0x000003800200780c */ /* 0x000fe20003f66070 */
[----:B------:R-:W-:-:S12]  /*2aeb0*/  BSSY.RECONVERGENT B0, `(.L_x_13416) ;  /* 0x00006df000007945 */ /* 0x000fd80003800200 */
[----:B------:R-:W-:Y:S05]  /*2aec0*/  @!P3 BRA `(.L_x_13417) ;  /* 0x0000006c0074b947 */ /* 0x000fea0003800000 */
[----:B------:R-:W2:Y:S01]  /*2aed0*/  @UP2 LDCU.64 UR6, c[0x0][0x390] ;  /* 0x00007200ff0627ac */ /* 0x000ea20008000a00 */
[----:B------:R-:W-:Y:S01]  /*2aee0*/  PLOP3.LUT P4, PT, PT, PT, UP2, 0x80, 0x8 ;  /* 0x000000000008781c */ /* 0x000fe20003f8f028 */
[----:B01----:R-:W-:-:S12]  /*2aef0*/  HFMA2 R133, -RZ, RZ, 0, 9.5367431640625e-07 ;  /* 0x00000010ff857431 */ /* 0x003fd800000001ff */
        /* <DEDUP_REMOVED lines=30> */
.L_x_13422:
        /* <DEDUP_REMOVED lines=12> */
.L_x_13424:
[----:B------:R-:W-:Y:S05]  /*2b1a0*/  BSYNC.RECONVERGENT B2 ;  /* 0x0000000000027941 */ /* 0x000fea0003800200 */
.L_x_13423:
        /* <DEDUP_REMOVED lines=59> */
[----:B------:R-:W-:Y:S02]  /*2b560*/  HFMA2 R134, -RZ, RZ, 0, 0 ;  /* 0x00000000ff867431 */ /* 0x000fe400000001ff */
[----:B------:R-:W-:-:S07]  /*2b570*/  IMAD.MOV.U32 R11, RZ, RZ, R171 ;  /* 0x000000ffff0b7224 */ /* 0x000fce00078e00ab */
.L_x_13421:
[----:B------:R-:W-:Y:S05]  /*2b580*/  BSYNC.RECONVERGENT B1 ;  /* 0x0000000000017941 */ /* 0x000fea0003800200 */
.L_x_13420:
        /* <DEDUP_REMOVED lines=11> */
.L_x_13419:
        /* <DEDUP_REMOVED lines=22> */
.L_x_13428:
        /* <DEDUP_REMOVED lines=12> */
.L_x_13430:
[----:B------:R-:W-:Y:S05]  /*2b860*/  BSYNC.RECONVERGENT B2 ;  /* 0x0000000000027941 */ /* 0x000fea0003800200 */
.L_x_13429:
        /* <DEDUP_REMOVED lines=62> */
.L_x_13427:
[----:B------:R-:W-:Y:S05]  /*2bc50*/  BSYNC.RECONVERGENT B1 ;  /* 0x0000000000017941 */ /* 0x000fea0003800200 */
.L_x_13426:
        /* <DEDUP_REMOVED lines=13> */
.L_x_13425:
[----:B------:R-:W-:Y:S01]  /*2bd30*/  F2FP.BF16.F32.PACK_AB R135, RZ, R164 ;  /* 0x000000a4ff87723e */ /* 0x000fe200000010ff */
[----:B------:R-:W-:Y:S01]  /*2bd40*/  @!P4 IMAD.MOV.U32 R167, RZ, RZ, R166 ;  /* 0x000000ffffa7c224 */ /* 0x000fe200078e00a6 */
        /* <DEDUP_REMOVED lines=19> */
.L_x_13434:
        /* <DEDUP_REMOVED lines=12> */
.L_x_13436:
[----:B------:R-:W-:Y:S05]  /*2bf40*/  BSYNC.RECONVERGENT B2 ;  /* 0x0000000000027941 */ /* 0x000fea0003800200 */
.L_x_13435:
        /* <DEDUP_REMOVED lines=62> */
.L_x_13433:
[----:B------:R-:W-:Y:S05]  /*2c330*/  BSYNC.RECONVERGENT B1 ;  /* 0x0000000000017941 */ /* 0x000fea0003800200 */
.L_x_13432:
        /* <DEDUP_REMOVED lines=11> */
.L_x_13431:
        /* <DEDUP_REMOVED lines=22> */
.L_x_13440:
        /* <DEDUP_REMOVED lines=12> */
.L_x_13442:
[----:B------:R-:W-:Y:S05]  /*2c610*/  BSYNC.RECONVERGENT B2 ;  /* 0x0000000000027941 */ /* 0x000fea0003800200 */
.L_x_13441:
        /* <DEDUP_REMOVED lines=62> */
.L_x_13439:
[----:B------:R-:W-:Y:S05]  /*2ca00*/  BSYNC.RECONVERGENT B1 ;  /* 0x0000000000017941 */ /* 0x000fea0003800200 */
.L_x_13438:
        /* <DEDUP_REMOVED lines=13> */
.L_x_13437:
        /* <DEDUP_REMOVED lines=21> */
.L_x_13446:
        /* <DEDUP_REMOVED lines=12> */
.L_x_13448:
[----:B------:R-:W-:Y:S05]  /*2ccf0*/  BSYNC.RECONVERGENT B2 ;  /* 0x0000000000027941 */ /* 0x000fea0003800200 */
.L_x_13447:
        /* <DEDUP_REMOVED lines=62> */
.L_x_13445:
[----:B------:R-:W-:Y:S05]  /*2d0e0*/  BSYNC.RECONVERGENT B1 ;  /* 0x0000000000017941 */ /* 0x000fea0003800200 */
.L_x_13444:
        /* <DEDUP_REMOVED lines=12> */
.L_x_13443:
        /* <DEDUP_REMOVED lines=22> */
.L_x_13452:
        /* <DEDUP_REMOVED lines=12> */
.L_x_13454:
[----:B------:R-:W-:Y:S05]  /*2d3d0*/  BSYNC.RECONVERGENT B2 ;  /* 0x0000000000027941 */ /* 0x000fea0003800200 */
.L_x_13453:
        /* <DEDUP_REMOVED lines=62> */
.L_x_13451:
[----:B------:R-:W-:Y:S05]  /*2d7c0*/  BSYNC.RECONVERGENT B1 ;  /* 0x0000000000017941 */ /* 0x000fea0003800200 */
.L_x_13450:
        /* <DEDUP_REMOVED lines=13> */
.L_x_13449:
        /* <DEDUP_REMOVED lines=21> */
.L_x_13458:
        /* <DEDUP_REMOVED lines=12> */
.L_x_13460:
[----:B------:R-:W-:Y:S05]  /*2dab0*/  BSYNC.RECONVERGENT B2 ;  /* 0x0000000000027941 */ /* 0x000fea0003800200 */
.L_x_13459:
        /* <DEDUP_REMOVED lines=62> */
.L_x_13457:
[----:B------:R-:W-:Y:S05]  /*2dea0*/  BSYNC.RECONVERGENT B1 ;  /* 0x0000000000017941 */ /* 0x000fea0003800200 */
.L_x_13456:
        /* <DEDUP_REMOVED lines=12> */
.L_x_13455:
[----:B------:R-:W-:Y:S02]  /*2df70*/  @!P4 PRMT R6, R43, 0x7632, R6 ;  /* 0x000076322b06c816 */ /* 0x000fe40000000006 */
[----:B------:R-:W-:Y:S02]  /*2df80*/  F2FP.BF16.F32.PACK_AB R179, RZ, R169 ;  /* 0x000000a9ffb3723e */ /* 0x000fe400000010ff */
[----:B------:R-:W-:Y:S01]  /*2df90*/  @!P4 SHF.L.U32 R170, R6, 0x10, RZ ;  /* 0x0000001006aac819 */ /* 0x000fe200000006ff */
[----:B------:R-:W-:Y:S01]  /*2dfa0*/  @!P4 IMAD.MOV.U32 R6, RZ, RZ, R176 ;  /* 0x000000ffff06c224 */ /* 0x000fe200078e00b0 */
        /* <DEDUP_REMOVED lines=18> */
.L_x_13464:
        /* <DEDUP_REMOVED lines=12> */
.L_x_13466:
[----:B------:R-:W-:Y:S05]  /*2e190*/  BSYNC.RECONVERGENT B2 ;  /* 0x0000000000027941 */ /* 0x000fea0003800200 */
.L_x_13465:
        /* <DEDUP_REMOVED lines=59> */
[----:B------:R-:W-:-:S05]  /*2e550*/  IMAD.WIDE.U32 R176, R5, -0x326172a9, RZ ;  /* 0xcd9e8d5705b07825 */ /* 0x000fca00078e00ff */
[----:B------:R-:W-:Y:S02]  /*2e560*/  LOP3.LUT R5, R170, UR5, R177, 0x96, !PT ;  /* 0x00000005aa057c12 */ /* 0x000fe4000f8e96b1 */
[----:B------:R-:W-:-:S07]  /*2e570*/  MOV R10, R176 ;  /* 0x000000b0000a7202 */ /* 0x000fce0000000f00 */
.L_x_13463:
[----:B------:R-:W-:Y:S05]  /*2e580*/  BSYNC.RECONVERGENT B1 ;  /* 0x0000000000017941 */ /* 0x000fea0003800200 */
.L_x_13462:
        /* <DEDUP_REMOVED lines=13> */
.L_x_13461:
[----:B------:R-:W-:Y:S02]  /*2e660*/  F2FP.BF16.F32.PACK_AB R176, RZ, R170 ;  /* 0x000000aaffb0723e */ /* 0x000fe400000010ff */
[----:B------:R-:W-:Y:S02]  /*2e670*/  PRMT R132, R132, 0x5410, R135 ;  /* 0x0000541084847816 */ /* 0x000fe40000000087 */
[----:B------:R-:W-:Y:S02]  /*2e680*/  PRMT R134, R175, 0x5410, R134 ;  /* 0x00005410af867816 */ /* 0x000fe40000000086 */
[----:B------:R-:W-:Y:S02]  /*2e690*/  PRMT R133, R133, 0x5410, R174 ;  /* 0x0000541085857816 */ /* 0x000fe400000000ae */
[----:B------:R-:W-:Y:S01]  /*2e6a0*/  PRMT R135, R179, 0x5410, R176 ;  /* 0x00005410b3877816 */ /* 0x000fe200000000b0 */
[----:B------:R-:W-:Y:S06]  /*2e6b0*/  BRA `(.L_x_13467) ;  /* 0x0000003400187947 */ /* 0x000fec0003800000 */
.L_x_13418:
[----:B------:R-:W-:Y:S01]  /*2e6c0*/  MOV R163, RZ ;  /* 0x000000ff00a37202 */ /* 0x000fe20000000f00 */
[----:B------:R-:W-:Y:S01]  /*2e6d0*/  IMAD.MOV.U32 R134, RZ, RZ, R6 ;  /* 0x000000ffff867224 */ /* 0x000fe200078e0006 */
        /* <DEDUP_REMOVED lines=18> */
.L_x_13471:
        /* <DEDUP_REMOVED lines=12> */
.L_x_13473:
[----:B------:R-:W-:Y:S05]  /*2e8c0*/  BSYNC.RECONVERGENT B2 ;  /* 0x0000000000027941 */ /* 0x000fea0003800200 */
.L_x_13472:
        /* <DEDUP_REMOVED lines=61> */
.L_x_13470:
[----:B------:R-:W-:Y:S05]  /*2eca0*/  BSYNC.RECONVERGENT B1 ;  /* 0x0000000000017941 */ /* 0x000fea0003800200 */
.L_x_13469:
[----:B------:R-:W-:Y:S01]  /*2ecb0*/  I2FP.F32.U32 R6, R11 ;  /* 0x0000000b00067245 */ /* 0x000fe20000201000 */
[----:B------:R-:W-:Y:S02]  /*2ecc0*/  HFMA2 R11, -RZ, RZ, 0.1171875, 0 ;  /* 0x2f800000ff0b7431 */ /* 0x000fe400000001ff */
[----:B0----5:R-:W-:-:S04]  /*2ecd0*/  IMAD.U32 R132, R44, 0x10000, RZ ;  /* 0x000100002c847824 */ /* 0x021fc800078e00ff */
[----:B------:R-:W-:-:S04]  /*2ece0*/  FMUL.FTZ R132, R132, UR17 ;  /* 0x0000001184847c20 */ /* 0x000fc80008410000 */
[----:B------:R-:W-:Y:S01]  /*2ecf0*/  FMUL.FTZ R132, R132, UR16 ;  /* 0x0000001084847c20 */ /* 0x000fe20008410000 */
[----:B------:R-:W-:-:S05]  /*2ed00*/  FFMA.FTZ R6, R6, R11, 1.1641532182693481445e-10 ;  /* 0x2f00000006067423 */ /* 0x000fca000001000b */
[----:B------:R-:W-:-:S04]  /*2ed10*/  FSETP.GTU.FTZ.AND P4, PT, R6, UR23, PT ;  /* 0x0000001706007c0b */ /* 0x000fc8000bf9c000 */
[----:B------:R-:W-:Y:S02]  /*2ed20*/  FSEL R163, R132, RZ, !P4 ;  /* 0x000000ff84a37208 */ /* 0x000fe40006000000 */
[----:B------:R-:W-:-:S03]  /*2ed30*/  SEL R11, RZ, 0x1, P4 ;  /* 0x00000001ff0b7807 */ /* 0x000fc60002000000 */
[----:B------:R-:W-:-:S07]  /*2ed40*/  FMUL.FTZ R163, R163, R52 ;  /* 0x00000034a3a37220 */ /* 0x000fce0000410000 */
.L_x_13468:
[----:B0-----:R-:W-:Y:S01]  /*2ed50*/  F2FP.BF16.F32.PACK_AB R132, RZ, R163 ;  /* 0x000000a3ff84723e */ /* 0x001fe200000010ff */
        /* <DEDUP_REMOVED lines=16> */
.L_x_13477:
        /* <DEDUP_REMOVED lines=12> */
.L_x_13479:
[----:B------:R-:W-:Y:S05]  /*2ef20*/  BSYNC.RECONVERGENT B2 ;  /* 0x0000000000027941 */ /* 0x000fea0003800200 */
.L_x_13478:
        /* <DEDUP_REMOVED lines=62> */
.L_x_13476:
[----:B------:R-:W-:Y:S05]  /*2f310*/  BSYNC.RECONVERGENT B1 ;  /* 0x0000000000017941 */ /* 0x000fea0003800200 */
.L_x_13475:
        /* <DEDUP_REMOVED lines=11> */
.L_x_13474:
        /* <DEDUP_REMOVED lines=17> */
.L_x_13483:
        /* <DEDUP_REMOVED lines=12> */
.L_x_13485:
[----:B------:R-:W-:Y:S05]  /*2f5a0*/  BSYNC.RECONVERGENT B2 ;  /* 0x0000000000027941 */ /* 0x000fea0003800200 */
.L_x_13484:
        /* <DEDUP_REMOVED lines=62> */
.L_x_13482:
[----:B------:R-:W-:Y:S05]  /*2f990*/  BSYNC.RECONVERGENT B1 ;  /* 0x0000000000017941 */ /* 0x000fea0003800200 */
.L_x_13481:
        /* <DEDUP_REMOVED lines=10> */
.L_x_13480:
        /* <DEDUP_REMOVED lines=17> */
.L_x_13489:
        /* <DEDUP_REMOVED lines=12> */
.L_x_13491:
[----:B------:R-:W-:Y:S05]  /*2fc10*/  BSYNC.RECONVERGENT B2 ;  /* 0x0000000000027941 */ /* 0x000fea0003800200 */
.L_x_13490:
        /* <DEDUP_REMOVED lines=62> */
.L_x_13488:
[----:B------:R-:W-:Y:S05]  /*30000*/  BSYNC.RECONVERGENT B1 ;  /* 0x0000000000017941 */ /* 0x000fea0003800200 */
.L_x_13487:
        /* <DEDUP_REMOVED lines=11> */
.L_x_13486:
        /* <DEDUP_REMOVED lines=17> */
.L_x_13495:
        /* <DEDUP_REMOVED lines=12> */
.L_x_13497:
[----:B------:R-:W-:Y:S05]  /*30290*/  BSYNC.RECONVERGENT B2 ;  /* 0x0000000000027941 */ /* 0x000fea0003800200 */
.L_x_13496:
        /* <DEDUP_REMOVED lines=58> */
[----:B------:R-:W-:-:S05]  /*30640*/  IMAD.WIDE.U32 R168, R5, -0x326172a9, RZ ;  /* 0xcd9e8d5705a87825 */ /* 0x000fca00078e00ff */
[----:B------:R-:W-:Y:S01]  /*30650*/  LOP3.LUT R5, R170, UR5, R169, 0x96, !PT ;  /* 0x00000005aa057c12 */ /* 0x000fe2000f8e96a9 */
[----:B------:R-:W-:Y:S01]  /*30660*/  IMAD.MOV.U32 R169, RZ, RZ, RZ ;  /* 0x000000ffffa97224 */ /* 0x000fe200078e00ff */
[----:B------:R-:W-:-:S07]  /*30670*/  MOV R10, R168 ;  /* 0x000000a8000a7202 */ /* 0x000fce0000000f00 */
.L_x_13494:
[----:B------:R-:W-:Y:S05]  /*30680*/  BSYNC.RECONVERGENT B1 ;  /* 0x0000000000017941 */ /* 0x000fea0003800200 */
.L_x_13493:
        /* <DEDUP_REMOVED lines=11> */
.L_x_13492:
        /* <DEDUP_REMOVED lines=17> */
.L_x_13501:
        /* <DEDUP_REMOVED lines=12> */
.L_x_13503:
[----:B------:R-:W-:Y:S05]  /*30910*/  BSYNC.RECONVERGENT B2 ;  /* 0x0000000000027941 */ /* 0x000fea0003800200 */
.L_x_13502:
        /* <DEDUP_REMOVED lines=61> */
[----:B------:R-:W-:-:S07]  /*30cf0*/  HFMA2 R170, -RZ, RZ, 0, 0 ;  /* 0x00000000ffaa7431 */ /* 0x000fce00000001ff */
.L_x_13500:
[----:B------:R-:W-:Y:S05]  /*30d00*/  BSYNC.RECONVERGENT B1 ;  /* 0x0000000000017941 */ /* 0x000fea0003800200 */
.L_x_13499:
        /* <DEDUP_REMOVED lines=11> */
.L_x_13498:
        /* <DEDUP_REMOVED lines=17> */
.L_x_13507:
        /* <DEDUP_REMOVED lines=12> */
.L_x_13509:
[----:B------:R-:W-:Y:S05]  /*30f90*/  BSYNC.RECONVERGENT B2 ;  /* 0x0000000000027941 */ /* 0x000fea0003800200 */
.L_x_13508:
        /* <DEDUP_REMOVED lines=62> */
.L_x_13506:
[----:B------:R-:W-:Y:S05]  /*31380*/  BSYNC.RECONVERGENT B1 ;  /* 0x0000000000017941 */ /* 0x000fea0003800200 */
.L_x_13505:
        /* <DEDUP_REMOVED lines=11> */
.L_x_13504:
        /* <DEDUP_REMOVED lines=17> */
.L_x_13513:
        /* <DEDUP_REMOVED lines=12> */
.L_x_13515:
[----:B------:R-:W-:Y:S05]  /*31610*/  BSYNC.RECONVERGENT B2 ;  /* 0x0000000000027941 */ /* 0x000fea0003800200 */
.L_x_13514:
        /* <DEDUP_REMOVED lines=62> */
.L_x_13512:
[----:B------:R-:W-:Y:S05]  /*31a00*/  BSYNC.RECONVERGENT B1 ;  /* 0x0000000000017941 */ /* 0x000fea0003800200 */
.L_x_13511:
        /* <DEDUP_REMOVED lines=11> */
.L_x_13510:
[----:B------:R-:W-:Y:S01]  /*31ac0*/  F2FP.BF16.F32.PACK_AB R176, RZ, R170 ;  /* 0x000000aaffb0723e */ /* 0x000fe200000010ff */
[----:B------:R-:W-:Y:S01]  /*31ad0*/  IMAD.MOV.U32 R171, RZ, RZ, R178 ;  /* 0x000000ffffab7224 */ /* 0x000fe200078e00b2 */
[----:B------:R-:W-:Y:S02]  /*31ae0*/  PRMT R132, R132, 0x5410, R135 ;  /* 0x0000541084847816 */ /* 0x000fe40000000087 */
[----:B------:R-:W-:Y:S02]  /*31af0*/  PRMT R134, R134, 0x5410, R175 ;  /* 0x0000541086867816 */ /* 0x000fe400000000af */
[----:B------:R-:W-:Y:S02]  /*31b00*/  PRMT R133, R133, 0x5410, R174 ;  /* 0x0000541085857816 */ /* 0x000fe400000000ae */
[----:B------:R-:W-:-:S07]  /*31b10*/  PRMT R135, R179, 0x5410, R176 ;  /* 0x00005410b3877816 */ /* 0x000fce00000000b0 */
.L_x_13467:
[----:B------:R-:W0:Y:S02]  /*31b20*/  LDC.64 R174, c[0x0][0x3a8] ;  /* 0x0000ea00ffae7b82 */ /* 0x000e240000000a00 */
[----:B0-----:R-:W-:-:S05]  /*31b30*/  IMAD.WIDE.U32 R174, R173, 0x10, R174 ;  /* 0x00000010adae7825 */ /* 0x001fca00078e00ae */
[----:B------:R2:W-:Y:S01]  /*31b40*/  STG.E.128 desc[UR12][R174.64], R132 ;  /* 0x00000084ae007986 */ /* 0x0005e2000c101d0c */
[----:B------:R-:W-:Y:S05]  /*31b50*/  BRA.U !UP2, `(.L_x_13417) ;  /* 0x000000010a507547 */ /* 0x000fea000b800000 */
[----:B--2---:R-:W-:Y:S02]  /*31b60*/  SHF.L.U32 R132, R23, 0x10, RZ ;  /* 0x0000001017847819 */ /* 0x004fe400000006ff */
        /* <DEDUP_REMOVED lines=19> */
.L_x_13417:
[----:B------:R-:W-:Y:S05]  /*31ca0*/  BSYNC.RECONVERGENT B0 ;  /* 0x0000000000007941 */ /* 0x000fea0003800200 */
.L_x_13416:
[----:B0123--:R-:W-:Y:S01]  /*31cb0*/  FADD.FTZ R132, RZ, R9 ;  /* 0x00000009ff847221 */ /* 0x00ffe20000010000 */
[C---:B------:R-:W-:Y:S01]  /*31cc0*/  ISETP.GT.U32.AND P4, PT, R2.reuse, 0xff, PT ;  /* 0x000000ff0200780c */ /* 0x040fe20003f84070 */
[----:B------:R-:W-:Y:S01]  /*31cd0*/  BSSY.RECONVERGENT B0, `(.L_x_13516) ;  /* 0x00000d3000007945 */ /* 0x000fe20003800200 */
[----:B------:R-:W-:Y:S01]  /*31ce0*/  ISETP.GT.U32.AND P5, PT, R2, 0x17f, PT ;  /* 0x0000017f0200780c */ /* 0x000fe20003fa4070 */
[----:B------:R-:W-:Y:S01]  /*31cf0*/  FADD.FTZ R132, R12, R132 ;  /* 0x000000840c847221 */ /* 0x000fe20000010000 */
[----:B------:R-:W-:Y:S02]  /*31d00*/  ISETP.GT.U32.AND P6, PT, R2, 0x1ff, PT ;  /* 0x000001ff0200780c */ /* 0x000fe40003fc4070 */
        /* <DEDUP_REMOVED lines=207> */
.L_x_13517:
[----:B------:R-:W-:Y:S05]  /*32a00*/  BSYNC.RECONVERGENT B0 ;  /* 0x0000000000007941 */ /* 0x000fea0003800200 */
.L_x_13516:
        /* <DEDUP_REMOVED lines=15> */
.L_x_13519:
[----:B------:R-:W-:Y:S05]  /*32b00*/  BSYNC.RECONVERGENT B0 ;  /* 0x0000000000007941 */ /* 0x000fea0003800200 */
.L_x_13518:
        /* <DEDUP_REMOVED lines=10> */
[----:B------:R-:W-:-:S04]  /*32bb0*/  FMUL.FTZ R135, R135, R135 ;  /* 0x0000008787877220 */ /* 0x000fc80000410000 */
[----:B------:R-:W-:Y:S01]  /*32bc0*/  FMUL.FTZ R135, R135, R173 ;  /* 0x000000ad87877220 */ /* 0x000fe20000410000 */
[----:B------:R-:W-:Y:S02]  /*32bd0*/  FFMA.FTZ R173, R173, R132, R172 ;  /* 0x00000084adad7223 */ /* 0x000fe400000100ac */
[----:B------:R-:W0:Y:S01]  /*32be0*/  SHFL.DOWN PT, R132, R133, 0x2, 0x1f ;  /* 0x08401f0085847f89 */ /* 0x000e2200000e0000 */
[----:B------:R-:W-:Y:S01]  /*32bf0*/  FMUL.FTZ R135, R135, R174 ;  /* 0x000000ae87877220 */ /* 0x000fe20000410000 */
[----:B0-----:R-:W-:Y:S01]  /*32c00*/  FADD.FTZ R133, R132, R133 ;  /* 0x0000008584857221 */ /* 0x001fe20000010000 */
[----:B------:R-:W-:-:S04]  /*32c10*/  I2FP.F32.S32 R132, R134 ;  /* 0x0000008600847245 */ /* 0x000fc80000201400 */
[----:B------:R-:W0:Y:S02]  /*32c20*/  MUFU.RCP R172, R132 ;  /* 0x0000008400ac7308 */ /* 0x000e240000001000 */
[C---:B0-----:R-:W-:Y:S01]  /*32c30*/  FFMA.FTZ R133, R172.reuse, R135, R133 ;  /* 0x00000087ac857223 */ /* 0x041fe20000010085 */
[----:B------:R-:W-:Y:S02]  /*32c40*/  FMUL.FTZ R135, R172, R173 ;  /* 0x000000adac877220 */ /* 0x000fe40000410000 */
[----:B------:R-:W0:Y:S04]  /*32c50*/  SHFL.DOWN PT, R173, R134, 0x1, 0x1f ;  /* 0x08201f0086ad7f89 */ /* 0x000e2800000e0000 */
[----:B------:R-:W1:Y:S01]  /*32c60*/  SHFL.DOWN PT, R172, R135, 0x1, 0x1f ;  /* 0x08201f0087ac7f89 */ /* 0x000e6200000e0000 */
[----:B0-----:R-:W-:Y:S01]  /*32c70*/  IMAD.IADD R134, R134, 0x1, R173 ;  /* 0x0000000186867824 */ /* 0x001fe200078e02ad */
[----:B------:R-:W-:Y:S01]  /*32c80*/  I2FP.F32.S32 R173, R173 ;  /* 0x000000ad00ad7245 */ /* 0x000fe20000201400 */
[----:B-1----:R-:W-:-:S03]  /*32c90*/  FADD.FTZ R174, R135, -R172 ;  /* 0x800000ac87ae7221 */ /* 0x002fc60000010000 */
[----:B------:R-:W-:Y:S01]  /*32ca0*/  I2FP.F32.S32 R134, R134 ;  /* 0x0000008600867245 */ /* 0x000fe20000201400 */
[----:B------:R-:W-:Y:S01]  /*32cb0*/  FMUL.FTZ R172, R172, R173 ;  /* 0x000000adacac7220 */ /* 0x000fe20000410000 */
[----:B------:R-:W-:-:S04]  /*32cc0*/  FMUL.FTZ R174, R174, R174 ;  /* 0x000000aeaeae7220 */ /* 0x000fc80000410000 */
[----:B------:R-:W0:Y:S01]  /*32cd0*/  MUFU.RCP R134, R134 ;  /* 0x0000008600867308 */ /* 0x000e220000001000 */
[C---:B------:R-:W-:Y:S01]  /*32ce0*/  FMUL.FTZ R174, R132.reuse, R174 ;  /* 0x000000ae84ae7220 */ /* 0x040fe20000410000 */
[----:B------:R-:W-:Y:S02]  /*32cf0*/  FFMA.FTZ R132, R132, R135, R172 ;  /* 0x0000008784847223 */ /* 0x000fe400000100ac */
[----:B------:R-:W1:Y:S01]  /*32d00*/  SHFL.DOWN PT, R135, R133, 0x1, 0x1f ;  /* 0x08201f0085877f89 */ /* 0x000e6200000e0000 */
[----:B------:R-:W-:Y:S01]  /*32d10*/  FMUL.FTZ R174, R174, R173 ;  /* 0x000000adaeae7220 */ /* 0x000fe20000410000 */
[----:B-1----:R-:W-:-:S04]  /*32d20*/  FADD.FTZ R133, R133, R135 ;  /* 0x0000008785857221 */ /* 0x002fc80000010000 */
[C---:B0-----:R-:W-:Y:S01]  /*32d30*/  FFMA.FTZ R133, R134.reuse, R174, R133 ;  /* 0x000000ae86857223 */ /* 0x041fe20000010085 */
[----:B------:R-:W-:-:S04]  /*32d40*/  FMUL.FTZ R134, R134, R132 ;  /* 0x0000008486867220 */ /* 0x000fc80000410000 */
[----:B------:R0:W1:Y:S04]  /*32d50*/  SHFL.IDX PT, R132, R133, RZ, 0x1f ;  /* 0x00001fff85847589 */ /* 0x00006800000e0000 */
[----:B------:R-:W2:Y:S01]  /*32d60*/  SHFL.IDX PT, R134, R134, RZ, 0x1f ;  /* 0x00001fff86867589 */ /* 0x000ea200000e0000 */
[----:B0-----:R-:W1:Y:S02]  /*32d70*/  LDC R133, c[0x0][0x448] ;  /* 0x00011200ff857b82 */ /* 0x001e640000000800 */
[----:B-1----:R-:W-:Y:S01]  /*32d80*/  FFMA.FTZ R132, R132, UR26, R133 ;  /* 0x0000001a84847c23 */ /* 0x002fe20008010085 */
[----:B--2---:R-:W-:-:S05]  /*32d90*/  FMUL.FTZ R133, R134, R134 ;  /* 0x0000008686857220 */ /* 0x004fca0000410000 */
        /* <DEDUP_REMOVED lines=14> */
[----:B------:R-:W-:Y:S01]  /*32e80*/  BSSY.RECONVERGENT B0, `(.L_x_13521) ;  /* 0x0000030000007945 */ /* 0x000fe20003800200 */
[----:B------:R-:W-:Y:S02]  /*32e90*/  FSEL R175, R134, RZ, !P4 ;  /* 0x000000ff86af7208 */ /* 0x000fe40006000000 */
[----:B------:R-:W-:-:S04]  /*32ea0*/  UIMAD UR4, UR4, UR24, URZ ;  /* 0x00000018040472a4 */ /* 0x000fc8000f8e02ff */
[----:B------:R-:W-:-:S04]  /*32eb0*/  USHF.R.S32.HI UR5, URZ, 0x1f, UR4 ;  /* 0x0000001fff057899 */ /* 0x000fc80008011404 */
[----:B------:R-:W-:-:S06]  /*32ec0*/  ULEA.HI UR5, UR5, UR4, URZ, 0x3 ;  /* 0x0000000405057291 */ /* 0x000fcc000f8f18ff */
[----:B0-----:R-:W-:-:S04]  /*32ed0*/  MOV R132, UR5 ;  /* 0x0000000500847c02 */ /* 0x001fc80008000f00 */
[----:B------:R-:W-:Y:S01]  /*32ee0*/  LEA.HI.SX32 R174, R132, R252, 0x1d ;  /* 0x000000fc84ae7211 */ /* 0x000fe200078feaff */
[----:B------:R-:W-:Y:S06]  /*32ef0*/  @!P0 BRA `(.L_x_13522) ;  /* 0x0000000000a08947 */ /* 0x000fec0003800000 */
[----:B------:R-:W2:Y:S04]  /*32f00*/  LDL R172, [R1+0x30] ;  /* 0x0000300001ac7983 */ /* 0x000ea80000100800 */
[----:B------:R-:W3:Y:S04]  /*32f10*/  LDL R173, [R1+0x34] ;  /* 0x0000340001ad7983 */ /* 0x000ee80000100800 */
[----:B------:R-:W4:Y:S04]  /*32f20*/  LDL R209, [R1+0x38] ;  /* 0x0000380001d17983 */ /* 0x000f280000100800 */
[----:B------:R-:W4:Y:S04]  /*32f30*/  LDL R208, [R1+0x3c] ;  /* 0x00003c0001d07983 */ /* 0x000f280000100800 */
[----:B------:R-:W4:Y:S04]  /*32f40*/  LDL R179, [R1+0x20] ;  /* 0x0000200001b37983 */ /* 0x000f280000100800 */
[----:B------:R-:W4:Y:S04]  /*32f50*/  LDL R178, [R1+0x24] ;  /* 0x0000240001b27983 */ /* 0x000f280000100800 */
[----:B------:R-:W4:Y:S04]  /*32f60*/  LDL R177, [R1+0x28] ;  /* 0x0000280001b17983 */ /* 0x000f280000100800 */
[----:B------:R-:W4:Y:S01]  /*32f70*/  LDL R176, [R1+0x2c] ;  /* 0x00002c0001b07983 */ /* 0x000f220000100800 */
[--C-:B------:R-:W-:Y:S01]  /*32f80*/  FADD.FTZ R133, R9, -R175.reuse ;  /* 0x800000af09857221 */ /* 0x100fe20000010000 */
[--C-:B------:R-:W-:Y:S01]  /*32f90*/  FADD.FTZ R132, R12, -R175.reuse ;  /* 0x800000af0c847221 */ /* 0x100fe20000010000 */
[--C-:B------:R-:W-:Y:S01]  /*32fa0*/  FADD.FTZ R134, R16, -R175.reuse ;  /* 0x800000af10867221 */ /* 0x100fe20000010000 */
[--C-:B------:R-:W-:Y:S01]  /*32fb0*/  FADD.FTZ R135, R18, -R175.reuse ;  /* 0x800000af12877221 */ /* 0x100fe20000010000 */
[----:B------:R-:W-:Y:S01]  /*32fc0*/  FMUL.FTZ R133, R133, UR6 ;  /* 0x0000000685857c20 */ /* 0x000fe20008410000 */
[----:B------:R-:W-:Y:S01]  /*32fd0*/  FMUL.FTZ R132, R132, UR6 ;  /* 0x0000000684847c20 */ /* 0x000fe20008410000 */
[----:B------:R-:W-:Y:S01]  /*32fe0*/  FMUL.FTZ R134, R134, UR6 ;  /* 0x0000000686867c20 */ /* 0x000fe20008410000 */
[----:B------:R-:W-:Y:S01]  /*32ff0*/  FMUL.FTZ R135, R135, UR6 ;  /* 0x0000000687877c20 */ /* 0x000fe20008410000 */
[----:B--2--5:R-:W-:Y:S01]  /*33000*/  FFMA.FTZ R133, R133, R172, R128 ;  /* 0x000000ac85857223 */ /* 0x024fe20000010080 */
[----:B------:R-:W-:Y:S01]  /*33010*/  FADD.FTZ R172, R22, -R175 ;  /* 0x800000af16ac7221 */ /* 0x000fe20000010000 */
[----:B---3--:R-:W-:-:S03]  /*33020*/  FFMA.FTZ R132, R132, R173, R129 ;  /* 0x000000ad84847223 */ /* 0x008fc60000010081 */
[----:B------:R-:W-:Y:S02]  /*33030*/  FMUL.FTZ R172, R172, UR6 ;  /* 0x00000006acac7c20 */ /* 0x000fe40008410000 */
[----:B------:R-:W-:Y:S01]  /*33040*/  F2FP.BF16.F32.PACK_AB R132, R132, R133 ;  /* 0x000000858484723e */ /* 0x000fe200000010ff */
[----:B------:R-:W-:Y:S01]  /*33050*/  FADD.FTZ R133, R14, -R175 ;  /* 0x800000af0e857221 */ /* 0x000fe20000010000 */
[----:B----4-:R-:W-:-:S03]  /*33060*/  FFMA.FTZ R134, R134, R208, R131 ;  /* 0x000000d086867223 */ /* 0x010fc60000010083 */
[----:B------:R-:W-:Y:S01]  /*33070*/  FMUL.FTZ R133, R133, UR6 ;  /* 0x0000000685857c20 */ /* 0x000fe20008410000 */
[----:B------:R-:W-:-:S03]  /*33080*/  FFMA.FTZ R135, R135, R179, R124 ;  /* 0x000000b387877223 */ /* 0x000fc6000001007c */
[----:B------:R-:W-:-:S05]  /*33090*/  FFMA.FTZ R133, R133, R209, R130 ;  /* 0x000000d185857223 */ /* 0x000fca0000010082 */
[----:B------:R-:W-:Y:S01]  /*330a0*/  F2FP.BF16.F32.PACK_AB R133, R134, R133 ;  /* 0x000000858685723e */ /* 0x000fe200000010ff */
[----:B------:R-:W-:Y:S01]  /*330b0*/  FADD.FTZ R134, R20, -R175 ;  /* 0x800000af14867221 */ /* 0x000fe20000010000 */
[----:B------:R-:W-:-:S03]  /*330c0*/  FFMA.FTZ R172, R172, R177, R126 ;  /* 0x000000b1acac7223 */ /* 0x000fc6000001007e */
[----:B------:R-:W-:-:S04]  /*330d0*/  FMUL.FTZ R134, R134, UR6 ;  /* 0x0000000686867c20 */ /* 0x000fc80008410000 */
[----:B------:R-:W-:-:S05]  /*330e0*/  FFMA.FTZ R134, R134, R178, R125 ;  /* 0x000000b286867223 */ /* 0x000fca000001007d */
[----:B------:R-:W-:Y:S01]  /*330f0*/  F2FP.BF16.F32.PACK_AB R134, R134, R135 ;  /* 0x000000878686723e */ /* 0x000fe200000010ff */
[----:B------:R-:W-:-:S04]  /*33100*/  FADD.FTZ R135, R24, -R175 ;  /* 0x800000af18877221 */ /* 0x000fc80000010000 */
[----:B------:R-:W-:-:S04]  /*33110*/  FMUL.FTZ R135, R135, UR6 ;  /* 0x0000000687877c20 */ /* 0x000fc80008410000 */
[----:B------:R-:W-:-:S05]  /*33120*/  FFMA.FTZ R135, R135, R176, R127 ;  /* 0x000000b087877223 */ /* 0x000fca000001007f */
[----:B------:R-:W-:Y:S02]  /*33130*/  F2FP.BF16.F32.PACK_AB R135, R135, R172 ;  /* 0x000000ac8787723e */ /* 0x000fe400000010ff */
[----:B------:R-:W0:Y:S02]  /*33140*/  LDC.64 R172, c[0x0][0x428] ;  /* 0x00010a00ffac7b82 */ /* 0x000e240000000a00 */
[----:B0-----:R-:W-:-:S04]  /*33150*/  IMAD.WIDE.U32 R172, R174, 0x10, R172 ;  /* 0x00000010aeac7825 */ /* 0x001fc800078e00ac */
[----:B------:R-:W-:Y:S01]  /*33160*/  VIADD R174, R174, 0x80 ;  /* 0x00000080aeae7836 */ /* 0x000fe20000000000 */
[----:B------:R0:W-:Y:S06]  /*33170*/  STG.E.128 desc[UR12][R172.64], R132 ;  /* 0x00000084ac007986 */ /* 0x0001ec000c101d0c */
.L_x_13522:
[----:B------:R-:W-:Y:S05]  /*33180*/  BSYNC.RECONVERGENT B0 ;  /* 0x0000000000007941 */ /* 0x000fea0003800200 */
.L_x_13521:
[----:B------:R-:W-:Y:S01]  /*33190*/  LOP3.LUT P0, RZ, R34, 0x20, RZ, 0xc0, !PT ;  /* 0x0000002022ff7812 */ /* 0x000fe2000780c0ff */
[----:B------:R-:W-:-:S12]  /*331a0*/  BSSY.RECONVERGENT B0, `(.L_x_13523) ;  /* 0x000002a000007945 */ /* 0x000fd80003800200 */
[----:B------:R-:W-:Y:S05]  /*331b0*/  @!P0 BRA `(.L_x_13524) ;  /* 0x0000000000a08947 */ /* 0x000fea0003800000 */
[----:B------:R-:W2:Y:S04]  /*331c0*/  LDL R179, [R1+0x10] ;  /* 0x0000100001b37983 */ /* 0x000ea80000100800 */
[----:B0-----:R-:W3:Y:S04]  /*331d0*/  LDL R134, [R1+0x14] ;  /* 0x0000140001867983 */ /* 0x001ee80000100800 */
[----:B------:R-:W4:Y:S04]  /*331e0*/  LDL R178, [R1+0x18] ;  /* 0x0000180001b27983 */ /* 0x000f280000100800 */
[----:B------:R-:W4:Y:S04]  /*331f0*/  LDL R135, [R1+0x1c] ;  /* 0x00001c0001877983 */ /* 0x000f280000100800 */
[----:B------:R-:W4:Y:S04]  /*33200*/  LDL R177, [R1] ;  /* 0x0000000001b17983 */ /* 0x000f280000100800 */
[----:B------:R-:W4:Y:S04]  /*33210*/  LDL R172, [R1+0x4] ;  /* 0x0000040001ac7983 */ /* 0x000f280000100800 */
[----:B------:R-:W4:Y:S04]  /*33220*/  LDL R176, [R1+0x8] ;  /* 0x0000080001b07983 */ /* 0x000f280000100800 */
[----:B------:R-:W4:Y:S01]  /*33230*/  LDL R173, [R1+0xc] ;  /* 0x00000c0001ad7983 */ /* 0x000f220000100800 */
[--C-:B------:R-:W-:Y:S01]  /*33240*/  FADD.FTZ R133, R26, -R175.reuse ;  /* 0x800000af1a857221 */ /* 0x100fe20000010000 */
[----:B------:R-:W-:-:S03]  /*33250*/  FADD.FTZ R132, R27, -R175 ;  /* 0x800000af1b847221 */ /* 0x000fc60000010000 */
[----:B------:R-:W-:Y:S01]  /*33260*/  FMUL.FTZ R133, R133, UR6 ;  /* 0x0000000685857c20 */ /* 0x000fe20008410000 */
[----:B------:R-:W-:-:S03]  /*33270*/  FMUL.FTZ R132, R132, UR6 ;  /* 0x0000000684847c20 */ /* 0x000fc60008410000 */
[----:B--2--5:R-:W-:Y:S01]  /*33280*/  FFMA.FTZ R133, R133, R179, R112 ;  /* 0x000000b385857223 */ /* 0x024fe20000010070 */
[----:B---3--:R-:W-:Y:S01]  /*33290*/  FFMA.FTZ R132, R132, R134, R113 ;  /* 0x0000008684847223 */ /* 0x008fe20000010071 */
[----:B------:R-:W-:-:S04]  /*332a0*/  FADD.FTZ R134, R29, -R175 ;  /* 0x800000af1d867221 */ /* 0x000fc80000010000 */
[----:B------:R-:W-:Y:S01]  /*332b0*/  F2FP.BF16.F32.PACK_AB R132, R132, R133 ;  /* 0x000000858484723e */ /* 0x000fe200000010ff */
[----:B------:R-:W-:Y:S01]  /*332c0*/  FADD.FTZ R133, R28, -R175 ;  /* 0x800000af1c857221 */ /* 0x000fe20000010000 */
[----:B------:R-:W-:-:S03]  /*332d0*/  FMUL.FTZ R134, R134, UR6 ;  /* 0x0000000686867c20 */ /* 0x000fc60008410000 */
[----:B------:R-:W-:Y:S01]  /*332e0*/  FMUL.FTZ R133, R133, UR6 ;  /* 0x0000000685857c20 */ /* 0x000fe20008410000 */
[----:B----4-:R-:W-:Y:S01]  /*332f0*/  FFMA.FTZ R134, R134, R135, R115 ;  /* 0x0000008786867223 */ /* 0x010fe20000010073 */
[----:B------:R-:W-:Y:S02]  /*33300*/  FADD.FTZ R135, R30, -R175 ;  /* 0x800000af1e877221 */ /* 0x000fe40000010000 */
[----:B------:R-:W-:Y:S02]  /*33310*/  FFMA.FTZ R133, R133, R178, R114 ;  /* 0x000000b285857223 */ /* 0x000fe40000010072 */
[----:B------:R-:W-:-:S03]  /*33320*/  FMUL.FTZ R135, R135, UR6 ;  /* 0x0000000687877c20 */ /* 0x000fc60008410000 */
[----:B------:R-:W-:Y:S01]  /*33330*/  F2FP.BF16.F32.PACK_AB R133, R134, R133 ;  /* 0x000000858685723e */ /* 0x000fe200000010ff */
[----:B------:R-:W-:Y:S01]  /*33340*/  FADD.FTZ R134, R31, -R175 ;  /* 0x800000af1f867221 */ /* 0x000fe20000010000 */
[----:B------:R-:W-:-:S03]  /*33350*/  FFMA.FTZ R135, R135, R177, R180 ;  /* 0x000000b187877223 */ /* 0x000fc600000100b4 */
[----:B------:R-:W-:-:S04]  /*33360*/  FMUL.FTZ R134, R134, UR6 ;  /* 0x0000000686867c20 */ /* 0x000fc80008410000 */
[----:B------:R-:W-:Y:S01]  /*33370*/  FFMA.FTZ R134, R134, R172, R181 ;  /* 0x000000ac86867223 */ /* 0x000fe200000100b5 */
[----:B------:R-:W-:-:S04]  /*33380*/  FADD.FTZ R172, R32, -R175 ;  /* 0x800000af20ac7221 */ /* 0x000fc80000010000 */
[----:B------:R-:W-:Y:S01]  /*33390*/  F2FP.BF16.F32.PACK_AB R134, R134, R135 ;  /* 0x000000878686723e */ /* 0x000fe200000010ff */
[----:B------:R-:W-:Y:S01]  /*333a0*/  FADD.FTZ R135, R33, -R175 ;  /* 0x800000af21877221 */ /* 0x000fe20000010000 */
[----:B------:R-:W-:-:S03]  /*333b0*/  FMUL.FTZ R172, R172, UR6 ;  /* 0x00000006acac7c20 */ /* 0x000fc60008410000 */
[----:B------:R-:W-:Y:S01]  /*333c0*/  FMUL.FTZ R135, R135, UR6 ;  /* 0x0000000687877c20 */ /* 0x000fe20008410000 */
[----:B------:R-:W-:-:S03]  /*333d0*/  FFMA.FTZ R172, R172, R176, R182 ;  /* 0x000000b0acac7223 */ /* 0x000fc600000100b6 */
[----:B------:R-:W-:-:S05]  /*333e0*/  FFMA.FTZ R135, R135, R173, R183 ;  /* 0x000000ad87877223 */ /* 0x000fca00000100b7 */
[----:B------:R-:W-:Y:S02]  /*333f0*/  F2FP.BF16.F32.PACK_AB R135, R135, R172 ;  /* 0x000000ac8787723e */ /* 0x000fe400000010ff */
[----:B------:R-:W0:Y:S02]  /*33400*/  LDC.64 R172, c[0x0][0x428] ;  /* 0x00010a00ffac7b82 */ /* 0x000e240000000a00 */
[C---:B0-----:R-:W-:Y:S01]  /*33410*/  IMAD.WIDE.U32 R172, R174.reuse, 0x10, R172 ;  /* 0x00000010aeac7825 */ /* 0x041fe200078e00ac */
[----:B------:R-:W-:-:S04]  /*33420*/  IADD3 R174, PT, PT, R174, 0x80, RZ ;  /* 0x00000080aeae7810 */ /* 0x000fc80007ffe0ff */
[----:B------:R1:W-:Y:S03]  /*33430*/  STG.E.128 desc[UR12][R172.64], R132 ;  /* 0x00000084ac007986 */ /* 0x0003e6000c101d0c */
.L_x_13524:
[----:B------:R-:W-:Y:S05]  /*33440*/  BSYNC.RECONVERGENT B0 ;  /* 0x0000000000007941 */ /* 0x000fea0003800200 */
.L_x_13523:
[----:B------:R-:W-:Y:S01]  /*33450*/  LOP3.LUT P0, RZ, R34, 0x10, RZ, 0xc0, !PT ;  /* 0x0000001022ff7812 */ /* 0x000fe2000780c0ff */
[----:B------:R-:W-:-:S12]  /*33460*/  BSSY.RECONVERGENT B0, `(.L_x_13525) ;  /* 0x0000022000007945 */ /* 0x000fd80003800200 */
[----:B------:R-:W-:Y:S05]  /*33470*/  @!P0 BRA `(.L_x_13526) ;  /* 0x0000000000808947 */ /* 0x000fea0003800000 */
[--C-:B01----:R-:W-:Y:S01]  /*33480*/  FADD.FTZ R133, R35, -R175.reuse ;  /* 0x800000af23857221 */ /* 0x103fe20000010000 */
[--C-:B------:R-:W-:Y:S01]  /*33490*/  FADD.FTZ R132, R36, -R175.reuse ;  /* 0x800000af24847221 */ /* 0x100fe20000010000 */
[--C-:B------:R-:W-:Y:S01]  /*334a0*/  FADD.FTZ R134, R38, -R175.reuse ;  /* 0x800000af26867221 */ /* 0x100fe20000010000 */
[----:B------:R-:W-:Y:S01]  /*334b0*/  FADD.FTZ R135, R39, -R175 ;  /* 0x800000af27877221 */ /* 0x000fe20000010000 */
[----:B------:R-:W-:Y:S01]  /*334c0*/  FMUL.FTZ R133, R133, UR6 ;  /* 0x0000000685857c20 */ /* 0x000fe20008410000 */
[----:B------:R-:W-:Y:S01]  /*334d0*/  FMUL.FTZ R132, R132, UR6 ;  /* 0x0000000684847c20 */ /* 0x000fe20008410000 */
[----:B------:R-:W-:Y:S01]  /*334e0*/  FMUL.FTZ R134, R134, UR6 ;  /* 0x0000000686867c20 */ /* 0x000fe20008410000 */
[----:B------:R-:W-:Y:S01]  /*334f0*/  FMUL.FTZ R135, R135, UR6 ;  /* 0x0000000687877c20 */ /* 0x000fe20008410000 */
[----:B-----5:R-:W-:Y:S01]  /*33500*/  FFMA.FTZ R133, R133, R248, R184 ;  /* 0x000000f885857223 */ /* 0x020fe200000100b8 */
[----:B------:R-:W-:Y:S01]  /*33510*/  FFMA.FTZ R132, R132, R249, R185 ;  /* 0x000000f984847223 */ /* 0x000fe200000100b9 */
[----:B------:R-:W-:Y:S01]  /*33520*/  FFMA.FTZ R134, R134, R251, R187 ;  /* 0x000000fb86867223 */ /* 0x000fe200000100bb */
[----:B------:R-:W-:Y:S01]  /*33530*/  FFMA.FTZ R135, R135, R244, R188 ;  /* 0x000000f487877223 */ /* 0x000fe200000100bc */
[----:B------:R-:W-:-:S02]  /*33540*/  FADD.FTZ R172, R137, -R175 ;  /* 0x800000af89ac7221 */ /* 0x000fc40000010000 */
[----:B------:R-:W-:Y:S01]  /*33550*/  F2FP.BF16.F32.PACK_AB R132, R132, R133 ;  /* 0x000000858484723e */ /* 0x000fe200000010ff */
[----:B------:R-:W-:Y:S01]  /*33560*/  FADD.FTZ R133, R37, -R175 ;  /* 0x800000af25857221 */ /* 0x000fe20000010000 */
[----:B------:R-:W-:-:S03]  /*33570*/  FMUL.FTZ R172, R172, UR6 ;  /* 0x00000006acac7c20 */ /* 0x000fc60008410000 */
[----:B------:R-:W-:Y:S01]  /*33580*/  FMUL.FTZ R133, R133, UR6 ;  /* 0x0000000685857c20 */ /* 0x000fe20008410000 */
[----:B------:R-:W-:-:S03]  /*33590*/  FFMA.FTZ R172, R172, R246, R190 ;  /* 0x000000f6acac7223 */ /* 0x000fc600000100be */
[----:B------:R-:W-:-:S05]  /*335a0*/  FFMA.FTZ R133, R133, R250, R186 ;  /* 0x000000fa85857223 */ /* 0x000fca00000100ba */
[----:B------:R-:W-:Y:S01]  /*335b0*/  F2FP.BF16.F32.PACK_AB R133, R134, R133 ;  /* 0x000000858685723e */ /* 0x000fe200000010ff */
[----:B------:R-:W-:-:S04]  /*335c0*/  FADD.FTZ R134, R136, -R175 ;  /* 0x800000af88867221 */ /* 0x000fc80000010000 */
        /* <DEDUP_REMOVED lines=11> */
.L_x_13526:
[----:B------:R-:W-:Y:S05]  /*33680*/  BSYNC.RECONVERGENT B0 ;  /* 0x0000000000007941 */ /* 0x000fea0003800200 */
.L_x_13525:
[----:B------:R-:W-:Y:S01]  /*33690*/  LOP3.LUT P0, RZ, R34, 0x8, RZ, 0xc0, !PT ;  /* 0x0000000822ff7812 */ /* 0x000fe2000780c0ff */
[----:B------:R-:W-:-:S12]  /*336a0*/  BSSY.RECONVERGENT B0, `(.L_x_13527) ;  /* 0x0000022000007945 */ /* 0x000fd80003800200 */
[----:B------:R-:W-:Y:S05]  /*336b0*/  @!P0 BRA `(.L_x_13528) ;  /* 0x0000000000808947 */ /* 0x000fea0003800000 */
[--C-:B012---:R-:W-:Y:S01]  /*336c0*/  FADD.FTZ R133, R139, -R175.reuse ;  /* 0x800000af8b857221 */ /* 0x107fe20000010000 */
        /* <DEDUP_REMOVED lines=28> */
[C---:B0-----:R-:W-:Y:S01]  /*33890*/  IMAD.WIDE.U32 R172, R174.reuse, 0x10, R172 ;  /* 0x00000010aeac7825 */ /* 0x041fe200078e00ac */
[----:B------:R-:W-:-:S04]  /*338a0*/  IADD3 R174, PT, PT, R174, 0x80, RZ ;  /* 0x00000080aeae7810 */ /* 0x000fc80007ffe0ff */
[----:B------:R3:W-:Y:S03]  /*338b0*/  STG.E.128 desc[UR12][R172.64], R132 ;  /* 0x00000084ac007986 */ /* 0x0007e6000c101d0c */
.L_x_13528:
[----:B------:R-:W-:Y:S05]  /*338c0*/  BSYNC.RECONVERGENT B0 ;  /* 0x0000000000007941 */ /* 0x000fea0003800200 */
.L_x_13527:
[----:B------:R-:W-:Y:S04]  /*338d0*/  BSSY.RECONVERGENT B0, `(.L_x_13529) ;  /* 0x0000022000007945 */ /* 0x000fe80003800200 */
[----:B------:R-:W-:Y:S05]  /*338e0*/  @!P1 BRA `(.L_x_13530) ;  /* 0x0000000000809947 */ /* 0x000fea0003800000 */
[--C-:B0123--:R-:W-:Y:S01]  /*338f0*/  FADD.FTZ R133, R147, -R175.reuse ;  /* 0x800000af93857221 */ /* 0x10ffe20000010000 */
        /* <DEDUP_REMOVED lines=31> */
.L_x_13530:
[----:B------:R-:W-:Y:S05]  /*33af0*/  BSYNC.RECONVERGENT B0 ;  /* 0x0000000000007941 */ /* 0x000fea0003800200 */
.L_x_13529:
[----:B------:R-:W-:Y:S04]  /*33b00*/  BSSY.RECONVERGENT B0, `(.L_x_13531) ;  /* 0x0000022000007945 */ /* 0x000fe80003800200 */
[----:B------:R-:W-:Y:S05]  /*33b10*/  @!P2 BRA `(.L_x_13532) ;  /* 0x000000000080a947 */ /* 0x000fea0003800000 */
[--C-:B01234-:R-:W-:Y:S01]  /*33b20*/  FADD.FTZ R133, R155, -R175.reuse ;  /* 0x800000af9b857221 */ /* 0x11ffe20000010000 */
        /* <DEDUP_REMOVED lines=31> */
.L_x_13532:
[----:B------:R-:W-:Y:S05]  /*33d20*/  BSYNC.RECONVERGENT B0 ;  /* 0x0000000000007941 */ /* 0x000fea0003800200 */
.L_x_13531:
        /* <DEDUP_REMOVED lines=13> */
[----:B------:R-:W0:Y:S01]  /*33e00*/  LDC.64 R172, c[0x0][0x428] ;  /* 0x00010a00ffac7b82 */ /* 0x000e220000000a00 */
[----:B------:R-:W-:-:S02]  /*33e10*/  FFMA.FTZ R135, R135, R64, R56 ;  /* 0x0000004087877223 */ /* 0x000fc40000010038 */
[----:B------:R-:W-:Y:S01]  /*33e20*/  F2FP.BF16.F32.PACK_AB R132, R132, R133 ;  /* 0x000000858484723e */ /* 0x000fe200000010ff */
[----:B------:R-:W-:-:S04]  /*33e30*/  FADD.FTZ R133, R165, -R175 ;  /* 0x800000afa5857221 */ /* 0x000fc80000010000 */
[----:B------:R-:W-:-:S04]  /*33e40*/  FMUL.FTZ R133, R133, UR6 ;  /* 0x0000000685857c20 */ /* 0x000fc80008410000 */
[----:B------:R-:W-:-:S05]  /*33e50*/  FFMA.FTZ R133, R133, R70, R62 ;  /* 0x0000004685857223 */ /* 0x000fca000001003e */
[----:B------:R-:W-:Y:S01]  /*33e60*/  F2FP.BF16.F32.PACK_AB R133, R134, R133 ;  /* 0x000000858685723e */ /* 0x000fe200000010ff */
[----:B------:R-:W-:-:S04]  /*33e70*/  FADD.FTZ R134, R168, -R175 ;  /* 0x800000afa8867221 */ /* 0x000fc80000010000 */
[----:B------:R-:W-:Y:S01]  /*33e80*/  FMUL.FTZ R134, R134, UR6 ;  /* 0x0000000686867c20 */ /* 0x000fe20008410000 */
[----:B0-----:R-:W-:-:S04]  /*33e90*/  IMAD.WIDE.U32 R172, R174, 0x10, R172 ;  /* 0x00000010aeac7825 */ /* 0x001fc800078e00ac */
[----:B------:R-:W-:-:S05]  /*33ea0*/  FFMA.FTZ R134, R134, R65, R57 ;  /* 0x0000004186867223 */ /* 0x000fca0000010039 */
[----:B------:R-:W-:Y:S01]  /*33eb0*/  F2FP.BF16.F32.PACK_AB R134, R134, R135 ;  /* 0x000000878686723e */ /* 0x000fe200000010ff */
[--C-:B------:R-:W-:Y:S01]  /*33ec0*/  FADD.FTZ R135, R169, -R175.reuse ;  /* 0x800000afa9877221 */ /* 0x100fe20000010000 */
[----:B------:R-:W-:-:S03]  /*33ed0*/  FADD.FTZ R175, R170, -R175 ;  /* 0x800000afaaaf7221 */ /* 0x000fc60000010000 */
[----:B------:R-:W-:Y:S01]  /*33ee0*/  FMUL.FTZ R135, R135, UR6 ;  /* 0x0000000687877c20 */ /* 0x000fe20008410000 */
[----:B------:R-:W-:-:S03]  /*33ef0*/  FMUL.FTZ R175, R175, UR6 ;  /* 0x00000006afaf7c20 */ /* 0x000fc60008410000 */
[----:B------:R-:W-:Y:S01]  /*33f00*/  FFMA.FTZ R135, R135, R66, R58 ;  /* 0x0000004287877223 */ /* 0x000fe2000001003a */
[----:B------:R-:W-:-:S05]  /*33f10*/  FFMA.FTZ R175, R175, R67, R59 ;  /* 0x00000043afaf7223 */ /* 0x000fca000001003b */
[----:B------:R-:W-:-:S05]  /*33f20*/  F2FP.BF16.F32.PACK_AB R135, R175, R135 ;  /* 0x00000087af87723e */ /* 0x000fca00000010ff */
[----:B------:R0:W-:Y:S02]  /*33f30*/  STG.E.128 desc[UR12][R172.64], R132 ;  /* 0x00000084ac007986 */ /* 0x0001e4000c101d0c */
.L_x_13533:
[----:B------:R-:W-:Y:S05]  /*33f40*/  BSYNC.RECONVERGENT B0 ;  /* 0x0000000000007941 */ /* 0x000fea0003800200 */
.L_x_13520:
[----:B------:R-:W-:Y:S02]  /*33f50*/  UIADD3 UR22, UPT, UPT, UR22, UR20, URZ ;  /* 0x0000001416167290 */ /* 0x000fe4000fffe0ff */
[----:B------:R-:W-:Y:S02]  /*33f60*/  UPLOP3.LUT UP1, UPT, UPT, UPT, UP1, 0x40, 0x4 ;  /* 0x000000000004789c */ /* 0x000fe40003f2e810 */
[----:B------:R-:W-:-:S09]  /*33f70*/  UISETP.GE.AND UP0, UPT, UR22, UR21, UPT ;  /* 0x000000151600728c */ /* 0x000fd2000bf06270 */
[----:B------:R-:W-:Y:S05]  /*33f80*/  BRA.U !UP0, `(.L_x_13534) ;  /* 0xfffffcd908087547 */ /* 0x000fea000b83ffff */
[----:B------:R-:W-:Y:S05]  /*33f90*/  EXIT ;  /* 0x000000000000794d */ /* 0x000fea0003800000 */
.L_x_13535:
        /* <DEDUP_REMOVED lines=14> */
.L_x_42337:


//--------------------- .text._ZN10layer_norm13ln_fwd_kernelINS_13Kernel_traitsIf13__nv_bfloat16S2_S2_fjLj7168ELj1ELj1ELj4ELj16ENS_18Kernel_traits_baseILj7168EfS2_S2_S2_fjLj128EEEEELb1ELb1ELb1ELb1EEEvNS_9FwdParamsE --------------------------
	.section	.text._ZN10layer_norm13ln_fwd_kernelINS_13Kernel_traitsIf13__nv_bfloat16S2_S2_fjLj7168ELj1ELj1ELj4ELj16ENS_18Kernel_traits_baseILj7168EfS2_S2_S2_fjLj128EEEEELb1ELb1ELb1ELb1EEEvNS_9FwdParamsE,"ax",@progbits
	.align	128
        .global         _ZN10layer_norm13ln_fwd_kernelINS_13Kernel_traitsIf13__nv_bfloat16S2_S2_fjLj7168ELj1ELj1ELj4ELj16ENS_18Kernel_traits_baseILj7168EfS2_S2_S2_fjLj128EEEEELb1ELb1ELb1ELb1EEEvNS_9FwdParamsE
        .type           _ZN10layer_norm13ln_fwd_kernelINS_13Kernel_traitsIf13__nv_bfloat16S2_S2_fjLj7168ELj1ELj1ELj4ELj16ENS_18Kernel_traits_baseILj7168EfS2_S2_S2_fjLj128EEEEELb1ELb1ELb1ELb1EEEvNS_9FwdParamsE,@function
        .size           _ZN10layer_norm13ln_fwd_kernelINS_13Kernel_traitsIf13__nv_bfloat16S2_S2_fjLj7168ELj1ELj1ELj4ELj16ENS_18Kernel_traits_baseILj7168EfS2_S2_S2_fjLj128EEEEELb1ELb1ELb1ELb1EEEvNS_9FwdParamsE,(.L_x_42338 - _ZN10layer_norm13ln_fwd_kernelINS_13Kernel_traitsIf13__nv_bfloat16S2_S2_fjLj7168ELj1ELj1ELj4ELj16ENS_18Kernel_traits_baseILj7168EfS2_S2_S2_fjLj128EEEEELb1ELb1ELb1ELb1EEEvNS_9FwdParamsE)
        .other          _ZN10layer_norm13ln_fwd_kernelINS_13Kernel_traitsIf13__nv_bfloat16S2_S2_fjLj7168ELj1ELj1ELj4ELj16ENS_18Kernel_traits_baseILj7168EfS2_S2_S2_fjLj128EEEEELb1ELb1ELb1ELb1EEEvNS_9FwdParamsE,@"STO_CUDA_ENTRY STV_DEFAULT"
_ZN10layer_norm13ln_fwd_kernelINS_13Kernel_traitsIf13__nv_bfloat16S2_S2_fjLj7168ELj1ELj1ELj4ELj16ENS_18Kernel_traits_baseILj7168EfS2_S2_S2_fjLj128EEEEELb1ELb1ELb1ELb1EEEvNS_9FwdParamsE:
.text._ZN10layer_norm13ln_fwd_kernelINS_13Kernel_traitsIf13__nv_bfloat16S2_S2_fjLj7168ELj1ELj1ELj4ELj16ENS_18Kernel_traits_baseILj7168EfS2_S2_S2_fjLj128EEEEELb1ELb1ELb1ELb1EEEvNS_9FwdParamsE:
[----:B------:R-:W0:Y:S01]  /*0000*/  LDC R1, c[0x0][0x37c] ;  /* 0x0000df00ff017b82 */ /* 0x000e220000000800 */
[----:B------:R-:W1:Y:S01]  /*0010*/  LDCU.U8 UR4, c[0x0][0x464] ;  /* 0x00008c80ff0477ac */ /* 0x000e620008000000 */
[----:B0-----:R-:W-:Y:S01]  /*0020*/  VIADD R1, R1, 0xffffffd0 ;  /* 0xffffffd001017836 */ /* 0x001fe20000000000 */
[----:B------:R-:W0:Y:S01]  /*0030*/  LDCU.64 UR20, c[0x0][0x450] ;  /* 0x00008a00ff1477ac */ /* 0x000e220008000a00 */
[----:B------:R-:W2:Y:S01]  /*0040*/  LDCU.64 UR18, c[0x0][0x358] ;  /* 0x00006b00ff1277ac */ /* 0x000ea20008000a00 */
[----:B------:R-:W3:Y:S01]  /*0050*/  LDCU.64 UR8, c[0x0][0x438] ;  /* 0x00008700ff0877ac */ /* 0x000ee20008000a00 */
[----:B-1----:R-:W-:Y:S01]  /*0060*/  UISETP.NE.AND UP1, UPT, UR4, URZ, UPT ;  /* 0x000000ff0400728c */ /* 0x002fe2000bf25270 */
[----:B------:R-:W1:Y:S01]  /*0070*/  LDCU.64 UR4, c[0x0][0x458] ;  /* 0x00008b00ff0477ac */ /* 0x000e620008000a00 */
[----:B0-----:R-:W-:Y:S01]  /*0080*/  IMAD.U32 R2, RZ, RZ, UR20 ;  /* 0x00000014ff027e24 */ /* 0x001fe2000f8e00ff */
[----:B------:R-:W-:-:S03]  /*0090*/  MOV R3, UR21 ;  /* 0x0000001500037c02 */ /* 0x000fc60008000f00 */
[----:B------:R-:W-:-:S05]  /*00a0*/  PLOP3.LUT P0, PT, PT, PT, UP1, 0x80, 0x8 ;  /* 0x000000000008781c */ /* 0x000fca0003f0f018 */
[----:B-1----:R-:W-:Y:S01]  /*00b0*/  @UP1 UMOV UR6, UR4 ;  /* 0x0000000400061c82 */ /* 0x002fe20008000000 */
[----:B------:R-:W-:-:S07]  /*00c0*/  @UP1 UMOV UR7, UR5 ;  /* 0x0000000500071c82 */ /* 0x000fce0008000000 */
[----:B--2---:R-:W2:Y:S01]  /*00d0*/  @P0 LDG.E.64 R2, desc[UR18][R2.64] ;  /* 0x0000001202020981 */ /* 0x004ea2000c1e1b00 */
[----:B------:R-:W-:Y:S02]  /*00e0*/  IMAD.U32 R4, RZ, RZ, UR6 ;  /* 0x00000006ff047e24 */ /* 0x000fe4000f8e00ff */
[----:B------:R-:W-:-:S06]  /*00f0*/  IMAD.U32 R5, RZ, RZ, UR7 ;  /* 0x00000007ff057e24 */ /* 0x000fcc000f8e00ff */
[----:B------:R-:W4:Y:S01]  /*0100*/  @P0 LDG.E.64 R4, desc[UR18][R4.64] ;  /* 0x0000001204040981 */ /* 0x000f22000c1e1b00 */
[----:B---3--:R-:W-:Y:S01]  /*0110*/  UISETP.NE.U32.AND UP0, UPT, UR8, URZ, UPT ;  /* 0x000000ff0800728c */ /* 0x008fe2000bf05070 */
[----:B------:R-:W0:Y:S01]  /*0120*/  S2UR UR48, SR_CTAID.X ;  /* 0x00000000003079c3 */ /* 0x000e220000002500 */
[----:B------:R-:W1:Y:S01]  /*0130*/  @UP1 LDCU UR8, c[0x0][0x460] ;  /* 0x00008c00ff0817ac */ /* 0x000e620008000800 */
[----:B------:R-:W0:Y:S01]  /*0140*/  S2R R186, SR_TID.X ;  /* 0x0000000000ba7919 */ /* 0x000e220000002100 */
[----:B------:R-:W-:Y:S01]  /*0150*/  UISETP.NE.AND.EX UP0, UPT, UR9, URZ, UPT, UP0 ;  /* 0x000000ff0900728c */ /* 0x000fe2000bf05300 */
[----:B--2---:R-:W-:-:S04]  /*0160*/  @P0 R2UR UR21, R3 ;  /* 0x00000000031502ca */ /* 0x004fc800000e0000 */
[----:B------:R-:W0:Y:S01]  /*0170*/  LDC R3, c[0x0][0x360] ;  /* 0x0000d800ff037b82 */ /* 0x000e220000000800 */
[----:B------:R-:W-:Y:S02]  /*0180*/  @P0 R2UR UR20, R2 ;  /* 0x00000000021402ca */ /* 0x000fe400000e0000 */
[----:B----4-:R-:W-:Y:S02]  /*0190*/  @P0 R2UR UR6, R4 ;  /* 0x00000000040602ca */ /* 0x010fe400000e0000 */
[----:B------:R-:W-:-:S04]  /*01a0*/  @P0 R2UR UR7, R5 ;  /* 0x00000000050702ca */ /* 0x000fc800000e0000 */
[----:B------:R-:W-:Y:S02]  /*01b0*/  UIADD3 UR11, UPT, UPT, UR21, -0x4498517b, URZ ;  /* 0xbb67ae85150b7890 */ /* 0x000fe4000fffe0ff */
[----:B------:R-:W-:-:S03]  /*01c0*/  UIADD3 UR13, UPT, UPT, UR21, 0x76cf5d0a, URZ ;  /* 0x76cf5d0a150d7890 */ /* 0x000fc6000fffe0ff */
[----:B------:R-:W-:Y:S02]  /*01d0*/  UIADD3 UR10, UPT, UPT, UR20, -0x61c88647, URZ ;  /* 0x9e3779b9140a7890 */ /* 0x000fe4000fffe0ff */
[----:B------:R-:W-:Y:S02]  /*01e0*/  UIADD3 UR12, UPT, UPT, UR20, 0x3c6ef372, URZ ;  /* 0x3c6ef372140c7890 */ /* 0x000fe4000fffe0ff */
[----:B------:R-:W-:Y:S02]  /*01f0*/  UIADD3 UR14, UPT, UPT, UR20, -0x255992d5, URZ ;  /* 0xdaa66d2b140e7890 */ /* 0x000fe4000fffe0ff */
[----:B-1----:R-:W-:Y:S02]  /*0200*/  @UP1 UIADD3 UR4, UP2, UPT, UR6, UR8, URZ ;  /* 0x0000000806041290 */ /* 0x002fe4000ff5e0ff */
[----:B------:R-:W-:Y:S01]  /*0210*/  UIADD3 UR15, UPT, UPT, UR21, 0x32370b8f, URZ ;  /* 0x32370b8f150f7890 */ /* 0x000fe2000fffe0ff */
[----:B0-----:R-:W-:Y:S01]  /*0220*/  IMAD R0, R3, UR48, R186 ;  /* 0x0000003003007c24 */ /* 0x001fe2000f8e02ba */
[----:B------:R-:W-:-:S02]  /*0230*/  @UP1 UIADD3.X UR5, UPT, UPT, URZ, UR7, URZ, UP2, !UPT ;  /* 0x00000007ff051290 */ /* 0x000fc400097fe4ff */
        /* <DEDUP_REMOVED lines=11> */
[----:B------:R-:W-:-:S02]  /*02f0*/  UIADD3 UR32, UPT, UPT, UR21, -0x695add53, URZ ;  /* 0x96a522ad15207890 */ /* 0x000fc4000fffe0ff */
[----:B------:R-:W-:Y:S02]  /*0300*/  USHF.R.U64 UR47, UR4, 0x2, UR5 ;  /* 0x00000002042f7899 */ /* 0x000fe40008001205 */
[----:B------:R-:W-:Y:S01]  /*0310*/  USHF.R.U32.HI UR23, URZ, 0x2, UR5 ;  /* 0x00000002ff177899 */ /* 0x000fe20008011605 */
[----:B------:R-:W-:Y:S11]  /*0320*/  BRA.U !UP0, `(.L_x_13536) ;  /* 0x0000000108dc7547 */ /* 0x000ff6000b800000 */
[----:B------:R-:W0:Y:S08]  /*0330*/  LDC.64 R2, c[0x0][0x3d0] ;  /* 0x0000f400ff027b82 */ /* 0x000e300000000a00 */
[----:B------:R-:W1:Y:S08]  /*0340*/  LDC.64 R4, c[0x0][0x438] ;  /* 0x00010e00ff047b82 */ /* 0x000e700000000a00 */
[----:B------:R-:W2:Y:S01]  /*0350*/  LDC.64 R6, c[0x0][0x3e8] ;  /* 0x0000fa00ff067b82 */ /* 0x000ea20000000a00 */
[----:B0-----:R-:W-:-:S05]  /*0360*/  IMAD.WIDE.U32 R2, R186, 0x20, R2 ;  /* 0x00000020ba027825 */ /* 0x001fca00078e0002 */
[----:B------:R-:W3:Y:S01]  /*0370*/  LDG.E.128 R16, desc[UR18][R2.64] ;  /* 0x0000001202107981 */ /* 0x000ee2000c1e1d00 */
[----:B-1----:R-:W-:-:S03]  /*0380*/  IMAD.WIDE.U32 R4, R186, 0x20, R4 ;  /* 0x00000020ba047825 */ /* 0x002fc600078e0004 */
[----:B------:R-:W4:Y:S04]  /*0390*/  LDG.E.128 R12, desc[UR18][R2.64+0x10] ;  /* 0x00001012020c7981 */ /* 0x000f28000c1e1d00 */
[----:B------:R-:W4:Y:S01]  /*03a0*/  LDG.E.128 R8, desc[UR18][R2.64+0x1000] ;  /* 0x0010001202087981 */ /* 0x000f22000c1e1d00 */
        /* <DEDUP_REMOVED lines=40> */
[----:B---3--:R1:W-:Y:S04]  /*0630*/  STL.64 [R1+0x20], R16 ;  /* 0x0000201001007387 */ /* 0x0083e80000100a00 */
[----:B------:R1:W-:Y:S04]  /*0640*/  STL.64 [R1+0x28], R18 ;  /* 0x0000281201007387 */ /* 0x0003e80000100a00 */
[----:B----4-:R1:W-:Y:S04]  /*0650*/  STL.64 [R1+0x10], R12 ;  /* 0x0000100c01007387 */ /* 0x0103e80000100a00 */
[----:B------:R1:W-:Y:S04]  /*0660*/  STL.64 [R1+0x18], R14 ;  /* 0x0000180e01007387 */ /* 0x0003e80000100a00 */
[----:B------:R1:W-:Y:S04]  /*0670*/  STL.64 [R1], R8 ;  /* 0x0000000801007387 */ /* 0x0003e80000100a00 */
[----:B------:R1:W-:Y:S01]  /*0680*/  STL.64 [R1+0x8], R10 ;  /* 0x0000080a01007387 */ /* 0x0003e20000100a00 */
[----:B------:R-:W-:Y:S05]  /*0690*/  BRA `(.L_x_13537) ;  /* 0x0000000400087947 */ /* 0x000fea0003800000 */
.L_x_13536:
[----:B------:R-:W0:Y:S08]  /*06a0*/  LDC.64 R2, c[0x0][0x3d0] ;  /* 0x0000f400ff027b82 */ /* 0x000e300000000a00 */
[----:B------:R-:W1:Y:S01]  /*06b0*/  LDC.64 R4, c[0x0][0x3e8] ;  /* 0x0000fa00ff047b82 */ /* 0x000e620000000a00 */
[----:B0-----:R-:W-:-:S05]  /*06c0*/  IMAD.WIDE.U32 R2, R186, 0x20, R2 ;  /* 0x00000020ba027825 */ /* 0x001fca00078e0002 */
[----:B------:R-:W2:Y:S01]  /*06d0*/  LDG.E.128 R16, desc[UR18][R2.64] ;  /* 0x0000001202107981 */ /* 0x000ea2000c1e1d00 */
[----:B-1----:R-:W-:-:S03]  /*06e0*/  IMAD.WIDE.U32 R4, R186, 0x20, R4 ;  /* 0x00000020ba047825 */ /* 0x002fc600078e0004 */
[----:B------:R-:W3:Y:S04]  /*06f0*/  LDG.E.128 R12, desc[UR18][R2.64+0x10] ;  /* 0x00001012020c7981 */ /* 0x000ee8000c1e1d00 */
[----:B------:R-:W4:Y:S04]  /*0700*/  LDG.E.128 R8, desc[UR18][R2.64+0x1000] ;  /* 0x0010001202087981 */ /* 0x000f28000c1e1d00 */
        /* <DEDUP_REMOVED lines=52> */
[----:B------:R-:W-:Y:S01]  /*0a50*/  CS2R R148, SRZ ;  /* 0x0000000000947805 */ /* 0x000fe2000001ff00 */
[----:B--2---:R0:W-:Y:S04]  /*0a60*/  STL.64 [R1+0x20], R16 ;  /* 0x0000201001007387 */ /* 0x0041e80000100a00 */
[----:B------:R0:W-:Y:S04]  /*0a70*/  STL.64 [R1+0x28], R18 ;  /* 0x0000281201007387 */ /* 0x0001e80000100a00 */
[----:B---3--:R0:W-:Y:S04]  /*0a80*/  STL.64 [R1+0x10], R12 ;  /* 0x0000100c01007387 */ /* 0x0081e80000100a00 */
[----:B------:R0:W-:Y:S04]  /*0a90*/  STL.64 [R1+0x18], R14 ;  /* 0x0000180e01007387 */ /* 0x0001e80000100a00 */
[----:B----4-:R0:W-:Y:S04]  /*0aa0*/  STL.64 [R1], R8 ;  /* 0x0000000801007387 */ /* 0x0101e80000100a00 */
[----:B------:R0:W-:Y:S02]  /*0ab0*/  STL.64 [R1+0x8], R10 ;  /* 0x0000080a01007387 */ /* 0x0001e40000100a00 */
.L_x_13537:
[----:B------:R-:W2:Y:S02]  /*0ac0*/  LDCU UR5, c[0x0][0x384] ;  /* 0x00007080ff0577ac */ /* 0x000ea40008000800 */
[----:B--2---:R-:W-:-:S06]  /*0ad0*/  UISETP.GE.AND UP0, UPT, UR48, UR5, UPT ;  /* 0x000000053000728c */ /* 0x004fcc000bf06270 */
[----:B------:R-:W-:-:S13]  /*0ae0*/  PLOP3.LUT P0, PT, PT, PT, UP0, 0x80, 0x8 ;  /* 0x000000000008781c */ /* 0x000fda0003f0f008 */
[----:B------:R-:W-:Y:S05]  /*0af0*/  @P0 EXIT ;  /* 0x000000000000094d */ /* 0x000fea0003800000 */
[----:B------:R-:W-:Y:S01]  /*0b00*/  UIMAD.WIDE.U32 UR6, UR47, -0x2daee0ad, URZ ;  /* 0xd2511f532f0678a5 */ /* 0x000fe2000f8e00ff */
[C---:B01----:R-:W-:Y:S01]  /*0b10*/  IMAD.HI.U32 R2, R0.reuse, -0x326172a9, RZ ;  /* 0xcd9e8d5700027827 */ /* 0x043fe200078e00ff */
[----:B------:R-:W-:Y:S01]  /*0b20*/  MOV R3, UR23 ;  /* 0x0000001700037c02 */ /* 0x000fe20008000f00 */
[----:B------:R-:W-:Y:S02]  /*0b30*/  UIMAD UR8, UR47, -0x2daee0ad, URZ ;  /* 0xd2511f532f0878a4 */ /* 0x000fe4000f8e02ff */
[----:B------:R-:W-:Y:S01]  /*0b40*/  ULOP3.LUT UR5, UR7, UR21, URZ, 0x3c, !UPT ;  /* 0x0000001507057292 */ /* 0x000fe2000f8e3cff */
[----:B------:R-:W-:Y:S01]  /*0b50*/  LOP3.LUT R2, R3, UR20, R2, 0x96, !PT ;  /* 0x0000001403027c12 */ /* 0x000fe2000f8e9602 */
[----:B------:R-:W-:Y:S01]  /*0b60*/  IMAD R3, R0, -0x326172a9, RZ ;  /* 0xcd9e8d5700037824 */ /* 0x000fe200078e02ff */
[----:B------:R-:W0:Y:S01]  /*0b70*/  LDCU UR46, c[0x0][0x404] ;  /* 0x00008080ff2e77ac */ /* 0x000e220008000800 */
[----:B------:R-:W-:Y:S02]  /*0b80*/  IMAD.U32 R5, RZ, RZ, UR8 ;  /* 0x00000008ff057e24 */ /* 0x000fe4000f8e00ff */
[----:B------:R-:W-:Y:S01]  /*0b90*/  IMAD.HI.U32 R4, R2, -0x2daee0ad, RZ ;  /* 0xd2511f5302047827 */ /* 0x000fe200078e00ff */
[----:B------:R-:W-:-:S02]  /*0ba0*/  UIMAD.WIDE.U32 UR6, UR5, -0x326172a9, URZ ;  /* 0xcd9e8d57050678a5 */ /* 0x000fc4000f8e00ff */
[----:B------:R-:W-:Y:S01]  /*0bb0*/  UIMAD UR5, UR5, -0x326172a9, URZ ;  /* 0xcd9e8d57050578a4 */ /* 0x000fe2000f8e02ff */
[----:B------:R-:W-:Y:S01]  /*0bc0*/  IMAD R7, R2, -0x2daee0ad, RZ ;  /* 0xd2511f5302077824 */ /* 0x000fe200078e02ff */
[----:B------:R-:W-:Y:S01]  /*0bd0*/  LOP3.LUT R4, R5, UR11, R4, 0x96, !PT ;  /* 0x0000000b05047c12 */ /* 0x000fe2000f8e9604 */
[----:B------:R-:W1:Y:S01]  /*0be0*/  LDCU UR45, c[0x0][0x388] ;  /* 0x00007100ff2d77ac */ /* 0x000e620008000800 */
[----:B------:R-:W-:-:S03]  /*0bf0*/  IMAD.U32 R6, RZ, RZ, UR7 ;  /* 0x00000007ff067e24 */ /* 0x000fc6000f8e00ff */
[C---:B------:R-:W-:Y:S01]  /*0c00*/  IMAD.HI.U32 R5, R4.reuse, -0x326172a9, RZ ;  /* 0xcd9e8d5704057827 */ /* 0x040fe200078e00ff */
[----:B------:R-:W2:Y:S01]  /*0c10*/  LDCU.U8 UR44, c[0x0][0x410] ;  /* 0x00008200ff2c77ac */ /* 0x000ea20008000000 */
[----:B------:R-:W-:Y:S02]  /*0c20*/  LOP3.LUT R3, R3, UR10, R6, 0x96, !PT ;  /* 0x0000000a03037c12 */ /* 0x000fe4000f8e9606 */
[----:B------:R-:W-:Y:S01]  /*0c30*/  MOV R6, UR5 ;  /* 0x0000000500067c02 */ /* 0x000fe20008000f00 */
[----:B------:R-:W-:Y:S01]  /*0c40*/  IMAD R4, R4, -0x326172a9, RZ ;  /* 0xcd9e8d5704047824 */ /* 0x000fe200078e02ff */
[----:B------:R-:W3:Y:S01]  /*0c50*/  LDCU UR43, c[0x0][0x400] ;  /* 0x00008000ff2b77ac */ /* 0x000ee20008000800 */
[----:B------:R-:W-:Y:S01]  /*0c60*/  IMAD.HI.U32 R2, R3, -0x2daee0ad, RZ ;  /* 0xd2511f5303027827 */ /* 0x000fe200078e00ff */
[----:B------:R-:W-:Y:S01]  /*0c70*/  LOP3.LUT R5, R6, UR12, R5, 0x96, !PT ;  /* 0x0000000c06057c12 */ /* 0x000fe2000f8e9605 */
[----:B------:R-:W4:Y:S03]  /*0c80*/  LDCU.128 UR8, c[0x0][0x3f0] ;  /* 0x00007e00ff0877ac */ /* 0x000f260008000c00 */
[----:B------:R-:W-:Y:S01]  /*0c90*/  LOP3.LUT R2, R7, UR13, R2, 0x96, !PT ;  /* 0x0000000d07027c12 */ /* 0x000fe2000f8e9602 */
[----:B------:R-:W-:Y:S01]  /*0ca0*/  IMAD R7, R3, -0x2daee0ad, RZ ;  /* 0xd2511f5303077824 */ /* 0x000fe200078e02ff */
[----:B------:R-:W0:Y:S01]  /*0cb0*/  LDCU.64 UR12, c[0x0][0x3a0] ;  /* 0x00007400ff0c77ac */ /* 0x000e220008000a00 */
[----:B------:R-:W-:Y:S01]  /*0cc0*/  IMAD.HI.U32 R6, R5, -0x2daee0ad, RZ ;  /* 0xd2511f5305067827 */ /* 0x000fe200078e00ff */
[----:B------:R-:W0:Y:S03]  /*0cd0*/  LDCU.64 UR6, c[0x0][0x380] ;  /* 0x00007000ff0677ac */ /* 0x000e260008000a00 */
[----:B------:R-:W-:Y:S01]  /*0ce0*/  IMAD.HI.U32 R3, R2, -0x326172a9, RZ ;  /* 0xcd9e8d5702037827 */ /* 0x000fe200078e00ff */
[----:B------:R-:W-:Y:S01]  /*0cf0*/  LOP3.LUT R6, R7, UR15, R6, 0x96, !PT ;  /* 0x0000000f07067c12 */ /* 0x000fe2000f8e9606 */
[----:B------:R-:W-:-:S02]  /*0d00*/  ULOP3.LUT UR4, UR4, 0x3, URZ, 0xc0, !UPT ;  /* 0x0000000304047892 */ /* 0x000fc4000f8ec0ff */
[----:B------:R-:W-:Y:S01]  /*0d10*/  IMAD R7, R2, -0x326172a9, RZ ;  /* 0xcd9e8d5702077824 */ /* 0x000fe200078e02ff */
[----:B------:R-:W-:Y:S01]  /*0d20*/  LOP3.LUT R3, R4, UR14, R3, 0x96, !PT ;  /* 0x0000000e04037c12 */ /* 0x000fe2000f8e9603 */
[----:B------:R-:W-:Y:S01]  /*0d30*/  IMAD.HI.U32 R2, R6, -0x326172a9, RZ ;  /* 0xcd9e8d5706027827 */ /* 0x000fe200078e00ff */
[----:B------:R-:W0:Y:S03]  /*0d40*/  LDCU.64 UR14, c[0x0][0x408] ;  /* 0x00008100ff0e77ac */ /* 0x000e260008000a00 */
[----:B------:R-:W-:Y:S01]  /*0d50*/  IMAD R5, R5, -0x2daee0ad, RZ ;  /* 0xd2511f5305057824 */ /* 0x000fe200078e02ff */
[----:B------:R-:W-:Y:S01]  /*0d60*/  LOP3.LUT R2, R7, UR16, R2, 0x96, !PT ;  /* 0x0000001007027c12 */ /* 0x000fe2000f8e9602 */
[----:B------:R-:W-:Y:S01]  /*0d70*/  IMAD.HI.U32 R4, R3, -0x2daee0ad, RZ ;  /* 0xd2511f5303047827 */ /* 0x000fe200078e00ff */
[----:B------:R-:W-:-:S03]  /*0d80*/  UPLOP3.LUT UP1, UPT, UPT, UPT, UPT, 0x40, 0x4 ;  /* 0x000000000004789c */ /* 0x000fc60003f2e870 */
[----:B------:R-:W-:Y:S01]  /*0d90*/  IMAD R8, R3, -0x2daee0ad, RZ ;  /* 0xd2511f5303087824 */ /* 0x000fe200078e02ff */
[----:B------:R-:W-:Y:S01]  /*0da0*/  LOP3.LUT R4, R5, UR17, R4, 0x96, !PT ;  /* 0x0000001105047c12 */ /* 0x000fe2000f8e9604 */
[----:B------:R-:W-:Y:S01]  /*0db0*/  IMAD.HI.U32 R5, R2, -0x2daee0ad, RZ ;  /* 0xd2511f5302057827 */ /* 0x000fe200078e00ff */
[----:B------:R-:W0:Y:S03]  /*0dc0*/  LDCU.64 UR16, c[0x0][0x3a8] ;  /* 0x00007500ff1077ac */ /* 0x000e260008000a00 */
        /* <DEDUP_REMOVED lines=30> */
[----:B01234-:R-:W-:-:S07]  /*0fb0*/  IMAD R198, R4, -0x326172a9, RZ ;  /* 0xcd9e8d5704c67824 */ /* 0x01ffce00078e02ff */
.L_x_14012:
[----:B------:R-:W-:-:S06]  /*0fc0*/  UIMAD.WIDE UR24, UR48, 0x4, UR8 ;  /* 0x00000004301878a5 */ /* 0x000fcc000f8e0208 */
[----:B------:R-:W-:Y:S01]  /*0fd0*/  IMAD.U32 R10, RZ, RZ, UR24 ;  /* 0x00000018ff0a7e24 */ /* 0x000fe2000f8e00ff */
[----:B------:R-:W-:-:S05]  /*0fe0*/  MOV R11, UR25 ;  /* 0x00000019000b7c02 */ /* 0x000fca0008000f00 */
[----:B------:R-:W2:Y:S01]  /*0ff0*/  LDG.E R10, desc[UR18][R10.64] ;  /* 0x000000120a0a7981 */ /* 0x000ea2000c1e1900 */
[----:B------:R-:W-:Y:S01]  /*1000*/  UIMAD.WIDE UR24, UR48, 0x4, UR10 ;  /* 0x00000004301878a5 */ /* 0x000fe2000f8e020a */
[----:B------:R-:W-:-:S05]  /*1010*/  HFMA2 R181, -RZ, RZ, 0, 0 ;  /* 0x00000000ffb57431 */ /* 0x000fca00000001ff */
[----:B-1----:R-:W-:Y:S02]  /*1020*/  IMAD.U32 R12, RZ, RZ, UR24 ;  /* 0x00000018ff0c7e24 */ /* 0x002fe4000f8e00ff */
[----:B------:R-:W-:-:S05]  /*1030*/  IMAD.U32 R13, RZ, RZ, UR25 ;  /* 0x00000019ff0d7e24 */ /* 0x000fca000f8e00ff */
[----:B------:R-:W3:Y:S01]  /*1040*/  LDG.E R12, desc[UR18][R12.64] ;  /* 0x000000120c0c7981 */ /* 0x000ee2000c1e1900 */
[----:B--2---:R-:W-:-:S13]  /*1050*/  R2UR UR42, R10 ;  /* 0x000000000a2a72ca */ /* 0x004fda00000e0000 */
[----:B------:R-:W-:-:S06]  /*1060*/  UISETP.GE.AND UP0, UPT, UR42, 0x1, UPT ;  /* 0x000000012a00788c */ /* 0x000fcc000bf06270 */
[----:B------:R-:W-:-:S05]  /*1070*/  PLOP3.LUT P1, PT, PT, PT, UP0, 0x80, 0x8 ;  /* 0x000000000008781c */ /* 0x000fca0003f2f008 */
[----:B------:R-:W-:Y:S01]  /*1080*/  @UP0 UIADD3 UR5, UPT, UPT, UR42, -0x1, URZ ;  /* 0xffffffff2a050890 */ /* 0x000fe2000fffe0ff */
[----:B0-----:R-:W0:Y:S03]  /*1090*/  @UP0 LDCU.64 UR26, c[0x0][0x390] ;  /* 0x00007200ff1a07ac */ /* 0x001e260008000a00 */
[----:B------:R-:W-:-:S04]  /*10a0*/  @UP0 UIMAD UR5, UR5, UR45, URZ ;  /* 0x0000002d050502a4 */ /* 0x000fc8000f8e02ff */
[----:B------:R-:W-:-:S04]  /*10b0*/  @UP0 USHF.R.S32.HI UR22, URZ, 0x1f, UR5 ;  /* 0x0000001fff160899 */ /* 0x000fc80008011405 */
[----:B------:R-:W-:-:S06]  /*10c0*/  @UP0 ULEA.HI UR22, UR22, UR5, URZ, 0x3 ;  /* 0x0000000516160291 */ /* 0x000fcc000f8f18ff */
[----:B------:R-:W-:Y:S02]  /*10d0*/  IMAD.U32 R9, RZ, RZ, UR22 ;  /* 0x00000016ff097e24 */ /* 0x000fe4000f8e00ff */
[----:B------:R-:W-:-:S03]  /*10e0*/  IMAD.MOV.U32 R10, RZ, RZ, 0x10 ;  /* 0x00000010ff0a7424 */ /* 0x000fc600078e00ff */
[----:B------:R-:W-:-:S05]  /*10f0*/  @P1 LEA.HI.SX32 R181, R9, R186, 0x1d ;  /* 0x000000ba09b51211 */ /* 0x000fca00078feaff */
[----:B0-----:R-:W-:-:S05]  /*1100*/  @P1 IMAD.WIDE.U32 R10, R181, R10, UR26 ;  /* 0x0000001ab50a1e25 */ /* 0x001fca000f8e000a */
[----:B-----5:R0:W5:Y:S01]  /*1110*/  @P1 LDG.E.128 R40, desc[UR18][R10.64] ;  /* 0x000000120a281981 */ /* 0x020162000c1e1d00 */
[----:B------:R-:W-:Y:S01]  /*1120*/  ISETP.NE.U32.AND P0, PT, RZ, UR12, PT ;  /* 0x0000000cff007c0c */ /* 0x000fe2000bf05070 */
[----:B------:R-:W-:-:S03]  /*1130*/  UIMAD UR5, UR48, UR45, URZ ;  /* 0x0000002d300572a4 */ /* 0x000fc6000f8e02ff */
[----:B------:R-:W-:Y:S01]  /*1140*/  ISETP.NE.AND.EX P0, PT, RZ, UR13, PT, P0 ;  /* 0x0000000dff007c0c */ /* 0x000fe2000bf05300 */
[----:B------:R-:W-:-:S04]  /*1150*/  USHF.R.S32.HI UR22, URZ, 0x1f, UR5 ;  /* 0x0000001fff167899 */ /* 0x000fc80008011405 */
[----:B------:R-:W-:Y:S02]  /*1160*/  ULEA.HI UR5, UR22, UR5, URZ, 0x3 ;  /* 0x0000000516057291 */ /* 0x000fe4000f8f18ff */
[----:B------:R-:W-:Y:S01]  /*1170*/  UIADD3 UR41, UPT, UPT, UR21, 0x646e171e, URZ ;  /* 0x646e171e15297890 */ /* 0x000fe2000fffe0ff */
[----:B---3--:R-:W-:Y:S01]  /*1180*/  R2UR UR22, R12 ;  /* 0x000000000c1672ca */ /* 0x008fe200000e0000 */
[----:B------:R-:W-:Y:S02]  /*1190*/  UIADD3 UR40, UPT, UPT, UR21, 0x76cf5d0a, URZ ;  /* 0x76cf5d0a15287890 */ /* 0x000fe4000fffe0ff */
[----:B------:R-:W-:Y:S01]  /*11a0*/  MOV R9, UR5 ;  /* 0x0000000500097c02 */ /* 0x000fe20008000f00 */
[----:B------:R-:W-:Y:S02]  /*11b0*/  UIADD3 UR39, UPT, UPT, UR21, -0x56f99767, URZ ;  /* 0xa906689915277890 */ /* 0x000fe4000fffe0ff */
[----:B------:R-:W-:Y:S02]  /*11c0*/  UIADD3 UR38, UPT, UPT, UR20, 0x1715609d, URZ ;  /* 0x1715609d14267890 */ /* 0x000fe4000fffe0ff */
[----:B------:R-:W-:-:S02]  /*11d0*/  UIADD3 UR37, UPT, UPT, UR20, -0x255992d5, URZ ;  /* 0xdaa66d2b14257890 */ /* 0x000fc4000fffe0ff */
[----:B------:R-:W-:Y:S02]  /*11e0*/  UIADD3 UR36, UPT, UPT, UR20, 0x3c6ef372, URZ ;  /* 0x3c6ef37214247890 */ /* 0x000fe4000fffe0ff */
[----:B------:R-:W-:Y:S02]  /*11f0*/  UIADD3 UR35, UPT, UPT, UR20, -0x61c88647, URZ ;  /* 0x9e3779b914237890 */ /* 0x000fe4000fffe0ff */
[----:B------:R-:W-:Y:S02]  /*1200*/  UIADD3 UR34, UPT, UPT, UR21, -0x24c28bd8, URZ ;  /* 0xdb3d742815227890 */ /* 0x000fe4000fffe0ff */
[----:B------:R-:W-:Y:S02]  /*1210*/  UIADD3 UR33, UPT, UPT, UR21, -0x4498517b, URZ ;  /* 0xbb67ae8515217890 */ /* 0x000fe4000fffe0ff */
[----:B------:R-:W-:Y:S02]  /*1220*/  UIADD3 UR32, UPT, UPT, UR20, 0x5384540f, URZ ;  /* 0x5384540f14207890 */ /* 0x000fe4000fffe0ff */
[----:B------:R-:W-:-:S02]  /*1230*/  UIADD3 UR31, UPT, UPT, UR20, -0x4ab325aa, URZ ;  /* 0xb54cda56141f7890 */ /* 0x000fc4000fffe0ff */
[----:B------:R-:W-:Y:S02]  /*1240*/  UIADD3 UR30, UPT, UPT, UR20, -0x700cb87f, URZ ;  /* 0x8ff34781141e7890 */ /* 0x000fe4000fffe0ff */
[----:B------:R-:W-:Y:S02]  /*1250*/  UIADD3 UR29, UPT, UPT, UR21, -0x695add53, URZ ;  /* 0x96a522ad151d7890 */ /* 0x000fe4000fffe0ff */
[----:B------:R-:W-:Y:S02]  /*1260*/  UIADD3 UR28, UPT, UPT, UR20, -0xe443238, URZ ;  /* 0xf1bbcdc8141c7890 */ /* 0x000fe4000fffe0ff */
[----:B------:R-:W-:Y:S02]  /*1270*/  UIADD3 UR27, UPT, UPT, UR20, 0x78dde6e4, URZ ;  /* 0x78dde6e4141b7890 */ /* 0x000fe4000fffe0ff */
[----:B------:R-:W-:Y:S02]  /*1280*/  UIADD3 UR26, UPT, UPT, UR21, 0x1fd5c5a3, URZ ;  /* 0x1fd5c5a3151a7890 */ /* 0x000fe4000fffe0ff */
[----:B------:R-:W-:-:S02]  /*1290*/  UIADD3 UR25, UPT, UPT, UR21, -0x126145ec, URZ ;  /* 0xed9eba1415197890 */ /* 0x000fc4000fffe0ff */
[----:B------:R-:W-:Y:S01]  /*12a0*/  UIADD3 UR24, UPT, UPT, UR21, 0x32370b8f, URZ ;  /* 0x32370b8f15187890 */ /* 0x000fe2000fffe0ff */
[----:B------:R-:W-:Y:S01]  /*12b0*/  LEA.HI.SX32 R180, R9, R186, 0x1d ;  /* 0x000000ba09b47211 */ /* 0x000fe200078feaff */
[----:B0-----:R-:W-:Y:S10]  /*12c0*/  @!P0 BRA `(.L_x_13538) ;  /* 0x0000002c00788947 */ /* 0x001ff40003800000 */
[----:B------:R-:W0:Y:S02]  /*12d0*/  LDC.64 R36, c[0x0][0x3a0] ;  /* 0x0000e800ff247b82 */ /* 0x000e240000000a00 */
[----:B0-----:R-:W-:-:S06]  /*12e0*/  IMAD.WIDE.U32 R36, R180, 0x10, R36 ;  /* 0x00000010b4247825 */ /* 0x001fcc00078e0024 */
[----:B------:R-:W2:Y:S01]  /*12f0*/  LDG.E.128 R36, desc[UR18][R36.64] ;  /* 0x0000001224247981 */ /* 0x000ea2000c1e1d00 */
[----:B------:R-:W-:-:S06]  /*1300*/  UISETP.GT.AND UP2, UPT, UR42, URZ, UPT ;  /* 0x000000ff2a00728c */ /* 0x000fcc000bf44270 */
[----:B------:R-:W-:-:S05]  /*1310*/  PLOP3.LUT P2, PT, PT, PT, UP2, 0x80, 0x8 ;  /* 0x000000000008781c */ /* 0x000fca0003f4f028 */
[----:B------:R-:W-:-:S08]  /*1320*/  @!UP2 UMOV UR5, UR4 ;  /* 0x000000040005ac82 */ /* 0x000fd00008000000 */
[----:B------:R-:W-:Y:S02]  /*1330*/  @!P2 IMAD.MOV.U32 R10, RZ, RZ, R179 ;  /* 0x000000ffff0aa224 */ /* 0x000fe400078e00b3 */
[----:B--2---:R-:W-:Y:S01]  /*1340*/  @!P2 IMAD.U32 R35, R36, 0x10000, RZ ;  /* 0x000100002423a824 */ /* 0x004fe200078e00ff */
[----:B------:R-:W-:Y:S06]  /*1350*/  BRA.U !UP2, `(.L_x_13539) ;  /* 0x000000050a507547 */ /* 0x000fec000b800000 */
        /* <DEDUP_REMOVED lines=16> */
.L_x_13541:
[----:B------:R-:W-:Y:S01]  /*1460*/  UIADD3 UR47, UPT, UPT, UR47, 0x1, URZ ;  /* 0x000000012f2f7890 */ /* 0x000fe2000fffe0ff */
[----:B------:R-:W-:-:S03]  /*1470*/  MOV R9, UR21 ;  /* 0x0000001500097c02 */ /* 0x000fc60008000f00 */
[----:B------:R-:W-:Y:S02]  /*1480*/  UISETP.NE.AND UP3, UPT, UR47, URZ, UPT ;  /* 0x000000ff2f00728c */ /* 0x000fe4000bf65270 */
[----:B------:R-:W-:-:S07]  /*1490*/  UIMAD.WIDE.U32 UR4, UR47, -0x2daee0ad, URZ ;  /* 0xd2511f532f0478a5 */ /* 0x000fce000f8e00ff */
[----:B------:R-:W-:Y:S05]  /*14a0*/  BRA.U UP3, `(.L_x_13542) ;  /* 0x0000000103247547 */ /* 0x000fea000b800000 */
[----:B------:R-:W-:-:S04]  /*14b0*/  UIADD3 UR23, UPT, UPT, UR23, 0x1, URZ ;  /* 0x0000000117177890 */ /* 0x000fc8000fffe0ff */
[----:B------:R-:W-:-:S06]  /*14c0*/  UISETP.NE.AND UP3, UPT, UR23, URZ, UPT ;  /* 0x000000ff1700728c */ /* 0x000fcc000bf65270 */
[----:B------:R-:W-:-:S05]  /*14d0*/  PLOP3.LUT P4, PT, PT, PT, UP3, 0x80, 0x8 ;  /* 0x000000000008781c */ /* 0x000fca0003f8f038 */
[----:B------:R-:W-:-:S08]  /*14e0*/  @!UP3 UMOV UR23, URZ ;  /* 0x000000ff0017bc82 */ /* 0x000fd00008000000 */
[----:B------:R-:W-:Y:S02]  /*14f0*/  @!P4 VIADD R0, R0, 0x1 ;  /* 0x000000010000c836 */ /* 0x000fe40000000000 */
[----:B------:R-:W-:-:S03]  /*1500*/  @!P4 VIADD R3, R2, 0x1 ;  /* 0x000000010203c836 */ /* 0x000fc60000000000 */
[----:B------:R-:W-:-:S13]  /*1510*/  ISETP.NE.AND P3, PT, R0, RZ, !P4 ;  /* 0x000000ff0000720c */ /* 0x000fda0006765270 */
[----:B------:R-:W-:-:S05]  /*1520*/  @P3 IADD3 R3, PT, PT, R2, RZ, RZ ;  /* 0x000000ff02033210 */ /* 0x000fca0007ffe0ff */
[----:B------:R-:W-:-:S07]  /*1530*/  @!P4 IMAD.MOV.U32 R2, RZ, RZ, R3 ;  /* 0x000000ffff02c224 */ /* 0x000fce00078e0003 */
.L_x_13542:
[----:B------:R-:W-:Y:S01]  /*1540*/  IMAD.WIDE.U32 R10, R0, -0x326172a9, RZ ;  /* 0xcd9e8d57000a7825 */ /* 0x000fe200078e00ff */
[----:B------:R-:W-:Y:S01]  /*1550*/  LOP3.LUT R14, R2, UR5, R9, 0x96, !PT ;  /* 0x00000005020e7c12 */ /* 0x000fe2000f8e9609 */
[----:B------:R-:W-:Y:S02]  /*1560*/  UMOV UR5, URZ ;  /* 0x000000ff00057c82 */ /* 0x000fe40008000000 */
[----:B------:R-:W-:Y:S02]  /*1570*/  IMAD.U32 R3, RZ, RZ, UR20 ;  /* 0x00000014ff037e24 */ /* 0x000fe4000f8e00ff */
[----:B------:R-:W-:-:S03]  /*1580*/  IMAD.WIDE.U32 R14, R14, -0x326172a9, RZ ;  /* 0xcd9e8d570e0e7825 */ /* 0x000fc600078e00ff */
[----:B------:R-:W-:Y:S02]  /*1590*/  LOP3.LUT R12, R11, UR23, R3, 0x96, !PT ;  /* 0x000000170b0c7c12 */ /* 0x000fe4000f8e9603 */
[----:B------:R-:W-:Y:S02]  /*15a0*/  MOV R3, UR33 ;  /* 0x0000002100037c02 */ /* 0x000fe40008000f00 */
[----:B------:R-:W-:Y:S01]  /*15b0*/  LOP3.LUT R10, R10, UR35, R15, 0x96, !PT ;  /* 0x000000230a0a7c12 */ /* 0x000fe2000f8e960f */
[----:B------:R-:W-:-:S04]  /*15c0*/  IMAD.WIDE.U32 R12, R12, -0x2daee0ad, RZ ;  /* 0xd2511f530c0c7825 */ /* 0x000fc800078e00ff */
[----:B------:R-:W-:Y:S01]  /*15d0*/  IMAD.WIDE.U32 R10, R10, -0x2daee0ad, RZ ;  /* 0xd2511f530a0a7825 */ /* 0x000fe200078e00ff */
[----:B------:R-:W-:-:S03]  /*15e0*/  LOP3.LUT R16, R3, UR4, R13, 0x96, !PT ;  /* 0x0000000403107c12 */ /* 0x000fc6000f8e960d */
[----:B------:R-:W-:Y:S01]  /*15f0*/  IMAD.MOV.U32 R3, RZ, RZ, R179 ;  /* 0x000000ffff037224 */ /* 0x000fe200078e00b3 */
        /* <DEDUP_REMOVED lines=31> */
.L_x_13540:
        /* <DEDUP_REMOVED lines=10> */
[----:B------:R-:W-:-:S07]  /*1890*/  FFMA.FTZ R35, R9, R96, R12 ;  /* 0x0000006009237223 */ /* 0x000fce000001000c */
.L_x_13539:
[----:B------:R-:W-:Y:S01]  /*18a0*/  @!P2 PRMT R156, R36, 0x7632, R156 ;  /* 0x00007632249ca816 */ /* 0x000fe2000000009c */
[----:B------:R-:W-:Y:S01]  /*18b0*/  @!P2 IMAD.MOV.U32 R14, RZ, RZ, R10 ;  /* 0x000000ffff0ea224 */ /* 0x000fe200078e000a */
[----:B------:R-:W-:Y:S01]  /*18c0*/  F2FP.BF16.F32.PACK_AB R12, RZ, R35 ;  /* 0x00000023ff0c723e */ /* 0x000fe200000010ff */
[----:B------:R-:W-:Y:S01]  /*18d0*/  @!UP2 UMOV UR4, UR5 ;  /* 0x000000050004ac82 */ /* 0x000fe20008000000 */
[----:B------:R-:W-:Y:S01]  /*18e0*/  @!P2 SHF.L.U32 R156, R156, 0x10, RZ ;  /* 0x000000109c9ca819 */ /* 0x000fe200000006ff */
[----:B------:R-:W-:Y:S06]  /*18f0*/  BRA.U !UP2, `(.L_x_13543) ;  /* 0x000000050a587547 */ /* 0x000fec000b800000 */
        /* <DEDUP_REMOVED lines=16> */
.L_x_13545:
[----:B------:R-:W-:Y:S01]  /*1a00*/  UIADD3 UR47, UPT, UPT, UR47, 0x1, URZ ;  /* 0x000000012f2f7890 */ /* 0x000fe2000fffe0ff */
[----:B------:R-:W-:-:S03]  /*1a10*/  IMAD.U32 R11, RZ, RZ, UR21 ;  /* 0x00000015ff0b7e24 */ /* 0x000fc6000f8e00ff */
[----:B------:R-:W-:Y:S02]  /*1a20*/  UISETP.NE.AND UP3, UPT, UR47, URZ, UPT ;  /* 0x000000ff2f00728c */ /* 0x000fe4000bf65270 */
[----:B------:R-:W-:-:S07]  /*1a30*/  UIMAD.WIDE.U32 UR4, UR47, -0x2daee0ad, URZ ;  /* 0xd2511f532f0478a5 */ /* 0x000fce000f8e00ff */
[----:B------:R-:W-:Y:S05]  /*1a40*/  BRA.U UP3, `(.L_x_13546) ;  /* 0x0000000103247547 */ /* 0x000fea000b800000 */
[----:B------:R-:W-:-:S04]  /*1a50*/  UIADD3 UR23, UPT, UPT, UR23, 0x1, URZ ;  /* 0x0000000117177890 */ /* 0x000fc8000fffe0ff */
[----:B------:R-:W-:-:S06]  /*1a60*/  UISETP.NE.AND UP3, UPT, UR23, URZ, UPT ;  /* 0x000000ff1700728c */ /* 0x000fcc000bf65270 */
[----:B------:R-:W-:-:S05]  /*1a70*/  PLOP3.LUT P4, PT, PT, PT, UP3, 0x80, 0x8 ;  /* 0x000000000008781c */ /* 0x000fca0003f8f038 */
[----:B------:R-:W-:-:S08]  /*1a80*/  @!UP3 UMOV UR23, URZ ;  /* 0x000000ff0017bc82 */ /* 0x000fd00008000000 */
[----:B------:R-:W-:Y:S01]  /*1a90*/  @!P4 VIADD R0, R0, 0x1 ;  /* 0x000000010000c836 */ /* 0x000fe20000000000 */
[----:B------:R-:W-:-:S04]  /*1aa0*/  @!P4 IADD3 R4, PT, PT, R2, 0x1, RZ ;  /* 0x000000010204c810 */ /* 0x000fc80007ffe0ff */
[----:B------:R-:W-:-:S13]  /*1ab0*/  ISETP.NE.AND P3, PT, R0, RZ, !P4 ;  /* 0x000000ff0000720c */ /* 0x000fda0006765270 */
[----:B------:R-:W-:-:S04]  /*1ac0*/  @P3 IMAD.MOV R4, RZ, RZ, R2 ;  /* 0x000000ffff043224 */ /* 0x000fc800078e0202 */
[----:B------:R-:W-:-:S07]  /*1ad0*/  @!P4 IMAD.MOV.U32 R2, RZ, RZ, R4 ;  /* 0x000000ffff02c224 */ /* 0x000fce00078e0004 */
.L_x_13546:
[----:B------:R-:W-:Y:S01]  /*1ae0*/  IMAD.WIDE.U32 R14, R0, -0x326172a9, RZ ;  /* 0xcd9e8d57000e7825 */ /* 0x000fe200078e00ff */
[----:B------:R-:W-:Y:S02]  /*1af0*/  MOV R9, UR20 ;  /* 0x0000001400097c02 */ /* 0x000fe40008000f00 */
[----:B------:R-:W-:Y:S01]  /*1b00*/  LOP3.LUT R18, R2, UR5, R11, 0x96, !PT ;  /* 0x0000000502127c12 */ /* 0x000fe2000f8e960b */
[----:B------:R-:W-:Y:S01]  /*1b10*/  IMAD.MOV.U32 R4, RZ, RZ, R10 ;  /* 0x000000ffff047224 */ /* 0x000fe200078e000a */
[----:B------:R-:W-:Y:S01]  /*1b20*/  LOP3.LUT R16, R15, UR23, R9, 0x96, !PT ;  /* 0x000000170f107c12 */ /* 0x000fe2000f8e9609 */
[----:B------:R-:W-:Y:S02]  /*1b30*/  IMAD.U32 R9, RZ, RZ, UR33 ;  /* 0x00000021ff097e24 */ /* 0x000fe4000f8e00ff */
[----:B------:R-:W-:-:S04]  /*1b40*/  IMAD.WIDE.U32 R18, R18, -0x326172a9, RZ ;  /* 0xcd9e8d5712127825 */ /* 0x000fc800078e00ff */
[----:B------:R-:W-:Y:S01]  /*1b50*/  IMAD.WIDE.U32 R16, R16, -0x2daee0ad, RZ ;  /* 0xd2511f5310107825 */ /* 0x000fe200078e00ff */
[----:B------:R-:W-:-:S04]  /*1b60*/  LOP3.LUT R14, R14, UR35, R19, 0x96, !PT ;  /* 0x000000230e0e7c12 */ /* 0x000fc8000f8e9613 */
[----:B------:R-:W-:Y:S01]  /*1b70*/  LOP3.LUT R20, R9, UR4, R17, 0x96, !PT ;  /* 0x0000000409147c12 */ /* 0x000fe2000f8e9611 */
[----:B------:R-:W-:Y:S01]  /*1b80*/  IMAD.WIDE.U32 R14, R14, -0x2daee0ad, RZ ;  /* 0xd2511f530e0e7825 */ /* 0x000fe200078e00ff */
[----:B------:R-:W-:-:S03]  /*1b90*/  UMOV UR4, URZ ;  /* 0x000000ff00047c82 */ /* 0x000fc60008000000 */
        /* <DEDUP_REMOVED lines=31> */
.L_x_13544:
[----:B------:R-:W-:Y:S01]  /*1d90*/  HFMA2 R11, -RZ, RZ, 0.1171875, 0 ;  /* 0x2f800000ff0b7431 */ /* 0x000fe200000001ff */
[----:B-----5:R-:W-:Y:S02]  /*1da0*/  PRMT R9, R40, 0x7632, R9 ;  /* 0x0000763228097816 */ /* 0x020fe40000000009 */
        /* <DEDUP_REMOVED lines=10> */
[----:B------:R-:W-:-:S07]  /*1e50*/  FFMA.FTZ R156, R156, R97, R11 ;  /* 0x000000619c9c7223 */ /* 0x000fce000001000b */
.L_x_13543:
[----:B------:R-:W-:Y:S01]  /*1e60*/  F2FP.BF16.F32.PACK_AB R9, RZ, R156 ;  /* 0x0000009cff09723e */ /* 0x000fe200000010ff */
[----:B------:R-:W-:Y:S01]  /*1e70*/  @!P2 IMAD.MOV.U32 R10, RZ, RZ, R14 ;  /* 0x000000ffff0aa224 */ /* 0x000fe200078e000e */
[----:B------:R-:W-:Y:S01]  /*1e80*/  @!P2 SHF.L.U32 R157, R37, 0x10, RZ ;  /* 0x00000010259da819 */ /* 0x000fe200000006ff */
[----:B------:R-:W-:Y:S01]  /*1e90*/  @!UP2 UMOV UR5, UR4 ;  /* 0x000000040005ac82 */ /* 0x000fe20008000000 */
[----:B------:R-:W-:Y:S05]  /*1ea0*/  BRA.U !UP2, `(.L_x_13547) ;  /* 0x000000050a507547 */ /* 0x000fea000b800000 */
[----:B------:R-:W-:Y:S01]  /*1eb0*/  UISETP.NE.AND UP3, UPT, UR4, 0x1, UPT ;  /* 0x000000010400788c */ /* 0x000fe2000bf65270 */
[----:B------:R-:W-:Y:S01]  /*1ec0*/  IMAD.MOV.U32 R5, RZ, RZ, R198 ;  /* 0x000000ffff057224 */ /* 0x000fe200078e00c6 */
        /* <DEDUP_REMOVED lines=14> */
.L_x_13549:
        /* <DEDUP_REMOVED lines=9> */
[----:B------:R-:W-:Y:S01]  /*2040*/  @!P4 IADD3 R0, PT, PT, R0, 0x1, RZ ;  /* 0x000000010000c810 */ /* 0x000fe20007ffe0ff */
[----:B------:R-:W-:-:S03]  /*2050*/  @!P4 VIADD R5, R2, 0x1 ;  /* 0x000000010205c836 */ /* 0x000fc60000000000 */
[----:B------:R-:W-:-:S13]  /*2060*/  ISETP.NE.AND P3, PT, R0, RZ, !P4 ;  /* 0x000000ff0000720c */ /* 0x000fda0006765270 */
[----:B------:R-:W-:-:S05]  /*2070*/  @P3 IMAD.MOV R5, RZ, RZ, R2 ;  /* 0x000000ffff053224 */ /* 0x000fca00078e0202 */
[----:B------:R-:W-:-:S07]  /*2080*/  @!P4 MOV R2, R5 ;  /* 0x000000050002c202 */ /* 0x000fce0000000f00 */
.L_x_13550:
[----:B------:R-:W-:Y:S01]  /*2090*/  IMAD.WIDE.U32 R10, R0, -0x326172a9, RZ ;  /* 0xcd9e8d57000a7825 */ /* 0x000fe200078e00ff */
[----:B------:R-:W-:Y:S01]  /*20a0*/  LOP3.LUT R18, R2, UR5, R13, 0x96, !PT ;  /* 0x0000000502127c12 */ /* 0x000fe2000f8e960d */
[----:B------:R-:W-:Y:S02]  /*20b0*/  UMOV UR5, URZ ;  /* 0x000000ff00057c82 */ /* 0x000fe40008000000 */
[----:B------:R-:W-:Y:S02]  /*20c0*/  IMAD.U32 R5, RZ, RZ, UR20 ;  /* 0x00000014ff057e24 */ /* 0x000fe4000f8e00ff */
[----:B------:R-:W-:-:S03]  /*20d0*/  IMAD.WIDE.U32 R18, R18, -0x326172a9, RZ ;  /* 0xcd9e8d5712127825 */ /* 0x000fc600078e00ff */
[----:B------:R-:W-:Y:S01]  /*20e0*/  LOP3.LUT R16, R11, UR23, R5, 0x96, !PT ;  /* 0x000000170b107c12 */ /* 0x000fe2000f8e9605 */
[----:B------:R-:W-:Y:S01]  /*20f0*/  IMAD.U32 R5, RZ, RZ, UR33 ;  /* 0x00000021ff057e24 */ /* 0x000fe2000f8e00ff */
[----:B------:R-:W-:-:S03]  /*2100*/  LOP3.LUT R10, R10, UR35, R19, 0x96, !PT ;  /* 0x000000230a0a7c12 */ /* 0x000fc6000f8e9613 */
[----:B------:R-:W-:-:S04]  /*2110*/  IMAD.WIDE.U32 R16, R16, -0x2daee0ad, RZ ;  /* 0xd2511f5310107825 */ /* 0x000fc800078e00ff */
[----:B------:R-:W-:Y:S01]  /*2120*/  IMAD.WIDE.U32 R10, R10, -0x2daee0ad, RZ ;  /* 0xd2511f530a0a7825 */ /* 0x000fe200078e00ff */
[----:B------:R-:W-:Y:S02]  /*2130*/  LOP3.LUT R20, R5, UR4, R17, 0x96, !PT ;  /* 0x0000000405147c12 */ /* 0x000fe4000f8e9611 */
[----:B------:R-:W-:Y:S02]  /*2140*/  MOV R5, R14 ;  /* 0x0000000e00057202 */ /* 0x000fe40000000f00 */
        /* <DEDUP_REMOVED lines=31> */
.L_x_13548:
        /* <DEDUP_REMOVED lines=10> */
[----:B------:R-:W-:-:S07]  /*23e0*/  FFMA.FTZ R157, R11, R98, R14 ;  /* 0x000000620b9d7223 */ /* 0x000fce000001000e */
.L_x_13547:
[----:B------:R-:W-:Y:S01]  /*23f0*/  @!P2 PRMT R158, R37, 0x7632, R158 ;  /* 0x00007632259ea816 */ /* 0x000fe2000000009e */
[----:B------:R-:W-:Y:S01]  /*2400*/  @!P2 IMAD.MOV.U32 R14, RZ, RZ, R10 ;  /* 0x000000ffff0ea224 */ /* 0x000fe200078e000a */
[----:B------:R-:W-:Y:S01]  /*2410*/  F2FP.BF16.F32.PACK_AB R13, RZ, R157 ;  /* 0x0000009dff0d723e */ /* 0x000fe200000010ff */
[----:B------:R-:W-:Y:S02]  /*2420*/  @!UP2 UMOV UR4, UR5 ;  /* 0x000000050004ac82 */ /* 0x000fe40008000000 */
[----:B------:R-:W-:Y:S01]  /*2430*/  @!P2 IMAD.U32 R158, R158, 0x10000, RZ ;  /* 0x000100009e9ea824 */ /* 0x000fe200078e00ff */
        /* <DEDUP_REMOVED lines=17> */
.L_x_13553:
        /* <DEDUP_REMOVED lines=14> */
.L_x_13554:
[----:B------:R-:W-:Y:S01]  /*2630*/  IMAD.WIDE.U32 R14, R0, -0x326172a9, RZ ;  /* 0xcd9e8d57000e7825 */ /* 0x000fe200078e00ff */
[----:B------:R-:W-:-:S03]  /*2640*/  LOP3.LUT R18, R2, UR5, R17, 0x96, !PT ;  /* 0x0000000502127c12 */ /* 0x000fc6000f8e9611 */
[----:B------:R-:W-:Y:S02]  /*2650*/  IMAD.U32 R11, RZ, RZ, UR20 ;  /* 0x00000014ff0b7e24 */ /* 0x000fe4000f8e00ff */
[----:B------:R-:W-:-:S03]  /*2660*/  IMAD.WIDE.U32 R18, R18, -0x326172a9, RZ ;  /* 0xcd9e8d5712127825 */ /* 0x000fc600078e00ff */
[----:B------:R-:W-:Y:S01]  /*2670*/  LOP3.LUT R16, R15, UR23, R11, 0x96, !PT ;  /* 0x000000170f107c12 */ /* 0x000fe2000f8e960b */
[----:B------:R-:W-:Y:S01]  /*2680*/  IMAD.MOV.U32 R6, RZ, RZ, R10 ;  /* 0x000000ffff067224 */ /* 0x000fe200078e000a */
[----:B------:R-:W-:Y:S02]  /*2690*/  MOV R11, UR33 ;  /* 0x00000021000b7c02 */ /* 0x000fe40008000f00 */
[----:B------:R-:W-:Y:S01]  /*26a0*/  LOP3.LUT R14, R14, UR35, R19, 0x96, !PT ;  /* 0x000000230e0e7c12 */ /* 0x000fe2000f8e9613 */
[----:B------:R-:W-:-:S04]  /*26b0*/  IMAD.WIDE.U32 R16, R16, -0x2daee0ad, RZ ;  /* 0xd2511f5310107825 */ /* 0x000fc800078e00ff */
[----:B------:R-:W-:Y:S01]  /*26c0*/  IMAD.WIDE.U32 R14, R14, -0x2daee0ad, RZ ;  /* 0xd2511f530e0e7825 */ /* 0x000fe200078e00ff */
[----:B------:R-:W-:Y:S01]  /*26d0*/  LOP3.LUT R20, R11, UR4, R17, 0x96, !PT ;  /* 0x000000040b147c12 */ /* 0x000fe2000f8e9611 */
[----:B------:R-:W-:-:S03]  /*26e0*/  UMOV UR4, URZ ;  /* 0x000000ff00047c82 */ /* 0x000fc60008000000 */
        /* <DEDUP_REMOVED lines=31> */
.L_x_13552:
[----:B-----5:R-:W-:Y:S01]  /*28e0*/  PRMT R10, R41, 0x7632, R10 ;  /* 0x00007632290a7816 */ /* 0x020fe2000000000a */
[----:B------:R-:W-:Y:S01]  /*28f0*/  IMAD.MOV.U32 R11, RZ, RZ, 0x2f800000 ;  /* 0x2f800000ff0b7424 */ /* 0x000fe200078e00ff */
[----:B------:R-:W-:Y:S02]  /*2900*/  I2FP.F32.U32 R6, R6 ;  /* 0x0000000600067245 */ /* 0x000fe40000201000 */
[----:B------:R-:W-:-:S03]  /*2910*/  SHF.L.U32 R10, R10, 0x10, RZ ;  /* 0x000000100a0a7819 */ /* 0x000fc600000006ff */
[----:B------:R-:W-:Y:S01]  /*2920*/  FFMA.FTZ R6, R6, R11, 1.1641532182693481445e-10 ;  /* 0x2f00000006067423 */ /* 0x000fe2000001000b */
[----:B------:R-:W-:Y:S01]  /*2930*/  PRMT R11, R37, 0x7632, R11 ;  /* 0x00007632250b7816 */ /* 0x000fe2000000000b */
[----:B------:R-:W-:-:S03]  /*2940*/  FMUL.FTZ R10, R10, UR15 ;  /* 0x0000000f0a0a7c20 */ /* 0x000fc60008410000 */
[----:B------:R-:W-:Y:S01]  /*2950*/  FSETP.GTU.FTZ.AND P3, PT, R6, UR46, PT ;  /* 0x0000002e06007c0b */ /* 0x000fe2000bf7c000 */
[----:B------:R-:W-:Y:S01]  /*2960*/  FMUL.FTZ R10, R10, UR14 ;  /* 0x0000000e0a0a7c20 */ /* 0x000fe20008410000 */
[----:B------:R-:W-:Y:S02]  /*2970*/  IMAD.U32 R11, R11, 0x10000, RZ ;  /* 0x000100000b0b7824 */ /* 0x000fe400078e00ff */
[----:B------:R-:W-:Y:S02]  /*2980*/  SEL R6, RZ, 0x1, P3 ;  /* 0x00000001ff067807 */ /* 0x000fe40001800000 */
[----:B------:R-:W-:-:S05]  /*2990*/  FSEL R10, R10, RZ, !P3 ;  /* 0x000000ff0a0a7208 */ /* 0x000fca0005800000 */
[----:B------:R-:W-:-:S07]  /*29a0*/  FFMA.FTZ R158, R10, R99, R11 ;  /* 0x000000630a9e7223 */ /* 0x000fce000001000b */
.L_x_13551:
[----:B------:R-:W-:Y:S01]  /*29b0*/  F2FP.BF16.F32.PACK_AB R10, RZ, R158 ;  /* 0x0000009eff0a723e */ /* 0x000fe200000010ff */
[----:B------:R-:W-:Y:S01]  /*29c0*/  @!P2 IMAD.U32 R159, R38, 0x10000, RZ ;  /* 0x00010000269fa824 */ /* 0x000fe200078e00ff */
[----:B------:R-:W-:Y:S01]  /*29d0*/  @!P2 MOV R16, R14 ;  /* 0x0000000e0010a202 */ /* 0x000fe20000000f00 */
[----:B------:R-:W-:Y:S01]  /*29e0*/  @!UP2 UMOV UR5, UR4 ;  /* 0x000000040005ac82 */ /* 0x000fe20008000000 */
[----:B------:R-:W-:Y:S05]  /*29f0*/  BRA.U !UP2, `(.L_x_13555) ;  /* 0x000000050a507547 */ /* 0x000fea000b800000 */
        /* <DEDUP_REMOVED lines=16> */
.L_x_13557:
        /* <DEDUP_REMOVED lines=14> */
.L_x_13558:
[----:B------:R-:W-:Y:S01]  /*2be0*/  IMAD.WIDE.U32 R16, R0, -0x326172a9, RZ ;  /* 0xcd9e8d5700107825 */ /* 0x000fe200078e00ff */
[----:B------:R-:W-:Y:S02]  /*2bf0*/  MOV R7, UR20 ;  /* 0x0000001400077c02 */ /* 0x000fe40008000f00 */
[----:B------:R-:W-:Y:S01]  /*2c00*/  LOP3.LUT R20, R2, UR5, R11, 0x96, !PT ;  /* 0x0000000502147c12 */ /* 0x000fe2000f8e960b */
[----:B------:R-:W-:Y:S01]  /*2c10*/  UMOV UR5, URZ ;  /* 0x000000ff00057c82 */ /* 0x000fe20008000000 */
[----:B------:R-:W-:Y:S01]  /*2c20*/  LOP3.LUT R18, R17, UR23, R7, 0x96, !PT ;  /* 0x0000001711127c12 */ /* 0x000fe2000f8e9607 */
[----:B------:R-:W-:Y:S02]  /*2c30*/  IMAD.U32 R7, RZ, RZ, UR33 ;  /* 0x00000021ff077e24 */ /* 0x000fe4000f8e00ff */
        /* <DEDUP_REMOVED lines=37> */
.L_x_13556:
        /* <DEDUP_REMOVED lines=11> */
.L_x_13555:
[----:B------:R-:W-:Y:S01]  /*2f40*/  @!P2 PRMT R160, R38, 0x7632, R160 ;  /* 0x0000763226a0a816 */ /* 0x000fe200000000a0 */
[----:B------:R-:W-:Y:S01]  /*2f50*/  @!UP2 UMOV UR4, UR5 ;  /* 0x000000050004ac82 */ /* 0x000fe20008000000 */
[----:B------:R-:W-:Y:S02]  /*2f60*/  F2FP.BF16.F32.PACK_AB R14, RZ, R159 ;  /* 0x0000009fff0e723e */ /* 0x000fe400000010ff */
[----:B------:R-:W-:Y:S01]  /*2f70*/  @!P2 MOV R18, R16 ;  /* 0x000000100012a202 */ /* 0x000fe20000000f00 */
[----:B------:R-:W-:Y:S01]  /*2f80*/  @!P2 IMAD.U32 R160, R160, 0x10000, RZ ;  /* 0x00010000a0a0a824 */ /* 0x000fe200078e00ff */
[----:B------:R-:W-:Y:S06]  /*2f90*/  BRA.U !UP2, `(.L_x_13559) ;  /* 0x000000050a587547 */ /* 0x000fec000b800000 */
        /* <DEDUP_REMOVED lines=16> */
.L_x_13561:
        /* <DEDUP_REMOVED lines=14> */
.L_x_13562:
[----:B------:R-:W-:Y:S01]  /*3180*/  IMAD.WIDE.U32 R18, R0, -0x326172a9, RZ ;  /* 0xcd9e8d5700127825 */ /* 0x000fe200078e00ff */
[----:B------:R-:W-:Y:S02]  /*3190*/  LOP3.LUT R22, R2, UR5, R15, 0x96, !PT ;  /* 0x0000000502167c12 */ /* 0x000fe4000f8e960f */
[----:B------:R-:W-:Y:S01]  /*31a0*/  MOV R8, R16 ;  /* 0x0000001000087202 */ /* 0x000fe20000000f00 */
[----:B------:R-:W-:Y:S02]  /*31b0*/  IMAD.U32 R11, RZ, RZ, UR20 ;  /* 0x00000014ff0b7e24 */ /* 0x000fe4000f8e00ff */
[----:B------:R-:W-:-:S03]  /*31c0*/  IMAD.WIDE.U32 R22, R22, -0x326172a9, RZ ;  /* 0xcd9e8d5716167825 */ /* 0x000fc600078e00ff */
[----:B------:R-:W-:Y:S01]  /*31d0*/  LOP3.LUT R20, R19, UR23, R11, 0x96, !PT ;  /* 0x0000001713147c12 */ /* 0x000fe2000f8e960b */
[----:B------:R-:W-:Y:S01]  /*31e0*/  IMAD.U32 R11, RZ, RZ, UR33 ;  /* 0x00000021ff0b7e24 */ /* 0x000fe2000f8e00ff */
[----:B------:R-:W-:-:S03]  /*31f0*/  LOP3.LUT R18, R18, UR35, R23, 0x96, !PT ;  /* 0x0000002312127c12 */ /* 0x000fc6000f8e9617 */
        /* <DEDUP_REMOVED lines=35> */
.L_x_13560:
[----:B-----5:R-:W-:Y:S01]  /*3430*/  PRMT R11, R42, 0x7632, R11 ;  /* 0x000076322a0b7816 */ /* 0x020fe2000000000b */
[----:B------:R-:W-:Y:S01]  /*3440*/  IMAD.MOV.U32 R15, RZ, RZ, 0x2f800000 ;  /* 0x2f800000ff0f7424 */ /* 0x000fe200078e00ff */
[----:B------:R-:W-:-:S03]  /*3450*/  I2FP.F32.U32 R8, R8 ;  /* 0x0000000800087245 */ /* 0x000fc60000201000 */
[----:B------:R-:W-:Y:S02]  /*3460*/  IMAD.U32 R11, R11, 0x10000, RZ ;  /* 0x000100000b0b7824 */ /* 0x000fe400078e00ff */
[----:B------:R-:W-:Y:S01]  /*3470*/  FFMA.FTZ R8, R8, R15, 1.1641532182693481445e-10 ;  /* 0x2f00000008087423 */ /* 0x000fe2000001000f */
[----:B------:R-:W-:Y:S01]  /*3480*/  PRMT R15, R38, 0x7632, R15 ;  /* 0x00007632260f7816 */ /* 0x000fe2000000000f */
[----:B------:R-:W-:-:S03]  /*3490*/  FMUL.FTZ R11, R11, UR15 ;  /* 0x0000000f0b0b7c20 */ /* 0x000fc60008410000 */
[----:B------:R-:W-:Y:S01]  /*34a0*/  FSETP.GTU.FTZ.AND P3, PT, R8, UR46, PT ;  /* 0x0000002e08007c0b */ /* 0x000fe2000bf7c000 */
[----:B------:R-:W-:Y:S01]  /*34b0*/  FMUL.FTZ R11, R11, UR14 ;  /* 0x0000000e0b0b7c20 */ /* 0x000fe20008410000 */
[----:B------:R-:W-:Y:S02]  /*34c0*/  SHF.L.U32 R15, R15, 0x10, RZ ;  /* 0x000000100f0f7819 */ /* 0x000fe400000006ff */
[----:B------:R-:W-:Y:S02]  /*34d0*/  SEL R8, RZ, 0x1, P3 ;  /* 0x00000001ff087807 */ /* 0x000fe40001800000 */
[----:B------:R-:W-:-:S05]  /*34e0*/  FSEL R160, R11, RZ, !P3 ;  /* 0x000000ff0ba07208 */ /* 0x000fca0005800000 */
[----:B------:R-:W-:-:S07]  /*34f0*/  FFMA.FTZ R160, R160, R93, R15 ;  /* 0x0000005da0a07223 */ /* 0x000fce000001000f */
.L_x_13559:
[----:B------:R-:W-:Y:S01]  /*3500*/  F2FP.BF16.F32.PACK_AB R11, RZ, R160 ;  /* 0x000000a0ff0b723e */ /* 0x000fe200000010ff */
[----:B------:R-:W-:Y:S01]  /*3510*/  @!P2 IMAD.U32 R161, R39, 0x10000, RZ ;  /* 0x0001000027a1a824 */ /* 0x000fe200078e00ff */
[----:B------:R-:W-:Y:S01]  /*3520*/  @!UP2 UMOV UR5, UR4 ;  /* 0x000000040005ac82 */ /* 0x000fe20008000000 */
[----:B------:R-:W-:Y:S01]  /*3530*/  @!P2 IMAD.MOV.U32 R16, RZ, RZ, R18 ;  /* 0x000000ffff10a224 */ /* 0x000fe200078e0012 */
        /* <DEDUP_REMOVED lines=17> */
.L_x_13565:
        /* <DEDUP_REMOVED lines=14> */
.L_x_13566:
        /* <DEDUP_REMOVED lines=43> */
.L_x_13564:
        /* <DEDUP_REMOVED lines=11> */
.L_x_13563:
        /* <DEDUP_REMOVED lines=22> */
.L_x_13569:
        /* <DEDUP_REMOVED lines=14> */
.L_x_13570:
[----:B------:R-:W-:Y:S01]  /*3cd0*/  IMAD.WIDE.U32 R18, R0, -0x326172a9, RZ ;  /* 0xcd9e8d5700127825 */ /* 0x000fe200078e00ff */
[----:B------:R-:W-:Y:S02]  /*3ce0*/  MOV R17, UR20 ;  /* 0x0000001400117c02 */ /* 0x000fe40008000f00 */
[----:B------:R-:W-:Y:S02]  /*3cf0*/  LOP3.LUT R22, R2, UR5, R21, 0x96, !PT ;  /* 0x0000000502167c12 */ /* 0x000fe4000f8e9615 */
        /* <DEDUP_REMOVED lines=40> */
.L_x_13568:
[----:B------:R-:W-:Y:S01]  /*3f80*/  I2FP.F32.U32 R16, R17 ;  /* 0x0000001100107245 */ /* 0x000fe20000201000 */
[----:B------:R-:W-:Y:S01]  /*3f90*/  HFMA2 R17, -RZ, RZ, 0.1171875, 0 ;  /* 0x2f800000ff117431 */ /* 0x000fe200000001ff */
[----:B-----5:R-:W-:-:S05]  /*3fa0*/  PRMT R19, R43, 0x7632, R19 ;  /* 0x000076322b137816 */ /* 0x020fca0000000013 */
[----:B------:R-:W-:Y:S02]  /*3fb0*/  IMAD.U32 R19, R19, 0x10000, RZ ;  /* 0x0001000013137824 */ /* 0x000fe400078e00ff */
[----:B------:R-:W-:Y:S02]  /*3fc0*/  FFMA.FTZ R16, R16, R17, 1.1641532182693481445e-10 ;  /* 0x2f00000010107423 */ /* 0x000fe40000010011 */
[----:B------:R-:W-:Y:S01]  /*3fd0*/  FMUL.FTZ R19, R19, UR15 ;  /* 0x0000000f13137c20 */ /* 0x000fe20008410000 */
[----:B------:R-:W-:-:S03]  /*3fe0*/  PRMT R17, R39, 0x7632, R17 ;  /* 0x0000763227117816 */ /* 0x000fc60000000011 */
[----:B------:R-:W-:Y:S01]  /*3ff0*/  FMUL.FTZ R19, R19, UR14 ;  /* 0x0000000e13137c20 */ /* 0x000fe20008410000 */
[----:B------:R-:W-:Y:S01]  /*4000*/  FSETP.GTU.FTZ.AND P2, PT, R16, UR46, PT ;  /* 0x0000002e10007c0b */ /* 0x000fe2000bf5c000 */
[----:B------:R-:W-:-:S03]  /*4010*/  IMAD.U32 R17, R17, 0x10000, RZ ;  /* 0x0001000011117824 */ /* 0x000fc600078e00ff */
[----:B------:R-:W-:Y:S02]  /*4020*/  FSEL R162, R19, RZ, !P2 ;  /* 0x000000ff13a27208 */ /* 0x000fe40005000000 */
[----:B------:R-:W-:-:S03]  /*4030*/  SEL R34, RZ, 0x1, P2 ;  /* 0x00000001ff227807 */ /* 0x000fc60001000000 */
[----:B------:R-:W-:-:S07]  /*4040*/  FFMA.FTZ R162, R162, R95, R17 ;  /* 0x0000005fa2a27223 */ /* 0x000fce0000010011 */
.L_x_13567:
[----:B------:R-:W-:Y:S02]  /*4050*/  F2FP.BF16.F32.PACK_AB R16, RZ, R162 ;  /* 0x000000a2ff10723e */ /* 0x000fe400000010ff */
[----:B------:R-:W-:Y:S02]  /*4060*/  PRMT R14, R14, 0x5410, R11 ;  /* 0x000054100e0e7816 */ /* 0x000fe4000000000b */
[----:B------:R-:W-:Y:S02]  /*4070*/  PRMT R13, R13, 0x5410, R10 ;  /* 0x000054100d0d7816 */ /* 0x000fe4000000000a */
[----:B------:R-:W-:Y:S02]  /*4080*/  PRMT R12, R12, 0x5410, R9 ;  /* 0x000054100c0c7816 */ /* 0x000fe40000000009 */
[----:B------:R-:W-:Y:S01]  /*4090*/  PRMT R15, R15, 0x5410, R16 ;  /* 0x000054100f0f7816 */ /* 0x000fe20000000010 */
[----:B------:R-:W-:Y:S06]  /*40a0*/  BRA `(.L_x_13571) ;  /* 0x0000002800cc7947 */ /* 0x000fec0003800000 */
.L_x_13538:
[----:B------:R-:W-:Y:S01]  /*40b0*/  MOV R35, RZ ;  /* 0x000000ff00237202 */ /* 0x000fe20000000f00 */
[----:B------:R-:W-:Y:S01]  /*40c0*/  IMAD.MOV.U32 R18, RZ, RZ, R179 ;  /* 0x000000ffff127224 */ /* 0x000fe200078e00b3 */
[----:B------:R-:W-:Y:S01]  /*40d0*/  UMOV UR5, UR4 ;  /* 0x0000000400057c82 */ /* 0x000fe20008000000 */
        /* <DEDUP_REMOVED lines=17> */
.L_x_13574:
        /* <DEDUP_REMOVED lines=14> */
.L_x_13575:
        /* <DEDUP_REMOVED lines=43> */
.L_x_13573:
        /* <DEDUP_REMOVED lines=8> */
[----:B------:R-:W-:-:S05]  /*4600*/  FSEL R35, R9, RZ, !P2 ;  /* 0x000000ff09237208 */ /* 0x000fca0005000000 */
[----:B------:R-:W-:-:S07]  /*4610*/  FMUL.FTZ R35, R35, R96 ;  /* 0x0000006023237220 */ /* 0x000fce0000410000 */
.L_x_13572:
[----:B------:R-:W-:Y:S01]  /*4620*/  HFMA2 R156, -RZ, RZ, 0, 0 ;  /* 0x00000000ff9c7431 */ /* 0x000fe200000001ff */
[----:B------:R-:W-:Y:S01]  /*4630*/  F2FP.BF16.F32.PACK_AB R12, RZ, R35 ;  /* 0x00000023ff0c723e */ /* 0x000fe200000010ff */
[----:B------:R-:W-:Y:S01]  /*4640*/  UMOV UR4, UR5 ;  /* 0x0000000500047c82 */ /* 0x000fe20008000000 */
[----:B------:R-:W-:Y:S05]  /*4650*/  BRA.U !UP0, `(.L_x_13576) ;  /* 0x0000000508487547 */ /* 0x000fea000b800000 */
[----:B------:R-:W-:Y:S01]  /*4660*/  UISETP.NE.AND UP2, UPT, UR5, 0x1, UPT ;  /* 0x000000010500788c */ /* 0x000fe2000bf45270 */
[----:B------:R-:W-:Y:S01]  /*4670*/  IMAD.MOV.U32 R4, RZ, RZ, R198 ;  /* 0x000000ffff047224 */ /* 0x000fe200078e00c6 */
[----:B------:R-:W-:-:S07]  /*4680*/  UMOV UR4, 0x2 ;  /* 0x0000000200047882 */ /* 0x000fce0000000000 */
        /* <DEDUP_REMOVED lines=10> */
.L_x_13578:
        /* <DEDUP_REMOVED lines=14> */
.L_x_13579:
        /* <DEDUP_REMOVED lines=44> */
.L_x_13577:
        /* <DEDUP_REMOVED lines=11> */
.L_x_13576:
[----:B------:R-:W-:Y:S01]  /*4b80*/  F2FP.BF16.F32.PACK_AB R9, RZ, R156 ;  /* 0x0000009cff09723e */ /* 0x000fe200000010ff */
[----:B------:R-:W-:Y:S01]  /*4b90*/  UMOV UR5, UR4 ;  /* 0x0000000400057c82 */ /* 0x000fe20008000000 */
[----:B------:R-:W-:Y:S01]  /*4ba0*/  MOV R157, RZ ;  /* 0x000000ff009d7202 */ /* 0x000fe20000000f00 */
[----:B------:R-:W-:Y:S06]  /*4bb0*/  BRA.U !UP0, `(.L_x_13580) ;  /* 0x0000000508447547 */ /* 0x000fec000b800000 */
        /* <DEDUP_REMOVED lines=13> */
.L_x_13582:
        /* <DEDUP_REMOVED lines=14> */
.L_x_13583:
        /* <DEDUP_REMOVED lines=44> */
.L_x_13581:
        /* <DEDUP_REMOVED lines=10> */
.L_x_13580:
        /* <DEDUP_REMOVED lines=17> */
.L_x_13586:
        /* <DEDUP_REMOVED lines=14> */
.L_x_13587:
        /* <DEDUP_REMOVED lines=44> */
.L_x_13585:
        /* <DEDUP_REMOVED lines=11> */
.L_x_13584:
        /* <DEDUP_REMOVED lines=17> */
.L_x_13590:
        /* <DEDUP_REMOVED lines=14> */
.L_x_13591:
        /* <DEDUP_REMOVED lines=44> */
.L_x_13589:
        /* <DEDUP_REMOVED lines=10> */
.L_x_13588:
        /* <DEDUP_REMOVED lines=17> */
.L_x_13594:
        /* <DEDUP_REMOVED lines=14> */
.L_x_13595:
        /* <DEDUP_REMOVED lines=44> */
.L_x_13593:
        /* <DEDUP_REMOVED lines=11> */
.L_x_13592:
        /* <DEDUP_REMOVED lines=17> */
.L_x_13598:
        /* <DEDUP_REMOVED lines=14> */
.L_x_13599:
        /* <DEDUP_REMOVED lines=44> */
.L_x_13597:
        /* <DEDUP_REMOVED lines=10> */
.L_x_13596:
        /* <DEDUP_REMOVED lines=17> */
.L_x_13602:
        /* <DEDUP_REMOVED lines=14> */
.L_x_13603:
        /* <DEDUP_REMOVED lines=44> */
.L_x_13601:
[----:B-----5:R-:W-:Y:S02]  /*6ae0*/  PRMT R19, R43, 0x7632, R19 ;  /* 0x000076322b137816 */ /* 0x020fe40000000013 */
        /* <DEDUP_REMOVED lines=10> */
.L_x_13600:
[----:B------:R-:W-:Y:S02]  /*6b90*/  F2FP.BF16.F32.PACK_AB R16, RZ, R162 ;  /* 0x000000a2ff10723e */ /* 0x000fe400000010ff */
[----:B------:R-:W-:Y:S02]  /*6ba0*/  PRMT R14, R14, 0x5410, R11 ;  /* 0x000054100e0e7816 */ /* 0x000fe4000000000b */
[----:B------:R-:W-:Y:S02]  /*6bb0*/  PRMT R13, R13, 0x5410, R10 ;  /* 0x000054100d0d7816 */ /* 0x000fe4000000000a */
[----:B------:R-:W-:Y:S02]  /*6bc0*/  PRMT R12, R12, 0x5410, R9 ;  /* 0x000054100c0c7816 */ /* 0x000fe40000000009 */
[----:B------:R-:W-:-:S07]  /*6bd0*/  PRMT R15, R15, 0x5410, R16 ;  /* 0x000054100f0f7816 */ /* 0x000fce0000000010 */
.L_x_13571:
[----:B------:R-:W-:Y:S01]  /*6be0*/  HFMA2 R21, -RZ, RZ, 0, 9.5367431640625e-07 ;  /* 0x00000010ff157431 */ /* 0x000fe200000001ff */
[----:B------:R-:W0:Y:S01]  /*6bf0*/  @P0 LDC.64 R10, c[0x0][0x3a0] ;  /* 0x0000e800ff0a0b82 */ /* 0x000e220000000a00 */
[----:B------:R-:W1:Y:S01]  /*6c00*/  @UP0 LDCU.64 UR50, c[0x0][0x390] ;  /* 0x00007200ff3207ac */ /* 0x000e620008000a00 */
[----:B------:R-:W-:Y:S01]  /*6c10*/  MOV R17, 0x10 ;  /* 0x0000001000117802 */ /* 0x000fe20000000f00 */
[C---:B------:R-:W-:Y:S02]  /*6c20*/  @P0 VIADD R9, R180.reuse, 0x80 ;  /* 0x00000080b4090836 */ /* 0x040fe40000000000 */
[----:B------:R-:W-:Y:S02]  /*6c30*/  @P1 VIADD R16, R181, 0x80 ;  /* 0x00000080b5101836 */ /* 0x000fe40000000000 */
[----:B------:R-:W-:-:S05]  /*6c40*/  IMAD.WIDE.U32 R20, R180, R21, UR16 ;  /* 0x00000010b4147e25 */ /* 0x000fca000f8e0015 */
[----:B------:R2:W-:Y:S01]  /*6c50*/  STG.E.128 desc[UR18][R20.64], R12 ;  /* 0x0000000c14007986 */ /* 0x0005e2000c101d12 */
[----:B-1----:R-:W-:-:S04]  /*6c60*/  @P1 IMAD.WIDE.U32 R16, R16, R17, UR50 ;  /* 0x0000003210101e25 */ /* 0x002fc8000f8e0011 */
[----:B0-----:R-:W-:Y:S01]  /*6c70*/  @P0 IMAD.WIDE.U32 R10, R9, 0x10, R10 ;  /* 0x00000010090a0825 */ /* 0x001fe200078e000a */
[----:B--2---:R-:W-:Y:S06]  /*6c80*/  BRA.U !UP0, `(.L_x_13604) ;  /* 0x0000000108507547 */ /* 0x004fec000b800000 */
        /* <DEDUP_REMOVED lines=20> */
.L_x_13604:
[----:B-----5:R1:W5:Y:S04]  /*6dd0*/  @P1 LDG.E.128 R40, desc[UR18][R16.64] ;  /* 0x0000001210281981 */ /* 0x020368000c1e1d00 */
[----:B------:R1:W5:Y:S01]  /*6de0*/  @P0 LDG.E.128 R36, desc[UR18][R10.64] ;  /* 0x000000120a240981 */ /* 0x000362000c1e1d00 */
[----:B------:R-:W-:Y:S05]  /*6df0*/  @!P0 BRA `(.L_x_13605) ;  /* 0x0000002c00748947 */ /* 0x000fea0003800000 */
[----:B------:R-:W-:-:S06]  /*6e00*/  UISETP.GT.AND UP2, UPT, UR42, URZ, UPT ;  /* 0x000000ff2a00728c */ /* 0x000fcc000bf44270 */
[----:B------:R-:W-:-:S05]  /*6e10*/  PLOP3.LUT P2, PT, PT, PT, UP2, 0x80, 0x8 ;  /* 0x000000000008781c */ /* 0x000fca0003f4f028 */
[----:B------:R-:W-:-:S08]  /*6e20*/  @!UP2 UMOV UR5, UR4 ;  /* 0x000000040005ac82 */ /* 0x000fd00008000000 */
[----:B-1---5:R-:W-:Y:S01]  /*6e30*/  @!P2 IMAD.U32 R17, R36, 0x10000, RZ ;  /* 0x000100002411a824 */ /* 0x022fe200078e00ff */
[----:B0-----:R-:W-:Y:S01]  /*6e40*/  @!P2 MOV R12, R18 ;  /* 0x00000012000ca202 */ /* 0x001fe20000000f00 */
        /* <DEDUP_REMOVED lines=17> */
.L_x_13608:
        /* <DEDUP_REMOVED lines=14> */
.L_x_13609:
        /* <DEDUP_REMOVED lines=43> */
.L_x_13607:
        /* <DEDUP_REMOVED lines=11> */
.L_x_13606:
        /* <DEDUP_REMOVED lines=22> */
.L_x_13612:
        /* <DEDUP_REMOVED lines=14> */
.L_x_13613:
        /* <DEDUP_REMOVED lines=43> */
.L_x_13611:
[----:B------:R-:W-:Y:S01]  /*7890*/  PRMT R9, R40, 0x7632, R9 ;  /* 0x0000763228097816 */ /* 0x000fe20000000009 */
        /* <DEDUP_REMOVED lines=12> */
.L_x_13610:
        /* <DEDUP_REMOVED lines=21> */
.L_x_13616:
        /* <DEDUP_REMOVED lines=14> */
.L_x_13617:
        /* <DEDUP_REMOVED lines=43> */
.L_x_13615:
        /* <DEDUP_REMOVED lines=11> */
.L_x_13614:
        /* <DEDUP_REMOVED lines=22> */
.L_x_13620:
        /* <DEDUP_REMOVED lines=14> */
.L_x_13621:
        /* <DEDUP_REMOVED lines=43> */
.L_x_13619:
[----:B------:R-:W-:Y:S01]  /*83e0*/  HFMA2 R11, -RZ, RZ, 0.1171875, 0 ;  /* 0x2f800000ff0b7431 */ /* 0x000fe200000001ff */
[----:B------:R-:W-:Y:S02]  /*83f0*/  PRMT R9, R41, 0x7632, R9 ;  /* 0x0000763229097816 */ /* 0x000fe40000000009 */
[----:B------:R-:W-:-:S03]  /*8400*/  I2FP.F32.U32 R6, R6 ;  /* 0x0000000600067245 */ /* 0x000fc60000201000 */
        /* <DEDUP_REMOVED lines=10> */
.L_x_13618:
        /* <DEDUP_REMOVED lines=21> */
.L_x_13624:
        /* <DEDUP_REMOVED lines=14> */
.L_x_13625:
        /* <DEDUP_REMOVED lines=43> */
.L_x_13623:
        /* <DEDUP_REMOVED lines=11> */
.L_x_13622:
        /* <DEDUP_REMOVED lines=22> */
.L_x_13628:
        /* <DEDUP_REMOVED lines=14> */
.L_x_13629:
[----:B------:R-:W-:Y:S01]  /*8c80*/  IMAD.WIDE.U32 R10, R0, -0x326172a9, RZ ;  /* 0xcd9e8d57000a7825 */ /* 0x000fe200078e00ff */
[----:B------:R-:W-:-:S03]  /*8c90*/  LOP3.LUT R8, R2, UR5, R13, 0x96, !PT ;  /* 0x0000000502087c12 */ /* 0x000fc6000f8e960d */
[----:B------:R-:W-:-:S05]  /*8ca0*/  IMAD.U32 R9, RZ, RZ, UR20 ;  /* 0x00000014ff097e24 */ /* 0x000fca000f8e00ff */
[----:B------:R-:W-:Y:S01]  /*8cb0*/  LOP3.LUT R22, R11, UR23, R9, 0x96, !PT ;  /* 0x000000170b167c12 */ /* 0x000fe2000f8e9609 */
[----:B------:R-:W-:Y:S01]  /*8cc0*/  IMAD.WIDE.U32 R8, R8, -0x326172a9, RZ ;  /* 0xcd9e8d5708087825 */ /* 0x000fe200078e00ff */
[----:B------:R-:W-:-:S03]  /*8cd0*/  MOV R11, UR33 ;  /* 0x00000021000b7c02 */ /* 0x000fc60008000f00 */
        /* <DEDUP_REMOVED lines=38> */
.L_x_13627:
        /* <DEDUP_REMOVED lines=13> */
.L_x_13626:
        /* <DEDUP_REMOVED lines=21> */
.L_x_13632:
        /* <DEDUP_REMOVED lines=14> */
.L_x_13633:
        /* <DEDUP_REMOVED lines=43> */
.L_x_13631:
        /* <DEDUP_REMOVED lines=11> */
.L_x_13630:
        /* <DEDUP_REMOVED lines=22> */
.L_x_13636:
        /* <DEDUP_REMOVED lines=14> */
.L_x_13637:
        /* <DEDUP_REMOVED lines=44> */
.L_x_13635:
        /* <DEDUP_REMOVED lines=13> */
.L_x_13634:
[----:B------:R-:W-:Y:S02]  /*9b70*/  F2FP.BF16.F32.PACK_AB R15, RZ, R24 ;  /* 0x00000018ff0f723e */ /* 0x000fe400000010ff */
[----:B------:R-:W-:Y:S02]  /*9b80*/  PRMT R14, R30, 0x5410, R31 ;  /* 0x000054101e0e7816 */ /* 0x000fe4000000001f */
[----:B------:R-:W-:Y:S02]  /*9b90*/  PRMT R13, R28, 0x5410, R29 ;  /* 0x000054101c0d7816 */ /* 0x000fe4000000001d */
[----:B------:R-:W-:Y:S02]  /*9ba0*/  PRMT R12, R26, 0x5410, R27 ;  /* 0x000054101a0c7816 */ /* 0x000fe4000000001b */
[----:B------:R-:W-:Y:S01]  /*9bb0*/  PRMT R15, R9, 0x5410, R15 ;  /* 0x00005410090f7816 */ /* 0x000fe2000000000f */
[----:B------:R-:W-:Y:S06]  /*9bc0*/  BRA `(.L_x_13638) ;  /* 0x0000002800cc7947 */ /* 0x000fec0003800000 */
.L_x_13605:
[----:B-1----:R-:W-:Y:S01]  /*9bd0*/  MOV R17, RZ ;  /* 0x000000ff00117202 */ /* 0x002fe20000000f00 */
        /* <DEDUP_REMOVED lines=19> */
.L_x_13641:
        /* <DEDUP_REMOVED lines=14> */
.L_x_13642:
[----:B------:R-:W-:Y:S01]  /*9df0*/  IMAD.WIDE.U32 R10, R0, -0x326172a9, RZ ;  /* 0xcd9e8d57000a7825 */ /* 0x000fe200078e00ff */
[----:B0-----:R-:W-:Y:S01]  /*9e00*/  LOP3.LUT R14, R2, UR5, R9, 0x96, !PT ;  /* 0x00000005020e7c12 */ /* 0x001fe2000f8e9609 */
        /* <DEDUP_REMOVED lines=41> */
.L_x_13640:
        /* <DEDUP_REMOVED lines=10> */
.L_x_13639:
        /* <DEDUP_REMOVED lines=17> */
.L_x_13645:
[----:B------:R-:W-:Y:S01]  /*a250*/  UIADD3 UR47, UPT, UPT, UR47, 0x1, URZ ;  /* 0x000000012f2f7890 */ /* 0x000fe2000fffe0ff */
[----:B0-----:R-:W-:-:S03]  /*a260*/  IMAD.U32 R13, RZ, RZ, UR21 ;  /* 0x00000015ff0d7e24 */ /* 0x001fc6000f8e00ff */
        /* <DEDUP_REMOVED lines=12> */
.L_x_13646:
        /* <DEDUP_REMOVED lines=44> */
.L_x_13644:
        /* <DEDUP_REMOVED lines=11> */
.L_x_13643:
        /* <DEDUP_REMOVED lines=17> */
.L_x_13649:
        /* <DEDUP_REMOVED lines=14> */
.L_x_13650:
[----:B------:R-:W-:Y:S01]  /*a890*/  IMAD.WIDE.U32 R10, R0, -0x326172a9, RZ ;  /* 0xcd9e8d57000a7825 */ /* 0x000fe200078e00ff */
[----:B------:R-:W-:Y:S02]  /*a8a0*/  MOV R5, UR20 ;  /* 0x0000001400057c02 */ /* 0x000fe40008000f00 */
[----:B0-----:R-:W-:Y:S01]  /*a8b0*/  LOP3.LUT R14, R2, UR5, R9, 0x96, !PT ;  /* 0x00000005020e7c12 */ /* 0x001fe2000f8e9609 */
        /* <DEDUP_REMOVED lines=41> */
.L_x_13648:
        /* <DEDUP_REMOVED lines=10> */
.L_x_13647:
        /* <DEDUP_REMOVED lines=17> */
.L_x_13653:
        /* <DEDUP_REMOVED lines=14> */
.L_x_13654:
        /* <DEDUP_REMOVED lines=44> */
.L_x_13652:
        /* <DEDUP_REMOVED lines=11> */
.L_x_13651:
        /* <DEDUP_REMOVED lines=17> */
.L_x_13657:
        /* <DEDUP_REMOVED lines=14> */
.L_x_13658:
        /* <DEDUP_REMOVED lines=44> */
.L_x_13656:
        /* <DEDUP_REMOVED lines=10> */
.L_x_13655:
        /* <DEDUP_REMOVED lines=17> */
.L_x_13661:
        /* <DEDUP_REMOVED lines=14> */
.L_x_13662:
        /* <DEDUP_REMOVED lines=44> */
.L_x_13660:
        /* <DEDUP_REMOVED lines=11> */
.L_x_13659:
        /* <DEDUP_REMOVED lines=17> */
.L_x_13665:
        /* <DEDUP_REMOVED lines=14> */
.L_x_13666:
[----:B0-----:R-:W-:Y:S01]  /*bdf0*/  IMAD.WIDE.U32 R14, R0, -0x326172a9, RZ ;  /* 0xcd9e8d57000e7825 */ /* 0x001fe200078e00ff */
        /* <DEDUP_REMOVED lines=43> */
.L_x_13664:
        /* <DEDUP_REMOVED lines=10> */
.L_x_13663:
        /* <DEDUP_REMOVED lines=17> */
.L_x_13669:
        /* <DEDUP_REMOVED lines=14> */
.L_x_13670:
        /* <DEDUP_REMOVED lines=44> */
.L_x_13668:
[----:B0----5:R-:W-:Y:S02]  /*c600*/  PRMT R12, R43, 0x7632, R12 ;  /* 0x000076322b0c7816 */ /* 0x021fe4000000000c */
        /* <DEDUP_REMOVED lines=10> */
.L_x_13667:
[----:B0-----:R-:W-:Y:S02]  /*c6b0*/  F2FP.BF16.F32.PACK_AB R15, RZ, R24 ;  /* 0x00000018ff0f723e */ /* 0x001fe400000010ff */
[----:B------:R-:W-:Y:S02]  /*c6c0*/  PRMT R14, R30, 0x5410, R31 ;  /* 0x000054101e0e7816 */ /* 0x000fe4000000001f */
[----:B------:R-:W-:Y:S02]  /*c6d0*/  PRMT R13, R29, 0x5410, R28 ;  /* 0x000054101d0d7816 */ /* 0x000fe4000000001c */
[----:B------:R-:W-:Y:S02]  /*c6e0*/  PRMT R12, R27, 0x5410, R26 ;  /* 0x000054101b0c7816 */ /* 0x000fe4000000001a */
[----:B------:R-:W-:-:S07]  /*c6f0*/  PRMT R15, R9, 0x5410, R15 ;  /* 0x00005410090f7816 */ /* 0x000fce000000000f */
.L_x_13638:
[----:B------:R-:W-:Y:S01]  /*c700*/  IADD3 R28, PT, PT, R180, 0x80, RZ ;  /* 0x00000080b41c7810 */ /* 0x000fe20007ffe0ff */
[----:B------:R-:W-:Y:S01]  /*c710*/  IMAD.MOV.U32 R29, RZ, RZ, 0x10 ;  /* 0x00000010ff1d7424 */ /* 0x000fe200078e00ff */
[----:B------:R-:W0:Y:S01]  /*c720*/  @P0 LDC.64 R10, c[0x0][0x3a0] ;  /* 0x0000e800ff0a0b82 */ /* 0x000e220000000a00 */
[----:B------:R-:W1:Y:S01]  /*c730*/  @UP0 LDCU.64 UR50, c[0x0][0x390] ;  /* 0x00007200ff3207ac */ /* 0x000e620008000a00 */
[----:B------:R-:W-:Y:S01]  /*c740*/  @P1 IADD3 R26, PT, PT, R181, 0x100, RZ ;  /* 0x00000100b51a1810 */ /* 0x000fe20007ffe0ff */
[----:B------:R-:W-:-:S04]  /*c750*/  IMAD.WIDE.U32 R28, R28, R29, UR16 ;  /* 0x000000101c1c7e25 */ /* 0x000fc8000f8e001d */
[----:B------:R-:W-:Y:S01]  /*c760*/  @P0 VIADD R9, R180, 0x100 ;  /* 0x00000100b4090836 */ /* 0x000fe20000000000 */
[----:B------:R2:W-:Y:S01]  /*c770*/  STG.E.128 desc[UR18][R28.64], R12 ;  /* 0x0000000c1c007986 */ /* 0x0005e2000c101d12 */
[----:B------:R-:W-:-:S04]  /*c780*/  IMAD.MOV.U32 R27, RZ, RZ, 0x10 ;  /* 0x00000010ff1b7424 */ /* 0x000fc800078e00ff */
        /* <DEDUP_REMOVED lines=24> */
.L_x_13671:
[----:B-----5:R1:W5:Y:S04]  /*c910*/  @P1 LDG.E.128 R40, desc[UR18][R26.64] ;  /* 0x000000121a281981 */ /* 0x020368000c1e1d00 */
[----:B------:R1:W5:Y:S01]  /*c920*/  @P0 LDG.E.128 R36, desc[UR18][R10.64] ;  /* 0x000000120a240981 */ /* 0x000362000c1e1d00 */
[----:B------:R-:W-:Y:S05]  /*c930*/  @!P0 BRA `(.L_x_13672) ;  /* 0x0000002c00988947 */ /* 0x000fea0003800000 */
[----:B------:R-:W-:-:S06]  /*c940*/  UISETP.GT.AND UP2, UPT, UR42, URZ, UPT ;  /* 0x000000ff2a00728c */ /* 0x000fcc000bf44270 */
[----:B------:R-:W-:-:S05]  /*c950*/  PLOP3.LUT P2, PT, PT, PT, UP2, 0x80, 0x8 ;  /* 0x000000000008781c */ /* 0x000fca0003f4f028 */
[----:B------:R-:W-:-:S08]  /*c960*/  @!UP2 UMOV UR5, UR4 ;  /* 0x000000040005ac82 */ /* 0x000fd00008000000 */
[----:B-----5:R-:W-:Y:S02]  /*c970*/  @!P2 IMAD.U32 R9, R36, 0x10000, RZ ;  /* 0x000100002409a824 */ /* 0x020fe400078e00ff */
[----:B0-----:R-:W-:Y:S01]  /*c980*/  @!P2 IMAD.MOV.U32 R12, RZ, RZ, R16 ;  /* 0x000000ffff0ca224 */ /* 0x001fe200078e0010 */
        /* <DEDUP_REMOVED lines=17> */
.L_x_13675:
        /* <DEDUP_REMOVED lines=14> */
.L_x_13676:
[----:B------:R-:W-:Y:S01]  /*cb80*/  IMAD.WIDE.U32 R12, R0, -0x326172a9, RZ ;  /* 0xcd9e8d57000c7825 */ /* 0x000fe200078e00ff */
[----:B-1----:R-:W-:Y:S01]  /*cb90*/  LOP3.LUT R10, R2, UR5, R9, 0x96, !PT ;  /* 0x00000005020a7c12 */ /* 0x002fe2000f8e9609 */
        /* <DEDUP_REMOVED lines=41> */
.L_x_13674:
[----:B------:R-:W-:Y:S01]  /*ce30*/  I2FP.F32.U32 R3, R3 ;  /* 0x0000000300037245 */ /* 0x000fe20000201000 */
[----:B-1----:R-:W-:Y:S01]  /*ce40*/  IMAD.MOV.U32 R10, RZ, RZ, 0x2f800000 ;  /* 0x2f800000ff0a7424 */ /* 0x002fe200078e00ff */
        /* <DEDUP_REMOVED lines=9> */
.L_x_13673:
[----:B-1----:R-:W-:Y:S01]  /*cee0*/  @!P2 PRMT R10, R36, 0x7632, R10 ;  /* 0x00007632240aa816 */ /* 0x002fe2000000000a */
        /* <DEDUP_REMOVED lines=21> */
.L_x_13679:
        /* <DEDUP_REMOVED lines=14> */
.L_x_13680:
[----:B------:R-:W-:Y:S01]  /*d120*/  IMAD.WIDE.U32 R14, R0, -0x326172a9, RZ ;  /* 0xcd9e8d57000e7825 */ /* 0x000fe200078e00ff */
[----:B------:R-:W-:Y:S02]  /*d130*/  MOV R11, UR20 ;  /* 0x00000014000b7c02 */ /* 0x000fe40008000f00 */
[----:B------:R-:W-:Y:S01]  /*d140*/  LOP3.LUT R10, R2, UR5, R13, 0x96, !PT ;  /* 0x00000005020a7c12 */ /* 0x000fe2000f8e960d */
[----:B------:R-:W-:Y:S01]  /*d150*/  IMAD.U32 R13, RZ, RZ, UR33 ;  /* 0x00000021ff0d7e24 */ /* 0x000fe2000f8e00ff */
[----:B------:R-:W-:Y:S02]  /*d160*/  LOP3.LUT R30, R15, UR23, R11, 0x96, !PT ;  /* 0x000000170f1e7c12 */ /* 0x000fe4000f8e960b */
[----:B------:R-:W-:Y:S01]  /*d170*/  MOV R4, R12 ;  /* 0x0000000c00047202 */ /* 0x000fe20000000f00 */
        /* <DEDUP_REMOVED lines=38> */
.L_x_13678:
        /* <DEDUP_REMOVED lines=13> */
.L_x_13677:
        /* <DEDUP_REMOVED lines=21> */
.L_x_13683:
        /* <DEDUP_REMOVED lines=14> */
.L_x_13684:
        /* <DEDUP_REMOVED lines=44> */
.L_x_13682:
        /* <DEDUP_REMOVED lines=11> */
.L_x_13681:
        /* <DEDUP_REMOVED lines=22> */
.L_x_13687:
        /* <DEDUP_REMOVED lines=14> */
.L_x_13688:
[----:B------:R-:W-:Y:S01]  /*dc90*/  IMAD.WIDE.U32 R30, R0, -0x326172a9, RZ ;  /* 0xcd9e8d57001e7825 */ /* 0x000fe200078e00ff */
[----:B------:R-:W-:-:S03]  /*dca0*/  LOP3.LUT R12, R2, UR5, R15, 0x96, !PT ;  /* 0x00000005020c7c12 */ /* 0x000fc6000f8e960f */
[----:B------:R-:W-:Y:S02]  /*dcb0*/  IMAD.U32 R13, RZ, RZ, UR20 ;  /* 0x00000014ff0d7e24 */ /* 0x000fe4000f8e00ff */
[----:B------:R-:W-:Y:S02]  /*dcc0*/  IMAD.U32 R25, RZ, RZ, UR33 ;  /* 0x00000021ff197e24 */ /* 0x000fe4000f8e00ff */
[----:B------:R-:W-:Y:S01]  /*dcd0*/  IMAD.MOV.U32 R6, RZ, RZ, R26 ;  /* 0x000000ffff067224 */ /* 0x000fe200078e001a */
[----:B------:R-:W-:Y:S01]  /*dce0*/  LOP3.LUT R14, R31, UR23, R13, 0x96, !PT ;  /* 0x000000171f0e7c12 */ /* 0x000fe2000f8e960d */
        /* <DEDUP_REMOVED lines=38> */
.L_x_13686:
[----:B------:R-:W-:Y:S01]  /*df50*/  PRMT R12, R41, 0x7632, R12 ;  /* 0x00007632290c7816 */ /* 0x000fe2000000000c */
        /* <DEDUP_REMOVED lines=12> */
.L_x_13685:
        /* <DEDUP_REMOVED lines=21> */
.L_x_13691:
        /* <DEDUP_REMOVED lines=14> */
.L_x_13692:
        /* <DEDUP_REMOVED lines=45> */
.L_x_13690:
        /* <DEDUP_REMOVED lines=11> */
.L_x_13689:
        /* <DEDUP_REMOVED lines=22> */
.L_x_13695:
        /* <DEDUP_REMOVED lines=14> */
.L_x_13696:
        /* <DEDUP_REMOVED lines=45> */
.L_x_13694:
        /* <DEDUP_REMOVED lines=13> */
.L_x_13693:
        /* <DEDUP_REMOVED lines=21> */
.L_x_13699:
        /* <DEDUP_REMOVED lines=14> */
.L_x_13700:
        /* <DEDUP_REMOVED lines=45> */
.L_x_13698:
        /* <DEDUP_REMOVED lines=11> */
.L_x_13697:
        /* <DEDUP_REMOVED lines=22> */
.L_x_13703:
        /* <DEDUP_REMOVED lines=14> */
.L_x_13704:
        /* <DEDUP_REMOVED lines=45> */
.L_x_13702:
        /* <DEDUP_REMOVED lines=13> */
.L_x_13701:
[----:B------:R-:W-:Y:S02]  /*f740*/  F2FP.BF16.F32.PACK_AB R152, RZ, R16 ;  /* 0x00000010ff98723e */ /* 0x000fe400000010ff */
[----:B------:R-:W-:Y:S02]  /*f750*/  PRMT R29, R29, 0x5410, R31 ;  /* 0x000054101d1d7816 */ /* 0x000fe4000000001f */
[----:B------:R-:W-:Y:S02]  /*f760*/  PRMT R30, R30, 0x5410, R32 ;  /* 0x000054101e1e7816 */ /* 0x000fe40000000020 */
[----:B------:R-:W-:Y:S02]  /*f770*/  PRMT R28, R28, 0x5410, R27 ;  /* 0x000054101c1c7816 */ /* 0x000fe4000000001b */
[----:B------:R-:W-:Y:S01]  /*f780*/  PRMT R31, R25, 0x5410, R152 ;  /* 0x00005410191f7816 */ /* 0x000fe20000000098 */
[----:B------:R-:W-:Y:S06]  /*f790*/  BRA `(.L_x_13705) ;  /* 0x0000002800e07947 */ /* 0x000fec0003800000 */
.L_x_13672:
[----:B------:R-:W-:Y:S01]  /*f7a0*/  IMAD.MOV.U32 R9, RZ, RZ, RZ ;  /* 0x000000ffff097224 */ /* 0x000fe200078e00ff */
[----:B-1----:R-:W-:Y:S01]  /*f7b0*/  MOV R26, R16 ;  /* 0x00000010001a7202 */ /* 0x002fe20000000f00 */
[----:B------:R-:W-:Y:S01]  /*f7c0*/  UMOV UR5, UR4 ;  /* 0x0000000400057c82 */ /* 0x000fe20008000000 */
        /* <DEDUP_REMOVED lines=17> */
.L_x_13708:
        /* <DEDUP_REMOVED lines=14> */
.L_x_13709:
        /* <DEDUP_REMOVED lines=43> */
.L_x_13707:
[----:B------:R-:W-:Y:S01]  /*fc70*/  HFMA2 R10, -RZ, RZ, 0.1171875, 0 ;  /* 0x2f800000ff0a7431 */ /* 0x000fe200000001ff */
[----:B------:R-:W-:Y:S01]  /*fc80*/  I2FP.F32.U32 R3, R3 ;  /* 0x0000000300037245 */ /* 0x000fe20000201000 */
[----:B-----5:R-:W-:-:S04]  /*fc90*/  IMAD.U32 R9, R40, 0x10000, RZ ;  /* 0x0001000028097824 */ /* 0x020fc800078e00ff */
[----:B------:R-:W-:Y:S01]  /*fca0*/  FMUL.FTZ R9, R9, UR15 ;  /* 0x0000000f09097c20 */ /* 0x000fe20008410000 */
[----:B------:R-:W-:-:S03]  /*fcb0*/  FFMA.FTZ R3, R3, R10, 1.1641532182693481445e-10 ;  /* 0x2f00000003037423 */ /* 0x000fc6000001000a */
[----:B------:R-:W-:Y:S02]  /*fcc0*/  FMUL.FTZ R9, R9, UR14 ;  /* 0x0000000e09097c20 */ /* 0x000fe40008410000 */
[----:B------:R-:W-:-:S04]  /*fcd0*/  FSETP.GTU.FTZ.AND P2, PT, R3, UR46, PT ;  /* 0x0000002e03007c0b */ /* 0x000fc8000bf5c000 */
[----:B------:R-:W-:Y:S02]  /*fce0*/  FSEL R9, R9, RZ, !P2 ;  /* 0x000000ff09097208 */ /* 0x000fe40005000000 */
[----:B------:R-:W-:-:S03]  /*fcf0*/  SEL R3, RZ, 0x1, P2 ;  /* 0x00000001ff037807 */ /* 0x000fc60001000000 */
[----:B------:R-:W-:-:S07]  /*fd00*/  FMUL.FTZ R9, R9, R80 ;  /* 0x0000005009097220 */ /* 0x000fce0000410000 */
.L_x_13706:
[----:B------:R-:W-:Y:S01]  /*fd10*/  F2FP.BF16.F32.PACK_AB R27, RZ, R9 ;  /* 0x00000009ff1b723e */ /* 0x000fe200000010ff */
[----:B------:R-:W-:Y:S01]  /*fd20*/  IMAD.MOV.U32 R10, RZ, RZ, RZ ;  /* 0x000000ffff0a7224 */ /* 0x000fe200078e00ff */
[----:B------:R-:W-:Y:S01]  /*fd30*/  UMOV UR4, UR5 ;  /* 0x0000000500047c82 */ /* 0x000fe20008000000 */
[----:B------:R-:W-:Y:S05]  /*fd40*/  BRA.U !UP0, `(.L_x_13710) ;  /* 0x0000000508487547 */ /* 0x000fea000b800000 */
[----:B------:R-:W-:Y:S01]  /*fd50*/  UISETP.NE.AND UP2, UPT, UR5, 0x1, UPT ;  /* 0x000000010500788c */ /* 0x000fe2000bf45270 */
[----:B------:R-:W-:Y:S01]  /*fd60*/  MOV R4, R198 ;  /* 0x000000c600047202 */ /* 0x000fe20000000f00 */
        /* <DEDUP_REMOVED lines=11> */
.L_x_13712:
        /* <DEDUP_REMOVED lines=14> */
.L_x_13713:
[----:B0-----:R-:W-:Y:S01]  /*ff00*/  IMAD.WIDE.U32 R12, R0, -0x326172a9, RZ ;  /* 0xcd9e8d57000c7825 */ /* 0x001fe200078e00ff */
[----:B------:R-:W-:-:S03]  /*ff10*/  LOP3.LUT R10, R2, UR5, R15, 0x96, !PT ;  /* 0x00000005020a7c12 */ /* 0x000fc6000f8e960f */
[----:B------:R-:W-:Y:S02]  /*ff20*/  IMAD.U32 R11, RZ, RZ, UR20 ;  /* 0x00000014ff0b7e24 */ /* 0x000fe4000f8e00ff */
[----:B------:R-:W-:-:S03]  /*ff30*/  IMAD.MOV.U32 R4, RZ, RZ, R26 ;  /* 0x000000ffff047224 */ /* 0x000fc600078e001a */
        /* <DEDUP_REMOVED lines=40> */
.L_x_13711:
        /* <DEDUP_REMOVED lines=11> */
.L_x_13710:
        /* <DEDUP_REMOVED lines=17> */
.L_x_13716:
        /* <DEDUP_REMOVED lines=14> */
.L_x_13717:
[----:B0-----:R-:W-:Y:S01]  /*10460*/  IMAD.WIDE.U32 R30, R0, -0x326172a9, RZ ;  /* 0xcd9e8d57001e7825 */ /* 0x001fe200078e00ff */
        /* <DEDUP_REMOVED lines=43> */
.L_x_13715:
[----:B0-----:R-:W-:Y:S01]  /*10720*/  HFMA2 R12, -RZ, RZ, 0.1171875, 0 ;  /* 0x2f800000ff0c7431 */ /* 0x001fe200000001ff */
        /* <DEDUP_REMOVED lines=9> */
.L_x_13714:
[----:B------:R-:W-:Y:S01]  /*107c0*/  F2FP.BF16.F32.PACK_AB R29, RZ, R11 ;  /* 0x0000000bff1d723e */ /* 0x000fe200000010ff */
[----:B0-----:R-:W-:Y:S01]  /*107d0*/  IMAD.MOV.U32 R12, RZ, RZ, RZ ;  /* 0x000000ffff0c7224 */ /* 0x001fe200078e00ff */
        /* <DEDUP_REMOVED lines=15> */
.L_x_13720:
        /* <DEDUP_REMOVED lines=14> */
.L_x_13721:
[----:B------:R-:W-:Y:S01]  /*109b0*/  IMAD.WIDE.U32 R14, R0, -0x326172a9, RZ ;  /* 0xcd9e8d57000e7825 */ /* 0x000fe200078e00ff */
        /* <DEDUP_REMOVED lines=44> */
.L_x_13719:
        /* <DEDUP_REMOVED lines=11> */
.L_x_13718:
        /* <DEDUP_REMOVED lines=17> */
.L_x_13724:
        /* <DEDUP_REMOVED lines=14> */
.L_x_13725:
        /* <DEDUP_REMOVED lines=45> */
.L_x_13723:
        /* <DEDUP_REMOVED lines=8> */
[----:B------:R-:W-:-:S05]  /*11270*/  FSEL R13, R13, RZ, !P2 ;  /* 0x000000ff0d0d7208 */ /* 0x000fca0005000000 */
[----:B------:R-:W-:-:S07]  /*11280*/  FMUL.FTZ R13, R13, R76 ;  /* 0x0000004c0d0d7220 */ /* 0x000fce0000410000 */
.L_x_13722:
[----:B------:R-:W-:Y:S01]  /*11290*/  F2FP.BF16.F32.PACK_AB R30, RZ, R13 ;  /* 0x0000000dff1e723e */ /* 0x000fe200000010ff */
[----:B------:R-:W-:Y:S01]  /*112a0*/  IMAD.MOV.U32 R14, RZ, RZ, RZ ;  /* 0x000000ffff0e7224 */ /* 0x000fe200078e00ff */
        /* <DEDUP_REMOVED lines=15> */
.L_x_13728:
        /* <DEDUP_REMOVED lines=14> */
.L_x_13729:
        /* <DEDUP_REMOVED lines=45> */
.L_x_13727:
        /* <DEDUP_REMOVED lines=11> */
.L_x_13726:
        /* <DEDUP_REMOVED lines=17> */
.L_x_13732:
        /* <DEDUP_REMOVED lines=14> */
.L_x_13733:
        /* <DEDUP_REMOVED lines=45> */
.L_x_13731:
        /* <DEDUP_REMOVED lines=10> */
.L_x_13730:
        /* <DEDUP_REMOVED lines=17> */
.L_x_13736:
        /* <DEDUP_REMOVED lines=14> */
.L_x_13737:
[----:B------:R-:W-:Y:S01]  /*11f50*/  IMAD.WIDE.U32 R154, R0, -0x326172a9, RZ ;  /* 0xcd9e8d57009a7825 */ /* 0x000fe200078e00ff */
[----:B------:R-:W-:Y:S02]  /*11f60*/  MOV R153, UR20 ;  /* 0x0000001400997c02 */ /* 0x000fe40008000f00 */
[----:B------:R-:W-:Y:S02]  /*11f70*/  LOP3.LUT R152, R2, UR5, R163, 0x96, !PT ;  /* 0x0000000502987c12 */ /* 0x000fe4000f8e96a3 */
[----:B------:R-:W-:Y:S01]  /*11f80*/  LOP3.LUT R164, R155, UR23, R153, 0x96, !PT ;  /* 0x000000179ba47c12 */ /* 0x000fe2000f8e9699 */
[----:B------:R-:W-:Y:S01]  /*11f90*/  IMAD.U32 R155, RZ, RZ, UR33 ;  /* 0x00000021ff9b7e24 */ /* 0x000fe2000f8e00ff */
        /* <DEDUP_REMOVED lines=40> */
.L_x_13735:
        /* <DEDUP_REMOVED lines=11> */
.L_x_13734:
[----:B------:R-:W-:Y:S02]  /*122d0*/  F2FP.BF16.F32.PACK_AB R152, RZ, R16 ;  /* 0x00000010ff98723e */ /* 0x000fe400000010ff */
[----:B------:R-:W-:Y:S02]  /*122e0*/  PRMT R29, R29, 0x5410, R31 ;  /* 0x000054101d1d7816 */ /* 0x000fe4000000001f */
[----:B------:R-:W-:Y:S02]  /*122f0*/  PRMT R30, R30, 0x5410, R32 ;  /* 0x000054101e1e7816 */ /* 0x000fe40000000020 */
[----:B------:R-:W-:Y:S02]  /*12300*/  PRMT R28, R27, 0x5410, R28 ;  /* 0x000054101b1c7816 */ /* 0x000fe4000000001c */
[----:B------:R-:W-:-:S07]  /*12310*/  PRMT R31, R25, 0x5410, R152 ;  /* 0x00005410191f7816 */ /* 0x000fce0000000098 */
.L_x_13705:
[C---:B------:R-:W-:Y:S01]  /*12320*/  VIADD R164, R180.reuse, 0x100 ;  /* 0x00000100b4a47836 */ /* 0x040fe20000000000 */
[----:B------:R-:W0:Y:S01]  /*12330*/  @P0 LDC.64 R152, c[0x0][0x3a0] ;  /* 0x0000e800ff980b82 */ /* 0x000e220000000a00 */
[----:B------:R-:W-:Y:S01]  /*12340*/  IMAD.MOV.U32 R165, RZ, RZ, 0x10 ;  /* 0x00000010ffa57424 */ /* 0x000fe200078e00ff */
[----:B------:R-:W1:Y:S01]  /*12350*/  @UP0 LDCU.64 UR50, c[0x0][0x390] ;  /* 0x00007200ff3207ac */ /* 0x000e620008000a00 */
[----:B------:R-:W-:Y:S01]  /*12360*/  @P0 IADD3 R25, PT, PT, R180, 0x180, RZ ;  /* 0x00000180b4190810 */ /* 0x000fe20007ffe0ff */
[----:B------:R-:W-:Y:S02]  /*12370*/  @P1 VIADD R154, R181, 0x180 ;  /* 0x00000180b59a1836 */ /* 0x000fe40000000000 */
[----:B------:R-:W-:-:S04]  /*12380*/  IMAD.WIDE.U32 R164, R164, R165, UR16 ;  /* 0x00000010a4a47e25 */ /* 0x000fc8000f8e00a5 */
[----:B------:R-:W-:Y:S01]  /*12390*/  IMAD.MOV.U32 R155, RZ, RZ, 0x10 ;  /* 0x00000010ff9b7424 */ /* 0x000fe200078e00ff */
[----:B------:R2:W-:Y:S03]  /*123a0*/  STG.E.128 desc[UR18][R164.64], R28 ;  /* 0x0000001ca4007986 */ /* 0x0005e6000c101d12 */
[----:B-1----:R-:W-:-:S04]  /*123b0*/  @P1 IMAD.WIDE.U32 R154, R154, R155, UR50 ;  /* 0x000000329a9a1e25 */ /* 0x002fc8000f8e009b */
[----:B0-----:R-:W-:Y:S01]  /*123c0*/  @P0 IMAD.WIDE.U32 R152, R25, 0x10, R152 ;  /* 0x0000001019980825 */ /* 0x001fe200078e0098 */
[----:B--2---:R-:W-:Y:S06]  /*123d0*/  BRA.U !UP0, `(.L_x_13738) ;  /* 0x0000000108547547 */ /* 0x004fec000b800000 */
        /* <DEDUP_REMOVED lines=21> */
.L_x_13738:
[----:B-----5:R1:W5:Y:S04]  /*12530*/  @P1 LDG.E.128 R40, desc[UR18][R154.64] ;  /* 0x000000129a281981 */ /* 0x020368000c1e1d00 */
[----:B------:R1:W5:Y:S01]  /*12540*/  @P0 LDG.E.128 R36, desc[UR18][R152.64] ;  /* 0x0000001298240981 */ /* 0x000362000c1e1d00 */
[----:B------:R-:W-:Y:S05]  /*12550*/  @!P0 BRA `(.L_x_13739) ;  /* 0x0000002c00a88947 */ /* 0x000fea0003800000 */
[----:B------:R-:W-:-:S06]  /*12560*/  UISETP.GT.AND UP2, UPT, UR42, URZ, UPT ;  /* 0x000000ff2a00728c */ /* 0x000fcc000bf44270 */
[----:B------:R-:W-:-:S05]  /*12570*/  PLOP3.LUT P2, PT, PT, PT, UP2, 0x80, 0x8 ;  /* 0x000000000008781c */ /* 0x000fca0003f4f028 */
[----:B------:R-:W-:-:S08]  /*12580*/  @!UP2 UMOV UR5, UR4 ;  /* 0x000000040005ac82 */ /* 0x000fd00008000000 */
[----:B-----5:R-:W-:Y:S01]  /*12590*/  @!P2 IMAD.U32 R25, R36, 0x10000, RZ ;  /* 0x000100002419a824 */ /* 0x020fe200078e00ff */
[----:B------:R-:W-:Y:S01]  /*125a0*/  @!P2 MOV R32, R26 ;  /* 0x0000001a0020a202 */ /* 0x000fe20000000f00 */
        /* <DEDUP_REMOVED lines=17> */
.L_x_13742:
        /* <DEDUP_REMOVED lines=14> */
.L_x_13743:
[----:B0-----:R-:W-:Y:S01]  /*127a0*/  IMAD.WIDE.U32 R30, R0, -0x326172a9, RZ ;  /* 0xcd9e8d57001e7825 */ /* 0x001fe200078e00ff */
[----:B------:R-:W-:Y:S02]  /*127b0*/  MOV R3, UR20 ;  /* 0x0000001400037c02 */ /* 0x000fe40008000f00 */
[----:B------:R-:W-:Y:S01]  /*127c0*/  LOP3.LUT R28, R2, UR5, R25, 0x96, !PT ;  /* 0x00000005021c7c12 */ /* 0x000fe2000f8e9619 */
[----:B------:R-:W-:Y:S01]  /*127d0*/  UMOV UR5, URZ ;  /* 0x000000ff00057c82 */ /* 0x000fe20008000000 */
[----:B-1----:R-:W-:Y:S01]  /*127e0*/  LOP3.LUT R152, R31, UR23, R3, 0x96, !PT ;  /* 0x000000171f987c12 */ /* 0x002fe2000f8e9603 */
        /* <DEDUP_REMOVED lines=40> */
.L_x_13741:
        /* <DEDUP_REMOVED lines=11> */
.L_x_13740:
[----:B------:R-:W-:Y:S01]  /*12b20*/  @!P2 PRMT R26, R36, 0x7632, R26 ;  /* 0x00007632241aa816 */ /* 0x000fe2000000001a */
[----:B-1----:R-:W-:Y:S01]  /*12b30*/  @!P2 IMAD.MOV.U32 R153, RZ, RZ, R32 ;  /* 0x000000ffff99a224 */ /* 0x002fe200078e0020 */
        /* <DEDUP_REMOVED lines=20> */
.L_x_13746:
        /* <DEDUP_REMOVED lines=14> */
.L_x_13747:
        /* <DEDUP_REMOVED lines=45> */
.L_x_13745:
        /* <DEDUP_REMOVED lines=13> */
.L_x_13744:
        /* <DEDUP_REMOVED lines=21> */
.L_x_13750:
        /* <DEDUP_REMOVED lines=14> */
.L_x_13751:
        /* <DEDUP_REMOVED lines=45> */
.L_x_13749:
[----:B------:R-:W-:Y:S01]  /*13600*/  I2FP.F32.U32 R5, R5 ;  /* 0x0000000500057245 */ /* 0x000fe20000201000 */
[----:B0-----:R-:W-:Y:S01]  /*13610*/  IMAD.MOV.U32 R28, RZ, RZ, 0x2f800000 ;  /* 0x2f800000ff1c7424 */ /* 0x001fe200078e00ff */
        /* <DEDUP_REMOVED lines=9> */
.L_x_13748:
[----:B0-----:R-:W-:Y:S01]  /*136b0*/  @!P2 PRMT R28, R37, 0x7632, R28 ;  /* 0x00007632251ca816 */ /* 0x001fe2000000001c */
        /* <DEDUP_REMOVED lines=21> */
.L_x_13754:
        /* <DEDUP_REMOVED lines=14> */
.L_x_13755:
        /* <DEDUP_REMOVED lines=45> */
.L_x_13753:
        /* <DEDUP_REMOVED lines=13> */
.L_x_13752:
        /* <DEDUP_REMOVED lines=21> */
.L_x_13758:
        /* <DEDUP_REMOVED lines=14> */
.L_x_13759:
        /* <DEDUP_REMOVED lines=45> */
.L_x_13757:
        /* <DEDUP_REMOVED lines=11> */
.L_x_13756:
        /* <DEDUP_REMOVED lines=22> */
.L_x_13762:
        /* <DEDUP_REMOVED lines=14> */
.L_x_13763:
        /* <DEDUP_REMOVED lines=45> */
.L_x_13761:
        /* <DEDUP_REMOVED lines=13> */
.L_x_13760:
        /* <DEDUP_REMOVED lines=21> */
.L_x_13766:
        /* <DEDUP_REMOVED lines=14> */
.L_x_13767:
        /* <DEDUP_REMOVED lines=45> */
.L_x_13765:
        /* <DEDUP_REMOVED lines=10> */
[----:B------:R-:W-:-:S07]  /*14dc0*/  FFMA.FTZ R31, R31, R70, R32 ;  /* 0x000000461f1f7223 */ /* 0x000fce0000010020 */
.L_x_13764:
        /* <DEDUP_REMOVED lines=22> */
.L_x_13770:
        /* <DEDUP_REMOVED lines=14> */
.L_x_13771:
        /* <DEDUP_REMOVED lines=44> */
.L_x_13769:
        /* <DEDUP_REMOVED lines=13> */
.L_x_13768:
[----:B------:R-:W-:Y:S02]  /*153a0*/  F2FP.BF16.F32.PACK_AB R165, RZ, R32 ;  /* 0x00000020ffa5723e */ /* 0x000fe400000010ff */
[----:B------:R-:W-:Y:S02]  /*153b0*/  PRMT R152, R152, 0x5410, R155 ;  /* 0x0000541098987816 */ /* 0x000fe4000000009b */
[----:B------:R-:W-:Y:S02]  /*153c0*/  PRMT R154, R154, 0x5410, R172 ;  /* 0x000054109a9a7816 */ /* 0x000fe400000000ac */
[----:B------:R-:W-:Y:S02]  /*153d0*/  PRMT R153, R153, 0x5410, R163 ;  /* 0x0000541099997816 */ /* 0x000fe400000000a3 */
[----:B------:R-:W-:Y:S01]  /*153e0*/  PRMT R155, R173, 0x5410, R165 ;  /* 0x00005410ad9b7816 */ /* 0x000fe200000000a5 */
[----:B------:R-:W-:Y:S06]  /*153f0*/  BRA `(.L_x_13772) ;  /* 0x0000002800f07947 */ /* 0x000fec0003800000 */
.L_x_13739:
[----:B------:R-:W-:Y:S01]  /*15400*/  IMAD.MOV.U32 R25, RZ, RZ, RZ ;  /* 0x000000ffff197224 */ /* 0x000fe200078e00ff */
[----:B------:R-:W-:Y:S01]  /*15410*/  UMOV UR5, UR4 ;  /* 0x0000000400057c82 */ /* 0x000fe20008000000 */
[----:B------:R-:W-:Y:S01]  /*15420*/  IMAD.MOV.U32 R164, RZ, RZ, R26 ;  /* 0x000000ffffa47224 */ /* 0x000fe200078e001a */
        /* <DEDUP_REMOVED lines=17> */
.L_x_13775:
        /* <DEDUP_REMOVED lines=14> */
.L_x_13776:
[----:B0-----:R-:W-:Y:S01]  /*15620*/  IMAD.WIDE.U32 R30, R0, -0x326172a9, RZ ;  /* 0xcd9e8d57001e7825 */ /* 0x001fe200078e00ff */
[----:B------:R-:W-:Y:S01]  /*15630*/  LOP3.LUT R28, R2, UR5, R25, 0x96, !PT ;  /* 0x00000005021c7c12 */ /* 0x000fe2000f8e9619 */
[----:B------:R-:W-:Y:S02]  /*15640*/  UMOV UR5, URZ ;  /* 0x000000ff00057c82 */ /* 0x000fe40008000000 */
[----:B------:R-:W-:Y:S02]  /*15650*/  IMAD.U32 R3, RZ, RZ, UR20 ;  /* 0x00000014ff037e24 */ /* 0x000fe4000f8e00ff */
[----:B------:R-:W-:-:S03]  /*15660*/  IMAD.WIDE.U32 R28, R28, -0x326172a9, RZ ;  /* 0xcd9e8d571c1c7825 */ /* 0x000fc600078e00ff */
[----:B-1----:R-:W-:Y:S02]  /*15670*/  LOP3.LUT R152, R31, UR23, R3, 0x96, !PT ;  /* 0x000000171f987c12 */ /* 0x002fe4000f8e9603 */
[----:B------:R-:W-:Y:S02]  /*15680*/  MOV R3, UR33 ;  /* 0x0000002100037c02 */ /* 0x000fe40008000f00 */
[----:B------:R-:W-:Y:S01]  /*15690*/  LOP3.LUT R30, R30, UR35, R29, 0x96, !PT ;  /* 0x000000231e1e7c12 */ /* 0x000fe2000f8e961d */
        /* <DEDUP_REMOVED lines=37> */
.L_x_13774:
        /* <DEDUP_REMOVED lines=10> */
.L_x_13773:
[----:B------:R-:W-:Y:S01]  /*15990*/  HFMA2 R26, -RZ, RZ, 0, 0 ;  /* 0x00000000ff1a7431 */ /* 0x000fe200000001ff */
[----:B-1----:R-:W-:Y:S01]  /*159a0*/  F2FP.BF16.F32.PACK_AB R152, RZ, R25 ;  /* 0x00000019ff98723e */ /* 0x002fe200000010ff */
        /* <DEDUP_REMOVED lines=15> */
.L_x_13779:
        /* <DEDUP_REMOVED lines=14> */
.L_x_13780:
        /* <DEDUP_REMOVED lines=45> */
.L_x_13778:
        /* <DEDUP_REMOVED lines=11> */
.L_x_13777:
        /* <DEDUP_REMOVED lines=17> */
.L_x_13783:
        /* <DEDUP_REMOVED lines=14> */
.L_x_13784:
[----:B0-----:R-:W-:Y:S01]  /*160f0*/  IMAD.WIDE.U32 R30, R0, -0x326172a9, RZ ;  /* 0xcd9e8d57001e7825 */ /* 0x001fe200078e00ff */
        /* <DEDUP_REMOVED lines=44> */
.L_x_13782:
        /* <DEDUP_REMOVED lines=10> */
.L_x_13781:
        /* <DEDUP_REMOVED lines=17> */
.L_x_13787:
        /* <DEDUP_REMOVED lines=14> */
.L_x_13788:
        /* <DEDUP_REMOVED lines=45> */
.L_x_13786:
        /* <DEDUP_REMOVED lines=11> */
.L_x_13785:
        /* <DEDUP_REMOVED lines=17> */
.L_x_13791:
        /* <DEDUP_REMOVED lines=14> */
.L_x_13792:
        /* <DEDUP_REMOVED lines=45> */
.L_x_13790:
        /* <DEDUP_REMOVED lines=10> */
.L_x_13789:
        /* <DEDUP_REMOVED lines=17> */
.L_x_13795:
        /* <DEDUP_REMOVED lines=14> */
.L_x_13796:
        /* <DEDUP_REMOVED lines=45> */
.L_x_13794:
        /* <DEDUP_REMOVED lines=11> */
.L_x_13793:
        /* <DEDUP_REMOVED lines=17> */
.L_x_13799:
        /* <DEDUP_REMOVED lines=14> */
.L_x_13800:
        /* <DEDUP_REMOVED lines=45> */
.L_x_13798:
[----:B------:R-:W-:Y:S01]  /*17960*/  I2FP.F32.U32 R31, R31 ;  /* 0x0000001f001f7245 */ /* 0x000fe20000201000 */
[----:B------:R-:W-:Y:S02]  /*17970*/  IMAD.MOV.U32 R32, RZ, RZ, 0x2f800000 ;  /* 0x2f800000ff207424 */ /* 0x000fe400078e00ff */
[----:B-----5:R-:W-:Y:S02]  /*17980*/  IMAD.U32 R33, R43, 0x10000, RZ ;  /* 0x000100002b217824 */ /* 0x020fe400078e00ff */
[----:B------:R-:W-:Y:S02]  /*17990*/  FFMA.FTZ R31, R31, R32, 1.1641532182693481445e-10 ;  /* 0x2f0000001f1f7423 */ /* 0x000fe40000010020 */
[----:B------:R-:W-:-:S03]  /*179a0*/  FMUL.FTZ R33, R33, UR15 ;  /* 0x0000000f21217c20 */ /* 0x000fc60008410000 */
[----:B------:R-:W-:Y:S01]  /*179b0*/  FSETP.GTU.FTZ.AND P2, PT, R31, UR46, PT ;  /* 0x0000002e1f007c0b */ /* 0x000fe2000bf5c000 */
[----:B------:R-:W-:-:S05]  /*179c0*/  FMUL.FTZ R33, R33, UR14 ;  /* 0x0000000e21217c20 */ /* 0x000fca0008410000 */
[----:B------:R-:W-:Y:S02]  /*179d0*/  FSEL R31, R33, RZ, !P2 ;  /* 0x000000ff211f7208 */ /* 0x000fe40005000000 */
[----:B------:R-:W-:-:S03]  /*179e0*/  SEL R33, RZ, 0x1, P2 ;  /* 0x00000001ff217807 */ /* 0x000fc60001000000 */
[----:B------:R-:W-:-:S07]  /*179f0*/  FMUL.FTZ R31, R31, R70 ;  /* 0x000000461f1f7220 */ /* 0x000fce0000410000 */
.L_x_13797:
        /* <DEDUP_REMOVED lines=17> */
.L_x_13803:
        /* <DEDUP_REMOVED lines=14> */
.L_x_13804:
        /* <DEDUP_REMOVED lines=45> */
.L_x_13802:
        /* <DEDUP_REMOVED lines=11> */
.L_x_13801:
[----:B------:R-:W-:Y:S02]  /*17f70*/  F2FP.BF16.F32.PACK_AB R166, RZ, R32 ;  /* 0x00000020ffa6723e */ /* 0x000fe400000010ff */
[----:B------:R-:W-:Y:S02]  /*17f80*/  PRMT R152, R152, 0x5410, R155 ;  /* 0x0000541098987816 */ /* 0x000fe4000000009b */
[----:B------:R-:W-:Y:S02]  /*17f90*/  PRMT R154, R154, 0x5410, R165 ;  /* 0x000054109a9a7816 */ /* 0x000fe400000000a5 */
[----:B------:R-:W-:Y:S02]  /*17fa0*/  PRMT R153, R153, 0x5410, R163 ;  /* 0x0000541099997816 */ /* 0x000fe400000000a3 */
[----:B------:R-:W-:-:S07]  /*17fb0*/  PRMT R155, R174, 0x5410, R166 ;  /* 0x00005410ae9b7816 */ /* 0x000fce00000000a6 */
.L_x_13772:
[----:B------:R-:W0:Y:S01]  /*17fc0*/  @P0 LDC.64 R166, c[0x0][0x3a0] ;  /* 0x0000e800ffa60b82 */ /* 0x000e220000000a00 */
[----:B------:R-:W1:Y:S01]  /*17fd0*/  @UP0 LDCU.64 UR50, c[0x0][0x390] ;  /* 0x00007200ff3207ac */ /* 0x000e620008000a00 */
[C---:B------:R-:W-:Y:S01]  /*17fe0*/  VIADD R168, R180.reuse, 0x180 ;  /* 0x00000180b4a87836 */ /* 0x040fe20000000000 */
[----:B------:R-:W-:Y:S01]  /*17ff0*/  @P0 IADD3 R165, PT, PT, R180, 0x200, RZ ;  /* 0x00000200b4a50810 */ /* 0x000fe20007ffe0ff */
[----:B------:R-:W-:Y:S02]  /*18000*/  IMAD.MOV.U32 R169, RZ, RZ, 0x10 ;  /* 0x00000010ffa97424 */ /* 0x000fe400078e00ff */
[----:B------:R-:W-:Y:S02]  /*18010*/  @P1 VIADD R163, R181, 0x200 ;  /* 0x00000200b5a31836 */ /* 0x000fe40000000000 */
[----:B------:R-:W-:-:S04]  /*18020*/  IMAD.WIDE.U32 R168, R168, R169, UR16 ;  /* 0x00000010a8a87e25 */ /* 0x000fc8000f8e00a9 */
[----:B------:R-:W-:Y:S01]  /*18030*/  IMAD.MOV.U32 R170, RZ, RZ, 0x10 ;  /* 0x00000010ffaa7424 */ /* 0x000fe200078e00ff */
[----:B------:R0:W-:Y:S02]  /*18040*/  STG.E.128 desc[UR18][R168.64], R152 ;  /* 0x00000098a8007986 */ /* 0x0001e4000c101d12 */
[----:B0-----:R-:W-:-:S04]  /*18050*/  @P0 IMAD.WIDE.U32 R152, R165, 0x10, R166 ;  /* 0x00000010a5980825 */ /* 0x001fc800078e00a6 */
[----:B-1----:R-:W-:Y:S01]  /*18060*/  @P1 IMAD.WIDE.U32 R154, R163, R170, UR50 ;  /* 0x00000032a39a1e25 */ /* 0x002fe2000f8e00aa */
[----:B------:R-:W-:Y:S06]  /*18070*/  BRA.U !UP0, `(.L_x_13805) ;  /* 0x0000000108547547 */ /* 0x000fec000b800000 */
[----:B------:R-:W-:Y:S01]  /*18080*/  SHF.L.U32 R165, R33, 0x10, RZ ;  /* 0x0000001021a57819 */ /* 0x000fe200000006ff */
[----:B------:R-:W0:Y:S01]  /*18090*/  LDC.64 R172, c[0x0][0x3b0] ;  /* 0x0000ec00ffac7b82 */ /* 0x000e220000000a00 */
        /* <DEDUP_REMOVED lines=19> */
.L_x_13805:
[----:B-----5:R1:W5:Y:S04]  /*181d0*/  @P1 LDG.E.128 R40, desc[UR18][R154.64] ;  /* 0x000000129a281981 */ /* 0x020368000c1e1d00 */
[----:B------:R1:W5:Y:S01]  /*181e0*/  @P0 LDG.E.128 R36, desc[UR18][R152.64] ;  /* 0x0000001298240981 */ /* 0x000362000c1e1d00 */
[----:B------:R-:W-:Y:S05]  /*181f0*/  @!P0 BRA `(.L_x_13806) ;  /* 0x0000002c00a88947 */ /* 0x000fea0003800000 */
[----:B------:R-:W-:-:S06]  /*18200*/  UISETP.GT.AND UP2, UPT, UR42, URZ, UPT ;  /* 0x000000ff2a00728c */ /* 0x000fcc000bf44270 */
[----:B------:R-:W-:-:S05]  /*18210*/  PLOP3.LUT P2, PT, PT, PT, UP2, 0x80, 0x8 ;  /* 0x000000000008781c */ /* 0x000fca0003f4f028 */
[----:B------:R-:W-:-:S08]  /*18220*/  @!UP2 UMOV UR5, UR4 ;  /* 0x000000040005ac82 */ /* 0x000fd00008000000 */
[----:B-----5:R-:W-:Y:S01]  /*18230*/  @!P2 IMAD.U32 R163, R36, 0x10000, RZ ;  /* 0x0001000024a3a824 */ /* 0x020fe200078e00ff */
[----:B-1----:R-:W-:Y:S01]  /*18240*/  @!P2 MOV R153, R164 ;  /* 0x000000a40099a202 */ /* 0x002fe20000000f00 */
        /* <DEDUP_REMOVED lines=17> */
.L_x_13809:
        /* <DEDUP_REMOVED lines=14> */
.L_x_13810:
[----:B------:R-:W-:Y:S01]  /*18440*/  IMAD.WIDE.U32 R154, R0, -0x326172a9, RZ ;  /* 0xcd9e8d57009a7825 */ /* 0x000fe200078e00ff */
[----:B------:R-:W-:Y:S02]  /*18450*/  MOV R3, UR20 ;  /* 0x0000001400037c02 */ /* 0x000fe40008000f00 */
[----:B------:R-:W-:Y:S01]  /*18460*/  LOP3.LUT R152, R2, UR5, R153, 0x96, !PT ;  /* 0x0000000502987c12 */ /* 0x000fe2000f8e9699 */
[----:B------:R-:W-:Y:S01]  /*18470*/  UMOV UR5, URZ ;  /* 0x000000ff00057c82 */ /* 0x000fe20008000000 */
[----:B0-----:R-:W-:Y:S01]  /*18480*/  LOP3.LUT R166, R155, UR23, R3, 0x96, !PT ;  /* 0x000000179ba67c12 */ /* 0x001fe2000f8e9603 */
        /* <DEDUP_REMOVED lines=40> */
.L_x_13808:
        /* <DEDUP_REMOVED lines=11> */
.L_x_13807:
        /* <DEDUP_REMOVED lines=22> */
.L_x_13813:
        /* <DEDUP_REMOVED lines=14> */
.L_x_13814:
        /* <DEDUP_REMOVED lines=44> */
.L_x_13812:
        /* <DEDUP_REMOVED lines=13> */
.L_x_13811:
        /* <DEDUP_REMOVED lines=21> */
.L_x_13817:
        /* <DEDUP_REMOVED lines=14> */
.L_x_13818:
        /* <DEDUP_REMOVED lines=45> */
.L_x_13816:
        /* <DEDUP_REMOVED lines=11> */
.L_x_13815:
[----:B0-----:R-:W-:Y:S01]  /*19340*/  @!P2 PRMT R166, R37, 0x7632, R166 ;  /* 0x0000763225a6a816 */ /* 0x001fe200000000a6 */
        /* <DEDUP_REMOVED lines=21> */
.L_x_13821:
        /* <DEDUP_REMOVED lines=14> */
.L_x_13822:
[----:B------:R-:W-:Y:S01]  /*19580*/  IMAD.WIDE.U32 R168, R0, -0x326172a9, RZ ;  /* 0xcd9e8d5700a87825 */ /* 0x000fe200078e00ff */
[----:B------:R-:W-:Y:S02]  /*19590*/  LOP3.LUT R166, R2, UR5, R171, 0x96, !PT ;  /* 0x0000000502a67c12 */ /* 0x000fe4000f8e96ab */
[----:B------:R-:W-:Y:S01]  /*195a0*/  MOV R6, R174 ;  /* 0x000000ae00067202 */ /* 0x000fe20000000f00 */
        /* <DEDUP_REMOVED lines=42> */
.L_x_13820:
        /* <DEDUP_REMOVED lines=13> */
.L_x_13819:
        /* <DEDUP_REMOVED lines=21> */
.L_x_13825:
        /* <DEDUP_REMOVED lines=14> */
.L_x_13826:
        /* <DEDUP_REMOVED lines=45> */
.L_x_13824:
        /* <DEDUP_REMOVED lines=11> */
.L_x_13823:
        /* <DEDUP_REMOVED lines=22> */
.L_x_13829:
        /* <DEDUP_REMOVED lines=14> */
.L_x_13830:
[----:B------:R-:W-:Y:S01]  /*1a110*/  LOP3.LUT R174, R2, UR5, R169, 0x96, !PT ;  /* 0x0000000502ae7c12 */ /* 0x000fe2000f8e96a9 */
[----:B------:R-:W-:Y:S01]  /*1a120*/  IMAD.WIDE.U32 R168, R0, -0x326172a9, RZ ;  /* 0xcd9e8d5700a87825 */ /* 0x000fe200078e00ff */
[----:B------:R-:W-:-:S03]  /*1a130*/  MOV R8, R176 ;  /* 0x000000b000087202 */ /* 0x000fc60000000f00 */
[----:B------:R-:W-:Y:S02]  /*1a140*/  IMAD.U32 R173, RZ, RZ, UR20 ;  /* 0x00000014ffad7e24 */ /* 0x000fe4000f8e00ff */
[----:B------:R-:W-:-:S03]  /*1a150*/  IMAD.WIDE.U32 R174, R174, -0x326172a9, RZ ;  /* 0xcd9e8d57aeae7825 */ /* 0x000fc600078e00ff */
[----:B------:R-:W-:Y:S02]  /*1a160*/  LOP3.LUT R169, R169, UR23, R173, 0x96, !PT ;  /* 0x00000017a9a97c12 */ /* 0x000fe4000f8e96ad */
[----:B------:R-:W-:Y:S02]  /*1a170*/  LOP3.LUT R172, R168, UR35, R175, 0x96, !PT ;  /* 0x00000023a8ac7c12 */ /* 0x000fe4000f8e96af */
[----:B------:R-:W-:Y:S01]  /*1a180*/  MOV R173, UR33 ;  /* 0x0000002100ad7c02 */ /* 0x000fe20008000f00 */
[----:B------:R-:W-:-:S05]  /*1a190*/  IMAD.WIDE.U32 R168, R169, -0x2daee0ad, RZ ;  /* 0xd2511f53a9a87825 */ /* 0x000fca00078e00ff */
[----:B------:R-:W-:Y:S01]  /*1a1a0*/  LOP3.LUT R169, R173, UR4, R169, 0x96, !PT ;  /* 0x00000004ada97c12 */ /* 0x000fe2000f8e96a9 */
[----:B------:R-:W-:Y:S01]  /*1a1b0*/  IMAD.WIDE.U32 R172, R172, -0x2daee0ad, RZ ;  /* 0xd2511f53acac7825 */ /* 0x000fe200078e00ff */
[----:B------:R-:W-:-:S04]  /*1a1c0*/  UMOV UR4, URZ ;  /* 0x000000ff00047c82 */ /* 0x000fc80008000000 */
        /* <DEDUP_REMOVED lines=33> */
.L_x_13828:
[----:B------:R-:W-:Y:S01]  /*1a3e0*/  PRMT R168, R42, 0x7632, R168 ;  /* 0x000076322aa87816 */ /* 0x000fe200000000a8 */
[----:B------:R-:W-:Y:S01]  /*1a3f0*/  IMAD.MOV.U32 R169, RZ, RZ, 0x2f800000 ;  /* 0x2f800000ffa97424 */ /* 0x000fe200078e00ff */
[----:B------:R-:W-:-:S03]  /*1a400*/  I2FP.F32.U32 R8, R8 ;  /* 0x0000000800087245 */ /* 0x000fc60000201000 */
[----:B------:R-:W-:Y:S02]  /*1a410*/  IMAD.U32 R168, R168, 0x10000, RZ ;  /* 0x00010000a8a87824 */ /* 0x000fe400078e00ff */
[----:B------:R-:W-:Y:S02]  /*1a420*/  FFMA.FTZ R8, R8, R169, 1.1641532182693481445e-10 ;  /* 0x2f00000008087423 */ /* 0x000fe400000100a9 */
[----:B------:R-:W-:-:S03]  /*1a430*/  FMUL.FTZ R168, R168, UR15 ;  /* 0x0000000fa8a87c20 */ /* 0x000fc60008410000 */
[----:B------:R-:W-:Y:S01]  /*1a440*/  FSETP.GTU.FTZ.AND P3, PT, R8, UR46, PT ;  /* 0x0000002e08007c0b */ /* 0x000fe2000bf7c000 */
[----:B------:R-:W-:Y:S01]  /*1a450*/  FMUL.FTZ R168, R168, UR14 ;  /* 0x0000000ea8a87c20 */ /* 0x000fe20008410000 */
[----:B------:R-:W-:-:S04]  /*1a460*/  PRMT R8, R38, 0x7632, R8 ;  /* 0x0000763226087816 */ /* 0x000fc80000000008 */
[----:B------:R-:W-:Y:S02]  /*1a470*/  SHF.L.U32 R169, R8, 0x10, RZ ;  /* 0x0000001008a97819 */ /* 0x000fe400000006ff */
[----:B------:R-:W-:Y:S02]  /*1a480*/  FSEL R168, R168, RZ, !P3 ;  /* 0x000000ffa8a87208 */ /* 0x000fe40005800000 */
[----:B------:R-:W-:-:S03]  /*1a490*/  SEL R8, RZ, 0x1, P3 ;  /* 0x00000001ff087807 */ /* 0x000fc60001800000 */
[----:B------:R-:W-:-:S07]  /*1a4a0*/  FFMA.FTZ R168, R168, R61, R169 ;  /* 0x0000003da8a87223 */ /* 0x000fce00000100a9 */
.L_x_13827:
        /* <DEDUP_REMOVED lines=21> */
.L_x_13833:
        /* <DEDUP_REMOVED lines=14> */
.L_x_13834:
[----:B------:R-:W-:Y:S01]  /*1a6e0*/  LOP3.LUT R172, R2, UR5, R33, 0x96, !PT ;  /* 0x0000000502ac7c12 */ /* 0x000fe2000f8e9621 */
[----:B------:R-:W-:Y:S01]  /*1a6f0*/  IMAD.WIDE.U32 R174, R0, -0x326172a9, RZ ;  /* 0xcd9e8d5700ae7825 */ /* 0x000fe200078e00ff */
[----:B------:R-:W-:-:S03]  /*1a700*/  UMOV UR5, URZ ;  /* 0x000000ff00057c82 */ /* 0x000fc60008000000 */
[----:B------:R-:W-:Y:S02]  /*1a710*/  IMAD.U32 R33, RZ, RZ, UR20 ;  /* 0x00000014ff217e24 */ /* 0x000fe4000f8e00ff */
[----:B------:R-:W-:-:S03]  /*1a720*/  IMAD.WIDE.U32 R172, R172, -0x326172a9, RZ ;  /* 0xcd9e8d57acac7825 */ /* 0x000fc600078e00ff */
[----:B------:R-:W-:Y:S02]  /*1a730*/  LOP3.LUT R178, R175, UR23, R33, 0x96, !PT ;  /* 0x00000017afb27c12 */ /* 0x000fe4000f8e9621 */
[----:B------:R-:W-:Y:S02]  /*1a740*/  LOP3.LUT R174, R174, UR35, R173, 0x96, !PT ;  /* 0x00000023aeae7c12 */ /* 0x000fe4000f8e96ad */
[----:B------:R-:W-:Y:S01]  /*1a750*/  MOV R33, UR33 ;  /* 0x0000002100217c02 */ /* 0x000fe20008000f00 */
        /* <DEDUP_REMOVED lines=37> */
.L_x_13832:
        /* <DEDUP_REMOVED lines=11> */
.L_x_13831:
        /* <DEDUP_REMOVED lines=22> */
.L_x_13837:
        /* <DEDUP_REMOVED lines=14> */
.L_x_13838:
[----:B------:R-:W-:Y:S01]  /*1aca0*/  LOP3.LUT R172, R2, UR5, R173, 0x96, !PT ;  /* 0x0000000502ac7c12 */ /* 0x000fe2000f8e96ad */
[----:B------:R-:W-:-:S04]  /*1acb0*/  IMAD.WIDE.U32 R174, R0, -0x326172a9, RZ ;  /* 0xcd9e8d5700ae7825 */ /* 0x000fc800078e00ff */
[----:B------:R-:W-:-:S05]  /*1acc0*/  IMAD.U32 R173, RZ, RZ, UR20 ;  /* 0x00000014ffad7e24 */ /* 0x000fca000f8e00ff */
[----:B------:R-:W-:Y:S01]  /*1acd0*/  LOP3.LUT R178, R175, UR23, R173, 0x96, !PT ;  /* 0x00000017afb27c12 */ /* 0x000fe2000f8e96ad */
[----:B------:R-:W-:-:S04]  /*1ace0*/  IMAD.WIDE.U32 R172, R172, -0x326172a9, RZ ;  /* 0xcd9e8d57acac7825 */ /* 0x000fc800078e00ff */
[----:B------:R-:W-:Y:S01]  /*1acf0*/  IMAD.WIDE.U32 R178, R178, -0x2daee0ad, RZ ;  /* 0xd2511f53b2b27825 */ /* 0x000fe200078e00ff */
[----:B------:R-:W-:Y:S02]  /*1ad00*/  LOP3.LUT R174, R174, UR35, R173, 0x96, !PT ;  /* 0x00000023aeae7c12 */ /* 0x000fe4000f8e96ad */
[----:B------:R-:W-:-:S03]  /*1ad10*/  MOV R173, UR33 ;  /* 0x0000002100ad7c02 */ /* 0x000fc60008000f00 */
[----:B------:R-:W-:Y:S01]  /*1ad20*/  IMAD.WIDE.U32 R174, R174, -0x2daee0ad, RZ ;  /* 0xd2511f53aeae7825 */ /* 0x000fe200078e00ff */
[----:B------:R-:W-:Y:S01]  /*1ad30*/  LOP3.LUT R179, R173, UR4, R179, 0x96, !PT ;  /* 0x00000004adb37c12 */ /* 0x000fe2000f8e96b3 */
[----:B------:R-:W-:-:S03]  /*1ad40*/  UMOV UR4, URZ ;  /* 0x000000ff00047c82 */ /* 0x000fc60008000000 */
        /* <DEDUP_REMOVED lines=34> */
.L_x_13836:
        /* <DEDUP_REMOVED lines=13> */
.L_x_13835:
[----:B------:R-:W-:Y:S02]  /*1b040*/  F2FP.BF16.F32.PACK_AB R172, RZ, R170 ;  /* 0x000000aaffac723e */ /* 0x000fe400000010ff */
[----:B------:R-:W-:Y:S02]  /*1b050*/  PRMT R152, R152, 0x5410, R155 ;  /* 0x0000541098987816 */ /* 0x000fe4000000009b */
[----:B------:R-:W-:Y:S02]  /*1b060*/  PRMT R154, R154, 0x5410, R176 ;  /* 0x000054109a9a7816 */ /* 0x000fe400000000b0 */
[----:B------:R-:W-:Y:S02]  /*1b070*/  PRMT R153, R153, 0x5410, R171 ;  /* 0x0000541099997816 */ /* 0x000fe400000000ab */
[----:B------:R-:W-:Y:S01]  /*1b080*/  PRMT R155, R177, 0x5410, R172 ;  /* 0x00005410b19b7816 */ /* 0x000fe200000000ac */
[----:B------:R-:W-:Y:S06]  /*1b090*/  BRA `(.L_x_13839) ;  /* 0x0000002800f07947 */ /* 0x000fec0003800000 */
.L_x_13806:
        /* <DEDUP_REMOVED lines=20> */
.L_x_13842:
[----:B------:R-:W-:Y:S01]  /*1b1e0*/  UIADD3 UR47, UPT, UPT, UR47, 0x1, URZ ;  /* 0x000000012f2f7890 */ /* 0x000fe2000fffe0ff */
[----:B-1----:R-:W-:-:S03]  /*1b1f0*/  MOV R153, UR21 ;  /* 0x0000001500997c02 */ /* 0x002fc60008000f00 */
        /* <DEDUP_REMOVED lines=12> */
.L_x_13843:
[----:B------:R-:W-:Y:S01]  /*1b2c0*/  IMAD.WIDE.U32 R154, R0, -0x326172a9, RZ ;  /* 0xcd9e8d57009a7825 */ /* 0x000fe200078e00ff */
[----:B------:R-:W-:Y:S01]  /*1b2d0*/  LOP3.LUT R152, R2, UR5, R153, 0x96, !PT ;  /* 0x0000000502987c12 */ /* 0x000fe2000f8e9699 */
[----:B------:R-:W-:Y:S02]  /*1b2e0*/  UMOV UR5, URZ ;  /* 0x000000ff00057c82 */ /* 0x000fe40008000000 */
[----:B------:R-:W-:Y:S02]  /*1b2f0*/  IMAD.U32 R3, RZ, RZ, UR20 ;  /* 0x00000014ff037e24 */ /* 0x000fe4000f8e00ff */
[----:B------:R-:W-:-:S03]  /*1b300*/  IMAD.WIDE.U32 R152, R152, -0x326172a9, RZ ;  /* 0xcd9e8d5798987825 */ /* 0x000fc600078e00ff */
[----:B0-----:R-:W-:Y:S02]  /*1b310*/  LOP3.LUT R166, R155, UR23, R3, 0x96, !PT ;  /* 0x000000179ba67c12 */ /* 0x001fe4000f8e9603 */
        /* <DEDUP_REMOVED lines=39> */
.L_x_13841:
[----:B------:R-:W-:Y:S01]  /*1b590*/  I2FP.F32.U32 R3, R3 ;  /* 0x0000000300037245 */ /* 0x000fe20000201000 */
[----:B-1----:R-:W-:Y:S02]  /*1b5a0*/  IMAD.MOV.U32 R152, RZ, RZ, 0x2f800000 ;  /* 0x2f800000ff987424 */ /* 0x002fe400078e00ff */
        /* <DEDUP_REMOVED lines=8> */
.L_x_13840:
        /* <DEDUP_REMOVED lines=17> */
.L_x_13846:
        /* <DEDUP_REMOVED lines=14> */
.L_x_13847:
[----:B------:R-:W-:Y:S01]  /*1b820*/  IMAD.WIDE.U32 R164, R0, -0x326172a9, RZ ;  /* 0xcd9e8d5700a47825 */ /* 0x000fe200078e00ff */
[----:B------:R-:W-:Y:S02]  /*1b830*/  MOV R153, UR20 ;  /* 0x0000001400997c02 */ /* 0x000fe40008000f00 */
[----:B------:R-:W-:Y:S01]  /*1b840*/  LOP3.LUT R154, R2, UR5, R155, 0x96, !PT ;  /* 0x00000005029a7c12 */ /* 0x000fe2000f8e969b */
[----:B------:R-:W-:Y:S01]  /*1b850*/  IMAD.MOV.U32 R4, RZ, RZ, R178 ;  /* 0x000000ffff047224 */ /* 0x000fe200078e00b2 */
[----:B0-----:R-:W-:Y:S01]  /*1b860*/  LOP3.LUT R166, R165, UR23, R153, 0x96, !PT ;  /* 0x00000017a5a67c12 */ /* 0x001fe2000f8e9699 */
        /* <DEDUP_REMOVED lines=40> */
.L_x_13845:
        /* <DEDUP_REMOVED lines=11> */
.L_x_13844:
        /* <DEDUP_REMOVED lines=17> */
.L_x_13850:
        /* <DEDUP_REMOVED lines=12> */
[----:B------:R-:W-:-:S05]  /*1bd70*/  @P2 IADD3 R5, PT, PT, R2, RZ, RZ ;  /* 0x000000ff02052210 */ /* 0x000fca0007ffe0ff */
[----:B------:R-:W-:-:S07]  /*1bd80*/  @!P3 IMAD.MOV.U32 R2, RZ, RZ, R5 ;  /* 0x000000ffff02b224 */ /* 0x000fce00078e0005 */
.L_x_13851:
        /* <DEDUP_REMOVED lines=45> */
.L_x_13849:
        /* <DEDUP_REMOVED lines=10> */
.L_x_13848:
        /* <DEDUP_REMOVED lines=17> */
.L_x_13854:
        /* <DEDUP_REMOVED lines=14> */
.L_x_13855:
        /* <DEDUP_REMOVED lines=45> */
.L_x_13853:
        /* <DEDUP_REMOVED lines=11> */
.L_x_13852:
        /* <DEDUP_REMOVED lines=17> */
.L_x_13858:
        /* <DEDUP_REMOVED lines=14> */
.L_x_13859:
        /* <DEDUP_REMOVED lines=45> */
.L_x_13857:
        /* <DEDUP_REMOVED lines=10> */
.L_x_13856:
        /* <DEDUP_REMOVED lines=17> */
.L_x_13862:
        /* <DEDUP_REMOVED lines=14> */
.L_x_13863:
[----:B------:R-:W-:Y:S01]  /*1cdc0*/  LOP3.LUT R174, R2, UR5, R169, 0x96, !PT ;  /* 0x0000000502ae7c12 */ /* 0x000fe2000f8e96a9 */
[----:B------:R-:W-:Y:S01]  /*1cdd0*/  IMAD.WIDE.U32 R168, R0, -0x326172a9, RZ ;  /* 0xcd9e8d5700a87825 */ /* 0x000fe200078e00ff */
[----:B------:R-:W-:-:S03]  /*1cde0*/  MOV R173, UR20 ;  /* 0x0000001400ad7c02 */ /* 0x000fc60008000f00 */
[----:B------:R-:W-:Y:S01]  /*1cdf0*/  IMAD.WIDE.U32 R174, R174, -0x326172a9, RZ ;  /* 0xcd9e8d57aeae7825 */ /* 0x000fe200078e00ff */
[----:B------:R-:W-:-:S03]  /*1ce00*/  LOP3.LUT R169, R169, UR23, R173, 0x96, !PT ;  /* 0x00000017a9a97c12 */ /* 0x000fc6000f8e96ad */
[----:B------:R-:W-:Y:S01]  /*1ce10*/  IMAD.U32 R173, RZ, RZ, UR33 ;  /* 0x00000021ffad7e24 */ /* 0x000fe2000f8e00ff */
[----:B------:R-:W-:Y:S01]  /*1ce20*/  LOP3.LUT R172, R168, UR35, R175, 0x96, !PT ;  /* 0x00000023a8ac7c12 */ /* 0x000fe2000f8e96af */
[----:B------:R-:W-:-:S04]  /*1ce30*/  IMAD.WIDE.U32 R168, R169, -0x2daee0ad, RZ ;  /* 0xd2511f53a9a87825 */ /* 0x000fc800078e00ff */
[----:B------:R-:W-:Y:S01]  /*1ce40*/  IMAD.MOV.U32 R8, RZ, RZ, R178 ;  /* 0x000000ffff087224 */ /* 0x000fe200078e00b2 */
        /* <DEDUP_REMOVED lines=34> */
[----:B------:R-:W-:Y:S02]  /*1d070*/  LOP3.LUT R190, R172, UR29, R169, 0x96, !PT ;  /* 0x0000001dacbe7c12 */ /* 0x000fe4000f8e96a9 */
[----:B------:R-:W-:-:S07]  /*1d080*/  MOV R178, R168 ;  /* 0x000000a800b27202 */ /* 0x000fce0000000f00 */
.L_x_13861:
        /* <DEDUP_REMOVED lines=11> */
.L_x_13860:
        /* <DEDUP_REMOVED lines=17> */
.L_x_13866:
        /* <DEDUP_REMOVED lines=14> */
.L_x_13867:
[----:B------:R-:W-:Y:S01]  /*1d330*/  LOP3.LUT R172, R2, UR5, R33, 0x96, !PT ;  /* 0x0000000502ac7c12 */ /* 0x000fe2000f8e9621 */
[----:B------:R-:W-:Y:S01]  /*1d340*/  IMAD.WIDE.U32 R174, R0, -0x326172a9, RZ ;  /* 0xcd9e8d5700ae7825 */ /* 0x000fe200078e00ff */
[----:B------:R-:W-:Y:S01]  /*1d350*/  MOV R33, UR20 ;  /* 0x0000001400217c02 */ /* 0x000fe20008000f00 */
[----:B------:R-:W-:Y:S02]  /*1d360*/  UMOV UR5, URZ ;  /* 0x000000ff00057c82 */ /* 0x000fe40008000000 */
[----:B------:R-:W-:Y:S01]  /*1d370*/  IMAD.WIDE.U32 R172, R172, -0x326172a9, RZ ;  /* 0xcd9e8d57acac7825 */ /* 0x000fe200078e00ff */
[----:B------:R-:W-:-:S03]  /*1d380*/  LOP3.LUT R176, R175, UR23, R33, 0x96, !PT ;  /* 0x00000017afb07c12 */ /* 0x000fc6000f8e9621 */
[----:B------:R-:W-:Y:S01]  /*1d390*/  IMAD.U32 R33, RZ, RZ, UR33 ;  /* 0x00000021ff217e24 */ /* 0x000fe2000f8e00ff */
        /* <DEDUP_REMOVED lines=38> */
.L_x_13865:
        /* <DEDUP_REMOVED lines=10> */
.L_x_13864:
        /* <DEDUP_REMOVED lines=17> */
.L_x_13870:
        /* <DEDUP_REMOVED lines=14> */
.L_x_13871:
[----:B------:R-:W-:Y:S01]  /*1d890*/  LOP3.LUT R172, R2, UR5, R173, 0x96, !PT ;  /* 0x0000000502ac7c12 */ /* 0x000fe2000f8e96ad */
[----:B------:R-:W-:Y:S01]  /*1d8a0*/  IMAD.WIDE.U32 R174, R0, -0x326172a9, RZ ;  /* 0xcd9e8d5700ae7825 */ /* 0x000fe200078e00ff */
[----:B------:R-:W-:-:S04]  /*1d8b0*/  MOV R173, UR20 ;  /* 0x0000001400ad7c02 */ /* 0x000fc80008000f00 */
[----:B------:R-:W-:Y:S01]  /*1d8c0*/  LOP3.LUT R176, R175, UR23, R173, 0x96, !PT ;  /* 0x00000017afb07c12 */ /* 0x000fe2000f8e96ad */
[----:B------:R-:W-:-:S04]  /*1d8d0*/  IMAD.WIDE.U32 R172, R172, -0x326172a9, RZ ;  /* 0xcd9e8d57acac7825 */ /* 0x000fc800078e00ff */
[----:B------:R-:W-:Y:S01]  /*1d8e0*/  IMAD.WIDE.U32 R176, R176, -0x2daee0ad, RZ ;  /* 0xd2511f53b0b07825 */ /* 0x000fe200078e00ff */
[----:B------:R-:W-:-:S03]  /*1d8f0*/  LOP3.LUT R174, R174, UR35, R173, 0x96, !PT ;  /* 0x00000023aeae7c12 */ /* 0x000fc6000f8e96ad */
[----:B------:R-:W-:Y:S02]  /*1d900*/  IMAD.U32 R173, RZ, RZ, UR33 ;  /* 0x00000021ffad7e24 */ /* 0x000fe4000f8e00ff */
[----:B------:R-:W-:-:S03]  /*1d910*/  IMAD.WIDE.U32 R174, R174, -0x2daee0ad, RZ ;  /* 0xd2511f53aeae7825 */ /* 0x000fc600078e00ff */
[----:B------:R-:W-:Y:S01]  /*1d920*/  LOP3.LUT R177, R173, UR4, R177, 0x96, !PT ;  /* 0x00000004adb17c12 */ /* 0x000fe2000f8e96b1 */
[----:B------:R-:W-:Y:S01]  /*1d930*/  UMOV UR4, URZ ;  /* 0x000000ff00047c82 */ /* 0x000fe20008000000 */
[----:B------:R-:W-:-:S03]  /*1d940*/  LOP3.LUT R173, R176, UR40, R175, 0x96, !PT ;  /* 0x00000028b0ad7c12 */ /* 0x000fc6000f8e96af */
        /* <DEDUP_REMOVED lines=33> */
.L_x_13869:
        /* <DEDUP_REMOVED lines=11> */
.L_x_13868:
[----:B------:R-:W-:Y:S02]  /*1dc10*/  F2FP.BF16.F32.PACK_AB R172, RZ, R170 ;  /* 0x000000aaffac723e */ /* 0x000fe400000010ff */
[----:B------:R-:W-:Y:S02]  /*1dc20*/  PRMT R152, R152, 0x5410, R155 ;  /* 0x0000541098987816 */ /* 0x000fe4000000009b */
[----:B------:R-:W-:Y:S02]  /*1dc30*/  PRMT R154, R154, 0x5410, R179 ;  /* 0x000054109a9a7816 */ /* 0x000fe400000000b3 */
[----:B------:R-:W-:Y:S02]  /*1dc40*/  PRMT R153, R153, 0x5410, R171 ;  /* 0x0000541099997816 */ /* 0x000fe400000000ab */
[----:B------:R-:W-:-:S07]  /*1dc50*/  PRMT R155, R182, 0x5410, R172 ;  /* 0x00005410b69b7816 */ /* 0x000fce00000000ac */
.L_x_13839:
[----:B------:R-:W-:Y:S02]  /*1dc60*/  HFMA2 R173, -RZ, RZ, 0, 9.5367431640625e-07 ;  /* 0x00000010ffad7431 */ /* 0x000fe400000001ff */
[C---:B------:R-:W-:Y:S01]  /*1dc70*/  VIADD R172, R180.reuse, 0x200 ;  /* 0x00000200b4ac7836 */ /* 0x040fe20000000000 */
[----:B------:R-:W0:Y:S01]  /*1dc80*/  @UP0 LDCU.64 UR50, c[0x0][0x390] ;  /* 0x00007200ff3207ac */ /* 0x000e220008000a00 */
[----:B------:R-:W-:Y:S01]  /*1dc90*/  @P1 IADD3 R171, PT, PT, R181, 0x280, RZ ;  /* 0x00000280b5ab1810 */ /* 0x000fe20007ffe0ff */
[----:B------:R-:W-:Y:S02]  /*1dca0*/  @P0 VIADD R175, R180, 0x280 ;  /* 0x00000280b4af0836 */ /* 0x000fe40000000000 */
[----:B------:R-:W-:Y:S02]  /*1dcb0*/  IMAD.MOV.U32 R174, RZ, RZ, 0x10 ;  /* 0x00000010ffae7424 */ /* 0x000fe400078e00ff */
[----:B------:R-:W-:-:S05]  /*1dcc0*/  IMAD.WIDE.U32 R172, R172, R173, UR16 ;  /* 0x00000010acac7e25 */ /* 0x000fca000f8e00ad */
[----:B------:R1:W-:Y:S02]  /*1dcd0*/  STG.E.128 desc[UR18][R172.64], R152 ;  /* 0x00000098ac007986 */ /* 0x0003e4000c101d12 */
[----:B-1----:R-:W1:Y:S01]  /*1dce0*/  @P0 LDC.64 R152, c[0x0][0x3a0] ;  /* 0x0000e800ff980b82 */ /* 0x002e620000000a00 */
[----:B0-----:R-:W-:-:S04]  /*1dcf0*/  @P1 IMAD.WIDE.U32 R154, R171, R174, UR50 ;  /* 0x00000032ab9a1e25 */ /* 0x001fc8000f8e00ae */
[----:B-1----:R-:W-:Y:S01]  /*1dd00*/  @P0 IMAD.WIDE.U32 R152, R175, 0x10, R152 ;  /* 0x00000010af980825 */ /* 0x002fe200078e0098 */
[----:B------:R-:W-:Y:S06]  /*1dd10*/  BRA.U !UP0, `(.L_x_13872) ;  /* 0x0000000108547547 */ /* 0x000fec000b800000 */
[----:B------:R-:W-:Y:S01]  /*1dd20*/  SHF.L.U32 R171, R33, 0x10, RZ ;  /* 0x0000001021ab7819 */ /* 0x000fe200000006ff */
[----:B------:R-:W0:Y:S01]  /*1dd30*/  LDC.64 R182, c[0x0][0x3b0] ;  /* 0x0000ec00ffb67b82 */ /* 0x000e220000000a00 */
[----:B------:R-:W-:Y:S02]  /*1dd40*/  LOP3.LUT R173, R6, 0xff, RZ, 0xc0, !PT ;  /* 0x000000ff06ad7812 */ /* 0x000fe400078ec0ff */
[----:B------:R-:W-:Y:S02]  /*1dd50*/  LOP3.LUT R172, R171, 0xff0000, RZ, 0xc0, !PT ;  /* 0x00ff0000abac7812 */ /* 0x000fe400078ec0ff */
[----:B------:R-:W-:Y:S02]  /*1dd60*/  LOP3.LUT R171, R34, 0xffff, RZ, 0xc0, !PT ;  /* 0x0000ffff22ab7812 */ /* 0x000fe400078ec0ff */
[----:B------:R-:W-:Y:S02]  /*1dd70*/  LOP3.LUT R174, R5, 0xff, RZ, 0xc0, !PT ;  /* 0x000000ff05ae7812 */ /* 0x000fe400078ec0ff */
[----:B------:R-:W-:-:S02]  /*1dd80*/  PRMT R171, R172, 0x4210, R171 ;  /* 0x00004210acab7816 */ /* 0x000fc400000000ab */
[----:B------:R-:W-:Y:S01]  /*1dd90*/  PRMT R172, R8, 0x7104, RZ ;  /* 0x0000710408ac7816 */ /* 0x000fe200000000ff */
[----:B------:R-:W-:Y:S01]  /*1dda0*/  IMAD.WIDE.U32 R174, R174, 0x10000, RZ ;  /* 0x00010000aeae7825 */ /* 0x000fe200078e00ff */
[----:B------:R-:W-:Y:S02]  /*1ddb0*/  LOP3.LUT R176, R4, 0xff, RZ, 0xc0, !PT ;  /* 0x000000ff04b07812 */ /* 0x000fe400078ec0ff */
[----:B------:R-:W-:-:S03]  /*1ddc0*/  LOP3.LUT R172, R171, 0xff00, R172, 0xf8, !PT ;  /* 0x0000ff00abac7812 */ /* 0x000fc600078ef8ac */
[----:B------:R-:W-:Y:S01]  /*1ddd0*/  IMAD.WIDE.U32 R176, R176, 0x100, RZ ;  /* 0x00000100b0b07825 */ /* 0x000fe200078e00ff */
[----:B------:R-:W-:-:S03]  /*1dde0*/  LOP3.LUT R171, R172, 0xff, R7, 0xf8, !PT ;  /* 0x000000ffacab7812 */ /* 0x000fc600078ef807 */
[----:B------:R-:W-:-:S05]  /*1ddf0*/  IMAD.WIDE.U32 R172, R173, 0x1000000, RZ ;  /* 0x01000000adac7825 */ /* 0x000fca00078e00ff */
[----:B------:R-:W-:Y:S01]  /*1de00*/  LOP3.LUT R171, R175, R171, R173, 0xfe, !PT ;  /* 0x000000abafab7212 */ /* 0x000fe200078efead */
[----:B------:R-:W-:Y:S01]  /*1de10*/  VIADD R175, R181, 0x200 ;  /* 0x00000200b5af7836 */ /* 0x000fe20000000000 */
[----:B------:R-:W-:Y:S02]  /*1de20*/  LOP3.LUT R172, R176, R172, R174, 0xfe, !PT ;  /* 0x000000acb0ac7212 */ /* 0x000fe400078efeae */
[----:B------:R-:W-:Y:S01]  /*1de30*/  LOP3.LUT R173, R171, R177, RZ, 0xfc, !PT ;  /* 0x000000b1abad7212 */ /* 0x000fe200078efcff */
[----:B0-----:R-:W-:Y:S01]  /*1de40*/  IMAD.WIDE.U32 R174, R175, 0x8, R182 ;  /* 0x00000008afae7825 */ /* 0x001fe200078e00b6 */
[----:B------:R-:W-:-:S05]  /*1de50*/  LOP3.LUT R172, R172, 0xff, R3, 0xf8, !PT ;  /* 0x000000ffacac7812 */ /* 0x000fca00078ef803 */
[----:B------:R0:W-:Y:S02]  /*1de60*/  STG.E.64 desc[UR18][R174.64], R172 ;  /* 0x000000acae007986 */ /* 0x0001e4000c101b12 */
.L_x_13872:
[----:B-----5:R1:W5:Y:S04]  /*1de70*/  @P1 LDG.E.128 R40, desc[UR18][R154.64] ;  /* 0x000000129a281981 */ /* 0x020368000c1e1d00 */
[----:B------:R1:W5:Y:S01]  /*1de80*/  @P0 LDG.E.128 R36, desc[UR18][R152.64] ;  /* 0x0000001298240981 */ /* 0x000362000c1e1d00 */
[----:B------:R-:W-:Y:S05]  /*1de90*/  @!P0 BRA `(.L_x_13873) ;  /* 0x0000002c00a48947 */ /* 0x000fea0003800000 */
[----:B------:R-:W-:-:S06]  /*1dea0*/  UISETP.GT.AND UP2, UPT, UR42, URZ, UPT ;  /* 0x000000ff2a00728c */ /* 0x000fcc000bf44270 */
[----:B------:R-:W-:-:S05]  /*1deb0*/  PLOP3.LUT P2, PT, PT, PT, UP2, 0x80, 0x8 ;  /* 0x000000000008781c */ /* 0x000fca0003f4f028 */
[----:B------:R-:W-:-:S08]  /*1dec0*/  @!UP2 UMOV UR5, UR4 ;  /* 0x000000040005ac82 */ /* 0x000fd00008000000 */
[----:B-----5:R-:W-:Y:S01]  /*1ded0*/  @!P2 SHF.L.U32 R171, R36, 0x10, RZ ;  /* 0x0000001024aba819 */ /* 0x020fe200000006ff */
[----:B-1----:R-:W-:Y:S01]  /*1dee0*/  @!P2 IMAD.MOV.U32 R153, RZ, RZ, R178 ;  /* 0x000000ffff99a224 */ /* 0x002fe200078e00b2 */
        /* <DEDUP_REMOVED lines=12> */
[-C--:B------:R-:W-:Y:S01]  /*1dfb0*/  @!P3 MOV R153, R178.reuse ;  /* 0x000000b20099b202 */ /* 0x080fe20000000f00 */
[----:B------:R-:W-:Y:S01]  /*1dfc0*/  @!P3 IMAD.MOV.U32 R3, RZ, RZ, R190 ;  /* 0x000000ffff03b224 */ /* 0x000fe200078e00be */
[----:B------:R-:W-:Y:S01]  /*1dfd0*/  @P3 MOV R153, R178 ;  /* 0x000000b200993202 */ /* 0x000fe20000000f00 */
[----:B------:R-:W-:Y:S01]  /*1dfe0*/  @P3 IMAD.MOV.U32 R3, RZ, RZ, R194 ;  /* 0x000000ffff033224 */ /* 0x000fe200078e00c2 */
[----:B------:R-:W-:Y:S06]  /*1dff0*/  BRA `(.L_x_13875) ;  /* 0x0000000000ec7947 */ /* 0x000fec0003800000 */
.L_x_13876:
        /* <DEDUP_REMOVED lines=12> */
[----:B------:R-:W-:-:S05]  /*1e0c0*/  @P3 IMAD.MOV R152, RZ, RZ, R2 ;  /* 0x000000ffff983224 */ /* 0x000fca00078e0202 */
[----:B------:R-:W-:-:S07]  /*1e0d0*/  @!P4 MOV R2, R152 ;  /* 0x000000980002c202 */ /* 0x000fce0000000f00 */
.L_x_13877:
[----:B0-----:R-:W-:Y:S01]  /*1e0e0*/  LOP3.LUT R172, R2, UR5, R3, 0x96, !PT ;  /* 0x0000000502ac7c12 */ /* 0x001fe2000f8e9603 */
        /* <DEDUP_REMOVED lines=43> */
[----:B------:R-:W-:-:S07]  /*1e3a0*/  MOV R153, R152 ;  /* 0x0000009800997202 */ /* 0x000fce0000000f00 */
.L_x_13875:
        /* <DEDUP_REMOVED lines=10> */
[----:B------:R-:W-:-:S07]  /*1e450*/  FFMA.FTZ R171, R171, R56, R152 ;  /* 0x00000038abab7223 */ /* 0x000fce0000010098 */
.L_x_13874:
[----:B0-----:R-:W-:Y:S01]  /*1e460*/  @!P2 PRMT R172, R36, 0x7632, R172 ;  /* 0x0000763224aca816 */ /* 0x001fe200000000ac */
        /* <DEDUP_REMOVED lines=18> */
[----:B------:R-:W-:Y:S01]  /*1e590*/  @!P3 IMAD.MOV.U32 R4, RZ, RZ, R190 ;  /* 0x000000ffff04b224 */ /* 0x000fe200078e00be */
[----:B------:R-:W-:Y:S01]  /*1e5a0*/  @P3 MOV R4, R194 ;  /* 0x000000c200043202 */ /* 0x000fe20000000f00 */
[----:B------:R-:W-:Y:S06]  /*1e5b0*/  BRA `(.L_x_13879) ;  /* 0x0000000000e87947 */ /* 0x000fec0003800000 */
.L_x_13880:
        /* <DEDUP_REMOVED lines=14> */
.L_x_13881:
        /* <DEDUP_REMOVED lines=43> */
[----:B------:R-:W-:-:S07]  /*1e950*/  LOP3.LUT R190, R172, UR29, R155, 0x96, !PT ;  /* 0x0000001dacbe7c12 */ /* 0x000fce000f8e969b */
.L_x_13879:
[----:B------:R-:W-:Y:S01]  /*1e960*/  HFMA2 R155, -RZ, RZ, 0.1171875, 0 ;  /* 0x2f800000ff9b7431 */ /* 0x000fe200000001ff */
[----:B------:R-:W-:Y:S02]  /*1e970*/  PRMT R153, R40, 0x7632, R153 ;  /* 0x0000763228997816 */ /* 0x000fe40000000099 */
        /* <DEDUP_REMOVED lines=11> */
.L_x_13878:
[----:B------:R-:W-:Y:S01]  /*1ea30*/  F2FP.BF16.F32.PACK_AB R155, RZ, R172 ;  /* 0x000000acff9b723e */ /* 0x000fe200000010ff */
[----:B------:R-:W-:Y:S01]  /*1ea40*/  @!P2 IMAD.U32 R173, R37, 0x10000, RZ ;  /* 0x0001000025ada824 */ /* 0x000fe200078e00ff */
[----:B------:R-:W-:Y:S01]  /*1ea50*/  @!P2 MOV R182, R154 ;  /* 0x0000009a00b6a202 */ /* 0x000fe20000000f00 */
        /* <DEDUP_REMOVED lines=18> */
.L_x_13884:
        /* <DEDUP_REMOVED lines=14> */
.L_x_13885:
        /* <DEDUP_REMOVED lines=45> */
.L_x_13883:
        /* <DEDUP_REMOVED lines=11> */
.L_x_13882:
[----:B------:R-:W-:Y:S01]  /*1efe0*/  @!P2 PRMT R174, R37, 0x7632, R174 ;  /* 0x0000763225aea816 */ /* 0x000fe200000000ae */
[----:B------:R-:W-:Y:S01]  /*1eff0*/  @!P2 IMAD.MOV.U32 R154, RZ, RZ, R182 ;  /* 0x000000ffff9aa224 */ /* 0x000fe200078e00b6 */
[----:B------:R-:W-:Y:S01]  /*1f000*/  F2FP.BF16.F32.PACK_AB R153, RZ, R173 ;  /* 0x000000adff99723e */ /* 0x000fe200000010ff */
[----:B------:R-:W-:Y:S01]  /*1f010*/  @!UP2 UMOV UR4, UR5 ;  /* 0x000000050004ac82 */ /* 0x000fe20008000000 */
[----:B------:R-:W-:Y:S01]  /*1f020*/  @!P2 SHF.L.U32 R174, R174, 0x10, RZ ;  /* 0x00000010aeaea819 */ /* 0x000fe200000006ff */
        /* <DEDUP_REMOVED lines=17> */
.L_x_13888:
        /* <DEDUP_REMOVED lines=14> */
.L_x_13889:
[----:B------:R-:W-:Y:S01]  /*1f220*/  LOP3.LUT R174, R2, UR5, R175, 0x96, !PT ;  /* 0x0000000502ae7c12 */ /* 0x000fe2000f8e96af */
[----:B------:R-:W-:Y:S02]  /*1f230*/  IMAD.U32 R175, RZ, RZ, UR20 ;  /* 0x00000014ffaf7e24 */ /* 0x000fe4000f8e00ff */
[----:B------:R-:W-:-:S05]  /*1f240*/  IMAD.WIDE.U32 R176, R0, -0x326172a9, RZ ;  /* 0xcd9e8d5700b07825 */ /* 0x000fca00078e00ff */
        /* <DEDUP_REMOVED lines=42> */
.L_x_13887:
        /* <DEDUP_REMOVED lines=13> */
.L_x_13886:
        /* <DEDUP_REMOVED lines=21> */
.L_x_13892:
        /* <DEDUP_REMOVED lines=14> */
.L_x_13893:
        /* <DEDUP_REMOVED lines=45> */
.L_x_13891:
[----:B------:R-:W-:Y:S01]  /*1fac0*/  I2FP.F32.U32 R7, R7 ;  /* 0x0000000700077245 */ /* 0x000fe20000201000 */
[----:B------:R-:W-:-:S04]  /*1fad0*/  IMAD.MOV.U32 R154, RZ, RZ, 0x2f800000 ;  /* 0x2f800000ff9a7424 */ /* 0x000fc800078e00ff */
[----:B------:R-:W-:Y:S01]  /*1fae0*/  FFMA.FTZ R7, R7, R154, 1.1641532182693481445e-10 ;  /* 0x2f00000007077423 */ /* 0x000fe2000001009a */
[----:B------:R-:W-:-:S04]  /*1faf0*/  SHF.L.U32 R154, R42, 0x10, RZ ;  /* 0x000000102a9a7819 */ /* 0x000fc800000006ff */
[----:B------:R-:W-:Y:S01]  /*1fb00*/  FSETP.GTU.FTZ.AND P3, PT, R7, UR46, PT ;  /* 0x0000002e07007c0b */ /* 0x000fe2000bf7c000 */
[----:B------:R-:W-:-:S03]  /*1fb10*/  FMUL.FTZ R154, R154, UR15 ;  /* 0x0000000f9a9a7c20 */ /* 0x000fc60008410000 */
[----:B------:R-:W-:Y:S01]  /*1fb20*/  SEL R7, RZ, 0x1, P3 ;  /* 0x00000001ff077807 */ /* 0x000fe20001800000 */
[----:B------:R-:W-:-:S05]  /*1fb30*/  FMUL.FTZ R154, R154, UR14 ;  /* 0x0000000e9a9a7c20 */ /* 0x000fca0008410000 */
[----:B------:R-:W-:Y:S01]  /*1fb40*/  FSEL R175, R154, RZ, !P3 ;  /* 0x000000ff9aaf7208 */ /* 0x000fe20005800000 */
[----:B------:R-:W-:-:S04]  /*1fb50*/  IMAD.U32 R154, R38, 0x10000, RZ ;  /* 0x00010000269a7824 */ /* 0x000fc800078e00ff */
[----:B------:R-:W-:-:S07]  /*1fb60*/  FFMA.FTZ R175, R175, R52, R154 ;  /* 0x00000034afaf7223 */ /* 0x000fce000001009a */
.L_x_13890:
        /* <DEDUP_REMOVED lines=22> */
.L_x_13896:
        /* <DEDUP_REMOVED lines=14> */
.L_x_13897:
        /* <DEDUP_REMOVED lines=45> */
.L_x_13895:
        /* <DEDUP_REMOVED lines=13> */
.L_x_13894:
        /* <DEDUP_REMOVED lines=21> */
.L_x_13900:
        /* <DEDUP_REMOVED lines=14> */
.L_x_13901:
        /* <DEDUP_REMOVED lines=45> */
.L_x_13899:
        /* <DEDUP_REMOVED lines=11> */
.L_x_13898:
        /* <DEDUP_REMOVED lines=22> */
.L_x_13904:
        /* <DEDUP_REMOVED lines=14> */
.L_x_13905:
        /* <DEDUP_REMOVED lines=42> */
[----:B------:R-:W-:-:S04]  /*20be0*/  MOV R34, R191 ;  /* 0x000000bf00227202 */ /* 0x000fc80000000f00 */
[----:B------:R-:W-:-:S07]  /*20bf0*/  LOP3.LUT R190, R184, UR29, R183, 0x96, !PT ;  /* 0x0000001db8be7c12 */ /* 0x000fce000f8e96b7 */
.L_x_13903:
[----:B------:R-:W-:Y:S01]  /*20c00*/  PRMT R178, R43, 0x7632, R178 ;  /* 0x000076322bb27816 */ /* 0x000fe200000000b2 */
[----:B------:R-:W-:Y:S01]  /*20c10*/  IMAD.MOV.U32 R183, RZ, RZ, 0x2f800000 ;  /* 0x2f800000ffb77424 */ /* 0x000fe200078e00ff */
[----:B------:R-:W-:Y:S02]  /*20c20*/  I2FP.F32.U32 R34, R34 ;  /* 0x0000002200227245 */ /* 0x000fe40000201000 */
[----:B------:R-:W-:-:S03]  /*20c30*/  SHF.L.U32 R178, R178, 0x10, RZ ;  /* 0x00000010b2b27819 */ /* 0x000fc600000006ff */
[----:B------:R-:W-:Y:S02]  /*20c40*/  FFMA.FTZ R34, R34, R183, 1.1641532182693481445e-10 ;  /* 0x2f00000022227423 */ /* 0x000fe400000100b7 */
[----:B------:R-:W-:-:S03]  /*20c50*/  FMUL.FTZ R178, R178, UR15 ;  /* 0x0000000fb2b27c20 */ /* 0x000fc60008410000 */
[----:B------:R-:W-:Y:S01]  /*20c60*/  FSETP.GTU.FTZ.AND P2, PT, R34, UR46, PT ;  /* 0x0000002e22007c0b */ /* 0x000fe2000bf5c000 */
[----:B------:R-:W-:Y:S01]  /*20c70*/  FMUL.FTZ R178, R178, UR14 ;  /* 0x0000000eb2b27c20 */ /* 0x000fe20008410000 */
[----:B------:R-:W-:-:S04]  /*20c80*/  PRMT R34, R39, 0x7632, R34 ;  /* 0x0000763227227816 */ /* 0x000fc80000000022 */
[----:B------:R-:W-:Y:S01]  /*20c90*/  FSEL R178, R178, RZ, !P2 ;  /* 0x000000ffb2b27208 */ /* 0x000fe20005000000 */
[----:B------:R-:W-:Y:S01]  /*20ca0*/  IMAD.U32 R183, R34, 0x10000, RZ ;  /* 0x0001000022b77824 */ /* 0x000fe200078e00ff */
[----:B------:R-:W-:-:S03]  /*20cb0*/  SEL R34, RZ, 0x1, P2 ;  /* 0x00000001ff227807 */ /* 0x000fc60001000000 */
[----:B------:R-:W-:-:S07]  /*20cc0*/  FFMA.FTZ R178, R178, R55, R183 ;  /* 0x00000037b2b27223 */ /* 0x000fce00000100b7 */
.L_x_13902:
[----:B------:R-:W-:Y:S02]  /*20cd0*/  F2FP.BF16.F32.PACK_AB R183, RZ, R178 ;  /* 0x000000b2ffb7723e */ /* 0x000fe400000010ff */
[----:B------:R-:W-:Y:S02]  /*20ce0*/  PRMT R152, R152, 0x5410, R155 ;  /* 0x0000541098987816 */ /* 0x000fe4000000009b */
[----:B------:R-:W-:Y:S02]  /*20cf0*/  PRMT R154, R154, 0x5410, R186 ;  /* 0x000054109a9a7816 */ /* 0x000fe400000000ba */
[----:B------:R-:W-:Y:S02]  /*20d00*/  PRMT R153, R153, 0x5410, R179 ;  /* 0x0000541099997816 */ /* 0x000fe400000000b3 */
[----:B------:R-:W-:Y:S01]  /*20d10*/  PRMT R155, R187, 0x5410, R183 ;  /* 0x00005410bb9b7816 */ /* 0x000fe200000000b7 */
[----:B------:R-:W-:Y:S06]  /*20d20*/  BRA `(.L_x_13906) ;  /* 0x0000002800f07947 */ /* 0x000fec0003800000 */
.L_x_13873:
[----:B------:R-:W-:Y:S02]  /*20d30*/  HFMA2 R171, -RZ, RZ, 0, 0 ;  /* 0x00000000ffab7431 */ /* 0x000fe400000001ff */
[----:B------:R-:W-:Y:S01]  /*20d40*/  IMAD.MOV.U32 R182, RZ, RZ, R178 ;  /* 0x000000ffffb67224 */ /* 0x000fe200078e00b2 */
[----:B------:R-:W-:Y:S01]  /*20d50*/  UMOV UR5, UR4 ;  /* 0x0000000400057c82 */ /* 0x000fe20008000000 */
[----:B------:R-:W-:Y:S05]  /*20d60*/  BRA.U !UP0, `(.L_x_13907) ;  /* 0x0000000508547547 */ /* 0x000fea000b800000 */
        /* <DEDUP_REMOVED lines=16> */
.L_x_13909:
        /* <DEDUP_REMOVED lines=10> */
[----:B-1----:R-:W-:-:S04]  /*20f10*/  @!P3 IADD3 R152, PT, PT, R2, 0x1, RZ ;  /* 0x000000010298b810 */ /* 0x002fc80007ffe0ff */
[----:B------:R-:W-:-:S13]  /*20f20*/  ISETP.NE.AND P2, PT, R0, RZ, !P3 ;  /* 0x000000ff0000720c */ /* 0x000fda0005f45270 */
[----:B------:R-:W-:-:S05]  /*20f30*/  @P2 IMAD.MOV R152, RZ, RZ, R2 ;  /* 0x000000ffff982224 */ /* 0x000fca00078e0202 */
[----:B------:R-:W-:-:S07]  /*20f40*/  @!P3 MOV R2, R152 ;  /* 0x000000980002b202 */ /* 0x000fce0000000f00 */
.L_x_13910:
[----:B0-----:R-:W-:Y:S01]  /*20f50*/  LOP3.LUT R172, R2, UR5, R3, 0x96, !PT ;  /* 0x0000000502ac7c12 */ /* 0x001fe2000f8e9603 */
[----:B-1----:R-:W-:Y:S01]  /*20f60*/  IMAD.WIDE.U32 R152, R0, -0x326172a9, RZ ;  /* 0xcd9e8d5700987825 */ /* 0x002fe200078e00ff */
        /* <DEDUP_REMOVED lines=43> */
.L_x_13908:
[----:B-1----:R-:W-:Y:S01]  /*21220*/  HFMA2 R152, -RZ, RZ, 0.1171875, 0 ;  /* 0x2f800000ff987431 */ /* 0x002fe200000001ff */
        /* <DEDUP_REMOVED lines=9> */
.L_x_13907:
[----:B-1----:R-:W-:Y:S01]  /*212c0*/  F2FP.BF16.F32.PACK_AB R152, RZ, R171 ;  /* 0x000000abff98723e */ /* 0x002fe200000010ff */
[----:B------:R-:W-:Y:S01]  /*212d0*/  UMOV UR4, UR5 ;  /* 0x0000000500047c82 */ /* 0x000fe20008000000 */
[----:B0-----:R-:W-:Y:S01]  /*212e0*/  MOV R172, RZ ;  /* 0x000000ff00ac7202 */ /* 0x001fe20000000f00 */
        /* <DEDUP_REMOVED lines=14> */
.L_x_13913:
        /* <DEDUP_REMOVED lines=14> */
.L_x_13914:
[----:B------:R-:W-:Y:S01]  /*214b0*/  LOP3.LUT R154, R2, UR5, R153, 0x96, !PT ;  /* 0x00000005029a7c12 */ /* 0x000fe2000f8e9699 */
[----:B------:R-:W-:-:S04]  /*214c0*/  IMAD.WIDE.U32 R172, R0, -0x326172a9, RZ ;  /* 0xcd9e8d5700ac7825 */ /* 0x000fc800078e00ff */
[----:B------:R-:W-:Y:S02]  /*214d0*/  IMAD.U32 R153, RZ, RZ, UR20 ;  /* 0x00000014ff997e24 */ /* 0x000fe4000f8e00ff */
[----:B------:R-:W-:-:S03]  /*214e0*/  IMAD.WIDE.U32 R154, R154, -0x326172a9, RZ ;  /* 0xcd9e8d579a9a7825 */ /* 0x000fc600078e00ff */
[----:B------:R-:W-:Y:S02]  /*214f0*/  LOP3.LUT R174, R173, UR23, R153, 0x96, !PT ;  /* 0x00000017adae7c12 */ /* 0x000fe4000f8e9699 */
[----:B------:R-:W-:Y:S02]  /*21500*/  LOP3.LUT R172, R172, UR35, R155, 0x96, !PT ;  /* 0x00000023acac7c12 */ /* 0x000fe4000f8e969b */
[----:B------:R-:W-:Y:S01]  /*21510*/  MOV R153, UR33 ;  /* 0x0000002100997c02 */ /* 0x000fe20008000f00 */
[----:B------:R-:W-:-:S04]  /*21520*/  IMAD.WIDE.U32 R174, R174, -0x2daee0ad, RZ ;  /* 0xd2511f53aeae7825 */ /* 0x000fc800078e00ff */
        /* <DEDUP_REMOVED lines=37> */
.L_x_13912:
        /* <DEDUP_REMOVED lines=11> */
.L_x_13911:
        /* <DEDUP_REMOVED lines=17> */
.L_x_13917:
        /* <DEDUP_REMOVED lines=14> */
.L_x_13918:
        /* <DEDUP_REMOVED lines=45> */
.L_x_13916:
        /* <DEDUP_REMOVED lines=10> */
.L_x_13915:
        /* <DEDUP_REMOVED lines=17> */
.L_x_13921:
        /* <DEDUP_REMOVED lines=14> */
.L_x_13922:
        /* <DEDUP_REMOVED lines=45> */
.L_x_13920:
        /* <DEDUP_REMOVED lines=11> */
.L_x_13919:
        /* <DEDUP_REMOVED lines=17> */
.L_x_13925:
        /* <DEDUP_REMOVED lines=14> */
.L_x_13926:
[----:B------:R-:W-:Y:S01]  /*224f0*/  LOP3.LUT R176, R2, UR5, R7, 0x96, !PT ;  /* 0x0000000502b07c12 */ /* 0x000fe2000f8e9607 */
[----:B------:R-:W-:Y:S01]  /*22500*/  IMAD.U32 R7, RZ, RZ, UR20 ;  /* 0x00000014ff077e24 */ /* 0x000fe2000f8e00ff */
[----:B------:R-:W-:Y:S01]  /*22510*/  UMOV UR5, URZ ;  /* 0x000000ff00057c82 */ /* 0x000fe20008000000 */
[----:B------:R-:W-:-:S04]  /*22520*/  IMAD.WIDE.U32 R184, R0, -0x326172a9, RZ ;  /* 0xcd9e8d5700b87825 */ /* 0x000fc800078e00ff */
[----:B------:R-:W-:Y:S01]  /*22530*/  IMAD.WIDE.U32 R176, R176, -0x326172a9, RZ ;  /* 0xcd9e8d57b0b07825 */ /* 0x000fe200078e00ff */
[----:B------:R-:W-:Y:S02]  /*22540*/  LOP3.LUT R186, R185, UR23, R7, 0x96, !PT ;  /* 0x00000017b9ba7c12 */ /* 0x000fe4000f8e9607 */
[----:B------:R-:W-:Y:S02]  /*22550*/  MOV R7, UR33 ;  /* 0x0000002100077c02 */ /* 0x000fe40008000f00 */
        /* <DEDUP_REMOVED lines=38> */
.L_x_13924:
[----:B------:R-:W-:Y:S01]  /*227c0*/  HFMA2 R154, -RZ, RZ, 0.1171875, 0 ;  /* 0x2f800000ff9a7431 */ /* 0x000fe200000001ff */
[----:B------:R-:W-:-:S05]  /*227d0*/  I2FP.F32.U32 R7, R7 ;  /* 0x0000000700077245 */ /* 0x000fca0000201000 */
        /* <DEDUP_REMOVED lines=8> */
.L_x_13923:
        /* <DEDUP_REMOVED lines=17> */
.L_x_13929:
        /* <DEDUP_REMOVED lines=14> */
.L_x_13930:
        /* <DEDUP_REMOVED lines=45> */
.L_x_13928:
        /* <DEDUP_REMOVED lines=11> */
.L_x_13927:
        /* <DEDUP_REMOVED lines=17> */
.L_x_13933:
        /* <DEDUP_REMOVED lines=14> */
.L_x_13934:
        /* <DEDUP_REMOVED lines=45> */
.L_x_13932:
        /* <DEDUP_REMOVED lines=10> */
.L_x_13931:
        /* <DEDUP_REMOVED lines=17> */
.L_x_13937:
        /* <DEDUP_REMOVED lines=14> */
.L_x_13938:
        /* <DEDUP_REMOVED lines=45> */
.L_x_13936:
        /* <DEDUP_REMOVED lines=11> */
.L_x_13935:
[----:B------:R-:W-:Y:S02]  /*238a0*/  F2FP.BF16.F32.PACK_AB R184, RZ, R178 ;  /* 0x000000b2ffb8723e */ /* 0x000fe400000010ff */
[----:B------:R-:W-:Y:S02]  /*238b0*/  PRMT R152, R152, 0x5410, R155 ;  /* 0x0000541098987816 */ /* 0x000fe4000000009b */
[----:B------:R-:W-:Y:S02]  /*238c0*/  PRMT R154, R154, 0x5410, R183 ;  /* 0x000054109a9a7816 */ /* 0x000fe400000000b7 */
[----:B------:R-:W-:Y:S02]  /*238d0*/  PRMT R153, R153, 0x5410, R179 ;  /* 0x0000541099997816 */ /* 0x000fe400000000b3 */
[----:B------:R-:W-:-:S07]  /*238e0*/  PRMT R155, R191, 0x5410, R184 ;  /* 0x00005410bf9b7816 */ /* 0x000fce00000000b8 */
.L_x_13906:
[----:B------:R-:W-:Y:S01]  /*238f0*/  IADD3 R184, PT, PT, R180, 0x280, RZ ;  /* 0x00000280b4b87810 */ /* 0x000fe20007ffe0ff */
[----:B------:R-:W-:Y:S01]  /*23900*/  IMAD.MOV.U32 R185, RZ, RZ, 0x10 ;  /* 0x00000010ffb97424 */ /* 0x000fe200078e00ff */
[----:B------:R-:W0:Y:S03]  /*23910*/  @UP0 LDCU.64 UR50, c[0x0][0x390] ;  /* 0x00007200ff3207ac */ /* 0x000e260008000a00 */
[----:B------:R-:W-:-:S05]  /*23920*/  IMAD.WIDE.U32 R184, R184, R185, UR16 ;  /* 0x00000010b8b87e25 */ /* 0x000fca000f8e00b9 */
[----:B------:R1:W-:Y:S01]  /*23930*/  STG.E.128 desc[UR18][R184.64], R152 ;  /* 0x00000098b8007986 */ /* 0x0003e2000c101d12 */
[----:B------:R-:W-:Y:S05]  /*23940*/  BRA.U !UP0, `(.L_x_13939) ;  /* 0x0000000108547547 */ /* 0x000fea000b800000 */
[----:B-1----:R-:W-:Y:S01]  /*23950*/  SHF.L.U32 R152, R33, 0x10, RZ ;  /* 0x0000001021987819 */ /* 0x002fe200000006ff */
[----:B------:R-:W1:Y:S01]  /*23960*/  LDC.64 R186, c[0x0][0x3b0] ;  /* 0x0000ec00ffba7b82 */ /* 0x000e620000000a00 */
[----:B------:R-:W-:Y:S02]  /*23970*/  LOP3.LUT R154, R5, 0xff, RZ, 0xc0, !PT ;  /* 0x000000ff059a7812 */ /* 0x000fe400078ec0ff */
[----:B------:R-:W-:Y:S02]  /*23980*/  LOP3.LUT R153, R152, 0xff0000, RZ, 0xc0, !PT ;  /* 0x00ff000098997812 */ /* 0x000fe400078ec0ff */
[----:B------:R-:W-:Y:S01]  /*23990*/  LOP3.LUT R152, R34, 0xffff, RZ, 0xc0, !PT ;  /* 0x0000ffff22987812 */ /* 0x000fe200078ec0ff */
[----:B------:R-:W-:Y:S01]  /*239a0*/  IMAD.WIDE.U32 R154, R154, 0x10000, RZ ;  /* 0x000100009a9a7825 */ /* 0x000fe200078e00ff */
[----:B------:R-:W-:Y:S02]  /*239b0*/  LOP3.LUT R184, R4, 0xff, RZ, 0xc0, !PT ;  /* 0x000000ff04b87812 */ /* 0x000fe400078ec0ff */
[----:B------:R-:W-:-:S02]  /*239c0*/  PRMT R152, R153, 0x4210, R152 ;  /* 0x0000421099987816 */ /* 0x000fc40000000098 */
[----:B------:R-:W-:Y:S01]  /*239d0*/  PRMT R153, R8, 0x7104, RZ ;  /* 0x0000710408997816 */ /* 0x000fe200000000ff */
[----:B------:R-:W-:-:S03]  /*239e0*/  IMAD.WIDE.U32 R184, R184, 0x100, RZ ;  /* 0x00000100b8b87825 */ /* 0x000fc600078e00ff */
[----:B------:R-:W-:Y:S02]  /*239f0*/  LOP3.LUT R152, R152, 0xff00, R153, 0xf8, !PT ;  /* 0x0000ff0098987812 */ /* 0x000fe400078ef899 */
[----:B------:R-:W-:Y:S02]  /*23a00*/  LOP3.LUT R153, R6, 0xff, RZ, 0xc0, !PT ;  /* 0x000000ff06997812 */ /* 0x000fe400078ec0ff */
[----:B------:R-:W-:-:S03]  /*23a10*/  LOP3.LUT R179, R152, 0xff, R7, 0xf8, !PT ;  /* 0x000000ff98b37812 */ /* 0x000fc600078ef807 */
[----:B------:R-:W-:-:S05]  /*23a20*/  IMAD.WIDE.U32 R152, R153, 0x1000000, RZ ;  /* 0x0100000099987825 */ /* 0x000fca00078e00ff */
[----:B------:R-:W-:Y:S01]  /*23a30*/  LOP3.LUT R179, R155, R179, R153, 0xfe, !PT ;  /* 0x000000b39bb37212 */ /* 0x000fe200078efe99 */
[----:B------:R-:W-:Y:S01]  /*23a40*/  VIADD R155, R181, 0x280 ;  /* 0x00000280b59b7836 */ /* 0x000fe20000000000 */
[----:B------:R-:W-:Y:S02]  /*23a50*/  LOP3.LUT R152, R184, R152, R154, 0xfe, !PT ;  /* 0x00000098b8987212 */ /* 0x000fe400078efe9a */
[----:B------:R-:W-:Y:S01]  /*23a60*/  LOP3.LUT R153, R179, R185, RZ, 0xfc, !PT ;  /* 0x000000b9b3997212 */ /* 0x000fe200078efcff */
[----:B-1----:R-:W-:Y:S01]  /*23a70*/  IMAD.WIDE.U32 R154, R155, 0x8, R186 ;  /* 0x000000089b9a7825 */ /* 0x002fe200078e00ba */
[----:B------:R-:W-:-:S05]  /*23a80*/  LOP3.LUT R152, R152, 0xff, R3, 0xf8, !PT ;  /* 0x000000ff98987812 */ /* 0x000fca00078ef803 */
[----:B------:R2:W-:Y:S02]  /*23a90*/  STG.E.64 desc[UR18][R154.64], R152 ;  /* 0x000000989a007986 */ /* 0x0005e4000c101b12 */
.L_x_13939:
[----:B-12---:R-:W1:Y:S01]  /*23aa0*/  @P0 LDC.64 R152, c[0x0][0x3a0] ;  /* 0x0000e800ff980b82 */ /* 0x006e620000000a00 */
[----:B------:R-:W-:Y:S01]  /*23ab0*/  IADD3 R199, PT, PT, R181, 0x300, RZ ;  /* 0x00000300b5c77810 */ /* 0x000fe20007ffe0ff */
[----:B------:R-:W-:Y:S01]  /*23ac0*/  IMAD.MOV.U32 R154, RZ, RZ, 0x10 ;  /* 0x00000010ff9a7424 */ /* 0x000fe200078e00ff */
[----:B------:R-:W-:-:S03]  /*23ad0*/  IADD3 R197, PT, PT, R180, 0x300, RZ ;  /* 0x00000300b4c57810 */ /* 0x000fc60007ffe0ff */
[----:B0-----:R-:W-:-:S05]  /*23ae0*/  @P1 IMAD.WIDE.U32 R154, R199, R154, UR50 ;  /* 0x00000032c79a1e25 */ /* 0x001fca000f8e009a */
[----:B-----5:R0:W5:Y:S01]  /*23af0*/  @P1 LDG.E.128 R40, desc[UR18][R154.64] ;  /* 0x000000129a281981 */ /* 0x020162000c1e1d00 */
[----:B-1----:R-:W-:-:S05]  /*23b00*/  @P0 IMAD.WIDE.U32 R152, R197, 0x10, R152 ;  /* 0x00000010c5980825 */ /* 0x002fca00078e0098 */
        /* <DEDUP_REMOVED lines=24> */
.L_x_13943:
        /* <DEDUP_REMOVED lines=10> */
[----:B0-----:R-:W-:-:S03]  /*23d30*/  @!P2 VIADD R152, R2, 0x1 ;  /* 0x000000010298a836 */ /* 0x001fc60000000000 */
[----:B------:R-:W-:-:S13]  /*23d40*/  ISETP.NE.AND P1, PT, R0, RZ, !P2 ;  /* 0x000000ff0000720c */ /* 0x000fda0005725270 */
[----:B------:R-:W-:-:S05]  /*23d50*/  @P1 IADD3 R152, PT, PT, R2, RZ, RZ ;  /* 0x000000ff02981210 */ /* 0x000fca0007ffe0ff */
[----:B------:R-:W-:-:S07]  /*23d60*/  @!P2 IMAD.MOV.U32 R2, RZ, RZ, R152 ;  /* 0x000000ffff02a224 */ /* 0x000fce00078e0098 */
.L_x_13944:
[----:B0-----:R-:W-:Y:S01]  /*23d70*/  LOP3.LUT R152, R2, UR5, R3, 0x96, !PT ;  /* 0x0000000502987c12 */ /* 0x001fe2000f8e9603 */
        /* <DEDUP_REMOVED lines=44> */
.L_x_13942:
[----:B------:R-:W-:Y:S01]  /*24040*/  I2FP.F32.U32 R3, R3 ;  /* 0x0000000300037245 */ /* 0x000fe20000201000 */
[----:B0-----:R-:W-:Y:S02]  /*24050*/  IMAD.MOV.U32 R152, RZ, RZ, 0x2f800000 ;  /* 0x2f800000ff987424 */ /* 0x001fe400078e00ff */
[----:B------:R-:W-:Y:S02]  /*24060*/  IMAD.U32 R180, R36, 0x10000, RZ ;  /* 0x0001000024b47824 */ /* 0x000fe400078e00ff */
[----:B------:R-:W-:Y:S01]  /*24070*/  FFMA.FTZ R3, R3, R152, 1.1641532182693481445e-10 ;  /* 0x2f00000003037423 */ /* 0x000fe20000010098 */
[----:B------:R-:W-:-:S04]  /*24080*/  SHF.L.U32 R152, R40, 0x10, RZ ;  /* 0x0000001028987819 */ /* 0x000fc800000006ff */
[----:B------:R-:W-:Y:S01]  /*24090*/  FSETP.GTU.FTZ.AND P1, PT, R3, UR46, PT ;  /* 0x0000002e03007c0b */ /* 0x000fe2000bf3c000 */
[----:B------:R-:W-:-:S04]  /*240a0*/  FMUL.FTZ R152, R152, UR15 ;  /* 0x0000000f98987c20 */ /* 0x000fc80008410000 */
[----:B------:R-:W-:-:S05]  /*240b0*/  FMUL.FTZ R3, R152, UR14 ;  /* 0x0000000e98037c20 */ /* 0x000fca0008410000 */
[----:B------:R-:W-:-:S05]  /*240c0*/  FSEL R3, R3, RZ, !P1 ;  /* 0x000000ff03037208 */ /* 0x000fca0004800000 */
[----:B------:R-:W-:Y:S01]  /*240d0*/  FFMA.FTZ R180, R3, R48, R180 ;  /* 0x0000003003b47223 */ /* 0x000fe200000100b4 */
[----:B------:R-:W-:-:S07]  /*240e0*/  SEL R3, RZ, 0x1, P1 ;  /* 0x00000001ff037807 */ /* 0x000fce0000800000 */
.L_x_13941:
        /* <DEDUP_REMOVED lines=22> */
.L_x_13947:
[----:B------:R-:W-:Y:S01]  /*24250*/  UIADD3 UR47, UPT, UPT, UR47, 0x1, URZ ;  /* 0x000000012f2f7890 */ /* 0x000fe2000fffe0ff */
[----:B0-----:R-:W-:-:S03]  /*24260*/  MOV R153, UR21 ;  /* 0x0000001500997c02 */ /* 0x001fc60008000f00 */
        /* <DEDUP_REMOVED lines=12> */
.L_x_13948:
        /* <DEDUP_REMOVED lines=45> */
.L_x_13946:
[----:B0-----:R-:W-:Y:S01]  /*24600*/  HFMA2 R153, -RZ, RZ, 0.1171875, 0 ;  /* 0x2f800000ff997431 */ /* 0x001fe200000001ff */
        /* <DEDUP_REMOVED lines=12> */
.L_x_13945:
        /* <DEDUP_REMOVED lines=21> */
.L_x_13951:
        /* <DEDUP_REMOVED lines=14> */
.L_x_13952:
        /* <DEDUP_REMOVED lines=45> */
.L_x_13950:
        /* <DEDUP_REMOVED lines=11> */
.L_x_13949:
        /* <DEDUP_REMOVED lines=22> */
.L_x_13955:
        /* <DEDUP_REMOVED lines=14> */
.L_x_13956:
        /* <DEDUP_REMOVED lines=45> */
.L_x_13954:
        /* <DEDUP_REMOVED lines=13> */
.L_x_13953:
        /* <DEDUP_REMOVED lines=21> */
.L_x_13959:
        /* <DEDUP_REMOVED lines=14> */
.L_x_13960:
        /* <DEDUP_REMOVED lines=41> */
[----:B------:R-:W-:Y:S01]  /*25720*/  IMAD.WIDE.U32 R154, R7, -0x326172a9, RZ ;  /* 0xcd9e8d57079a7825 */ /* 0x000fe200078e00ff */
[----:B------:R-:W-:-:S04]  /*25730*/  MOV R7, R179 ;  /* 0x000000b300077202 */ /* 0x000fc80000000f00 */
[----:B------:R-:W-:Y:S02]  /*25740*/  LOP3.LUT R194, R184, UR30, R155, 0x96, !PT ;  /* 0x0000001eb8c27c12 */ /* 0x000fe4000f8e969b */
[----:B------:R-:W-:-:S07]  /*25750*/  MOV R198, R154 ;  /* 0x0000009a00c67202 */ /* 0x000fce0000000f00 */
.L_x_13958:
        /* <DEDUP_REMOVED lines=11> */
.L_x_13957:
        /* <DEDUP_REMOVED lines=22> */
.L_x_13963:
        /* <DEDUP_REMOVED lines=14> */
.L_x_13964:
[----:B------:R-:W-:Y:S01]  /*25a50*/  LOP3.LUT R154, R2, UR5, R153, 0x96, !PT ;  /* 0x00000005029a7c12 */ /* 0x000fe2000f8e9699 */
[----:B------:R-:W-:Y:S02]  /*25a60*/  IMAD.U32 R155, RZ, RZ, UR20 ;  /* 0x00000014ff9b7e24 */ /* 0x000fe4000f8e00ff */
[----:B------:R-:W-:-:S05]  /*25a70*/  IMAD.WIDE.U32 R152, R0, -0x326172a9, RZ ;  /* 0xcd9e8d5700987825 */ /* 0x000fca00078e00ff */
[----:B------:R-:W-:Y:S01]  /*25a80*/  LOP3.LUT R153, R153, UR23, R155, 0x96, !PT ;  /* 0x0000001799997c12 */ /* 0x000fe2000f8e969b */
[----:B------:R-:W-:-:S05]  /*25a90*/  IMAD.WIDE.U32 R154, R154, -0x326172a9, RZ ;  /* 0xcd9e8d579a9a7825 */ /* 0x000fca00078e00ff */
[----:B------:R-:W-:Y:S01]  /*25aa0*/  LOP3.LUT R186, R152, UR35, R155, 0x96, !PT ;  /* 0x0000002398ba7c12 */ /* 0x000fe2000f8e969b */
[----:B------:R-:W-:Y:S01]  /*25ab0*/  IMAD.WIDE.U32 R152, R153, -0x2daee0ad, RZ ;  /* 0xd2511f5399987825 */ /* 0x000fe200078e00ff */
[----:B------:R-:W-:-:S03]  /*25ac0*/  MOV R155, UR33 ;  /* 0x00000021009b7c02 */ /* 0x000fc60008000f00 */
[----:B------:R-:W-:Y:S01]  /*25ad0*/  IMAD.WIDE.U32 R186, R186, -0x2daee0ad, RZ ;  /* 0xd2511f53baba7825 */ /* 0x000fe200078e00ff */
[----:B------:R-:W-:Y:S01]  /*25ae0*/  LOP3.LUT R153, R155, UR4, R153, 0x96, !PT ;  /* 0x000000049b997c12 */ /* 0x000fe2000f8e9699 */
[----:B------:R-:W-:-:S03]  /*25af0*/  UMOV UR4, URZ ;  /* 0x000000ff00047c82 */ /* 0x000fc60008000000 */
        /* <DEDUP_REMOVED lines=32> */
[----:B------:R-:W-:Y:S02]  /*25d00*/  LOP3.LUT R194, R152, UR30, R155, 0x96, !PT ;  /* 0x0000001e98c27c12 */ /* 0x000fe4000f8e969b */
[----:B------:R-:W-:-:S07]  /*25d10*/  MOV R198, R154 ;  /* 0x0000009a00c67202 */ /* 0x000fce0000000f00 */
.L_x_13962:
        /* <DEDUP_REMOVED lines=13> */
.L_x_13961:
        /* <DEDUP_REMOVED lines=21> */
.L_x_13967:
        /* <DEDUP_REMOVED lines=14> */
.L_x_13968:
[----:B0-----:R-:W-:Y:S01]  /*26020*/  LOP3.LUT R154, R2, UR5, R33, 0x96, !PT ;  /* 0x00000005029a7c12 */ /* 0x001fe2000f8e9621 */
[----:B------:R-:W-:Y:S01]  /*26030*/  IMAD.WIDE.U32 R152, R0, -0x326172a9, RZ ;  /* 0xcd9e8d5700987825 */ /* 0x000fe200078e00ff */
[----:B------:R-:W-:Y:S01]  /*26040*/  MOV R33, UR20 ;  /* 0x0000001400217c02 */ /* 0x000fe20008000f00 */
[----:B------:R-:W-:Y:S02]  /*26050*/  UMOV UR5, URZ ;  /* 0x000000ff00057c82 */ /* 0x000fe40008000000 */
[----:B------:R-:W-:Y:S01]  /*26060*/  IMAD.WIDE.U32 R154, R154, -0x326172a9, RZ ;  /* 0xcd9e8d579a9a7825 */ /* 0x000fe200078e00ff */
[----:B------:R-:W-:-:S04]  /*26070*/  LOP3.LUT R153, R153, UR23, R33, 0x96, !PT ;  /* 0x0000001799997c12 */ /* 0x000fc8000f8e9621 */
[----:B------:R-:W-:Y:S01]  /*26080*/  LOP3.LUT R33, R152, UR35, R155, 0x96, !PT ;  /* 0x0000002398217c12 */ /* 0x000fe2000f8e969b */
[----:B------:R-:W-:-:S04]  /*26090*/  IMAD.WIDE.U32 R152, R153, -0x2daee0ad, RZ ;  /* 0xd2511f5399987825 */ /* 0x000fc800078e00ff */
[----:B------:R-:W-:Y:S02]  /*260a0*/  IMAD.U32 R155, RZ, RZ, UR33 ;  /* 0x00000021ff9b7e24 */ /* 0x000fe4000f8e00ff */
[----:B------:R-:W-:-:S03]  /*260b0*/  IMAD.WIDE.U32 R186, R33, -0x2daee0ad, RZ ;  /* 0xd2511f5321ba7825 */ /* 0x000fc600078e00ff */
[----:B------:R-:W-:Y:S02]  /*260c0*/  LOP3.LUT R153, R155, UR4, R153, 0x96, !PT ;  /* 0x000000049b997c12 */ /* 0x000fe4000f8e9699 */
[----:B------:R-:W-:-:S03]  /*260d0*/  LOP3.LUT R33, R152, UR40, R187, 0x96, !PT ;  /* 0x0000002898217c12 */ /* 0x000fc6000f8e96bb */
        /* <DEDUP_REMOVED lines=29> */
[----:B------:R-:W-:Y:S01]  /*262b0*/  IMAD.WIDE.U32 R154, R33, -0x326172a9, RZ ;  /* 0xcd9e8d57219a7825 */ /* 0x000fe200078e00ff */
[----:B------:R-:W-:-:S03]  /*262c0*/  MOV R33, R179 ;  /* 0x000000b300217202 */ /* 0x000fc60000000f00 */
[----:B------:R-:W-:Y:S01]  /*262d0*/  IMAD.MOV.U32 R198, RZ, RZ, R154 ;  /* 0x000000ffffc67224 */ /* 0x000fe200078e009a */
[----:B------:R-:W-:-:S07]  /*262e0*/  LOP3.LUT R194, R152, UR30, R155, 0x96, !PT ;  /* 0x0000001e98c27c12 */ /* 0x000fce000f8e969b */
.L_x_13966:
[----:B------:R-:W-:Y:S01]  /*262f0*/  I2FP.F32.U32 R33, R33 ;  /* 0x0000002100217245 */ /* 0x000fe20000201000 */
[----:B0-----:R-:W-:-:S04]  /*26300*/  IMAD.MOV.U32 R152, RZ, RZ, 0x2f800000 ;  /* 0x2f800000ff987424 */ /* 0x001fc800078e00ff */
        /* <DEDUP_REMOVED lines=8> */
[----:B------:R-:W-:-:S07]  /*26390*/  SEL R33, RZ, 0x1, P1 ;  /* 0x00000001ff217807 */ /* 0x000fce0000800000 */
.L_x_13965:
[----:B0-----:R-:W-:Y:S01]  /*263a0*/  @!P0 PRMT R152, R39, 0x7632, R152 ;  /* 0x0000763227988816 */ /* 0x001fe20000000098 */
        /* <DEDUP_REMOVED lines=21> */
.L_x_13971:
        /* <DEDUP_REMOVED lines=14> */
.L_x_13972:
        /* <DEDUP_REMOVED lines=45> */
.L_x_13970:
[----:B------:R-:W-:Y:S01]  /*268b0*/  HFMA2 R153, -RZ, RZ, 0.1171875, 0 ;  /* 0x2f800000ff997431 */ /* 0x000fe200000001ff */
[----:B------:R-:W-:Y:S02]  /*268c0*/  I2FP.F32.U32 R34, R34 ;  /* 0x0000002200227245 */ /* 0x000fe40000201000 */
[----:B------:R-:W-:-:S04]  /*268d0*/  PRMT R152, R39, 0x7632, R152 ;  /* 0x0000763227987816 */ /* 0x000fc80000000098 */
[----:B------:R-:W-:Y:S01]  /*268e0*/  SHF.L.U32 R152, R152, 0x10, RZ ;  /* 0x0000001098987819 */ /* 0x000fe200000006ff */
        /* <DEDUP_REMOVED lines=9> */
.L_x_13969:
[----:B------:R-:W-:Y:S02]  /*26980*/  F2FP.BF16.F32.PACK_AB R155, RZ, R214 ;  /* 0x000000d6ff9b723e */ /* 0x000fe400000010ff */
[----:B------:R-:W-:Y:S02]  /*26990*/  PRMT R154, R191, 0x5410, R188 ;  /* 0x00005410bf9a7816 */ /* 0x000fe400000000bc */
[----:B------:R-:W-:Y:S02]  /*269a0*/  PRMT R153, R193, 0x5410, R192 ;  /* 0x00005410c1997816 */ /* 0x000fe400000000c0 */
[----:B------:R-:W-:Y:S02]  /*269b0*/  PRMT R152, R196, 0x5410, R195 ;  /* 0x00005410c4987816 */ /* 0x000fe400000000c3 */
[----:B------:R-:W-:Y:S01]  /*269c0*/  PRMT R155, R213, 0x5410, R155 ;  /* 0x00005410d59b7816 */ /* 0x000fe2000000009b */
[----:B------:R-:W-:Y:S06]  /*269d0*/  BRA `(.L_x_13973) ;  /* 0x0000002800f07947 */ /* 0x000fec0003800000 */
.L_x_13940:
[----:B------:R-:W-:Y:S01]  /*269e0*/  IMAD.MOV.U32 R180, RZ, RZ, RZ ;  /* 0x000000ffffb47224 */ /* 0x000fe200078e00ff */
[----:B------:R-:W-:Y:S01]  /*269f0*/  MOV R179, R182 ;  /* 0x000000b600b37202 */ /* 0x000fe20000000f00 */
        /* <DEDUP_REMOVED lines=18> */
.L_x_13976:
        /* <DEDUP_REMOVED lines=14> */
.L_x_13977:
        /* <DEDUP_REMOVED lines=45> */
.L_x_13975:
[----:B------:R-:W-:Y:S01]  /*26ed0*/  I2FP.F32.U32 R3, R3 ;  /* 0x0000000300037245 */ /* 0x000fe20000201000 */
[----:B0-----:R-:W-:-:S04]  /*26ee0*/  IMAD.MOV.U32 R152, RZ, RZ, 0x2f800000 ;  /* 0x2f800000ff987424 */ /* 0x001fc800078e00ff */
[----:B------:R-:W-:Y:S01]  /*26ef0*/  FFMA.FTZ R3, R3, R152, 1.1641532182693481445e-10 ;  /* 0x2f00000003037423 */ /* 0x000fe20000010098 */
[----:B-----5:R-:W-:-:S04]  /*26f00*/  SHF.L.U32 R152, R40, 0x10, RZ ;  /* 0x0000001028987819 */ /* 0x020fc800000006ff */
[----:B------:R-:W-:Y:S01]  /*26f10*/  FSETP.GTU.FTZ.AND P0, PT, R3, UR46, PT ;  /* 0x0000002e03007c0b */ /* 0x000fe2000bf1c000 */
[----:B------:R-:W-:-:S03]  /*26f20*/  FMUL.FTZ R152, R152, UR15 ;  /* 0x0000000f98987c20 */ /* 0x000fc60008410000 */
[----:B------:R-:W-:Y:S01]  /*26f30*/  SEL R3, RZ, 0x1, P0 ;  /* 0x00000001ff037807 */ /* 0x000fe20000000000 */
[----:B------:R-:W-:-:S05]  /*26f40*/  FMUL.FTZ R152, R152, UR14 ;  /* 0x0000000e98987c20 */ /* 0x000fca0008410000 */
[----:B------:R-:W-:-:S05]  /*26f50*/  FSEL R153, R152, RZ, !P0 ;  /* 0x000000ff98997208 */ /* 0x000fca0004000000 */
[----:B------:R-:W-:-:S07]  /*26f60*/  FMUL.FTZ R180, R153, R48 ;  /* 0x0000003099b47220 */ /* 0x000fce0000410000 */
.L_x_13974:
        /* <DEDUP_REMOVED lines=17> */
.L_x_13980:
        /* <DEDUP_REMOVED lines=14> */
.L_x_13981:
        /* <DEDUP_REMOVED lines=45> */
.L_x_13979:
[----:B0----5:R-:W-:Y:S01]  /*27430*/  PRMT R152, R40, 0x7632, R152 ;  /* 0x0000763228987816 */ /* 0x021fe20000000098 */
        /* <DEDUP_REMOVED lines=10> */
.L_x_13978:
        /* <DEDUP_REMOVED lines=17> */
.L_x_13984:
        /* <DEDUP_REMOVED lines=14> */
.L_x_13985:
        /* <DEDUP_REMOVED lines=45> */
.L_x_13983:
        /* <DEDUP_REMOVED lines=10> */
.L_x_13982:
        /* <DEDUP_REMOVED lines=17> */
.L_x_13988:
        /* <DEDUP_REMOVED lines=14> */
.L_x_13989:
        /* <DEDUP_REMOVED lines=45> */
.L_x_13987:
        /* <DEDUP_REMOVED lines=11> */
.L_x_13986:
        /* <DEDUP_REMOVED lines=17> */
.L_x_13992:
        /* <DEDUP_REMOVED lines=14> */
.L_x_13993:
        /* <DEDUP_REMOVED lines=42> */
[----:B------:R-:W-:Y:S02]  /*28440*/  LOP3.LUT R194, R184, UR30, R155, 0x96, !PT ;  /* 0x0000001eb8c27c12 */ /* 0x000fe4000f8e969b */
[----:B------:R-:W-:Y:S02]  /*28450*/  MOV R198, R154 ;  /* 0x0000009a00c67202 */ /* 0x000fe40000000f00 */
[----:B------:R-:W-:-:S07]  /*28460*/  MOV R179, R152 ;  /* 0x0000009800b37202 */ /* 0x000fce0000000f00 */
.L_x_13991:
        /* <DEDUP_REMOVED lines=10> */
.L_x_13990:
        /* <DEDUP_REMOVED lines=17> */
.L_x_13996:
        /* <DEDUP_REMOVED lines=14> */
.L_x_13997:
[----:B------:R-:W-:Y:S01]  /*28700*/  LOP3.LUT R154, R2, UR5, R153, 0x96, !PT ;  /* 0x00000005029a7c12 */ /* 0x000fe2000f8e9699 */
[----:B------:R-:W-:Y:S01]  /*28710*/  IMAD.WIDE.U32 R152, R0, -0x326172a9, RZ ;  /* 0xcd9e8d5700987825 */ /* 0x000fe200078e00ff */
[----:B------:R-:W-:-:S04]  /*28720*/  MOV R155, UR20 ;  /* 0x00000014009b7c02 */ /* 0x000fc80008000f00 */
[----:B------:R-:W-:Y:S01]  /*28730*/  LOP3.LUT R153, R153, UR23, R155, 0x96, !PT ;  /* 0x0000001799997c12 */ /* 0x000fe2000f8e969b */
[----:B------:R-:W-:-:S05]  /*28740*/  IMAD.WIDE.U32 R154, R154, -0x326172a9, RZ ;  /* 0xcd9e8d579a9a7825 */ /* 0x000fca00078e00ff */
[----:B------:R-:W-:Y:S01]  /*28750*/  LOP3.LUT R186, R152, UR35, R155, 0x96, !PT ;  /* 0x0000002398ba7c12 */ /* 0x000fe2000f8e969b */
[----:B------:R-:W-:-:S04]  /*28760*/  IMAD.WIDE.U32 R152, R153, -0x2daee0ad, RZ ;  /* 0xd2511f5399987825 */ /* 0x000fc800078e00ff */
[----:B------:R-:W-:Y:S02]  /*28770*/  IMAD.U32 R155, RZ, RZ, UR33 ;  /* 0x00000021ff9b7e24 */ /* 0x000fe4000f8e00ff */
[----:B------:R-:W-:-:S03]  /*28780*/  IMAD.WIDE.U32 R186, R186, -0x2daee0ad, RZ ;  /* 0xd2511f53baba7825 */ /* 0x000fc600078e00ff */
[----:B------:R-:W-:Y:S01]  /*28790*/  LOP3.LUT R8, R155, UR4, R153, 0x96, !PT ;  /* 0x000000049b087c12 */ /* 0x000fe2000f8e9699 */
[----:B------:R-:W-:Y:S01]  /*287a0*/  UMOV UR4, URZ ;  /* 0x000000ff00047c82 */ /* 0x000fe20008000000 */
        /* <DEDUP_REMOVED lines=25> */
[----:B------:R-:W-:Y:S01]  /*28940*/  IMAD.WIDE.U32 R152, R8, -0x326172a9, RZ ;  /* 0xcd9e8d5708987825 */ /* 0x000fe200078e00ff */
[----:B------:R-:W-:-:S04]  /*28950*/  MOV R8, R179 ;  /* 0x000000b300087202 */ /* 0x000fc80000000f00 */
[----:B------:R-:W-:-:S05]  /*28960*/  LOP3.LUT R154, R154, UR28, R153, 0x96, !PT ;  /* 0x0000001c9a9a7c12 */ /* 0x000fca000f8e9699 */
[----:B------:R-:W-:-:S04]  /*28970*/  IMAD.WIDE.U32 R154, R154, -0x2daee0ad, RZ ;  /* 0xd2511f539a9a7825 */ /* 0x000fc800078e00ff */
[----:B------:R-:W-:Y:S01]  /*28980*/  IMAD.MOV.U32 R179, RZ, RZ, R154 ;  /* 0x000000ffffb37224 */ /* 0x000fe200078e009a */
[----:B------:R-:W-:Y:S01]  /*28990*/  LOP3.LUT R190, R186, UR29, R155, 0x96, !PT ;  /* 0x0000001dbabe7c12 */ /* 0x000fe2000f8e969b */
[----:B------:R-:W-:-:S05]  /*289a0*/  IMAD.WIDE.U32 R154, R185, -0x326172a9, RZ ;  /* 0xcd9e8d57b99a7825 */ /* 0x000fca00078e00ff */
[----:B------:R-:W-:Y:S02]  /*289b0*/  LOP3.LUT R194, R152, UR30, R155, 0x96, !PT ;  /* 0x0000001e98c27c12 */ /* 0x000fe4000f8e969b */
[----:B------:R-:W-:-:S07]  /*289c0*/  MOV R198, R154 ;  /* 0x0000009a00c67202 */ /* 0x000fce0000000f00 */
.L_x_13995:
        /* <DEDUP_REMOVED lines=11> */
.L_x_13994:
[----:B------:R-:W-:Y:S01]  /*28a80*/  F2FP.BF16.F32.PACK_AB R188, RZ, R185 ;  /* 0x000000b9ffbc723e */ /* 0x000fe200000010ff */
[----:B------:R-:W-:Y:S01]  /*28a90*/  IMAD.MOV.U32 R189, RZ, RZ, RZ ;  /* 0x000000ffffbd7224 */ /* 0x000fe200078e00ff */
[----:B------:R-:W-:Y:S01]  /*28aa0*/  UMOV UR5, UR4 ;  /* 0x0000000400057c82 */ /* 0x000fe20008000000 */
[----:B------:R-:W-:Y:S05]  /*28ab0*/  BRA.U !UP0, `(.L_x_13998) ;  /* 0x0000000508487547 */ /* 0x000fea000b800000 */
[----:B------:R-:W-:Y:S01]  /*28ac0*/  UISETP.NE.AND UP2, UPT, UR4, 0x1, UPT ;  /* 0x000000010400788c */ /* 0x000fe2000bf45270 */
[----:B0-----:R-:W-:Y:S01]  /*28ad0*/  MOV R154, R198 ;  /* 0x000000c6009a7202 */ /* 0x001fe20000000f00 */
        /* <DEDUP_REMOVED lines=11> */
.L_x_14000:
        /* <DEDUP_REMOVED lines=14> */
.L_x_14001:
[----:B------:R-:W-:Y:S01]  /*28c70*/  LOP3.LUT R152, R2, UR5, R33, 0x96, !PT ;  /* 0x0000000502987c12 */ /* 0x000fe2000f8e9621 */
        /* <DEDUP_REMOVED lines=44> */
.L_x_13999:
        /* <DEDUP_REMOVED lines=9> */
[----:B------:R-:W-:-:S07]  /*28fd0*/  FMUL.FTZ R189, R152, R46 ;  /* 0x0000002e98bd7220 */ /* 0x000fce0000410000 */
.L_x_13998:
        /* <DEDUP_REMOVED lines=17> */
.L_x_14004:
        /* <DEDUP_REMOVED lines=14> */
.L_x_14005:
[----:B------:R-:W-:Y:S01]  /*291d0*/  LOP3.LUT R152, R2, UR5, R153, 0x96, !PT ;  /* 0x0000000502987c12 */ /* 0x000fe2000f8e9699 */
[----:B------:R-:W-:Y:S01]  /*291e0*/  IMAD.WIDE.U32 R154, R0, -0x326172a9, RZ ;  /* 0xcd9e8d57009a7825 */ /* 0x000fe200078e00ff */
[----:B------:R-:W-:-:S03]  /*291f0*/  MOV R34, UR20 ;  /* 0x0000001400227c02 */ /* 0x000fc60008000f00 */
[----:B------:R-:W-:Y:S01]  /*29200*/  IMAD.WIDE.U32 R152, R152, -0x326172a9, RZ ;  /* 0xcd9e8d5798987825 */ /* 0x000fe200078e00ff */
[----:B------:R-:W-:-:S04]  /*29210*/  LOP3.LUT R34, R155, UR23, R34, 0x96, !PT ;  /* 0x000000179b227c12 */ /* 0x000fc8000f8e9622 */
        /* <DEDUP_REMOVED lines=38> */
[----:B------:R-:W-:Y:S02]  /*29480*/  LOP3.LUT R194, R186, UR30, R153, 0x96, !PT ;  /* 0x0000001ebac27c12 */ /* 0x000fe4000f8e9699 */
[----:B------:R-:W-:-:S07]  /*29490*/  MOV R198, R152 ;  /* 0x0000009800c67202 */ /* 0x000fce0000000f00 */
.L_x_14003:
[----:B------:R-:W-:Y:S01]  /*294a0*/  I2FP.F32.U32 R34, R34 ;  /* 0x0000002200227245 */ /* 0x000fe20000201000 */
[----:B0-----:R-:W-:-:S04]  /*294b0*/  IMAD.MOV.U32 R152, RZ, RZ, 0x2f800000 ;  /* 0x2f800000ff987424 */ /* 0x001fc800078e00ff */
        /* <DEDUP_REMOVED lines=9> */
.L_x_14002:
[----:B0-----:R-:W-:Y:S02]  /*29550*/  F2FP.BF16.F32.PACK_AB R155, RZ, R214 ;  /* 0x000000d6ff9b723e */ /* 0x001fe400000010ff */
[----:B------:R-:W-:Y:S02]  /*29560*/  PRMT R154, R191, 0x5410, R188 ;  /* 0x00005410bf9a7816 */ /* 0x000fe400000000bc */
[----:B------:R-:W-:Y:S02]  /*29570*/  PRMT R153, R193, 0x5410, R192 ;  /* 0x00005410c1997816 */ /* 0x000fe400000000c0 */
[----:B------:R-:W-:Y:S02]  /*29580*/  PRMT R152, R196, 0x5410, R195 ;  /* 0x00005410c4987816 */ /* 0x000fe400000000c3 */
[----:B------:R-:W-:-:S07]  /*29590*/  PRMT R155, R212, 0x5410, R155 ;  /* 0x00005410d49b7816 */ /* 0x000fce000000009b */
.L_x_13973:
[----:B------:R-:W-:-:S04]  /*295a0*/  IMAD.MOV.U32 R186, RZ, RZ, 0x10 ;  /* 0x00000010ffba7424 */ /* 0x000fc800078e00ff */
[----:B------:R-:W-:-:S05]  /*295b0*/  IMAD.WIDE.U32 R186, R197, R186, UR16 ;  /* 0x00000010c5ba7e25 */ /* 0x000fca000f8e00ba */
[----:B------:R0:W-:Y:S01]  /*295c0*/  STG.E.128 desc[UR18][R186.64], R152 ;  /* 0x00000098ba007986 */ /* 0x0001e2000c101d12 */
[----:B------:R-:W-:Y:S05]  /*295d0*/  BRA.U !UP0, `(.L_x_14006) ;  /* 0x0000000108507547 */ /* 0x000fea000b800000 */
[----:B0-----:R-:W-:Y:S02]  /*295e0*/  SHF.L.U32 R152, R33, 0x10, RZ ;  /* 0x0000001021987819 */ /* 0x001fe400000006ff */
        /* <DEDUP_REMOVED lines=19> */
.L_x_14006:
[----:B01----:R-:W-:Y:S01]  /*29720*/  FADD.FTZ R153, RZ, R35 ;  /* 0x00000023ff997221 */ /* 0x003fe20000010000 */
[----:B------:R-:W-:Y:S03]  /*29730*/  BSSY.RECONVERGENT B0, `(.L_x_14007) ;  /* 0x00000c9000007945 */ /* 0x000fe60003800200 */
        /* <DEDUP_REMOVED lines=200> */
.L_x_14008:
[----:B------:R-:W-:Y:S05]  /*2a3c0*/  BSYNC.RECONVERGENT B0 ;  /* 0x0000000000007941 */ /* 0x000fea0003800200 */
.L_x_14007:
[----:B------:R-:W-:Y:S01]  /*2a3d0*/  BAR.SYNC.DEFER_BLOCKING 0x0 ;  /* 0x0000000000007b1d */ /* 0x000fe20000010000 */
[----:B0-----:R-:W-:Y:S01]  /*2a3e0*/  IMAD.MOV.U32 R154, RZ, RZ, RZ ;  /* 0x000000ffff9a7224 */ /* 0x001fe200078e00ff */
[----:B------:R-:W-:-:S04]  /*2a3f0*/  CS2R R152, SRZ ;  /* 0x0000000000987805 */ /* 0x000fc8000001ff00 */
        /* <DEDUP_REMOVED lines=10> */
.L_x_14010:
[----:B------:R-:W-:Y:S05]  /*2a4a0*/  BSYNC.RECONVERGENT B0 ;  /* 0x0000000000007941 */ /* 0x000fea0003800200 */
.L_x_14009:
[----:B------:R-:W1:Y:S01]  /*2a4b0*/  SHFL.DOWN PT, R191, R154, 0x2, 0x1f ;  /* 0x08401f009abf7f89 */ /* 0x000e6200000e0000 */
[-C--:B------:R-:W-:Y:S01]  /*2a4c0*/  I2FP.F32.U32 R188, R154.reuse ;  /* 0x0000009a00bc7245 */ /* 0x080fe20000201000 */
[----:B------:R-:W-:Y:S01]  /*2a4d0*/  UISETP.GE.AND UP0, UPT, UR22, 0x1, UPT ;  /* 0x000000011600788c */ /* 0x000fe2000bf06270 */
[----:B------:R-:W-:Y:S01]  /*2a4e0*/  ISETP.NE.AND P0, PT, R186, RZ, PT ;  /* 0x000000ffba00720c */ /* 0x000fe20003f05270 */
[----:B0-----:R-:W0:Y:S01]  /*2a4f0*/  SHFL.DOWN PT, R187, R152, 0x2, 0x1f ;  /* 0x08401f0098bb7f89 */ /* 0x001e2200000e0000 */
[----:B------:R-:W-:Y:S02]  /*2a500*/  ISETP.NE.AND P1, PT, RZ, UR44, PT ;  /* 0x0000002cff007c0c */ /* 0x000fe4000bf25270 */
[----:B-1----:R-:W-:Y:S02]  /*2a510*/  IADD3 R154, PT, PT, R191, R154, RZ ;  /* 0x0000009abf9a7210 */ /* 0x002fe40007ffe0ff */
[----:B------:R-:W-:Y:S01]  /*2a520*/  I2FP.F32.S32 R191, R191 ;  /* 0x000000bf00bf7245 */ /* 0x000fe20000201400 */
[----:B0-----:R-:W-:-:S04]  /*2a530*/  FADD.FTZ R155, -R187, R152 ;  /* 0x00000098bb9b7221 */ /* 0x001fc80000010100 */
[----:B------:R-:W-:Y:S01]  /*2a540*/  FMUL.FTZ R187, R187, R191 ;  /* 0x000000bfbbbb7220 */ /* 0x000fe20000410000 */
[----:B------:R-:W-:-:S03]  /*2a550*/  FMUL.FTZ R155, R155, R155 ;  /* 0x0000009b9b9b7220 */ /* 0x000fc60000410000 */
[----:B------:R-:W-:Y:S01]  /*2a560*/  FFMA.FTZ R187, R188, R152, R187 ;  /* 0x00000098bcbb7223 */ /* 0x000fe200000100bb */
[----:B------:R-:W-:Y:S01]  /*2a570*/  FMUL.FTZ R155, R155, R188 ;  /* 0x000000bc9b9b7220 */ /* 0x000fe20000410000 */
[----:B------:R-:W0:Y:S03]  /*2a580*/  SHFL.DOWN PT, R152, R153, 0x2, 0x1f ;  /* 0x08401f0099987f89 */ /* 0x000e2600000e0000 */
        /* <DEDUP_REMOVED lines=10> */
[----:B-1----:R-:W-:-:S04]  /*2a630*/  FADD.FTZ R191, R155, -R187 ;  /* 0x800000bb9bbf7221 */ /* 0x002fc80000010000 */
[----:B------:R-:W-:Y:S01]  /*2a640*/  FMUL.FTZ R187, R187, R188 ;  /* 0x000000bcbbbb7220 */ /* 0x000fe20000410000 */
[----:B------:R-:W-:-:S03]  /*2a650*/  FMUL.FTZ R191, R191, R191 ;  /* 0x000000bfbfbf7220 */ /* 0x000fc60000410000 */
[C---:B------:R-:W-:Y:S01]  /*2a660*/  FFMA.FTZ R187, R152.reuse, R155, R187 ;  /* 0x0000009b98bb7223 */ /* 0x040fe200000100bb */
[----:B------:R-:W-:Y:S01]  /*2a670*/  I2FP.F32.S32 R155, R154 ;  /* 0x0000009a009b7245 */ /* 0x000fe20000201400 */
[----:B------:R-:W-:Y:S02]  /*2a680*/  FMUL.FTZ R191, R152, R191 ;  /* 0x000000bf98bf7220 */ /* 0x000fe40000410000 */
[----:B------:R-:W0:Y:S01]  /*2a690*/  SHFL.DOWN PT, R152, R153, 0x1, 0x1f ;  /* 0x08201f0099987f89 */ /* 0x000e2200000e0000 */
[----:B------:R1:W2:Y:S01]  /*2a6a0*/  MUFU.RCP R154, R155 ;  /* 0x0000009b009a7308 */ /* 0x0002a20000001000 */
[----:B------:R-:W-:Y:S01]  /*2a6b0*/  FMUL.FTZ R191, R191, R188 ;  /* 0x000000bcbfbf7220 */ /* 0x000fe20000410000 */
[----:B-1----:R-:W-:Y:S01]  /*2a6c0*/  MOV R155, UR48 ;  /* 0x00000030009b7c02 */ /* 0x002fe20008000f00 */
[----:B--2---:R-:W-:Y:S01]  /*2a6d0*/  FMUL.FTZ R187, R154, R187 ;  /* 0x000000bb9abb7220 */ /* 0x004fe20000410000 */
[----:B0-----:R-:W-:-:S05]  /*2a6e0*/  FADD.FTZ R193, R153, R152 ;  /* 0x0000009899c17221 */ /* 0x001fca0000010000 */
[----:B------:R-:W0:Y:S01]  /*2a6f0*/  SHFL.IDX PT, R187, R187, RZ, 0x1f ;  /* 0x00001fffbbbb7589 */ /* 0x000e2200000e0000 */
[----:B------:R-:W1:Y:S01]  /*2a700*/  LDC R152, c[0x0][0x448] ;  /* 0x00011200ff987b82 */ /* 0x000e620000000800 */
[----:B------:R-:W-:-:S06]  /*2a710*/  FFMA.FTZ R191, R154, R191, R193 ;  /* 0x000000bf9abf7223 */ /* 0x000fcc00000100c1 */
[----:B------:R-:W1:Y:S01]  /*2a720*/  SHFL.IDX PT, R191, R191, RZ, 0x1f ;  /* 0x00001fffbfbf7589 */ /* 0x000e6200000e0000 */
[----:B0-----:R-:W-:-:S05]  /*2a730*/  FMUL.FTZ R154, R187, R187 ;  /* 0x000000bbbb9a7220 */ /* 0x001fca0000410000 */
[----:B------:R-:W-:Y:S01]  /*2a740*/  FSEL R153, R154, RZ, P1 ;  /* 0x000000ff9a997208 */ /* 0x000fe20000800000 */
[----:B-1----:R-:W-:-:S04]  /*2a750*/  FFMA.FTZ R152, R191, UR43, R152 ;  /* 0x0000002bbf987c23 */ /* 0x002fc80008010098 */
[----:B------:R-:W-:Y:S02]  /*2a760*/  FADD.FTZ R154, R152, R153 ;  /* 0x00000099989a7221 */ /* 0x000fe40000010000 */
[----:B------:R-:W0:Y:S04]  /*2a770*/  @!P0 LDC.64 R152, c[0x0][0x3c0] ;  /* 0x0000f000ff988b82 */ /* 0x000e280000000a00 */
[----:B------:R-:W1:Y:S02]  /*2a780*/  MUFU.RSQ R154, R154 ;  /* 0x0000009a009a7308 */ /* 0x000e640000001400 */
[----:B-1----:R-:W-:Y:S01]  /*2a790*/  R2UR UR24, R154 ;  /* 0x000000009a1872ca */ /* 0x002fe200000e0000 */
[----:B0-----:R-:W-:-:S05]  /*2a7a0*/  @!P0 IMAD.WIDE R152, R155, 0x4, R152 ;  /* 0x000000049b988825 */ /* 0x001fca00078e0298 */
[----:B------:R0:W-:Y:S02]  /*2a7b0*/  @!P0 STG.E desc[UR18][R152.64], R187 ;  /* 0x000000bb98008986 */ /* 0x0001e4000c101912 */
[----:B0-----:R-:W0:Y:S02]  /*2a7c0*/  @!P0 LDC.64 R152, c[0x0][0x3c8] ;  /* 0x0000f200ff988b82 */ /* 0x001e240000000a00 */
[----:B0-----:R-:W-:-:S04]  /*2a7d0*/  @!P0 IMAD.WIDE R152, R155, 0x4, R152 ;  /* 0x000000049b988825 */ /* 0x001fc800078e0298 */
[----:B------:R-:W-:-:S05]  /*2a7e0*/  IMAD.U32 R155, RZ, RZ, UR24 ;  /* 0x00000018ff9b7e24 */ /* 0x000fca000f8e00ff */
[----:B------:R0:W-:Y:S01]  /*2a7f0*/  @!P0 STG.E desc[UR18][R152.64], R155 ;  /* 0x0000009b98008986 */ /* 0x0001e2000c101912 */
[----:B------:R-:W-:Y:S05]  /*2a800*/  BRA.U !UP0, `(.L_x_14011) ;  /* 0x0000000d08b07547 */ /* 0x000fea000b800000 */
[----:B------:R-:W0:Y:S04]  /*2a810*/  LDL R215, [R1+0x18] ;  /* 0x0000180001d77983 */ /* 0x000e280000100800 */
[----:B------:R-:W2:Y:S04]  /*2a820*/  LDL R213, [R1+0x1c] ;  /* 0x00001c0001d57983 */ /* 0x000ea80000100800 */
[----:B------:R-:W3:Y:S01]  /*2a830*/  LDL R212, [R1+0x10] ;  /* 0x0000100001d47983 */ /* 0x000ee20000100800 */
[----:B------:R-:W-:-:S03]  /*2a840*/  FSEL R187, R187, RZ, !P1 ;  /* 0x000000ffbbbb7208 */ /* 0x000fc60004800000 */
[----:B------:R-:W4:Y:S02]  /*2a850*/  LDL R199, [R1+0x14] ;  /* 0x0000140001c77983 */ /* 0x000f240000100800 */
[C---:B------:R-:W-:Y:S01]  /*2a860*/  FADD.FTZ R161, -R187.reuse, R161 ;  /* 0x000000a1bba17221 */ /* 0x040fe20000010100 */
[----:B------:R-:W-:Y:S01]  /*2a870*/  FADD.FTZ R162, -R187, R162 ;  /* 0x000000a2bba27221 */ /* 0x000fe20000010100 */
[----:B------:R-:W4:Y:S02]  /*2a880*/  LDL R197, [R1+0x20] ;  /* 0x0000200001c57983 */ /* 0x000f240000100800 */
[----:B------:R-:W-:Y:S01]  /*2a890*/  FMUL.FTZ R161, R161, UR24 ;  /* 0x00000018a1a17c20 */ /* 0x000fe20008410000 */
[----:B------:R-:W-:Y:S01]  /*2a8a0*/  FMUL.FTZ R162, R162, UR24 ;  /* 0x00000018a2a27c20 */ /* 0x000fe20008410000 */
[----:B------:R-:W-:Y:S01]  /*2a8b0*/  FADD.FTZ R159, -R187, R159 ;  /* 0x0000009fbb9f7221 */ /* 0x000fe20000010100 */
[----:B------:R-:W4:Y:S03]  /*2a8c0*/  LDL R188, [R1+0x8] ;  /* 0x0000080001bc7983 */ /* 0x000f260000100800 */
[----:B------:R-:W-:Y:S01]  /*2a8d0*/  FMUL.FTZ R159, R159, UR24 ;  /* 0x000000189f9f7c20 */ /* 0x000fe20008410000 */
[----:B------:R-:W4:Y:S04]  /*2a8e0*/  LDL R196, [R1+0x28] ;  /* 0x0000280001c47983 */ /* 0x000f280000100800 */
[----:B------:R-:W4:Y:S04]  /*2a8f0*/  LDL R192, [R1+0x24] ;  /* 0x0000240001c07983 */ /* 0x000f280000100800 */
[----:B------:R-:W4:Y:S04]  /*2a900*/  LDL R195, [R1+0x2c] ;  /* 0x00002c0001c37983 */ /* 0x000f280000100800 */
[----:B------:R-:W4:Y:S01]  /*2a910*/  LDL R191, [R1] ;  /* 0x0000000001bf7983 */ /* 0x000f220000100800 */
[----:B0-----:R-:W-:Y:S01]  /*2a920*/  FFMA.FTZ R155, R161, R215, R146 ;  /* 0x000000d7a19b7223 */ /* 0x001fe20000010092 */
[----:B--2---:R-:W-:-:S05]  /*2a930*/  FFMA.FTZ R162, R162, R213, R147 ;  /* 0x000000d5a2a27223 */ /* 0x004fca0000010093 */
[----:B------:R-:W-:Y:S02]  /*2a940*/  F2FP.BF16.F32.PACK_AB R155, R162, R155 ;  /* 0x0000009ba29b723e */ /* 0x000fe400000010ff */
[----:B------:R-:W2:Y:S01]  /*2a950*/  LDL R162, [R1+0xc] ;  /* 0x00000c0001a27983 */ /* 0x000ea20000100800 */
[----:B---3--:R-:W-:-:S03]  /*2a960*/  FFMA.FTZ R154, R159, R212, R144 ;  /* 0x000000d49f9a7223 */ /* 0x008fc60000010090 */
[----:B------:R-:W3:Y:S01]  /*2a970*/  LDL R159, [R1+0x4] ;  /* 0x00000400019f7983 */ /* 0x000ee20000100800 */
[----:B------:R-:W-:Y:S01]  /*2a980*/  FADD.FTZ R160, -R187, R160 ;  /* 0x000000a0bba07221 */ /* 0x000fe20000010100 */
[----:B------:R-:W-:-:S03]  /*2a990*/  UIADD3 UR22, UPT, UPT, UR22, -0x1, URZ ;  /* 0xffffffff16167890 */ /* 0x000fc6000fffe0ff */
[----:B------:R-:W-:Y:S01]  /*2a9a0*/  FMUL.FTZ R160, R160, UR24 ;  /* 0x00000018a0a07c20 */ /* 0x000fe20008410000 */
[----:B------:R-:W-:-:S03]  /*2a9b0*/  UIMAD UR22, UR22, UR45, URZ ;  /* 0x0000002d161672a4 */ /* 0x000fc6000f8e02ff */
[----:B----4-:R-:W-:Y:S02]  /*2a9c0*/  FFMA.FTZ R153, R160, R199, R145 ;  /* 0x000000c7a0997223 */ /* 0x010fe40000010091 */
[----:B------:R-:W0:Y:S01]  /*2a9d0*/  LDC.64 R160, c[0x0][0x428] ;  /* 0x00010a00ffa07b82 */ /* 0x000e220000000a00 */
[----:B------:R-:W-:Y:S01]  /*2a9e0*/  USHF.R.S32.HI UR5, URZ, 0x1f, UR22 ;  /* 0x0000001fff057899 */ /* 0x000fe20008011416 */
[C---:B------:R-:W-:Y:S01]  /*2a9f0*/  FADD.FTZ R35, -R187.reuse, R35 ;  /* 0x00000023bb237221 */ /* 0x040fe20000010100 */
[C---:B------:R-:W-:Y:S01]  /*2aa00*/  FADD.FTZ R21, -R187.reuse, R21 ;  /* 0x00000015bb157221 */ /* 0x040fe20000010100 */
[----:B------:R-:W-:Y:S01]  /*2aa10*/  FADD.FTZ R22, -R187, R22 ;  /* 0x00000016bb167221 */ /* 0x000fe20000010100 */
[----:B------:R-:W-:Y:S01]  /*2aa20*/  ULEA.HI UR5, UR5, UR22, URZ, 0x3 ;  /* 0x0000001605057291 */ /* 0x000fe2000f8f18ff */
[----:B------:R-:W-:Y:S01]  /*2aa30*/  FMUL.FTZ R35, R35, UR24 ;  /* 0x0000001823237c20 */ /* 0x000fe20008410000 */
[C---:B------:R-:W-:Y:S01]  /*2aa40*/  FADD.FTZ R19, -R187.reuse, R19 ;  /* 0x00000013bb137221 */ /* 0x040fe20000010100 */
[C---:B------:R-:W-:Y:S01]  /*2aa50*/  FADD.FTZ R20, -R187.reuse, R20 ;  /* 0x00000014bb147221 */ /* 0x040fe20000010100 */
[C---:B------:R-:W-:Y:S01]  /*2aa60*/  FADD.FTZ R157, -R187.reuse, R157 ;  /* 0x0000009dbb9d7221 */ /* 0x040fe20000010100 */
[----:B------:R-:W-:Y:S01]  /*2aa70*/  FADD.FTZ R156, -R187, R156 ;  /* 0x0000009cbb9c7221 */ /* 0x000fe20000010100 */
[----:B------:R-:W-:Y:S01]  /*2aa80*/  FMUL.FTZ R21, R21, UR24 ;  /* 0x0000001815157c20 */ /* 0x000fe20008410000 */
[----:B------:R-:W-:Y:S01]  /*2aa90*/  FMUL.FTZ R22, R22, UR24 ;  /* 0x0000001816167c20 */ /* 0x000fe20008410000 */
[----:B------:R-:W-:Y:S01]  /*2aaa0*/  FADD.FTZ R158, -R187, R158 ;  /* 0x0000009ebb9e7221 */ /* 0x000fe20000010100 */
[----:B------:R-:W-:Y:S01]  /*2aab0*/  FFMA.FTZ R152, R35, R197, R148 ;  /* 0x000000c523987223 */ /* 0x000fe20000010094 */
[C---:B------:R-:W-:Y:S01]  /*2aac0*/  FADD.FTZ R17, -R187.reuse, R17 ;  /* 0x00000011bb117221 */ /* 0x040fe20000010100 */
[----:B------:R-:W-:Y:S01]  /*2aad0*/  FADD.FTZ R18, -R187, R18 ;  /* 0x00000012bb127221 */ /* 0x000fe20000010100 */
[----:B------:R-:W-:Y:S01]  /*2aae0*/  FMUL.FTZ R19, R19, UR24 ;  /* 0x0000001813137c20 */ /* 0x000fe20008410000 */
[----:B------:R-:W-:Y:S01]  /*2aaf0*/  FMUL.FTZ R20, R20, UR24 ;  /* 0x0000001814147c20 */ /* 0x000fe20008410000 */
[----:B------:R-:W-:Y:S01]  /*2ab00*/  MOV R35, UR5 ;  /* 0x0000000500237c02 */ /* 0x000fe20008000f00 */
[C---:B------:R-:W-:Y:S01]  /*2ab10*/  FADD.FTZ R23, -R187.reuse, R23 ;  /* 0x00000017bb177221 */ /* 0x040fe20000010100 */
[----:B------:R-:W-:Y:S01]  /*2ab20*/  FADD.FTZ R24, -R187, R24 ;  /* 0x00000018bb187221 */ /* 0x000fe20000010100 */
[----:B------:R-:W-:Y:S01]  /*2ab30*/  FMUL.FTZ R157, R157, UR24 ;  /* 0x000000189d9d7c20 */ /* 0x000fe20008410000 */
[----:B------:R-:W-:Y:S01]  /*2ab40*/  FMUL.FTZ R156, R156, UR24 ;  /* 0x000000189c9c7c20 */ /* 0x000fe20008410000 */
[----:B------:R-:W-:Y:S01]  /*2ab50*/  FFMA.FTZ R21, R21, R248, R136 ;  /* 0x000000f815157223 */ /* 0x000fe20000010088 */
[----:B------:R-:W-:Y:S01]  /*2ab60*/  FFMA.FTZ R22, R22, R249, R137 ;  /* 0x000000f916167223 */ /* 0x000fe20000010089 */
[----:B------:R-:W-:Y:S01]  /*2ab70*/  FMUL.FTZ R158, R158, UR24 ;  /* 0x000000189e9e7c20 */ /* 0x000fe20008410000 */
[----:B------:R-:W-:Y:S01]  /*2ab80*/  FMUL.FTZ R17, R17, UR24 ;  /* 0x0000001811117c20 */ /* 0x000fe20008410000 */
[----:B------:R-:W-:Y:S01]  /*2ab90*/  FMUL.FTZ R18, R18, UR24 ;  /* 0x0000001812127c20 */ /* 0x000fe20008410000 */
[----:B------:R-:W-:Y:S01]  /*2aba0*/  FFMA.FTZ R19, R19, R188, R142 ;  /* 0x000000bc13137223 */ /* 0x000fe2000001008e */
[----:B------:R-:W-:Y:S01]  /*2abb0*/  F2FP.BF16.F32.PACK_AB R154, R153, R154 ;  /* 0x0000009a999a723e */ /* 0x000fe200000010ff */
[----:B------:R-:W-:Y:S01]  /*2abc0*/  FMUL.FTZ R23, R23, UR24 ;  /* 0x0000001817177c20 */ /* 0x000fe20008410000 */
[----:B------:R-:W-:Y:S01]  /*2abd0*/  LEA.HI.SX32 R35, R35, R186, 0x1d ;  /* 0x000000ba23237211 */ /* 0x000fe200078feaff */
[----:B------:R-:W-:Y:S01]  /*2abe0*/  FMUL.FTZ R24, R24, UR24 ;  /* 0x0000001818187c20 */ /* 0x000fe20008410000 */
[----:B------:R-:W-:Y:S01]  /*2abf0*/  FFMA.FTZ R153, R157, R196, R150 ;  /* 0x000000c49d997223 */ /* 0x000fe20000010096 */
[----:B------:R-:W-:Y:S01]  /*2ac00*/  FFMA.FTZ R157, R156, R192, R149 ;  /* 0x000000c09c9d7223 */ /* 0x000fe20000010095 */
[----:B------:R-:W-:Y:S01]  /*2ac10*/  FFMA.FTZ R158, R158, R195, R151 ;  /* 0x000000c39e9e7223 */ /* 0x000fe20000010097 */
[----:B------:R-:W-:Y:S01]  /*2ac20*/  FFMA.FTZ R17, R17, R191, R140 ;  /* 0x000000bf11117223 */ /* 0x000fe2000001008c */
[----:B------:R-:W-:Y:S01]  /*2ac30*/  F2FP.BF16.F32.PACK_AB R22, R22, R21 ;  /* 0x000000151616723e */ /* 0x000fe200000010ff */
[----:B------:R-:W-:Y:S01]  /*2ac40*/  FFMA.FTZ R23, R23, R250, R138 ;  /* 0x000000fa17177223 */ /* 0x000fe2000001008a */
[----:B------:R-:W-:Y:S01]  /*2ac50*/  FFMA.FTZ R24, R24, R251, R139 ;  /* 0x000000fb18187223 */ /* 0x000fe2000001008b */
[C---:B------:R-:W-:Y:S01]  /*2ac60*/  FADD.FTZ R13, -R187.reuse, R13 ;  /* 0x0000000dbb0d7221 */ /* 0x040fe20000010100 */
[C---:B------:R-:W-:Y:S01]  /*2ac70*/  FADD.FTZ R14, -R187.reuse, R14 ;  /* 0x0000000ebb0e7221 */ /* 0x040fe20000010100 */
[C---:B------:R-:W-:Y:S01]  /*2ac80*/  FADD.FTZ R11, -R187.reuse, R11 ;  /* 0x0000000bbb0b7221 */ /* 0x040fe20000010100 */
[C---:B------:R-:W-:Y:S01]  /*2ac90*/  FADD.FTZ R12, -R187.reuse, R12 ;  /* 0x0000000cbb0c7221 */ /* 0x040fe20000010100 */
[C---:B------:R-:W-:Y:S01]  /*2aca0*/  FADD.FTZ R9, -R187.reuse, R9 ;  /* 0x00000009bb097221 */ /* 0x040fe20000010100 */
[----:B------:R-:W-:Y:S01]  /*2acb0*/  FADD.FTZ R10, -R187, R10 ;  /* 0x0000000abb0a7221 */ /* 0x000fe20000010100 */
[----:B------:R-:W-:Y:S01]  /*2acc0*/  F2FP.BF16.F32.PACK_AB R152, R157, R152 ;  /* 0x000000989d98723e */ /* 0x000fe200000010ff */
[----:B0-----:R-:W-:Y:S01]  /*2acd0*/  IMAD.WIDE.U32 R156, R35, 0x10, R160 ;  /* 0x00000010239c7825 */ /* 0x001fe200078e00a0 */
[----:B------:R-:W-:-:S03]  /*2ace0*/  F2FP.BF16.F32.PACK_AB R153, R158, R153 ;  /* 0x000000999e99723e */ /* 0x000fc600000010ff */
[----:B------:R-:W-:Y:S01]  /*2acf0*/  FMUL.FTZ R13, R13, UR24 ;  /* 0x000000180d0d7c20 */ /* 0x000fe20008410000 */
[----:B------:R-:W-:Y:S01]  /*2ad00*/  FMUL.FTZ R14, R14, UR24 ;  /* 0x000000180e0e7c20 */ /* 0x000fe20008410000 */
[----:B------:R-:W-:Y:S01]  /*2ad10*/  F2FP.BF16.F32.PACK_AB R23, R24, R23 ;  /* 0x000000171817723e */ /* 0x000fe200000010ff */
[----:B------:R-:W-:Y:S01]  /*2ad20*/  FMUL.FTZ R11, R11, UR24 ;  /* 0x000000180b0b7c20 */ /* 0x000fe20008410000 */
[----:B------:R-:W-:Y:S01]  /*2ad30*/  FMUL.FTZ R12, R12, UR24 ;  /* 0x000000180c0c7c20 */ /* 0x000fe20008410000 */
[----:B------:R-:W-:Y:S01]  /*2ad40*/  FMUL.FTZ R9, R9, UR24 ;  /* 0x0000001809097c20 */ /* 0x000fe20008410000 */
[----:B------:R-:W-:Y:S01]  /*2ad50*/  FMUL.FTZ R10, R10, UR24 ;  /* 0x000000180a0a7c20 */ /* 0x000fe20008410000 */
[----:B------:R-:W-:Y:S01]  /*2ad60*/  FFMA.FTZ R13, R13, R240, R128 ;  /* 0x000000f00d0d7223 */ /* 0x000fe20000010080 */
[----:B------:R-:W-:Y:S01]  /*2ad70*/  FFMA.FTZ R14, R14, R241, R129 ;  /* 0x000000f10e0e7223 */ /* 0x000fe20000010081 */
[----:B------:R0:W-:Y:S01]  /*2ad80*/  STG.E.128 desc[UR18][R156.64], R152 ;  /* 0x000000989c007986 */ /* 0x0001e2000c101d12 */
[----:B------:R-:W-:Y:S01]  /*2ad90*/  FFMA.FTZ R11, R11, R246, R134 ;  /* 0x000000f60b0b7223 */ /* 0x000fe20000010086 */
[----:B------:R-:W-:Y:S01]  /*2ada0*/  FFMA.FTZ R12, R12, R247, R135 ;  /* 0x000000f70c0c7223 */ /* 0x000fe20000010087 */
[----:B------:R-:W-:Y:S01]  /*2adb0*/  FFMA.FTZ R9, R9, R244, R132 ;  /* 0x000000f409097223 */ /* 0x000fe20000010084 */
[----:B------:R-:W-:Y:S01]  /*2adc0*/  FFMA.FTZ R10, R10, R245, R133 ;  /* 0x000000f50a0a7223 */ /* 0x000fe20000010085 */
[----:B------:R-:W-:-:S02]  /*2add0*/  F2FP.BF16.F32.PACK_AB R14, R14, R13 ;  /* 0x0000000d0e0e723e */ /* 0x000fc400000010ff */
[----:B------:R-:W-:Y:S02]  /*2ade0*/  F2FP.BF16.F32.PACK_AB R13, R12, R11 ;  /* 0x0000000b0c0d723e */ /* 0x000fe400000010ff */
[----:B------:R-:W-:Y:S01]  /*2adf0*/  F2FP.BF16.F32.PACK_AB R12, R10, R9 ;  /* 0x000000090a0c723e */ /* 0x000fe200000010ff */
[C---:B0-----:R-:W-:Y:S01]  /*2ae00*/  FADD.FTZ R152, -R187.reuse, R16 ;  /* 0x00000010bb987221 */ /* 0x041fe20000010100 */
[C---:B------:R-:W-:Y:S01]  /*2ae10*/  FADD.FTZ R16, -R187.reuse, R25 ;  /* 0x00000019bb107221 */ /* 0x040fe20000010100 */
[C---:B------:R-:W-:Y:S01]  /*2ae20*/  FADD.FTZ R24, -R187.reuse, R164 ;  /* 0x000000a4bb187221 */ /* 0x040fe20000010100 */
[C---:B------:R-:W-:Y:S01]  /*2ae30*/  FADD.FTZ R164, -R187.reuse, R174 ;  /* 0x000000aebba47221 */ /* 0x040fe20000010100 */
[----:B------:R-:W-:Y:S02]  /*2ae40*/  FADD.FTZ R25, -R187, R165 ;  /* 0x000000a5bb197221 */ /* 0x000fe40000010100 */
[----:B------:R-:W-:Y:S01]  /*2ae50*/  FMUL.FTZ R24, R24, UR24 ;  /* 0x0000001818187c20 */ /* 0x000fe20008410000 */
[----:B------:R-:W-:Y:S01]  /*2ae60*/  FMUL.FTZ R164, R164, UR24 ;  /* 0x00000018a4a47c20 */ /* 0x000fe20008410000 */
[----:B------:R-:W-:Y:S01]  /*2ae70*/  FMUL.FTZ R25, R25, UR24 ;  /* 0x0000001819197c20 */ /* 0x000fe20008410000 */
[----:B------:R-:W-:Y:S01]  /*2ae80*/  FADD.FTZ R15, -R187, R15 ;  /* 0x0000000fbb0f7221 */ /* 0x000fe20000010100 */
[----:B------:R-:W-:Y:S01]  /*2ae90*/  FFMA.FTZ R24, R24, R229, R117 ;  /* 0x000000e518187223 */ /* 0x000fe20000010075 */
[----:B------:R-:W-:Y:S01]  /*2aea0*/  FFMA.FTZ R164, R164, R223, R111 ;  /* 0x000000dfa4a47223 */ /* 0x000fe2000001006f */
[----:B------:R-:W-:Y:S01]  /*2aeb0*/  FFMA.FTZ R25, R25, R230, R118 ;  /* 0x000000e619197223 */ /* 0x000fe20000010076 */
[C---:B------:R-:W-:Y:S01]  /*2aec0*/  FADD.FTZ R165, -R187.reuse, R180 ;  /* 0x000000b4bba57221 */ /* 0x040fe20000010100 */
[----:B------:R-:W-:Y:S01]  /*2aed0*/  FADD.FTZ R174, -R187, R185 ;  /* 0x000000b9bbae7221 */ /* 0x000fe20000010100 */
[----:B------:R-:W-:Y:S01]  /*2aee0*/  FMUL.FTZ R15, R15, UR24 ;  /* 0x000000180f0f7c20 */ /* 0x000fe20008410000 */
[----:B------:R-:W-:Y:S01]  /*2aef0*/  FMUL.FTZ R152, R152, UR24 ;  /* 0x0000001898987c20 */ /* 0x000fe20008410000 */
[C---:B------:R-:W-:Y:S01]  /*2af00*/  IADD3 R153, PT, PT, R35.reuse, 0x100, RZ ;  /* 0x0000010023997810 */ /* 0x040fe20007ffe0ff */
[C---:B------:R-:W-:Y:S01]  /*2af10*/  VIADD R155, R35.reuse, 0x180 ;  /* 0x00000180239b7836 */ /* 0x040fe20000000000 */
[----:B------:R-:W-:Y:S01]  /*2af20*/  IADD3 R157, PT, PT, R35, 0x200, RZ ;  /* 0x00000200239d7810 */ /* 0x000fe20007ffe0ff */
[----:B------:R-:W-:Y:S01]  /*2af30*/  FFMA.FTZ R15, R15, R242, R130 ;  /* 0x000000f20f0f7223 */ /* 0x000fe20000010082 */
[----:B------:R-:W-:Y:S01]  /*2af40*/  FMUL.FTZ R165, R165, UR24 ;  /* 0x00000018a5a57c20 */ /* 0x000fe20008410000 */
[----:B------:R-:W-:Y:S01]  /*2af50*/  FMUL.FTZ R174, R174, UR24 ;  /* 0x00000018aeae7c20 */ /* 0x000fe20008410000 */
[----:B------:R-:W-:-:S04]  /*2af60*/  IMAD.WIDE.U32 R154, R155, 0x10, R160 ;  /* 0x000000109b9a7825 */ /* 0x000fc800078e00a0 */
[----:B------:R-:W-:-:S04]  /*2af70*/  IMAD.WIDE.U32 R156, R157, 0x10, R160 ;  /* 0x000000109d9c7825 */ /* 0x000fc800078e00a0 */
[----:B--2---:R-:W-:Y:S01]  /*2af80*/  FFMA.FTZ R20, R20, R162, R143 ;  /* 0x000000a214147223 */ /* 0x004fe2000001008f */
[----:B---3--:R-:W-:-:S04]  /*2af90*/  FFMA.FTZ R18, R18, R159, R141 ;  /* 0x0000009f12127223 */ /* 0x008fc8000001008d */
[----:B------:R-:W-:Y:S01]  /*2afa0*/  F2FP.BF16.F32.PACK_AB R21, R20, R19 ;  /* 0x000000131415723e */ /* 0x000fe200000010ff */
[----:B------:R-:W-:Y:S01]  /*2afb0*/  VIADD R19, R35, 0x80 ;  /* 0x0000008023137836 */ /* 0x000fe20000000000 */
[----:B------:R-:W-:-:S03]  /*2afc0*/  F2FP.BF16.F32.PACK_AB R20, R18, R17 ;  /* 0x000000111214723e */ /* 0x000fc600000010ff */
[----:B------:R-:W-:-:S04]  /*2afd0*/  IMAD.WIDE.U32 R18, R19, 0x10, R160 ;  /* 0x0000001013127825 */ /* 0x000fc800078e00a0 */
[C---:B------:R-:W-:Y:S01]  /*2afe0*/  FADD.FTZ R17, -R187.reuse, R26 ;  /* 0x0000001abb117221 */ /* 0x040fe20000010100 */
[----:B------:R0:W-:Y:S01]  /*2aff0*/  STG.E.128 desc[UR18][R18.64], R20 ;  /* 0x0000001412007986 */ /* 0x0001e2000c101d12 */
[C---:B------:R-:W-:Y:S01]  /*2b000*/  FADD.FTZ R26, -R187.reuse, R32 ;  /* 0x00000020bb1a7221 */ /* 0x040fe20000010100 */
[----:B------:R-:W-:-:S03]  /*2b010*/  FADD.FTZ R32, -R187, R169 ;  /* 0x000000a9bb207221 */ /* 0x000fc60000010100 */
[----:B------:R-:W-:Y:S01]  /*2b020*/  FMUL.FTZ R26, R26, UR24 ;  /* 0x000000181a1a7c20 */ /* 0x000fe20008410000 */
[C---:B0-----:R-:W-:Y:S01]  /*2b030*/  FADD.FTZ R21, -R187.reuse, R29 ;  /* 0x0000001dbb157221 */ /* 0x041fe20000010100 */
[C---:B------:R-:W-:Y:S01]  /*2b040*/  FADD.FTZ R22, -R187.reuse, R30 ;  /* 0x0000001ebb167221 */ /* 0x040fe20000010100 */
[C---:B------:R-:W-:Y:S01]  /*2b050*/  FADD.FTZ R18, -R187.reuse, R27 ;  /* 0x0000001bbb127221 */ /* 0x040fe20000010100 */
[C---:B------:R-:W-:Y:S01]  /*2b060*/  FADD.FTZ R20, -R187.reuse, R28 ;  /* 0x0000001cbb147221 */ /* 0x040fe20000010100 */
[----:B------:R-:W-:Y:S01]  /*2b070*/  FADD.FTZ R23, -R187, R31 ;  /* 0x0000001fbb177221 */ /* 0x000fe20000010100 */
[----:B------:R-:W-:Y:S01]  /*2b080*/  FMUL.FTZ R21, R21, UR24 ;  /* 0x0000001815157c20 */ /* 0x000fe20008410000 */
        /* <DEDUP_REMOVED lines=8> */
[C---:B------:R-:W-:Y:S01]  /*2b110*/  FADD.FTZ R19, -R187.reuse, R163 ;  /* 0x000000a3bb137221 */ /* 0x040fe20000010100 */
[C---:B------:R-:W-:Y:S01]  /*2b120*/  FADD.FTZ R27, -R187.reuse, R167 ;  /* 0x000000a7bb1b7221 */ /* 0x040fe20000010100 */
[C---:B------:R-:W-:Y:S01]  /*2b130*/  FADD.FTZ R163, -R187.reuse, R170 ;  /* 0x000000aabba37221 */ /* 0x040fe20000010100 */
[----:B------:R-:W-:Y:S01]  /*2b140*/  FADD.FTZ R31, -R187, R168 ;  /* 0x000000a8bb1f7221 */ /* 0x000fe20000010100 */
[----:B------:R-:W-:Y:S01]  /*2b150*/  FFMA.FTZ R23, R23, R234, R122 ;  /* 0x000000ea17177223 */ /* 0x000fe2000001007a */
[----:B------:R-:W-:Y:S01]  /*2b160*/  FFMA.FTZ R26, R26, R235, R123 ;  /* 0x000000eb1a1a7223 */ /* 0x000fe2000001007b */
[----:B------:R-:W-:Y:S01]  /*2b170*/  F2FP.BF16.F32.PACK_AB R22, R22, R21 ;  /* 0x000000151616723e */ /* 0x000fe200000010ff */
[----:B------:R-:W-:Y:S01]  /*2b180*/  FMUL.FTZ R27, R27, UR24 ;  /* 0x000000181b1b7c20 */ /* 0x000fe20008410000 */
[----:B------:R-:W-:Y:S01]  /*2b190*/  F2FP.BF16.F32.PACK_AB R21, R20, R9 ;  /* 0x000000091415723e */ /* 0x000fe200000010ff */
[----:B------:R-:W-:Y:S01]  /*2b1a0*/  FMUL.FTZ R9, R16, UR24 ;  /* 0x0000001810097c20 */ /* 0x000fe20008410000 */
[----:B------:R-:W-:Y:S01]  /*2b1b0*/  FMUL.FTZ R11, R32, UR24 ;  /* 0x00000018200b7c20 */ /* 0x000fe20008410000 */
[----:B------:R-:W-:Y:S01]  /*2b1c0*/  FMUL.FTZ R18, R163, UR24 ;  /* 0x00000018a3127c20 */ /* 0x000fe20008410000 */
[----:B------:R-:W-:Y:S01]  /*2b1d0*/  FMUL.FTZ R10, R17, UR24 ;  /* 0x00000018110a7c20 */ /* 0x000fe20008410000 */
[----:B------:R-:W-:Y:S01]  /*2b1e0*/  FMUL.FTZ R16, R31, UR24 ;  /* 0x000000181f107c20 */ /* 0x000fe20008410000 */
[----:B------:R-:W-:Y:S01]  /*2b1f0*/  F2FP.BF16.F32.PACK_AB R23, R26, R23 ;  /* 0x000000171a17723e */ /* 0x000fe200000010ff */
[----:B------:R-:W-:Y:S01]  /*2b200*/  FFMA.FTZ R26, R27, R224, R112 ;  /* 0x000000e01b1a7223 */ /* 0x000fe20000010070 */
[----:B------:R-:W-:Y:S01]  /*2b210*/  FFMA.FTZ R27, R11, R226, R114 ;  /* 0x000000e20b1b7223 */ /* 0x000fe20000010072 */
[----:B------:R-:W-:Y:S01]  /*2b220*/  FFMA.FTZ R18, R18, R227, R115 ;  /* 0x000000e312127223 */ /* 0x000fe20000010073 */
[----:B------:R-:W-:Y:S01]  /*2b230*/  FADD.FTZ R162, -R187, R173 ;  /* 0x000000adbba27221 */ /* 0x000fe20000010100 */
        /* <DEDUP_REMOVED lines=8> */
[----:B------:R-:W-:Y:S01]  /*2b2c0*/  F2FP.BF16.F32.PACK_AB R27, R18, R27 ;  /* 0x0000001b121b723e */ /* 0x000fe200000010ff */
[----:B------:R-:W-:Y:S01]  /*2b2d0*/  FMUL.FTZ R19, R19, UR24 ;  /* 0x0000001813137c20 */ /* 0x000fe20008410000 */
        /* <DEDUP_REMOVED lines=22> */
[----:B------:R-:W-:Y:S01]  /*2b440*/  FADD.FTZ R176, -R187, R214 ;  /* 0x000000d6bbb07221 */ /* 0x000fe20000010100 */
[----:B------:R-:W-:Y:S01]  /*2b450*/  F2FP.BF16.F32.PACK_AB R24, R24, R19 ;  /* 0x000000131818723e */ /* 0x000fe200000010ff */
[C---:B------:R-:W-:Y:S01]  /*2b460*/  VIADD R159, R35.reuse, 0x280 ;  /* 0x00000280239f7836 */ /* 0x040fe20000000000 */
[----:B------:R-:W-:Y:S01]  /*2b470*/  F2FP.BF16.F32.PACK_AB R19, R18, R17 ;  /* 0x000000111213723e */ /* 0x000fe200000010ff */
[----:B------:R-:W-:Y:S01]  /*2b480*/  FMUL.FTZ R30, R30, UR24 ;  /* 0x000000181e1e7c20 */ /* 0x000fe20008410000 */
[----:B------:R-:W-:Y:S01]  /*2b490*/  IADD3 R35, PT, PT, R35, 0x300, RZ ;  /* 0x0000030023237810 */ /* 0x000fe20007ffe0ff */
[----:B------:R-:W-:Y:S01]  /*2b4a0*/  FMUL.FTZ R31, R172, UR24 ;  /* 0x00000018ac1f7c20 */ /* 0x000fe20008410000 */
[----:B------:R-:W-:Y:S01]  /*2b4b0*/  F2FP.BF16.F32.PACK_AB R18, R16, R11 ;  /* 0x0000000b1012723e */ /* 0x000fe200000010ff */
[----:B------:R-:W-:Y:S01]  /*2b4c0*/  FMUL.FTZ R11, R168, UR24 ;  /* 0x00000018a80b7c20 */ /* 0x000fe20008410000 */
[----:B------:R-:W-:Y:S01]  /*2b4d0*/  F2FP.BF16.F32.PACK_AB R17, R164, R9 ;  /* 0x00000009a411723e */ /* 0x000fe200000010ff */
[----:B------:R-:W-:Y:S01]  /*2b4e0*/  FMUL.FTZ R9, R28, UR24 ;  /* 0x000000181c097c20 */ /* 0x000fe20008410000 */
[----:B------:R-:W-:Y:S01]  /*2b4f0*/  F2FP.BF16.F32.PACK_AB R25, R10, R25 ;  /* 0x000000190a19723e */ /* 0x000fe200000010ff */
[----:B------:R-:W-:Y:S01]  /*2b500*/  FFMA.FTZ R178, R152, R243, R131 ;  /* 0x000000f398b27223 */ /* 0x000fe20000010083 */
[----:B------:R-:W-:Y:S01]  /*2b510*/  FMUL.FTZ R10, R167, UR24 ;  /* 0x00000018a70a7c20 */ /* 0x000fe20008410000 */
[----:B------:R-:W-:Y:S01]  /*2b520*/  FMUL.FTZ R32, R171, UR24 ;  /* 0x00000018ab207c20 */ /* 0x000fe20008410000 */
[----:B------:R-:W-:Y:S01]  /*2b530*/  FMUL.FTZ R175, R175, UR24 ;  /* 0x00000018afaf7c20 */ /* 0x000fe20008410000 */
[----:B------:R-:W-:Y:S01]  /*2b540*/  FMUL.FTZ R176, R176, UR24 ;  /* 0x00000018b0b07c20 */ /* 0x000fe20008410000 */
        /* <DEDUP_REMOVED lines=13> */
[----:B------:R-:W-:Y:S02]  /*2b620*/  F2FP.BF16.F32.PACK_AB R15, R178, R15 ;  /* 0x0000000fb20f723e */ /* 0x000fe400000010ff */
[----:B------:R-:W-:Y:S02]  /*2b630*/  F2FP.BF16.F32.PACK_AB R16, R16, R9 ;  /* 0x000000091010723e */ /* 0x000fe400000010ff */
[----:B------:R-:W-:Y:S01]  /*2b640*/  F2FP.BF16.F32.PACK_AB R31, R176, R31 ;  /* 0x0000001fb01f723e */ /* 0x000fe200000010ff */
[----:B------:R1:W-:Y:S01]  /*2b650*/  STG.E.128 desc[UR18][R152.64], R12 ;  /* 0x0000000c98007986 */ /* 0x0003e2000c101d12 */
[----:B------:R-:W-:-:S02]  /*2b660*/  F2FP.BF16.F32.PACK_AB R30, R35, R30 ;  /* 0x0000001e231e723e */ /* 0x000fc400000010ff */
[----:B------:R-:W-:Y:S02]  /*2b670*/  F2FP.BF16.F32.PACK_AB R29, R32, R29 ;  /* 0x0000001d201d723e */ /* 0x000fe400000010ff */
[----:B------:R-:W-:Y:S01]  /*2b680*/  F2FP.BF16.F32.PACK_AB R28, R11, R28 ;  /* 0x0000001c0b1c723e */ /* 0x000fe200000010ff */
[----:B------:R1:W-:Y:S04]  /*2b690*/  STG.E.128 desc[UR18][R154.64], R20 ;  /* 0x000000149a007986 */ /* 0x0003e8000c101d12 */
[----:B------:R1:W-:Y:S04]  /*2b6a0*/  STG.E.128 desc[UR18][R156.64], R24 ;  /* 0x000000189c007986 */ /* 0x0003e8000c101d12 */
[----:B------:R1:W-:Y:S04]  /*2b6b0*/  STG.E.128 desc[UR18][R158.64], R16 ;  /* 0x000000109e007986 */ /* 0x0003e8000c101d12 */
[----:B------:R1:W-:Y:S02]  /*2b6c0*/  STG.E.128 desc[UR18][R160.64], R28 ;  /* 0x0000001ca0007986 */ /* 0x0003e4000c101d12 */
.L_x_14011:
[----:B------:R-:W-:Y:S02]  /*2b6d0*/  UIADD3 UR48, UPT, UPT, UR48, UR6, URZ ;  /* 0x0000000630307290 */ /* 0x000fe4000fffe0ff */
[----:B------:R-:W-:Y:S02]  /*2b6e0*/  UPLOP3.LUT UP1, UPT, UPT, UPT, UP1, 0x40, 0x4 ;  /* 0x000000000004789c */ /* 0x000fe40003f2e810 */
[----:B------:R-:W-:-:S09]  /*2b6f0*/  UISETP.GE.AND UP0, UPT, UR48, UR7, UPT ;  /* 0x000000073000728c */ /* 0x000fd2000bf06270 */
[----:B------:R-:W-:Y:S05]  /*2b700*/  BRA.U !UP0, `(.L_x_14012) ;  /* 0xfffffd59082c7547 */ /* 0x000fea000b83ffff */
[----:B------:R-:W-:Y:S05]  /*2b710*/  EXIT ;  /* 0x000000000000794d */ /* 0x000fea0003800000 */
.L_x_14013:
        /* <DEDUP_REMOVED lines=14> */
.L_x_42338:


//--------------------- .text._ZN10layer_norm13ln_fwd_kernelINS_13Kernel_traitsI13__nv_bfloat16S2_fS2_fjLj7168ELj1ELj1ELj4ELj16ENS_18Kernel_traits_baseILj7168ES2_S2_fS2_fjLj128EEEEELb0ELb0ELb0ELb0EEEvNS_9FwdParamsE --------------------------
	.section	.text._ZN10layer_norm13ln_fwd_kernelINS_13Kernel_traitsI13__nv_bfloat16S2_fS2_fjLj7168ELj1ELj1ELj4ELj16ENS_18Kernel_traits_baseILj7168ES2_S2_fS2_fjLj128EEEEELb0ELb0ELb0ELb0EEEvNS_9FwdParamsE,"ax",@progbits
	.align	128
        .global         _ZN10layer_norm13ln_fwd_kernelINS_13Kernel_traitsI13__nv_bfloat16S2_fS2_fjLj7168ELj1ELj1ELj4ELj16ENS_18Kernel_traits_baseILj7168ES2_S2_fS2_fjLj128EEEEELb0ELb0ELb0ELb0EEEvNS_9FwdParamsE
        .type           _ZN10layer_norm13ln_fwd_kernelINS_13Kernel_traitsI13__nv_bfloat16S2_fS2_fjLj7168ELj1ELj1ELj4ELj16ENS_18Kernel_traits_baseILj7168ES2_S2_fS2_fjLj128EEEEELb0ELb0ELb0ELb0EEEvNS_9FwdParamsE,@function
        .size           _ZN10layer_norm13ln_fwd_kernelINS_13Kernel_traitsI13__nv_bfloat16S2_fS2_fjLj7168ELj1ELj1ELj4ELj16ENS_18Kernel_traits_baseILj7168ES2_S2_fS2_fjLj128EEEEELb0ELb0ELb0ELb0EEEvNS_9FwdParamsE,(.L_x_42339 - _ZN10layer_norm13ln_fwd_kernelINS_13Kernel_traitsI13__nv_bfloat16S2_fS2_fjLj7168ELj1ELj1ELj4ELj16ENS_18Kernel_traits_baseILj7168ES2_S2_fS2_fjLj128EEEEELb0ELb0ELb0ELb0EEEvNS_9FwdParamsE)
        .other          _ZN10layer_norm13ln_fwd_kernelINS_13Kernel_traitsI13__nv_bfloat16S2_fS2_fjLj7168ELj1ELj1ELj4ELj16ENS_18Kernel_traits_baseILj7168ES2_S2_fS2_fjLj128EEEEELb0ELb0ELb0ELb0EEEvNS_9FwdParamsE,@"STO_CUDA_ENTRY STV_DEFAULT"
_ZN10layer_norm13ln_fwd_kernelINS_13Kernel_traitsI13__nv_bfloat16S2_fS2_fjLj7168ELj1ELj1ELj4ELj16ENS_18Kernel_traits_baseILj7168ES2_S2_fS2_fjLj128EEEEELb0ELb0ELb0ELb0EEEvNS_9FwdParamsE:
.text._ZN10layer_norm13ln_fwd_kernelINS_13Kernel_traitsI13__nv_bfloat16S2_fS2_fjLj7168ELj1ELj1ELj4ELj16ENS_18Kernel_traits_baseILj7168ES2_S2_fS2_fjLj128EEEEELb0ELb0ELb0ELb0EEEvNS_9FwdParamsE:
        /* <DEDUP_REMOVED lines=75> */
.L_x_14015:
        /* <DEDUP_REMOVED lines=67> */
.L_x_14016:
[----:B------:R-:W-:Y:S05]  /*08e0*/  BSYNC.RECONVERGENT B0 ;  /* 0x0000000000007941 */ /* 0x000fea0003800200 */
.L_x_14014:
[----:B------:R-:W0:Y:S02]  /*08f0*/  LDCU UR4, c[0x0][0x384] ;  /* 0x00007080ff0477ac */ /* 0x000e240008000800 */
[----:B0-----:R-:W-:-:S13]  /*0900*/  ISETP.GE.AND P0, PT, R175, UR4, PT ;  /* 0x00000004af007c0c */ /* 0x001fda000bf06270 */
[----:B------:R-:W-:Y:S05]  /*0910*/  @P0 EXIT ;  /* 0x000000000000094d */ /* 0x000fea0003800000 */
[----:B------:R-:W-:Y:S01]  /*0920*/  SHF.R.S32.HI R27, RZ, 0x3, R27 ;  /* 0x00000003ff1b7819 */ /* 0x000fe2000001141b */
[----:B------:R-:W0:Y:S01]  /*0930*/  LDC.64 R6, c[0x0][0x3e0] ;  /* 0x0000f800ff067b82 */ /* 0x000e220000000a00 */
[----:B-----5:R-:W-:Y:S01]  /*0940*/  PRMT R174, R39, 0x7632, R174 ;  /* 0x0000763227ae7816 */ /* 0x020fe200000000ae */
[----:B------:R-:W-:Y:S01]  /*0950*/  UPLOP3.LUT UP1, UPT, UPT, UPT, UPT, 0x40, 0x4 ;  /* 0x000000000004789c */ /* 0x000fe20003f2e870 */
[C---:B------:R-:W-:Y:S01]  /*0960*/  LOP3.LUT R3, R27.reuse, 0x7f, RZ, 0xc0, !PT ;  /* 0x0000007f1b037812 */ /* 0x040fe200078ec0ff */
[----:B------:R-:W1:Y:S01]  /*0970*/  LDCU UR12, c[0x0][0x388] ;  /* 0x00007100ff0c77ac */ /* 0x000e620008000800 */
[----:B------:R-:W-:Y:S02]  /*0980*/  SHF.L.U32 R27, R27, 0x1, RZ ;  /* 0x000000011b1b7819 */ /* 0x000fe400000006ff */
[----:B------:R-:W-:Y:S01]  /*0990*/  PRMT R173, R43, 0x7632, R173 ;  /* 0x000076322bad7816 */ /* 0x000fe200000000ad */
[----:B------:R-:W-:Y:S01]  /*09a0*/  IMAD R0, R0, -0x20, R3 ;  /* 0xffffffe000007824 */ /* 0x000fe200078e0203 */
[----:B------:R-:W-:Y:S01]  /*09b0*/  VIADDMNMX R3, R3, -R26, RZ, !PT ;  /* 0x8000001a03037246 */ /* 0x000fe200078001ff */
[----:B------:R-:W2:Y:S01]  /*09c0*/  LDCU.U8 UR10, c[0x0][0x410] ;  /* 0x00008200ff0a77ac */ /* 0x000ea20008000000 */
[----:B------:R-:W-:-:S02]  /*09d0*/  PRMT R172, R38, 0x7632, R172 ;  /* 0x0000763226ac7816 */ /* 0x000fc400000000ac */
[----:B------:R-:W-:Y:S01]  /*09e0*/  VIMNMX R2, PT, PT, RZ, R0, !PT ;  /* 0x00000000ff027248 */ /* 0x000fe20007fe0100 */
[----:B------:R-:W3:Y:S01]  /*09f0*/  LDCU UR11, c[0x0][0x400] ;  /* 0x00008000ff0b77ac */ /* 0x000ee20008000800 */
[----:B------:R-:W-:Y:S02]  /*0a00*/  LOP3.LUT R0, R27, 0xffffff00, RZ, 0xc0, !PT ;  /* 0xffffff001b007812 */ /* 0x000fe400078ec0ff */
[----:B------:R-:W-:Y:S01]  /*0a10*/  VIMNMX R3, PT, PT, R3, 0x20, PT ;  /* 0x0000002003037848 */ /* 0x000fe20003fe0100 */
[----:B------:R-:W4:Y:S01]  /*0a20*/  LDCU.64 UR8, c[0x0][0x3a0] ;  /* 0x00007400ff0877ac */ /* 0x000f220008000a00 */
[----:B------:R-:W-:Y:S02]  /*0a30*/  VIMNMX R5, PT, PT, R2, 0x20, PT ;  /* 0x0000002002057848 */ /* 0x000fe40003fe0100 */
[-C--:B------:R-:W-:Y:S02]  /*0a40*/  LEA R21, R3, R0.reuse, 0x3 ;  /* 0x0000000003157211 */ /* 0x080fe400078e18ff */
[----:B------:R-:W-:-:S02]  /*0a50*/  LEA R0, R5, R0, 0x3 ;  /* 0x0000000005007211 */ /* 0x000fc400078e18ff */
[----:B------:R-:W-:Y:S02]  /*0a60*/  I2FP.F32.U32 R23, R21 ;  /* 0x0000001500177245 */ /* 0x000fe40000201000 */
[----:B0-----:R-:W-:Y:S02]  /*0a70*/  ISETP.NE.U32.AND P0, PT, R6, RZ, PT ;  /* 0x000000ff0600720c */ /* 0x001fe40003f05070 */
[----:B------:R-:W-:Y:S02]  /*0a80*/  PRMT R171, R42, 0x7632, R171 ;  /* 0x000076322aab7816 */ /* 0x000fe400000000ab */
[----:B------:R-:W0:Y:S01]  /*0a90*/  MUFU.RCP R23, R23 ;  /* 0x0000001700177308 */ /* 0x000e220000001000 */
[----:B------:R-:W-:Y:S02]  /*0aa0*/  ISETP.NE.AND.EX P0, PT, R7, RZ, PT, P0 ;  /* 0x000000ff0700720c */ /* 0x000fe40003f05300 */
        /* <DEDUP_REMOVED lines=52> */
.L_x_14063:
[----:B------:R-:W0:Y:S02]  /*0df0*/  @P0 LDC.64 R144, c[0x0][0x3e0] ;  /* 0x0000f800ff900b82 */ /* 0x000e240000000a00 */
[----:B0-----:R-:W-:-:S06]  /*0e00*/  @P0 IMAD.WIDE R144, R175, 0x2, R144 ;  /* 0x00000002af900825 */ /* 0x001fcc00078e0290 */
[----:B------:R-:W2:Y:S01]  /*0e10*/  @P0 LDG.E.U16 R144, desc[UR6][R144.64] ;  /* 0x0000000690900981 */ /* 0x000ea2000c1e1500 */
[----:B------:R-:W-:Y:S01]  /*0e20*/  IMAD R146, R175, UR12, RZ ;  /* 0x0000000caf927c24 */ /* 0x000fe2000f8e02ff */
[----:B------:R-:W-:Y:S01]  /*0e30*/  ISETP.GE.U32.AND P1, PT, R176, 0x80, PT ;  /* 0x00000080b000780c */ /* 0x000fe20003f26070 */
[----:B------:R-:W-:Y:S01]  /*0e40*/  HFMA2 R179, -RZ, RZ, 1.875, 0 ;  /* 0x3f800000ffb37431 */ /* 0x000fe200000001ff */
[----:B------:R-:W0:Y:S01]  /*0e50*/  S2R R178, SR_TID.X ;  /* 0x0000000000b27919 */ /* 0x000e220000002100 */
[----:B------:R-:W-:Y:S01]  /*0e60*/  BSSY.RECONVERGENT B0, `(.L_x_14017) ;  /* 0x000003f000007945 */ /* 0x000fe20003800200 */
[----:B------:R-:W-:-:S04]  /*0e70*/  SHF.R.S32.HI R147, RZ, 0x1f, R146 ;  /* 0x0000001fff937819 */ /* 0x000fc80000011492 */
[----:B------:R-:W-:-:S04]  /*0e80*/  LEA.HI R147, R147, R146, RZ, 0x3 ;  /* 0x0000009293937211 */ /* 0x000fc800078f18ff */
[----:B0-----:R-:W-:-:S04]  /*0e90*/  LEA.HI.SX32 R177, R147, R178, 0x1d ;  /* 0x000000b293b17211 */ /* 0x001fc800078feaff */
[----:B------:R-:W-:Y:S02]  /*0ea0*/  MOV R181, R177 ;  /* 0x000000b100b57202 */ /* 0x000fe40000000f00 */
        /* <DEDUP_REMOVED lines=9> */
[----:B0-----:R-:W-:-:S05]  /*0f40*/  IMAD.WIDE.U32 R180, R177, 0x20, R180 ;  /* 0x00000020b1b47825 */ /* 0x001fca00078e00b4 */
[----:B------:R-:W2:Y:S04]  /*0f50*/  LDG.E.128 R148, desc[UR6][R180.64] ;  /* 0x00000006b4947981 */ /* 0x000ea8000c1e1d00 */
[----:B------:R-:W3:Y:S01]  /*0f60*/  LDG.E.128 R140, desc[UR6][R180.64+0x10] ;  /* 0x00001006b48c7981 */ /* 0x000ee2000c1e1d00 */
[C---:B-----5:R-:W-:Y:S02]  /*0f70*/  PRMT R182, R144.reuse, 0x7632, R182 ;  /* 0x0000763290b67816 */ /* 0x060fe400000000b6 */
[----:B------:R-:W-:Y:S02]  /*0f80*/  SHF.L.U32 R183, R144, 0x10, RZ ;  /* 0x0000001090b77819 */ /* 0x000fe400000006ff */
[C---:B------:R-:W-:Y:S02]  /*0f90*/  PRMT R184, R146.reuse, 0x7632, R184 ;  /* 0x0000763292b87816 */ /* 0x040fe400000000b8 */
[----:B------:R-:W-:-:S02]  /*0fa0*/  SHF.L.U32 R185, R146, 0x10, RZ ;  /* 0x0000001092b97819 */ /* 0x000fc400000006ff */
[----:B------:R-:W-:Y:S02]  /*0fb0*/  PRMT R144, R145, 0x7632, R144 ;  /* 0x0000763291907816 */ /* 0x000fe40000000090 */
[----:B------:R-:W-:Y:S02]  /*0fc0*/  PRMT R146, R147, 0x7632, R146 ;  /* 0x0000763293927816 */ /* 0x000fe40000000092 */
[----:B------:R-:W-:Y:S02]  /*0fd0*/  SHF.L.U32 R145, R145, 0x10, RZ ;  /* 0x0000001091917819 */ /* 0x000fe400000006ff */
[----:B------:R-:W-:Y:S02]  /*0fe0*/  SHF.L.U32 R182, R182, 0x10, RZ ;  /* 0x00000010b6b67819 */ /* 0x000fe400000006ff */
[----:B------:R-:W-:Y:S02]  /*0ff0*/  SHF.L.U32 R147, R147, 0x10, RZ ;  /* 0x0000001093937819 */ /* 0x000fe400000006ff */
[----:B------:R-:W-:-:S02]  /*1000*/  SHF.L.U32 R144, R144, 0x10, RZ ;  /* 0x0000001090907819 */ /* 0x000fc400000006ff */
[----:B------:R-:W-:Y:S02]  /*1010*/  SHF.L.U32 R184, R184, 0x10, RZ ;  /* 0x00000010b8b87819 */ /* 0x000fe400000006ff */
[----:B------:R-:W-:Y:S01]  /*1020*/  SHF.L.U32 R146, R146, 0x10, RZ ;  /* 0x0000001092927819 */ /* 0x000fe200000006ff */
[-C--:B--2---:R-:W-:Y:S01]  /*1030*/  FFMA.FTZ R148, R183, R179.reuse, R148 ;  /* 0x000000b3b7947223 */ /* 0x084fe20000010094 */
[-C--:B------:R-:W-:Y:S01]  /*1040*/  FFMA.FTZ R149, R182, R179.reuse, R149 ;  /* 0x000000b3b6957223 */ /* 0x080fe20000010095 */
[-C--:B------:R-:W-:Y:S01]  /*1050*/  FFMA.FTZ R150, R145, R179.reuse, R150 ;  /* 0x000000b391967223 */ /* 0x080fe20000010096 */
[-C--:B------:R-:W-:Y:S01]  /*1060*/  FFMA.FTZ R151, R144, R179.reuse, R151 ;  /* 0x000000b390977223 */ /* 0x080fe20000010097 */
[-C--:B---3--:R-:W-:Y:S01]  /*1070*/  FFMA.FTZ R140, R185, R179.reuse, R140 ;  /* 0x000000b3b98c7223 */ /* 0x088fe2000001008c */
[-C--:B------:R-:W-:Y:S01]  /*1080*/  FFMA.FTZ R141, R184, R179.reuse, R141 ;  /* 0x000000b3b88d7223 */ /* 0x080fe2000001008d */
[-C--:B------:R-:W-:Y:S01]  /*1090*/  FFMA.FTZ R142, R147, R179.reuse, R142 ;  /* 0x000000b3938e7223 */ /* 0x080fe2000001008e */
[----:B------:R-:W-:Y:S01]  /*10a0*/  FFMA.FTZ R143, R146, R179, R143 ;  /* 0x000000b3928f7223 */ /* 0x000fe2000001008f */
[----:B------:R-:W-:Y:S06]  /*10b0*/  BRA `(.L_x_14020) ;  /* 0x0000000000507947 */ /* 0x000fec0003800000 */
.L_x_14019:
[----:B-----5:R-:W-:Y:S02]  /*10c0*/  PRMT R140, R144, 0x7632, R140 ;  /* 0x00007632908c7816 */ /* 0x020fe4000000008c */
[----:B------:R-:W-:Y:S02]  /*10d0*/  PRMT R141, R145, 0x7632, R141 ;  /* 0x00007632918d7816 */ /* 0x000fe4000000008d */
[C---:B------:R-:W-:Y:S02]  /*10e0*/  PRMT R142, R146.reuse, 0x7632, R142 ;  /* 0x00007632928e7816 */ /* 0x040fe4000000008e */
        /* <DEDUP_REMOVED lines=16> */
[----:B------:R-:W-:-:S07]  /*11f0*/  FMUL.FTZ R143, R188, R179 ;  /* 0x000000b3bc8f7220 */ /* 0x000fce0000410000 */
.L_x_14020:
[----:B------:R-:W0:Y:S01]  /*1200*/  LDC.64 R144, c[0x0][0x3a8] ;  /* 0x0000ea00ff907b82 */ /* 0x000e220000000a00 */
[C---:B------:R-:W-:Y:S01]  /*1210*/  IADD3 R181, PT, PT, R177.reuse, 0x80, RZ ;  /* 0x00000080b1b57810 */ /* 0x040fe20007ffe0ff */
[----:B0-----:R-:W-:-:S05]  /*1220*/  IMAD.WIDE.U32 R144, R177, 0x20, R144 ;  /* 0x00000020b1907825 */ /* 0x001fca00078e0090 */
[----:B------:R0:W-:Y:S04]  /*1230*/  STG.E.128 desc[UR6][R144.64], R148 ;  /* 0x0000009490007986 */ /* 0x0001e8000c101d06 */
[----:B------:R0:W-:Y:S02]  /*1240*/  STG.E.128 desc[UR6][R144.64+0x10], R140 ;  /* 0x0000108c90007986 */ /* 0x0001e4000c101d06 */
.L_x_14018:
[----:B------:R-:W-:Y:S05]  /*1250*/  BSYNC.RECONVERGENT B0 ;  /* 0x0000000000007941 */ /* 0x000fea0003800200 */
.L_x_14017:
[----:B------:R-:W-:Y:S01]  /*1260*/  ISETP.GE.U32.AND P2, PT, R176, 0x100, PT ;  /* 0x00000100b000780c */ /* 0x000fe20003f46070 */
[----:B------:R-:W-:Y:S03]  /*1270*/  BSSY.RECONVERGENT B0, `(.L_x_14021) ;  /* 0x000003b000007945 */ /* 0x000fe60003800200 */
[----:B------:R-:W-:-:S09]  /*1280*/  P2R R180, PR, RZ, 0x4 ;  /* 0x00000004ffb47803 */ /* 0x000fd20000000000 */
[----:B------:R-:W-:Y:S05]  /*1290*/  @!P2 BRA `(.L_x_14022) ;  /* 0x0000000000e0a947 */ /* 0x000fea0003800000 */
[----:B------:R-:W1:Y:S02]  /*12a0*/  LDC.64 R92, c[0x0][0x390] ;  /* 0x0000e400ff5c7b82 */ /* 0x000e640000000a00 */
[----:B-1----:R-:W-:-:S06]  /*12b0*/  IMAD.WIDE.U32 R92, R181, 0x10, R92 ;  /* 0x00000010b55c7825 */ /* 0x002fcc00078e005c */
[----:B------:R-:W5:Y:S01]  /*12c0*/  LDG.E.128 R92, desc[UR6][R92.64] ;  /* 0x000000065c5c7981 */ /* 0x000f62000c1e1d00 */
[----:B------:R-:W-:-:S04]  /*12d0*/  UISETP.NE.U32.AND UP0, UPT, UR8, URZ, UPT ;  /* 0x000000ff0800728c */ /* 0x000fc8000bf05070 */
[----:B------:R-:W-:-:S09]  /*12e0*/  UISETP.NE.AND.EX UP0, UPT, UR9, URZ, UPT, UP0 ;  /* 0x000000ff0900728c */ /* 0x000fd2000bf05300 */
[----:B------:R-:W-:Y:S05]  /*12f0*/  BRA.U !UP0, `(.L_x_14023) ;  /* 0x0000000108647547 */ /* 0x000fea000b800000 */
[----:B------:R-:W1:Y:S02]  /*1300*/  LDC.64 R182, c[0x0][0x3a0] ;  /* 0x0000e800ffb67b82 */ /* 0x000e640000000a00 */
[----:B-1----:R-:W-:-:S05]  /*1310*/  IMAD.WIDE.U32 R182, R181, 0x20, R182 ;  /* 0x00000020b5b67825 */ /* 0x002fca00078e00b6 */
[----:B0-----:R-:W2:Y:S04]  /*1320*/  LDG.E.128 R144, desc[UR6][R182.64] ;  /* 0x00000006b6907981 */ /* 0x001ea8000c1e1d00 */
[----:B------:R-:W3:Y:S01]  /*1330*/  LDG.E.128 R96, desc[UR6][R182.64+0x10] ;  /* 0x00001006b6607981 */ /* 0x000ee2000c1e1d00 */
[----:B-----5:R-:W-:Y:S02]  /*1340*/  PRMT R184, R92, 0x7632, R184 ;  /* 0x000076325cb87816 */ /* 0x020fe400000000b8 */
[----:B------:R-:W-:Y:S02]  /*1350*/  PRMT R186, R93, 0x7632, R186 ;  /* 0x000076325dba7816 */ /* 0x000fe400000000ba */
        /* <DEDUP_REMOVED lines=19> */
.L_x_14023:
        /* <DEDUP_REMOVED lines=8> */
[----:B0-----:R-:W-:Y:S01]  /*1510*/  SHF.L.U32 R144, R96, 0x10, RZ ;  /* 0x0000001060907819 */ /* 0x001fe200000006ff */
        /* <DEDUP_REMOVED lines=9> */
[-C--:B------:R-:W-:Y:S01]  /*15b0*/  FMUL.FTZ R97, R184, R179.reuse ;  /* 0x000000b3b8617220 */ /* 0x080fe20000410000 */
[----:B------:R-:W-:-:S07]  /*15c0*/  FMUL.FTZ R99, R188, R179 ;  /* 0x000000b3bc637220 */ /* 0x000fce0000410000 */
.L_x_14024:
[----:B------:R-:W0:Y:S02]  /*15d0*/  LDC.64 R144, c[0x0][0x3a8] ;  /* 0x0000ea00ff907b82 */ /* 0x000e240000000a00 */
[C---:B0-----:R-:W-:Y:S01]  /*15e0*/  IMAD.WIDE.U32 R144, R181.reuse, 0x20, R144 ;  /* 0x00000020b5907825 */ /* 0x041fe200078e0090 */
[----:B------:R-:W-:-:S04]  /*15f0*/  IADD3 R181, PT, PT, R181, 0x80, RZ ;  /* 0x00000080b5b57810 */ /* 0x000fc80007ffe0ff */
[----:B------:R1:W-:Y:S04]  /*1600*/  STG.E.128 desc[UR6][R144.64], R92 ;  /* 0x0000005c90007986 */ /* 0x0003e8000c101d06 */
[----:B------:R1:W-:Y:S02]  /*1610*/  STG.E.128 desc[UR6][R144.64+0x10], R96 ;  /* 0x0000106090007986 */ /* 0x0003e4000c101d06 */
.L_x_14022:
[----:B------:R-:W-:Y:S05]  /*1620*/  BSYNC.RECONVERGENT B0 ;  /* 0x0000000000007941 */ /* 0x000fea0003800200 */
.L_x_14021:
        /* <DEDUP_REMOVED lines=10> */
[----:B------:R-:W2:Y:S02]  /*16d0*/  LDC.64 R104, c[0x0][0x3a0] ;  /* 0x0000e800ff687b82 */ /* 0x000ea40000000a00 */
[----:B--2---:R-:W-:-:S05]  /*16e0*/  IMAD.WIDE.U32 R184, R181, 0x20, R104 ;  /* 0x00000020b5b87825 */ /* 0x004fca00078e0068 */
[----:B01----:R-:W2:Y:S04]  /*16f0*/  LDG.E.128 R144, desc[UR6][R184.64] ;  /* 0x00000006b8907981 */ /* 0x003ea8000c1e1d00 */
[----:B------:R-:W3:Y:S01]  /*1700*/  LDG.E.128 R104, desc[UR6][R184.64+0x10] ;  /* 0x00001006b8687981 */ /* 0x000ee2000c1e1d00 */
[C---:B-----5:R-:W-:Y:S02]  /*1710*/  PRMT R183, R100.reuse, 0x7632, R183 ;  /* 0x0000763264b77816 */ /* 0x060fe400000000b7 */
[----:B------:R-:W-:Y:S02]  /*1720*/  SHF.L.U32 R187, R100, 0x10, RZ ;  /* 0x0000001064bb7819 */ /* 0x000fe400000006ff */
[C---:B------:R-:W-:Y:S02]  /*1730*/  PRMT R188, R102.reuse, 0x7632, R188 ;  /* 0x0000763266bc7816 */ /* 0x040fe400000000bc */
[----:B------:R-:W-:-:S02]  /*1740*/  SHF.L.U32 R191, R102, 0x10, RZ ;  /* 0x0000001066bf7819 */ /* 0x000fc400000006ff */
[----:B------:R-:W-:Y:S02]  /*1750*/  SHF.L.U32 R102, R183, 0x10, RZ ;  /* 0x00000010b7667819 */ /* 0x000fe400000006ff */
[----:B------:R-:W-:Y:S02]  /*1760*/  PRMT R186, R101, 0x7632, R186 ;  /* 0x0000763265ba7816 */ /* 0x000fe400000000ba */
[----:B------:R-:W-:Y:S02]  /*1770*/  PRMT R183, R103, 0x7632, R183 ;  /* 0x0000763267b77816 */ /* 0x000fe400000000b7 */
[----:B------:R-:W-:Y:S02]  /*1780*/  SHF.L.U32 R189, R101, 0x10, RZ ;  /* 0x0000001065bd7819 */ /* 0x000fe400000006ff */
[----:B------:R-:W-:Y:S02]  /*1790*/  SHF.L.U32 R193, R103, 0x10, RZ ;  /* 0x0000001067c17819 */ /* 0x000fe400000006ff */
[----:B------:R-:W-:-:S02]  /*17a0*/  SHF.L.U32 R186, R186, 0x10, RZ ;  /* 0x00000010baba7819 */ /* 0x000fc400000006ff */
[----:B------:R-:W-:Y:S01]  /*17b0*/  SHF.L.U32 R188, R188, 0x10, RZ ;  /* 0x00000010bcbc7819 */ /* 0x000fe200000006ff */
[-C--:B--2---:R-:W-:Y:S01]  /*17c0*/  FFMA.FTZ R100, R187, R179.reuse, R144 ;  /* 0x000000b3bb647223 */ /* 0x084fe20000010090 */
[----:B------:R-:W-:Y:S01]  /*17d0*/  SHF.L.U32 R144, R183, 0x10, RZ ;  /* 0x00000010b7907819 */ /* 0x000fe200000006ff */
        /* <DEDUP_REMOVED lines=8> */
.L_x_14027:
        /* <DEDUP_REMOVED lines=8> */
[----:B01----:R-:W-:Y:S01]  /*18e0*/  SHF.L.U32 R144, R104, 0x10, RZ ;  /* 0x0000001068907819 */ /* 0x003fe200000006ff */
        /* <DEDUP_REMOVED lines=11> */
.L_x_14028:
[----:B------:R-:W0:Y:S02]  /*19a0*/  LDC.64 R144, c[0x0][0x3a8] ;  /* 0x0000ea00ff907b82 */ /* 0x000e240000000a00 */
[C---:B0-----:R-:W-:Y:S01]  /*19b0*/  IMAD.WIDE.U32 R144, R181.reuse, 0x20, R144 ;  /* 0x00000020b5907825 */ /* 0x041fe200078e0090 */
[----:B------:R-:W-:-:S04]  /*19c0*/  IADD3 R181, PT, PT, R181, 0x80, RZ ;  /* 0x00000080b5b57810 */ /* 0x000fc80007ffe0ff */
[----:B------:R2:W-:Y:S04]  /*19d0*/  STG.E.128 desc[UR6][R144.64], R100 ;  /* 0x0000006490007986 */ /* 0x0005e8000c101d06 */
[----:B------:R2:W-:Y:S02]  /*19e0*/  STG.E.128 desc[UR6][R144.64+0x10], R104 ;  /* 0x0000106890007986 */ /* 0x0005e4000c101d06 */
.L_x_14026:
[----:B------:R-:W-:Y:S05]  /*19f0*/  BSYNC.RECONVERGENT B0 ;  /* 0x0000000000007941 */ /* 0x000fea0003800200 */
.L_x_14025:
[----:B------:R-:W-:Y:S01]  /*1a00*/  ISETP.GE.U32.AND P2, PT, R176, 0x200, PT ;  /* 0x00000200b000780c */ /* 0x000fe20003f46070 */
[----:B------:R-:W-:-:S12]  /*1a10*/  BSSY.RECONVERGENT B0, `(.L_x_14029) ;  /* 0x000003a000007945 */ /* 0x000fd80003800200 */
[----:B------:R-:W-:Y:S05]  /*1a20*/  @!P2 BRA `(.L_x_14030) ;  /* 0x0000000000e0a947 */ /* 0x000fea0003800000 */
[----:B------:R-:W3:Y:S02]  /*1a30*/  LDC.64 R108, c[0x0][0x390] ;  /* 0x0000e400ff6c7b82 */ /* 0x000ee40000000a00 */
[----:B---3--:R-:W-:-:S06]  /*1a40*/  IMAD.WIDE.U32 R108, R181, 0x10, R108 ;  /* 0x00000010b56c7825 */ /* 0x008fcc00078e006c */
[----:B------:R-:W5:Y:S01]  /*1a50*/  LDG.E.128 R108, desc[UR6][R108.64] ;  /* 0x000000066c6c7981 */ /* 0x000f62000c1e1d00 */
[----:B------:R-:W-:-:S04]  /*1a60*/  UISETP.NE.U32.AND UP0, UPT, UR8, URZ, UPT ;  /* 0x000000ff0800728c */ /* 0x000fc8000bf05070 */
[----:B------:R-:W-:-:S09]  /*1a70*/  UISETP.NE.AND.EX UP0, UPT, UR9, URZ, UPT, UP0 ;  /* 0x000000ff0900728c */ /* 0x000fd2000bf05300 */
[----:B------:R-:W-:Y:S05]  /*1a80*/  BRA.U !UP0, `(.L_x_14031) ;  /* 0x0000000108647547 */ /* 0x000fea000b800000 */
[----:B------:R-:W3:Y:S02]  /*1a90*/  LDC.64 R112, c[0x0][0x3a0] ;  /* 0x0000e800ff707b82 */ /* 0x000ee40000000a00 */
[----:B---3--:R-:W-:-:S05]  /*1aa0*/  IMAD.WIDE.U32 R184, R181, 0x20, R112 ;  /* 0x00000020b5b87825 */ /* 0x008fca00078e0070 */
[----:B012---:R-:W2:Y:S04]  /*1ab0*/  LDG.E.128 R144, desc[UR6][R184.64] ;  /* 0x00000006b8907981 */ /* 0x007ea8000c1e1d00 */
        /* <DEDUP_REMOVED lines=22> */
.L_x_14031:
        /* <DEDUP_REMOVED lines=8> */
[----:B012---:R-:W-:Y:S01]  /*1ca0*/  SHF.L.U32 R144, R112, 0x10, RZ ;  /* 0x0000001070907819 */ /* 0x007fe200000006ff */
        /* <DEDUP_REMOVED lines=11> */
.L_x_14032:
[----:B------:R-:W0:Y:S02]  /*1d60*/  LDC.64 R144, c[0x0][0x3a8] ;  /* 0x0000ea00ff907b82 */ /* 0x000e240000000a00 */
[C---:B0-----:R-:W-:Y:S01]  /*1d70*/  IMAD.WIDE.U32 R144, R181.reuse, 0x20, R144 ;  /* 0x00000020b5907825 */ /* 0x041fe200078e0090 */
[----:B------:R-:W-:-:S04]  /*1d80*/  IADD3 R181, PT, PT, R181, 0x80, RZ ;  /* 0x00000080b5b57810 */ /* 0x000fc80007ffe0ff */
[----:B------:R3:W-:Y:S04]  /*1d90*/  STG.E.128 desc[UR6][R144.64], R108 ;  /* 0x0000006c90007986 */ /* 0x0007e8000c101d06 */
[----:B------:R3:W-:Y:S02]  /*1da0*/  STG.E.128 desc[UR6][R144.64+0x10], R112 ;  /* 0x0000107090007986 */ /* 0x0007e4000c101d06 */
.L_x_14030:
[----:B------:R-:W-:Y:S05]  /*1db0*/  BSYNC.RECONVERGENT B0 ;  /* 0x0000000000007941 */ /* 0x000fea0003800200 */
.L_x_14029:
[----:B------:R-:W-:Y:S01]  /*1dc0*/  ISETP.GE.U32.AND P3, PT, R176, 0x280, PT ;  /* 0x00000280b000780c */ /* 0x000fe20003f66070 */
[----:B------:R-:W-:-:S12]  /*1dd0*/  BSSY.RECONVERGENT B0, `(.L_x_14033) ;  /* 0x000003a000007945 */ /* 0x000fd80003800200 */
[----:B------:R-:W-:Y:S05]  /*1de0*/  @!P3 BRA `(.L_x_14034) ;  /* 0x0000000000e0b947 */ /* 0x000fea0003800000 */
[----:B------:R-:W4:Y:S02]  /*1df0*/  LDC.64 R116, c[0x0][0x390] ;  /* 0x0000e400ff747b82 */ /* 0x000f240000000a00 */
[----:B----4-:R-:W-:-:S06]  /*1e00*/  IMAD.WIDE.U32 R116, R181, 0x10, R116 ;  /* 0x00000010b5747825 */ /* 0x010fcc00078e0074 */
[----:B------:R-:W5:Y:S01]  /*1e10*/  LDG.E.128 R116, desc[UR6][R116.64] ;  /* 0x0000000674747981 */ /* 0x000f62000c1e1d00 */
[----:B------:R-:W-:-:S04]  /*1e20*/  UISETP.NE.U32.AND UP0, UPT, UR8, URZ, UPT ;  /* 0x000000ff0800728c */ /* 0x000fc8000bf05070 */
[----:B------:R-:W-:-:S09]  /*1e30*/  UISETP.NE.AND.EX UP0, UPT, UR9, URZ, UPT, UP0 ;  /* 0x000000ff0900728c */ /* 0x000fd2000bf05300 */
[----:B------:R-:W-:Y:S05]  /*1e40*/  BRA.U !UP0, `(.L_x_14035) ;  /* 0x0000000108647547 */ /* 0x000fea000b800000 */
[----:B------:R-:W4:Y:S02]  /*1e50*/  LDC.64 R120, c[0x0][0x3a0] ;  /* 0x0000e800ff787b82 */ /* 0x000f240000000a00 */
[----:B----4-:R-:W-:-:S05]  /*1e60*/  IMAD.WIDE.U32 R184, R181, 0x20, R120 ;  /* 0x00000020b5b87825 */ /* 0x010fca00078e0078 */
[----:B0123--:R-:W2:Y:S04]  /*1e70*/  LDG.E.128 R144, desc[UR6][R184.64] ;  /* 0x00000006b8907981 */ /* 0x00fea8000c1e1d00 */
        /* <DEDUP_REMOVED lines=22> */
.L_x_14035:
        /* <DEDUP_REMOVED lines=8> */
[----:B0123--:R-:W-:Y:S01]  /*2060*/  SHF.L.U32 R144, R120, 0x10, RZ ;  /* 0x0000001078907819 */ /* 0x00ffe200000006ff */
        /* <DEDUP_REMOVED lines=11> */
.L_x_14036:
[----:B------:R-:W0:Y:S02]  /*2120*/  LDC.64 R144, c[0x0][0x3a8] ;  /* 0x0000ea00ff907b82 */ /* 0x000e240000000a00 */
[C---:B0-----:R-:W-:Y:S01]  /*2130*/  IMAD.WIDE.U32 R144, R181.reuse, 0x20, R144 ;  /* 0x00000020b5907825 */ /* 0x041fe200078e0090 */
[----:B------:R-:W-:-:S04]  /*2140*/  IADD3 R181, PT, PT, R181, 0x80, RZ ;  /* 0x00000080b5b57810 */ /* 0x000fc80007ffe0ff */
[----:B------:R4:W-:Y:S04]  /*2150*/  STG.E.128 desc[UR6][R144.64], R116 ;  /* 0x0000007490007986 */ /* 0x0009e8000c101d06 */
[----:B------:R4:W-:Y:S02]  /*2160*/  STG.E.128 desc[UR6][R144.64+0x10], R120 ;  /* 0x0000107890007986 */ /* 0x0009e4000c101d06 */
.L_x_14034:
[----:B------:R-:W-:Y:S05]  /*2170*/  BSYNC.RECONVERGENT B0 ;  /* 0x0000000000007941 */ /* 0x000fea0003800200 */
.L_x_14033:
[----:B------:R-:W-:Y:S01]  /*2180*/  ISETP.GE.U32.AND P4, PT, R176, 0x300, PT ;  /* 0x00000300b000780c */ /* 0x000fe20003f86070 */
[----:B------:R-:W-:-:S12]  /*2190*/  BSSY.RECONVERGENT B0, `(.L_x_14037) ;  /* 0x000003a000007945 */ /* 0x000fd80003800200 */
[----:B------:R-:W-:Y:S05]  /*21a0*/  @!P4 BRA `(.L_x_14038) ;  /* 0x0000000000e0c947 */ /* 0x000fea0003800000 */
        /* <DEDUP_REMOVED lines=8> */
[----:B-1234-:R-:W2:Y:S04]  /*2230*/  LDG.E.128 R144, desc[UR6][R184.64] ;  /* 0x00000006b8907981 */ /* 0x01eea8000c1e1d00 */
        /* <DEDUP_REMOVED lines=22> */
.L_x_14039:
        /* <DEDUP_REMOVED lines=8> */
[----:B-1234-:R-:W-:Y:S01]  /*2420*/  SHF.L.U32 R144, R128, 0x10, RZ ;  /* 0x0000001080907819 */ /* 0x01efe200000006ff */
        /* <DEDUP_REMOVED lines=11> */
.L_x_14040:
[----:B------:R-:W0:Y:S02]  /*24e0*/  LDC.64 R144, c[0x0][0x3a8] ;  /* 0x0000ea00ff907b82 */ /* 0x000e240000000a00 */
[C---:B0-----:R-:W-:Y:S01]  /*24f0*/  IMAD.WIDE.U32 R144, R181.reuse, 0x20, R144 ;  /* 0x00000020b5907825 */ /* 0x041fe200078e0090 */
[----:B------:R-:W-:-:S04]  /*2500*/  IADD3 R181, PT, PT, R181, 0x80, RZ ;  /* 0x00000080b5b57810 */ /* 0x000fc80007ffe0ff */
[----:B------:R0:W-:Y:S04]  /*2510*/  STG.E.128 desc[UR6][R144.64], R124 ;  /* 0x0000007c90007986 */ /* 0x0001e8000c101d06 */
[----:B------:R0:W-:Y:S02]  /*2520*/  STG.E.128 desc[UR6][R144.64+0x10], R128 ;  /* 0x0000108090007986 */ /* 0x0001e4000c101d06 */
.L_x_14038:
[----:B------:R-:W-:Y:S05]  /*2530*/  BSYNC.RECONVERGENT B0 ;  /* 0x0000000000007941 */ /* 0x000fea0003800200 */
.L_x_14037:
        /* <DEDUP_REMOVED lines=34> */
.L_x_14043:
[C---:B-----5:R-:W-:Y:S02]  /*2760*/  PRMT R137, R135.reuse, 0x7632, R137 ;  /* 0x0000763287897816 */ /* 0x060fe40000000089 */
[----:B------:R-:W-:Y:S02]  /*2770*/  SHF.L.U32 R138, R135, 0x10, RZ ;  /* 0x00000010878a7819 */ /* 0x000fe400000006ff */
[C---:B------:R-:W-:Y:S02]  /*2780*/  PRMT R136, R133.reuse, 0x7632, R136 ;  /* 0x0000763285887816 */ /* 0x040fe40000000088 */
[----:B------:R-:W-:Y:S01]  /*2790*/  SHF.L.U32 R146, R133, 0x10, RZ ;  /* 0x0000001085927819 */ /* 0x000fe200000006ff */
[----:B------:R-:W-:Y:S01]  /*27a0*/  FMUL.FTZ R138, R138, R179 ;  /* 0x000000b38a8a7220 */ /* 0x000fe20000410000 */
[----:B------:R-:W-:Y:S02]  /*27b0*/  PRMT R135, R132, 0x7632, R135 ;  /* 0x0000763284877816 */ /* 0x000fe40000000087 */
[----:B------:R-:W-:-:S02]  /*27c0*/  PRMT R133, R134, 0x7632, R133 ;  /* 0x0000763286857816 */ /* 0x000fc40000000085 */
[----:B------:R-:W-:Y:S02]  /*27d0*/  SHF.L.U32 R132, R132, 0x10, RZ ;  /* 0x0000001084847819 */ /* 0x000fe400000006ff */
[----:B------:R-:W-:Y:S01]  /*27e0*/  SHF.L.U32 R186, R134, 0x10, RZ ;  /* 0x0000001086ba7819 */ /* 0x000fe200000006ff */
[-C--:B------:R-:W-:Y:S01]  /*27f0*/  FMUL.FTZ R134, R146, R179.reuse ;  /* 0x000000b392867220 */ /* 0x080fe20000410000 */
[----:B------:R-:W-:Y:S01]  /*2800*/  SHF.L.U32 R190, R137, 0x10, RZ ;  /* 0x0000001089be7819 */ /* 0x000fe200000006ff */
[-C--:B------:R-:W-:Y:S01]  /*2810*/  FMUL.FTZ R132, R132, R179.reuse ;  /* 0x000000b384847220 */ /* 0x080fe20000410000 */
[----:B-1234-:R-:W-:Y:S02]  /*2820*/  SHF.L.U32 R144, R135, 0x10, RZ ;  /* 0x0000001087907819 */ /* 0x01efe400000006ff */
[----:B------:R-:W-:Y:S01]  /*2830*/  SHF.L.U32 R184, R136, 0x10, RZ ;  /* 0x0000001088b87819 */ /* 0x000fe200000006ff */
[-C--:B------:R-:W-:Y:S01]  /*2840*/  FMUL.FTZ R136, R186, R179.reuse ;  /* 0x000000b3ba887220 */ /* 0x080fe20000410000 */
[----:B------:R-:W-:Y:S01]  /*2850*/  SHF.L.U32 R188, R133, 0x10, RZ ;  /* 0x0000001085bc7819 */ /* 0x000fe200000006ff */
[-C--:B------:R-:W-:Y:S01]  /*2860*/  FMUL.FTZ R139, R190, R179.reuse ;  /* 0x000000b3be8b7220 */ /* 0x080fe20000410000 */
[-C--:B------:R-:W-:Y:S01]  /*2870*/  FMUL.FTZ R133, R144, R179.reuse ;  /* 0x000000b390857220 */ /* 0x080fe20000410000 */
[----:B------:R-:W-:-:S02]  /*2880*/  FMUL.FTZ R135, R184, R179 ;  /* 0x000000b3b8877220 */ /* 0x000fc40000410000 */
[----:B------:R-:W-:-:S07]  /*2890*/  FMUL.FTZ R137, R188, R179 ;  /* 0x000000b3bc897220 */ /* 0x000fce0000410000 */
.L_x_14044:
[----:B------:R-:W0:Y:S02]  /*28a0*/  LDC.64 R144, c[0x0][0x3a8] ;  /* 0x0000ea00ff907b82 */ /* 0x000e240000000a00 */
[----:B0-----:R-:W-:-:S05]  /*28b0*/  IMAD.WIDE.U32 R144, R181, 0x20, R144 ;  /* 0x00000020b5907825 */ /* 0x001fca00078e0090 */
[----:B------:R0:W-:Y:S04]  /*28c0*/  STG.E.128 desc[UR6][R144.64], R132 ;  /* 0x0000008490007986 */ /* 0x0001e8000c101d06 */
[----:B------:R0:W-:Y:S02]  /*28d0*/  STG.E.128 desc[UR6][R144.64+0x10], R136 ;  /* 0x0000108890007986 */ /* 0x0001e4000c101d06 */
.L_x_14042:
[----:B------:R-:W-:Y:S05]  /*28e0*/  BSYNC.RECONVERGENT B0 ;  /* 0x0000000000007941 */ /* 0x000fea0003800200 */
.L_x_14041:
[----:B01234-:R-:W-:Y:S01]  /*28f0*/  FADD.FTZ R144, RZ, R148 ;  /* 0x00000094ff907221 */ /* 0x01ffe20000010000 */
        /* <DEDUP_REMOVED lines=73> */
[----:B------:R-:W-:-:S04]  /*2d90*/  HFMA2 R181, -RZ, RZ, 0, 0 ;  /* 0x00000000ffb57431 */ /* 0x000fc800000001ff */
[----:B------:R-:W0:Y:S02]  /*2da0*/  SHFL.BFLY PT, R144, R183, 0x10, 0x1f ;  /* 0x0e001f00b7907f89 */ /* 0x000e2400000e0000 */
[----:B0-----:R-:W-:Y:S01]  /*2db0*/  FADD.FTZ R144, R183, R144 ;  /* 0x00000090b7907221 */ /* 0x001fe20000010000 */
[----:B------:R-:W-:-:S03]  /*2dc0*/  LOP3.LUT R183, R178, 0x1f, RZ, 0xc0, !PT ;  /* 0x0000001fb2b77812 */ /* 0x000fc600078ec0ff */
[----:B------:R-:W-:-:S04]  /*2dd0*/  FMUL.FTZ R146, R23, R144 ;  /* 0x0000009017927220 */ /* 0x000fc80000410000 */
        /* <DEDUP_REMOVED lines=137> */
.L_x_14046:
[----:B------:R-:W-:Y:S05]  /*3670*/  BSYNC.RECONVERGENT B0 ;  /* 0x0000000000007941 */ /* 0x000fea0003800200 */
.L_x_14045:
        /* <DEDUP_REMOVED lines=13> */
.L_x_14048:
[----:B------:R-:W-:Y:S05]  /*3750*/  BSYNC.RECONVERGENT B0 ;  /* 0x0000000000007941 */ /* 0x000fea0003800200 */
.L_x_14047:
        /* <DEDUP_REMOVED lines=32> */
[----:B0-----:R-:W-:Y:S01]  /*3960*/  FADD.FTZ R147, R146, R145 ;  /* 0x0000009192937221 */ /* 0x001fe20000010000 */
[----:B------:R-:W-:Y:S02]  /*3970*/  FMUL.FTZ R146, R181, R181 ;  /* 0x000000b5b5927220 */ /* 0x000fe40000410000 */
[----:B------:R-:W0:Y:S01]  /*3980*/  LDC R181, c[0x0][0x448] ;  /* 0x00011200ffb57b82 */ /* 0x000e220000000800 */
[----:B------:R-:W-:Y:S01]  /*3990*/  FFMA.FTZ R144, R184, R144, R147 ;  /* 0x00000090b8907223 */ /* 0x000fe20000010093 */
[----:B------:R-:W-:-:S04]  /*39a0*/  FMUL.FTZ R183, R183, R146 ;  /* 0x00000092b7b77220 */ /* 0x000fc80000410000 */
[----:B------:R-:W1:Y:S01]  /*39b0*/  SHFL.DOWN PT, R147, R144, 0x1, 0x1f ;  /* 0x08201f0090937f89 */ /* 0x000e6200000e0000 */
[----:B------:R-:W-:Y:S01]  /*39c0*/  FMUL.FTZ R183, R183, R190 ;  /* 0x000000beb7b77220 */ /* 0x000fe20000410000 */
        /* <DEDUP_REMOVED lines=9> */
[----:B------:R0:W-:Y:S05]  /*3a60*/  @!P6 STG.E desc[UR6][R146.64], R189 ;  /* 0x000000bd9200e986 */ /* 0x0001ea000c101906 */
        /* <DEDUP_REMOVED lines=8> */
[C---:B------:R-:W-:Y:S01]  /*3af0*/  FMUL.FTZ R185, R178.reuse, R183 ;  /* 0x000000b7b2b97220 */ /* 0x040fe20000410000 */
[----:B------:R-:W-:Y:S01]  /*3b00*/  SHF.L.U32 R192, R91, 0x10, RZ ;  /* 0x000000105bc07819 */ /* 0x000fe200000006ff */
[----:B------:R-:W-:Y:S01]  /*3b10*/  FMUL.FTZ R147, R178, R147 ;  /* 0x00000093b2937220 */ /* 0x000fe20000410000 */
[----:B------:R-:W-:Y:S01]  /*3b20*/  SHF.L.U32 R194, R87, 0x10, RZ ;  /* 0x0000001057c27819 */ /* 0x000fe200000006ff */
[--C-:B------:R-:W-:Y:S01]  /*3b30*/  FADD.FTZ R145, R148, -R179.reuse ;  /* 0x800000b394917221 */ /* 0x100fe20000010000 */
[----:B------:R-:W-:Y:S01]  /*3b40*/  SHF.L.U32 R188, R90, 0x10, RZ ;  /* 0x000000105abc7819 */ /* 0x000fe200000006ff */
[----:B------:R-:W-:Y:S01]  /*3b50*/  FFMA.FTZ R183, R147, R184, R186 ;  /* 0x000000b893b77223 */ /* 0x000fe200000100ba */
[----:B------:R-:W-:Y:S01]  /*3b60*/  SHF.L.U32 R190, R86, 0x10, RZ ;  /* 0x0000001056be7819 */ /* 0x000fe200000006ff */
[----:B------:R-:W-:Y:S01]  /*3b70*/  FFMA.FTZ R189, R185, R192, R194 ;  /* 0x000000c0b9bd7223 */ /* 0x000fe200000100c2 */
[----:B------:R-:W-:Y:S01]  /*3b80*/  SHF.L.U32 R144, R88, 0x10, RZ ;  /* 0x0000001058907819 */ /* 0x000fe200000006ff */
[----:B------:R-:W0:Y:S01]  /*3b90*/  LDC.64 R184, c[0x0][0x428] ;  /* 0x00010a00ffb87b82 */ /* 0x000e220000000a00 */
[----:B------:R-:W-:Y:S01]  /*3ba0*/  SHF.L.U32 R146, R84, 0x10, RZ ;  /* 0x0000001054927819 */ /* 0x000fe200000006ff */
[C---:B------:R-:W-:Y:S01]  /*3bb0*/  FMUL.FTZ R181, R178.reuse, R181 ;  /* 0x000000b5b2b57220 */ /* 0x040fe20000410000 */
[C---:B------:R-:W-:Y:S01]  /*3bc0*/  FMUL.FTZ R145, R178.reuse, R145 ;  /* 0x00000091b2917220 */ /* 0x040fe20000410000 */
[--C-:B------:R-:W-:Y:S01]  /*3bd0*/  FADD.FTZ R147, R151, -R179.reuse ;  /* 0x800000b397937221 */ /* 0x100fe20000010000 */
[--C-:B------:R-:W-:Y:S01]  /*3be0*/  FADD.FTZ R191, R143, -R179.reuse ;  /* 0x800000b38fbf7221 */ /* 0x100fe20000010000 */
[----:B------:R-:W-:Y:S01]  /*3bf0*/  FFMA.FTZ R187, R181, R188, R190 ;  /* 0x000000bcb5bb7223 */ /* 0x000fe200000100be */
[----:B------:R-:W-:Y:S01]  /*3c00*/  FFMA.FTZ R144, R145, R144, R146 ;  /* 0x0000009091907223 */ /* 0x000fe20000010092 */
[--C-:B------:R-:W-:Y:S01]  /*3c10*/  FADD.FTZ R181, R141, -R179.reuse ;  /* 0x800000b38db57221 */ /* 0x100fe20000010000 */
[----:B------:R-:W-:Y:S01]  /*3c20*/  FADD.FTZ R145, R149, -R179 ;  /* 0x800000b395917221 */ /* 0x000fe20000010000 */
        /* <DEDUP_REMOVED lines=12> */
[----:B------:R-:W-:-:S02]  /*3cf0*/  SHF.L.U32 R196, R27, 0x10, RZ ;  /* 0x000000101bc47819 */ /* 0x000fc400000006ff */
[----:B------:R-:W-:Y:S01]  /*3d00*/  SHF.L.U32 R198, R26, 0x10, RZ ;  /* 0x000000101ac67819 */ /* 0x000fe200000006ff */
[----:B------:R-:W-:Y:S01]  /*3d10*/  FFMA.FTZ R188, R147, R188, R190 ;  /* 0x000000bc93bc7223 */ /* 0x000fe200000100be */
[----:B------:R-:W-:Y:S01]  /*3d20*/  F2FP.BF16.F32.PACK_AB R146, R192, R187 ;  /* 0x000000bbc092723e */ /* 0x000fe200000010ff */
[----:B0-----:R-:W-:Y:S01]  /*3d30*/  IMAD.WIDE.U32 R184, R177, 0x10, R184 ;  /* 0x00000010b1b87825 */ /* 0x001fe200078e00b8 */
[----:B------:R-:W-:-:S03]  /*3d40*/  F2FP.BF16.F32.PACK_AB R144, R181, R144 ;  /* 0x00000090b590723e */ /* 0x000fc600000010ff */
[----:B------:R-:W-:Y:S01]  /*3d50*/  FFMA.FTZ R196, R191, R196, R198 ;  /* 0x000000c4bfc47223 */ /* 0x000fe200000100c6 */
[----:B------:R-:W-:Y:S02]  /*3d60*/  F2FP.BF16.F32.PACK_AB R145, R188, R183 ;  /* 0x000000b7bc91723e */ /* 0x000fe400000010ff */
[----:B------:R-:W-:Y:S02]  /*3d70*/  IADD3 R177, PT, PT, R177, 0x80, RZ ;  /* 0x00000080b1b17810 */ /* 0x000fe40007ffe0ff */
[----:B------:R-:W-:-:S05]  /*3d80*/  F2FP.BF16.F32.PACK_AB R147, R196, R189 ;  /* 0x000000bdc493723e */ /* 0x000fca00000010ff */
[----:B------:R1:W-:Y:S02]  /*3d90*/  STG.E.128 desc[UR6][R184.64], R144 ;  /* 0x00000090b8007986 */ /* 0x0003e4000c101d06 */
.L_x_14050:
[----:B------:R-:W-:Y:S05]  /*3da0*/  BSYNC.RECONVERGENT B0 ;  /* 0x0000000000007941 */ /* 0x000fea0003800200 */
.L_x_14049:
[----:B------:R-:W-:Y:S01]  /*3db0*/  ISETP.NE.AND P1, PT, R180, RZ, PT ;  /* 0x000000ffb400720c */ /* 0x000fe20003f25270 */
[----:B------:R-:W-:-:S12]  /*3dc0*/  BSSY.RECONVERGENT B0, `(.L_x_14051) ;  /* 0x0000032000007945 */ /* 0x000fd80003800200 */
[----:B------:R-:W-:Y:S05]  /*3dd0*/  @!P1 BRA `(.L_x_14052) ;  /* 0x0000000000c09947 */ /* 0x000fea0003800000 */
[--C-:B------:R-:W-:Y:S01]  /*3de0*/  FADD.FTZ R181, R96, -R179.reuse ;  /* 0x800000b360b57221 */ /* 0x100fe20000010000 */
[--C-:B01----:R-:W-:Y:S01]  /*3df0*/  FADD.FTZ R147, R94, -R179.reuse ;  /* 0x800000b35e937221 */ /* 0x103fe20000010000 */
[----:B------:R-:W-:Y:S01]  /*3e00*/  SHF.L.U32 R180, R81, 0x10, RZ ;  /* 0x0000001051b47819 */ /* 0x000fe200000006ff */
[--C-:B------:R-:W-:Y:S01]  /*3e10*/  FADD.FTZ R183, R98, -R179.reuse ;  /* 0x800000b362b77221 */ /* 0x100fe20000010000 */
[----:B------:R-:W-:Y:S01]  /*3e20*/  SHF.L.U32 R184, R77, 0x10, RZ ;  /* 0x000000104db87819 */ /* 0x000fe200000006ff */
[----:B------:R-:W-:Y:S01]  /*3e30*/  FMUL.FTZ R181, R178, R181 ;  /* 0x000000b5b2b57220 */ /* 0x000fe20000410000 */
        /* <DEDUP_REMOVED lines=42> */
.L_x_14052:
[----:B------:R-:W-:Y:S05]  /*40e0*/  BSYNC.RECONVERGENT B0 ;  /* 0x0000000000007941 */ /* 0x000fea0003800200 */
.L_x_14051:
[----:B------:R-:W-:Y:S01]  /*40f0*/  ISETP.NE.AND P1, PT, R182, RZ, PT ;  /* 0x000000ffb600720c */ /* 0x000fe20003f25270 */
[----:B------:R-:W-:-:S12]  /*4100*/  BSSY.RECONVERGENT B0, `(.L_x_14053) ;  /* 0x0000032000007945 */ /* 0x000fd80003800200 */
[----:B------:R-:W-:Y:S05]  /*4110*/  @!P1 BRA `(.L_x_14054) ;  /* 0x0000000000c09947 */ /* 0x000fea0003800000 */
[--C-:B--2---:R-:W-:Y:S01]  /*4120*/  FADD.FTZ R181, R104, -R179.reuse ;  /* 0x800000b368b57221 */ /* 0x104fe20000010000 */
        /* <DEDUP_REMOVED lines=27> */
[----:B------:R-:W-:Y:S01]  /*42e0*/  FMUL.FTZ R183, R178, R183 ;  /* 0x000000b7b2b77220 */ /* 0x000fe20000410000 */
[----:B------:R-:W-:Y:S01]  /*42f0*/  SHF.L.U32 R194, R10, 0x10, RZ ;  /* 0x000000100ac27819 */ /* 0x000fe200000006ff */
[C---:B------:R-:W-:Y:S01]  /*4300*/  FMUL.FTZ R147, R178.reuse, R147 ;  /* 0x00000093b2937220 */ /* 0x040fe20000410000 */
        /* <DEDUP_REMOVED lines=10> */
[C---:B0-----:R-:W-:Y:S01]  /*43b0*/  IMAD.WIDE.U32 R180, R177.reuse, 0x10, R180 ;  /* 0x00000010b1b47825 */ /* 0x041fe200078e00b4 */
[----:B------:R-:W-:-:S03]  /*43c0*/  IADD3 R177, PT, PT, R177, 0x80, RZ ;  /* 0x00000080b1b17810 */ /* 0x000fc60007ffe0ff */
[----:B------:R-:W-:Y:S01]  /*43d0*/  FFMA.FTZ R185, R147, R186, R188 ;  /* 0x000000ba93b97223 */ /* 0x000fe200000100bc */
[----:B------:R-:W-:Y:S02]  /*43e0*/  F2FP.BF16.F32.PACK_AB R147, R194, R189 ;  /* 0x000000bdc293723e */ /* 0x000fe400000010ff */
[----:B------:R-:W-:Y:S02]  /*43f0*/  F2FP.BF16.F32.PACK_AB R144, R183, R144 ;  /* 0x00000090b790723e */ /* 0x000fe400000010ff */
[----:B------:R-:W-:-:S05]  /*4400*/  F2FP.BF16.F32.PACK_AB R145, R185, R184 ;  /* 0x000000b8b991723e */ /* 0x000fca00000010ff */
[----:B------:R3:W-:Y:S02]  /*4410*/  STG.E.128 desc[UR6][R180.64], R144 ;  /* 0x00000090b4007986 */ /* 0x0007e4000c101d06 */
.L_x_14054:
[----:B------:R-:W-:Y:S05]  /*4420*/  BSYNC.RECONVERGENT B0 ;  /* 0x0000000000007941 */ /* 0x000fea0003800200 */
.L_x_14053:
[----:B------:R-:W-:Y:S04]  /*4430*/  BSSY.RECONVERGENT B0, `(.L_x_14055) ;  /* 0x0000032000007945 */ /* 0x000fe80003800200 */
[----:B------:R-:W-:Y:S05]  /*4440*/  @!P2 BRA `(.L_x_14056) ;  /* 0x0000000000c0a947 */ /* 0x000fea0003800000 */
[--C-:B--23--:R-:W-:Y:S01]  /*4450*/  FADD.FTZ R181, R112, -R179.reuse ;  /* 0x800000b370b57221 */ /* 0x10cfe20000010000 */
        /* <DEDUP_REMOVED lines=47> */
.L_x_14056:
[----:B------:R-:W-:Y:S05]  /*4750*/  BSYNC.RECONVERGENT B0 ;  /* 0x0000000000007941 */ /* 0x000fea0003800200 */
.L_x_14055:
[----:B------:R-:W-:Y:S04]  /*4760*/  BSSY.RECONVERGENT B0, `(.L_x_14057) ;  /* 0x0000032000007945 */ /* 0x000fe80003800200 */
[----:B------:R-:W-:Y:S05]  /*4770*/  @!P3 BRA `(.L_x_14058) ;  /* 0x0000000000c0b947 */ /* 0x000fea0003800000 */
[--C-:B--234-:R-:W-:Y:S01]  /*4780*/  FADD.FTZ R181, R120, -R179.reuse ;  /* 0x800000b378b57221 */ /* 0x11cfe20000010000 */
        /* <DEDUP_REMOVED lines=47> */
.L_x_14058:
[----:B------:R-:W-:Y:S05]  /*4a80*/  BSYNC.RECONVERGENT B0 ;  /* 0x0000000000007941 */ /* 0x000fea0003800200 */
.L_x_14057:
[----:B------:R-:W-:Y:S04]  /*4a90*/  BSSY.RECONVERGENT B0, `(.L_x_14059) ;  /* 0x0000032000007945 */ /* 0x000fe80003800200 */
[----:B------:R-:W-:Y:S05]  /*4aa0*/  @!P4 BRA `(.L_x_14060) ;  /* 0x0000000000c0c947 */ /* 0x000fea0003800000 */
[--C-:B0-234-:R-:W-:Y:S01]  /*4ab0*/  FADD.FTZ R181, R128, -R179.reuse ;  /* 0x800000b380b57221 */ /* 0x11dfe20000010000 */
[--C-:B-1----:R-:W-:Y:S01]  /*4ac0*/  FADD.FTZ R147, R126, -R179.reuse ;  /* 0x800000b37e937221 */ /* 0x102fe20000010000 */
        /* <DEDUP_REMOVED lines=46> */
.L_x_14060:
[----:B------:R-:W-:Y:S05]  /*4db0*/  BSYNC.RECONVERGENT B0 ;  /* 0x0000000000007941 */ /* 0x000fea0003800200 */
.L_x_14059:
        /* <DEDUP_REMOVED lines=21> */
[C---:B------:R-:W-:Y:S01]  /*4f10*/  FMUL.FTZ R185, R178.reuse, R185 ;  /* 0x000000b9b2b97220 */ /* 0x040fe20000410000 */
[C---:B------:R-:W-:Y:S01]  /*4f20*/  FMUL.FTZ R189, R178.reuse, R189 ;  /* 0x000000bdb2bd7220 */ /* 0x040fe20000410000 */
[C---:B------:R-:W-:Y:S01]  /*4f30*/  FMUL.FTZ R191, R178.reuse, R191 ;  /* 0x000000bfb2bf7220 */ /* 0x040fe20000410000 */
[----:B------:R-:W-:Y:S01]  /*4f40*/  FMUL.FTZ R179, R178, R179 ;  /* 0x000000b3b2b37220 */ /* 0x000fe20000410000 */
[----:B------:R-:W-:Y:S01]  /*4f50*/  FFMA.FTZ R180, R147, R146, R180 ;  /* 0x0000009293b47223 */ /* 0x000fe200000100b4 */
[----:B------:R-:W-:Y:S01]  /*4f60*/  FFMA.FTZ R182, R183, R182, R184 ;  /* 0x000000b6b7b67223 */ /* 0x000fe200000100b8 */
[----:B------:R-:W-:Y:S01]  /*4f70*/  FFMA.FTZ R187, R187, R186, R188 ;  /* 0x000000babbbb7223 */ /* 0x000fe200000100bc */
[----:B------:R-:W-:-:S02]  /*4f80*/  SHF.L.U32 R146, R167, 0x10, RZ ;  /* 0x00000010a7927819 */ /* 0x000fc400000006ff */
[----:B------:R-:W-:Y:S02]  /*4f90*/  SHF.L.U32 R184, R169, 0x10, RZ ;  /* 0x00000010a9b87819 */ /* 0x000fe400000006ff */
        /* <DEDUP_REMOVED lines=8> */
[----:B------:R-:W-:Y:S01]  /*5020*/  FFMA.FTZ R196, R179, R196, R198 ;  /* 0x000000c4b3c47223 */ /* 0x000fe200000100c6 */
[----:B------:R-:W-:Y:S01]  /*5030*/  SHF.L.U32 R178, R168, 0x10, RZ ;  /* 0x00000010a8b27819 */ /* 0x000fe200000006ff */
[----:B------:R-:W-:Y:S02]  /*5040*/  FFMA.FTZ R188, R189, R188, R190 ;  /* 0x000000bcbdbc7223 */ /* 0x000fe400000100be */
[----:B------:R-:W-:Y:S01]  /*5050*/  FFMA.FTZ R185, R185, R184, R186 ;  /* 0x000000b8b9b97223 */ /* 0x000fe200000100ba */
[----:B------:R-:W-:Y:S01]  /*5060*/  F2FP.BF16.F32.PACK_AB R147, R196, R147 ;  /* 0x00000093c493723e */ /* 0x000fe200000010ff */
[----:B------:R-:W-:Y:S01]  /*5070*/  FFMA.FTZ R181, R181, R146, R178 ;  /* 0x00000092b5b57223 */ /* 0x000fe200000100b2 */
[----:B0-----:R-:W-:Y:S01]  /*5080*/  IMAD.WIDE.U32 R178, R177, 0x10, R144 ;  /* 0x00000010b1b27825 */ /* 0x001fe200078e0090 */
[----:B------:R-:W-:Y:S02]  /*5090*/  F2FP.BF16.F32.PACK_AB R146, R188, R187 ;  /* 0x000000bbbc92723e */ /* 0x000fe400000010ff */
[----:B------:R-:W-:-:S02]  /*50a0*/  F2FP.BF16.F32.PACK_AB R145, R185, R182 ;  /* 0x000000b6b991723e */ /* 0x000fc400000010ff */
[----:B------:R-:W-:-:S05]  /*50b0*/  F2FP.BF16.F32.PACK_AB R144, R181, R180 ;  /* 0x000000b4b590723e */ /* 0x000fca00000010ff */
[----:B------:R0:W-:Y:S02]  /*50c0*/  STG.E.128 desc[UR6][R178.64], R144 ;  /* 0x00000090b2007986 */ /* 0x0001e4000c101d06 */
.L_x_14062:
[----:B------:R-:W-:Y:S05]  /*50d0*/  BSYNC.RECONVERGENT B0 ;  /* 0x0000000000007941 */ /* 0x000fea0003800200 */
.L_x_14061:
[----:B01234-:R-:W0:Y:S01]  /*50e0*/  LDC.64 R144, c[0x0][0x380] ;  /* 0x0000e000ff907b82 */ /* 0x01fe220000000a00 */
[----:B------:R-:W-:Y:S01]  /*50f0*/  UPLOP3.LUT UP1, UPT, UPT, UPT, UP1, 0x40, 0x4 ;  /* 0x000000000004789c */ /* 0x000fe20003f2e810 */
[----:B0-----:R-:W-:-:S04]  /*5100*/  IADD3 R175, PT, PT, R175, R144, RZ ;  /* 0x00000090afaf7210 */ /* 0x001fc80007ffe0ff */
[----:B------:R-:W-:-:S13]  /*5110*/  ISETP.GE.AND P1, PT, R175, R145, PT ;  /* 0x00000091af00720c */ /* 0x000fda0003f26270 */
[----:B------:R-:W-:Y:S05]  /*5120*/  @!P1 BRA `(.L_x_14063) ;  /* 0xffffffbc00309947 */ /* 0x000fea000383ffff */
[----:B------:R-:W-:Y:S05]  /*5130*/  EXIT ;  /* 0x000000000000794d */ /* 0x000fea0003800000 */
.L_x_14064:
        /* <DEDUP_REMOVED lines=12> */
.L_x_42339:


//--------------------- .text._ZN10layer_norm13ln_fwd_kernelINS_13Kernel_traitsI13__nv_bfloat16S2_fS2_fjLj7168ELj1ELj1ELj4ELj16ENS_18Kernel_traits_baseILj7168ES2_S2_fS2_fjLj128EEEEELb0ELb0ELb0ELb1EEEvNS_9FwdParamsE --------------------------
	.section	.text._ZN10layer_norm13ln_fwd_kernelINS_13Kernel_traitsI13__nv_bfloat16S2_fS2_fjLj7168ELj1ELj1ELj4ELj16ENS_18Kernel_traits_baseILj7168ES2_S2_fS2_fjLj128EEEEELb0ELb0ELb0ELb1EEEvNS_9FwdParamsE,"ax",@progbits
	.align	128
        .global         _ZN10layer_norm13ln_fwd_kernelINS_13Kernel_traitsI13__nv_bfloat16S2_fS2_fjLj7168ELj1ELj1ELj4ELj16ENS_18Kernel_traits_baseILj7168ES2_S2_fS2_fjLj128EEEEELb0ELb0ELb0ELb1EEEvNS_9FwdParamsE
        .type           _ZN10layer_norm13ln_fwd_kernelINS_13Kernel_traitsI13__nv_bfloat16S2_fS2_fjLj7168ELj1ELj1ELj4ELj16ENS_18Kernel_traits_baseILj7168ES2_S2_fS2_fjLj128EEEEELb0ELb0ELb0ELb1EEEvNS_9FwdParamsE,@function
        .size           _ZN10layer_norm13ln_fwd_kernelINS_13Kernel_traitsI13__nv_bfloat16S2_fS2_fjLj7168ELj1ELj1ELj4ELj16ENS_18Kernel_traits_baseILj7168ES2_S2_fS2_fjLj128EEEEELb0ELb0ELb0ELb1EEEvNS_9FwdParamsE,(.L_x_42340 - _ZN10layer_norm13ln_fwd_kernelINS_13Kernel_traitsI13__nv_bfloat16S2_fS2_fjLj7168ELj1ELj1ELj4ELj16ENS_18Kernel_traits_baseILj7168ES2_S2_fS2_fjLj128EEEEELb0ELb0ELb0ELb1EEEvNS_9FwdParamsE)
        .other          _ZN10layer_norm13ln_fwd_kernelINS_13Kernel_traitsI13__nv_bfloat16S2_fS2_fjLj7168ELj1ELj1ELj4ELj16ENS_18Kernel_traits_baseILj7168ES2_S2_fS2_fjLj128EEEEELb0ELb0ELb0ELb1EEEvNS_9FwdParamsE,@"STO_CUDA_ENTRY STV_DEFAULT"
_ZN10layer_norm13ln_fwd_kernelINS_13Kernel_traitsI13__nv_bfloat16S2_fS2_fjLj7168ELj1ELj1ELj4ELj16ENS_18Kernel_traits_baseILj7168ES2_S2_fS2_fjLj128EEEEELb0ELb0ELb0ELb1EEEvNS_9FwdParamsE:
.text._ZN10layer_norm13ln_fwd_kernelINS_13Kernel_traitsI13__nv_bfloat16S2_fS2_fjLj7168ELj1ELj1ELj4ELj16ENS_18Kernel_traits_baseILj7168ES2_S2_fS2_fjLj128EEEEELb0ELb0ELb0ELb1EEEvNS_9FwdParamsE:
        /* <DEDUP_REMOVED lines=28> */
.L_x_14065:
        /* <DEDUP_REMOVED lines=23> */
.L_x_14066:
[----:B------:R-:W0:Y:S02]  /*0330*/  LDCU UR4, c[0x0][0x384] ;  /* 0x00007080ff0477ac */ /* 0x000e240008000800 */
[----:B0-----:R-:W-:-:S13]  /*0340*/  ISETP.GE.AND P0, PT, R148, UR4, PT ;  /* 0x0000000494007c0c */ /* 0x001fda000bf06270 */
[----:B------:R-:W-:Y:S05]  /*0350*/  @P0 EXIT ;  /* 0x000000000000094d */ /* 0x000fea0003800000 */
[----:B-1----:R-:W0:Y:S01]  /*0360*/  LDC.64 R2, c[0x0][0x3e0] ;  /* 0x0000f800ff027b82 */ /* 0x002e220000000a00 */
        /* <DEDUP_REMOVED lines=37> */
[----:B-1234-:R-:W-:-:S07]  /*05c0*/  PRMT R131, R12, 0x7632, R131 ;  /* 0x000076320c837816 */ /* 0x01efce0000000083 */
.L_x_14085:
        /* <DEDUP_REMOVED lines=16> */
[----:B0-----:R-:W-:-:S05]  /*06d0*/  IMAD.WIDE.U32 R80, R149, 0x20, R80 ;  /* 0x0000002095507825 */ /* 0x001fca00078e0050 */
[----:B------:R-:W2:Y:S04]  /*06e0*/  LDG.E.128 R76, desc[UR6][R80.64] ;  /* 0x00000006504c7981 */ /* 0x000ea8000c1e1d00 */
        /* <DEDUP_REMOVED lines=22> */
.L_x_14067:
        /* <DEDUP_REMOVED lines=20> */
.L_x_14068:
[----:B------:R-:W0:Y:S01]  /*0990*/  LDC.64 R158, c[0x0][0x3a8] ;  /* 0x0000ea00ff9e7b82 */ /* 0x000e220000000a00 */
[----:B------:R-:W-:-:S05]  /*09a0*/  IADD3 R150, PT, PT, R149, 0x80, RZ ;  /* 0x0000008095967810 */ /* 0x000fca0007ffe0ff */
[----:B------:R-:W-:-:S04]  /*09b0*/  IMAD.WIDE.U32 R76, R150, 0x10, R120 ;  /* 0x00000010964c7825 */ /* 0x000fc800078e0078 */
[----:B0-----:R-:W-:-:S05]  /*09c0*/  IMAD.WIDE.U32 R80, R149, 0x20, R158 ;  /* 0x0000002095507825 */ /* 0x001fca00078e009e */
[----:B------:R0:W-:Y:S04]  /*09d0*/  STG.E.128 desc[UR6][R80.64], R68 ;  /* 0x0000004450007986 */ /* 0x0001e8000c101d06 */
[----:B------:R0:W-:Y:S04]  /*09e0*/  STG.E.128 desc[UR6][R80.64+0x10], R72 ;  /* 0x0000104850007986 */ /* 0x0001e8000c101d06 */
[----:B------:R-:W5:Y:S01]  /*09f0*/  LDG.E.128 R76, desc[UR6][R76.64] ;  /* 0x000000064c4c7981 */ /* 0x000f62000c1e1d00 */
[----:B------:R-:W-:Y:S05]  /*0a00*/  BRA.U !UP0, `(.L_x_14069) ;  /* 0x0000000108647547 */ /* 0x000fea000b800000 */
[----:B------:R-:W1:Y:S02]  /*0a10*/  LDC.64 R88, c[0x0][0x3a0] ;  /* 0x0000e800ff587b82 */ /* 0x000e640000000a00 */
[----:B-1----:R-:W-:-:S05]  /*0a20*/  IMAD.WIDE.U32 R88, R150, 0x20, R88 ;  /* 0x0000002096587825 */ /* 0x002fca00078e0058 */
[----:B------:R-:W2:Y:S04]  /*0a30*/  LDG.E.128 R84, desc[UR6][R88.64] ;  /* 0x0000000658547981 */ /* 0x000ea8000c1e1d00 */
[----:B0-----:R-:W3:Y:S01]  /*0a40*/  LDG.E.128 R80, desc[UR6][R88.64+0x10] ;  /* 0x0000100658507981 */ /* 0x001ee2000c1e1d00 */
        /* <DEDUP_REMOVED lines=21> */
.L_x_14069:
[C---:B0----5:R-:W-:Y:S02]  /*0ba0*/  PRMT R81, R77.reuse, 0x7632, R81 ;  /* 0x000076324d517816 */ /* 0x061fe40000000051 */
        /* <DEDUP_REMOVED lines=19> */
.L_x_14070:
[----:B------:R-:W-:Y:S01]  /*0ce0*/  IADD3 R152, PT, PT, R149, 0x100, RZ ;  /* 0x0000010095987810 */ /* 0x000fe20007ffe0ff */
[----:B------:R-:W-:-:S04]  /*0cf0*/  IMAD.WIDE.U32 R88, R150, 0x20, R158 ;  /* 0x0000002096587825 */ /* 0x000fc800078e009e */
[----:B------:R-:W-:Y:S01]  /*0d00*/  IMAD.WIDE.U32 R84, R152, 0x10, R120 ;  /* 0x0000001098547825 */ /* 0x000fe200078e0078 */
        /* <DEDUP_REMOVED lines=29> */
.L_x_14071:
        /* <DEDUP_REMOVED lines=20> */
.L_x_14072:
        /* <DEDUP_REMOVED lines=32> */
.L_x_14073:
        /* <DEDUP_REMOVED lines=20> */
.L_x_14074:
        /* <DEDUP_REMOVED lines=32> */
.L_x_14075:
        /* <DEDUP_REMOVED lines=20> */
.L_x_14076:
        /* <DEDUP_REMOVED lines=9> */
[----:B0-----:R-:W2:Y:S04]  /*1730*/  LDG.E.128 R108, desc[UR6][R122.64] ;  /* 0x000000067a6c7981 */ /* 0x001ea8000c1e1d00 */
[----:B------:R0:W3:Y:S01]  /*1740*/  LDG.E.128 R116, desc[UR6][R122.64+0x10] ;  /* 0x000010067a747981 */ /* 0x0000e2000c1e1d00 */
[C---:B-----5:R-:W-:Y:S02]  /*1750*/  PRMT R124, R112.reuse, 0x7632, R124 ;  /* 0x00007632707c7816 */ /* 0x060fe4000000007c */
[----:B------:R-:W-:Y:S02]  /*1760*/  SHF.L.U32 R125, R112, 0x10, RZ ;  /* 0x00000010707d7819 */ /* 0x000fe400000006ff */
[C---:B------:R-:W-:Y:S02]  /*1770*/  PRMT R112, R113.reuse, 0x7632, R112 ;  /* 0x0000763271707816 */ /* 0x040fe40000000070 */
[----:B------:R-:W-:-:S02]  /*1780*/  SHF.L.U32 R113, R113, 0x10, RZ ;  /* 0x0000001071717819 */ /* 0x000fc400000006ff */
[----:B------:R-:W-:Y:S02]  /*1790*/  SHF.L.U32 R112, R112, 0x10, RZ ;  /* 0x0000001070707819 */ /* 0x000fe400000006ff */
[C---:B0-----:R-:W-:Y:S02]  /*17a0*/  PRMT R122, R115.reuse, 0x7632, R122 ;  /* 0x00007632737a7816 */ /* 0x041fe4000000007a */
[----:B------:R-:W-:Y:S02]  /*17b0*/  SHF.L.U32 R115, R115, 0x10, RZ ;  /* 0x0000001073737819 */ /* 0x000fe400000006ff */
[----:B------:R-:W-:Y:S02]  /*17c0*/  SHF.L.U32 R124, R124, 0x10, RZ ;  /* 0x000000107c7c7819 */ /* 0x000fe400000006ff */
[----:B------:R-:W-:Y:S01]  /*17d0*/  SHF.L.U32 R122, R122, 0x10, RZ ;  /* 0x000000107a7a7819 */ /* 0x000fe200000006ff */
[-C--:B--2---:R-:W-:Y:S01]  /*17e0*/  FFMA.FTZ R111, R112, R151.reuse, R111 ;  /* 0x00000097706f7223 */ /* 0x084fe2000001006f */
[C---:B------:R-:W-:Y:S01]  /*17f0*/  PRMT R112, R114.reuse, 0x7632, R112 ;  /* 0x0000763272707816 */ /* 0x040fe20000000070 */
[-C--:B------:R-:W-:Y:S01]  /*1800*/  FFMA.FTZ R110, R113, R151.reuse, R110 ;  /* 0x00000097716e7223 */ /* 0x080fe2000001006e */
[----:B------:R-:W-:Y:S01]  /*1810*/  SHF.L.U32 R113, R114, 0x10, RZ ;  /* 0x0000001072717819 */ /* 0x000fe200000006ff */
[-C--:B------:R-:W-:Y:S01]  /*1820*/  FFMA.FTZ R108, R125, R151.reuse, R108 ;  /* 0x000000977d6c7223 */ /* 0x080fe2000001006c */
[----:B------:R-:W-:Y:S01]  /*1830*/  SHF.L.U32 R114, R112, 0x10, RZ ;  /* 0x0000001070727819 */ /* 0x000fe200000006ff */
[----:B------:R-:W-:-:S02]  /*1840*/  FFMA.FTZ R109, R124, R151, R109 ;  /* 0x000000977c6d7223 */ /* 0x000fc4000001006d */
[-C--:B---3--:R-:W-:Y:S02]  /*1850*/  FFMA.FTZ R112, R113, R151.reuse, R116 ;  /* 0x0000009771707223 */ /* 0x088fe40000010074 */
[-C--:B------:R-:W-:Y:S01]  /*1860*/  FFMA.FTZ R113, R114, R151.reuse, R117 ;  /* 0x0000009772717223 */ /* 0x080fe20000010075 */
[-C--:B------:R-:W-:Y:S01]  /*1870*/  FFMA.FTZ R114, R115, R151.reuse, R118 ;  /* 0x0000009773727223 */ /* 0x080fe20000010076 */
[----:B------:R-:W-:Y:S01]  /*1880*/  FFMA.FTZ R115, R122, R151, R119 ;  /* 0x000000977a737223 */ /* 0x000fe20000010077 */
[----:B------:R-:W-:Y:S06]  /*1890*/  BRA `(.L_x_14078) ;  /* 0x0000000000507947 */ /* 0x000fec0003800000 */
.L_x_14077:
[C---:B0----5:R-:W-:Y:S02]  /*18a0*/  PRMT R109, R113.reuse, 0x7632, R109 ;  /* 0x00007632716d7816 */ /* 0x061fe4000000006d */
[----:B------:R-:W-:Y:S02]  /*18b0*/  SHF.L.U32 R110, R113, 0x10, RZ ;  /* 0x00000010716e7819 */ /* 0x000fe400000006ff */
[----:B------:R-:W-:Y:S02]  /*18c0*/  PRMT R108, R112, 0x7632, R108 ;  /* 0x00007632706c7816 */ /* 0x000fe4000000006c */
[----:B------:R-:W-:Y:S01]  /*18d0*/  PRMT R111, R114, 0x7632, R111 ;  /* 0x00007632726f7816 */ /* 0x000fe2000000006f */
[----:B------:R-:W-:Y:S01]  /*18e0*/  FMUL.FTZ R110, R110, R151 ;  /* 0x000000976e6e7220 */ /* 0x000fe20000410000 */
[----:B------:R-:W-:Y:S02]  /*18f0*/  PRMT R113, R115, 0x7632, R113 ;  /* 0x0000763273717816 */ /* 0x000fe40000000071 */
[----:B------:R-:W-:-:S02]  /*1900*/  SHF.L.U32 R112, R112, 0x10, RZ ;  /* 0x0000001070707819 */ /* 0x000fc400000006ff */
        /* <DEDUP_REMOVED lines=13> */
.L_x_14078:
        /* <DEDUP_REMOVED lines=11> */
[C---:B-----5:R-:W-:Y:S02]  /*1a90*/  PRMT R157, R116.reuse, 0x7632, R157 ;  /* 0x00007632749d7816 */ /* 0x060fe4000000009d */
[----:B------:R-:W-:Y:S02]  /*1aa0*/  SHF.L.U32 R163, R116, 0x10, RZ ;  /* 0x0000001074a37819 */ /* 0x000fe400000006ff */
[----:B------:R-:W-:Y:S02]  /*1ab0*/  PRMT R162, R117, 0x7632, R162 ;  /* 0x0000763275a27816 */ /* 0x000fe400000000a2 */
[----:B------:R-:W-:-:S02]  /*1ac0*/  SHF.L.U32 R116, R157, 0x10, RZ ;  /* 0x000000109d747819 */ /* 0x000fc400000006ff */
[----:B------:R-:W-:Y:S02]  /*1ad0*/  SHF.L.U32 R117, R117, 0x10, RZ ;  /* 0x0000001075757819 */ /* 0x000fe400000006ff */
[----:B------:R-:W-:Y:S01]  /*1ae0*/  SHF.L.U32 R162, R162, 0x10, RZ ;  /* 0x00000010a2a27819 */ /* 0x000fe200000006ff */
[-C--:B--2---:R-:W-:Y:S02]  /*1af0*/  FFMA.FTZ R125, R116, R151.reuse, R125 ;  /* 0x00000097747d7223 */ /* 0x084fe4000001007d */
[-C--:B------:R-:W-:Y:S01]  /*1b00*/  FFMA.FTZ R126, R117, R151.reuse, R126 ;  /* 0x00000097757e7223 */ /* 0x080fe2000001007e */
[C---:B------:R-:W-:Y:S01]  /*1b10*/  PRMT R116, R118.reuse, 0x7632, R116 ;  /* 0x0000763276747816 */ /* 0x040fe20000000074 */
[-C--:B------:R-:W-:Y:S01]  /*1b20*/  FFMA.FTZ R124, R163, R151.reuse, R124 ;  /* 0x00000097a37c7223 */ /* 0x080fe2000001007c */
[----:B------:R-:W-:Y:S01]  /*1b30*/  SHF.L.U32 R117, R118, 0x10, RZ ;  /* 0x0000001076757819 */ /* 0x000fe200000006ff */
[----:B------:R-:W-:Y:S01]  /*1b40*/  FFMA.FTZ R127, R162, R151, R127 ;  /* 0x00000097a27f7223 */ /* 0x000fe2000001007f */
[----:B------:R-:W-:-:S02]  /*1b50*/  PRMT R118, R119, 0x7632, R118 ;  /* 0x0000763277767816 */ /* 0x000fc40000000076 */
[----:B------:R-:W-:Y:S01]  /*1b60*/  SHF.L.U32 R116, R116, 0x10, RZ ;  /* 0x0000001074747819 */ /* 0x000fe200000006ff */
[-C--:B---3--:R-:W-:Y:S01]  /*1b70*/  FFMA.FTZ R120, R117, R151.reuse, R120 ;  /* 0x0000009775787223 */ /* 0x088fe20000010078 */
[----:B------:R-:W-:Y:S02]  /*1b80*/  SHF.L.U32 R119, R119, 0x10, RZ ;  /* 0x0000001077777819 */ /* 0x000fe400000006ff */
[----:B------:R-:W-:Y:S01]  /*1b90*/  SHF.L.U32 R118, R118, 0x10, RZ ;  /* 0x0000001076767819 */ /* 0x000fe200000006ff */
[-C--:B------:R-:W-:Y:S02]  /*1ba0*/  FFMA.FTZ R121, R116, R151.reuse, R121 ;  /* 0x0000009774797223 */ /* 0x080fe40000010079 */
[-C--:B------:R-:W-:Y:S02]  /*1bb0*/  FFMA.FTZ R122, R119, R151.reuse, R122 ;  /* 0x00000097777a7223 */ /* 0x080fe4000001007a */
[----:B------:R-:W-:Y:S01]  /*1bc0*/  FFMA.FTZ R123, R118, R151, R123 ;  /* 0x00000097767b7223 */ /* 0x000fe2000001007b */
[----:B------:R-:W-:Y:S06]  /*1bd0*/  BRA `(.L_x_14080) ;  /* 0x0000000000507947 */ /* 0x000fec0003800000 */
.L_x_14079:
        /* <DEDUP_REMOVED lines=20> */
.L_x_14080:
[----:B------:R-:W-:Y:S01]  /*1d20*/  FADD.FTZ R116, RZ, R68 ;  /* 0x00000044ff747221 */ /* 0x000fe20000010000 */
[----:B------:R-:W-:Y:S01]  /*1d30*/  IMAD.WIDE.U32 R158, R156, 0x20, R158 ;  /* 0x000000209c9e7825 */ /* 0x000fe200078e009e */
[----:B------:R-:W-:Y:S03]  /*1d40*/  BSSY.RECONVERGENT B0, `(.L_x_14081) ;  /* 0x00000c9000007945 */ /* 0x000fe60003800200 */
[----:B------:R-:W-:Y:S01]  /*1d50*/  FADD.FTZ R117, R116, R69 ;  /* 0x0000004574757221 */ /* 0x000fe20000010000 */
[----:B------:R-:W-:Y:S03]  /*1d60*/  STG.E.128 desc[UR6][R158.64], R124 ;  /* 0x0000007c9e007986 */ /* 0x000fe6000c101d06 */
        /* <DEDUP_REMOVED lines=198> */
.L_x_14082:
[----:B------:R-:W-:Y:S05]  /*29d0*/  BSYNC.RECONVERGENT B0 ;  /* 0x0000000000007941 */ /* 0x000fea0003800200 */
.L_x_14081:
        /* <DEDUP_REMOVED lines=15> */
.L_x_14084:
[----:B------:R-:W-:Y:S05]  /*2ad0*/  BSYNC.RECONVERGENT B0 ;  /* 0x0000000000007941 */ /* 0x000fea0003800200 */
.L_x_14083:
        /* <DEDUP_REMOVED lines=11> */
[----:B------:R-:W-:Y:S01]  /*2b90*/  FFMA.FTZ R164, R160, R116, R157 ;  /* 0x00000074a0a47223 */ /* 0x000fe2000001009d */
[----:B------:R-:W-:Y:S01]  /*2ba0*/  I2FP.F32.S32 R157, R119 ;  /* 0x00000077009d7245 */ /* 0x000fe20000201400 */
[----:B------:R-:W0:Y:S01]  /*2bb0*/  SHFL.DOWN PT, R116, R119, 0x1, 0x1f ;  /* 0x08201f0077747f89 */ /* 0x000e2200000e0000 */
[----:B------:R-:W-:Y:S02]  /*2bc0*/  FMUL.FTZ R162, R159, R160 ;  /* 0x000000a09fa27220 */ /* 0x000fe40000410000 */
[----:B------:R-:W1:Y:S01]  /*2bd0*/  MUFU.RCP R159, R157 ;  /* 0x0000009d009f7308 */ /* 0x000e620000001000 */
[----:B------:R-:W2:Y:S01]  /*2be0*/  SHFL.DOWN PT, R160, R117, 0x2, 0x1f ;  /* 0x08401f0075a07f89 */ /* 0x000ea200000e0000 */
[----:B------:R-:W-:Y:S01]  /*2bf0*/  FMUL.FTZ R162, R162, R151 ;  /* 0x00000097a2a27220 */ /* 0x000fe20000410000 */
[----:B-1----:R-:W-:Y:S01]  /*2c00*/  FMUL.FTZ R158, R159, R164 ;  /* 0x000000a49f9e7220 */ /* 0x002fe20000410000 */
[----:B0-----:R-:W-:-:S04]  /*2c10*/  IADD3 R161, PT, PT, R119, R116, RZ ;  /* 0x0000007477a17210 */ /* 0x001fc80007ffe0ff */
[----:B------:R-:W0:Y:S01]  /*2c20*/  SHFL.DOWN PT, R151, R158, 0x1, 0x1f ;  /* 0x08201f009e977f89 */ /* 0x000e2200000e0000 */
[----:B--2---:R-:W-:Y:S01]  /*2c30*/  FADD.FTZ R160, R160, R117 ;  /* 0x00000075a0a07221 */ /* 0x004fe20000010000 */
[----:B------:R-:W-:-:S03]  /*2c40*/  I2FP.F32.S32 R161, R161 ;  /* 0x000000a100a17245 */ /* 0x000fc60000201400 */
[----:B------:R-:W-:Y:S01]  /*2c50*/  FFMA.FTZ R159, R159, R162, R160 ;  /* 0x000000a29f9f7223 */ /* 0x000fe200000100a0 */
[----:B------:R-:W1:Y:S01]  /*2c60*/  MUFU.RCP R117, R161 ;  /* 0x000000a100757308 */ /* 0x000e620000001000 */
[----:B------:R-:W-:-:S03]  /*2c70*/  I2FP.F32.S32 R162, R116 ;  /* 0x0000007400a27245 */ /* 0x000fc60000201400 */
[----:B------:R-:W2:Y:S01]  /*2c80*/  SHFL.DOWN PT, R160, R159, 0x1, 0x1f ;  /* 0x08201f009fa07f89 */ /* 0x000ea200000e0000 */
[----:B0-----:R-:W-:Y:S01]  /*2c90*/  FADD.FTZ R116, R158, -R151 ;  /* 0x800000979e747221 */ /* 0x001fe20000010000 */
[----:B------:R-:W-:Y:S01]  /*2ca0*/  FMUL.FTZ R164, R151, R162 ;  /* 0x000000a297a47220 */ /* 0x000fe20000410000 */
[----:B------:R-:W-:Y:S02]  /*2cb0*/  SHF.L.U32 R151, R40, 0x10, RZ ;  /* 0x0000001028977819 */ /* 0x000fe400000006ff */
[----:B------:R-:W-:Y:S01]  /*2cc0*/  FMUL.FTZ R116, R116, R116 ;  /* 0x0000007474747220 */ /* 0x000fe20000410000 */
[----:B------:R-:W-:-:S03]  /*2cd0*/  FFMA.FTZ R164, R157, R158, R164 ;  /* 0x0000009e9da47223 */ /* 0x000fc600000100a4 */
[----:B------:R-:W-:Y:S01]  /*2ce0*/  FMUL.FTZ R116, R157, R116 ;  /* 0x000000749d747220 */ /* 0x000fe20000410000 */
[----:B-1----:R-:W-:-:S03]  /*2cf0*/  FMUL.FTZ R164, R117, R164 ;  /* 0x000000a475a47220 */ /* 0x002fc60000410000 */
[----:B------:R-:W-:Y:S01]  /*2d00*/  FMUL.FTZ R116, R116, R162 ;  /* 0x000000a274747220 */ /* 0x000fe20000410000 */
[----:B--2---:R-:W-:Y:S01]  /*2d10*/  FADD.FTZ R160, R159, R160 ;  /* 0x000000a09fa07221 */ /* 0x004fe20000010000 */
[----:B------:R-:W0:Y:S01]  /*2d20*/  SHFL.IDX PT, R157, R164, RZ, 0x1f ;  /* 0x00001fffa49d7589 */ /* 0x000e2200000e0000 */
[----:B------:R-:W1:Y:S02]  /*2d30*/  @!P1 LDC.64 R158, c[0x0][0x3c0] ;  /* 0x0000f000ff9e9b82 */ /* 0x000e640000000a00 */
[----:B------:R-:W-:-:S06]  /*2d40*/  FFMA.FTZ R116, R117, R116, R160 ;  /* 0x0000007475747223 */ /* 0x000fcc00000100a0 */
[----:B------:R-:W2:Y:S01]  /*2d50*/  SHFL.IDX PT, R116, R116, RZ, 0x1f ;  /* 0x00001fff74747589 */ /* 0x000ea200000e0000 */
[----:B------:R-:W2:Y:S01]  /*2d60*/  LDC R117, c[0x0][0x448] ;  /* 0x00011200ff757b82 */ /* 0x000ea20000000800 */
[----:B0-----:R-:W-:Y:S01]  /*2d70*/  FMUL.FTZ R119, R157, R157 ;  /* 0x0000009d9d777220 */ /* 0x001fe20000410000 */
[----:B-1----:R-:W-:-:S04]  /*2d80*/  @!P1 IMAD.WIDE R158, R148, 0x4, R158 ;  /* 0x00000004949e9825 */ /* 0x002fc800078e029e */
[----:B------:R-:W-:Y:S01]  /*2d90*/  FSEL R160, R119, RZ, P2 ;  /* 0x000000ff77a07208 */ /* 0x000fe20001000000 */
[----:B------:R0:W-:Y:S01]  /*2da0*/  @!P1 STG.E desc[UR6][R158.64], R157 ;  /* 0x0000009d9e009986 */ /* 0x0001e2000c101906 */
[----:B------:R-:W-:Y:S01]  /*2db0*/  SHF.L.U32 R119, R12, 0x10, RZ ;  /* 0x000000100c777819 */ /* 0x000fe200000006ff */
[----:B--2---:R-:W-:Y:S01]  /*2dc0*/  FFMA.FTZ R117, R116, UR12, R117 ;  /* 0x0000000c74757c23 */ /* 0x004fe20008010075 */
[----:B------:R-:W-:-:S03]  /*2dd0*/  FSEL R116, R157, RZ, !P2 ;  /* 0x000000ff9d747208 */ /* 0x000fc60005000000 */
[----:B------:R-:W-:Y:S02]  /*2de0*/  FADD.FTZ R117, R117, R160 ;  /* 0x000000a075757221 */ /* 0x000fe40000010000 */
[C---:B------:R-:W-:Y:S01]  /*2df0*/  FADD.FTZ R68, -R116.reuse, R68 ;  /* 0x0000004474447221 */ /* 0x040fe20000010100 */
[C---:B------:R-:W-:Y:S01]  /*2e00*/  FADD.FTZ R70, -R116.reuse, R70 ;  /* 0x0000004674467221 */ /* 0x040fe20000010100 */
[C---:B------:R-:W-:Y:S01]  /*2e10*/  FADD.FTZ R72, -R116.reuse, R72 ;  /* 0x0000004874487221 */ /* 0x040fe20000010100 */
[C---:B------:R-:W-:Y:S01]  /*2e20*/  FADD.FTZ R74, -R116.reuse, R74 ;  /* 0x0000004a744a7221 */ /* 0x040fe20000010100 */
[----:B------:R-:W1:Y:S01]  /*2e30*/  MUFU.RSQ R117, R117 ;  /* 0x0000007500757308 */ /* 0x000e620000001400 */
[----:B0-----:R-:W0:Y:S01]  /*2e40*/  LDC.64 R158, c[0x0][0x428] ;  /* 0x00010a00ff9e7b82 */ /* 0x001e220000000a00 */
[C---:B------:R-:W-:Y:S01]  /*2e50*/  FADD.FTZ R164, -R116.reuse, R69 ;  /* 0x0000004574a47221 */ /* 0x040fe20000010100 */
        /* <DEDUP_REMOVED lines=27> */
[C---:B------:R-:W-:Y:S01]  /*3010*/  FADD.FTZ R70, -R116.reuse, R71 ;  /* 0x0000004774467221 */ /* 0x040fe20000010100 */
[----:B------:R-:W-:Y:S01]  /*3020*/  SHF.L.U32 R71, R129, 0x10, RZ ;  /* 0x0000001081477819 */ /* 0x000fe200000006ff */
[----:B------:R-:W-:Y:S01]  /*3030*/  FADD.FTZ R102, -R116, R102 ;  /* 0x0000006674667221 */ /* 0x000fe20000010100 */
[----:B------:R-:W-:Y:S01]  /*3040*/  SHF.L.U32 R151, R128, 0x10, RZ ;  /* 0x0000001080977819 */ /* 0x000fe200000006ff */
[C---:B------:R-:W-:Y:S01]  /*3050*/  FMUL.FTZ R70, R117.reuse, R70 ;  /* 0x0000004675467220 */ /* 0x040fe20000410000 */
[C---:B------:R-:W-:Y:S01]  /*3060*/  FADD.FTZ R104, -R116.reuse, R104 ;  /* 0x0000006874687221 */ /* 0x040fe20000010100 */
[C---:B------:R-:W-:Y:S01]  /*3070*/  FADD.FTZ R106, -R116.reuse, R106 ;  /* 0x0000006a746a7221 */ /* 0x040fe20000010100 */
[----:B------:R-:W-:Y:S01]  /*3080*/  FADD.FTZ R108, -R116, R108 ;  /* 0x0000006c746c7221 */ /* 0x000fe20000010100 */
[----:B------:R-:W-:Y:S01]  /*3090*/  FFMA.FTZ R160, R70, R71, R151 ;  /* 0x0000004746a07223 */ /* 0x000fe20000010097 */
[----:B------:R-:W-:Y:S01]  /*30a0*/  SHF.L.U32 R151, R14, 0x10, RZ ;  /* 0x000000100e977819 */ /* 0x000fe200000006ff */
[----:B------:R-:W-:Y:S01]  /*30b0*/  FADD.FTZ R70, -R116, R73 ;  /* 0x0000004974467221 */ /* 0x000fe20000010100 */
[----:B------:R-:W-:Y:S01]  /*30c0*/  SHF.L.U32 R71, R42, 0x10, RZ ;  /* 0x000000102a477819 */ /* 0x000fe200000006ff */
[----:B------:R-:W-:Y:S01]  /*30d0*/  FADD.FTZ R110, -R116, R110 ;  /* 0x0000006e746e7221 */ /* 0x000fe20000010100 */
[----:B------:R-:W-:Y:S01]  /*30e0*/  SHF.L.U32 R73, R10, 0x10, RZ ;  /* 0x000000100a497819 */ /* 0x000fe200000006ff */
[----:B------:R-:W-:Y:S01]  /*30f0*/  FMUL.FTZ R70, R117, R70 ;  /* 0x0000004675467220 */ /* 0x000fe20000410000 */
[----:B------:R-:W-:Y:S01]  /*3100*/  FADD.FTZ R112, -R116, R112 ;  /* 0x0000007074707221 */ /* 0x000fe20000010100 */
[----:B------:R-:W-:Y:S01]  /*3110*/  FFMA.FTZ R151, R72, R151, R71 ;  /* 0x0000009748977223 */ /* 0x000fe20000010047 */
[----:B------:R-:W-:Y:S01]  /*3120*/  SHF.L.U32 R71, R11, 0x10, RZ ;  /* 0x000000100b477819 */ /* 0x000fe200000006ff */
[----:B------:R-:W-:Y:S01]  /*3130*/  FADD.FTZ R72, -R116, R75 ;  /* 0x0000004b74487221 */ /* 0x000fe20000010100 */
[----:B------:R-:W-:Y:S01]  /*3140*/  SHF.L.U32 R75, R8, 0x10, RZ ;  /* 0x00000010084b7819 */ /* 0x000fe200000006ff */
[C---:B------:R-:W-:Y:S01]  /*3150*/  FADD.FTZ R114, -R116.reuse, R114 ;  /* 0x0000007274727221 */ /* 0x040fe20000010100 */
[----:B------:R-:W-:Y:S01]  /*3160*/  FADD.FTZ R124, -R116, R124 ;  /* 0x0000007c747c7221 */ /* 0x000fe20000010100 */
[----:B------:R-:W-:Y:S01]  /*3170*/  FFMA.FTZ R162, R70, R71, R73 ;  /* 0x0000004746a27223 */ /* 0x000fe20000010049 */
[----:B------:R-:W-:Y:S01]  /*3180*/  SHF.L.U32 R71, R15, 0x10, RZ ;  /* 0x000000100f477819 */ /* 0x000fe200000006ff */
[----:B------:R-:W-:Y:S01]  /*3190*/  FMUL.FTZ R72, R117, R72 ;  /* 0x0000004875487220 */ /* 0x000fe20000410000 */
[----:B------:R-:W-:Y:S01]  /*31a0*/  SHF.L.U32 R73, R43, 0x10, RZ ;  /* 0x000000102b497819 */ /* 0x000fe200000006ff */
[----:B------:R-:W-:Y:S01]  /*31b0*/  FMUL.FTZ R124, R117, R124 ;  /* 0x0000007c757c7220 */ /* 0x000fe20000410000 */
[C---:B------:R-:W-:Y:S01]  /*31c0*/  FADD.FTZ R126, -R116.reuse, R126 ;  /* 0x0000007e747e7221 */ /* 0x040fe20000010100 */
[C---:B------:R-:W-:Y:S01]  /*31d0*/  FADD.FTZ R120, -R116.reuse, R120 ;  /* 0x0000007874787221 */ /* 0x040fe20000010100 */
[----:B------:R-:W-:Y:S01]  /*31e0*/  FADD.FTZ R122, -R116, R122 ;  /* 0x0000007a747a7221 */ /* 0x000fe20000010100 */
[----:B------:R-:W-:Y:S01]  /*31f0*/  FFMA.FTZ R74, R74, R71, R73 ;  /* 0x000000474a4a7223 */ /* 0x000fe20000010049 */
[----:B------:R-:W-:Y:S01]  /*3200*/  SHF.L.U32 R73, R9, 0x10, RZ ;  /* 0x0000001009497819 */ /* 0x000fe200000006ff */
[----:B------:R-:W1:Y:S01]  /*3210*/  @!P1 LDC.64 R70, c[0x0][0x3c8] ;  /* 0x0000f200ff469b82 */ /* 0x000e620000000a00 */
[----:B------:R-:W-:-:S03]  /*3220*/  FMUL.FTZ R122, R117, R122 ;  /* 0x0000007a757a7220 */ /* 0x000fc60000410000 */
[----:B------:R-:W-:Y:S01]  /*3230*/  FFMA.FTZ R157, R72, R73, R75 ;  /* 0x00000049489d7223 */ /* 0x000fe2000001004b */
[----:B-1----:R-:W-:Y:S01]  /*3240*/  @!P1 IMAD.WIDE R72, R148, 0x4, R70 ;  /* 0x0000000494489825 */ /* 0x002fe200078e0246 */
[----:B------:R-:W-:Y:S02]  /*3250*/  SHF.L.U32 R71, R130, 0x10, RZ ;  /* 0x0000001082477819 */ /* 0x000fe400000006ff */
[----:B------:R-:W-:Y:S01]  /*3260*/  F2FP.BF16.F32.PACK_AB R70, R162, R151 ;  /* 0x00000097a246723e */ /* 0x000fe200000010ff */
[----:B0-----:R-:W-:Y:S01]  /*3270*/  IMAD.WIDE.U32 R150, R150, 0x10, R158 ;  /* 0x0000001096967825 */ /* 0x001fe200078e009e */
[----:B------:R0:W-:Y:S03]  /*3280*/  @!P1 STG.E desc[UR6][R72.64], R117 ;  /* 0x0000007548009986 */ /* 0x0001e6000c101906 */
[----:B------:R-:W-:Y:S01]  /*3290*/  FFMA.FTZ R75, R164, R69, R71 ;  /* 0x00000045a44b7223 */ /* 0x000fe20000010047 */
[----:B------:R-:W-:Y:S01]  /*32a0*/  F2FP.BF16.F32.PACK_AB R69, R160, R119 ;  /* 0x00000077a045723e */ /* 0x000fe200000010ff */
[----:B------:R-:W-:Y:S01]  /*32b0*/  FADD.FTZ R160, -R116, R77 ;  /* 0x0000004d74a07221 */ /* 0x000fe20000010100 */
[----:B------:R-:W-:Y:S01]  /*32c0*/  F2FP.BF16.F32.PACK_AB R71, R157, R74 ;  /* 0x0000004a9d47723e */ /* 0x000fe200000010ff */
[----:B------:R-:W-:Y:S01]  /*32d0*/  IMAD.WIDE.U32 R156, R156, 0x10, R158 ;  /* 0x000000109c9c7825 */ /* 0x000fe200078e009e */
[----:B------:R-:W-:-:S03]  /*32e0*/  F2FP.BF16.F32.PACK_AB R68, R75, R68 ;  /* 0x000000444b44723e */ /* 0x000fc600000010ff */
[----:B------:R-:W-:Y:S01]  /*32f0*/  FMUL.FTZ R160, R117, R160 ;  /* 0x000000a075a07220 */ /* 0x000fe20000410000 */
[----:B------:R-:W-:Y:S01]  /*3300*/  SHF.L.U32 R77, R6, 0x10, RZ ;  /* 0x00000010064d7819 */ /* 0x000fe200000006ff */
[----:B------:R-:W-:Y:S01]  /*3310*/  IMAD.WIDE.U32 R74, R149, 0x10, R158 ;  /* 0x00000010954a7825 */ /* 0x000fe200078e009e */
[----:B------:R-:W-:Y:S02]  /*3320*/  SHF.L.U32 R119, R16, 0x10, RZ ;  /* 0x0000001010777819 */ /* 0x000fe400000006ff */
[----:B0-----:R-:W-:Y:S02]  /*3330*/  SHF.L.U32 R73, R7, 0x10, RZ ;  /* 0x0000001007497819 */ /* 0x001fe400000006ff */
[----:B------:R0:W-:Y:S01]  /*3340*/  STG.E.128 desc[UR6][R74.64], R68 ;  /* 0x000000444a007986 */ /* 0x0001e2000c101d06 */
[----:B------:R-:W-:-:S05]  /*3350*/  SHF.L.U32 R149, R44, 0x10, RZ ;  /* 0x000000102c957819 */ /* 0x000fca00000006ff */
[----:B------:R-:W-:Y:S01]  /*3360*/  FFMA.FTZ R72, R76, R119, R149 ;  /* 0x000000774c487223 */ /* 0x000fe20000010095 */
[----:B------:R-:W-:Y:S02]  /*3370*/  SHF.L.U32 R76, R48, 0x10, RZ ;  /* 0x00000010304c7819 */ /* 0x000fe400000006ff */
[----:B------:R-:W-:Y:S01]  /*3380*/  SHF.L.U32 R119, R139, 0x10, RZ ;  /* 0x000000108b777819 */ /* 0x000fe200000006ff */
[----:B0-----:R-:W-:Y:S01]  /*3390*/  FFMA.FTZ R69, R160, R73, R77 ;  /* 0x00000049a0457223 */ /* 0x001fe2000001004d */
[----:B------:R-:W-:Y:S01]  /*33a0*/  SHF.L.U32 R71, R17, 0x10, RZ ;  /* 0x0000001011477819 */ /* 0x000fe200000006ff */
[----:B------:R-:W-:Y:S01]  /*33b0*/  FMUL.FTZ R68, R117, R78 ;  /* 0x0000004e75447220 */ /* 0x000fe20000410000 */
[----:B------:R-:W-:Y:S01]  /*33c0*/  SHF.L.U32 R73, R45, 0x10, RZ ;  /* 0x000000102d497819 */ /* 0x000fe200000006ff */
[----:B------:R-:W-:Y:S01]  /*33d0*/  FADD.FTZ R70, -R116, R79 ;  /* 0x0000004f74467221 */ /* 0x000fe20000010100 */
[----:B------:R-:W-:Y:S01]  /*33e0*/  SHF.L.U32 R75, R46, 0x10, RZ ;  /* 0x000000102e4b7819 */ /* 0x000fe200000006ff */
[----:B------:R-:W-:Y:S01]  /*33f0*/  FADD.FTZ R74, -R116, R81 ;  /* 0x00000051744a7221 */ /* 0x000fe20000010100 */
[----:B------:R-:W-:Y:S01]  /*3400*/  SHF.L.U32 R77, R3, 0x10, RZ ;  /* 0x00000010034d7819 */ /* 0x000fe200000006ff */
[----:B------:R-:W-:Y:S01]  /*3410*/  FFMA.FTZ R68, R68, R71, R73 ;  /* 0x0000004744447223 */ /* 0x000fe20000010049 */
[----:B------:R-:W-:Y:S01]  /*3420*/  SHF.L.U32 R71, R5, 0x10, RZ ;  /* 0x0000001005477819 */ /* 0x000fe200000006ff */
[C---:B------:R-:W-:Y:S01]  /*3430*/  FMUL.FTZ R70, R117.reuse, R70 ;  /* 0x0000004675467220 */ /* 0x040fe20000410000 */
[----:B------:R-:W-:Y:S01]  /*3440*/  SHF.L.U32 R73, R4, 0x10, RZ ;  /* 0x0000001004497819 */ /* 0x000fe200000006ff */
[----:B------:R-:W-:Y:S01]  /*3450*/  FMUL.FTZ R74, R117, R74 ;  /* 0x0000004a754a7220 */ /* 0x000fe20000410000 */
[----:B------:R-:W-:Y:S01]  /*3460*/  FADD.FTZ R78, -R116, R85 ;  /* 0x00000055744e7221 */ /* 0x000fe20000010100 */
[----:B------:R-:W-:-:S02]  /*3470*/  SHF.L.U32 R79, R134, 0x10, RZ ;  /* 0x00000010864f7819 */ /* 0x000fc400000006ff */
[----:B------:R-:W-:Y:S01]  /*3480*/  FFMA.FTZ R71, R70, R71, R73 ;  /* 0x0000004746477223 */ /* 0x000fe20000010049 */
[----:B------:R-:W-:Y:S01]  /*3490*/  SHF.L.U32 R73, R18, 0x10, RZ ;  /* 0x0000001012497819 */ /* 0x000fe200000006ff */
[----:B------:R-:W-:Y:S01]  /*34a0*/  FMUL.FTZ R70, R117, R80 ;  /* 0x0000005075467220 */ /* 0x000fe20000410000 */
[----:B------:R-:W-:Y:S02]  /*34b0*/  SHF.L.U32 R81, R136, 0x10, RZ ;  /* 0x0000001088517819 */ /* 0x000fe400000006ff */
[----:B------:R-:W-:Y:S01]  /*34c0*/  SHF.L.U32 R85, R53, 0x10, RZ ;  /* 0x0000001035557819 */ /* 0x000fe200000006ff */
[----:B------:R-:W-:Y:S01]  /*34d0*/  FFMA.FTZ R70, R70, R73, R75 ;  /* 0x0000004946467223 */ /* 0x000fe2000001004b */
[----:B------:R-:W-:Y:S02]  /*34e0*/  SHF.L.U32 R73, R2, 0x10, RZ ;  /* 0x0000001002497819 */ /* 0x000fe400000006ff */
[----:B------:R-:W-:-:S03]  /*34f0*/  SHF.L.U32 R75, R47, 0x10, RZ ;  /* 0x000000102f4b7819 */ /* 0x000fc600000006ff */
[----:B------:R-:W-:Y:S01]  /*3500*/  FFMA.FTZ R77, R74, R77, R73 ;  /* 0x0000004d4a4d7223 */ /* 0x000fe20000010049 */
[----:B------:R-:W-:Y:S01]  /*3510*/  SHF.L.U32 R73, R19, 0x10, RZ ;  /* 0x0000001013497819 */ /* 0x000fe200000006ff */
[----:B------:R-:W-:-:S04]  /*3520*/  FADD.FTZ R74, -R116, R83 ;  /* 0x00000053744a7221 */ /* 0x000fc80000010100 */
[----:B------:R-:W-:Y:S01]  /*3530*/  FFMA.FTZ R83, R82, R73, R75 ;  /* 0x0000004952537223 */ /* 0x000fe2000001004b */
[----:B------:R-:W-:Y:S01]  /*3540*/  SHF.L.U32 R73, R0, 0x10, RZ ;  /* 0x0000001000497819 */ /* 0x000fe200000006ff */
[----:B------:R-:W-:Y:S01]  /*3550*/  FMUL.FTZ R74, R117, R74 ;  /* 0x0000004a754a7220 */ /* 0x000fe20000410000 */
[----:B------:R-:W-:Y:S01]  /*3560*/  SHF.L.U32 R75, R132, 0x10, RZ ;  /* 0x00000010844b7819 */ /* 0x000fe200000006ff */
[----:B------:R-:W-:Y:S01]  /*3570*/  FADD.FTZ R82, -R116, R87 ;  /* 0x0000005774527221 */ /* 0x000fe20000010100 */
[----:B------:R-:W-:-:S03]  /*3580*/  SHF.L.U32 R87, R137, 0x10, RZ ;  /* 0x0000001089577819 */ /* 0x000fc600000006ff */
[----:B------:R-:W-:Y:S01]  /*3590*/  FFMA.FTZ R80, R74, R73, R75 ;  /* 0x000000494a507223 */ /* 0x000fe2000001004b */
[----:B------:R-:W-:Y:S01]  /*35a0*/  SHF.L.U32 R74, R20, 0x10, RZ ;  /* 0x00000010144a7819 */ /* 0x000fe200000006ff */
[----:B------:R-:W-:Y:S01]  /*35b0*/  FMUL.FTZ R73, R117, R84 ;  /* 0x0000005475497220 */ /* 0x000fe20000410000 */
[----:B------:R-:W-:Y:S01]  /*35c0*/  SHF.L.U32 R75, R133, 0x10, RZ ;  /* 0x00000010854b7819 */ /* 0x000fe200000006ff */
[----:B------:R-:W-:Y:S01]  /*35d0*/  FMUL.FTZ R84, R117, R88 ;  /* 0x0000005875547220 */ /* 0x000fe20000410000 */
[----:B------:R-:W-:Y:S01]  /*35e0*/  SHF.L.U32 R88, R142, 0x10, RZ ;  /* 0x000000108e587819 */ /* 0x000fe200000006ff */
[----:B------:R-:W-:Y:S01]  /*35f0*/  FFMA.FTZ R73, R73, R74, R76 ;  /* 0x0000004a49497223 */ /* 0x000fe2000001004c */
[----:B------:R-:W-:Y:S01]  /*3600*/  FMUL.FTZ R74, R117, R78 ;  /* 0x0000004e754a7220 */ /* 0x000fe20000410000 */
[----:B------:R-:W-:Y:S02]  /*3610*/  SHF.L.U32 R76, R21, 0x10, RZ ;  /* 0x00000010154c7819 */ /* 0x000fe400000006ff */
[----:B------:R-:W-:Y:S01]  /*3620*/  SHF.L.U32 R78, R49, 0x10, RZ ;  /* 0x00000010314e7819 */ /* 0x000fe200000006ff */
[----:B------:R-:W-:Y:S01]  /*3630*/  FFMA.FTZ R74, R74, R75, R79 ;  /* 0x0000004b4a4a7223 */ /* 0x000fe2000001004f */
[----:B------:R-:W-:Y:S01]  /*3640*/  FMUL.FTZ R75, R117, R86 ;  /* 0x00000056754b7220 */ /* 0x000fe20000410000 */
[----:B------:R-:W-:-:S02]  /*3650*/  SHF.L.U32 R79, R135, 0x10, RZ ;  /* 0x00000010874f7819 */ /* 0x000fc400000006ff */
[----:B------:R-:W-:Y:S01]  /*3660*/  SHF.L.U32 R86, R141, 0x10, RZ ;  /* 0x000000108d567819 */ /* 0x000fe200000006ff */
[----:B------:R-:W-:Y:S01]  /*3670*/  FFMA.FTZ R75, R75, R76, R78 ;  /* 0x0000004c4b4b7223 */ /* 0x000fe2000001004e */
[----:B------:R-:W-:Y:S01]  /*3680*/  FMUL.FTZ R76, R117, R82 ;  /* 0x00000052754c7220 */ /* 0x000fe20000410000 */
[C---:B------:R-:W-:Y:S01]  /*3690*/  FADD.FTZ R78, -R116.reuse, R89 ;  /* 0x00000059744e7221 */ /* 0x040fe20000010100 */
[----:B------:R-:W-:Y:S01]  /*36a0*/  FADD.FTZ R82, -R116, R93 ;  /* 0x0000005d74527221 */ /* 0x000fe20000010100 */
[----:B------:R-:W-:Y:S01]  /*36b0*/  SHF.L.U32 R89, R143, 0x10, RZ ;  /* 0x000000108f597819 */ /* 0x000fe200000006ff */
[----:B------:R-:W-:Y:S01]  /*36c0*/  FFMA.FTZ R76, R76, R79, R81 ;  /* 0x0000004f4c4c7223 */ /* 0x000fe20000010051 */
[----:B------:R-:W-:Y:S01]  /*36d0*/  SHF.L.U32 R79, R22, 0x10, RZ ;  /* 0x00000010164f7819 */ /* 0x000fe200000006ff */
[----:B------:R-:W-:Y:S01]  /*36e0*/  FMUL.FTZ R78, R117, R78 ;  /* 0x0000004e754e7220 */ /* 0x000fe20000410000 */
[----:B------:R-:W-:Y:S02]  /*36f0*/  SHF.L.U32 R81, R50, 0x10, RZ ;  /* 0x0000001032517819 */ /* 0x000fe400000006ff */
[----:B------:R-:W-:-:S02]  /*3700*/  SHF.L.U32 R93, R146, 0x10, RZ ;  /* 0x00000010925d7819 */ /* 0x000fc400000006ff */
[----:B------:R-:W-:Y:S01]  /*3710*/  F2FP.BF16.F32.PACK_AB R83, R80, R83 ;  /* 0x000000535053723e */ /* 0x000fe200000010ff */
[----:B------:R-:W-:Y:S01]  /*3720*/  FFMA.FTZ R84, R84, R79, R81 ;  /* 0x0000004f54547223 */ /* 0x000fe20000010051 */
[----:B------:R-:W-:Y:S02]  /*3730*/  SHF.L.U32 R79, R138, 0x10, RZ ;  /* 0x000000108a4f7819 */ /* 0x000fe400000006ff */
[----:B------:R-:W-:Y:S02]  /*3740*/  SHF.L.U32 R81, R51, 0x10, RZ ;  /* 0x0000001033517819 */ /* 0x000fe400000006ff */
[----:B------:R-:W-:Y:S01]  /*3750*/  F2FP.BF16.F32.PACK_AB R80, R69, R72 ;  /* 0x000000484550723e */ /* 0x000fe200000010ff */
[----:B------:R-:W-:Y:S01]  /*3760*/  FFMA.FTZ R87, R78, R87, R79 ;  /* 0x000000574e577223 */ /* 0x000fe2000001004f */
[----:B------:R-:W-:Y:S01]  /*3770*/  SHF.L.U32 R79, R23, 0x10, RZ ;  /* 0x00000010174f7819 */ /* 0x000fe200000006ff */
[----:B------:R-:W-:Y:S01]  /*3780*/  FADD.FTZ R78, -R116, R91 ;  /* 0x0000005b744e7221 */ /* 0x000fe20000010100 */
[----:B------:R-:W-:-:S02]  /*3790*/  SHF.L.U32 R91, R144, 0x10, RZ ;  /* 0x00000010905b7819 */ /* 0x000fc400000006ff */
[----:B------:R-:W-:Y:S01]  /*37a0*/  F2FP.BF16.F32.PACK_AB R69, R76, R75 ;  /* 0x0000004b4c45723e */ /* 0x000fe200000010ff */
[----:B------:R-:W-:Y:S01]  /*37b0*/  FFMA.FTZ R90, R90, R79, R81 ;  /* 0x0000004f5a5a7223 */ /* 0x000fe20000010051 */
[----:B------:R-:W-:Y:S01]  /*37c0*/  SHF.L.U32 R79, R140, 0x10, RZ ;  /* 0x000000108c4f7819 */ /* 0x000fe200000006ff */
[----:B------:R-:W-:Y:S01]  /*37d0*/  FMUL.FTZ R78, R117, R78 ;  /* 0x0000004e754e7220 */ /* 0x000fe20000410000 */
[----:B------:R-:W-:-:S03]  /*37e0*/  SHF.L.U32 R81, R52, 0x10, RZ ;  /* 0x0000001034517819 */ /* 0x000fc600000006ff */
[----:B------:R-:W-:Y:S01]  /*37f0*/  FFMA.FTZ R119, R78, R119, R79 ;  /* 0x000000774e777223 */ /* 0x000fe2000001004f */
[----:B------:R-:W-:Y:S01]  /*3800*/  SHF.L.U32 R79, R24, 0x10, RZ ;  /* 0x00000010184f7819 */ /* 0x000fe200000006ff */
[C---:B------:R-:W-:Y:S01]  /*3810*/  FMUL.FTZ R78, R117.reuse, R92 ;  /* 0x0000005c754e7220 */ /* 0x040fe20000410000 */
[C---:B------:R-:W-:Y:S01]  /*3820*/  FMUL.FTZ R92, R117.reuse, R96 ;  /* 0x00000060755c7220 */ /* 0x040fe20000410000 */
[C---:B------:R-:W-:Y:S01]  /*3830*/  FMUL.FTZ R96, R117.reuse, R108 ;  /* 0x0000006c75607220 */ /* 0x040fe20000410000 */
[----:B------:R-:W-:Y:S01]  /*3840*/  FADD.FTZ R108, -R116, R113 ;  /* 0x00000071746c7221 */ /* 0x000fe20000010100 */
[----:B------:R-:W-:Y:S01]  /*3850*/  FFMA.FTZ R78, R78, R79, R81 ;  /* 0x0000004f4e4e7223 */ /* 0x000fe20000010051 */
[----:B------:R-:W-:Y:S01]  /*3860*/  FMUL.FTZ R79, R117, R82 ;  /* 0x00000052754f7220 */ /* 0x000fe20000410000 */
[C---:B------:R-:W-:Y:S01]  /*3870*/  FADD.FTZ R82, -R116.reuse, R95 ;  /* 0x0000005f74527221 */ /* 0x040fe20000010100 */
[----:B------:R-:W-:Y:S01]  /*3880*/  SHF.L.U32 R81, R25, 0x10, RZ ;  /* 0x0000001019517819 */ /* 0x000fe200000006ff */
[----:B------:R-:W-:Y:S01]  /*3890*/  FMUL.FTZ R108, R117, R108 ;  /* 0x0000006c756c7220 */ /* 0x000fe20000410000 */
[----:B------:R-:W-:Y:S01]  /*38a0*/  FFMA.FTZ R79, R79, R86, R88 ;  /* 0x000000564f4f7223 */ /* 0x000fe20000010058 */
[C---:B------:R-:W-:Y:S01]  /*38b0*/  FMUL.FTZ R86, R117.reuse, R94 ;  /* 0x0000005e75567220 */ /* 0x040fe20000410000 */
[----:B------:R-:W-:Y:S01]  /*38c0*/  FMUL.FTZ R82, R117, R82 ;  /* 0x0000005275527220 */ /* 0x000fe20000410000 */
[----:B------:R-:W-:Y:S01]  /*38d0*/  FADD.FTZ R94, -R116, R101 ;  /* 0x00000065745e7221 */ /* 0x000fe20000010100 */
[----:B------:R-:W-:Y:S01]  /*38e0*/  SHF.L.U32 R88, R56, 0x10, RZ ;  /* 0x0000001038587819 */ /* 0x000fe200000006ff */
[----:B------:R-:W-:Y:S01]  /*38f0*/  FFMA.FTZ R86, R86, R81, R85 ;  /* 0x0000005156567223 */ /* 0x000fe20000010055 */
[----:B------:R-:W-:Y:S01]  /*3900*/  FFMA.FTZ R85, R82, R89, R91 ;  /* 0x0000005952557223 */ /* 0x000fe2000001005b */
[----:B------:R-:W-:Y:S01]  /*3910*/  FADD.FTZ R82, -R116, R97 ;  /* 0x0000006174527221 */ /* 0x000fe20000010100 */
[----:B------:R-:W-:Y:S01]  /*3920*/  SHF.L.U32 R91, R145, 0x10, RZ ;  /* 0x00000010915b7819 */ /* 0x000fe200000006ff */
[C---:B------:R-:W-:Y:S01]  /*3930*/  FMUL.FTZ R94, R117.reuse, R94 ;  /* 0x0000005e755e7220 */ /* 0x040fe20000410000 */
[----:B------:R-:W-:Y:S01]  /*3940*/  SHF.L.U32 R81, R26, 0x10, RZ ;  /* 0x000000101a517819 */ /* 0x000fe200000006ff */
[----:B------:R-:W-:Y:S01]  /*3950*/  FMUL.FTZ R82, R117, R82 ;  /* 0x0000005275527220 */ /* 0x000fe20000410000 */
[----:B------:R-:W-:-:S02]  /*3960*/  SHF.L.U32 R89, R54, 0x10, RZ ;  /* 0x0000001036597819 */ /* 0x000fc400000006ff */
[----:B------:R-:W-:Y:S01]  /*3970*/  SHF.L.U32 R97, R147, 0x10, RZ ;  /* 0x0000001093617819 */ /* 0x000fe200000006ff */
[--C-:B------:R-:W-:Y:S01]  /*3980*/  FFMA.FTZ R91, R82, R91, R93.reuse ;  /* 0x0000005b525b7223 */ /* 0x100fe2000001005d */
[----:B------:R-:W-:Y:S01]  /*3990*/  PRMT R93, R55, 0x7632, R93 ;  /* 0x00007632375d7816 */ /* 0x000fe2000000005d */
[----:B------:R-:W-:Y:S01]  /*39a0*/  FADD.FTZ R82, -R116, R99 ;  /* 0x0000006374527221 */ /* 0x000fe20000010100 */
[----:B------:R-:W-:Y:S01]  /*39b0*/  FFMA.FTZ R92, R92, R81, R89 ;  /* 0x000000515c5c7223 */ /* 0x000fe20000010059 */
[----:B------:R-:W-:Y:S02]  /*39c0*/  SHF.L.U32 R81, R27, 0x10, RZ ;  /* 0x000000101b517819 */ /* 0x000fe400000006ff */
[----:B------:R-:W-:Y:S01]  /*39d0*/  SHF.L.U32 R93, R93, 0x10, RZ ;  /* 0x000000105d5d7819 */ /* 0x000fe200000006ff */
[----:B------:R-:W-:Y:S01]  /*39e0*/  FMUL.FTZ R82, R117, R82 ;  /* 0x0000005275527220 */ /* 0x000fe20000410000 */
[----:B------:R-:W-:Y:S02]  /*39f0*/  SHF.L.U32 R89, R55, 0x10, RZ ;  /* 0x0000001037597819 */ /* 0x000fe400000006ff */
[----:B------:R-:W-:Y:S01]  /*3a00*/  PRMT R95, R29, 0x7632, R95 ;  /* 0x000076321d5f7816 */ /* 0x000fe2000000005f */
[--C-:B------:R-:W-:Y:S01]  /*3a10*/  FFMA.FTZ R97, R82, R97, R93.reuse ;  /* 0x0000006152617223 */ /* 0x100fe2000001005d */
[----:B------:R-:W-:Y:S01]  /*3a20*/  PRMT R93, R56, 0x7632, R93 ;  /* 0x00007632385d7816 */ /* 0x000fe2000000005d */
[----:B------:R-:W-:Y:S01]  /*3a30*/  FFMA.FTZ R98, R98, R81, R89 ;  /* 0x0000005162627223 */ /* 0x000fe20000010059 */
[C---:B------:R-:W-:Y:S01]  /*3a40*/  PRMT R81, R28.reuse, 0x7632, R81 ;  /* 0x000076321c517816 */ /* 0x040fe20000000051 */
[C---:B------:R-:W-:Y:S01]  /*3a50*/  FMUL.FTZ R89, R117.reuse, R100 ;  /* 0x0000006475597220 */ /* 0x040fe20000410000 */
[----:B------:R-:W-:Y:S01]  /*3a60*/  SHF.L.U32 R82, R28, 0x10, RZ ;  /* 0x000000101c527819 */ /* 0x000fe200000006ff */
[----:B------:R-:W-:Y:S01]  /*3a70*/  FMUL.FTZ R100, R117, R104 ;  /* 0x0000006875647220 */ /* 0x000fe20000410000 */
[----:B------:R-:W-:Y:S01]  /*3a80*/  SHF.L.U32 R81, R81, 0x10, RZ ;  /* 0x0000001051517819 */ /* 0x000fe200000006ff */
[----:B------:R-:W-:Y:S01]  /*3a90*/  FMUL.FTZ R104, R117, R106 ;  /* 0x0000006a75687220 */ /* 0x000fe20000410000 */
[----:B------:R-:W-:Y:S01]  /*3aa0*/  SHF.L.U32 R93, R93, 0x10, RZ ;  /* 0x000000105d5d7819 */ /* 0x000fe200000006ff */
[----:B------:R-:W-:Y:S01]  /*3ab0*/  FFMA.FTZ R89, R89, R82, R88 ;  /* 0x0000005259597223 */ /* 0x000fe20000010058 */
[----:B------:R-:W-:Y:S01]  /*3ac0*/  PRMT R99, R57, 0x7632, R99 ;  /* 0x0000763239637816 */ /* 0x000fe20000000063 */
[----:B------:R-:W-:Y:S01]  /*3ad0*/  FADD.FTZ R82, -R116, R103 ;  /* 0x0000006774527221 */ /* 0x000fe20000010100 */
[----:B------:R-:W-:Y:S01]  /*3ae0*/  SHF.L.U32 R95, R95, 0x10, RZ ;  /* 0x000000105f5f7819 */ /* 0x000fe200000006ff */
[----:B------:R-:W-:Y:S01]  /*3af0*/  FFMA.FTZ R88, R94, R81, R93 ;  /* 0x000000515e587223 */ /* 0x000fe2000001005d */
[----:B------:R-:W-:Y:S01]  /*3b00*/  SHF.L.U32 R81, R29, 0x10, RZ ;  /* 0x000000101d517819 */ /* 0x000fe200000006ff */
[----:B------:R-:W-:Y:S01]  /*3b10*/  FMUL.FTZ R94, R117, R102 ;  /* 0x00000066755e7220 */ /* 0x000fe20000410000 */
[----:B------:R-:W-:Y:S01]  /*3b20*/  SHF.L.U32 R93, R57, 0x10, RZ ;  /* 0x00000010395d7819 */ /* 0x000fe200000006ff */
[----:B------:R-:W-:Y:S01]  /*3b30*/  FMUL.FTZ R82, R117, R82 ;  /* 0x0000005275527220 */ /* 0x000fe20000410000 */
[----:B------:R-:W-:Y:S01]  /*3b40*/  SHF.L.U32 R99, R99, 0x10, RZ ;  /* 0x0000001063637819 */ /* 0x000fe200000006ff */
[----:B------:R-:W-:Y:S01]  /*3b50*/  FADD.FTZ R106, -R116, R111 ;  /* 0x0000006f746a7221 */ /* 0x000fe20000010100 */
[----:B------:R-:W-:Y:S01]  /*3b60*/  PRMT R101, R58, 0x7632, R101 ;  /* 0x000076323a657816 */ /* 0x000fe20000000065 */
[----:B------:R-:W-:Y:S01]  /*3b70*/  FFMA.FTZ R94, R94, R81, R93 ;  /* 0x000000515e5e7223 */ /* 0x000fe2000001005d */
[----:B------:R-:W-:Y:S01]  /*3b80*/  SHF.L.U32 R81, R30, 0x10, RZ ;  /* 0x000000101e517819 */ /* 0x000fe200000006ff */
[--C-:B------:R-:W-:Y:S01]  /*3b90*/  FFMA.FTZ R93, R82, R95, R99.reuse ;  /* 0x0000005f525d7223 */ /* 0x100fe20000010063 */
[----:B------:R-:W-:Y:S01]  /*3ba0*/  PRMT R99, R30, 0x7632, R99 ;  /* 0x000076321e637816 */ /* 0x000fe20000000063 */
[--C-:B------:R-:W-:Y:S01]  /*3bb0*/  FADD.FTZ R82, -R116, R105.reuse ;  /* 0x0000006974527221 */ /* 0x100fe20000010100 */
[----:B------:R-:W-:Y:S01]  /*3bc0*/  SHF.L.U32 R101, R101, 0x10, RZ ;  /* 0x0000001065657819 */ /* 0x000fe200000006ff */
[----:B------:R-:W-:Y:S01]  /*3bd0*/  FMUL.FTZ R106, R117, R106 ;  /* 0x0000006a756a7220 */ /* 0x000fe20000410000 */
[----:B------:R-:W-:Y:S01]  /*3be0*/  SHF.L.U32 R99, R99, 0x10, RZ ;  /* 0x0000001063637819 */ /* 0x000fe200000006ff */
[----:B------:R-:W-:Y:S01]  /*3bf0*/  FMUL.FTZ R82, R117, R82 ;  /* 0x0000005275527220 */ /* 0x000fe20000410000 */
[----:B------:R-:W-:-:S02]  /*3c00*/  PRMT R105, R31, 0x7632, R105 ;  /* 0x000076321f697816 */ /* 0x000fc40000000069 */
[----:B------:R-:W-:Y:S01]  /*3c10*/  SHF.L.U32 R95, R58, 0x10, RZ ;  /* 0x000000103a5f7819 */ /* 0x000fe200000006ff */
[--C-:B------:R-:W-:Y:S01]  /*3c20*/  FFMA.FTZ R99, R82, R99, R101.reuse ;  /* 0x0000006352637223 */ /* 0x100fe20000010065 */
        /* <DEDUP_REMOVED lines=9> */
[--C-:B------:R-:W-:Y:S01]  /*3cc0*/  FFMA.FTZ R105, R82, R105, R101.reuse ;  /* 0x0000006952697223 */ /* 0x100fe20000010065 */
[----:B------:R-:W-:Y:S01]  /*3cd0*/  PRMT R101, R32, 0x7632, R101 ;  /* 0x0000763220657816 */ /* 0x000fe20000000065 */
[----:B------:R-:W-:Y:S01]  /*3ce0*/  FADD.FTZ R82, -R116, R109 ;  /* 0x0000006d74527221 */ /* 0x000fe20000010100 */
[----:B------:R-:W-:Y:S01]  /*3cf0*/  PRMT R103, R60, 0x7632, R103 ;  /* 0x000076323c677816 */ /* 0x000fe20000000067 */
[----:B------:R-:W-:Y:S01]  /*3d00*/  FFMA.FTZ R104, R104, R81, R95 ;  /* 0x0000005168687223 */ /* 0x000fe2000001005f */
[----:B------:R-:W-:Y:S01]  /*3d10*/  SHF.L.U32 R81, R32, 0x10, RZ ;  /* 0x0000001020517819 */ /* 0x000fe200000006ff */
[----:B------:R-:W-:Y:S01]  /*3d20*/  FMUL.FTZ R82, R117, R82 ;  /* 0x0000005275527220 */ /* 0x000fe20000410000 */
[----:B------:R-:W-:-:S02]  /*3d30*/  SHF.L.U32 R95, R60, 0x10, RZ ;  /* 0x000000103c5f7819 */ /* 0x000fc400000006ff */
[----:B------:R-:W-:Y:S02]  /*3d40*/  SHF.L.U32 R101, R101, 0x10, RZ ;  /* 0x0000001065657819 */ /* 0x000fe400000006ff */
[----:B------:R-:W-:Y:S01]  /*3d50*/  SHF.L.U32 R103, R103, 0x10, RZ ;  /* 0x0000001067677819 */ /* 0x000fe200000006ff */
[----:B------:R-:W-:Y:S01]  /*3d60*/  FFMA.FTZ R96, R96, R81, R95 ;  /* 0x0000005160607223 */ /* 0x000fe2000001005f */
[----:B------:R-:W-:Y:S02]  /*3d70*/  PRMT R81, R33, 0x7632, R81 ;  /* 0x0000763221517816 */ /* 0x000fe40000000051 */
[C---:B------:R-:W-:Y:S01]  /*3d80*/  SHF.L.U32 R102, R61.reuse, 0x10, RZ ;  /* 0x000000103d667819 */ /* 0x040fe200000006ff */
[--C-:B------:R-:W-:Y:S01]  /*3d90*/  FFMA.FTZ R95, R82, R101, R103.reuse ;  /* 0x00000065525f7223 */ /* 0x100fe20000010067 */
[----:B------:R-:W-:Y:S01]  /*3da0*/  PRMT R103, R61, 0x7632, R103 ;  /* 0x000076323d677816 */ /* 0x000fe20000000067 */
[----:B------:R-:W-:Y:S01]  /*3db0*/  FMUL.FTZ R101, R117, R110 ;  /* 0x0000006e75657220 */ /* 0x000fe20000410000 */
[----:B------:R-:W-:Y:S01]  /*3dc0*/  SHF.L.U32 R82, R33, 0x10, RZ ;  /* 0x0000001021527819 */ /* 0x000fe200000006ff */
[----:B------:R-:W-:Y:S01]  /*3dd0*/  FMUL.FTZ R110, R117, R114 ;  /* 0x00000072756e7220 */ /* 0x000fe20000410000 */
[----:B------:R-:W-:-:S02]  /*3de0*/  SHF.L.U32 R81, R81, 0x10, RZ ;  /* 0x0000001051517819 */ /* 0x000fc400000006ff */
[----:B------:R-:W-:Y:S01]  /*3df0*/  SHF.L.U32 R103, R103, 0x10, RZ ;  /* 0x0000001067677819 */ /* 0x000fe200000006ff */
[----:B------:R-:W-:Y:S01]  /*3e00*/  FFMA.FTZ R101, R101, R82, R102 ;  /* 0x0000005265657223 */ /* 0x000fe20000010066 */
[----:B------:R-:W-:Y:S02]  /*3e10*/  SHF.L.U32 R82, R34, 0x10, RZ ;  /* 0x0000001022527819 */ /* 0x000fe400000006ff */
[----:B------:R-:W-:Y:S01]  /*3e20*/  PRMT R109, R35, 0x7632, R109 ;  /* 0x00007632236d7816 */ /* 0x000fe2000000006d */
[----:B------:R-:W-:Y:S01]  /*3e30*/  FFMA.FTZ R102, R106, R81, R103 ;  /* 0x000000516a667223 */ /* 0x000fe20000010067 */
[----:B------:R-:W-:Y:S02]  /*3e40*/  PRMT R81, R34, 0x7632, R81 ;  /* 0x0000763222517816 */ /* 0x000fe40000000051 */
[C---:B------:R-:W-:Y:S02]  /*3e50*/  PRMT R103, R62.reuse, 0x7632, R103 ;  /* 0x000076323e677816 */ /* 0x040fe40000000067 */
[----:B------:R-:W-:-:S02]  /*3e60*/  SHF.L.U32 R106, R62, 0x10, RZ ;  /* 0x000000103e6a7819 */ /* 0x000fc400000006ff */
[----:B------:R-:W-:Y:S02]  /*3e70*/  SHF.L.U32 R81, R81, 0x10, RZ ;  /* 0x0000001051517819 */ /* 0x000fe400000006ff */
[----:B------:R-:W-:Y:S01]  /*3e80*/  SHF.L.U32 R103, R103, 0x10, RZ ;  /* 0x0000001067677819 */ /* 0x000fe200000006ff */
[----:B------:R-:W-:Y:S01]  /*3e90*/  FFMA.FTZ R107, R107, R82, R106 ;  /* 0x000000526b6b7223 */ /* 0x000fe2000001006a */
[----:B------:R-:W-:Y:S01]  /*3ea0*/  FADD.FTZ R82, -R116, R115 ;  /* 0x0000007374527221 */ /* 0x000fe20000010100 */
[----:B------:R-:W-:Y:S02]  /*3eb0*/  SHF.L.U32 R109, R109, 0x10, RZ ;  /* 0x000000106d6d7819 */ /* 0x000fe400000006ff */
[----:B------:R-:W-:Y:S01]  /*3ec0*/  FFMA.FTZ R106, R108, R81, R103 ;  /* 0x000000516c6a7223 */ /* 0x000fe20000010067 */
[----:B------:R-:W-:Y:S01]  /*3ed0*/  PRMT R81, R63, 0x7632, R81 ;  /* 0x000076323f517816 */ /* 0x000fe20000000051 */
[----:B------:R-:W-:Y:S01]  /*3ee0*/  FMUL.FTZ R82, R117, R82 ;  /* 0x0000005275527220 */ /* 0x000fe20000410000 */
[----:B------:R-:W-:-:S02]  /*3ef0*/  SHF.L.U32 R103, R63, 0x10, RZ ;  /* 0x000000103f677819 */ /* 0x000fc400000006ff */
[----:B------:R-:W-:Y:S02]  /*3f00*/  SHF.L.U32 R81, R81, 0x10, RZ ;  /* 0x0000001051517819 */ /* 0x000fe400000006ff */
[----:B------:R-:W-:Y:S02]  /*3f10*/  SHF.L.U32 R111, R36, 0x10, RZ ;  /* 0x00000010246f7819 */ /* 0x000fe400000006ff */
[----:B------:R-:W-:Y:S01]  /*3f20*/  SHF.L.U32 R113, R64, 0x10, RZ ;  /* 0x0000001040717819 */ /* 0x000fe200000006ff */
[----:B------:R-:W-:Y:S01]  /*3f30*/  FFMA.FTZ R109, R82, R109, R81 ;  /* 0x0000006d526d7223 */ /* 0x000fe20000010051 */
[----:B------:R-:W-:Y:S01]  /*3f40*/  SHF.L.U32 R81, R35, 0x10, RZ ;  /* 0x0000001023517819 */ /* 0x000fe200000006ff */
[----:B------:R-:W-:Y:S01]  /*3f50*/  FADD.FTZ R82, -R116, R125 ;  /* 0x0000007d74527221 */ /* 0x000fe20000010100 */
[----:B------:R-:W-:Y:S02]  /*3f60*/  PRMT R115, R38, 0x7632, R115 ;  /* 0x0000763226737816 */ /* 0x000fe40000000073 */
[----:B------:R-:W-:Y:S01]  /*3f70*/  SHF.L.U32 R112, R37, 0x10, RZ ;  /* 0x0000001025707819 */ /* 0x000fe200000006ff */
[----:B------:R-:W-:Y:S01]  /*3f80*/  FFMA.FTZ R110, R110, R81, R103 ;  /* 0x000000516e6e7223 */ /* 0x000fe20000010067 */
[----:B------:R-:W-:Y:S01]  /*3f90*/  FFMA.FTZ R103, R124, R111, R113 ;  /* 0x0000006f7c677223 */ /* 0x000fe20000010071 */
[----:B------:R-:W-:Y:S01]  /*3fa0*/  PRMT R81, R36, 0x7632, R81 ;  /* 0x0000763224517816 */ /* 0x000fe20000000051 */
[----:B------:R-:W-:Y:S01]  /*3fb0*/  FMUL.FTZ R108, R117, R82 ;  /* 0x00000052756c7220 */ /* 0x000fe20000410000 */
[----:B------:R-:W-:Y:S01]  /*3fc0*/  PRMT R111, R64, 0x7632, R111 ;  /* 0x00007632406f7816 */ /* 0x000fe2000000006f */
[C---:B------:R-:W-:Y:S01]  /*3fd0*/  FADD.FTZ R124, -R116.reuse, R121 ;  /* 0x00000079747c7221 */ /* 0x040fe20000010100 */
[----:B------:R-:W-:Y:S01]  /*3fe0*/  SHF.L.U32 R81, R81, 0x10, RZ ;  /* 0x0000001051517819 */ /* 0x000fe200000006ff */
[----:B------:R-:W-:Y:S01]  /*3ff0*/  FADD.FTZ R82, -R116, R127 ;  /* 0x0000007f74527221 */ /* 0x000fe20000010100 */
[----:B------:R-:W-:Y:S01]  /*4000*/  SHF.L.U32 R111, R111, 0x10, RZ ;  /* 0x000000106f6f7819 */ /* 0x000fe200000006ff */
[----:B------:R-:W-:Y:S01]  /*4010*/  FMUL.FTZ R124, R117, R124 ;  /* 0x0000007c757c7220 */ /* 0x000fe20000410000 */
[----:B------:R-:W-:Y:S01]  /*4020*/  PRMT R113, R65, 0x7632, R113 ;  /* 0x0000763241717816 */ /* 0x000fe20000000071 */
[----:B------:R-:W-:Y:S01]  /*4030*/  FMUL.FTZ R82, R117, R82 ;  /* 0x0000005275527220 */ /* 0x000fe20000410000 */
[----:B------:R-:W-:Y:S01]  /*4040*/  PRMT R121, R66, 0x7632, R121 ;  /* 0x0000763242797816 */ /* 0x000fe20000000079 */
[----:B------:R-:W-:Y:S01]  /*4050*/  FFMA.FTZ R108, R108, R81, R111 ;  /* 0x000000516c6c7223 */ /* 0x000fe2000001006f */
[----:B------:R-:W-:Y:S01]  /*4060*/  PRMT R81, R37, 0x7632, R81 ;  /* 0x0000763225517816 */ /* 0x000fe20000000051 */
[----:B------:R-:W-:Y:S01]  /*4070*/  FMUL.FTZ R111, R117, R126 ;  /* 0x0000007e756f7220 */ /* 0x000fe20000410000 */
[----:B------:R-:W-:Y:S01]  /*4080*/  SHF.L.U32 R114, R65, 0x10, RZ ;  /* 0x0000001041727819 */ /* 0x000fe200000006ff */
[----:B------:R-:W-:Y:S01]  /*4090*/  FADD.FTZ R116, -R116, R123 ;  /* 0x0000007b74747221 */ /* 0x000fe20000010100 */
[----:B------:R-:W-:Y:S01]  /*40a0*/  SHF.L.U32 R81, R81, 0x10, RZ ;  /* 0x0000001051517819 */ /* 0x000fe200000006ff */
[----:B------:R-:W-:Y:S01]  /*40b0*/  IMAD.WIDE.U32 R126, R155, 0x10, R158 ;  /* 0x000000109b7e7825 */ /* 0x000fe200078e009e */
[----:B------:R-:W-:-:S03]  /*40c0*/  SHF.L.U32 R113, R113, 0x10, RZ ;  /* 0x0000001071717819 */ /* 0x000fc600000006ff */
[----:B------:R-:W-:Y:S01]  /*40d0*/  FFMA.FTZ R111, R111, R112, R114 ;  /* 0x000000706f6f7223 */ /* 0x000fe20000010072 */
[----:B------:R-:W-:Y:S01]  /*40e0*/  SHF.L.U32 R115, R115, 0x10, RZ ;  /* 0x0000001073737819 */ /* 0x000fe200000006ff */
[----:B------:R-:W-:Y:S01]  /*40f0*/  FMUL.FTZ R114, R117, R120 ;  /* 0x0000007875727220 */ /* 0x000fe20000410000 */
[----:B------:R-:W-:Y:S01]  /*4100*/  SHF.L.U32 R121, R121, 0x10, RZ ;  /* 0x0000001079797819 */ /* 0x000fe200000006ff */
[----:B------:R-:W-:Y:S01]  /*4110*/  FFMA.FTZ R112, R82, R81, R113 ;  /* 0x0000005152707223 */ /* 0x000fe20000010071 */
[----:B------:R-:W-:Y:S01]  /*4120*/  SHF.L.U32 R81, R38, 0x10, RZ ;  /* 0x0000001026517819 */ /* 0x000fe200000006ff */
[----:B------:R-:W-:Y:S01]  /*4130*/  FMUL.FTZ R116, R117, R116 ;  /* 0x0000007475747220 */ /* 0x000fe20000410000 */
[----:B------:R-:W-:Y:S01]  /*4140*/  PRMT R123, R39, 0x7632, R123 ;  /* 0x00007632277b7816 */ /* 0x000fe2000000007b */
[----:B------:R-:W-:Y:S01]  /*4150*/  FFMA.FTZ R113, R124, R115, R121 ;  /* 0x000000737c717223 */ /* 0x000fe20000010079 */
[----:B------:R-:W-:Y:S02]  /*4160*/  SHF.L.U32 R115, R66, 0x10, RZ ;  /* 0x0000001042737819 */ /* 0x000fe400000006ff */
[----:B------:R-:W-:-:S02]  /*4170*/  PRMT R125, R67, 0x7632, R125 ;  /* 0x00007632437d7816 */ /* 0x000fc4000000007d */
[----:B------:R-:W-:Y:S01]  /*4180*/  SHF.L.U32 R123, R123, 0x10, RZ ;  /* 0x000000107b7b7819 */ /* 0x000fe200000006ff */
[----:B------:R-:W-:Y:S01]  /*4190*/  FFMA.FTZ R114, R114, R81, R115 ;  /* 0x0000005172727223 */ /* 0x000fe20000010073 */
[----:B------:R-:W-:Y:S02]  /*41a0*/  F2FP.BF16.F32.PACK_AB R81, R71, R68 ;  /* 0x000000444751723e */ /* 0x000fe400000010ff */
[----:B------:R-:W-:Y:S02]  /*41b0*/  F2FP.BF16.F32.PACK_AB R68, R74, R73 ;  /* 0x000000494a44723e */ /* 0x000fe400000010ff */
[----:B------:R-:W-:Y:S02]  /*41c0*/  F2FP.BF16.F32.PACK_AB R71, R119, R90 ;  /* 0x0000005a7747723e */ /* 0x000fe400000010ff */
[----:B------:R-:W-:Y:S02]  /*41d0*/  F2FP.BF16.F32.PACK_AB R74, R91, R92 ;  /* 0x0000005c5b4a723e */ /* 0x000fe400000010ff */
[----:B------:R-:W0:Y:S01]  /*41e0*/  LDC.64 R90, c[0x0][0x380] ;  /* 0x0000e000ff5a7b82 */ /* 0x000e220000000a00 */
[----:B------:R-:W-:-:S02]  /*41f0*/  SHF.L.U32 R125, R125, 0x10, RZ ;  /* 0x000000107d7d7819 */ /* 0x000fc400000006ff */
[----:B------:R-:W-:Y:S02]  /*4200*/  SHF.L.U32 R117, R39, 0x10, RZ ;  /* 0x0000001027757819 */ /* 0x000fe400000006ff */
[----:B------:R-:W-:Y:S01]  /*4210*/  SHF.L.U32 R121, R67, 0x10, RZ ;  /* 0x0000001043797819 */ /* 0x000fe200000006ff */
[----:B------:R-:W-:Y:S01]  /*4220*/  FFMA.FTZ R116, R116, R123, R125 ;  /* 0x0000007b74747223 */ /* 0x000fe2000001007d */
[----:B------:R-:W-:Y:S01]  /*4230*/  F2FP.BF16.F32.PACK_AB R82, R77, R70 ;  /* 0x000000464d52723e */ /* 0x000fe200000010ff */
[----:B------:R-:W-:Y:S01]  /*4240*/  IMAD.WIDE.U32 R124, R154, 0x10, R158 ;  /* 0x000000109a7c7825 */ /* 0x000fe200078e009e */
[----:B------:R-:W-:-:S03]  /*4250*/  F2FP.BF16.F32.PACK_AB R70, R87, R84 ;  /* 0x000000545746723e */ /* 0x000fc600000010ff */
[----:B------:R-:W-:Y:S01]  /*4260*/  FFMA.FTZ R115, R122, R117, R121 ;  /* 0x000000757a737223 */ /* 0x000fe20000010079 */
        /* <DEDUP_REMOVED lines=17> */
[----:B-1----:R-:W-:Y:S02]  /*4380*/  F2FP.BF16.F32.PACK_AB R83, R109, R110 ;  /* 0x0000006e6d53723e */ /* 0x002fe400000010ff */
[----:B------:R-:W-:-:S02]  /*4390*/  F2FP.BF16.F32.PACK_AB R82, R106, R107 ;  /* 0x0000006b6a52723e */ /* 0x000fc400000010ff */
[----:B------:R-:W-:Y:S02]  /*43a0*/  F2FP.BF16.F32.PACK_AB R81, R102, R101 ;  /* 0x000000656651723e */ /* 0x000fe400000010ff */
[----:B------:R-:W-:Y:S02]  /*43b0*/  F2FP.BF16.F32.PACK_AB R80, R95, R96 ;  /* 0x000000605f50723e */ /* 0x000fe400000010ff */
[----:B0-----:R-:W-:-:S03]  /*43c0*/  IADD3 R148, PT, PT, R148, R90, RZ ;  /* 0x0000005a94947210 */ /* 0x001fc60007ffe0ff */
[----:B------:R2:W-:Y:S01]  /*43d0*/  STG.E.128 desc[UR6][R126.64], R80 ;  /* 0x000000507e007986 */ /* 0x0005e2000c101d06 */
[----:B------:R-:W-:-:S03]  /*43e0*/  ISETP.GE.AND P1, PT, R148, R91, PT ;  /* 0x0000005b9400720c */ /* 0x000fc60003f26270 */
[----:B------:R2:W-:Y:S10]  /*43f0*/  STG.E.128 desc[UR6][R156.64], R84 ;  /* 0x000000549c007986 */ /* 0x0005f4000c101d06 */
[----:B------:R-:W-:Y:S05]  /*4400*/  @!P1 BRA `(.L_x_14085) ;  /* 0xffffffc000709947 */ /* 0x000fea000383ffff */
[----:B------:R-:W-:Y:S05]  /*4410*/  EXIT ;  /* 0x000000000000794d */ /* 0x000fea0003800000 */
.L_x_14086:
        /* <DEDUP_REMOVED lines=14> */
.L_x_42340:


//--------------------- .text._ZN10layer_norm13ln_fwd_kernelINS_13Kernel_traitsI13__nv_bfloat16S2_fS2_fjLj7168ELj1ELj1ELj4ELj16ENS_18Kernel_traits_baseILj7168ES2_S2_fS2_fjLj128EEEEELb0ELb0ELb1ELb0EEEvNS_9FwdParamsE --------------------------
	.section	.text._ZN10layer_norm13ln_fwd_kernelINS_13Kernel_traitsI13__nv_bfloat16S2_fS2_fjLj7168ELj1ELj1ELj4ELj16ENS_18Kernel_traits_baseILj7168ES2_S2_fS2_fjLj128EEEEELb0ELb0ELb1ELb0EEEvNS_9FwdParamsE,"ax",@progbits
	.align	128
        .global         _ZN10layer_norm13ln_fwd_kernelINS_13Kernel_traitsI13__nv_bfloat16S2_fS2_fjLj7168ELj1ELj1ELj4ELj16ENS_18Kernel_traits_baseILj7168ES2_S2_fS2_fjLj128EEEEELb0ELb0ELb1ELb0EEEvNS_9FwdParamsE
        .type           _ZN10layer_norm13ln_fwd_kernelINS_13Kernel_traitsI13__nv_bfloat16S2_fS2_fjLj7168ELj1ELj1ELj4ELj16ENS_18Kernel_traits_baseILj7168ES2_S2_fS2_fjLj128EEEEELb0ELb0ELb1ELb0EEEvNS_9FwdParamsE,@function
        .size           _ZN10layer_norm13ln_fwd_kernelINS_13Kernel_traitsI13__nv_bfloat16S2_fS2_fjLj7168ELj1ELj1ELj4ELj16ENS_18Kernel_traits_baseILj7168ES2_S2_fS2_fjLj128EEEEELb0ELb0ELb1ELb0EEEvNS_9FwdParamsE,(.L_x_42341 - _ZN10layer_norm13ln_fwd_kernelINS_13Kernel_traitsI13__nv_bfloat16S2_fS2_fjLj7168ELj1ELj1ELj4ELj16ENS_18Kernel_traits_baseILj7168ES2_S2_fS2_fjLj128EEEEELb0ELb0ELb1ELb0EEEvNS_9FwdParamsE)
        .other          _ZN10layer_norm13ln_fwd_kernelINS_13Kernel_traitsI13__nv_bfloat16S2_fS2_fjLj7168ELj1ELj1ELj4ELj16ENS_18Kernel_traits_baseILj7168ES2_S2_fS2_fjLj128EEEEELb0ELb0ELb1ELb0EEEvNS_9FwdParamsE,@"STO_CUDA_ENTRY STV_DEFAULT"
_ZN10layer_norm13ln_fwd_kernelINS_13Kernel_traitsI13__nv_bfloat16S2_fS2_fjLj7168ELj1ELj1ELj4ELj16ENS_18Kernel_traits_baseILj7168ES2_S2_fS2_fjLj128EEEEELb0ELb0ELb1ELb0EEEvNS_9FwdParamsE:
.text._ZN10layer_norm13ln_fwd_kernelINS_13Kernel_traitsI13__nv_bfloat16S2_fS2_fjLj7168ELj1ELj1ELj4ELj16ENS_18Kernel_traits_baseILj7168ES2_S2_fS2_fjLj128EEEEELb0ELb0ELb1ELb0EEEvNS_9FwdParamsE:
        /* <DEDUP_REMOVED lines=75> */
.L_x_14088:
        /* <DEDUP_REMOVED lines=39> */
[----:B------:R-:W-:Y:S01]  /*0720*/  CS2R R48, SRZ ;  /* 0x0000000000307805 */ /* 0x000fe2000001ff00 */
[----:B------:R-:W-:Y:S01]  /*0730*/  IMAD.MOV.U32 R42, RZ, RZ, RZ ;  /* 0x000000ffff2a7224 */ /* 0x000fe200078e00ff */
[----:B------:R-:W-:Y:S02]  /*0740*/  CS2R R40, SRZ ;  /* 0x0000000000287805 */ /* 0x000fe4000001ff00 */
[----:B------:R-:W-:-:S02]  /*0750*/  @P0 MOV R43, RZ ;  /* 0x000000ff002b0202 */ /* 0x000fc40000000f00 */
[----:B------:R-:W-:Y:S02]  /*0760*/  @P1 MOV R51, RZ ;  /* 0x000000ff00331202 */ /* 0x000fe40000000f00 */
[----:B------:R-:W-:Y:S02]  /*0770*/  @P2 MOV R59, RZ ;  /* 0x000000ff003b2202 */ /* 0x000fe40000000f00 */
        /* <DEDUP_REMOVED lines=22> */
.L_x_14089:
[----:B------:R-:W-:Y:S05]  /*08e0*/  BSYNC.RECONVERGENT B0 ;  /* 0x0000000000007941 */ /* 0x000fea0003800200 */
.L_x_14087:
[----:B------:R-:W0:Y:S02]  /*08f0*/  LDCU UR4, c[0x0][0x384] ;  /* 0x00007080ff0477ac */ /* 0x000e240008000800 */
[----:B0-----:R-:W-:-:S13]  /*0900*/  ISETP.GE.AND P0, PT, R179, UR4, PT ;  /* 0x00000004b3007c0c */ /* 0x001fda000bf06270 */
[----:B------:R-:W-:Y:S05]  /*0910*/  @P0 EXIT ;  /* 0x000000000000094d */ /* 0x000fea0003800000 */
[----:B------:R-:W-:Y:S01]  /*0920*/  SHF.R.S32.HI R27, RZ, 0x3, R27 ;  /* 0x00000003ff1b7819 */ /* 0x000fe2000001141b */
[----:B------:R-:W-:Y:S01]  /*0930*/  UPLOP3.LUT UP1, UPT, UPT, UPT, UPT, 0x40, 0x4 ;  /* 0x000000000004789c */ /* 0x000fe20003f2e870 */
[----:B-----5:R-:W-:Y:S01]  /*0940*/  PRMT R178, R91, 0x7632, R178 ;  /* 0x000076325bb27816 */ /* 0x020fe200000000b2 */
[----:B------:R-:W0:Y:S01]  /*0950*/  LDCU.U8 UR10, c[0x0][0x410] ;  /* 0x00008200ff0a77ac */ /* 0x000e220008000000 */
[C---:B------:R-:W-:Y:S02]  /*0960*/  LOP3.LUT R3, R27.reuse, 0x7f, RZ, 0xc0, !PT ;  /* 0x0000007f1b037812 */ /* 0x040fe400078ec0ff */
[----:B------:R-:W-:Y:S01]  /*0970*/  SHF.L.U32 R27, R27, 0x1, RZ ;  /* 0x000000011b1b7819 */ /* 0x000fe200000006ff */
        /* <DEDUP_REMOVED lines=10> */
[----:B------:R-:W-:Y:S01]  /*0a20*/  PRMT R175, R86, 0x7632, R175 ;  /* 0x0000763256af7816 */ /* 0x000fe200000000af */
[----:B------:R-:W-:Y:S01]  /*0a30*/  IMAD R92, R3, 0x8, R0 ;  /* 0x00000008035c7824 */ /* 0x000fe200078e0200 */
[----:B------:R-:W-:-:S02]  /*0a40*/  LEA R0, R5, R0, 0x3 ;  /* 0x0000000005007211 */ /* 0x000fc400078e18ff */
[----:B------:R-:W-:Y:S02]  /*0a50*/  PRMT R174, R89, 0x7632, R174 ;  /* 0x0000763259ae7816 */ /* 0x000fe400000000ae */
[----:B------:R-:W-:Y:S02]  /*0a60*/  I2FP.F32.U32 R92, R92 ;  /* 0x0000005c005c7245 */ /* 0x000fe40000201000 */
[----:B------:R-:W-:Y:S02]  /*0a70*/  PRMT R173, R85, 0x7632, R173 ;  /* 0x0000763255ad7816 */ /* 0x000fe400000000ad */
[----:B------:R3:W4:Y:S01]  /*0a80*/  MUFU.RCP R162, R92 ;  /* 0x0000005c00a27308 */ /* 0x0007220000001000 */
        /* <DEDUP_REMOVED lines=50> */
.L_x_14143:
[----:B------:R-:W0:Y:S08]  /*0db0*/  LDC.64 R182, c[0x0][0x3f0] ;  /* 0x0000fc00ffb67b82 */ /* 0x000e300000000a00 */
[----:B------:R-:W1:Y:S08]  /*0dc0*/  LDC.64 R184, c[0x0][0x3f8] ;  /* 0x0000fe00ffb87b82 */ /* 0x000e700000000a00 */
[----:B------:R-:W2:Y:S01]  /*0dd0*/  LDC R154, c[0x0][0x388] ;  /* 0x0000e200ff9a7b82 */ /* 0x000ea20000000800 */
[----:B0-----:R-:W-:-:S05]  /*0de0*/  IMAD.WIDE R182, R179, 0x4, R182 ;  /* 0x00000004b3b67825 */ /* 0x001fca00078e02b6 */
[----:B------:R-:W3:Y:S01]  /*0df0*/  LDG.E R152, desc[UR6][R182.64] ;  /* 0x00000006b6987981 */ /* 0x000ee2000c1e1900 */
[----:B-1----:R-:W-:-:S05]  /*0e00*/  IMAD.WIDE R184, R179, 0x4, R184 ;  /* 0x00000004b3b87825 */ /* 0x002fca00078e02b8 */
[----:B------:R0:W5:Y:S01]  /*0e10*/  LDG.E R153, desc[UR6][R184.64] ;  /* 0x00000006b8997981 */ /* 0x000162000c1e1900 */
[----:B------:R-:W-:Y:S01]  /*0e20*/  ISETP.GE.U32.AND P0, PT, R180, 0x80, PT ;  /* 0x00000080b400780c */ /* 0x000fe20003f06070 */
[----:B------:R-:W-:Y:S01]  /*0e30*/  BSSY.RECONVERGENT B0, `(.L_x_14090) ;  /* 0x0000060000007945 */ /* 0x000fe20003800200 */
[----:B------:R-:W1:Y:S01]  /*0e40*/  S2R R155, SR_TID.X ;  /* 0x00000000009b7919 */ /* 0x000e620000002100 */
[----:B---3--:R-:W-:-:S13]  /*0e50*/  ISETP.GE.AND P5, PT, R152, 0x1, PT ;  /* 0x000000019800780c */ /* 0x008fda0003fa6270 */
[----:B------:R-:W-:-:S05]  /*0e60*/  @P5 IADD3 R181, PT, PT, R152, -0x1, RZ ;  /* 0xffffffff98b55810 */ /* 0x000fca0007ffe0ff */
[-C--:B--2---:R-:W-:Y:S02]  /*0e70*/  @P5 IMAD R186, R181, R154.reuse, RZ ;  /* 0x0000009ab5ba5224 */ /* 0x084fe400078e02ff */
[----:B------:R-:W-:-:S03]  /*0e80*/  IMAD R181, R179, R154, RZ ;  /* 0x0000009ab3b57224 */ /* 0x000fc600078e02ff */
[----:B------:R-:W-:Y:S02]  /*0e90*/  @P5 SHF.R.S32.HI R187, RZ, 0x1f, R186 ;  /* 0x0000001fffbb5819 */ /* 0x000fe400000114ba */
[----:B------:R-:W-:Y:S02]  /*0ea0*/  SHF.R.S32.HI R182, RZ, 0x1f, R181 ;  /* 0x0000001fffb67819 */ /* 0x000fe400000114b5 */
[----:B------:R-:W-:Y:S01]  /*0eb0*/  @P5 LEA.HI R188, R187, R186, RZ, 0x3 ;  /* 0x000000babbbc5211 */ /* 0x000fe200078f18ff */
[----:B------:R-:W-:Y:S01]  /*0ec0*/  HFMA2 R186, -RZ, RZ, 0, 0 ;  /* 0x00000000ffba7431 */ /* 0x000fe200000001ff */
[----:B------:R-:W-:-:S04]  /*0ed0*/  LEA.HI R182, R182, R181, RZ, 0x3 ;  /* 0x000000b5b6b67211 */ /* 0x000fc800078f18ff */
[-C--:B-1----:R-:W-:Y:S02]  /*0ee0*/  LEA.HI.SX32 R181, R182, R155.reuse, 0x1d ;  /* 0x0000009bb6b57211 */ /* 0x082fe400078feaff */
[----:B------:R-:W-:Y:S01]  /*0ef0*/  @P5 LEA.HI.SX32 R186, R188, R155, 0x1d ;  /* 0x0000009bbcba5211 */ /* 0x000fe200078feaff */
[----:B0-----:R-:W-:Y:S06]  /*0f00*/  @!P0 BRA `(.L_x_14091) ;  /* 0x0000000400488947 */ /* 0x001fec0003800000 */
[----:B------:R-:W-:-:S04]  /*0f10*/  UISETP.NE.U32.AND UP0, UPT, UR8, URZ, UPT ;  /* 0x000000ff0800728c */ /* 0x000fc8000bf05070 */
[----:B------:R-:W-:Y:S01]  /*0f20*/  UISETP.NE.AND.EX UP0, UPT, UR9, URZ, UPT, UP0 ;  /* 0x000000ff0900728c */ /* 0x000fe2000bf05300 */
[----:B------:R-:W-:Y:S10]  /*0f30*/  @!P5 BRA `(.L_x_14092) ;  /* 0x00000000000cd947 */ /* 0x000ff40003800000 */
[----:B------:R-:W0:Y:S02]  /*0f40*/  LDC.64 R92, c[0x0][0x390] ;  /* 0x0000e400ff5c7b82 */ /* 0x000e240000000a00 */
[----:B0-----:R-:W-:-:S06]  /*0f50*/  IMAD.WIDE.U32 R92, R186, 0x10, R92 ;  /* 0x00000010ba5c7825 */ /* 0x001fcc00078e005c */
[----:B------:R-:W5:Y:S02]  /*0f60*/  LDG.E.128 R92, desc[UR6][R92.64] ;  /* 0x000000065c5c7981 */ /* 0x000f64000c1e1d00 */
.L_x_14092:
[----:B------:R-:W-:Y:S05]  /*0f70*/  BRA.U !UP0, `(.L_x_14093) ;  /* 0x0000000108887547 */ /* 0x000fea000b800000 */
[----:B------:R-:W0:Y:S02]  /*0f80*/  LDC.64 R182, c[0x0][0x3a0] ;  /* 0x0000e800ffb67b82 */ /* 0x000e240000000a00 */
[----:B0-----:R-:W-:-:S05]  /*0f90*/  IMAD.WIDE.U32 R182, R181, 0x20, R182 ;  /* 0x00000020b5b67825 */ /* 0x001fca00078e00b6 */
[----:B------:R-:W2:Y:S04]  /*0fa0*/  LDG.E.128 R144, desc[UR6][R182.64] ;  /* 0x00000006b6907981 */ /* 0x000ea8000c1e1d00 */
[----:B------:R0:W3:Y:S01]  /*0fb0*/  LDG.E.128 R148, desc[UR6][R182.64+0x10] ;  /* 0x00001006b6947981 */ /* 0x0000e2000c1e1d00 */
[----:B------:R-:W-:-:S13]  /*0fc0*/  ISETP.GT.AND P1, PT, R152, RZ, PT ;  /* 0x000000ff9800720c */ /* 0x000fda0003f24270 */
[----:B------:R-:W2:Y:S01]  /*0fd0*/  @P1 LDC R189, c[0x0][0x40c] ;  /* 0x00010300ffbd1b82 */ /* 0x000ea20000000800 */
[----:B-----5:R-:W-:Y:S02]  /*0fe0*/  @P1 PRMT R184, R92, 0x7632, R184 ;  /* 0x000076325cb81816 */ /* 0x020fe400000000b8 */
[C---:B------:R-:W-:Y:S02]  /*0ff0*/  @P1 SHF.L.U32 R187, R93.reuse, 0x10, RZ ;  /* 0x000000105dbb1819 */ /* 0x040fe400000006ff */
[----:B------:R-:W-:Y:S02]  /*1000*/  @P1 SHF.L.U32 R184, R184, 0x10, RZ ;  /* 0x00000010b8b81819 */ /* 0x000fe400000006ff */
[----:B------:R-:W-:Y:S01]  /*1010*/  @P1 SHF.L.U32 R185, R92, 0x10, RZ ;  /* 0x000000105cb91819 */ /* 0x000fe200000006ff */
[----:B------:R-:W1:Y:S01]  /*1020*/  @P1 LDC R190, c[0x0][0x40c] ;  /* 0x00010300ffbe1b82 */ /* 0x000e620000000800 */
[----:B0-----:R-:W-:Y:S02]  /*1030*/  @P1 PRMT R182, R93, 0x7632, R182 ;  /* 0x000076325db61816 */ /* 0x001fe400000000b6 */
[----:B------:R-:W-:-:S02]  /*1040*/  @P1 SHF.L.U32 R183, R94, 0x10, RZ ;  /* 0x000000105eb71819 */ /* 0x000fc400000006ff */
[----:B------:R-:W-:-:S03]  /*1050*/  @P1 SHF.L.U32 R182, R182, 0x10, RZ ;  /* 0x00000010b6b61819 */ /* 0x000fc600000006ff */
[----:B------:R-:W0:Y:S08]  /*1060*/  @P1 LDC R188, c[0x0][0x40c] ;  /* 0x00010300ffbc1b82 */ /* 0x000e300000000800 */
[----:B------:R-:W4:Y:S08]  /*1070*/  @P1 LDC R191, c[0x0][0x40c] ;  /* 0x00010300ffbf1b82 */ /* 0x000f300000000800 */
[----:B------:R-:W3:Y:S08]  /*1080*/  @P1 LDC R192, c[0x0][0x40c] ;  /* 0x00010300ffc01b82 */ /* 0x000ef00000000800 */
[----:B------:R-:W3:Y:S08]  /*1090*/  @P1 LDC R193, c[0x0][0x40c] ;  /* 0x00010300ffc11b82 */ /* 0x000ef00000000800 */
[----:B------:R-:W3:Y:S08]  /*10a0*/  @P1 LDC R194, c[0x0][0x40c] ;  /* 0x00010300ffc21b82 */ /* 0x000ef00000000800 */
[----:B------:R-:W3:Y:S01]  /*10b0*/  @P1 LDC R195, c[0x0][0x40c] ;  /* 0x00010300ffc31b82 */ /* 0x000ee20000000800 */
[----:B--2---:R-:W-:Y:S01]  /*10c0*/  @P1 FFMA.FTZ R145, R184, R189, R145 ;  /* 0x000000bdb8911223 */ /* 0x004fe20000010091 */
[----:B-1----:R-:W-:Y:S01]  /*10d0*/  @P1 FFMA.FTZ R146, R187, R190, R146 ;  /* 0x000000bebb921223 */ /* 0x002fe20000010092 */
[----:B------:R-:W-:Y:S01]  /*10e0*/  @P1 PRMT R184, R94, 0x7632, R184 ;  /* 0x000076325eb81816 */ /* 0x000fe200000000b8 */
[----:B0-----:R-:W-:Y:S01]  /*10f0*/  @P1 FFMA.FTZ R144, R185, R188, R144 ;  /* 0x000000bcb9901223 */ /* 0x001fe20000010090 */
[C---:B------:R-:W-:Y:S01]  /*1100*/  @P1 PRMT R187, R95.reuse, 0x7632, R187 ;  /* 0x000076325fbb1816 */ /* 0x040fe200000000bb */
[----:B----4-:R-:W-:Y:S01]  /*1110*/  @P1 FFMA.FTZ R147, R182, R191, R147 ;  /* 0x000000bfb6931223 */ /* 0x010fe20000010093 */
[----:B------:R-:W-:Y:S01]  /*1120*/  @P1 SHF.L.U32 R185, R95, 0x10, RZ ;  /* 0x000000105fb91819 */ /* 0x000fe200000006ff */
[----:B---3--:R-:W-:Y:S01]  /*1130*/  @P1 FFMA.FTZ R148, R183, R192, R148 ;  /* 0x000000c0b7941223 */ /* 0x008fe20000010094 */
[----:B------:R-:W-:-:S02]  /*1140*/  @P1 SHF.L.U32 R184, R184, 0x10, RZ ;  /* 0x00000010b8b81819 */ /* 0x000fc400000006ff */
[----:B------:R-:W-:Y:S01]  /*1150*/  @P1 SHF.L.U32 R188, R187, 0x10, RZ ;  /* 0x00000010bbbc1819 */ /* 0x000fe200000006ff */
[----:B------:R-:W-:Y:S02]  /*1160*/  @P1 FFMA.FTZ R150, R185, R194, R150 ;  /* 0x000000c2b9961223 */ /* 0x000fe40000010096 */
[----:B------:R-:W-:Y:S02]  /*1170*/  @P1 FFMA.FTZ R149, R184, R193, R149 ;  /* 0x000000c1b8951223 */ /* 0x000fe40000010095 */
[----:B------:R-:W-:Y:S01]  /*1180*/  @P1 FFMA.FTZ R151, R188, R195, R151 ;  /* 0x000000c3bc971223 */ /* 0x000fe20000010097 */
[----:B------:R-:W-:Y:S06]  /*1190*/  BRA `(.L_x_14094) ;  /* 0x00000000008c7947 */ /* 0x000fec0003800000 */
.L_x_14093:
[----:B------:R-:W0:Y:S01]  /*11a0*/  @P5 LDC R151, c[0x0][0x40c] ;  /* 0x00010300ff975b82 */ /* 0x000e220000000800 */
[----:B-----5:R-:W-:Y:S01]  /*11b0*/  @P5 PRMT R144, R92, 0x7632, R144 ;  /* 0x000076325c905816 */ /* 0x020fe20000000090 */
[----:B------:R-:W-:Y:S01]  /*11c0*/  HFMA2 R147, -RZ, RZ, 0, 0 ;  /* 0x00000000ff937431 */ /* 0x000fe200000001ff */
[----:B------:R-:W-:Y:S02]  /*11d0*/  @P5 PRMT R148, R94, 0x7632, R148 ;  /* 0x000076325e945816 */ /* 0x000fe40000000094 */
[----:B------:R-:W-:Y:S01]  /*11e0*/  @P5 PRMT R146, R93, 0x7632, R146 ;  /* 0x000076325d925816 */ /* 0x000fe20000000092 */
[----:B------:R-:W-:Y:S01]  /*11f0*/  @P5 IMAD.U32 R144, R144, 0x10000, RZ ;  /* 0x0001000090905824 */ /* 0x000fe200078e00ff */
[----:B------:R-:W-:Y:S01]  /*1200*/  MOV R145, RZ ;  /* 0x000000ff00917202 */ /* 0x000fe20000000f00 */
[----:B------:R-:W1:Y:S01]  /*1210*/  @P5 LDC R185, c[0x0][0x40c] ;  /* 0x00010300ffb95b82 */ /* 0x000e620000000800 */
[----:B------:R-:W-:Y:S02]  /*1220*/  @P5 SHF.L.U32 R148, R148, 0x10, RZ ;  /* 0x0000001094945819 */ /* 0x000fe400000006ff */
[----:B------:R-:W-:-:S02]  /*1230*/  @P5 SHF.L.U32 R146, R146, 0x10, RZ ;  /* 0x0000001092925819 */ /* 0x000fc400000006ff */
[----:B------:R-:W-:Y:S02]  /*1240*/  MOV R149, RZ ;  /* 0x000000ff00957202 */ /* 0x000fe40000000f00 */
[----:B------:R-:W-:Y:S01]  /*1250*/  @P5 SHF.L.U32 R187, R94, 0x10, RZ ;  /* 0x000000105ebb5819 */ /* 0x000fe200000006ff */
[----:B------:R-:W2:Y:S01]  /*1260*/  @P5 LDC R183, c[0x0][0x40c] ;  /* 0x00010300ffb75b82 */ /* 0x000ea20000000800 */
[----:B------:R-:W-:-:S07]  /*1270*/  @P5 SHF.L.U32 R189, R95, 0x10, RZ ;  /* 0x000000105fbd5819 */ /* 0x000fce00000006ff */
[----:B------:R-:W3:Y:S01]  /*1280*/  @P5 LDC R191, c[0x0][0x40c] ;  /* 0x00010300ffbf5b82 */ /* 0x000ee20000000800 */
[----:B0-----:R-:W-:Y:S01]  /*1290*/  @P5 FMUL.FTZ R145, R144, R151 ;  /* 0x0000009790915220 */ /* 0x001fe20000410000 */
[----:B------:R-:W-:Y:S02]  /*12a0*/  @P5 PRMT R144, R95, 0x7632, R144 ;  /* 0x000076325f905816 */ /* 0x000fe40000000090 */
[----:B------:R-:W-:Y:S02]  /*12b0*/  CS2R R150, SRZ ;  /* 0x0000000000967805 */ /* 0x000fe4000001ff00 */
[----:B------:R-:W-:Y:S01]  /*12c0*/  @P5 SHF.L.U32 R182, R144, 0x10, RZ ;  /* 0x0000001090b65819 */ /* 0x000fe200000006ff */
[----:B------:R-:W-:Y:S01]  /*12d0*/  HFMA2 R144, -RZ, RZ, 0, 0 ;  /* 0x00000000ff907431 */ /* 0x000fe200000001ff */
        /* <DEDUP_REMOVED lines=9> */
[----:B---3--:R-:W-:-:S07]  /*1370*/  @P5 FMUL.FTZ R151, R182, R191 ;  /* 0x000000bfb6975220 */ /* 0x008fce0000410000 */
[----:B------:R-:W3:Y:S01]  /*1380*/  @P5 LDC R192, c[0x0][0x40c] ;  /* 0x00010300ffc05b82 */ /* 0x000ee20000000800 */
[----:B0-----:R-:W-:Y:S01]  /*1390*/  @P5 FMUL.FTZ R144, R183, R184 ;  /* 0x000000b8b7905220 */ /* 0x001fe20000410000 */
[----:B-1----:R-:W-:Y:S01]  /*13a0*/  @P5 FMUL.FTZ R146, R185, R188 ;  /* 0x000000bcb9925220 */ /* 0x002fe20000410000 */
[----:B--2---:R-:W-:Y:S01]  /*13b0*/  @P5 FMUL.FTZ R148, R187, R190 ;  /* 0x000000bebb945220 */ /* 0x004fe20000410000 */
[----:B---3--:R-:W-:-:S07]  /*13c0*/  @P5 FMUL.FTZ R150, R189, R192 ;  /* 0x000000c0bd965220 */ /* 0x008fce0000410000 */
.L_x_14094:
[----:B------:R-:W0:Y:S01]  /*13d0*/  LDC.64 R182, c[0x0][0x3a8] ;  /* 0x0000ea00ffb67b82 */ /* 0x000e220000000a00 */
[----:B------:R-:W-:Y:S01]  /*13e0*/  IADD3 R186, PT, PT, R186, 0x80, RZ ;  /* 0x00000080baba7810 */ /* 0x000fe20007ffe0ff */
[C---:B0-----:R-:W-:Y:S01]  /*13f0*/  IMAD.WIDE.U32 R182, R181.reuse, 0x20, R182 ;  /* 0x00000020b5b67825 */ /* 0x041fe200078e00b6 */
[----:B------:R-:W-:-:S04]  /*1400*/  IADD3 R181, PT, PT, R181, 0x80, RZ ;  /* 0x00000080b5b57810 */ /* 0x000fc80007ffe0ff */
[----:B------:R0:W-:Y:S04]  /*1410*/  STG.E.128 desc[UR6][R182.64], R144 ;  /* 0x00000090b6007986 */ /* 0x0001e8000c101d06 */
[----:B------:R0:W-:Y:S02]  /*1420*/  STG.E.128 desc[UR6][R182.64+0x10], R148 ;  /* 0x00001094b6007986 */ /* 0x0001e4000c101d06 */
.L_x_14091:
[----:B------:R-:W-:Y:S05]  /*1430*/  BSYNC.RECONVERGENT B0 ;  /* 0x0000000000007941 */ /* 0x000fea0003800200 */
.L_x_14090:
        /* <DEDUP_REMOVED lines=10> */
.L_x_14097:
[----:B------:R-:W-:Y:S05]  /*14e0*/  BRA.U !UP0, `(.L_x_14098) ;  /* 0x0000000108887547 */ /* 0x000fea000b800000 */
[----:B------:R-:W0:Y:S02]  /*14f0*/  LDC.64 R96, c[0x0][0x3a0] ;  /* 0x0000e800ff607b82 */ /* 0x000e240000000a00 */
[----:B0-----:R-:W-:-:S05]  /*1500*/  IMAD.WIDE.U32 R182, R181, 0x20, R96 ;  /* 0x00000020b5b67825 */ /* 0x001fca00078e0060 */
[----:B------:R-:W2:Y:S04]  /*1510*/  LDG.E.128 R96, desc[UR6][R182.64] ;  /* 0x00000006b6607981 */ /* 0x000ea8000c1e1d00 */
[----:B------:R0:W3:Y:S01]  /*1520*/  LDG.E.128 R100, desc[UR6][R182.64+0x10] ;  /* 0x00001006b6647981 */ /* 0x0000e2000c1e1d00 */
[----:B------:R-:W-:-:S13]  /*1530*/  ISETP.GT.AND P1, PT, R152, RZ, PT ;  /* 0x000000ff9800720c */ /* 0x000fda0003f24270 */
[----:B------:R-:W2:Y:S01]  /*1540*/  @P1 LDC R189, c[0x0][0x40c] ;  /* 0x00010300ffbd1b82 */ /* 0x000ea20000000800 */
[C---:B-----5:R-:W-:Y:S02]  /*1550*/  @P1 PRMT R185, R92.reuse, 0x7632, R185 ;  /* 0x000076325cb91816 */ /* 0x060fe400000000b9 */
[----:B------:R-:W-:Y:S02]  /*1560*/  @P1 SHF.L.U32 R187, R92, 0x10, RZ ;  /* 0x000000105cbb1819 */ /* 0x000fe400000006ff */
[----:B------:R-:W-:Y:S01]  /*1570*/  @P1 SHF.L.U32 R191, R93, 0x10, RZ ;  /* 0x000000105dbf1819 */ /* 0x000fe200000006ff */
[----:B0-----:R-:W-:Y:S01]  /*1580*/  @P1 IMAD.U32 R182, R185, 0x10000, RZ ;  /* 0x00010000b9b61824 */ /* 0x001fe200078e00ff */
[----:B------:R-:W-:Y:S01]  /*1590*/  @P1 PRMT R183, R94, 0x7632, R183 ;  /* 0x000076325eb71816 */ /* 0x000fe200000000b7 */
[----:B------:R-:W0:Y:S01]  /*15a0*/  @P1 LDC R188, c[0x0][0x40c] ;  /* 0x00010300ffbc1b82 */ /* 0x000e220000000800 */
[----:B------:R-:W-:-:S07]  /*15b0*/  @P1 PRMT R185, R95, 0x7632, R185 ;  /* 0x000076325fb91816 */ /* 0x000fce00000000b9 */
[----:B------:R-:W1:Y:S08]  /*15c0*/  @P1 LDC R190, c[0x0][0x40c] ;  /* 0x00010300ffbe1b82 */ /* 0x000e700000000800 */
[----:B------:R-:W4:Y:S08]  /*15d0*/  @P1 LDC R192, c[0x0][0x40c] ;  /* 0x00010300ffc01b82 */ /* 0x000f300000000800 */
[----:B------:R-:W3:Y:S08]  /*15e0*/  @P1 LDC R193, c[0x0][0x40c] ;  /* 0x00010300ffc11b82 */ /* 0x000ef00000000800 */
[----:B------:R-:W4:Y:S08]  /*15f0*/  @P1 LDC R194, c[0x0][0x40c] ;  /* 0x00010300ffc21b82 */ /* 0x000f300000000800 */
[----:B------:R-:W4:Y:S08]  /*1600*/  @P1 LDC R195, c[0x0][0x40c] ;  /* 0x00010300ffc31b82 */ /* 0x000f300000000800 */
[----:B------:R-:W4:Y:S01]  /*1610*/  @P1 LDC R196, c[0x0][0x40c] ;  /* 0x00010300ffc41b82 */ /* 0x000f220000000800 */
[----:B--2---:R-:W-:Y:S01]  /*1620*/  @P1 FFMA.FTZ R97, R182, R189, R97 ;  /* 0x000000bdb6611223 */ /* 0x004fe20000010061 */
[----:B------:R-:W-:Y:S01]  /*1630*/  @P1 PRMT R182, R93, 0x7632, R182 ;  /* 0x000076325db61816 */ /* 0x000fe200000000b6 */
[----:B0-----:R-:W-:Y:S01]  /*1640*/  @P1 FFMA.FTZ R96, R187, R188, R96 ;  /* 0x000000bcbb601223 */ /* 0x001fe20000010060 */
[----:B-1----:R-:W-:Y:S01]  /*1650*/  @P1 FFMA.FTZ R98, R191, R190, R98 ;  /* 0x000000bebf621223 */ /* 0x002fe20000010062 */
[----:B------:R-:W-:-:S02]  /*1660*/  @P1 SHF.L.U32 R187, R94, 0x10, RZ ;  /* 0x000000105ebb1819 */ /* 0x000fc400000006ff */
[----:B------:R-:W-:Y:S02]  /*1670*/  @P1 SHF.L.U32 R189, R95, 0x10, RZ ;  /* 0x000000105fbd1819 */ /* 0x000fe400000006ff */
[----:B------:R-:W-:Y:S01]  /*1680*/  @P1 SHF.L.U32 R182, R182, 0x10, RZ ;  /* 0x00000010b6b61819 */ /* 0x000fe200000006ff */
[----:B---3--:R-:W-:Y:S01]  /*1690*/  @P1 FFMA.FTZ R100, R187, R193, R100 ;  /* 0x000000c1bb641223 */ /* 0x008fe20000010064 */
[----:B------:R-:W-:Y:S01]  /*16a0*/  @P1 SHF.L.U32 R188, R183, 0x10, RZ ;  /* 0x00000010b7bc1819 */ /* 0x000fe200000006ff */
[----:B----4-:R-:W-:Y:S01]  /*16b0*/  @P1 FFMA.FTZ R102, R189, R195, R102 ;  /* 0x000000c3bd661223 */ /* 0x010fe20000010066 */
[----:B------:R-:W-:Y:S01]  /*16c0*/  @P1 SHF.L.U32 R190, R185, 0x10, RZ ;  /* 0x00000010b9be1819 */ /* 0x000fe200000006ff */
[----:B------:R-:W-:Y:S02]  /*16d0*/  @P1 FFMA.FTZ R99, R182, R192, R99 ;  /* 0x000000c0b6631223 */ /* 0x000fe40000010063 */
[----:B------:R-:W-:Y:S02]  /*16e0*/  @P1 FFMA.FTZ R101, R188, R194, R101 ;  /* 0x000000c2bc651223 */ /* 0x000fe40000010065 */
[----:B------:R-:W-:Y:S01]  /*16f0*/  @P1 FFMA.FTZ R103, R190, R196, R103 ;  /* 0x000000c4be671223 */ /* 0x000fe20000010067 */
[----:B------:R-:W-:Y:S06]  /*1700*/  BRA `(.L_x_14099) ;  /* 0x00000000008c7947 */ /* 0x000fec0003800000 */
.L_x_14098:
[----:B------:R-:W1:Y:S01]  /*1710*/  @P5 LDC R103, c[0x0][0x40c] ;  /* 0x00010300ff675b82 */ /* 0x000e620000000800 */
[----:B-----5:R-:W-:Y:S01]  /*1720*/  @P5 PRMT R96, R92, 0x7632, R96 ;  /* 0x000076325c605816 */ /* 0x020fe20000000060 */
[----:B------:R-:W-:Y:S01]  /*1730*/  HFMA2 R99, -RZ, RZ, 0, 0 ;  /* 0x00000000ff637431 */ /* 0x000fe200000001ff */
[----:B------:R-:W-:Y:S01]  /*1740*/  @P5 PRMT R100, R94, 0x7632, R100 ;  /* 0x000076325e645816 */ /* 0x000fe20000000064 */
[----:B------:R-:W-:Y:S01]  /*1750*/  @P5 IMAD.U32 R189, R95, 0x10000, RZ ;  /* 0x000100005fbd5824 */ /* 0x000fe200078e00ff */
[----:B------:R-:W-:Y:S02]  /*1760*/  @P5 SHF.L.U32 R96, R96, 0x10, RZ ;  /* 0x0000001060605819 */ /* 0x000fe400000006ff */
[----:B------:R-:W-:Y:S01]  /*1770*/  @P5 PRMT R98, R93, 0x7632, R98 ;  /* 0x000076325d625816 */ /* 0x000fe20000000062 */
[----:B------:R-:W2:Y:S01]  /*1780*/  @P5 LDC R185, c[0x0][0x40c] ;  /* 0x00010300ffb95b82 */ /* 0x000ea20000000800 */
[----:B------:R-:W-:Y:S02]  /*1790*/  MOV R97, RZ ;  /* 0x000000ff00617202 */ /* 0x000fe40000000f00 */
[----:B------:R-:W-:-:S02]  /*17a0*/  @P5 SHF.L.U32 R100, R100, 0x10, RZ ;  /* 0x0000001064645819 */ /* 0x000fc400000006ff */
[----:B------:R-:W-:Y:S02]  /*17b0*/  @P5 SHF.L.U32 R98, R98, 0x10, RZ ;  /* 0x0000001062625819 */ /* 0x000fe400000006ff */
[----:B------:R-:W-:Y:S01]  /*17c0*/  MOV R101, RZ ;  /* 0x000000ff00657202 */ /* 0x000fe20000000f00 */
[----:B0-----:R-:W0:Y:S01]  /*17d0*/  @P5 LDC R183, c[0x0][0x40c] ;  /* 0x00010300ffb75b82 */ /* 0x001e220000000800 */
[----:B------:R-:W-:-:S07]  /*17e0*/  @P5 SHF.L.U32 R187, R94, 0x10, RZ ;  /* 0x000000105ebb5819 */ /* 0x000fce00000006ff */
[----:B------:R-:W3:Y:S01]  /*17f0*/  @P5 LDC R191, c[0x0][0x40c] ;  /* 0x00010300ffbf5b82 */ /* 0x000ee20000000800 */
[----:B-1----:R-:W-:Y:S01]  /*1800*/  @P5 FMUL.FTZ R97, R96, R103 ;  /* 0x0000006760615220 */ /* 0x002fe20000410000 */
[----:B------:R-:W-:Y:S02]  /*1810*/  @P5 PRMT R96, R95, 0x7632, R96 ;  /* 0x000076325f605816 */ /* 0x000fe40000000060 */
[----:B------:R-:W-:Y:S02]  /*1820*/  CS2R R102, SRZ ;  /* 0x0000000000667805 */ /* 0x000fe4000001ff00 */
[----:B------:R-:W-:Y:S01]  /*1830*/  @P5 SHF.L.U32 R182, R96, 0x10, RZ ;  /* 0x0000001060b65819 */ /* 0x000fe200000006ff */
[----:B------:R-:W-:Y:S01]  /*1840*/  HFMA2 R96, -RZ, RZ, 0, 0 ;  /* 0x00000000ff607431 */ /* 0x000fe200000001ff */
[----:B------:R-:W1:Y:S01]  /*1850*/  @P5 LDC R188, c[0x0][0x40c] ;  /* 0x00010300ffbc5b82 */ /* 0x000e620000000800 */
[----:B--2---:R-:W-:Y:S01]  /*1860*/  @P5 FMUL.FTZ R101, R100, R185 ;  /* 0x000000b964655220 */ /* 0x004fe20000410000 */
[----:B------:R-:W-:Y:S01]  /*1870*/  HFMA2 R100, -RZ, RZ, 0, 0 ;  /* 0x00000000ff647431 */ /* 0x000fe200000001ff */
[----:B------:R-:W-:-:S05]  /*1880*/  @P5 SHF.L.U32 R185, R93, 0x10, RZ ;  /* 0x000000105db95819 */ /* 0x000fca00000006ff */
[----:B------:R-:W2:Y:S01]  /*1890*/  @P5 LDC R190, c[0x0][0x40c] ;  /* 0x00010300ffbe5b82 */ /* 0x000ea20000000800 */
[----:B0-----:R-:W-:Y:S01]  /*18a0*/  @P5 FMUL.FTZ R99, R98, R183 ;  /* 0x000000b762635220 */ /* 0x001fe20000410000 */
[----:B------:R-:W-:Y:S02]  /*18b0*/  @P5 SHF.L.U32 R183, R92, 0x10, RZ ;  /* 0x000000105cb75819 */ /* 0x000fe400000006ff */
[----:B------:R-:W-:-:S04]  /*18c0*/  MOV R98, RZ ;  /* 0x000000ff00627202 */ /* 0x000fc80000000f00 */
[----:B------:R-:W0:Y:S01]  /*18d0*/  @P5 LDC R192, c[0x0][0x40c] ;  /* 0x00010300ffc05b82 */ /* 0x000e220000000800 */
[----:B---3--:R-:W-:-:S07]  /*18e0*/  @P5 FMUL.FTZ R103, R182, R191 ;  /* 0x000000bfb6675220 */ /* 0x008fce0000410000 */
[----:B------:R-:W3:Y:S01]  /*18f0*/  @P5 LDC R194, c[0x0][0x40c] ;  /* 0x00010300ffc25b82 */ /* 0x000ee20000000800 */
[----:B-1----:R-:W-:Y:S01]  /*1900*/  @P5 FMUL.FTZ R96, R183, R188 ;  /* 0x000000bcb7605220 */ /* 0x002fe20000410000 */
[----:B--2---:R-:W-:Y:S01]  /*1910*/  @P5 FMUL.FTZ R98, R185, R190 ;  /* 0x000000beb9625220 */ /* 0x004fe20000410000 */
[----:B0-----:R-:W-:Y:S01]  /*1920*/  @P5 FMUL.FTZ R100, R187, R192 ;  /* 0x000000c0bb645220 */ /* 0x001fe20000410000 */
[----:B---3--:R-:W-:-:S07]  /*1930*/  @P5 FMUL.FTZ R102, R189, R194 ;  /* 0x000000c2bd665220 */ /* 0x008fce0000410000 */
.L_x_14099:
[----:B------:R-:W0:Y:S01]  /*1940*/  LDC.64 R182, c[0x0][0x3a8] ;  /* 0x0000ea00ffb67b82 */ /* 0x000e220000000a00 */
[----:B------:R-:W-:Y:S01]  /*1950*/  IADD3 R186, PT, PT, R186, 0x80, RZ ;  /* 0x00000080baba7810 */ /* 0x000fe20007ffe0ff */
[C---:B0-----:R-:W-:Y:S01]  /*1960*/  IMAD.WIDE.U32 R182, R181.reuse, 0x20, R182 ;  /* 0x00000020b5b67825 */ /* 0x041fe200078e00b6 */
[----:B------:R-:W-:-:S04]  /*1970*/  IADD3 R181, PT, PT, R181, 0x80, RZ ;  /* 0x00000080b5b57810 */ /* 0x000fc80007ffe0ff */
[----:B------:R1:W-:Y:S04]  /*1980*/  STG.E.128 desc[UR6][R182.64], R96 ;  /* 0x00000060b6007986 */ /* 0x0003e8000c101d06 */
[----:B------:R1:W-:Y:S02]  /*1990*/  STG.E.128 desc[UR6][R182.64+0x10], R100 ;  /* 0x00001064b6007986 */ /* 0x0003e4000c101d06 */
.L_x_14096:
[----:B------:R-:W-:Y:S05]  /*19a0*/  BSYNC.RECONVERGENT B0 ;  /* 0x0000000000007941 */ /* 0x000fea0003800200 */
.L_x_14095:
        /* <DEDUP_REMOVED lines=10> */
.L_x_14102:
[----:B------:R-:W-:Y:S05]  /*1a50*/  BRA.U !UP0, `(.L_x_14103) ;  /* 0x0000000108887547 */ /* 0x000fea000b800000 */
[----:B------:R-:W0:Y:S02]  /*1a60*/  LDC.64 R104, c[0x0][0x3a0] ;  /* 0x0000e800ff687b82 */ /* 0x000e240000000a00 */
[----:B01----:R-:W-:-:S05]  /*1a70*/  IMAD.WIDE.U32 R182, R181, 0x20, R104 ;  /* 0x00000020b5b67825 */ /* 0x003fca00078e0068 */
[----:B------:R-:W2:Y:S04]  /*1a80*/  LDG.E.128 R104, desc[UR6][R182.64] ;  /* 0x00000006b6687981 */ /* 0x000ea8000c1e1d00 */
[----:B------:R0:W3:Y:S01]  /*1a90*/  LDG.E.128 R108, desc[UR6][R182.64+0x10] ;  /* 0x00001006b66c7981 */ /* 0x0000e2000c1e1d00 */
[----:B------:R-:W-:-:S13]  /*1aa0*/  ISETP.GT.AND P1, PT, R152, RZ, PT ;  /* 0x000000ff9800720c */ /* 0x000fda0003f24270 */
[----:B------:R-:W2:Y:S01]  /*1ab0*/  @P1 LDC R190, c[0x0][0x40c] ;  /* 0x00010300ffbe1b82 */ /* 0x000ea20000000800 */
[C---:B-----5:R-:W-:Y:S02]  /*1ac0*/  @P1 PRMT R187, R92.reuse, 0x7632, R187 ;  /* 0x000076325cbb1816 */ /* 0x060fe400000000bb */
[----:B------:R-:W-:Y:S02]  /*1ad0*/  @P1 SHF.L.U32 R189, R92, 0x10, RZ ;  /* 0x000000105cbd1819 */ /* 0x000fe400000006ff */
[----:B0-----:R-:W-:Y:S02]  /*1ae0*/  @P1 SHF.L.U32 R182, R187, 0x10, RZ ;  /* 0x00000010bbb61819 */ /* 0x001fe400000006ff */
[----:B------:R-:W-:Y:S01]  /*1af0*/  @P1 SHF.L.U32 R191, R93, 0x10, RZ ;  /* 0x000000105dbf1819 */ /* 0x000fe200000006ff */
[----:B------:R-:W0:Y:S01]  /*1b00*/  @P1 LDC R188, c[0x0][0x40c] ;  /* 0x00010300ffbc1b82 */ /* 0x000e220000000800 */
[----:B------:R-:W-:Y:S02]  /*1b10*/  @P1 PRMT R183, R94, 0x7632, R183 ;  /* 0x000076325eb71816 */ /* 0x000fe400000000b7 */
[----:B------:R-:W-:-:S05]  /*1b20*/  @P1 PRMT R187, R95, 0x7632, R187 ;  /* 0x000076325fbb1816 */ /* 0x000fca00000000bb */
        /* <DEDUP_REMOVED lines=21> */
.L_x_14103:
[----:B------:R-:W2:Y:S01]  /*1c80*/  @P5 LDC R111, c[0x0][0x40c] ;  /* 0x00010300ff6f5b82 */ /* 0x000ea20000000800 */
[----:B-----5:R-:W-:Y:S01]  /*1c90*/  @P5 PRMT R104, R92, 0x7632, R104 ;  /* 0x000076325c685816 */ /* 0x020fe20000000068 */
[----:B------:R-:W-:Y:S01]  /*1ca0*/  HFMA2 R109, -RZ, RZ, 0, 0 ;  /* 0x00000000ff6d7431 */ /* 0x000fe200000001ff */
[----:B------:R-:W-:Y:S01]  /*1cb0*/  @P5 PRMT R106, R93, 0x7632, R106 ;  /* 0x000076325d6a5816 */ /* 0x000fe2000000006a */
[----:B------:R-:W-:Y:S01]  /*1cc0*/  IMAD.MOV.U32 R105, RZ, RZ, RZ ;  /* 0x000000ffff697224 */ /* 0x000fe200078e00ff */
[----:B------:R-:W-:Y:S02]  /*1cd0*/  @P5 PRMT R108, R94, 0x7632, R108 ;  /* 0x000076325e6c5816 */ /* 0x000fe4000000006c */
[----:B------:R-:W-:Y:S01]  /*1ce0*/  @P5 SHF.L.U32 R104, R104, 0x10, RZ ;  /* 0x0000001068685819 */ /* 0x000fe200000006ff */
[----:B01----:R-:W0:Y:S01]  /*1cf0*/  @P5 LDC R183, c[0x0][0x40c] ;  /* 0x00010300ffb75b82 */ /* 0x003e220000000800 */
[----:B------:R-:W-:Y:S02]  /*1d00*/  @P5 SHF.L.U32 R106, R106, 0x10, RZ ;  /* 0x000000106a6a5819 */ /* 0x000fe400000006ff */
[----:B------:R-:W-:-:S02]  /*1d10*/  @P5 SHF.L.U32 R108, R108, 0x10, RZ ;  /* 0x000000106c6c5819 */ /* 0x000fc400000006ff */
[----:B------:R-:W-:Y:S02]  /*1d20*/  MOV R107, RZ ;  /* 0x000000ff006b7202 */ /* 0x000fe40000000f00 */
[----:B------:R-:W-:Y:S01]  /*1d30*/  @P5 SHF.L.U32 R189, R94, 0x10, RZ ;  /* 0x000000105ebd5819 */ /* 0x000fe200000006ff */
[----:B------:R-:W1:Y:S01]  /*1d40*/  @P5 LDC R187, c[0x0][0x40c] ;  /* 0x00010300ffbb5b82 */ /* 0x000e620000000800 */
[----:B------:R-:W-:-:S07]  /*1d50*/  @P5 SHF.L.U32 R191, R95, 0x10, RZ ;  /* 0x000000105fbf5819 */ /* 0x000fce00000006ff */
[----:B------:R-:W3:Y:S01]  /*1d60*/  @P5 LDC R193, c[0x0][0x40c] ;  /* 0x00010300ffc15b82 */ /* 0x000ee20000000800 */
[----:B--2---:R-:W-:Y:S01]  /*1d70*/  @P5 FMUL.FTZ R105, R104, R111 ;  /* 0x0000006f68695220 */ /* 0x004fe20000410000 */
[----:B------:R-:W-:Y:S02]  /*1d80*/  @P5 PRMT R104, R95, 0x7632, R104 ;  /* 0x000076325f685816 */ /* 0x000fe40000000068 */
[----:B------:R-:W-:Y:S02]  /*1d90*/  CS2R R110, SRZ ;  /* 0x00000000006e7805 */ /* 0x000fe4000001ff00 */
[----:B------:R-:W-:Y:S02]  /*1da0*/  @P5 SHF.L.U32 R182, R104, 0x10, RZ ;  /* 0x0000001068b65819 */ /* 0x000fe400000006ff */
[----:B------:R-:W2:Y:S01]  /*1db0*/  @P5 LDC R188, c[0x0][0x40c] ;  /* 0x00010300ffbc5b82 */ /* 0x000ea20000000800 */
[----:B0-----:R-:W-:Y:S01]  /*1dc0*/  @P5 FMUL.FTZ R107, R106, R183 ;  /* 0x000000b76a6b5220 */ /* 0x001fe20000410000 */
[----:B------:R-:W-:Y:S01]  /*1dd0*/  HFMA2 R106, -RZ, RZ, 0, 0 ;  /* 0x00000000ff6a7431 */ /* 0x000fe200000001ff */
[----:B------:R-:W-:-:S02]  /*1de0*/  @P5 SHF.L.U32 R183, R92, 0x10, RZ ;  /* 0x000000105cb75819 */ /* 0x000fc400000006ff */
[----:B------:R-:W-:-:S03]  /*1df0*/  MOV R104, RZ ;  /* 0x000000ff00687202 */ /* 0x000fc60000000f00 */
[----:B------:R-:W0:Y:S01]  /*1e00*/  @P5 LDC R190, c[0x0][0x40c] ;  /* 0x00010300ffbe5b82 */ /* 0x000e220000000800 */
[----:B-1----:R-:W-:Y:S01]  /*1e10*/  @P5 FMUL.FTZ R109, R108, R187 ;  /* 0x000000bb6c6d5220 */ /* 0x002fe20000410000 */
[----:B------:R-:W-:Y:S02]  /*1e20*/  @P5 SHF.L.U32 R187, R93, 0x10, RZ ;  /* 0x000000105dbb5819 */ /* 0x000fe400000006ff */
[----:B------:R-:W-:-:S04]  /*1e30*/  MOV R108, RZ ;  /* 0x000000ff006c7202 */ /* 0x000fc80000000f00 */
[----:B------:R-:W1:Y:S01]  /*1e40*/  @P5 LDC R192, c[0x0][0x40c] ;  /* 0x00010300ffc05b82 */ /* 0x000e620000000800 */
[----:B---3--:R-:W-:-:S07]  /*1e50*/  @P5 FMUL.FTZ R111, R182, R193 ;  /* 0x000000c1b66f5220 */ /* 0x008fce0000410000 */
[----:B------:R-:W3:Y:S01]  /*1e60*/  @P5 LDC R194, c[0x0][0x40c] ;  /* 0x00010300ffc25b82 */ /* 0x000ee20000000800 */
[----:B--2---:R-:W-:Y:S01]  /*1e70*/  @P5 FMUL.FTZ R104, R183, R188 ;  /* 0x000000bcb7685220 */ /* 0x004fe20000410000 */
[----:B0-----:R-:W-:Y:S01]  /*1e80*/  @P5 FMUL.FTZ R106, R187, R190 ;  /* 0x000000bebb6a5220 */ /* 0x001fe20000410000 */
[----:B-1----:R-:W-:Y:S01]  /*1e90*/  @P5 FMUL.FTZ R108, R189, R192 ;  /* 0x000000c0bd6c5220 */ /* 0x002fe20000410000 */
[----:B---3--:R-:W-:-:S07]  /*1ea0*/  @P5 FMUL.FTZ R110, R191, R194 ;  /* 0x000000c2bf6e5220 */ /* 0x008fce0000410000 */
.L_x_14104:
[----:B------:R-:W0:Y:S01]  /*1eb0*/  LDC.64 R182, c[0x0][0x3a8] ;  /* 0x0000ea00ffb67b82 */ /* 0x000e220000000a00 */
[----:B------:R-:W-:Y:S01]  /*1ec0*/  IADD3 R186, PT, PT, R186, 0x80, RZ ;  /* 0x00000080baba7810 */ /* 0x000fe20007ffe0ff */
[----:B0-----:R-:W-:-:S04]  /*1ed0*/  IMAD.WIDE.U32 R182, R181, 0x20, R182 ;  /* 0x00000020b5b67825 */ /* 0x001fc800078e00b6 */
[----:B------:R-:W-:Y:S01]  /*1ee0*/  VIADD R181, R181, 0x80 ;  /* 0x00000080b5b57836 */ /* 0x000fe20000000000 */
[----:B------:R2:W-:Y:S04]  /*1ef0*/  STG.E.128 desc[UR6][R182.64], R104 ;  /* 0x00000068b6007986 */ /* 0x0005e8000c101d06 */
[----:B------:R2:W-:Y:S02]  /*1f00*/  STG.E.128 desc[UR6][R182.64+0x10], R108 ;  /* 0x0000106cb6007986 */ /* 0x0005e4000c101d06 */
.L_x_14101:
[----:B------:R-:W-:Y:S05]  /*1f10*/  BSYNC.RECONVERGENT B0 ;  /* 0x0000000000007941 */ /* 0x000fea0003800200 */
.L_x_14100:
        /* <DEDUP_REMOVED lines=9> */
.L_x_14107:
[----:B------:R-:W-:Y:S05]  /*1fb0*/  BRA.U !UP0, `(.L_x_14108) ;  /* 0x0000000108887547 */ /* 0x000fea000b800000 */
[----:B------:R-:W0:Y:S02]  /*1fc0*/  LDC.64 R112, c[0x0][0x3a0] ;  /* 0x0000e800ff707b82 */ /* 0x000e240000000a00 */
[----:B012---:R-:W-:-:S05]  /*1fd0*/  IMAD.WIDE.U32 R182, R181, 0x20, R112 ;  /* 0x00000020b5b67825 */ /* 0x007fca00078e0070 */
        /* <DEDUP_REMOVED lines=32> */
.L_x_14108:
[----:B------:R-:W3:Y:S01]  /*21e0*/  @P5 LDC R119, c[0x0][0x40c] ;  /* 0x00010300ff775b82 */ /* 0x000ee20000000800 */
[----:B-----5:R-:W-:Y:S01]  /*21f0*/  @P5 PRMT R112, R92, 0x7632, R112 ;  /* 0x000076325c705816 */ /* 0x020fe20000000070 */
[----:B------:R-:W-:Y:S01]  /*2200*/  HFMA2 R113, -RZ, RZ, 0, 0 ;  /* 0x00000000ff717431 */ /* 0x000fe200000001ff */
[----:B------:R-:W-:Y:S01]  /*2210*/  @P5 PRMT R114, R93, 0x7632, R114 ;  /* 0x000076325d725816 */ /* 0x000fe20000000072 */
[----:B------:R-:W-:Y:S01]  /*2220*/  HFMA2 R117, -RZ, RZ, 0, 0 ;  /* 0x00000000ff757431 */ /* 0x000fe200000001ff */
[----:B------:R-:W-:Y:S02]  /*2230*/  @P5 PRMT R116, R94, 0x7632, R116 ;  /* 0x000076325e745816 */ /* 0x000fe40000000074 */
[----:B------:R-:W-:Y:S01]  /*2240*/  @P5 SHF.L.U32 R112, R112, 0x10, RZ ;  /* 0x0000001070705819 */ /* 0x000fe200000006ff */
[----:B012---:R-:W0:Y:S01]  /*2250*/  @P5 LDC R183, c[0x0][0x40c] ;  /* 0x00010300ffb75b82 */ /* 0x007e220000000800 */
[----:B------:R-:W-:Y:S02]  /*2260*/  @P5 SHF.L.U32 R114, R114, 0x10, RZ ;  /* 0x0000001072725819 */ /* 0x000fe400000006ff */
[----:B------:R-:W-:-:S02]  /*2270*/  @P5 SHF.L.U32 R116, R116, 0x10, RZ ;  /* 0x0000001074745819 */ /* 0x000fc400000006ff */
[----:B------:R-:W-:Y:S02]  /*2280*/  MOV R115, RZ ;  /* 0x000000ff00737202 */ /* 0x000fe40000000f00 */
[----:B------:R-:W-:Y:S01]  /*2290*/  @P5 SHF.L.U32 R189, R94, 0x10, RZ ;  /* 0x000000105ebd5819 */ /* 0x000fe200000006ff */
[----:B------:R-:W1:Y:S01]  /*22a0*/  @P5 LDC R187, c[0x0][0x40c] ;  /* 0x00010300ffbb5b82 */ /* 0x000e620000000800 */
[----:B------:R-:W-:-:S07]  /*22b0*/  @P5 SHF.L.U32 R191, R95, 0x10, RZ ;  /* 0x000000105fbf5819 */ /* 0x000fce00000006ff */
[----:B------:R-:W2:Y:S01]  /*22c0*/  @P5 LDC R193, c[0x0][0x40c] ;  /* 0x00010300ffc15b82 */ /* 0x000ea20000000800 */
[----:B---3--:R-:W-:Y:S01]  /*22d0*/  @P5 FMUL.FTZ R113, R112, R119 ;  /* 0x0000007770715220 */ /* 0x008fe20000410000 */
[----:B------:R-:W-:Y:S02]  /*22e0*/  @P5 PRMT R112, R95, 0x7632, R112 ;  /* 0x000076325f705816 */ /* 0x000fe40000000070 */
[----:B------:R-:W-:Y:S02]  /*22f0*/  CS2R R118, SRZ ;  /* 0x0000000000767805 */ /* 0x000fe4000001ff00 */
[----:B------:R-:W-:Y:S02]  /*2300*/  @P5 SHF.L.U32 R182, R112, 0x10, RZ ;  /* 0x0000001070b65819 */ /* 0x000fe400000006ff */
[----:B------:R-:W3:Y:S01]  /*2310*/  @P5 LDC R188, c[0x0][0x40c] ;  /* 0x00010300ffbc5b82 */ /* 0x000ee20000000800 */
[----:B0-----:R-:W-:Y:S01]  /*2320*/  @P5 FMUL.FTZ R115, R114, R183 ;  /* 0x000000b772735220 */ /* 0x001fe20000410000 */
[----:B------:R-:W-:-:S02]  /*2330*/  HFMA2 R114, -RZ, RZ, 0, 0 ;  /* 0x00000000ff727431 */ /* 0x000fc400000001ff */
[----:B------:R-:W-:Y:S01]  /*2340*/  @P5 IMAD.U32 R183, R92, 0x10000, RZ ;  /* 0x000100005cb75824 */ /* 0x000fe200078e00ff */
[----:B------:R-:W-:-:S03]  /*2350*/  MOV R112, RZ ;  /* 0x000000ff00707202 */ /* 0x000fc60000000f00 */
[----:B------:R-:W0:Y:S01]  /*2360*/  @P5 LDC R190, c[0x0][0x40c] ;  /* 0x00010300ffbe5b82 */ /* 0x000e220000000800 */
[----:B-1----:R-:W-:Y:S01]  /*2370*/  @P5 FMUL.FTZ R117, R116, R187 ;  /* 0x000000bb74755220 */ /* 0x002fe20000410000 */
[----:B------:R-:W-:Y:S02]  /*2380*/  @P5 SHF.L.U32 R187, R93, 0x10, RZ ;  /* 0x000000105dbb5819 */ /* 0x000fe400000006ff */
[----:B------:R-:W-:-:S04]  /*2390*/  MOV R116, RZ ;  /* 0x000000ff00747202 */ /* 0x000fc80000000f00 */
[----:B------:R-:W1:Y:S01]  /*23a0*/  @P5 LDC R192, c[0x0][0x40c] ;  /* 0x00010300ffc05b82 */ /* 0x000e620000000800 */
[----:B--2---:R-:W-:-:S07]  /*23b0*/  @P5 FMUL.FTZ R119, R182, R193 ;  /* 0x000000c1b6775220 */ /* 0x004fce0000410000 */
[----:B------:R-:W2:Y:S01]  /*23c0*/  @P5 LDC R194, c[0x0][0x40c] ;  /* 0x00010300ffc25b82 */ /* 0x000ea20000000800 */
[----:B---3--:R-:W-:Y:S01]  /*23d0*/  @P5 FMUL.FTZ R112, R183, R188 ;  /* 0x000000bcb7705220 */ /* 0x008fe20000410000 */
[----:B0-----:R-:W-:Y:S01]  /*23e0*/  @P5 FMUL.FTZ R114, R187, R190 ;  /* 0x000000bebb725220 */ /* 0x001fe20000410000 */
[----:B-1----:R-:W-:Y:S01]  /*23f0*/  @P5 FMUL.FTZ R116, R189, R192 ;  /* 0x000000c0bd745220 */ /* 0x002fe20000410000 */
[----:B--2---:R-:W-:-:S07]  /*2400*/  @P5 FMUL.FTZ R118, R191, R194 ;  /* 0x000000c2bf765220 */ /* 0x004fce0000410000 */
.L_x_14109:
[----:B------:R-:W0:Y:S01]  /*2410*/  LDC.64 R182, c[0x0][0x3a8] ;  /* 0x0000ea00ffb67b82 */ /* 0x000e220000000a00 */
[----:B------:R-:W-:Y:S01]  /*2420*/  IADD3 R186, PT, PT, R186, 0x80, RZ ;  /* 0x00000080baba7810 */ /* 0x000fe20007ffe0ff */
[C---:B0-----:R-:W-:Y:S01]  /*2430*/  IMAD.WIDE.U32 R182, R181.reuse, 0x20, R182 ;  /* 0x00000020b5b67825 */ /* 0x041fe200078e00b6 */
[----:B------:R-:W-:-:S04]  /*2440*/  IADD3 R181, PT, PT, R181, 0x80, RZ ;  /* 0x00000080b5b57810 */ /* 0x000fc80007ffe0ff */
[----:B------:R3:W-:Y:S04]  /*2450*/  STG.E.128 desc[UR6][R182.64], R112 ;  /* 0x00000070b6007986 */ /* 0x0007e8000c101d06 */
[----:B------:R3:W-:Y:S02]  /*2460*/  STG.E.128 desc[UR6][R182.64+0x10], R116 ;  /* 0x00001074b6007986 */ /* 0x0007e4000c101d06 */
.L_x_14106:
[----:B------:R-:W-:Y:S05]  /*2470*/  BSYNC.RECONVERGENT B0 ;  /* 0x0000000000007941 */ /* 0x000fea0003800200 */
.L_x_14105:
        /* <DEDUP_REMOVED lines=9> */
.L_x_14112:
[----:B------:R-:W-:Y:S05]  /*2510*/  BRA.U !UP0, `(.L_x_14113) ;  /* 0x0000000108887547 */ /* 0x000fea000b800000 */
[----:B------:R-:W0:Y:S02]  /*2520*/  LDC.64 R120, c[0x0][0x3a0] ;  /* 0x0000e800ff787b82 */ /* 0x000e240000000a00 */
[----:B0123--:R-:W-:-:S05]  /*2530*/  IMAD.WIDE.U32 R182, R181, 0x20, R120 ;  /* 0x00000020b5b67825 */ /* 0x00ffca00078e0078 */
        /* <DEDUP_REMOVED lines=22> */
[----:B------:R-:W-:Y:S01]  /*26a0*/  @P3 SHF.L.U32 R191, R95, 0x10, RZ ;  /* 0x000000105fbf3819 */ /* 0x000fe200000006ff */
[----:B------:R-:W-:Y:S01]  /*26b0*/  @P3 IMAD.U32 R182, R182, 0x10000, RZ ;  /* 0x00010000b6b63824 */ /* 0x000fe200078e00ff */
[----:B------:R-:W-:Y:S01]  /*26c0*/  @P3 SHF.L.U32 R188, R183, 0x10, RZ ;  /* 0x00000010b7bc3819 */ /* 0x000fe200000006ff */
[----:B---3--:R-:W-:Y:S01]  /*26d0*/  @P3 FFMA.FTZ R124, R189, R194, R124 ;  /* 0x000000c2bd7c3223 */ /* 0x008fe2000001007c */
[----:B------:R-:W-:Y:S01]  /*26e0*/  @P3 SHF.L.U32 R190, R187, 0x10, RZ ;  /* 0x00000010bbbe3819 */ /* 0x000fe200000006ff */
[----:B----4-:R-:W-:Y:S01]  /*26f0*/  @P3 FFMA.FTZ R123, R182, R193, R123 ;  /* 0x000000c1b67b3223 */ /* 0x010fe2000001007b */
[----:B------:R-:W-:Y:S01]  /*2700*/  @P3 FFMA.FTZ R126, R191, R196, R126 ;  /* 0x000000c4bf7e3223 */ /* 0x000fe2000001007e */
[----:B------:R-:W-:Y:S02]  /*2710*/  @P3 FFMA.FTZ R125, R188, R195, R125 ;  /* 0x000000c3bc7d3223 */ /* 0x000fe4000001007d */
[----:B------:R-:W-:Y:S01]  /*2720*/  @P3 FFMA.FTZ R127, R190, R197, R127 ;  /* 0x000000c5be7f3223 */ /* 0x000fe2000001007f */
[----:B------:R-:W-:Y:S06]  /*2730*/  BRA `(.L_x_14114) ;  /* 0x00000000008c7947 */ /* 0x000fec0003800000 */
.L_x_14113:
[----:B------:R-:W4:Y:S01]  /*2740*/  @P5 LDC R127, c[0x0][0x40c] ;  /* 0x00010300ff7f5b82 */ /* 0x000f220000000800 */
[----:B-----5:R-:W-:Y:S01]  /*2750*/  @P5 PRMT R120, R92, 0x7632, R120 ;  /* 0x000076325c785816 */ /* 0x020fe20000000078 */
[----:B------:R-:W-:Y:S01]  /*2760*/  HFMA2 R121, -RZ, RZ, 0, 0 ;  /* 0x00000000ff797431 */ /* 0x000fe200000001ff */
[----:B------:R-:W-:Y:S01]  /*2770*/  @P5 PRMT R124, R94, 0x7632, R124 ;  /* 0x000076325e7c5816 */ /* 0x000fe2000000007c */
[----:B------:R-:W-:Y:S01]  /*2780*/  HFMA2 R125, -RZ, RZ, 0, 0 ;  /* 0x00000000ff7d7431 */ /* 0x000fe200000001ff */
[----:B------:R-:W-:Y:S02]  /*2790*/  @P5 PRMT R122, R93, 0x7632, R122 ;  /* 0x000076325d7a5816 */ /* 0x000fe4000000007a */
[----:B------:R-:W-:Y:S01]  /*27a0*/  @P5 SHF.L.U32 R120, R120, 0x10, RZ ;  /* 0x0000001078785819 */ /* 0x000fe200000006ff */
[----:B------:R-:W4:Y:S01]  /*27b0*/  @P5 LDC R187, c[0x0][0x40c] ;  /* 0x00010300ffbb5b82 */ /* 0x000f220000000800 */
[----:B------:R-:W-:Y:S02]  /*27c0*/  @P5 SHF.L.U32 R124, R124, 0x10, RZ ;  /* 0x000000107c7c5819 */ /* 0x000fe400000006ff */
[----:B------:R-:W-:-:S02]  /*27d0*/  @P5 SHF.L.U32 R122, R122, 0x10, RZ ;  /* 0x000000107a7a5819 */ /* 0x000fc400000006ff */
[----:B------:R-:W-:Y:S02]  /*27e0*/  MOV R123, RZ ;  /* 0x000000ff007b7202 */ /* 0x000fe40000000f00 */
[----:B------:R-:W-:Y:S01]  /*27f0*/  @P5 SHF.L.U32 R189, R94, 0x10, RZ ;  /* 0x000000105ebd5819 */ /* 0x000fe200000006ff */
[----:B0123--:R-:W0:Y:S01]  /*2800*/  @P5 LDC R183, c[0x0][0x40c] ;  /* 0x00010300ffb75b82 */ /* 0x00fe220000000800 */
[----:B------:R-:W-:-:S07]  /*2810*/  @P5 SHF.L.U32 R191, R95, 0x10, RZ ;  /* 0x000000105fbf5819 */ /* 0x000fce00000006ff */
[----:B------:R-:W1:Y:S01]  /*2820*/  @P5 LDC R193, c[0x0][0x40c] ;  /* 0x00010300ffc15b82 */ /* 0x000e620000000800 */
[----:B----4-:R-:W-:Y:S01]  /*2830*/  @P5 FMUL.FTZ R121, R120, R127 ;  /* 0x0000007f78795220 */ /* 0x010fe20000410000 */
[----:B------:R-:W-:Y:S02]  /*2840*/  @P5 PRMT R120, R95, 0x7632, R120 ;  /* 0x000076325f785816 */ /* 0x000fe40000000078 */
[----:B------:R-:W-:Y:S02]  /*2850*/  CS2R R126, SRZ ;  /* 0x00000000007e7805 */ /* 0x000fe4000001ff00 */
[----:B------:R-:W-:Y:S02]  /*2860*/  @P5 SHF.L.U32 R182, R120, 0x10, RZ ;  /* 0x0000001078b65819 */ /* 0x000fe400000006ff */
[----:B------:R-:W2:Y:S01]  /*2870*/  @P5 LDC R188, c[0x0][0x40c] ;  /* 0x00010300ffbc5b82 */ /* 0x000ea20000000800 */
[----:B------:R-:W-:Y:S01]  /*2880*/  @P5 FMUL.FTZ R125, R124, R187 ;  /* 0x000000bb7c7d5220 */ /* 0x000fe20000410000 */
[----:B------:R-:W-:Y:S01]  /*2890*/  HFMA2 R124, -RZ, RZ, 0, 0 ;  /* 0x00000000ff7c7431 */ /* 0x000fe200000001ff */
[----:B------:R-:W-:-:S02]  /*28a0*/  @P5 SHF.L.U32 R187, R93, 0x10, RZ ;  /* 0x000000105dbb5819 */ /* 0x000fc400000006ff */
[----:B------:R-:W-:-:S03]  /*28b0*/  MOV R120, RZ ;  /* 0x000000ff00787202 */ /* 0x000fc60000000f00 */
[----:B------:R-:W3:Y:S01]  /*28c0*/  @P5 LDC R190, c[0x0][0x40c] ;  /* 0x00010300ffbe5b82 */ /* 0x000ee20000000800 */
[----:B0-----:R-:W-:Y:S01]  /*28d0*/  @P5 FMUL.FTZ R123, R122, R183 ;  /* 0x000000b77a7b5220 */ /* 0x001fe20000410000 */
[----:B------:R-:W-:Y:S01]  /*28e0*/  @P5 SHF.L.U32 R183, R92, 0x10, RZ ;  /* 0x000000105cb75819 */ /* 0x000fe200000006ff */
[----:B------:R-:W-:-:S05]  /*28f0*/  IMAD.MOV.U32 R122, RZ, RZ, RZ ;  /* 0x000000ffff7a7224 */ /* 0x000fca00078e00ff */
[----:B------:R-:W0:Y:S01]  /*2900*/  @P5 LDC R192, c[0x0][0x40c] ;  /* 0x00010300ffc05b82 */ /* 0x000e220000000800 */
[----:B-1----:R-:W-:-:S07]  /*2910*/  @P5 FMUL.FTZ R127, R182, R193 ;  /* 0x000000c1b67f5220 */ /* 0x002fce0000410000 */
[----:B------:R-:W1:Y:S01]  /*2920*/  @P5 LDC R194, c[0x0][0x40c] ;  /* 0x00010300ffc25b82 */ /* 0x000e620000000800 */
[----:B--2---:R-:W-:Y:S01]  /*2930*/  @P5 FMUL.FTZ R120, R183, R188 ;  /* 0x000000bcb7785220 */ /* 0x004fe20000410000 */
[----:B---3--:R-:W-:Y:S01]  /*2940*/  @P5 FMUL.FTZ R122, R187, R190 ;  /* 0x000000bebb7a5220 */ /* 0x008fe20000410000 */
[----:B0-----:R-:W-:Y:S01]  /*2950*/  @P5 FMUL.FTZ R124, R189, R192 ;  /* 0x000000c0bd7c5220 */ /* 0x001fe20000410000 */
[----:B-1----:R-:W-:-:S07]  /*2960*/  @P5 FMUL.FTZ R126, R191, R194 ;  /* 0x000000c2bf7e5220 */ /* 0x002fce0000410000 */
.L_x_14114:
[----:B------:R-:W0:Y:S01]  /*2970*/  LDC.64 R182, c[0x0][0x3a8] ;  /* 0x0000ea00ffb67b82 */ /* 0x000e220000000a00 */
[----:B------:R-:W-:Y:S01]  /*2980*/  IADD3 R186, PT, PT, R186, 0x80, RZ ;  /* 0x00000080baba7810 */ /* 0x000fe20007ffe0ff */
[C---:B0-----:R-:W-:Y:S01]  /*2990*/  IMAD.WIDE.U32 R182, R181.reuse, 0x20, R182 ;  /* 0x00000020b5b67825 */ /* 0x041fe200078e00b6 */
[----:B------:R-:W-:-:S04]  /*29a0*/  IADD3 R181, PT, PT, R181, 0x80, RZ ;  /* 0x00000080b5b57810 */ /* 0x000fc80007ffe0ff */
[----:B------:R4:W-:Y:S04]  /*29b0*/  STG.E.128 desc[UR6][R182.64], R120 ;  /* 0x00000078b6007986 */ /* 0x0009e8000c101d06 */
[----:B------:R4:W-:Y:S02]  /*29c0*/  STG.E.128 desc[UR6][R182.64+0x10], R124 ;  /* 0x0000107cb6007986 */ /* 0x0009e4000c101d06 */
.L_x_14111:
[----:B------:R-:W-:Y:S05]  /*29d0*/  BSYNC.RECONVERGENT B0 ;  /* 0x0000000000007941 */ /* 0x000fea0003800200 */
.L_x_14110:
        /* <DEDUP_REMOVED lines=9> */
.L_x_14117:
[----:B------:R-:W-:Y:S05]  /*2a70*/  BRA.U !UP0, `(.L_x_14118) ;  /* 0x0000000108887547 */ /* 0x000fea000b800000 */
[----:B------:R-:W0:Y:S02]  /*2a80*/  LDC.64 R128, c[0x0][0x3a0] ;  /* 0x0000e800ff807b82 */ /* 0x000e240000000a00 */
[----:B01234-:R-:W-:-:S05]  /*2a90*/  IMAD.WIDE.U32 R182, R181, 0x20, R128 ;  /* 0x00000020b5b67825 */ /* 0x01ffca00078e0080 */
        /* <DEDUP_REMOVED lines=32> */
.L_x_14118:
[----:B------:R-:W0:Y:S01]  /*2ca0*/  @P5 LDC R135, c[0x0][0x40c] ;  /* 0x00010300ff875b82 */ /* 0x000e220000000800 */
[----:B-----5:R-:W-:Y:S01]  /*2cb0*/  @P5 PRMT R128, R92, 0x7632, R128 ;  /* 0x000076325c805816 */ /* 0x020fe20000000080 */
[----:B------:R-:W-:Y:S01]  /*2cc0*/  HFMA2 R131, -RZ, RZ, 0, 0 ;  /* 0x00000000ff837431 */ /* 0x000fe200000001ff */
[----:B------:R-:W-:Y:S02]  /*2cd0*/  @P5 PRMT R132, R94, 0x7632, R132 ;  /* 0x000076325e845816 */ /* 0x000fe40000000084 */
[----:B------:R-:W-:Y:S01]  /*2ce0*/  @P5 PRMT R130, R93, 0x7632, R130 ;  /* 0x000076325d825816 */ /* 0x000fe20000000082 */
[----:B------:R-:W-:Y:S01]  /*2cf0*/  @P5 IMAD.U32 R128, R128, 0x10000, RZ ;  /* 0x0001000080805824 */ /* 0x000fe200078e00ff */
[----:B------:R-:W-:Y:S01]  /*2d00*/  MOV R129, RZ ;  /* 0x000000ff00817202 */ /* 0x000fe20000000f00 */
[----:B------:R-:W0:Y:S01]  /*2d10*/  @P5 LDC R187, c[0x0][0x40c] ;  /* 0x00010300ffbb5b82 */ /* 0x000e220000000800 */
[----:B------:R-:W-:Y:S02]  /*2d20*/  @P5 SHF.L.U32 R132, R132, 0x10, RZ ;  /* 0x0000001084845819 */ /* 0x000fe400000006ff */
[----:B------:R-:W-:-:S02]  /*2d30*/  @P5 SHF.L.U32 R130, R130, 0x10, RZ ;  /* 0x0000001082825819 */ /* 0x000fc400000006ff */
[----:B------:R-:W-:Y:S02]  /*2d40*/  MOV R133, RZ ;  /* 0x000000ff00857202 */ /* 0x000fe40000000f00 */
[----:B------:R-:W-:Y:S01]  /*2d50*/  @P5 SHF.L.U32 R189, R94, 0x10, RZ ;  /* 0x000000105ebd5819 */ /* 0x000fe200000006ff */
[----:B01234-:R-:W0:Y:S01]  /*2d60*/  @P5 LDC R183, c[0x0][0x40c] ;  /* 0x00010300ffb75b82 */ /* 0x01fe220000000800 */
[----:B------:R-:W-:-:S07]  /*2d70*/  @P5 SHF.L.U32 R191, R95, 0x10, RZ ;  /* 0x000000105fbf5819 */ /* 0x000fce00000006ff */
[----:B------:R-:W1:Y:S01]  /*2d80*/  @P5 LDC R193, c[0x0][0x40c] ;  /* 0x00010300ffc15b82 */ /* 0x000e620000000800 */
[----:B------:R-:W-:Y:S01]  /*2d90*/  @P5 FMUL.FTZ R129, R128, R135 ;  /* 0x0000008780815220 */ /* 0x000fe20000410000 */
[----:B------:R-:W-:Y:S02]  /*2da0*/  @P5 PRMT R128, R95, 0x7632, R128 ;  /* 0x000076325f805816 */ /* 0x000fe40000000080 */
[----:B------:R-:W-:Y:S02]  /*2db0*/  CS2R R134, SRZ ;  /* 0x0000000000867805 */ /* 0x000fe4000001ff00 */
[----:B------:R-:W-:Y:S01]  /*2dc0*/  @P5 SHF.L.U32 R182, R128, 0x10, RZ ;  /* 0x0000001080b65819 */ /* 0x000fe200000006ff */
[----:B------:R-:W-:Y:S01]  /*2dd0*/  HFMA2 R128, -RZ, RZ, 0, 0 ;  /* 0x00000000ff807431 */ /* 0x000fe200000001ff */
[----:B------:R-:W2:Y:S01]  /*2de0*/  @P5 LDC R188, c[0x0][0x40c] ;  /* 0x00010300ffbc5b82 */ /* 0x000ea20000000800 */
[----:B------:R-:W-:Y:S01]  /*2df0*/  @P5 FMUL.FTZ R133, R132, R187 ;  /* 0x000000bb84855220 */ /* 0x000fe20000410000 */
[----:B------:R-:W-:Y:S01]  /*2e00*/  HFMA2 R132, -RZ, RZ, 0, 0 ;  /* 0x00000000ff847431 */ /* 0x000fe200000001ff */
[----:B------:R-:W-:-:S05]  /*2e10*/  @P5 SHF.L.U32 R187, R93, 0x10, RZ ;  /* 0x000000105dbb5819 */ /* 0x000fca00000006ff */
[----:B------:R-:W3:Y:S01]  /*2e20*/  @P5 LDC R190, c[0x0][0x40c] ;  /* 0x00010300ffbe5b82 */ /* 0x000ee20000000800 */
[----:B0-----:R-:W-:Y:S01]  /*2e30*/  @P5 FMUL.FTZ R131, R130, R183 ;  /* 0x000000b782835220 */ /* 0x001fe20000410000 */
[----:B------:R-:W-:Y:S02]  /*2e40*/  @P5 SHF.L.U32 R183, R92, 0x10, RZ ;  /* 0x000000105cb75819 */ /* 0x000fe400000006ff */
[----:B------:R-:W-:-:S04]  /*2e50*/  MOV R130, RZ ;  /* 0x000000ff00827202 */ /* 0x000fc80000000f00 */
[----:B------:R-:W0:Y:S01]  /*2e60*/  @P5 LDC R192, c[0x0][0x40c] ;  /* 0x00010300ffc05b82 */ /* 0x000e220000000800 */
[----:B-1----:R-:W-:-:S07]  /*2e70*/  @P5 FMUL.FTZ R135, R182, R193 ;  /* 0x000000c1b6875220 */ /* 0x002fce0000410000 */
[----:B------:R-:W1:Y:S01]  /*2e80*/  @P5 LDC R194, c[0x0][0x40c] ;  /* 0x00010300ffc25b82 */ /* 0x000e620000000800 */
[----:B--2---:R-:W-:Y:S01]  /*2e90*/  @P5 FMUL.FTZ R128, R183, R188 ;  /* 0x000000bcb7805220 */ /* 0x004fe20000410000 */
[----:B---3--:R-:W-:Y:S01]  /*2ea0*/  @P5 FMUL.FTZ R130, R187, R190 ;  /* 0x000000bebb825220 */ /* 0x008fe20000410000 */
[----:B0-----:R-:W-:Y:S01]  /*2eb0*/  @P5 FMUL.FTZ R132, R189, R192 ;  /* 0x000000c0bd845220 */ /* 0x001fe20000410000 */
[----:B-1----:R-:W-:-:S07]  /*2ec0*/  @P5 FMUL.FTZ R134, R191, R194 ;  /* 0x000000c2bf865220 */ /* 0x002fce0000410000 */
.L_x_14119:
[----:B------:R-:W0:Y:S01]  /*2ed0*/  LDC.64 R182, c[0x0][0x3a8] ;  /* 0x0000ea00ffb67b82 */ /* 0x000e220000000a00 */
[----:B------:R-:W-:Y:S01]  /*2ee0*/  IADD3 R186, PT, PT, R186, 0x80, RZ ;  /* 0x00000080baba7810 */ /* 0x000fe20007ffe0ff */
[C---:B0-----:R-:W-:Y:S01]  /*2ef0*/  IMAD.WIDE.U32 R182, R181.reuse, 0x20, R182 ;  /* 0x00000020b5b67825 */ /* 0x041fe200078e00b6 */
[----:B------:R-:W-:-:S04]  /*2f00*/  IADD3 R181, PT, PT, R181, 0x80, RZ ;  /* 0x00000080b5b57810 */ /* 0x000fc80007ffe0ff */
[----:B------:R0:W-:Y:S04]  /*2f10*/  STG.E.128 desc[UR6][R182.64], R128 ;  /* 0x00000080b6007986 */ /* 0x0001e8000c101d06 */
[----:B------:R0:W-:Y:S02]  /*2f20*/  STG.E.128 desc[UR6][R182.64+0x10], R132 ;  /* 0x00001084b6007986 */ /* 0x0001e4000c101d06 */
.L_x_14116:
[----:B------:R-:W-:Y:S05]  /*2f30*/  BSYNC.RECONVERGENT B0 ;  /* 0x0000000000007941 */ /* 0x000fea0003800200 */
.L_x_14115:
        /* <DEDUP_REMOVED lines=9> */
.L_x_14122:
[----:B------:R-:W-:Y:S05]  /*2fd0*/  BRA.U !UP0, `(.L_x_14123) ;  /* 0x0000000108887547 */ /* 0x000fea000b800000 */
[----:B01234-:R-:W0:Y:S02]  /*2fe0*/  LDC.64 R182, c[0x0][0x3a0] ;  /* 0x0000e800ffb67b82 */ /* 0x01fe240000000a00 */
[----:B0-----:R-:W-:-:S05]  /*2ff0*/  IMAD.WIDE.U32 R182, R181, 0x20, R182 ;  /* 0x00000020b5b67825 */ /* 0x001fca00078e00b6 */
[----:B------:R-:W2:Y:S04]  /*3000*/  LDG.E.128 R136, desc[UR6][R182.64] ;  /* 0x00000006b6887981 */ /* 0x000ea8000c1e1d00 */
[----:B------:R0:W3:Y:S01]  /*3010*/  LDG.E.128 R140, desc[UR6][R182.64+0x10] ;  /* 0x00001006b68c7981 */ /* 0x0000e2000c1e1d00 */
[----:B------:R-:W-:-:S13]  /*3020*/  ISETP.GT.AND P5, PT, R152, RZ, PT ;  /* 0x000000ff9800720c */ /* 0x000fda0003fa4270 */
[----:B------:R-:W2:Y:S01]  /*3030*/  @P5 LDC R188, c[0x0][0x40c] ;  /* 0x00010300ffbc5b82 */ /* 0x000ea20000000800 */
[C---:B-----5:R-:W-:Y:S02]  /*3040*/  @P5 PRMT R152, R92.reuse, 0x7632, R152 ;  /* 0x000076325c985816 */ /* 0x060fe40000000098 */
[----:B------:R-:W-:Y:S02]  /*3050*/  @P5 SHF.L.U32 R187, R92, 0x10, RZ ;  /* 0x000000105cbb5819 */ /* 0x000fe400000006ff */
[----:B------:R-:W-:Y:S02]  /*3060*/  @P5 SHF.L.U32 R152, R152, 0x10, RZ ;  /* 0x0000001098985819 */ /* 0x000fe400000006ff */
[----:B------:R-:W-:Y:S01]  /*3070*/  @P5 SHF.L.U32 R189, R93, 0x10, RZ ;  /* 0x000000105dbd5819 */ /* 0x000fe200000006ff */
[----:B------:R-:W1:Y:S01]  /*3080*/  @P5 LDC R186, c[0x0][0x40c] ;  /* 0x00010300ffba5b82 */ /* 0x000e620000000800 */
[----:B0-----:R-:W-:Y:S02]  /*3090*/  @P5 PRMT R182, R94, 0x7632, R182 ;  /* 0x000076325eb65816 */ /* 0x001fe400000000b6 */
[----:B------:R-:W-:-:S02]  /*30a0*/  @P5 PRMT R183, R95, 0x7632, R183 ;  /* 0x000076325fb75816 */ /* 0x000fc400000000b7 */
[----:B------:R-:W-:-:S03]  /*30b0*/  @P5 SHF.L.U32 R182, R182, 0x10, RZ ;  /* 0x00000010b6b65819 */ /* 0x000fc600000006ff */
[----:B------:R-:W0:Y:S08]  /*30c0*/  @P5 LDC R190, c[0x0][0x40c] ;  /* 0x00010300ffbe5b82 */ /* 0x000e300000000800 */
[----:B------:R-:W4:Y:S08]  /*30d0*/  @P5 LDC R191, c[0x0][0x40c] ;  /* 0x00010300ffbf5b82 */ /* 0x000f300000000800 */
[----:B------:R-:W4:Y:S08]  /*30e0*/  @P5 LDC R192, c[0x0][0x40c] ;  /* 0x00010300ffc05b82 */ /* 0x000f300000000800 */
[----:B------:R-:W3:Y:S08]  /*30f0*/  @P5 LDC R193, c[0x0][0x40c] ;  /* 0x00010300ffc15b82 */ /* 0x000ef00000000800 */
[----:B------:R-:W4:Y:S08]  /*3100*/  @P5 LDC R194, c[0x0][0x40c] ;  /* 0x00010300ffc25b82 */ /* 0x000f300000000800 */
[----:B------:R-:W4:Y:S01]  /*3110*/  @P5 LDC R195, c[0x0][0x40c] ;  /* 0x00010300ffc35b82 */ /* 0x000f220000000800 */
[----:B--2---:R-:W-:Y:S01]  /*3120*/  @P5 FFMA.FTZ R137, R152, R188, R137 ;  /* 0x000000bc98895223 */ /* 0x004fe20000010089 */
[----:B------:R-:W-:Y:S01]  /*3130*/  @P5 PRMT R152, R93, 0x7632, R152 ;  /* 0x000076325d985816 */ /* 0x000fe20000000098 */
[----:B-1----:R-:W-:Y:S01]  /*3140*/  @P5 FFMA.FTZ R136, R187, R186, R136 ;  /* 0x000000babb885223 */ /* 0x002fe20000010088 */
[----:B0-----:R-:W-:Y:S01]  /*3150*/  @P5 FFMA.FTZ R138, R189, R190, R138 ;  /* 0x000000bebd8a5223 */ /* 0x001fe2000001008a */
[----:B------:R-:W-:Y:S01]  /*3160*/  @P5 SHF.L.U32 R189, R95, 0x10, RZ ;  /* 0x000000105fbd5819 */ /* 0x000fe200000006ff */
[----:B------:R-:W-:Y:S01]  /*3170*/  @P5 IMAD.U32 R187, R94, 0x10000, RZ ;  /* 0x000100005ebb5824 */ /* 0x000fe200078e00ff */
[----:B------:R-:W-:Y:S01]  /*3180*/  @P5 SHF.L.U32 R152, R152, 0x10, RZ ;  /* 0x0000001098985819 */ /* 0x000fe200000006ff */
[----:B---3--:R-:W-:Y:S01]  /*3190*/  @P5 FFMA.FTZ R141, R182, R193, R141 ;  /* 0x000000c1b68d5223 */ /* 0x008fe2000001008d */
[----:B------:R-:W-:Y:S01]  /*31a0*/  @P5 SHF.L.U32 R186, R183, 0x10, RZ ;  /* 0x00000010b7ba5819 */ /* 0x000fe200000006ff */
[----:B----4-:R-:W-:Y:S01]  /*31b0*/  @P5 FFMA.FTZ R140, R187, R192, R140 ;  /* 0x000000c0bb8c5223 */ /* 0x010fe2000001008c */
[----:B------:R-:W-:Y:S01]  /*31c0*/  @P5 FFMA.FTZ R142, R189, R194, R142 ;  /* 0x000000c2bd8e5223 */ /* 0x000fe2000001008e */
[----:B------:R-:W-:-:S02]  /*31d0*/  @P5 FFMA.FTZ R139, R152, R191, R139 ;  /* 0x000000bf988b5223 */ /* 0x000fc4000001008b */
[----:B------:R-:W-:Y:S01]  /*31e0*/  @P5 FFMA.FTZ R143, R186, R195, R143 ;  /* 0x000000c3ba8f5223 */ /* 0x000fe2000001008f */
[----:B------:R-:W-:Y:S06]  /*31f0*/  BRA `(.L_x_14124) ;  /* 0x00000000008c7947 */ /* 0x000fec0003800000 */
.L_x_14123:
[----:B------:R-:W0:Y:S01]  /*3200*/  @P5 LDC R143, c[0x0][0x40c] ;  /* 0x00010300ff8f5b82 */ /* 0x000e220000000800 */
[----:B-----5:R-:W-:Y:S01]  /*3210*/  @P5 PRMT R136, R92, 0x7632, R136 ;  /* 0x000076325c885816 */ /* 0x020fe20000000088 */
[----:B------:R-:W-:Y:S01]  /*3220*/  HFMA2 R139, -RZ, RZ, 0, 0 ;  /* 0x00000000ff8b7431 */ /* 0x000fe200000001ff */
[----:B------:R-:W-:Y:S02]  /*3230*/  @P5 PRMT R138, R93, 0x7632, R138 ;  /* 0x000076325d8a5816 */ /* 0x000fe4000000008a */
[----:B------:R-:W-:Y:S02]  /*3240*/  @P5 SHF.L.U32 R136, R136, 0x10, RZ ;  /* 0x0000001088885819 */ /* 0x000fe400000006ff */
[----:B------:R-:W-:Y:S01]  /*3250*/  @P5 SHF.L.U32 R138, R138, 0x10, RZ ;  /* 0x000000108a8a5819 */ /* 0x000fe200000006ff */
[----:B------:R-:W0:Y:S01]  /*3260*/  @P5 LDC R189, c[0x0][0x40c] ;  /* 0x00010300ffbd5b82 */ /* 0x000e220000000800 */
[----:B------:R-:W-:Y:S02]  /*3270*/  @P5 PRMT R140, R94, 0x7632, R140 ;  /* 0x000076325e8c5816 */ /* 0x000fe4000000008c */
[----:B------:R-:W-:-:S02]  /*3280*/  MOV R137, RZ ;  /* 0x000000ff00897202 */ /* 0x000fc40000000f00 */
[----:B------:R-:W-:Y:S02]  /*3290*/  @P5 SHF.L.U32 R140, R140, 0x10, RZ ;  /* 0x000000108c8c5819 */ /* 0x000fe400000006ff */
[----:B01234-:R-:W-:Y:S01]  /*32a0*/  @P5 SHF.L.U32 R182, R92, 0x10, RZ ;  /* 0x000000105cb65819 */ /* 0x01ffe200000006ff */
[----:B------:R-:W0:Y:S01]  /*32b0*/  @P5 LDC R193, c[0x0][0x40c] ;  /* 0x00010300ffc15b82 */ /* 0x000e220000000800 */
[----:B------:R-:W-:Y:S02]  /*32c0*/  @P5 SHF.L.U32 R186, R93, 0x10, RZ ;  /* 0x000000105dba5819 */ /* 0x000fe400000006ff */
[----:B------:R-:W-:Y:S02]  /*32d0*/  @P5 SHF.L.U32 R188, R94, 0x10, RZ ;  /* 0x000000105ebc5819 */ /* 0x000fe400000006ff */
[----:B------:R-:W-:-:S03]  /*32e0*/  MOV R141, RZ ;  /* 0x000000ff008d7202 */ /* 0x000fc60000000f00 */
[----:B------:R-:W1:Y:S01]  /*32f0*/  @P5 LDC R195, c[0x0][0x40c] ;  /* 0x00010300ffc35b82 */ /* 0x000e620000000800 */
[----:B------:R-:W-:Y:S01]  /*3300*/  @P5 FMUL.FTZ R137, R136, R143 ;  /* 0x0000008f88895220 */ /* 0x000fe20000410000 */
[C---:B------:R-:W-:Y:S02]  /*3310*/  @P5 PRMT R136, R95.reuse, 0x7632, R136 ;  /* 0x000076325f885816 */ /* 0x040fe40000000088 */
[----:B------:R-:W-:Y:S02]  /*3320*/  CS2R R142, SRZ ;  /* 0x00000000008e7805 */ /* 0x000fe4000001ff00 */
[----:B------:R-:W-:Y:S01]  /*3330*/  @P5 SHF.L.U32 R152, R136, 0x10, RZ ;  /* 0x0000001088985819 */ /* 0x000fe200000006ff */
[----:B------:R-:W-:Y:S01]  /*3340*/  IMAD.MOV.U32 R136, RZ, RZ, RZ ;  /* 0x000000ffff887224 */ /* 0x000fe200078e00ff */
[----:B------:R-:W2:Y:S01]  /*3350*/  @P5 LDC R183, c[0x0][0x40c] ;  /* 0x00010300ffb75b82 */ /* 0x000ea20000000800 */
[----:B------:R-:W-:Y:S01]  /*3360*/  @P5 FMUL.FTZ R139, R138, R189 ;  /* 0x000000bd8a8b5220 */ /* 0x000fe20000410000 */
[----:B------:R-:W-:Y:S01]  /*3370*/  HFMA2 R138, -RZ, RZ, 0, 0 ;  /* 0x00000000ff8a7431 */ /* 0x000fe200000001ff */
[----:B------:R-:W-:-:S05]  /*3380*/  @P5 SHF.L.U32 R189, R95, 0x10, RZ ;  /* 0x000000105fbd5819 */ /* 0x000fca00000006ff */
[----:B------:R-:W3:Y:S01]  /*3390*/  @P5 LDC R187, c[0x0][0x40c] ;  /* 0x00010300ffbb5b82 */ /* 0x000ee20000000800 */
[----:B0-----:R-:W-:Y:S01]  /*33a0*/  @P5 FMUL.FTZ R141, R140, R193 ;  /* 0x000000c18c8d5220 */ /* 0x001fe20000410000 */
[----:B------:R-:W-:-:S06]  /*33b0*/  MOV R140, RZ ;  /* 0x000000ff008c7202 */ /* 0x000fcc0000000f00 */
[----:B------:R-:W0:Y:S01]  /*33c0*/  @P5 LDC R191, c[0x0][0x40c] ;  /* 0x00010300ffbf5b82 */ /* 0x000e220000000800 */
[----:B-1----:R-:W-:-:S07]  /*33d0*/  @P5 FMUL.FTZ R143, R152, R195 ;  /* 0x000000c3988f5220 */ /* 0x002fce0000410000 */
[----:B------:R-:W1:Y:S01]  /*33e0*/  @P5 LDC R190, c[0x0][0x40c] ;  /* 0x00010300ffbe5b82 */ /* 0x000e620000000800 */
[----:B--2---:R-:W-:Y:S01]  /*33f0*/  @P5 FMUL.FTZ R136, R182, R183 ;  /* 0x000000b7b6885220 */ /* 0x004fe20000410000 */
[----:B---3--:R-:W-:Y:S01]  /*3400*/  @P5 FMUL.FTZ R138, R186, R187 ;  /* 0x000000bbba8a5220 */ /* 0x008fe20000410000 */
[----:B0-----:R-:W-:Y:S01]  /*3410*/  @P5 FMUL.FTZ R140, R188, R191 ;  /* 0x000000bfbc8c5220 */ /* 0x001fe20000410000 */
[----:B-1----:R-:W-:-:S07]  /*3420*/  @P5 FMUL.FTZ R142, R189, R190 ;  /* 0x000000bebd8e5220 */ /* 0x002fce0000410000 */
.L_x_14124:
[----:B------:R-:W0:Y:S02]  /*3430*/  LDC.64 R182, c[0x0][0x3a8] ;  /* 0x0000ea00ffb67b82 */ /* 0x000e240000000a00 */
[----:B0-----:R-:W-:-:S05]  /*3440*/  IMAD.WIDE.U32 R182, R181, 0x20, R182 ;  /* 0x00000020b5b67825 */ /* 0x001fca00078e00b6 */
[----:B------:R0:W-:Y:S04]  /*3450*/  STG.E.128 desc[UR6][R182.64], R136 ;  /* 0x00000088b6007986 */ /* 0x0001e8000c101d06 */
[----:B------:R0:W-:Y:S02]  /*3460*/  STG.E.128 desc[UR6][R182.64+0x10], R140 ;  /* 0x0000108cb6007986 */ /* 0x0001e4000c101d06 */
.L_x_14121:
[----:B------:R-:W-:Y:S05]  /*3470*/  BSYNC.RECONVERGENT B0 ;  /* 0x0000000000007941 */ /* 0x000fea0003800200 */
.L_x_14120:
[----:B------:R-:W-:Y:S01]  /*3480*/  FADD.FTZ R152, RZ, R144 ;  /* 0x00000090ff987221 */ /* 0x000fe20000010000 */
[C---:B------:R-:W-:Y:S01]  /*3490*/  ISETP.GT.U32.AND P5, PT, R180.reuse, 0xff, PT ;  /* 0x000000ffb400780c */ /* 0x040fe20003fa4070 */
[----:B------:R-:W-:Y:S01]  /*34a0*/  BSSY.RECONVERGENT B0, `(.L_x_14125) ;  /* 0x00000d5000007945 */ /* 0x000fe20003800200 */
[C---:B------:R-:W-:Y:S01]  /*34b0*/  ISETP.GT.U32.AND P6, PT, R180.reuse, 0x17f, PT ;  /* 0x0000017fb400780c */ /* 0x040fe20003fc4070 */
[----:B------:R-:W-:Y:S01]  /*34c0*/  FADD.FTZ R181, R145, R152 ;  /* 0x0000009891b57221 */ /* 0x000fe20000010000 */
[----:B01234-:R-:W-:Y:S02]  /*34d0*/  P2R R182, PR, RZ, 0x2 ;  /* 0x00000002ffb67803 */ /* 0x01ffe40000000000 */
        /* <DEDUP_REMOVED lines=209> */
.L_x_14126:
[----:B------:R-:W-:Y:S05]  /*41f0*/  BSYNC.RECONVERGENT B0 ;  /* 0x0000000000007941 */ /* 0x000fea0003800200 */
.L_x_14125:
        /* <DEDUP_REMOVED lines=13> */
.L_x_14128:
[----:B------:R-:W-:Y:S05]  /*42d0*/  BSYNC.RECONVERGENT B0 ;  /* 0x0000000000007941 */ /* 0x000fea0003800200 */
.L_x_14127:
[----:B0-----:R-:W0:Y:S01]  /*42e0*/  SHFL.DOWN PT, R152, R189, 0x2, 0x1f ;  /* 0x08401f00bd987f89 */ /* 0x001e2200000e0000 */
[----:B------:R-:W-:Y:S02]  /*42f0*/  ISETP.NE.AND P5, PT, R155, RZ, PT ;  /* 0x000000ff9b00720c */ /* 0x000fe40003fa5270 */
[----:B------:R-:W-:Y:S01]  /*4300*/  ISETP.NE.AND P6, PT, RZ, UR10, PT ;  /* 0x0000000aff007c0c */ /* 0x000fe2000bfc5270 */
[----:B-1----:R-:W1:Y:S04]  /*4310*/  SHFL.DOWN PT, R181, R182, 0x2, 0x1f ;  /* 0x08401f00b6b57f89 */ /* 0x002e6800000e0000 */
[----:B------:R-:W2:Y:S01]  /*4320*/  SHFL.DOWN PT, R186, R183, 0x2, 0x1f ;  /* 0x08401f00b7ba7f89 */ /* 0x000ea200000e0000 */
[----:B0-----:R-:W-:Y:S02]  /*4330*/  IADD3 R187, PT, PT, R152, R189, RZ ;  /* 0x000000bd98bb7210 */ /* 0x001fe40007ffe0ff */
[----:B------:R-:W-:-:S02]  /*4340*/  I2FP.F32.S32 R192, R152 ;  /* 0x0000009800c07245 */ /* 0x000fc40000201400 */
[----:B------:R-:W-:Y:S01]  /*4350*/  I2FP.F32.S32 R188, R187 ;  /* 0x000000bb00bc7245 */ /* 0x000fe20000201400 */
[----:B------:R-:W0:Y:S01]  /*4360*/  SHFL.DOWN PT, R194, R187, 0x1, 0x1f ;  /* 0x08201f00bbc27f89 */ /* 0x000e2200000e0000 */
[----:B------:R-:W-:Y:S01]  /*4370*/  I2FP.F32.S32 R152, R189 ;  /* 0x000000bd00987245 */ /* 0x000fe20000201400 */
[C---:B-1----:R-:W-:Y:S01]  /*4380*/  FMUL.FTZ R191, R181.reuse, R192 ;  /* 0x000000c0b5bf7220 */ /* 0x042fe20000410000 */
[----:B------:R-:W1:Y:S01]  /*4390*/  MUFU.RCP R190, R188 ;  /* 0x000000bc00be7308 */ /* 0x000e620000001000 */
[----:B------:R-:W-:Y:S01]  /*43a0*/  FADD.FTZ R181, -R181, R182 ;  /* 0x000000b6b5b57221 */ /* 0x000fe20000010100 */
[----:B--2---:R-:W-:Y:S01]  /*43b0*/  FADD.FTZ R183, R186, R183 ;  /* 0x000000b7bab77221 */ /* 0x004fe20000010000 */
[----:B------:R-:W-:Y:S02]  /*43c0*/  FFMA.FTZ R191, R152, R182, R191 ;  /* 0x000000b698bf7223 */ /* 0x000fe400000100bf */
        /* <DEDUP_REMOVED lines=22> */
[----:B------:R-:W2:Y:S04]  /*4530*/  @!P5 LDC.64 R186, c[0x0][0x3c0] ;  /* 0x0000f000ffbadb82 */ /* 0x000ea80000000a00 */
[----:B------:R-:W0:Y:S04]  /*4540*/  SHFL.IDX PT, R152, R152, RZ, 0x1f ;  /* 0x00001fff98987589 */ /* 0x000e2800000e0000 */
        /* <DEDUP_REMOVED lines=22> */
[----:B------:R-:W-:Y:S01]  /*46b0*/  SHF.L.U32 R183, R37, 0x10, RZ ;  /* 0x0000001025b77819 */ /* 0x000fe200000006ff */
[--C-:B------:R-:W-:Y:S01]  /*46c0*/  FADD.FTZ R188, R150, -R186.reuse ;  /* 0x800000ba96bc7221 */ /* 0x100fe20000010000 */
        /* <DEDUP_REMOVED lines=8> */
[--C-:B------:R-:W-:Y:S01]  /*4750*/  FADD.FTZ R152, R144, -R186.reuse ;  /* 0x800000ba90987221 */ /* 0x100fe20000010000 */
        /* <DEDUP_REMOVED lines=35> */
.L_x_14131:
[----:B------:R-:W-:Y:S05]  /*4990*/  BSYNC.RECONVERGENT B0 ;  /* 0x0000000000007941 */ /* 0x000fea0003800200 */
.L_x_14130:
[----:B------:R-:W-:Y:S01]  /*49a0*/  ISETP.NE.AND P0, PT, R184, RZ, PT ;  /* 0x000000ffb800720c */ /* 0x000fe20003f05270 */
[----:B------:R-:W-:-:S12]  /*49b0*/  BSSY.RECONVERGENT B0, `(.L_x_14132) ;  /* 0x0000032000007945 */ /* 0x000fd80003800200 */
[----:B------:R-:W-:Y:S05]  /*49c0*/  @!P0 BRA `(.L_x_14133) ;  /* 0x0000000000c08947 */ /* 0x000fea0003800000 */
[--C-:B0-----:R-:W-:Y:S01]  /*49d0*/  FADD.FTZ R182, R100, -R186.reuse ;  /* 0x800000ba64b67221 */ /* 0x101fe20000010000 */
        /* <DEDUP_REMOVED lines=47> */
.L_x_14133:
[----:B------:R-:W-:Y:S05]  /*4cd0*/  BSYNC.RECONVERGENT B0 ;  /* 0x0000000000007941 */ /* 0x000fea0003800200 */
.L_x_14132:
[----:B------:R-:W-:Y:S01]  /*4ce0*/  ISETP.NE.AND P0, PT, R185, RZ, PT ;  /* 0x000000ffb900720c */ /* 0x000fe20003f05270 */
[----:B------:R-:W-:-:S12]  /*4cf0*/  BSSY.RECONVERGENT B0, `(.L_x_14134) ;  /* 0x0000032000007945 */ /* 0x000fd80003800200 */
[----:B------:R-:W-:Y:S05]  /*4d00*/  @!P0 BRA `(.L_x_14135) ;  /* 0x0000000000c08947 */ /* 0x000fea0003800000 */
[--C-:B01----:R-:W-:Y:S01]  /*4d10*/  FADD.FTZ R182, R108, -R186.reuse ;  /* 0x800000ba6cb67221 */ /* 0x103fe20000010000 */
[--C-:B------:R-:W-:Y:S01]  /*4d20*/  FADD.FTZ R154, R106, -R186.reuse ;  /* 0x800000ba6a9a7221 */ /* 0x100fe20000010000 */
[----:B------:R-:W-:Y:S01]  /*4d30*/  SHF.L.U32 R183, R53, 0x10, RZ ;  /* 0x0000001035b77819 */ /* 0x000fe200000006ff */
[--C-:B------:R-:W-:Y:S01]  /*4d40*/  FADD.FTZ R184, R110, -R186.reuse ;  /* 0x800000ba6eb87221 */ /* 0x100fe20000010000 */
        /* <DEDUP_REMOVED lines=13> */
[--C-:B------:R-:W-:Y:S01]  /*4e20*/  FADD.FTZ R154, R105, -R186.reuse ;  /* 0x800000ba699a7221 */ /* 0x100fe20000010000 */
        /* <DEDUP_REMOVED lines=23> */
[----:B------:R-:W-:Y:S02]  /*4fa0*/  F2FP.BF16.F32.PACK_AB R153, R189, R184 ;  /* 0x000000b8bd99723e */ /* 0x000fe400000010ff */
[----:B------:R-:W-:Y:S01]  /*4fb0*/  F2FP.BF16.F32.PACK_AB R152, R185, R152 ;  /* 0x00000098b998723e */ /* 0x000fe200000010ff */
[----:B------:R-:W-:Y:S01]  /*4fc0*/  FFMA.FTZ R197, R194, R197, R199 ;  /* 0x000000c5c2c57223 */ /* 0x000fe200000100c7 */
[----:B------:R-:W-:Y:S02]  /*4fd0*/  F2FP.BF16.F32.PACK_AB R154, R190, R191 ;  /* 0x000000bfbe9a723e */ /* 0x000fe400000010ff */
[----:B------:R-:W-:Y:S02]  /*4fe0*/  IADD3 R187, PT, PT, R187, 0x80, RZ ;  /* 0x00000080bbbb7810 */ /* 0x000fe40007ffe0ff */
[----:B------:R-:W-:-:S05]  /*4ff0*/  F2FP.BF16.F32.PACK_AB R155, R197, R192 ;  /* 0x000000c0c59b723e */ /* 0x000fca00000010ff */
[----:B------:R2:W-:Y:S02]  /*5000*/  STG.E.128 desc[UR6][R182.64], R152 ;  /* 0x00000098b6007986 */ /* 0x0005e4000c101d06 */
.L_x_14135:
[----:B------:R-:W-:Y:S05]  /*5010*/  BSYNC.RECONVERGENT B0 ;  /* 0x0000000000007941 */ /* 0x000fea0003800200 */
.L_x_14134:
[----:B------:R-:W-:Y:S04]  /*5020*/  BSSY.RECONVERGENT B0, `(.L_x_14136) ;  /* 0x0000032000007945 */ /* 0x000fe80003800200 */
[----:B------:R-:W-:Y:S05]  /*5030*/  @!P1 BRA `(.L_x_14137) ;  /* 0x0000000000c09947 */ /* 0x000fea0003800000 */
[--C-:B012---:R-:W-:Y:S01]  /*5040*/  FADD.FTZ R182, R116, -R186.reuse ;  /* 0x800000ba74b67221 */ /* 0x107fe20000010000 */
        /* <DEDUP_REMOVED lines=47> */
.L_x_14137:
[----:B------:R-:W-:Y:S05]  /*5340*/  BSYNC.RECONVERGENT B0 ;  /* 0x0000000000007941 */ /* 0x000fea0003800200 */
.L_x_14136:
[----:B------:R-:W-:Y:S04]  /*5350*/  BSSY.RECONVERGENT B0, `(.L_x_14138) ;  /* 0x0000032000007945 */ /* 0x000fe80003800200 */
[----:B------:R-:W-:Y:S05]  /*5360*/  @!P2 BRA `(.L_x_14139) ;  /* 0x0000000000c0a947 */ /* 0x000fea0003800000 */
[--C-:B0123--:R-:W-:Y:S01]  /*5370*/  FADD.FTZ R182, R124, -R186.reuse ;  /* 0x800000ba7cb67221 */ /* 0x10ffe20000010000 */
[--C-:B------:R-:W-:Y:S01]  /*5380*/  FADD.FTZ R154, R122, -R186.reuse ;  /* 0x800000ba7a9a7221 */ /* 0x100fe20000010000 */
[----:B------:R-:W-:Y:S01]  /*5390*/  SHF.L.U32 R183, R69, 0x10, RZ ;  /* 0x0000001045b77819 */ /* 0x000fe200000006ff */
[--C-:B------:R-:W-:Y:S01]  /*53a0*/  FADD.FTZ R184, R126, -R186.reuse ;  /* 0x800000ba7eb87221 */ /* 0x100fe20000010000 */
        /* <DEDUP_REMOVED lines=44> */
.L_x_14139:
[----:B------:R-:W-:Y:S05]  /*5670*/  BSYNC.RECONVERGENT B0 ;  /* 0x0000000000007941 */ /* 0x000fea0003800200 */
.L_x_14138:
[----:B------:R-:W-:Y:S04]  /*5680*/  BSSY.RECONVERGENT B0, `(.L_x_14140) ;  /* 0x0000032000007945 */ /* 0x000fe80003800200 */
        /* <DEDUP_REMOVED lines=12> */
[--C-:B------:R-:W-:Y:S01]  /*5750*/  FADD.FTZ R152, R128, -R186.reuse ;  /* 0x800000ba80987221 */ /* 0x100fe20000010000 */
[----:B------:R-:W-:Y:S01]  /*5760*/  FFMA.FTZ R184, R154, R183, R185 ;  /* 0x000000b79ab87223 */ /* 0x000fe200000100b9 */
[----:B------:R-:W-:Y:S01]  /*5770*/  FFMA.FTZ R191, R182, R189, R191 ;  /* 0x000000bdb6bf7223 */ /* 0x000fe200000100bf */
[----:B------:R-:W-:Y:S01]  /*5780*/  SHF.L.U32 R195, R83, 0x10, RZ ;  /* 0x0000001053c37819 */ /* 0x000fe200000006ff */
        /* <DEDUP_REMOVED lines=33> */
.L_x_14141:
[----:B------:R-:W-:Y:S05]  /*59a0*/  BSYNC.RECONVERGENT B0 ;  /* 0x0000000000007941 */ /* 0x000fea0003800200 */
.L_x_14140:
        /* <DEDUP_REMOVED lines=14> */
[----:B------:R-:W-:Y:S01]  /*5a90*/  FMUL.FTZ R154, R181, R154 ;  /* 0x0000009ab59a7220 */ /* 0x000fe20000410000 */
[----:B------:R-:W-:Y:S01]  /*5aa0*/  SHF.L.U32 R189, R89, 0x10, RZ ;  /* 0x0000001059bd7819 */ /* 0x000fe200000006ff */
[C---:B------:R-:W-:Y:S01]  /*5ab0*/  FMUL.FTZ R184, R181.reuse, R184 ;  /* 0x000000b8b5b87220 */ /* 0x040fe20000410000 */
[----:B------:R-:W-:Y:S01]  /*5ac0*/  SHF.L.U32 R191, R86, 0x10, RZ ;  /* 0x0000001056bf7819 */ /* 0x000fe200000006ff */
[C---:B------:R-:W-:Y:S01]  /*5ad0*/  FMUL.FTZ R190, R181.reuse, R190 ;  /* 0x000000beb5be7220 */ /* 0x040fe20000410000 */
[----:B------:R-:W-:Y:S01]  /*5ae0*/  SHF.L.U32 R193, R90, 0x10, RZ ;  /* 0x000000105ac17819 */ /* 0x000fe200000006ff */
        /* <DEDUP_REMOVED lines=21> */
[----:B------:R-:W-:Y:S02]  /*5c40*/  FFMA.FTZ R188, R188, R189, R191 ;  /* 0x000000bdbcbc7223 */ /* 0x000fe400000100bf */
[----:B------:R-:W-:Y:S01]  /*5c50*/  FFMA.FTZ R184, R182, R155, R183 ;  /* 0x0000009bb6b87223 */ /* 0x000fe200000100b7 */
[----:B0-----:R-:W-:Y:S01]  /*5c60*/  IMAD.WIDE.U32 R182, R187, 0x10, R152 ;  /* 0x00000010bbb67825 */ /* 0x001fe200078e0098 */
[----:B------:R-:W-:Y:S02]  /*5c70*/  F2FP.BF16.F32.PACK_AB R155, R201, R194 ;  /* 0x000000c2c99b723e */ /* 0x000fe400000010ff */
[----:B------:R-:W-:-:S02]  /*5c80*/  F2FP.BF16.F32.PACK_AB R154, R193, R154 ;  /* 0x0000009ac19a723e */ /* 0x000fc400000010ff */
[----:B------:R-:W-:Y:S02]  /*5c90*/  F2FP.BF16.F32.PACK_AB R153, R188, R185 ;  /* 0x000000b9bc99723e */ /* 0x000fe400000010ff */
[----:B------:R-:W-:-:S05]  /*5ca0*/  F2FP.BF16.F32.PACK_AB R152, R184, R181 ;  /* 0x000000b5b898723e */ /* 0x000fca00000010ff */
[----:B------:R0:W-:Y:S02]  /*5cb0*/  STG.E.128 desc[UR6][R182.64], R152 ;  /* 0x00000098b6007986 */ /* 0x0001e4000c101d06 */
.L_x_14142:
[----:B------:R-:W-:Y:S05]  /*5cc0*/  BSYNC.RECONVERGENT B0 ;  /* 0x0000000000007941 */ /* 0x000fea0003800200 */
.L_x_14129:
[----:B01234-:R-:W0:Y:S01]  /*5cd0*/  LDC.64 R152, c[0x0][0x380] ;  /* 0x0000e000ff987b82 */ /* 0x01fe220000000a00 */
[----:B------:R-:W-:Y:S01]  /*5ce0*/  UPLOP3.LUT UP1, UPT, UPT, UPT, UP1, 0x40, 0x4 ;  /* 0x000000000004789c */ /* 0x000fe20003f2e810 */
[----:B0-----:R-:W-:-:S04]  /*5cf0*/  IADD3 R179, PT, PT, R179, R152, RZ ;  /* 0x00000098b3b37210 */ /* 0x001fc80007ffe0ff */
[----:B------:R-:W-:-:S13]  /*5d00*/  ISETP.GE.AND P0, PT, R179, R153, PT ;  /* 0x00000099b300720c */ /* 0x000fda0003f06270 */
[----:B------:R-:W-:Y:S05]  /*5d10*/  @!P0 BRA `(.L_x_14143) ;  /* 0xffffffb000248947 */ /* 0x000fea000383ffff */
[----:B------:R-:W-:Y:S05]  /*5d20*/  EXIT ;  /* 0x000000000000794d */ /* 0x000fea0003800000 */
.L_x_14144:
        /* <DEDUP_REMOVED lines=13> */
.L_x_42341:


//--------------------- .text._ZN10layer_norm13ln_fwd_kernelINS_13Kernel_traitsI13__nv_bfloat16S2_fS2_fjLj7168ELj1ELj1ELj4ELj16ENS_18Kernel_traits_baseILj7168ES2_S2_fS2_fjLj128EEEEELb0ELb0ELb1ELb1EEEvNS_9FwdParamsE --------------------------
	.section	.text._ZN10layer_norm13ln_fwd_kernelINS_13Kernel_traitsI13__nv_bfloat16S2_fS2_fjLj7168ELj1ELj1ELj4ELj16ENS_18Kernel_traits_baseILj7168ES2_S2_fS2_fjLj128EEEEELb0ELb0ELb1ELb1EEEvNS_9FwdParamsE,"ax",@progbits
	.align	128
        .global         _ZN10layer_norm13ln_fwd_kernelINS_13Kernel_traitsI13__nv_bfloat16S2_fS2_fjLj7168ELj1ELj1ELj4ELj16ENS_18Kernel_traits_baseILj7168ES2_S2_fS2_fjLj128EEEEELb0ELb0ELb1ELb1EEEvNS_9FwdParamsE
        .type           _ZN10layer_norm13ln_fwd_kernelINS_13Kernel_traitsI13__nv_bfloat16S2_fS2_fjLj7168ELj1ELj1ELj4ELj16ENS_18Kernel_traits_baseILj7168ES2_S2_fS2_fjLj128EEEEELb0ELb0ELb1ELb1EEEvNS_9FwdParamsE,@function
        .size           _ZN10layer_norm13ln_fwd_kernelINS_13Kernel_traitsI13__nv_bfloat16S2_fS2_fjLj7168ELj1ELj1ELj4ELj16ENS_18Kernel_traits_baseILj7168ES2_S2_fS2_fjLj128EEEEELb0ELb0ELb1ELb1EEEvNS_9FwdParamsE,(.L_x_42342 - _ZN10layer_norm13ln_fwd_kernelINS_13Kernel_traitsI13__nv_bfloat16S2_fS2_fjLj7168ELj1ELj1ELj4ELj16ENS_18Kernel_traits_baseILj7168ES2_S2_fS2_fjLj128EEEEELb0ELb0ELb1ELb1EEEvNS_9FwdParamsE)
        .other          _ZN10layer_norm13ln_fwd_kernelINS_13Kernel_traitsI13__nv_bfloat16S2_fS2_fjLj7168ELj1ELj1ELj4ELj16ENS_18Kernel_traits_baseILj7168ES2_S2_fS2_fjLj128EEEEELb0ELb0ELb1ELb1EEEvNS_9FwdParamsE,@"STO_CUDA_ENTRY STV_DEFAULT"
_ZN10layer_norm13ln_fwd_kernelINS_13Kernel_traitsI13__nv_bfloat16S2_fS2_fjLj7168ELj1ELj1ELj4ELj16ENS_18Kernel_traits_baseILj7168ES2_S2_fS2_fjLj128EEEEELb0ELb0ELb1ELb1EEEvNS_9FwdParamsE:
.text._ZN10layer_norm13ln_fwd_kernelINS_13Kernel_traitsI13__nv_bfloat16S2_fS2_fjLj7168ELj1ELj1ELj4ELj16ENS_18Kernel_traits_baseILj7168ES2_S2_fS2_fjLj128EEEEELb0ELb0ELb1ELb1EEEvNS_9FwdParamsE:
        /* <DEDUP_REMOVED lines=27> */
.L_x_14145:
        /* <DEDUP_REMOVED lines=23> */
.L_x_14146:
        /* <DEDUP_REMOVED lines=43> */
[----:B0-234-:R-:W-:-:S07]  /*05d0*/  PRMT R133, R120, 0x7632, R133 ;  /* 0x0000763278857816 */ /* 0x01dfce0000000085 */
.L_x_14171:
[----:B------:R-:W-:-:S06]  /*05e0*/  UIMAD.WIDE UR4, UR7, 0x4, UR8 ;  /* 0x00000004070478a5 */ /* 0x000fcc000f8e0208 */
[----:B-1----:R-:W-:Y:S02]  /*05f0*/  MOV R12, UR4 ;  /* 0x00000004000c7c02 */ /* 0x002fe40008000f00 */
[----:B------:R-:W-:-:S05]  /*0600*/  MOV R13, UR5 ;  /* 0x00000005000d7c02 */ /* 0x000fca0008000f00 */
[----:B0-----:R0:W2:Y:S02]  /*0610*/  LDG.E R12, desc[UR12][R12.64] ;  /* 0x0000000c0c0c7981 */ /* 0x0010a4000c1e1900 */
[----:B0-----:R-:W-:Y:S01]  /*0620*/  HFMA2 R13, -RZ, RZ, 0, 0 ;  /* 0x00000000ff0d7431 */ /* 0x001fe200000001ff */
[----:B--2---:R-:W-:-:S13]  /*0630*/  R2UR UR14, R12 ;  /* 0x000000000c0e72ca */ /* 0x004fda00000e0000 */
[----:B------:R-:W-:-:S06]  /*0640*/  UISETP.GE.AND UP2, UPT, UR14, 0x1, UPT ;  /* 0x000000010e00788c */ /* 0x000fcc000bf46270 */
[----:B------:R-:W-:-:S05]  /*0650*/  PLOP3.LUT P0, PT, PT, PT, UP2, 0x80, 0x8 ;  /* 0x000000000008781c */ /* 0x000fca0003f0f028 */
[----:B------:R-:W-:-:S06]  /*0660*/  @UP2 UIADD3 UR4, UPT, UPT, UR14, -0x1, URZ ;  /* 0xffffffff0e042890 */ /* 0x000fcc000fffe0ff */
[----:B------:R-:W-:Y:S01]  /*0670*/  MOV R16, UR4 ;  /* 0x0000000400107c02 */ /* 0x000fe20008000f00 */
[----:B------:R-:W-:Y:S01]  /*0680*/  UIMAD.WIDE UR4, UR7, 0x4, UR10 ;  /* 0x00000004070478a5 */ /* 0x000fe2000f8e020a */
[----:B------:R-:W0:Y:S03]  /*0690*/  @P0 LDC.64 R14, c[0x0][0x390] ;  /* 0x0000e400ff0e0b82 */ /* 0x000e260000000a00 */
[----:B------:R-:W-:-:S05]  /*06a0*/  @P0 IMAD R16, R16, UR15, RZ ;  /* 0x0000000f10100c24 */ /* 0x000fca000f8e02ff */
[----:B------:R-:W-:-:S04]  /*06b0*/  @P0 SHF.R.S32.HI R17, RZ, 0x1f, R16 ;  /* 0x0000001fff110819 */ /* 0x000fc80000011410 */
[----:B------:R-:W-:Y:S02]  /*06c0*/  @P0 LEA.HI R19, R17, R16, RZ, 0x3 ;  /* 0x0000001011130211 */ /* 0x000fe400078f18ff */
[----:B------:R-:W-:Y:S02]  /*06d0*/  MOV R16, UR4 ;  /* 0x0000000400107c02 */ /* 0x000fe40008000f00 */
[----:B------:R-:W-:Y:S02]  /*06e0*/  @P0 LEA.HI.SX32 R13, R19, R152, 0x1d ;  /* 0x00000098130d0211 */ /* 0x000fe400078feaff */
[----:B------:R-:W-:-:S05]  /*06f0*/  MOV R17, UR5 ;  /* 0x0000000500117c02 */ /* 0x000fca0008000f00 */
[----:B------:R-:W2:Y:S01]  /*0700*/  LDG.E R16, desc[UR12][R16.64] ;  /* 0x0000000c10107981 */ /* 0x000ea2000c1e1900 */
        /* <DEDUP_REMOVED lines=16> */
[----:B0-----:R-:W-:-:S05]  /*0810*/  IMAD.WIDE.U32 R14, R12, 0x20, R14 ;  /* 0x000000200c0e7825 */ /* 0x001fca00078e000e */
[----:B------:R-:W2:Y:S04]  /*0820*/  LDG.E.128 R60, desc[UR12][R14.64] ;  /* 0x0000000c0e3c7981 */ /* 0x000ea8000c1e1d00 */
[----:B------:R0:W3:Y:S01]  /*0830*/  LDG.E.128 R56, desc[UR12][R14.64+0x10] ;  /* 0x0000100c0e387981 */ /* 0x0000e2000c1e1d00 */
[----:B------:R-:W-:-:S13]  /*0840*/  ISETP.LT.AND P1, PT, RZ, UR14, PT ;  /* 0x0000000eff007c0c */ /* 0x000fda000bf21270 */
[----:B------:R-:W2:Y:S01]  /*0850*/  @P1 LDC R23, c[0x0][0x40c] ;  /* 0x00010300ff171b82 */ /* 0x000ea20000000800 */
[----:B0-----:R-:W-:Y:S02]  /*0860*/  @P1 SHF.L.U32 R15, R65, 0x10, RZ ;  /* 0x00000010410f1819 */ /* 0x001fe400000006ff */
[----:B------:R-:W-:Y:S02]  /*0870*/  @P1 SHF.L.U32 R20, R19, 0x10, RZ ;  /* 0x0000001013141819 */ /* 0x000fe400000006ff */
[----:B------:R-:W-:Y:S02]  /*0880*/  @P1 SHF.L.U32 R14, R17, 0x10, RZ ;  /* 0x00000010110e1819 */ /* 0x000fe400000006ff */
[----:B------:R-:W-:Y:S01]  /*0890*/  @P1 SHF.L.U32 R19, R64, 0x10, RZ ;  /* 0x0000001040131819 */ /* 0x000fe200000006ff */
[----:B------:R-:W0:Y:S01]  /*08a0*/  @P1 LDC R21, c[0x0][0x40c] ;  /* 0x00010300ff151b82 */ /* 0x000e220000000800 */
[----:B------:R-:W-:Y:S02]  /*08b0*/  @P1 SHF.L.U32 R18, R18, 0x10, RZ ;  /* 0x0000001012121819 */ /* 0x000fe400000006ff */
[----:B------:R-:W-:-:S02]  /*08c0*/  @P1 SHF.L.U32 R16, R16, 0x10, RZ ;  /* 0x0000001010101819 */ /* 0x000fc400000006ff */
[----:B------:R-:W-:-:S03]  /*08d0*/  @P1 SHF.L.U32 R17, R67, 0x10, RZ ;  /* 0x0000001043111819 */ /* 0x000fc600000006ff */
[----:B------:R-:W1:Y:S08]  /*08e0*/  @P1 LDC R22, c[0x0][0x40c] ;  /* 0x00010300ff161b82 */ /* 0x000e700000000800 */
[----:B------:R-:W4:Y:S08]  /*08f0*/  @P1 LDC R24, c[0x0][0x40c] ;  /* 0x00010300ff181b82 */ /* 0x000f300000000800 */
[----:B------:R-:W5:Y:S08]  /*0900*/  @P1 LDC R25, c[0x0][0x40c] ;  /* 0x00010300ff191b82 */ /* 0x000f700000000800 */
[----:B------:R-:W3:Y:S08]  /*0910*/  @P1 LDC R26, c[0x0][0x40c] ;  /* 0x00010300ff1a1b82 */ /* 0x000ef00000000800 */
[----:B------:R-:W5:Y:S08]  /*0920*/  @P1 LDC R27, c[0x0][0x40c] ;  /* 0x00010300ff1b1b82 */ /* 0x000f700000000800 */
[----:B------:R-:W5:Y:S01]  /*0930*/  @P1 LDC R28, c[0x0][0x40c] ;  /* 0x00010300ff1c1b82 */ /* 0x000f620000000800 */
[----:B--2---:R-:W-:Y:S01]  /*0940*/  @P1 FFMA.FTZ R62, R15, R23, R62 ;  /* 0x000000170f3e1223 */ /* 0x004fe2000001003e */
[----:B------:R-:W-:Y:S01]  /*0950*/  @P1 SHF.L.U32 R15, R66, 0x10, RZ ;  /* 0x00000010420f1819 */ /* 0x000fe200000006ff */
[----:B0-----:R-:W-:Y:S01]  /*0960*/  @P1 FFMA.FTZ R60, R19, R21, R60 ;  /* 0x00000015133c1223 */ /* 0x001fe2000001003c */
[----:B-1----:R-:W-:Y:S01]  /*0970*/  @P1 FFMA.FTZ R61, R20, R22, R61 ;  /* 0x00000016143d1223 */ /* 0x002fe2000001003d */
[----:B----4-:R-:W-:Y:S01]  /*0980*/  @P1 FFMA.FTZ R63, R18, R24, R63 ;  /* 0x00000018123f1223 */ /* 0x010fe2000001003f */
[----:B---3--:R-:W-:Y:S01]  /*0990*/  @P1 FFMA.FTZ R57, R14, R26, R57 ;  /* 0x0000001a0e391223 */ /* 0x008fe20000010039 */
[----:B-----5:R-:W-:Y:S01]  /*09a0*/  @P1 FFMA.FTZ R56, R15, R25, R56 ;  /* 0x000000190f381223 */ /* 0x020fe20000010038 */
[----:B------:R-:W-:Y:S01]  /*09b0*/  @P1 FFMA.FTZ R58, R17, R27, R58 ;  /* 0x0000001b113a1223 */ /* 0x000fe2000001003a */
[----:B------:R-:W-:Y:S01]  /*09c0*/  @P1 FFMA.FTZ R59, R16, R28, R59 ;  /* 0x0000001c103b1223 */ /* 0x000fe2000001003b */
[----:B------:R-:W-:Y:S06]  /*09d0*/  BRA `(.L_x_14148) ;  /* 0x0000000000707947 */ /* 0x000fec0003800000 */
.L_x_14147:
[----:B------:R-:W0:Y:S01]  /*09e0*/  @P0 LDC R14, c[0x0][0x40c] ;  /* 0x00010300ff0e0b82 */ /* 0x000e220000000800 */
[----:B------:R-:W-:Y:S02]  /*09f0*/  @P0 SHF.L.U32 R19, R19, 0x10, RZ ;  /* 0x0000001013130819 */ /* 0x000fe400000006ff */
[----:B------:R-:W-:Y:S02]  /*0a00*/  CS2R R60, SRZ ;  /* 0x00000000003c7805 */ /* 0x000fe4000001ff00 */
[----:B------:R-:W-:Y:S02]  /*0a10*/  @P0 SHF.L.U32 R18, R18, 0x10, RZ ;  /* 0x0000001012120819 */ /* 0x000fe400000006ff */
[----:B------:R-:W-:Y:S02]  /*0a20*/  CS2R R62, SRZ ;  /* 0x00000000003e7805 */ /* 0x000fe4000001ff00 */
[----:B------:R-:W-:Y:S02]  /*0a30*/  @P0 SHF.L.U32 R17, R17, 0x10, RZ ;  /* 0x0000001011110819 */ /* 0x000fe400000006ff */
[----:B------:R-:W-:-:S02]  /*0a40*/  CS2R R56, SRZ ;  /* 0x0000000000387805 */ /* 0x000fc4000001ff00 */
[----:B------:R-:W-:Y:S01]  /*0a50*/  CS2R R58, SRZ ;  /* 0x00000000003a7805 */ /* 0x000fe2000001ff00 */
[----:B------:R-:W1:Y:S08]  /*0a60*/  @P0 LDC R23, c[0x0][0x40c] ;  /* 0x00010300ff170b82 */ /* 0x000e700000000800 */
[----:B------:R-:W2:Y:S08]  /*0a70*/  @P0 LDC R22, c[0x0][0x40c] ;  /* 0x00010300ff160b82 */ /* 0x000eb00000000800 */
[----:B------:R-:W3:Y:S01]  /*0a80*/  @P0 LDC R24, c[0x0][0x40c] ;  /* 0x00010300ff180b82 */ /* 0x000ee20000000800 */
[----:B0-----:R-:W-:Y:S01]  /*0a90*/  @P0 FMUL.FTZ R61, R19, R14 ;  /* 0x0000000e133d0220 */ /* 0x001fe20000410000 */
[----:B------:R-:W-:-:S02]  /*0aa0*/  @P0 SHF.L.U32 R19, R16, 0x10, RZ ;  /* 0x0000001010130819 */ /* 0x000fc400000006ff */
[----:B------:R-:W-:Y:S02]  /*0ab0*/  @P0 SHF.L.U32 R14, R64, 0x10, RZ ;  /* 0x00000010400e0819 */ /* 0x000fe400000006ff */
[----:B------:R-:W-:Y:S02]  /*0ac0*/  @P0 SHF.L.U32 R16, R65, 0x10, RZ ;  /* 0x0000001041100819 */ /* 0x000fe400000006ff */
[----:B------:R-:W0:Y:S01]  /*0ad0*/  @P0 LDC R15, c[0x0][0x40c] ;  /* 0x00010300ff0f0b82 */ /* 0x000e220000000800 */
[----:B-1----:R-:W-:Y:S01]  /*0ae0*/  @P0 FMUL.FTZ R63, R18, R23 ;  /* 0x00000017123f0220 */ /* 0x002fe20000410000 */
[----:B------:R-:W-:-:S06]  /*0af0*/  @P0 SHF.L.U32 R18, R67, 0x10, RZ ;  /* 0x0000001043120819 */ /* 0x000fcc00000006ff */
[----:B------:R-:W1:Y:S01]  /*0b00*/  @P0 LDC R21, c[0x0][0x40c] ;  /* 0x00010300ff150b82 */ /* 0x000e620000000800 */
[----:B--2---:R-:W-:Y:S01]  /*0b10*/  @P0 FMUL.FTZ R57, R17, R22 ;  /* 0x0000001611390220 */ /* 0x004fe20000410000 */
[----:B------:R-:W-:-:S06]  /*0b20*/  @P0 SHF.L.U32 R17, R66, 0x10, RZ ;  /* 0x0000001042110819 */ /* 0x000fcc00000006ff */
[----:B------:R-:W2:Y:S01]  /*0b30*/  @P0 LDC R20, c[0x0][0x40c] ;  /* 0x00010300ff140b82 */ /* 0x000ea20000000800 */
[----:B---3--:R-:W-:-:S07]  /*0b40*/  @P0 FMUL.FTZ R59, R19, R24 ;  /* 0x00000018133b0220 */ /* 0x008fce0000410000 */
[----:B------:R-:W3:Y:S01]  /*0b50*/  @P0 LDC R25, c[0x0][0x40c] ;  /* 0x00010300ff190b82 */ /* 0x000ee20000000800 */
[----:B0-----:R-:W-:Y:S01]  /*0b60*/  @P0 FMUL.FTZ R60, R14, R15 ;  /* 0x0000000f0e3c0220 */ /* 0x001fe20000410000 */
[----:B-1----:R-:W-:Y:S01]  /*0b70*/  @P0 FMUL.FTZ R62, R16, R21 ;  /* 0x00000015103e0220 */ /* 0x002fe20000410000 */
[----:B--2---:R-:W-:Y:S01]  /*0b80*/  @P0 FMUL.FTZ R56, R17, R20 ;  /* 0x0000001411380220 */ /* 0x004fe20000410000 */
[----:B---3--:R-:W-:-:S07]  /*0b90*/  @P0 FMUL.FTZ R58, R18, R25 ;  /* 0x00000019123a0220 */ /* 0x008fce0000410000 */
.L_x_14148:
[----:B------:R-:W0:Y:S01]  /*0ba0*/  LDC.64 R154, c[0x0][0x3a8] ;  /* 0x0000ea00ff9a7b82 */ /* 0x000e220000000a00 */
[----:B------:R-:W-:-:S07]  /*0bb0*/  @P0 IADD3 R19, PT, PT, R13, 0x80, RZ ;  /* 0x000000800d130810 */ /* 0x000fce0007ffe0ff */
[----:B------:R-:W1:Y:S01]  /*0bc0*/  @P0 LDC.64 R16, c[0x0][0x390] ;  /* 0x0000e400ff100b82 */ /* 0x000e620000000a00 */
[----:B0-----:R-:W-:-:S05]  /*0bd0*/  IMAD.WIDE.U32 R14, R12, 0x20, R154 ;  /* 0x000000200c0e7825 */ /* 0x001fca00078e009a */
[----:B------:R0:W-:Y:S01]  /*0be0*/  STG.E.128 desc[UR12][R14.64], R60 ;  /* 0x0000003c0e007986 */ /* 0x0001e2000c101d0c */
[----:B-1----:R-:W-:-:S03]  /*0bf0*/  @P0 IMAD.WIDE.U32 R16, R19, 0x10, R16 ;  /* 0x0000001013100825 */ /* 0x002fc600078e0010 */
[----:B------:R0:W-:Y:S04]  /*0c00*/  STG.E.128 desc[UR12][R14.64+0x10], R56 ;  /* 0x000010380e007986 */ /* 0x0001e8000c101d0c */
[----:B------:R-:W2:Y:S02]  /*0c10*/  @P0 LDG.E.128 R64, desc[UR12][R16.64] ;  /* 0x0000000c10400981 */ /* 0x000ea4000c1e1d00 */
[----:B--2---:R-:W-:Y:S02]  /*0c20*/  PRMT R18, R67, 0x7632, R18 ;  /* 0x0000763243127816 */ /* 0x004fe40000000012 */
[----:B------:R-:W-:Y:S02]  /*0c30*/  PRMT R19, R66, 0x7632, R19 ;  /* 0x0000763242137816 */ /* 0x000fe40000000013 */
[----:B------:R-:W-:-:S02]  /*0c40*/  PRMT R20, R65, 0x7632, R20 ;  /* 0x0000763241147816 */ /* 0x000fc40000000014 */
[----:B------:R-:W-:Y:S01]  /*0c50*/  PRMT R21, R64, 0x7632, R21 ;  /* 0x0000763240157816 */ /* 0x000fe20000000015 */
[----:B0-----:R-:W-:Y:S06]  /*0c60*/  BRA.U !UP0, `(.L_x_14149) ;  /* 0x00000001088c7547 */ /* 0x001fec000b800000 */
[----:B------:R-:W0:Y:S01]  /*0c70*/  LDC.64 R14, c[0x0][0x3a0] ;  /* 0x0000e800ff0e7b82 */ /* 0x000e220000000a00 */
[----:B------:R-:W-:-:S05]  /*0c80*/  IADD3 R17, PT, PT, R12, 0x80, RZ ;  /* 0x000000800c117810 */ /* 0x000fca0007ffe0ff */
[----:B0-----:R-:W-:-:S05]  /*0c90*/  IMAD.WIDE.U32 R14, R17, 0x20, R14 ;  /* 0x00000020110e7825 */ /* 0x001fca00078e000e */
[----:B------:R-:W2:Y:S04]  /*0ca0*/  LDG.E.128 R52, desc[UR12][R14.64] ;  /* 0x0000000c0e347981 */ /* 0x000ea8000c1e1d00 */
[----:B------:R0:W3:Y:S01]  /*0cb0*/  LDG.E.128 R48, desc[UR12][R14.64+0x10] ;  /* 0x0000100c0e307981 */ /* 0x0000e2000c1e1d00 */
[----:B------:R-:W-:-:S13]  /*0cc0*/  ISETP.LT.AND P1, PT, RZ, UR14, PT ;  /* 0x0000000eff007c0c */ /* 0x000fda000bf21270 */
[----:B------:R-:W2:Y:S01]  /*0cd0*/  @P1 LDC R18, c[0x0][0x40c] ;  /* 0x00010300ff121b82 */ /* 0x000ea20000000800 */
[C---:B------:R-:W-:Y:S02]  /*0ce0*/  @P1 SHF.L.U32 R17, R64.reuse, 0x10, RZ ;  /* 0x0000001040111819 */ /* 0x040fe400000006ff */
[----:B------:R-:W-:Y:S02]  /*0cf0*/  @P1 PRMT R16, R64, 0x7632, R16 ;  /* 0x0000763240101816 */ /* 0x000fe40000000010 */
[C---:B------:R-:W-:Y:S02]  /*0d00*/  @P1 SHF.L.U32 R21, R65.reuse, 0x10, RZ ;  /* 0x0000001041151819 */ /* 0x040fe400000006ff */
[----:B------:R-:W-:Y:S01]  /*0d10*/  @P1 SHF.L.U32 R16, R16, 0x10, RZ ;  /* 0x0000001010101819 */ /* 0x000fe200000006ff */
[----:B------:R-:W1:Y:S01]  /*0d20*/  @P1 LDC R19, c[0x0][0x40c] ;  /* 0x00010300ff131b82 */ /* 0x000e620000000800 */
[----:B0-----:R-:W-:Y:S02]  /*0d30*/  @P1 PRMT R14, R65, 0x7632, R14 ;  /* 0x00007632410e1816 */ /* 0x001fe4000000000e */
[----:B------:R-:W-:-:S02]  /*0d40*/  @P1 PRMT R15, R66, 0x7632, R15 ;  /* 0x00007632420f1816 */ /* 0x000fc4000000000f */
[----:B------:R-:W-:-:S03]  /*0d50*/  @P1 SHF.L.U32 R14, R14, 0x10, RZ ;  /* 0x000000100e0e1819 */ /* 0x000fc600000006ff */
[----:B------:R-:W0:Y:S08]  /*0d60*/  @P1 LDC R20, c[0x0][0x40c] ;  /* 0x00010300ff141b82 */ /* 0x000e300000000800 */
[----:B------:R-:W4:Y:S08]  /*0d70*/  @P1 LDC R22, c[0x0][0x40c] ;  /* 0x00010300ff161b82 */ /* 0x000f300000000800 */
[----:B------:R-:W3:Y:S08]  /*0d80*/  @P1 LDC R23, c[0x0][0x40c] ;  /* 0x00010300ff171b82 */ /* 0x000ef00000000800 */
[----:B------:R-:W5:Y:S08]  /*0d90*/  @P1 LDC R24, c[0x0][0x40c] ;  /* 0x00010300ff181b82 */ /* 0x000f700000000800 */
[----:B------:R-:W5:Y:S08]  /*0da0*/  @P1 LDC R25, c[0x0][0x40c] ;  /* 0x00010300ff191b82 */ /* 0x000f700000000800 */
[----:B------:R-:W5:Y:S01]  /*0db0*/  @P1 LDC R26, c[0x0][0x40c] ;  /* 0x00010300ff1a1b82 */ /* 0x000f620000000800 */
[----:B--2---:R-:W-:Y:S01]  /*0dc0*/  @P1 FFMA.FTZ R52, R17, R18, R52 ;  /* 0x0000001211341223 */ /* 0x004fe20000010034 */
[----:B------:R-:W-:Y:S01]  /*0dd0*/  @P1 PRMT R17, R67, 0x7632, R17 ;  /* 0x0000763243111816 */ /* 0x000fe20000000011 */
[----:B-1----:R-:W-:Y:S01]  /*0de0*/  @P1 FFMA.FTZ R53, R16, R19, R53 ;  /* 0x0000001310351223 */ /* 0x002fe20000010035 */
[----:B0-----:R-:W-:Y:S01]  /*0df0*/  @P1 FFMA.FTZ R54, R21, R20, R54 ;  /* 0x0000001415361223 */ /* 0x001fe20000010036 */
[----:B------:R-:W-:Y:S01]  /*0e00*/  @P1 SHF.L.U32 R19, R66, 0x10, RZ ;  /* 0x0000001042131819 */ /* 0x000fe200000006ff */
[----:B----4-:R-:W-:Y:S01]  /*0e10*/  @P1 FFMA.FTZ R55, R14, R22, R55 ;  /* 0x000000160e371223 */ /* 0x010fe20000010037 */
[----:B------:R-:W-:-:S02]  /*0e20*/  @P1 SHF.L.U32 R21, R67, 0x10, RZ ;  /* 0x0000001043151819 */ /* 0x000fc400000006ff */
[----:B------:R-:W-:Y:S01]  /*0e30*/  @P1 SHF.L.U32 R16, R15, 0x10, RZ ;  /* 0x000000100f101819 */ /* 0x000fe200000006ff */
[----:B---3--:R-:W-:Y:S01]  /*0e40*/  @P1 FFMA.FTZ R48, R19, R23, R48 ;  /* 0x0000001713301223 */ /* 0x008fe20000010030 */
[----:B------:R-:W-:Y:S01]  /*0e50*/  @P1 SHF.L.U32 R18, R17, 0x10, RZ ;  /* 0x0000001011121819 */ /* 0x000fe200000006ff */
[----:B-----5:R-:W-:Y:S02]  /*0e60*/  @P1 FFMA.FTZ R50, R21, R25, R50 ;  /* 0x0000001915321223 */ /* 0x020fe40000010032 */
[----:B------:R-:W-:Y:S02]  /*0e70*/  @P1 FFMA.FTZ R49, R16, R24, R49 ;  /* 0x0000001810311223 */ /* 0x000fe40000010031 */
[----:B------:R-:W-:Y:S01]  /*0e80*/  @P1 FFMA.FTZ R51, R18, R26, R51 ;  /* 0x0000001a12331223 */ /* 0x000fe20000010033 */
[----:B------:R-:W-:Y:S06]  /*0e90*/  BRA `(.L_x_14150) ;  /* 0x0000000000707947 */ /* 0x000fec0003800000 */
.L_x_14149:
        /* <DEDUP_REMOVED lines=11> */
[----:B------:R-:W3:Y:S01]  /*0f50*/  @P0 LDC R27, c[0x0][0x40c] ;  /* 0x00010300ff1b0b82 */ /* 0x000ee20000000800 */
[----:B0-----:R-:W-:Y:S01]  /*0f60*/  @P0 FMUL.FTZ R53, R21, R14 ;  /* 0x0000000e15350220 */ /* 0x001fe20000410000 */
[----:B------:R-:W-:-:S06]  /*0f70*/  @P0 SHF.L.U32 R14, R64, 0x10, RZ ;  /* 0x00000010400e0819 */ /* 0x000fcc00000006ff */
[----:B------:R-:W0:Y:S01]  /*0f80*/  @P0 LDC R15, c[0x0][0x40c] ;  /* 0x00010300ff0f0b82 */ /* 0x000e220000000800 */
[----:B-1----:R-:W-:Y:S01]  /*0f90*/  @P0 FMUL.FTZ R55, R20, R23 ;  /* 0x0000001714370220 */ /* 0x002fe20000410000 */
[----:B------:R-:W-:-:S06]  /*0fa0*/  @P0 SHF.L.U32 R20, R67, 0x10, RZ ;  /* 0x0000001043140819 */ /* 0x000fcc00000006ff */
[----:B------:R-:W1:Y:S01]  /*0fb0*/  @P0 LDC R17, c[0x0][0x40c] ;  /* 0x00010300ff110b82 */ /* 0x000e620000000800 */
[----:B--2---:R-:W-:Y:S01]  /*0fc0*/  @P0 FMUL.FTZ R49, R19, R16 ;  /* 0x0000001013310220 */ /* 0x004fe20000410000 */
[----:B------:R-:W-:Y:S02]  /*0fd0*/  @P0 SHF.L.U32 R16, R65, 0x10, RZ ;  /* 0x0000001041100819 */ /* 0x000fe400000006ff */
[----:B------:R-:W-:-:S04]  /*0fe0*/  @P0 SHF.L.U32 R19, R66, 0x10, RZ ;  /* 0x0000001042130819 */ /* 0x000fc800000006ff */
[----:B------:R-:W2:Y:S01]  /*0ff0*/  @P0 LDC R22, c[0x0][0x40c] ;  /* 0x00010300ff160b82 */ /* 0x000ea20000000800 */
[----:B---3--:R-:W-:-:S07]  /*1000*/  @P0 FMUL.FTZ R51, R18, R27 ;  /* 0x0000001b12330220 */ /* 0x008fce0000410000 */
[----:B------:R-:W3:Y:S01]  /*1010*/  @P0 LDC R25, c[0x0][0x40c] ;  /* 0x00010300ff190b82 */ /* 0x000ee20000000800 */
[----:B0-----:R-:W-:Y:S01]  /*1020*/  @P0 FMUL.FTZ R52, R14, R15 ;  /* 0x0000000f0e340220 */ /* 0x001fe20000410000 */
[----:B-1----:R-:W-:Y:S01]  /*1030*/  @P0 FMUL.FTZ R54, R16, R17 ;  /* 0x0000001110360220 */ /* 0x002fe20000410000 */
[----:B--2---:R-:W-:Y:S01]  /*1040*/  @P0 FMUL.FTZ R48, R19, R22 ;  /* 0x0000001613300220 */ /* 0x004fe20000410000 */
[----:B---3--:R-:W-:-:S07]  /*1050*/  @P0 FMUL.FTZ R50, R20, R25 ;  /* 0x0000001914320220 */ /* 0x008fce0000410000 */
.L_x_14150:
[----:B------:R-:W-:-:S05]  /*1060*/  IADD3 R15, PT, PT, R12, 0x80, RZ ;  /* 0x000000800c0f7810 */ /* 0x000fca0007ffe0ff */
[----:B------:R-:W-:-:S05]  /*1070*/  IMAD.WIDE.U32 R14, R15, 0x20, R154 ;  /* 0x000000200f0e7825 */ /* 0x000fca00078e009a */
[----:B------:R0:W-:Y:S04]  /*1080*/  STG.E.128 desc[UR12][R14.64], R52 ;  /* 0x000000340e007986 */ /* 0x0001e8000c101d0c */
[----:B------:R0:W-:Y:S01]  /*1090*/  STG.E.128 desc[UR12][R14.64+0x10], R48 ;  /* 0x000010300e007986 */ /* 0x0001e2000c101d0c */
[----:B------:R-:W-:Y:S05]  /*10a0*/  BRA.U !UP2, `(.L_x_14151) ;  /* 0x000000010a107547 */ /* 0x000fea000b800000 */
[----:B------:R-:W1:Y:S01]  /*10b0*/  LDC.64 R64, c[0x0][0x390] ;  /* 0x0000e400ff407b82 */ /* 0x000e620000000a00 */
[----:B0-----:R-:W-:-:S05]  /*10c0*/  IADD3 R15, PT, PT, R13, 0x100, RZ ;  /* 0x000001000d0f7810 */ /* 0x001fca0007ffe0ff */
[----:B-1----:R-:W-:-:S06]  /*10d0*/  IMAD.WIDE.U32 R64, R15, 0x10, R64 ;  /* 0x000000100f407825 */ /* 0x002fcc00078e0040 */
[----:B------:R-:W5:Y:S02]  /*10e0*/  LDG.E.128 R64, desc[UR12][R64.64] ;  /* 0x0000000c40407981 */ /* 0x000f64000c1e1d00 */
.L_x_14151:
[----:B------:R-:W-:Y:S05]  /*10f0*/  BRA.U !UP0, `(.L_x_14152) ;  /* 0x00000001088c7547 */ /* 0x000fea000b800000 */
[----:B0-----:R-:W0:Y:S01]  /*1100*/  LDC.64 R14, c[0x0][0x3a0] ;  /* 0x0000e800ff0e7b82 */ /* 0x001e220000000a00 */
[----:B------:R-:W-:-:S05]  /*1110*/  IADD3 R17, PT, PT, R12, 0x100, RZ ;  /* 0x000001000c117810 */ /* 0x000fca0007ffe0ff */
[----:B0-----:R-:W-:-:S05]  /*1120*/  IMAD.WIDE.U32 R14, R17, 0x20, R14 ;  /* 0x00000020110e7825 */ /* 0x001fca00078e000e */
[----:B------:R-:W2:Y:S04]  /*1130*/  LDG.E.128 R44, desc[UR12][R14.64] ;  /* 0x0000000c0e2c7981 */ /* 0x000ea8000c1e1d00 */
[----:B------:R0:W3:Y:S01]  /*1140*/  LDG.E.128 R40, desc[UR12][R14.64+0x10] ;  /* 0x0000100c0e287981 */ /* 0x0000e2000c1e1d00 */
[----:B------:R-:W-:-:S13]  /*1150*/  ISETP.LT.AND P1, PT, RZ, UR14, PT ;  /* 0x0000000eff007c0c */ /* 0x000fda000bf21270 */
[----:B------:R-:W2:Y:S01]  /*1160*/  @P1 LDC R18, c[0x0][0x40c] ;  /* 0x00010300ff121b82 */ /* 0x000ea20000000800 */
[C---:B-----5:R-:W-:Y:S02]  /*1170*/  @P1 SHF.L.U32 R17, R64.reuse, 0x10, RZ ;  /* 0x0000001040111819 */ /* 0x060fe400000006ff */
        /* <DEDUP_REMOVED lines=23> */
[----:B------:R-:W-:Y:S02]  /*12f0*/  @P1 FFMA.FTZ R42, R21, R25, R42 ;  /* 0x00000019152a1223 */ /* 0x000fe4000001002a */
[----:B------:R-:W-:Y:S02]  /*1300*/  @P1 FFMA.FTZ R41, R16, R24, R41 ;  /* 0x0000001810291223 */ /* 0x000fe40000010029 */
[----:B------:R-:W-:Y:S01]  /*1310*/  @P1 FFMA.FTZ R43, R18, R26, R43 ;  /* 0x0000001a122b1223 */ /* 0x000fe2000001002b */
[----:B------:R-:W-:Y:S06]  /*1320*/  BRA `(.L_x_14153) ;  /* 0x0000000000807947 */ /* 0x000fec0003800000 */
.L_x_14152:
[----:B------:R-:W1:Y:S01]  /*1330*/  @P0 LDC R17, c[0x0][0x40c] ;  /* 0x00010300ff110b82 */ /* 0x000e620000000800 */
[----:B0----5:R-:W-:Y:S02]  /*1340*/  @P0 PRMT R14, R64, 0x7632, R14 ;  /* 0x00007632400e0816 */ /* 0x021fe4000000000e */
[----:B------:R-:W-:Y:S02]  /*1350*/  CS2R R44, SRZ ;  /* 0x00000000002c7805 */ /* 0x000fe4000001ff00 */
[----:B------:R-:W-:Y:S02]  /*1360*/  @P0 PRMT R15, R65, 0x7632, R15 ;  /* 0x00007632410f0816 */ /* 0x000fe4000000000f */
[----:B------:R-:W-:Y:S02]  /*1370*/  CS2R R46, SRZ ;  /* 0x00000000002e7805 */ /* 0x000fe4000001ff00 */
[----:B------:R-:W-:Y:S02]  /*1380*/  @P0 PRMT R16, R66, 0x7632, R16 ;  /* 0x0000763242100816 */ /* 0x000fe40000000010 */
[----:B------:R-:W-:-:S02]  /*1390*/  CS2R R40, SRZ ;  /* 0x0000000000287805 */ /* 0x000fc4000001ff00 */
[----:B------:R-:W-:Y:S01]  /*13a0*/  @P0 SHF.L.U32 R14, R14, 0x10, RZ ;  /* 0x000000100e0e0819 */ /* 0x000fe200000006ff */
[----:B------:R-:W0:Y:S01]  /*13b0*/  @P0 LDC R20, c[0x0][0x40c] ;  /* 0x00010300ff140b82 */ /* 0x000e220000000800 */
[----:B------:R-:W-:Y:S02]  /*13c0*/  @P0 SHF.L.U32 R15, R15, 0x10, RZ ;  /* 0x000000100f0f0819 */ /* 0x000fe400000006ff */
[----:B------:R-:W-:Y:S02]  /*13d0*/  CS2R R42, SRZ ;  /* 0x00000000002a7805 */ /* 0x000fe4000001ff00 */
[----:B------:R-:W-:-:S03]  /*13e0*/  @P0 SHF.L.U32 R16, R16, 0x10, RZ ;  /* 0x0000001010100819 */ /* 0x000fc600000006ff */
[----:B------:R-:W2:Y:S08]  /*13f0*/  @P0 LDC R21, c[0x0][0x40c] ;  /* 0x00010300ff150b82 */ /* 0x000eb00000000800 */
[----:B------:R-:W3:Y:S01]  /*1400*/  @P0 LDC R25, c[0x0][0x40c] ;  /* 0x00010300ff190b82 */ /* 0x000ee20000000800 */
[----:B-1----:R-:W-:Y:S01]  /*1410*/  @P0 FMUL.FTZ R45, R14, R17 ;  /* 0x000000110e2d0220 */ /* 0x002fe20000410000 */
[----:B------:R-:W-:-:S02]  /*1420*/  @P0 PRMT R14, R67, 0x7632, R14 ;  /* 0x00007632430e0816 */ /* 0x000fc4000000000e */
[----:B------:R-:W-:Y:S02]  /*1430*/  @P0 SHF.L.U32 R17, R66, 0x10, RZ ;  /* 0x0000001042110819 */ /* 0x000fe400000006ff */
[----:B------:R-:W-:Y:S02]  /*1440*/  @P0 SHF.L.U32 R14, R14, 0x10, RZ ;  /* 0x000000100e0e0819 */ /* 0x000fe400000006ff */
[----:B------:R-:W1:Y:S01]  /*1450*/  @P0 LDC R18, c[0x0][0x40c] ;  /* 0x00010300ff120b82 */ /* 0x000e620000000800 */
[----:B0-----:R-:W-:Y:S01]  /*1460*/  @P0 FMUL.FTZ R47, R15, R20 ;  /* 0x000000140f2f0220 */ /* 0x001fe20000410000 */
[----:B------:R-:W-:Y:S02]  /*1470*/  @P0 SHF.L.U32 R15, R64, 0x10, RZ ;  /* 0x00000010400f0819 */ /* 0x000fe400000006ff */
[----:B------:R-:W-:-:S04]  /*1480*/  @P0 SHF.L.U32 R20, R67, 0x10, RZ ;  /* 0x0000001043140819 */ /* 0x000fc800000006ff */
[----:B------:R-:W0:Y:S01]  /*1490*/  @P0 LDC R19, c[0x0][0x40c] ;  /* 0x00010300ff130b82 */ /* 0x000e220000000800 */
[----:B--2---:R-:W-:Y:S01]  /*14a0*/  @P0 FMUL.FTZ R41, R16, R21 ;  /* 0x0000001510290220 */ /* 0x004fe20000410000 */
[----:B------:R-:W-:-:S06]  /*14b0*/  @P0 SHF.L.U32 R16, R65, 0x10, RZ ;  /* 0x0000001041100819 */ /* 0x000fcc00000006ff */
[----:B------:R-:W2:Y:S01]  /*14c0*/  @P0 LDC R22, c[0x0][0x40c] ;  /* 0x00010300ff160b82 */ /* 0x000ea20000000800 */
[----:B---3--:R-:W-:-:S07]  /*14d0*/  @P0 FMUL.FTZ R43, R14, R25 ;  /* 0x000000190e2b0220 */ /* 0x008fce0000410000 */
[----:B------:R-:W3:Y:S01]  /*14e0*/  @P0 LDC R23, c[0x0][0x40c] ;  /* 0x00010300ff170b82 */ /* 0x000ee20000000800 */
[----:B-1----:R-:W-:Y:S01]  /*14f0*/  @P0 FMUL.FTZ R44, R15, R18 ;  /* 0x000000120f2c0220 */ /* 0x002fe20000410000 */
[----:B0-----:R-:W-:Y:S01]  /*1500*/  @P0 FMUL.FTZ R46, R16, R19 ;  /* 0x00000013102e0220 */ /* 0x001fe20000410000 */
[----:B--2---:R-:W-:Y:S01]  /*1510*/  @P0 FMUL.FTZ R40, R17, R22 ;  /* 0x0000001611280220 */ /* 0x004fe20000410000 */
[----:B---3--:R-:W-:-:S07]  /*1520*/  @P0 FMUL.FTZ R42, R20, R23 ;  /* 0x00000017142a0220 */ /* 0x008fce0000410000 */
.L_x_14153:
        /* <DEDUP_REMOVED lines=9> */
.L_x_14154:
        /* <DEDUP_REMOVED lines=36> */
.L_x_14155:
        /* <DEDUP_REMOVED lines=32> */
.L_x_14156:
        /* <DEDUP_REMOVED lines=9> */
.L_x_14157:
        /* <DEDUP_REMOVED lines=8> */
[----:B-----5:R-:W-:Y:S02]  /*1b10*/  @P1 SHF.L.U32 R17, R64, 0x10, RZ ;  /* 0x0000001040111819 */ /* 0x020fe400000006ff */
[----:B0-----:R-:W-:Y:S02]  /*1b20*/  @P1 PRMT R14, R65, 0x7632, R14 ;  /* 0x00007632410e1816 */ /* 0x001fe4000000000e */
[----:B------:R-:W-:Y:S02]  /*1b30*/  @P1 PRMT R15, R67, 0x7632, R15 ;  /* 0x00007632430f1816 */ /* 0x000fe4000000000f */
[----:B------:R-:W-:Y:S01]  /*1b40*/  @P1 SHF.L.U32 R14, R14, 0x10, RZ ;  /* 0x000000100e0e1819 */ /* 0x000fe200000006ff */
[----:B------:R-:W0:Y:S08]  /*1b50*/  @P1 LDC R20, c[0x0][0x40c] ;  /* 0x00010300ff141b82 */ /* 0x000e300000000800 */
[----:B------:R-:W1:Y:S08]  /*1b60*/  @P1 LDC R18, c[0x0][0x40c] ;  /* 0x00010300ff121b82 */ /* 0x000e700000000800 */
[----:B------:R-:W4:Y:S08]  /*1b70*/  @P1 LDC R19, c[0x0][0x40c] ;  /* 0x00010300ff131b82 */ /* 0x000f300000000800 */
[----:B------:R-:W3:Y:S08]  /*1b80*/  @P1 LDC R21, c[0x0][0x40c] ;  /* 0x00010300ff151b82 */ /* 0x000ef00000000800 */
[----:B------:R-:W3:Y:S08]  /*1b90*/  @P1 LDC R22, c[0x0][0x40c] ;  /* 0x00010300ff161b82 */ /* 0x000ef00000000800 */
[----:B------:R-:W3:Y:S08]  /*1ba0*/  @P1 LDC R23, c[0x0][0x40c] ;  /* 0x00010300ff171b82 */ /* 0x000ef00000000800 */
[----:B------:R-:W3:Y:S01]  /*1bb0*/  @P1 LDC R124, c[0x0][0x40c] ;  /* 0x00010300ff7c1b82 */ /* 0x000ee20000000800 */
[----:B--2---:R-:W-:Y:S01]  /*1bc0*/  @P1 FFMA.FTZ R28, R17, R16, R28 ;  /* 0x00000010111c1223 */ /* 0x004fe2000001001c */
[----:B------:R-:W-:Y:S01]  /*1bd0*/  @P1 PRMT R16, R64, 0x7632, R16 ;  /* 0x0000763240101816 */ /* 0x000fe20000000010 */
[----:B0-----:R-:W-:Y:S01]  /*1be0*/  @P1 FFMA.FTZ R31, R14, R20, R31 ;  /* 0x000000140e1f1223 */ /* 0x001fe2000001001f */
[----:B------:R-:W-:-:S02]  /*1bf0*/  @P1 SHF.L.U32 R17, R65, 0x10, RZ ;  /* 0x0000001041111819 */ /* 0x000fc400000006ff */
[----:B------:R-:W-:Y:S02]  /*1c00*/  @P1 SHF.L.U32 R16, R16, 0x10, RZ ;  /* 0x0000001010101819 */ /* 0x000fe400000006ff */
[C---:B------:R-:W-:Y:S01]  /*1c10*/  @P1 PRMT R14, R66.reuse, 0x7632, R14 ;  /* 0x00007632420e1816 */ /* 0x040fe2000000000e */
[----:B----4-:R-:W-:Y:S01]  /*1c20*/  @P1 FFMA.FTZ R30, R17, R19, R30 ;  /* 0x00000013111e1223 */ /* 0x010fe2000001001e */
[----:B------:R-:W-:Y:S01]  /*1c30*/  @P1 SHF.L.U32 R17, R66, 0x10, RZ ;  /* 0x0000001042111819 */ /* 0x000fe200000006ff */
[----:B-1----:R-:W-:Y:S01]  /*1c40*/  @P1 FFMA.FTZ R29, R16, R18, R29 ;  /* 0x00000012101d1223 */ /* 0x002fe2000001001d */
[----:B------:R-:W-:Y:S02]  /*1c50*/  @P1 SHF.L.U32 R19, R67, 0x10, RZ ;  /* 0x0000001043131819 */ /* 0x000fe400000006ff */
[----:B------:R-:W-:Y:S01]  /*1c60*/  @P1 SHF.L.U32 R14, R14, 0x10, RZ ;  /* 0x000000100e0e1819 */ /* 0x000fe200000006ff */
[----:B---3--:R-:W-:Y:S01]  /*1c70*/  @P1 FFMA.FTZ R24, R17, R21, R24 ;  /* 0x0000001511181223 */ /* 0x008fe20000010018 */
[----:B------:R-:W-:Y:S01]  /*1c80*/  @P1 SHF.L.U32 R16, R15, 0x10, RZ ;  /* 0x000000100f101819 */ /* 0x000fe200000006ff */
[----:B------:R-:W-:-:S02]  /*1c90*/  @P1 FFMA.FTZ R26, R19, R23, R26 ;  /* 0x00000017131a1223 */ /* 0x000fc4000001001a */
[----:B------:R-:W-:Y:S02]  /*1ca0*/  @P1 FFMA.FTZ R25, R14, R22, R25 ;  /* 0x000000160e191223 */ /* 0x000fe40000010019 */
[----:B------:R-:W-:Y:S01]  /*1cb0*/  @P1 FFMA.FTZ R27, R16, R124, R27 ;  /* 0x0000007c101b1223 */ /* 0x000fe2000001001b */
[----:B------:R-:W-:Y:S06]  /*1cc0*/  BRA `(.L_x_14159) ;  /* 0x0000000000807947 */ /* 0x000fec0003800000 */
.L_x_14158:
        /* <DEDUP_REMOVED lines=32> */
.L_x_14159:
[----:B------:R-:W-:-:S05]  /*1ed0*/  IADD3 R15, PT, PT, R12, 0x200, RZ ;  /* 0x000002000c0f7810 */ /* 0x000fca0007ffe0ff */
[----:B------:R-:W-:-:S05]  /*1ee0*/  IMAD.WIDE.U32 R14, R15, 0x20, R154 ;  /* 0x000000200f0e7825 */ /* 0x000fca00078e009a */
[----:B------:R0:W-:Y:S04]  /*1ef0*/  STG.E.128 desc[UR12][R14.64], R28 ;  /* 0x0000001c0e007986 */ /* 0x0001e8000c101d0c */
[----:B------:R0:W-:Y:S01]  /*1f00*/  STG.E.128 desc[UR12][R14.64+0x10], R24 ;  /* 0x000010180e007986 */ /* 0x0001e2000c101d0c */
[----:B------:R-:W-:Y:S05]  /*1f10*/  BRA.U !UP2, `(.L_x_14160) ;  /* 0x000000010a107547 */ /* 0x000fea000b800000 */
[----:B0-----:R-:W0:Y:S01]  /*1f20*/  LDC.64 R14, c[0x0][0x390] ;  /* 0x0000e400ff0e7b82 */ /* 0x001e220000000a00 */
[----:B------:R-:W-:-:S05]  /*1f30*/  IADD3 R17, PT, PT, R13, 0x280, RZ ;  /* 0x000002800d117810 */ /* 0x000fca0007ffe0ff */
[----:B0-----:R-:W-:-:S05]  /*1f40*/  IMAD.WIDE.U32 R14, R17, 0x10, R14 ;  /* 0x00000010110e7825 */ /* 0x001fca00078e000e */
[----:B------:R1:W5:Y:S02]  /*1f50*/  LDG.E.128 R64, desc[UR12][R14.64] ;  /* 0x0000000c0e407981 */ /* 0x000364000c1e1d00 */
.L_x_14160:
[----:B------:R-:W-:Y:S05]  /*1f60*/  BRA.U !UP0, `(.L_x_14161) ;  /* 0x00000001088c7547 */ /* 0x000fea000b800000 */
[----:B01----:R-:W0:Y:S01]  /*1f70*/  LDC.64 R14, c[0x0][0x3a0] ;  /* 0x0000e800ff0e7b82 */ /* 0x003e220000000a00 */
[----:B------:R-:W-:-:S05]  /*1f80*/  IADD3 R17, PT, PT, R12, 0x280, RZ ;  /* 0x000002800c117810 */ /* 0x000fca0007ffe0ff */
[----:B0-----:R-:W-:-:S05]  /*1f90*/  IMAD.WIDE.U32 R14, R17, 0x20, R14 ;  /* 0x00000020110e7825 */ /* 0x001fca00078e000e */
[----:B------:R-:W2:Y:S04]  /*1fa0*/  LDG.E.128 R20, desc[UR12][R14.64] ;  /* 0x0000000c0e147981 */ /* 0x000ea8000c1e1d00 */
[----:B------:R0:W3:Y:S01]  /*1fb0*/  LDG.E.128 R16, desc[UR12][R14.64+0x10] ;  /* 0x0000100c0e107981 */ /* 0x0000e2000c1e1d00 */
[----:B------:R-:W-:-:S13]  /*1fc0*/  ISETP.LT.AND P1, PT, RZ, UR14, PT ;  /* 0x0000000eff007c0c */ /* 0x000fda000bf21270 */
[----:B------:R-:W2:Y:S01]  /*1fd0*/  @P1 LDC R124, c[0x0][0x40c] ;  /* 0x00010300ff7c1b82 */ /* 0x000ea20000000800 */
[----:B-----5:R-:W-:Y:S02]  /*1fe0*/  @P1 SHF.L.U32 R125, R64, 0x10, RZ ;  /* 0x00000010407d1819 */ /* 0x020fe400000006ff */
[C---:B0-----:R-:W-:Y:S02]  /*1ff0*/  @P1 SHF.L.U32 R15, R65.reuse, 0x10, RZ ;  /* 0x00000010410f1819 */ /* 0x041fe400000006ff */
[----:B------:R-:W-:-:S03]  /*2000*/  @P1 PRMT R14, R65, 0x7632, R14 ;  /* 0x00007632410e1816 */ /* 0x000fc6000000000e */
[----:B------:R-:W0:Y:S01]  /*2010*/  @P1 LDC R126, c[0x0][0x40c] ;  /* 0x00010300ff7e1b82 */ /* 0x000e220000000800 */
[----:B------:R-:W-:-:S07]  /*2020*/  @P1 SHF.L.U32 R14, R14, 0x10, RZ ;  /* 0x000000100e0e1819 */ /* 0x000fce00000006ff */
[----:B------:R-:W1:Y:S01]  /*2030*/  @P1 LDC R127, c[0x0][0x40c] ;  /* 0x00010300ff7f1b82 */ /* 0x000e620000000800 */
[----:B--2---:R-:W-:Y:S01]  /*2040*/  @P1 FFMA.FTZ R20, R125, R124, R20 ;  /* 0x0000007c7d141223 */ /* 0x004fe20000010014 */
[----:B------:R-:W-:-:S06]  /*2050*/  @P1 PRMT R124, R64, 0x7632, R124 ;  /* 0x00007632407c1816 */ /* 0x000fcc000000007c */
[----:B------:R-:W2:Y:S01]  /*2060*/  @P1 LDC R125, c[0x0][0x40c] ;  /* 0x00010300ff7d1b82 */ /* 0x000ea20000000800 */
[----:B-1----:R-:W-:Y:S01]  /*2070*/  @P1 FFMA.FTZ R22, R15, R127, R22 ;  /* 0x0000007f0f161223 */ /* 0x002fe20000010016 */
[----:B------:R-:W-:Y:S02]  /*2080*/  @P1 SHF.L.U32 R15, R66, 0x10, RZ ;  /* 0x00000010420f1819 */ /* 0x000fe400000006ff */
[----:B------:R-:W-:-:S05]  /*2090*/  @P1 SHF.L.U32 R124, R124, 0x10, RZ ;  /* 0x000000107c7c1819 */ /* 0x000fca00000006ff */
[----:B0-----:R-:W-:Y:S02]  /*20a0*/  @P1 FFMA.FTZ R21, R124, R126, R21 ;  /* 0x0000007e7c151223 */ /* 0x001fe40000010015 */
[----:B------:R-:W3:Y:S08]  /*20b0*/  @P1 LDC R124, c[0x0][0x40c] ;  /* 0x00010300ff7c1b82 */ /* 0x000ef00000000800 */
[----:B------:R-:W0:Y:S01]  /*20c0*/  @P1 LDC R126, c[0x0][0x40c] ;  /* 0x00010300ff7e1b82 */ /* 0x000e220000000800 */
[----:B--2---:R-:W-:Y:S01]  /*20d0*/  @P1 FFMA.FTZ R23, R14, R125, R23 ;  /* 0x0000007d0e171223 */ /* 0x004fe20000010017 */
[----:B------:R-:W-:-:S06]  /*20e0*/  @P1 PRMT R14, R66, 0x7632, R14 ;  /* 0x00007632420e1816 */ /* 0x000fcc000000000e */
[----:B------:R-:W1:Y:S01]  /*20f0*/  @P1 LDC R125, c[0x0][0x40c] ;  /* 0x00010300ff7d1b82 */ /* 0x000e620000000800 */
[----:B------:R-:W-:Y:S01]  /*2100*/  @P1 SHF.L.U32 R14, R14, 0x10, RZ ;  /* 0x000000100e0e1819 */ /* 0x000fe200000006ff */
[----:B---3--:R-:W-:Y:S01]  /*2110*/  @P1 FFMA.FTZ R16, R15, R124, R16 ;  /* 0x0000007c0f101223 */ /* 0x008fe20000010010 */
[----:B------:R-:W-:-:S05]  /*2120*/  @P1 SHF.L.U32 R15, R67, 0x10, RZ ;  /* 0x00000010430f1819 */ /* 0x000fca00000006ff */
[----:B------:R-:W2:Y:S01]  /*2130*/  @P1 LDC R124, c[0x0][0x40c] ;  /* 0x00010300ff7c1b82 */ /* 0x000ea20000000800 */
[----:B0-----:R-:W-:Y:S01]  /*2140*/  @P1 FFMA.FTZ R17, R14, R126, R17 ;  /* 0x0000007e0e111223 */ /* 0x001fe20000010011 */
[----:B------:R-:W-:-:S04]  /*2150*/  @P1 PRMT R14, R67, 0x7632, R14 ;  /* 0x00007632430e1816 */ /* 0x000fc8000000000e */
[----:B------:R-:W-:-:S05]  /*2160*/  @P1 SHF.L.U32 R14, R14, 0x10, RZ ;  /* 0x000000100e0e1819 */ /* 0x000fca00000006ff */
[----:B-1----:R-:W-:Y:S01]  /*2170*/  @P1 FFMA.FTZ R19, R14, R125, R19 ;  /* 0x0000007d0e131223 */ /* 0x002fe20000010013 */
[----:B--2---:R-:W-:Y:S01]  /*2180*/  @P1 FFMA.FTZ R18, R15, R124, R18 ;  /* 0x0000007c0f121223 */ /* 0x004fe20000010012 */
[----:B------:R-:W-:Y:S06]  /*2190*/  BRA `(.L_x_14162) ;  /* 0x0000000000847947 */ /* 0x000fec0003800000 */
.L_x_14161:
[----:B01----:R-:W0:Y:S01]  /*21a0*/  @P0 LDC R15, c[0x0][0x40c] ;  /* 0x00010300ff0f0b82 */ /* 0x003e220000000800 */
[----:B-----5:R-:W-:Y:S02]  /*21b0*/  @P0 PRMT R14, R64, 0x7632, R14 ;  /* 0x00007632400e0816 */ /* 0x020fe4000000000e */
[----:B------:R-:W-:Y:S02]  /*21c0*/  CS2R R20, SRZ ;  /* 0x0000000000147805 */ /* 0x000fe4000001ff00 */
[----:B------:R-:W-:Y:S02]  /*21d0*/  CS2R R22, SRZ ;  /* 0x0000000000167805 */ /* 0x000fe4000001ff00 */
[----:B------:R-:W-:Y:S02]  /*21e0*/  MOV R17, RZ ;  /* 0x000000ff00117202 */ /* 0x000fe40000000f00 */
[----:B------:R-:W-:Y:S01]  /*21f0*/  @P0 SHF.L.U32 R14, R14, 0x10, RZ ;  /* 0x000000100e0e0819 */ /* 0x000fe200000006ff */
[----:B------:R-:W1:Y:S01]  /*2200*/  @P0 LDC R19, c[0x0][0x40c] ;  /* 0x00010300ff130b82 */ /* 0x000e620000000800 */
[----:B------:R-:W-:-:S07]  /*2210*/  @P0 SHF.L.U32 R126, R67, 0x10, RZ ;  /* 0x00000010437e0819 */ /* 0x000fce00000006ff */
[----:B------:R-:W2:Y:S08]  /*2220*/  @P0 LDC R18, c[0x0][0x40c] ;  /* 0x00010300ff120b82 */ /* 0x000eb00000000800 */
[----:B------:R-:W3:Y:S01]  /*2230*/  @P0 LDC R16, c[0x0][0x40c] ;  /* 0x00010300ff100b82 */ /* 0x000ee20000000800 */
[----:B0-----:R-:W-:Y:S01]  /*2240*/  @P0 FMUL.FTZ R21, R14, R15 ;  /* 0x0000000f0e150220 */ /* 0x001fe20000410000 */
[----:B------:R-:W-:-:S02]  /*2250*/  @P0 PRMT R14, R65, 0x7632, R14 ;  /* 0x00007632410e0816 */ /* 0x000fc4000000000e */
[----:B------:R-:W-:Y:S02]  /*2260*/  @P0 PRMT R15, R66, 0x7632, R15 ;  /* 0x00007632420f0816 */ /* 0x000fe4000000000f */
[----:B------:R-:W-:Y:S02]  /*2270*/  @P0 SHF.L.U32 R14, R14, 0x10, RZ ;  /* 0x000000100e0e0819 */ /* 0x000fe400000006ff */
[----:B------:R-:W0:Y:S01]  /*2280*/  @P0 LDC R141, c[0x0][0x40c] ;  /* 0x00010300ff8d0b82 */ /* 0x000e220000000800 */
[----:B------:R-:W-:Y:S02]  /*2290*/  @P0 SHF.L.U32 R15, R15, 0x10, RZ ;  /* 0x000000100f0f0819 */ /* 0x000fe400000006ff */
[----:B-1----:R-:W-:Y:S01]  /*22a0*/  @P0 FMUL.FTZ R23, R14, R19 ;  /* 0x000000130e170220 */ /* 0x002fe20000410000 */
[----:B------:R-:W-:-:S04]  /*22b0*/  @P0 PRMT R14, R67, 0x7632, R14 ;  /* 0x00007632430e0816 */ /* 0x000fc8000000000e */
[----:B------:R-:W1:Y:S01]  /*22c0*/  @P0 LDC R125, c[0x0][0x40c] ;  /* 0x00010300ff7d0b82 */ /* 0x000e620000000800 */
[----:B--2---:R-:W-:Y:S01]  /*22d0*/  @P0 FMUL.FTZ R17, R15, R18 ;  /* 0x000000120f110220 */ /* 0x004fe20000410000 */
[----:B------:R-:W-:Y:S02]  /*22e0*/  @P0 SHF.L.U32 R15, R64, 0x10, RZ ;  /* 0x00000010400f0819 */ /* 0x000fe400000006ff */
[----:B------:R-:W-:Y:S02]  /*22f0*/  CS2R R18, SRZ ;  /* 0x0000000000127805 */ /* 0x000fe4000001ff00 */
[----:B------:R-:W-:Y:S02]  /*2300*/  @P0 SHF.L.U32 R14, R14, 0x10, RZ ;  /* 0x000000100e0e0819 */ /* 0x000fe400000006ff */
[----:B------:R-:W2:Y:S01]  /*2310*/  @P0 LDC R124, c[0x0][0x40c] ;  /* 0x00010300ff7c0b82 */ /* 0x000ea20000000800 */
[----:B---3--:R-:W-:Y:S01]  /*2320*/  @P0 FMUL.FTZ R20, R15, R16 ;  /* 0x000000100f140220 */ /* 0x008fe20000410000 */
[----:B------:R-:W-:Y:S01]  /*2330*/  HFMA2 R16, -RZ, RZ, 0, 0 ;  /* 0x00000000ff107431 */ /* 0x000fe200000001ff */
[----:B------:R-:W-:-:S05]  /*2340*/  @P0 SHF.L.U32 R15, R66, 0x10, RZ ;  /* 0x00000010420f0819 */ /* 0x000fca00000006ff */
[----:B------:R-:W3:Y:S01]  /*2350*/  @P0 LDC R127, c[0x0][0x40c] ;  /* 0x00010300ff7f0b82 */ /* 0x000ee20000000800 */
[----:B0-----:R-:W-:Y:S01]  /*2360*/  @P0 FMUL.FTZ R19, R14, R141 ;  /* 0x0000008d0e130220 */ /* 0x001fe20000410000 */
[----:B------:R-:W-:-:S05]  /*2370*/  @P0 SHF.L.U32 R14, R65, 0x10, RZ ;  /* 0x00000010410e0819 */ /* 0x000fca00000006ff */
[----:B-1----:R-:W-:Y:S01]  /*2380*/  @P0 FMUL.FTZ R22, R14, R125 ;  /* 0x0000007d0e160220 */ /* 0x002fe20000410000 */
[----:B--2---:R-:W-:Y:S01]  /*2390*/  @P0 FMUL.FTZ R16, R15, R124 ;  /* 0x0000007c0f100220 */ /* 0x004fe20000410000 */
[----:B---3--:R-:W-:-:S07]  /*23a0*/  @P0 FMUL.FTZ R18, R126, R127 ;  /* 0x0000007f7e120220 */ /* 0x008fce0000410000 */
.L_x_14162:
        /* <DEDUP_REMOVED lines=9> */
.L_x_14163:
[----:B------:R-:W-:Y:S01]  /*2440*/  IADD3 R153, PT, PT, R12, 0x300, RZ ;  /* 0x000003000c997810 */ /* 0x000fe20007ffe0ff */
[----:B------:R-:W-:Y:S06]  /*2450*/  BRA.U !UP0, `(.L_x_14164) ;  /* 0x00000001088c7547 */ /* 0x000fec000b800000 */
[----:B------:R-:W2:Y:S02]  /*2460*/  LDC.64 R140, c[0x0][0x3a0] ;  /* 0x0000e800ff8c7b82 */ /* 0x000ea40000000a00 */
[----:B--2---:R-:W-:-:S05]  /*2470*/  IMAD.WIDE.U32 R140, R153, 0x20, R140 ;  /* 0x00000020998c7825 */ /* 0x004fca00078e008c */
[----:B01----:R-:W2:Y:S04]  /*2480*/  LDG.E.128 R12, desc[UR12][R140.64] ;  /* 0x0000000c8c0c7981 */ /* 0x003ea8000c1e1d00 */
[----:B------:R0:W3:Y:S01]  /*2490*/  LDG.E.128 R124, desc[UR12][R140.64+0x10] ;  /* 0x0000100c8c7c7981 */ /* 0x0000e2000c1e1d00 */
[----:B------:R-:W-:-:S06]  /*24a0*/  UISETP.GT.AND UP0, UPT, UR14, URZ, UPT ;  /* 0x000000ff0e00728c */ /* 0x000fcc000bf04270 */
[----:B------:R-:W-:-:S05]  /*24b0*/  PLOP3.LUT P0, PT, PT, PT, UP0, 0x80, 0x8 ;  /* 0x000000000008781c */ /* 0x000fca0003f0f008 */
[----:B------:R-:W2:Y:S01]  /*24c0*/  @UP0 LDCU UR4, c[0x0][0x40c] ;  /* 0x00008180ff0407ac */ /* 0x000ea20008000800 */
[----:B------:R-:W1:Y:S07]  /*24d0*/  @UP0 LDCU UR5, c[0x0][0x40c] ;  /* 0x00008180ff0507ac */ /* 0x000e6e0008000800 */
[C---:B-----5:R-:W-:Y:S02]  /*24e0*/  @P0 PRMT R152, R64.reuse, 0x7632, R152 ;  /* 0x0000763240980816 */ /* 0x060fe40000000098 */
[----:B------:R-:W-:-:S02]  /*24f0*/  @P0 SHF.L.U32 R157, R64, 0x10, RZ ;  /* 0x00000010409d0819 */ /* 0x000fc400000006ff */
[----:B------:R-:W-:Y:S02]  /*2500*/  @P0 SHF.L.U32 R152, R152, 0x10, RZ ;  /* 0x0000001098980819 */ /* 0x000fe400000006ff */
[C---:B0-----:R-:W-:Y:S02]  /*2510*/  @P0 PRMT R140, R65.reuse, 0x7632, R140 ;  /* 0x00007632418c0816 */ /* 0x041fe4000000008c */
[----:B------:R-:W-:Y:S02]  /*2520*/  @P0 SHF.L.U32 R141, R65, 0x10, RZ ;  /* 0x00000010418d0819 */ /* 0x000fe400000006ff */
[----:B------:R-:W-:Y:S01]  /*2530*/  @P0 SHF.L.U32 R140, R140, 0x10, RZ ;  /* 0x000000108c8c0819 */ /* 0x000fe200000006ff */
[----:B--2---:R-:W-:Y:S01]  /*2540*/  @P0 FFMA.FTZ R12, R157, UR4, R12 ;  /* 0x000000049d0c0c23 */ /* 0x004fe2000801000c */
[----:B-1----:R-:W-:Y:S01]  /*2550*/  @P0 FFMA.FTZ R13, R152, UR5, R13 ;  /* 0x00000005980d0c23 */ /* 0x002fe2000801000d */
[----:B------:R-:W0:Y:S01]  /*2560*/  @UP0 LDCU UR4, c[0x0][0x40c] ;  /* 0x00008180ff0407ac */ /* 0x000e220008000800 */
[----:B------:R-:W1:Y:S01]  /*2570*/  @UP0 LDCU UR5, c[0x0][0x40c] ;  /* 0x00008180ff0507ac */ /* 0x000e620008000800 */
[----:B0-----:R-:W-:Y:S01]  /*2580*/  @P0 FFMA.FTZ R14, R141, UR4, R14 ;  /* 0x000000048d0e0c23 */ /* 0x001fe2000801000e */
[----:B------:R-:W3:Y:S01]  /*2590*/  @UP0 LDCU UR4, c[0x0][0x40c] ;  /* 0x00008180ff0407ac */ /* 0x000ee20008000800 */
[----:B------:R-:W-:Y:S01]  /*25a0*/  @P0 SHF.L.U32 R141, R66, 0x10, RZ ;  /* 0x00000010428d0819 */ /* 0x000fe200000006ff */
[----:B-1----:R-:W-:Y:S01]  /*25b0*/  @P0 FFMA.FTZ R15, R140, UR5, R15 ;  /* 0x000000058c0f0c23 */ /* 0x002fe2000801000f */
[----:B------:R-:W0:Y:S01]  /*25c0*/  @UP0 LDCU UR5, c[0x0][0x40c] ;  /* 0x00008180ff0507ac */ /* 0x000e220008000800 */
[----:B------:R-:W-:-:S04]  /*25d0*/  @P0 PRMT R140, R66, 0x7632, R140 ;  /* 0x00007632428c0816 */ /* 0x000fc8000000008c */
[----:B------:R-:W-:Y:S01]  /*25e0*/  @P0 SHF.L.U32 R140, R140, 0x10, RZ ;  /* 0x000000108c8c0819 */ /* 0x000fe200000006ff */
[----:B---3--:R-:W-:Y:S01]  /*25f0*/  @P0 FFMA.FTZ R124, R141, UR4, R124 ;  /* 0x000000048d7c0c23 */ /* 0x008fe2000801007c */
[----:B------:R-:W1:Y:S01]  /*2600*/  @UP0 LDCU UR4, c[0x0][0x40c] ;  /* 0x00008180ff0407ac */ /* 0x000e620008000800 */
[C---:B------:R-:W-:Y:S02]  /*2610*/  @P0 SHF.L.U32 R141, R67.reuse, 0x10, RZ ;  /* 0x00000010438d0819 */ /* 0x040fe400000006ff */
[----:B0-----:R-:W-:Y:S01]  /*2620*/  @P0 FFMA.FTZ R125, R140, UR5, R125 ;  /* 0x000000058c7d0c23 */ /* 0x001fe2000801007d */
[----:B------:R-:W0:Y:S01]  /*2630*/  @UP0 LDCU UR5, c[0x0][0x40c] ;  /* 0x00008180ff0507ac */ /* 0x000e220008000800 */
[----:B------:R-:W-:-:S04]  /*2640*/  @P0 PRMT R140, R67, 0x7632, R140 ;  /* 0x00007632438c0816 */ /* 0x000fc8000000008c */
[----:B------:R-:W-:Y:S01]  /*2650*/  @P0 SHF.L.U32 R140, R140, 0x10, RZ ;  /* 0x000000108c8c0819 */ /* 0x000fe200000006ff */
[----:B-1----:R-:W-:-:S04]  /*2660*/  @P0 FFMA.FTZ R126, R141, UR4, R126 ;  /* 0x000000048d7e0c23 */ /* 0x002fc8000801007e */
[----:B0-----:R-:W-:Y:S01]  /*2670*/  @P0 FFMA.FTZ R127, R140, UR5, R127 ;  /* 0x000000058c7f0c23 */ /* 0x001fe2000801007f */
[----:B------:R-:W-:Y:S06]  /*2680*/  BRA `(.L_x_14165) ;  /* 0x0000000000907947 */ /* 0x000fec0003800000 */
.L_x_14164:
[----:B------:R-:W2:Y:S01]  /*2690*/  @P0 LDC R125, c[0x0][0x40c] ;  /* 0x00010300ff7d0b82 */ /* 0x000ea20000000800 */
[----:B-----5:R-:W-:Y:S01]  /*26a0*/  @P0 PRMT R12, R64, 0x7632, R12 ;  /* 0x00007632400c0816 */ /* 0x020fe2000000000c */
[----:B01----:R-:W-:Y:S01]  /*26b0*/  HFMA2 R15, -RZ, RZ, 0, 0 ;  /* 0x00000000ff0f7431 */ /* 0x003fe200000001ff */
[----:B------:R-:W-:Y:S02]  /*26c0*/  @P0 PRMT R13, R65, 0x7632, R13 ;  /* 0x00007632410d0816 */ /* 0x000fe4000000000d */
[----:B------:R-:W-:Y:S02]  /*26d0*/  @P0 SHF.L.U32 R12, R12, 0x10, RZ ;  /* 0x000000100c0c0819 */ /* 0x000fe400000006ff */
[----:B------:R-:W-:Y:S01]  /*26e0*/  @P0 SHF.L.U32 R14, R13, 0x10, RZ ;  /* 0x000000100d0e0819 */ /* 0x000fe200000006ff */
[----:B------:R-:W0:Y:S01]  /*26f0*/  @P0 LDC R141, c[0x0][0x40c] ;  /* 0x00010300ff8d0b82 */ /* 0x000e220000000800 */
[----:B------:R-:W-:Y:S02]  /*2700*/  MOV R13, RZ ;  /* 0x000000ff000d7202 */ /* 0x000fe40000000f00 */
[----:B------:R-:W-:-:S02]  /*2710*/  @P0 SHF.L.U32 R124, R65, 0x10, RZ ;  /* 0x00000010417c0819 */ /* 0x000fc400000006ff */
[----:B------:R-:W-:Y:S02]  /*2720*/  @P0 SHF.L.U32 R126, R66, 0x10, RZ ;  /* 0x00000010427e0819 */ /* 0x000fe400000006ff */
[----:B------:R-:W-:Y:S01]  /*2730*/  @P0 SHF.L.U32 R140, R67, 0x10, RZ ;  /* 0x00000010438c0819 */ /* 0x000fe200000006ff */
[----:B------:R-:W1:Y:S01]  /*2740*/  @P0 LDC R127, c[0x0][0x40c] ;  /* 0x00010300ff7f0b82 */ /* 0x000e620000000800 */
[----:B--2---:R-:W-:Y:S01]  /*2750*/  @P0 FMUL.FTZ R13, R12, R125 ;  /* 0x0000007d0c0d0220 */ /* 0x004fe20000410000 */
[----:B------:R-:W-:-:S06]  /*2760*/  @P0 PRMT R12, R66, 0x7632, R12 ;  /* 0x00007632420c0816 */ /* 0x000fcc000000000c */
[----:B------:R-:W2:Y:S01]  /*2770*/  @P0 LDC R157, c[0x0][0x40c] ;  /* 0x00010300ff9d0b82 */ /* 0x000ea20000000800 */
[----:B------:R-:W-:Y:S02]  /*2780*/  MOV R125, RZ ;  /* 0x000000ff007d7202 */ /* 0x000fe40000000f00 */
[----:B------:R-:W-:-:S05]  /*2790*/  @P0 SHF.L.U32 R12, R12, 0x10, RZ ;  /* 0x000000100c0c0819 */ /* 0x000fca00000006ff */
[----:B0-----:R-:W-:Y:S01]  /*27a0*/  @P0 FMUL.FTZ R125, R12, R141 ;  /* 0x0000008d0c7d0220 */ /* 0x001fe20000410000 */
[----:B------:R-:W-:Y:S01]  /*27b0*/  @P0 PRMT R12, R67, 0x7632, R12 ;  /* 0x00007632430c0816 */ /* 0x000fe2000000000c */
[----:B------:R-:W0:Y:S03]  /*27c0*/  @P0 LDC R141, c[0x0][0x40c] ;  /* 0x00010300ff8d0b82 */ /* 0x000e260000000800 */
[----:B------:R-:W-:Y:S01]  /*27d0*/  @P0 SHF.L.U32 R12, R12, 0x10, RZ ;  /* 0x000000100c0c0819 */ /* 0x000fe200000006ff */
[----:B-1----:R-:W-:Y:S01]  /*27e0*/  @P0 FMUL.FTZ R15, R14, R127 ;  /* 0x0000007f0e0f0220 */ /* 0x002fe20000410000 */
[----:B------:R-:W-:Y:S01]  /*27f0*/  HFMA2 R127, -RZ, RZ, 0, 0 ;  /* 0x00000000ff7f7431 */ /* 0x000fe200000001ff */
[----:B------:R-:W-:Y:S02]  /*2800*/  @P0 SHF.L.U32 R14, R64, 0x10, RZ ;  /* 0x00000010400e0819 */ /* 0x000fe400000006ff */
[----:B------:R-:W1:Y:S01]  /*2810*/  @P0 LDC R159, c[0x0][0x40c] ;  /* 0x00010300ff9f0b82 */ /* 0x000e620000000800 */
[----:B--2---:R-:W-:Y:S01]  /*2820*/  @P0 FMUL.FTZ R127, R12, R157 ;  /* 0x0000009d0c7f0220 */ /* 0x004fe20000410000 */
[----:B------:R-:W-:-:S06]  /*2830*/  MOV R12, RZ ;  /* 0x000000ff000c7202 */ /* 0x000fcc0000000f00 */
[----:B------:R-:W2:Y:S01]  /*2840*/  @P0 LDC R157, c[0x0][0x40c] ;  /* 0x00010300ff9d0b82 */ /* 0x000ea20000000800 */
[----:B0-----:R-:W-:Y:S01]  /*2850*/  @P0 FMUL.FTZ R12, R14, R141 ;  /* 0x0000008d0e0c0220 */ /* 0x001fe20000410000 */
[----:B------:R-:W-:-:S06]  /*2860*/  HFMA2 R14, -RZ, RZ, 0, 0 ;  /* 0x00000000ff0e7431 */ /* 0x000fcc00000001ff */
[----:B------:R-:W0:Y:S01]  /*2870*/  @P0 LDC R141, c[0x0][0x40c] ;  /* 0x00010300ff8d0b82 */ /* 0x000e220000000800 */
[----:B--2---:R-:W-:Y:S01]  /*2880*/  @P0 FMUL.FTZ R14, R124, R157 ;  /* 0x0000009d7c0e0220 */ /* 0x004fe20000410000 */
[----:B------:R-:W-:Y:S01]  /*2890*/  MOV R124, RZ ;  /* 0x000000ff007c7202 */ /* 0x000fe20000000f00 */
[----:B-1----:R-:W-:Y:S01]  /*28a0*/  @P0 FMUL.FTZ R124, R126, R159 ;  /* 0x0000009f7e7c0220 */ /* 0x002fe20000410000 */
[----:B------:R-:W-:Y:S02]  /*28b0*/  HFMA2 R126, -RZ, RZ, 0, 0 ;  /* 0x00000000ff7e7431 */ /* 0x000fe400000001ff */
[----:B0-----:R-:W-:-:S07]  /*28c0*/  @P0 FMUL.FTZ R126, R140, R141 ;  /* 0x0000008d8c7e0220 */ /* 0x001fce0000410000 */
.L_x_14165:
        /* <DEDUP_REMOVED lines=205> */
.L_x_14167:
[----:B------:R-:W-:Y:S05]  /*35a0*/  BSYNC.RECONVERGENT B0 ;  /* 0x0000000000007941 */ /* 0x000fea0003800200 */
.L_x_14166:
        /* <DEDUP_REMOVED lines=13> */
.L_x_14169:
[----:B------:R-:W-:Y:S05]  /*3680*/  BSYNC.RECONVERGENT B0 ;  /* 0x0000000000007941 */ /* 0x000fea0003800200 */
.L_x_14168:
        /* <DEDUP_REMOVED lines=10> */
[----:B------:R-:W1:Y:S02]  /*3730*/  SHFL.DOWN PT, R157, R154, 0x1, 0x1f ;  /* 0x08201f009a9d7f89 */ /* 0x000e6400000e0000 */
        /* <DEDUP_REMOVED lines=17> */
[----:B------:R-:W-:Y:S01]  /*3850*/  FMUL.FTZ R158, R159, R157 ;  /* 0x0000009d9f9e7220 */ /* 0x000fe20000410000 */
[----:B------:R-:W-:-:S02]  /*3860*/  MOV R159, UR7 ;  /* 0x00000007009f7c02 */ /* 0x000fc40008000f00 */
[----:B------:R-:W-:Y:S01]  /*3870*/  FMUL.FTZ R154, R154, R154 ;  /* 0x0000009a9a9a7220 */ /* 0x000fe20000410000 */
[----:B------:R-:W-:Y:S01]  /*3880*/  FFMA.FTZ R158, R153, R140, R158 ;  /* 0x0000008c999e7223 */ /* 0x000fe2000001009e */
[----:B-1----:R-:W-:Y:S01]  /*3890*/  FADD.FTZ R156, R155, R156 ;  /* 0x0000009c9b9c7221 */ /* 0x002fe20000010000 */
[----:B------:R-:W0:Y:S01]  /*38a0*/  LDC R140, c[0x0][0x448] ;  /* 0x00011200ff8c7b82 */ /* 0x000e220000000800 */
[----:B------:R-:W-:Y:S01]  /*38b0*/  FMUL.FTZ R154, R153, R154 ;  /* 0x0000009a999a7220 */ /* 0x000fe20000410000 */
[----:B--2---:R-:W-:-:S03]  /*38c0*/  FMUL.FTZ R153, R141, R158 ;  /* 0x0000009e8d997220 */ /* 0x004fc60000410000 */
[----:B------:R-:W-:-:S03]  /*38d0*/  FMUL.FTZ R154, R154, R157 ;  /* 0x0000009d9a9a7220 */ /* 0x000fc60000410000 */
[----:B------:R-:W1:Y:S01]  /*38e0*/  SHFL.IDX PT, R153, R153, RZ, 0x1f ;  /* 0x00001fff99997589 */ /* 0x000e6200000e0000 */
[----:B------:R-:W-:-:S05]  /*38f0*/  FFMA.FTZ R156, R141, R154, R156 ;  /* 0x0000009a8d9c7223 */ /* 0x000fca000001009c */
[----:B------:R-:W0:Y:S01]  /*3900*/  SHFL.IDX PT, R155, R156, RZ, 0x1f ;  /* 0x00001fff9c9b7589 */ /* 0x000e2200000e0000 */
[----:B-1----:R-:W-:-:S05]  /*3910*/  FMUL.FTZ R141, R153, R153 ;  /* 0x00000099998d7220 */ /* 0x002fca0000410000 */
[----:B------:R-:W-:Y:S01]  /*3920*/  FSEL R141, R141, RZ, P1 ;  /* 0x000000ff8d8d7208 */ /* 0x000fe20000800000 */
[----:B0-----:R-:W-:Y:S02]  /*3930*/  FFMA.FTZ R140, R155, UR19, R140 ;  /* 0x000000139b8c7c23 */ /* 0x001fe4000801008c */
[----:B------:R-:W0:Y:S02]  /*3940*/  @!P0 LDC.64 R154, c[0x0][0x3c0] ;  /* 0x0000f000ff9a8b82 */ /* 0x000e240000000a00 */
[----:B------:R-:W-:-:S06]  /*3950*/  FADD.FTZ R157, R140, R141 ;  /* 0x0000008d8c9d7221 */ /* 0x000fcc0000010000 */
[----:B------:R-:W1:Y:S01]  /*3960*/  MUFU.RSQ R157, R157 ;  /* 0x0000009d009d7308 */ /* 0x000e620000001400 */
[----:B------:R-:W2:Y:S01]  /*3970*/  @!P0 LDC.64 R140, c[0x0][0x3c8] ;  /* 0x0000f200ff8c8b82 */ /* 0x000ea20000000a00 */
[----:B0-----:R-:W-:Y:S01]  /*3980*/  @!P0 IMAD.WIDE R154, R159, 0x4, R154 ;  /* 0x000000049f9a8825 */ /* 0x001fe200078e029a */
[----:B-1----:R-:W-:-:S04]  /*3990*/  R2UR UR22, R157 ;  /* 0x000000009d1672ca */ /* 0x002fc800000e0000 */
[----:B------:R0:W-:Y:S01]  /*39a0*/  @!P0 STG.E desc[UR12][R154.64], R153 ;  /* 0x000000999a008986 */ /* 0x0001e2000c10190c */
[----:B--2---:R-:W-:-:S08]  /*39b0*/  @!P0 IMAD.WIDE R140, R159, 0x4, R140 ;  /* 0x000000049f8c8825 */ /* 0x004fd000078e028c */
[----:B------:R-:W-:-:S05]  /*39c0*/  MOV R159, UR22 ;  /* 0x00000016009f7c02 */ /* 0x000fca0008000f00 */
[----:B------:R0:W-:Y:S01]  /*39d0*/  @!P0 STG.E desc[UR12][R140.64], R159 ;  /* 0x0000009f8c008986 */ /* 0x0001e2000c10190c */
[----:B------:R-:W-:Y:S05]  /*39e0*/  BRA.U !UP0, `(.L_x_14170) ;  /* 0x0000001508a07547 */ /* 0x000fea000b800000 */
[----:B0-----:R-:W-:Y:S01]  /*39f0*/  FSEL R153, R153, RZ, !P1 ;  /* 0x000000ff99997208 */ /* 0x001fe20004800000 */
[----:B------:R-:W-:Y:S01]  /*3a00*/  UIADD3 UR4, UPT, UPT, UR6, -0x1, URZ ;  /* 0xffffffff06047890 */ /* 0x000fe2000fffe0ff */
[----:B------:R-:W-:Y:S02]  /*3a10*/  PRMT R154, R76, 0x7632, R154 ;  /* 0x000076324c9a7816 */ /* 0x000fe4000000009a */
[----:B------:R-:W-:Y:S01]  /*3a20*/  R2UR UR14, R153 ;  /* 0x00000000990e72ca */ /* 0x000fe200000e0000 */
[----:B------:R-:W-:Y:S01]  /*3a30*/  UIMAD UR4, UR4, UR15, URZ ;  /* 0x0000000f040472a4 */ /* 0x000fe2000f8e02ff */
[----:B------:R-:W-:Y:S02]  /*3a40*/  SHF.L.U32 R154, R154, 0x10, RZ ;  /* 0x000000109a9a7819 */ /* 0x000fe400000006ff */
[----:B------:R-:W-:Y:S01]  /*3a50*/  SHF.L.U32 R140, R151, 0x10, RZ ;  /* 0x00000010978c7819 */ /* 0x000fe200000006ff */
[----:B------:R-:W-:Y:S01]  /*3a60*/  USHF.R.S32.HI UR5, URZ, 0x1f, UR4 ;  /* 0x0000001fff057899 */ /* 0x000fe20008011404 */
[----:B------:R-:W-:-:S02]  /*3a70*/  PRMT R156, R107, 0x7632, R156 ;  /* 0x000076326b9c7816 */ /* 0x000fc4000000009c */
[----:B------:R-:W-:Y:S01]  /*3a80*/  PRMT R158, R75, 0x7632, R158 ;  /* 0x000076324b9e7816 */ /* 0x000fe2000000009e */
[----:B------:R-:W-:Y:S01]  /*3a90*/  ULEA.HI UR5, UR5, UR4, URZ, 0x3 ;  /* 0x0000000405057291 */ /* 0x000fe2000f8f18ff */
[----:B------:R-:W-:Y:S02]  /*3aa0*/  SHF.L.U32 R156, R156, 0x10, RZ ;  /* 0x000000109c9c7819 */ /* 0x000fe400000006ff */
[----:B------:R-:W-:Y:S01]  /*3ab0*/  SHF.L.U32 R158, R158, 0x10, RZ ;  /* 0x000000109e9e7819 */ /* 0x000fe200000006ff */
        /* <DEDUP_REMOVED lines=9> */
[----:B------:R-:W-:Y:S01]  /*3b50*/  PRMT R140, R105, 0x7632, R140 ;  /* 0x00007632698c7816 */ /* 0x000fe2000000008c */
[----:B------:R-:W-:Y:S01]  /*3b60*/  FADD.FTZ R21, R21, -UR14 ;  /* 0x8000000e15157e21 */ /* 0x000fe20008010000 */
[----:B------:R-:W-:Y:S01]  /*3b70*/  PRMT R154, R77, 0x7632, R154 ;  /* 0x000076324d9a7816 */ /* 0x000fe2000000009a */
[----:B------:R-:W-:Y:S01]  /*3b80*/  FADD.FTZ R23, R23, -UR14 ;  /* 0x8000000e17177e21 */ /* 0x000fe20008010000 */
[----:B------:R-:W-:Y:S01]  /*3b90*/  SHF.L.U32 R140, R140, 0x10, RZ ;  /* 0x000000108c8c7819 */ /* 0x000fe200000006ff */
[----:B------:R-:W-:Y:S01]  /*3ba0*/  FMUL.FTZ R21, R21, UR22 ;  /* 0x0000001615157c20 */ /* 0x000fe20008410000 */
[----:B------:R-:W-:Y:S01]  /*3bb0*/  SHF.L.U32 R154, R154, 0x10, RZ ;  /* 0x000000109a9a7819 */ /* 0x000fe200000006ff */
[----:B------:R-:W-:Y:S01]  /*3bc0*/  FMUL.FTZ R23, R23, UR22 ;  /* 0x0000001617177c20 */ /* 0x000fe20008410000 */
[----:B------:R-:W-:Y:S01]  /*3bd0*/  FADD.FTZ R17, R17, -UR14 ;  /* 0x8000000e11117e21 */ /* 0x000fe20008010000 */
[----:B------:R-:W-:Y:S01]  /*3be0*/  FADD.FTZ R19, R19, -UR14 ;  /* 0x8000000e13137e21 */ /* 0x000fe20008010000 */
[----:B------:R-:W-:Y:S01]  /*3bf0*/  FADD.FTZ R13, R13, -UR14 ;  /* 0x8000000e0d0d7e21 */ /* 0x000fe20008010000 */
[----:B------:R-:W-:Y:S01]  /*3c00*/  FFMA.FTZ R31, R31, R140, R154 ;  /* 0x0000008c1f1f7223 */ /* 0x000fe2000001009a */
[----:B------:R-:W-:Y:S01]  /*3c10*/  PRMT R140, R106, 0x7632, R140 ;  /* 0x000076326a8c7816 */ /* 0x000fe2000000008c */
[----:B------:R-:W-:Y:S01]  /*3c20*/  FMUL.FTZ R17, R17, UR22 ;  /* 0x0000001611117c20 */ /* 0x000fe20008410000 */
[----:B------:R-:W-:Y:S01]  /*3c30*/  PRMT R154, R78, 0x7632, R154 ;  /* 0x000076324e9a7816 */ /* 0x000fe2000000009a */
[----:B------:R-:W-:Y:S01]  /*3c40*/  FMUL.FTZ R19, R19, UR22 ;  /* 0x0000001613137c20 */ /* 0x000fe20008410000 */
[----:B------:R-:W-:Y:S01]  /*3c50*/  SHF.L.U32 R140, R140, 0x10, RZ ;  /* 0x000000108c8c7819 */ /* 0x000fe200000006ff */
[----:B------:R-:W-:Y:S01]  /*3c60*/  FMUL.FTZ R13, R13, UR22 ;  /* 0x000000160d0d7c20 */ /* 0x000fe20008410000 */
[----:B------:R-:W-:Y:S01]  /*3c70*/  SHF.L.U32 R154, R154, 0x10, RZ ;  /* 0x000000109a9a7819 */ /* 0x000fe200000006ff */
[----:B------:R-:W-:Y:S01]  /*3c80*/  FADD.FTZ R15, R15, -UR14 ;  /* 0x8000000e0f0f7e21 */ /* 0x000fe20008010000 */
[----:B------:R-:W-:Y:S01]  /*3c90*/  PRMT R160, R69, 0x7632, R160 ;  /* 0x0000763245a07816 */ /* 0x000fe200000000a0 */
        /* <DEDUP_REMOVED lines=11> */
[----:B------:R-:W-:Y:S01]  /*3d50*/  SHF.L.U32 R160, R160, 0x10, RZ ;  /* 0x00000010a0a07819 */ /* 0x000fe200000006ff */
[--C-:B------:R-:W-:Y:S01]  /*3d60*/  FFMA.FTZ R156, R27, R156, R140.reuse ;  /* 0x0000009c1b9c7223 */ /* 0x100fe2000001008c */
[----:B------:R-:W-:Y:S01]  /*3d70*/  PRMT R140, R100, 0x7632, R140 ;  /* 0x00007632648c7816 */ /* 0x000fe2000000008c */
[----:B------:R-:W-:Y:S01]  /*3d80*/  FADD.FTZ R61, R61, -UR14 ;  /* 0x8000000e3d3d7e21 */ /* 0x000fe20008010000 */
[----:B------:R-:W-:Y:S01]  /*3d90*/  FADD.FTZ R62, R62, -UR14 ;  /* 0x8000000e3e3e7e21 */ /* 0x000fe20008010000 */
[----:B------:R-:W-:Y:S01]  /*3da0*/  FADD.FTZ R63, R63, -UR14 ;  /* 0x8000000e3f3f7e21 */ /* 0x000fe20008010000 */
[----:B------:R-:W-:Y:S01]  /*3db0*/  SHF.L.U32 R140, R140, 0x10, RZ ;  /* 0x000000108c8c7819 */ /* 0x000fe200000006ff */
[----:B------:R-:W-:Y:S01]  /*3dc0*/  FADD.FTZ R56, R56, -UR14 ;  /* 0x8000000e38387e21 */ /* 0x000fe20008010000 */
[----:B------:R-:W-:Y:S01]  /*3dd0*/  FADD.FTZ R57, R57, -UR14 ;  /* 0x8000000e39397e21 */ /* 0x000fe20008010000 */
[----:B------:R-:W-:Y:S01]  /*3de0*/  FADD.FTZ R58, R58, -UR14 ;  /* 0x8000000e3a3a7e21 */ /* 0x000fe20008010000 */
[----:B------:R-:W-:Y:S01]  /*3df0*/  FADD.FTZ R59, R59, -UR14 ;  /* 0x8000000e3b3b7e21 */ /* 0x000fe20008010000 */
[----:B------:R-:W-:Y:S01]  /*3e00*/  FFMA.FTZ R29, R21, R140, R154 ;  /* 0x0000008c151d7223 */ /* 0x000fe2000001009a */
[----:B------:R-:W-:Y:S01]  /*3e10*/  PRMT R140, R101, 0x7632, R140 ;  /* 0x00007632658c7816 */ /* 0x000fe2000000008c */
[----:B------:R-:W-:Y:S01]  /*3e20*/  FADD.FTZ R52, R52, -UR14 ;  /* 0x8000000e34347e21 */ /* 0x000fe20008010000 */
[----:B------:R-:W-:Y:S01]  /*3e30*/  PRMT R154, R73, 0x7632, R154 ;  /* 0x00007632499a7816 */ /* 0x000fe2000000009a */
[----:B------:R-:W-:Y:S01]  /*3e40*/  FADD.FTZ R53, R53, -UR14 ;  /* 0x8000000e35357e21 */ /* 0x000fe20008010000 */
[----:B------:R-:W-:Y:S01]  /*3e50*/  SHF.L.U32 R140, R140, 0x10, RZ ;  /* 0x000000108c8c7819 */ /* 0x000fe200000006ff */
[----:B------:R-:W-:Y:S01]  /*3e60*/  FADD.FTZ R54, R54, -UR14 ;  /* 0x8000000e36367e21 */ /* 0x000fe20008010000 */
[----:B------:R-:W-:Y:S01]  /*3e70*/  SHF.L.U32 R154, R154, 0x10, RZ ;  /* 0x000000109a9a7819 */ /* 0x000fe200000006ff */
[----:B------:R-:W-:Y:S01]  /*3e80*/  FADD.FTZ R55, R55, -UR14 ;  /* 0x8000000e37377e21 */ /* 0x000fe20008010000 */
[----:B------:R-:W-:Y:S01]  /*3e90*/  SHF.L.U32 R21, R128, 0x10, RZ ;  /* 0x0000001080157819 */ /* 0x000fe200000006ff */
[----:B------:R-:W-:Y:S01]  /*3ea0*/  FADD.FTZ R48, R48, -UR14 ;  /* 0x8000000e30307e21 */ /* 0x000fe20008010000 */
[----:B------:R-:W-:Y:S01]  /*3eb0*/  FADD.FTZ R49, R49, -UR14 ;  /* 0x8000000e31317e21 */ /* 0x000fe20008010000 */
[--C-:B------:R-:W-:Y:S01]  /*3ec0*/  FFMA.FTZ R25, R23, R140, R154.reuse ;  /* 0x0000008c17197223 */ /* 0x100fe2000001009a */
[----:B------:R-:W-:Y:S01]  /*3ed0*/  PRMT R154, R102, 0x7632, R154 ;  /* 0x00007632669a7816 */ /* 0x000fe2000000009a */
[----:B------:R-:W-:Y:S01]  /*3ee0*/  FMUL.FTZ R48, R48, UR22 ;  /* 0x0000001630307c20 */ /* 0x000fe20008410000 */
[----:B------:R-:W-:Y:S01]  /*3ef0*/  PRMT R140, R74, 0x7632, R140 ;  /* 0x000076324a8c7816 */ /* 0x000fe2000000008c */
[----:B------:R-:W-:Y:S01]  /*3f00*/  FMUL.FTZ R49, R49, UR22 ;  /* 0x0000001631317c20 */ /* 0x000fe20008410000 */
[----:B------:R-:W-:Y:S01]  /*3f10*/  SHF.L.U32 R154, R154, 0x10, RZ ;  /* 0x000000109a9a7819 */ /* 0x000fe200000006ff */
[----:B------:R-:W-:Y:S01]  /*3f20*/  FADD.FTZ R50, R50, -UR14 ;  /* 0x8000000e32327e21 */ /* 0x000fe20008010000 */
[----:B------:R-:W-:Y:S01]  /*3f30*/  SHF.L.U32 R140, R140, 0x10, RZ ;  /* 0x000000108c8c7819 */ /* 0x000fe200000006ff */
[----:B------:R-:W-:Y:S01]  /*3f40*/  FADD.FTZ R51, R51, -UR14 ;  /* 0x8000000e33337e21 */ /* 0x000fe20008010000 */
[----:B------:R-:W-:Y:S01]  /*3f50*/  SHF.L.U32 R23, R10, 0x10, RZ ;  /* 0x000000100a177819 */ /* 0x000fe200000006ff */
[----:B------:R-:W-:Y:S01]  /*3f60*/  FMUL.FTZ R50, R50, UR22 ;  /* 0x0000001632327c20 */ /* 0x000fe20008410000 */
[----:B------:R-:W-:Y:S01]  /*3f70*/  FADD.FTZ R44, R44, -UR14 ;  /* 0x8000000e2c2c7e21 */ /* 0x000fe20008010000 */
[--C-:B------:R-:W-:Y:S01]  /*3f80*/  FFMA.FTZ R154, R17, R154, R140.reuse ;  /* 0x0000009a119a7223 */ /* 0x100fe2000001008c */
[----:B------:R-:W-:Y:S01]  /*3f90*/  PRMT R140, R103, 0x7632, R140 ;  /* 0x00007632678c7816 */ /* 0x000fe2000000008c */
[----:B------:R-:W-:Y:S01]  /*3fa0*/  FMUL.FTZ R17, R60, UR22 ;  /* 0x000000163c117c20 */ /* 0x000fe20008410000 */
[----:B------:R-:W-:Y:S01]  /*3fb0*/  SHF.L.U32 R60, R120, 0x10, RZ ;  /* 0x00000010783c7819 */ /* 0x000fe200000006ff */
[----:B------:R-:W-:Y:S01]  /*3fc0*/  FMUL.FTZ R51, R51, UR22 ;  /* 0x0000001633337c20 */ /* 0x000fe20008410000 */
[----:B------:R-:W-:Y:S01]  /*3fd0*/  SHF.L.U32 R140, R140, 0x10, RZ ;  /* 0x000000108c8c7819 */ /* 0x000fe200000006ff */
[----:B------:R-:W-:Y:S01]  /*3fe0*/  FADD.FTZ R45, R45, -UR14 ;  /* 0x8000000e2d2d7e21 */ /* 0x000fe20008010000 */
[----:B------:R-:W-:Y:S01]  /*3ff0*/  FMUL.FTZ R44, R44, UR22 ;  /* 0x000000162c2c7c20 */ /* 0x000fe20008410000 */
        /* <DEDUP_REMOVED lines=30> */
[----:B------:R-:W-:Y:S01]  /*41e0*/  FADD.FTZ R38, R38, -UR14 ;  /* 0x8000000e26267e21 */ /* 0x000fe20008010000 */
[----:B------:R-:W-:Y:S01]  /*41f0*/  SHF.L.U32 R160, R160, 0x10, RZ ;  /* 0x00000010a0a07819 */ /* 0x000fe200000006ff */
[----:B------:R-:W-:Y:S01]  /*4200*/  FMUL.FTZ R37, R37, UR22 ;  /* 0x0000001625257c20 */ /* 0x000fe20008410000 */
[----:B------:R-:W-:Y:S01]  /*4210*/  SHF.L.U32 R15, R132, 0x10, RZ ;  /* 0x00000010840f7819 */ /* 0x000fe200000006ff */
[----:B------:R-:W-:Y:S01]  /*4220*/  FMUL.FTZ R38, R38, UR22 ;  /* 0x0000001626267c20 */ /* 0x000fe20008410000 */
[----:B------:R-:W-:Y:S01]  /*4230*/  FADD.FTZ R39, R39, -UR14 ;  /* 0x8000000e27277e21 */ /* 0x000fe20008010000 */
[----:B------:R-:W-:Y:S01]  /*4240*/  FFMA.FTZ R125, R125, R158, R160 ;  /* 0x0000009e7d7d7223 */ /* 0x000fe200000100a0 */
[----:B------:R-:W-:Y:S01]  /*4250*/  PRMT R158, R99, 0x7632, R158 ;  /* 0x00007632639e7816 */ /* 0x000fe2000000009e */
[----:B------:R-:W-:Y:S01]  /*4260*/  FADD.FTZ R32, R32, -UR14 ;  /* 0x8000000e20207e21 */ /* 0x000fe20008010000 */
[----:B------:R-:W-:Y:S01]  /*4270*/  PRMT R160, R71, 0x7632, R160 ;  /* 0x0000763247a07816 */ /* 0x000fe200000000a0 */
[----:B------:R-:W-:Y:S01]  /*4280*/  FMUL.FTZ R39, R39, UR22 ;  /* 0x0000001627277c20 */ /* 0x000fe20008410000 */
[----:B------:R-:W-:Y:S01]  /*4290*/  SHF.L.U32 R158, R158, 0x10, RZ ;  /* 0x000000109e9e7819 */ /* 0x000fe200000006ff */
[----:B------:R-:W-:Y:S01]  /*42a0*/  FMUL.FTZ R32, R32, UR22 ;  /* 0x0000001620207c20 */ /* 0x000fe20008410000 */
[----:B------:R-:W-:Y:S01]  /*42b0*/  SHF.L.U32 R160, R160, 0x10, RZ ;  /* 0x00000010a0a07819 */ /* 0x000fe200000006ff */
[----:B------:R-:W-:Y:S01]  /*42c0*/  FADD.FTZ R33, R33, -UR14 ;  /* 0x8000000e21217e21 */ /* 0x000fe20008010000 */
[----:B------:R-:W-:Y:S01]  /*42d0*/  FADD.FTZ R34, R34, -UR14 ;  /* 0x8000000e22227e21 */ /* 0x000fe20008010000 */
[----:B------:R-:W-:Y:S01]  /*42e0*/  FADD.FTZ R35, R35, -UR14 ;  /* 0x8000000e23237e21 */ /* 0x000fe20008010000 */
[----:B------:R-:W-:Y:S01]  /*42f0*/  SHF.L.U32 R162, R149, 0x10, RZ ;  /* 0x0000001095a27819 */ /* 0x000fe200000006ff */
[----:B------:R-:W-:Y:S01]  /*4300*/  FFMA.FTZ R127, R127, R158, R160 ;  /* 0x0000009e7f7f7223 */ /* 0x000fe200000100a0 */
[----:B------:R-:W-:Y:S01]  /*4310*/  SHF.L.U32 R158, R92, 0x10, RZ ;  /* 0x000000105c9e7819 */ /* 0x000fe200000006ff */
[----:B------:R-:W-:Y:S01]  /*4320*/  FMUL.FTZ R33, R33, UR22 ;  /* 0x0000001621217c20 */ /* 0x000fe20008410000 */
[----:B------:R-:W-:Y:S01]  /*4330*/  SHF.L.U32 R160, R4, 0x10, RZ ;  /* 0x0000001004a07819 */ /* 0x000fe200000006ff */
[----:B------:R-:W-:Y:S01]  /*4340*/  FMUL.FTZ R34, R34, UR22 ;  /* 0x0000001622227c20 */ /* 0x000fe20008410000 */
[----:B------:R-:W-:Y:S01]  /*4350*/  FMUL.FTZ R35, R35, UR22 ;  /* 0x0000001623237c20 */ /* 0x000fe20008410000 */
[----:B------:R-:W-:Y:S01]  /*4360*/  FFMA.FTZ R17, R17, R60, R158 ;  /* 0x0000003c11117223 */ /* 0x000fe2000001009e */
[----:B------:R-:W-:Y:S01]  /*4370*/  FMUL.FTZ R60, R61, UR22 ;  /* 0x000000163d3c7c20 */ /* 0x000fe20008410000 */
[----:B------:R-:W-:Y:S01]  /*4380*/  SHF.L.U32 R158, R93, 0x10, RZ ;  /* 0x000000105d9e7819 */ /* 0x000fe200000006ff */
[----:B------:R-:W-:Y:S01]  /*4390*/  FADD.FTZ R28, R28, -UR14 ;  /* 0x8000000e1c1c7e21 */ /* 0x000fe20008010000 */
[----:B------:R-:W-:Y:S01]  /*43a0*/  FADD.FTZ R30, R30, -UR14 ;  /* 0x8000000e1e1e7e21 */ /* 0x000fe20008010000 */
[----:B------:R-:W-:Y:S01]  /*43b0*/  FFMA.FTZ R60, R60, R13, R15 ;  /* 0x0000000d3c3c7223 */ /* 0x000fe2000001000f */
[----:B------:R-:W-:Y:S01]  /*43c0*/  FMUL.FTZ R13, R62, UR22 ;  /* 0x000000163e0d7c20 */ /* 0x000fe20008410000 */
[----:B------:R-:W-:Y:S01]  /*43d0*/  SHF.L.U32 R62, R121, 0x10, RZ ;  /* 0x00000010793e7819 */ /* 0x000fe200000006ff */
[----:B------:R-:W-:Y:S01]  /*43e0*/  FMUL.FTZ R28, R28, UR22 ;  /* 0x000000161c1c7c20 */ /* 0x000fe20008410000 */
[----:B------:R-:W-:Y:S01]  /*43f0*/  SHF.L.U32 R15, R131, 0x10, RZ ;  /* 0x00000010830f7819 */ /* 0x000fe200000006ff */
[----:B------:R-:W-:Y:S01]  /*4400*/  FMUL.FTZ R30, R30, UR22 ;  /* 0x000000161e1e7c20 */ /* 0x000fe20008410000 */
[----:B------:R-:W-:Y:S01]  /*4410*/  FADD.FTZ R24, R24, -UR14 ;  /* 0x8000000e18187e21 */ /* 0x000fe20008010000 */
[----:B------:R-:W-:Y:S01]  /*4420*/  FFMA.FTZ R13, R13, R62, R158 ;  /* 0x0000003e0d0d7223 */ /* 0x000fe2000001009e */
        /* <DEDUP_REMOVED lines=44> */
[----:B------:R-:W-:Y:S01]  /*46f0*/  SHF.L.U32 R54, R117, 0x10, RZ ;  /* 0x0000001075367819 */ /* 0x000fe200000006ff */
[----:B------:R-:W-:Y:S01]  /*4700*/  FADD.FTZ R124, R124, -UR14 ;  /* 0x8000000e7c7c7e21 */ /* 0x000fe20008010000 */
[----:B------:R-:W-:Y:S01]  /*4710*/  SHF.L.U32 R53, R7, 0x10, RZ ;  /* 0x0000001007357819 */ /* 0x000fe200000006ff */
[----:B------:R-:W-:Y:S01]  /*4720*/  FADD.FTZ R126, R126, -UR14 ;  /* 0x8000000e7e7e7e21 */ /* 0x000fe20008010000 */
[----:B------:R-:W-:Y:S01]  /*4730*/  F2FP.BF16.F32.PACK_AB R15, R58, R15 ;  /* 0x0000000f3a0f723e */ /* 0x000fe200000010ff */
[----:B------:R-:W-:Y:S01]  /*4740*/  FFMA.FTZ R23, R23, R54, R158 ;  /* 0x0000003617177223 */ /* 0x000fe2000001009e */
[----:B------:R-:W-:Y:S01]  /*4750*/  FMUL.FTZ R54, R55, UR22 ;  /* 0x0000001637367c20 */ /* 0x000fe20008410000 */
[----:B------:R-:W-:Y:S01]  /*4760*/  SHF.L.U32 R55, R6, 0x10, RZ ;  /* 0x0000001006377819 */ /* 0x000fe200000006ff */
[----:B------:R-:W-:Y:S01]  /*4770*/  FMUL.FTZ R124, R124, UR22 ;  /* 0x000000167c7c7c20 */ /* 0x000fe20008410000 */
[----:B------:R-:W-:-:S02]  /*4780*/  SHF.L.U32 R158, R5, 0x10, RZ ;  /* 0x00000010059e7819 */ /* 0x000fc400000006ff */
[----:B------:R-:W-:Y:S01]  /*4790*/  F2FP.BF16.F32.PACK_AB R13, R62, R13 ;  /* 0x0000000d3e0d723e */ /* 0x000fe200000010ff */
[----:B------:R-:W-:Y:S01]  /*47a0*/  FFMA.FTZ R54, R54, R53, R55 ;  /* 0x0000003536367223 */ /* 0x000fe20000010037 */
[----:B------:R-:W-:Y:S01]  /*47b0*/  SHF.L.U32 R53, R118, 0x10, RZ ;  /* 0x0000001076357819 */ /* 0x000fe200000006ff */
[----:B------:R-:W-:Y:S01]  /*47c0*/  FFMA.FTZ R49, R49, R158, R160 ;  /* 0x0000009e31317223 */ /* 0x000fe200000100a0 */
[----:B------:R-:W-:Y:S02]  /*47d0*/  SHF.L.U32 R55, R90, 0x10, RZ ;  /* 0x000000105a377819 */ /* 0x000fe400000006ff */
        /* <DEDUP_REMOVED lines=28> */
[----:B------:R-:W-:-:S05]  /*49a0*/  SHF.L.U32 R55, R87, 0x10, RZ ;  /* 0x0000001057377819 */ /* 0x000fca00000006ff */
[----:B------:R-:W-:Y:S01]  /*49b0*/  FFMA.FTZ R42, R42, R53, R55 ;  /* 0x000000352a2a7223 */ /* 0x000fe20000010037 */
[----:B------:R-:W-:Y:S01]  /*49c0*/  FFMA.FTZ R53, R43, R158, R160 ;  /* 0x0000009e2b357223 */ /* 0x000fe200000100a0 */
        /* <DEDUP_REMOVED lines=14> */
[----:B------:R-:W-:-:S03]  /*4ab0*/  SHF.L.U32 R158, R147, 0x10, RZ ;  /* 0x00000010939e7819 */ /* 0x000fc600000006ff */
[----:B------:R-:W-:Y:S01]  /*4ac0*/  FFMA.FTZ R43, R32, R43, R55 ;  /* 0x0000002b202b7223 */ /* 0x000fe20000010037 */
[----:B------:R-:W-:Y:S02]  /*4ad0*/  SHF.L.U32 R32, R148, 0x10, RZ ;  /* 0x0000001094207819 */ /* 0x000fe400000006ff */
[----:B------:R-:W-:-:S03]  /*4ae0*/  SHF.L.U32 R55, R111, 0x10, RZ ;  /* 0x000000106f377819 */ /* 0x000fc600000006ff */
[----:B------:R-:W-:Y:S01]  /*4af0*/  FFMA.FTZ R158, R33, R158, R32 ;  /* 0x0000009e219e7223 */ /* 0x000fe20000010020 */
[----:B------:R-:W-:Y:S02]  /*4b00*/  SHF.L.U32 R33, R83, 0x10, RZ ;  /* 0x0000001053217819 */ /* 0x000fe400000006ff */
[----:B------:R-:W-:-:S03]  /*4b10*/  SHF.L.U32 R32, R150, 0x10, RZ ;  /* 0x0000001096207819 */ /* 0x000fc600000006ff */
[----:B------:R-:W-:Y:S01]  /*4b20*/  FFMA.FTZ R55, R34, R55, R33 ;  /* 0x0000003722377223 */ /* 0x000fe20000010021 */
[----:B------:R-:W-:Y:S01]  /*4b30*/  SHF.L.U32 R33, R104, 0x10, RZ ;  /* 0x0000001068217819 */ /* 0x000fe200000006ff */
[----:B------:R-:W-:Y:S01]  /*4b40*/  FFMA.FTZ R162, R35, R162, R32 ;  /* 0x000000a223a27223 */ /* 0x000fe20000010020 */
[----:B------:R-:W-:-:S05]  /*4b50*/  SHF.L.U32 R35, R76, 0x10, RZ ;  /* 0x000000104c237819 */ /* 0x000fca00000006ff */
[----:B------:R-:W-:Y:S01]  /*4b60*/  FFMA.FTZ R28, R28, R33, R35 ;  /* 0x000000211c1c7223 */ /* 0x000fe20000010023 */
[----:B------:R-:W-:Y:S02]  /*4b70*/  SHF.L.U32 R33, R105, 0x10, RZ ;  /* 0x0000001069217819 */ /* 0x000fe400000006ff */
[----:B------:R-:W-:-:S05]  /*4b80*/  SHF.L.U32 R35, R77, 0x10, RZ ;  /* 0x000000104d237819 */ /* 0x000fca00000006ff */
[----:B------:R-:W-:Y:S01]  /*4b90*/  FFMA.FTZ R34, R30, R33, R35 ;  /* 0x000000211e227223 */ /* 0x000fe20000010023 */
[----:B------:R-:W-:Y:S02]  /*4ba0*/  SHF.L.U32 R33, R106, 0x10, RZ ;  /* 0x000000106a217819 */ /* 0x000fe400000006ff */
[----:B------:R-:W-:-:S05]  /*4bb0*/  SHF.L.U32 R35, R78, 0x10, RZ ;  /* 0x000000104e237819 */ /* 0x000fca00000006ff */
[----:B------:R-:W-:Y:S01]  /*4bc0*/  FFMA.FTZ R160, R24, R33, R35 ;  /* 0x0000002118a07223 */ /* 0x000fe20000010023 */
[----:B------:R-:W-:Y:S02]  /*4bd0*/  SHF.L.U32 R33, R79, 0x10, RZ ;  /* 0x000000104f217819 */ /* 0x000fe400000006ff */
[----:B------:R-:W-:-:S03]  /*4be0*/  SHF.L.U32 R35, R72, 0x10, RZ ;  /* 0x0000001048237819 */ /* 0x000fc600000006ff */
[----:B------:R-:W-:Y:S01]  /*4bf0*/  FFMA.FTZ R57, R26, R57, R33 ;  /* 0x000000391a397223 */ /* 0x000fe20000010021 */
[----:B------:R-:W-:-:S05]  /*4c00*/  SHF.L.U32 R33, R100, 0x10, RZ ;  /* 0x0000001064217819 */ /* 0x000fca00000006ff */
[----:B------:R-:W-:Y:S01]  /*4c10*/  FFMA.FTZ R24, R20, R33, R35 ;  /* 0x0000002114187223 */ /* 0x000fe20000010023 */
[----:B------:R-:W-:Y:S02]  /*4c20*/  SHF.L.U32 R33, R101, 0x10, RZ ;  /* 0x0000001065217819 */ /* 0x000fe400000006ff */
[----:B------:R-:W-:Y:S02]  /*4c30*/  SHF.L.U32 R35, R73, 0x10, RZ ;  /* 0x0000001049237819 */ /* 0x000fe400000006ff */
[----:B------:R-:W-:-:S03]  /*4c40*/  F2FP.BF16.F32.PACK_AB R24, R29, R24 ;  /* 0x000000181d18723e */ /* 0x000fc600000010ff */
[----:B------:R-:W-:Y:S01]  /*4c50*/  FFMA.FTZ R30, R22, R33, R35 ;  /* 0x00000021161e7223 */ /* 0x000fe20000010023 */
[----:B------:R-:W-:Y:S02]  /*4c60*/  SHF.L.U32 R35, R102, 0x10, RZ ;  /* 0x0000001066237819 */ /* 0x000fe400000006ff */
[----:B------:R-:W-:Y:S02]  /*4c70*/  SHF.L.U32 R33, R74, 0x10, RZ ;  /* 0x000000104a217819 */ /* 0x000fe400000006ff */
[----:B------:R-:W-:-:S03]  /*4c80*/  F2FP.BF16.F32.PACK_AB R25, R25, R30 ;  /* 0x0000001e1919723e */ /* 0x000fc600000010ff */
[----:B------:R-:W-:Y:S01]  /*4c90*/  FFMA.FTZ R35, R16, R35, R33 ;  /* 0x0000002310237223 */ /* 0x000fe20000010021 */
[----:B------:R-:W-:Y:S02]  /*4ca0*/  SHF.L.U32 R33, R103, 0x10, RZ ;  /* 0x0000001067217819 */ /* 0x000fe400000006ff */
[----:B------:R-:W-:Y:S01]  /*4cb0*/  F2FP.BF16.F32.PACK_AB R16, R52, R21 ;  /* 0x000000153410723e */ /* 0x000fe200000010ff */
[----:B------:R-:W-:Y:S02]  /*4cc0*/  FMUL.FTZ R52, R126, UR22 ;  /* 0x000000167e347c20 */ /* 0x000fe40008410000 */
[----:B------:R-:W-:Y:S01]  /*4cd0*/  FFMA.FTZ R26, R18, R33, R59 ;  /* 0x00000021121a7223 */ /* 0x000fe2000001003b */
[----:B------:R-:W-:Y:S02]  /*4ce0*/  SHF.L.U32 R33, R96, 0x10, RZ ;  /* 0x0000001060217819 */ /* 0x000fe400000006ff */
[----:B------:R-:W-:Y:S02]  /*4cf0*/  SHF.L.U32 R59, R68, 0x10, RZ ;  /* 0x00000010443b7819 */ /* 0x000fe400000006ff */
[----:B------:R-:W-:-:S02]  /*4d00*/  F2FP.BF16.F32.PACK_AB R18, R49, R48 ;  /* 0x000000303112723e */ /* 0x000fc400000010ff */
[----:B------:R-:W-:Y:S01]  /*4d10*/  SHF.L.U32 R49, R99, 0x10, RZ ;  /* 0x0000001063317819 */ /* 0x000fe200000006ff */
[----:B------:R-:W-:Y:S01]  /*4d20*/  FFMA.FTZ R33, R12, R33, R59 ;  /* 0x000000210c217223 */ /* 0x000fe2000001003b */
[----:B------:R-:W-:Y:S02]  /*4d30*/  SHF.L.U32 R59, R97, 0x10, RZ ;  /* 0x00000010613b7819 */ /* 0x000fe400000006ff */
[----:B------:R-:W-:Y:S02]  /*4d40*/  F2FP.BF16.F32.PACK_AB R12, R60, R17 ;  /* 0x000000113c0c723e */ /* 0x000fe400000010ff */
[----:B------:R-:W-:Y:S01]  /*4d50*/  MOV R17, UR5 ;  /* 0x0000000500117c02 */ /* 0x000fe20008000f00 */
[----:B------:R-:W-:Y:S01]  /*4d60*/  FFMA.FTZ R32, R14, R59, R61 ;  /* 0x0000003b0e207223 */ /* 0x000fe2000001003d */
[----:B------:R-:W-:Y:S02]  /*4d70*/  SHF.L.U32 R59, R98, 0x10, RZ ;  /* 0x00000010623b7819 */ /* 0x000fe400000006ff */
[----:B------:R-:W-:-:S02]  /*4d80*/  SHF.L.U32 R61, R70, 0x10, RZ ;  /* 0x00000010463d7819 */ /* 0x000fc400000006ff */
[----:B------:R-:W-:Y:S02]  /*4d90*/  F2FP.BF16.F32.PACK_AB R14, R56, R19 ;  /* 0x00000013380e723e */ /* 0x000fe400000010ff */
[----:B------:R-:W-:Y:S01]  /*4da0*/  F2FP.BF16.F32.PACK_AB R19, R51, R50 ;  /* 0x000000323313723e */ /* 0x000fe200000010ff */
[----:B------:R-:W-:Y:S01]  /*4db0*/  FFMA.FTZ R124, R124, R59, R61 ;  /* 0x0000003b7c7c7223 */ /* 0x000fe2000001003d */
[----:B------:R-:W-:Y:S01]  /*4dc0*/  LEA.HI.SX32 R51, R17, R152, 0x1d ;  /* 0x0000009811337211 */ /* 0x000fe200078feaff */
[----:B------:R-:W0:Y:S01]  /*4dd0*/  LDC.64 R58, c[0x0][0x428] ;  /* 0x00010a00ff3a7b82 */ /* 0x000e220000000a00 */
[----:B------:R-:W-:Y:S02]  /*4de0*/  SHF.L.U32 R61, R71, 0x10, RZ ;  /* 0x00000010473d7819 */ /* 0x000fe400000006ff */
[C---:B------:R-:W-:Y:S02]  /*4df0*/  IADD3 R21, PT, PT, R51.reuse, 0x80, RZ ;  /* 0x0000008033157810 */ /* 0x040fe40007ffe0ff */
[----:B------:R-:W-:Y:S01]  /*4e00*/  F2FP.BF16.F32.PACK_AB R17, R54, R23 ;  /* 0x000000173611723e */ /* 0x000fe200000010ff */
[----:B------:R-:W-:Y:S01]  /*4e10*/  FFMA.FTZ R52, R52, R49, R61 ;  /* 0x0000003134347223 */ /* 0x000fe2000001003d */
[----:B------:R-:W-:-:S02]  /*4e20*/  IADD3 R63, PT, PT, R51, 0x100, RZ ;  /* 0x00000100333f7810 */ /* 0x000fc40007ffe0ff */
[C---:B------:R-:W-:Y:S02]  /*4e30*/  IADD3 R61, PT, PT, R51.reuse, 0x180, RZ ;  /* 0x00000180333d7810 */ /* 0x040fe40007ffe0ff */
[C---:B------:R-:W-:Y:S02]  /*4e40*/  IADD3 R49, PT, PT, R51.reuse, 0x200, RZ ;  /* 0x0000020033317810 */ /* 0x040fe40007ffe0ff */
[C---:B------:R-:W-:Y:S02]  /*4e50*/  IADD3 R157, PT, PT, R51.reuse, 0x280, RZ ;  /* 0x00000280339d7810 */ /* 0x040fe40007ffe0ff */
[----:B------:R-:W-:Y:S02]  /*4e60*/  IADD3 R159, PT, PT, R51, 0x300, RZ ;  /* 0x00000300339f7810 */ /* 0x000fe40007ffe0ff */
[----:B------:R-:W-:Y:S02]  /*4e70*/  F2FP.BF16.F32.PACK_AB R27, R27, R26 ;  /* 0x0000001a1b1b723e */ /* 0x000fe400000010ff */
[----:B------:R-:W-:-:S02]  /*4e80*/  F2FP.BF16.F32.PACK_AB R26, R154, R35 ;  /* 0x000000239a1a723e */ /* 0x000fc400000010ff */
[----:B------:R-:W-:Y:S02]  /*4e90*/  F2FP.BF16.F32.PACK_AB R30, R125, R124 ;  /* 0x0000007c7d1e723e */ /* 0x000fe400000010ff */
[----:B------:R-:W-:Y:S01]  /*4ea0*/  F2FP.BF16.F32.PACK_AB R29, R153, R32 ;  /* 0x00000020991d723e */ /* 0x000fe200000010ff */
[----:B0-----:R-:W-:-:S04]  /*4eb0*/  IMAD.WIDE.U32 R22, R51, 0x10, R58 ;  /* 0x0000001033167825 */ /* 0x001fc800078e003a */
[--C-:B------:R-:W-:Y:S01]  /*4ec0*/  IMAD.WIDE.U32 R20, R21, 0x10, R58.reuse ;  /* 0x0000001015147825 */ /* 0x100fe200078e003a */
[----:B------:R0:W-:Y:S03]  /*4ed0*/  STG.E.128 desc[UR12][R22.64], R12 ;  /* 0x0000000c16007986 */ /* 0x0001e6000c101d0c */
[--C-:B------:R-:W-:Y:S01]  /*4ee0*/  IMAD.WIDE.U32 R62, R63, 0x10, R58.reuse ;  /* 0x000000103f3e7825 */ /* 0x100fe200078e003a */
[----:B------:R1:W-:Y:S03]  /*4ef0*/  STG.E.128 desc[UR12][R20.64], R16 ;  /* 0x0000001014007986 */ /* 0x0003e6000c101d0c */
[----:B------:R-:W-:-:S04]  /*4f00*/  IMAD.WIDE.U32 R60, R61, 0x10, R58 ;  /* 0x000000103d3c7825 */ /* 0x000fc800078e003a */
[----:B------:R-:W-:-:S04]  /*4f10*/  IMAD.WIDE.U32 R50, R49, 0x10, R58 ;  /* 0x0000001031327825 */ /* 0x000fc800078e003a */
[----:B------:R-:W-:Y:S01]  /*4f20*/  IMAD.WIDE.U32 R48, R157, 0x10, R58 ;  /* 0x000000109d307825 */ /* 0x000fe200078e003a */
[----:B0-----:R-:W-:-:S03]  /*4f30*/  F2FP.BF16.F32.PACK_AB R15, R53, R42 ;  /* 0x0000002a350f723e */ /* 0x001fc600000010ff */
[----:B------:R-:W-:Y:S01]  /*4f40*/  IMAD.WIDE.U32 R58, R159, 0x10, R58 ;  /* 0x000000109f3a7825 */ /* 0x000fe200078e003a */
[----:B------:R-:W-:Y:S02]  /*4f50*/  F2FP.BF16.F32.PACK_AB R14, R41, R40 ;  /* 0x00000028290e723e */ /* 0x000fe400000010ff */
[----:B------:R-:W-:Y:S02]  /*4f60*/  F2FP.BF16.F32.PACK_AB R13, R47, R46 ;  /* 0x0000002e2f0d723e */ /* 0x000fe400000010ff */
[----:B------:R-:W-:Y:S02]  /*4f70*/  F2FP.BF16.F32.PACK_AB R12, R45, R44 ;  /* 0x0000002c2d0c723e */ /* 0x000fe400000010ff */
[----:B-1----:R-:W-:Y:S02]  /*4f80*/  F2FP.BF16.F32.PACK_AB R19, R162, R55 ;  /* 0x00000037a213723e */ /* 0x002fe400000010ff */
        /* <DEDUP_REMOVED lines=9> */
[----:B------:R-:W-:-:S02]  /*5020*/  F2FP.BF16.F32.PACK_AB R31, R127, R52 ;  /* 0x000000347f1f723e */ /* 0x000fc400000010ff */
[----:B------:R-:W-:Y:S01]  /*5030*/  F2FP.BF16.F32.PACK_AB R28, R140, R33 ;  /* 0x000000218c1c723e */ /* 0x000fe200000010ff */
[----:B------:R1:W-:Y:S04]  /*5040*/  STG.E.128 desc[UR12][R50.64], R20 ;  /* 0x0000001432007986 */ /* 0x0003e8000c101d0c */
[----:B------:R1:W-:Y:S04]  /*5050*/  STG.E.128 desc[UR12][R48.64], R24 ;  /* 0x0000001830007986 */ /* 0x0003e8000c101d0c */
[----:B------:R1:W-:Y:S02]  /*5060*/  STG.E.128 desc[UR12][R58.64], R28 ;  /* 0x0000001c3a007986 */ /* 0x0003e4000c101d0c */
.L_x_14170:
[----:B------:R-:W-:Y:S02]  /*5070*/  UIADD3 UR7, UPT, UPT, UR7, UR20, URZ ;  /* 0x0000001407077290 */ /* 0x000fe4000fffe0ff */
[----:B------:R-:W-:Y:S02]  /*5080*/  UPLOP3.LUT UP1, UPT, UPT, UPT, UP1, 0x40, 0x4 ;  /* 0x000000000004789c */ /* 0x000fe40003f2e810 */
[----:B------:R-:W-:-:S09]  /*5090*/  UISETP.GE.AND UP0, UPT, UR7, UR21, UPT ;  /* 0x000000150700728c */ /* 0x000fd2000bf06270 */
[----:B------:R-:W-:Y:S05]  /*50a0*/  BRA.U !UP0, `(.L_x_14171) ;  /* 0xffffffb5084c7547 */ /* 0x000fea000b83ffff */
[----:B------:R-:W-:Y:S05]  /*50b0*/  EXIT ;  /* 0x000000000000794d */ /* 0x000fea0003800000 */
.L_x_14172:
        /* <DEDUP_REMOVED lines=12> */
.L_x_42342:


//--------------------- .text._ZN10layer_norm13ln_fwd_kernelINS_13Kernel_traitsI13__nv_bfloat16S2_fS2_fjLj7168ELj1ELj1ELj4ELj16ENS_18Kernel_traits_baseILj7168ES2_S2_fS2_fjLj128EEEEELb0ELb1ELb0ELb0EEEvNS_9FwdParamsE --------------------------
	.section	.text._ZN10layer_norm13ln_fwd_kernelINS_13Kernel_traitsI13__nv_bfloat16S2_fS2_fjLj7168ELj1ELj1ELj4ELj16ENS_18Kernel_traits_baseILj7168ES2_S2_fS2_fjLj128EEEEELb0ELb1ELb0ELb0EEEvNS_9FwdParamsE,"ax",@progbits
	.align	128
        .global         _ZN10layer_norm13ln_fwd_kernelINS_13Kernel_traitsI13__nv_bfloat16S2_fS2_fjLj7168ELj1ELj1ELj4ELj16ENS_18Kernel_traits_baseILj7168ES2_S2_fS2_fjLj128EEEEELb0ELb1ELb0ELb0EEEvNS_9FwdParamsE
        .type           _ZN10layer_norm13ln_fwd_kernelINS_13Kernel_traitsI13__nv_bfloat16S2_fS2_fjLj7168ELj1ELj1ELj4ELj16ENS_18Kernel_traits_baseILj7168ES2_S2_fS2_fjLj128EEEEELb0ELb1ELb0ELb0EEEvNS_9FwdParamsE,@function
        .size           _ZN10layer_norm13ln_fwd_kernelINS_13Kernel_traitsI13__nv_bfloat16S2_fS2_fjLj7168ELj1ELj1ELj4ELj16ENS_18Kernel_traits_baseILj7168ES2_S2_fS2_fjLj128EEEEELb0ELb1ELb0ELb0EEEvNS_9FwdParamsE,(.L_x_42343 - _ZN10layer_norm13ln_fwd_kernelINS_13Kernel_traitsI13__nv_bfloat16S2_fS2_fjLj7168ELj1ELj1ELj4ELj16ENS_18Kernel_traits_baseILj7168ES2_S2_fS2_fjLj128EEEEELb0ELb1ELb0ELb0EEEvNS_9FwdParamsE)
        .other          _ZN10layer_norm13ln_fwd_kernelINS_13Kernel_traitsI13__nv_bfloat16S2_fS2_fjLj7168ELj1ELj1ELj4ELj16ENS_18Kernel_traits_baseILj7168ES2_S2_fS2_fjLj128EEEEELb0ELb1ELb0ELb0EEEvNS_9FwdParamsE,@"STO_CUDA_ENTRY STV_DEFAULT"
_ZN10layer_norm13ln_fwd_kernelINS_13Kernel_traitsI13__nv_bfloat16S2_fS2_fjLj7168ELj1ELj1ELj4ELj16ENS_18Kernel_traits_baseILj7168ES2_S2_fS2_fjLj128EEEEELb0ELb1ELb0ELb0EEEvNS_9FwdParamsE:
.text._ZN10layer_norm13ln_fwd_kernelINS_13Kernel_traitsI13__nv_bfloat16S2_fS2_fjLj7168ELj1ELj1ELj4ELj16ENS_18Kernel_traits_baseILj7168ES2_S2_fS2_fjLj128EEEEELb0ELb1ELb0ELb0EEEvNS_9FwdParamsE:
        /* <DEDUP_REMOVED lines=95> */
.L_x_14174:
        /* <DEDUP_REMOVED lines=88> */
.L_x_14175:
[----:B------:R-:W-:Y:S05]  /*0b70*/  BSYNC.RECONVERGENT B0 ;  /* 0x0000000000007941 */ /* 0x000fea0003800200 */
.L_x_14173:
[----:B------:R-:W0:Y:S02]  /*0b80*/  LDCU UR4, c[0x0][0x384] ;  /* 0x00007080ff0477ac */ /* 0x000e240008000800 */
[----:B0-----:R-:W-:-:S06]  /*0b90*/  UISETP.GE.AND UP0, UPT, UR6, UR4, UPT ;  /* 0x000000040600728c */ /* 0x001fcc000bf06270 */
[----:B------:R-:W-:-:S13]  /*0ba0*/  PLOP3.LUT P0, PT, PT, PT, UP0, 0x80, 0x8 ;  /* 0x000000000008781c */ /* 0x000fda0003f0f008 */
        /* <DEDUP_REMOVED lines=17> */
[----:B0-----:R-:W-:Y:S01]  /*0cc0*/  UISETP.NE.U32.AND UP0, UPT, UR4, URZ, UPT ;  /* 0x000000ff0400728c */ /* 0x001fe2000bf05070 */
[----:B------:R-:W-:Y:S01]  /*0cd0*/  VIMNMX R5, PT, PT, R2, 0x20, PT ;  /* 0x0000002002057848 */ /* 0x000fe20003fe0100 */
[----:B------:R-:W0:Y:S01]  /*0ce0*/  LDCU.64 UR10, c[0x0][0x3a0] ;  /* 0x00007400ff0a77ac */ /* 0x000e220008000a00 */
[-C--:B------:R-:W-:Y:S02]  /*0cf0*/  LEA R112, R3, R0.reuse, 0x3 ;  /* 0x0000000003707211 */ /* 0x080fe400078e18ff */
[----:B------:R-:W-:Y:S01]  /*0d00*/  LEA R0, R5, R0, 0x3 ;  /* 0x0000000005007211 */ /* 0x000fe200078e18ff */
[----:B------:R-:W-:Y:S01]  /*0d10*/  UISETP.NE.AND.EX UP0, UPT, UR5, URZ, UPT, UP0 ;  /* 0x000000ff0500728c */ /* 0x000fe2000bf05300 */
[----:B------:R-:W-:Y:S01]  /*0d20*/  I2FP.F32.U32 R112, R112 ;  /* 0x0000007000707245 */ /* 0x000fe20000201000 */
[----:B------:R-:W4:Y:S01]  /*0d30*/  LDCU.64 UR14, c[0x0][0x380] ;  /* 0x00007000ff0e77ac */ /* 0x000f220008000a00 */
[----:B------:R-:W-:-:S02]  /*0d40*/  PRMT R229, R94, 0x7632, R229 ;  /* 0x000076325ee57816 */ /* 0x000fc400000000e5 */
[----:B------:R0:W0:Y:S01]  /*0d50*/  MUFU.RCP R189, R112 ;  /* 0x0000007000bd7308 */ /* 0x0000220000001000 */
        /* <DEDUP_REMOVED lines=73> */
.L_x_14222:
        /* <DEDUP_REMOVED lines=8> */
[----:B------:R-:W-:Y:S01]  /*1270*/  BSSY.RECONVERGENT B0, `(.L_x_14176) ;  /* 0x0000064000007945 */ /* 0x000fe20003800200 */
[----:B------:R-:W0:Y:S02]  /*1280*/  S2R R178, SR_TID.X ;  /* 0x0000000000b27919 */ /* 0x000e240000002100 */
[----:B------:R-:W-:-:S04]  /*1290*/  USHF.R.S32.HI UR5, URZ, 0x1f, UR4 ;  /* 0x0000001fff057899 */ /* 0x000fc80008011404 */
[----:B------:R-:W-:-:S03]  /*12a0*/  ULEA.HI UR5, UR5, UR4, URZ, 0x3 ;  /* 0x0000000405057291 */ /* 0x000fc6000f8f18ff */
[----:B------:R-:W-:-:S03]  /*12b0*/  UMOV UR4, 0x3f800000 ;  /* 0x3f80000000047882 */ /* 0x000fc60000000000 */
[----:B------:R-:W-:-:S04]  /*12c0*/  MOV R179, UR5 ;  /* 0x0000000500b37c02 */ /* 0x000fc80008000f00 */
[----:B0-----:R-:W-:Y:S02]  /*12d0*/  LEA.HI.SX32 R200, R179, R178, 0x1d ;  /* 0x000000b2b3c87211 */ /* 0x001fe400078feaff */
[----:B--2---:R-:W-:Y:S02]  /*12e0*/  @P0 R2UR UR7, R176 ;  /* 0x00000000b00702ca */ /* 0x004fe400000e0000 */
[----:B------:R-:W-:Y:S02]  /*12f0*/  ISETP.GE.U32.AND P0, PT, R233, 0x80, PT ;  /* 0x00000080e900780c */ /* 0x000fe40003f06070 */
[----:B------:R-:W-:-:S09]  /*1300*/  MOV R176, R200 ;  /* 0x000000c800b07202 */ /* 0x000fd20000000f00 */
        /* <DEDUP_REMOVED lines=11> */
[----:B------:R0:W3:Y:S01]  /*13c0*/  LDG.E.128 R116, desc[UR8][R124.64+0x10] ;  /* 0x000010087c747981 */ /* 0x0000e2000c1e1d00 */
[----:B-----5:R-:W-:Y:S02]  /*13d0*/  SHF.L.U32 R126, R120, 0x10, RZ ;  /* 0x00000010787e7819 */ /* 0x020fe400000006ff */
[----:B------:R-:W-:Y:S02]  /*13e0*/  SHF.L.U32 R176, R36, 0x10, RZ ;  /* 0x0000001024b07819 */ /* 0x000fe400000006ff */
[----:B------:R-:W-:Y:S01]  /*13f0*/  PRMT R179, R122, 0x7632, R179 ;  /* 0x000076327ab37816 */ /* 0x000fe200000000b3 */
[----:B------:R-:W-:Y:S01]  /*1400*/  FMUL.FTZ R127, R126, UR4 ;  /* 0x000000047e7f7c20 */ /* 0x000fe20008410000 */
[----:B------:R-:W-:-:S02]  /*1410*/  PRMT R126, R120, 0x7632, R126 ;  /* 0x00007632787e7816 */ /* 0x000fc4000000007e */
[----:B------:R-:W-:Y:S02]  /*1420*/  SHF.L.U32 R235, R122, 0x10, RZ ;  /* 0x000000107aeb7819 */ /* 0x000fe400000006ff */
[----:B------:R-:W-:Y:S02]  /*1430*/  SHF.L.U32 R126, R126, 0x10, RZ ;  /* 0x000000107e7e7819 */ /* 0x000fe400000006ff */
[----:B------:R-:W-:Y:S01]  /*1440*/  SHF.L.U32 R122, R37, 0x10, RZ ;  /* 0x00000010257a7819 */ /* 0x000fe200000006ff */
[----:B------:R-:W-:Y:S01]  /*1450*/  FMUL.FTZ R235, R235, UR4 ;  /* 0x00000004ebeb7c20 */ /* 0x000fe20008410000 */
[----:B------:R-:W-:Y:S01]  /*1460*/  PRMT R236, R123, 0x7632, R236 ;  /* 0x000076327bec7816 */ /* 0x000fe200000000ec */
[----:B------:R-:W-:Y:S01]  /*1470*/  FMUL.FTZ R126, R126, UR4 ;  /* 0x000000047e7e7c20 */ /* 0x000fe20008410000 */
[----:B------:R-:W-:Y:S02]  /*1480*/  SHF.L.U32 R177, R198, 0x10, RZ ;  /* 0x00000010c6b17819 */ /* 0x000fe400000006ff */
[----:B------:R-:W-:-:S02]  /*1490*/  SHF.L.U32 R179, R179, 0x10, RZ ;  /* 0x00000010b3b37819 */ /* 0x000fc400000006ff */
[----:B------:R-:W-:-:S05]  /*14a0*/  SHF.L.U32 R236, R236, 0x10, RZ ;  /* 0x00000010ecec7819 */ /* 0x000fca00000006ff */
[----:B------:R-:W-:Y:S01]  /*14b0*/  FMUL.FTZ R236, R236, UR4 ;  /* 0x00000004ecec7c20 */ /* 0x000fe20008410000 */
[----:B--2---:R-:W-:Y:S01]  /*14c0*/  FFMA.FTZ R120, R127, R176, R112 ;  /* 0x000000b07f787223 */ /* 0x004fe20000010070 */
[C---:B------:R-:W-:Y:S02]  /*14d0*/  PRMT R127, R121.reuse, 0x7632, R127 ;  /* 0x00007632797f7816 */ /* 0x040fe4000000007f */
[----:B------:R-:W-:Y:S02]  /*14e0*/  SHF.L.U32 R176, R121, 0x10, RZ ;  /* 0x0000001079b07819 */ /* 0x000fe400000006ff */
[----:B------:R-:W-:Y:S02]  /*14f0*/  SHF.L.U32 R127, R127, 0x10, RZ ;  /* 0x000000107f7f7819 */ /* 0x000fe400000006ff */
[----:B------:R-:W-:Y:S01]  /*1500*/  SHF.L.U32 R121, R199, 0x10, RZ ;  /* 0x00000010c7797819 */ /* 0x000fe200000006ff */
[----:B0-----:R-:W-:Y:S01]  /*1510*/  FMUL.FTZ R125, R176, UR4 ;  /* 0x00000004b07d7c20 */ /* 0x001fe20008410000 */
[----:B------:R-:W-:Y:S01]  /*1520*/  SHF.L.U32 R176, R39, 0x10, RZ ;  /* 0x0000001027b07819 */ /* 0x000fe200000006ff */
[----:B------:R-:W-:Y:S01]  /*1530*/  FMUL.FTZ R124, R127, UR4 ;  /* 0x000000047f7c7c20 */ /* 0x000fe20008410000 */
[----:B------:R-:W-:Y:S01]  /*1540*/  SHF.L.U32 R127, R123, 0x10, RZ ;  /* 0x000000107b7f7819 */ /* 0x000fe200000006ff */
[----:B------:R-:W-:Y:S01]  /*1550*/  FFMA.FTZ R122, R125, R122, R114 ;  /* 0x0000007a7d7a7223 */ /* 0x000fe20000010072 */
[----:B------:R-:W-:Y:S01]  /*1560*/  FFMA.FTZ R121, R126, R121, R113 ;  /* 0x000000797e797223 */ /* 0x000fe20000010071 */
[----:B------:R-:W-:Y:S01]  /*1570*/  SHF.L.U32 R125, R197, 0x10, RZ ;  /* 0x00000010c57d7819 */ /* 0x000fe200000006ff */
[----:B------:R-:W-:Y:S01]  /*1580*/  FFMA.FTZ R123, R124, R177, R115 ;  /* 0x000000b17c7b7223 */ /* 0x000fe20000010073 */
[----:B------:R-:W-:Y:S01]  /*1590*/  FMUL.FTZ R126, R179, UR4 ;  /* 0x00000004b37e7c20 */ /* 0x000fe20008410000 */
[----:B------:R-:W-:Y:S01]  /*15a0*/  SHF.L.U32 R124, R38, 0x10, RZ ;  /* 0x00000010267c7819 */ /* 0x000fe200000006ff */
[----:B------:R-:W-:Y:S01]  /*15b0*/  FMUL.FTZ R127, R127, UR4 ;  /* 0x000000047f7f7c20 */ /* 0x000fe20008410000 */
[----:B------:R-:W-:Y:S01]  /*15c0*/  SHF.L.U32 R177, R196, 0x10, RZ ;  /* 0x00000010c4b17819 */ /* 0x000fe200000006ff */
[----:B---3--:R-:W-:-:S02]  /*15d0*/  FFMA.FTZ R125, R126, R125, R117 ;  /* 0x0000007d7e7d7223 */ /* 0x008fc40000010075 */
[----:B------:R-:W-:Y:S01]  /*15e0*/  FFMA.FTZ R126, R127, R176, R118 ;  /* 0x000000b07f7e7223 */ /* 0x000fe20000010076 */
[----:B------:R-:W-:Y:S01]  /*15f0*/  FFMA.FTZ R124, R235, R124, R116 ;  /* 0x0000007ceb7c7223 */ /* 0x000fe20000010074 */
[----:B------:R-:W-:Y:S01]  /*1600*/  FFMA.FTZ R127, R236, R177, R119 ;  /* 0x000000b1ec7f7223 */ /* 0x000fe20000010077 */
[----:B------:R-:W-:Y:S06]  /*1610*/  BRA `(.L_x_14179) ;  /* 0x0000000000907947 */ /* 0x000fec0003800000 */
.L_x_14178:
[----:B-----5:R-:W-:Y:S02]  /*1620*/  SHF.L.U32 R124, R120, 0x10, RZ ;  /* 0x00000010787c7819 */ /* 0x020fe400000006ff */
[----:B------:R-:W-:Y:S02]  /*1630*/  SHF.L.U32 R127, R36, 0x10, RZ ;  /* 0x00000010247f7819 */ /* 0x000fe400000006ff */
[----:B------:R-:W-:Y:S01]  /*1640*/  PRMT R125, R120, 0x7632, R125 ;  /* 0x00007632787d7816 */ /* 0x000fe2000000007d */
[----:B------:R-:W-:Y:S01]  /*1650*/  FMUL.FTZ R124, R124, UR4 ;  /* 0x000000047c7c7c20 */ /* 0x000fe20008410000 */
[----:B------:R-:W-:Y:S02]  /*1660*/  SHF.L.U32 R126, R123, 0x10, RZ ;  /* 0x000000107b7e7819 */ /* 0x000fe400000006ff */
[----:B------:R-:W-:Y:S01]  /*1670*/  PRMT R177, R121, 0x7632, R177 ;  /* 0x0000763279b17816 */ /* 0x000fe200000000b1 */
[----:B------:R-:W-:Y:S01]  /*1680*/  FMUL.FTZ R120, R124, R127 ;  /* 0x0000007f7c787220 */ /* 0x000fe20000410000 */
[----:B------:R-:W-:Y:S01]  /*1690*/  PRMT R127, R122, 0x7632, R127 ;  /* 0x000076327a7f7816 */ /* 0x000fe2000000007f */
[----:B------:R-:W-:Y:S01]  /*16a0*/  FMUL.FTZ R126, R126, UR4 ;  /* 0x000000047e7e7c20 */ /* 0x000fe20008410000 */
[----:B------:R-:W-:-:S02]  /*16b0*/  SHF.L.U32 R124, R122, 0x10, RZ ;  /* 0x000000107a7c7819 */ /* 0x000fc400000006ff */
[----:B------:R-:W-:Y:S02]  /*16c0*/  PRMT R123, R123, 0x7632, R123 ;  /* 0x000076327b7b7816 */ /* 0x000fe4000000007b */
[----:B------:R-:W-:Y:S01]  /*16d0*/  SHF.L.U32 R121, R121, 0x10, RZ ;  /* 0x0000001079797819 */ /* 0x000fe200000006ff */
[----:B------:R-:W-:Y:S01]  /*16e0*/  FMUL.FTZ R124, R124, UR4 ;  /* 0x000000047c7c7c20 */ /* 0x000fe20008410000 */
[----:B------:R-:W-:Y:S02]  /*16f0*/  SHF.L.U32 R125, R125, 0x10, RZ ;  /* 0x000000107d7d7819 */ /* 0x000fe400000006ff */
        /* <DEDUP_REMOVED lines=17> */
[----:B------:R-:W-:Y:S01]  /*1810*/  FMUL.FTZ R125, R127, R238 ;  /* 0x000000ee7f7d7220 */ /* 0x000fe20000410000 */
[----:B------:R-:W-:Y:S01]  /*1820*/  SHF.L.U32 R240, R196, 0x10, RZ ;  /* 0x00000010c4f07819 */ /* 0x000fe200000006ff */
[----:B------:R-:W-:-:S02]  /*1830*/  FMUL.FTZ R126, R126, R235 ;  /* 0x000000eb7e7e7220 */ /* 0x000fc40000410000 */
[----:B------:R-:W-:Y:S02]  /*1840*/  FMUL.FTZ R123, R177, R236 ;  /* 0x000000ecb17b7220 */ /* 0x000fe40000410000 */
[----:B------:R-:W-:-:S07]  /*1850*/  FMUL.FTZ R127, R179, R240 ;  /* 0x000000f0b37f7220 */ /* 0x000fce0000410000 */
.L_x_14179:
[----:B------:R-:W0:Y:S02]  /*1860*/  LDC.64 R176, c[0x0][0x3a8] ;  /* 0x0000ea00ffb07b82 */ /* 0x000e240000000a00 */
[C---:B0-----:R-:W-:Y:S01]  /*1870*/  IMAD.WIDE.U32 R236, R200.reuse, 0x20, R176 ;  /* 0x00000020c8ec7825 */ /* 0x041fe200078e00b0 */
[----:B------:R-:W-:-:S04]  /*1880*/  IADD3 R176, PT, PT, R200, 0x80, RZ ;  /* 0x00000080c8b07810 */ /* 0x000fc80007ffe0ff */
[----:B------:R0:W-:Y:S04]  /*1890*/  STG.E.128 desc[UR8][R236.64], R120 ;  /* 0x00000078ec007986 */ /* 0x0001e8000c101d08 */
[----:B------:R0:W-:Y:S02]  /*18a0*/  STG.E.128 desc[UR8][R236.64+0x10], R124 ;  /* 0x0000107cec007986 */ /* 0x0001e4000c101d08 */
.L_x_14177:
[----:B------:R-:W-:Y:S05]  /*18b0*/  BSYNC.RECONVERGENT B0 ;  /* 0x0000000000007941 */ /* 0x000fea0003800200 */
.L_x_14176:
[----:B------:R-:W-:Y:S01]  /*18c0*/  ISETP.GE.U32.AND P1, PT, R233, 0x100, PT ;  /* 0x00000100e900780c */ /* 0x000fe20003f26070 */
[----:B------:R-:W-:Y:S01]  /*18d0*/  BSSY.RECONVERGENT B0, `(.L_x_14180) ;  /* 0x000005c000007945 */ /* 0x000fe20003800200 */
[----:B------:R-:W-:-:S11]  /*18e0*/  LOP3.LUT R234, R234, 0xffffffdf, RZ, 0xc0, !PT ;  /* 0xffffffdfeaea7812 */ /* 0x000fd600078ec0ff */
[----:B------:R-:W-:Y:S01]  /*18f0*/  @P1 LOP3.LUT R234, R234, 0x20, RZ, 0xfc, !PT ;  /* 0x00000020eaea1812 */ /* 0x000fe200078efcff */
[----:B------:R-:W-:Y:S06]  /*1900*/  @!P1 BRA `(.L_x_14181) ;  /* 0x0000000400609947 */ /* 0x000fec0003800000 */
[----:B------:R-:W-:Y:S01]  /*1910*/  ISETP.NE.U32.AND P1, PT, RZ, UR10, PT ;  /* 0x0000000aff007c0c */ /* 0x000fe2000bf25070 */
[----:B------:R-:W1:Y:S03]  /*1920*/  LDC.64 R132, c[0x0][0x390] ;  /* 0x0000e400ff847b82 */ /* 0x000e660000000a00 */
[----:B------:R-:W-:-:S13]  /*1930*/  ISETP.NE.AND.EX P1, PT, RZ, UR11, PT, P1 ;  /* 0x0000000bff007c0c */ /* 0x000fda000bf25310 */
[----:B------:R-:W2:Y:S01]  /*1940*/  @P1 LDC.64 R128, c[0x0][0x3a0] ;  /* 0x0000e800ff801b82 */ /* 0x000ea20000000a00 */
[----:B-1----:R-:W-:-:S06]  /*1950*/  IMAD.WIDE.U32 R132, R176, 0x10, R132 ;  /* 0x00000010b0847825 */ /* 0x002fcc00078e0084 */
[----:B------:R-:W5:Y:S01]  /*1960*/  LDG.E.128 R132, desc[UR8][R132.64] ;  /* 0x0000000884847981 */ /* 0x000f62000c1e1d00 */
[----:B--2---:R-:W-:-:S05]  /*1970*/  @P1 IMAD.WIDE.U32 R128, R176, 0x20, R128 ;  /* 0x00000020b0801825 */ /* 0x004fca00078e0080 */
[----:B------:R1:W5:Y:S04]  /*1980*/  @P1 LDG.E.128 R112, desc[UR8][R128.64] ;  /* 0x0000000880701981 */ /* 0x000368000c1e1d00 */
[----:B------:R1:W5:Y:S01]  /*1990*/  @P1 LDG.E.128 R116, desc[UR8][R128.64+0x10] ;  /* 0x0000100880741981 */ /* 0x000362000c1e1d00 */
[----:B------:R-:W-:Y:S05]  /*19a0*/  @!P1 BRA `(.L_x_14182) ;  /* 0x0000000000949947 */ /* 0x000fea0003800000 */
[----:B-1---5:R-:W-:Y:S02]  /*19b0*/  SHF.L.U32 R128, R132, 0x10, RZ ;  /* 0x0000001084807819 */ /* 0x022fe400000006ff */
[----:B------:R-:W-:Y:S02]  /*19c0*/  SHF.L.U32 R131, R133, 0x10, RZ ;  /* 0x0000001085837819 */ /* 0x000fe400000006ff */
[----:B------:R-:W-:Y:S01]  /*19d0*/  SHF.L.U32 R130, R48, 0x10, RZ ;  /* 0x0000001030827819 */ /* 0x000fe200000006ff */
[----:B------:R-:W-:Y:S01]  /*19e0*/  FMUL.FTZ R129, R128, UR4 ;  /* 0x0000000480817c20 */ /* 0x000fe20008410000 */
[----:B------:R-:W-:Y:S01]  /*19f0*/  SHF.L.U32 R179, R134, 0x10, RZ ;  /* 0x0000001086b37819 */ /* 0x000fe200000006ff */
[----:B------:R-:W-:Y:S01]  /*1a00*/  FMUL.FTZ R131, R131, UR4 ;  /* 0x0000000483837c20 */ /* 0x000fe20008410000 */
[----:B------:R-:W-:Y:S01]  /*1a10*/  SHF.L.U32 R177, R49, 0x10, RZ ;  /* 0x0000001031b17819 */ /* 0x000fe200000006ff */
[----:B------:R-:W-:Y:S01]  /*1a20*/  FFMA.FTZ R128, R129, R130, R112 ;  /* 0x0000008281807223 */ /* 0x000fe20000010070 */
[----:B------:R-:W-:Y:S01]  /*1a30*/  SHF.L.U32 R235, R50, 0x10, RZ ;  /* 0x0000001032eb7819 */ /* 0x000fe200000006ff */
[----:B------:R-:W-:Y:S01]  /*1a40*/  FMUL.FTZ R179, R179, UR4 ;  /* 0x00000004b3b37c20 */ /* 0x000fe20008410000 */
[----:B------:R-:W-:Y:S01]  /*1a50*/  PRMT R129, R132, 0x7632, R129 ;  /* 0x0000763284817816 */ /* 0x000fe20000000081 */
[----:B------:R-:W-:Y:S01]  /*1a60*/  FFMA.FTZ R130, R131, R177, R114 ;  /* 0x000000b183827223 */ /* 0x000fe20000010072 */
[----:B------:R-:W-:Y:S01]  /*1a70*/  SHF.L.U32 R177, R135, 0x10, RZ ;  /* 0x0000001087b17819 */ /* 0x000fe200000006ff */
[----:B------:R-:W-:Y:S01]  /*1a80*/  FFMA.FTZ R132, R179, R235, R116 ;  /* 0x000000ebb3847223 */ /* 0x000fe20000010074 */
[----:B------:R-:W-:-:S02]  /*1a90*/  PRMT R135, R134, 0x7632, R135 ;  /* 0x0000763286877816 */ /* 0x000fc40000000087 */
[----:B------:R-:W-:Y:S01]  /*1aa0*/  SHF.L.U32 R129, R129, 0x10, RZ ;  /* 0x0000001081817819 */ /* 0x000fe200000006ff */
[----:B------:R-:W-:Y:S01]  /*1ab0*/  FMUL.FTZ R179, R177, UR4 ;  /* 0x00000004b1b37c20 */ /* 0x000fe20008410000 */
[----:B------:R-:W-:Y:S02]  /*1ac0*/  SHF.L.U32 R235, R51, 0x10, RZ ;  /* 0x0000001033eb7819 */ /* 0x000fe400000006ff */
[----:B------:R-:W-:Y:S01]  /*1ad0*/  PRMT R133, R133, 0x7632, R133 ;  /* 0x0000763285857816 */ /* 0x000fe20000000085 */
[----:B0-----:R-:W-:Y:S01]  /*1ae0*/  FMUL.FTZ R236, R129, UR4 ;  /* 0x0000000481ec7c20 */ /* 0x001fe20008410000 */
[----:B------:R-:W-:Y:S01]  /*1af0*/  PRMT R177, R135, 0x7632, R177 ;  /* 0x0000763287b17816 */ /* 0x000fe200000000b1 */
[----:B------:R-:W-:Y:S01]  /*1b00*/  FFMA.FTZ R134, R179, R235, R118 ;  /* 0x000000ebb3867223 */ /* 0x000fe20000010076 */
[----:B------:R-:W-:Y:S02]  /*1b10*/  SHF.L.U32 R131, R195, 0x10, RZ ;  /* 0x00000010c3837819 */ /* 0x000fe400000006ff */
[----:B------:R-:W-:-:S02]  /*1b20*/  SHF.L.U32 R135, R135, 0x10, RZ ;  /* 0x0000001087877819 */ /* 0x000fc400000006ff */
[----:B------:R-:W-:Y:S01]  /*1b30*/  SHF.L.U32 R133, R133, 0x10, RZ ;  /* 0x0000001085857819 */ /* 0x000fe200000006ff */
[----:B------:R-:W-:Y:S01]  /*1b40*/  FFMA.FTZ R129, R236, R131, R113 ;  /* 0x00000083ec817223 */ /* 0x000fe20000010071 */
[----:B------:R-:W-:Y:S01]  /*1b50*/  SHF.L.U32 R179, R177, 0x10, RZ ;  /* 0x00000010b1b37819 */ /* 0x000fe200000006ff */
[----:B------:R-:W-:Y:S01]  /*1b60*/  FMUL.FTZ R238, R135, UR4 ;  /* 0x0000000487ee7c20 */ /* 0x000fe20008410000 */
[----:B------:R-:W-:Y:S01]  /*1b70*/  SHF.L.U32 R131, R194, 0x10, RZ ;  /* 0x00000010c2837819 */ /* 0x000fe200000006ff */
[----:B------:R-:W-:Y:S01]  /*1b80*/  FMUL.FTZ R236, R133, UR4 ;  /* 0x0000000485ec7c20 */ /* 0x000fe20008410000 */
[----:B------:R-:W-:Y:S01]  /*1b90*/  SHF.L.U32 R177, R193, 0x10, RZ ;  /* 0x00000010c1b17819 */ /* 0x000fe200000006ff */
[----:B------:R-:W-:Y:S01]  /*1ba0*/  FMUL.FTZ R240, R179, UR4 ;  /* 0x00000004b3f07c20 */ /* 0x000fe20008410000 */
[----:B------:R-:W-:Y:S01]  /*1bb0*/  SHF.L.U32 R135, R192, 0x10, RZ ;  /* 0x00000010c0877819 */ /* 0x000fe200000006ff */
[----:B------:R-:W-:Y:S02]  /*1bc0*/  FFMA.FTZ R131, R236, R131, R115 ;  /* 0x00000083ec837223 */ /* 0x000fe40000010073 */
[----:B------:R-:W-:-:S02]  /*1bd0*/  FFMA.FTZ R133, R238, R177, R117 ;  /* 0x000000b1ee857223 */ /* 0x000fc40000010075 */
[----:B------:R-:W-:Y:S01]  /*1be0*/  FFMA.FTZ R135, R240, R135, R119 ;  /* 0x00000087f0877223 */ /* 0x000fe20000010077 */
[----:B------:R-:W-:Y:S06]  /*1bf0*/  BRA `(.L_x_14183) ;  /* 0x0000000000907947 */ /* 0x000fec0003800000 */
.L_x_14182:
[----:B-1---5:R-:W-:Y:S02]  /*1c00*/  SHF.L.U32 R128, R132, 0x10, RZ ;  /* 0x0000001084807819 */ /* 0x022fe400000006ff */
[----:B------:R-:W-:Y:S02]  /*1c10*/  SHF.L.U32 R130, R133, 0x10, RZ ;  /* 0x0000001085827819 */ /* 0x000fe400000006ff */
[----:B------:R-:W-:Y:S01]  /*1c20*/  SHF.L.U32 R129, R48, 0x10, RZ ;  /* 0x0000001030817819 */ /* 0x000fe200000006ff */
[----:B------:R-:W-:Y:S01]  /*1c30*/  FMUL.FTZ R128, R128, UR4 ;  /* 0x0000000480807c20 */ /* 0x000fe20008410000 */
[----:B------:R-:W-:Y:S01]  /*1c40*/  SHF.L.U32 R131, R49, 0x10, RZ ;  /* 0x0000001031837819 */ /* 0x000fe200000006ff */
[----:B------:R-:W-:Y:S01]  /*1c50*/  FMUL.FTZ R130, R130, UR4 ;  /* 0x0000000482827c20 */ /* 0x000fe20008410000 */
[----:B------:R-:W-:Y:S01]  /*1c60*/  SHF.L.U32 R177, R134, 0x10, RZ ;  /* 0x0000001086b17819 */ /* 0x000fe200000006ff */
[----:B------:R-:W-:Y:S01]  /*1c70*/  FMUL.FTZ R128, R128, R129 ;  /* 0x0000008180807220 */ /* 0x000fe20000410000 */
[----:B0-----:R-:W-:Y:S01]  /*1c80*/  SHF.L.U32 R236, R50, 0x10, RZ ;  /* 0x0000001032ec7819 */ /* 0x001fe200000006ff */
[----:B------:R-:W-:Y:S01]  /*1c90*/  FMUL.FTZ R130, R130, R131 ;  /* 0x0000008382827220 */ /* 0x000fe20000410000 */
[----:B------:R-:W-:Y:S01]  /*1ca0*/  PRMT R129, R132, 0x7632, R129 ;  /* 0x0000763284817816 */ /* 0x000fe20000000081 */
[----:B------:R-:W-:Y:S01]  /*1cb0*/  FMUL.FTZ R177, R177, UR4 ;  /* 0x00000004b1b17c20 */ /* 0x000fe20008410000 */
[----:B------:R-:W-:-:S02]  /*1cc0*/  SHF.L.U32 R131, R135, 0x10, RZ ;  /* 0x0000001087837819 */ /* 0x000fc400000006ff */
[----:B------:R-:W-:Y:S01]  /*1cd0*/  SHF.L.U32 R129, R129, 0x10, RZ ;  /* 0x0000001081817819 */ /* 0x000fe200000006ff */
[----:B------:R-:W-:Y:S01]  /*1ce0*/  FMUL.FTZ R132, R177, R236 ;  /* 0x000000ecb1847220 */ /* 0x000fe20000410000 */
[----:B------:R-:W-:Y:S01]  /*1cf0*/  PRMT R133, R133, 0x7632, R133 ;  /* 0x0000763285857816 */ /* 0x000fe20000000085 */
[----:B------:R-:W-:Y:S01]  /*1d00*/  FMUL.FTZ R177, R131, UR4 ;  /* 0x0000000483b17c20 */ /* 0x000fe20008410000 */
[----:B------:R-:W-:Y:S01]  /*1d10*/  SHF.L.U32 R238, R51, 0x10, RZ ;  /* 0x0000001033ee7819 */ /* 0x000fe200000006ff */
[----:B------:R-:W-:Y:S01]  /*1d20*/  FMUL.FTZ R129, R129, UR4 ;  /* 0x0000000481817c20 */ /* 0x000fe20008410000 */
[----:B------:R-:W-:Y:S02]  /*1d30*/  PRMT R131, R134, 0x7632, R131 ;  /* 0x0000763286837816 */ /* 0x000fe40000000083 */
[----:B------:R-:W-:Y:S01]  /*1d40*/  SHF.L.U32 R236, R195, 0x10, RZ ;  /* 0x00000010c3ec7819 */ /* 0x000fe200000006ff */
[----:B------:R-:W-:Y:S01]  /*1d50*/  FMUL.FTZ R134, R177, R238 ;  /* 0x000000eeb1867220 */ /* 0x000fe20000410000 */
[----:B------:R-:W-:-:S02]  /*1d60*/  PRMT R135, R135, 0x7632, R135 ;  /* 0x0000763287877816 */ /* 0x000fc40000000087 */
[----:B------:R-:W-:Y:S01]  /*1d70*/  SHF.L.U32 R133, R133, 0x10, RZ ;  /* 0x0000001085857819 */ /* 0x000fe200000006ff */
[----:B------:R-:W-:Y:S01]  /*1d80*/  FMUL.FTZ R129, R129, R236 ;  /* 0x000000ec81817220 */ /* 0x000fe20000410000 */
        /* <DEDUP_REMOVED lines=8> */
[----:B------:R-:W-:-:S02]  /*1e10*/  FMUL.FTZ R131, R133, R236 ;  /* 0x000000ec85837220 */ /* 0x000fc40000410000 */
[----:B------:R-:W-:Y:S02]  /*1e20*/  FMUL.FTZ R133, R135, R238 ;  /* 0x000000ee87857220 */ /* 0x000fe40000410000 */
[----:B------:R-:W-:-:S07]  /*1e30*/  FMUL.FTZ R135, R177, R240 ;  /* 0x000000f0b1877220 */ /* 0x000fce0000410000 */
.L_x_14183:
[----:B------:R-:W0:Y:S02]  /*1e40*/  LDC.64 R236, c[0x0][0x3a8] ;  /* 0x0000ea00ffec7b82 */ /* 0x000e240000000a00 */
[C---:B0-----:R-:W-:Y:S01]  /*1e50*/  IMAD.WIDE.U32 R236, R176.reuse, 0x20, R236 ;  /* 0x00000020b0ec7825 */ /* 0x041fe200078e00ec */
[----:B------:R-:W-:-:S04]  /*1e60*/  IADD3 R176, PT, PT, R176, 0x80, RZ ;  /* 0x00000080b0b07810 */ /* 0x000fc80007ffe0ff */
[----:B------:R1:W-:Y:S04]  /*1e70*/  STG.E.128 desc[UR8][R236.64], R128 ;  /* 0x00000080ec007986 */ /* 0x0003e8000c101d08 */
[----:B------:R1:W-:Y:S02]  /*1e80*/  STG.E.128 desc[UR8][R236.64+0x10], R132 ;  /* 0x00001084ec007986 */ /* 0x0003e4000c101d08 */
.L_x_14181:
[----:B------:R-:W-:Y:S05]  /*1e90*/  BSYNC.RECONVERGENT B0 ;  /* 0x0000000000007941 */ /* 0x000fea0003800200 */
.L_x_14180:
[----:B------:R-:W-:Y:S01]  /*1ea0*/  ISETP.GE.U32.AND P1, PT, R233, 0x180, PT ;  /* 0x00000180e900780c */ /* 0x000fe20003f26070 */
[----:B------:R-:W-:-:S12]  /*1eb0*/  BSSY.RECONVERGENT B0, `(.L_x_14184) ;  /* 0x000005a000007945 */ /* 0x000fd80003800200 */
[----:B------:R-:W-:Y:S05]  /*1ec0*/  @!P1 BRA `(.L_x_14185) ;  /* 0x0000000400609947 */ /* 0x000fea0003800000 */
[----:B------:R-:W-:Y:S01]  /*1ed0*/  ISETP.NE.U32.AND P2, PT, RZ, UR10, PT ;  /* 0x0000000aff007c0c */ /* 0x000fe2000bf45070 */
[----:B------:R-:W2:Y:S03]  /*1ee0*/  LDC.64 R140, c[0x0][0x390] ;  /* 0x0000e400ff8c7b82 */ /* 0x000ea60000000a00 */
[----:B------:R-:W-:-:S13]  /*1ef0*/  ISETP.NE.AND.EX P2, PT, RZ, UR11, PT, P2 ;  /* 0x0000000bff007c0c */ /* 0x000fda000bf45320 */
[----:B------:R-:W3:Y:S01]  /*1f00*/  @P2 LDC.64 R136, c[0x0][0x3a0] ;  /* 0x0000e800ff882b82 */ /* 0x000ee20000000a00 */
[----:B--2---:R-:W-:-:S06]  /*1f10*/  IMAD.WIDE.U32 R140, R176, 0x10, R140 ;  /* 0x00000010b08c7825 */ /* 0x004fcc00078e008c */
[----:B------:R-:W5:Y:S01]  /*1f20*/  LDG.E.128 R140, desc[UR8][R140.64] ;  /* 0x000000088c8c7981 */ /* 0x000f62000c1e1d00 */
[----:B---3--:R-:W-:-:S05]  /*1f30*/  @P2 IMAD.WIDE.U32 R136, R176, 0x20, R136 ;  /* 0x00000020b0882825 */ /* 0x008fca00078e0088 */
[----:B------:R2:W5:Y:S04]  /*1f40*/  @P2 LDG.E.128 R112, desc[UR8][R136.64] ;  /* 0x0000000888702981 */ /* 0x000568000c1e1d00 */
[----:B------:R2:W5:Y:S01]  /*1f50*/  @P2 LDG.E.128 R116, desc[UR8][R136.64+0x10] ;  /* 0x0000100888742981 */ /* 0x000562000c1e1d00 */
[----:B------:R-:W-:Y:S05]  /*1f60*/  @!P2 BRA `(.L_x_14186) ;  /* 0x000000000094a947 */ /* 0x000fea0003800000 */
[----:B--2--5:R-:W-:Y:S02]  /*1f70*/  SHF.L.U32 R136, R140, 0x10, RZ ;  /* 0x000000108c887819 */ /* 0x024fe400000006ff */
        /* <DEDUP_REMOVED lines=18> */
[----:B01----:R-:W-:Y:S01]  /*20a0*/  FMUL.FTZ R236, R137, UR4 ;  /* 0x0000000489ec7c20 */ /* 0x003fe20008410000 */
        /* <DEDUP_REMOVED lines=17> */
.L_x_14186:
[----:B--2--5:R-:W-:Y:S02]  /*21c0*/  SHF.L.U32 R136, R140, 0x10, RZ ;  /* 0x000000108c887819 */ /* 0x024fe400000006ff */
[----:B------:R-:W-:Y:S02]  /*21d0*/  SHF.L.U32 R138, R141, 0x10, RZ ;  /* 0x000000108d8a7819 */ /* 0x000fe400000006ff */
[----:B------:R-:W-:Y:S01]  /*21e0*/  SHF.L.U32 R137, R60, 0x10, RZ ;  /* 0x000000103c897819 */ /* 0x000fe200000006ff */
[----:B------:R-:W-:Y:S01]  /*21f0*/  FMUL.FTZ R136, R136, UR4 ;  /* 0x0000000488887c20 */ /* 0x000fe20008410000 */
[----:B------:R-:W-:Y:S01]  /*2200*/  SHF.L.U32 R139, R61, 0x10, RZ ;  /* 0x000000103d8b7819 */ /* 0x000fe200000006ff */
[----:B------:R-:W-:Y:S01]  /*2210*/  FMUL.FTZ R138, R138, UR4 ;  /* 0x000000048a8a7c20 */ /* 0x000fe20008410000 */
[----:B------:R-:W-:Y:S01]  /*2220*/  SHF.L.U32 R177, R142, 0x10, RZ ;  /* 0x000000108eb17819 */ /* 0x000fe200000006ff */
[----:B------:R-:W-:Y:S01]  /*2230*/  FMUL.FTZ R136, R136, R137 ;  /* 0x0000008988887220 */ /* 0x000fe20000410000 */
[----:B01----:R-:W-:Y:S01]  /*2240*/  SHF.L.U32 R236, R62, 0x10, RZ ;  /* 0x000000103eec7819 */ /* 0x003fe200000006ff */
        /* <DEDUP_REMOVED lines=27> */
.L_x_14187:
[----:B------:R-:W0:Y:S02]  /*2400*/  LDC.64 R236, c[0x0][0x3a8] ;  /* 0x0000ea00ffec7b82 */ /* 0x000e240000000a00 */
[C---:B0-----:R-:W-:Y:S01]  /*2410*/  IMAD.WIDE.U32 R236, R176.reuse, 0x20, R236 ;  /* 0x00000020b0ec7825 */ /* 0x041fe200078e00ec */
[----:B------:R-:W-:-:S04]  /*2420*/  IADD3 R176, PT, PT, R176, 0x80, RZ ;  /* 0x00000080b0b07810 */ /* 0x000fc80007ffe0ff */
[----:B------:R2:W-:Y:S04]  /*2430*/  STG.E.128 desc[UR8][R236.64], R136 ;  /* 0x00000088ec007986 */ /* 0x0005e8000c101d08 */
[----:B------:R2:W-:Y:S02]  /*2440*/  STG.E.128 desc[UR8][R236.64+0x10], R140 ;  /* 0x0000108cec007986 */ /* 0x0005e4000c101d08 */
.L_x_14185:
[----:B------:R-:W-:Y:S05]  /*2450*/  BSYNC.RECONVERGENT B0 ;  /* 0x0000000000007941 */ /* 0x000fea0003800200 */
.L_x_14184:
[----:B------:R-:W-:Y:S01]  /*2460*/  ISETP.GE.U32.AND P2, PT, R233, 0x200, PT ;  /* 0x00000200e900780c */ /* 0x000fe20003f46070 */
[----:B------:R-:W-:-:S12]  /*2470*/  BSSY.RECONVERGENT B0, `(.L_x_14188) ;  /* 0x000005a000007945 */ /* 0x000fd80003800200 */
[----:B------:R-:W-:Y:S05]  /*2480*/  @!P2 BRA `(.L_x_14189) ;  /* 0x000000040060a947 */ /* 0x000fea0003800000 */
[----:B------:R-:W-:Y:S01]  /*2490*/  ISETP.NE.U32.AND P3, PT, RZ, UR10, PT ;  /* 0x0000000aff007c0c */ /* 0x000fe2000bf65070 */
[----:B------:R-:W3:Y:S03]  /*24a0*/  LDC.64 R148, c[0x0][0x390] ;  /* 0x0000e400ff947b82 */ /* 0x000ee60000000a00 */
[----:B------:R-:W-:-:S13]  /*24b0*/  ISETP.NE.AND.EX P3, PT, RZ, UR11, PT, P3 ;  /* 0x0000000bff007c0c */ /* 0x000fda000bf65330 */
[----:B------:R-:W4:Y:S01]  /*24c0*/  @P3 LDC.64 R144, c[0x0][0x3a0] ;  /* 0x0000e800ff903b82 */ /* 0x000f220000000a00 */
[----:B---3--:R-:W-:-:S06]  /*24d0*/  IMAD.WIDE.U32 R148, R176, 0x10, R148 ;  /* 0x00000010b0947825 */ /* 0x008fcc00078e0094 */
[----:B------:R-:W5:Y:S01]  /*24e0*/  LDG.E.128 R148, desc[UR8][R148.64] ;  /* 0x0000000894947981 */ /* 0x000f62000c1e1d00 */
[----:B----4-:R-:W-:-:S05]  /*24f0*/  @P3 IMAD.WIDE.U32 R144, R176, 0x20, R144 ;  /* 0x00000020b0903825 */ /* 0x010fca00078e0090 */
[----:B------:R3:W5:Y:S04]  /*2500*/  @P3 LDG.E.128 R112, desc[UR8][R144.64] ;  /* 0x0000000890703981 */ /* 0x000768000c1e1d00 */
[----:B------:R3:W5:Y:S01]  /*2510*/  @P3 LDG.E.128 R116, desc[UR8][R144.64+0x10] ;  /* 0x0000100890743981 */ /* 0x000762000c1e1d00 */
[----:B------:R-:W-:Y:S05]  /*2520*/  @!P3 BRA `(.L_x_14190) ;  /* 0x000000000094b947 */ /* 0x000fea0003800000 */
[----:B---3-5:R-:W-:Y:S02]  /*2530*/  SHF.L.U32 R144, R148, 0x10, RZ ;  /* 0x0000001094907819 */ /* 0x028fe400000006ff */
        /* <DEDUP_REMOVED lines=18> */
[----:B012---:R-:W-:Y:S01]  /*2660*/  FMUL.FTZ R236, R145, UR4 ;  /* 0x0000000491ec7c20 */ /* 0x007fe20008410000 */
        /* <DEDUP_REMOVED lines=17> */
.L_x_14190:
[----:B---3-5:R-:W-:Y:S02]  /*2780*/  SHF.L.U32 R144, R148, 0x10, RZ ;  /* 0x0000001094907819 */ /* 0x028fe400000006ff */
[----:B------:R-:W-:Y:S02]  /*2790*/  SHF.L.U32 R146, R149, 0x10, RZ ;  /* 0x0000001095927819 */ /* 0x000fe400000006ff */
[----:B------:R-:W-:Y:S01]  /*27a0*/  SHF.L.U32 R145, R72, 0x10, RZ ;  /* 0x0000001048917819 */ /* 0x000fe200000006ff */
[----:B------:R-:W-:Y:S01]  /*27b0*/  FMUL.FTZ R144, R144, UR4 ;  /* 0x0000000490907c20 */ /* 0x000fe20008410000 */
[----:B------:R-:W-:Y:S01]  /*27c0*/  SHF.L.U32 R147, R73, 0x10, RZ ;  /* 0x0000001049937819 */ /* 0x000fe200000006ff */
[----:B------:R-:W-:Y:S01]  /*27d0*/  FMUL.FTZ R146, R146, UR4 ;  /* 0x0000000492927c20 */ /* 0x000fe20008410000 */
[----:B------:R-:W-:Y:S01]  /*27e0*/  SHF.L.U32 R177, R150, 0x10, RZ ;  /* 0x0000001096b17819 */ /* 0x000fe200000006ff */
[----:B------:R-:W-:Y:S01]  /*27f0*/  FMUL.FTZ R144, R144, R145 ;  /* 0x0000009190907220 */ /* 0x000fe20000410000 */
[----:B012---:R-:W-:Y:S01]  /*2800*/  SHF.L.U32 R236, R74, 0x10, RZ ;  /* 0x000000104aec7819 */ /* 0x007fe200000006ff */
        /* <DEDUP_REMOVED lines=27> */
.L_x_14191:
[----:B------:R-:W0:Y:S02]  /*29c0*/  LDC.64 R236, c[0x0][0x3a8] ;  /* 0x0000ea00ffec7b82 */ /* 0x000e240000000a00 */
[C---:B0-----:R-:W-:Y:S01]  /*29d0*/  IMAD.WIDE.U32 R236, R176.reuse, 0x20, R236 ;  /* 0x00000020b0ec7825 */ /* 0x041fe200078e00ec */
[----:B------:R-:W-:-:S04]  /*29e0*/  IADD3 R176, PT, PT, R176, 0x80, RZ ;  /* 0x00000080b0b07810 */ /* 0x000fc80007ffe0ff */
[----:B------:R3:W-:Y:S04]  /*29f0*/  STG.E.128 desc[UR8][R236.64], R144 ;  /* 0x00000090ec007986 */ /* 0x0007e8000c101d08 */
[----:B------:R3:W-:Y:S02]  /*2a00*/  STG.E.128 desc[UR8][R236.64+0x10], R148 ;  /* 0x00001094ec007986 */ /* 0x0007e4000c101d08 */
.L_x_14189:
[----:B------:R-:W-:Y:S05]  /*2a10*/  BSYNC.RECONVERGENT B0 ;  /* 0x0000000000007941 */ /* 0x000fea0003800200 */
.L_x_14188:
[----:B------:R-:W-:Y:S01]  /*2a20*/  ISETP.GE.U32.AND P3, PT, R233, 0x280, PT ;  /* 0x00000280e900780c */ /* 0x000fe20003f66070 */
[----:B------:R-:W-:-:S12]  /*2a30*/  BSSY.RECONVERGENT B0, `(.L_x_14192) ;  /* 0x000005a000007945 */ /* 0x000fd80003800200 */
[----:B------:R-:W-:Y:S05]  /*2a40*/  @!P3 BRA `(.L_x_14193) ;  /* 0x000000040060b947 */ /* 0x000fea0003800000 */
[----:B------:R-:W-:Y:S01]  /*2a50*/  ISETP.NE.U32.AND P4, PT, RZ, UR10, PT ;  /* 0x0000000aff007c0c */ /* 0x000fe2000bf85070 */
[----:B------:R-:W4:Y:S03]  /*2a60*/  LDC.64 R156, c[0x0][0x390] ;  /* 0x0000e400ff9c7b82 */ /* 0x000f260000000a00 */
[----:B------:R-:W-:-:S13]  /*2a70*/  ISETP.NE.AND.EX P4, PT, RZ, UR11, PT, P4 ;  /* 0x0000000bff007c0c */ /* 0x000fda000bf85340 */
[----:B------:R-:W0:Y:S01]  /*2a80*/  @P4 LDC.64 R152, c[0x0][0x3a0] ;  /* 0x0000e800ff984b82 */ /* 0x000e220000000a00 */
[----:B----4-:R-:W-:-:S06]  /*2a90*/  IMAD.WIDE.U32 R156, R176, 0x10, R156 ;  /* 0x00000010b09c7825 */ /* 0x010fcc00078e009c */
[----:B------:R-:W5:Y:S01]  /*2aa0*/  LDG.E.128 R156, desc[UR8][R156.64] ;  /* 0x000000089c9c7981 */ /* 0x000f62000c1e1d00 */
[----:B0-----:R-:W-:-:S05]  /*2ab0*/  @P4 IMAD.WIDE.U32 R152, R176, 0x20, R152 ;  /* 0x00000020b0984825 */ /* 0x001fca00078e0098 */
[----:B------:R0:W5:Y:S04]  /*2ac0*/  @P4 LDG.E.128 R112, desc[UR8][R152.64] ;  /* 0x0000000898704981 */ /* 0x000168000c1e1d00 */
[----:B------:R0:W5:Y:S01]  /*2ad0*/  @P4 LDG.E.128 R116, desc[UR8][R152.64+0x10] ;  /* 0x0000100898744981 */ /* 0x000162000c1e1d00 */
[----:B------:R-:W-:Y:S05]  /*2ae0*/  @!P4 BRA `(.L_x_14194) ;  /* 0x000000000094c947 */ /* 0x000fea0003800000 */
[----:B0----5:R-:W-:Y:S02]  /*2af0*/  SHF.L.U32 R152, R156, 0x10, RZ ;  /* 0x000000109c987819 */ /* 0x021fe400000006ff */
        /* <DEDUP_REMOVED lines=18> */
[----:B-123--:R-:W-:Y:S01]  /*2c20*/  FMUL.FTZ R236, R153, UR4 ;  /* 0x0000000499ec7c20 */ /* 0x00efe20008410000 */
        /* <DEDUP_REMOVED lines=17> */
.L_x_14194:
[----:B0----5:R-:W-:Y:S02]  /*2d40*/  SHF.L.U32 R152, R156, 0x10, RZ ;  /* 0x000000109c987819 */ /* 0x021fe400000006ff */
[----:B------:R-:W-:Y:S02]  /*2d50*/  SHF.L.U32 R154, R157, 0x10, RZ ;  /* 0x000000109d9a7819 */ /* 0x000fe400000006ff */
[----:B------:R-:W-:Y:S01]  /*2d60*/  SHF.L.U32 R153, R84, 0x10, RZ ;  /* 0x0000001054997819 */ /* 0x000fe200000006ff */
[----:B------:R-:W-:Y:S01]  /*2d70*/  FMUL.FTZ R152, R152, UR4 ;  /* 0x0000000498987c20 */ /* 0x000fe20008410000 */
[----:B------:R-:W-:Y:S01]  /*2d80*/  SHF.L.U32 R155, R85, 0x10, RZ ;  /* 0x00000010559b7819 */ /* 0x000fe200000006ff */
[----:B------:R-:W-:Y:S01]  /*2d90*/  FMUL.FTZ R154, R154, UR4 ;  /* 0x000000049a9a7c20 */ /* 0x000fe20008410000 */
[----:B------:R-:W-:Y:S01]  /*2da0*/  SHF.L.U32 R177, R158, 0x10, RZ ;  /* 0x000000109eb17819 */ /* 0x000fe200000006ff */
[----:B------:R-:W-:Y:S01]  /*2db0*/  FMUL.FTZ R152, R152, R153 ;  /* 0x0000009998987220 */ /* 0x000fe20000410000 */
[----:B-123--:R-:W-:Y:S01]  /*2dc0*/  SHF.L.U32 R236, R86, 0x10, RZ ;  /* 0x0000001056ec7819 */ /* 0x00efe200000006ff */
        /* <DEDUP_REMOVED lines=13> */
[----:B------:R-:W-:Y:S01]  /*2ea0*/  PRMT R159, R159, 0x7632, R159 ;  /* 0x000076329f9f7816 */ /* 0x000fe2000000009f */
[----:B------:R-:W-:Y:S01]  /*2eb0*/  IMAD.U32 R155, R155, 0x10000, RZ ;  /* 0x000100009b9b7824 */ /* 0x000fe200078e00ff */
        /* <DEDUP_REMOVED lines=12> */
.L_x_14195:
[----:B------:R-:W0:Y:S02]  /*2f80*/  LDC.64 R236, c[0x0][0x3a8] ;  /* 0x0000ea00ffec7b82 */ /* 0x000e240000000a00 */
[C---:B0-----:R-:W-:Y:S01]  /*2f90*/  IMAD.WIDE.U32 R236, R176.reuse, 0x20, R236 ;  /* 0x00000020b0ec7825 */ /* 0x041fe200078e00ec */
[----:B------:R-:W-:-:S04]  /*2fa0*/  IADD3 R176, PT, PT, R176, 0x80, RZ ;  /* 0x00000080b0b07810 */ /* 0x000fc80007ffe0ff */
[----:B------:R4:W-:Y:S04]  /*2fb0*/  STG.E.128 desc[UR8][R236.64], R152 ;  /* 0x00000098ec007986 */ /* 0x0009e8000c101d08 */
[----:B------:R4:W-:Y:S02]  /*2fc0*/  STG.E.128 desc[UR8][R236.64+0x10], R156 ;  /* 0x0000109cec007986 */ /* 0x0009e4000c101d08 */
.L_x_14193:
[----:B------:R-:W-:Y:S05]  /*2fd0*/  BSYNC.RECONVERGENT B0 ;  /* 0x0000000000007941 */ /* 0x000fea0003800200 */
.L_x_14192:
[----:B------:R-:W-:Y:S01]  /*2fe0*/  ISETP.GE.U32.AND P4, PT, R233, 0x300, PT ;  /* 0x00000300e900780c */ /* 0x000fe20003f86070 */
[----:B------:R-:W-:-:S12]  /*2ff0*/  BSSY.RECONVERGENT B0, `(.L_x_14196) ;  /* 0x000005a000007945 */ /* 0x000fd80003800200 */
        /* <DEDUP_REMOVED lines=30> */
[----:B--234-:R-:W-:Y:S01]  /*31e0*/  FMUL.FTZ R236, R161, UR4 ;  /* 0x00000004a1ec7c20 */ /* 0x01cfe20008410000 */
        /* <DEDUP_REMOVED lines=17> */
.L_x_14198:
        /* <DEDUP_REMOVED lines=8> */
[----:B--234-:R-:W-:Y:S01]  /*3380*/  SHF.L.U32 R236, R98, 0x10, RZ ;  /* 0x0000001062ec7819 */ /* 0x01cfe200000006ff */
        /* <DEDUP_REMOVED lines=27> */
.L_x_14199:
[----:B------:R-:W0:Y:S02]  /*3540*/  LDC.64 R236, c[0x0][0x3a8] ;  /* 0x0000ea00ffec7b82 */ /* 0x000e240000000a00 */
[C---:B0-----:R-:W-:Y:S01]  /*3550*/  IMAD.WIDE.U32 R236, R176.reuse, 0x20, R236 ;  /* 0x00000020b0ec7825 */ /* 0x041fe200078e00ec */
[----:B------:R-:W-:-:S04]  /*3560*/  IADD3 R176, PT, PT, R176, 0x80, RZ ;  /* 0x00000080b0b07810 */ /* 0x000fc80007ffe0ff */
[----:B------:R0:W-:Y:S04]  /*3570*/  STG.E.128 desc[UR8][R236.64], R160 ;  /* 0x000000a0ec007986 */ /* 0x0001e8000c101d08 */
[----:B------:R0:W-:Y:S02]  /*3580*/  STG.E.128 desc[UR8][R236.64+0x10], R164 ;  /* 0x000010a4ec007986 */ /* 0x0001e4000c101d08 */
.L_x_14197:
[----:B------:R-:W-:Y:S05]  /*3590*/  BSYNC.RECONVERGENT B0 ;  /* 0x0000000000007941 */ /* 0x000fea0003800200 */
.L_x_14196:
        /* <DEDUP_REMOVED lines=50> */
.L_x_14202:
        /* <DEDUP_REMOVED lines=36> */
.L_x_14203:
[----:B------:R-:W0:Y:S02]  /*3b00*/  LDC.64 R236, c[0x0][0x3a8] ;  /* 0x0000ea00ffec7b82 */ /* 0x000e240000000a00 */
[----:B0-----:R-:W-:-:S05]  /*3b10*/  IMAD.WIDE.U32 R236, R176, 0x20, R236 ;  /* 0x00000020b0ec7825 */ /* 0x001fca00078e00ec */
[----:B------:R0:W-:Y:S04]  /*3b20*/  STG.E.128 desc[UR8][R236.64], R168 ;  /* 0x000000a8ec007986 */ /* 0x0001e8000c101d08 */
[----:B------:R0:W-:Y:S02]  /*3b30*/  STG.E.128 desc[UR8][R236.64+0x10], R172 ;  /* 0x000010acec007986 */ /* 0x0001e4000c101d08 */
.L_x_14201:
[----:B------:R-:W-:Y:S05]  /*3b40*/  BSYNC.RECONVERGENT B0 ;  /* 0x0000000000007941 */ /* 0x000fea0003800200 */
.L_x_14200:
[----:B------:R-:W-:Y:S01]  /*3b50*/  FADD.FTZ R176, RZ, R120 ;  /* 0x00000078ffb07221 */ /* 0x000fe20000010000 */
        /* <DEDUP_REMOVED lines=65> */
[----:B------:R-:W5:Y:S02]  /*3f70*/  SHFL.BFLY PT, R176, R177, 0x1, 0x1f ;  /* 0x0c201f00b1b07f89 */ /* 0x000f6400000e0000 */
[----:B-----5:R-:W-:-:S05]  /*3f80*/  FADD.FTZ R179, R177, R176 ;  /* 0x000000b0b1b37221 */ /* 0x020fca0000010000 */
[----:B------:R-:W5:Y:S02]  /*3f90*/  SHFL.BFLY PT, R176, R179, 0x2, 0x1f ;  /* 0x0c401f00b3b07f89 */ /* 0x000f6400000e0000 */
[----:B-----5:R-:W-:-:S05]  /*3fa0*/  FADD.FTZ R235, R179, R176 ;  /* 0x000000b0b3eb7221 */ /* 0x020fca0000010000 */
[----:B------:R-:W0:Y:S02]  /*3fb0*/  SHFL.BFLY PT, R176, R235, 0x4, 0x1f ;  /* 0x0c801f00ebb07f89 */ /* 0x000e2400000e0000 */
[----:B01234-:R-:W-:-:S05]  /*3fc0*/  FADD.FTZ R236, R235, R176 ;  /* 0x000000b0ebec7221 */ /* 0x01ffca0000010000 */
        /* <DEDUP_REMOVED lines=142> */
.L_x_14205:
[----:B------:R-:W-:Y:S05]  /*48b0*/  BSYNC.RECONVERGENT B0 ;  /* 0x0000000000007941 */ /* 0x000fea0003800200 */
.L_x_14204:
        /* <DEDUP_REMOVED lines=14> */
.L_x_14207:
[----:B------:R-:W-:Y:S05]  /*49a0*/  BSYNC.RECONVERGENT B0 ;  /* 0x0000000000007941 */ /* 0x000fea0003800200 */
.L_x_14206:
[----:B------:R-:W1:Y:S01]  /*49b0*/  SHFL.DOWN PT, R240, R237, 0x2, 0x1f ;  /* 0x08401f00edf07f89 */ /* 0x000e6200000e0000 */
[-C--:B------:R-:W-:Y:S01]  /*49c0*/  I2FP.F32.S32 R247, R237.reuse ;  /* 0x000000ed00f77245 */ /* 0x080fe20000201400 */
[----:B------:R-:W-:Y:S01]  /*49d0*/  BSSY.RECONVERGENT B0, `(.L_x_14208) ;  /* 0x0000066000007945 */ /* 0x000fe20003800200 */
[----:B------:R-:W-:Y:S01]  /*49e0*/  ISETP.NE.AND P6, PT, RZ, UR12, PT ;  /* 0x0000000cff007c0c */ /* 0x000fe2000bfc5270 */
[----:B0-----:R-:W0:Y:S04]  /*49f0*/  SHFL.DOWN PT, R245, R176, 0x2, 0x1f ;  /* 0x08401f00b0f57f89 */ /* 0x001e2800000e0000 */
[----:B------:R-:W2:Y:S01]  /*4a00*/  SHFL.DOWN PT, R244, R177, 0x2, 0x1f ;  /* 0x08401f00b1f47f89 */ /* 0x000ea200000e0000 */
[----:B-1----:R-:W-:Y:S02]  /*4a10*/  IADD3 R235, PT, PT, R240, R237, RZ ;  /* 0x000000edf0eb7210 */ /* 0x002fe40007ffe0ff */
[----:B------:R-:W-:-:S02]  /*4a20*/  I2FP.F32.S32 R240, R240 ;  /* 0x000000f000f07245 */ /* 0x000fc40000201400 */
[----:B------:R-:W-:Y:S01]  /*4a30*/  I2FP.F32.S32 R179, R235 ;  /* 0x000000eb00b37245 */ /* 0x000fe20000201400 */
[----:B------:R-:W1:Y:S02]  /*4a40*/  SHFL.DOWN PT, R242, R235, 0x1, 0x1f ;  /* 0x08201f00ebf27f89 */ /* 0x000e6400000e0000 */
[----:B0-----:R-:W-:Y:S01]  /*4a50*/  FMUL.FTZ R238, R245, R240 ;  /* 0x000000f0f5ee7220 */ /* 0x001fe20000410000 */
[----:B------:R-:W0:Y:S03]  /*4a60*/  MUFU.RCP R236, R179 ;  /* 0x000000b300ec7308 */ /* 0x000e260000001000 */
[----:B------:R-:W-:Y:S01]  /*4a70*/  FFMA.FTZ R239, R247, R176, R238 ;  /* 0x000000b0f7ef7223 */ /* 0x000fe200000100ee */
[----:B------:R-:W-:Y:S01]  /*4a80*/  FADD.FTZ R176, -R245, R176 ;  /* 0x000000b0f5b07221 */ /* 0x000fe20000010100 */
[----:B--2---:R-:W-:Y:S02]  /*4a90*/  FADD.FTZ R245, R244, R177 ;  /* 0x000000b1f4f57221 */ /* 0x004fe40000010000 */
        /* <DEDUP_REMOVED lines=12> */
[----:B0-----:R-:W-:Y:S01]  /*4b60*/  FMUL.FTZ R242, R238, R243 ;  /* 0x000000f3eef27220 */ /* 0x001fe20000410000 */
[----:B------:R-:W-:-:S03]  /*4b70*/  FADD.FTZ R238, R239, -R238 ;  /* 0x800000eeefee7221 */ /* 0x000fc60000010000 */
[----:B------:R-:W-:Y:S01]  /*4b80*/  FFMA.FTZ R242, R179, R239, R242 ;  /* 0x000000efb3f27223 */ /* 0x000fe200000100f2 */
[----:B------:R-:W-:Y:S01]  /*4b90*/  FMUL.FTZ R238, R238, R238 ;  /* 0x000000eeeeee7220 */ /* 0x000fe20000410000 */
[----:B-1----:R-:W-:Y:S01]  /*4ba0*/  FADD.FTZ R176, R245, R176 ;  /* 0x000000b0f5b07221 */ /* 0x002fe20000010000 */
[----:B------:R-:W-:Y:S01]  /*4bb0*/  MOV R239, UR6 ;  /* 0x0000000600ef7c02 */ /* 0x000fe20008000f00 */
[----:B---3--:R-:W-:Y:S01]  /*4bc0*/  FMUL.FTZ R237, R241, R242 ;  /* 0x000000f2f1ed7220 */ /* 0x008fe20000410000 */
[----:B------:R-:W-:-:S04]  /*4bd0*/  FMUL.FTZ R238, R179, R238 ;  /* 0x000000eeb3ee7220 */ /* 0x000fc80000410000 */
[----:B------:R-:W-:Y:S01]  /*4be0*/  FMUL.FTZ R238, R238, R243 ;  /* 0x000000f3eeee7220 */ /* 0x000fe20000410000 */
[----:B------:R-:W0:Y:S03]  /*4bf0*/  SHFL.IDX PT, R237, R237, RZ, 0x1f ;  /* 0x00001fffeded7589 */ /* 0x000e2600000e0000 */
[----:B------:R-:W-:-:S06]  /*4c00*/  FFMA.FTZ R238, R241, R238, R176 ;  /* 0x000000eef1ee7223 */ /* 0x000fcc00000100b0 */
[----:B------:R-:W2:Y:S01]  /*4c10*/  SHFL.IDX PT, R238, R238, RZ, 0x1f ;  /* 0x00001fffeeee7589 */ /* 0x000ea200000e0000 */
[C---:B0-----:R-:W-:Y:S01]  /*4c20*/  FMUL.FTZ R242, R237.reuse, R237 ;  /* 0x000000ededf27220 */ /* 0x041fe20000410000 */
[----:B------:R-:W-:-:S04]  /*4c30*/  FSEL R235, R237, RZ, !P6 ;  /* 0x000000ffedeb7208 */ /* 0x000fc80007000000 */
[----:B------:R-:W-:Y:S02]  /*4c40*/  FSEL R242, R242, RZ, P6 ;  /* 0x000000fff2f27208 */ /* 0x000fe40003000000 */
[----:B------:R-:W-:Y:S01]  /*4c50*/  ISETP.NE.AND P6, PT, R178, RZ, PT ;  /* 0x000000ffb200720c */ /* 0x000fe20003fc5270 */
[----:B--2---:R-:W-:Y:S01]  /*4c60*/  FFMA.FTZ R177, R238, UR13, R177 ;  /* 0x0000000deeb17c23 */ /* 0x004fe200080100b1 */
[----:B------:R-:W-:-:S03]  /*4c70*/  R2UR UR5, R235 ;  /* 0x00000000eb0572ca */ /* 0x000fc600000e0000 */
[----:B------:R-:W-:-:S06]  /*4c80*/  FADD.FTZ R242, R177, R242 ;  /* 0x000000f2b1f27221 */ /* 0x000fcc0000010000 */
[----:B------:R-:W0:Y:S02]  /*4c90*/  MUFU.RSQ R242, R242 ;  /* 0x000000f200f27308 */ /* 0x000e240000001400 */
        /* <DEDUP_REMOVED lines=23> */
[----:B------:R-:W-:Y:S01]  /*4e10*/  FADD.FTZ R236, R124, -UR5 ;  /* 0x800000057cec7e21 */ /* 0x000fe20008010000 */
[----:B------:R-:W-:Y:S01]  /*4e20*/  SHF.L.U32 R240, R13, 0x10, RZ ;  /* 0x000000100df07819 */ /* 0x000fe200000006ff */
[----:B------:R-:W-:Y:S01]  /*4e30*/  FFMA.FTZ R238, R178, R179, R235 ;  /* 0x000000b3b2ee7223 */ /* 0x000fe200000100eb */
[----:B------:R-:W-:Y:S01]  /*4e40*/  SHF.L.U32 R179, R30, 0x10, RZ ;  /* 0x000000101eb37819 */ /* 0x000fe200000006ff */
[----:B------:R-:W-:Y:S01]  /*4e50*/  FMUL.FTZ R178, R236, UR4 ;  /* 0x00000004ecb27c20 */ /* 0x000fe20008410000 */
[----:B------:R-:W-:Y:S02]  /*4e60*/  SHF.L.U32 R235, R34, 0x10, RZ ;  /* 0x0000001022eb7819 */ /* 0x000fe400000006ff */
[----:B------:R-:W-:-:S02]  /*4e70*/  SHF.L.U32 R236, R14, 0x10, RZ ;  /* 0x000000100eec7819 */ /* 0x000fc400000006ff */
[----:B------:R-:W-:Y:S01]  /*4e80*/  SHF.L.U32 R242, R17, 0x10, RZ ;  /* 0x0000001011f27819 */ /* 0x000fe200000006ff */
[----:B------:R-:W-:Y:S01]  /*4e90*/  FFMA.FTZ R178, R178, R179, R235 ;  /* 0x000000b3b2b27223 */ /* 0x000fe200000100eb */
[----:B------:R-:W-:Y:S01]  /*4ea0*/  FADD.FTZ R179, R125, -UR5 ;  /* 0x800000057db37e21 */ /* 0x000fe20008010000 */
[----:B------:R-:W-:-:S03]  /*4eb0*/  F2FP.BF16.F32.PACK_AB R177, R238, R177 ;  /* 0x000000b1eeb1723e */ /* 0x000fc600000010ff */
        /* <DEDUP_REMOVED lines=23> */
.L_x_14209:
[----:B------:R-:W-:Y:S05]  /*5030*/  BSYNC.RECONVERGENT B0 ;  /* 0x0000000000007941 */ /* 0x000fea0003800200 */
.L_x_14208:
[----:B------:R-:W-:Y:S01]  /*5040*/  LOP3.LUT P0, RZ, R234, 0x20, RZ, 0xc0, !PT ;  /* 0x00000020eaff7812 */ /* 0x000fe2000780c0ff */
        /* <DEDUP_REMOVED lines=16> */
[----:B------:R-:W-:Y:S01]  /*5150*/  FADD.FTZ R236, R132, -UR5 ;  /* 0x8000000584ec7e21 */ /* 0x000fe20008010000 */
[----:B------:R-:W-:Y:S02]  /*5160*/  SHF.L.U32 R240, R5, 0x10, RZ ;  /* 0x0000001005f07819 */ /* 0x000fe400000006ff */
        /* <DEDUP_REMOVED lines=32> */
.L_x_14211:
[----:B------:R-:W-:Y:S05]  /*5370*/  BSYNC.RECONVERGENT B0 ;  /* 0x0000000000007941 */ /* 0x000fea0003800200 */
.L_x_14210:
[----:B------:R-:W-:Y:S04]  /*5380*/  BSSY.RECONVERGENT B0, `(.L_x_14212) ;  /* 0x0000032000007945 */ /* 0x000fe80003800200 */
[----:B------:R-:W-:Y:S05]  /*5390*/  @!P1 BRA `(.L_x_14213) ;  /* 0x0000000000c09947 */ /* 0x000fea0003800000 */
[----:B012---:R-:W-:Y:S01]  /*53a0*/  FADD.FTZ R176, R136, -UR5 ;  /* 0x8000000588b07e21 */ /* 0x007fe20008010000 */
        /* <DEDUP_REMOVED lines=47> */
.L_x_14213:
[----:B------:R-:W-:Y:S05]  /*56a0*/  BSYNC.RECONVERGENT B0 ;  /* 0x0000000000007941 */ /* 0x000fea0003800200 */
.L_x_14212:
        /* <DEDUP_REMOVED lines=50> */
.L_x_14215:
[----:B------:R-:W-:Y:S05]  /*59d0*/  BSYNC.RECONVERGENT B0 ;  /* 0x0000000000007941 */ /* 0x000fea0003800200 */
.L_x_14214:
[----:B------:R-:W-:Y:S04]  /*59e0*/  BSSY.RECONVERGENT B0, `(.L_x_14216) ;  /* 0x0000032000007945 */ /* 0x000fe80003800200 */
[----:B------:R-:W-:Y:S05]  /*59f0*/  @!P3 BRA `(.L_x_14217) ;  /* 0x0000000000c0b947 */ /* 0x000fea0003800000 */
[----:B01234-:R-:W-:Y:S01]  /*5a00*/  FADD.FTZ R176, R152, -UR5 ;  /* 0x8000000598b07e21 */ /* 0x01ffe20008010000 */
        /* <DEDUP_REMOVED lines=47> */
.L_x_14217:
[----:B------:R-:W-:Y:S05]  /*5d00*/  BSYNC.RECONVERGENT B0 ;  /* 0x0000000000007941 */ /* 0x000fea0003800200 */
.L_x_14216:
        /* <DEDUP_REMOVED lines=50> */
.L_x_14219:
[----:B------:R-:W-:Y:S05]  /*6030*/  BSYNC.RECONVERGENT B0 ;  /* 0x0000000000007941 */ /* 0x000fea0003800200 */
.L_x_14218:
[----:B------:R-:W-:Y:S04]  /*6040*/  BSSY.RECONVERGENT B0, `(.L_x_14220) ;  /* 0x0000038000007945 */ /* 0x000fe80003800200 */
[----:B------:R-:W-:Y:S05]  /*6050*/  @!P5 BRA `(.L_x_14221) ;  /* 0x0000000000d8d947 */ /* 0x000fea0003800000 */
[----:B01234-:R-:W-:Y:S01]  /*6060*/  PRMT R179, R104, 0x7632, R179 ;  /* 0x0000763268b37816 */ /* 0x01ffe200000000b3 */
[----:B------:R-:W-:Y:S01]  /*6070*/  FADD.FTZ R176, R169, -UR5 ;  /* 0x80000005a9b07e21 */ /* 0x000fe20008010000 */
[----:B------:R-:W-:Y:S02]  /*6080*/  SHF.L.U32 R177, R232, 0x10, RZ ;  /* 0x00000010e8b17819 */ /* 0x000fe400000006ff */
[----:B------:R-:W-:Y:S01]  /*6090*/  SHF.L.U32 R179, R179, 0x10, RZ ;  /* 0x00000010b3b37819 */ /* 0x000fe200000006ff */
[----:B------:R-:W-:Y:S01]  /*60a0*/  FMUL.FTZ R176, R176, UR4 ;  /* 0x00000004b0b07c20 */ /* 0x000fe20008410000 */
[----:B------:R-:W-:Y:S02]  /*60b0*/  PRMT R178, R101, 0x7632, R178 ;  /* 0x0000763265b27816 */ /* 0x000fe400000000b2 */
[----:B------:R-:W-:Y:S01]  /*60c0*/  PRMT R236, R105, 0x7632, R236 ;  /* 0x0000763269ec7816 */ /* 0x000fe200000000ec */
[----:B------:R-:W-:Y:S01]  /*60d0*/  FFMA.FTZ R176, R176, R177, R179 ;  /* 0x000000b1b0b07223 */ /* 0x000fe200000100b3 */
[----:B------:R-:W-:Y:S01]  /*60e0*/  FADD.FTZ R177, R171, -UR5 ;  /* 0x80000005abb17e21 */ /* 0x000fe20008010000 */
[----:B------:R-:W-:-:S02]  /*60f0*/  SHF.L.U32 R178, R178, 0x10, RZ ;  /* 0x00000010b2b27819 */ /* 0x000fc400000006ff */
[----:B------:R-:W-:Y:S01]  /*6100*/  SHF.L.U32 R236, R236, 0x10, RZ ;  /* 0x00000010ecec7819 */ /* 0x000fe200000006ff */
[----:B------:R-:W-:Y:S01]  /*6110*/  FMUL.FTZ R177, R177, UR4 ;  /* 0x00000004b1b17c20 */ /* 0x000fe20008410000 */
[----:B------:R-:W-:Y:S02]  /*6120*/  PRMT R179, R102, 0x7632, R179 ;  /* 0x0000763266b37816 */ /* 0x000fe400000000b3 */
[----:B------:R-:W-:Y:S01]  /*6130*/  PRMT R235, R106, 0x7632, R235 ;  /* 0x000076326aeb7816 */ /* 0x000fe200000000eb */
[--C-:B------:R-:W-:Y:S01]  /*6140*/  FFMA.FTZ R177, R177, R178, R236.reuse ;  /* 0x000000b2b1b17223 */ /* 0x100fe200000100ec */
[----:B------:R-:W-:Y:S01]  /*6150*/  FADD.FTZ R178, R173, -UR5 ;  /* 0x80000005adb27e21 */ /* 0x000fe20008010000 */
[----:B------:R-:W-:Y:S02]  /*6160*/  SHF.L.U32 R179, R179, 0x10, RZ ;  /* 0x00000010b3b37819 */ /* 0x000fe400000006ff */
[----:B------:R-:W-:Y:S01]  /*6170*/  SHF.L.U32 R235, R235, 0x10, RZ ;  /* 0x00000010ebeb7819 */ /* 0x000fe200000006ff */
[----:B------:R-:W-:Y:S01]  /*6180*/  FMUL.FTZ R178, R178, UR4 ;  /* 0x00000004b2b27c20 */ /* 0x000fe20008410000 */
[----:B------:R-:W-:-:S02]  /*6190*/  PRMT R236, R103, 0x7632, R236 ;  /* 0x0000763267ec7816 */ /* 0x000fc400000000ec */
[----:B------:R-:W-:Y:S01]  /*61a0*/  PRMT R238, R107, 0x7632, R238 ;  /* 0x000076326bee7816 */ /* 0x000fe200000000ee */
[----:B------:R-:W-:Y:S01]  /*61b0*/  FFMA.FTZ R178, R178, R179, R235 ;  /* 0x000000b3b2b27223 */ /* 0x000fe200000100eb */
[----:B------:R-:W-:Y:S01]  /*61c0*/  FADD.FTZ R179, R175, -UR5 ;  /* 0x80000005afb37e21 */ /* 0x000fe20008010000 */
[----:B------:R-:W-:Y:S01]  /*61d0*/  SHF.L.U32 R236, R236, 0x10, RZ ;  /* 0x00000010ecec7819 */ /* 0x000fe200000006ff */
[----:B------:R-:W-:Y:S01]  /*61e0*/  FADD.FTZ R235, R170, -UR5 ;  /* 0x80000005aaeb7e21 */ /* 0x000fe20008010000 */
[----:B------:R-:W-:Y:S01]  /*61f0*/  SHF.L.U32 R238, R238, 0x10, RZ ;  /* 0x00000010eeee7819 */ /* 0x000fe200000006ff */
[----:B------:R-:W-:Y:S01]  /*6200*/  FMUL.FTZ R179, R179, UR4 ;  /* 0x00000004b3b37c20 */ /* 0x000fe20008410000 */
[----:B------:R-:W-:Y:S01]  /*6210*/  SHF.L.U32 R240, R106, 0x10, RZ ;  /* 0x000000106af07819 */ /* 0x000fe200000006ff */
[----:B------:R-:W-:Y:S01]  /*6220*/  FMUL.FTZ R235, R235, UR4 ;  /* 0x00000004ebeb7c20 */ /* 0x000fe20008410000 */
[----:B------:R-:W-:Y:S01]  /*6230*/  SHF.L.U32 R242, R104, 0x10, RZ ;  /* 0x0000001068f27819 */ /* 0x000fe200000006ff */
[----:B------:R-:W-:Y:S01]  /*6240*/  FFMA.FTZ R179, R179, R236, R238 ;  /* 0x000000ecb3b37223 */ /* 0x000fe200000100ee */
[----:B------:R-:W-:-:S02]  /*6250*/  SHF.L.U32 R238, R101, 0x10, RZ ;  /* 0x0000001065ee7819 */ /* 0x000fc400000006ff */
[----:B------:R-:W-:-:S05]  /*6260*/  SHF.L.U32 R236, R105, 0x10, RZ ;  /* 0x0000001069ec7819 */ /* 0x000fca00000006ff */
        /* <DEDUP_REMOVED lines=21> */
.L_x_14221:
[----:B------:R-:W-:Y:S05]  /*63c0*/  BSYNC.RECONVERGENT B0 ;  /* 0x0000000000007941 */ /* 0x000fea0003800200 */
.L_x_14220:
[----:B------:R-:W-:Y:S02]  /*63d0*/  UIADD3 UR6, UPT, UPT, UR6, UR14, URZ ;  /* 0x0000000e06067290 */ /* 0x000fe4000fffe0ff */
[----:B------:R-:W-:Y:S02]  /*63e0*/  UPLOP3.LUT UP2, UPT, UPT, UPT, UP2, 0x40, 0x4 ;  /* 0x000000000004789c */ /* 0x000fe40003f4e820 */
[----:B------:R-:W-:-:S09]  /*63f0*/  UISETP.GE.AND UP1, UPT, UR6, UR15, UPT ;  /* 0x0000000f0600728c */ /* 0x000fd2000bf26270 */
[----:B------:R-:W-:Y:S05]  /*6400*/  BRA.U !UP1, `(.L_x_14222) ;  /* 0xffffffad09787547 */ /* 0x000fea000b83ffff */
[----:B------:R-:W-:Y:S05]  /*6410*/  EXIT ;  /* 0x000000000000794d */ /* 0x000fea0003800000 */
.L_x_14223:
        /* <DEDUP_REMOVED lines=14> */
.L_x_42343:


//--------------------- .text._ZN10layer_norm13ln_fwd_kernelINS_13Kernel_traitsI13__nv_bfloat16S2_fS2_fjLj7168ELj1ELj1ELj4ELj16ENS_18Kernel_traits_baseILj7168ES2_S2_fS2_fjLj128EEEEELb0ELb1ELb0ELb1EEEvNS_9FwdParamsE --------------------------
	.section	.text._ZN10layer_norm13ln_fwd_kernelINS_13Kernel_traitsI13__nv_bfloat16S2_fS2_fjLj7168ELj1ELj1ELj4ELj16ENS_18Kernel_traits_baseILj7168ES2_S2_fS2_fjLj128EEEEELb0ELb1ELb0ELb1EEEvNS_9FwdParamsE,"ax",@progbits
	.align	128
        .global         _ZN10layer_norm13ln_fwd_kernelINS_13Kernel_traitsI13__nv_bfloat16S2_fS2_fjLj7168ELj1ELj1ELj4ELj16ENS_18Kernel_traits_baseILj7168ES2_S2_fS2_fjLj128EEEEELb0ELb1ELb0ELb1EEEvNS_9FwdParamsE
        .type           _ZN10layer_norm13ln_fwd_kernelINS_13Kernel_traitsI13__nv_bfloat16S2_fS2_fjLj7168ELj1ELj1ELj4ELj16ENS_18Kernel_traits_baseILj7168ES2_S2_fS2_fjLj128EEEEELb0ELb1ELb0ELb1EEEvNS_9FwdParamsE,@function
        .size           _ZN10layer_norm13ln_fwd_kernelINS_13Kernel_traitsI13__nv_bfloat16S2_fS2_fjLj7168ELj1ELj1ELj4ELj16ENS_18Kernel_traits_baseILj7168ES2_S2_fS2_fjLj128EEEEELb0ELb1ELb0ELb1EEEvNS_9FwdParamsE,(.L_x_42344 - _ZN10layer_norm13ln_fwd_kernelINS_13Kernel_traitsI13__nv_bfloat16S2_fS2_fjLj7168ELj1ELj1ELj4ELj16ENS_18Kernel_traits_baseILj7168ES2_S2_fS2_fjLj128EEEEELb0ELb1ELb0ELb1EEEvNS_9FwdParamsE)
        .other          _ZN10layer_norm13ln_fwd_kernelINS_13Kernel_traitsI13__nv_bfloat16S2_fS2_fjLj7168ELj1ELj1ELj4ELj16ENS_18Kernel_traits_baseILj7168ES2_S2_fS2_fjLj128EEEEELb0ELb1ELb0ELb1EEEvNS_9FwdParamsE,@"STO_CUDA_ENTRY STV_DEFAULT"
_ZN10layer_norm13ln_fwd_kernelINS_13Kernel_traitsI13__nv_bfloat16S2_fS2_fjLj7168ELj1ELj1ELj4ELj16ENS_18Kernel_traits_baseILj7168ES2_S2_fS2_fjLj128EEEEELb0ELb1ELb0ELb1EEEvNS_9FwdParamsE:
.text._ZN10layer_norm13ln_fwd_kernelINS_13Kernel_traitsI13__nv_bfloat16S2_fS2_fjLj7168ELj1ELj1ELj4ELj16ENS_18Kernel_traits_baseILj7168ES2_S2_fS2_fjLj128EEEEELb0ELb1ELb0ELb1EEEvNS_9FwdParamsE:
        /* <DEDUP_REMOVED lines=37> */
.L_x_14224:
        /* <DEDUP_REMOVED lines=32> */
.L_x_14225:
        /* <DEDUP_REMOVED lines=92> */
[----:B-1234-:R-:W-:-:S07]  /*0a10*/  PRMT R196, R84, 0x7632, R196 ;  /* 0x0000763254c47816 */ /* 0x01efce00000000c4 */
.L_x_14244:
[----:B-1----:R-:W0:Y:S01]  /*0a20*/  @P0 LDC.64 R124, c[0x0][0x3e0] ;  /* 0x0000f800ff7c0b82 */ /* 0x002e220000000a00 */
        /* <DEDUP_REMOVED lines=15> */
[----:B0-----:R-:W-:-:S05]  /*0b20*/  IMAD.WIDE.U32 R124, R236, 0x20, R124 ;  /* 0x00000020ec7c7825 */ /* 0x001fca00078e007c */
[----:B------:R-:W2:Y:S04]  /*0b30*/  LDG.E.128 R112, desc[UR6][R124.64] ;  /* 0x000000067c707981 */ /* 0x000ea8000c1e1d00 */
[----:B------:R0:W3:Y:S01]  /*0b40*/  LDG.E.128 R116, desc[UR6][R124.64+0x10] ;  /* 0x000010067c747981 */ /* 0x0000e2000c1e1d00 */
[----:B-----5:R-:W-:Y:S02]  /*0b50*/  PRMT R126, R120, 0x7632, R126 ;  /* 0x00007632787e7816 */ /* 0x020fe4000000007e */
[C---:B------:R-:W-:Y:S02]  /*0b60*/  PRMT R128, R121.reuse, 0x7632, R128 ;  /* 0x0000763279807816 */ /* 0x040fe40000000080 */
[----:B------:R-:W-:Y:S02]  /*0b70*/  SHF.L.U32 R129, R121, 0x10, RZ ;  /* 0x0000001079817819 */ /* 0x000fe400000006ff */
[----:B------:R-:W-:-:S02]  /*0b80*/  SHF.L.U32 R121, R126, 0x10, RZ ;  /* 0x000000107e797819 */ /* 0x000fc400000006ff */
[----:B------:R-:W-:Y:S01]  /*0b90*/  PRMT R132, R123, 0x7632, R132 ;  /* 0x000076327b847816 */ /* 0x000fe20000000084 */
[-C--:B------:R-:W-:Y:S01]  /*0ba0*/  FMUL.FTZ R129, R129, R172.reuse ;  /* 0x000000ac81817220 */ /* 0x080fe20000410000 */
[----:B------:R-:W-:Y:S02]  /*0bb0*/  SHF.L.U32 R133, R123, 0x10, RZ ;  /* 0x000000107b857819 */ /* 0x000fe400000006ff */
[----:B------:R-:W-:Y:S02]  /*0bc0*/  SHF.L.U32 R127, R120, 0x10, RZ ;  /* 0x00000010787f7819 */ /* 0x000fe400000006ff */
[C---:B------:R-:W-:Y:S01]  /*0bd0*/  PRMT R130, R122.reuse, 0x7632, R130 ;  /* 0x000076327a827816 */ /* 0x040fe20000000082 */
[-C--:B------:R-:W-:Y:S01]  /*0be0*/  FMUL.FTZ R133, R133, R172.reuse ;  /* 0x000000ac85857220 */ /* 0x080fe20000410000 */
[----:B------:R-:W-:Y:S01]  /*0bf0*/  SHF.L.U32 R131, R122, 0x10, RZ ;  /* 0x000000107a837819 */ /* 0x000fe200000006ff */
[-C--:B------:R-:W-:Y:S01]  /*0c00*/  FMUL.FTZ R122, R121, R172.reuse ;  /* 0x000000ac797a7220 */ /* 0x080fe20000410000 */
[----:B------:R-:W-:Y:S01]  /*0c10*/  SHF.L.U32 R123, R196, 0x10, RZ ;  /* 0x00000010c47b7819 */ /* 0x000fe200000006ff */
[-C--:B------:R-:W-:Y:S01]  /*0c20*/  FMUL.FTZ R127, R127, R172.reuse ;  /* 0x000000ac7f7f7220 */ /* 0x080fe20000410000 */
[----:B0-----:R-:W-:Y:S01]  /*0c30*/  SHF.L.U32 R125, R128, 0x10, RZ ;  /* 0x00000010807d7819 */ /* 0x001fe200000006ff */
[----:B------:R-:W-:Y:S01]  /*0c40*/  FMUL.FTZ R131, R131, R172 ;  /* 0x000000ac83837220 */ /* 0x000fe20000410000 */
[----:B------:R-:W-:-:S02]  /*0c50*/  SHF.L.U32 R124, R85, 0x10, RZ ;  /* 0x00000010557c7819 */ /* 0x000fc400000006ff */
[----:B------:R-:W-:Y:S01]  /*0c60*/  SHF.L.U32 R120, R84, 0x10, RZ ;  /* 0x0000001054787819 */ /* 0x000fe200000006ff */
[----:B------:R-:W-:Y:S01]  /*0c70*/  FMUL.FTZ R126, R125, R172 ;  /* 0x000000ac7d7e7220 */ /* 0x000fe20000410000 */
[----:B------:R-:W-:Y:S02]  /*0c80*/  SHF.L.U32 R128, R195, 0x10, RZ ;  /* 0x00000010c3807819 */ /* 0x000fe400000006ff */
[----:B------:R-:W-:Y:S01]  /*0c90*/  SHF.L.U32 R125, R130, 0x10, RZ ;  /* 0x00000010827d7819 */ /* 0x000fe200000006ff */
[----:B--2---:R-:W-:Y:S01]  /*0ca0*/  FFMA.FTZ R121, R122, R123, R113 ;  /* 0x0000007b7a797223 */ /* 0x004fe20000010071 */
[----:B------:R-:W-:Y:S01]  /*0cb0*/  FFMA.FTZ R122, R129, R124, R114 ;  /* 0x0000007c817a7223 */ /* 0x000fe20000010072 */
[----:B------:R-:W-:Y:S01]  /*0cc0*/  SHF.L.U32 R129, R132, 0x10, RZ ;  /* 0x0000001084817819 */ /* 0x000fe200000006ff */
[----:B------:R-:W-:Y:S01]  /*0cd0*/  FFMA.FTZ R120, R127, R120, R112 ;  /* 0x000000787f787223 */ /* 0x000fe20000010070 */
[----:B------:R-:W-:Y:S01]  /*0ce0*/  FFMA.FTZ R123, R126, R128, R115 ;  /* 0x000000807e7b7223 */ /* 0x000fe20000010073 */
[----:B------:R-:W-:Y:S01]  /*0cf0*/  SHF.L.U32 R127, R194, 0x10, RZ ;  /* 0x00000010c27f7819 */ /* 0x000fe200000006ff */
[-C--:B------:R-:W-:Y:S01]  /*0d00*/  FMUL.FTZ R126, R125, R172.reuse ;  /* 0x000000ac7d7e7220 */ /* 0x080fe20000410000 */
[----:B------:R-:W-:Y:S01]  /*0d10*/  SHF.L.U32 R124, R86, 0x10, RZ ;  /* 0x00000010567c7819 */ /* 0x000fe200000006ff */
[----:B------:R-:W-:Y:S01]  /*0d20*/  FMUL.FTZ R130, R129, R172 ;  /* 0x000000ac81827220 */ /* 0x000fe20000410000 */
[----:B------:R-:W-:Y:S01]  /*0d30*/  SHF.L.U32 R128, R87, 0x10, RZ ;  /* 0x0000001057807819 */ /* 0x000fe200000006ff */
[----:B---3--:R-:W-:Y:S01]  /*0d40*/  FFMA.FTZ R125, R126, R127, R117 ;  /* 0x0000007f7e7d7223 */ /* 0x008fe20000010075 */
[----:B------:R-:W-:Y:S01]  /*0d50*/  SHF.L.U32 R132, R193, 0x10, RZ ;  /* 0x00000010c1847819 */ /* 0x000fe200000006ff */
[----:B------:R-:W-:-:S02]  /*0d60*/  FFMA.FTZ R124, R131, R124, R116 ;  /* 0x0000007c837c7223 */ /* 0x000fc40000010074 */
[----:B------:R-:W-:Y:S02]  /*0d70*/  FFMA.FTZ R126, R133, R128, R118 ;  /* 0x00000080857e7223 */ /* 0x000fe40000010076 */
[----:B------:R-:W-:Y:S01]  /*0d80*/  FFMA.FTZ R127, R130, R132, R119 ;  /* 0x00000084827f7223 */ /* 0x000fe20000010077 */
[----:B------:R-:W-:Y:S06]  /*0d90*/  BRA `(.L_x_14227) ;  /* 0x0000000000907947 */ /* 0x000fec0003800000 */
.L_x_14226:
[C---:B-----5:R-:W-:Y:S02]  /*0da0*/  PRMT R129, R121.reuse, 0x7632, R129 ;  /* 0x0000763279817816 */ /* 0x060fe40000000081 */
[----:B------:R-:W-:Y:S02]  /*0db0*/  SHF.L.U32 R121, R121, 0x10, RZ ;  /* 0x0000001079797819 */ /* 0x000fe400000006ff */
[C---:B------:R-:W-:Y:S02]  /*0dc0*/  PRMT R131, R122.reuse, 0x7632, R131 ;  /* 0x000076327a837816 */ /* 0x040fe40000000083 */
[----:B------:R-:W-:Y:S01]  /*0dd0*/  SHF.L.U32 R133, R122, 0x10, RZ ;  /* 0x000000107a857819 */ /* 0x000fe200000006ff */
[-C--:B------:R-:W-:Y:S01]  /*0de0*/  FMUL.FTZ R121, R121, R172.reuse ;  /* 0x000000ac79797220 */ /* 0x080fe20000410000 */
[----:B------:R-:W-:Y:S02]  /*0df0*/  SHF.L.U32 R122, R85, 0x10, RZ ;  /* 0x00000010557a7819 */ /* 0x000fe400000006ff */
[C---:B------:R-:W-:Y:S01]  /*0e00*/  PRMT R125, R120.reuse, 0x7632, R125 ;  /* 0x00007632787d7816 */ /* 0x040fe2000000007d */
[----:B------:R-:W-:Y:S01]  /*0e10*/  FMUL.FTZ R133, R133, R172 ;  /* 0x000000ac85857220 */ /* 0x000fe20000410000 */
        /* <DEDUP_REMOVED lines=28> */
.L_x_14227:
[----:B------:R-:W0:Y:S01]  /*0fe0*/  LDC.64 R242, c[0x0][0x3a8] ;  /* 0x0000ea00fff27b82 */ /* 0x000e220000000a00 */
[----:B------:R-:W-:-:S05]  /*0ff0*/  IADD3 R235, PT, PT, R236, 0x80, RZ ;  /* 0x00000080eceb7810 */ /* 0x000fca0007ffe0ff */
[----:B------:R-:W-:Y:S02]  /*1000*/  IMAD.WIDE.U32 R128, R235, 0x10, R174 ;  /* 0x00000010eb807825 */ /* 0x000fe400078e00ae */
[----:B------:R-:W1:Y:S02]  /*1010*/  @P1 LDC.64 R132, c[0x0][0x3a0] ;  /* 0x0000e800ff841b82 */ /* 0x000e640000000a00 */
[----:B0-----:R-:W-:-:S05]  /*1020*/  IMAD.WIDE.U32 R134, R236, 0x20, R242 ;  /* 0x00000020ec867825 */ /* 0x001fca00078e00f2 */
[----:B------:R0:W-:Y:S01]  /*1030*/  STG.E.128 desc[UR6][R134.64], R120 ;  /* 0x0000007886007986 */ /* 0x0001e2000c101d06 */
[----:B-1----:R-:W-:-:S03]  /*1040*/  @P1 IMAD.WIDE.U32 R132, R235, 0x20, R132 ;  /* 0x00000020eb841825 */ /* 0x002fc600078e0084 */
[----:B------:R0:W-:Y:S04]  /*1050*/  STG.E.128 desc[UR6][R134.64+0x10], R124 ;  /* 0x0000107c86007986 */ /* 0x0001e8000c101d06 */
[----:B------:R0:W5:Y:S04]  /*1060*/  @P1 LDG.E.128 R112, desc[UR6][R132.64] ;  /* 0x0000000684701981 */ /* 0x000168000c1e1d00 */
[----:B------:R0:W5:Y:S04]  /*1070*/  @P1 LDG.E.128 R116, desc[UR6][R132.64+0x10] ;  /* 0x0000100684741981 */ /* 0x000168000c1e1d00 */
[----:B------:R-:W5:Y:S01]  /*1080*/  LDG.E.128 R128, desc[UR6][R128.64] ;  /* 0x0000000680807981 */ /* 0x000f62000c1e1d00 */
[----:B------:R-:W-:Y:S05]  /*1090*/  @!P1 BRA `(.L_x_14228) ;  /* 0x0000000000949947 */ /* 0x000fea0003800000 */
[C---:B-----5:R-:W-:Y:S02]  /*10a0*/  PRMT R138, R131.reuse, 0x7632, R138 ;  /* 0x00007632838a7816 */ /* 0x060fe4000000008a */
[----:B------:R-:W-:Y:S02]  /*10b0*/  SHF.L.U32 R131, R131, 0x10, RZ ;  /* 0x0000001083837819 */ /* 0x000fe400000006ff */
[----:B0-----:R-:W-:Y:S02]  /*10c0*/  SHF.L.U32 R135, R128, 0x10, RZ ;  /* 0x0000001080877819 */ /* 0x001fe400000006ff */
[----:B------:R-:W-:Y:S01]  /*10d0*/  PRMT R136, R129, 0x7632, R136 ;  /* 0x0000763281887816 */ /* 0x000fe20000000088 */
[-C--:B------:R-:W-:Y:S01]  /*10e0*/  FMUL.FTZ R131, R131, R172.reuse ;  /* 0x000000ac83837220 */ /* 0x080fe20000410000 */
[----:B------:R-:W-:Y:S01]  /*10f0*/  SHF.L.U32 R134, R91, 0x10, RZ ;  /* 0x000000105b867819 */ /* 0x000fe200000006ff */
[----:B------:R-:W-:Y:S01]  /*1100*/  FMUL.FTZ R135, R135, R172 ;  /* 0x000000ac87877220 */ /* 0x000fe20000410000 */
[----:B------:R-:W-:-:S02]  /*1110*/  SHF.L.U32 R129, R129, 0x10, RZ ;  /* 0x0000001081817819 */ /* 0x000fc400000006ff */
[----:B------:R-:W-:Y:S01]  /*1120*/  SHF.L.U32 R139, R130, 0x10, RZ ;  /* 0x00000010828b7819 */ /* 0x000fe200000006ff */
[----:B------:R-:W-:Y:S01]  /*1130*/  FFMA.FTZ R134, R131, R134, R118 ;  /* 0x0000008683867223 */ /* 0x000fe20000010076 */
[----:B------:R-:W-:Y:S01]  /*1140*/  PRMT R133, R128, 0x7632, R133 ;  /* 0x0000763280857816 */ /* 0x000fe20000000085 */
[-C--:B------:R-:W-:Y:S01]  /*1150*/  FMUL.FTZ R129, R129, R172.reuse ;  /* 0x000000ac81817220 */ /* 0x080fe20000410000 */
[----:B------:R-:W-:Y:S01]  /*1160*/  PRMT R137, R130, 0x7632, R137 ;  /* 0x0000763282897816 */ /* 0x000fe20000000089 */
[----:B------:R-:W-:Y:S01]  /*1170*/  FMUL.FTZ R139, R139, R172 ;  /* 0x000000ac8b8b7220 */ /* 0x000fe20000410000 */
[----:B------:R-:W-:Y:S02]  /*1180*/  SHF.L.U32 R128, R88, 0x10, RZ ;  /* 0x0000001058807819 */ /* 0x000fe400000006ff */
[----:B------:R-:W-:Y:S02]  /*1190*/  SHF.L.U32 R130, R89, 0x10, RZ ;  /* 0x0000001059827819 */ /* 0x000fe400000006ff */
[----:B------:R-:W-:Y:S01]  /*11a0*/  SHF.L.U32 R132, R90, 0x10, RZ ;  /* 0x000000105a847819 */ /* 0x000fe200000006ff */
[----:B------:R-:W-:Y:S01]  /*11b0*/  FFMA.FTZ R128, R135, R128, R112 ;  /* 0x0000008087807223 */ /* 0x000fe20000010070 */
[----:B------:R-:W-:Y:S01]  /*11c0*/  SHF.L.U32 R131, R136, 0x10, RZ ;  /* 0x0000001088837819 */ /* 0x000fe200000006ff */
[----:B------:R-:W-:Y:S01]  /*11d0*/  FFMA.FTZ R130, R129, R130, R114 ;  /* 0x0000008281827223 */ /* 0x000fe20000010072 */
[----:B------:R-:W-:Y:S01]  /*11e0*/  SHF.L.U32 R133, R133, 0x10, RZ ;  /* 0x0000001085857819 */ /* 0x000fe200000006ff */
[----:B------:R-:W-:Y:S01]  /*11f0*/  FFMA.FTZ R132, R139, R132, R116 ;  /* 0x000000848b847223 */ /* 0x000fe20000010074 */
        /* <DEDUP_REMOVED lines=11> */
[----:B------:R-:W-:Y:S01]  /*12b0*/  FFMA.FTZ R129, R136, R129, R113 ;  /* 0x0000008188817223 */ /* 0x000fe20000010071 */
[----:B------:R-:W-:-:S02]  /*12c0*/  FFMA.FTZ R133, R140, R139, R117 ;  /* 0x0000008b8c857223 */ /* 0x000fc40000010075 */
[----:B------:R-:W-:Y:S01]  /*12d0*/  FFMA.FTZ R135, R142, R143, R119 ;  /* 0x0000008f8e877223 */ /* 0x000fe20000010077 */
[----:B------:R-:W-:Y:S06]  /*12e0*/  BRA `(.L_x_14229) ;  /* 0x0000000000907947 */ /* 0x000fec0003800000 */
.L_x_14228:
[C---:B-----5:R-:W-:Y:S02]  /*12f0*/  PRMT R137, R129.reuse, 0x7632, R137 ;  /* 0x0000763281897816 */ /* 0x060fe40000000089 */
[----:B------:R-:W-:Y:S02]  /*1300*/  SHF.L.U32 R129, R129, 0x10, RZ ;  /* 0x0000001081817819 */ /* 0x000fe400000006ff */
[C---:B------:R-:W-:Y:S02]  /*1310*/  PRMT R139, R130.reuse, 0x7632, R139 ;  /* 0x00007632828b7816 */ /* 0x040fe4000000008b */
[----:B------:R-:W-:Y:S01]  /*1320*/  SHF.L.U32 R141, R130, 0x10, RZ ;  /* 0x00000010828d7819 */ /* 0x000fe200000006ff */
[-C--:B------:R-:W-:Y:S01]  /*1330*/  FMUL.FTZ R129, R129, R172.reuse ;  /* 0x000000ac81817220 */ /* 0x080fe20000410000 */
[----:B------:R-:W-:Y:S02]  /*1340*/  SHF.L.U32 R130, R89, 0x10, RZ ;  /* 0x0000001059827819 */ /* 0x000fe400000006ff */
[C---:B0-----:R-:W-:Y:S01]  /*1350*/  PRMT R133, R128.reuse, 0x7632, R133 ;  /* 0x0000763280857816 */ /* 0x041fe20000000085 */
        /* <DEDUP_REMOVED lines=29> */
.L_x_14229:
[----:B------:R-:W0:Y:S01]  /*1530*/  @P1 LDC.64 R140, c[0x0][0x3a0] ;  /* 0x0000e800ff8c1b82 */ /* 0x000e220000000a00 */
[----:B------:R-:W-:Y:S01]  /*1540*/  IADD3 R237, PT, PT, R236, 0x100, RZ ;  /* 0x00000100eced7810 */ /* 0x000fe20007ffe0ff */
[----:B------:R-:W-:-:S04]  /*1550*/  IMAD.WIDE.U32 R142, R235, 0x20, R242 ;  /* 0x00000020eb8e7825 */ /* 0x000fc800078e00f2 */
[C---:B------:R-:W-:Y:S01]  /*1560*/  IMAD.WIDE.U32 R136, R237.reuse, 0x10, R174 ;  /* 0x00000010ed887825 */ /* 0x040fe200078e00ae */
[----:B------:R1:W-:Y:S04]  /*1570*/  STG.E.128 desc[UR6][R142.64], R128 ;  /* 0x000000808e007986 */ /* 0x0003e8000c101d06 */
[----:B------:R1:W-:Y:S04]  /*1580*/  STG.E.128 desc[UR6][R142.64+0x10], R132 ;  /* 0x000010848e007986 */ /* 0x0003e8000c101d06 */
[----:B------:R-:W5:Y:S01]  /*1590*/  LDG.E.128 R136, desc[UR6][R136.64] ;  /* 0x0000000688887981 */ /* 0x000f62000c1e1d00 */
[----:B0-----:R-:W-:-:S05]  /*15a0*/  @P1 IMAD.WIDE.U32 R140, R237, 0x20, R140 ;  /* 0x00000020ed8c1825 */ /* 0x001fca00078e008c */
[----:B------:R1:W5:Y:S04]  /*15b0*/  @P1 LDG.E.128 R112, desc[UR6][R140.64] ;  /* 0x000000068c701981 */ /* 0x000368000c1e1d00 */
[----:B------:R1:W5:Y:S01]  /*15c0*/  @P1 LDG.E.128 R116, desc[UR6][R140.64+0x10] ;  /* 0x000010068c741981 */ /* 0x000362000c1e1d00 */
[----:B------:R-:W-:Y:S05]  /*15d0*/  @!P1 BRA `(.L_x_14230) ;  /* 0x0000000000949947 */ /* 0x000fea0003800000 */
[C---:B-----5:R-:W-:Y:S02]  /*15e0*/  PRMT R146, R139.reuse, 0x7632, R146 ;  /* 0x000076328b927816 */ /* 0x060fe40000000092 */
[----:B------:R-:W-:Y:S02]  /*15f0*/  SHF.L.U32 R139, R139, 0x10, RZ ;  /* 0x000000108b8b7819 */ /* 0x000fe400000006ff */
[----:B-1----:R-:W-:Y:S02]  /*1600*/  SHF.L.U32 R143, R136, 0x10, RZ ;  /* 0x00000010888f7819 */ /* 0x002fe400000006ff */
        /* <DEDUP_REMOVED lines=34> */
.L_x_14230:
[C---:B-----5:R-:W-:Y:S02]  /*1830*/  PRMT R145, R137.reuse, 0x7632, R145 ;  /* 0x0000763289917816 */ /* 0x060fe40000000091 */
[----:B------:R-:W-:Y:S02]  /*1840*/  SHF.L.U32 R137, R137, 0x10, RZ ;  /* 0x0000001089897819 */ /* 0x000fe400000006ff */
[C---:B------:R-:W-:Y:S02]  /*1850*/  PRMT R147, R138.reuse, 0x7632, R147 ;  /* 0x000076328a937816 */ /* 0x040fe40000000093 */
[----:B------:R-:W-:Y:S01]  /*1860*/  SHF.L.U32 R149, R138, 0x10, RZ ;  /* 0x000000108a957819 */ /* 0x000fe200000006ff */
[-C--:B------:R-:W-:Y:S01]  /*1870*/  FMUL.FTZ R137, R137, R172.reuse ;  /* 0x000000ac89897220 */ /* 0x080fe20000410000 */
[----:B------:R-:W-:Y:S02]  /*1880*/  SHF.L.U32 R138, R93, 0x10, RZ ;  /* 0x000000105d8a7819 */ /* 0x000fe400000006ff */
[C---:B-1----:R-:W-:Y:S01]  /*1890*/  PRMT R141, R136.reuse, 0x7632, R141 ;  /* 0x00007632888d7816 */ /* 0x042fe2000000008d */
        /* <DEDUP_REMOVED lines=29> */
.L_x_14231:
        /* <DEDUP_REMOVED lines=48> */
.L_x_14232:
        /* <DEDUP_REMOVED lines=36> */
.L_x_14233:
        /* <DEDUP_REMOVED lines=48> */
.L_x_14234:
        /* <DEDUP_REMOVED lines=36> */
.L_x_14235:
        /* <DEDUP_REMOVED lines=11> */
[----:B-1---5:R-:W-:Y:S02]  /*25a0*/  SHF.L.U32 R161, R168, 0x10, RZ ;  /* 0x00000010a8a17819 */ /* 0x022fe400000006ff */
[----:B------:R-:W-:Y:S02]  /*25b0*/  SHF.L.U32 R160, R104, 0x10, RZ ;  /* 0x0000001068a07819 */ /* 0x000fe400000006ff */
[----:B------:R-:W-:Y:S01]  /*25c0*/  SHF.L.U32 R163, R169, 0x10, RZ ;  /* 0x00000010a9a37819 */ /* 0x000fe200000006ff */
[----:B------:R-:W-:Y:S01]  /*25d0*/  FMUL.FTZ R161, R161, R172 ;  /* 0x000000aca1a17220 */ /* 0x000fe20000410000 */
[----:B------:R-:W-:Y:S02]  /*25e0*/  SHF.L.U32 R162, R105, 0x10, RZ ;  /* 0x0000001069a27819 */ /* 0x000fe400000006ff */
[----:B------:R-:W-:Y:S01]  /*25f0*/  SHF.L.U32 R164, R106, 0x10, RZ ;  /* 0x000000106aa47819 */ /* 0x000fe200000006ff */
[----:B------:R-:W-:Y:S01]  /*2600*/  FFMA.FTZ R160, R161, R160, R112 ;  /* 0x000000a0a1a07223 */ /* 0x000fe20000010070 */
[----:B------:R-:W-:Y:S01]  /*2610*/  SHF.L.U32 R161, R170, 0x10, RZ ;  /* 0x00000010aaa17819 */ /* 0x000fe200000006ff */
[----:B------:R-:W-:Y:S01]  /*2620*/  FMUL.FTZ R163, R163, R172 ;  /* 0x000000aca3a37220 */ /* 0x000fe20000410000 */
[----:B------:R-:W-:-:S02]  /*2630*/  PRMT R168, R168, 0x7632, R168 ;  /* 0x00007632a8a87816 */ /* 0x000fc400000000a8 */
[----:B------:R-:W-:Y:S01]  /*2640*/  PRMT R169, R169, 0x7632, R169 ;  /* 0x00007632a9a97816 */ /* 0x000fe200000000a9 */
[----:B------:R-:W-:Y:S01]  /*2650*/  FMUL.FTZ R161, R161, R172 ;  /* 0x000000aca1a17220 */ /* 0x000fe20000410000 */
[----:B------:R-:W-:Y:S01]  /*2660*/  FFMA.FTZ R162, R163, R162, R114 ;  /* 0x000000a2a3a27223 */ /* 0x000fe20000010072 */
[----:B------:R-:W-:Y:S02]  /*2670*/  SHF.L.U32 R163, R171, 0x10, RZ ;  /* 0x00000010aba37819 */ /* 0x000fe400000006ff */
[----:B------:R-:W-:Y:S01]  /*2680*/  FFMA.FTZ R164, R161, R164, R116 ;  /* 0x000000a4a1a47223 */ /* 0x000fe20000010074 */
[----:B------:R-:W-:Y:S02]  /*2690*/  SHF.L.U32 R161, R168, 0x10, RZ ;  /* 0x00000010a8a17819 */ /* 0x000fe400000006ff */
[----:B------:R-:W-:Y:S01]  /*26a0*/  SHF.L.U32 R166, R107, 0x10, RZ ;  /* 0x000000106ba67819 */ /* 0x000fe200000006ff */
[-C--:B------:R-:W-:Y:S01]  /*26b0*/  FMUL.FTZ R163, R163, R172.reuse ;  /* 0x000000aca3a37220 */ /* 0x080fe20000410000 */
[----:B------:R-:W-:Y:S01]  /*26c0*/  PRMT R170, R170, 0x7632, R170 ;  /* 0x00007632aaaa7816 */ /* 0x000fe200000000aa */
[----:B------:R-:W-:Y:S01]  /*26d0*/  FMUL.FTZ R168, R161, R172 ;  /* 0x000000aca1a87220 */ /* 0x000fe20000410000 */
[----:B------:R-:W-:Y:S01]  /*26e0*/  SHF.L.U32 R169, R169, 0x10, RZ ;  /* 0x00000010a9a97819 */ /* 0x000fe200000006ff */
[----:B------:R-:W-:Y:S01]  /*26f0*/  FFMA.FTZ R166, R163, R166, R118 ;  /* 0x000000a6a3a67223 */ /* 0x000fe20000010076 */
[----:B------:R-:W-:-:S02]  /*2700*/  PRMT R171, R171, 0x7632, R171 ;  /* 0x00007632abab7816 */ /* 0x000fc400000000ab */
[----:B------:R-:W-:Y:S02]  /*2710*/  SHF.L.U32 R161, R176, 0x10, RZ ;  /* 0x00000010b0a17819 */ /* 0x000fe400000006ff */
[----:B------:R-:W-:Y:S01]  /*2720*/  SHF.L.U32 R165, R170, 0x10, RZ ;  /* 0x00000010aaa57819 */ /* 0x000fe200000006ff */
[-C--:B------:R-:W-:Y:S01]  /*2730*/  FMUL.FTZ R170, R169, R172.reuse ;  /* 0x000000aca9aa7220 */ /* 0x080fe20000410000 */
[----:B------:R-:W-:Y:S01]  /*2740*/  SHF.L.U32 R163, R27, 0x10, RZ ;  /* 0x000000101ba37819 */ /* 0x000fe200000006ff */
[----:B------:R-:W-:Y:S01]  /*2750*/  FFMA.FTZ R161, R168, R161, R113 ;  /* 0x000000a1a8a17223 */ /* 0x000fe20000010071 */
[----:B------:R-:W-:Y:S01]  /*2760*/  SHF.L.U32 R171, R171, 0x10, RZ ;  /* 0x00000010abab7819 */ /* 0x000fe200000006ff */
[-C--:B------:R-:W-:Y:S01]  /*2770*/  FMUL.FTZ R168, R165, R172.reuse ;  /* 0x000000aca5a87220 */ /* 0x080fe20000410000 */
[----:B------:R-:W-:Y:S01]  /*2780*/  SHF.L.U32 R165, R26, 0x10, RZ ;  /* 0x000000101aa57819 */ /* 0x000fe200000006ff */
[----:B------:R-:W-:Y:S01]  /*2790*/  FFMA.FTZ R163, R170, R163, R115 ;  /* 0x000000a3aaa37223 */ /* 0x000fe20000010073 */
[----:B------:R-:W-:Y:S01]  /*27a0*/  SHF.L.U32 R167, R25, 0x10, RZ ;  /* 0x0000001019a77819 */ /* 0x000fe200000006ff */
[----:B------:R-:W-:-:S02]  /*27b0*/  FMUL.FTZ R170, R171, R172 ;  /* 0x000000acabaa7220 */ /* 0x000fc40000410000 */
[----:B------:R-:W-:Y:S02]  /*27c0*/  FFMA.FTZ R165, R168, R165, R117 ;  /* 0x000000a5a8a57223 */ /* 0x000fe40000010075 */
[----:B------:R-:W-:Y:S01]  /*27d0*/  FFMA.FTZ R167, R170, R167, R119 ;  /* 0x000000a7aaa77223 */ /* 0x000fe20000010077 */
[----:B------:R-:W-:Y:S06]  /*27e0*/  BRA `(.L_x_14237) ;  /* 0x0000000000907947 */ /* 0x000fec0003800000 */
.L_x_14236:
[----:B-1---5:R-:W-:Y:S02]  /*27f0*/  SHF.L.U32 R161, R168, 0x10, RZ ;  /* 0x00000010a8a17819 */ /* 0x022fe400000006ff */
[----:B------:R-:W-:Y:S02]  /*2800*/  SHF.L.U32 R160, R104, 0x10, RZ ;  /* 0x0000001068a07819 */ /* 0x000fe400000006ff */
[----:B------:R-:W-:Y:S01]  /*2810*/  SHF.L.U32 R163, R169, 0x10, RZ ;  /* 0x00000010a9a37819 */ /* 0x000fe200000006ff */
[----:B------:R-:W-:Y:S01]  /*2820*/  FMUL.FTZ R161, R161, R172 ;  /* 0x000000aca1a17220 */ /* 0x000fe20000410000 */
[----:B------:R-:W-:Y:S02]  /*2830*/  SHF.L.U32 R162, R105, 0x10, RZ ;  /* 0x0000001069a27819 */ /* 0x000fe400000006ff */
[----:B------:R-:W-:Y:S01]  /*2840*/  SHF.L.U32 R164, R106, 0x10, RZ ;  /* 0x000000106aa47819 */ /* 0x000fe200000006ff */
[----:B------:R-:W-:Y:S01]  /*2850*/  FMUL.FTZ R160, R161, R160 ;  /* 0x000000a0a1a07220 */ /* 0x000fe20000410000 */
[----:B------:R-:W-:Y:S01]  /*2860*/  SHF.L.U32 R161, R170, 0x10, RZ ;  /* 0x00000010aaa17819 */ /* 0x000fe200000006ff */
[----:B------:R-:W-:Y:S01]  /*2870*/  FMUL.FTZ R163, R163, R172 ;  /* 0x000000aca3a37220 */ /* 0x000fe20000410000 */
[----:B------:R-:W-:-:S02]  /*2880*/  PRMT R168, R168, 0x7632, R168 ;  /* 0x00007632a8a87816 */ /* 0x000fc400000000a8 */
[----:B------:R-:W-:Y:S01]  /*2890*/  PRMT R169, R169, 0x7632, R169 ;  /* 0x00007632a9a97816 */ /* 0x000fe200000000a9 */
[----:B------:R-:W-:Y:S01]  /*28a0*/  FMUL.FTZ R161, R161, R172 ;  /* 0x000000aca1a17220 */ /* 0x000fe20000410000 */
[----:B------:R-:W-:Y:S01]  /*28b0*/  FMUL.FTZ R162, R163, R162 ;  /* 0x000000a2a3a27220 */ /* 0x000fe20000410000 */
[----:B------:R-:W-:Y:S02]  /*28c0*/  SHF.L.U32 R163, R171, 0x10, RZ ;  /* 0x00000010aba37819 */ /* 0x000fe400000006ff */
[----:B------:R-:W-:Y:S01]  /*28d0*/  FMUL.FTZ R164, R161, R164 ;  /* 0x000000a4a1a47220 */ /* 0x000fe20000410000 */
[----:B------:R-:W-:Y:S02]  /*28e0*/  PRMT R170, R170, 0x7632, R170 ;  /* 0x00007632aaaa7816 */ /* 0x000fe400000000aa */
[----:B------:R-:W-:Y:S01]  /*28f0*/  SHF.L.U32 R161, R168, 0x10, RZ ;  /* 0x00000010a8a17819 */ /* 0x000fe200000006ff */
[----:B------:R-:W-:Y:S01]  /*2900*/  FMUL.FTZ R163, R163, R172 ;  /* 0x000000aca3a37220 */ /* 0x000fe20000410000 */
[----:B------:R-:W-:-:S02]  /*2910*/  SHF.L.U32 R169, R169, 0x10, RZ ;  /* 0x00000010a9a97819 */ /* 0x000fc400000006ff */
[----:B------:R-:W-:Y:S01]  /*2920*/  PRMT R171, R171, 0x7632, R171 ;  /* 0x00007632abab7816 */ /* 0x000fe200000000ab */
[-C--:B------:R-:W-:Y:S01]  /*2930*/  FMUL.FTZ R161, R161, R172.reuse ;  /* 0x000000aca1a17220 */ /* 0x080fe20000410000 */
[----:B------:R-:W-:Y:S01]  /*2940*/  SHF.L.U32 R166, R107, 0x10, RZ ;  /* 0x000000106ba67819 */ /* 0x000fe200000006ff */
[----:B------:R-:W-:Y:S01]  /*2950*/  FMUL.FTZ R169, R169, R172 ;  /* 0x000000aca9a97220 */ /* 0x000fe20000410000 */
        /* <DEDUP_REMOVED lines=13> */
.L_x_14237:
[----:B------:R-:W0:Y:S01]  /*2a30*/  @P1 LDC.64 R168, c[0x0][0x3a0] ;  /* 0x0000e800ffa81b82 */ /* 0x000e220000000a00 */
[----:B------:R-:W-:Y:S01]  /*2a40*/  IADD3 R241, PT, PT, R236, 0x300, RZ ;  /* 0x00000300ecf17810 */ /* 0x000fe20007ffe0ff */
[----:B------:R-:W-:-:S05]  /*2a50*/  IMAD.WIDE.U32 R244, R240, 0x20, R242 ;  /* 0x00000020f0f47825 */ /* 0x000fca00078e00f2 */
[----:B------:R1:W-:Y:S04]  /*2a60*/  STG.E.128 desc[UR6][R244.64], R160 ;  /* 0x000000a0f4007986 */ /* 0x0003e8000c101d06 */
[----:B------:R1:W-:Y:S01]  /*2a70*/  STG.E.128 desc[UR6][R244.64+0x10], R164 ;  /* 0x000010a4f4007986 */ /* 0x0003e2000c101d06 */
[----:B0-----:R-:W-:-:S04]  /*2a80*/  @P1 IMAD.WIDE.U32 R200, R241, 0x20, R168 ;  /* 0x00000020f1c81825 */ /* 0x001fc800078e00a8 */
[----:B------:R-:W-:Y:S01]  /*2a90*/  IMAD.WIDE.U32 R168, R241, 0x10, R174 ;  /* 0x00000010f1a87825 */ /* 0x000fe200078e00ae */
[----:B------:R1:W5:Y:S04]  /*2aa0*/  @P1 LDG.E.128 R112, desc[UR6][R200.64] ;  /* 0x00000006c8701981 */ /* 0x000368000c1e1d00 */
[----:B------:R1:W5:Y:S04]  /*2ab0*/  @P1 LDG.E.128 R116, desc[UR6][R200.64+0x10] ;  /* 0x00001006c8741981 */ /* 0x000368000c1e1d00 */
[----:B------:R-:W5:Y:S01]  /*2ac0*/  LDG.E.128 R168, desc[UR6][R168.64] ;  /* 0x00000006a8a87981 */ /* 0x000f62000c1e1d00 */
[----:B------:R-:W-:Y:S05]  /*2ad0*/  @!P1 BRA `(.L_x_14238) ;  /* 0x0000000000949947 */ /* 0x000fea0003800000 */
[----:B-----5:R-:W-:Y:S02]  /*2ae0*/  PRMT R173, R168, 0x7632, R173 ;  /* 0x00007632a8ad7816 */ /* 0x020fe400000000ad */
[C---:B-1----:R-:W-:Y:S02]  /*2af0*/  SHF.L.U32 R245, R169.reuse, 0x10, RZ ;  /* 0x00000010a9f57819 */ /* 0x042fe400000006ff */
[----:B------:R-:W-:Y:S02]  /*2b00*/  SHF.L.U32 R247, R170, 0x10, RZ ;  /* 0x00000010aaf77819 */ /* 0x000fe400000006ff */
[----:B------:R-:W-:Y:S02]  /*2b10*/  SHF.L.U32 R175, R168, 0x10, RZ ;  /* 0x00000010a8af7819 */ /* 0x000fe400000006ff */
[----:B------:R-:W-:Y:S02]  /*2b20*/  PRMT R174, R170, 0x7632, R174 ;  /* 0x00007632aaae7816 */ /* 0x000fe400000000ae */
[----:B------:R-:W-:Y:S01]  /*2b30*/  PRMT R168, R169, 0x7632, R168 ;  /* 0x00007632a9a87816 */ /* 0x000fe200000000a8 */
[----:B------:R-:W-:Y:S01]  /*2b40*/  FMUL.FTZ R169, R175, R172 ;  /* 0x000000acafa97220 */ /* 0x000fe20000410000 */
        /* <DEDUP_REMOVED lines=26> */
[----:B------:R-:W-:-:S02]  /*2cf0*/  FFMA.FTZ R171, R248, R171, R115 ;  /* 0x000000abf8ab7223 */ /* 0x000fc40000010073 */
[----:B------:R-:W-:Y:S02]  /*2d00*/  FFMA.FTZ R173, R244, R173, R117 ;  /* 0x000000adf4ad7223 */ /* 0x000fe40000010075 */
[----:B------:R-:W-:Y:S01]  /*2d10*/  FFMA.FTZ R175, R200, R175, R119 ;  /* 0x000000afc8af7223 */ /* 0x000fe20000010077 */
[----:B------:R-:W-:Y:S06]  /*2d20*/  BRA `(.L_x_14239) ;  /* 0x0000000000907947 */ /* 0x000fec0003800000 */
.L_x_14238:
[C---:B-1---5:R-:W-:Y:S02]  /*2d30*/  SHF.L.U32 R201, R169.reuse, 0x10, RZ ;  /* 0x00000010a9c97819 */ /* 0x062fe400000006ff */
[----:B------:R-:W-:Y:S02]  /*2d40*/  PRMT R174, R169, 0x7632, R174 ;  /* 0x00007632a9ae7816 */ /* 0x000fe400000000ae */
[----:B------:R-:W-:Y:S02]  /*2d50*/  SHF.L.U32 R245, R170, 0x10, RZ ;  /* 0x00000010aaf57819 */ /* 0x000fe400000006ff */
[----:B------:R-:W-:Y:S02]  /*2d60*/  SHF.L.U32 R175, R168, 0x10, RZ ;  /* 0x00000010a8af7819 */ /* 0x000fe400000006ff */
[----:B------:R-:W-:Y:S01]  /*2d70*/  PRMT R200, R170, 0x7632, R200 ;  /* 0x00007632aac87816 */ /* 0x000fe200000000c8 */
[----:B------:R-:W-:Y:S01]  /*2d80*/  FMUL.FTZ R170, R201, R172 ;  /* 0x000000acc9aa7220 */ /* 0x000fe20000410000 */
[----:B------:R-:W-:-:S02]  /*2d90*/  PRMT R244, R171, 0x7632, R244 ;  /* 0x00007632abf47816 */ /* 0x000fc400000000f4 */
[----:B------:R-:W-:Y:S02]  /*2da0*/  SHF.L.U32 R247, R171, 0x10, RZ ;  /* 0x00000010abf77819 */ /* 0x000fe400000006ff */
        /* <DEDUP_REMOVED lines=17> */
[----:B------:R-:W-:Y:S01]  /*2ec0*/  FMUL.FTZ R175, R175, R172 ;  /* 0x000000acafaf7220 */ /* 0x000fe20000410000 */
[----:B------:R-:W-:Y:S01]  /*2ed0*/  FMUL.FTZ R172, R174, R201 ;  /* 0x000000c9aeac7220 */ /* 0x000fe20000410000 */
[----:B------:R-:W-:Y:S01]  /*2ee0*/  SHF.L.U32 R244, R23, 0x10, RZ ;  /* 0x0000001017f47819 */ /* 0x000fe200000006ff */
[----:B------:R-:W-:Y:S01]  /*2ef0*/  FMUL.FTZ R174, R200, R245 ;  /* 0x000000f5c8ae7220 */ /* 0x000fe20000410000 */
[----:B------:R-:W-:-:S03]  /*2f00*/  SHF.L.U32 R200, R24, 0x10, RZ ;  /* 0x0000001018c87819 */ /* 0x000fc600000006ff */
[----:B------:R-:W-:Y:S01]  /*2f10*/  FMUL.FTZ R171, R171, R244 ;  /* 0x000000f4abab7220 */ /* 0x000fe20000410000 */
[----:B------:R-:W-:Y:S01]  /*2f20*/  SHF.L.U32 R244, R21, 0x10, RZ ;  /* 0x0000001015f47819 */ /* 0x000fe200000006ff */
[----:B------:R-:W-:Y:S01]  /*2f30*/  FMUL.FTZ R169, R169, R200 ;  /* 0x000000c8a9a97220 */ /* 0x000fe20000410000 */
[----:B------:R-:W-:-:S03]  /*2f40*/  SHF.L.U32 R200, R22, 0x10, RZ ;  /* 0x0000001016c87819 */ /* 0x000fc600000006ff */
[----:B------:R-:W-:Y:S02]  /*2f50*/  FMUL.FTZ R175, R175, R244 ;  /* 0x000000f4afaf7220 */ /* 0x000fe40000410000 */
[----:B------:R-:W-:-:S07]  /*2f60*/  FMUL.FTZ R173, R173, R200 ;  /* 0x000000c8adad7220 */ /* 0x000fce0000410000 */
.L_x_14239:
[----:B------:R-:W-:Y:S01]  /*2f70*/  FADD.FTZ R200, RZ, R120 ;  /* 0x00000078ffc87221 */ /* 0x000fe20000010000 */
[----:B------:R-:W-:Y:S01]  /*2f80*/  IMAD.WIDE.U32 R242, R241, 0x20, R242 ;  /* 0x00000020f1f27825 */ /* 0x000fe200078e00f2 */
[----:B------:R-:W-:Y:S01]  /*2f90*/  LOP3.LUT P1, RZ, R0, 0x1f, RZ, 0xc0, !PT ;  /* 0x0000001f00ff7812 */ /* 0x000fe2000782c0ff */
[----:B------:R-:W-:Y:S02]  /*2fa0*/  BSSY.RECONVERGENT B0, `(.L_x_14240) ;  /* 0x00000c7000007945 */ /* 0x000fe40003800200 */
        /* <DEDUP_REMOVED lines=198> */
.L_x_14241:
[----:B------:R-:W-:Y:S05]  /*3c10*/  BSYNC.RECONVERGENT B0 ;  /* 0x0000000000007941 */ /* 0x000fea0003800200 */
.L_x_14240:
        /* <DEDUP_REMOVED lines=15> */
.L_x_14243:
[----:B------:R-:W-:Y:S05]  /*3d10*/  BSYNC.RECONVERGENT B0 ;  /* 0x0000000000007941 */ /* 0x000fea0003800200 */
.L_x_14242:
[----:B------:R-:W1:Y:S01]  /*3d20*/  SHFL.DOWN PT, R245, R248, 0x2, 0x1f ;  /* 0x08401f00f8f57f89 */ /* 0x000e6200000e0000 */
[----:B------:R-:W-:Y:S01]  /*3d30*/  I2FP.F32.U32 R247, R248 ;  /* 0x000000f800f77245 */ /* 0x000fe20000201000 */
[----:B------:R-:W-:Y:S01]  /*3d40*/  UPLOP3.LUT UP0, UPT, UPT, UPT, UP0, 0x40, 0x4 ;  /* 0x000000000004789c */ /* 0x000fe20003f0e800 */
        /* <DEDUP_REMOVED lines=22> */
[----:B------:R-:W1:Y:S03]  /*3eb0*/  SHFL.DOWN PT, R201, R244, 0x1, 0x1f ;  /* 0x08201f00f4c97f89 */ /* 0x000e6600000e0000 */
[----:B------:R-:W2:Y:S01]  /*3ec0*/  MUFU.RCP R243, R245 ;  /* 0x000000f500f37308 */ /* 0x000ea20000001000 */
[----:B0-----:R-:W-:Y:S01]  /*3ed0*/  FADD.FTZ R246, R247, -R200 ;  /* 0x800000c8f7f67221 */ /* 0x001fe20000010000 */
[----:B------:R-:W-:-:S03]  /*3ee0*/  FMUL.FTZ R251, R200, R248 ;  /* 0x000000f8c8fb7220 */ /* 0x000fc60000410000 */
[----:B------:R-:W-:Y:S01]  /*3ef0*/  FMUL.FTZ R249, R246, R246 ;  /* 0x000000f6f6f97220 */ /* 0x000fe20000410000 */
[----:B-1----:R-:W-:Y:S01]  /*3f00*/  FADD.FTZ R200, R244, R201 ;  /* 0x000000c9f4c87221 */ /* 0x002fe20000010000 */
[----:B------:R-:W-:Y:S02]  /*3f10*/  SHF.L.U32 R246, R13, 0x10, RZ ;  /* 0x000000100df67819 */ /* 0x000fe400000006ff */
[C---:B------:R-:W-:Y:S01]  /*3f20*/  FMUL.FTZ R249, R242.reuse, R249 ;  /* 0x000000f9f2f97220 */ /* 0x040fe20000410000 */
[----:B------:R-:W-:Y:S01]  /*3f30*/  FFMA.FTZ R242, R242, R247, R251 ;  /* 0x000000f7f2f27223 */ /* 0x000fe200000100fb */
[----:B------:R-:W-:Y:S02]  /*3f40*/  SHF.L.U32 R247, R56, 0x10, RZ ;  /* 0x0000001038f77819 */ /* 0x000fe400000006ff */
[----:B------:R-:W-:Y:S01]  /*3f50*/  FMUL.FTZ R249, R249, R248 ;  /* 0x000000f8f9f97220 */ /* 0x000fe20000410000 */
[----:B--2---:R-:W-:Y:S01]  /*3f60*/  FMUL.FTZ R201, R243, R242 ;  /* 0x000000f2f3c97220 */ /* 0x004fe20000410000 */
[----:B------:R-:W-:-:S02]  /*3f70*/  SHF.L.U32 R248, R19, 0x10, RZ ;  /* 0x0000001013f87819 */ /* 0x000fc400000006ff */
[----:B------:R-:W-:Y:S02]  /*3f80*/  FFMA.FTZ R249, R243, R249, R200 ;  /* 0x000000f9f3f97223 */ /* 0x000fe400000100c8 */
[----:B------:R-:W0:Y:S01]  /*3f90*/  SHFL.IDX PT, R251, R201, RZ, 0x1f ;  /* 0x00001fffc9fb7589 */ /* 0x000e2200000e0000 */
[----:B------:R-:W1:Y:S03]  /*3fa0*/  LDC R200, c[0x0][0x448] ;  /* 0x00011200ffc87b82 */ /* 0x000e660000000800 */
[----:B------:R-:W1:Y:S05]  /*3fb0*/  SHFL.IDX PT, R249, R249, RZ, 0x1f ;  /* 0x00001ffff9f97589 */ /* 0x000e6a00000e0000 */
[----:B------:R-:W2:Y:S01]  /*3fc0*/  @!P2 LDC.64 R242, c[0x0][0x3c0] ;  /* 0x0000f000fff2ab82 */ /* 0x000ea20000000a00 */
[C---:B0-----:R-:W-:Y:S01]  /*3fd0*/  FMUL.FTZ R244, R251.reuse, R251 ;  /* 0x000000fbfbf47220 */ /* 0x041fe20000410000 */
[----:B------:R-:W-:Y:S01]  /*3fe0*/  FSEL R201, R251, RZ, !P1 ;  /* 0x000000fffbc97208 */ /* 0x000fe20004800000 */
[----:B-1----:R-:W-:-:S03]  /*3ff0*/  FFMA.FTZ R200, R249, UR12, R200 ;  /* 0x0000000cf9c87c23 */ /* 0x002fc600080100c8 */
[----:B------:R-:W-:Y:S01]  /*4000*/  FSEL R245, R244, RZ, P1 ;  /* 0x000000fff4f57208 */ /* 0x000fe20000800000 */
[----:B------:R-:W-:Y:S01]  /*4010*/  FADD.FTZ R123, -R201, R123 ;  /* 0x0000007bc97b7221 */ /* 0x000fe20000010100 */
[----:B------:R-:W-:Y:S01]  /*4020*/  SHF.L.U32 R244, R57, 0x10, RZ ;  /* 0x0000001039f47819 */ /* 0x000fe200000006ff */
[----:B------:R-:W-:Y:S01]  /*4030*/  FADD.FTZ R125, -R201, R125 ;  /* 0x0000007dc97d7221 */ /* 0x000fe20000010100 */
[----:B--2---:R-:W-:-:S04]  /*4040*/  @!P2 IMAD.WIDE R242, R234, 0x4, R242 ;  /* 0x00000004eaf2a825 */ /* 0x004fc800078e02f2 */
[----:B------:R-:W-:Y:S01]  /*4050*/  FADD.FTZ R200, R200, R245 ;  /* 0x000000f5c8c87221 */ /* 0x000fe20000010000 */
[C---:B------:R-:W-:Y:S01]  /*4060*/  FADD.FTZ R245, -R201.reuse, R120 ;  /* 0x00000078c9f57221 */ /* 0x040fe20000010100 */
[C---:B------:R-:W-:Y:S01]  /*4070*/  FADD.FTZ R127, -R201.reuse, R127 ;  /* 0x0000007fc97f7221 */ /* 0x040fe20000010100 */
[C---:B------:R-:W-:Y:S01]  /*4080*/  FADD.FTZ R121, -R201.reuse, R121 ;  /* 0x00000079c9797221 */ /* 0x040fe20000010100 */
[----:B------:R0:W-:Y:S01]  /*4090*/  @!P2 STG.E desc[UR6][R242.64], R251 ;  /* 0x000000fbf200a986 */ /* 0x0001e2000c101906 */
[C---:B------:R-:W-:Y:S01]  /*40a0*/  FADD.FTZ R175, -R201.reuse, R175 ;  /* 0x000000afc9af7221 */ /* 0x040fe20000010100 */
[----:B------:R-:W1:Y:S01]  /*40b0*/  MUFU.RSQ R200, R200 ;  /* 0x000000c800c87308 */ /* 0x000e620000001400 */
        /* <DEDUP_REMOVED lines=16> */
[----:B-1----:R-:W-:Y:S01]  /*41c0*/  FMUL.FTZ R120, R200, R245 ;  /* 0x000000f5c8787220 */ /* 0x002fe20000410000 */
[----:B------:R-:W-:Y:S01]  /*41d0*/  SHF.L.U32 R245, R28, 0x10, RZ ;  /* 0x000000101cf57819 */ /* 0x000fe200000006ff */
[C---:B------:R-:W-:Y:S01]  /*41e0*/  FMUL.FTZ R123, R200.reuse, R123 ;  /* 0x0000007bc87b7220 */ /* 0x040fe20000410000 */
[C---:B------:R-:W-:Y:S01]  /*41f0*/  FMUL.FTZ R125, R200.reuse, R125 ;  /* 0x0000007dc87d7220 */ /* 0x040fe20000410000 */
[C---:B------:R-:W-:Y:S01]  /*4200*/  FMUL.FTZ R127, R200.reuse, R127 ;  /* 0x0000007fc87f7220 */ /* 0x040fe20000410000 */
[----:B------:R-:W-:Y:S01]  /*4210*/  FMUL.FTZ R121, R200, R121 ;  /* 0x00000079c8797220 */ /* 0x000fe20000410000 */
[----:B------:R-:W-:Y:S01]  /*4220*/  FFMA.FTZ R120, R120, R245, R247 ;  /* 0x000000f578787223 */ /* 0x000fe200000100f7 */
[----:B------:R-:W-:Y:S01]  /*4230*/  FADD.FTZ R245, -R201, R122 ;  /* 0x0000007ac9f57221 */ /* 0x000fe20000010100 */
[----:B------:R-:W-:Y:S01]  /*4240*/  SHF.L.U32 R122, R29, 0x10, RZ ;  /* 0x000000101d7a7819 */ /* 0x000fe200000006ff */
[C---:B------:R-:W-:Y:S01]  /*4250*/  FMUL.FTZ R175, R200.reuse, R175 ;  /* 0x000000afc8af7220 */ /* 0x040fe20000410000 */
[C---:B------:R-:W-:Y:S01]  /*4260*/  FMUL.FTZ R135, R200.reuse, R135 ;  /* 0x00000087c8877220 */ /* 0x040fe20000410000 */
[C---:B------:R-:W-:Y:S01]  /*4270*/  FMUL.FTZ R245, R200.reuse, R245 ;  /* 0x000000f5c8f57220 */ /* 0x040fe20000410000 */
[C---:B------:R-:W-:Y:S01]  /*4280*/  FMUL.FTZ R143, R200.reuse, R143 ;  /* 0x0000008fc88f7220 */ /* 0x040fe20000410000 */
[----:B------:R-:W-:Y:S01]  /*4290*/  FMUL.FTZ R151, R200, R151 ;  /* 0x00000097c8977220 */ /* 0x000fe20000410000 */
[----:B------:R-:W-:Y:S01]  /*42a0*/  FADD.FTZ R161, -R201, R161 ;  /* 0x000000a1c9a17221 */ /* 0x000fe20000010100 */
[----:B0-----:R-:W-:Y:S01]  /*42b0*/  FFMA.FTZ R242, R245, R122, R244 ;  /* 0x0000007af5f27223 */ /* 0x001fe200000100f4 */
[----:B------:R-:W-:Y:S01]  /*42c0*/  SHF.L.U32 R122, R18, 0x10, RZ ;  /* 0x00000010127a7819 */ /* 0x000fe200000006ff */
[----:B------:R-:W-:Y:S01]  /*42d0*/  FADD.FTZ R163, -R201, R163 ;  /* 0x000000a3c9a37221 */ /* 0x000fe20000010100 */
[----:B------:R-:W-:Y:S01]  /*42e0*/  SHF.L.U32 R244, R17, 0x10, RZ ;  /* 0x0000001011f47819 */ /* 0x000fe200000006ff */
[C---:B------:R-:W-:Y:S01]  /*42f0*/  FADD.FTZ R165, -R201.reuse, R165 ;  /* 0x000000a5c9a57221 */ /* 0x040fe20000010100 */
[C---:B------:R-:W-:Y:S01]  /*4300*/  FADD.FTZ R167, -R201.reuse, R167 ;  /* 0x000000a7c9a77221 */ /* 0x040fe20000010100 */
[C---:B------:R-:W-:Y:S01]  /*4310*/  FADD.FTZ R169, -R201.reuse, R169 ;  /* 0x000000a9c9a97221 */ /* 0x040fe20000010100 */
[----:B------:R-:W-:Y:S01]  /*4320*/  FADD.FTZ R171, -R201, R171 ;  /* 0x000000abc9ab7221 */ /* 0x000fe20000010100 */
[----:B------:R-:W-:Y:S01]  /*4330*/  FFMA.FTZ R243, R123, R122, R244 ;  /* 0x0000007a7bf37223 */ /* 0x000fe200000100f4 */
[C---:B------:R-:W-:Y:S01]  /*4340*/  FADD.FTZ R123, -R201.reuse, R124 ;  /* 0x0000007cc97b7221 */ /* 0x040fe20000010100 */
[----:B------:R-:W-:Y:S01]  /*4350*/  SHF.L.U32 R124, R30, 0x10, RZ ;  /* 0x000000101e7c7819 */ /* 0x000fe200000006ff */
[----:B------:R-:W-:Y:S01]  /*4360*/  FADD.FTZ R173, -R201, R173 ;  /* 0x000000adc9ad7221 */ /* 0x000fe20000010100 */
[----:B------:R-:W-:Y:S01]  /*4370*/  SHF.L.U32 R122, R58, 0x10, RZ ;  /* 0x000000103a7a7819 */ /* 0x000fe200000006ff */
[----:B------:R-:W-:Y:S01]  /*4380*/  FMUL.FTZ R123, R200, R123 ;  /* 0x0000007bc87b7220 */ /* 0x000fe20000410000 */
[----:B------:R-:W-:-:S03]  /*4390*/  SHF.L.U32 R244, R15, 0x10, RZ ;  /* 0x000000100ff47819 */ /* 0x000fc600000006ff */
[----:B------:R-:W-:Y:S01]  /*43a0*/  FFMA.FTZ R124, R123, R124, R122 ;  /* 0x0000007c7b7c7223 */ /* 0x000fe2000001007a */
[----:B------:R-:W-:Y:S01]  /*43b0*/  SHF.L.U32 R122, R16, 0x10, RZ ;  /* 0x00000010107a7819 */ /* 0x000fe200000006ff */
[----:B------:R-:W-:Y:S01]  /*43c0*/  FADD.FTZ R123, -R201, R126 ;  /* 0x0000007ec97b7221 */ /* 0x000fe20000010100 */
[----:B------:R-:W-:-:S03]  /*43d0*/  SHF.L.U32 R126, R14, 0x10, RZ ;  /* 0x000000100e7e7819 */ /* 0x000fc600000006ff */
[----:B------:R-:W-:Y:S01]  /*43e0*/  FFMA.FTZ R125, R125, R122, R244 ;  /* 0x0000007a7d7d7223 */ /* 0x000fe200000100f4 */
[----:B------:R-:W-:Y:S01]  /*43f0*/  FMUL.FTZ R123, R200, R123 ;  /* 0x0000007bc87b7220 */ /* 0x000fe20000410000 */
[----:B------:R-:W-:Y:S01]  /*4400*/  SHF.L.U32 R244, R31, 0x10, RZ ;  /* 0x000000101ff47819 */ /* 0x000fe200000006ff */
[----:B------:R-:W-:Y:S01]  /*4410*/  FFMA.FTZ R249, R127, R126, R246 ;  /* 0x0000007e7ff97223 */ /* 0x000fe200000100f6 */
[----:B------:R-:W-:Y:S01]  /*4420*/  SHF.L.U32 R122, R59, 0x10, RZ ;  /* 0x000000103b7a7819 */ /* 0x000fe200000006ff */
[----:B------:R-:W0:Y:S04]  /*4430*/  LDC.64 R246, c[0x0][0x428] ;  /* 0x00010a00fff67b82 */ /* 0x000e280000000a00 */
[----:B------:R-:W-:-:S04]  /*4440*/  FFMA.FTZ R244, R123, R244, R122 ;  /* 0x000000f47bf47223 */ /* 0x000fc8000001007a */
[----:B------:R-:W1:Y:S02]  /*4450*/  @!P2 LDC.64 R122, c[0x0][0x3c8] ;  /* 0x0000f200ff7aab82 */ /* 0x000e640000000a00 */
[----:B-1----:R-:W-:Y:S01]  /*4460*/  @!P2 IMAD.WIDE R126, R234, 0x4, R122 ;  /* 0x00000004ea7ea825 */ /* 0x002fe200078e027a */
[----:B------:R-:W-:Y:S02]  /*4470*/  SHF.L.U32 R122, R20, 0x10, RZ ;  /* 0x00000010147a7819 */ /* 0x000fe400000006ff */
[----:B------:R-:W-:Y:S02]  /*4480*/  F2FP.BF16.F32.PACK_AB R123, R249, R244 ;  /* 0x000000f4f97b723e */ /* 0x000fe400000010ff */
[----:B------:R1:W-:Y:S01]  /*4490*/  @!P2 STG.E desc[UR6][R126.64], R200 ;  /* 0x000000c87e00a986 */ /* 0x0003e2000c101906 */
[----:B------:R-:W-:Y:S01]  /*44a0*/  FFMA.FTZ R245, R121, R122, R248 ;  /* 0x0000007a79f57223 */ /* 0x000fe200000100f8 */
[----:B------:R-:W-:Y:S01]  /*44b0*/  F2FP.BF16.F32.PACK_AB R122, R125, R124 ;  /* 0x0000007c7d7a723e */ /* 0x000fe200000010ff */
[----:B0-----:R-:W-:Y:S01]  /*44c0*/  IMAD.WIDE.U32 R124, R236, 0x10, R246 ;  /* 0x00000010ec7c7825 */ /* 0x001fe200078e00f6 */
[----:B------:R-:W-:-:S02]  /*44d0*/  F2FP.BF16.F32.PACK_AB R121, R243, R242 ;  /* 0x000000f2f379723e */ /* 0x000fc400000010ff */
[----:B------:R-:W-:Y:S01]  /*44e0*/  F2FP.BF16.F32.PACK_AB R120, R245, R120 ;  /* 0x00000078f578723e */ /* 0x000fe200000010ff */
[----:B------:R-:W-:Y:S01]  /*44f0*/  IMAD.WIDE.U32 R248, R235, 0x10, R246 ;  /* 0x00000010ebf87825 */ /* 0x000fe200078e00f6 */
[----:B------:R-:W-:Y:S02]  /*4500*/  PRMT R236, R55, 0x7632, R236 ;  /* 0x0000763237ec7816 */ /* 0x000fe400000000ec */
[----:B------:R-:W-:Y:S01]  /*4510*/  PRMT R242, R83, 0x7632, R242 ;  /* 0x0000763253f27816 */ /* 0x000fe200000000f2 */
[----:B------:R0:W-:Y:S01]  /*4520*/  STG.E.128 desc[UR6][R124.64], R120 ;  /* 0x000000787c007986 */ /* 0x0001e2000c101d06 */
[----:B------:R-:W-:Y:S01]  /*4530*/  SHF.L.U32 R236, R236, 0x10, RZ ;  /* 0x00000010ecec7819 */ /* 0x000fe200000006ff */
[----:B-1----:R-:W-:Y:S01]  /*4540*/  FADD.FTZ R127, -R201, R128 ;  /* 0x00000080c97f7221 */ /* 0x002fe20000010100 */
[----:B------:R-:W-:Y:S02]  /*4550*/  SHF.L.U32 R126, R242, 0x10, RZ ;  /* 0x00000010f27e7819 */ /* 0x000fe400000006ff */
[----:B------:R-:W-:Y:S01]  /*4560*/  SHF.L.U32 R128, R7, 0x10, RZ ;  /* 0x0000001007807819 */ /* 0x000fe200000006ff */
[----:B------:R-:W-:-:S02]  /*4570*/  FMUL.FTZ R127, R200, R127 ;  /* 0x0000007fc87f7220 */ /* 0x000fc40000410000 */
[----:B------:R-:W-:Y:S01]  /*4580*/  FFMA.FTZ R175, R175, R236, R126 ;  /* 0x000000ecafaf7223 */ /* 0x000fe2000001007e */
[----:B------:R-:W-:Y:S02]  /*4590*/  SHF.L.U32 R126, R32, 0x10, RZ ;  /* 0x00000010207e7819 */ /* 0x000fe400000006ff */
[----:B------:R-:W-:Y:S02]  /*45a0*/  SHF.L.U32 R236, R39, 0x10, RZ ;  /* 0x0000001027ec7819 */ /* 0x000fe400000006ff */
[----:B0-----:R-:W-:Y:S01]  /*45b0*/  SHF.L.U32 R122, R12, 0x10, RZ ;  /* 0x000000100c7a7819 */ /* 0x001fe200000006ff */
[----:B------:R-:W-:Y:S01]  /*45c0*/  FMUL.FTZ R121, R200, R129 ;  /* 0x00000081c8797220 */ /* 0x000fe20000410000 */
[----:B------:R-:W-:Y:S01]  /*45d0*/  SHF.L.U32 R124, R11, 0x10, RZ ;  /* 0x000000100b7c7819 */ /* 0x000fe200000006ff */
[----:B------:R-:W-:Y:S01]  /*45e0*/  FADD.FTZ R123, -R201, R130 ;  /* 0x00000082c97b7221 */ /* 0x000fe20000010100 */
[----:B------:R-:W-:Y:S01]  /*45f0*/  SHF.L.U32 R120, R60, 0x10, RZ ;  /* 0x000000103c787819 */ /* 0x000fe200000006ff */
[C---:B------:R-:W-:Y:S01]  /*4600*/  FMUL.FTZ R129, R200.reuse, R133 ;  /* 0x00000085c8817220 */ /* 0x040fe20000410000 */
[----:B------:R-:W-:Y:S01]  /*4610*/  SHF.L.U32 R125, R61, 0x10, RZ ;  /* 0x000000103d7d7819 */ /* 0x000fe200000006ff */
[----:B------:R-:W-:Y:S01]  /*4620*/  FFMA.FTZ R121, R121, R122, R124 ;  /* 0x0000007a79797223 */ /* 0x000fe2000001007c */
[----:B------:R-:W-:Y:S01]  /*4630*/  FMUL.FTZ R122, R200, R123 ;  /* 0x0000007bc87a7220 */ /* 0x000fe20000410000 */
[----:B------:R-:W-:Y:S01]  /*4640*/  SHF.L.U32 R123, R33, 0x10, RZ ;  /* 0x00000010217b7819 */ /* 0x000fe200000006ff */
[----:B------:R-:W-:Y:S01]  /*4650*/  FFMA.FTZ R120, R127, R126, R120 ;  /* 0x0000007e7f787223 */ /* 0x000fe20000010078 */
[----:B------:R-:W-:-:S02]  /*4660*/  SHF.L.U32 R124, R10, 0x10, RZ ;  /* 0x000000100a7c7819 */ /* 0x000fc400000006ff */
[----:B------:R-:W-:Y:S01]  /*4670*/  SHF.L.U32 R126, R9, 0x10, RZ ;  /* 0x00000010097e7819 */ /* 0x000fe200000006ff */
[----:B------:R-:W-:Y:S01]  /*4680*/  FFMA.FTZ R122, R122, R123, R125 ;  /* 0x0000007b7a7a7223 */ /* 0x000fe2000001007d */
[----:B------:R-:W-:Y:S01]  /*4690*/  FMUL.FTZ R123, R200, R131 ;  /* 0x00000083c87b7220 */ /* 0x000fe20000410000 */
[----:B------:R-:W-:Y:S01]  /*46a0*/  FADD.FTZ R125, -R201, R132 ;  /* 0x00000084c97d7221 */ /* 0x000fe20000010100 */
[----:B------:R-:W-:Y:S02]  /*46b0*/  SHF.L.U32 R132, R35, 0x10, RZ ;  /* 0x0000001023847819 */ /* 0x000fe400000006ff */
[----:B------:R-:W-:Y:S01]  /*46c0*/  FFMA.FTZ R123, R123, R124, R126 ;  /* 0x0000007c7b7b7223 */ /* 0x000fe2000001007e */
[----:B------:R-:W-:Y:S01]  /*46d0*/  SHF.L.U32 R126, R34, 0x10, RZ ;  /* 0x00000010227e7819 */ /* 0x000fe200000006ff */
[----:B------:R-:W-:Y:S01]  /*46e0*/  FMUL.FTZ R125, R200, R125 ;  /* 0x0000007dc87d7220 */ /* 0x000fe20000410000 */
[----:B------:R-:W-:Y:S02]  /*46f0*/  SHF.L.U32 R124, R62, 0x10, RZ ;  /* 0x000000103e7c7819 */ /* 0x000fe400000006ff */
[----:B------:R-:W-:-:S02]  /*4700*/  SHF.L.U32 R127, R64, 0x10, RZ ;  /* 0x00000010407f7819 */ /* 0x000fc400000006ff */
[----:B------:R-:W-:Y:S01]  /*4710*/  SHF.L.U32 R130, R3, 0x10, RZ ;  /* 0x0000001003827819 */ /* 0x000fe200000006ff */
[----:B------:R-:W-:Y:S01]  /*4720*/  FFMA.FTZ R126, R125, R126, R124 ;  /* 0x0000007e7d7e7223 */ /* 0x000fe2000001007c */
[----:B------:R-:W-:Y:S01]  /*4730*/  SHF.L.U32 R124, R8, 0x10, RZ ;  /* 0x00000010087c7819 */ /* 0x000fe200000006ff */
[----:B------:R-:W-:Y:S01]  /*4740*/  FADD.FTZ R125, -R201, R134 ;  /* 0x00000086c97d7221 */ /* 0x000fe20000010100 */
[----:B------:R-:W-:Y:S02]  /*4750*/  SHF.L.U32 R131, R2, 0x10, RZ ;  /* 0x0000001002837819 */ /* 0x000fe400000006ff */
[----:B------:R-:W-:Y:S01]  /*4760*/  SHF.L.U32 R133, R197, 0x10, RZ ;  /* 0x00000010c5857819 */ /* 0x000fe200000006ff */
[----:B------:R-:W-:Y:S01]  /*4770*/  FFMA.FTZ R129, R129, R124, R128 ;  /* 0x0000007c81817223 */ /* 0x000fe20000010080 */
[----:B------:R-:W-:Y:S01]  /*4780*/  SHF.L.U32 R124, R63, 0x10, RZ ;  /* 0x000000103f7c7819 */ /* 0x000fe200000006ff */
[----:B------:R-:W-:Y:S01]  /*4790*/  FMUL.FTZ R125, R200, R125 ;  /* 0x0000007dc87d7220 */ /* 0x000fe20000410000 */
[----:B------:R-:W-:-:S02]  /*47a0*/  SHF.L.U32 R128, R5, 0x10, RZ ;  /* 0x0000001005807819 */ /* 0x000fc400000006ff */
[----:B------:R-:W-:Y:S01]  /*47b0*/  SHF.L.U32 R134, R66, 0x10, RZ ;  /* 0x0000001042867819 */ /* 0x000fe200000006ff */
[----:B------:R-:W-:Y:S01]  /*47c0*/  FFMA.FTZ R132, R125, R132, R124 ;  /* 0x000000847d847223 */ /* 0x000fe2000001007c */
[----:B------:R-:W-:Y:S01]  /*47d0*/  SHF.L.U32 R124, R6, 0x10, RZ ;  /* 0x00000010067c7819 */ /* 0x000fe200000006ff */
[----:B------:R-:W-:Y:S01]  /*47e0*/  FADD.FTZ R125, -R201, R136 ;  /* 0x00000088c97d7221 */ /* 0x000fe20000010100 */
[----:B------:R-:W-:-:S03]  /*47f0*/  SHF.L.U32 R136, R205, 0x10, RZ ;  /* 0x00000010cd887819 */ /* 0x000fc600000006ff */
[----:B------:R-:W-:Y:S01]  /*4800*/  FFMA.FTZ R135, R135, R124, R128 ;  /* 0x0000007c87877223 */ /* 0x000fe20000010080 */
[----:B------:R-:W-:Y:S01]  /*4810*/  FMUL.FTZ R124, R200, R125 ;  /* 0x0000007dc87c7220 */ /* 0x000fe20000410000 */
[----:B------:R-:W-:Y:S02]  /*4820*/  SHF.L.U32 R125, R36, 0x10, RZ ;  /* 0x00000010247d7819 */ /* 0x000fe400000006ff */
[----:B------:R-:W-:Y:S02]  /*4830*/  SHF.L.U32 R128, R4, 0x10, RZ ;  /* 0x0000001004807819 */ /* 0x000fe400000006ff */
[----:B------:R-:W-:Y:S01]  /*4840*/  F2FP.BF16.F32.PACK_AB R135, R135, R132 ;  /* 0x000000848787723e */ /* 0x000fe200000010ff */
[----:B------:R-:W-:Y:S01]  /*4850*/  FFMA.FTZ R124, R124, R125, R127 ;  /* 0x0000007d7c7c7223 */ /* 0x000fe2000001007f */
[C---:B------:R-:W-:Y:S01]  /*4860*/  FMUL.FTZ R125, R200.reuse, R137 ;  /* 0x00000089c87d7220 */ /* 0x040fe20000410000 */
[----:B------:R-:W-:Y:S01]  /*4870*/  FADD.FTZ R127, -R201, R138 ;  /* 0x0000008ac97f7221 */ /* 0x000fe20000010100 */
[C---:B------:R-:W-:Y:S01]  /*4880*/  FMUL.FTZ R138, R200.reuse, R141 ;  /* 0x0000008dc88a7220 */ /* 0x040fe20000410000 */
[C---:B------:R-:W-:Y:S01]  /*4890*/  FMUL.FTZ R141, R200.reuse, R147 ;  /* 0x00000093c88d7220 */ /* 0x040fe20000410000 */
[----:B------:R-:W-:Y:S01]  /*48a0*/  FFMA.FTZ R125, R125, R128, R130 ;  /* 0x000000807d7d7223 */ /* 0x000fe20000010082 */
[----:B------:R-:W-:Y:S01]  /*48b0*/  SHF.L.U32 R128, R37, 0x10, RZ ;  /* 0x0000001025807819 */ /* 0x000fe200000006ff */
[C---:B------:R-:W-:Y:S01]  /*48c0*/  FMUL.FTZ R127, R200.reuse, R127 ;  /* 0x0000007fc87f7220 */ /* 0x040fe20000410000 */
[----:B------:R-:W-:Y:S01]  /*48d0*/  SHF.L.U32 R130, R65, 0x10, RZ ;  /* 0x0000001041827819 */ /* 0x000fe200000006ff */
[----:B------:R-:W-:Y:S01]  /*48e0*/  FMUL.FTZ R147, R200, R161 ;  /* 0x000000a1c8937220 */ /* 0x000fe20000410000 */
[----:B------:R-:W-:-:S02]  /*48f0*/  F2FP.BF16.F32.PACK_AB R132, R121, R120 ;  /* 0x000000787984723e */ /* 0x000fc400000010ff */
[----:B------:R-:W-:Y:S01]  /*4900*/  F2FP.BF16.F32.PACK_AB R120, R125, R124 ;  /* 0x0000007c7d78723e */ /* 0x000fe200000010ff */
[----:B------:R-:W-:Y:S01]  /*4910*/  FFMA.FTZ R127, R127, R128, R130 ;  /* 0x000000807f7f7223 */ /* 0x000fe20000010082 */
[----:B------:R-:W-:Y:S01]  /*4920*/  FMUL.FTZ R128, R200, R139 ;  /* 0x0000008bc8807220 */ /* 0x000fe20000410000 */
[----:B------:R-:W-:Y:S02]  /*4930*/  SHF.L.U32 R130, R38, 0x10, RZ ;  /* 0x0000001026827819 */ /* 0x000fe400000006ff */
[----:B------:R-:W-:Y:S01]  /*4940*/  SHF.L.U32 R139, R209, 0x10, RZ ;  /* 0x00000010d18b7819 */ /* 0x000fe200000006ff */
[----:B------:R-:W-:Y:S01]  /*4950*/  FFMA.FTZ R128, R128, R131, R133 ;  /* 0x0000008380807223 */ /* 0x000fe20000010085 */
[----:B------:R-:W-:Y:S01]  /*4960*/  FADD.FTZ R131, -R201, R140 ;  /* 0x0000008cc9837221 */ /* 0x000fe20000010100 */
[----:B------:R-:W-:Y:S02]  /*4970*/  SHF.L.U32 R133, R199, 0x10, RZ ;  /* 0x00000010c7857819 */ /* 0x000fe400000006ff */
[----:B------:R-:W-:Y:S01]  /*4980*/  SHF.L.U32 R140, R41, 0x10, RZ ;  /* 0x00000010298c7819 */ /* 0x000fe200000006ff */
[----:B------:R-:W-:Y:S01]  /*4990*/  FMUL.FTZ R131, R200, R131 ;  /* 0x00000083c8837220 */ /* 0x000fe20000410000 */
[----:B------:R-:W-:-:S03]  /*49a0*/  F2FP.BF16.F32.PACK_AB R121, R128, R127 ;  /* 0x0000007f8079723e */ /* 0x000fc600000010ff */
[----:B------:R-:W-:Y:S01]  /*49b0*/  FFMA.FTZ R137, R131, R130, R134 ;  /* 0x0000008283897223 */ /* 0x000fe20000010086 */
[----:B------:R-:W-:Y:S02]  /*49c0*/  SHF.L.U32 R131, R198, 0x10, RZ ;  /* 0x00000010c6837819 */ /* 0x000fe400000006ff */
[----:B------:R-:W-:Y:S02]  /*49d0*/  SHF.L.U32 R130, R67, 0x10, RZ ;  /* 0x0000001043827819 */ /* 0x000fe400000006ff */
[----:B------:R-:W-:Y:S01]  /*49e0*/  SHF.L.U32 R134, R203, 0x10, RZ ;  /* 0x00000010cb867819 */ /* 0x000fe200000006ff */
[----:B------:R-:W-:Y:S01]  /*49f0*/  FFMA.FTZ R138, R138, R131, R133 ;  /* 0x000000838a8a7223 */ /* 0x000fe20000010085 */
[----:B------:R-:W-:Y:S01]  /*4a00*/  FADD.FTZ R131, -R201, R142 ;  /* 0x0000008ec9837221 */ /* 0x000fe20000010100 */
[----:B------:R-:W-:Y:S02]  /*4a10*/  SHF.L.U32 R133, R68, 0x10, RZ ;  /* 0x0000001044857819 */ /* 0x000fe400000006ff */
[----:B------:R-:W-:Y:S01]  /*4a20*/  SHF.L.U32 R142, R213, 0x10, RZ ;  /* 0x00000010d58e7819 */ /* 0x000fe200000006ff */
[----:B------:R-:W-:-:S04]  /*4a30*/  FMUL.FTZ R131, R200, R131 ;  /* 0x00000083c8837220 */ /* 0x000fc80000410000 */
[----:B------:R-:W-:Y:S01]  /*4a40*/  FFMA.FTZ R236, R131, R236, R130 ;  /* 0x000000ec83ec7223 */ /* 0x000fe20000010082 */
[----:B------:R-:W-:Y:S01]  /*4a50*/  SHF.L.U32 R130, R202, 0x10, RZ ;  /* 0x00000010ca827819 */ /* 0x000fe200000006ff */
[----:B------:R-:W-:Y:S01]  /*4a60*/  FADD.FTZ R131, -R201, R144 ;  /* 0x00000090c9837221 */ /* 0x000fe20000010100 */
[----:B------:R-:W-:-:S03]  /*4a70*/  SHF.L.U32 R144, R215, 0x10, RZ ;  /* 0x00000010d7907819 */ /* 0x000fc600000006ff */
[----:B------:R-:W-:Y:S01]  /*4a80*/  FFMA.FTZ R243, R143, R130, R134 ;  /* 0x000000828ff37223 */ /* 0x000fe20000010086 */
[----:B------:R-:W-:Y:S01]  /*4a90*/  FMUL.FTZ R130, R200, R131 ;  /* 0x00000083c8827220 */ /* 0x000fe20000410000 */
[----:B------:R-:W-:Y:S01]  /*4aa0*/  SHF.L.U32 R131, R40, 0x10, RZ ;  /* 0x0000001028837819 */ /* 0x000fe200000006ff */
[----:B------:R-:W-:Y:S01]  /*4ab0*/  FMUL.FTZ R143, R200, R155 ;  /* 0x0000009bc88f7220 */ /* 0x000fe20000410000 */
[----:B------:R-:W-:-:S03]  /*4ac0*/  SHF.L.U32 R134, R204, 0x10, RZ ;  /* 0x00000010cc867819 */ /* 0x000fc600000006ff */
        /* <DEDUP_REMOVED lines=10> */
[----:B------:R-:W-:Y:S01]  /*4b70*/  SHF.L.U32 R159, R229, 0x10, RZ ;  /* 0x00000010e59f7819 */ /* 0x000fe200000006ff */
        /* <DEDUP_REMOVED lines=8> */
[----:B------:R-:W-:Y:S02]  /*4c00*/  SHF.L.U32 R136, R70, 0x10, RZ ;  /* 0x0000001046887819 */ /* 0x000fe400000006ff */
[----:B------:R-:W-:Y:S02]  /*4c10*/  F2FP.BF16.F32.PACK_AB R125, R141, R140 ;  /* 0x0000008c8d7d723e */ /* 0x000fe400000010ff */
[----:B------:R-:W0:Y:S01]  /*4c20*/  LDC.64 R140, c[0x0][0x380] ;  /* 0x0000e000ff8c7b82 */ /* 0x000e220000000a00 */
[----:B------:R-:W-:Y:S01]  /*4c30*/  FFMA.FTZ R145, R133, R134, R136 ;  /* 0x0000008685917223 */ /* 0x000fe20000010088 */
[----:B------:R-:W-:-:S02]  /*4c40*/  SHF.L.U32 R133, R208, 0x10, RZ ;  /* 0x00000010d0857819 */ /* 0x000fc400000006ff */
[----:B------:R-:W-:Y:S02]  /*4c50*/  SHF.L.U32 R134, R71, 0x10, RZ ;  /* 0x0000001047867819 */ /* 0x000fe400000006ff */
[----:B------:R-:W-:Y:S01]  /*4c60*/  SHF.L.U32 R136, R211, 0x10, RZ ;  /* 0x00000010d3887819 */ /* 0x000fe200000006ff */
[----:B------:R-:W-:Y:S01]  /*4c70*/  FFMA.FTZ R146, R146, R133, R139 ;  /* 0x0000008592927223 */ /* 0x000fe2000001008b */
[----:B------:R-:W-:Y:S01]  /*4c80*/  FADD.FTZ R133, -R201, R150 ;  /* 0x00000096c9857221 */ /* 0x000fe20000010100 */
[----:B------:R-:W-:Y:S01]  /*4c90*/  SHF.L.U32 R150, R43, 0x10, RZ ;  /* 0x000000102b967819 */ /* 0x000fe200000006ff */
[C---:B------:R-:W-:Y:S01]  /*4ca0*/  FMUL.FTZ R139, R200.reuse, R153 ;  /* 0x00000099c88b7220 */ /* 0x040fe20000410000 */
[----:B------:R-:W-:Y:S01]  /*4cb0*/  SHF.L.U32 R153, R223, 0x10, RZ ;  /* 0x00000010df997819 */ /* 0x000fe200000006ff */
[----:B------:R-:W-:-:S04]  /*4cc0*/  FMUL.FTZ R133, R200, R133 ;  /* 0x00000085c8857220 */ /* 0x000fc80000410000 */
[----:B------:R-:W-:Y:S01]  /*4cd0*/  FFMA.FTZ R150, R133, R150, R134 ;  /* 0x0000009685967223 */ /* 0x000fe20000010086 */
[----:B------:R-:W-:Y:S01]  /*4ce0*/  SHF.L.U32 R134, R210, 0x10, RZ ;  /* 0x00000010d2867819 */ /* 0x000fe200000006ff */
[----:B------:R-:W-:Y:S01]  /*4cf0*/  FADD.FTZ R133, -R201, R152 ;  /* 0x00000098c9857221 */ /* 0x000fe20000010100 */
[----:B------:R-:W-:-:S03]  /*4d00*/  SHF.L.U32 R152, R221, 0x10, RZ ;  /* 0x00000010dd987819 */ /* 0x000fc600000006ff */
[----:B------:R-:W-:Y:S01]  /*4d10*/  FFMA.FTZ R245, R151, R134, R136 ;  /* 0x0000008697f57223 */ /* 0x000fe20000010088 */
[----:B------:R-:W-:Y:S01]  /*4d20*/  SHF.L.U32 R136, R44, 0x10, RZ ;  /* 0x000000102c887819 */ /* 0x000fe200000006ff */
[----:B------:R-:W-:Y:S01]  /*4d30*/  FMUL.FTZ R133, R200, R133 ;  /* 0x00000085c8857220 */ /* 0x000fe20000410000 */
[----:B------:R-:W-:Y:S02]  /*4d40*/  SHF.L.U32 R134, R72, 0x10, RZ ;  /* 0x0000001048867819 */ /* 0x000fe400000006ff */
[----:B------:R-:W-:Y:S02]  /*4d50*/  F2FP.BF16.F32.PACK_AB R127, R245, R150 ;  /* 0x00000096f57f723e */ /* 0x000fe400000010ff */
[----:B0-----:R-:W-:Y:S01]  /*4d60*/  IADD3 R234, PT, PT, R234, R140, RZ ;  /* 0x0000008ceaea7210 */ /* 0x001fe20007ffe0ff */
[----:B------:R-:W-:Y:S01]  /*4d70*/  FFMA.FTZ R136, R133, R136, R134 ;  /* 0x0000008885887223 */ /* 0x000fe20000010086 */
[----:B------:R-:W-:Y:S01]  /*4d80*/  SHF.L.U32 R134, R212, 0x10, RZ ;  /* 0x00000010d4867819 */ /* 0x000fe200000006ff */
[----:B------:R-:W-:Y:S01]  /*4d90*/  FADD.FTZ R133, -R201, R154 ;  /* 0x0000009ac9857221 */ /* 0x000fe20000010100 */
[----:B------:R-:W-:-:S02]  /*4da0*/  SHF.L.U32 R154, R47, 0x10, RZ ;  /* 0x000000102f9a7819 */ /* 0x000fc400000006ff */
[----:B------:R-:W-:Y:S01]  /*4db0*/  ISETP.GE.AND P1, PT, R234, R141, PT ;  /* 0x0000008dea00720c */ /* 0x000fe20003f26270 */
[----:B------:R-:W-:Y:S01]  /*4dc0*/  FFMA.FTZ R139, R139, R134, R142 ;  /* 0x000000868b8b7223 */ /* 0x000fe2000001008e */
[----:B------:R-:W-:Y:S01]  /*4dd0*/  SHF.L.U32 R142, R45, 0x10, RZ ;  /* 0x000000102d8e7819 */ /* 0x000fe200000006ff */
[----:B------:R-:W-:Y:S01]  /*4de0*/  FMUL.FTZ R133, R200, R133 ;  /* 0x00000085c8857220 */ /* 0x000fe20000410000 */
[----:B------:R-:W-:Y:S02]  /*4df0*/  SHF.L.U32 R134, R73, 0x10, RZ ;  /* 0x0000001049867819 */ /* 0x000fe400000006ff */
[----:B------:R-:W-:-:S03]  /*4e00*/  F2FP.BF16.F32.PACK_AB R128, R139, R136 ;  /* 0x000000888b80723e */ /* 0x000fc600000010ff */
[----:B------:R-:W-:Y:S01]  /*4e10*/  FFMA.FTZ R142, R133, R142, R134 ;  /* 0x0000008e858e7223 */ /* 0x000fe20000010086 */
[----:B------:R-:W-:Y:S01]  /*4e20*/  SHF.L.U32 R134, R214, 0x10, RZ ;  /* 0x00000010d6867819 */ /* 0x000fe200000006ff */
[----:B------:R-:W-:Y:S01]  /*4e30*/  FADD.FTZ R133, -R201, R156 ;  /* 0x0000009cc9857221 */ /* 0x000fe20000010100 */
[----:B------:R-:W-:-:S03]  /*4e40*/  SHF.L.U32 R156, R78, 0x10, RZ ;  /* 0x000000104e9c7819 */ /* 0x000fc600000006ff */
[----:B------:R-:W-:Y:S01]  /*4e50*/  FFMA.FTZ R143, R143, R134, R144 ;  /* 0x000000868f8f7223 */ /* 0x000fe20000010090 */
        /* <DEDUP_REMOVED lines=11> */
[----:B------:R-:W-:Y:S01]  /*4f10*/  F2FP.BF16.F32.PACK_AB R130, R149, R148 ;  /* 0x000000949582723e */ /* 0x000fe200000010ff */
[----:B------:R-:W-:Y:S01]  /*4f20*/  FFMA.FTZ R154, R133, R154, R134 ;  /* 0x0000009a859a7223 */ /* 0x000fe20000010086 */
[----:B------:R-:W-:Y:S01]  /*4f30*/  SHF.L.U32 R134, R218, 0x10, RZ ;  /* 0x00000010da867819 */ /* 0x000fe200000006ff */
[----:B------:R-:W-:Y:S01]  /*4f40*/  FADD.FTZ R133, -R201, R160 ;  /* 0x000000a0c9857221 */ /* 0x000fe20000010100 */
[----:B------:R-:W-:Y:S01]  /*4f50*/  FMUL.FTZ R160, R200, R165 ;  /* 0x000000a5c8a07220 */ /* 0x000fe20000410000 */
[----:B------:R-:W-:-:S02]  /*4f60*/  SHF.L.U32 R165, R83, 0x10, RZ ;  /* 0x0000001053a57819 */ /* 0x000fc400000006ff */
        /* <DEDUP_REMOVED lines=12> */
[----:B------:R-:W-:-:S05]  /*5030*/  SHF.L.U32 R152, R77, 0x10, RZ ;  /* 0x000000104d987819 */ /* 0x000fca00000006ff */
[----:B------:R-:W-:Y:S01]  /*5040*/  FFMA.FTZ R151, R133, R134, R152 ;  /* 0x0000008685977223 */ /* 0x000fe20000010098 */
[----:B------:R-:W-:Y:S01]  /*5050*/  SHF.L.U32 R133, R222, 0x10, RZ ;  /* 0x00000010de857819 */ /* 0x000fe200000006ff */
[----:B------:R-:W-:Y:S01]  /*5060*/  FMUL.FTZ R152, R200, R163 ;  /* 0x000000a3c8987220 */ /* 0x000fe20000410000 */
[----:B------:R-:W-:Y:S01]  /*5070*/  SHF.L.U32 R134, R50, 0x10, RZ ;  /* 0x0000001032867819 */ /* 0x000fe200000006ff */
[----:B------:R-:W-:Y:S02]  /*5080*/  FMUL.FTZ R163, R200, R173 ;  /* 0x000000adc8a37220 */ /* 0x000fe40000410000 */
[----:B------:R-:W-:Y:S01]  /*5090*/  FFMA.FTZ R152, R152, R133, R153 ;  /* 0x0000008598987223 */ /* 0x000fe20000010099 */
[----:B------:R-:W-:Y:S01]  /*50a0*/  FADD.FTZ R133, -R201, R164 ;  /* 0x000000a4c9857221 */ /* 0x000fe20000010100 */
[----:B------:R-:W-:Y:S01]  /*50b0*/  SHF.L.U32 R153, R225, 0x10, RZ ;  /* 0x00000010e1997819 */ /* 0x000fe200000006ff */
[C---:B------:R-:W-:Y:S02]  /*50c0*/  FMUL.FTZ R164, R200.reuse, R167 ;  /* 0x000000a7c8a47220 */ /* 0x040fe40000410000 */
[----:B------:R-:W-:-:S04]  /*50d0*/  FMUL.FTZ R133, R200, R133 ;  /* 0x00000085c8857220 */ /* 0x000fc80000410000 */
        /* <DEDUP_REMOVED lines=10> */
[----:B------:R-:W-:Y:S02]  /*5180*/  SHF.L.U32 R133, R226, 0x10, RZ ;  /* 0x00000010e2857819 */ /* 0x000fe400000006ff */
[----:B------:R-:W-:Y:S02]  /*5190*/  SHF.L.U32 R134, R52, 0x10, RZ ;  /* 0x0000001034867819 */ /* 0x000fe400000006ff */
[----:B------:R-:W-:Y:S01]  /*51a0*/  SHF.L.U32 R156, R80, 0x10, RZ ;  /* 0x00000010509c7819 */ /* 0x000fe200000006ff */
[----:B------:R-:W-:Y:S01]  /*51b0*/  FFMA.FTZ R164, R164, R133, R153 ;  /* 0x00000085a4a47223 */ /* 0x000fe20000010099 */
[----:B------:R-:W-:-:S04]  /*51c0*/  FADD.FTZ R133, -R201, R168 ;  /* 0x000000a8c9857221 */ /* 0x000fc80000010100 */
[----:B------:R-:W-:-:S04]  /*51d0*/  FMUL.FTZ R133, R200, R133 ;  /* 0x00000085c8857220 */ /* 0x000fc80000410000 */
[----:B------:R-:W-:Y:S01]  /*51e0*/  FFMA.FTZ R153, R133, R134, R156 ;  /* 0x0000008685997223 */ /* 0x000fe2000001009c */
[----:B------:R-:W-:Y:S01]  /*51f0*/  SHF.L.U32 R133, R228, 0x10, RZ ;  /* 0x00000010e4857819 */ /* 0x000fe200000006ff */
[----:B------:R-:W-:Y:S01]  /*5200*/  FMUL.FTZ R156, R200, R169 ;  /* 0x000000a9c89c7220 */ /* 0x000fe20000410000 */
[----:B------:R-:W-:Y:S01]  /*5210*/  SHF.L.U32 R134, R81, 0x10, RZ ;  /* 0x0000001051867819 */ /* 0x000fe200000006ff */
[----:B------:R-:W-:-:S04]  /*5220*/  IMAD.WIDE.U32 R168, R237, 0x10, R246 ;  /* 0x00000010eda87825 */ /* 0x000fc800078e00f6 */
[----:B------:R-:W-:Y:S01]  /*5230*/  FFMA.FTZ R156, R156, R133, R159 ;  /* 0x000000859c9c7223 */ /* 0x000fe2000001009f */
[----:B------:R-:W-:Y:S01]  /*5240*/  FADD.FTZ R133, -R201, R170 ;  /* 0x000000aac9857221 */ /* 0x000fe20000010100 */
[----:B------:R-:W-:Y:S01]  /*5250*/  FMUL.FTZ R159, R200, R171 ;  /* 0x000000abc89f7220 */ /* 0x000fe20000410000 */
[----:B------:R-:W-:-:S04]  /*5260*/  IMAD.WIDE.U32 R170, R238, 0x10, R246 ;  /* 0x00000010eeaa7825 */ /* 0x000fc800078e00f6 */
[----:B------:R-:W-:Y:S01]  /*5270*/  FMUL.FTZ R133, R200, R133 ;  /* 0x00000085c8857220 */ /* 0x000fe20000410000 */
[----:B------:R-:W-:-:S03]  /*5280*/  F2FP.BF16.F32.PACK_AB R136, R156, R153 ;  /* 0x000000999c88723e */ /* 0x000fc600000010ff */
[----:B------:R-:W-:Y:S01]  /*5290*/  FFMA.FTZ R158, R133, R158, R134 ;  /* 0x0000009e859e7223 */ /* 0x000fe20000010086 */
[----:B------:R-:W-:Y:S01]  /*52a0*/  SHF.L.U32 R134, R230, 0x10, RZ ;  /* 0x00000010e6867819 */ /* 0x000fe200000006ff */
[C---:B------:R-:W-:Y:S01]  /*52b0*/  FADD.FTZ R133, -R201.reuse, R172 ;  /* 0x000000acc9857221 */ /* 0x040fe20000010100 */
[----:B------:R-:W-:Y:S01]  /*52c0*/  FADD.FTZ R201, -R201, R174 ;  /* 0x000000aec9c97221 */ /* 0x000fe20000010100 */
[----:B------:R-:W-:-:S04]  /*52d0*/  IMAD.WIDE.U32 R172, R239, 0x10, R246 ;  /* 0x00000010efac7825 */ /* 0x000fc800078e00f6 */
[----:B------:R-:W-:Y:S01]  /*52e0*/  FFMA.FTZ R159, R159, R134, R162 ;  /* 0x000000869f9f7223 */ /* 0x000fe200000100a2 */
[----:B------:R-:W-:Y:S01]  /*52f0*/  SHF.L.U32 R162, R54, 0x10, RZ ;  /* 0x0000001036a27819 */ /* 0x000fe200000006ff */
[----:B------:R-:W-:Y:S01]  /*5300*/  FMUL.FTZ R133, R200, R133 ;  /* 0x00000085c8857220 */ /* 0x000fe20000410000 */
[----:B------:R-:W-:-:S05]  /*5310*/  SHF.L.U32 R134, R82, 0x10, RZ ;  /* 0x0000001052867819 */ /* 0x000fca00000006ff */
[----:B------:R-:W-:Y:S01]  /*5320*/  FFMA.FTZ R162, R133, R162, R134 ;  /* 0x000000a285a27223 */ /* 0x000fe20000010086 */
[----:B------:R-:W-:Y:S02]  /*5330*/  SHF.L.U32 R134, R232, 0x10, RZ ;  /* 0x00000010e8867819 */ /* 0x000fe400000006ff */
[----:B------:R-:W-:-:S03]  /*5340*/  SHF.L.U32 R133, R55, 0x10, RZ ;  /* 0x0000001037857819 */ /* 0x000fc600000006ff */
[----:B------:R-:W-:Y:S01]  /*5350*/  FFMA.FTZ R163, R163, R134, R166 ;  /* 0x00000086a3a37223 */ /* 0x000fe200000100a6 */
[----:B------:R-:W-:Y:S01]  /*5360*/  FMUL.FTZ R166, R200, R201 ;  /* 0x000000c9c8a67220 */ /* 0x000fe20000410000 */
[----:B------:R-:W-:Y:S01]  /*5370*/  F2FP.BF16.F32.PACK_AB R134, R129, R126 ;  /* 0x0000007e8186723e */ /* 0x000fe200000010ff */
[----:B------:R-:W-:Y:S01]  /*5380*/  IMAD.WIDE.U32 R200, R240, 0x10, R246 ;  /* 0x00000010f0c87825 */ /* 0x000fe200078e00f6 */
[----:B------:R-:W-:-:S03]  /*5390*/  F2FP.BF16.F32.PACK_AB R126, R146, R145 ;  /* 0x00000091927e723e */ /* 0x000fc600000010ff */
[----:B------:R-:W-:Y:S01]  /*53a0*/  FFMA.FTZ R166, R166, R133, R165 ;  /* 0x00000085a6a67223 */ /* 0x000fe200000100a5 */
[----:B------:R-:W-:Y:S01]  /*53b0*/  F2FP.BF16.F32.PACK_AB R133, R123, R122 ;  /* 0x0000007a7b85723e */ /* 0x000fe200000010ff */
[----:B------:R-:W-:Y:S01]  /*53c0*/  IMAD.WIDE.U32 R246, R241, 0x10, R246 ;  /* 0x00000010f1f67825 */ /* 0x000fe200078e00f6 */
        /* <DEDUP_REMOVED lines=8> */
[----:B------:R1:W-:Y:S04]  /*5450*/  STG.E.128 desc[UR6][R170.64], R124 ;  /* 0x0000007caa007986 */ /* 0x0003e8000c101d06 */
[----:B------:R1:W-:Y:S01]  /*5460*/  STG.E.128 desc[UR6][R172.64], R128 ;  /* 0x00000080ac007986 */ /* 0x0003e2000c101d06 */
[----:B0-----:R-:W-:Y:S02]  /*5470*/  F2FP.BF16.F32.PACK_AB R135, R164, R161 ;  /* 0x000000a1a487723e */ /* 0x001fe400000010ff */
[----:B------:R-:W-:Y:S02]  /*5480*/  F2FP.BF16.F32.PACK_AB R134, R160, R155 ;  /* 0x0000009ba086723e */ /* 0x000fe400000010ff */
[----:B------:R-:W-:-:S02]  /*5490*/  F2FP.BF16.F32.PACK_AB R133, R152, R151 ;  /* 0x000000979885723e */ /* 0x000fc400000010ff */
[----:B------:R-:W-:-:S05]  /*54a0*/  F2FP.BF16.F32.PACK_AB R132, R147, R144 ;  /* 0x000000909384723e */ /* 0x000fca00000010ff */
[----:B------:R1:W-:Y:S04]  /*54b0*/  STG.E.128 desc[UR6][R200.64], R132 ;  /* 0x00000084c8007986 */ /* 0x0003e8000c101d06 */
[----:B------:R1:W-:Y:S01]  /*54c0*/  STG.E.128 desc[UR6][R246.64], R136 ;  /* 0x00000088f6007986 */ /* 0x0003e2000c101d06 */
[----:B------:R-:W-:Y:S05]  /*54d0*/  @!P1 BRA `(.L_x_14244) ;  /* 0xffffffb400509947 */ /* 0x000fea000383ffff */
[----:B------:R-:W-:Y:S05]  /*54e0*/  EXIT ;  /* 0x000000000000794d */ /* 0x000fea0003800000 */
.L_x_14245:
        /* <DEDUP_REMOVED lines=9> */
.L_x_42344:


//--------------------- .text._ZN10layer_norm13ln_fwd_kernelINS_13Kernel_traitsI13__nv_bfloat16S2_fS2_fjLj7168ELj1ELj1ELj4ELj16ENS_18Kernel_traits_baseILj7168ES2_S2_fS2_fjLj128EEEEELb0ELb1ELb1ELb0EEEvNS_9FwdParamsE --------------------------
	.section	.text._ZN10layer_norm13ln_fwd_kernelINS_13Kernel_traitsI13__nv_bfloat16S2_fS2_fjLj7168ELj1ELj1ELj4ELj16ENS_18Kernel_traits_baseILj7168ES2_S2_fS2_fjLj128EEEEELb0ELb1ELb1ELb0EEEvNS_9FwdParamsE,"ax",@progbits
	.align	128
        .global         _ZN10layer_norm13ln_fwd_kernelINS_13Kernel_traitsI13__nv_bfloat16S2_fS2_fjLj7168ELj1ELj1ELj4ELj16ENS_18Kernel_traits_baseILj7168ES2_S2_fS2_fjLj128EEEEELb0ELb1ELb1ELb0EEEvNS_9FwdParamsE
        .type           _ZN10layer_norm13ln_fwd_kernelINS_13Kernel_traitsI13__nv_bfloat16S2_fS2_fjLj7168ELj1ELj1ELj4ELj16ENS_18Kernel_traits_baseILj7168ES2_S2_fS2_fjLj128EEEEELb0ELb1ELb1ELb0EEEvNS_9FwdParamsE,@function
        .size           _ZN10layer_norm13ln_fwd_kernelINS_13Kernel_traitsI13__nv_bfloat16S2_fS2_fjLj7168ELj1ELj1ELj4ELj16ENS_18Kernel_traits_baseILj7168ES2_S2_fS2_fjLj128EEEEELb0ELb1ELb1ELb0EEEvNS_9FwdParamsE,(.L_x_42345 - _ZN10layer_norm13ln_fwd_kernelINS_13Kernel_traitsI13__nv_bfloat16S2_fS2_fjLj7168ELj1ELj1ELj4ELj16ENS_18Kernel_traits_baseILj7168ES2_S2_fS2_fjLj128EEEEELb0ELb1ELb1ELb0EEEvNS_9FwdParamsE)
        .other          _ZN10layer_norm13ln_fwd_kernelINS_13Kernel_traitsI13__nv_bfloat16S2_fS2_fjLj7168ELj1ELj1ELj4ELj16ENS_18Kernel_traits_baseILj7168ES2_S2_fS2_fjLj128EEEEELb0ELb1ELb1ELb0EEEvNS_9FwdParamsE,@"STO_CUDA_ENTRY STV_DEFAULT"
_ZN10layer_norm13ln_fwd_kernelINS_13Kernel_traitsI13__nv_bfloat16S2_fS2_fjLj7168ELj1ELj1ELj4ELj16ENS_18Kernel_traits_baseILj7168ES2_S2_fS2_fjLj128EEEEELb0ELb1ELb1ELb0EEEvNS_9FwdParamsE:
.text._ZN10layer_norm13ln_fwd_kernelINS_13Kernel_traitsI13__nv_bfloat16S2_fS2_fjLj7168ELj1ELj1ELj4ELj16ENS_18Kernel_traits_baseILj7168ES2_S2_fS2_fjLj128EEEEELb0ELb1ELb1ELb0EEEvNS_9FwdParamsE:
        /* <DEDUP_REMOVED lines=96> */
.L_x_14247:
        /* <DEDUP_REMOVED lines=14> */
[----:B------:R-:W-:-:S04]  /*06e0*/  @P0 LOP3.LUT R113, R113, 0x80, RZ, 0xfc, !PT ;  /* 0x0000008071710812 */ /* 0x000fc800078efcff */
[----:B------:R-:W5:Y:S02]  /*06f0*/  @P0 LDG.E.128 R32, desc[UR6][R4.64] ;  /* 0x0000000604200981 */ /* 0x000f64000c1e1d00 */
[----:B------:R-:W1:Y:S01]  /*0700*/  @P2 LDC.64 R12, c[0x0][0x3e8] ;  /* 0x0000fa00ff0c2b82 */ /* 0x000e620000000a00 */
[----:B--2---:R-:W-:-:S05]  /*0710*/  @P1 IMAD.WIDE.U32 R6, R113, 0x10, R6 ;  /* 0x0000001071061825 */ /* 0x004fca00078e0006 */
[----:B------:R-:W5:Y:S02]  /*0720*/  @P1 LDG.E.128 R36, desc[UR6][R6.64] ;  /* 0x0000000606241981 */ /* 0x000f64000c1e1d00 */
[----:B------:R-:W2:Y:S01]  /*0730*/  @P3 LDC.64 R14, c[0x0][0x3d0] ;  /* 0x0000f400ff0e3b82 */ /* 0x000ea20000000a00 */
[----:B---3--:R-:W-:-:S04]  /*0740*/  @P1 IMAD.WIDE.U32 R8, R113, 0x10, R8 ;  /* 0x0000001071081825 */ /* 0x008fc800078e0008 */
[----:B------:R-:W-:Y:S01]  /*0750*/  @P1 VIADD R113, R113, 0x80 ;  /* 0x0000008071711836 */ /* 0x000fe20000000000 */
[----:B------:R-:W5:Y:S02]  /*0760*/  @P1 LDG.E.128 R44, desc[UR6][R8.64] ;  /* 0x00000006082c1981 */ /* 0x000f64000c1e1d00 */
[----:B------:R-:W3:Y:S01]  /*0770*/  @P3 LDC.64 R16, c[0x0][0x3e8] ;  /* 0x0000fa00ff103b82 */ /* 0x000ee20000000a00 */
[----:B0-----:R-:W-:-:S05]  /*0780*/  @P2 IMAD.WIDE.U32 R10, R113, 0x10, R10 ;  /* 0x00000010710a2825 */ /* 0x001fca00078e000a */
[----:B------:R-:W5:Y:S02]  /*0790*/  @P2 LDG.E.128 R48, desc[UR6][R10.64] ;  /* 0x000000060a302981 */ /* 0x000f64000c1e1d00 */
[----:B------:R-:W0:Y:S01]  /*07a0*/  @P4 LDC.64 R18, c[0x0][0x3d0] ;  /* 0x0000f400ff124b82 */ /* 0x000e220000000a00 */
[C---:B-1----:R-:W-:Y:S01]  /*07b0*/  @P2 IMAD.WIDE.U32 R12, R113.reuse, 0x10, R12 ;  /* 0x00000010710c2825 */ /* 0x042fe200078e000c */
[----:B------:R-:W-:-:S04]  /*07c0*/  @P2 IADD3 R113, PT, PT, R113, 0x80, RZ ;  /* 0x0000008071712810 */ /* 0x000fc80007ffe0ff */
[----:B------:R-:W5:Y:S02]  /*07d0*/  @P2 LDG.E.128 R56, desc[UR6][R12.64] ;  /* 0x000000060c382981 */ /* 0x000f64000c1e1d00 */
[----:B------:R-:W1:Y:S01]  /*07e0*/  @P4 LDC.64 R20, c[0x0][0x3e8] ;  /* 0x0000fa00ff144b82 */ /* 0x000e620000000a00 */
[----:B--2---:R-:W-:-:S05]  /*07f0*/  @P3 IMAD.WIDE.U32 R14, R113, 0x10, R14 ;  /* 0x00000010710e3825 */ /* 0x004fca00078e000e */
[----:B------:R-:W5:Y:S02]  /*0800*/  @P3 LDG.E.128 R60, desc[UR6][R14.64] ;  /* 0x000000060e3c3981 */ /* 0x000f64000c1e1d00 */
[----:B------:R-:W2:Y:S01]  /*0810*/  @P5 LDC.64 R22, c[0x0][0x3d0] ;  /* 0x0000f400ff165b82 */ /* 0x000ea20000000a00 */
[C---:B---3--:R-:W-:Y:S01]  /*0820*/  @P3 IMAD.WIDE.U32 R16, R113.reuse, 0x10, R16 ;  /* 0x0000001071103825 */ /* 0x048fe200078e0010 */
[----:B------:R-:W-:-:S04]  /*0830*/  @P3 IADD3 R113, PT, PT, R113, 0x80, RZ ;  /* 0x0000008071713810 */ /* 0x000fc80007ffe0ff */
[----:B------:R-:W5:Y:S01]  /*0840*/  @P3 LDG.E.128 R68, desc[UR6][R16.64] ;  /* 0x0000000610443981 */ /* 0x000f62000c1e1d00 */
[C---:B0-----:R-:W-:Y:S01]  /*0850*/  @P4 IMAD.WIDE.U32 R18, R113.reuse, 0x10, R18 ;  /* 0x0000001071124825 */ /* 0x041fe200078e0012 */
[----:B------:R-:W0:Y:S04]  /*0860*/  @P5 LDC.64 R28, c[0x0][0x3e8] ;  /* 0x0000fa00ff1c5b82 */ /* 0x000e280000000a00 */
[----:B------:R-:W5:Y:S01]  /*0870*/  @P4 LDG.E.128 R72, desc[UR6][R18.64] ;  /* 0x0000000612484981 */ /* 0x000f62000c1e1d00 */
[C---:B-1----:R-:W-:Y:S01]  /*0880*/  @P4 IMAD.WIDE.U32 R20, R113.reuse, 0x10, R20 ;  /* 0x0000001071144825 */ /* 0x042fe200078e0014 */
[----:B------:R-:W-:-:S04]  /*0890*/  @P4 IADD3 R113, PT, PT, R113, 0x80, RZ ;  /* 0x0000008071714810 */ /* 0x000fc80007ffe0ff */
[----:B------:R-:W5:Y:S01]  /*08a0*/  @P4 LDG.E.128 R80, desc[UR6][R20.64] ;  /* 0x0000000614504981 */ /* 0x000f62000c1e1d00 */
[----:B--2---:R-:W-:-:S05]  /*08b0*/  @P5 IMAD.WIDE.U32 R22, R113, 0x10, R22 ;  /* 0x0000001071165825 */ /* 0x004fca00078e0016 */
[----:B------:R-:W5:Y:S01]  /*08c0*/  @P5 LDG.E.128 R84, desc[UR6][R22.64] ;  /* 0x0000000616545981 */ /* 0x000f62000c1e1d00 */
[----:B------:R-:W-:Y:S01]  /*08d0*/  ISETP.GE.U32.AND P6, PT, R234, 0x380, PT ;  /* 0x00000380ea00780c */ /* 0x000fe20003fc6070 */
[----:B0-----:R-:W-:-:S04]  /*08e0*/  @P5 IMAD.WIDE.U32 R28, R113, 0x10, R28 ;  /* 0x00000010711c5825 */ /* 0x001fc800078e001c */
[----:B------:R-:W-:Y:S02]  /*08f0*/  HFMA2 R90, -RZ, RZ, 0, 0 ;  /* 0x00000000ff5a7431 */ /* 0x000fe400000001ff */
[----:B------:R-:W-:Y:S02]  /*0900*/  HFMA2 R66, -RZ, RZ, 0, 0 ;  /* 0x00000000ff427431 */ /* 0x000fe400000001ff */
[----:B------:R-:W-:Y:S01]  /*0910*/  HFMA2 R30, -RZ, RZ, 0, 0 ;  /* 0x00000000ff1e7431 */ /* 0x000fe200000001ff */
[----:B------:R0:W5:Y:S01]  /*0920*/  @P5 LDG.E.128 R92, desc[UR6][R28.64] ;  /* 0x000000061c5c5981 */ /* 0x000162000c1e1d00 */
        /* <DEDUP_REMOVED lines=8> */
[----:B------:R-:W-:Y:S02]  /*09b0*/  @P0 MOV R31, RZ ;  /* 0x000000ff001f0202 */ /* 0x000fe40000000f00 */
[----:B0-----:R-:W-:-:S02]  /*09c0*/  CS2R R28, SRZ ;  /* 0x00000000001c7805 */ /* 0x001fc4000001ff00 */
[----:B------:R-:W-:Y:S01]  /*09d0*/  @P1 MOV R43, RZ ;  /* 0x000000ff002b1202 */ /* 0x000fe20000000f00 */
[----:B------:R-:W-:Y:S01]  /*09e0*/  @P4 IMAD.MOV.U32 R79, RZ, RZ, RZ ;  /* 0x000000ffff4f4224 */ /* 0x000fe200078e00ff */
[----:B------:R-:W-:Y:S02]  /*09f0*/  @P2 MOV R55, RZ ;  /* 0x000000ff00372202 */ /* 0x000fe40000000f00 */
[----:B------:R-:W-:Y:S02]  /*0a00*/  @P3 MOV R67, RZ ;  /* 0x000000ff00433202 */ /* 0x000fe40000000f00 */
[----:B------:R-:W-:Y:S02]  /*0a10*/  @P5 MOV R91, RZ ;  /* 0x000000ff005b5202 */ /* 0x000fe40000000f00 */
[----:B------:R-:W-:Y:S01]  /*0a20*/  @P5 IADD3 R113, PT, PT, R113, 0x80, RZ ;  /* 0x0000008071715810 */ /* 0x000fe20007ffe0ff */
[----:B------:R-:W-:Y:S06]  /*0a30*/  @!P6 BRA `(.L_x_14248) ;  /* 0x000000000050e947 */ /* 0x000fec0003800000 */
        /* <DEDUP_REMOVED lines=20> */
.L_x_14248:
[----:B------:R-:W-:Y:S05]  /*0b80*/  BSYNC.RECONVERGENT B0 ;  /* 0x0000000000007941 */ /* 0x000fea0003800200 */
.L_x_14246:
[----:B------:R-:W0:Y:S02]  /*0b90*/  LDCU UR4, c[0x0][0x384] ;  /* 0x00007080ff0477ac */ /* 0x000e240008000800 */
[----:B0-----:R-:W-:-:S13]  /*0ba0*/  ISETP.GE.AND P0, PT, R233, UR4, PT ;  /* 0x00000004e9007c0c */ /* 0x001fda000bf06270 */
[----:B------:R-:W-:Y:S05]  /*0bb0*/  @P0 EXIT ;  /* 0x000000000000094d */ /* 0x000fea0003800000 */
[----:B------:R-:W-:Y:S01]  /*0bc0*/  SHF.R.S32.HI R111, RZ, 0x3, R111 ;  /* 0x00000003ff6f7819 */ /* 0x000fe2000001146f */
[----:B------:R-:W-:Y:S01]  /*0bd0*/  UPLOP3.LUT UP1, UPT, UPT, UPT, UPT, 0x40, 0x4 ;  /* 0x000000000004789c */ /* 0x000fe20003f2e870 */
[----:B-----5:R-:W-:Y:S01]  /*0be0*/  PRMT R232, R91, 0x7632, R232 ;  /* 0x000076325be87816 */ /* 0x020fe200000000e8 */
[----:B------:R-:W0:Y:S01]  /*0bf0*/  LDCU UR12, c[0x0][0x40c] ;  /* 0x00008180ff0c77ac */ /* 0x000e220008000800 */
[C---:B------:R-:W-:Y:S02]  /*0c00*/  LOP3.LUT R3, R111.reuse, 0x7f, RZ, 0xc0, !PT ;  /* 0x0000007f6f037812 */ /* 0x040fe400078ec0ff */
[----:B------:R-:W-:Y:S01]  /*0c10*/  SHF.L.U32 R111, R111, 0x1, RZ ;  /* 0x000000016f6f7819 */ /* 0x000fe200000006ff */
[----:B------:R-:W1:Y:S01]  /*0c20*/  LDCU.U8 UR10, c[0x0][0x410] ;  /* 0x00008200ff0a77ac */ /* 0x000e620008000000 */
[----:B------:R-:W-:Y:S01]  /*0c30*/  PRMT R231, R87, 0x7632, R231 ;  /* 0x0000763257e77816 */ /* 0x000fe200000000e7 */
[----:B------:R-:W-:Y:S01]  /*0c40*/  IMAD R0, R0, -0x20, R3 ;  /* 0xffffffe000007824 */ /* 0x000fe200078e0203 */
[----:B------:R-:W-:Y:S01]  /*0c50*/  VIADDMNMX R3, R3, -R110, RZ, !PT ;  /* 0x8000006e03037246 */ /* 0x000fe200078001ff */
[----:B------:R-:W2:Y:S01]  /*0c60*/  LDCU UR11, c[0x0][0x400] ;  /* 0x00008000ff0b77ac */ /* 0x000ea20008000800 */
[----:B------:R-:W-:-:S02]  /*0c70*/  PRMT R230, R89, 0x7632, R230 ;  /* 0x0000763259e67816 */ /* 0x000fc400000000e6 */
[----:B------:R-:W-:Y:S01]  /*0c80*/  VIMNMX R2, PT, PT, RZ, R0, !PT ;  /* 0x00000000ff027248 */ /* 0x000fe20007fe0100 */
[----:B------:R-:W3:Y:S01]  /*0c90*/  LDCU.64 UR8, c[0x0][0x3a0] ;  /* 0x00007400ff0877ac */ /* 0x000ee20008000a00 */
[----:B------:R-:W-:Y:S02]  /*0ca0*/  LOP3.LUT R0, R111, 0xffffff00, RZ, 0xc0, !PT ;  /* 0xffffff006f007812 */ /* 0x000fe400078ec0ff */
[----:B------:R-:W-:Y:S02]  /*0cb0*/  VIMNMX R3, PT, PT, R3, 0x20, PT ;  /* 0x0000002003037848 */ /* 0x000fe40003fe0100 */
[----:B------:R-:W-:Y:S02]  /*0cc0*/  VIMNMX R5, PT, PT, R2, 0x20, PT ;  /* 0x0000002002057848 */ /* 0x000fe40003fe0100 */
[-C--:B------:R-:W-:Y:S02]  /*0cd0*/  LEA R108, R3, R0.reuse, 0x3 ;  /* 0x00000000036c7211 */ /* 0x080fe400078e18ff */
[----:B------:R-:W-:-:S02]  /*0ce0*/  LEA R0, R5, R0, 0x3 ;  /* 0x0000000005007211 */ /* 0x000fc400078e18ff */
[----:B------:R-:W-:Y:S02]  /*0cf0*/  I2FP.F32.U32 R108, R108 ;  /* 0x0000006c006c7245 */ /* 0x000fe40000201000 */
[----:B------:R-:W-:Y:S02]  /*0d00*/  PRMT R229, R85, 0x7632, R229 ;  /* 0x0000763255e57816 */ /* 0x000fe400000000e5 */
[----:B------:R4:W0:Y:S01]  /*0d10*/  MUFU.RCP R212, R108 ;  /* 0x0000006c00d47308 */ /* 0x0008220000001000 */
        /* <DEDUP_REMOVED lines=69> */
[----:B01234-:R-:W-:-:S07]  /*1170*/  PRMT R222, R32, 0x7632, R222 ;  /* 0x0000763220de7816 */ /* 0x01ffce00000000de */
.L_x_14296:
[----:B------:R-:W0:Y:S08]  /*1180*/  LDC.64 R176, c[0x0][0x3f0] ;  /* 0x0000fc00ffb07b82 */ /* 0x000e300000000a00 */
[----:B------:R-:W1:Y:S01]  /*1190*/  LDC R236, c[0x0][0x388] ;  /* 0x0000e200ffec7b82 */ /* 0x000e620000000800 */
[----:B0-----:R-:W-:-:S07]  /*11a0*/  IMAD.WIDE R238, R233, 0x4, R176 ;  /* 0x00000004e9ee7825 */ /* 0x001fce00078e02b0 */
[----:B------:R-:W0:Y:S01]  /*11b0*/  LDC.64 R176, c[0x0][0x3f8] ;  /* 0x0000fe00ffb07b82 */ /* 0x000e220000000a00 */
[----:B------:R2:W3:Y:S01]  /*11c0*/  LDG.E R237, desc[UR6][R238.64] ;  /* 0x00000006eeed7981 */ /* 0x0004e2000c1e1900 */
[----:B0-----:R-:W-:-:S05]  /*11d0*/  IMAD.WIDE R176, R233, 0x4, R176 ;  /* 0x00000004e9b07825 */ /* 0x001fca00078e02b0 */
[----:B------:R0:W5:Y:S01]  /*11e0*/  LDG.E R178, desc[UR6][R176.64] ;  /* 0x00000006b0b27981 */ /* 0x000162000c1e1900 */
[----:B------:R-:W-:Y:S01]  /*11f0*/  ISETP.GE.U32.AND P0, PT, R234, 0x80, PT ;  /* 0x00000080ea00780c */ /* 0x000fe20003f06070 */
[----:B-1----:R-:W-:Y:S02]  /*1200*/  IMAD R240, R233, R236, RZ ;  /* 0x000000ece9f07224 */ /* 0x002fe400078e02ff */
[----:B--2---:R-:W-:Y:S01]  /*1210*/  HFMA2 R238, -RZ, RZ, 0, 0 ;  /* 0x00000000ffee7431 */ /* 0x004fe200000001ff */
[----:B------:R-:W1:Y:S01]  /*1220*/  S2R R179, SR_TID.X ;  /* 0x0000000000b37919 */ /* 0x000e620000002100 */
[----:B------:R-:W-:Y:S01]  /*1230*/  BSSY.RECONVERGENT B0, `(.L_x_14249) ;  /* 0x0000086000007945 */ /* 0x000fe20003800200 */
[----:B---3--:R-:W-:-:S13]  /*1240*/  ISETP.GE.AND P5, PT, R237, 0x1, PT ;  /* 0x00000001ed00780c */ /* 0x008fda0003fa6270 */
[----:B------:R-:W-:-:S05]  /*1250*/  @P5 IADD3 R241, PT, PT, R237, -0x1, RZ ;  /* 0xffffffffedf15810 */ /* 0x000fca0007ffe0ff */
[----:B------:R-:W-:Y:S01]  /*1260*/  @P5 IMAD R242, R241, R236, RZ ;  /* 0x000000ecf1f25224 */ /* 0x000fe200078e02ff */
[----:B------:R-:W-:-:S04]  /*1270*/  SHF.R.S32.HI R241, RZ, 0x1f, R240 ;  /* 0x0000001ffff17819 */ /* 0x000fc800000114f0 */
[----:B------:R-:W-:Y:S02]  /*1280*/  @P5 SHF.R.S32.HI R239, RZ, 0x1f, R242 ;  /* 0x0000001fffef5819 */ /* 0x000fe400000114f2 */
[----:B------:R-:W-:Y:S02]  /*1290*/  LEA.HI R240, R241, R240, RZ, 0x3 ;  /* 0x000000f0f1f07211 */ /* 0x000fe400078f18ff */
[----:B------:R-:W-:Y:S02]  /*12a0*/  @P5 LEA.HI R242, R239, R242, RZ, 0x3 ;  /* 0x000000f2eff25211 */ /* 0x000fe400078f18ff */
        /* <DEDUP_REMOVED lines=9> */
.L_x_14251:
[----:B------:R-:W-:Y:S05]  /*1340*/  BRA.U !UP0, `(.L_x_14252) ;  /* 0x0000000108e87547 */ /* 0x000fea000b800000 */
[----:B------:R-:W0:Y:S02]  /*1350*/  LDC.64 R122, c[0x0][0x3a0] ;  /* 0x0000e800ff7a7b82 */ /* 0x000e240000000a00 */
[----:B0-----:R-:W-:-:S05]  /*1360*/  IMAD.WIDE.U32 R122, R239, 0x20, R122 ;  /* 0x00000020ef7a7825 */ /* 0x001fca00078e007a */
[----:B------:R-:W2:Y:S04]  /*1370*/  LDG.E.128 R112, desc[UR6][R122.64] ;  /* 0x000000067a707981 */ /* 0x000ea8000c1e1d00 */
[----:B------:R0:W3:Y:S01]  /*1380*/  LDG.E.128 R116, desc[UR6][R122.64+0x10] ;  /* 0x000010067a747981 */ /* 0x0000e2000c1e1d00 */
[----:B------:R-:W-:-:S13]  /*1390*/  ISETP.GT.AND P1, PT, R237, RZ, PT ;  /* 0x000000ffed00720c */ /* 0x000fda0003f24270 */
[----:B------:R-:W1:Y:S01]  /*13a0*/  @P1 LDC R121, c[0x0][0x40c] ;  /* 0x00010300ff791b82 */ /* 0x000e620000000800 */
[C---:B-----5:R-:W-:Y:S01]  /*13b0*/  @P1 PRMT R125, R108.reuse, 0x7632, R125 ;  /* 0x000076326c7d1816 */ /* 0x060fe2000000007d */
[----:B------:R-:W-:Y:S01]  /*13c0*/  @P1 IMAD.U32 R120, R108, 0x10000, RZ ;  /* 0x000100006c781824 */ /* 0x000fe200078e00ff */
[----:B------:R-:W-:Y:S02]  /*13d0*/  @P1 SHF.L.U32 R124, R32, 0x10, RZ ;  /* 0x00000010207c1819 */ /* 0x000fe400000006ff */
[----:B------:R-:W-:Y:S02]  /*13e0*/  @P1 SHF.L.U32 R125, R125, 0x10, RZ ;  /* 0x000000107d7d1819 */ /* 0x000fe400000006ff */
[----:B0-----:R-:W-:Y:S01]  /*13f0*/  @P1 SHF.L.U32 R123, R222, 0x10, RZ ;  /* 0x00000010de7b1819 */ /* 0x001fe200000006ff */
[----:B------:R-:W0:Y:S08]  /*1400*/  @P1 LDC R126, c[0x0][0x40c] ;  /* 0x00010300ff7e1b82 */ /* 0x000e300000000800 */
[----:B------:R-:W4:Y:S01]  /*1410*/  @P1 LDC R127, c[0x0][0x40c] ;  /* 0x00010300ff7f1b82 */ /* 0x000f220000000800 */
[----:B-1----:R-:W-:-:S07]  /*1420*/  @P1 FMUL.FTZ R121, R120, R121 ;  /* 0x0000007978791220 */ /* 0x002fce0000410000 */
[----:B------:R-:W1:Y:S01]  /*1430*/  @P1 LDC R176, c[0x0][0x40c] ;  /* 0x00010300ffb01b82 */ /* 0x000e620000000800 */
[----:B0-----:R-:W-:Y:S01]  /*1440*/  @P1 FMUL.FTZ R122, R125, R126 ;  /* 0x0000007e7d7a1220 */ /* 0x001fe20000410000 */
[----:B------:R-:W-:-:S06]  /*1450*/  @P1 SHF.L.U32 R125, R221, 0x10, RZ ;  /* 0x00000010dd7d1819 */ /* 0x000fcc00000006ff */
[----:B------:R-:W0:Y:S08]  /*1460*/  @P1 LDC R126, c[0x0][0x40c] ;  /* 0x00010300ff7e1b82 */ /* 0x000e300000000800 */
[----:B------:R-:W1:Y:S01]  /*1470*/  @P1 LDC R177, c[0x0][0x40c] ;  /* 0x00010300ffb11b82 */ /* 0x000e620000000800 */
[----:B--2---:R-:W-:Y:S01]  /*1480*/  @!P1 MOV R120, R112 ;  /* 0x0000007000789202 */ /* 0x004fe20000000f00 */
[----:B------:R-:W-:Y:S01]  /*1490*/  @P1 FFMA.FTZ R120, R121, R124, R112 ;  /* 0x0000007c79781223 */ /* 0x000fe20000010070 */
[----:B------:R-:W-:-:S02]  /*14a0*/  @P1 SHF.L.U32 R124, R109, 0x10, RZ ;  /* 0x000000106d7c1819 */ /* 0x000fc400000006ff */
[----:B------:R-:W-:Y:S01]  /*14b0*/  MOV R121, R113 ;  /* 0x0000007100797202 */ /* 0x000fe20000000f00 */
[----:B------:R-:W-:Y:S01]  /*14c0*/  @P1 FFMA.FTZ R121, R122, R123, R113 ;  /* 0x0000007b7a791223 */ /* 0x000fe20000010071 */
[----:B------:R-:W-:Y:S01]  /*14d0*/  MOV R122, R114 ;  /* 0x00000072007a7202 */ /* 0x000fe20000000f00 */
[----:B----4-:R-:W-:Y:S01]  /*14e0*/  @P1 FMUL.FTZ R123, R124, R127 ;  /* 0x0000007f7c7b1220 */ /* 0x010fe20000410000 */
[----:B------:R-:W-:Y:S01]  /*14f0*/  @P1 IMAD.U32 R124, R33, 0x10000, RZ ;  /* 0x00010000217c1824 */ /* 0x000fe200078e00ff */
[----:B------:R-:W2:Y:S03]  /*1500*/  @P1 LDC R127, c[0x0][0x40c] ;  /* 0x00010300ff7f1b82 */ /* 0x000ea60000000800 */
[----:B------:R-:W-:Y:S01]  /*1510*/  @P1 FFMA.FTZ R122, R123, R124, R114 ;  /* 0x0000007c7b7a1223 */ /* 0x000fe20000010072 */
[----:B------:R-:W-:-:S04]  /*1520*/  @P1 PRMT R123, R109, 0x7632, R123 ;  /* 0x000076326d7b1816 */ /* 0x000fc8000000007b */
[----:B------:R-:W-:-:S05]  /*1530*/  @P1 SHF.L.U32 R123, R123, 0x10, RZ ;  /* 0x000000107b7b1819 */ /* 0x000fca00000006ff */
[----:B0-----:R-:W-:Y:S01]  /*1540*/  @P1 FMUL.FTZ R124, R123, R126 ;  /* 0x0000007e7b7c1220 */ /* 0x001fe20000410000 */
[----:B------:R-:W-:Y:S02]  /*1550*/  MOV R123, R115 ;  /* 0x00000073007b7202 */ /* 0x000fe40000000f00 */
[----:B------:R-:W-:Y:S01]  /*1560*/  @P1 SHF.L.U32 R126, R34, 0x10, RZ ;  /* 0x00000010227e1819 */ /* 0x000fe200000006ff */
[----:B------:R-:W-:Y:S01]  /*1570*/  @P1 FFMA.FTZ R123, R124, R125, R115 ;  /* 0x0000007d7c7b1223 */ /* 0x000fe20000010073 */
[----:B------:R-:W-:-:S05]  /*1580*/  @P1 SHF.L.U32 R124, R110, 0x10, RZ ;  /* 0x000000106e7c1819 */ /* 0x000fca00000006ff */
[----:B--2---:R-:W-:Y:S01]  /*1590*/  @P1 FMUL.FTZ R125, R124, R127 ;  /* 0x0000007f7c7d1220 */ /* 0x004fe20000410000 */
[--C-:B---3--:R-:W-:Y:S01]  /*15a0*/  IMAD.MOV.U32 R124, RZ, RZ, R116.reuse ;  /* 0x000000ffff7c7224 */ /* 0x108fe200078e0074 */
[----:B------:R-:W-:Y:S02]  /*15b0*/  @P1 SHF.L.U32 R127, R220, 0x10, RZ ;  /* 0x00000010dc7f1819 */ /* 0x000fe400000006ff */
[----:B------:R-:W-:Y:S01]  /*15c0*/  @P1 FFMA.FTZ R124, R125, R126, R116 ;  /* 0x0000007e7d7c1223 */ /* 0x000fe20000010074 */
[----:B------:R-:W-:-:S04]  /*15d0*/  @P1 PRMT R125, R110, 0x7632, R125 ;  /* 0x000076326e7d1816 */ /* 0x000fc8000000007d */
[----:B------:R-:W-:-:S05]  /*15e0*/  @P1 SHF.L.U32 R125, R125, 0x10, RZ ;  /* 0x000000107d7d1819 */ /* 0x000fca00000006ff */
[----:B-1----:R-:W-:Y:S01]  /*15f0*/  @P1 FMUL.FTZ R126, R125, R176 ;  /* 0x000000b07d7e1220 */ /* 0x002fe20000410000 */
[----:B------:R-:W-:Y:S02]  /*1600*/  MOV R125, R117 ;  /* 0x00000075007d7202 */ /* 0x000fe40000000f00 */
[----:B------:R-:W-:Y:S01]  /*1610*/  @P1 SHF.L.U32 R176, R35, 0x10, RZ ;  /* 0x0000001023b01819 */ /* 0x000fe200000006ff */
[----:B------:R-:W-:Y:S01]  /*1620*/  @P1 FFMA.FTZ R125, R126, R127, R117 ;  /* 0x0000007f7e7d1223 */ /* 0x000fe20000010075 */
[----:B------:R-:W-:-:S05]  /*1630*/  @P1 SHF.L.U32 R126, R111, 0x10, RZ ;  /* 0x000000106f7e1819 */ /* 0x000fca00000006ff */
[----:B------:R-:W-:Y:S01]  /*1640*/  @P1 FMUL.FTZ R127, R126, R177 ;  /* 0x000000b17e7f1220 */ /* 0x000fe20000410000 */
[----:B------:R-:W-:-:S03]  /*1650*/  MOV R126, R118 ;  /* 0x00000076007e7202 */ /* 0x000fc60000000f00 */
[----:B------:R-:W-:Y:S01]  /*1660*/  @P1 FFMA.FTZ R126, R127, R176, R118 ;  /* 0x000000b07f7e1223 */ /* 0x000fe20000010076 */
[----:B------:R-:W-:Y:S01]  /*1670*/  IMAD.MOV.U32 R127, RZ, RZ, R119 ;  /* 0x000000ffff7f7224 */ /* 0x000fe200078e0077 */
[----:B------:R-:W-:Y:S06]  /*1680*/  @!P1 BRA `(.L_x_14253) ;  /* 0x0000000000e89947 */ /* 0x000fec0003800000 */
[----:B------:R-:W-:-:S04]  /*1690*/  PRMT R127, R111, 0x7632, R127 ;  /* 0x000076326f7f7816 */ /* 0x000fc8000000007f */
[----:B------:R-:W-:-:S05]  /*16a0*/  SHF.L.U32 R127, R127, 0x10, RZ ;  /* 0x000000107f7f7819 */ /* 0x000fca00000006ff */
[----:B------:R-:W-:Y:S01]  /*16b0*/  FMUL.FTZ R176, R127, UR12 ;  /* 0x0000000c7fb07c20 */ /* 0x000fe20008410000 */
[----:B------:R-:W-:-:S05]  /*16c0*/  SHF.L.U32 R127, R219, 0x10, RZ ;  /* 0x00000010db7f7819 */ /* 0x000fca00000006ff */
[----:B------:R-:W-:Y:S01]  /*16d0*/  FFMA.FTZ R127, R176, R127, R119 ;  /* 0x0000007fb07f7223 */ /* 0x000fe20000010077 */
[----:B------:R-:W-:Y:S06]  /*16e0*/  BRA `(.L_x_14253) ;  /* 0x0000000000d07947 */ /* 0x000fec0003800000 */
.L_x_14252:
[----:B------:R-:W0:Y:S01]  /*16f0*/  @P5 LDC R122, c[0x0][0x40c] ;  /* 0x00010300ff7a5b82 */ /* 0x000e220000000800 */
[C---:B-----5:R-:W-:Y:S02]  /*1700*/  @P5 SHF.L.U32 R121, R108.reuse, 0x10, RZ ;  /* 0x000000106c795819 */ /* 0x060fe400000006ff */
[----:B------:R-:W-:Y:S02]  /*1710*/  @P5 PRMT R120, R108, 0x7632, R120 ;  /* 0x000076326c785816 */ /* 0x000fe40000000078 */
[----:B------:R-:W-:-:S03]  /*1720*/  @P5 SHF.L.U32 R124, R32, 0x10, RZ ;  /* 0x00000010207c5819 */ /* 0x000fc600000006ff */
[----:B------:R-:W1:Y:S08]  /*1730*/  @P5 LDC R126, c[0x0][0x40c] ;  /* 0x00010300ff7e5b82 */ /* 0x000e700000000800 */
[----:B------:R-:W2:Y:S01]  /*1740*/  @P5 LDC R125, c[0x0][0x40c] ;  /* 0x00010300ff7d5b82 */ /* 0x000ea20000000800 */
[----:B0-----:R-:W-:Y:S01]  /*1750*/  @P5 FMUL.FTZ R123, R121, R122 ;  /* 0x0000007a797b5220 */ /* 0x001fe20000410000 */
[----:B------:R-:W-:Y:S01]  /*1760*/  @P5 SHF.L.U32 R121, R120, 0x10, RZ ;  /* 0x0000001078795819 */ /* 0x000fe200000006ff */
[----:B------:R-:W-:-:S05]  /*1770*/  HFMA2 R120, -RZ, RZ, 0, 0 ;  /* 0x00000000ff787431 */ /* 0x000fca00000001ff */
[----:B------:R-:W0:Y:S01]  /*1780*/  @P5 LDC R127, c[0x0][0x40c] ;  /* 0x00010300ff7f5b82 */ /* 0x000e220000000800 */
[----:B-1----:R-:W-:Y:S01]  /*1790*/  @P5 FMUL.FTZ R122, R121, R126 ;  /* 0x0000007e797a5220 */ /* 0x002fe20000410000 */
[----:B------:R-:W-:Y:S01]  /*17a0*/  @P5 FMUL.FTZ R120, R123, R124 ;  /* 0x0000007c7b785220 */ /* 0x000fe20000410000 */
[----:B------:R-:W-:-:S05]  /*17b0*/  @P5 IMAD.U32 R123, R222, 0x10000, RZ ;  /* 0x00010000de7b5824 */ /* 0x000fca00078e00ff */
[----:B------:R-:W1:Y:S01]  /*17c0*/  @P5 LDC R126, c[0x0][0x40c] ;  /* 0x00010300ff7e5b82 */ /* 0x000e620000000800 */
[----:B------:R-:W-:Y:S02]  /*17d0*/  @P5 SHF.L.U32 R124, R109, 0x10, RZ ;  /* 0x000000106d7c5819 */ /* 0x000fe400000006ff */
[----:B------:R-:W-:Y:S01]  /*17e0*/  MOV R121, RZ ;  /* 0x000000ff00797202 */ /* 0x000fe20000000f00 */
[----:B------:R-:W-:Y:S01]  /*17f0*/  @P5 FMUL.FTZ R121, R122, R123 ;  /* 0x0000007b7a795220 */ /* 0x000fe20000410000 */
[----:B------:R-:W-:Y:S01]  /*1800*/  HFMA2 R122, -RZ, RZ, 0, 0 ;  /* 0x00000000ff7a7431 */ /* 0x000fe200000001ff */
[----:B------:R-:W-:Y:S01]  /*1810*/  @P5 SHF.L.U32 R123, R33, 0x10, RZ ;  /* 0x00000010217b5819 */ /* 0x000fe200000006ff */
[----:B--2---:R-:W-:Y:S01]  /*1820*/  @P5 FMUL.FTZ R124, R124, R125 ;  /* 0x0000007d7c7c5220 */ /* 0x004fe20000410000 */
[----:B------:R-:W2:Y:S01]  /*1830*/  @P5 LDC R176, c[0x0][0x40c] ;  /* 0x00010300ffb05b82 */ /* 0x000ea20000000800 */
[----:B------:R-:W-:Y:S02]  /*1840*/  @P5 SHF.L.U32 R125, R221, 0x10, RZ ;  /* 0x00000010dd7d5819 */ /* 0x000fe400000006ff */
[----:B------:R-:W-:Y:S01]  /*1850*/  @P5 FMUL.FTZ R122, R124, R123 ;  /* 0x0000007b7c7a5220 */ /* 0x000fe20000410000 */
[----:B------:R-:W-:-:S04]  /*1860*/  @P5 PRMT R123, R109, 0x7632, R123 ;  /* 0x000076326d7b5816 */ /* 0x000fc8000000007b */
[----:B------:R-:W-:Y:S01]  /*1870*/  @P5 SHF.L.U32 R123, R123, 0x10, RZ ;  /* 0x000000107b7b5819 */ /* 0x000fe200000006ff */
[----:B------:R-:W3:Y:S04]  /*1880*/  @P5 LDC R177, c[0x0][0x40c] ;  /* 0x00010300ffb15b82 */ /* 0x000ee80000000800 */
[----:B-1----:R-:W-:Y:S01]  /*1890*/  @P5 FMUL.FTZ R124, R123, R126 ;  /* 0x0000007e7b7c5220 */ /* 0x002fe20000410000 */
[----:B------:R-:W-:-:S03]  /*18a0*/  IMAD.MOV.U32 R123, RZ, RZ, RZ ;  /* 0x000000ffff7b7224 */ /* 0x000fc600078e00ff */
[----:B------:R-:W1:Y:S01]  /*18b0*/  @P5 LDC R240, c[0x0][0x40c] ;  /* 0x00010300fff05b82 */ /* 0x000e620000000800 */
[----:B------:R-:W-:Y:S01]  /*18c0*/  @P5 SHF.L.U32 R126, R34, 0x10, RZ ;  /* 0x00000010227e5819 */ /* 0x000fe200000006ff */
[----:B------:R-:W-:Y:S01]  /*18d0*/  @P5 FMUL.FTZ R123, R124, R125 ;  /* 0x0000007d7c7b5220 */ /* 0x000fe20000410000 */
[C---:B------:R-:W-:Y:S02]  /*18e0*/  @P5 SHF.L.U32 R124, R110.reuse, 0x10, RZ ;  /* 0x000000106e7c5819 */ /* 0x040fe400000006ff */
[----:B------:R-:W-:-:S03]  /*18f0*/  @P5 PRMT R125, R110, 0x7632, R125 ;  /* 0x000076326e7d5816 */ /* 0x000fc6000000007d */
[----:B0-----:R-:W-:Y:S01]  /*1900*/  @P5 FMUL.FTZ R127, R124, R127 ;  /* 0x0000007f7c7f5220 */ /* 0x001fe20000410000 */
[----:B------:R-:W-:Y:S02]  /*1910*/  @P5 SHF.L.U32 R125, R125, 0x10, RZ ;  /* 0x000000107d7d5819 */ /* 0x000fe400000006ff */
[----:B------:R-:W-:Y:S01]  /*1920*/  MOV R124, RZ ;  /* 0x000000ff007c7202 */ /* 0x000fe20000000f00 */
[----:B------:R-:W-:Y:S01]  /*1930*/  @P5 FMUL.FTZ R124, R127, R126 ;  /* 0x0000007e7f7c5220 */ /* 0x000fe20000410000 */
[----:B------:R-:W-:Y:S01]  /*1940*/  @P5 SHF.L.U32 R127, R220, 0x10, RZ ;  /* 0x00000010dc7f5819 */ /* 0x000fe200000006ff */
[----:B--2---:R-:W-:Y:S01]  /*1950*/  @P5 FMUL.FTZ R126, R125, R176 ;  /* 0x000000b07d7e5220 */ /* 0x004fe20000410000 */
[----:B------:R-:W-:Y:S01]  /*1960*/  HFMA2 R125, -RZ, RZ, 0, 0 ;  /* 0x00000000ff7d7431 */ /* 0x000fe200000001ff */
[----:B------:R-:W-:Y:S02]  /*1970*/  @P5 SHF.L.U32 R176, R35, 0x10, RZ ;  /* 0x0000001023b05819 */ /* 0x000fe400000006ff */
[----:B------:R-:W-:Y:S01]  /*1980*/  @P5 FMUL.FTZ R125, R126, R127 ;  /* 0x0000007f7e7d5220 */ /* 0x000fe20000410000 */
[C---:B------:R-:W-:Y:S01]  /*1990*/  @P5 IMAD.U32 R126, R111.reuse, 0x10000, RZ ;  /* 0x000100006f7e5824 */ /* 0x040fe200078e00ff */
[----:B------:R-:W-:-:S03]  /*19a0*/  @P5 PRMT R127, R111, 0x7632, R127 ;  /* 0x000076326f7f5816 */ /* 0x000fc6000000007f */
[----:B---3--:R-:W-:Y:S01]  /*19b0*/  @P5 FMUL.FTZ R177, R126, R177 ;  /* 0x000000b17eb15220 */ /* 0x008fe20000410000 */
[----:B------:R-:W-:Y:S02]  /*19c0*/  @P5 SHF.L.U32 R127, R127, 0x10, RZ ;  /* 0x000000107f7f5819 */ /* 0x000fe400000006ff */
[----:B------:R-:W-:Y:S01]  /*19d0*/  MOV R126, RZ ;  /* 0x000000ff007e7202 */ /* 0x000fe20000000f00 */
[----:B------:R-:W-:Y:S01]  /*19e0*/  @P5 FMUL.FTZ R126, R177, R176 ;  /* 0x000000b0b17e5220 */ /* 0x000fe20000410000 */
[----:B------:R-:W-:Y:S01]  /*19f0*/  @P5 SHF.L.U32 R177, R219, 0x10, RZ ;  /* 0x00000010dbb15819 */ /* 0x000fe200000006ff */
[----:B-1----:R-:W-:Y:S01]  /*1a00*/  @P5 FMUL.FTZ R176, R127, R240 ;  /* 0x000000f07fb05220 */ /* 0x002fe20000410000 */
[----:B------:R-:W-:-:S03]  /*1a10*/  HFMA2 R127, -RZ, RZ, 0, 0 ;  /* 0x00000000ff7f7431 */ /* 0x000fc600000001ff */
[----:B------:R-:W-:-:S07]  /*1a20*/  @P5 FMUL.FTZ R127, R176, R177 ;  /* 0x000000b1b07f5220 */ /* 0x000fce0000410000 */
.L_x_14253:
[----:B------:R-:W0:Y:S01]  /*1a30*/  LDC.64 R176, c[0x0][0x3a8] ;  /* 0x0000ea00ffb07b82 */ /* 0x000e220000000a00 */
[----:B------:R-:W-:Y:S01]  /*1a40*/  IADD3 R238, PT, PT, R238, 0x80, RZ ;  /* 0x00000080eeee7810 */ /* 0x000fe20007ffe0ff */
[----:B0-----:R-:W-:-:S04]  /*1a50*/  IMAD.WIDE.U32 R176, R239, 0x20, R176 ;  /* 0x00000020efb07825 */ /* 0x001fc800078e00b0 */
[----:B------:R-:W-:Y:S01]  /*1a60*/  VIADD R239, R239, 0x80 ;  /* 0x00000080efef7836 */ /* 0x000fe20000000000 */
[----:B------:R0:W-:Y:S04]  /*1a70*/  STG.E.128 desc[UR6][R176.64], R120 ;  /* 0x00000078b0007986 */ /* 0x0001e8000c101d06 */
[----:B------:R0:W-:Y:S02]  /*1a80*/  STG.E.128 desc[UR6][R176.64+0x10], R124 ;  /* 0x0000107cb0007986 */ /* 0x0001e4000c101d06 */
.L_x_14250:
[----:B------:R-:W-:Y:S05]  /*1a90*/  BSYNC.RECONVERGENT B0 ;  /* 0x0000000000007941 */ /* 0x000fea0003800200 */
.L_x_14249:
        /* <DEDUP_REMOVED lines=12> */
[----:B------:R1:W5:Y:S04]  /*1b60*/  @P1 LDG.E.128 R112, desc[UR6][R128.64] ;  /* 0x0000000680701981 */ /* 0x000368000c1e1d00 */
[----:B------:R1:W5:Y:S01]  /*1b70*/  @P1 LDG.E.128 R116, desc[UR6][R128.64+0x10] ;  /* 0x0000100680741981 */ /* 0x000362000c1e1d00 */
[----:B------:R-:W-:Y:S05]  /*1b80*/  @!P1 BRA `(.L_x_14256) ;  /* 0x0000000000d89947 */ /* 0x000fea0003800000 */
[----:B------:R-:W-:-:S13]  /*1b90*/  ISETP.GT.AND P1, PT, R237, RZ, PT ;  /* 0x000000ffed00720c */ /* 0x000fda0003f24270 */
[----:B-1----:R-:W1:Y:S01]  /*1ba0*/  @P1 LDC R131, c[0x0][0x40c] ;  /* 0x00010300ff831b82 */ /* 0x002e620000000800 */
[C---:B-----5:R-:W-:Y:S01]  /*1bb0*/  @P1 PRMT R129, R108.reuse, 0x7632, R129 ;  /* 0x000076326c811816 */ /* 0x060fe20000000081 */
[----:B------:R-:W-:Y:S01]  /*1bc0*/  @P1 IMAD.U32 R132, R109, 0x10000, RZ ;  /* 0x000100006d841824 */ /* 0x000fe200078e00ff */
[----:B------:R-:W-:Y:S02]  /*1bd0*/  @P1 SHF.L.U32 R128, R108, 0x10, RZ ;  /* 0x000000106c801819 */ /* 0x000fe400000006ff */
[----:B------:R-:W-:Y:S02]  /*1be0*/  @P1 SHF.L.U32 R130, R129, 0x10, RZ ;  /* 0x0000001081821819 */ /* 0x000fe400000006ff */
[----:B------:R-:W-:Y:S01]  /*1bf0*/  @P1 SHF.L.U32 R129, R44, 0x10, RZ ;  /* 0x000000102c811819 */ /* 0x000fe200000006ff */
[----:B------:R-:W2:Y:S08]  /*1c00*/  @P1 LDC R133, c[0x0][0x40c] ;  /* 0x00010300ff851b82 */ /* 0x000eb00000000800 */
[----:B------:R-:W3:Y:S01]  /*1c10*/  @P1 LDC R135, c[0x0][0x40c] ;  /* 0x00010300ff871b82 */ /* 0x000ee20000000800 */
[----:B-1----:R-:W-:Y:S01]  /*1c20*/  @P1 FMUL.FTZ R131, R128, R131 ;  /* 0x0000008380831220 */ /* 0x002fe20000410000 */
[----:B------:R-:W-:-:S06]  /*1c30*/  MOV R128, R112 ;  /* 0x0000007000807202 */ /* 0x000fcc0000000f00 */
[----:B------:R-:W1:Y:S01]  /*1c40*/  @P1 LDC R134, c[0x0][0x40c] ;  /* 0x00010300ff861b82 */ /* 0x000e620000000800 */
[----:B------:R-:W-:Y:S01]  /*1c50*/  @P1 FFMA.FTZ R128, R131, R129, R112 ;  /* 0x0000008183801223 */ /* 0x000fe20000010070 */
[----:B------:R-:W-:Y:S02]  /*1c60*/  @P1 SHF.L.U32 R131, R218, 0x10, RZ ;  /* 0x00000010da831819 */ /* 0x000fe400000006ff */
[----:B------:R-:W-:Y:S01]  /*1c70*/  MOV R129, R113 ;  /* 0x0000007100817202 */ /* 0x000fe20000000f00 */
[----:B--2---:R-:W-:Y:S01]  /*1c80*/  @P1 FMUL.FTZ R130, R130, R133 ;  /* 0x0000008582821220 */ /* 0x004fe20000410000 */
[----:B------:R-:W-:Y:S02]  /*1c90*/  @P1 SHF.L.U32 R133, R217, 0x10, RZ ;  /* 0x00000010d9851819 */ /* 0x000fe400000006ff */
[----:B0-----:R-:W0:Y:S01]  /*1ca0*/  @P1 LDC R177, c[0x0][0x40c] ;  /* 0x00010300ffb11b82 */ /* 0x001e220000000800 */
[----:B------:R-:W-:Y:S01]  /*1cb0*/  @P1 FFMA.FTZ R129, R130, R131, R113 ;  /* 0x0000008382811223 */ /* 0x000fe20000010071 */
[----:B------:R-:W-:-:S02]  /*1cc0*/  @P1 SHF.L.U32 R131, R45, 0x10, RZ ;  /* 0x000000102d831819 */ /* 0x000fc400000006ff */
[----:B------:R-:W-:Y:S01]  /*1cd0*/  MOV R130, R114 ;  /* 0x0000007200827202 */ /* 0x000fe20000000f00 */
[----:B---3--:R-:W-:-:S04]  /*1ce0*/  @P1 FMUL.FTZ R135, R132, R135 ;  /* 0x0000008784871220 */ /* 0x008fc80000410000 */
[----:B------:R-:W-:Y:S01]  /*1cf0*/  @P1 FFMA.FTZ R130, R135, R131, R114 ;  /* 0x0000008387821223 */ /* 0x000fe20000010072 */
[----:B------:R-:W-:Y:S01]  /*1d00*/  @P1 PRMT R131, R109, 0x7632, R131 ;  /* 0x000076326d831816 */ /* 0x000fe20000000083 */
[----:B------:R-:W2:Y:S03]  /*1d10*/  @P1 LDC R135, c[0x0][0x40c] ;  /* 0x00010300ff871b82 */ /* 0x000ea60000000800 */
[----:B------:R-:W-:-:S05]  /*1d20*/  @P1 SHF.L.U32 R131, R131, 0x10, RZ ;  /* 0x0000001083831819 */ /* 0x000fca00000006ff */
[----:B-1----:R-:W-:Y:S01]  /*1d30*/  @P1 FMUL.FTZ R132, R131, R134 ;  /* 0x0000008683841220 */ /* 0x002fe20000410000 */
[----:B------:R-:W-:Y:S01]  /*1d40*/  MOV R131, R115 ;  /* 0x0000007300837202 */ /* 0x000fe20000000f00 */
[----:B------:R-:W1:Y:S02]  /*1d50*/  @P1 LDC R134, c[0x0][0x40c] ;  /* 0x00010300ff861b82 */ /* 0x000e640000000800 */
[----:B------:R-:W-:Y:S01]  /*1d60*/  @P1 FFMA.FTZ R131, R132, R133, R115 ;  /* 0x0000008584831223 */ /* 0x000fe20000010073 */
[----:B------:R-:W-:Y:S02]  /*1d70*/  @P1 SHF.L.U32 R132, R110, 0x10, RZ ;  /* 0x000000106e841819 */ /* 0x000fe400000006ff */
[----:B------:R-:W-:-:S03]  /*1d80*/  @P1 SHF.L.U32 R133, R46, 0x10, RZ ;  /* 0x000000102e851819 */ /* 0x000fc600000006ff */
[----:B--2---:R-:W-:Y:S01]  /*1d90*/  @P1 FMUL.FTZ R135, R132, R135 ;  /* 0x0000008784871220 */ /* 0x004fe20000410000 */
[----:B------:R-:W-:-:S03]  /*1da0*/  IMAD.MOV.U32 R132, RZ, RZ, R116 ;  /* 0x000000ffff847224 */ /* 0x000fc600078e0074 */
[----:B------:R-:W-:Y:S01]  /*1db0*/  @P1 FFMA.FTZ R132, R135, R133, R116 ;  /* 0x0000008587841223 */ /* 0x000fe20000010074 */
[----:B------:R-:W-:Y:S02]  /*1dc0*/  @P1 PRMT R133, R110, 0x7632, R133 ;  /* 0x000076326e851816 */ /* 0x000fe40000000085 */
[----:B------:R-:W-:Y:S02]  /*1dd0*/  @P1 SHF.L.U32 R135, R216, 0x10, RZ ;  /* 0x00000010d8871819 */ /* 0x000fe400000006ff */
[----:B------:R-:W-:-:S05]  /*1de0*/  @P1 SHF.L.U32 R133, R133, 0x10, RZ ;  /* 0x0000001085851819 */ /* 0x000fca00000006ff */
[----:B-1----:R-:W-:Y:S01]  /*1df0*/  @P1 FMUL.FTZ R134, R133, R134 ;  /* 0x0000008685861220 */ /* 0x002fe20000410000 */
[----:B------:R-:W-:-:S03]  /*1e00*/  MOV R133, R117 ;  /* 0x0000007500857202 */ /* 0x000fc60000000f00 */
[----:B------:R-:W-:Y:S01]  /*1e10*/  @P1 FFMA.FTZ R133, R134, R135, R117 ;  /* 0x0000008786851223 */ /* 0x000fe20000010075 */
[----:B------:R-:W-:Y:S01]  /*1e20*/  @P1 SHF.L.U32 R134, R111, 0x10, RZ ;  /* 0x000000106f861819 */ /* 0x000fe200000006ff */
[----:B------:R-:W-:-:S04]  /*1e30*/  @P1 IMAD.U32 R135, R47, 0x10000, RZ ;  /* 0x000100002f871824 */ /* 0x000fc800078e00ff */
[----:B0-----:R-:W-:Y:S01]  /*1e40*/  @P1 FMUL.FTZ R177, R134, R177 ;  /* 0x000000b186b11220 */ /* 0x001fe20000410000 */
[----:B------:R-:W-:-:S03]  /*1e50*/  MOV R134, R118 ;  /* 0x0000007600867202 */ /* 0x000fc60000000f00 */
[----:B------:R-:W-:Y:S01]  /*1e60*/  @P1 FFMA.FTZ R134, R177, R135, R118 ;  /* 0x00000087b1861223 */ /* 0x000fe20000010076 */
[----:B------:R-:W-:Y:S01]  /*1e70*/  MOV R135, R119 ;  /* 0x0000007700877202 */ /* 0x000fe20000000f00 */
[----:B------:R-:W-:Y:S06]  /*1e80*/  @!P1 BRA `(.L_x_14257) ;  /* 0x0000000000e89947 */ /* 0x000fec0003800000 */
[----:B------:R-:W-:-:S04]  /*1e90*/  PRMT R135, R111, 0x7632, R135 ;  /* 0x000076326f877816 */ /* 0x000fc80000000087 */
[----:B------:R-:W-:-:S05]  /*1ea0*/  SHF.L.U32 R135, R135, 0x10, RZ ;  /* 0x0000001087877819 */ /* 0x000fca00000006ff */
[----:B------:R-:W-:Y:S01]  /*1eb0*/  FMUL.FTZ R176, R135, UR12 ;  /* 0x0000000c87b07c20 */ /* 0x000fe20008410000 */
[----:B------:R-:W-:-:S05]  /*1ec0*/  SHF.L.U32 R135, R215, 0x10, RZ ;  /* 0x00000010d7877819 */ /* 0x000fca00000006ff */
[----:B------:R-:W-:Y:S01]  /*1ed0*/  FFMA.FTZ R135, R176, R135, R119 ;  /* 0x00000087b0877223 */ /* 0x000fe20000010077 */
[----:B------:R-:W-:Y:S06]  /*1ee0*/  BRA `(.L_x_14257) ;  /* 0x0000000000d07947 */ /* 0x000fec0003800000 */
.L_x_14256:
[----:B-1----:R-:W1:Y:S01]  /*1ef0*/  @P5 LDC R130, c[0x0][0x40c] ;  /* 0x00010300ff825b82 */ /* 0x002e620000000800 */
[C---:B-----5:R-:W-:Y:S02]  /*1f00*/  @P5 SHF.L.U32 R129, R108.reuse, 0x10, RZ ;  /* 0x000000106c815819 */ /* 0x060fe400000006ff */
[----:B------:R-:W-:Y:S02]  /*1f10*/  @P5 PRMT R128, R108, 0x7632, R128 ;  /* 0x000076326c805816 */ /* 0x000fe40000000080 */
[----:B------:R-:W-:-:S03]  /*1f20*/  @P5 SHF.L.U32 R132, R44, 0x10, RZ ;  /* 0x000000102c845819 */ /* 0x000fc600000006ff */
[----:B------:R-:W2:Y:S08]  /*1f30*/  @P5 LDC R134, c[0x0][0x40c] ;  /* 0x00010300ff865b82 */ /* 0x000eb00000000800 */
[----:B------:R-:W3:Y:S01]  /*1f40*/  @P5 LDC R133, c[0x0][0x40c] ;  /* 0x00010300ff855b82 */ /* 0x000ee20000000800 */
[----:B-1----:R-:W-:Y:S01]  /*1f50*/  @P5 FMUL.FTZ R131, R129, R130 ;  /* 0x0000008281835220 */ /* 0x002fe20000410000 */
[----:B------:R-:W-:Y:S01]  /*1f60*/  @P5 SHF.L.U32 R129, R128, 0x10, RZ ;  /* 0x0000001080815819 */ /* 0x000fe200000006ff */
[----:B------:R-:W-:-:S05]  /*1f70*/  IMAD.MOV.U32 R128, RZ, RZ, RZ ;  /* 0x000000ffff807224 */ /* 0x000fca00078e00ff */
[----:B------:R-:W1:Y:S01]  /*1f80*/  @P5 LDC R135, c[0x0][0x40c] ;  /* 0x00010300ff875b82 */ /* 0x000e620000000800 */
[----:B------:R-:W-:Y:S01]  /*1f90*/  @P5 FMUL.FTZ R128, R131, R132 ;  /* 0x0000008483805220 */ /* 0x000fe20000410000 */
[----:B------:R-:W-:Y:S02]  /*1fa0*/  @P5 SHF.L.U32 R131, R218, 0x10, RZ ;  /* 0x00000010da835819 */ /* 0x000fe400000006ff */
[----:B------:R-:W-:Y:S01]  /*1fb0*/  @P5 SHF.L.U32 R132, R109, 0x10, RZ ;  /* 0x000000106d845819 */ /* 0x000fe200000006ff */
[----:B--2---:R-:W-:Y:S01]  /*1fc0*/  @P5 FMUL.FTZ R130, R129, R134 ;  /* 0x0000008681825220 */ /* 0x004fe20000410000 */
[----:B------:R-:W-:Y:S02]  /*1fd0*/  HFMA2 R129, -RZ, RZ, 0, 0 ;  /* 0x00000000ff817431 */ /* 0x000fe400000001ff */
[----:B------:R-:W2:Y:S01]  /*1fe0*/  @P5 LDC R134, c[0x0][0x40c] ;  /* 0x00010300ff865b82 */ /* 0x000ea20000000800 */
[----:B------:R-:W-:Y:S01]  /*1ff0*/  @P5 FMUL.FTZ R129, R131, R130 ;  /* 0x0000008283815220 */ /* 0x000fe20000410000 */
[----:B------:R-:W-:Y:S01]  /*2000*/  @P5 SHF.L.U32 R131, R45, 0x10, RZ ;  /* 0x000000102d835819 */ /* 0x000fe200000006ff */
[----:B---3--:R-:W-:Y:S01]  /*2010*/  @P5 FMUL.FTZ R132, R132, R133 ;  /* 0x0000008584845220 */ /* 0x008fe20000410000 */
[----:B------:R-:W-:-:S04]  /*2020*/  MOV R130, RZ ;  /* 0x000000ff00827202 */ /* 0x000fc80000000f00 */
[----:B0-----:R-:W0:Y:S01]  /*2030*/  @P5 LDC R176, c[0x0][0x40c] ;  /* 0x00010300ffb05b82 */ /* 0x001e220000000800 */
[----:B------:R-:W-:Y:S02]  /*2040*/  @P5 IMAD.U32 R133, R217, 0x10000, RZ ;  /* 0x00010000d9855824 */ /* 0x000fe400078e00ff */
[----:B------:R-:W-:Y:S01]  /*2050*/  @P5 FMUL.FTZ R130, R132, R131 ;  /* 0x0000008384825220 */ /* 0x000fe20000410000 */
[----:B------:R-:W-:-:S04]  /*2060*/  @P5 PRMT R131, R109, 0x7632, R131 ;  /* 0x000076326d835816 */ /* 0x000fc80000000083 */
[----:B------:R-:W-:Y:S01]  /*2070*/  @P5 SHF.L.U32 R131, R131, 0x10, RZ ;  /* 0x0000001083835819 */ /* 0x000fe200000006ff */
[----:B------:R-:W3:Y:S04]  /*2080*/  @P5 LDC R177, c[0x0][0x40c] ;  /* 0x00010300ffb15b82 */ /* 0x000ee80000000800 */
[----:B--2---:R-:W-:Y:S01]  /*2090*/  @P5 FMUL.FTZ R132, R131, R134 ;  /* 0x0000008683845220 */ /* 0x004fe20000410000 */
[----:B------:R-:W-:Y:S01]  /*20a0*/  HFMA2 R131, -RZ, RZ, 0, 0 ;  /* 0x00000000ff837431 */ /* 0x000fe200000001ff */
[----:B------:R-:W-:Y:S02]  /*20b0*/  @P5 SHF.L.U32 R134, R46, 0x10, RZ ;  /* 0x000000102e865819 */ /* 0x000fe400000006ff */
[----:B------:R-:W2:Y:S01]  /*20c0*/  @P5 LDC R240, c[0x0][0x40c] ;  /* 0x00010300fff05b82 */ /* 0x000ea20000000800 */
[----:B------:R-:W-:Y:S01]  /*20d0*/  @P5 FMUL.FTZ R131, R133, R132 ;  /* 0x0000008485835220 */ /* 0x000fe20000410000 */
[----:B------:R-:W-:-:S02]  /*20e0*/  @P5 SHF.L.U32 R132, R110, 0x10, RZ ;  /* 0x000000106e845819 */ /* 0x000fc400000006ff */
[----:B------:R-:W-:-:S03]  /*20f0*/  @P5 PRMT R133, R110, 0x7632, R133 ;  /* 0x000076326e855816 */ /* 0x000fc60000000085 */
[----:B-1----:R-:W-:Y:S01]  /*2100*/  @P5 FMUL.FTZ R135, R132, R135 ;  /* 0x0000008784875220 */ /* 0x002fe20000410000 */
[----:B------:R-:W-:Y:S02]  /*2110*/  @P5 SHF.L.U32 R133, R133, 0x10, RZ ;  /* 0x0000001085855819 */ /* 0x000fe400000006ff */
[----:B------:R-:W-:Y:S01]  /*2120*/  MOV R132, RZ ;  /* 0x000000ff00847202 */ /* 0x000fe20000000f00 */
[----:B------:R-:W-:Y:S01]  /*2130*/  @P5 FMUL.FTZ R132, R135, R134 ;  /* 0x0000008687845220 */ /* 0x000fe20000410000 */
[----:B------:R-:W-:Y:S01]  /*2140*/  @P5 SHF.L.U32 R135, R216, 0x10, RZ ;  /* 0x00000010d8875819 */ /* 0x000fe200000006ff */
[----:B0-----:R-:W-:Y:S01]  /*2150*/  @P5 FMUL.FTZ R134, R133, R176 ;  /* 0x000000b085865220 */ /* 0x001fe20000410000 */
[----:B------:R-:W-:Y:S01]  /*2160*/  IMAD.MOV.U32 R133, RZ, RZ, RZ ;  /* 0x000000ffff857224 */ /* 0x000fe200078e00ff */
[----:B------:R-:W-:Y:S02]  /*2170*/  @P5 SHF.L.U32 R176, R47, 0x10, RZ ;  /* 0x000000102fb05819 */ /* 0x000fe400000006ff */
[----:B------:R-:W-:Y:S01]  /*2180*/  @P5 FMUL.FTZ R133, R135, R134 ;  /* 0x0000008687855220 */ /* 0x000fe20000410000 */
[----:B------:R-:W-:-:S02]  /*2190*/  @P5 SHF.L.U32 R134, R111, 0x10, RZ ;  /* 0x000000106f865819 */ /* 0x000fc400000006ff */
[----:B------:R-:W-:-:S03]  /*21a0*/  @P5 PRMT R135, R111, 0x7632, R135 ;  /* 0x000076326f875816 */ /* 0x000fc60000000087 */
[----:B---3--:R-:W-:Y:S01]  /*21b0*/  @P5 FMUL.FTZ R177, R134, R177 ;  /* 0x000000b186b15220 */ /* 0x008fe20000410000 */
[----:B------:R-:W-:Y:S01]  /*21c0*/  HFMA2 R134, -RZ, RZ, 0, 0 ;  /* 0x00000000ff867431 */ /* 0x000fe200000001ff */
[----:B------:R-:W-:Y:S02]  /*21d0*/  @P5 SHF.L.U32 R135, R135, 0x10, RZ ;  /* 0x0000001087875819 */ /* 0x000fe400000006ff */
[----:B------:R-:W-:Y:S01]  /*21e0*/  @P5 FMUL.FTZ R134, R177, R176 ;  /* 0x000000b0b1865220 */ /* 0x000fe20000410000 */
[----:B------:R-:W-:Y:S02]  /*21f0*/  @P5 SHF.L.U32 R177, R215, 0x10, RZ ;  /* 0x00000010d7b15819 */ /* 0x000fe400000006ff */
[----:B--2---:R-:W-:Y:S01]  /*2200*/  @P5 FMUL.FTZ R176, R135, R240 ;  /* 0x000000f087b05220 */ /* 0x004fe20000410000 */
[----:B------:R-:W-:-:S03]  /*2210*/  MOV R135, RZ ;  /* 0x000000ff00877202 */ /* 0x000fc60000000f00 */
[----:B------:R-:W-:-:S07]  /*2220*/  @P5 FMUL.FTZ R135, R177, R176 ;  /* 0x000000b0b1875220 */ /* 0x000fce0000410000 */
.L_x_14257:
[----:B------:R-:W0:Y:S01]  /*2230*/  LDC.64 R176, c[0x0][0x3a8] ;  /* 0x0000ea00ffb07b82 */ /* 0x000e220000000a00 */
[----:B------:R-:W-:Y:S02]  /*2240*/  VIADD R238, R238, 0x80 ;  /* 0x00000080eeee7836 */ /* 0x000fe40000000000 */
[C---:B0-----:R-:W-:Y:S01]  /*2250*/  IMAD.WIDE.U32 R176, R239.reuse, 0x20, R176 ;  /* 0x00000020efb07825 */ /* 0x041fe200078e00b0 */
[----:B------:R-:W-:-:S04]  /*2260*/  IADD3 R239, PT, PT, R239, 0x80, RZ ;  /* 0x00000080efef7810 */ /* 0x000fc80007ffe0ff */
[----:B------:R1:W-:Y:S04]  /*2270*/  STG.E.128 desc[UR6][R176.64], R128 ;  /* 0x00000080b0007986 */ /* 0x0003e8000c101d06 */
[----:B------:R1:W-:Y:S02]  /*2280*/  STG.E.128 desc[UR6][R176.64+0x10], R132 ;  /* 0x00001084b0007986 */ /* 0x0003e4000c101d06 */
.L_x_14255:
[----:B------:R-:W-:Y:S05]  /*2290*/  BSYNC.RECONVERGENT B0 ;  /* 0x0000000000007941 */ /* 0x000fea0003800200 */
.L_x_14254:
[----:B------:R-:W-:Y:S01]  /*22a0*/  ISETP.GE.U32.AND P1, PT, R234, 0x180, PT ;  /* 0x00000180ea00780c */ /* 0x000fe20003f26070 */
[----:B------:R-:W-:Y:S01]  /*22b0*/  BSSY.RECONVERGENT B0, `(.L_x_14258) ;  /* 0x000007e000007945 */ /* 0x000fe20003800200 */
[----:B------:R-:W-:-:S11]  /*22c0*/  LOP3.LUT R235, R235, 0xffffffef, RZ, 0xc0, !PT ;  /* 0xffffffefebeb7812 */ /* 0x000fd600078ec0ff */
[----:B------:R-:W-:Y:S01]  /*22d0*/  @P1 LOP3.LUT R235, R235, 0x10, RZ, 0xfc, !PT ;  /* 0x00000010ebeb1812 */ /* 0x000fe200078efcff */
[----:B------:R-:W-:Y:S06]  /*22e0*/  @!P1 BRA `(.L_x_14259) ;  /* 0x0000000400e89947 */ /* 0x000fec0003800000 */
[----:B------:R-:W-:Y:S01]  /*22f0*/  ISETP.NE.U32.AND P1, PT, RZ, UR8, PT ;  /* 0x00000008ff007c0c */ /* 0x000fe2000bf25070 */
[----:B------:R-:W2:Y:S03]  /*2300*/  @P5 LDC.64 R138, c[0x0][0x390] ;  /* 0x0000e400ff8a5b82 */ /* 0x000ea60000000a00 */
[----:B------:R-:W-:-:S13]  /*2310*/  ISETP.NE.AND.EX P1, PT, RZ, UR9, PT, P1 ;  /* 0x00000009ff007c0c */ /* 0x000fda000bf25310 */
[----:B------:R-:W3:Y:S01]  /*2320*/  @P1 LDC.64 R136, c[0x0][0x3a0] ;  /* 0x0000e800ff881b82 */ /* 0x000ee20000000a00 */
[----:B--2---:R-:W-:-:S05]  /*2330*/  @P5 IMAD.WIDE.U32 R138, R238, 0x10, R138 ;  /* 0x00000010ee8a5825 */ /* 0x004fca00078e008a */
[----:B------:R2:W5:Y:S01]  /*2340*/  @P5 LDG.E.128 R108, desc[UR6][R138.64] ;  /* 0x000000068a6c5981 */ /* 0x000562000c1e1d00 */
[----:B---3--:R-:W-:-:S05]  /*2350*/  @P1 IMAD.WIDE.U32 R136, R239, 0x20, R136 ;  /* 0x00000020ef881825 */ /* 0x008fca00078e0088 */
[----:B------:R2:W5:Y:S04]  /*2360*/  @P1 LDG.E.128 R112, desc[UR6][R136.64] ;  /* 0x0000000688701981 */ /* 0x000568000c1e1d00 */
[----:B------:R2:W5:Y:S01]  /*2370*/  @P1 LDG.E.128 R116, desc[UR6][R136.64+0x10] ;  /* 0x0000100688741981 */ /* 0x000562000c1e1d00 */
[----:B------:R-:W-:Y:S05]  /*2380*/  @!P1 BRA `(.L_x_14260) ;  /* 0x0000000000d89947 */ /* 0x000fea0003800000 */
[----:B------:R-:W-:-:S13]  /*2390*/  ISETP.GT.AND P1, PT, R237, RZ, PT ;  /* 0x000000ffed00720c */ /* 0x000fda0003f24270 */
[----:B--2---:R-:W2:Y:S01]  /*23a0*/  @P1 LDC R139, c[0x0][0x40c] ;  /* 0x00010300ff8b1b82 */ /* 0x004ea20000000800 */
[C---:B-----5:R-:W-:Y:S02]  /*23b0*/  @P1 PRMT R137, R108.reuse, 0x7632, R137 ;  /* 0x000076326c891816 */ /* 0x060fe40000000089 */
[----:B------:R-:W-:Y:S02]  /*23c0*/  @P1 SHF.L.U32 R136, R108, 0x10, RZ ;  /* 0x000000106c881819 */ /* 0x000fe400000006ff */
[----:B------:R-:W-:Y:S02]  /*23d0*/  @P1 SHF.L.U32 R138, R137, 0x10, RZ ;  /* 0x00000010898a1819 */ /* 0x000fe400000006ff */
[----:B------:R-:W-:Y:S01]  /*23e0*/  @P1 SHF.L.U32 R137, R56, 0x10, RZ ;  /* 0x0000001038891819 */ /* 0x000fe200000006ff */
[----:B------:R-:W3:Y:S01]  /*23f0*/  @P1 LDC R141, c[0x0][0x40c] ;  /* 0x00010300ff8d1b82 */ /* 0x000ee20000000800 */
[----:B------:R-:W-:-:S07]  /*2400*/  @P1 SHF.L.U32 R140, R109, 0x10, RZ ;  /* 0x000000106d8c1819 */ /* 0x000fce00000006ff */
[----:B------:R-:W4:Y:S01]  /*2410*/  @P1 LDC R143, c[0x0][0x40c] ;  /* 0x00010300ff8f1b82 */ /* 0x000f220000000800 */
[----:B--2---:R-:W-:Y:S01]  /*2420*/  @P1 FMUL.FTZ R139, R136, R139 ;  /* 0x0000008b888b1220 */ /* 0x004fe20000410000 */
[----:B------:R-:W-:-:S06]  /*2430*/  MOV R136, R112 ;  /* 0x0000007000887202 */ /* 0x000fcc0000000f00 */
[----:B------:R-:W2:Y:S01]  /*2440*/  @P1 LDC R142, c[0x0][0x40c] ;  /* 0x00010300ff8e1b82 */ /* 0x000ea20000000800 */
[----:B------:R-:W-:Y:S01]  /*2450*/  @P1 FFMA.FTZ R136, R139, R137, R112 ;  /* 0x000000898b881223 */ /* 0x000fe20000010070 */
[----:B------:R-:W-:Y:S01]  /*2460*/  @P1 IMAD.U32 R139, R214, 0x10000, RZ ;  /* 0x00010000d68b1824 */ /* 0x000fe200078e00ff */
[----:B------:R-:W-:Y:S01]  /*2470*/  MOV R137, R113 ;  /* 0x0000007100897202 */ /* 0x000fe20000000f00 */
[----:B---3--:R-:W-:Y:S01]  /*2480*/  @P1 FMUL.FTZ R138, R138, R141 ;  /* 0x0000008d8a8a1220 */ /* 0x008fe20000410000 */
[----:B------:R-:W-:-:S03]  /*2490*/  @P1 SHF.L.U32 R141, R213, 0x10, RZ ;  /* 0x00000010d58d1819 */ /* 0x000fc600000006ff */
[----:B01----:R-:W0:Y:S01]  /*24a0*/  @P1 LDC R177, c[0x0][0x40c] ;  /* 0x00010300ffb11b82 */ /* 0x003e220000000800 */
[----:B------:R-:W-:Y:S01]  /*24b0*/  @P1 FFMA.FTZ R137, R138, R139, R113 ;  /* 0x0000008b8a891223 */ /* 0x000fe20000010071 */
[----:B------:R-:W-:Y:S02]  /*24c0*/  @P1 SHF.L.U32 R139, R57, 0x10, RZ ;  /* 0x00000010398b1819 */ /* 0x000fe400000006ff */
[----:B------:R-:W-:Y:S01]  /*24d0*/  MOV R138, R114 ;  /* 0x00000072008a7202 */ /* 0x000fe20000000f00 */
[----:B----4-:R-:W-:-:S04]  /*24e0*/  @P1 FMUL.FTZ R143, R140, R143 ;  /* 0x0000008f8c8f1220 */ /* 0x010fc80000410000 */
[----:B------:R-:W-:Y:S01]  /*24f0*/  @P1 FFMA.FTZ R138, R143, R139, R114 ;  /* 0x0000008b8f8a1223 */ /* 0x000fe20000010072 */
[----:B------:R-:W-:Y:S01]  /*2500*/  @P1 PRMT R139, R109, 0x7632, R139 ;  /* 0x000076326d8b1816 */ /* 0x000fe2000000008b */
[----:B------:R-:W1:Y:S03]  /*2510*/  @P1 LDC R143, c[0x0][0x40c] ;  /* 0x00010300ff8f1b82 */ /* 0x000e660000000800 */
[----:B------:R-:W-:-:S05]  /*2520*/  @P1 SHF.L.U32 R139, R139, 0x10, RZ ;  /* 0x000000108b8b1819 */ /* 0x000fca00000006ff */
[----:B--2---:R-:W-:Y:S01]  /*2530*/  @P1 FMUL.FTZ R140, R139, R142 ;  /* 0x0000008e8b8c1220 */ /* 0x004fe20000410000 */
[----:B------:R-:W-:Y:S01]  /*2540*/  MOV R139, R115 ;  /* 0x00000073008b7202 */ /* 0x000fe20000000f00 */
[----:B------:R-:W2:Y:S02]  /*2550*/  @P1 LDC R142, c[0x0][0x40c] ;  /* 0x00010300ff8e1b82 */ /* 0x000ea40000000800 */
[----:B------:R-:W-:Y:S01]  /*2560*/  @P1 FFMA.FTZ R139, R140, R141, R115 ;  /* 0x0000008d8c8b1223 */ /* 0x000fe20000010073 */
[----:B------:R-:W-:Y:S01]  /*2570*/  @P1 IMAD.U32 R140, R110, 0x10000, RZ ;  /* 0x000100006e8c1824 */ /* 0x000fe200078e00ff */
[----:B------:R-:W-:-:S03]  /*2580*/  @P1 SHF.L.U32 R141, R58, 0x10, RZ ;  /* 0x000000103a8d1819 */ /* 0x000fc600000006ff */
[----:B-1----:R-:W-:Y:S01]  /*2590*/  @P1 FMUL.FTZ R143, R140, R143 ;  /* 0x0000008f8c8f1220 */ /* 0x002fe20000410000 */
[----:B------:R-:W-:-:S03]  /*25a0*/  MOV R140, R116 ;  /* 0x00000074008c7202 */ /* 0x000fc60000000f00 */
[----:B------:R-:W-:Y:S01]  /*25b0*/  @P1 FFMA.FTZ R140, R143, R141, R116 ;  /* 0x0000008d8f8c1223 */ /* 0x000fe20000010074 */
[----:B------:R-:W-:Y:S02]  /*25c0*/  @P1 PRMT R141, R110, 0x7632, R141 ;  /* 0x000076326e8d1816 */ /* 0x000fe4000000008d */
[----:B------:R-:W-:Y:S02]  /*25d0*/  @P1 SHF.L.U32 R143, R211, 0x10, RZ ;  /* 0x00000010d38f1819 */ /* 0x000fe400000006ff */
[----:B------:R-:W-:-:S05]  /*25e0*/  @P1 SHF.L.U32 R141, R141, 0x10, RZ ;  /* 0x000000108d8d1819 */ /* 0x000fca00000006ff */
[----:B--2---:R-:W-:Y:S01]  /*25f0*/  @P1 FMUL.FTZ R142, R141, R142 ;  /* 0x0000008e8d8e1220 */ /* 0x004fe20000410000 */
[----:B------:R-:W-:-:S03]  /*2600*/  MOV R141, R117 ;  /* 0x00000075008d7202 */ /* 0x000fc60000000f00 */
[----:B------:R-:W-:Y:S01]  /*2610*/  @P1 FFMA.FTZ R141, R142, R143, R117 ;  /* 0x0000008f8e8d1223 */ /* 0x000fe20000010075 */
[----:B------:R-:W-:Y:S02]  /*2620*/  @P1 SHF.L.U32 R142, R111, 0x10, RZ ;  /* 0x000000106f8e1819 */ /* 0x000fe400000006ff */
[----:B------:R-:W-:-:S03]  /*2630*/  @P1 SHF.L.U32 R143, R59, 0x10, RZ ;  /* 0x000000103b8f1819 */ /* 0x000fc600000006ff */
[----:B0-----:R-:W-:Y:S01]  /*2640*/  @P1 FMUL.FTZ R177, R142, R177 ;  /* 0x000000b18eb11220 */ /* 0x001fe20000410000 */
[----:B------:R-:W-:-:S03]  /*2650*/  IMAD.MOV.U32 R142, RZ, RZ, R118 ;  /* 0x000000ffff8e7224 */ /* 0x000fc600078e0076 */
        /* <DEDUP_REMOVED lines=9> */
.L_x_14260:
[----:B--2---:R-:W2:Y:S01]  /*26f0*/  @P5 LDC R138, c[0x0][0x40c] ;  /* 0x00010300ff8a5b82 */ /* 0x004ea20000000800 */
[C---:B-----5:R-:W-:Y:S02]  /*2700*/  @P5 SHF.L.U32 R137, R108.reuse, 0x10, RZ ;  /* 0x000000106c895819 */ /* 0x060fe400000006ff */
[----:B------:R-:W-:Y:S02]  /*2710*/  @P5 PRMT R136, R108, 0x7632, R136 ;  /* 0x000076326c885816 */ /* 0x000fe40000000088 */
[----:B------:R-:W-:-:S03]  /*2720*/  @P5 SHF.L.U32 R140, R56, 0x10, RZ ;  /* 0x00000010388c5819 */ /* 0x000fc600000006ff */
[----:B------:R-:W3:Y:S08]  /*2730*/  @P5 LDC R142, c[0x0][0x40c] ;  /* 0x00010300ff8e5b82 */ /* 0x000ef00000000800 */
[----:B------:R-:W4:Y:S01]  /*2740*/  @P5 LDC R141, c[0x0][0x40c] ;  /* 0x00010300ff8d5b82 */ /* 0x000f220000000800 */
[----:B--2---:R-:W-:Y:S01]  /*2750*/  @P5 FMUL.FTZ R139, R137, R138 ;  /* 0x0000008a898b5220 */ /* 0x004fe20000410000 */
[----:B------:R-:W-:-:S02]  /*2760*/  @P5 IMAD.U32 R137, R136, 0x10000, RZ ;  /* 0x0001000088895824 */ /* 0x000fc400078e00ff */
[----:B------:R-:W-:-:S04]  /*2770*/  HFMA2 R136, -RZ, RZ, 0, 0 ;  /* 0x00000000ff887431 */ /* 0x000fc800000001ff */
[----:B------:R-:W2:Y:S01]  /*2780*/  @P5 LDC R143, c[0x0][0x40c] ;  /* 0x00010300ff8f5b82 */ /* 0x000ea20000000800 */
[----:B---3--:R-:W-:Y:S01]  /*2790*/  @P5 FMUL.FTZ R138, R137, R142 ;  /* 0x0000008e898a5220 */ /* 0x008fe20000410000 */
[----:B------:R-:W-:Y:S01]  /*27a0*/  @P5 FMUL.FTZ R136, R139, R140 ;  /* 0x0000008c8b885220 */ /* 0x000fe20000410000 */
[----:B------:R-:W-:-:S05]  /*27b0*/  @P5 SHF.L.U32 R139, R214, 0x10, RZ ;  /* 0x00000010d68b5819 */ /* 0x000fca00000006ff */
[----:B------:R-:W3:Y:S01]  /*27c0*/  @P5 LDC R142, c[0x0][0x40c] ;  /* 0x00010300ff8e5b82 */ /* 0x000ee20000000800 */
[----:B------:R-:W-:Y:S02]  /*27d0*/  @P5 SHF.L.U32 R140, R109, 0x10, RZ ;  /* 0x000000106d8c5819 */ /* 0x000fe400000006ff */
[----:B------:R-:W-:Y:S01]  /*27e0*/  MOV R137, RZ ;  /* 0x000000ff00897202 */ /* 0x000fe20000000f00 */
[----:B------:R-:W-:Y:S01]  /*27f0*/  @P5 FMUL.FTZ R137, R139, R138 ;  /* 0x0000008a8b895220 */ /* 0x000fe20000410000 */
[----:B------:R-:W-:Y:S01]  /*2800*/  HFMA2 R138, -RZ, RZ, 0, 0 ;  /* 0x00000000ff8a7431 */ /* 0x000fe200000001ff */
[----:B------:R-:W-:Y:S01]  /*2810*/  @P5 SHF.L.U32 R139, R57, 0x10, RZ ;  /* 0x00000010398b5819 */ /* 0x000fe200000006ff */
[----:B----4-:R-:W-:Y:S01]  /*2820*/  @P5 FMUL.FTZ R140, R140, R141 ;  /* 0x0000008d8c8c5220 */ /* 0x010fe20000410000 */
[----:B01----:R-:W0:Y:S01]  /*2830*/  @P5 LDC R176, c[0x0][0x40c] ;  /* 0x00010300ffb05b82 */ /* 0x003e220000000800 */
[----:B------:R-:W-:Y:S02]  /*2840*/  @P5 SHF.L.U32 R141, R213, 0x10, RZ ;  /* 0x00000010d58d5819 */ /* 0x000fe400000006ff */
[----:B------:R-:W-:Y:S01]  /*2850*/  @P5 FMUL.FTZ R138, R140, R139 ;  /* 0x0000008b8c8a5220 */ /* 0x000fe20000410000 */
[----:B------:R-:W-:-:S04]  /*2860*/  @P5 PRMT R139, R109, 0x7632, R139 ;  /* 0x000076326d8b5816 */ /* 0x000fc8000000008b */
[----:B------:R-:W1:Y:S01]  /*2870*/  @P5 LDC R177, c[0x0][0x40c] ;  /* 0x00010300ffb15b82 */ /* 0x000e620000000800 */
[----:B------:R-:W-:-:S04]  /*2880*/  @P5 IMAD.U32 R139, R139, 0x10000, RZ ;  /* 0x000100008b8b5824 */ /* 0x000fc800078e00ff */
[----:B---3--:R-:W-:Y:S01]  /*2890*/  @P5 FMUL.FTZ R140, R139, R142 ;  /* 0x0000008e8b8c5220 */ /* 0x008fe20000410000 */
[----:B------:R-:W-:Y:S02]  /*28a0*/  MOV R139, RZ ;  /* 0x000000ff008b7202 */ /* 0x000fe40000000f00 */
[----:B------:R-:W3:Y:S01]  /*28b0*/  @P5 LDC R240, c[0x0][0x40c] ;  /* 0x00010300fff05b82 */ /* 0x000ee20000000800 */
[----:B------:R-:W-:Y:S01]  /*28c0*/  @P5 SHF.L.U32 R142, R58, 0x10, RZ ;  /* 0x000000103a8e5819 */ /* 0x000fe200000006ff */
[----:B------:R-:W-:Y:S01]  /*28d0*/  @P5 FMUL.FTZ R139, R141, R140 ;  /* 0x0000008c8d8b5220 */ /* 0x000fe20000410000 */
[C---:B------:R-:W-:Y:S02]  /*28e0*/  @P5 SHF.L.U32 R140, R110.reuse, 0x10, RZ ;  /* 0x000000106e8c5819 */ /* 0x040fe400000006ff */
[----:B------:R-:W-:-:S03]  /*28f0*/  @P5 PRMT R141, R110, 0x7632, R141 ;  /* 0x000076326e8d5816 */ /* 0x000fc6000000008d */
[----:B--2---:R-:W-:Y:S01]  /*2900*/  @P5 FMUL.FTZ R143, R140, R143 ;  /* 0x0000008f8c8f5220 */ /* 0x004fe20000410000 */
[----:B------:R-:W-:Y:S01]  /*2910*/  HFMA2 R140, -RZ, RZ, 0, 0 ;  /* 0x00000000ff8c7431 */ /* 0x000fe200000001ff */
[----:B------:R-:W-:Y:S02]  /*2920*/  @P5 SHF.L.U32 R141, R141, 0x10, RZ ;  /* 0x000000108d8d5819 */ /* 0x000fe400000006ff */
[----:B------:R-:W-:-:S03]  /*2930*/  @P5 FMUL.FTZ R140, R143, R142 ;  /* 0x0000008e8f8c5220 */ /* 0x000fc60000410000 */
[----:B0-----:R-:W-:Y:S01]  /*2940*/  @P5 FMUL.FTZ R142, R141, R176 ;  /* 0x000000b08d8e5220 */ /* 0x001fe20000410000 */
[----:B------:R-:W-:Y:S01]  /*2950*/  @P5 IMAD.U32 R143, R211, 0x10000, RZ ;  /* 0x00010000d38f5824 */ /* 0x000fe200078e00ff */
[----:B------:R-:W-:Y:S02]  /*2960*/  MOV R141, RZ ;  /* 0x000000ff008d7202 */ /* 0x000fe40000000f00 */
[----:B------:R-:W-:Y:S01]  /*2970*/  @P5 SHF.L.U32 R176, R59, 0x10, RZ ;  /* 0x000000103bb05819 */ /* 0x000fe200000006ff */
[----:B------:R-:W-:Y:S01]  /*2980*/  @P5 FMUL.FTZ R141, R143, R142 ;  /* 0x0000008e8f8d5220 */ /* 0x000fe20000410000 */
[C---:B------:R-:W-:Y:S02]  /*2990*/  @P5 SHF.L.U32 R142, R111.reuse, 0x10, RZ ;  /* 0x000000106f8e5819 */ /* 0x040fe400000006ff */
[----:B------:R-:W-:-:S03]  /*29a0*/  @P5 PRMT R143, R111, 0x7632, R143 ;  /* 0x000076326f8f5816 */ /* 0x000fc6000000008f */
[----:B-1----:R-:W-:Y:S01]  /*29b0*/  @P5 FMUL.FTZ R177, R142, R177 ;  /* 0x000000b18eb15220 */ /* 0x002fe20000410000 */
[----:B------:R-:W-:Y:S01]  /*29c0*/  HFMA2 R142, -RZ, RZ, 0, 0 ;  /* 0x00000000ff8e7431 */ /* 0x000fe200000001ff */
[----:B------:R-:W-:Y:S02]  /*29d0*/  @P5 SHF.L.U32 R143, R143, 0x10, RZ ;  /* 0x000000108f8f5819 */ /* 0x000fe400000006ff */
[----:B------:R-:W-:Y:S01]  /*29e0*/  @P5 FMUL.FTZ R142, R177, R176 ;  /* 0x000000b0b18e5220 */ /* 0x000fe20000410000 */
[----:B------:R-:W-:Y:S02]  /*29f0*/  @P5 SHF.L.U32 R177, R210, 0x10, RZ ;  /* 0x00000010d2b15819 */ /* 0x000fe400000006ff */
[----:B---3--:R-:W-:Y:S01]  /*2a00*/  @P5 FMUL.FTZ R176, R143, R240 ;  /* 0x000000f08fb05220 */ /* 0x008fe20000410000 */
[----:B------:R-:W-:-:S03]  /*2a10*/  IMAD.MOV.U32 R143, RZ, RZ, RZ ;  /* 0x000000ffff8f7224 */ /* 0x000fc600078e00ff */
[----:B------:R-:W-:-:S07]  /*2a20*/  @P5 FMUL.FTZ R143, R177, R176 ;  /* 0x000000b0b18f5220 */ /* 0x000fce0000410000 */
.L_x_14261:
[----:B------:R-:W0:Y:S01]  /*2a30*/  LDC.64 R176, c[0x0][0x3a8] ;  /* 0x0000ea00ffb07b82 */ /* 0x000e220000000a00 */
[----:B------:R-:W-:Y:S01]  /*2a40*/  IADD3 R238, PT, PT, R238, 0x80, RZ ;  /* 0x00000080eeee7810 */ /* 0x000fe20007ffe0ff */
[C---:B0-----:R-:W-:Y:S01]  /*2a50*/  IMAD.WIDE.U32 R176, R239.reuse, 0x20, R176 ;  /* 0x00000020efb07825 */ /* 0x041fe200078e00b0 */
[----:B------:R-:W-:-:S04]  /*2a60*/  IADD3 R239, PT, PT, R239, 0x80, RZ ;  /* 0x00000080efef7810 */ /* 0x000fc80007ffe0ff */
[----:B------:R2:W-:Y:S04]  /*2a70*/  STG.E.128 desc[UR6][R176.64], R136 ;  /* 0x00000088b0007986 */ /* 0x0005e8000c101d06 */
[----:B------:R2:W-:Y:S02]  /*2a80*/  STG.E.128 desc[UR6][R176.64+0x10], R140 ;  /* 0x0000108cb0007986 */ /* 0x0005e4000c101d06 */
.L_x_14259:
[----:B------:R-:W-:Y:S05]  /*2a90*/  BSYNC.RECONVERGENT B0 ;  /* 0x0000000000007941 */ /* 0x000fea0003800200 */
.L_x_14258:
[----:B------:R-:W-:Y:S01]  /*2aa0*/  ISETP.GE.U32.AND P1, PT, R234, 0x200, PT ;  /* 0x00000200ea00780c */ /* 0x000fe20003f26070 */
[----:B------:R-:W-:-:S12]  /*2ab0*/  BSSY.RECONVERGENT B0, `(.L_x_14262) ;  /* 0x000007c000007945 */ /* 0x000fd80003800200 */
[----:B------:R-:W-:Y:S05]  /*2ac0*/  @!P1 BRA `(.L_x_14263) ;  /* 0x0000000400e89947 */ /* 0x000fea0003800000 */
[----:B------:R-:W-:Y:S01]  /*2ad0*/  ISETP.NE.U32.AND P2, PT, RZ, UR8, PT ;  /* 0x00000008ff007c0c */ /* 0x000fe2000bf45070 */
[----:B------:R-:W3:Y:S03]  /*2ae0*/  @P5 LDC.64 R146, c[0x0][0x390] ;  /* 0x0000e400ff925b82 */ /* 0x000ee60000000a00 */
[----:B------:R-:W-:-:S13]  /*2af0*/  ISETP.NE.AND.EX P2, PT, RZ, UR9, PT, P2 ;  /* 0x00000009ff007c0c */ /* 0x000fda000bf45320 */
[----:B------:R-:W4:Y:S01]  /*2b00*/  @P2 LDC.64 R144, c[0x0][0x3a0] ;  /* 0x0000e800ff902b82 */ /* 0x000f220000000a00 */
[----:B---3--:R-:W-:-:S05]  /*2b10*/  @P5 IMAD.WIDE.U32 R146, R238, 0x10, R146 ;  /* 0x00000010ee925825 */ /* 0x008fca00078e0092 */
[----:B------:R3:W5:Y:S01]  /*2b20*/  @P5 LDG.E.128 R108, desc[UR6][R146.64] ;  /* 0x00000006926c5981 */ /* 0x000762000c1e1d00 */
[----:B----4-:R-:W-:-:S05]  /*2b30*/  @P2 IMAD.WIDE.U32 R144, R239, 0x20, R144 ;  /* 0x00000020ef902825 */ /* 0x010fca00078e0090 */
[----:B------:R3:W5:Y:S04]  /*2b40*/  @P2 LDG.E.128 R112, desc[UR6][R144.64] ;  /* 0x0000000690702981 */ /* 0x000768000c1e1d00 */
[----:B------:R3:W5:Y:S01]  /*2b50*/  @P2 LDG.E.128 R116, desc[UR6][R144.64+0x10] ;  /* 0x0000100690742981 */ /* 0x000762000c1e1d00 */
[----:B------:R-:W-:Y:S05]  /*2b60*/  @!P2 BRA `(.L_x_14264) ;  /* 0x0000000000d8a947 */ /* 0x000fea0003800000 */
[----:B------:R-:W-:-:S13]  /*2b70*/  ISETP.GT.AND P2, PT, R237, RZ, PT ;  /* 0x000000ffed00720c */ /* 0x000fda0003f44270 */
[----:B---3--:R-:W3:Y:S01]  /*2b80*/  @P2 LDC R147, c[0x0][0x40c] ;  /* 0x00010300ff932b82 */ /* 0x008ee20000000800 */
[C---:B-----5:R-:W-:Y:S02]  /*2b90*/  @P2 PRMT R145, R108.reuse, 0x7632, R145 ;  /* 0x000076326c912816 */ /* 0x060fe40000000091 */
[----:B------:R-:W-:Y:S02]  /*2ba0*/  @P2 SHF.L.U32 R144, R108, 0x10, RZ ;  /* 0x000000106c902819 */ /* 0x000fe400000006ff */
[----:B------:R-:W-:Y:S02]  /*2bb0*/  @P2 SHF.L.U32 R146, R145, 0x10, RZ ;  /* 0x0000001091922819 */ /* 0x000fe400000006ff */
[----:B------:R-:W-:Y:S01]  /*2bc0*/  @P2 SHF.L.U32 R145, R68, 0x10, RZ ;  /* 0x0000001044912819 */ /* 0x000fe200000006ff */
[----:B------:R-:W4:Y:S01]  /*2bd0*/  @P2 LDC R149, c[0x0][0x40c] ;  /* 0x00010300ff952b82 */ /* 0x000f220000000800 */
[----:B------:R-:W-:-:S07]  /*2be0*/  @P2 SHF.L.U32 R148, R109, 0x10, RZ ;  /* 0x000000106d942819 */ /* 0x000fce00000006ff */
[----:B------:R-:W0:Y:S01]  /*2bf0*/  @P2 LDC R151, c[0x0][0x40c] ;  /* 0x00010300ff972b82 */ /* 0x000e220000000800 */
[----:B---3--:R-:W-:Y:S01]  /*2c00*/  @P2 FMUL.FTZ R147, R144, R147 ;  /* 0x0000009390932220 */ /* 0x008fe20000410000 */
[----:B------:R-:W-:-:S06]  /*2c10*/  MOV R144, R112 ;  /* 0x0000007000907202 */ /* 0x000fcc0000000f00 */
[----:B------:R-:W3:Y:S01]  /*2c20*/  @P2 LDC R150, c[0x0][0x40c] ;  /* 0x00010300ff962b82 */ /* 0x000ee20000000800 */
[----:B------:R-:W-:Y:S01]  /*2c30*/  @P2 FFMA.FTZ R144, R147, R145, R112 ;  /* 0x0000009193902223 */ /* 0x000fe20000010070 */
[----:B------:R-:W-:Y:S01]  /*2c40*/  @P2 SHF.L.U32 R147, R209, 0x10, RZ ;  /* 0x00000010d1932819 */ /* 0x000fe200000006ff */
[--C-:B------:R-:W-:Y:S02]  /*2c50*/  IMAD.MOV.U32 R145, RZ, RZ, R113.reuse ;  /* 0x000000ffff917224 */ /* 0x100fe400078e0071 */
[----:B----4-:R-:W-:Y:S01]  /*2c60*/  @P2 FMUL.FTZ R146, R146, R149 ;  /* 0x0000009592922220 */ /* 0x010fe20000410000 */
[----:B------:R-:W-:Y:S02]  /*2c70*/  @P2 IMAD.U32 R149, R208, 0x10000, RZ ;  /* 0x00010000d0952824 */ /* 0x000fe400078e00ff */
[----:B012---:R-:W0:Y:S01]  /*2c80*/  @P2 LDC R177, c[0x0][0x40c] ;  /* 0x00010300ffb12b82 */ /* 0x007e220000000800 */
[----:B------:R-:W-:Y:S01]  /*2c90*/  @P2 FFMA.FTZ R145, R146, R147, R113 ;  /* 0x0000009392912223 */ /* 0x000fe20000010071 */
[----:B------:R-:W-:-:S02]  /*2ca0*/  @P2 SHF.L.U32 R147, R69, 0x10, RZ ;  /* 0x0000001045932819 */ /* 0x000fc400000006ff */
[----:B------:R-:W-:Y:S01]  /*2cb0*/  MOV R146, R114 ;  /* 0x0000007200927202 */ /* 0x000fe20000000f00 */
[----:B------:R-:W-:-:S04]  /*2cc0*/  @P2 FMUL.FTZ R151, R148, R151 ;  /* 0x0000009794972220 */ /* 0x000fc80000410000 */
[----:B------:R-:W-:Y:S01]  /*2cd0*/  @P2 FFMA.FTZ R146, R151, R147, R114 ;  /* 0x0000009397922223 */ /* 0x000fe20000010072 */
[----:B------:R-:W-:Y:S01]  /*2ce0*/  @P2 PRMT R147, R109, 0x7632, R147 ;  /* 0x000076326d932816 */ /* 0x000fe20000000093 */
[----:B------:R-:W1:Y:S03]  /*2cf0*/  @P2 LDC R151, c[0x0][0x40c] ;  /* 0x00010300ff972b82 */ /* 0x000e660000000800 */
[----:B------:R-:W-:-:S05]  /*2d00*/  @P2 SHF.L.U32 R147, R147, 0x10, RZ ;  /* 0x0000001093932819 */ /* 0x000fca00000006ff */
[----:B---3--:R-:W-:Y:S01]  /*2d10*/  @P2 FMUL.FTZ R148, R147, R150 ;  /* 0x0000009693942220 */ /* 0x008fe20000410000 */
[----:B------:R-:W-:Y:S01]  /*2d20*/  MOV R147, R115 ;  /* 0x0000007300937202 */ /* 0x000fe20000000f00 */
[----:B------:R-:W2:Y:S02]  /*2d30*/  @P2 LDC R150, c[0x0][0x40c] ;  /* 0x00010300ff962b82 */ /* 0x000ea40000000800 */
[----:B------:R-:W-:Y:S01]  /*2d40*/  @P2 FFMA.FTZ R147, R148, R149, R115 ;  /* 0x0000009594932223 */ /* 0x000fe20000010073 */
[----:B------:R-:W-:Y:S02]  /*2d50*/  @P2 SHF.L.U32 R148, R110, 0x10, RZ ;  /* 0x000000106e942819 */ /* 0x000fe400000006ff */
        /* <DEDUP_REMOVED lines=23> */
.L_x_14264:
[----:B---3--:R-:W3:Y:S01]  /*2ed0*/  @P5 LDC R146, c[0x0][0x40c] ;  /* 0x00010300ff925b82 */ /* 0x008ee20000000800 */
[C---:B-----5:R-:W-:Y:S02]  /*2ee0*/  @P5 SHF.L.U32 R145, R108.reuse, 0x10, RZ ;  /* 0x000000106c915819 */ /* 0x060fe400000006ff */
[----:B------:R-:W-:Y:S02]  /*2ef0*/  @P5 PRMT R144, R108, 0x7632, R144 ;  /* 0x000076326c905816 */ /* 0x000fe40000000090 */
[----:B------:R-:W-:-:S03]  /*2f00*/  @P5 SHF.L.U32 R148, R68, 0x10, RZ ;  /* 0x0000001044945819 */ /* 0x000fc600000006ff */
[----:B------:R-:W4:Y:S08]  /*2f10*/  @P5 LDC R150, c[0x0][0x40c] ;  /* 0x00010300ff965b82 */ /* 0x000f300000000800 */
[----:B------:R-:W0:Y:S01]  /*2f20*/  @P5 LDC R149, c[0x0][0x40c] ;  /* 0x00010300ff955b82 */ /* 0x000e220000000800 */
[----:B---3--:R-:W-:Y:S01]  /*2f30*/  @P5 FMUL.FTZ R147, R145, R146 ;  /* 0x0000009291935220 */ /* 0x008fe20000410000 */
[----:B------:R-:W-:Y:S01]  /*2f40*/  @P5 SHF.L.U32 R145, R144, 0x10, RZ ;  /* 0x0000001090915819 */ /* 0x000fe200000006ff */
[----:B------:R-:W-:-:S05]  /*2f50*/  IMAD.MOV.U32 R144, RZ, RZ, RZ ;  /* 0x000000ffff907224 */ /* 0x000fca00078e00ff */
[----:B------:R-:W3:Y:S01]  /*2f60*/  @P5 LDC R151, c[0x0][0x40c] ;  /* 0x00010300ff975b82 */ /* 0x000ee20000000800 */
[----:B------:R-:W-:Y:S01]  /*2f70*/  @P5 FMUL.FTZ R144, R147, R148 ;  /* 0x0000009493905220 */ /* 0x000fe20000410000 */
[----:B------:R-:W-:Y:S02]  /*2f80*/  @P5 SHF.L.U32 R147, R209, 0x10, RZ ;  /* 0x00000010d1935819 */ /* 0x000fe400000006ff */
[----:B------:R-:W-:Y:S01]  /*2f90*/  @P5 SHF.L.U32 R148, R109, 0x10, RZ ;  /* 0x000000106d945819 */ /* 0x000fe200000006ff */
[----:B----4-:R-:W-:Y:S01]  /*2fa0*/  @P5 FMUL.FTZ R146, R145, R150 ;  /* 0x0000009691925220 */ /* 0x010fe20000410000 */
[----:B------:R-:W-:Y:S02]  /*2fb0*/  HFMA2 R145, -RZ, RZ, 0, 0 ;  /* 0x00000000ff917431 */ /* 0x000fe400000001ff */
[----:B------:R-:W4:Y:S01]  /*2fc0*/  @P5 LDC R150, c[0x0][0x40c] ;  /* 0x00010300ff965b82 */ /* 0x000f220000000800 */
[----:B------:R-:W-:Y:S01]  /*2fd0*/  @P5 FMUL.FTZ R145, R147, R146 ;  /* 0x0000009293915220 */ /* 0x000fe20000410000 */
[----:B------:R-:W-:Y:S01]  /*2fe0*/  @P5 SHF.L.U32 R147, R69, 0x10, RZ ;  /* 0x0000001045935819 */ /* 0x000fe200000006ff */
[----:B0-----:R-:W-:Y:S01]  /*2ff0*/  @P5 FMUL.FTZ R148, R148, R149 ;  /* 0x0000009594945220 */ /* 0x001fe20000410000 */
[----:B------:R-:W-:-:S04]  /*3000*/  MOV R146, RZ ;  /* 0x000000ff00927202 */ /* 0x000fc80000000f00 */
[----:B-12---:R-:W0:Y:S01]  /*3010*/  @P5 LDC R176, c[0x0][0x40c] ;  /* 0x00010300ffb05b82 */ /* 0x006e220000000800 */
[----:B------:R-:W-:Y:S01]  /*3020*/  @P5 SHF.L.U32 R149, R208, 0x10, RZ ;  /* 0x00000010d0955819 */ /* 0x000fe200000006ff */
[----:B------:R-:W-:Y:S01]  /*3030*/  @P5 FMUL.FTZ R146, R148, R147 ;  /* 0x0000009394925220 */ /* 0x000fe20000410000 */
[----:B------:R-:W-:-:S04]  /*3040*/  @P5 PRMT R147, R109, 0x7632, R147 ;  /* 0x000076326d935816 */ /* 0x000fc80000000093 */
[----:B------:R-:W-:Y:S01]  /*3050*/  @P5 SHF.L.U32 R147, R147, 0x10, RZ ;  /* 0x0000001093935819 */ /* 0x000fe200000006ff */
[----:B------:R-:W1:Y:S04]  /*3060*/  @P5 LDC R177, c[0x0][0x40c] ;  /* 0x00010300ffb15b82 */ /* 0x000e680000000800 */
[----:B----4-:R-:W-:Y:S01]  /*3070*/  @P5 FMUL.FTZ R148, R147, R150 ;  /* 0x0000009693945220 */ /* 0x010fe20000410000 */
[----:B------:R-:W-:Y:S01]  /*3080*/  IMAD.MOV.U32 R147, RZ, RZ, RZ ;  /* 0x000000ffff937224 */ /* 0x000fe200078e00ff */
[----:B------:R-:W-:Y:S02]  /*3090*/  @P5 SHF.L.U32 R150, R70, 0x10, RZ ;  /* 0x0000001046965819 */ /* 0x000fe400000006ff */
[----:B------:R-:W2:Y:S01]  /*30a0*/  @P5 LDC R240, c[0x0][0x40c] ;  /* 0x00010300fff05b82 */ /* 0x000ea20000000800 */
        /* <DEDUP_REMOVED lines=8> */
[----:B0-----:R-:W-:Y:S01]  /*3130*/  @P5 FMUL.FTZ R150, R149, R176 ;  /* 0x000000b095965220 */ /* 0x001fe20000410000 */
[----:B------:R-:W-:Y:S01]  /*3140*/  MOV R149, RZ ;  /* 0x000000ff00957202 */ /* 0x000fe20000000f00 */
[----:B------:R-:W-:Y:S02]  /*3150*/  @P5 IMAD.U32 R176, R71, 0x10000, RZ ;  /* 0x0001000047b05824 */ /* 0x000fe400078e00ff */
[----:B------:R-:W-:Y:S01]  /*3160*/  @P5 FMUL.FTZ R149, R151, R150 ;  /* 0x0000009697955220 */ /* 0x000fe20000410000 */
[----:B------:R-:W-:-:S02]  /*3170*/  @P5 SHF.L.U32 R150, R111, 0x10, RZ ;  /* 0x000000106f965819 */ /* 0x000fc400000006ff */
[----:B------:R-:W-:-:S03]  /*3180*/  @P5 PRMT R151, R111, 0x7632, R151 ;  /* 0x000076326f975816 */ /* 0x000fc60000000097 */
[----:B-1----:R-:W-:Y:S01]  /*3190*/  @P5 FMUL.FTZ R177, R150, R177 ;  /* 0x000000b196b15220 */ /* 0x002fe20000410000 */
[----:B------:R-:W-:Y:S01]  /*31a0*/  HFMA2 R150, -RZ, RZ, 0, 0 ;  /* 0x00000000ff967431 */ /* 0x000fe200000001ff */
[----:B------:R-:W-:Y:S02]  /*31b0*/  @P5 SHF.L.U32 R151, R151, 0x10, RZ ;  /* 0x0000001097975819 */ /* 0x000fe400000006ff */
[----:B------:R-:W-:Y:S01]  /*31c0*/  @P5 FMUL.FTZ R150, R177, R176 ;  /* 0x000000b0b1965220 */ /* 0x000fe20000410000 */
[----:B------:R-:W-:Y:S02]  /*31d0*/  @P5 SHF.L.U32 R177, R206, 0x10, RZ ;  /* 0x00000010ceb15819 */ /* 0x000fe400000006ff */
[----:B--2---:R-:W-:Y:S01]  /*31e0*/  @P5 FMUL.FTZ R176, R151, R240 ;  /* 0x000000f097b05220 */ /* 0x004fe20000410000 */
[----:B------:R-:W-:-:S03]  /*31f0*/  MOV R151, RZ ;  /* 0x000000ff00977202 */ /* 0x000fc60000000f00 */
[----:B------:R-:W-:-:S07]  /*3200*/  @P5 FMUL.FTZ R151, R177, R176 ;  /* 0x000000b0b1975220 */ /* 0x000fce0000410000 */
.L_x_14265:
[----:B------:R-:W0:Y:S01]  /*3210*/  LDC.64 R176, c[0x0][0x3a8] ;  /* 0x0000ea00ffb07b82 */ /* 0x000e220000000a00 */
[----:B------:R-:W-:Y:S01]  /*3220*/  IADD3 R238, PT, PT, R238, 0x80, RZ ;  /* 0x00000080eeee7810 */ /* 0x000fe20007ffe0ff */
[C---:B0-----:R-:W-:Y:S01]  /*3230*/  IMAD.WIDE.U32 R176, R239.reuse, 0x20, R176 ;  /* 0x00000020efb07825 */ /* 0x041fe200078e00b0 */
[----:B------:R-:W-:-:S04]  /*3240*/  IADD3 R239, PT, PT, R239, 0x80, RZ ;  /* 0x00000080efef7810 */ /* 0x000fc80007ffe0ff */
[----:B------:R3:W-:Y:S04]  /*3250*/  STG.E.128 desc[UR6][R176.64], R144 ;  /* 0x00000090b0007986 */ /* 0x0007e8000c101d06 */
[----:B------:R3:W-:Y:S02]  /*3260*/  STG.E.128 desc[UR6][R176.64+0x10], R148 ;  /* 0x00001094b0007986 */ /* 0x0007e4000c101d06 */
.L_x_14263:
[----:B------:R-:W-:Y:S05]  /*3270*/  BSYNC.RECONVERGENT B0 ;  /* 0x0000000000007941 */ /* 0x000fea0003800200 */
.L_x_14262:
[----:B------:R-:W-:Y:S01]  /*3280*/  ISETP.GE.U32.AND P2, PT, R234, 0x280, PT ;  /* 0x00000280ea00780c */ /* 0x000fe20003f46070 */
[----:B------:R-:W-:-:S12]  /*3290*/  BSSY.RECONVERGENT B0, `(.L_x_14266) ;  /* 0x000007c000007945 */ /* 0x000fd80003800200 */
[----:B------:R-:W-:Y:S05]  /*32a0*/  @!P2 BRA `(.L_x_14267) ;  /* 0x0000000400e8a947 */ /* 0x000fea0003800000 */
[----:B------:R-:W-:Y:S01]  /*32b0*/  ISETP.NE.U32.AND P3, PT, RZ, UR8, PT ;  /* 0x00000008ff007c0c */ /* 0x000fe2000bf65070 */
[----:B------:R-:W4:Y:S03]  /*32c0*/  @P5 LDC.64 R154, c[0x0][0x390] ;  /* 0x0000e400ff9a5b82 */ /* 0x000f260000000a00 */
[----:B------:R-:W-:-:S13]  /*32d0*/  ISETP.NE.AND.EX P3, PT, RZ, UR9, PT, P3 ;  /* 0x00000009ff007c0c */ /* 0x000fda000bf65330 */
[----:B------:R-:W0:Y:S01]  /*32e0*/  @P3 LDC.64 R152, c[0x0][0x3a0] ;  /* 0x0000e800ff983b82 */ /* 0x000e220000000a00 */
[----:B----4-:R-:W-:-:S05]  /*32f0*/  @P5 IMAD.WIDE.U32 R154, R238, 0x10, R154 ;  /* 0x00000010ee9a5825 */ /* 0x010fca00078e009a */
[----:B------:R4:W5:Y:S01]  /*3300*/  @P5 LDG.E.128 R108, desc[UR6][R154.64] ;  /* 0x000000069a6c5981 */ /* 0x000962000c1e1d00 */
[----:B0-----:R-:W-:-:S05]  /*3310*/  @P3 IMAD.WIDE.U32 R152, R239, 0x20, R152 ;  /* 0x00000020ef983825 */ /* 0x001fca00078e0098 */
[----:B------:R4:W5:Y:S04]  /*3320*/  @P3 LDG.E.128 R112, desc[UR6][R152.64] ;  /* 0x0000000698703981 */ /* 0x000968000c1e1d00 */
[----:B------:R4:W5:Y:S01]  /*3330*/  @P3 LDG.E.128 R116, desc[UR6][R152.64+0x10] ;  /* 0x0000100698743981 */ /* 0x000962000c1e1d00 */
[----:B------:R-:W-:Y:S05]  /*3340*/  @!P3 BRA `(.L_x_14268) ;  /* 0x0000000000d8b947 */ /* 0x000fea0003800000 */
[----:B------:R-:W-:-:S13]  /*3350*/  ISETP.GT.AND P3, PT, R237, RZ, PT ;  /* 0x000000ffed00720c */ /* 0x000fda0003f64270 */
[----:B----4-:R-:W0:Y:S01]  /*3360*/  @P3 LDC R155, c[0x0][0x40c] ;  /* 0x00010300ff9b3b82 */ /* 0x010e220000000800 */
[C---:B-----5:R-:W-:Y:S02]  /*3370*/  @P3 PRMT R153, R108.reuse, 0x7632, R153 ;  /* 0x000076326c993816 */ /* 0x060fe40000000099 */
[----:B------:R-:W-:Y:S02]  /*3380*/  @P3 SHF.L.U32 R152, R108, 0x10, RZ ;  /* 0x000000106c983819 */ /* 0x000fe400000006ff */
[----:B------:R-:W-:Y:S02]  /*3390*/  @P3 SHF.L.U32 R154, R153, 0x10, RZ ;  /* 0x00000010999a3819 */ /* 0x000fe400000006ff */
[----:B------:R-:W-:Y:S01]  /*33a0*/  @P3 SHF.L.U32 R153, R80, 0x10, RZ ;  /* 0x0000001050993819 */ /* 0x000fe200000006ff */
[----:B------:R-:W4:Y:S01]  /*33b0*/  @P3 LDC R157, c[0x0][0x40c] ;  /* 0x00010300ff9d3b82 */ /* 0x000f220000000800 */
[----:B------:R-:W-:-:S07]  /*33c0*/  @P3 SHF.L.U32 R156, R109, 0x10, RZ ;  /* 0x000000106d9c3819 */ /* 0x000fce00000006ff */
[----:B------:R-:W1:Y:S01]  /*33d0*/  @P3 LDC R159, c[0x0][0x40c] ;  /* 0x00010300ff9f3b82 */ /* 0x000e620000000800 */
[----:B0-----:R-:W-:Y:S01]  /*33e0*/  @P3 FMUL.FTZ R155, R152, R155 ;  /* 0x0000009b989b3220 */ /* 0x001fe20000410000 */
[----:B------:R-:W-:-:S06]  /*33f0*/  IMAD.MOV.U32 R152, RZ, RZ, R112 ;  /* 0x000000ffff987224 */ /* 0x000fcc00078e0070 */
[----:B------:R-:W0:Y:S01]  /*3400*/  @P3 LDC R158, c[0x0][0x40c] ;  /* 0x00010300ff9e3b82 */ /* 0x000e220000000800 */
[----:B------:R-:W-:Y:S01]  /*3410*/  @P3 FFMA.FTZ R152, R155, R153, R112 ;  /* 0x000000999b983223 */ /* 0x000fe20000010070 */
[----:B------:R-:W-:Y:S02]  /*3420*/  @P3 SHF.L.U32 R155, R205, 0x10, RZ ;  /* 0x00000010cd9b3819 */ /* 0x000fe400000006ff */
[----:B------:R-:W-:Y:S01]  /*3430*/  MOV R153, R113 ;  /* 0x0000007100997202 */ /* 0x000fe20000000f00 */
[----:B----4-:R-:W-:Y:S01]  /*3440*/  @P3 FMUL.FTZ R154, R154, R157 ;  /* 0x0000009d9a9a3220 */ /* 0x010fe20000410000 */
[----:B------:R-:W-:Y:S02]  /*3450*/  @P3 SHF.L.U32 R157, R204, 0x10, RZ ;  /* 0x00000010cc9d3819 */ /* 0x000fe400000006ff */
[----:B-123--:R-:W1:Y:S01]  /*3460*/  @P3 LDC R177, c[0x0][0x40c] ;  /* 0x00010300ffb13b82 */ /* 0x00ee620000000800 */
[----:B------:R-:W-:Y:S01]  /*3470*/  @P3 FFMA.FTZ R153, R154, R155, R113 ;  /* 0x0000009b9a993223 */ /* 0x000fe20000010071 */
[----:B------:R-:W-:-:S02]  /*3480*/  @P3 SHF.L.U32 R155, R81, 0x10, RZ ;  /* 0x00000010519b3819 */ /* 0x000fc400000006ff */
[----:B------:R-:W-:Y:S01]  /*3490*/  MOV R154, R114 ;  /* 0x00000072009a7202 */ /* 0x000fe20000000f00 */
[----:B------:R-:W-:-:S04]  /*34a0*/  @P3 FMUL.FTZ R159, R156, R159 ;  /* 0x0000009f9c9f3220 */ /* 0x000fc80000410000 */
[----:B------:R-:W-:Y:S01]  /*34b0*/  @P3 FFMA.FTZ R154, R159, R155, R114 ;  /* 0x0000009b9f9a3223 */ /* 0x000fe20000010072 */
[----:B------:R-:W-:Y:S01]  /*34c0*/  @P3 PRMT R155, R109, 0x7632, R155 ;  /* 0x000076326d9b3816 */ /* 0x000fe2000000009b */
[----:B------:R-:W2:Y:S04]  /*34d0*/  @P3 LDC R159, c[0x0][0x40c] ;  /* 0x00010300ff9f3b82 */ /* 0x000ea80000000800 */
[----:B------:R-:W-:-:S04]  /*34e0*/  @P3 IMAD.U32 R155, R155, 0x10000, RZ ;  /* 0x000100009b9b3824 */ /* 0x000fc800078e00ff */
[----:B0-----:R-:W-:Y:S01]  /*34f0*/  @P3 FMUL.FTZ R156, R155, R158 ;  /* 0x0000009e9b9c3220 */ /* 0x001fe20000410000 */
[----:B------:R-:W-:Y:S01]  /*3500*/  MOV R155, R115 ;  /* 0x00000073009b7202 */ /* 0x000fe20000000f00 */
[----:B------:R-:W0:Y:S02]  /*3510*/  @P3 LDC R158, c[0x0][0x40c] ;  /* 0x00010300ff9e3b82 */ /* 0x000e240000000800 */
[----:B------:R-:W-:Y:S01]  /*3520*/  @P3 FFMA.FTZ R155, R156, R157, R115 ;  /* 0x0000009d9c9b3223 */ /* 0x000fe20000010073 */
[----:B------:R-:W-:Y:S02]  /*3530*/  @P3 SHF.L.U32 R156, R110, 0x10, RZ ;  /* 0x000000106e9c3819 */ /* 0x000fe400000006ff */
[----:B------:R-:W-:-:S03]  /*3540*/  @P3 SHF.L.U32 R157, R82, 0x10, RZ ;  /* 0x00000010529d3819 */ /* 0x000fc600000006ff */
[----:B--2---:R-:W-:Y:S01]  /*3550*/  @P3 FMUL.FTZ R159, R156, R159 ;  /* 0x0000009f9c9f3220 */ /* 0x004fe20000410000 */
[----:B------:R-:W-:-:S03]  /*3560*/  MOV R156, R116 ;  /* 0x00000074009c7202 */ /* 0x000fc60000000f00 */
[----:B------:R-:W-:Y:S01]  /*3570*/  @P3 FFMA.FTZ R156, R159, R157, R116 ;  /* 0x0000009d9f9c3223 */ /* 0x000fe20000010074 */
[----:B------:R-:W-:Y:S01]  /*3580*/  @P3 PRMT R157, R110, 0x7632, R157 ;  /* 0x000076326e9d3816 */ /* 0x000fe2000000009d */
[----:B------:R-:W-:-:S03]  /*3590*/  @P3 IMAD.U32 R159, R203, 0x10000, RZ ;  /* 0x00010000cb9f3824 */ /* 0x000fc600078e00ff */
[----:B------:R-:W-:-:S05]  /*35a0*/  @P3 SHF.L.U32 R157, R157, 0x10, RZ ;  /* 0x000000109d9d3819 */ /* 0x000fca00000006ff */
[----:B0-----:R-:W-:Y:S01]  /*35b0*/  @P3 FMUL.FTZ R158, R157, R158 ;  /* 0x0000009e9d9e3220 */ /* 0x001fe20000410000 */
[----:B------:R-:W-:-:S03]  /*35c0*/  MOV R157, R117 ;  /* 0x00000075009d7202 */ /* 0x000fc60000000f00 */
[----:B------:R-:W-:Y:S01]  /*35d0*/  @P3 FFMA.FTZ R157, R158, R159, R117 ;  /* 0x0000009f9e9d3223 */ /* 0x000fe20000010075 */
[----:B------:R-:W-:Y:S02]  /*35e0*/  @P3 SHF.L.U32 R158, R111, 0x10, RZ ;  /* 0x000000106f9e3819 */ /* 0x000fe400000006ff */
[----:B------:R-:W-:-:S03]  /*35f0*/  @P3 SHF.L.U32 R159, R83, 0x10, RZ ;  /* 0x00000010539f3819 */ /* 0x000fc600000006ff */
[----:B-1----:R-:W-:Y:S01]  /*3600*/  @P3 FMUL.FTZ R177, R158, R177 ;  /* 0x000000b19eb13220 */ /* 0x002fe20000410000 */
        /* <DEDUP_REMOVED lines=10> */
.L_x_14268:
[----:B----4-:R-:W0:Y:S01]  /*36b0*/  @P5 LDC R154, c[0x0][0x40c] ;  /* 0x00010300ff9a5b82 */ /* 0x010e220000000800 */
[----:B-----5:R-:W-:Y:S01]  /*36c0*/  @P5 SHF.L.U32 R153, R108, 0x10, RZ ;  /* 0x000000106c995819 */ /* 0x020fe200000006ff */
[----:B------:R-:W-:Y:S01]  /*36d0*/  @P5 IMAD.U32 R156, R80, 0x10000, RZ ;  /* 0x00010000509c5824 */ /* 0x000fe200078e00ff */
[----:B------:R-:W-:-:S05]  /*36e0*/  @P5 PRMT R152, R108, 0x7632, R152 ;  /* 0x000076326c985816 */ /* 0x000fca0000000098 */
[----:B------:R-:W4:Y:S08]  /*36f0*/  @P5 LDC R158, c[0x0][0x40c] ;  /* 0x00010300ff9e5b82 */ /* 0x000f300000000800 */
[----:B------:R-:W1:Y:S01]  /*3700*/  @P5 LDC R157, c[0x0][0x40c] ;  /* 0x00010300ff9d5b82 */ /* 0x000e620000000800 */
[----:B0-----:R-:W-:Y:S01]  /*3710*/  @P5 FMUL.FTZ R155, R153, R154 ;  /* 0x0000009a999b5220 */ /* 0x001fe20000410000 */
[----:B------:R-:W-:Y:S01]  /*3720*/  @P5 SHF.L.U32 R153, R152, 0x10, RZ ;  /* 0x0000001098995819 */ /* 0x000fe200000006ff */
[----:B------:R-:W-:-:S05]  /*3730*/  HFMA2 R152, -RZ, RZ, 0, 0 ;  /* 0x00000000ff987431 */ /* 0x000fca00000001ff */
[----:B------:R-:W0:Y:S01]  /*3740*/  @P5 LDC R159, c[0x0][0x40c] ;  /* 0x00010300ff9f5b82 */ /* 0x000e220000000800 */
[----:B----4-:R-:W-:Y:S01]  /*3750*/  @P5 FMUL.FTZ R154, R153, R158 ;  /* 0x0000009e999a5220 */ /* 0x010fe20000410000 */
[----:B------:R-:W-:Y:S01]  /*3760*/  @P5 FMUL.FTZ R152, R155, R156 ;  /* 0x0000009c9b985220 */ /* 0x000fe20000410000 */
[----:B------:R-:W-:-:S05]  /*3770*/  @P5 SHF.L.U32 R155, R205, 0x10, RZ ;  /* 0x00000010cd9b5819 */ /* 0x000fca00000006ff */
[----:B------:R-:W4:Y:S01]  /*3780*/  @P5 LDC R158, c[0x0][0x40c] ;  /* 0x00010300ff9e5b82 */ /* 0x000f220000000800 */
[----:B------:R-:W-:Y:S02]  /*3790*/  @P5 SHF.L.U32 R156, R109, 0x10, RZ ;  /* 0x000000106d9c5819 */ /* 0x000fe400000006ff */
[----:B------:R-:W-:Y:S01]  /*37a0*/  MOV R153, RZ ;  /* 0x000000ff00997202 */ /* 0x000fe20000000f00 */
[----:B------:R-:W-:Y:S01]  /*37b0*/  @P5 FMUL.FTZ R153, R155, R154 ;  /* 0x0000009a9b995220 */ /* 0x000fe20000410000 */
[----:B------:R-:W-:Y:S01]  /*37c0*/  HFMA2 R154, -RZ, RZ, 0, 0 ;  /* 0x00000000ff9a7431 */ /* 0x000fe200000001ff */
[----:B------:R-:W-:Y:S01]  /*37d0*/  @P5 SHF.L.U32 R155, R81, 0x10, RZ ;  /* 0x00000010519b5819 */ /* 0x000fe200000006ff */
[----:B-1----:R-:W-:Y:S01]  /*37e0*/  @P5 FMUL.FTZ R156, R156, R157 ;  /* 0x0000009d9c9c5220 */ /* 0x002fe20000410000 */
[----:B--23--:R-:W1:Y:S01]  /*37f0*/  @P5 LDC R176, c[0x0][0x40c] ;  /* 0x00010300ffb05b82 */ /* 0x00ce620000000800 */
[----:B------:R-:W-:Y:S02]  /*3800*/  @P5 SHF.L.U32 R157, R204, 0x10, RZ ;  /* 0x00000010cc9d5819 */ /* 0x000fe400000006ff */
[----:B------:R-:W-:Y:S01]  /*3810*/  @P5 FMUL.FTZ R154, R156, R155 ;  /* 0x0000009b9c9a5220 */ /* 0x000fe20000410000 */
[----:B------:R-:W-:-:S04]  /*3820*/  @P5 PRMT R155, R109, 0x7632, R155 ;  /* 0x000076326d9b5816 */ /* 0x000fc8000000009b */
[----:B------:R-:W2:Y:S01]  /*3830*/  @P5 LDC R177, c[0x0][0x40c] ;  /* 0x00010300ffb15b82 */ /* 0x000ea20000000800 */
[----:B------:R-:W-:-:S04]  /*3840*/  @P5 IMAD.U32 R155, R155, 0x10000, RZ ;  /* 0x000100009b9b5824 */ /* 0x000fc800078e00ff */
[----:B----4-:R-:W-:Y:S01]  /*3850*/  @P5 FMUL.FTZ R156, R155, R158 ;  /* 0x0000009e9b9c5220 */ /* 0x010fe20000410000 */
[----:B------:R-:W-:Y:S02]  /*3860*/  MOV R155, RZ ;  /* 0x000000ff009b7202 */ /* 0x000fe40000000f00 */
[----:B------:R-:W3:Y:S01]  /*3870*/  @P5 LDC R240, c[0x0][0x40c] ;  /* 0x00010300fff05b82 */ /* 0x000ee20000000800 */
[----:B------:R-:W-:Y:S01]  /*3880*/  @P5 SHF.L.U32 R158, R82, 0x10, RZ ;  /* 0x00000010529e5819 */ /* 0x000fe200000006ff */
[----:B------:R-:W-:Y:S01]  /*3890*/  @P5 FMUL.FTZ R155, R157, R156 ;  /* 0x0000009c9d9b5220 */ /* 0x000fe20000410000 */
[C---:B------:R-:W-:Y:S02]  /*38a0*/  @P5 SHF.L.U32 R156, R110.reuse, 0x10, RZ ;  /* 0x000000106e9c5819 */ /* 0x040fe400000006ff */
[----:B------:R-:W-:-:S03]  /*38b0*/  @P5 PRMT R157, R110, 0x7632, R157 ;  /* 0x000076326e9d5816 */ /* 0x000fc6000000009d */
[----:B0-----:R-:W-:Y:S01]  /*38c0*/  @P5 FMUL.FTZ R159, R156, R159 ;  /* 0x0000009f9c9f5220 */ /* 0x001fe20000410000 */
[----:B------:R-:W-:Y:S01]  /*38d0*/  HFMA2 R156, -RZ, RZ, 0, 0 ;  /* 0x00000000ff9c7431 */ /* 0x000fe200000001ff */
[----:B------:R-:W-:Y:S02]  /*38e0*/  @P5 SHF.L.U32 R157, R157, 0x10, RZ ;  /* 0x000000109d9d5819 */ /* 0x000fe400000006ff */
[----:B------:R-:W-:Y:S01]  /*38f0*/  @P5 FMUL.FTZ R156, R159, R158 ;  /* 0x0000009e9f9c5220 */ /* 0x000fe20000410000 */
[----:B------:R-:W-:Y:S02]  /*3900*/  @P5 SHF.L.U32 R159, R203, 0x10, RZ ;  /* 0x00000010cb9f5819 */ /* 0x000fe400000006ff */
[----:B-1----:R-:W-:Y:S01]  /*3910*/  @P5 FMUL.FTZ R158, R157, R176 ;  /* 0x000000b09d9e5220 */ /* 0x002fe20000410000 */
[----:B------:R-:W-:Y:S01]  /*3920*/  IMAD.MOV.U32 R157, RZ, RZ, RZ ;  /* 0x000000ffff9d7224 */ /* 0x000fe200078e00ff */
[----:B------:R-:W-:Y:S02]  /*3930*/  @P5 SHF.L.U32 R176, R83, 0x10, RZ ;  /* 0x0000001053b05819 */ /* 0x000fe400000006ff */
[----:B------:R-:W-:Y:S01]  /*3940*/  @P5 FMUL.FTZ R157, R159, R158 ;  /* 0x0000009e9f9d5220 */ /* 0x000fe20000410000 */
[----:B------:R-:W-:-:S02]  /*3950*/  @P5 SHF.L.U32 R158, R111, 0x10, RZ ;  /* 0x000000106f9e5819 */ /* 0x000fc400000006ff */
[----:B------:R-:W-:-:S03]  /*3960*/  @P5 PRMT R159, R111, 0x7632, R159 ;  /* 0x000076326f9f5816 */ /* 0x000fc6000000009f */
[----:B--2---:R-:W-:Y:S01]  /*3970*/  @P5 FMUL.FTZ R177, R158, R177 ;  /* 0x000000b19eb15220 */ /* 0x004fe20000410000 */
[----:B------:R-:W-:Y:S02]  /*3980*/  @P5 SHF.L.U32 R159, R159, 0x10, RZ ;  /* 0x000000109f9f5819 */ /* 0x000fe400000006ff */
[----:B------:R-:W-:Y:S01]  /*3990*/  MOV R158, RZ ;  /* 0x000000ff009e7202 */ /* 0x000fe20000000f00 */
[----:B------:R-:W-:Y:S01]  /*39a0*/  @P5 FMUL.FTZ R158, R177, R176 ;  /* 0x000000b0b19e5220 */ /* 0x000fe20000410000 */
[----:B------:R-:W-:Y:S01]  /*39b0*/  @P5 SHF.L.U32 R177, R202, 0x10, RZ ;  /* 0x00000010cab15819 */ /* 0x000fe200000006ff */
[----:B---3--:R-:W-:Y:S01]  /*39c0*/  @P5 FMUL.FTZ R176, R159, R240 ;  /* 0x000000f09fb05220 */ /* 0x008fe20000410000 */
[----:B------:R-:W-:-:S03]  /*39d0*/  HFMA2 R159, -RZ, RZ, 0, 0 ;  /* 0x00000000ff9f7431 */ /* 0x000fc600000001ff */
[----:B------:R-:W-:-:S07]  /*39e0*/  @P5 FMUL.FTZ R159, R177, R176 ;  /* 0x000000b0b19f5220 */ /* 0x000fce0000410000 */
.L_x_14269:
[----:B------:R-:W0:Y:S01]  /*39f0*/  LDC.64 R176, c[0x0][0x3a8] ;  /* 0x0000ea00ffb07b82 */ /* 0x000e220000000a00 */
[----:B------:R-:W-:Y:S01]  /*3a00*/  IADD3 R238, PT, PT, R238, 0x80, RZ ;  /* 0x00000080eeee7810 */ /* 0x000fe20007ffe0ff */
[----:B0-----:R-:W-:-:S04]  /*3a10*/  IMAD.WIDE.U32 R176, R239, 0x20, R176 ;  /* 0x00000020efb07825 */ /* 0x001fc800078e00b0 */
[----:B------:R-:W-:Y:S01]  /*3a20*/  VIADD R239, R239, 0x80 ;  /* 0x00000080efef7836 */ /* 0x000fe20000000000 */
[----:B------:R4:W-:Y:S04]  /*3a30*/  STG.E.128 desc[UR6][R176.64], R152 ;  /* 0x00000098b0007986 */ /* 0x0009e8000c101d06 */
[----:B------:R4:W-:Y:S02]  /*3a40*/  STG.E.128 desc[UR6][R176.64+0x10], R156 ;  /* 0x0000109cb0007986 */ /* 0x0009e4000c101d06 */
.L_x_14267:
[----:B------:R-:W-:Y:S05]  /*3a50*/  BSYNC.RECONVERGENT B0 ;  /* 0x0000000000007941 */ /* 0x000fea0003800200 */
.L_x_14266:
[----:B------:R-:W-:Y:S01]  /*3a60*/  ISETP.GE.U32.AND P3, PT, R234, 0x300, PT ;  /* 0x00000300ea00780c */ /* 0x000fe20003f66070 */
[----:B------:R-:W-:-:S12]  /*3a70*/  BSSY.RECONVERGENT B0, `(.L_x_14270) ;  /* 0x000007c000007945 */ /* 0x000fd80003800200 */
[----:B------:R-:W-:Y:S05]  /*3a80*/  @!P3 BRA `(.L_x_14271) ;  /* 0x0000000400e8b947 */ /* 0x000fea0003800000 */
[----:B------:R-:W-:Y:S01]  /*3a90*/  ISETP.NE.U32.AND P4, PT, RZ, UR8, PT ;  /* 0x00000008ff007c0c */ /* 0x000fe2000bf85070 */
[----:B------:R-:W0:Y:S03]  /*3aa0*/  @P5 LDC.64 R162, c[0x0][0x390] ;  /* 0x0000e400ffa25b82 */ /* 0x000e260000000a00 */
[----:B------:R-:W-:-:S13]  /*3ab0*/  ISETP.NE.AND.EX P4, PT, RZ, UR9, PT, P4 ;  /* 0x00000009ff007c0c */ /* 0x000fda000bf85340 */
[----:B------:R-:W1:Y:S01]  /*3ac0*/  @P4 LDC.64 R160, c[0x0][0x3a0] ;  /* 0x0000e800ffa04b82 */ /* 0x000e620000000a00 */
[----:B0-----:R-:W-:-:S05]  /*3ad0*/  @P5 IMAD.WIDE.U32 R162, R238, 0x10, R162 ;  /* 0x00000010eea25825 */ /* 0x001fca00078e00a2 */
[----:B------:R0:W5:Y:S01]  /*3ae0*/  @P5 LDG.E.128 R108, desc[UR6][R162.64] ;  /* 0x00000006a26c5981 */ /* 0x000162000c1e1d00 */
[----:B-1----:R-:W-:-:S05]  /*3af0*/  @P4 IMAD.WIDE.U32 R160, R239, 0x20, R160 ;  /* 0x00000020efa04825 */ /* 0x002fca00078e00a0 */
[----:B------:R0:W5:Y:S04]  /*3b00*/  @P4 LDG.E.128 R112, desc[UR6][R160.64] ;  /* 0x00000006a0704981 */ /* 0x000168000c1e1d00 */
[----:B------:R0:W5:Y:S01]  /*3b10*/  @P4 LDG.E.128 R116, desc[UR6][R160.64+0x10] ;  /* 0x00001006a0744981 */ /* 0x000162000c1e1d00 */
[----:B------:R-:W-:Y:S05]  /*3b20*/  @!P4 BRA `(.L_x_14272) ;  /* 0x0000000000d8c947 */ /* 0x000fea0003800000 */
[----:B------:R-:W-:-:S13]  /*3b30*/  ISETP.GT.AND P4, PT, R237, RZ, PT ;  /* 0x000000ffed00720c */ /* 0x000fda0003f84270 */
[----:B0-----:R-:W0:Y:S01]  /*3b40*/  @P4 LDC R163, c[0x0][0x40c] ;  /* 0x00010300ffa34b82 */ /* 0x001e220000000800 */
[C---:B-----5:R-:W-:Y:S02]  /*3b50*/  @P4 PRMT R161, R108.reuse, 0x7632, R161 ;  /* 0x000076326ca14816 */ /* 0x060fe400000000a1 */
[----:B------:R-:W-:Y:S02]  /*3b60*/  @P4 SHF.L.U32 R160, R108, 0x10, RZ ;  /* 0x000000106ca04819 */ /* 0x000fe400000006ff */
[----:B------:R-:W-:Y:S02]  /*3b70*/  @P4 SHF.L.U32 R162, R161, 0x10, RZ ;  /* 0x00000010a1a24819 */ /* 0x000fe400000006ff */
[----:B------:R-:W-:Y:S01]  /*3b80*/  @P4 SHF.L.U32 R161, R92, 0x10, RZ ;  /* 0x000000105ca14819 */ /* 0x000fe200000006ff */
[----:B------:R-:W1:Y:S01]  /*3b90*/  @P4 LDC R165, c[0x0][0x40c] ;  /* 0x00010300ffa54b82 */ /* 0x000e620000000800 */
[----:B------:R-:W-:-:S07]  /*3ba0*/  @P4 SHF.L.U32 R164, R109, 0x10, RZ ;  /* 0x000000106da44819 */ /* 0x000fce00000006ff */
[----:B------:R-:W2:Y:S01]  /*3bb0*/  @P4 LDC R167, c[0x0][0x40c] ;  /* 0x00010300ffa74b82 */ /* 0x000ea20000000800 */
[----:B0-----:R-:W-:Y:S01]  /*3bc0*/  @P4 FMUL.FTZ R163, R160, R163 ;  /* 0x000000a3a0a34220 */ /* 0x001fe20000410000 */
[----:B------:R-:W-:-:S06]  /*3bd0*/  MOV R160, R112 ;  /* 0x0000007000a07202 */ /* 0x000fcc0000000f00 */
[----:B------:R-:W0:Y:S01]  /*3be0*/  @P4 LDC R166, c[0x0][0x40c] ;  /* 0x00010300ffa64b82 */ /* 0x000e220000000800 */
[----:B------:R-:W-:Y:S01]  /*3bf0*/  @P4 FFMA.FTZ R160, R163, R161, R112 ;  /* 0x000000a1a3a04223 */ /* 0x000fe20000010070 */
[----:B------:R-:W-:Y:S02]  /*3c00*/  @P4 SHF.L.U32 R163, R201, 0x10, RZ ;  /* 0x00000010c9a34819 */ /* 0x000fe400000006ff */
[----:B------:R-:W-:Y:S01]  /*3c10*/  MOV R161, R113 ;  /* 0x0000007100a17202 */ /* 0x000fe20000000f00 */
[----:B-1----:R-:W-:Y:S01]  /*3c20*/  @P4 FMUL.FTZ R162, R162, R165 ;  /* 0x000000a5a2a24220 */ /* 0x002fe20000410000 */
[----:B------:R-:W-:Y:S02]  /*3c30*/  @P4 SHF.L.U32 R165, R200, 0x10, RZ ;  /* 0x00000010c8a54819 */ /* 0x000fe400000006ff */
[----:B--234-:R-:W1:Y:S01]  /*3c40*/  @P4 LDC R177, c[0x0][0x40c] ;  /* 0x00010300ffb14b82 */ /* 0x01ce620000000800 */
[----:B------:R-:W-:Y:S01]  /*3c50*/  @P4 FFMA.FTZ R161, R162, R163, R113 ;  /* 0x000000a3a2a14223 */ /* 0x000fe20000010071 */
[----:B------:R-:W-:Y:S01]  /*3c60*/  @P4 SHF.L.U32 R163, R93, 0x10, RZ ;  /* 0x000000105da34819 */ /* 0x000fe200000006ff */
[----:B------:R-:W-:-:S02]  /*3c70*/  IMAD.MOV.U32 R162, RZ, RZ, R114 ;  /* 0x000000ffffa27224 */ /* 0x000fc400078e0072 */
[----:B------:R-:W-:-:S04]  /*3c80*/  @P4 FMUL.FTZ R167, R164, R167 ;  /* 0x000000a7a4a74220 */ /* 0x000fc80000410000 */
[----:B------:R-:W-:Y:S01]  /*3c90*/  @P4 FFMA.FTZ R162, R167, R163, R114 ;  /* 0x000000a3a7a24223 */ /* 0x000fe20000010072 */
[----:B------:R-:W-:Y:S01]  /*3ca0*/  @P4 PRMT R163, R109, 0x7632, R163 ;  /* 0x000076326da34816 */ /* 0x000fe200000000a3 */
[----:B------:R-:W2:Y:S03]  /*3cb0*/  @P4 LDC R167, c[0x0][0x40c] ;  /* 0x00010300ffa74b82 */ /* 0x000ea60000000800 */
[----:B------:R-:W-:-:S05]  /*3cc0*/  @P4 SHF.L.U32 R163, R163, 0x10, RZ ;  /* 0x00000010a3a34819 */ /* 0x000fca00000006ff */
        /* <DEDUP_REMOVED lines=9> */
[----:B------:R-:W-:Y:S02]  /*3d60*/  @P4 PRMT R165, R110, 0x7632, R165 ;  /* 0x000076326ea54816 */ /* 0x000fe400000000a5 */
[----:B------:R-:W-:-:S03]  /*3d70*/  @P4 SHF.L.U32 R167, R199, 0x10, RZ ;  /* 0x00000010c7a74819 */ /* 0x000fc600000006ff */
[----:B------:R-:W-:-:S04]  /*3d80*/  @P4 IMAD.U32 R165, R165, 0x10000, RZ ;  /* 0x00010000a5a54824 */ /* 0x000fc800078e00ff */
        /* <DEDUP_REMOVED lines=13> */
[----:B------:R-:W-:-:S04]  /*3e60*/  IMAD.U32 R167, R198, 0x10000, RZ ;  /* 0x00010000c6a77824 */ /* 0x000fc800078e00ff */
[----:B------:R-:W-:Y:S01]  /*3e70*/  FFMA.FTZ R167, R176, R167, R119 ;  /* 0x000000a7b0a77223 */ /* 0x000fe20000010077 */
[----:B------:R-:W-:Y:S06]  /*3e80*/  BRA `(.L_x_14273) ;  /* 0x0000000000d07947 */ /* 0x000fec0003800000 */
.L_x_14272:
[----:B0-----:R-:W0:Y:S01]  /*3e90*/  @P5 LDC R162, c[0x0][0x40c] ;  /* 0x00010300ffa25b82 */ /* 0x001e220000000800 */
        /* <DEDUP_REMOVED lines=11> */
[----:B------:R-:W-:-:S05]  /*3f50*/  @P5 SHF.L.U32 R163, R201, 0x10, RZ ;  /* 0x00000010c9a35819 */ /* 0x000fca00000006ff */
[----:B------:R-:W1:Y:S01]  /*3f60*/  @P5 LDC R166, c[0x0][0x40c] ;  /* 0x00010300ffa65b82 */ /* 0x000e620000000800 */
[----:B------:R-:W-:Y:S02]  /*3f70*/  @P5 SHF.L.U32 R164, R109, 0x10, RZ ;  /* 0x000000106da45819 */ /* 0x000fe400000006ff */
[----:B------:R-:W-:Y:S01]  /*3f80*/  MOV R161, RZ ;  /* 0x000000ff00a17202 */ /* 0x000fe20000000f00 */
[----:B------:R-:W-:Y:S01]  /*3f90*/  @P5 FMUL.FTZ R161, R163, R162 ;  /* 0x000000a2a3a15220 */ /* 0x000fe20000410000 */
[----:B------:R-:W-:Y:S02]  /*3fa0*/  HFMA2 R162, -RZ, RZ, 0, 0 ;  /* 0x00000000ffa27431 */ /* 0x000fe400000001ff */
[----:B--2---:R-:W-:Y:S01]  /*3fb0*/  @P5 FMUL.FTZ R164, R164, R165 ;  /* 0x000000a5a4a45220 */ /* 0x004fe20000410000 */
[----:B------:R-:W-:Y:S01]  /*3fc0*/  @P5 IMAD.U32 R163, R93, 0x10000, RZ ;  /* 0x000100005da35824 */ /* 0x000fe200078e00ff */
[----:B---34-:R-:W2:Y:S01]  /*3fd0*/  @P5 LDC R176, c[0x0][0x40c] ;  /* 0x00010300ffb05b82 */ /* 0x018ea20000000800 */
[----:B------:R-:W-:-:S02]  /*3fe0*/  @P5 SHF.L.U32 R165, R200, 0x10, RZ ;  /* 0x00000010c8a55819 */ /* 0x000fc400000006ff */
[----:B------:R-:W-:Y:S01]  /*3ff0*/  @P5 FMUL.FTZ R162, R164, R163 ;  /* 0x000000a3a4a25220 */ /* 0x000fe20000410000 */
[----:B------:R-:W-:-:S04]  /*4000*/  @P5 PRMT R163, R109, 0x7632, R163 ;  /* 0x000076326da35816 */ /* 0x000fc800000000a3 */
[----:B------:R-:W-:Y:S01]  /*4010*/  @P5 SHF.L.U32 R163, R163, 0x10, RZ ;  /* 0x00000010a3a35819 */ /* 0x000fe200000006ff */
[----:B------:R-:W3:Y:S04]  /*4020*/  @P5 LDC R177, c[0x0][0x40c] ;  /* 0x00010300ffb15b82 */ /* 0x000ee80000000800 */
[----:B-1----:R-:W-:Y:S01]  /*4030*/  @P5 FMUL.FTZ R164, R163, R166 ;  /* 0x000000a6a3a45220 */ /* 0x002fe20000410000 */
[----:B------:R-:W-:-:S03]  /*4040*/  MOV R163, RZ ;  /* 0x000000ff00a37202 */ /* 0x000fc60000000f00 */
[----:B------:R-:W1:Y:S01]  /*4050*/  @P5 LDC R240, c[0x0][0x40c] ;  /* 0x00010300fff05b82 */ /* 0x000e620000000800 */
[----:B------:R-:W-:Y:S01]  /*4060*/  @P5 SHF.L.U32 R166, R94, 0x10, RZ ;  /* 0x000000105ea65819 */ /* 0x000fe200000006ff */
[----:B------:R-:W-:Y:S01]  /*4070*/  @P5 FMUL.FTZ R163, R165, R164 ;  /* 0x000000a4a5a35220 */ /* 0x000fe20000410000 */
[C---:B------:R-:W-:Y:S02]  /*4080*/  @P5 SHF.L.U32 R164, R110.reuse, 0x10, RZ ;  /* 0x000000106ea45819 */ /* 0x040fe400000006ff */
[----:B------:R-:W-:-:S03]  /*4090*/  @P5 PRMT R165, R110, 0x7632, R165 ;  /* 0x000076326ea55816 */ /* 0x000fc600000000a5 */
[----:B0-----:R-:W-:Y:S01]  /*40a0*/  @P5 FMUL.FTZ R167, R164, R167 ;  /* 0x000000a7a4a75220 */ /* 0x001fe20000410000 */
[----:B------:R-:W-:Y:S02]  /*40b0*/  HFMA2 R164, -RZ, RZ, 0, 0 ;  /* 0x00000000ffa47431 */ /* 0x000fe400000001ff */
[----:B------:R-:W-:Y:S02]  /*40c0*/  @P5 IMAD.U32 R165, R165, 0x10000, RZ ;  /* 0x00010000a5a55824 */ /* 0x000fe400078e00ff */
[----:B------:R-:W-:Y:S01]  /*40d0*/  @P5 FMUL.FTZ R164, R167, R166 ;  /* 0x000000a6a7a45220 */ /* 0x000fe20000410000 */
[----:B------:R-:W-:Y:S01]  /*40e0*/  @P5 SHF.L.U32 R167, R199, 0x10, RZ ;  /* 0x00000010c7a75819 */ /* 0x000fe200000006ff */
[----:B--2---:R-:W-:Y:S01]  /*40f0*/  @P5 FMUL.FTZ R166, R165, R176 ;  /* 0x000000b0a5a65220 */ /* 0x004fe20000410000 */
[----:B------:R-:W-:Y:S02]  /*4100*/  MOV R165, RZ ;  /* 0x000000ff00a57202 */ /* 0x000fe40000000f00 */
[----:B------:R-:W-:Y:S01]  /*4110*/  @P5 SHF.L.U32 R176, R95, 0x10, RZ ;  /* 0x000000105fb05819 */ /* 0x000fe200000006ff */
        /* <DEDUP_REMOVED lines=8> */
[----:B-1----:R-:W-:Y:S01]  /*41a0*/  @P5 FMUL.FTZ R176, R167, R240 ;  /* 0x000000f0a7b05220 */ /* 0x002fe20000410000 */
[----:B------:R-:W-:-:S03]  /*41b0*/  IMAD.MOV.U32 R167, RZ, RZ, RZ ;  /* 0x000000ffffa77224 */ /* 0x000fc600078e00ff */
[----:B------:R-:W-:-:S07]  /*41c0*/  @P5 FMUL.FTZ R167, R177, R176 ;  /* 0x000000b0b1a75220 */ /* 0x000fce0000410000 */
.L_x_14273:
[----:B------:R-:W0:Y:S01]  /*41d0*/  LDC.64 R176, c[0x0][0x3a8] ;  /* 0x0000ea00ffb07b82 */ /* 0x000e220000000a00 */
[----:B------:R-:W-:Y:S01]  /*41e0*/  IADD3 R238, PT, PT, R238, 0x80, RZ ;  /* 0x00000080eeee7810 */ /* 0x000fe20007ffe0ff */
[C---:B0-----:R-:W-:Y:S01]  /*41f0*/  IMAD.WIDE.U32 R176, R239.reuse, 0x20, R176 ;  /* 0x00000020efb07825 */ /* 0x041fe200078e00b0 */
[----:B------:R-:W-:-:S04]  /*4200*/  IADD3 R239, PT, PT, R239, 0x80, RZ ;  /* 0x00000080efef7810 */ /* 0x000fc80007ffe0ff */
[----:B------:R0:W-:Y:S04]  /*4210*/  STG.E.128 desc[UR6][R176.64], R160 ;  /* 0x000000a0b0007986 */ /* 0x0001e8000c101d06 */
[----:B------:R0:W-:Y:S02]  /*4220*/  STG.E.128 desc[UR6][R176.64+0x10], R164 ;  /* 0x000010a4b0007986 */ /* 0x0001e4000c101d06 */
.L_x_14271:
[----:B------:R-:W-:Y:S05]  /*4230*/  BSYNC.RECONVERGENT B0 ;  /* 0x0000000000007941 */ /* 0x000fea0003800200 */
.L_x_14270:
        /* <DEDUP_REMOVED lines=13> */
[----:B------:R-:W-:Y:S02]  /*4310*/  ISETP.GT.AND P5, PT, R237, RZ, PT ;  /* 0x000000ffed00720c */ /* 0x000fe40003fa4270 */
[----:B0----5:R-:W-:-:S11]  /*4320*/  MOV R168, R112 ;  /* 0x0000007000a87202 */ /* 0x021fd60000000f00 */
[----:B------:R-:W0:Y:S01]  /*4330*/  @P5 LDC R172, c[0x0][0x40c] ;  /* 0x00010300ffac5b82 */ /* 0x000e220000000800 */
[C---:B------:R-:W-:Y:S02]  /*4340*/  @P5 PRMT R169, R108.reuse, 0x7632, R169 ;  /* 0x000076326ca95816 */ /* 0x040fe400000000a9 */
[----:B------:R-:W-:Y:S02]  /*4350*/  @P5 SHF.L.U32 R171, R108, 0x10, RZ ;  /* 0x000000106cab5819 */ /* 0x000fe400000006ff */
[----:B------:R-:W-:Y:S02]  /*4360*/  @P5 SHF.L.U32 R170, R169, 0x10, RZ ;  /* 0x00000010a9aa5819 */ /* 0x000fe400000006ff */
[----:B------:R-:W-:Y:S01]  /*4370*/  @P5 SHF.L.U32 R169, R104, 0x10, RZ ;  /* 0x0000001068a95819 */ /* 0x000fe200000006ff */
[----:B------:R-:W1:Y:S01]  /*4380*/  @P5 LDC R173, c[0x0][0x40c] ;  /* 0x00010300ffad5b82 */ /* 0x000e620000000800 */
[----:B------:R-:W-:-:S07]  /*4390*/  @P5 SHF.L.U32 R174, R110, 0x10, RZ ;  /* 0x000000106eae5819 */ /* 0x000fce00000006ff */
[----:B------:R-:W1:Y:S08]  /*43a0*/  @P5 LDC R175, c[0x0][0x40c] ;  /* 0x00010300ffaf5b82 */ /* 0x000e700000000800 */
[----:B--234-:R-:W2:Y:S01]  /*43b0*/  @P5 LDC R177, c[0x0][0x40c] ;  /* 0x00010300ffb15b82 */ /* 0x01cea20000000800 */
[----:B0-----:R-:W-:Y:S01]  /*43c0*/  @P5 FMUL.FTZ R171, R171, R172 ;  /* 0x000000acabab5220 */ /* 0x001fe20000410000 */
[----:B------:R-:W-:-:S03]  /*43d0*/  @P5 SHF.L.U32 R172, R109, 0x10, RZ ;  /* 0x000000106dac5819 */ /* 0x000fc600000006ff */
[----:B------:R-:W-:Y:S01]  /*43e0*/  @P5 FFMA.FTZ R168, R171, R169, R112 ;  /* 0x000000a9aba85223 */ /* 0x000fe20000010070 */
[----:B------:R-:W-:Y:S01]  /*43f0*/  @P5 IMAD.U32 R171, R197, 0x10000, RZ ;  /* 0x00010000c5ab5824 */ /* 0x000fe200078e00ff */
[----:B------:R-:W-:Y:S01]  /*4400*/  MOV R169, R113 ;  /* 0x0000007100a97202 */ /* 0x000fe20000000f00 */
[----:B------:R-:W0:Y:S01]  /*4410*/  @P5 LDC R237, c[0x0][0x40c] ;  /* 0x00010300ffed5b82 */ /* 0x000e220000000800 */
[----:B-1----:R-:W-:Y:S01]  /*4420*/  @P5 FMUL.FTZ R170, R170, R173 ;  /* 0x000000adaaaa5220 */ /* 0x002fe20000410000 */
[----:B------:R-:W-:-:S03]  /*4430*/  @P5 SHF.L.U32 R173, R196, 0x10, RZ ;  /* 0x00000010c4ad5819 */ /* 0x000fc600000006ff */
[----:B------:R-:W-:Y:S01]  /*4440*/  @P5 FFMA.FTZ R169, R170, R171, R113 ;  /* 0x000000abaaa95223 */ /* 0x000fe20000010071 */
[----:B------:R-:W-:Y:S01]  /*4450*/  @P5 PRMT R171, R109, 0x7632, R171 ;  /* 0x000076326dab5816 */ /* 0x000fe200000000ab */
[----:B------:R-:W-:Y:S01]  /*4460*/  @P5 FMUL.FTZ R175, R172, R175 ;  /* 0x000000afacaf5220 */ /* 0x000fe20000410000 */
[----:B------:R-:W1:Y:S02]  /*4470*/  @P5 LDC R176, c[0x0][0x40c] ;  /* 0x00010300ffb05b82 */ /* 0x000e640000000800 */
[----:B------:R-:W-:Y:S02]  /*4480*/  @P5 SHF.L.U32 R172, R171, 0x10, RZ ;  /* 0x00000010abac5819 */ /* 0x000fe400000006ff */
[----:B------:R-:W-:Y:S02]  /*4490*/  @P5 SHF.L.U32 R171, R105, 0x10, RZ ;  /* 0x0000001069ab5819 */ /* 0x000fe400000006ff */
[----:B------:R-:W-:Y:S01]  /*44a0*/  MOV R170, R114 ;  /* 0x0000007200aa7202 */ /* 0x000fe20000000f00 */
[----:B--2---:R-:W-:-:S02]  /*44b0*/  @P5 FMUL.FTZ R172, R172, R177 ;  /* 0x000000b1acac5220 */ /* 0x004fc40000410000 */
[----:B------:R-:W-:Y:S01]  /*44c0*/  @P5 FFMA.FTZ R170, R175, R171, R114 ;  /* 0x000000abafaa5223 */ /* 0x000fe20000010072 */
[----:B------:R-:W-:Y:S01]  /*44d0*/  MOV R171, R115 ;  /* 0x0000007300ab7202 */ /* 0x000fe20000000f00 */
[----:B------:R-:W2:Y:S01]  /*44e0*/  @P5 LDC R177, c[0x0][0x40c] ;  /* 0x00010300ffb15b82 */ /* 0x000ea20000000800 */
[----:B------:R-:W-:Y:S01]  /*44f0*/  @P5 FFMA.FTZ R171, R172, R173, R115 ;  /* 0x000000adacab5223 */ /* 0x000fe20000010073 */
[----:B------:R-:W-:Y:S01]  /*4500*/  @P5 SHF.L.U32 R173, R106, 0x10, RZ ;  /* 0x000000106aad5819 */ /* 0x000fe200000006ff */
[----:B------:R-:W-:Y:S01]  /*4510*/  IMAD.MOV.U32 R172, RZ, RZ, R116 ;  /* 0x000000ffffac7224 */ /* 0x000fe200078e0074 */
[----:B------:R-:W-:Y:S01]  /*4520*/  @P5 SHF.L.U32 R175, R195, 0x10, RZ ;  /* 0x00000010c3af5819 */ /* 0x000fe200000006ff */
[----:B0-----:R-:W-:-:S04]  /*4530*/  @P5 FMUL.FTZ R237, R174, R237 ;  /* 0x000000edaeed5220 */ /* 0x001fc80000410000 */
[----:B------:R-:W-:Y:S01]  /*4540*/  @P5 FFMA.FTZ R172, R237, R173, R116 ;  /* 0x000000adedac5223 */ /* 0x000fe20000010074 */
[----:B------:R-:W-:-:S04]  /*4550*/  @P5 PRMT R173, R110, 0x7632, R173 ;  /* 0x000076326ead5816 */ /* 0x000fc800000000ad */
[----:B------:R-:W-:-:S05]  /*4560*/  @P5 SHF.L.U32 R173, R173, 0x10, RZ ;  /* 0x00000010adad5819 */ /* 0x000fca00000006ff */
[----:B-1----:R-:W-:Y:S01]  /*4570*/  @P5 FMUL.FTZ R174, R173, R176 ;  /* 0x000000b0adae5220 */ /* 0x002fe20000410000 */
[----:B------:R-:W-:-:S03]  /*4580*/  MOV R173, R117 ;  /* 0x0000007500ad7202 */ /* 0x000fc60000000f00 */
[----:B------:R-:W-:Y:S01]  /*4590*/  @P5 FFMA.FTZ R173, R174, R175, R117 ;  /* 0x000000afaead5223 */ /* 0x000fe20000010075 */
[----:B------:R-:W-:Y:S02]  /*45a0*/  @P5 SHF.L.U32 R174, R111, 0x10, RZ ;  /* 0x000000106fae5819 */ /* 0x000fe400000006ff */
[----:B------:R-:W-:-:S03]  /*45b0*/  @P5 SHF.L.U32 R175, R107, 0x10, RZ ;  /* 0x000000106baf5819 */ /* 0x000fc600000006ff */
[----:B--2---:R-:W-:Y:S01]  /*45c0*/  @P5 FMUL.FTZ R177, R174, R177 ;  /* 0x000000b1aeb15220 */ /* 0x004fe20000410000 */
        /* <DEDUP_REMOVED lines=10> */
.L_x_14276:
[----:B0-----:R-:W0:Y:S01]  /*4670*/  @P5 LDC R171, c[0x0][0x40c] ;  /* 0x00010300ffab5b82 */ /* 0x001e220000000800 */
[C---:B-----5:R-:W-:Y:S02]  /*4680*/  @P5 PRMT R168, R108.reuse, 0x7632, R168 ;  /* 0x000076326ca85816 */ /* 0x060fe400000000a8 */
[----:B------:R-:W-:Y:S02]  /*4690*/  @P5 SHF.L.U32 R170, R108, 0x10, RZ ;  /* 0x000000106caa5819 */ /* 0x000fe400000006ff */
[----:B------:R-:W-:Y:S01]  /*46a0*/  @P5 SHF.L.U32 R169, R168, 0x10, RZ ;  /* 0x00000010a8a95819 */ /* 0x000fe200000006ff */
[----:B------:R-:W-:Y:S01]  /*46b0*/  HFMA2 R168, -RZ, RZ, 0, 0 ;  /* 0x00000000ffa87431 */ /* 0x000fe200000001ff */
[----:B------:R-:W-:Y:S01]  /*46c0*/  @P5 SHF.L.U32 R172, R104, 0x10, RZ ;  /* 0x0000001068ac5819 */ /* 0x000fe200000006ff */
[----:B------:R-:W1:Y:S08]  /*46d0*/  @P5 LDC R174, c[0x0][0x40c] ;  /* 0x00010300ffae5b82 */ /* 0x000e700000000800 */
[----:B------:R-:W1:Y:S08]  /*46e0*/  @P5 LDC R173, c[0x0][0x40c] ;  /* 0x00010300ffad5b82 */ /* 0x000e700000000800 */
[----:B--234-:R-:W2:Y:S01]  /*46f0*/  @P5 LDC R176, c[0x0][0x40c] ;  /* 0x00010300ffb05b82 */ /* 0x01cea20000000800 */
[----:B0-----:R-:W-:-:S04]  /*4700*/  @P5 FMUL.FTZ R171, R170, R171 ;  /* 0x000000abaaab5220 */ /* 0x001fc80000410000 */
[----:B------:R-:W-:Y:S01]  /*4710*/  @P5 FMUL.FTZ R168, R171, R172 ;  /* 0x000000acaba85220 */ /* 0x000fe20000410000 */
[----:B------:R-:W-:Y:S01]  /*4720*/  @P5 SHF.L.U32 R171, R197, 0x10, RZ ;  /* 0x00000010c5ab5819 */ /* 0x000fe200000006ff */
[----:B-1----:R-:W-:Y:S01]  /*4730*/  @P5 FMUL.FTZ R170, R169, R174 ;  /* 0x000000aea9aa5220 */ /* 0x002fe20000410000 */
[----:B------:R-:W0:Y:S01]  /*4740*/  @P5 LDC R175, c[0x0][0x40c] ;  /* 0x00010300ffaf5b82 */ /* 0x000e220000000800 */
[----:B------:R-:W-:Y:S01]  /*4750*/  IMAD.MOV.U32 R169, RZ, RZ, RZ ;  /* 0x000000ffffa97224 */ /* 0x000fe200078e00ff */
[----:B------:R-:W-:Y:S01]  /*4760*/  @P5 SHF.L.U32 R172, R109, 0x10, RZ ;  /* 0x000000106dac5819 */ /* 0x000fe200000006ff */
[----:B------:R-:W-:Y:S01]  /*4770*/  @P5 FMUL.FTZ R169, R171, R170 ;  /* 0x000000aaaba95220 */ /* 0x000fe20000410000 */
[----:B------:R-:W-:Y:S02]  /*4780*/  @P5 PRMT R170, R109, 0x7632, R170 ;  /* 0x000076326daa5816 */ /* 0x000fe400000000aa */
[----:B------:R-:W-:Y:S01]  /*4790*/  @P5 SHF.L.U32 R174, R105, 0x10, RZ ;  /* 0x0000001069ae5819 */ /* 0x000fe200000006ff */
[----:B------:R-:W-:Y:S01]  /*47a0*/  @P5 FMUL.FTZ R173, R172, R173 ;  /* 0x000000adacad5220 */ /* 0x000fe20000410000 */
[----:B------:R-:W-:Y:S01]  /*47b0*/  @P5 SHF.L.U32 R171, R170, 0x10, RZ ;  /* 0x00000010aaab5819 */ /* 0x000fe200000006ff */
[----:B------:R-:W1:Y:S01]  /*47c0*/  @P5 LDC R177, c[0x0][0x40c] ;  /* 0x00010300ffb15b82 */ /* 0x000e620000000800 */
[----:B------:R-:W-:Y:S01]  /*47d0*/  MOV R170, RZ ;  /* 0x000000ff00aa7202 */ /* 0x000fe20000000f00 */
[----:B------:R-:W-:Y:S01]  /*47e0*/  @P5 FMUL.FTZ R170, R173, R174 ;  /* 0x000000aeadaa5220 */ /* 0x000fe20000410000 */
[----:B------:R-:W-:-:S02]  /*47f0*/  @P5 SHF.L.U32 R173, R196, 0x10, RZ ;  /* 0x00000010c4ad5819 */ /* 0x000fc400000006ff */
[----:B------:R-:W-:Y:S01]  /*4800*/  @P5 SHF.L.U32 R174, R110, 0x10, RZ ;  /* 0x000000106eae5819 */ /* 0x000fe200000006ff */
[----:B--2---:R-:W-:Y:S01]  /*4810*/  @P5 FMUL.FTZ R172, R171, R176 ;  /* 0x000000b0abac5220 */ /* 0x004fe20000410000 */
[----:B------:R-:W-:Y:S01]  /*4820*/  HFMA2 R171, -RZ, RZ, 0, 0 ;  /* 0x00000000ffab7431 */ /* 0x000fe200000001ff */
[----:B------:R-:W2:Y:S02]  /*4830*/  @P5 LDC R176, c[0x0][0x40c] ;  /* 0x00010300ffb05b82 */ /* 0x000ea40000000800 */
[----:B------:R-:W-:Y:S01]  /*4840*/  @P5 FMUL.FTZ R171, R173, R172 ;  /* 0x000000acadab5220 */ /* 0x000fe20000410000 */
[----:B------:R-:W-:Y:S02]  /*4850*/  @P5 IMAD.U32 R173, R106, 0x10000, RZ ;  /* 0x000100006aad5824 */ /* 0x000fe400078e00ff */
[----:B0-----:R-:W-:Y:S01]  /*4860*/  @P5 FMUL.FTZ R174, R174, R175 ;  /* 0x000000afaeae5220 */ /* 0x001fe20000410000 */
[----:B------:R-:W-:Y:S02]  /*4870*/  MOV R172, RZ ;  /* 0x000000ff00ac7202 */ /* 0x000fe40000000f00 */
[----:B------:R-:W0:Y:S01]  /*4880*/  @P5 LDC R238, c[0x0][0x40c] ;  /* 0x00010300ffee5b82 */ /* 0x000e220000000800 */
[----:B------:R-:W-:Y:S01]  /*4890*/  @P5 SHF.L.U32 R175, R195, 0x10, RZ ;  /* 0x00000010c3af5819 */ /* 0x000fe200000006ff */
[----:B------:R-:W-:Y:S01]  /*48a0*/  @P5 FMUL.FTZ R172, R174, R173 ;  /* 0x000000adaeac5220 */ /* 0x000fe20000410000 */
[----:B------:R-:W-:-:S04]  /*48b0*/  @P5 PRMT R173, R110, 0x7632, R173 ;  /* 0x000076326ead5816 */ /* 0x000fc800000000ad */
[----:B------:R-:W-:-:S05]  /*48c0*/  @P5 SHF.L.U32 R173, R173, 0x10, RZ ;  /* 0x00000010adad5819 */ /* 0x000fca00000006ff */
[----:B--2---:R-:W-:Y:S01]  /*48d0*/  @P5 FMUL.FTZ R174, R173, R176 ;  /* 0x000000b0adae5220 */ /* 0x004fe20000410000 */
[----:B------:R-:W-:Y:S01]  /*48e0*/  HFMA2 R173, -RZ, RZ, 0, 0 ;  /* 0x00000000ffad7431 */ /* 0x000fe200000001ff */
[----:B------:R-:W-:Y:S02]  /*48f0*/  @P5 SHF.L.U32 R176, R107, 0x10, RZ ;  /* 0x000000106bb05819 */ /* 0x000fe400000006ff */
[----:B------:R-:W-:Y:S01]  /*4900*/  @P5 FMUL.FTZ R173, R175, R174 ;  /* 0x000000aeafad5220 */ /* 0x000fe20000410000 */
[C---:B------:R-:W-:Y:S02]  /*4910*/  @P5 SHF.L.U32 R174, R111.reuse, 0x10, RZ ;  /* 0x000000106fae5819 */ /* 0x040fe400000006ff */
[----:B------:R-:W-:-:S03]  /*4920*/  @P5 PRMT R175, R111, 0x7632, R175 ;  /* 0x000076326faf5816 */ /* 0x000fc600000000af */
[----:B-1----:R-:W-:Y:S01]  /*4930*/  @P5 FMUL.FTZ R177, R174, R177 ;  /* 0x000000b1aeb15220 */ /* 0x002fe20000410000 */
[----:B------:R-:W-:Y:S01]  /*4940*/  MOV R174, RZ ;  /* 0x000000ff00ae7202 */ /* 0x000fe20000000f00 */
[----:B------:R-:W-:Y:S02]  /*4950*/  @P5 IMAD.U32 R175, R175, 0x10000, RZ ;  /* 0x00010000afaf5824 */ /* 0x000fe400078e00ff */
[----:B------:R-:W-:Y:S01]  /*4960*/  @P5 FMUL.FTZ R174, R177, R176 ;  /* 0x000000b0b1ae5220 */ /* 0x000fe20000410000 */
[----:B------:R-:W-:Y:S01]  /*4970*/  @P5 SHF.L.U32 R177, R194, 0x10, RZ ;  /* 0x00000010c2b15819 */ /* 0x000fe200000006ff */
[----:B0-----:R-:W-:Y:S01]  /*4980*/  @P5 FMUL.FTZ R176, R175, R238 ;  /* 0x000000eeafb05220 */ /* 0x001fe20000410000 */
[----:B------:R-:W-:-:S03]  /*4990*/  HFMA2 R175, -RZ, RZ, 0, 0 ;  /* 0x00000000ffaf7431 */ /* 0x000fc600000001ff */
[----:B------:R-:W-:-:S07]  /*49a0*/  @P5 FMUL.FTZ R175, R177, R176 ;  /* 0x000000b0b1af5220 */ /* 0x000fce0000410000 */
.L_x_14277:
[----:B------:R-:W0:Y:S02]  /*49b0*/  LDC.64 R176, c[0x0][0x3a8] ;  /* 0x0000ea00ffb07b82 */ /* 0x000e240000000a00 */
[----:B0-----:R-:W-:-:S05]  /*49c0*/  IMAD.WIDE.U32 R176, R239, 0x20, R176 ;  /* 0x00000020efb07825 */ /* 0x001fca00078e00b0 */
[----:B------:R0:W-:Y:S04]  /*49d0*/  STG.E.128 desc[UR6][R176.64], R168 ;  /* 0x000000a8b0007986 */ /* 0x0001e8000c101d06 */
[----:B------:R0:W-:Y:S02]  /*49e0*/  STG.E.128 desc[UR6][R176.64+0x10], R172 ;  /* 0x000010acb0007986 */ /* 0x0001e4000c101d06 */
.L_x_14275:
[----:B------:R-:W-:Y:S05]  /*49f0*/  BSYNC.RECONVERGENT B0 ;  /* 0x0000000000007941 */ /* 0x000fea0003800200 */
.L_x_14274:
        /* <DEDUP_REMOVED lines=213> */
.L_x_14279:
[----:B------:R-:W-:Y:S05]  /*5750*/  BSYNC.RECONVERGENT B0 ;  /* 0x0000000000007941 */ /* 0x000fea0003800200 */
.L_x_14278:
        /* <DEDUP_REMOVED lines=15> */
.L_x_14281:
[----:B------:R-:W-:Y:S05]  /*5850*/  BSYNC.RECONVERGENT B0 ;  /* 0x0000000000007941 */ /* 0x000fea0003800200 */
.L_x_14280:
[----:B------:R-:W1:Y:S01]  /*5860*/  SHFL.DOWN PT, R240, R241, 0x2, 0x1f ;  /* 0x08401f00f1f07f89 */ /* 0x000e6200000e0000 */
[-C--:B------:R-:W-:Y:S02]  /*5870*/  I2FP.F32.S32 R245, R241.reuse ;  /* 0x000000f100f57245 */ /* 0x080fe40000201400 */
[----:B------:R-:W-:Y:S01]  /*5880*/  ISETP.NE.AND P6, PT, R179, RZ, PT ;  /* 0x000000ffb300720c */ /* 0x000fe20003fc5270 */
[----:B0-----:R-:W0:Y:S01]  /*5890*/  SHFL.DOWN PT, R243, R176, 0x2, 0x1f ;  /* 0x08401f00b0f37f89 */ /* 0x001e2200000e0000 */
[----:B------:R-:W-:Y:S02]  /*58a0*/  ISETP.NE.AND P5, PT, RZ, UR10, PT ;  /* 0x0000000aff007c0c */ /* 0x000fe4000bfa5270 */
        /* <DEDUP_REMOVED lines=26> */
[----:B------:R-:W-:Y:S02]  /*5a50*/  FFMA.FTZ R238, R238, R241, R243 ;  /* 0x000000f1eeee7223 */ /* 0x000fe400000100f3 */
[----:B------:R-:W-:Y:S02]  /*5a60*/  FMUL.FTZ R237, R237, R176 ;  /* 0x000000b0eded7220 */ /* 0x000fe40000410000 */
[C---:B--2---:R-:W-:Y:S02]  /*5a70*/  FMUL.FTZ R238, R239.reuse, R238 ;  /* 0x000000eeefee7220 */ /* 0x044fe40000410000 */
[----:B------:R-:W-:Y:S02]  /*5a80*/  FFMA.FTZ R237, R239, R237, R240 ;  /* 0x000000edefed7223 */ /* 0x000fe400000100f0 */
[----:B------:R-:W0:Y:S01]  /*5a90*/  LDC R239, c[0x0][0x448] ;  /* 0x00011200ffef7b82 */ /* 0x000e220000000800 */
[----:B------:R-:W-:Y:S04]  /*5aa0*/  SHFL.IDX PT, R243, R238, RZ, 0x1f ;  /* 0x00001fffeef37589 */ /* 0x000fe800000e0000 */
[----:B------:R-:W0:Y:S03]  /*5ab0*/  SHFL.IDX PT, R176, R237, RZ, 0x1f ;  /* 0x00001fffedb07589 */ /* 0x000e2600000e0000 */
[----:B------:R-:W1:Y:S01]  /*5ac0*/  @!P6 LDC.64 R240, c[0x0][0x3c0] ;  /* 0x0000f000fff0eb82 */ /* 0x000e620000000a00 */
[----:B0-----:R-:W-:Y:S01]  /*5ad0*/  FFMA.FTZ R239, R176, UR11, R239 ;  /* 0x0000000bb0ef7c23 */ /* 0x001fe200080100ef */
[----:B------:R-:W-:Y:S01]  /*5ae0*/  FMUL.FTZ R176, R243, R243 ;  /* 0x000000f3f3b07220 */ /* 0x000fe20000410000 */
[----:B-1----:R-:W-:-:S04]  /*5af0*/  @!P6 IMAD.WIDE R240, R233, 0x4, R240 ;  /* 0x00000004e9f0e825 */ /* 0x002fc800078e02f0 */
[----:B------:R-:W-:Y:S02]  /*5b00*/  FSEL R242, R176, RZ, P5 ;  /* 0x000000ffb0f27208 */ /* 0x000fe40002800000 */
[----:B------:R-:W0:Y:S01]  /*5b10*/  @!P6 LDC.64 R176, c[0x0][0x3c8] ;  /* 0x0000f200ffb0eb82 */ /* 0x000e220000000a00 */
[----:B------:R1:W-:Y:S02]  /*5b20*/  @!P6 STG.E desc[UR6][R240.64], R243 ;  /* 0x000000f3f000e986 */ /* 0x0003e4000c101906 */
[----:B------:R-:W-:-:S04]  /*5b30*/  FADD.FTZ R239, R239, R242 ;  /* 0x000000f2efef7221 */ /* 0x000fc80000010000 */
        /* <DEDUP_REMOVED lines=13> */
[----:B------:R-:W-:Y:S01]  /*5c10*/  FADD.FTZ R177, R120, -R237 ;  /* 0x800000ed78b17221 */ /* 0x000fe20000010000 */
[----:B------:R-:W-:Y:S01]  /*5c20*/  SHF.L.U32 R179, R28, 0x10, RZ ;  /* 0x000000101cb37819 */ /* 0x000fe200000006ff */
[----:B------:R-:W-:Y:S01]  /*5c30*/  IMAD.U32 R239, R30, 0x10000, RZ ;  /* 0x000100001eef7824 */ /* 0x000fe200078e00ff */
[----:B------:R-:W-:Y:S01]  /*5c40*/  SHF.L.U32 R178, R25, 0x10, RZ ;  /* 0x0000001019b27819 */ /* 0x000fe200000006ff */
[----:B------:R-:W-:Y:S01]  /*5c50*/  FMUL.FTZ R176, R238, R177 ;  /* 0x000000b1eeb07220 */ /* 0x000fe20000410000 */
[----:B------:R-:W-:Y:S01]  /*5c60*/  SHF.L.U32 R177, R24, 0x10, RZ ;  /* 0x0000001018b17819 */ /* 0x000fe200000006ff */
[----:B------:R-:W-:Y:S01]  /*5c70*/  IMAD.U32 R246, R192, 0x10000, RZ ;  /* 0x00010000c0f67824 */ /* 0x000fe200078e00ff */
[----:B------:R-:W-:Y:S02]  /*5c80*/  SHF.L.U32 R240, R29, 0x10, RZ ;  /* 0x000000101df07819 */ /* 0x000fe400000006ff */
[----:B------:R-:W-:Y:S01]  /*5c90*/  SHF.L.U32 R242, R191, 0x10, RZ ;  /* 0x00000010bff27819 */ /* 0x000fe200000006ff */
[----:B------:R-:W-:Y:S01]  /*5ca0*/  FFMA.FTZ R176, R176, R177, R179 ;  /* 0x000000b1b0b07223 */ /* 0x000fe200000100b3 */
[--C-:B------:R-:W-:Y:S01]  /*5cb0*/  FADD.FTZ R177, R122, -R237.reuse ;  /* 0x800000ed7ab17221 */ /* 0x100fe20000010000 */
[----:B------:R-:W-:Y:S01]  /*5cc0*/  FADD.FTZ R179, R123, -R237 ;  /* 0x800000ed7bb37221 */ /* 0x000fe20000010000 */
[----:B------:R-:W-:-:S02]  /*5cd0*/  SHF.L.U32 R244, R188, 0x10, RZ ;  /* 0x00000010bcf47819 */ /* 0x000fc400000006ff */
[C---:B------:R-:W-:Y:S01]  /*5ce0*/  FMUL.FTZ R177, R238.reuse, R177 ;  /* 0x000000b1eeb17220 */ /* 0x040fe20000410000 */
[----:B------:R-:W-:-:S03]  /*5cf0*/  FMUL.FTZ R179, R238, R179 ;  /* 0x000000b3eeb37220 */ /* 0x000fc60000410000 */
[----:B------:R-:W-:Y:S01]  /*5d00*/  FFMA.FTZ R177, R177, R178, R240 ;  /* 0x000000b2b1b17223 */ /* 0x000fe200000100f0 */
[----:B------:R-:W-:Y:S02]  /*5d10*/  SHF.L.U32 R178, R190, 0x10, RZ ;  /* 0x00000010beb27819 */ /* 0x000fe400000006ff */
[----:B------:R-:W-:-:S03]  /*5d20*/  SHF.L.U32 R240, R189, 0x10, RZ ;  /* 0x00000010bdf07819 */ /* 0x000fc600000006ff */
[----:B------:R-:W-:Y:S01]  /*5d30*/  FFMA.FTZ R242, R179, R242, R178 ;  /* 0x000000f2b3f27223 */ /* 0x000fe200000100b2 */
[----:B------:R-:W-:-:S04]  /*5d40*/  FADD.FTZ R179, R124, -R237 ;  /* 0x800000ed7cb37221 */ /* 0x000fc80000010000 */
[----:B------:R-:W-:Y:S01]  /*5d50*/  FMUL.FTZ R178, R238, R179 ;  /* 0x000000b3eeb27220 */ /* 0x000fe20000410000 */
[----:B------:R-:W-:Y:S02]  /*5d60*/  SHF.L.U32 R179, R26, 0x10, RZ ;  /* 0x000000101ab37819 */ /* 0x000fe400000006ff */
[----:B------:R-:W-:-:S03]  /*5d70*/  F2FP.BF16.F32.PACK_AB R177, R242, R177 ;  /* 0x000000b1f2b1723e */ /* 0x000fc600000010ff */
[----:B------:R-:W-:Y:S01]  /*5d80*/  FFMA.FTZ R178, R178, R179, R239 ;  /* 0x000000b3b2b27223 */ /* 0x000fe200000100ef */
[----:B------:R-:W-:-:S04]  /*5d90*/  FADD.FTZ R179, R125, -R237 ;  /* 0x800000ed7db37221 */ /* 0x000fc80000010000 */
[----:B------:R-:W-:-:S04]  /*5da0*/  FMUL.FTZ R179, R238, R179 ;  /* 0x000000b3eeb37220 */ /* 0x000fc80000410000 */
[----:B------:R-:W-:Y:S01]  /*5db0*/  FFMA.FTZ R239, R179, R240, R244 ;  /* 0x000000f0b3ef7223 */ /* 0x000fe200000100f4 */
[----:B------:R-:W-:Y:S01]  /*5dc0*/  FADD.FTZ R179, R126, -R237 ;  /* 0x800000ed7eb37221 */ /* 0x000fe20000010000 */
[----:B------:R-:W-:Y:S02]  /*5dd0*/  SHF.L.U32 R240, R27, 0x10, RZ ;  /* 0x000000101bf07819 */ /* 0x000fe400000006ff */
[----:B------:R-:W-:Y:S01]  /*5de0*/  SHF.L.U32 R244, R31, 0x10, RZ ;  /* 0x000000101ff47819 */ /* 0x000fe200000006ff */
        /* <DEDUP_REMOVED lines=8> */
[----:B------:R-:W-:Y:S01]  /*5e70*/  FADD.FTZ R179, R121, -R237 ;  /* 0x800000ed79b37221 */ /* 0x000fe20000010000 */
[----:B------:R-:W0:Y:S01]  /*5e80*/  LDC.64 R240, c[0x0][0x428] ;  /* 0x00010a00fff07b82 */ /* 0x000e220000000a00 */
[----:B------:R-:W-:Y:S02]  /*5e90*/  SHF.L.U32 R244, R193, 0x10, RZ ;  /* 0x00000010c1f47819 */ /* 0x000fe400000006ff */
[----:B------:R-:W-:-:S04]  /*5ea0*/  FMUL.FTZ R179, R238, R179 ;  /* 0x000000b3eeb37220 */ /* 0x000fc80000410000 */
[----:B------:R-:W-:Y:S01]  /*5eb0*/  FFMA.FTZ R243, R179, R244, R246 ;  /* 0x000000f4b3f37223 */ /* 0x000fe200000100f6 */
[----:B------:R-:W-:-:S04]  /*5ec0*/  F2FP.BF16.F32.PACK_AB R179, R248, R245 ;  /* 0x000000f5f8b3723e */ /* 0x000fc800000010ff */
[----:B------:R-:W-:Y:S01]  /*5ed0*/  F2FP.BF16.F32.PACK_AB R176, R243, R176 ;  /* 0x000000b0f3b0723e */ /* 0x000fe200000010ff */
[C---:B0-----:R-:W-:Y:S01]  /*5ee0*/  IMAD.WIDE.U32 R240, R236.reuse, 0x10, R240 ;  /* 0x00000010ecf07825 */ /* 0x041fe200078e00f0 */
[----:B------:R-:W-:-:S04]  /*5ef0*/  IADD3 R236, PT, PT, R236, 0x80, RZ ;  /* 0x00000080ecec7810 */ /* 0x000fc80007ffe0ff */
[----:B------:R0:W-:Y:S03]  /*5f00*/  STG.E.128 desc[UR6][R240.64], R176 ;  /* 0x000000b0f0007986 */ /* 0x0001e6000c101d06 */
.L_x_14284:
[----:B------:R-:W-:Y:S05]  /*5f10*/  BSYNC.RECONVERGENT B0 ;  /* 0x0000000000007941 */ /* 0x000fea0003800200 */
.L_x_14283:
[----:B------:R-:W-:Y:S01]  /*5f20*/  LOP3.LUT P0, RZ, R235, 0x20, RZ, 0xc0, !PT ;  /* 0x00000020ebff7812 */ /* 0x000fe2000780c0ff */
[----:B------:R-:W-:-:S12]  /*5f30*/  BSSY.RECONVERGENT B0, `(.L_x_14285) ;  /* 0x0000032000007945 */ /* 0x000fd80003800200 */
[----:B------:R-:W-:Y:S05]  /*5f40*/  @!P0 BRA `(.L_x_14286) ;  /* 0x0000000000c08947 */ /* 0x000fea0003800000 */
[----:B0-----:R-:W-:Y:S01]  /*5f50*/  FADD.FTZ R177, R128, -R237 ;  /* 0x800000ed80b17221 */ /* 0x001fe20000010000 */
[----:B------:R-:W-:Y:S02]  /*5f60*/  SHF.L.U32 R179, R40, 0x10, RZ ;  /* 0x0000001028b37819 */ /* 0x000fe400000006ff */
[----:B------:R-:W-:Y:S01]  /*5f70*/  SHF.L.U32 R178, R37, 0x10, RZ ;  /* 0x0000001025b27819 */ /* 0x000fe200000006ff */
[----:B------:R-:W-:Y:S01]  /*5f80*/  FMUL.FTZ R176, R238, R177 ;  /* 0x000000b1eeb07220 */ /* 0x000fe20000410000 */
[----:B------:R-:W-:Y:S02]  /*5f90*/  SHF.L.U32 R177, R36, 0x10, RZ ;  /* 0x0000001024b17819 */ /* 0x000fe400000006ff */
[----:B------:R-:W-:Y:S02]  /*5fa0*/  SHF.L.U32 R240, R41, 0x10, RZ ;  /* 0x0000001029f07819 */ /* 0x000fe400000006ff */
[----:B------:R-:W-:Y:S01]  /*5fb0*/  SHF.L.U32 R242, R183, 0x10, RZ ;  /* 0x00000010b7f27819 */ /* 0x000fe200000006ff */
[----:B------:R-:W-:Y:S01]  /*5fc0*/  FFMA.FTZ R176, R176, R177, R179 ;  /* 0x000000b1b0b07223 */ /* 0x000fe200000100b3 */
[--C-:B------:R-:W-:Y:S01]  /*5fd0*/  FADD.FTZ R177, R130, -R237.reuse ;  /* 0x800000ed82b17221 */ /* 0x100fe20000010000 */
[----:B------:R-:W-:Y:S01]  /*5fe0*/  FADD.FTZ R179, R131, -R237 ;  /* 0x800000ed83b37221 */ /* 0x000fe20000010000 */
[----:B------:R-:W-:-:S02]  /*5ff0*/  SHF.L.U32 R239, R42, 0x10, RZ ;  /* 0x000000102aef7819 */ /* 0x000fc400000006ff */
[C---:B------:R-:W-:Y:S01]  /*6000*/  FMUL.FTZ R177, R238.reuse, R177 ;  /* 0x000000b1eeb17220 */ /* 0x040fe20000410000 */
[----:B------:R-:W-:Y:S01]  /*6010*/  FMUL.FTZ R179, R238, R179 ;  /* 0x000000b3eeb37220 */ /* 0x000fe20000410000 */
[----:B------:R-:W-:Y:S02]  /*6020*/  SHF.L.U32 R244, R180, 0x10, RZ ;  /* 0x00000010b4f47819 */ /* 0x000fe400000006ff */
[----:B------:R-:W-:Y:S01]  /*6030*/  FFMA.FTZ R177, R177, R178, R240 ;  /* 0x000000b2b1b17223 */ /* 0x000fe200000100f0 */
[----:B------:R-:W-:Y:S02]  /*6040*/  SHF.L.U32 R178, R182, 0x10, RZ ;  /* 0x00000010b6b27819 */ /* 0x000fe400000006ff */
[----:B------:R-:W-:Y:S02]  /*6050*/  SHF.L.U32 R240, R181, 0x10, RZ ;  /* 0x00000010b5f07819 */ /* 0x000fe400000006ff */
[----:B------:R-:W-:Y:S01]  /*6060*/  SHF.L.U32 R246, R184, 0x10, RZ ;  /* 0x00000010b8f67819 */ /* 0x000fe200000006ff */
[----:B------:R-:W-:Y:S01]  /*6070*/  FFMA.FTZ R242, R179, R242, R178 ;  /* 0x000000f2b3f27223 */ /* 0x000fe200000100b2 */
[----:B------:R-:W-:-:S04]  /*6080*/  FADD.FTZ R179, R132, -R237 ;  /* 0x800000ed84b37221 */ /* 0x000fc80000010000 */
[----:B------:R-:W-:Y:S01]  /*6090*/  FMUL.FTZ R178, R238, R179 ;  /* 0x000000b3eeb27220 */ /* 0x000fe20000410000 */
[----:B------:R-:W-:Y:S01]  /*60a0*/  IMAD.U32 R179, R38, 0x10000, RZ ;  /* 0x0001000026b37824 */ /* 0x000fe200078e00ff */
        /* <DEDUP_REMOVED lines=18> */
[----:B------:R-:W-:Y:S02]  /*61d0*/  IMAD.U32 R244, R185, 0x10000, RZ ;  /* 0x00010000b9f47824 */ /* 0x000fe400078e00ff */
[----:B------:R-:W-:-:S04]  /*61e0*/  FMUL.FTZ R179, R238, R179 ;  /* 0x000000b3eeb37220 */ /* 0x000fc80000410000 */
[----:B------:R-:W-:Y:S01]  /*61f0*/  FFMA.FTZ R243, R179, R244, R246 ;  /* 0x000000f4b3f37223 */ /* 0x000fe200000100f6 */
[----:B------:R-:W-:-:S04]  /*6200*/  F2FP.BF16.F32.PACK_AB R179, R248, R245 ;  /* 0x000000f5f8b3723e */ /* 0x000fc800000010ff */
[----:B------:R-:W-:Y:S01]  /*6210*/  F2FP.BF16.F32.PACK_AB R176, R243, R176 ;  /* 0x000000b0f3b0723e */ /* 0x000fe200000010ff */
[C---:B0-----:R-:W-:Y:S01]  /*6220*/  IMAD.WIDE.U32 R240, R236.reuse, 0x10, R240 ;  /* 0x00000010ecf07825 */ /* 0x041fe200078e00f0 */
[----:B------:R-:W-:-:S04]  /*6230*/  IADD3 R236, PT, PT, R236, 0x80, RZ ;  /* 0x00000080ecec7810 */ /* 0x000fc80007ffe0ff */
[----:B------:R1:W-:Y:S03]  /*6240*/  STG.E.128 desc[UR6][R240.64], R176 ;  /* 0x000000b0f0007986 */ /* 0x0003e6000c101d06 */
.L_x_14286:
[----:B------:R-:W-:Y:S05]  /*6250*/  BSYNC.RECONVERGENT B0 ;  /* 0x0000000000007941 */ /* 0x000fea0003800200 */
.L_x_14285:
[----:B------:R-:W-:Y:S01]  /*6260*/  LOP3.LUT P0, RZ, R235, 0x10, RZ, 0xc0, !PT ;  /* 0x00000010ebff7812 */ /* 0x000fe2000780c0ff */
[----:B------:R-:W-:-:S12]  /*6270*/  BSSY.RECONVERGENT B0, `(.L_x_14287) ;  /* 0x0000032000007945 */ /* 0x000fd80003800200 */
[----:B------:R-:W-:Y:S05]  /*6280*/  @!P0 BRA `(.L_x_14288) ;  /* 0x0000000000c08947 */ /* 0x000fea0003800000 */
[----:B01----:R-:W-:Y:S01]  /*6290*/  FADD.FTZ R177, R136, -R237 ;  /* 0x800000ed88b17221 */ /* 0x003fe20000010000 */
        /* <DEDUP_REMOVED lines=14> */
[----:B------:R-:W-:Y:S01]  /*6380*/  IMAD.U32 R178, R18, 0x10000, RZ ;  /* 0x0001000012b27824 */ /* 0x000fe200078e00ff */
[----:B------:R-:W-:Y:S02]  /*6390*/  SHF.L.U32 R240, R17, 0x10, RZ ;  /* 0x0000001011f07819 */ /* 0x000fe400000006ff */
[----:B------:R-:W-:Y:S01]  /*63a0*/  SHF.L.U32 R246, R20, 0x10, RZ ;  /* 0x0000001014f67819 */ /* 0x000fe200000006ff */
        /* <DEDUP_REMOVED lines=30> */
.L_x_14288:
[----:B------:R-:W-:Y:S05]  /*6590*/  BSYNC.RECONVERGENT B0 ;  /* 0x0000000000007941 */ /* 0x000fea0003800200 */
.L_x_14287:
[----:B------:R-:W-:Y:S04]  /*65a0*/  BSSY.RECONVERGENT B0, `(.L_x_14289) ;  /* 0x0000032000007945 */ /* 0x000fe80003800200 */
[----:B------:R-:W-:Y:S05]  /*65b0*/  @!P1 BRA `(.L_x_14290) ;  /* 0x0000000000c09947 */ /* 0x000fea0003800000 */
[----:B012---:R-:W-:Y:S01]  /*65c0*/  FADD.FTZ R177, R144, -R237 ;  /* 0x800000ed90b17221 */ /* 0x007fe20000010000 */
[----:B------:R-:W-:Y:S01]  /*65d0*/  SHF.L.U32 R179, R64, 0x10, RZ ;  /* 0x0000001040b37819 */ /* 0x000fe200000006ff */
[----:B------:R-:W-:Y:S01]  /*65e0*/  IMAD.U32 R242, R11, 0x10000, RZ ;  /* 0x000100000bf27824 */ /* 0x000fe200078e00ff */
        /* <DEDUP_REMOVED lines=31> */
[----:B------:R-:W-:Y:S01]  /*67e0*/  IMAD.U32 R240, R7, 0x10000, RZ ;  /* 0x0001000007f07824 */ /* 0x000fe200078e00ff */
[----:B------:R-:W-:Y:S02]  /*67f0*/  SHF.L.U32 R244, R6, 0x10, RZ ;  /* 0x0000001006f47819 */ /* 0x000fe400000006ff */
        /* <DEDUP_REMOVED lines=12> */
.L_x_14290:
[----:B------:R-:W-:Y:S05]  /*68c0*/  BSYNC.RECONVERGENT B0 ;  /* 0x0000000000007941 */ /* 0x000fea0003800200 */
.L_x_14289:
[----:B------:R-:W-:Y:S04]  /*68d0*/  BSSY.RECONVERGENT B0, `(.L_x_14291) ;  /* 0x0000032000007945 */ /* 0x000fe80003800200 */
[----:B------:R-:W-:Y:S05]  /*68e0*/  @!P2 BRA `(.L_x_14292) ;  /* 0x0000000000c0a947 */ /* 0x000fea0003800000 */
[----:B0123--:R-:W-:Y:S01]  /*68f0*/  FADD.FTZ R177, R152, -R237 ;  /* 0x800000ed98b17221 */ /* 0x00ffe20000010000 */
        /* <DEDUP_REMOVED lines=27> */
[----:B------:R-:W-:Y:S01]  /*6ab0*/  SHF.L.U32 R240, R75, 0x10, RZ ;  /* 0x000000104bf07819 */ /* 0x000fe200000006ff */
[----:B------:R-:W-:Y:S02]  /*6ac0*/  IMAD.U32 R244, R79, 0x10000, RZ ;  /* 0x000100004ff47824 */ /* 0x000fe400078e00ff */
        /* <DEDUP_REMOVED lines=18> */
.L_x_14292:
[----:B------:R-:W-:Y:S05]  /*6bf0*/  BSYNC.RECONVERGENT B0 ;  /* 0x0000000000007941 */ /* 0x000fea0003800200 */
.L_x_14291:
[----:B------:R-:W-:Y:S04]  /*6c00*/  BSSY.RECONVERGENT B0, `(.L_x_14293) ;  /* 0x0000034000007945 */ /* 0x000fe80003800200 */
[----:B------:R-:W-:Y:S05]  /*6c10*/  @!P3 BRA `(.L_x_14294) ;  /* 0x0000000000c8b947 */ /* 0x000fea0003800000 */
[----:B01234-:R-:W-:Y:S01]  /*6c20*/  PRMT R178, R86, 0x7632, R178 ;  /* 0x0000763256b27816 */ /* 0x01ffe200000000b2 */
[--C-:B------:R-:W-:Y:S01]  /*6c30*/  FADD.FTZ R177, R165, -R237.reuse ;  /* 0x800000eda5b17221 */ /* 0x100fe20000010000 */
[----:B------:R-:W-:Y:S02]  /*6c40*/  PRMT R176, R90, 0x7632, R176 ;  /* 0x000076325ab07816 */ /* 0x000fe400000000b0 */
[----:B------:R-:W-:Y:S01]  /*6c50*/  SHF.L.U32 R178, R178, 0x10, RZ ;  /* 0x00000010b2b27819 */ /* 0x000fe200000006ff */
[----:B------:R-:W-:Y:S01]  /*6c60*/  FMUL.FTZ R177, R238, R177 ;  /* 0x000000b1eeb17220 */ /* 0x000fe20000410000 */
[----:B------:R-:W-:Y:S02]  /*6c70*/  SHF.L.U32 R176, R176, 0x10, RZ ;  /* 0x00000010b0b07819 */ /* 0x000fe400000006ff */
[----:B------:R-:W-:Y:S02]  /*6c80*/  SHF.L.U32 R179, R88, 0x10, RZ ;  /* 0x0000001058b37819 */ /* 0x000fe400000006ff */
[----:B------:R-:W-:Y:S01]  /*6c90*/  SHF.L.U32 R240, R85, 0x10, RZ ;  /* 0x0000001055f07819 */ /* 0x000fe200000006ff */
[----:B------:R-:W-:Y:S01]  /*6ca0*/  FFMA.FTZ R178, R177, R178, R176 ;  /* 0x000000b2b1b27223 */ /* 0x000fe200000100b0 */
[----:B------:R-:W-:Y:S01]  /*6cb0*/  FADD.FTZ R177, R160, -R237 ;  /* 0x800000eda0b17221 */ /* 0x000fe20000010000 */
[----:B------:R-:W-:-:S02]  /*6cc0*/  SHF.L.U32 R242, R89, 0x10, RZ ;  /* 0x0000001059f27819 */ /* 0x000fc400000006ff */
[----:B------:R-:W-:Y:S01]  /*6cd0*/  SHF.L.U32 R244, R90, 0x10, RZ ;  /* 0x000000105af47819 */ /* 0x000fe200000006ff */
        /* <DEDUP_REMOVED lines=9> */
[----:B------:R-:W-:Y:S02]  /*6d70*/  SHF.L.U32 R242, R229, 0x10, RZ ;  /* 0x00000010e5f27819 */ /* 0x000fe400000006ff */
[----:B------:R-:W-:-:S05]  /*6d80*/  SHF.L.U32 R240, R230, 0x10, RZ ;  /* 0x00000010e6f07819 */ /* 0x000fca00000006ff */
        /* <DEDUP_REMOVED lines=27> */
.L_x_14294:
[----:B------:R-:W-:Y:S05]  /*6f40*/  BSYNC.RECONVERGENT B0 ;  /* 0x0000000000007941 */ /* 0x000fea0003800200 */
.L_x_14293:
[----:B------:R-:W-:Y:S04]  /*6f50*/  BSSY.RECONVERGENT B0, `(.L_x_14282) ;  /* 0x0000039000007945 */ /* 0x000fe80003800200 */
[----:B------:R-:W-:Y:S05]  /*6f60*/  @!P4 BRA `(.L_x_14295) ;  /* 0x0000000000dcc947 */ /* 0x000fea0003800000 */
[----:B01234-:R-:W-:Y:S01]  /*6f70*/  PRMT R179, R96, 0x7632, R179 ;  /* 0x0000763260b37816 */ /* 0x01ffe200000000b3 */
[----:B------:R-:W-:Y:S01]  /*6f80*/  FADD.FTZ R177, R169, -R237 ;  /* 0x800000eda9b17221 */ /* 0x000fe20000010000 */
[----:B------:R-:W-:Y:S02]  /*6f90*/  PRMT R239, R100, 0x7632, R239 ;  /* 0x0000763264ef7816 */ /* 0x000fe400000000ef */
[----:B------:R-:W-:Y:S01]  /*6fa0*/  SHF.L.U32 R179, R179, 0x10, RZ ;  /* 0x00000010b3b37819 */ /* 0x000fe200000006ff */
[----:B------:R-:W-:Y:S01]  /*6fb0*/  FMUL.FTZ R176, R238, R177 ;  /* 0x000000b1eeb07220 */ /* 0x000fe20000410000 */
[----:B------:R-:W-:Y:S01]  /*6fc0*/  PRMT R178, R97, 0x7632, R178 ;  /* 0x0000763261b27816 */ /* 0x000fe200000000b2 */
[----:B------:R-:W-:Y:S01]  /*6fd0*/  IMAD.U32 R239, R239, 0x10000, RZ ;  /* 0x00010000efef7824 */ /* 0x000fe200078e00ff */
[----:B------:R-:W-:Y:S01]  /*6fe0*/  PRMT R240, R101, 0x7632, R240 ;  /* 0x0000763265f07816 */ /* 0x000fe200000000f0 */
[----:B------:R-:W-:Y:S01]  /*6ff0*/  FADD.FTZ R177, R171, -R237 ;  /* 0x800000edabb17221 */ /* 0x000fe20000010000 */
[----:B------:R-:W-:Y:S01]  /*7000*/  SHF.L.U32 R178, R178, 0x10, RZ ;  /* 0x00000010b2b27819 */ /* 0x000fe200000006ff */
[----:B------:R-:W-:Y:S01]  /*7010*/  FFMA.FTZ R176, R176, R179, R239 ;  /* 0x000000b3b0b07223 */ /* 0x000fe200000100ef */
[----:B------:R-:W-:Y:S01]  /*7020*/  SHF.L.U32 R240, R240, 0x10, RZ ;  /* 0x00000010f0f07819 */ /* 0x000fe200000006ff */
[----:B------:R-:W-:Y:S01]  /*7030*/  FMUL.FTZ R177, R238, R177 ;  /* 0x000000b1eeb17220 */ /* 0x000fe20000410000 */
[----:B------:R-:W-:Y:S01]  /*7040*/  FADD.FTZ R179, R173, -R237 ;  /* 0x800000edadb37221 */ /* 0x000fe20000010000 */
[----:B------:R-:W-:-:S02]  /*7050*/  PRMT R239, R98, 0x7632, R239 ;  /* 0x0000763262ef7816 */ /* 0x000fc400000000ef */
[----:B------:R-:W-:Y:S01]  /*7060*/  PRMT R241, R102, 0x7632, R241 ;  /* 0x0000763266f17816 */ /* 0x000fe200000000f1 */
[--C-:B------:R-:W-:Y:S01]  /*7070*/  FFMA.FTZ R177, R177, R178, R240.reuse ;  /* 0x000000b2b1b17223 */ /* 0x100fe200000100f0 */
[C---:B------:R-:W-:Y:S01]  /*7080*/  FMUL.FTZ R178, R238.reuse, R179 ;  /* 0x000000b3eeb27220 */ /* 0x040fe20000410000 */
[----:B------:R-:W-:Y:S01]  /*7090*/  PRMT R240, R99, 0x7632, R240 ;  /* 0x0000763263f07816 */ /* 0x000fe200000000f0 */
[----:B------:R-:W-:Y:S01]  /*70a0*/  FADD.FTZ R179, R175, -R237 ;  /* 0x800000edafb37221 */ /* 0x000fe20000010000 */
[----:B------:R-:W-:Y:S02]  /*70b0*/  PRMT R242, R103, 0x7632, R242 ;  /* 0x0000763267f27816 */ /* 0x000fe400000000f2 */
[----:B------:R-:W-:Y:S01]  /*70c0*/  SHF.L.U32 R239, R239, 0x10, RZ ;  /* 0x00000010efef7819 */ /* 0x000fe200000006ff */
[----:B------:R-:W-:Y:S01]  /*70d0*/  FMUL.FTZ R179, R238, R179 ;  /* 0x000000b3eeb37220 */ /* 0x000fe20000410000 */
[----:B------:R-:W-:Y:S02]  /*70e0*/  SHF.L.U32 R241, R241, 0x10, RZ ;  /* 0x00000010f1f17819 */ /* 0x000fe400000006ff */
[----:B------:R-:W-:-:S02]  /*70f0*/  SHF.L.U32 R240, R240, 0x10, RZ ;  /* 0x00000010f0f07819 */ /* 0x000fc400000006ff */
[----:B------:R-:W-:Y:S01]  /*7100*/  SHF.L.U32 R242, R242, 0x10, RZ ;  /* 0x00000010f2f27819 */ /* 0x000fe200000006ff */
[----:B------:R-:W-:Y:S01]  /*7110*/  FFMA.FTZ R178, R178, R239, R241 ;  /* 0x000000efb2b27223 */ /* 0x000fe200000100f1 */
[--C-:B------:R-:W-:Y:S01]  /*7120*/  FADD.FTZ R239, R170, -R237.reuse ;  /* 0x800000edaaef7221 */ /* 0x100fe20000010000 */
[----:B------:R-:W-:Y:S01]  /*7130*/  SHF.L.U32 R244, R102, 0x10, RZ ;  /* 0x0000001066f47819 */ /* 0x000fe200000006ff */
[----:B------:R-:W-:Y:S01]  /*7140*/  FADD.FTZ R241, R174, -R237 ;  /* 0x800000edaef17221 */ /* 0x000fe20000010000 */
[----:B------:R-:W-:Y:S01]  /*7150*/  FFMA.FTZ R179, R179, R240, R242 ;  /* 0x000000f0b3b37223 */ /* 0x000fe200000100f2 */
[----:B------:R-:W-:Y:S01]  /*7160*/  SHF.L.U32 R242, R97, 0x10, RZ ;  /* 0x0000001061f27819 */ /* 0x000fe200000006ff */
[C---:B------:R-:W-:Y:S01]  /*7170*/  FMUL.FTZ R239, R238.reuse, R239 ;  /* 0x000000efeeef7220 */ /* 0x040fe20000410000 */
[----:B------:R-:W-:Y:S02]  /*7180*/  IMAD.U32 R240, R101, 0x10000, RZ ;  /* 0x0001000065f07824 */ /* 0x000fe400078e00ff */
[----:B------:R-:W-:-:S02]  /*7190*/  FMUL.FTZ R241, R238, R241 ;  /* 0x000000f1eef17220 */ /* 0x000fc40000410000 */
[----:B------:R-:W-:Y:S01]  /*71a0*/  FFMA.FTZ R242, R239, R242, R240 ;  /* 0x000000f2eff27223 */ /* 0x000fe200000100f0 */
[--C-:B------:R-:W-:Y:S01]  /*71b0*/  FADD.FTZ R239, R172, -R237.reuse ;  /* 0x800000edacef7221 */ /* 0x100fe20000010000 */
[----:B------:R-:W-:Y:S01]  /*71c0*/  SHF.L.U32 R240, R98, 0x10, RZ ;  /* 0x0000001062f07819 */ /* 0x000fe200000006ff */
[----:B------:R-:W-:Y:S02]  /*71d0*/  FADD.FTZ R237, R168, -R237 ;  /* 0x800000eda8ed7221 */ /* 0x000fe40000010000 */
[C---:B------:R-:W-:Y:S01]  /*71e0*/  FMUL.FTZ R239, R238.reuse, R239 ;  /* 0x000000efeeef7220 */ /* 0x040fe20000410000 */
[----:B------:R-:W-:Y:S01]  /*71f0*/  F2FP.BF16.F32.PACK_AB R177, R177, R242 ;  /* 0x000000f2b1b1723e */ /* 0x000fe200000010ff */
[----:B------:R-:W-:Y:S01]  /*7200*/  FMUL.FTZ R237, R238, R237 ;  /* 0x000000edeeed7220 */ /* 0x000fe20000410000 */
[----:B------:R-:W-:Y:S01]  /*7210*/  SHF.L.U32 R238, R96, 0x10, RZ ;  /* 0x0000001060ee7819 */ /* 0x000fe200000006ff */
[----:B------:R-:W-:Y:S01]  /*7220*/  FFMA.FTZ R239, R239, R240, R244 ;  /* 0x000000f0efef7223 */ /* 0x000fe200000100f4 */
[----:B------:R-:W-:-:S02]  /*7230*/  SHF.L.U32 R240, R99, 0x10, RZ ;  /* 0x0000001063f07819 */ /* 0x000fc400000006ff */
[----:B------:R-:W-:Y:S02]  /*7240*/  SHF.L.U32 R244, R103, 0x10, RZ ;  /* 0x0000001067f47819 */ /* 0x000fe400000006ff */
[----:B------:R-:W-:-:S03]  /*7250*/  F2FP.BF16.F32.PACK_AB R178, R178, R239 ;  /* 0x000000efb2b2723e */ /* 0x000fc600000010ff */
[----:B------:R-:W-:Y:S01]  /*7260*/  FFMA.FTZ R246, R241, R240, R244 ;  /* 0x000000f0f1f67223 */ /* 0x000fe200000100f4 */
[----:B------:R-:W-:Y:S01]  /*7270*/  SHF.L.U32 R244, R100, 0x10, RZ ;  /* 0x0000001064f47819 */ /* 0x000fe200000006ff */
[----:B------:R-:W0:Y:S03]  /*7280*/  LDC.64 R240, c[0x0][0x428] ;  /* 0x00010a00fff07b82 */ /* 0x000e260000000a00 */
[----:B------:R-:W-:Y:S01]  /*7290*/  F2FP.BF16.F32.PACK_AB R179, R179, R246 ;  /* 0x000000f6b3b3723e */ /* 0x000fe200000010ff */
[----:B------:R-:W-:-:S05]  /*72a0*/  FFMA.FTZ R237, R237, R238, R244 ;  /* 0x000000eeeded7223 */ /* 0x000fca00000100f4 */
[----:B------:R-:W-:Y:S01]  /*72b0*/  F2FP.BF16.F32.PACK_AB R176, R176, R237 ;  /* 0x000000edb0b0723e */ /* 0x000fe200000010ff */
[----:B0-----:R-:W-:-:S05]  /*72c0*/  IMAD.WIDE.U32 R240, R236, 0x10, R240 ;  /* 0x00000010ecf07825 */ /* 0x001fca00078e00f0 */
[----:B------:R0:W-:Y:S02]  /*72d0*/  STG.E.128 desc[UR6][R240.64], R176 ;  /* 0x000000b0f0007986 */ /* 0x0001e4000c101d06 */
.L_x_14295:
[----:B------:R-:W-:Y:S05]  /*72e0*/  BSYNC.RECONVERGENT B0 ;  /* 0x0000000000007941 */ /* 0x000fea0003800200 */
.L_x_14282:
[----:B01234-:R-:W0:Y:S01]  /*72f0*/  LDC.64 R176, c[0x0][0x380] ;  /* 0x0000e000ffb07b82 */ /* 0x01fe220000000a00 */
[----:B------:R-:W-:Y:S01]  /*7300*/  UPLOP3.LUT UP1, UPT, UPT, UPT, UP1, 0x40, 0x4 ;  /* 0x000000000004789c */ /* 0x000fe20003f2e810 */
[----:B0-----:R-:W-:-:S04]  /*7310*/  IADD3 R233, PT, PT, R233, R176, RZ ;  /* 0x000000b0e9e97210 */ /* 0x001fc80007ffe0ff */
[----:B------:R-:W-:-:S13]  /*7320*/  ISETP.GE.AND P0, PT, R233, R177, PT ;  /* 0x000000b1e900720c */ /* 0x000fda0003f06270 */
[----:B------:R-:W-:Y:S05]  /*7330*/  @!P0 BRA `(.L_x_14296) ;  /* 0xffffff9c00908947 */ /* 0x000fea000383ffff */
[----:B------:R-:W-:Y:S05]  /*7340*/  EXIT ;  /* 0x000000000000794d */ /* 0x000fea0003800000 */
.L_x_14297:
        /* <DEDUP_REMOVED lines=11> */
.L_x_42345:


//--------------------- .text._ZN10layer_norm13ln_fwd_kernelINS_13Kernel_traitsI13__nv_bfloat16S2_fS2_fjLj7168ELj1ELj1ELj4ELj16ENS_18Kernel_traits_baseILj7168ES2_S2_fS2_fjLj128EEEEELb0ELb1ELb1ELb1EEEvNS_9FwdParamsE --------------------------
	.section	.text._ZN10layer_norm13ln_fwd_kernelINS_13Kernel_traitsI13__nv_bfloat16S2_fS2_fjLj7168ELj1ELj1ELj4ELj16ENS_18Kernel_traits_baseILj7168ES2_S2_fS2_fjLj128EEEEELb0ELb1ELb1ELb1EEEvNS_9FwdParamsE,"ax",@progbits
	.align	128
        .global         _ZN10layer_norm13ln_fwd_kernelINS_13Kernel_traitsI13__nv_bfloat16S2_fS2_fjLj7168ELj1ELj1ELj4ELj16ENS_18Kernel_traits_baseILj7168ES2_S2_fS2_fjLj128EEEEELb0ELb1ELb1ELb1EEEvNS_9FwdParamsE
        .type           _ZN10layer_norm13ln_fwd_kernelINS_13Kernel_traitsI13__nv_bfloat16S2_fS2_fjLj7168ELj1ELj1ELj4ELj16ENS_18Kernel_traits_baseILj7168ES2_S2_fS2_fjLj128EEEEELb0ELb1ELb1ELb1EEEvNS_9FwdParamsE,@function
        .size           _ZN10layer_norm13ln_fwd_kernelINS_13Kernel_traitsI13__nv_bfloat16S2_fS2_fjLj7168ELj1ELj1ELj4ELj16ENS_18Kernel_traits_baseILj7168ES2_S2_fS2_fjLj128EEEEELb0ELb1ELb1ELb1EEEvNS_9FwdParamsE,(.L_x_42346 - _ZN10layer_norm13ln_fwd_kernelINS_13Kernel_traitsI13__nv_bfloat16S2_fS2_fjLj7168ELj1ELj1ELj4ELj16ENS_18Kernel_traits_baseILj7168ES2_S2_fS2_fjLj128EEEEELb0ELb1ELb1ELb1EEEvNS_9FwdParamsE)
        .other          _ZN10layer_norm13ln_fwd_kernelINS_13Kernel_traitsI13__nv_bfloat16S2_fS2_fjLj7168ELj1ELj1ELj4ELj16ENS_18Kernel_traits_baseILj7168ES2_S2_fS2_fjLj128EEEEELb0ELb1ELb1ELb1EEEvNS_9FwdParamsE,@"STO_CUDA_ENTRY STV_DEFAULT"
_ZN10layer_norm13ln_fwd_kernelINS_13Kernel_traitsI13__nv_bfloat16S2_fS2_fjLj7168ELj1ELj1ELj4ELj16ENS_18Kernel_traits_baseILj7168ES2_S2_fS2_fjLj128EEEEELb0ELb1ELb1ELb1EEEvNS_9FwdParamsE:
.text._ZN10layer_norm13ln_fwd_kernelINS_13Kernel_traitsI13__nv_bfloat16S2_fS2_fjLj7168ELj1ELj1ELj4ELj16ENS_18Kernel_traits_baseILj7168ES2_S2_fS2_fjLj128EEEEELb0ELb1ELb1ELb1EEEvNS_9FwdParamsE:
        /* <DEDUP_REMOVED lines=36> */
.L_x_14298:
        /* <DEDUP_REMOVED lines=32> */
.L_x_14299:
        /* <DEDUP_REMOVED lines=10> */
[----:B------:R-:W2:Y:S01]  /*04e0*/  LDCU UR15, c[0x0][0x388] ;  /* 0x00007100ff0f77ac */ /* 0x000ea20008000800 */
[----:B------:R-:W-:Y:S02]  /*04f0*/  PRMT R235, R81, 0x7632, R235 ;  /* 0x0000763251eb7816 */ /* 0x000fe400000000eb */
[----:B------:R-:W-:Y:S01]  /*0500*/  PRMT R234, R53, 0x7632, R234 ;  /* 0x0000763235ea7816 */ /* 0x000fe200000000ea */
[----:B------:R-:W3:Y:S01]  /*0510*/  LDCU.U8 UR18, c[0x0][0x410] ;  /* 0x00008200ff1277ac */ /* 0x000ee20008000000 */
[----:B------:R-:W-:-:S02]  /*0520*/  PRMT R233, R80, 0x7632, R233 ;  /* 0x0000763250e97816 */ /* 0x000fc400000000e9 */
[----:B------:R-:W-:Y:S01]  /*0530*/  PRMT R232, R52, 0x7632, R232 ;  /* 0x0000763234e87816 */ /* 0x000fe200000000e8 */
[----:B------:R-:W4:Y:S01]  /*0540*/  LDCU UR19, c[0x0][0x400] ;  /* 0x00008000ff1377ac */ /* 0x000f220008000800 */
[----:B------:R-:W-:Y:S02]  /*0550*/  PRMT R231, R79, 0x7632, R231 ;  /* 0x000076324fe77816 */ /* 0x000fe400000000e7 */
[----:B------:R-:W-:Y:S01]  /*0560*/  PRMT R230, R51, 0x7632, R230 ;  /* 0x0000763233e67816 */ /* 0x000fe200000000e6 */
[----:B------:R-:W0:Y:S01]  /*0570*/  LDCU.128 UR8, c[0x0][0x3f0] ;  /* 0x00007e00ff0877ac */ /* 0x000e220008000c00 */
[----:B------:R-:W-:Y:S02]  /*0580*/  PRMT R229, R78, 0x7632, R229 ;  /* 0x000076324ee57816 */ /* 0x000fe400000000e5 */
[----:B------:R-:W-:Y:S01]  /*0590*/  PRMT R228, R50, 0x7632, R228 ;  /* 0x0000763232e47816 */ /* 0x000fe200000000e4 */
[----:B------:R-:W0:Y:S01]  /*05a0*/  LDCU.64 UR16, c[0x0][0x3a0] ;  /* 0x00007400ff1077ac */ /* 0x000e220008000a00 */
[----:B------:R-:W-:-:S02]  /*05b0*/  PRMT R227, R77, 0x7632, R227 ;  /* 0x000076324de37816 */ /* 0x000fc400000000e3 */
[----:B------:R-:W-:Y:S01]  /*05c0*/  PRMT R226, R49, 0x7632, R226 ;  /* 0x0000763231e27816 */ /* 0x000fe200000000e2 */
[----:B------:R-:W0:Y:S01]  /*05d0*/  LDCU.64 UR20, c[0x0][0x380] ;  /* 0x00007000ff1477ac */ /* 0x000e220008000a00 */
        /* <DEDUP_REMOVED lines=69> */
[----:B0-234-:R-:W-:-:S07]  /*0a30*/  PRMT R222, R84, 0x7632, R222 ;  /* 0x0000763254de7816 */ /* 0x01dfce00000000de */
.L_x_14319:
[----:B------:R-:W-:-:S06]  /*0a40*/  UIMAD.WIDE UR4, UR7, 0x4, UR8 ;  /* 0x00000004070478a5 */ /* 0x000fcc000f8e0208 */
[----:B-1----:R-:W-:Y:S02]  /*0a50*/  MOV R124, UR4 ;  /* 0x00000004007c7c02 */ /* 0x002fe40008000f00 */
[----:B------:R-:W-:-:S05]  /*0a60*/  MOV R125, UR5 ;  /* 0x00000005007d7c02 */ /* 0x000fca0008000f00 */
[----:B------:R-:W2:Y:S01]  /*0a70*/  LDG.E R124, desc[UR12][R124.64] ;  /* 0x0000000c7c7c7981 */ /* 0x000ea2000c1e1900 */
[----:B------:R-:W-:Y:S01]  /*0a80*/  HFMA2 R178, -RZ, RZ, 0, 0 ;  /* 0x00000000ffb27431 */ /* 0x000fe200000001ff */
[----:B--2---:R-:W-:-:S13]  /*0a90*/  R2UR UR14, R124 ;  /* 0x000000007c0e72ca */ /* 0x004fda00000e0000 */
[----:B------:R-:W-:-:S06]  /*0aa0*/  UISETP.GE.AND UP1, UPT, UR14, 0x1, UPT ;  /* 0x000000010e00788c */ /* 0x000fcc000bf26270 */
[----:B------:R-:W-:-:S05]  /*0ab0*/  PLOP3.LUT P1, PT, PT, PT, UP1, 0x80, 0x8 ;  /* 0x000000000008781c */ /* 0x000fca0003f2f018 */
[----:B------:R-:W-:-:S06]  /*0ac0*/  @UP1 UIADD3 UR4, UPT, UPT, UR14, -0x1, URZ ;  /* 0xffffffff0e041890 */ /* 0x000fcc000fffe0ff */
[----:B------:R-:W-:Y:S01]  /*0ad0*/  MOV R128, UR4 ;  /* 0x0000000400807c02 */ /* 0x000fe20008000f00 */
[----:B------:R-:W-:Y:S01]  /*0ae0*/  UIMAD.WIDE UR4, UR7, 0x4, UR10 ;  /* 0x00000004070478a5 */ /* 0x000fe2000f8e020a */
[----:B0-----:R-:W0:Y:S03]  /*0af0*/  @P1 LDC.64 R126, c[0x0][0x390] ;  /* 0x0000e400ff7e1b82 */ /* 0x001e260000000a00 */
[----:B------:R-:W-:Y:S02]  /*0b00*/  @P1 IMAD R128, R128, UR15, RZ ;  /* 0x0000000f80801c24 */ /* 0x000fe4000f8e02ff */
[----:B------:R-:W-:Y:S02]  /*0b10*/  MOV R124, UR4 ;  /* 0x00000004007c7c02 */ /* 0x000fe40008000f00 */
[----:B------:R-:W-:Y:S02]  /*0b20*/  MOV R125, UR5 ;  /* 0x00000005007d7c02 */ /* 0x000fe40008000f00 */
[----:B------:R-:W-:-:S03]  /*0b30*/  @P1 SHF.R.S32.HI R129, RZ, 0x1f, R128 ;  /* 0x0000001fff811819 */ /* 0x000fc60000011480 */
[----:B------:R-:W2:Y:S01]  /*0b40*/  LDG.E R124, desc[UR12][R124.64] ;  /* 0x0000000c7c7c7981 */ /* 0x000ea2000c1e1900 */
[----:B------:R-:W-:-:S04]  /*0b50*/  @P1 LEA.HI R129, R129, R128, RZ, 0x3 ;  /* 0x0000008081811211 */ /* 0x000fc800078f18ff */
[----:B------:R-:W-:-:S05]  /*0b60*/  @P1 LEA.HI.SX32 R178, R129, R0, 0x1d ;  /* 0x0000000081b21211 */ /* 0x000fca00078feaff */
[----:B0-----:R-:W-:-:S05]  /*0b70*/  @P1 IMAD.WIDE.U32 R126, R178, 0x10, R126 ;  /* 0x00000010b27e1825 */ /* 0x001fca00078e007e */
[----:B------:R-:W3:Y:S01]  /*0b80*/  @P1 LDG.E.128 R112, desc[UR12][R126.64] ;  /* 0x0000000c7e701981 */ /* 0x000ee2000c1e1d00 */
[----:B------:R-:W-:Y:S01]  /*0b90*/  UIMAD UR4, UR7, UR15, URZ ;  /* 0x0000000f070472a4 */ /* 0x000fe2000f8e02ff */
[----:B------:R-:W-:-:S03]  /*0ba0*/  ISETP.NE.U32.AND P0, PT, RZ, UR16, PT ;  /* 0x00000010ff007c0c */ /* 0x000fc6000bf05070 */
[----:B------:R-:W-:Y:S01]  /*0bb0*/  USHF.R.S32.HI UR5, URZ, 0x1f, UR4 ;  /* 0x0000001fff057899 */ /* 0x000fe20008011404 */
[----:B------:R-:W-:-:S03]  /*0bc0*/  ISETP.NE.AND.EX P0, PT, RZ, UR17, PT, P0 ;  /* 0x00000011ff007c0c */ /* 0x000fc6000bf05300 */
        /* <DEDUP_REMOVED lines=10> */
[----:B0-----:R-:W-:-:S05]  /*0c70*/  IMAD.WIDE.U32 R124, R179, 0x20, R124 ;  /* 0x00000020b37c7825 */ /* 0x001fca00078e007c */
[----:B------:R-:W2:Y:S04]  /*0c80*/  LDG.E.128 R116, desc[UR12][R124.64] ;  /* 0x0000000c7c747981 */ /* 0x000ea8000c1e1d00 */
[----:B------:R0:W3:Y:S01]  /*0c90*/  LDG.E.128 R120, desc[UR12][R124.64+0x10] ;  /* 0x0000100c7c787981 */ /* 0x0000e2000c1e1d00 */
[----:B------:R-:W-:-:S13]  /*0ca0*/  ISETP.LT.AND P2, PT, RZ, UR14, PT ;  /* 0x0000000eff007c0c */ /* 0x000fda000bf41270 */
[----:B------:R-:W1:Y:S01]  /*0cb0*/  @P2 LDC R130, c[0x0][0x40c] ;  /* 0x00010300ff822b82 */ /* 0x000e620000000800 */
[----:B------:R-:W-:Y:S02]  /*0cc0*/  @P2 SHF.L.U32 R129, R112, 0x10, RZ ;  /* 0x0000001070812819 */ /* 0x000fe400000006ff */
[----:B------:R-:W-:Y:S02]  /*0cd0*/  @P2 SHF.L.U32 R127, R127, 0x10, RZ ;  /* 0x000000107f7f2819 */ /* 0x000fe400000006ff */
[----:B------:R-:W-:Y:S02]  /*0ce0*/  @P2 SHF.L.U32 R126, R126, 0x10, RZ ;  /* 0x000000107e7e2819 */ /* 0x000fe400000006ff */
[----:B0-----:R-:W-:Y:S01]  /*0cf0*/  @P2 SHF.L.U32 R124, R113, 0x10, RZ ;  /* 0x00000010717c2819 */ /* 0x001fe200000006ff */
[----:B------:R-:W0:Y:S01]  /*0d00*/  @P2 LDC R132, c[0x0][0x40c] ;  /* 0x00010300ff842b82 */ /* 0x000e220000000800 */
[----:B------:R-:W-:-:S07]  /*0d10*/  @P2 SHF.L.U32 R140, R87, 0x10, RZ ;  /* 0x00000010578c2819 */ /* 0x000fce00000006ff */
[----:B------:R-:W4:Y:S08]  /*0d20*/  @P2 LDC R133, c[0x0][0x40c] ;  /* 0x00010300ff852b82 */ /* 0x000f300000000800 */
[----:B------:R-:W5:Y:S01]  /*0d30*/  @P2 LDC R137, c[0x0][0x40c] ;  /* 0x00010300ff892b82 */ /* 0x000f620000000800 */
[----:B-1----:R-:W-:-:S07]  /*0d40*/  @P2 FMUL.FTZ R129, R129, R130 ;  /* 0x0000008281812220 */ /* 0x002fce0000410000 */
[----:B------:R-:W1:Y:S01]  /*0d50*/  @P2 LDC R136, c[0x0][0x40c] ;  /* 0x00010300ff882b82 */ /* 0x000e620000000800 */
[----:B0-----:R-:W-:Y:S01]  /*0d60*/  @P2 FMUL.FTZ R130, R127, R132 ;  /* 0x000000847f822220 */ /* 0x001fe20000410000 */
[----:B------:R-:W-:Y:S02]  /*0d70*/  @P2 SHF.L.U32 R132, R128, 0x10, RZ ;  /* 0x0000001080842819 */ /* 0x000fe400000006ff */
[----:B------:R-:W-:Y:S02]  /*0d80*/  @P2 SHF.L.U32 R128, R114, 0x10, RZ ;  /* 0x0000001072802819 */ /* 0x000fe400000006ff */
[----:B------:R-:W-:Y:S02]  /*0d90*/  @P2 SHF.L.U32 R127, R222, 0x10, RZ ;  /* 0x00000010de7f2819 */ /* 0x000fe400000006ff */
[----:B------:R-:W0:Y:S01]  /*0da0*/  @P2 LDC R131, c[0x0][0x40c] ;  /* 0x00010300ff832b82 */ /* 0x000e220000000800 */
[----:B----4-:R-:W-:Y:S01]  /*0db0*/  @P2 FMUL.FTZ R134, R126, R133 ;  /* 0x000000857e862220 */ /* 0x010fe20000410000 */
[----:B------:R-:W-:-:S02]  /*0dc0*/  @P2 SHF.L.U32 R133, R115, 0x10, RZ ;  /* 0x0000001073852819 */ /* 0x000fc400000006ff */
[----:B------:R-:W-:-:S04]  /*0dd0*/  @P2 SHF.L.U32 R126, R84, 0x10, RZ ;  /* 0x00000010547e2819 */ /* 0x000fc800000006ff */
[----:B------:R-:W4:Y:S01]  /*0de0*/  @P2 LDC R135, c[0x0][0x40c] ;  /* 0x00010300ff872b82 */ /* 0x000f220000000800 */
[----:B-----5:R-:W-:Y:S01]  /*0df0*/  @P2 FMUL.FTZ R138, R132, R137 ;  /* 0x00000089848a2220 */ /* 0x020fe20000410000 */
[----:B------:R-:W-:Y:S02]  /*0e00*/  @P2 SHF.L.U32 R132, R85, 0x10, RZ ;  /* 0x0000001055842819 */ /* 0x000fe400000006ff */
[----:B------:R-:W-:Y:S01]  /*0e10*/  @P2 SHF.L.U32 R137, R220, 0x10, RZ ;  /* 0x00000010dc892819 */ /* 0x000fe200000006ff */
[----:B-1----:R-:W-:Y:S01]  /*0e20*/  @P2 FMUL.FTZ R139, R133, R136 ;  /* 0x00000088858b2220 */ /* 0x002fe20000410000 */
[----:B------:R-:W-:Y:S02]  /*0e30*/  @P2 SHF.L.U32 R133, R221, 0x10, RZ ;  /* 0x00000010dd852819 */ /* 0x000fe400000006ff */
[----:B------:R-:W-:Y:S01]  /*0e40*/  @P2 SHF.L.U32 R136, R86, 0x10, RZ ;  /* 0x0000001056882819 */ /* 0x000fe200000006ff */
[----:B0-----:R-:W-:Y:S01]  /*0e50*/  @P2 FMUL.FTZ R131, R124, R131 ;  /* 0x000000837c832220 */ /* 0x001fe20000410000 */
[----:B----4-:R-:W-:Y:S01]  /*0e60*/  @P2 FMUL.FTZ R135, R128, R135 ;  /* 0x0000008780872220 */ /* 0x010fe20000410000 */
[----:B--2---:R-:W-:Y:S01]  /*0e70*/  @!P2 MOV R124, R116 ;  /* 0x00000074007ca202 */ /* 0x004fe20000000f00 */
[----:B------:R-:W-:Y:S01]  /*0e80*/  @P2 FFMA.FTZ R124, R129, R126, R116 ;  /* 0x0000007e817c2223 */ /* 0x000fe20000010074 */
[----:B------:R-:W-:Y:S01]  /*0e90*/  MOV R125, R117 ;  /* 0x00000075007d7202 */ /* 0x000fe20000000f00 */
[----:B------:R-:W-:Y:S01]  /*0ea0*/  @P2 FFMA.FTZ R125, R130, R127, R117 ;  /* 0x0000007f827d2223 */ /* 0x000fe20000010075 */
[--C-:B------:R-:W-:Y:S01]  /*0eb0*/  IMAD.MOV.U32 R126, RZ, RZ, R118.reuse ;  /* 0x000000ffff7e7224 */ /* 0x100fe200078e0076 */
[----:B------:R-:W-:Y:S01]  /*0ec0*/  MOV R127, R119 ;  /* 0x00000077007f7202 */ /* 0x000fe20000000f00 */
[----:B------:R-:W-:Y:S01]  /*0ed0*/  @P2 FFMA.FTZ R126, R131, R132, R118 ;  /* 0x00000084837e2223 */ /* 0x000fe20000010076 */
[----:B---3--:R-:W-:Y:S01]  /*0ee0*/  MOV R128, R120 ;  /* 0x0000007800807202 */ /* 0x008fe20000000f00 */
[----:B------:R-:W-:Y:S01]  /*0ef0*/  @P2 FFMA.FTZ R127, R134, R133, R119 ;  /* 0x00000085867f2223 */ /* 0x000fe20000010077 */
[----:B------:R-:W-:Y:S01]  /*0f00*/  MOV R129, R121 ;  /* 0x0000007900817202 */ /* 0x000fe20000000f00 */
[----:B------:R-:W-:Y:S01]  /*0f10*/  @P2 FFMA.FTZ R128, R135, R136, R120 ;  /* 0x0000008887802223 */ /* 0x000fe20000010078 */
[----:B------:R-:W-:Y:S01]  /*0f20*/  MOV R130, R122 ;  /* 0x0000007a00827202 */ /* 0x000fe20000000f00 */
[----:B------:R-:W-:Y:S01]  /*0f30*/  @P2 FFMA.FTZ R129, R138, R137, R121 ;  /* 0x000000898a812223 */ /* 0x000fe20000010079 */
[----:B------:R-:W-:Y:S01]  /*0f40*/  @P2 FFMA.FTZ R130, R139, R140, R122 ;  /* 0x0000008c8b822223 */ /* 0x000fe2000001007a */
[----:B------:R-:W-:Y:S01]  /*0f50*/  MOV R131, R123 ;  /* 0x0000007b00837202 */ /* 0x000fe20000000f00 */
[----:B------:R-:W-:Y:S06]  /*0f60*/  @!P2 BRA `(.L_x_14301) ;  /* 0x0000000000c8a947 */ /* 0x000fec0003800000 */
[----:B------:R-:W-:Y:S02]  /*0f70*/  SHF.L.U32 R0, R0, 0x10, RZ ;  /* 0x0000001000007819 */ /* 0x000fe400000006ff */
[----:B------:R-:W-:-:S03]  /*0f80*/  SHF.L.U32 R131, R219, 0x10, RZ ;  /* 0x00000010db837819 */ /* 0x000fc600000006ff */
[----:B------:R-:W-:-:S04]  /*0f90*/  FMUL.FTZ R0, R0, UR23 ;  /* 0x0000001700007c20 */ /* 0x000fc80008410000 */
[----:B------:R-:W-:Y:S01]  /*0fa0*/  FFMA.FTZ R131, R0, R131, R123 ;  /* 0x0000008300837223 */ /* 0x000fe2000001007b */
[----:B------:R-:W-:Y:S06]  /*0fb0*/  BRA `(.L_x_14301) ;  /* 0x0000000000b47947 */ /* 0x000fec0003800000 */
.L_x_14300:
[----:B------:R-:W0:Y:S01]  /*0fc0*/  @P1 LDC R125, c[0x0][0x40c] ;  /* 0x00010300ff7d1b82 */ /* 0x000e220000000800 */
[----:B------:R-:W-:Y:S01]  /*0fd0*/  @P1 SHF.L.U32 R124, R112, 0x10, RZ ;  /* 0x00000010707c1819 */ /* 0x000fe200000006ff */
[----:B------:R-:W-:Y:S01]  /*0fe0*/  @P1 IMAD.U32 R139, R87, 0x10000, RZ ;  /* 0x00010000578b1824 */ /* 0x000fe200078e00ff */
[----:B------:R-:W-:Y:S02]  /*0ff0*/  @P1 SHF.L.U32 R128, R128, 0x10, RZ ;  /* 0x0000001080801819 */ /* 0x000fe400000006ff */
[----:B------:R-:W-:Y:S02]  /*1000*/  @P1 SHF.L.U32 R127, R127, 0x10, RZ ;  /* 0x000000107f7f1819 */ /* 0x000fe400000006ff */
[----:B------:R-:W-:Y:S01]  /*1010*/  @P1 SHF.L.U32 R137, R0, 0x10, RZ ;  /* 0x0000001000891819 */ /* 0x000fe200000006ff */
[----:B------:R-:W1:Y:S01]  /*1020*/  @P1 LDC R135, c[0x0][0x40c] ;  /* 0x00010300ff871b82 */ /* 0x000e620000000800 */
[----:B------:R-:W-:Y:S02]  /*1030*/  @P1 SHF.L.U32 R0, R84, 0x10, RZ ;  /* 0x0000001054001819 */ /* 0x000fe400000006ff */
[----:B------:R-:W-:-:S02]  /*1040*/  @P1 SHF.L.U32 R126, R126, 0x10, RZ ;  /* 0x000000107e7e1819 */ /* 0x000fc400000006ff */
[----:B------:R-:W-:-:S03]  /*1050*/  @P1 SHF.L.U32 R141, R219, 0x10, RZ ;  /* 0x00000010db8d1819 */ /* 0x000fc600000006ff */
[----:B------:R-:W2:Y:S08]  /*1060*/  @P1 LDC R130, c[0x0][0x40c] ;  /* 0x00010300ff821b82 */ /* 0x000eb00000000800 */
[----:B------:R-:W3:Y:S01]  /*1070*/  @P1 LDC R131, c[0x0][0x40c] ;  /* 0x00010300ff831b82 */ /* 0x000ee20000000800 */
[----:B0-----:R-:W-:Y:S01]  /*1080*/  @P1 FMUL.FTZ R129, R124, R125 ;  /* 0x0000007d7c811220 */ /* 0x001fe20000410000 */
[----:B------:R-:W-:-:S02]  /*1090*/  @P1 SHF.L.U32 R124, R113, 0x10, RZ ;  /* 0x00000010717c1819 */ /* 0x000fc400000006ff */
[----:B------:R-:W-:-:S04]  /*10a0*/  @P1 SHF.L.U32 R125, R114, 0x10, RZ ;  /* 0x00000010727d1819 */ /* 0x000fc800000006ff */
[----:B------:R-:W0:Y:S01]  /*10b0*/  @P1 LDC R132, c[0x0][0x40c] ;  /* 0x00010300ff841b82 */ /* 0x000e220000000800 */
[----:B-1----:R-:W-:Y:S01]  /*10c0*/  @P1 FMUL.FTZ R134, R128, R135 ;  /* 0x0000008780861220 */ /* 0x002fe20000410000 */
[----:B------:R-:W-:Y:S02]  /*10d0*/  @P1 SHF.L.U32 R135, R115, 0x10, RZ ;  /* 0x0000001073871819 */ /* 0x000fe400000006ff */
[----:B------:R-:W-:-:S04]  /*10e0*/  @P1 SHF.L.U32 R128, R222, 0x10, RZ ;  /* 0x00000010de801819 */ /* 0x000fc800000006ff */
[----:B------:R-:W1:Y:S01]  /*10f0*/  @P1 LDC R136, c[0x0][0x40c] ;  /* 0x00010300ff881b82 */ /* 0x000e620000000800 */
[----:B--2---:R-:W-:Y:S01]  /*1100*/  @P1 FMUL.FTZ R127, R127, R130 ;  /* 0x000000827f7f1220 */ /* 0x004fe20000410000 */
[----:B------:R-:W-:-:S06]  /*1110*/  @P1 SHF.L.U32 R130, R85, 0x10, RZ ;  /* 0x0000001055821819 */ /* 0x000fcc00000006ff */
[----:B------:R-:W2:Y:S01]  /*1120*/  @P1 LDC R138, c[0x0][0x40c] ;  /* 0x00010300ff8a1b82 */ /* 0x000ea20000000800 */
[----:B---3--:R-:W-:-:S07]  /*1130*/  @P1 FMUL.FTZ R131, R124, R131 ;  /* 0x000000837c831220 */ /* 0x008fce0000410000 */
[----:B------:R-:W3:Y:S01]  /*1140*/  @P1 LDC R133, c[0x0][0x40c] ;  /* 0x00010300ff851b82 */ /* 0x000ee20000000800 */
[----:B0-----:R-:W-:Y:S01]  /*1150*/  @P1 FMUL.FTZ R132, R125, R132 ;  /* 0x000000847d841220 */ /* 0x001fe20000410000 */
[----:B------:R-:W-:Y:S02]  /*1160*/  CS2R R124, SRZ ;  /* 0x00000000007c7805 */ /* 0x000fe4000001ff00 */
[----:B------:R-:W-:Y:S01]  /*1170*/  @P1 FMUL.FTZ R124, R129, R0 ;  /* 0x00000000817c1220 */ /* 0x000fe20000410000 */
[----:B------:R-:W-:Y:S01]  /*1180*/  @P1 SHF.L.U32 R0, R221, 0x10, RZ ;  /* 0x00000010dd001819 */ /* 0x000fe200000006ff */
[----:B------:R-:W-:Y:S01]  /*1190*/  @P1 FMUL.FTZ R125, R127, R128 ;  /* 0x000000807f7d1220 */ /* 0x000fe20000410000 */
[----:B------:R-:W-:Y:S01]  /*11a0*/  CS2R R128, SRZ ;  /* 0x0000000000807805 */ /* 0x000fe2000001ff00 */
[----:B-1----:R-:W-:Y:S01]  /*11b0*/  @P1 FMUL.FTZ R136, R135, R136 ;  /* 0x0000008887881220 */ /* 0x002fe20000410000 */
[----:B------:R-:W-:Y:S02]  /*11c0*/  @P1 SHF.L.U32 R135, R86, 0x10, RZ ;  /* 0x0000001056871819 */ /* 0x000fe400000006ff */
[----:B------:R-:W-:-:S03]  /*11d0*/  MOV R127, RZ ;  /* 0x000000ff007f7202 */ /* 0x000fc60000000f00 */
[----:B------:R-:W-:Y:S01]  /*11e0*/  @P1 FMUL.FTZ R128, R132, R135 ;  /* 0x0000008784801220 */ /* 0x000fe20000410000 */
[----:B--2---:R-:W-:Y:S01]  /*11f0*/  @P1 FMUL.FTZ R138, R137, R138 ;  /* 0x0000008a898a1220 */ /* 0x004fe20000410000 */
[----:B------:R-:W-:-:S05]  /*1200*/  @P1 SHF.L.U32 R137, R220, 0x10, RZ ;  /* 0x00000010dc891819 */ /* 0x000fca00000006ff */
[----:B------:R-:W-:Y:S01]  /*1210*/  @P1 FMUL.FTZ R129, R134, R137 ;  /* 0x0000008986811220 */ /* 0x000fe20000410000 */
[----:B---3--:R-:W-:Y:S01]  /*1220*/  @P1 FMUL.FTZ R133, R126, R133 ;  /* 0x000000857e851220 */ /* 0x008fe20000410000 */
[----:B------:R-:W-:Y:S01]  /*1230*/  MOV R126, RZ ;  /* 0x000000ff007e7202 */ /* 0x000fe20000000f00 */
[----:B------:R-:W-:Y:S01]  /*1240*/  @P1 FMUL.FTZ R126, R131, R130 ;  /* 0x00000082837e1220 */ /* 0x000fe20000410000 */
[----:B------:R-:W-:Y:S01]  /*1250*/  CS2R R130, SRZ ;  /* 0x0000000000827805 */ /* 0x000fe2000001ff00 */
[----:B------:R-:W-:Y:S01]  /*1260*/  @P1 FMUL.FTZ R127, R133, R0 ;  /* 0x00000000857f1220 */ /* 0x000fe20000410000 */
[----:B------:R-:W-:Y:S01]  /*1270*/  @P1 FMUL.FTZ R130, R136, R139 ;  /* 0x0000008b88821220 */ /* 0x000fe20000410000 */
[----:B------:R-:W-:-:S07]  /*1280*/  @P1 FMUL.FTZ R131, R138, R141 ;  /* 0x0000008d8a831220 */ /* 0x000fce0000410000 */
.L_x_14301:
[----:B------:R-:W0:Y:S01]  /*1290*/  LDC.64 R240, c[0x0][0x3a8] ;  /* 0x0000ea00fff07b82 */ /* 0x000e220000000a00 */
[----:B------:R-:W-:Y:S02]  /*12a0*/  @P1 IADD3 R139, PT, PT, R178, 0x80, RZ ;  /* 0x00000080b28b1810 */ /* 0x000fe40007ffe0ff */
[----:B------:R-:W-:-:S05]  /*12b0*/  IADD3 R145, PT, PT, R179, 0x80, RZ ;  /* 0x00000080b3917810 */ /* 0x000fca0007ffe0ff */
[----:B------:R-:W1:Y:S08]  /*12c0*/  @P1 LDC.64 R134, c[0x0][0x390] ;  /* 0x0000e400ff861b82 */ /* 0x000e700000000a00 */
[----:B------:R-:W2:Y:S01]  /*12d0*/  @P0 LDC.64 R132, c[0x0][0x3a0] ;  /* 0x0000e800ff840b82 */ /* 0x000ea20000000a00 */
[----:B0-----:R-:W-:-:S05]  /*12e0*/  IMAD.WIDE.U32 R136, R179, 0x20, R240 ;  /* 0x00000020b3887825 */ /* 0x001fca00078e00f0 */
[----:B------:R0:W-:Y:S01]  /*12f0*/  STG.E.128 desc[UR12][R136.64], R124 ;  /* 0x0000007c88007986 */ /* 0x0001e2000c101d0c */
[----:B-1----:R-:W-:-:S03]  /*1300*/  @P1 IMAD.WIDE.U32 R134, R139, 0x10, R134 ;  /* 0x000000108b861825 */ /* 0x002fc600078e0086 */
[----:B------:R0:W-:Y:S04]  /*1310*/  STG.E.128 desc[UR12][R136.64+0x10], R128 ;  /* 0x0000108088007986 */ /* 0x0001e8000c101d0c */
[----:B------:R-:W3:Y:S01]  /*1320*/  @P1 LDG.E.128 R112, desc[UR12][R134.64] ;  /* 0x0000000c86701981 */ /* 0x000ee2000c1e1d00 */
[----:B--2---:R-:W-:-:S05]  /*1330*/  @P0 IMAD.WIDE.U32 R132, R145, 0x20, R132 ;  /* 0x0000002091840825 */ /* 0x004fca00078e0084 */
[----:B------:R0:W5:Y:S04]  /*1340*/  @P0 LDG.E.128 R116, desc[UR12][R132.64] ;  /* 0x0000000c84740981 */ /* 0x000168000c1e1d00 */
[----:B------:R0:W5:Y:S01]  /*1350*/  @P0 LDG.E.128 R120, desc[UR12][R132.64+0x10] ;  /* 0x0000100c84780981 */ /* 0x000162000c1e1d00 */
[----:B---3--:R-:W-:Y:S02]  /*1360*/  PRMT R0, R115, 0x7632, R0 ;  /* 0x0000763273007816 */ /* 0x008fe40000000000 */
[----:B------:R-:W-:Y:S02]  /*1370*/  PRMT R138, R114, 0x7632, R138 ;  /* 0x00007632728a7816 */ /* 0x000fe4000000008a */
[----:B------:R-:W-:Y:S02]  /*1380*/  PRMT R139, R113, 0x7632, R139 ;  /* 0x00007632718b7816 */ /* 0x000fe4000000008b */
[----:B------:R-:W-:Y:S01]  /*1390*/  PRMT R140, R112, 0x7632, R140 ;  /* 0x00007632708c7816 */ /* 0x000fe2000000008c */
[----:B0-----:R-:W-:Y:S06]  /*13a0*/  @!P0 BRA `(.L_x_14302) ;  /* 0x0000000000c88947 */ /* 0x001fec0003800000 */
[----:B------:R-:W-:-:S13]  /*13b0*/  ISETP.LT.AND P2, PT, RZ, UR14, PT ;  /* 0x0000000eff007c0c */ /* 0x000fda000bf41270 */
[----:B------:R-:W0:Y:S01]  /*13c0*/  @P2 LDC R142, c[0x0][0x40c] ;  /* 0x00010300ff8e2b82 */ /* 0x000e220000000800 */
[----:B------:R-:W-:Y:S02]  /*13d0*/  @P2 SHF.L.U32 R139, R139, 0x10, RZ ;  /* 0x000000108b8b2819 */ /* 0x000fe400000006ff */
[----:B------:R-:W-:Y:S02]  /*13e0*/  @P2 SHF.L.U32 R134, R113, 0x10, RZ ;  /* 0x0000001071862819 */ /* 0x000fe400000006ff */
[----:B------:R-:W-:Y:S02]  /*13f0*/  @P2 SHF.L.U32 R140, R140, 0x10, RZ ;  /* 0x000000108c8c2819 */ /* 0x000fe400000006ff */
[----:B------:R-:W-:Y:S01]  /*1400*/  @P2 SHF.L.U32 R132, R112, 0x10, RZ ;  /* 0x0000001070842819 */ /* 0x000fe200000006ff */
[----:B------:R-:W1:Y:S01]  /*1410*/  @P2 LDC R141, c[0x0][0x40c] ;  /* 0x00010300ff8d2b82 */ /* 0x000e620000000800 */
[----:B------:R-:W-:Y:S02]  /*1420*/  @P2 SHF.L.U32 R136, R114, 0x10, RZ ;  /* 0x0000001072882819 */ /* 0x000fe400000006ff */
[----:B------:R-:W-:-:S05]  /*1430*/  @P2 SHF.L.U32 R138, R138, 0x10, RZ ;  /* 0x000000108a8a2819 */ /* 0x000fca00000006ff */
[----:B------:R-:W2:Y:S08]  /*1440*/  @P2 LDC R135, c[0x0][0x40c] ;  /* 0x00010300ff872b82 */ /* 0x000eb00000000800 */
[----:B------:R-:W3:Y:S01]  /*1450*/  @P2 LDC R133, c[0x0][0x40c] ;  /* 0x00010300ff852b82 */ /* 0x000ee20000000800 */
[----:B0-----:R-:W-:Y:S01]  /*1460*/  @P2 FMUL.FTZ R142, R139, R142 ;  /* 0x0000008e8b8e2220 */ /* 0x001fe20000410000 */
[----:B------:R-:W-:-:S06]  /*1470*/  @P2 SHF.L.U32 R139, R115, 0x10, RZ ;  /* 0x00000010738b2819 */ /* 0x000fcc00000006ff */
[----:B------:R-:W0:Y:S01]  /*1480*/  @P2 LDC R146, c[0x0][0x40c] ;  /* 0x00010300ff922b82 */ /* 0x000e220000000800 */
[----:B-1----:R-:W-:Y:S01]  /*1490*/  @P2 FMUL.FTZ R149, R134, R141 ;  /* 0x0000008d86952220 */ /* 0x002fe20000410000 */
[----:B------:R-:W-:Y:S01]  /*14a0*/  @P2 SHF.L.U32 R134, R218, 0x10, RZ ;  /* 0x00000010da862819 */ /* 0x000fe200000006ff */
[----:B------:R-:W-:-:S05]  /*14b0*/  @P2 IMAD.U32 R141, R90, 0x10000, RZ ;  /* 0x000100005a8d2824 */ /* 0x000fca00078e00ff */
[----:B------:R-:W1:Y:S01]  /*14c0*/  @P2 LDC R143, c[0x0][0x40c] ;  /* 0x00010300ff8f2b82 */ /* 0x000e620000000800 */
[----:B--2---:R-:W-:Y:S01]  /*14d0*/  @P2 FMUL.FTZ R140, R140, R135 ;  /* 0x000000878c8c2220 */ /* 0x004fe20000410000 */
[----:B------:R-:W-:-:S06]  /*14e0*/  @P2 SHF.L.U32 R135, R88, 0x10, RZ ;  /* 0x0000001058872819 */ /* 0x000fcc00000006ff */
[----:B------:R-:W2:Y:S01]  /*14f0*/  @P2 LDC R147, c[0x0][0x40c] ;  /* 0x00010300ff932b82 */ /* 0x000ea20000000800 */
[----:B---3--:R-:W-:Y:S01]  /*1500*/  @P2 FMUL.FTZ R137, R132, R133 ;  /* 0x0000008584892220 */ /* 0x008fe20000410000 */
[----:B-----5:R-:W-:Y:S01]  /*1510*/  MOV R133, R117 ;  /* 0x0000007500857202 */ /* 0x020fe20000000f00 */
[----:B------:R-:W-:Y:S01]  /*1520*/  @P2 FFMA.FTZ R133, R140, R134, R117 ;  /* 0x000000868c852223 */ /* 0x000fe20000010075 */
[----:B------:R-:W-:Y:S02]  /*1530*/  @P2 SHF.L.U32 R140, R217, 0x10, RZ ;  /* 0x00000010d98c2819 */ /* 0x000fe400000006ff */
[----:B------:R-:W-:Y:S01]  /*1540*/  MOV R132, R116 ;  /* 0x0000007400847202 */ /* 0x000fe20000000f00 */
[----:B------:R-:W-:Y:S01]  /*1550*/  @P2 FFMA.FTZ R132, R137, R135, R116 ;  /* 0x0000008789842223 */ /* 0x000fe20000010074 */
[----:B0-----:R-:W-:Y:S01]  /*1560*/  @P2 FMUL.FTZ R153, R139, R146 ;  /* 0x000000928b992220 */ /* 0x001fe20000410000 */
[----:B------:R-:W-:Y:S02]  /*1570*/  @P2 SHF.L.U32 R139, R89, 0x10, RZ ;  /* 0x00000010598b2819 */ /* 0x000fe400000006ff */
[----:B------:R-:W-:-:S02]  /*1580*/  MOV R134, R118 ;  /* 0x0000007600867202 */ /* 0x000fc40000000f00 */
[----:B------:R-:W-:Y:S01]  /*1590*/  MOV R135, R119 ;  /* 0x0000007700877202 */ /* 0x000fe20000000f00 */
[----:B------:R-:W-:Y:S01]  /*15a0*/  @P2 FFMA.FTZ R134, R149, R139, R118 ;  /* 0x0000008b95862223 */ /* 0x000fe20000010076 */
[----:B------:R-:W-:Y:S01]  /*15b0*/  MOV R137, R121 ;  /* 0x0000007900897202 */ /* 0x000fe20000000f00 */
[----:B-1----:R-:W-:Y:S01]  /*15c0*/  @P2 FMUL.FTZ R151, R136, R143 ;  /* 0x0000008f88972220 */ /* 0x002fe20000410000 */
[----:B------:R-:W-:Y:S01]  /*15d0*/  @P2 SHF.L.U32 R143, R216, 0x10, RZ ;  /* 0x00000010d88f2819 */ /* 0x000fe200000006ff */
[----:B------:R-:W-:Y:S01]  /*15e0*/  @P2 FFMA.FTZ R135, R142, R140, R119 ;  /* 0x0000008c8e872223 */ /* 0x000fe20000010077 */
[----:B------:R-:W-:Y:S01]  /*15f0*/  MOV R136, R120 ;  /* 0x0000007800887202 */ /* 0x000fe20000000f00 */
[----:B------:R-:W-:Y:S01]  /*1600*/  @P2 FFMA.FTZ R136, R151, R141, R120 ;  /* 0x0000008d97882223 */ /* 0x000fe20000010078 */
[----:B------:R-:W-:Y:S01]  /*1610*/  MOV R139, R123 ;  /* 0x0000007b008b7202 */ /* 0x000fe20000000f00 */
[----:B--2---:R-:W-:Y:S01]  /*1620*/  @P2 FMUL.FTZ R144, R138, R147 ;  /* 0x000000938a902220 */ /* 0x004fe20000410000 */
[----:B------:R-:W-:-:S02]  /*1630*/  @P2 SHF.L.U32 R147, R91, 0x10, RZ ;  /* 0x000000105b932819 */ /* 0x000fc400000006ff */
[----:B------:R-:W-:Y:S01]  /*1640*/  MOV R138, R122 ;  /* 0x0000007a008a7202 */ /* 0x000fe20000000f00 */
[----:B------:R-:W-:Y:S02]  /*1650*/  @P2 FFMA.FTZ R137, R144, R143, R121 ;  /* 0x0000008f90892223 */ /* 0x000fe40000010079 */
[----:B------:R-:W-:Y:S01]  /*1660*/  @P2 FFMA.FTZ R138, R153, R147, R122 ;  /* 0x00000093998a2223 */ /* 0x000fe2000001007a */
[----:B------:R-:W-:Y:S06]  /*1670*/  @!P2 BRA `(.L_x_14303) ;  /* 0x0000000000c8a947 */ /* 0x000fec0003800000 */
[----:B------:R-:W-:Y:S02]  /*1680*/  SHF.L.U32 R0, R0, 0x10, RZ ;  /* 0x0000001000007819 */ /* 0x000fe400000006ff */
[----:B------:R-:W-:-:S03]  /*1690*/  SHF.L.U32 R139, R215, 0x10, RZ ;  /* 0x00000010d78b7819 */ /* 0x000fc600000006ff */
[----:B------:R-:W-:-:S04]  /*16a0*/  FMUL.FTZ R0, R0, UR23 ;  /* 0x0000001700007c20 */ /* 0x000fc80008410000 */
[----:B------:R-:W-:Y:S01]  /*16b0*/  FFMA.FTZ R139, R0, R139, R123 ;  /* 0x0000008b008b7223 */ /* 0x000fe2000001007b */
[----:B------:R-:W-:Y:S06]  /*16c0*/  BRA `(.L_x_14303) ;  /* 0x0000000000b47947 */ /* 0x000fec0003800000 */
.L_x_14302:
[----:B------:R-:W0:Y:S01]  /*16d0*/  @P1 LDC R133, c[0x0][0x40c] ;  /* 0x00010300ff851b82 */ /* 0x000e220000000800 */
[----:B------:R-:W-:Y:S02]  /*16e0*/  @P1 SHF.L.U32 R132, R112, 0x10, RZ ;  /* 0x0000001070841819 */ /* 0x000fe400000006ff */
        /* <DEDUP_REMOVED lines=13> */
[----:B-1----:R-:W-:-:S07]  /*17c0*/  @P1 FMUL.FTZ R137, R140, R137 ;  /* 0x000000898c891220 */ /* 0x002fce0000410000 */
[----:B------:R-:W1:Y:S01]  /*17d0*/  @P1 LDC R136, c[0x0][0x40c] ;  /* 0x00010300ff881b82 */ /* 0x000e620000000800 */
[----:B--2---:R-:W-:Y:S01]  /*17e0*/  @P1 FMUL.FTZ R140, R139, R134 ;  /* 0x000000868b8c1220 */ /* 0x004fe20000410000 */
[----:B------:R-:W-:Y:S01]  /*17f0*/  HFMA2 R134, -RZ, RZ, 0, 0 ;  /* 0x00000000ff867431 */ /* 0x000fe200000001ff */
[----:B------:R-:W-:-:S05]  /*1800*/  @P1 SHF.L.U32 R139, R115, 0x10, RZ ;  /* 0x00000010738b1819 */ /* 0x000fca00000006ff */
[----:B------:R-:W2:Y:S01]  /*1810*/  @P1 LDC R148, c[0x0][0x40c] ;  /* 0x00010300ff941b82 */ /* 0x000ea20000000800 */
[----:B---3--:R-:W-:Y:S01]  /*1820*/  @P1 FMUL.FTZ R144, R138, R143 ;  /* 0x0000008f8a901220 */ /* 0x008fe20000410000 */
[----:B------:R-:W-:Y:S02]  /*1830*/  @P1 SHF.L.U32 R143, R0, 0x10, RZ ;  /* 0x00000010008f1819 */ /* 0x000fe400000006ff */
[----:B------:R-:W-:Y:S02]  /*1840*/  @P1 SHF.L.U32 R138, R89, 0x10, RZ ;  /* 0x00000010598a1819 */ /* 0x000fe400000006ff */
[----:B------:R-:W-:Y:S02]  /*1850*/  @P1 SHF.L.U32 R0, R88, 0x10, RZ ;  /* 0x0000001058001819 */ /* 0x000fe400000006ff */
[----:B------:R-:W3:Y:S01]  /*1860*/  @P1 LDC R146, c[0x0][0x40c] ;  /* 0x00010300ff921b82 */ /* 0x000ee20000000800 */
[----:B0-----:R-:W-:-:S04]  /*1870*/  @P1 FMUL.FTZ R141, R132, R141 ;  /* 0x0000008d848d1220 */ /* 0x001fc80000410000 */
[----:B------:R-:W-:Y:S01]  /*1880*/  @P1 FMUL.FTZ R134, R141, R138 ;  /* 0x0000008a8d861220 */ /* 0x000fe20000410000 */
[----:B------:R-:W-:Y:S01]  /*1890*/  @P1 SHF.L.U32 R141, R217, 0x10, RZ ;  /* 0x00000010d98d1819 */ /* 0x000fe200000006ff */
[----:B-1----:R-:W-:Y:S01]  /*18a0*/  @P1 FMUL.FTZ R142, R133, R136 ;  /* 0x00000088858e1220 */ /* 0x002fe20000410000 */
[----:B------:R-:W-:Y:S02]  /*18b0*/  @P1 SHF.L.U32 R136, R218, 0x10, RZ ;  /* 0x00000010da881819 */ /* 0x000fe400000006ff */
[----:B------:R-:W-:Y:S02]  /*18c0*/  CS2R R132, SRZ ;  /* 0x0000000000847805 */ /* 0x000fe4000001ff00 */
[----:B------:R-:W-:Y:S01]  /*18d0*/  @P1 FMUL.FTZ R132, R135, R0 ;  /* 0x0000000087841220 */ /* 0x000fe20000410000 */
[----:B------:R-:W-:Y:S02]  /*18e0*/  IMAD.MOV.U32 R135, RZ, RZ, RZ ;  /* 0x000000ffff877224 */ /* 0x000fe400078e00ff */
[----:B------:R-:W-:Y:S01]  /*18f0*/  @P1 FMUL.FTZ R133, R137, R136 ;  /* 0x0000008889851220 */ /* 0x000fe20000410000 */
[----:B------:R-:W-:Y:S01]  /*1900*/  CS2R R136, SRZ ;  /* 0x0000000000887805 */ /* 0x000fe2000001ff00 */
[----:B--2---:R-:W-:Y:S01]  /*1910*/  @P1 FMUL.FTZ R148, R143, R148 ;  /* 0x000000948f941220 */ /* 0x004fe20000410000 */
[----:B------:R-:W-:Y:S01]  /*1920*/  @P1 SHF.L.U32 R143, R90, 0x10, RZ ;  /* 0x000000105a8f1819 */ /* 0x000fe200000006ff */
[----:B------:R-:W-:Y:S01]  /*1930*/  @P1 FMUL.FTZ R135, R140, R141 ;  /* 0x0000008d8c871220 */ /* 0x000fe20000410000 */
[----:B------:R-:W-:-:S03]  /*1940*/  @P1 FMUL.FTZ R137, R144, R147 ;  /* 0x0000009390891220 */ /* 0x000fc60000410000 */
[----:B------:R-:W-:Y:S01]  /*1950*/  @P1 FMUL.FTZ R136, R142, R143 ;  /* 0x0000008f8e881220 */ /* 0x000fe20000410000 */
[----:B---3--:R-:W-:Y:S01]  /*1960*/  @P1 FMUL.FTZ R146, R139, R146 ;  /* 0x000000928b921220 */ /* 0x008fe20000410000 */
[----:B------:R-:W-:Y:S02]  /*1970*/  CS2R R138, SRZ ;  /* 0x00000000008a7805 */ /* 0x000fe4000001ff00 */
[----:B------:R-:W-:Y:S01]  /*1980*/  @P1 FMUL.FTZ R139, R148, R151 ;  /* 0x00000097948b1220 */ /* 0x000fe20000410000 */
[----:B------:R-:W-:-:S07]  /*1990*/  @P1 FMUL.FTZ R138, R146, R149 ;  /* 0x00000095928a1220 */ /* 0x000fce0000410000 */
.L_x_14303:
[----:B------:R-:W0:Y:S01]  /*19a0*/  @P1 LDC.64 R142, c[0x0][0x390] ;  /* 0x0000e400ff8e1b82 */ /* 0x000e220000000a00 */
[----:B------:R-:W-:Y:S01]  /*19b0*/  @P1 IADD3 R147, PT, PT, R178, 0x100, RZ ;  /* 0x00000100b2931810 */ /* 0x000fe20007ffe0ff */
[----:B------:R-:W-:Y:S01]  /*19c0*/  IMAD.WIDE.U32 R144, R145, 0x20, R240 ;  /* 0x0000002091907825 */ /* 0x000fe200078e00f0 */
[----:B------:R-:W-:-:S04]  /*19d0*/  IADD3 R153, PT, PT, R179, 0x100, RZ ;  /* 0x00000100b3997810 */ /* 0x000fc80007ffe0ff */
[----:B------:R1:W-:Y:S01]  /*19e0*/  STG.E.128 desc[UR12][R144.64], R132 ;  /* 0x0000008490007986 */ /* 0x0003e2000c101d0c */
[----:B------:R-:W2:Y:S03]  /*19f0*/  @P0 LDC.64 R140, c[0x0][0x3a0] ;  /* 0x0000e800ff8c0b82 */ /* 0x000ea60000000a00 */
[----:B------:R1:W-:Y:S01]  /*1a00*/  STG.E.128 desc[UR12][R144.64+0x10], R136 ;  /* 0x0000108890007986 */ /* 0x0003e2000c101d0c */
[----:B0-----:R-:W-:-:S05]  /*1a10*/  @P1 IMAD.WIDE.U32 R142, R147, 0x10, R142 ;  /* 0x00000010938e1825 */ /* 0x001fca00078e008e */
[----:B------:R-:W3:Y:S01]  /*1a20*/  @P1 LDG.E.128 R112, desc[UR12][R142.64] ;  /* 0x0000000c8e701981 */ /* 0x000ee2000c1e1d00 */
[----:B--2---:R-:W-:-:S05]  /*1a30*/  @P0 IMAD.WIDE.U32 R140, R153, 0x20, R140 ;  /* 0x00000020998c0825 */ /* 0x004fca00078e008c */
[----:B-----5:R1:W5:Y:S04]  /*1a40*/  @P0 LDG.E.128 R116, desc[UR12][R140.64] ;  /* 0x0000000c8c740981 */ /* 0x020368000c1e1d00 */
[----:B------:R1:W5:Y:S01]  /*1a50*/  @P0 LDG.E.128 R120, desc[UR12][R140.64+0x10] ;  /* 0x0000100c8c780981 */ /* 0x000362000c1e1d00 */
[----:B---3--:R-:W-:Y:S02]  /*1a60*/  PRMT R0, R115, 0x7632, R0 ;  /* 0x0000763273007816 */ /* 0x008fe40000000000 */
[----:B------:R-:W-:Y:S02]  /*1a70*/  PRMT R146, R114, 0x7632, R146 ;  /* 0x0000763272927816 */ /* 0x000fe40000000092 */
[----:B------:R-:W-:Y:S02]  /*1a80*/  PRMT R147, R113, 0x7632, R147 ;  /* 0x0000763271937816 */ /* 0x000fe40000000093 */
[----:B------:R-:W-:Y:S01]  /*1a90*/  PRMT R148, R112, 0x7632, R148 ;  /* 0x0000763270947816 */ /* 0x000fe20000000094 */
[----:B-1----:R-:W-:Y:S06]  /*1aa0*/  @!P0 BRA `(.L_x_14304) ;  /* 0x0000000000c88947 */ /* 0x002fec0003800000 */
        /* <DEDUP_REMOVED lines=40> */
[----:B------:R-:W-:Y:S01]  /*1d30*/  @P2 IMAD.U32 R155, R95, 0x10000, RZ ;  /* 0x000100005f9b2824 */ /* 0x000fe200078e00ff */
[----:B------:R-:W-:-:S02]  /*1d40*/  MOV R146, R122 ;  /* 0x0000007a00927202 */ /* 0x000fc40000000f00 */
[----:B------:R-:W-:Y:S01]  /*1d50*/  @P2 FFMA.FTZ R145, R152, R151, R121 ;  /* 0x0000009798912223 */ /* 0x000fe20000010079 */
[----:B------:R-:W-:Y:S01]  /*1d60*/  @P2 FFMA.FTZ R146, R161, R155, R122 ;  /* 0x0000009ba1922223 */ /* 0x000fe2000001007a */
[----:B------:R-:W-:Y:S06]  /*1d70*/  @!P2 BRA `(.L_x_14305) ;  /* 0x0000000000c8a947 */ /* 0x000fec0003800000 */
[----:B------:R-:W-:Y:S02]  /*1d80*/  SHF.L.U32 R0, R0, 0x10, RZ ;  /* 0x0000001000007819 */ /* 0x000fe400000006ff */
[----:B------:R-:W-:-:S03]  /*1d90*/  SHF.L.U32 R147, R211, 0x10, RZ ;  /* 0x00000010d3937819 */ /* 0x000fc600000006ff */
[----:B------:R-:W-:-:S04]  /*1da0*/  FMUL.FTZ R0, R0, UR23 ;  /* 0x0000001700007c20 */ /* 0x000fc80008410000 */
[----:B------:R-:W-:Y:S01]  /*1db0*/  FFMA.FTZ R147, R0, R147, R123 ;  /* 0x0000009300937223 */ /* 0x000fe2000001007b */
[----:B------:R-:W-:Y:S06]  /*1dc0*/  BRA `(.L_x_14305) ;  /* 0x0000000000b47947 */ /* 0x000fec0003800000 */
.L_x_14304:
        /* <DEDUP_REMOVED lines=33> */
[----:B------:R-:W-:Y:S01]  /*1fe0*/  MOV R143, RZ ;  /* 0x000000ff008f7202 */ /* 0x000fe20000000f00 */
        /* <DEDUP_REMOVED lines=11> */
.L_x_14305:
[----:B------:R-:W0:Y:S01]  /*20a0*/  @P1 LDC.64 R150, c[0x0][0x390] ;  /* 0x0000e400ff961b82 */ /* 0x000e220000000a00 */
[----:B------:R-:W-:Y:S01]  /*20b0*/  @P1 IADD3 R155, PT, PT, R178, 0x180, RZ ;  /* 0x00000180b29b1810 */ /* 0x000fe20007ffe0ff */
[----:B------:R-:W-:-:S04]  /*20c0*/  IMAD.WIDE.U32 R152, R153, 0x20, R240 ;  /* 0x0000002099987825 */ /* 0x000fc800078e00f0 */
[----:B------:R-:W-:Y:S01]  /*20d0*/  VIADD R161, R179, 0x180 ;  /* 0x00000180b3a17836 */ /* 0x000fe20000000000 */
        /* <DEDUP_REMOVED lines=58> */
[----:B------:R-:W-:Y:S01]  /*2480*/  IMAD.U32 R0, R0, 0x10000, RZ ;  /* 0x0001000000007824 */ /* 0x000fe200078e00ff */
[----:B------:R-:W-:-:S03]  /*2490*/  SHF.L.U32 R155, R207, 0x10, RZ ;  /* 0x00000010cf9b7819 */ /* 0x000fc600000006ff */
[----:B------:R-:W-:-:S04]  /*24a0*/  FMUL.FTZ R0, R0, UR23 ;  /* 0x0000001700007c20 */ /* 0x000fc80008410000 */
[----:B------:R-:W-:Y:S01]  /*24b0*/  FFMA.FTZ R155, R0, R155, R123 ;  /* 0x0000009b009b7223 */ /* 0x000fe2000001007b */
[----:B------:R-:W-:Y:S06]  /*24c0*/  BRA `(.L_x_14307) ;  /* 0x0000000000b47947 */ /* 0x000fec0003800000 */
.L_x_14306:
        /* <DEDUP_REMOVED lines=45> */
.L_x_14307:
[----:B------:R-:W0:Y:S01]  /*27a0*/  @P1 LDC.64 R158, c[0x0][0x390] ;  /* 0x0000e400ff9e1b82 */ /* 0x000e220000000a00 */
[----:B------:R-:W-:Y:S01]  /*27b0*/  @P1 IADD3 R163, PT, PT, R178, 0x200, RZ ;  /* 0x00000200b2a31810 */ /* 0x000fe20007ffe0ff */
[----:B------:R-:W-:Y:S01]  /*27c0*/  IMAD.WIDE.U32 R160, R161, 0x20, R240 ;  /* 0x00000020a1a07825 */ /* 0x000fe200078e00f0 */
[----:B------:R-:W-:-:S04]  /*27d0*/  @P0 IADD3 R165, PT, PT, R179, 0x200, RZ ;  /* 0x00000200b3a50810 */ /* 0x000fc80007ffe0ff */
[----:B------:R1:W-:Y:S01]  /*27e0*/  STG.E.128 desc[UR12][R160.64], R148 ;  /* 0x00000094a0007986 */ /* 0x0003e2000c101d0c */
[----:B------:R-:W2:Y:S03]  /*27f0*/  @P0 LDC.64 R156, c[0x0][0x3a0] ;  /* 0x0000e800ff9c0b82 */ /* 0x000ea60000000a00 */
[----:B------:R1:W-:Y:S01]  /*2800*/  STG.E.128 desc[UR12][R160.64+0x10], R152 ;  /* 0x00001098a0007986 */ /* 0x0003e2000c101d0c */
[----:B0-----:R-:W-:-:S05]  /*2810*/  @P1 IMAD.WIDE.U32 R158, R163, 0x10, R158 ;  /* 0x00000010a39e1825 */ /* 0x001fca00078e009e */
[----:B------:R1:W5:Y:S01]  /*2820*/  @P1 LDG.E.128 R112, desc[UR12][R158.64] ;  /* 0x0000000c9e701981 */ /* 0x000362000c1e1d00 */
[----:B--2---:R-:W-:-:S05]  /*2830*/  @P0 IMAD.WIDE.U32 R156, R165, 0x20, R156 ;  /* 0x00000020a59c0825 */ /* 0x004fca00078e009c */
[----:B-----5:R1:W5:Y:S04]  /*2840*/  @P0 LDG.E.128 R116, desc[UR12][R156.64] ;  /* 0x0000000c9c740981 */ /* 0x020368000c1e1d00 */
[----:B------:R1:W5:Y:S01]  /*2850*/  @P0 LDG.E.128 R120, desc[UR12][R156.64+0x10] ;  /* 0x0000100c9c780981 */ /* 0x000362000c1e1d00 */
[----:B------:R-:W-:Y:S05]  /*2860*/  @!P0 BRA `(.L_x_14308) ;  /* 0x0000000000d88947 */ /* 0x000fea0003800000 */
[----:B------:R-:W-:-:S13]  /*2870*/  ISETP.LT.AND P2, PT, RZ, UR14, PT ;  /* 0x0000000eff007c0c */ /* 0x000fda000bf41270 */
[----:B-1----:R-:W0:Y:S01]  /*2880*/  @P2 LDC R158, c[0x0][0x40c] ;  /* 0x00010300ff9e2b82 */ /* 0x002e220000000800 */
[C---:B------:R-:W-:Y:S02]  /*2890*/  @P2 SHF.L.U32 R157, R112.reuse, 0x10, RZ ;  /* 0x00000010709d2819 */ /* 0x040fe400000006ff */
[----:B------:R-:W-:Y:S02]  /*28a0*/  @P2 PRMT R0, R112, 0x7632, R0 ;  /* 0x0000763270002816 */ /* 0x000fe40000000000 */
[C---:B------:R-:W-:Y:S02]  /*28b0*/  @P2 SHF.L.U32 R160, R113.reuse, 0x10, RZ ;  /* 0x0000001071a02819 */ /* 0x040fe400000006ff */
[----:B------:R-:W-:Y:S01]  /*28c0*/  @P2 PRMT R156, R113, 0x7632, R156 ;  /* 0x00007632719c2816 */ /* 0x000fe2000000009c */
[----:B------:R-:W1:Y:S01]  /*28d0*/  @P2 LDC R163, c[0x0][0x40c] ;  /* 0x00010300ffa32b82 */ /* 0x000e620000000800 */
[----:B------:R-:W-:Y:S01]  /*28e0*/  @P2 IMAD.U32 R0, R0, 0x10000, RZ ;  /* 0x0001000000002824 */ /* 0x000fe200078e00ff */
[----:B------:R-:W-:-:S02]  /*28f0*/  @P2 SHF.L.U32 R162, R114, 0x10, RZ ;  /* 0x0000001072a22819 */ /* 0x000fc400000006ff */
[----:B------:R-:W-:-:S04]  /*2900*/  @P2 SHF.L.U32 R156, R156, 0x10, RZ ;  /* 0x000000109c9c2819 */ /* 0x000fc800000006ff */
[----:B------:R-:W2:Y:S08]  /*2910*/  @P2 LDC R159, c[0x0][0x40c] ;  /* 0x00010300ff9f2b82 */ /* 0x000eb00000000800 */
[----:B------:R-:W3:Y:S01]  /*2920*/  @P2 LDC R168, c[0x0][0x40c] ;  /* 0x00010300ffa82b82 */ /* 0x000ee20000000800 */
[----:B0-----:R-:W-:Y:S01]  /*2930*/  @P2 FMUL.FTZ R161, R157, R158 ;  /* 0x0000009e9da12220 */ /* 0x001fe20000410000 */
[----:B------:R-:W-:-:S02]  /*2940*/  @P2 PRMT R158, R114, 0x7632, R158 ;  /* 0x00007632729e2816 */ /* 0x000fc4000000009e */
[----:B-----5:R-:W-:-:S04]  /*2950*/  MOV R157, R117 ;  /* 0x00000075009d7202 */ /* 0x020fc80000000f00 */
[----:B------:R-:W0:Y:S01]  /*2960*/  @P2 LDC R165, c[0x0][0x40c] ;  /* 0x00010300ffa52b82 */ /* 0x000e220000000800 */
[----:B-1----:R-:W-:Y:S01]  /*2970*/  @P2 FMUL.FTZ R171, R160, R163 ;  /* 0x000000a3a0ab2220 */ /* 0x002fe20000410000 */
[----:B------:R-:W-:Y:S02]  /*2980*/  @P2 SHF.L.U32 R160, R158, 0x10, RZ ;  /* 0x000000109ea02819 */ /* 0x000fe400000006ff */
[----:B------:R-:W-:Y:S02]  /*2990*/  @P2 SHF.L.U32 R163, R115, 0x10, RZ ;  /* 0x0000001073a32819 */ /* 0x000fe400000006ff */
[----:B------:R-:W-:Y:S02]  /*29a0*/  @P2 SHF.L.U32 R158, R206, 0x10, RZ ;  /* 0x00000010ce9e2819 */ /* 0x000fe400000006ff */
[----:B------:R-:W1:Y:S01]  /*29b0*/  @P2 LDC R167, c[0x0][0x40c] ;  /* 0x00010300ffa72b82 */ /* 0x000e620000000800 */
[----:B--2---:R-:W-:Y:S01]  /*29c0*/  @P2 FMUL.FTZ R0, R0, R159 ;  /* 0x0000009f00002220 */ /* 0x004fe20000410000 */
[----:B------:R-:W-:-:S03]  /*29d0*/  @P2 SHF.L.U32 R159, R100, 0x10, RZ ;  /* 0x00000010649f2819 */ /* 0x000fc600000006ff */
[----:B------:R-:W-:Y:S01]  /*29e0*/  @P2 FFMA.FTZ R157, R0, R158, R117 ;  /* 0x0000009e009d2223 */ /* 0x000fe20000010075 */
[----:B------:R-:W-:Y:S02]  /*29f0*/  @P2 SHF.L.U32 R0, R205, 0x10, RZ ;  /* 0x00000010cd002819 */ /* 0x000fe400000006ff */
[----:B------:R-:W2:Y:S01]  /*2a00*/  @P2 LDC R169, c[0x0][0x40c] ;  /* 0x00010300ffa92b82 */ /* 0x000ea20000000800 */
[----:B---3--:R-:W-:Y:S01]  /*2a10*/  @P2 FMUL.FTZ R175, R163, R168 ;  /* 0x000000a8a3af2220 */ /* 0x008fe20000410000 */
[----:B------:R-:W-:Y:S02]  /*2a20*/  @P2 SHF.L.U32 R163, R101, 0x10, RZ ;  /* 0x0000001065a32819 */ /* 0x000fe400000006ff */
[----:B------:R-:W-:-:S03]  /*2a30*/  MOV R158, R118 ;  /* 0x00000076009e7202 */ /* 0x000fc60000000f00 */
[----:B------:R-:W-:Y:S01]  /*2a40*/  @P2 FFMA.FTZ R158, R171, R163, R118 ;  /* 0x000000a3ab9e2223 */ /* 0x000fe20000010076 */
[----:B0-----:R-:W-:Y:S01]  /*2a50*/  @P2 FMUL.FTZ R164, R156, R165 ;  /* 0x000000a59ca42220 */ /* 0x001fe20000410000 */
[----:B------:R-:W-:Y:S02]  /*2a60*/  @P2 SHF.L.U32 R165, R102, 0x10, RZ ;  /* 0x0000001066a52819 */ /* 0x000fe400000006ff */
[----:B------:R-:W-:Y:S01]  /*2a70*/  MOV R156, R116 ;  /* 0x00000074009c7202 */ /* 0x000fe20000000f00 */
[----:B------:R-:W-:Y:S01]  /*2a80*/  @P2 FFMA.FTZ R156, R161, R159, R116 ;  /* 0x0000009fa19c2223 */ /* 0x000fe20000010074 */
[----:B------:R-:W-:Y:S01]  /*2a90*/  MOV R159, R119 ;  /* 0x00000077009f7202 */ /* 0x000fe20000000f00 */
[----:B------:R-:W-:Y:S01]  /*2aa0*/  @P2 FFMA.FTZ R159, R164, R0, R119 ;  /* 0x00000000a49f2223 */ /* 0x000fe20000010077 */
[----:B------:R-:W-:Y:S01]  /*2ab0*/  MOV R161, R121 ;  /* 0x0000007900a17202 */ /* 0x000fe20000000f00 */
[----:B-1----:R-:W-:Y:S01]  /*2ac0*/  @P2 FMUL.FTZ R173, R162, R167 ;  /* 0x000000a7a2ad2220 */ /* 0x002fe20000410000 */
[----:B------:R-:W-:-:S02]  /*2ad0*/  @P2 SHF.L.U32 R167, R204, 0x10, RZ ;  /* 0x00000010cca72819 */ /* 0x000fc400000006ff */
[----:B------:R-:W-:Y:S02]  /*2ae0*/  MOV R162, R122 ;  /* 0x0000007a00a27202 */ /* 0x000fe40000000f00 */
[----:B------:R-:W-:Y:S01]  /*2af0*/  MOV R163, R123 ;  /* 0x0000007b00a37202 */ /* 0x000fe20000000f00 */
[----:B--2---:R-:W-:Y:S01]  /*2b00*/  @P2 FMUL.FTZ R166, R160, R169 ;  /* 0x000000a9a0a62220 */ /* 0x004fe20000410000 */
[----:B------:R-:W-:Y:S02]  /*2b10*/  @P2 SHF.L.U32 R169, R103, 0x10, RZ ;  /* 0x0000001067a92819 */ /* 0x000fe400000006ff */
[----:B------:R-:W-:Y:S01]  /*2b20*/  MOV R160, R120 ;  /* 0x0000007800a07202 */ /* 0x000fe20000000f00 */
[----:B------:R-:W-:Y:S01]  /*2b30*/  @P2 FFMA.FTZ R160, R173, R165, R120 ;  /* 0x000000a5ada02223 */ /* 0x000fe20000010078 */
[----:B------:R-:W-:Y:S01]  /*2b40*/  @P2 FFMA.FTZ R161, R166, R167, R121 ;  /* 0x000000a7a6a12223 */ /* 0x000fe20000010079 */
[----:B------:R-:W-:Y:S01]  /*2b50*/  @P2 FFMA.FTZ R162, R175, R169, R122 ;  /* 0x000000a9afa22223 */ /* 0x000fe2000001007a */
[----:B------:R-:W-:Y:S06]  /*2b60*/  @!P2 BRA `(.L_x_14309) ;  /* 0x0000000000d8a947 */ /* 0x000fec0003800000 */
[----:B------:R-:W-:Y:S02]  /*2b70*/  PRMT R0, R115, 0x7632, R0 ;  /* 0x0000763273007816 */ /* 0x000fe40000000000 */
[----:B------:R-:W-:Y:S02]  /*2b80*/  SHF.L.U32 R163, R201, 0x10, RZ ;  /* 0x00000010c9a37819 */ /* 0x000fe400000006ff */
[----:B------:R-:W-:-:S05]  /*2b90*/  SHF.L.U32 R0, R0, 0x10, RZ ;  /* 0x0000001000007819 */ /* 0x000fca00000006ff */
[----:B------:R-:W-:-:S04]  /*2ba0*/  FMUL.FTZ R0, R0, UR23 ;  /* 0x0000001700007c20 */ /* 0x000fc80008410000 */
[----:B------:R-:W-:Y:S01]  /*2bb0*/  FFMA.FTZ R163, R0, R163, R123 ;  /* 0x000000a300a37223 */ /* 0x000fe2000001007b */
[----:B------:R-:W-:Y:S06]  /*2bc0*/  BRA `(.L_x_14309) ;  /* 0x0000000000c07947 */ /* 0x000fec0003800000 */
.L_x_14308:
[----:B-1----:R-:W0:Y:S01]  /*2bd0*/  @P1 LDC R157, c[0x0][0x40c] ;  /* 0x00010300ff9d1b82 */ /* 0x002e220000000800 */
[C---:B------:R-:W-:Y:S01]  /*2be0*/  @P1 IMAD.U32 R156, R112.reuse, 0x10000, RZ ;  /* 0x00010000709c1824 */ /* 0x040fe200078e00ff */
[----:B------:R-:W-:Y:S02]  /*2bf0*/  @P1 PRMT R0, R112, 0x7632, R0 ;  /* 0x0000763270001816 */ /* 0x000fe40000000000 */
[----:B------:R-:W-:Y:S02]  /*2c00*/  @P1 SHF.L.U32 R158, R113, 0x10, RZ ;  /* 0x00000010719e1819 */ /* 0x000fe400000006ff */
[----:B------:R-:W-:Y:S02]  /*2c10*/  @P1 SHF.L.U32 R0, R0, 0x10, RZ ;  /* 0x0000001000001819 */ /* 0x000fe400000006ff */
[----:B------:R-:W1:Y:S01]  /*2c20*/  @P1 LDC R163, c[0x0][0x40c] ;  /* 0x00010300ffa31b82 */ /* 0x000e620000000800 */
[----:B------:R-:W-:Y:S02]  /*2c30*/  @P1 SHF.L.U32 R162, R114, 0x10, RZ ;  /* 0x0000001072a21819 */ /* 0x000fe400000006ff */
[----:B------:R-:W-:-:S02]  /*2c40*/  @P1 SHF.L.U32 R166, R101, 0x10, RZ ;  /* 0x0000001065a61819 */ /* 0x000fc400000006ff */
[----:B------:R-:W-:-:S03]  /*2c50*/  @P1 SHF.L.U32 R168, R115, 0x10, RZ ;  /* 0x0000001073a81819 */ /* 0x000fc600000006ff */
[----:B------:R-:W2:Y:S08]  /*2c60*/  @P1 LDC R159, c[0x0][0x40c] ;  /* 0x00010300ff9f1b82 */ /* 0x000eb00000000800 */
[----:B------:R-:W3:Y:S01]  /*2c70*/  @P1 LDC R167, c[0x0][0x40c] ;  /* 0x00010300ffa71b82 */ /* 0x000ee20000000800 */
[----:B0-----:R-:W-:Y:S01]  /*2c80*/  @P1 FMUL.FTZ R161, R156, R157 ;  /* 0x0000009d9ca11220 */ /* 0x001fe20000410000 */
[----:B------:R-:W-:-:S02]  /*2c90*/  @P1 PRMT R156, R113, 0x7632, R156 ;  /* 0x00007632719c1816 */ /* 0x000fc4000000009c */
[----:B------:R-:W-:Y:S02]  /*2ca0*/  @P1 PRMT R157, R114, 0x7632, R157 ;  /* 0x00007632729d1816 */ /* 0x000fe4000000009d */
[----:B------:R-:W-:Y:S02]  /*2cb0*/  @P1 SHF.L.U32 R156, R156, 0x10, RZ ;  /* 0x000000109c9c1819 */ /* 0x000fe400000006ff */
[----:B------:R-:W0:Y:S01]  /*2cc0*/  @P1 LDC R164, c[0x0][0x40c] ;  /* 0x00010300ffa41b82 */ /* 0x000e220000000800 */
[----:B------:R-:W-:Y:S01]  /*2cd0*/  @P1 SHF.L.U32 R157, R157, 0x10, RZ ;  /* 0x000000109d9d1819 */ /* 0x000fe200000006ff */
[----:B-1----:R-:W-:Y:S01]  /*2ce0*/  @P1 FMUL.FTZ R165, R158, R163 ;  /* 0x000000a39ea51220 */ /* 0x002fe20000410000 */
[----:B------:R-:W-:-:S05]  /*2cf0*/  @P1 SHF.L.U32 R163, R206, 0x10, RZ ;  /* 0x00000010cea31819 */ /* 0x000fca00000006ff */
[----:B------:R-:W1:Y:S01]  /*2d00*/  @P1 LDC R169, c[0x0][0x40c] ;  /* 0x00010300ffa91b82 */ /* 0x000e620000000800 */
[----:B--2---:R-:W-:Y:S01]  /*2d10*/  @P1 FMUL.FTZ R0, R0, R159 ;  /* 0x0000009f00001220 */ /* 0x004fe20000410000 */
[----:B------:R-:W-:Y:S02]  /*2d20*/  CS2R R158, SRZ ;  /* 0x00000000009e7805 */ /* 0x000fe4000001ff00 */
[----:B------:R-:W-:Y:S01]  /*2d30*/  @P1 FMUL.FTZ R158, R165, R166 ;  /* 0x000000a6a59e1220 */ /* 0x000fe20000410000 */
[----:B------:R-:W-:Y:S02]  /*2d40*/  @P1 SHF.L.U32 R166, R102, 0x10, RZ ;  /* 0x0000001066a61819 */ /* 0x000fe400000006ff */
[----:B------:R-:W-:Y:S01]  /*2d50*/  @P1 SHF.L.U32 R165, R204, 0x10, RZ ;  /* 0x00000010cca51819 */ /* 0x000fe200000006ff */
[----:B------:R-:W2:Y:S01]  /*2d60*/  @P1 LDC R171, c[0x0][0x40c] ;  /* 0x00010300ffab1b82 */ /* 0x000ea20000000800 */
[----:B---3--:R-:W-:Y:S01]  /*2d70*/  @P1 FMUL.FTZ R160, R156, R167 ;  /* 0x000000a79ca01220 */ /* 0x008fe20000410000 */
[----:B------:R-:W-:-:S05]  /*2d80*/  @P1 SHF.L.U32 R167, R205, 0x10, RZ ;  /* 0x00000010cda71819 */ /* 0x000fca00000006ff */
[----:B------:R-:W-:Y:S01]  /*2d90*/  @P1 FMUL.FTZ R159, R167, R160 ;  /* 0x000000a0a79f1220 */ /* 0x000fe20000410000 */
[----:B------:R-:W3:Y:S01]  /*2da0*/  @P1 LDC R173, c[0x0][0x40c] ;  /* 0x00010300ffad1b82 */ /* 0x000ee20000000800 */
[----:B0-----:R-:W-:Y:S01]  /*2db0*/  @P1 FMUL.FTZ R164, R157, R164 ;  /* 0x000000a49da41220 */ /* 0x001fe20000410000 */
[----:B------:R-:W-:Y:S02]  /*2dc0*/  CS2R R156, SRZ ;  /* 0x00000000009c7805 */ /* 0x000fe4000001ff00 */
[----:B------:R-:W-:Y:S01]  /*2dd0*/  @P1 SHF.L.U32 R167, R103, 0x10, RZ ;  /* 0x0000001067a71819 */ /* 0x000fe200000006ff */
[----:B------:R-:W-:Y:S01]  /*2de0*/  @P1 FMUL.FTZ R157, R163, R0 ;  /* 0x00000000a39d1220 */ /* 0x000fe20000410000 */
[----:B------:R-:W-:Y:S01]  /*2df0*/  @P1 PRMT R0, R115, 0x7632, R0 ;  /* 0x0000763273001816 */ /* 0x000fe20000000000 */
[----:B-1----:R-:W-:-:S03]  /*2e00*/  @P1 FMUL.FTZ R169, R162, R169 ;  /* 0x000000a9a2a91220 */ /* 0x002fc60000410000 */
[----:B------:R-:W-:Y:S02]  /*2e10*/  @P1 SHF.L.U32 R0, R0, 0x10, RZ ;  /* 0x0000001000001819 */ /* 0x000fe400000006ff */
[----:B------:R-:W-:Y:S01]  /*2e20*/  @P1 SHF.L.U32 R162, R100, 0x10, RZ ;  /* 0x0000001064a21819 */ /* 0x000fe200000006ff */
[----:B--2---:R-:W-:Y:S01]  /*2e30*/  @P1 FMUL.FTZ R168, R168, R171 ;  /* 0x000000aba8a81220 */ /* 0x004fe20000410000 */
[----:B------:R-:W-:-:S03]  /*2e40*/  @P1 SHF.L.U32 R171, R201, 0x10, RZ ;  /* 0x00000010c9ab1819 */ /* 0x000fc600000006ff */
[----:B------:R-:W-:Y:S01]  /*2e50*/  @P1 FMUL.FTZ R156, R161, R162 ;  /* 0x000000a2a19c1220 */ /* 0x000fe20000410000 */
[----:B------:R-:W-:Y:S02]  /*2e60*/  CS2R R160, SRZ ;  /* 0x0000000000a07805 */ /* 0x000fe4000001ff00 */
[----:B------:R-:W-:Y:S01]  /*2e70*/  CS2R R162, SRZ ;  /* 0x0000000000a27805 */ /* 0x000fe2000001ff00 */
[----:B------:R-:W-:Y:S01]  /*2e80*/  @P1 FMUL.FTZ R160, R169, R166 ;  /* 0x000000a6a9a01220 */ /* 0x000fe20000410000 */
[----:B------:R-:W-:Y:S01]  /*2e90*/  @P1 FMUL.FTZ R161, R165, R164 ;  /* 0x000000a4a5a11220 */ /* 0x000fe20000410000 */
[----:B------:R-:W-:Y:S01]  /*2ea0*/  @P1 FMUL.FTZ R162, R168, R167 ;  /* 0x000000a7a8a21220 */ /* 0x000fe20000410000 */
[----:B---3--:R-:W-:-:S04]  /*2eb0*/  @P1 FMUL.FTZ R0, R0, R173 ;  /* 0x000000ad00001220 */ /* 0x008fc80000410000 */
[----:B------:R-:W-:-:S07]  /*2ec0*/  @P1 FMUL.FTZ R163, R171, R0 ;  /* 0x00000000aba31220 */ /* 0x000fce0000410000 */
.L_x_14309:
[----:B------:R-:W0:Y:S01]  /*2ed0*/  @P1 LDC.64 R166, c[0x0][0x390] ;  /* 0x0000e400ffa61b82 */ /* 0x000e220000000a00 */
[C---:B------:R-:W-:Y:S02]  /*2ee0*/  IADD3 R169, PT, PT, R179.reuse, 0x200, RZ ;  /* 0x00000200b3a97810 */ /* 0x040fe40007ffe0ff */
[----:B------:R-:W-:Y:S02]  /*2ef0*/  @P1 IADD3 R171, PT, PT, R178, 0x280, RZ ;  /* 0x00000280b2ab1810 */ /* 0x000fe40007ffe0ff */
[----:B------:R-:W-:Y:S01]  /*2f00*/  @P0 IADD3 R173, PT, PT, R179, 0x280, RZ ;  /* 0x00000280b3ad0810 */ /* 0x000fe20007ffe0ff */
[----:B------:R-:W-:Y:S02]  /*2f10*/  IMAD.WIDE.U32 R168, R169, 0x20, R240 ;  /* 0x00000020a9a87825 */ /* 0x000fe400078e00f0 */
[----:B------:R-:W1:Y:S03]  /*2f20*/  @P0 LDC.64 R164, c[0x0][0x3a0] ;  /* 0x0000e800ffa40b82 */ /* 0x000e660000000a00 */
[----:B------:R2:W-:Y:S04]  /*2f30*/  STG.E.128 desc[UR12][R168.64], R156 ;  /* 0x0000009ca8007986 */ /* 0x0005e8000c101d0c */
[----:B------:R2:W-:Y:S01]  /*2f40*/  STG.E.128 desc[UR12][R168.64+0x10], R160 ;  /* 0x000010a0a8007986 */ /* 0x0005e2000c101d0c */
[----:B0-----:R-:W-:-:S05]  /*2f50*/  @P1 IMAD.WIDE.U32 R166, R171, 0x10, R166 ;  /* 0x00000010aba61825 */ /* 0x001fca00078e00a6 */
[----:B------:R2:W5:Y:S01]  /*2f60*/  @P1 LDG.E.128 R112, desc[UR12][R166.64] ;  /* 0x0000000ca6701981 */ /* 0x000562000c1e1d00 */
[----:B-1----:R-:W-:-:S05]  /*2f70*/  @P0 IMAD.WIDE.U32 R164, R173, 0x20, R164 ;  /* 0x00000020ada40825 */ /* 0x002fca00078e00a4 */
[----:B-----5:R2:W5:Y:S04]  /*2f80*/  @P0 LDG.E.128 R116, desc[UR12][R164.64] ;  /* 0x0000000ca4740981 */ /* 0x020568000c1e1d00 */
[----:B------:R2:W5:Y:S01]  /*2f90*/  @P0 LDG.E.128 R120, desc[UR12][R164.64+0x10] ;  /* 0x0000100ca4780981 */ /* 0x000562000c1e1d00 */
[----:B------:R-:W-:Y:S05]  /*2fa0*/  @!P0 BRA `(.L_x_14310) ;  /* 0x0000000000d88947 */ /* 0x000fea0003800000 */
[----:B------:R-:W-:-:S13]  /*2fb0*/  ISETP.LT.AND P2, PT, RZ, UR14, PT ;  /* 0x0000000eff007c0c */ /* 0x000fda000bf41270 */
[----:B--2---:R-:W0:Y:S01]  /*2fc0*/  @P2 LDC R167, c[0x0][0x40c] ;  /* 0x00010300ffa72b82 */ /* 0x004e220000000800 */
[C---:B------:R-:W-:Y:S01]  /*2fd0*/  @P2 PRMT R0, R112.reuse, 0x7632, R0 ;  /* 0x0000763270002816 */ /* 0x040fe20000000000 */
        /* <DEDUP_REMOVED lines=8> */
[----:B------:R-:W-:-:S06]  /*3060*/  @P2 SHF.L.U32 R167, R104, 0x10, RZ ;  /* 0x0000001068a72819 */ /* 0x000fcc00000006ff */
[----:B------:R-:W0:Y:S01]  /*3070*/  @P2 LDC R170, c[0x0][0x40c] ;  /* 0x00010300ffaa2b82 */ /* 0x000e220000000800 */
[----:B-1----:R-:W-:Y:S01]  /*3080*/  @P2 FMUL.FTZ R169, R164, R165 ;  /* 0x000000a5a4a92220 */ /* 0x002fe20000410000 */
[----:B-----5:R-:W-:Y:S01]  /*3090*/  MOV R165, R117 ;  /* 0x0000007500a57202 */ /* 0x020fe20000000f00 */
[----:B------:R-:W-:Y:S01]  /*30a0*/  @P2 FFMA.FTZ R165, R0, R166, R117 ;  /* 0x000000a600a52223 */ /* 0x000fe20000010075 */
[----:B------:R-:W-:Y:S02]  /*30b0*/  @P2 PRMT R0, R113, 0x7632, R0 ;  /* 0x0000763271002816 */ /* 0x000fe40000000000 */
[----:B------:R-:W-:Y:S01]  /*30c0*/  MOV R164, R116 ;  /* 0x0000007400a47202 */ /* 0x000fe20000000f00 */
[----:B------:R-:W-:Y:S01]  /*30d0*/  @P2 FFMA.FTZ R164, R169, R167, R116 ;  /* 0x000000a7a9a42223 */ /* 0x000fe20000010074 */
[----:B------:R-:W1:Y:S01]  /*30e0*/  @P2 LDC R175, c[0x0][0x40c] ;  /* 0x00010300ffaf2b82 */ /* 0x000e620000000800 */
[----:B------:R-:W-:Y:S01]  /*30f0*/  @P2 SHF.L.U32 R0, R0, 0x10, RZ ;  /* 0x0000001000002819 */ /* 0x000fe200000006ff */
[----:B--2---:R-:W-:Y:S01]  /*3100*/  @P2 FMUL.FTZ R171, R168, R171 ;  /* 0x000000aba8ab2220 */ /* 0x004fe20000410000 */
[----:B------:R-:W-:-:S02]  /*3110*/  @P2 SHF.L.U32 R167, R105, 0x10, RZ ;  /* 0x0000001069a72819 */ /* 0x000fc400000006ff */
[----:B------:R-:W-:Y:S02]  /*3120*/  @P2 SHF.L.U32 R168, R199, 0x10, RZ ;  /* 0x00000010c7a82819 */ /* 0x000fe400000006ff */
[----:B------:R-:W-:Y:S01]  /*3130*/  MOV R166, R118 ;  /* 0x0000007600a67202 */ /* 0x000fe20000000f00 */
[----:B------:R-:W2:Y:S01]  /*3140*/  @P2 LDC R177, c[0x0][0x40c] ;  /* 0x00010300ffb12b82 */ /* 0x000ea20000000800 */
[----:B---3--:R-:W-:Y:S01]  /*3150*/  @P2 FMUL.FTZ R0, R0, R173 ;  /* 0x000000ad00002220 */ /* 0x008fe20000410000 */
[----:B------:R-:W-:Y:S01]  /*3160*/  @P2 SHF.L.U32 R169, R114, 0x10, RZ ;  /* 0x0000001072a92819 */ /* 0x000fe200000006ff */
[----:B------:R-:W-:Y:S01]  /*3170*/  @P2 FFMA.FTZ R166, R171, R167, R118 ;  /* 0x000000a7aba62223 */ /* 0x000fe20000010076 */
[----:B------:R-:W-:Y:S01]  /*3180*/  MOV R167, R119 ;  /* 0x0000007700a77202 */ /* 0x000fe20000000f00 */
[----:B------:R-:W-:Y:S01]  /*3190*/  @P2 FFMA.FTZ R167, R0, R168, R119 ;  /* 0x000000a800a72223 */ /* 0x000fe20000010077 */
[----:B------:R-:W-:Y:S01]  /*31a0*/  @P2 PRMT R0, R114, 0x7632, R0 ;  /* 0x0000763272002816 */ /* 0x000fe20000000000 */
[----:B0-----:R-:W-:Y:S01]  /*31b0*/  @P2 FMUL.FTZ R171, R169, R170 ;  /* 0x000000aaa9ab2220 */ /* 0x001fe20000410000 */
[----:B------:R-:W-:-:S02]  /*31c0*/  @P2 SHF.L.U32 R169, R106, 0x10, RZ ;  /* 0x000000106aa92819 */ /* 0x000fc400000006ff */
[----:B------:R-:W-:Y:S02]  /*31d0*/  @P2 SHF.L.U32 R0, R0, 0x10, RZ ;  /* 0x0000001000002819 */ /* 0x000fe400000006ff */
[----:B------:R-:W-:Y:S02]  /*31e0*/  @P2 SHF.L.U32 R170, R115, 0x10, RZ ;  /* 0x0000001073aa2819 */ /* 0x000fe400000006ff */
[----:B------:R-:W-:Y:S01]  /*31f0*/  MOV R168, R120 ;  /* 0x0000007800a87202 */ /* 0x000fe20000000f00 */
[----:B------:R-:W-:Y:S01]  /*3200*/  @P2 FFMA.FTZ R168, R171, R169, R120 ;  /* 0x000000a9aba82223 */ /* 0x000fe20000010078 */
[----:B------:R-:W-:Y:S01]  /*3210*/  @P2 SHF.L.U32 R171, R198, 0x10, RZ ;  /* 0x00000010c6ab2819 */ /* 0x000fe200000006ff */
[----:B-1----:R-:W-:Y:S01]  /*3220*/  @P2 FMUL.FTZ R0, R0, R175 ;  /* 0x000000af00002220 */ /* 0x002fe20000410000 */
[----:B------:R-:W-:Y:S02]  /*3230*/  @P2 SHF.L.U32 R173, R107, 0x10, RZ ;  /* 0x000000106bad2819 */ /* 0x000fe400000006ff */
[----:B------:R-:W-:Y:S01]  /*3240*/  MOV R169, R121 ;  /* 0x0000007900a97202 */ /* 0x000fe20000000f00 */
[----:B------:R-:W-:Y:S01]  /*3250*/  @P2 FFMA.FTZ R169, R0, R171, R121 ;  /* 0x000000ab00a92223 */ /* 0x000fe20000010079 */
[----:B------:R-:W-:Y:S01]  /*3260*/  MOV R171, R123 ;  /* 0x0000007b00ab7202 */ /* 0x000fe20000000f00 */
[----:B--2---:R-:W-:Y:S01]  /*3270*/  @P2 FMUL.FTZ R177, R170, R177 ;  /* 0x000000b1aab12220 */ /* 0x004fe20000410000 */
[----:B------:R-:W-:-:S03]  /*3280*/  MOV R170, R122 ;  /* 0x0000007a00aa7202 */ /* 0x000fc60000000f00 */
        /* <DEDUP_REMOVED lines=8> */
.L_x_14310:
[----:B--2---:R-:W0:Y:S01]  /*3310*/  @P1 LDC R167, c[0x0][0x40c] ;  /* 0x00010300ffa71b82 */ /* 0x004e220000000800 */
[----:B------:R-:W-:Y:S01]  /*3320*/  @P1 PRMT R0, R112, 0x7632, R0 ;  /* 0x0000763270001816 */ /* 0x000fe20000000000 */
[----:B------:R-:W-:Y:S01]  /*3330*/  @P1 IMAD.U32 R169, R200, 0x10000, RZ ;  /* 0x00010000c8a91824 */ /* 0x000fe200078e00ff */
        /* <DEDUP_REMOVED lines=12> */
[----:B------:R-:W-:Y:S02]  /*3400*/  CS2R R164, SRZ ;  /* 0x0000000000a47805 */ /* 0x000fe4000001ff00 */
[----:B------:R-:W-:Y:S01]  /*3410*/  @P1 FMUL.FTZ R165, R169, R0 ;  /* 0x00000000a9a51220 */ /* 0x000fe20000410000 */
[----:B------:R-:W-:Y:S01]  /*3420*/  @P1 FMUL.FTZ R164, R166, R167 ;  /* 0x000000a7a6a41220 */ /* 0x000fe20000410000 */
[----:B------:R-:W-:Y:S01]  /*3430*/  HFMA2 R166, -RZ, RZ, 0, 0 ;  /* 0x00000000ffa67431 */ /* 0x000fe200000001ff */
[----:B------:R-:W-:Y:S01]  /*3440*/  @P1 SHF.L.U32 R167, R105, 0x10, RZ ;  /* 0x0000001069a71819 */ /* 0x000fe200000006ff */
[----:B--2---:R-:W-:Y:S01]  /*3450*/  @P1 FMUL.FTZ R168, R168, R171 ;  /* 0x000000aba8a81220 */ /* 0x004fe20000410000 */
[----:B------:R-:W-:Y:S01]  /*3460*/  @P1 PRMT R0, R113, 0x7632, R0 ;  /* 0x0000763271001816 */ /* 0x000fe20000000000 */
[----:B------:R-:W1:Y:S01]  /*3470*/  @P1 LDC R171, c[0x0][0x40c] ;  /* 0x00010300ffab1b82 */ /* 0x000e620000000800 */
[----:B------:R-:W-:Y:S01]  /*3480*/  @P1 SHF.L.U32 R169, R199, 0x10, RZ ;  /* 0x00000010c7a91819 */ /* 0x000fe200000006ff */
[----:B------:R-:W-:Y:S01]  /*3490*/  @P1 FMUL.FTZ R166, R168, R167 ;  /* 0x000000a7a8a61220 */ /* 0x000fe20000410000 */
[----:B------:R-:W-:-:S02]  /*34a0*/  @P1 SHF.L.U32 R0, R0, 0x10, RZ ;  /* 0x0000001000001819 */ /* 0x000fc400000006ff */
[----:B------:R-:W-:Y:S02]  /*34b0*/  @P1 SHF.L.U32 R168, R114, 0x10, RZ ;  /* 0x0000001072a81819 */ /* 0x000fe400000006ff */
[----:B------:R-:W-:Y:S01]  /*34c0*/  MOV R167, RZ ;  /* 0x000000ff00a77202 */ /* 0x000fe20000000f00 */
[----:B---3--:R-:W-:Y:S02]  /*34d0*/  @P1 FMUL.FTZ R0, R0, R173 ;  /* 0x000000ad00001220 */ /* 0x008fe40000410000 */
[----:B------:R-:W2:Y:S02]  /*34e0*/  @P1 LDC R173, c[0x0][0x40c] ;  /* 0x00010300ffad1b82 */ /* 0x000ea40000000800 */
[----:B------:R-:W-:Y:S01]  /*34f0*/  @P1 FMUL.FTZ R167, R169, R0 ;  /* 0x00000000a9a71220 */ /* 0x000fe20000410000 */
[----:B------:R-:W-:Y:S01]  /*3500*/  @P1 PRMT R0, R114, 0x7632, R0 ;  /* 0x0000763272001816 */ /* 0x000fe20000000000 */
[----:B0-----:R-:W-:Y:S01]  /*3510*/  @P1 FMUL.FTZ R175, R168, R175 ;  /* 0x000000afa8af1220 */ /* 0x001fe20000410000 */
[----:B------:R-:W-:-:S02]  /*3520*/  CS2R R168, SRZ ;  /* 0x0000000000a87805 */ /* 0x000fc4000001ff00 */
[----:B------:R-:W-:Y:S01]  /*3530*/  @P1 SHF.L.U32 R0, R0, 0x10, RZ ;  /* 0x0000001000001819 */ /* 0x000fe200000006ff */
[----:B------:R-:W-:Y:S01]  /*3540*/  @P1 FMUL.FTZ R168, R175, R170 ;  /* 0x000000aaafa81220 */ /* 0x000fe20000410000 */
[----:B------:R-:W-:Y:S01]  /*3550*/  @P1 SHF.L.U32 R170, R115, 0x10, RZ ;  /* 0x0000001073aa1819 */ /* 0x000fe200000006ff */
[----:B------:R-:W0:Y:S02]  /*3560*/  @P1 LDC R175, c[0x0][0x40c] ;  /* 0x00010300ffaf1b82 */ /* 0x000e240000000800 */
[----:B-1----:R-:W-:Y:S01]  /*3570*/  @P1 FMUL.FTZ R0, R0, R171 ;  /* 0x000000ab00001220 */ /* 0x002fe20000410000 */
[----:B------:R-:W-:-:S05]  /*3580*/  @P1 SHF.L.U32 R171, R198, 0x10, RZ ;  /* 0x00000010c6ab1819 */ /* 0x000fca00000006ff */
[----:B------:R-:W-:Y:S01]  /*3590*/  @P1 FMUL.FTZ R169, R171, R0 ;  /* 0x00000000aba91220 */ /* 0x000fe20000410000 */
[----:B------:R-:W-:Y:S01]  /*35a0*/  @P1 PRMT R0, R115, 0x7632, R0 ;  /* 0x0000763273001816 */ /* 0x000fe20000000000 */
[----:B--2---:R-:W-:-:S03]  /*35b0*/  @P1 FMUL.FTZ R173, R170, R173 ;  /* 0x000000adaaad1220 */ /* 0x004fc60000410000 */
[----:B------:R-:W-:Y:S02]  /*35c0*/  @P1 SHF.L.U32 R0, R0, 0x10, RZ ;  /* 0x0000001000001819 */ /* 0x000fe400000006ff */
[----:B------:R-:W-:Y:S02]  /*35d0*/  CS2R R170, SRZ ;  /* 0x0000000000aa7805 */ /* 0x000fe4000001ff00 */
[----:B------:R-:W-:Y:S01]  /*35e0*/  @P1 FMUL.FTZ R170, R173, R172 ;  /* 0x000000acadaa1220 */ /* 0x000fe20000410000 */
[----:B------:R-:W-:Y:S01]  /*35f0*/  @P1 SHF.L.U32 R173, R197, 0x10, RZ ;  /* 0x00000010c5ad1819 */ /* 0x000fe200000006ff */
[----:B0-----:R-:W-:-:S04]  /*3600*/  @P1 FMUL.FTZ R0, R0, R175 ;  /* 0x000000af00001220 */ /* 0x001fc80000410000 */
[----:B------:R-:W-:-:S07]  /*3610*/  @P1 FMUL.FTZ R171, R173, R0 ;  /* 0x00000000adab1220 */ /* 0x000fce0000410000 */
.L_x_14311:
[----:B------:R-:W0:Y:S01]  /*3620*/  @P1 LDC.64 R174, c[0x0][0x390] ;  /* 0x0000e400ffae1b82 */ /* 0x000e220000000a00 */
[C---:B------:R-:W-:Y:S02]  /*3630*/  IADD3 R177, PT, PT, R179.reuse, 0x280, RZ ;  /* 0x00000280b3b17810 */ /* 0x040fe40007ffe0ff */
[----:B------:R-:W-:Y:S02]  /*3640*/  @P1 IADD3 R243, PT, PT, R178, 0x300, RZ ;  /* 0x00000300b2f31810 */ /* 0x000fe40007ffe0ff */
[----:B------:R-:W-:Y:S01]  /*3650*/  IADD3 R203, PT, PT, R179, 0x300, RZ ;  /* 0x00000300b3cb7810 */ /* 0x000fe20007ffe0ff */
        /* <DEDUP_REMOVED lines=10> */
[----:B------:R-:W-:Y:S01]  /*3700*/  UISETP.GT.AND UP1, UPT, UR14, URZ, UPT ;  /* 0x000000ff0e00728c */ /* 0x000fe2000bf24270 */
[----:B--2--5:R-:W-:Y:S02]  /*3710*/  MOV R172, R116 ;  /* 0x0000007400ac7202 */ /* 0x024fe40000000f00 */
[----:B------:R-:W-:Y:S02]  /*3720*/  MOV R174, R118 ;  /* 0x0000007600ae7202 */ /* 0x000fe40000000f00 */
[----:B------:R-:W-:Y:S02]  /*3730*/  MOV R176, R120 ;  /* 0x0000007800b07202 */ /* 0x000fe40000000f00 */
[----:B------:R-:W-:Y:S02]  /*3740*/  PLOP3.LUT P0, PT, PT, PT, UP1, 0x80, 0x8 ;  /* 0x000000000008781c */ /* 0x000fe40003f0f018 */
[----:B------:R-:W-:Y:S02]  /*3750*/  MOV R178, R122 ;  /* 0x0000007a00b27202 */ /* 0x000fe40000000f00 */
[----:B------:R-:W0:Y:S01]  /*3760*/  @UP1 LDCU UR4, c[0x0][0x40c] ;  /* 0x00008180ff0417ac */ /* 0x000e220008000800 */
[----:B------:R-:W1:Y:S08]  /*3770*/  @UP1 LDCU UR5, c[0x0][0x40c] ;  /* 0x00008180ff0517ac */ /* 0x000e700008000800 */
[----:B------:R-:W-:-:S02]  /*3780*/  @P0 SHF.L.U32 R0, R112, 0x10, RZ ;  /* 0x0000001070000819 */ /* 0x000fc400000006ff */
[----:B------:R-:W-:Y:S02]  /*3790*/  @P0 SHF.L.U32 R173, R108, 0x10, RZ ;  /* 0x000000106cad0819 */ /* 0x000fe400000006ff */
[----:B------:R-:W-:Y:S02]  /*37a0*/  @P0 SHF.L.U32 R177, R195, 0x10, RZ ;  /* 0x00000010c3b10819 */ /* 0x000fe400000006ff */
[----:B------:R-:W-:Y:S01]  /*37b0*/  @P0 SHF.L.U32 R179, R194, 0x10, RZ ;  /* 0x00000010c2b30819 */ /* 0x000fe200000006ff */
[----:B0-----:R-:W-:Y:S01]  /*37c0*/  @P0 FMUL.FTZ R175, R0, UR4 ;  /* 0x0000000400af0c20 */ /* 0x001fe20008410000 */
[----:B------:R-:W0:Y:S01]  /*37d0*/  @UP1 LDCU UR4, c[0x0][0x40c] ;  /* 0x00008180ff0417ac */ /* 0x000e220008000800 */
[----:B------:R-:W-:Y:S02]  /*37e0*/  @P0 SHF.L.U32 R0, R113, 0x10, RZ ;  /* 0x0000001071000819 */ /* 0x000fe400000006ff */
[----:B------:R-:W-:Y:S01]  /*37f0*/  @P0 FFMA.FTZ R172, R175, R173, R116 ;  /* 0x000000adafac0223 */ /* 0x000fe20000010074 */
[----:B------:R-:W-:-:S02]  /*3800*/  @P0 SHF.L.U32 R173, R109, 0x10, RZ ;  /* 0x000000106dad0819 */ /* 0x000fc400000006ff */
[----:B-1----:R-:W-:Y:S01]  /*3810*/  @P0 FMUL.FTZ R175, R0, UR5 ;  /* 0x0000000500af0c20 */ /* 0x002fe20008410000 */
[----:B------:R-:W1:Y:S01]  /*3820*/  @UP1 LDCU UR5, c[0x0][0x40c] ;  /* 0x00008180ff0517ac */ /* 0x000e620008000800 */
[----:B------:R-:W-:Y:S02]  /*3830*/  @P0 IMAD.U32 R0, R114, 0x10000, RZ ;  /* 0x0001000072000824 */ /* 0x000fe400078e00ff */
[----:B------:R-:W-:Y:S01]  /*3840*/  @P0 FFMA.FTZ R174, R175, R173, R118 ;  /* 0x000000adafae0223 */ /* 0x000fe20000010076 */
[----:B------:R-:W-:Y:S01]  /*3850*/  @P0 SHF.L.U32 R173, R110, 0x10, RZ ;  /* 0x000000106ead0819 */ /* 0x000fe200000006ff */
[----:B0-----:R-:W-:Y:S01]  /*3860*/  @P0 FMUL.FTZ R175, R0, UR4 ;  /* 0x0000000400af0c20 */ /* 0x001fe20008410000 */
[----:B------:R-:W0:Y:S01]  /*3870*/  @UP1 LDCU UR4, c[0x0][0x40c] ;  /* 0x00008180ff0417ac */ /* 0x000e220008000800 */
[----:B------:R-:W-:Y:S02]  /*3880*/  @P0 SHF.L.U32 R0, R115, 0x10, RZ ;  /* 0x0000001073000819 */ /* 0x000fe400000006ff */
[----:B------:R-:W-:Y:S01]  /*3890*/  @P0 FFMA.FTZ R176, R175, R173, R120 ;  /* 0x000000adafb00223 */ /* 0x000fe20000010078 */
[----:B------:R-:W-:-:S02]  /*38a0*/  @P0 SHF.L.U32 R173, R111, 0x10, RZ ;  /* 0x000000106fad0819 */ /* 0x000fc400000006ff */
[----:B-1----:R-:W-:Y:S01]  /*38b0*/  @P0 FMUL.FTZ R175, R0, UR5 ;  /* 0x0000000500af0c20 */ /* 0x002fe20008410000 */
[----:B------:R-:W-:Y:S01]  /*38c0*/  @P0 PRMT R0, R112, 0x7632, R0 ;  /* 0x0000763270000816 */ /* 0x000fe20000000000 */
[----:B------:R-:W1:Y:S02]  /*38d0*/  @UP1 LDCU UR5, c[0x0][0x40c] ;  /* 0x00008180ff0517ac */ /* 0x000e640008000800 */
[----:B------:R-:W-:Y:S01]  /*38e0*/  @P0 FFMA.FTZ R178, R175, R173, R122 ;  /* 0x000000adafb20223 */ /* 0x000fe2000001007a */
[----:B------:R-:W-:Y:S02]  /*38f0*/  @P0 SHF.L.U32 R0, R0, 0x10, RZ ;  /* 0x0000001000000819 */ /* 0x000fe400000006ff */
[----:B------:R-:W-:Y:S02]  /*3900*/  @P0 SHF.L.U32 R175, R196, 0x10, RZ ;  /* 0x00000010c4af0819 */ /* 0x000fe400000006ff */
[----:B------:R-:W-:Y:S01]  /*3910*/  MOV R173, R117 ;  /* 0x0000007500ad7202 */ /* 0x000fe20000000f00 */
[----:B0-----:R-:W-:Y:S01]  /*3920*/  @P0 FMUL.FTZ R0, R0, UR4 ;  /* 0x0000000400000c20 */ /* 0x001fe20008410000 */
[----:B------:R-:W0:Y:S03]  /*3930*/  @UP1 LDCU UR4, c[0x0][0x40c] ;  /* 0x00008180ff0417ac */ /* 0x000e260008000800 */
[----:B------:R-:W-:Y:S01]  /*3940*/  @P0 FFMA.FTZ R173, R0, R175, R117 ;  /* 0x000000af00ad0223 */ /* 0x000fe20000010075 */
[----:B------:R-:W-:-:S02]  /*3950*/  @P0 PRMT R0, R113, 0x7632, R0 ;  /* 0x0000763271000816 */ /* 0x000fc40000000000 */
[----:B------:R-:W-:Y:S02]  /*3960*/  MOV R175, R119 ;  /* 0x0000007700af7202 */ /* 0x000fe40000000f00 */
[----:B------:R-:W-:-:S05]  /*3970*/  @P0 SHF.L.U32 R0, R0, 0x10, RZ ;  /* 0x0000001000000819 */ /* 0x000fca00000006ff */
[----:B-1----:R-:W-:-:S04]  /*3980*/  @P0 FMUL.FTZ R0, R0, UR5 ;  /* 0x0000000500000c20 */ /* 0x002fc80008410000 */
[----:B------:R-:W-:Y:S01]  /*3990*/  @P0 FFMA.FTZ R175, R0, R177, R119 ;  /* 0x000000b100af0223 */ /* 0x000fe20000010077 */
[----:B------:R-:W-:Y:S02]  /*39a0*/  @P0 PRMT R0, R114, 0x7632, R0 ;  /* 0x0000763272000816 */ /* 0x000fe40000000000 */
[----:B------:R-:W-:Y:S02]  /*39b0*/  MOV R177, R121 ;  /* 0x0000007900b17202 */ /* 0x000fe40000000f00 */
[----:B------:R-:W-:-:S05]  /*39c0*/  @P0 SHF.L.U32 R0, R0, 0x10, RZ ;  /* 0x0000001000000819 */ /* 0x000fca00000006ff */
[----:B0-----:R-:W-:-:S04]  /*39d0*/  @P0 FMUL.FTZ R0, R0, UR4 ;  /* 0x0000000400000c20 */ /* 0x001fc80008410000 */
[----:B------:R-:W-:Y:S01]  /*39e0*/  @P0 FFMA.FTZ R177, R0, R179, R121 ;  /* 0x000000b300b10223 */ /* 0x000fe20000010079 */
[----:B------:R-:W-:Y:S01]  /*39f0*/  MOV R179, R123 ;  /* 0x0000007b00b37202 */ /* 0x000fe20000000f00 */
[----:B------:R-:W-:Y:S06]  /*3a00*/  BRA.U !UP1, `(.L_x_14313) ;  /* 0x0000000109e87547 */ /* 0x000fec000b800000 */
[----:B------:R-:W-:Y:S02]  /*3a10*/  PRMT R0, R115, 0x7632, R0 ;  /* 0x0000763273007816 */ /* 0x000fe40000000000 */
[----:B------:R-:W-:Y:S02]  /*3a20*/  SHF.L.U32 R179, R193, 0x10, RZ ;  /* 0x00000010c1b37819 */ /* 0x000fe400000006ff */
[----:B------:R-:W-:-:S05]  /*3a30*/  SHF.L.U32 R0, R0, 0x10, RZ ;  /* 0x0000001000007819 */ /* 0x000fca00000006ff */
[----:B------:R-:W-:-:S04]  /*3a40*/  FMUL.FTZ R0, R0, UR23 ;  /* 0x0000001700007c20 */ /* 0x000fc80008410000 */
[----:B------:R-:W-:Y:S01]  /*3a50*/  FFMA.FTZ R179, R0, R179, R123 ;  /* 0x000000b300b37223 */ /* 0x000fe2000001007b */
[----:B------:R-:W-:Y:S06]  /*3a60*/  BRA `(.L_x_14313) ;  /* 0x0000000000d07947 */ /* 0x000fec0003800000 */
.L_x_14312:
[----:B--2---:R-:W0:Y:S01]  /*3a70*/  @P1 LDC R173, c[0x0][0x40c] ;  /* 0x00010300ffad1b82 */ /* 0x004e220000000800 */
[----:B------:R-:W-:Y:S01]  /*3a80*/  @P1 SHF.L.U32 R0, R112, 0x10, RZ ;  /* 0x0000001070001819 */ /* 0x000fe200000006ff */
[----:B------:R-:W-:Y:S02]  /*3a90*/  HFMA2 R172, -RZ, RZ, 0, 0 ;  /* 0x00000000ffac7431 */ /* 0x000fe400000001ff */
[----:B------:R-:W-:Y:S02]  /*3aa0*/  HFMA2 R174, -RZ, RZ, 0, 0 ;  /* 0x00000000ffae7431 */ /* 0x000fe400000001ff */
[----:B------:R-:W-:Y:S02]  /*3ab0*/  HFMA2 R176, -RZ, RZ, 0, 0 ;  /* 0x00000000ffb07431 */ /* 0x000fe400000001ff */
[----:B------:R-:W1:Y:S01]  /*3ac0*/  @P1 LDC R175, c[0x0][0x40c] ;  /* 0x00010300ffaf1b82 */ /* 0x000e620000000800 */
[----:B------:R-:W-:-:S07]  /*3ad0*/  HFMA2 R178, -RZ, RZ, 0, 0 ;  /* 0x00000000ffb27431 */ /* 0x000fce00000001ff */
[----:B------:R-:W2:Y:S01]  /*3ae0*/  @P1 LDC R177, c[0x0][0x40c] ;  /* 0x00010300ffb11b82 */ /* 0x000ea20000000800 */
[----:B0-----:R-:W-:Y:S01]  /*3af0*/  @P1 FMUL.FTZ R0, R0, R173 ;  /* 0x000000ad00001220 */ /* 0x001fe20000410000 */
[----:B------:R-:W-:-:S06]  /*3b00*/  @P1 SHF.L.U32 R173, R108, 0x10, RZ ;  /* 0x000000106cad1819 */ /* 0x000fcc00000006ff */
[----:B------:R-:W0:Y:S01]  /*3b10*/  @P1 LDC R179, c[0x0][0x40c] ;  /* 0x00010300ffb31b82 */ /* 0x000e220000000800 */
[----:B------:R-:W-:Y:S01]  /*3b20*/  @P1 FMUL.FTZ R172, R0, R173 ;  /* 0x000000ad00ac1220 */ /* 0x000fe20000410000 */
[----:B------:R-:W-:Y:S02]  /*3b30*/  @P1 PRMT R0, R112, 0x7632, R0 ;  /* 0x0000763270001816 */ /* 0x000fe40000000000 */
[----:B------:R-:W-:-:S04]  /*3b40*/  MOV R173, RZ ;  /* 0x000000ff00ad7202 */ /* 0x000fc80000000f00 */
[----:B------:R-:W3:Y:S01]  /*3b50*/  @P1 LDC R243, c[0x0][0x40c] ;  /* 0x00010300fff31b82 */ /* 0x000ee20000000800 */
[----:B------:R-:W-:-:S05]  /*3b60*/  @P1 SHF.L.U32 R0, R0, 0x10, RZ ;  /* 0x0000001000001819 */ /* 0x000fca00000006ff */
[----:B-1----:R-:W-:Y:S01]  /*3b70*/  @P1 FMUL.FTZ R0, R0, R175 ;  /* 0x000000af00001220 */ /* 0x002fe20000410000 */
[----:B------:R-:W-:Y:S01]  /*3b80*/  @P1 SHF.L.U32 R175, R196, 0x10, RZ ;  /* 0x00000010c4af1819 */ /* 0x000fe200000006ff */
[----:B------:R-:W1:Y:S04]  /*3b90*/  @P1 LDC R245, c[0x0][0x40c] ;  /* 0x00010300fff51b82 */ /* 0x000e680000000800 */
[----:B------:R-:W-:Y:S01]  /*3ba0*/  @P1 FMUL.FTZ R173, R175, R0 ;  /* 0x00000000afad1220 */ /* 0x000fe20000410000 */
[----:B------:R-:W-:Y:S01]  /*3bb0*/  @P1 IMAD.U32 R0, R113, 0x10000, RZ ;  /* 0x0001000071001824 */ /* 0x000fe200078e00ff */
[----:B------:R-:W-:-:S03]  /*3bc0*/  @P1 SHF.L.U32 R175, R109, 0x10, RZ ;  /* 0x000000106daf1819 */ /* 0x000fc600000006ff */
[----:B--2---:R-:W-:Y:S01]  /*3bd0*/  @P1 FMUL.FTZ R0, R0, R177 ;  /* 0x000000b100001220 */ /* 0x004fe20000410000 */
[----:B------:R-:W-:-:S03]  /*3be0*/  @P1 SHF.L.U32 R177, R195, 0x10, RZ ;  /* 0x00000010c3b11819 */ /* 0x000fc600000006ff */
[----:B------:R-:W-:Y:S01]  /*3bf0*/  @P1 FMUL.FTZ R174, R0, R175 ;  /* 0x000000af00ae1220 */ /* 0x000fe20000410000 */
[----:B------:R-:W-:Y:S02]  /*3c00*/  @P1 PRMT R0, R113, 0x7632, R0 ;  /* 0x0000763271001816 */ /* 0x000fe40000000000 */
[----:B------:R-:W-:Y:S02]  /*3c10*/  MOV R175, RZ ;  /* 0x000000ff00af7202 */ /* 0x000fe40000000f00 */
[----:B------:R-:W-:-:S05]  /*3c20*/  @P1 SHF.L.U32 R0, R0, 0x10, RZ ;  /* 0x0000001000001819 */ /* 0x000fca00000006ff */
[----:B0-----:R-:W-:Y:S02]  /*3c30*/  @P1 FMUL.FTZ R0, R0, R179 ;  /* 0x000000b300001220 */ /* 0x001fe40000410000 */
[----:B------:R-:W0:Y:S02]  /*3c40*/  @P1 LDC R179, c[0x0][0x40c] ;  /* 0x00010300ffb31b82 */ /* 0x000e240000000800 */
[----:B------:R-:W-:Y:S01]  /*3c50*/  @P1 FMUL.FTZ R175, R177, R0 ;  /* 0x00000000b1af1220 */ /* 0x000fe20000410000 */
[----:B------:R-:W-:Y:S02]  /*3c60*/  @P1 SHF.L.U32 R0, R114, 0x10, RZ ;  /* 0x0000001072001819 */ /* 0x000fe400000006ff */
[----:B------:R-:W-:-:S03]  /*3c70*/  @P1 SHF.L.U32 R177, R110, 0x10, RZ ;  /* 0x000000106eb11819 */ /* 0x000fc600000006ff */
[----:B---3--:R-:W-:Y:S02]  /*3c80*/  @P1 FMUL.FTZ R0, R0, R243 ;  /* 0x000000f300001220 */ /* 0x008fe40000410000 */
[----:B------:R-:W2:Y:S02]  /*3c90*/  @P1 LDC R243, c[0x0][0x40c] ;  /* 0x00010300fff31b82 */ /* 0x000ea40000000800 */
[----:B------:R-:W-:Y:S01]  /*3ca0*/  @P1 FMUL.FTZ R176, R0, R177 ;  /* 0x000000b100b01220 */ /* 0x000fe20000410000 */
[----:B------:R-:W-:Y:S02]  /*3cb0*/  @P1 PRMT R0, R114, 0x7632, R0 ;  /* 0x0000763272001816 */ /* 0x000fe40000000000 */
[----:B------:R-:W-:Y:S02]  /*3cc0*/  MOV R177, RZ ;  /* 0x000000ff00b17202 */ /* 0x000fe40000000f00 */
[----:B------:R-:W-:-:S05]  /*3cd0*/  @P1 SHF.L.U32 R0, R0, 0x10, RZ ;  /* 0x0000001000001819 */ /* 0x000fca00000006ff */
[----:B0-----:R-:W-:Y:S01]  /*3ce0*/  @P1 FMUL.FTZ R0, R0, R179 ;  /* 0x000000b300001220 */ /* 0x001fe20000410000 */
[----:B------:R-:W-:-:S05]  /*3cf0*/  @P1 SHF.L.U32 R179, R194, 0x10, RZ ;  /* 0x00000010c2b31819 */ /* 0x000fca00000006ff */
[----:B------:R-:W-:Y:S01]  /*3d00*/  @P1 FMUL.FTZ R177, R179, R0 ;  /* 0x00000000b3b11220 */ /* 0x000fe20000410000 */
[----:B------:R-:W-:Y:S02]  /*3d10*/  @P1 SHF.L.U32 R0, R115, 0x10, RZ ;  /* 0x0000001073001819 */ /* 0x000fe400000006ff */
[----:B------:R-:W-:-:S03]  /*3d20*/  @P1 SHF.L.U32 R179, R111, 0x10, RZ ;  /* 0x000000106fb31819 */ /* 0x000fc600000006ff */
[----:B--2---:R-:W-:Y:S01]  /*3d30*/  @P1 FMUL.FTZ R0, R0, R243 ;  /* 0x000000f300001220 */ /* 0x004fe20000410000 */
[----:B------:R-:W-:-:S03]  /*3d40*/  @P1 SHF.L.U32 R243, R193, 0x10, RZ ;  /* 0x00000010c1f31819 */ /* 0x000fc600000006ff */
[----:B------:R-:W-:Y:S01]  /*3d50*/  @P1 FMUL.FTZ R178, R0, R179 ;  /* 0x000000b300b21220 */ /* 0x000fe20000410000 */
[----:B------:R-:W-:Y:S02]  /*3d60*/  @P1 PRMT R0, R115, 0x7632, R0 ;  /* 0x0000763273001816 */ /* 0x000fe40000000000 */
[----:B------:R-:W-:Y:S02]  /*3d70*/  MOV R179, RZ ;  /* 0x000000ff00b37202 */ /* 0x000fe40000000f00 */
[----:B------:R-:W-:-:S05]  /*3d80*/  @P1 SHF.L.U32 R0, R0, 0x10, RZ ;  /* 0x0000001000001819 */ /* 0x000fca00000006ff */
[----:B-1----:R-:W-:-:S04]  /*3d90*/  @P1 FMUL.FTZ R0, R0, R245 ;  /* 0x000000f500001220 */ /* 0x002fc80000410000 */
[----:B------:R-:W-:-:S07]  /*3da0*/  @P1 FMUL.FTZ R179, R243, R0 ;  /* 0x00000000f3b31220 */ /* 0x000fce0000410000 */
.L_x_14313:
        /* <DEDUP_REMOVED lines=193> */
[----:B------:R-:W0:Y:S01]  /*49c0*/  SHFL.BFLY PT, R246, R247, 0x10, 0x1f ;  /* 0x0e001f00f7f67f89 */ /* 0x000e2200000e0000 */
[----:B------:R-:W-:Y:S01]  /*49d0*/  ISETP.GT.U32.AND P1, PT, R203, 0x3, PT ;  /* 0x00000003cb00780c */ /* 0x000fe20003f24070 */
        /* <DEDUP_REMOVED lines=9> */
.L_x_14315:
[----:B------:R-:W-:Y:S05]  /*4a70*/  BSYNC.RECONVERGENT B0 ;  /* 0x0000000000007941 */ /* 0x000fea0003800200 */
.L_x_14314:
        /* <DEDUP_REMOVED lines=13> */
.L_x_14317:
[----:B------:R-:W-:Y:S05]  /*4b50*/  BSYNC.RECONVERGENT B0 ;  /* 0x0000000000007941 */ /* 0x000fea0003800200 */
.L_x_14316:
        /* <DEDUP_REMOVED lines=51> */
[----:B------:R-:W-:-:S05]  /*4e90*/  IMAD.U32 R245, RZ, RZ, UR22 ;  /* 0x00000016fff57e24 */ /* 0x000fca000f8e00ff */
[----:B------:R0:W-:Y:S01]  /*4ea0*/  @!P0 STG.E desc[UR12][R202.64], R245 ;  /* 0x000000f5ca008986 */ /* 0x0001e2000c10190c */
[----:B------:R-:W-:Y:S05]  /*4eb0*/  BRA.U !UP1, `(.L_x_14318) ;  /* 0x0000001509447547 */ /* 0x000fea000b800000 */
[----:B0-----:R-:W-:Y:S01]  /*4ec0*/  FSEL R243, R243, RZ, !P1 ;  /* 0x000000fff3f37208 */ /* 0x001fe20004800000 */
[----:B------:R-:W-:Y:S01]  /*4ed0*/  UIADD3 UR4, UPT, UPT, UR6, -0x1, URZ ;  /* 0xffffffff06047890 */ /* 0x000fe2000fffe0ff */
[----:B------:R-:W-:Y:S02]  /*4ee0*/  SHF.L.U32 R203, R28, 0x10, RZ ;  /* 0x000000101ccb7819 */ /* 0x000fe400000006ff */
[----:B------:R-:W-:Y:S01]  /*4ef0*/  R2UR UR14, R243 ;  /* 0x00000000f30e72ca */ /* 0x000fe200000e0000 */
[----:B------:R-:W-:Y:S01]  /*4f00*/  UIMAD UR4, UR4, UR15, URZ ;  /* 0x0000000f040472a4 */ /* 0x000fe2000f8e02ff */
[----:B------:R-:W-:Y:S02]  /*4f10*/  SHF.L.U32 R241, R56, 0x10, RZ ;  /* 0x0000001038f17819 */ /* 0x000fe400000006ff */
[----:B------:R-:W-:Y:S01]  /*4f20*/  SHF.L.U32 R202, R192, 0x10, RZ ;  /* 0x00000010c0ca7819 */ /* 0x000fe200000006ff */
[----:B------:R-:W-:Y:S01]  /*4f30*/  USHF.R.S32.HI UR5, URZ, 0x1f, UR4 ;  /* 0x0000001fff057899 */ /* 0x000fe20008011404 */
[----:B------:R-:W-:-:S03]  /*4f40*/  SHF.L.U32 R240, R191, 0x10, RZ ;  /* 0x00000010bff07819 */ /* 0x000fc600000006ff */
[----:B------:R-:W-:-:S04]  /*4f50*/  ULEA.HI UR5, UR5, UR4, URZ, 0x3 ;  /* 0x0000000405057291 */ /* 0x000fc8000f8f18ff */
[----:B------:R-:W-:Y:S01]  /*4f60*/  FADD.FTZ R124, R124, -UR14 ;  /* 0x8000000e7c7c7e21 */ /* 0x000fe20008010000 */
[----:B------:R-:W-:Y:S01]  /*4f70*/  FADD.FTZ R125, R125, -UR14 ;  /* 0x8000000e7d7d7e21 */ /* 0x000fe20008010000 */
[----:B------:R-:W-:Y:S01]  /*4f80*/  FADD.FTZ R134, R134, -UR14 ;  /* 0x8000000e86867e21 */ /* 0x000fe20008010000 */
[----:B------:R-:W-:Y:S01]  /*4f90*/  FADD.FTZ R133, R133, -UR14 ;  /* 0x8000000e85857e21 */ /* 0x000fe20008010000 */
[----:B------:R-:W-:Y:S01]  /*4fa0*/  FMUL.FTZ R124, R124, UR22 ;  /* 0x000000167c7c7c20 */ /* 0x000fe20008410000 */
[----:B------:R-:W-:Y:S02]  /*4fb0*/  FMUL.FTZ R125, R125, UR22 ;  /* 0x000000167d7d7c20 */ /* 0x000fe40008410000 */
[----:B------:R-:W-:Y:S01]  /*4fc0*/  FMUL.FTZ R133, R133, UR22 ;  /* 0x0000001685857c20 */ /* 0x000fe20008410000 */
[----:B------:R-:W-:Y:S01]  /*4fd0*/  FFMA.FTZ R124, R124, R203, R241 ;  /* 0x000000cb7c7c7223 */ /* 0x000fe200000100f1 */
[----:B------:R-:W-:Y:S01]  /*4fe0*/  FFMA.FTZ R241, R125, R202, R240 ;  /* 0x000000ca7df17223 */ /* 0x000fe200000100f0 */
[----:B------:R-:W-:Y:S01]  /*4ff0*/  FADD.FTZ R125, R126, -UR14 ;  /* 0x8000000e7e7d7e21 */ /* 0x000fe20008010000 */
[----:B------:R-:W-:-:S02]  /*5000*/  SHF.L.U32 R126, R29, 0x10, RZ ;  /* 0x000000101d7e7819 */ /* 0x000fc400000006ff */
[----:B------:R-:W-:Y:S01]  /*5010*/  SHF.L.U32 R202, R57, 0x10, RZ ;  /* 0x0000001039ca7819 */ /* 0x000fe200000006ff */
[----:B------:R-:W-:Y:S01]  /*5020*/  FMUL.FTZ R125, R125, UR22 ;  /* 0x000000167d7d7c20 */ /* 0x000fe20008410000 */
[----:B------:R-:W-:Y:S02]  /*5030*/  SHF.L.U32 R203, R189, 0x10, RZ ;  /* 0x00000010bdcb7819 */ /* 0x000fe400000006ff */
[----:B------:R-:W-:Y:S01]  /*5040*/  F2FP.BF16.F32.PACK_AB R124, R241, R124 ;  /* 0x0000007cf17c723e */ /* 0x000fe200000010ff */
[----:B------:R-:W-:Y:S01]  /*5050*/  FFMA.FTZ R125, R125, R126, R202 ;  /* 0x0000007e7d7d7223 */ /* 0x000fe200000100ca */
[----:B------:R-:W-:Y:S01]  /*5060*/  FADD.FTZ R126, R127, -UR14 ;  /* 0x8000000e7f7e7e21 */ /* 0x000fe20008010000 */
[----:B------:R-:W-:Y:S02]  /*5070*/  SHF.L.U32 R127, R190, 0x10, RZ ;  /* 0x00000010be7f7819 */ /* 0x000fe400000006ff */
[----:B------:R-:W-:Y:S01]  /*5080*/  SHF.L.U32 R202, R187, 0x10, RZ ;  /* 0x00000010bbca7819 */ /* 0x000fe200000006ff */
[----:B------:R-:W-:-:S04]  /*5090*/  FMUL.FTZ R126, R126, UR22 ;  /* 0x000000167e7e7c20 */ /* 0x000fc80008410000 */
[----:B------:R-:W-:Y:S01]  /*50a0*/  FFMA.FTZ R240, R126, R127, R203 ;  /* 0x0000007f7ef07223 */ /* 0x000fe200000100cb */
[----:B------:R-:W-:Y:S01]  /*50b0*/  FADD.FTZ R126, R128, -UR14 ;  /* 0x8000000e807e7e21 */ /* 0x000fe20008010000 */
[----:B------:R-:W-:Y:S02]  /*50c0*/  SHF.L.U32 R127, R30, 0x10, RZ ;  /* 0x000000101e7f7819 */ /* 0x000fe400000006ff */
[----:B------:R-:W-:Y:S01]  /*50d0*/  SHF.L.U32 R203, R58, 0x10, RZ ;  /* 0x000000103acb7819 */ /* 0x000fe200000006ff */
[----:B------:R-:W-:Y:S01]  /*50e0*/  FMUL.FTZ R126, R126, UR22 ;  /* 0x000000167e7e7c20 */ /* 0x000fe20008410000 */
[----:B------:R-:W-:Y:S02]  /*50f0*/  SHF.L.U32 R128, R188, 0x10, RZ ;  /* 0x00000010bc807819 */ /* 0x000fe400000006ff */
[----:B------:R-:W-:Y:S01]  /*5100*/  F2FP.BF16.F32.PACK_AB R125, R240, R125 ;  /* 0x0000007df07d723e */ /* 0x000fe200000010ff */
[----:B------:R-:W-:Y:S01]  /*5110*/  FFMA.FTZ R126, R126, R127, R203 ;  /* 0x0000007f7e7e7223 */ /* 0x000fe200000100cb */
[----:B------:R-:W-:Y:S01]  /*5120*/  FADD.FTZ R127, R129, -UR14 ;  /* 0x8000000e817f7e21 */ /* 0x000fe20008010000 */
[----:B------:R-:W-:-:S02]  /*5130*/  SHF.L.U32 R203, R185, 0x10, RZ ;  /* 0x00000010b9cb7819 */ /* 0x000fc400000006ff */
[----:B------:R-:W-:Y:S01]  /*5140*/  SHF.L.U32 R240, R60, 0x10, RZ ;  /* 0x000000103cf07819 */ /* 0x000fe200000006ff */
[----:B------:R-:W-:-:S04]  /*5150*/  FMUL.FTZ R127, R127, UR22 ;  /* 0x000000167f7f7c20 */ /* 0x000fc80008410000 */
[----:B------:R-:W-:Y:S01]  /*5160*/  FFMA.FTZ R129, R127, R128, R202 ;  /* 0x000000807f817223 */ /* 0x000fe200000100ca */
[----:B------:R-:W-:Y:S01]  /*5170*/  FADD.FTZ R127, R130, -UR14 ;  /* 0x8000000e827f7e21 */ /* 0x000fe20008010000 */
[----:B------:R-:W-:Y:S02]  /*5180*/  SHF.L.U32 R128, R31, 0x10, RZ ;  /* 0x000000101f807819 */ /* 0x000fe400000006ff */
[----:B------:R-:W-:Y:S01]  /*5190*/  SHF.L.U32 R130, R59, 0x10, RZ ;  /* 0x000000103b827819 */ /* 0x000fe200000006ff */
[----:B------:R-:W-:Y:S01]  /*51a0*/  FMUL.FTZ R127, R127, UR22 ;  /* 0x000000167f7f7c20 */ /* 0x000fe20008410000 */
[----:B------:R-:W-:Y:S02]  /*51b0*/  F2FP.BF16.F32.PACK_AB R126, R129, R126 ;  /* 0x0000007e817e723e */ /* 0x000fe400000010ff */
[----:B------:R-:W-:Y:S01]  /*51c0*/  MOV R129, UR5 ;  /* 0x0000000500817c02 */ /* 0x000fe20008000f00 */
[----:B------:R-:W-:Y:S01]  /*51d0*/  FFMA.FTZ R127, R127, R128, R130 ;  /* 0x000000807f7f7223 */ /* 0x000fe20000010082 */
[----:B------:R-:W-:Y:S01]  /*51e0*/  FADD.FTZ R128, R131, -UR14 ;  /* 0x8000000e83807e21 */ /* 0x000fe20008010000 */
[----:B------:R-:W-:-:S03]  /*51f0*/  SHF.L.U32 R131, R186, 0x10, RZ ;  /* 0x00000010ba837819 */ /* 0x000fc600000006ff */
[----:B------:R-:W-:-:S04]  /*5200*/  FMUL.FTZ R128, R128, UR22 ;  /* 0x0000001680807c20 */ /* 0x000fc80008410000 */
[----:B------:R-:W-:Y:S02]  /*5210*/  FFMA.FTZ R128, R128, R131, R203 ;  /* 0x0000008380807223 */ /* 0x000fe400000100cb */
[----:B------:R-:W0:Y:S03]  /*5220*/  LDC.64 R202, c[0x0][0x428] ;  /* 0x00010a00ffca7b82 */ /* 0x000e260000000a00 */
[----:B------:R-:W-:Y:S02]  /*5230*/  F2FP.BF16.F32.PACK_AB R127, R128, R127 ;  /* 0x0000007f807f723e */ /* 0x000fe400000010ff */
[----:B------:R-:W-:Y:S01]  /*5240*/  LEA.HI.SX32 R128, R129, R0, 0x1d ;  /* 0x0000000081807211 */ /* 0x000fe200078feaff */
[----:B------:R-:W-:Y:S01]  /*5250*/  FADD.FTZ R129, R132, -UR14 ;  /* 0x8000000e84817e21 */ /* 0x000fe20008010000 */
[----:B------:R-:W-:Y:S02]  /*5260*/  SHF.L.U32 R132, R32, 0x10, RZ ;  /* 0x0000001020847819 */ /* 0x000fe400000006ff */
[----:B------:R-:W-:Y:S01]  /*5270*/  IADD3 R243, PT, PT, R128, 0x80, RZ ;  /* 0x0000008080f37810 */ /* 0x000fe20007ffe0ff */
[----:B------:R-:W-:-:S04]  /*5280*/  FMUL.FTZ R129, R129, UR22 ;  /* 0x0000001681817c20 */ /* 0x000fc80008410000 */
[----:B------:R-:W-:Y:S01]  /*5290*/  FFMA.FTZ R129, R129, R132, R240 ;  /* 0x0000008481817223 */ /* 0x000fe200000100f0 */
[----:B------:R-:W-:Y:S02]  /*52a0*/  SHF.L.U32 R132, R184, 0x10, RZ ;  /* 0x00000010b8847819 */ /* 0x000fe400000006ff */
[----:B------:R-:W-:Y:S01]  /*52b0*/  SHF.L.U32 R240, R183, 0x10, RZ ;  /* 0x00000010b7f07819 */ /* 0x000fe200000006ff */
[----:B0-----:R-:W-:-:S04]  /*52c0*/  IMAD.WIDE.U32 R130, R128, 0x10, R202 ;  /* 0x0000001080827825 */ /* 0x001fc800078e00ca */
[----:B------:R-:W-:Y:S01]  /*52d0*/  IMAD.WIDE.U32 R242, R243, 0x10, R202 ;  /* 0x00000010f3f27825 */ /* 0x000fe200078e00ca */
[----:B------:R0:W-:Y:S02]  /*52e0*/  STG.E.128 desc[UR12][R130.64], R124 ;  /* 0x0000007c82007986 */ /* 0x0001e4000c101d0c */
[----:B0-----:R-:W-:Y:S01]  /*52f0*/  SHF.L.U32 R126, R33, 0x10, RZ ;  /* 0x00000010217e7819 */ /* 0x001fe200000006ff */
[----:B------:R-:W-:Y:S01]  /*5300*/  FMUL.FTZ R125, R134, UR22 ;  /* 0x00000016867d7c20 */ /* 0x000fe20008410000 */
[----:B------:R-:W-:Y:S01]  /*5310*/  SHF.L.U32 R130, R61, 0x10, RZ ;  /* 0x000000103d827819 */ /* 0x000fe200000006ff */
[----:B------:R-:W-:Y:S01]  /*5320*/  FADD.FTZ R127, R135, -UR14 ;  /* 0x8000000e877f7e21 */ /* 0x000fe20008010000 */
[----:B------:R-:W-:Y:S01]  /*5330*/  FFMA.FTZ R124, R133, R132, R240 ;  /* 0x00000084857c7223 */ /* 0x000fe200000100f0 */
[----:B------:R-:W-:Y:S01]  /*5340*/  IMAD.U32 R132, R182, 0x10000, RZ ;  /* 0x00010000b6847824 */ /* 0x000fe200078e00ff */
[----:B------:R-:W-:Y:S01]  /*5350*/  SHF.L.U32 R131, R62, 0x10, RZ ;  /* 0x000000103e837819 */ /* 0x000fe200000006ff */
[----:B------:R-:W-:Y:S01]  /*5360*/  FFMA.FTZ R125, R125, R126, R130 ;  /* 0x0000007e7d7d7223 */ /* 0x000fe20000010082 */
[----:B------:R-:W-:Y:S01]  /*5370*/  SHF.L.U32 R126, R181, 0x10, RZ ;  /* 0x00000010b57e7819 */ /* 0x000fe200000006ff */
[----:B------:R-:W-:Y:S01]  /*5380*/  FMUL.FTZ R127, R127, UR22 ;  /* 0x000000167f7f7c20 */ /* 0x000fe20008410000 */
[----:B------:R-:W-:Y:S01]  /*5390*/  FADD.FTZ R130, R136, -UR14 ;  /* 0x8000000e88827e21 */ /* 0x000fe20008010000 */
[----:B------:R-:W-:Y:S01]  /*53a0*/  SHF.L.U32 R135, R180, 0x10, RZ ;  /* 0x00000010b4877819 */ /* 0x000fe200000006ff */
[----:B------:R-:W-:Y:S01]  /*53b0*/  FADD.FTZ R133, R140, -UR14 ;  /* 0x8000000e8c857e21 */ /* 0x000fe20008010000 */
        /* <DEDUP_REMOVED lines=11> */
[----:B------:R-:W-:Y:S01]  /*5470*/  FMUL.FTZ R140, R140, UR22 ;  /* 0x000000168c8c7c20 */ /* 0x000fe20008410000 */
[----:B------:R-:W-:Y:S01]  /*5480*/  FFMA.FTZ R135, R130, R135, R127 ;  /* 0x0000008782877223 */ /* 0x000fe2000001007f */
[----:B------:R-:W-:Y:S01]  /*5490*/  SHF.L.U32 R130, R35, 0x10, RZ ;  /* 0x0000001023827819 */ /* 0x000fe200000006ff */
[----:B------:R-:W-:Y:S01]  /*54a0*/  FMUL.FTZ R127, R131, UR22 ;  /* 0x00000016837f7c20 */ /* 0x000fe20008410000 */
[----:B------:R-:W-:Y:S01]  /*54b0*/  FADD.FTZ R131, R139, -UR14 ;  /* 0x8000000e8b837e21 */ /* 0x000fe20008010000 */
[----:B------:R-:W-:Y:S01]  /*54c0*/  SHF.L.U32 R137, R64, 0x10, RZ ;  /* 0x0000001040897819 */ /* 0x000fe200000006ff */
[----:B------:R-:W-:-:S02]  /*54d0*/  IMAD.U32 R145, R18, 0x10000, RZ ;  /* 0x0001000012917824 */ /* 0x000fc400078e00ff */
[----:B------:R-:W-:Y:S01]  /*54e0*/  FFMA.FTZ R127, R127, R130, R134 ;  /* 0x000000827f7f7223 */ /* 0x000fe20000010086 */
[----:B------:R-:W-:Y:S01]  /*54f0*/  SHF.L.U32 R130, R25, 0x10, RZ ;  /* 0x0000001019827819 */ /* 0x000fe200000006ff */
[----:B------:R-:W-:Y:S01]  /*5500*/  FMUL.FTZ R131, R131, UR22 ;  /* 0x0000001683837c20 */ /* 0x000fe20008410000 */
[----:B------:R-:W-:Y:S02]  /*5510*/  SHF.L.U32 R134, R24, 0x10, RZ ;  /* 0x0000001018867819 */ /* 0x000fe400000006ff */
[----:B------:R-:W-:Y:S01]  /*5520*/  SHF.L.U32 R136, R23, 0x10, RZ ;  /* 0x0000001017887819 */ /* 0x000fe200000006ff */
[----:B------:R-:W-:Y:S01]  /*5530*/  FFMA.FTZ R138, R131, R138, R130 ;  /* 0x0000008a838a7223 */ /* 0x000fe20000010082 */
[----:B------:R-:W-:Y:S01]  /*5540*/  SHF.L.U32 R131, R36, 0x10, RZ ;  /* 0x0000001024837819 */ /* 0x000fe200000006ff */
[----:B------:R-:W-:Y:S01]  /*5550*/  FMUL.FTZ R130, R133, UR22 ;  /* 0x0000001685827c20 */ /* 0x000fe20008410000 */
[----:B------:R-:W-:Y:S01]  /*5560*/  FADD.FTZ R133, R141, -UR14 ;  /* 0x8000000e8d857e21 */ /* 0x000fe20008010000 */
[----:B------:R-:W-:-:S02]  /*5570*/  SHF.L.U32 R139, R22, 0x10, RZ ;  /* 0x00000010168b7819 */ /* 0x000fc400000006ff */
[----:B------:R-:W-:Y:S01]  /*5580*/  FFMA.FTZ R130, R130, R131, R137 ;  /* 0x0000008382827223 */ /* 0x000fe20000010089 */
[----:B------:R-:W-:Y:S01]  /*5590*/  FMUL.FTZ R131, R133, UR22 ;  /* 0x0000001685837c20 */ /* 0x000fe20008410000 */
[----:B------:R-:W-:Y:S01]  /*55a0*/  FADD.FTZ R133, R142, -UR14 ;  /* 0x8000000e8e857e21 */ /* 0x000fe20008010000 */
[----:B------:R-:W-:Y:S01]  /*55b0*/  FADD.FTZ R137, R143, -UR14 ;  /* 0x8000000e8f897e21 */ /* 0x000fe20008010000 */
[----:B------:R-:W-:Y:S01]  /*55c0*/  SHF.L.U32 R141, R21, 0x10, RZ ;  /* 0x00000010158d7819 */ /* 0x000fe200000006ff */
[----:B------:R-:W-:Y:S01]  /*55d0*/  FFMA.FTZ R131, R131, R134, R136 ;  /* 0x0000008683837223 */ /* 0x000fe20000010088 */
[----:B------:R-:W-:Y:S01]  /*55e0*/  SHF.L.U32 R134, R37, 0x10, RZ ;  /* 0x0000001025867819 */ /* 0x000fe200000006ff */
[----:B------:R-:W-:Y:S01]  /*55f0*/  FMUL.FTZ R133, R133, UR22 ;  /* 0x0000001685857c20 */ /* 0x000fe20008410000 */
[----:B------:R-:W-:Y:S01]  /*5600*/  SHF.L.U32 R136, R65, 0x10, RZ ;  /* 0x0000001041887819 */ /* 0x000fe200000006ff */
[----:B------:R-:W-:Y:S01]  /*5610*/  FADD.FTZ R142, R147, -UR14 ;  /* 0x8000000e938e7e21 */ /* 0x000fe20008010000 */
[----:B------:R-:W-:Y:S01]  /*5620*/  FADD.FTZ R143, R151, -UR14 ;  /* 0x8000000e978f7e21 */ /* 0x000fe20008010000 */
[----:B------:R-:W-:-:S02]  /*5630*/  SHF.L.U32 R147, R14, 0x10, RZ ;  /* 0x000000100e937819 */ /* 0x000fc400000006ff */
[----:B------:R-:W-:Y:S01]  /*5640*/  FFMA.FTZ R133, R133, R134, R136 ;  /* 0x0000008685857223 */ /* 0x000fe20000010088 */
[----:B------:R-:W-:Y:S01]  /*5650*/  FMUL.FTZ R134, R137, UR22 ;  /* 0x0000001689867c20 */ /* 0x000fe20008410000 */
[----:B------:R-:W-:Y:S01]  /*5660*/  FADD.FTZ R136, R144, -UR14 ;  /* 0x8000000e90887e21 */ /* 0x000fe20008010000 */
[----:B------:R-:W-:Y:S01]  /*5670*/  SHF.L.U32 R137, R66, 0x10, RZ ;  /* 0x0000001042897819 */ /* 0x000fe200000006ff */
[----:B------:R-:W-:Y:S01]  /*5680*/  FMUL.FTZ R142, R142, UR22 ;  /* 0x000000168e8e7c20 */ /* 0x000fe20008410000 */
[----:B------:R-:W-:Y:S01]  /*5690*/  FFMA.FTZ R134, R134, R139, R141 ;  /* 0x0000008b86867223 */ /* 0x000fe2000001008d */
[----:B------:R-:W-:Y:S01]  /*56a0*/  SHF.L.U32 R139, R38, 0x10, RZ ;  /* 0x00000010268b7819 */ /* 0x000fe200000006ff */
[----:B------:R-:W-:Y:S01]  /*56b0*/  FMUL.FTZ R136, R136, UR22 ;  /* 0x0000001688887c20 */ /* 0x000fe20008410000 */
[----:B------:R-:W-:Y:S02]  /*56c0*/  SHF.L.U32 R141, R19, 0x10, RZ ;  /* 0x00000010138d7819 */ /* 0x000fe400000006ff */
[----:B------:R-:W-:Y:S01]  /*56d0*/  SHF.L.U32 R151, R11, 0x10, RZ ;  /* 0x000000100b977819 */ /* 0x000fe200000006ff */
[----:B------:R-:W-:Y:S01]  /*56e0*/  FFMA.FTZ R139, R136, R139, R137 ;  /* 0x0000008b888b7223 */ /* 0x000fe20000010089 */
[----:B------:R-:W-:Y:S01]  /*56f0*/  SHF.L.U32 R137, R20, 0x10, RZ ;  /* 0x0000001014897819 */ /* 0x000fe200000006ff */
[----:B------:R-:W-:Y:S01]  /*5700*/  FADD.FTZ R136, R146, -UR14 ;  /* 0x8000000e92887e21 */ /* 0x000fe20008010000 */
[----:B------:R-:W-:-:S02]  /*5710*/  SHF.L.U32 R146, R16, 0x10, RZ ;  /* 0x0000001010927819 */ /* 0x000fc400000006ff */
[----:B------:R-:W-:Y:S01]  /*5720*/  F2FP.BF16.F32.PACK_AB R125, R132, R125 ;  /* 0x0000007d847d723e */ /* 0x000fe200000010ff */
[----:B------:R-:W-:Y:S01]  /*5730*/  FFMA.FTZ R140, R140, R137, R141 ;  /* 0x000000898c8c7223 */ /* 0x000fe2000001008d */
[----:B------:R-:W-:Y:S01]  /*5740*/  SHF.L.U32 R137, R39, 0x10, RZ ;  /* 0x0000001027897819 */ /* 0x000fe200000006ff */
[----:B------:R-:W-:Y:S01]  /*5750*/  FMUL.FTZ R136, R136, UR22 ;  /* 0x0000001688887c20 */ /* 0x000fe20008410000 */
[----:B------:R-:W-:Y:S02]  /*5760*/  SHF.L.U32 R141, R67, 0x10, RZ ;  /* 0x00000010438d7819 */ /* 0x000fe400000006ff */
[----:B------:R-:W-:Y:S02]  /*5770*/  F2FP.BF16.F32.PACK_AB R126, R135, R126 ;  /* 0x0000007e877e723e */ /* 0x000fe400000010ff */
[----:B------:R-:W-:Y:S01]  /*5780*/  F2FP.BF16.F32.PACK_AB R124, R124, R129 ;  /* 0x000000817c7c723e */ /* 0x000fe200000010ff */
[----:B------:R-:W-:Y:S01]  /*5790*/  FFMA.FTZ R144, R136, R137, R141 ;  /* 0x0000008988907223 */ /* 0x000fe2000001008d */
[----:B------:R-:W-:Y:S01]  /*57a0*/  SHF.L.U32 R137, R17, 0x10, RZ ;  /* 0x0000001011897819 */ /* 0x000fe200000006ff */
[----:B------:R-:W-:Y:S01]  /*57b0*/  FADD.FTZ R136, R148, -UR14 ;  /* 0x8000000e94887e21 */ /* 0x000fe20008010000 */
[----:B------:R-:W-:-:S02]  /*57c0*/  SHF.L.U32 R141, R68, 0x10, RZ ;  /* 0x00000010448d7819 */ /* 0x000fc400000006ff */
[----:B------:R-:W-:Y:S01]  /*57d0*/  SHF.L.U32 R148, R15, 0x10, RZ ;  /* 0x000000100f947819 */ /* 0x000fe200000006ff */
[----:B------:R-:W-:Y:S01]  /*57e0*/  FFMA.FTZ R145, R142, R145, R137 ;  /* 0x000000918e917223 */ /* 0x000fe20000010089 */
[----:B------:R-:W-:Y:S01]  /*57f0*/  SHF.L.U32 R137, R40, 0x10, RZ ;  /* 0x0000001028897819 */ /* 0x000fe200000006ff */
[----:B------:R-:W-:Y:S01]  /*5800*/  FMUL.FTZ R136, R136, UR22 ;  /* 0x0000001688887c20 */ /* 0x000fe20008410000 */
[----:B------:R-:W-:Y:S01]  /*5810*/  FADD.FTZ R142, R149, -UR14 ;  /* 0x8000000e958e7e21 */ /* 0x000fe20008010000 */
[----:B------:R-:W-:Y:S02]  /*5820*/  SHF.L.U32 R149, R13, 0x10, RZ ;  /* 0x000000100d957819 */ /* 0x000fe400000006ff */
[----:B------:R-:W-:Y:S01]  /*5830*/  FFMA.FTZ R136, R136, R137, R141 ;  /* 0x0000008988887223 */ /* 0x000fe2000001008d */
[----:B------:R-:W-:Y:S01]  /*5840*/  FMUL.FTZ R137, R142, UR22 ;  /* 0x000000168e897c20 */ /* 0x000fe20008410000 */
[----:B------:R-:W-:Y:S01]  /*5850*/  FADD.FTZ R141, R150, -UR14 ;  /* 0x8000000e968d7e21 */ /* 0x000fe20008010000 */
[----:B------:R-:W-:-:S02]  /*5860*/  SHF.L.U32 R142, R41, 0x10, RZ ;  /* 0x00000010298e7819 */ /* 0x000fc400000006ff */
[----:B------:R-:W-:Y:S01]  /*5870*/  FFMA.FTZ R137, R137, R146, R148 ;  /* 0x0000009289897223 */ /* 0x000fe20000010094 */
[----:B------:R-:W-:Y:S01]  /*5880*/  SHF.L.U32 R146, R69, 0x10, RZ ;  /* 0x0000001045927819 */ /* 0x000fe200000006ff */
[----:B------:R-:W-:Y:S01]  /*5890*/  FMUL.FTZ R141, R141, UR22 ;  /* 0x000000168d8d7c20 */ /* 0x000fe20008410000 */
[----:B------:R-:W-:Y:S02]  /*58a0*/  SHF.L.U32 R148, R70, 0x10, RZ ;  /* 0x0000001046947819 */ /* 0x000fe400000006ff */
[----:B------:R-:W-:Y:S01]  /*58b0*/  SHF.L.U32 R150, R72, 0x10, RZ ;  /* 0x0000001048967819 */ /* 0x000fe200000006ff */
[----:B------:R-:W-:Y:S01]  /*58c0*/  FFMA.FTZ R141, R141, R142, R146 ;  /* 0x0000008e8d8d7223 */ /* 0x000fe20000010092 */
        /* <DEDUP_REMOVED lines=10> */
[----:B------:R-:W-:Y:S01]  /*5970*/  FADD.FTZ R146, R154, -UR14 ;  /* 0x8000000e9a927e21 */ /* 0x000fe20008010000 */
[----:B------:R-:W-:Y:S01]  /*5980*/  FADD.FTZ R149, R155, -UR14 ;  /* 0x8000000e9b957e21 */ /* 0x000fe20008010000 */
[----:B------:R-:W-:Y:S01]  /*5990*/  SHF.L.U32 R154, R10, 0x10, RZ ;  /* 0x000000100a9a7819 */ /* 0x000fe200000006ff */
[----:B------:R-:W-:Y:S01]  /*59a0*/  FFMA.FTZ R148, R148, R143, R151 ;  /* 0x0000008f94947223 */ /* 0x000fe20000010097 */
[----:B------:R-:W-:Y:S01]  /*59b0*/  SHF.L.U32 R143, R71, 0x10, RZ ;  /* 0x00000010478f7819 */ /* 0x000fe200000006ff */
[----:B------:R-:W-:Y:S01]  /*59c0*/  FMUL.FTZ R146, R146, UR22 ;  /* 0x0000001692927c20 */ /* 0x000fe20008410000 */
[----:B------:R-:W-:Y:S01]  /*59d0*/  FMUL.FTZ R149, R149, UR22 ;  /* 0x0000001695957c20 */ /* 0x000fe20008410000 */
[----:B------:R-:W-:-:S02]  /*59e0*/  SHF.L.U32 R151, R8, 0x10, RZ ;  /* 0x0000001008977819 */ /* 0x000fc400000006ff */
[----:B------:R-:W-:Y:S01]  /*59f0*/  FFMA.FTZ R153, R146, R153, R143 ;  /* 0x0000009992997223 */ /* 0x000fe2000001008f */
[----:B------:R-:W-:Y:S01]  /*5a00*/  SHF.L.U32 R146, R9, 0x10, RZ ;  /* 0x0000001009927819 */ /* 0x000fe200000006ff */
[----:B------:R-:W-:Y:S01]  /*5a10*/  FADD.FTZ R143, R156, -UR14 ;  /* 0x8000000e9c8f7e21 */ /* 0x000fe20008010000 */
        /* <DEDUP_REMOVED lines=10> */
[----:B------:R-:W-:Y:S01]  /*5ac0*/  SHF.L.U32 R150, R45, 0x10, RZ ;  /* 0x000000102d967819 */ /* 0x000fe200000006ff */
[----:B------:R-:W-:Y:S01]  /*5ad0*/  FADD.FTZ R158, R163, -UR14 ;  /* 0x8000000ea39e7e21 */ /* 0x000fe20008010000 */
[----:B------:R-:W-:Y:S01]  /*5ae0*/  FFMA.FTZ R146, R146, R151, R155 ;  /* 0x0000009792927223 */ /* 0x000fe2000001009b */
[----:B------:R-:W-:Y:S01]  /*5af0*/  FMUL.FTZ R149, R149, UR22 ;  /* 0x0000001695957c20 */ /* 0x000fe20008410000 */
[----:B------:R-:W-:Y:S01]  /*5b00*/  FADD.FTZ R151, R159, -UR14 ;  /* 0x8000000e9f977e21 */ /* 0x000fe20008010000 */
[----:B------:R-:W-:Y:S01]  /*5b10*/  IMAD.U32 R155, R6, 0x10000, RZ ;  /* 0x00010000069b7824 */ /* 0x000fe200078e00ff */
[----:B------:R-:W-:Y:S01]  /*5b20*/  SHF.L.U32 R156, R74, 0x10, RZ ;  /* 0x000000104a9c7819 */ /* 0x000fe200000006ff */
[----:B------:R-:W-:Y:S01]  /*5b30*/  FFMA.FTZ R149, R149, R150, R152 ;  /* 0x0000009695957223 */ /* 0x000fe20000010098 */
[----:B------:R-:W-:Y:S01]  /*5b40*/  FMUL.FTZ R150, R151, UR22 ;  /* 0x0000001697967c20 */ /* 0x000fe20008410000 */
[----:B------:R-:W-:Y:S01]  /*5b50*/  FADD.FTZ R151, R160, -UR14 ;  /* 0x8000000ea0977e21 */ /* 0x000fe20008010000 */
[----:B------:R-:W-:Y:S01]  /*5b60*/  SHF.L.U32 R152, R46, 0x10, RZ ;  /* 0x000000102e987819 */ /* 0x000fe200000006ff */
[----:B------:R-:W-:Y:S01]  /*5b70*/  FMUL.FTZ R158, R158, UR22 ;  /* 0x000000169e9e7c20 */ /* 0x000fe20008410000 */
        /* <DEDUP_REMOVED lines=8> */
[----:B------:R-:W-:Y:S02]  /*5c00*/  SHF.L.U32 R157, R75, 0x10, RZ ;  /* 0x000000104b9d7819 */ /* 0x000fe400000006ff */
        /* <DEDUP_REMOVED lines=23> */
[----:B------:R-:W-:Y:S01]  /*5d80*/  SHF.L.U32 R163, R227, 0x10, RZ ;  /* 0x00000010e3a37819 */ /* 0x000fe200000006ff */
[----:B------:R-:W-:Y:S01]  /*5d90*/  FMUL.FTZ R158, R158, UR22 ;  /* 0x000000169e9e7c20 */ /* 0x000fe20008410000 */
[----:B------:R-:W-:Y:S01]  /*5da0*/  FFMA.FTZ R157, R157, R162, R164 ;  /* 0x000000a29d9d7223 */ /* 0x000fe200000100a4 */
[----:B------:R-:W-:Y:S01]  /*5db0*/  FADD.FTZ R162, R168, -UR14 ;  /* 0x8000000ea8a27e21 */ /* 0x000fe20008010000 */
[----:B------:R-:W-:Y:S01]  /*5dc0*/  FADD.FTZ R164, R169, -UR14 ;  /* 0x8000000ea9a47e21 */ /* 0x000fe20008010000 */
        /* <DEDUP_REMOVED lines=48> */
[----:B------:R-:W-:Y:S01]  /*60d0*/  FADD.FTZ R172, R179, -UR14 ;  /* 0x8000000eb3ac7e21 */ /* 0x000fe20008010000 */
[----:B------:R-:W-:-:S02]  /*60e0*/  SHF.L.U32 R175, R237, 0x10, RZ ;  /* 0x00000010edaf7819 */ /* 0x000fc400000006ff */
        /* <DEDUP_REMOVED lines=8> */
[----:B------:R-:W-:Y:S02]  /*6170*/  F2FP.BF16.F32.PACK_AB R127, R138, R127 ;  /* 0x0000007f8a7f723e */ /* 0x000fe400000010ff */
[----:B------:R-:W-:Y:S01]  /*6180*/  IADD3 R179, PT, PT, R128, 0x100, RZ ;  /* 0x0000010080b37810 */ /* 0x000fe20007ffe0ff */
[----:B------:R-:W-:Y:S01]  /*6190*/  FFMA.FTZ R171, R172, R129, R135 ;  /* 0x00000081acab7223 */ /* 0x000fe20000010087 */
[C---:B------:R-:W-:Y:S01]  /*61a0*/  IADD3 R177, PT, PT, R128.reuse, 0x180, RZ ;  /* 0x0000018080b17810 */ /* 0x040fe20007ffe0ff */
[----:B------:R0:W-:Y:S01]  /*61b0*/  STG.E.128 desc[UR12][R242.64], R124 ;  /* 0x0000007cf2007986 */ /* 0x0001e2000c101d0c */
[C---:B------:R-:W-:Y:S01]  /*61c0*/  IADD3 R175, PT, PT, R128.reuse, 0x200, RZ ;  /* 0x0000020080af7810 */ /* 0x040fe20007ffe0ff */
[----:B------:R-:W-:Y:S01]  /*61d0*/  IMAD.WIDE.U32 R178, R179, 0x10, R202 ;  /* 0x00000010b3b27825 */ /* 0x000fe200078e00ca */
[----:B------:R-:W-:-:S02]  /*61e0*/  IADD3 R173, PT, PT, R128, 0x280, RZ ;  /* 0x0000028080ad7810 */ /* 0x000fc40007ffe0ff */
[----:B------:R-:W-:Y:S01]  /*61f0*/  IADD3 R129, PT, PT, R128, 0x300, RZ ;  /* 0x0000030080817810 */ /* 0x000fe20007ffe0ff */
        /* <DEDUP_REMOVED lines=27> */
[----:B------:R-:W-:-:S05]  /*63b0*/  F2FP.BF16.F32.PACK_AB R140, R162, R159 ;  /* 0x0000009fa28c723e */ /* 0x000fca00000010ff */
[----:B------:R1:W-:Y:S02]  /*63c0*/  STG.E.128 desc[UR12][R202.64], R140 ;  /* 0x0000008cca007986 */ /* 0x0003e4000c101d0c */
.L_x_14318:
[----:B------:R-:W-:Y:S02]  /*63d0*/  UIADD3 UR7, UPT, UPT, UR7, UR20, URZ ;  /* 0x0000001407077290 */ /* 0x000fe4000fffe0ff */
[----:B------:R-:W-:Y:S02]  /*63e0*/  UPLOP3.LUT UP0, UPT, UPT, UPT, UP0, 0x40, 0x4 ;  /* 0x000000000004789c */ /* 0x000fe40003f0e800 */
[----:B------:R-:W-:-:S09]  /*63f0*/  UISETP.GE.AND UP1, UPT, UR7, UR21, UPT ;  /* 0x000000150700728c */ /* 0x000fd2000bf26270 */
[----:B------:R-:W-:Y:S05]  /*6400*/  BRA.U !UP1, `(.L_x_14319) ;  /* 0xffffffa5098c7547 */ /* 0x000fea000b83ffff */
[----:B------:R-:W-:Y:S05]  /*6410*/  EXIT ;  /* 0x000000000000794d */ /* 0x000fea0003800000 */
.L_x_14320:
        /* <DEDUP_REMOVED lines=14> */
.L_x_42346:


//--------------------- .text._ZN10layer_norm13ln_fwd_kernelINS_13Kernel_traitsI13__nv_bfloat16S2_fS2_fjLj7168ELj1ELj1ELj4ELj16ENS_18Kernel_traits_baseILj7168ES2_S2_fS2_fjLj128EEEEELb1ELb0ELb0ELb0EEEvNS_9FwdParamsE --------------------------
	.section	.text._ZN10layer_norm13ln_fwd_kernelINS_13Kernel_traitsI13__nv_bfloat16S2_fS2_fjLj7168ELj1ELj1ELj4ELj16ENS_18Kernel_traits_baseILj7168ES2_S2_fS2_fjLj128EEEEELb1ELb0ELb0ELb0EEEvNS_9FwdParamsE,"ax",@progbits
	.align	128
        .global         _ZN10layer_norm13ln_fwd_kernelINS_13Kernel_traitsI13__nv_bfloat16S2_fS2_fjLj7168ELj1ELj1ELj4ELj16ENS_18Kernel_traits_baseILj7168ES2_S2_fS2_fjLj128EEEEELb1ELb0ELb0ELb0EEEvNS_9FwdParamsE
        .type           _ZN10layer_norm13ln_fwd_kernelINS_13Kernel_traitsI13__nv_bfloat16S2_fS2_fjLj7168ELj1ELj1ELj4ELj16ENS_18Kernel_traits_baseILj7168ES2_S2_fS2_fjLj128EEEEELb1ELb0ELb0ELb0EEEvNS_9FwdParamsE,@function
        .size           _ZN10layer_norm13ln_fwd_kernelINS_13Kernel_traitsI13__nv_bfloat16S2_fS2_fjLj7168ELj1ELj1ELj4ELj16ENS_18Kernel_traits_baseILj7168ES2_S2_fS2_fjLj128EEEEELb1ELb0ELb0ELb0EEEvNS_9FwdParamsE,(.L_x_42347 - _ZN10layer_norm13ln_fwd_kernelINS_13Kernel_traitsI13__nv_bfloat16S2_fS2_fjLj7168ELj1ELj1ELj4ELj16ENS_18Kernel_traits_baseILj7168ES2_S2_fS2_fjLj128EEEEELb1ELb0ELb0ELb0EEEvNS_9FwdParamsE)
        .other          _ZN10layer_norm13ln_fwd_kernelINS_13Kernel_traitsI13__nv_bfloat16S2_fS2_fjLj7168ELj1ELj1ELj4ELj16ENS_18Kernel_traits_baseILj7168ES2_S2_fS2_fjLj128EEEEELb1ELb0ELb0ELb0EEEvNS_9FwdParamsE,@"STO_CUDA_ENTRY STV_DEFAULT"
_ZN10layer_norm13ln_fwd_kernelINS_13Kernel_traitsI13__nv_bfloat16S2_fS2_fjLj7168ELj1ELj1ELj4ELj16ENS_18Kernel_traits_baseILj7168ES2_S2_fS2_fjLj128EEEEELb1ELb0ELb0ELb0EEEvNS_9FwdParamsE:
.text._ZN10layer_norm13ln_fwd_kernelINS_13Kernel_traitsI13__nv_bfloat16S2_fS2_fjLj7168ELj1ELj1ELj4ELj16ENS_18Kernel_traits_baseILj7168ES2_S2_fS2_fjLj128EEEEELb1ELb0ELb0ELb0EEEvNS_9FwdParamsE:
        /* <DEDUP_REMOVED lines=32> */
[----:B------:R-:W-:Y:S01]  /*0200*/  IADD3 R31, PT, PT, R193, -0x126145ec, RZ ;  /* 0xed9eba14c11f7810 */ /* 0x000fe20007ffe0ff */
[C---:B------:R-:W-:Y:S01]  /*0210*/  VIADD R32, R192.reuse, 0xb54cda56 ;  /* 0xb54cda56c0207836 */ /* 0x040fe20000000000 */
        /* <DEDUP_REMOVED lines=61> */
.L_x_14322:
        /* <DEDUP_REMOVED lines=67> */
.L_x_14323:
[----:B------:R-:W-:Y:S05]  /*0a20*/  BSYNC.RECONVERGENT B0 ;  /* 0x0000000000007941 */ /* 0x000fea0003800200 */
.L_x_14321:
[----:B------:R-:W0:Y:S02]  /*0a30*/  LDCU UR5, c[0x0][0x384] ;  /* 0x00007080ff0577ac */ /* 0x000e240008000800 */
[----:B0-----:R-:W-:-:S13]  /*0a40*/  ISETP.GE.AND P0, PT, R185, UR5, PT ;  /* 0x00000005b9007c0c */ /* 0x001fda000bf06270 */
[----:B------:R-:W-:Y:S05]  /*0a50*/  @P0 EXIT ;  /* 0x000000000000094d */ /* 0x000fea0003800000 */
[----:B------:R-:W0:Y:S01]  /*0a60*/  LDCU UR5, c[0x0][0x360] ;  /* 0x00006c00ff0577ac */ /* 0x000e220008000800 */
[C---:B------:R-:W-:Y:S01]  /*0a70*/  IMAD.HI.U32 R5, R184.reuse, -0x2daee0ad, RZ ;  /* 0xd2511f53b8057827 */ /* 0x040fe200078e00ff */
[----:B------:R-:W-:Y:S01]  /*0a80*/  IADD3 R10, PT, PT, R193, -0x4498517b, RZ ;  /* 0xbb67ae85c10a7810 */ /* 0x000fe20007ffe0ff */
[----:B------:R-:W1:Y:S01]  /*0a90*/  LDC.64 R12, c[0x0][0x3e0] ;  /* 0x0000f800ff0c7b82 */ /* 0x000e620000000a00 */
[----:B------:R-:W-:Y:S01]  /*0aa0*/  ULOP3.LUT UR6, UR4, 0x7f, URZ, 0xc0, !UPT ;  /* 0x0000007f04067892 */ /* 0x000fe2000f8ec0ff */
[----:B------:R-:W-:Y:S01]  /*0ab0*/  IMAD R9, R184, -0x2daee0ad, RZ ;  /* 0xd2511f53b8097824 */ /* 0x000fe200078e02ff */
[----:B------:R-:W-:Y:S01]  /*0ac0*/  LOP3.LUT R5, R5, R193, RZ, 0x3c, !PT ;  /* 0x000000c105057212 */ /* 0x000fe200078e3cff */
[----:B------:R-:W-:Y:S01]  /*0ad0*/  VIADD R6, R192, 0x9e3779b9 ;  /* 0x9e3779b9c0067836 */ /* 0x000fe20000000000 */
[----:B------:R-:W-:Y:S01]  /*0ae0*/  LOP3.LUT R186, R186, 0xffffff7f, RZ, 0xc0, !PT ;  /* 0xffffff7fbaba7812 */ /* 0x000fe200078ec0ff */
[----:B------:R-:W-:Y:S01]  /*0af0*/  IMAD.MOV R19, RZ, RZ, -R26 ;  /* 0x000000ffff137224 */ /* 0x000fe200078e0a1a */
[----:B-----5:R-:W-:Y:S01]  /*0b00*/  PRMT R182, R43, 0x7632, R182 ;  /* 0x000076322bb67816 */ /* 0x020fe200000000b6 */
[----:B------:R-:W-:Y:S01]  /*0b10*/  IMAD.HI.U32 R4, R5, -0x326172a9, RZ ;  /* 0xcd9e8d5705047827 */ /* 0x000fe200078e00ff */
[----:B------:R-:W-:Y:S01]  /*0b20*/  PRMT R181, R47, 0x7632, R181 ;  /* 0x000076322fb57816 */ /* 0x000fe200000000b5 */
[----:B------:R-:W-:Y:S01]  /*0b30*/  UPLOP3.LUT UP1, UPT, UPT, UPT, UPT, 0x40, 0x4 ;  /* 0x000000000004789c */ /* 0x000fe20003f2e870 */
[----:B------:R-:W-:Y:S01]  /*0b40*/  VIADDMNMX R19, R19, UR6, RZ, !PT ;  /* 0x0000000613137c46 */ /* 0x000fe2000f8001ff */
[----:B------:R-:W-:Y:S01]  /*0b50*/  IMAD.SHL.U32 R18, R28, 0x20, RZ ;  /* 0x000000201c127824 */ /* 0x000fe200078e00ff */
[----:B------:R-:W-:Y:S01]  /*0b60*/  PRMT R180, R42, 0x7632, R180 ;  /* 0x000076322ab47816 */ /* 0x000fe200000000b4 */
[----:B------:R-:W2:Y:S01]  /*0b70*/  LDCU UR13, c[0x0][0x388] ;  /* 0x00007100ff0d77ac */ /* 0x000ea20008000800 */
[----:B0-----:R-:W-:Y:S01]  /*0b80*/  IMAD R2, R185, UR5, R28 ;  /* 0x00000005b9027c24 */ /* 0x001fe2000f8e021c */
[----:B------:R-:W-:Y:S01]  /*0b90*/  VIMNMX R21, PT, PT, R19, 0x20, PT ;  /* 0x0000002013157848 */ /* 0x000fe20003fe0100 */
[----:B------:R-:W-:-:S02]  /*0ba0*/  USHF.L.U32 UR5, UR4, 0x1, URZ ;  /* 0x0000000104057899 */ /* 0x000fc400080006ff */
[----:B------:R-:W-:Y:S01]  /*0bb0*/  IMAD.HI.U32 R3, R2, -0x326172a9, RZ ;  /* 0xcd9e8d5702037827 */ /* 0x000fe200078e00ff */
[----:B------:R-:W-:Y:S01]  /*0bc0*/  LOP3.LUT R20, R18, 0x3e0, RZ, 0xc0, !PT ;  /* 0x000003e012147812 */ /* 0x000fe200078ec0ff */
[----:B------:R-:W0:Y:S01]  /*0bd0*/  LDCU.U8 UR7, c[0x0][0x410] ;  /* 0x00008200ff0777ac */ /* 0x000e220008000000 */
[----:B------:R-:W-:Y:S01]  /*0be0*/  PRMT R179, R46, 0x7632, R179 ;  /* 0x000076322eb37816 */ /* 0x000fe200000000b3 */
[----:B------:R-:W-:Y:S01]  /*0bf0*/  IMAD R7, R2, -0x326172a9, RZ ;  /* 0xcd9e8d5702077824 */ /* 0x000fe200078e02ff */
[----:B------:R-:W-:Y:S01]  /*0c00*/  LOP3.LUT R3, R183, R3, R192, 0x96, !PT ;  /* 0x00000003b7037212 */ /* 0x000fe200078e96c0 */
[----:B------:R-:W-:Y:S01]  /*0c10*/  ULOP3.LUT UR5, UR5, 0xffffff00, URZ, 0xc0, !UPT ;  /* 0xffffff0005057892 */ /* 0x000fe2000f8ec0ff */
[----:B-1----:R-:W-:Y:S01]  /*0c20*/  ISETP.NE.U32.AND P0, PT, R12, RZ, PT ;  /* 0x000000ff0c00720c */ /* 0x002fe20003f05070 */
[----:B------:R-:W1:Y:S01]  /*0c30*/  LDCU UR12, c[0x0][0x400] ;  /* 0x00008000ff0c77ac */ /* 0x000e620008000800 */
[----:B------:R-:W-:Y:S01]  /*0c40*/  LOP3.LUT R4, R6, R7, R4, 0x96, !PT ;  /* 0x0000000706047212 */ /* 0x000fe200078e9604 */
[----:B------:R-:W-:Y:S01]  /*0c50*/  IMAD.HI.U32 R8, R3, -0x2daee0ad, RZ ;  /* 0xd2511f5303087827 */ /* 0x000fe200078e00ff */
[----:B------:R-:W-:Y:S01]  /*0c60*/  ISETP.NE.AND.EX P0, PT, R13, RZ, PT, P0 ;  /* 0x000000ff0d00720c */ /* 0x000fe20003f05300 */
[----:B------:R-:W3:Y:S01]  /*0c70*/  LDCU.64 UR10, c[0x0][0x3a0] ;  /* 0x00007400ff0a77ac */ /* 0x000ee20008000a00 */
[----:B------:R-:W-:Y:S01]  /*0c80*/  LEA R23, R21, UR5, 0x3 ;  /* 0x0000000515177c11 */ /* 0x000fe2000f8e18ff */
[----:B------:R-:W-:Y:S01]  /*0c90*/  IMAD R6, R5, -0x326172a9, RZ ;  /* 0xcd9e8d5705067824 */ /* 0x000fe200078e02ff */
[----:B------:R-:W-:Y:S01]  /*0ca0*/  LOP3.LUT R8, R10, R9, R8, 0x96, !PT ;  /* 0x000000090a087212 */ /* 0x000fe200078e9608 */
[----:B------:R-:W-:Y:S01]  /*0cb0*/  IMAD R10, R3, -0x2daee0ad, RZ ;  /* 0xd2511f53030a7824 */ /* 0x000fe200078e02ff */
[----:B------:R-:W-:Y:S01]  /*0cc0*/  I2FP.F32.U32 R24, R23 ;  /* 0x0000001700187245 */ /* 0x000fe20000201000 */
[----:B------:R-:W-:Y:S01]  /*0cd0*/  VIADD R5, R192, 0x3c6ef372 ;  /* 0x3c6ef372c0057836 */ /* 0x000fe20000000000 */
[----:B------:R-:W-:Y:S01]  /*0ce0*/  IADD3 R28, PT, PT, RZ, -R20, RZ ;  /* 0x80000014ff1c7210 */ /* 0x000fe20007ffe0ff */
[----:B------:R-:W-:Y:S01]  /*0cf0*/  IMAD.HI.U32 R3, R8, -0x326172a9, RZ ;  /* 0xcd9e8d5708037827 */ /* 0x000fe200078e00ff */
[----:B------:R-:W-:-:S02]  /*0d00*/  PRMT R178, R41, 0x7632, R178 ;  /* 0x0000763229b27816 */ /* 0x000fc400000000b2 */
[----:B------:R-:W4:Y:S01]  /*0d10*/  MUFU.RCP R24, R24 ;  /* 0x0000001800187308 */ /* 0x000f220000001000 */
[----:B------:R-:W-:Y:S01]  /*0d20*/  VIADD R9, R193, 0x76cf5d0a ;  /* 0x76cf5d0ac1097836 */ /* 0x000fe20000000000 */
[----:B------:R-:W-:Y:S01]  /*0d30*/  LOP3.LUT R3, R5, R6, R3, 0x96, !PT ;  /* 0x0000000605037212 */ /* 0x000fe200078e9603 */
[----:B------:R-:W-:Y:S01]  /*0d40*/  IMAD.HI.U32 R7, R4, -0x2daee0ad, RZ ;  /* 0xd2511f5304077827 */ /* 0x000fe200078e00ff */
[----:B------:R-:W-:Y:S02]  /*0d50*/  IADD3 R6, PT, PT, R192, -0x255992d5, RZ ;  /* 0xdaa66d2bc0067810 */ /* 0x000fe40007ffe0ff */
[----:B------:R-:W-:Y:S01]  /*0d60*/  VIADDMNMX R28, R28, UR6, RZ, !PT ;  /* 0x000000061c1c7c46 */ /* 0x000fe2000f8001ff */
[----:B------:R-:W-:Y:S01]  /*0d70*/  IMAD R8, R8, -0x326172a9, RZ ;  /* 0xcd9e8d5708087824 */ /* 0x000fe200078e02ff */
[----:B------:R-:W-:Y:S01]  /*0d80*/  LOP3.LUT R7, R9, R10, R7, 0x96, !PT ;  /* 0x0000000a09077212 */ /* 0x000fe200078e9607 */
[----:B------:R-:W-:Y:S01]  /*0d90*/  IMAD R9, R4, -0x2daee0ad, RZ ;  /* 0xd2511f5304097824 */ /* 0x000fe200078e02ff */
[----:B------:R-:W-:Y:S01]  /*0da0*/  @P0 LOP3.LUT R186, R186, 0x80, RZ, 0xfc, !PT ;  /* 0x00000080baba0812 */ /* 0x000fe200078efcff */
        /* <DEDUP_REMOVED lines=21> */
[----:B------:R-:W-:Y:S01]  /*0f00*/  IADD3 R9, PT, PT, R193, -0x56f99767, RZ ;  /* 0xa9066899c1097810 */ /* 0x000fe20007ffe0ff */
[----:B------:R-:W-:Y:S01]  /*0f10*/  IMAD.HI.U32 R5, R3, -0x2daee0ad, RZ ;  /* 0xd2511f5303057827 */ /* 0x000fe200078e00ff */
[----:B------:R-:W-:-:S02]  /*0f20*/  VIMNMX R31, PT, PT, R28, 0x20, PT ;  /* 0x000000201c1f7848 */ /* 0x000fc40003fe0100 */
[----:B------:R-:W-:Y:S01]  /*0f30*/  PRMT R169, R53, 0x7632, R169 ;  /* 0x0000763235a97816 */ /* 0x000fe200000000a9 */
[----:B------:R-:W-:Y:S01]  /*0f40*/  VIADD R6, R192, 0x1715609d ;  /* 0x1715609dc0067836 */ /* 0x000fe20000000000 */
[----:B------:R-:W-:Y:S01]  /*0f50*/  LOP3.LUT R5, R9, R10, R5, 0x96, !PT ;  /* 0x0000000a09057212 */ /* 0x000fe200078e9605 */
[----:B------:R-:W-:Y:S01]  /*0f60*/  IMAD.HI.U32 R4, R8, -0x326172a9, RZ ;  /* 0xcd9e8d5708047827 */ /* 0x000fe200078e00ff */
[----:B------:R-:W-:Y:S02]  /*0f70*/  IADD3 R10, PT, PT, R193, 0x1fd5c5a3, RZ ;  /* 0x1fd5c5a3c10a7810 */ /* 0x000fe40007ffe0ff */
        /* <DEDUP_REMOVED lines=34> */
[----:B------:R-:W-:Y:S01]  /*11a0*/  VIADD R10, R193, 0xdb3d7428 ;  /* 0xdb3d7428c10a7836 */ /* 0x000fe20000000000 */
[----:B------:R-:W-:Y:S01]  /*11b0*/  PRMT R153, R69, 0x7632, R153 ;  /* 0x0000763245997816 */ /* 0x000fe20000000099 */
[----:B------:R-:W-:Y:S01]  /*11c0*/  IMAD.HI.U32 R8, R5, -0x2daee0ad, RZ ;  /* 0xd2511f5305087827 */ /* 0x000fe200078e00ff */
[----:B------:R-:W-:Y:S02]  /*11d0*/  LOP3.LUT R33, R7, R6, R3, 0x96, !PT ;  /* 0x0000000607217212 */ /* 0x000fe400078e9603 */
[----:B------:R-:W-:Y:S01]  /*11e0*/  IADD3 R6, PT, PT, R193, -0x695add53, RZ ;  /* 0x96a522adc1067810 */ /* 0x000fe20007ffe0ff */
[----:B------:R-:W-:Y:S01]  /*11f0*/  IMAD R5, R5, -0x2daee0ad, RZ ;  /* 0xd2511f5305057824 */ /* 0x000fe200078e02ff */
[----:B------:R-:W-:Y:S01]  /*1200*/  LOP3.LUT R32, R10, R9, R8, 0x96, !PT ;  /* 0x000000090a207212 */ /* 0x000fe200078e9608 */
[----:B------:R-:W-:Y:S01]  /*1210*/  IMAD R8, R4, -0x326172a9, RZ ;  /* 0xcd9e8d5704087824 */ /* 0x000fe200078e02ff */
[----:B------:R-:W-:Y:S01]  /*1220*/  PRMT R152, R64, 0x7632, R152 ;  /* 0x0000763240987816 */ /* 0x000fe20000000098 */
[----:B------:R-:W-:Y:S01]  /*1230*/  IMAD.HI.U32 R4, R33, -0x2daee0ad, RZ ;  /* 0xd2511f5321047827 */ /* 0x000fe200078e00ff */
[----:B------:R-:W-:-:S02]  /*1240*/  PRMT R35, R68, 0x7632, R35 ;  /* 0x0000763244237816 */ /* 0x000fc40000000023 */
[----:B------:R-:W-:Y:S01]  /*1250*/  PRMT R7, R74, 0x7632, R7 ;  /* 0x000076324a077816 */ /* 0x000fe20000000007 */
[----:B------:R-:W-:Y:S01]  /*1260*/  IMAD.HI.U32 R3, R32, -0x326172a9, RZ ;  /* 0xcd9e8d5720037827 */ /* 0x000fe200078e00ff */
[----:B------:R-:W-:Y:S02]  /*1270*/  LOP3.LUT R4, R6, R5, R4, 0x96, !PT ;  /* 0x0000000506047212 */ /* 0x000fe400078e9604 */
[----:B------:R-:W-:Y:S01]  /*1280*/  LOP3.LUT R5, R29, 0x3, RZ, 0xc0, !PT ;  /* 0x000000031d057812 */ /* 0x000fe200078ec0ff */
[----:B------:R-:W-:Y:S01]  /*1290*/  IMAD.MOV.U32 R30, RZ, RZ, RZ ;  /* 0x000000ffff1e7224 */ /* 0x000fe200078e00ff */
[----:B------:R-:W-:Y:S01]  /*12a0*/  LOP3.LUT R3, R34, R8, R3, 0x96, !PT ;  /* 0x0000000822037212 */ /* 0x000fe200078e9603 */
        /* <DEDUP_REMOVED lines=25> */
[----:B01234-:R-:W-:-:S07]  /*1440*/  LEA R31, R31, UR5, 0x3 ;  /* 0x000000051f1f7c11 */ /* 0x01ffce000f8e18ff */
.L_x_14929:
        /* <DEDUP_REMOVED lines=25> */
[----:B------:R0:W5:Y:S04]  /*15e0*/  LDG.E.128 R36, desc[UR8][R194.64] ;  /* 0x00000008c2247981 */ /* 0x000168000c1e1d00 */
        /* <DEDUP_REMOVED lines=8> */
[----:B------:R-:W-:-:S04]  /*1670*/  VIADDMNMX.U32 R190, R5, 0xfffffffe, R190, PT ;  /* 0xfffffffe05be7846 */ /* 0x000fc800038000be */
[----:B------:R-:W-:-:S04]  /*1680*/  SHF.L.U32 R194, R190, 0x2, RZ ;  /* 0x00000002bec27819 */ /* 0x000fc800000006ff */
[----:B------:R-:W0:Y:S02]  /*1690*/  LDC R190, c[0x2][R194] ;  /* 0x00800000c2be7b82 */ /* 0x000e240000000800 */
[----:B0-----:R-:W-:-:S04]  /*16a0*/  SHF.R.S32.HI R191, RZ, 0x1f, R190 ;  /* 0x0000001fffbf7819 */ /* 0x001fc800000114be */
.L_x_42179:
[----:B------:R-:W-:Y:S05]  /*16b0*/  BRX R190 -0x16c0                                       (*"BRANCH_TARGETS .L_x_42180,.L_x_42181,.L_x_42182"*) ;  /* 0xffffffe8be507949 */ /* 0x000fea000383ffff */
.L_x_42182:
[----:B------:R-:W-:Y:S01]  /*16c0*/  VIADD R196, R5, 0x1 ;  /* 0x0000000105c47836 */ /* 0x000fe20000000000 */
[----:B------:R-:W-:Y:S01]  /*16d0*/  MOV R197, R3 ;  /* 0x0000000300c57202 */ /* 0x000fe20000000f00 */
[----:B------:R-:W-:Y:S01]  /*16e0*/  IMAD.MOV.U32 R190, RZ, RZ, R33 ;  /* 0x000000ffffbe7224 */ /* 0x000fe200078e0021 */
[----:B------:R-:W-:Y:S06]  /*16f0*/  BRA `(.L_x_14328) ;  /* 0x0000000400387947 */ /* 0x000fec0003800000 */
.L_x_42180:
[----:B------:R-:W-:Y:S01]  /*1700*/  IMAD.MOV.U32 R190, RZ, RZ, R33 ;  /* 0x000000ffffbe7224 */ /* 0x000fe200078e0021 */
[----:B------:R-:W-:Y:S01]  /*1710*/  MOV R197, R4 ;  /* 0x0000000400c57202 */ /* 0x000fe20000000f00 */
[----:B------:R-:W-:Y:S01]  /*1720*/  IMAD.MOV.U32 R196, RZ, RZ, 0x3 ;  /* 0x00000003ffc47424 */ /* 0x000fe200078e00ff */
[----:B------:R-:W-:Y:S06]  /*1730*/  BRA `(.L_x_14328) ;  /* 0x0000000400287947 */ /* 0x000fec0003800000 */
.L_x_42181:
        /* <DEDUP_REMOVED lines=13> */
.L_x_14330:
[----:B------:R-:W-:Y:S05]  /*1810*/  BSYNC.RECONVERGENT B2 ;  /* 0x0000000000027941 */ /* 0x000fea0003800200 */
.L_x_14329:
        /* <DEDUP_REMOVED lines=53> */
[----:B------:R-:W-:Y:S02]  /*1b70*/  IADD3 R3, PT, PT, R192, -0x700cb87f, RZ ;  /* 0x8ff34781c0037810 */ /* 0x000fe40007ffe0ff */
[----:B------:R-:W-:Y:S01]  /*1b80*/  MOV R197, R33 ;  /* 0x0000002100c57202 */ /* 0x000fe20000000f00 */
[----:B------:R-:W-:Y:S01]  /*1b90*/  IMAD.WIDE.U32 R190, R190, -0x2daee0ad, RZ ;  /* 0xd2511f53bebe7825 */ /* 0x000fe200078e00ff */
[----:B------:R-:W-:-:S03]  /*1ba0*/  LOP3.LUT R3, R3, R196, R195, 0x96, !PT ;  /* 0x000000c403037212 */ /* 0x000fc600078e96c3 */
[----:B------:R-:W-:Y:S01]  /*1bb0*/  IMAD.MOV.U32 R32, RZ, RZ, R194 ;  /* 0x000000ffff207224 */ /* 0x000fe200078e00c2 */
[----:B------:R-:W-:Y:S01]  /*1bc0*/  LOP3.LUT R4, R5, R4, R191, 0x96, !PT ;  /* 0x0000000405047212 */ /* 0x000fe200078e96bf */
[----:B------:R-:W-:-:S07]  /*1bd0*/  IMAD.MOV.U32 R196, RZ, RZ, RZ ;  /* 0x000000ffffc47224 */ /* 0x000fce00078e00ff */
.L_x_14328:
[----:B------:R-:W-:Y:S05]  /*1be0*/  BSYNC.RECONVERGENT B1 ;  /* 0x0000000000017941 */ /* 0x000fea0003800200 */
.L_x_14327:
        /* <DEDUP_REMOVED lines=9> */
[----:B------:R-:W-:Y:S01]  /*1c80*/  FMUL.FTZ R200, R200, R189 ;  /* 0x000000bdc8c87220 */ /* 0x000fe20000410000 */
[----:B------:R-:W-:Y:S01]  /*1c90*/  PRMT R144, R144, 0x7632, R144 ;  /* 0x0000763290907816 */ /* 0x000fe20000000090 */
[----:B------:R-:W-:-:S02]  /*1ca0*/  IMAD.MOV.U32 R33, RZ, RZ, 0x2 ;  /* 0x00000002ff217424 */ /* 0x000fc400078e00ff */
        /* <DEDUP_REMOVED lines=16> */
.L_x_14333:
        /* <DEDUP_REMOVED lines=13> */
.L_x_14335:
[----:B------:R-:W-:Y:S05]  /*1e80*/  BSYNC.RECONVERGENT B2 ;  /* 0x0000000000027941 */ /* 0x000fea0003800200 */
.L_x_14334:
        /* <DEDUP_REMOVED lines=56> */
[----:B------:R-:W-:Y:S01]  /*2210*/  IMAD.MOV.U32 R5, RZ, RZ, R190 ;  /* 0x000000ffff057224 */ /* 0x000fe200078e00be */
[----:B------:R-:W-:Y:S01]  /*2220*/  MOV R190, R194 ;  /* 0x000000c200be7202 */ /* 0x000fe20000000f00 */
[----:B------:R-:W-:Y:S01]  /*2230*/  IMAD.MOV.U32 R33, RZ, RZ, RZ ;  /* 0x000000ffff217224 */ /* 0x000fe200078e00ff */
[----:B------:R-:W-:-:S07]  /*2240*/  LOP3.LUT R4, R197, R4, R195, 0x96, !PT ;  /* 0x00000004c5047212 */ /* 0x000fce00078e96c3 */
.L_x_14332:
[----:B------:R-:W-:Y:S05]  /*2250*/  BSYNC.RECONVERGENT B1 ;  /* 0x0000000000017941 */ /* 0x000fea0003800200 */
.L_x_14331:
        /* <DEDUP_REMOVED lines=22> */
.L_x_14338:
        /* <DEDUP_REMOVED lines=13> */
.L_x_14340:
[----:B------:R-:W-:Y:S05]  /*2490*/  BSYNC.RECONVERGENT B2 ;  /* 0x0000000000027941 */ /* 0x000fea0003800200 */
.L_x_14339:
        /* <DEDUP_REMOVED lines=60> */
.L_x_14337:
[----:B------:R-:W-:Y:S05]  /*2860*/  BSYNC.RECONVERGENT B1 ;  /* 0x0000000000017941 */ /* 0x000fea0003800200 */
.L_x_14336:
        /* <DEDUP_REMOVED lines=23> */
.L_x_14343:
        /* <DEDUP_REMOVED lines=13> */
.L_x_14345:
[----:B------:R-:W-:Y:S05]  /*2ab0*/  BSYNC.RECONVERGENT B2 ;  /* 0x0000000000027941 */ /* 0x000fea0003800200 */
.L_x_14344:
        /* <DEDUP_REMOVED lines=60> */
.L_x_14342:
[----:B------:R-:W-:Y:S05]  /*2e80*/  BSYNC.RECONVERGENT B1 ;  /* 0x0000000000017941 */ /* 0x000fea0003800200 */
.L_x_14341:
[----:B------:R-:W-:Y:S01]  /*2e90*/  I2FP.F32.U32 R144, R5 ;  /* 0x0000000500907245 */ /* 0x000fe20000201000 */
[----:B------:R-:W-:Y:S01]  /*2ea0*/  BSSY.RECONVERGENT B1, `(.L_x_14346) ;  /* 0x000005f000017945 */ /* 0x000fe20003800200 */
[----:B------:R-:W-:Y:S01]  /*2eb0*/  SHF.L.U32 R196, R196, 0x10, RZ ;  /* 0x00000010c4c47819 */ /* 0x000fe200000006ff */
[----:B------:R-:W-:Y:S01]  /*2ec0*/  IMAD.MOV.U32 R145, RZ, RZ, 0x2 ;  /* 0x00000002ff917424 */ /* 0x000fe200078e00ff */
[----:B------:R-:W-:Y:S01]  /*2ed0*/  ISETP.NE.AND P3, PT, R33, 0x1, PT ;  /* 0x000000012100780c */ /* 0x000fe20003f65270 */
[----:B------:R-:W-:Y:S02]  /*2ee0*/  FFMA.FTZ R5, R144, R199, 1.1641532182693481445e-10 ;  /* 0x2f00000090057423 */ /* 0x000fe400000100c7 */
[----:B------:R-:W-:-:S03]  /*2ef0*/  FMUL.FTZ R196, R196, R189 ;  /* 0x000000bdc4c47220 */ /* 0x000fc60000410000 */
[----:B------:R-:W-:Y:S01]  /*2f00*/  FSETP.GTU.FTZ.AND P2, PT, R5, R198, PT ;  /* 0x000000c60500720b */ /* 0x000fe20003f5c000 */
        /* <DEDUP_REMOVED lines=14> */
.L_x_14348:
        /* <DEDUP_REMOVED lines=13> */
.L_x_14350:
[----:B------:R-:W-:Y:S05]  /*30c0*/  BSYNC.RECONVERGENT B2 ;  /* 0x0000000000027941 */ /* 0x000fea0003800200 */
.L_x_14349:
        /* <DEDUP_REMOVED lines=57> */
[----:B------:R-:W-:Y:S02]  /*3460*/  MOV R190, R144 ;  /* 0x0000009000be7202 */ /* 0x000fe40000000f00 */
[----:B------:R-:W-:Y:S01]  /*3470*/  LOP3.LUT R4, R195, R4, R145, 0x96, !PT ;  /* 0x00000004c3047212 */ /* 0x000fe200078e9691 */
[----:B------:R-:W-:-:S07]  /*3480*/  IMAD.MOV.U32 R145, RZ, RZ, RZ ;  /* 0x000000ffff917224 */ /* 0x000fce00078e00ff */
.L_x_14347:
[----:B------:R-:W-:Y:S05]  /*3490*/  BSYNC.RECONVERGENT B1 ;  /* 0x0000000000017941 */ /* 0x000fea0003800200 */
.L_x_14346:
        /* <DEDUP_REMOVED lines=23> */
.L_x_14353:
        /* <DEDUP_REMOVED lines=13> */
.L_x_14355:
[----:B------:R-:W-:Y:S05]  /*36e0*/  BSYNC.RECONVERGENT B2 ;  /* 0x0000000000027941 */ /* 0x000fea0003800200 */
.L_x_14354:
        /* <DEDUP_REMOVED lines=60> */
.L_x_14352:
[----:B------:R-:W-:Y:S05]  /*3ab0*/  BSYNC.RECONVERGENT B1 ;  /* 0x0000000000017941 */ /* 0x000fea0003800200 */
.L_x_14351:
        /* <DEDUP_REMOVED lines=22> */
.L_x_14358:
        /* <DEDUP_REMOVED lines=13> */
.L_x_14360:
[----:B------:R-:W-:Y:S05]  /*3cf0*/  BSYNC.RECONVERGENT B2 ;  /* 0x0000000000027941 */ /* 0x000fea0003800200 */
.L_x_14359:
        /* <DEDUP_REMOVED lines=60> */
.L_x_14357:
[----:B------:R-:W-:Y:S05]  /*40c0*/  BSYNC.RECONVERGENT B1 ;  /* 0x0000000000017941 */ /* 0x000fea0003800200 */
.L_x_14356:
[----:B------:R-:W-:Y:S01]  /*40d0*/  I2FP.F32.U32 R144, R5 ;  /* 0x0000000500907245 */ /* 0x000fe20000201000 */
[----:B------:R-:W-:Y:S01]  /*40e0*/  BSSY.RECONVERGENT B1, `(.L_x_14361) ;  /* 0x0000062000017945 */ /* 0x000fe20003800200 */
[----:B------:R-:W-:Y:S02]  /*40f0*/  SHF.L.U32 R146, R147, 0x10, RZ ;  /* 0x0000001093927819 */ /* 0x000fe400000006ff */
[----:B------:R-:W-:Y:S01]  /*4100*/  ISETP.NE.AND P6, PT, R145, 0x1, PT ;  /* 0x000000019100780c */ /* 0x000fe20003fc5270 */
[----:B------:R-:W-:Y:S01]  /*4110*/  FFMA.FTZ R5, R144, R199, 1.1641532182693481445e-10 ;  /* 0x2f00000090057423 */ /* 0x000fe200000100c7 */
[----:B------:R-:W-:Y:S01]  /*4120*/  PRMT R194, R147, 0x7632, R194 ;  /* 0x0000763293c27816 */ /* 0x000fe200000000c2 */
[----:B------:R-:W-:-:S03]  /*4130*/  FMUL.FTZ R146, R146, R189 ;  /* 0x000000bd92927220 */ /* 0x000fc60000410000 */
[----:B------:R-:W-:Y:S01]  /*4140*/  FSETP.GTU.FTZ.AND P5, PT, R5, R198, PT ;  /* 0x000000c60500720b */ /* 0x000fe20003fbc000 */
[----:B------:R-:W-:Y:S01]  /*4150*/  FMUL.FTZ R146, R146, R191 ;  /* 0x000000bf92927220 */ /* 0x000fe20000410000 */
[----:B------:R-:W-:-:S04]  /*4160*/  IMAD.MOV.U32 R5, RZ, RZ, 0x2 ;  /* 0x00000002ff057424 */ /* 0x000fc800078e00ff */
        /* <DEDUP_REMOVED lines=13> */
.L_x_14363:
        /* <DEDUP_REMOVED lines=15> */
.L_x_14365:
[----:B------:R-:W-:Y:S05]  /*4330*/  BSYNC.RECONVERGENT B2 ;  /* 0x0000000000027941 */ /* 0x000fea0003800200 */
.L_x_14364:
        /* <DEDUP_REMOVED lines=60> */
.L_x_14362:
[----:B------:R-:W-:Y:S05]  /*4700*/  BSYNC.RECONVERGENT B1 ;  /* 0x0000000000017941 */ /* 0x000fea0003800200 */
.L_x_14361:
[----:B------:R-:W-:Y:S01]  /*4710*/  I2FP.F32.U32 R144, R33 ;  /* 0x0000002100907245 */ /* 0x000fe20000201000 */
[----:B------:R-:W-:-:S04]  /*4720*/  IMAD.U32 R194, R194, 0x10000, RZ ;  /* 0x00010000c2c27824 */ /* 0x000fc800078e00ff */
[----:B------:R-:W-:Y:S01]  /*4730*/  FFMA.FTZ R199, R144, R199, 1.1641532182693481445e-10 ;  /* 0x2f00000090c77423 */ /* 0x000fe200000100c7 */
[----:B------:R-:W-:-:S04]  /*4740*/  FMUL.FTZ R194, R194, R189 ;  /* 0x000000bdc2c27220 */ /* 0x000fc80000410000 */
[----:B------:R-:W-:Y:S01]  /*4750*/  FMUL.FTZ R194, R194, R191 ;  /* 0x000000bfc2c27220 */ /* 0x000fe20000410000 */
[----:B------:R-:W-:-:S04]  /*4760*/  FSETP.GTU.FTZ.AND P6, PT, R199, R198, PT ;  /* 0x000000c6c700720b */ /* 0x000fc80003fdc000 */
[----:B------:R-:W-:Y:S02]  /*4770*/  FSEL R194, R194, RZ, !P6 ;  /* 0x000000ffc2c27208 */ /* 0x000fe40007000000 */
[----:B------:R-:W-:-:S03]  /*4780*/  PLOP3.LUT P6, PT, P6, PT, PT, 0x8, 0x80 ;  /* 0x000000000080781c */ /* 0x000fc600037ce170 */
[----:B------:R-:W-:Y:S01]  /*4790*/  FADD.FTZ R151, R151, R194 ;  /* 0x000000c297977221 */ /* 0x000fe20000010000 */
[----:B------:R-:W-:Y:S09]  /*47a0*/  BRA `(.L_x_14366) ;  /* 0x0000003000207947 */ /* 0x000ff20003800000 */
.L_x_14326:
        /* <DEDUP_REMOVED lines=16> */
.L_x_14369:
        /* <DEDUP_REMOVED lines=13> */
.L_x_14371:
[----:B------:R-:W-:Y:S05]  /*4980*/  BSYNC.RECONVERGENT B2 ;  /* 0x0000000000027941 */ /* 0x000fea0003800200 */
.L_x_14370:
        /* <DEDUP_REMOVED lines=60> */
.L_x_14368:
[----:B------:R-:W-:Y:S05]  /*4d50*/  BSYNC.RECONVERGENT B1 ;  /* 0x0000000000017941 */ /* 0x000fea0003800200 */
.L_x_14367:
        /* <DEDUP_REMOVED lines=10> */
[----:B------:R-:W-:Y:S01]  /*4e00*/  PRMT R144, R144, 0x7632, R144 ;  /* 0x0000763290907816 */ /* 0x000fe20000000090 */
[----:B------:R-:W-:Y:S01]  /*4e10*/  IMAD.MOV.U32 R5, RZ, RZ, R32 ;  /* 0x000000ffff057224 */ /* 0x000fe200078e0020 */
[----:B------:R-:W-:-:S02]  /*4e20*/  MOV R33, 0x2 ;  /* 0x0000000200217802 */ /* 0x000fc40000000f00 */
[----:B0-----:R-:W-:Y:S01]  /*4e30*/  FSETP.LE.FTZ.AND P1, PT, R36, R151, PT ;  /* 0x000000972400720b */ /* 0x001fe20003f33000 */
[----:B-1----:R-:W-:-:S12]  /*4e40*/  FMUL.FTZ R195, R195, R150 ;  /* 0x00000096c3c37220 */ /* 0x002fd80000410000 */
        /* <DEDUP_REMOVED lines=10> */
.L_x_14374:
        /* <DEDUP_REMOVED lines=13> */
.L_x_14376:
[----:B------:R-:W-:Y:S05]  /*4fc0*/  BSYNC.RECONVERGENT B2 ;  /* 0x0000000000027941 */ /* 0x000fea0003800200 */
.L_x_14375:
        /* <DEDUP_REMOVED lines=60> */
.L_x_14373:
[----:B------:R-:W-:Y:S05]  /*5390*/  BSYNC.RECONVERGENT B1 ;  /* 0x0000000000017941 */ /* 0x000fea0003800200 */
.L_x_14372:
[----:B------:R-:W-:Y:S01]  /*53a0*/  ISETP.NE.AND P1, PT, R33, 0x1, PT ;  /* 0x000000012100780c */ /* 0x000fe20003f25270 */
[----:B------:R-:W-:Y:S01]  /*53b0*/  IMAD.U32 R144, R144, 0x10000, RZ ;  /* 0x0001000090907824 */ /* 0x000fe200078e00ff */
[----:B------:R-:W-:Y:S01]  /*53c0*/  I2FP.F32.U32 R5, R5 ;  /* 0x0000000500057245 */ /* 0x000fe20000201000 */
[----:B------:R-:W-:Y:S01]  /*53d0*/  BSSY.RECONVERGENT B1, `(.L_x_14377) ;  /* 0x000005a000017945 */ /* 0x000fe20003800200 */
[----:B------:R-:W-:Y:S02]  /*53e0*/  IMAD.MOV.U32 R37, RZ, RZ, 0x2 ;  /* 0x00000002ff257424 */ /* 0x000fe400078e00ff */
[----:B------:R-:W-:Y:S01]  /*53f0*/  FMUL.FTZ R191, R144, R189 ;  /* 0x000000bd90bf7220 */ /* 0x000fe20000410000 */
[----:B------:R-:W-:Y:S01]  /*5400*/  FFMA.FTZ R36, R5, R194, 1.1641532182693481445e-10 ;  /* 0x2f00000005247423 */ /* 0x000fe200000100c2 */
[----:B------:R-:W-:Y:S02]  /*5410*/  MOV R5, R32 ;  /* 0x0000002000057202 */ /* 0x000fe40000000f00 */
[----:B------:R-:W-:-:S02]  /*5420*/  FMUL.FTZ R191, R191, R150 ;  /* 0x00000096bfbf7220 */ /* 0x000fc40000410000 */
[----:B------:R-:W-:Y:S01]  /*5430*/  FSETP.LE.FTZ.AND P0, PT, R36, R151, PT ;  /* 0x000000972400720b */ /* 0x000fe20003f13000 */
        /* <DEDUP_REMOVED lines=9> */
.L_x_14379:
        /* <DEDUP_REMOVED lines=13> */
.L_x_14381:
[----:B------:R-:W-:Y:S05]  /*55a0*/  BSYNC.RECONVERGENT B2 ;  /* 0x0000000000027941 */ /* 0x000fea0003800200 */
.L_x_14380:
        /* <DEDUP_REMOVED lines=60> */
.L_x_14378:
[----:B------:R-:W-:Y:S05]  /*5970*/  BSYNC.RECONVERGENT B1 ;  /* 0x0000000000017941 */ /* 0x000fea0003800200 */
.L_x_14377:
[----:B------:R-:W-:Y:S01]  /*5980*/  ISETP.NE.AND P2, PT, R37, 0x1, PT ;  /* 0x000000012500780c */ /* 0x000fe20003f45270 */
[----:B------:R-:W-:Y:S01]  /*5990*/  BSSY.RECONVERGENT B1, `(.L_x_14382) ;  /* 0x000005d000017945 */ /* 0x000fe20003800200 */
[----:B------:R-:W-:Y:S02]  /*59a0*/  I2FP.F32.U32 R5, R5 ;  /* 0x0000000500057245 */ /* 0x000fe40000201000 */
[C---:B------:R-:W-:Y:S02]  /*59b0*/  SHF.L.U32 R38, R145.reuse, 0x10, RZ ;  /* 0x0000001091267819 */ /* 0x040fe400000006ff */
[----:B------:R-:W-:Y:S01]  /*59c0*/  PRMT R144, R145, 0x7632, R144 ;  /* 0x0000763291907816 */ /* 0x000fe20000000090 */
[----:B------:R-:W-:Y:S01]  /*59d0*/  FFMA.FTZ R36, R5, R194, 1.1641532182693481445e-10 ;  /* 0x2f00000005247423 */ /* 0x000fe200000100c2 */
[----:B------:R-:W-:Y:S02]  /*59e0*/  IMAD.MOV.U32 R5, RZ, RZ, R32 ;  /* 0x000000ffff057224 */ /* 0x000fe400078e0020 */
[----:B------:R-:W-:Y:S01]  /*59f0*/  FMUL.FTZ R33, R38, R189 ;  /* 0x000000bd26217220 */ /* 0x000fe20000410000 */
[----:B------:R-:W-:Y:S01]  /*5a00*/  IMAD.MOV.U32 R38, RZ, RZ, 0x2 ;  /* 0x00000002ff267424 */ /* 0x000fe200078e00ff */
[----:B------:R-:W-:-:S02]  /*5a10*/  FSETP.LE.FTZ.AND P1, PT, R36, R151, PT ;  /* 0x000000972400720b */ /* 0x000fc40003f33000 */
[----:B------:R-:W-:Y:S01]  /*5a20*/  FMUL.FTZ R145, R33, R150 ;  /* 0x0000009621917220 */ /* 0x000fe20000410000 */
        /* <DEDUP_REMOVED lines=9> */
.L_x_14384:
        /* <DEDUP_REMOVED lines=13> */
.L_x_14386:
[----:B------:R-:W-:Y:S05]  /*5b90*/  BSYNC.RECONVERGENT B2 ;  /* 0x0000000000027941 */ /* 0x000fea0003800200 */
.L_x_14385:
        /* <DEDUP_REMOVED lines=60> */
.L_x_14383:
[----:B------:R-:W-:Y:S05]  /*5f60*/  BSYNC.RECONVERGENT B1 ;  /* 0x0000000000017941 */ /* 0x000fea0003800200 */
.L_x_14382:
[----:B------:R-:W-:Y:S01]  /*5f70*/  ISETP.NE.AND P3, PT, R38, 0x1, PT ;  /* 0x000000012600780c */ /* 0x000fe20003f65270 */
[----:B------:R-:W-:Y:S01]  /*5f80*/  IMAD.U32 R144, R144, 0x10000, RZ ;  /* 0x0001000090907824 */ /* 0x000fe200078e00ff */
[----:B------:R-:W-:Y:S01]  /*5f90*/  I2FP.F32.U32 R5, R5 ;  /* 0x0000000500057245 */ /* 0x000fe20000201000 */
[----:B------:R-:W-:Y:S01]  /*5fa0*/  BSSY.RECONVERGENT B1, `(.L_x_14387) ;  /* 0x000005a000017945 */ /* 0x000fe20003800200 */
[----:B------:R-:W-:Y:S02]  /*5fb0*/  HFMA2 R37, -RZ, RZ, 0, 1.1920928955078125e-07 ;  /* 0x00000002ff257431 */ /* 0x000fe400000001ff */
[----:B------:R-:W-:Y:S02]  /*5fc0*/  IMAD.MOV.U32 R33, RZ, RZ, R32 ;  /* 0x000000ffff217224 */ /* 0x000fe400078e0020 */
[----:B------:R-:W-:Y:S01]  /*5fd0*/  FFMA.FTZ R36, R5, R194, 1.1641532182693481445e-10 ;  /* 0x2f00000005247423 */ /* 0x000fe200000100c2 */
[----:B------:R-:W-:-:S04]  /*5fe0*/  FMUL.FTZ R5, R144, R189 ;  /* 0x000000bd90057220 */ /* 0x000fc80000410000 */
[----:B------:R-:W-:Y:S01]  /*5ff0*/  FSETP.LE.FTZ.AND P2, PT, R36, R151, PT ;  /* 0x000000972400720b */ /* 0x000fe20003f53000 */
        /* <DEDUP_REMOVED lines=10> */
.L_x_14389:
        /* <DEDUP_REMOVED lines=13> */
.L_x_14391:
[----:B------:R-:W-:Y:S05]  /*6170*/  BSYNC.RECONVERGENT B2 ;  /* 0x0000000000027941 */ /* 0x000fea0003800200 */
.L_x_14390:
        /* <DEDUP_REMOVED lines=60> */
.L_x_14388:
[----:B------:R-:W-:Y:S05]  /*6540*/  BSYNC.RECONVERGENT B1 ;  /* 0x0000000000017941 */ /* 0x000fea0003800200 */
.L_x_14387:
        /* <DEDUP_REMOVED lines=20> */
.L_x_14394:
        /* <DEDUP_REMOVED lines=13> */
.L_x_14396:
[----:B------:R-:W-:Y:S05]  /*6760*/  BSYNC.RECONVERGENT B2 ;  /* 0x0000000000027941 */ /* 0x000fea0003800200 */
.L_x_14395:
        /* <DEDUP_REMOVED lines=60> */
.L_x_14393:
[----:B------:R-:W-:Y:S05]  /*6b30*/  BSYNC.RECONVERGENT B1 ;  /* 0x0000000000017941 */ /* 0x000fea0003800200 */
.L_x_14392:
[----:B------:R-:W-:Y:S01]  /*6b40*/  ISETP.NE.AND P5, PT, R38, 0x1, PT ;  /* 0x000000012600780c */ /* 0x000fe20003fa5270 */
[----:B------:R-:W-:Y:S01]  /*6b50*/  BSSY.RECONVERGENT B1, `(.L_x_14397) ;  /* 0x000005c000017945 */ /* 0x000fe20003800200 */
[----:B------:R-:W-:Y:S01]  /*6b60*/  I2FP.F32.U32 R5, R5 ;  /* 0x0000000500057245 */ /* 0x000fe20000201000 */
[----:B------:R-:W-:Y:S01]  /*6b70*/  IMAD.MOV.U32 R39, RZ, RZ, 0x2 ;  /* 0x00000002ff277424 */ /* 0x000fe200078e00ff */
[----:B------:R-:W-:-:S03]  /*6b80*/  SHF.L.U32 R146, R146, 0x10, RZ ;  /* 0x0000001092927819 */ /* 0x000fc600000006ff */
[----:B------:R-:W-:Y:S01]  /*6b90*/  FFMA.FTZ R36, R5, R194, 1.1641532182693481445e-10 ;  /* 0x2f00000005247423 */ /* 0x000fe200000100c2 */
[----:B------:R-:W-:Y:S02]  /*6ba0*/  IMAD.MOV.U32 R5, RZ, RZ, R32 ;  /* 0x000000ffff057224 */ /* 0x000fe400078e0020 */
[----:B------:R-:W-:Y:S02]  /*6bb0*/  FMUL.FTZ R149, R146, R189 ;  /* 0x000000bd92957220 */ /* 0x000fe40000410000 */
[----:B------:R-:W-:Y:S02]  /*6bc0*/  FSETP.LE.FTZ.AND P4, PT, R36, R151, PT ;  /* 0x000000972400720b */ /* 0x000fe40003f93000 */
        /* <DEDUP_REMOVED lines=10> */
.L_x_14399:
        /* <DEDUP_REMOVED lines=13> */
.L_x_14401:
[----:B------:R-:W-:Y:S05]  /*6d40*/  BSYNC.RECONVERGENT B2 ;  /* 0x0000000000027941 */ /* 0x000fea0003800200 */
.L_x_14400:
        /* <DEDUP_REMOVED lines=60> */
.L_x_14398:
[----:B------:R-:W-:Y:S05]  /*7110*/  BSYNC.RECONVERGENT B1 ;  /* 0x0000000000017941 */ /* 0x000fea0003800200 */
.L_x_14397:
[----:B------:R-:W-:Y:S01]  /*7120*/  ISETP.NE.AND P6, PT, R39, 0x1, PT ;  /* 0x000000012700780c */ /* 0x000fe20003fc5270 */
[C---:B------:R-:W-:Y:S01]  /*7130*/  IMAD.U32 R38, R147.reuse, 0x10000, RZ ;  /* 0x0001000093267824 */ /* 0x040fe200078e00ff */
[----:B------:R-:W-:Y:S01]  /*7140*/  I2FP.F32.U32 R5, R5 ;  /* 0x0000000500057245 */ /* 0x000fe20000201000 */
[----:B------:R-:W-:Y:S01]  /*7150*/  BSSY.RECONVERGENT B1, `(.L_x_14402) ;  /* 0x000005d000017945 */ /* 0x000fe20003800200 */
[----:B------:R-:W-:Y:S01]  /*7160*/  PRMT R147, R147, 0x7632, R147 ;  /* 0x0000763293937816 */ /* 0x000fe20000000093 */
[----:B------:R-:W-:Y:S01]  /*7170*/  FMUL.FTZ R37, R38, R189 ;  /* 0x000000bd26257220 */ /* 0x000fe20000410000 */
[----:B------:R-:W-:Y:S02]  /*7180*/  IMAD.MOV.U32 R33, RZ, RZ, R32 ;  /* 0x000000ffff217224 */ /* 0x000fe400078e0020 */
[----:B------:R-:W-:Y:S01]  /*7190*/  FFMA.FTZ R36, R5, R194, 1.1641532182693481445e-10 ;  /* 0x2f00000005247423 */ /* 0x000fe200000100c2 */
[----:B------:R-:W-:Y:S02]  /*71a0*/  HFMA2 R5, -RZ, RZ, 0, 1.1920928955078125e-07 ;  /* 0x00000002ff057431 */ /* 0x000fe400000001ff */
[----:B------:R-:W-:-:S02]  /*71b0*/  FMUL.FTZ R146, R37, R150 ;  /* 0x0000009625927220 */ /* 0x000fc40000410000 */
[----:B------:R-:W-:Y:S01]  /*71c0*/  FSETP.LE.FTZ.AND P5, PT, R36, R151, PT ;  /* 0x000000972400720b */ /* 0x000fe20003fb3000 */
        /* <DEDUP_REMOVED lines=9> */
.L_x_14404:
        /* <DEDUP_REMOVED lines=15> */
.L_x_14406:
[----:B------:R-:W-:Y:S05]  /*7350*/  BSYNC.RECONVERGENT B2 ;  /* 0x0000000000027941 */ /* 0x000fea0003800200 */
.L_x_14405:
        /* <DEDUP_REMOVED lines=60> */
.L_x_14403:
[----:B------:R-:W-:Y:S05]  /*7720*/  BSYNC.RECONVERGENT B1 ;  /* 0x0000000000017941 */ /* 0x000fea0003800200 */
.L_x_14402:
[----:B------:R-:W-:Y:S01]  /*7730*/  I2FP.F32.U32 R33, R33 ;  /* 0x0000002100217245 */ /* 0x000fe20000201000 */
[----:B------:R-:W-:Y:S01]  /*7740*/  IMAD.U32 R36, R147, 0x10000, RZ ;  /* 0x0001000093247824 */ /* 0x000fe200078e00ff */
[----:B------:R-:W-:Y:S02]  /*7750*/  LOP3.LUT P6, RZ, R186, 0x2, RZ, 0xc0, !PT ;  /* 0x00000002baff7812 */ /* 0x000fe400078cc0ff */
[----:B------:R-:W-:Y:S01]  /*7760*/  FSEL R37, R191, RZ, P0 ;  /* 0x000000ffbf257208 */ /* 0x000fe20000000000 */
[----:B------:R-:W-:Y:S01]  /*7770*/  FFMA.FTZ R194, R33, R194, 1.1641532182693481445e-10 ;  /* 0x2f00000021c27423 */ /* 0x000fe200000100c2 */
[----:B------:R-:W-:Y:S01]  /*7780*/  FMUL.FTZ R33, R36, R189 ;  /* 0x000000bd24217220 */ /* 0x000fe20000410000 */
[----:B------:R-:W-:Y:S02]  /*7790*/  FSEL R36, R195, RZ, P6 ;  /* 0x000000ffc3247208 */ /* 0x000fe40003000000 */
[----:B------:R-:W-:Y:S01]  /*77a0*/  FSEL R38, R145, RZ, P1 ;  /* 0x000000ff91267208 */ /* 0x000fe20000800000 */
[----:B------:R-:W-:Y:S01]  /*77b0*/  FMUL.FTZ R33, R33, R150 ;  /* 0x0000009621217220 */ /* 0x000fe20000410000 */
[----:B------:R-:W-:-:S02]  /*77c0*/  FSETP.GTU.FTZ.AND P6, PT, R194, R151, PT ;  /* 0x00000097c200720b */ /* 0x000fc40003fdc000 */
[----:B------:R-:W-:Y:S02]  /*77d0*/  FSEL R39, R144, RZ, P2 ;  /* 0x000000ff90277208 */ /* 0x000fe40001000000 */
[----:B------:R-:W-:Y:S02]  /*77e0*/  FSEL R151, R33, RZ, !P6 ;  /* 0x000000ff21977208 */ /* 0x000fe40007000000 */
[----:B------:R-:W-:Y:S02]  /*77f0*/  PLOP3.LUT P6, PT, P6, PT, PT, 0x8, 0x80 ;  /* 0x000000000080781c */ /* 0x000fe400037ce170 */
[----:B------:R-:W-:Y:S02]  /*7800*/  FSEL R148, R148, RZ, P3 ;  /* 0x000000ff94947208 */ /* 0x000fe40001800000 */
[----:B------:R-:W-:Y:S02]  /*7810*/  FSEL R149, R149, RZ, P4 ;  /* 0x000000ff95957208 */ /* 0x000fe40002000000 */
[----:B------:R-:W-:-:S07]  /*7820*/  FSEL R150, R146, RZ, P5 ;  /* 0x000000ff92967208 */ /* 0x000fce0002800000 */
.L_x_14366:
        /* <DEDUP_REMOVED lines=18> */
[C---:B------:R-:W-:Y:S01]  /*7950*/  IADD3 R190, PT, PT, R187.reuse, 0x80, RZ ;  /* 0x00000080bbbe7810 */ /* 0x040fe20007ffe0ff */
[----:B-1----:R-:W-:Y:S02]  /*7960*/  IMAD.WIDE.U32 R144, R187, 0x8, R144 ;  /* 0x00000008bb907825 */ /* 0x002fe400078e0090 */
[----:B------:R0:W-:Y:S04]  /*7970*/  STG.E.128 desc[UR8][R194.64+0x10], R148 ;  /* 0x00001094c2007986 */ /* 0x0001e8000c101d08 */
[----:B------:R0:W-:Y:S02]  /*7980*/  STG.E.64 desc[UR8][R144.64], R146 ;  /* 0x0000009290007986 */ /* 0x0001e4000c101b08 */
.L_x_14325:
[----:B------:R-:W-:Y:S05]  /*7990*/  BSYNC.RECONVERGENT B0 ;  /* 0x0000000000007941 */ /* 0x000fea0003800200 */
.L_x_14324:
[----:B------:R-:W-:Y:S01]  /*79a0*/  ISETP.GE.U32.AND P0, PT, R0, 0x100, PT ;  /* 0x000001000000780c */ /* 0x000fe20003f06070 */
[----:B------:R-:W-:Y:S01]  /*79b0*/  BSSY.RECONVERGENT B0, `(.L_x_14407) ;  /* 0x0000643000007945 */ /* 0x000fe20003800200 */
[----:B------:R-:W-:-:S11]  /*79c0*/  LOP3.LUT R186, R186, 0xfffffdff, RZ, 0xc0, !PT ;  /* 0xfffffdffbaba7812 */ /* 0x000fd600078ec0ff */
[----:B------:R-:W-:Y:S01]  /*79d0*/  @P0 LOP3.LUT R186, R186, 0x200, RZ, 0xfc, !PT ;  /* 0x00000200baba0812 */ /* 0x000fe200078efcff */
[----:B------:R-:W-:Y:S06]  /*79e0*/  @!P0 BRA `(.L_x_14408) ;  /* 0x0000006000fc8947 */ /* 0x000fec0003800000 */
        /* <DEDUP_REMOVED lines=8> */
[----:B------:R1:W5:Y:S04]  /*7a70*/  LDG.E.128 R96, desc[UR8][R196.64] ;  /* 0x00000008c4607981 */ /* 0x000368000c1e1d00 */
[----:B0-----:R1:W5:Y:S01]  /*7a80*/  LDG.E.128 R144, desc[UR8][R196.64+0x10] ;  /* 0x00001008c4907981 */ /* 0x001362000c1e1d00 */
[----:B------:R-:W-:Y:S01]  /*7a90*/  ISETP.NE.AND P0, PT, R5, 0x1, PT ;  /* 0x000000010500780c */ /* 0x000fe20003f05270 */
[----:B------:R-:W-:Y:S01]  /*7aa0*/  BSSY.RECONVERGENT B1, `(.L_x_14410) ;  /* 0x0000059000017945 */ /* 0x000fe20003800200 */
[----:B------:R-:W-:Y:S01]  /*7ab0*/  IMAD.MOV.U32 R198, RZ, RZ, 0x2 ;  /* 0x00000002ffc67424 */ /* 0x000fe200078e00ff */
[----:B------:R-:W-:Y:S01]  /*7ac0*/  MOV R194, R33 ;  /* 0x0000002100c27202 */ /* 0x000fe20000000f00 */
[----:B------:R-:W-:-:S09]  /*7ad0*/  IMAD.MOV.U32 R199, RZ, RZ, R32 ;  /* 0x000000ffffc77224 */ /* 0x000fd200078e0020 */
[----:B-1----:R-:W-:Y:S05]  /*7ae0*/  @!P0 BRA `(.L_x_14411) ;  /* 0x0000000400508947 */ /* 0x002fea0003800000 */
        /* <DEDUP_REMOVED lines=10> */
.L_x_14412:
        /* <DEDUP_REMOVED lines=13> */
.L_x_14414:
[----:B------:R-:W-:Y:S05]  /*7c60*/  BSYNC.RECONVERGENT B2 ;  /* 0x0000000000027941 */ /* 0x000fea0003800200 */
.L_x_14413:
        /* <DEDUP_REMOVED lines=60> */
.L_x_14411:
[----:B------:R-:W-:Y:S05]  /*8030*/  BSYNC.RECONVERGENT B1 ;  /* 0x0000000000017941 */ /* 0x000fea0003800200 */
.L_x_14410:
        /* <DEDUP_REMOVED lines=28> */
.L_x_14417:
        /* <DEDUP_REMOVED lines=13> */
.L_x_14419:
[----:B------:R-:W-:Y:S05]  /*82d0*/  BSYNC.RECONVERGENT B2 ;  /* 0x0000000000027941 */ /* 0x000fea0003800200 */
.L_x_14418:
        /* <DEDUP_REMOVED lines=60> */
.L_x_14416:
[----:B------:R-:W-:Y:S05]  /*86a0*/  BSYNC.RECONVERGENT B1 ;  /* 0x0000000000017941 */ /* 0x000fea0003800200 */
.L_x_14415:
        /* <DEDUP_REMOVED lines=22> */
.L_x_14422:
        /* <DEDUP_REMOVED lines=13> */
.L_x_14424:
[----:B------:R-:W-:Y:S05]  /*88e0*/  BSYNC.RECONVERGENT B2 ;  /* 0x0000000000027941 */ /* 0x000fea0003800200 */
.L_x_14423:
        /* <DEDUP_REMOVED lines=60> */
.L_x_14421:
[----:B------:R-:W-:Y:S05]  /*8cb0*/  BSYNC.RECONVERGENT B1 ;  /* 0x0000000000017941 */ /* 0x000fea0003800200 */
.L_x_14420:
        /* <DEDUP_REMOVED lines=23> */
.L_x_14427:
        /* <DEDUP_REMOVED lines=13> */
.L_x_14429:
[----:B------:R-:W-:Y:S05]  /*8f00*/  BSYNC.RECONVERGENT B2 ;  /* 0x0000000000027941 */ /* 0x000fea0003800200 */
.L_x_14428:
        /* <DEDUP_REMOVED lines=60> */
.L_x_14426:
[----:B------:R-:W-:Y:S05]  /*92d0*/  BSYNC.RECONVERGENT B1 ;  /* 0x0000000000017941 */ /* 0x000fea0003800200 */
.L_x_14425:
[----:B------:R-:W-:Y:S01]  /*92e0*/  I2FP.F32.U32 R5, R5 ;  /* 0x0000000500057245 */ /* 0x000fe20000201000 */
[----:B------:R-:W-:Y:S01]  /*92f0*/  BSSY.RECONVERGENT B1, `(.L_x_14430) ;  /* 0x000005f000017945 */ /* 0x000fe20003800200 */
[----:B------:R-:W-:Y:S01]  /*9300*/  SHF.L.U32 R198, R198, 0x10, RZ ;  /* 0x00000010c6c67819 */ /* 0x000fe200000006ff */
[----:B------:R-:W-:Y:S01]  /*9310*/  IMAD.MOV.U32 R101, RZ, RZ, 0x2 ;  /* 0x00000002ff657424 */ /* 0x000fe200078e00ff */
        /* <DEDUP_REMOVED lines=18> */
.L_x_14432:
        /* <DEDUP_REMOVED lines=13> */
.L_x_14434:
[----:B------:R-:W-:Y:S05]  /*9510*/  BSYNC.RECONVERGENT B2 ;  /* 0x0000000000027941 */ /* 0x000fea0003800200 */
.L_x_14433:
        /* <DEDUP_REMOVED lines=60> */
.L_x_14431:
[----:B------:R-:W-:Y:S05]  /*98e0*/  BSYNC.RECONVERGENT B1 ;  /* 0x0000000000017941 */ /* 0x000fea0003800200 */
.L_x_14430:
        /* <DEDUP_REMOVED lines=23> */
.L_x_14437:
        /* <DEDUP_REMOVED lines=13> */
.L_x_14439:
[----:B------:R-:W-:Y:S05]  /*9b30*/  BSYNC.RECONVERGENT B2 ;  /* 0x0000000000027941 */ /* 0x000fea0003800200 */
.L_x_14438:
        /* <DEDUP_REMOVED lines=60> */
.L_x_14436:
[----:B------:R-:W-:Y:S05]  /*9f00*/  BSYNC.RECONVERGENT B1 ;  /* 0x0000000000017941 */ /* 0x000fea0003800200 */
.L_x_14435:
[----:B------:R-:W-:Y:S01]  /*9f10*/  I2FP.F32.U32 R5, R5 ;  /* 0x0000000500057245 */ /* 0x000fe20000201000 */
[----:B------:R-:W-:Y:S01]  /*9f20*/  IMAD.U32 R144, R102, 0x10000, RZ ;  /* 0x0001000066907824 */ /* 0x000fe200078e00ff */
[----:B------:R-:W-:Y:S01]  /*9f30*/  ISETP.NE.AND P5, PT, R33, 0x1, PT ;  /* 0x000000012100780c */ /* 0x000fe20003fa5270 */
[----:B------:R-:W-:Y:S01]  /*9f40*/  BSSY.RECONVERGENT B1, `(.L_x_14440) ;  /* 0x000005d000017945 */ /* 0x000fe20003800200 */
[----:B------:R-:W-:Y:S02]  /*9f50*/  IMAD.MOV.U32 R196, RZ, RZ, 0x2 ;  /* 0x00000002ffc47424 */ /* 0x000fe400078e00ff */
        /* <DEDUP_REMOVED lines=17> */
.L_x_14442:
        /* <DEDUP_REMOVED lines=13> */
.L_x_14444:
[----:B------:R-:W-:Y:S05]  /*a140*/  BSYNC.RECONVERGENT B2 ;  /* 0x0000000000027941 */ /* 0x000fea0003800200 */
.L_x_14443:
        /* <DEDUP_REMOVED lines=60> */
.L_x_14441:
[----:B------:R-:W-:Y:S05]  /*a510*/  BSYNC.RECONVERGENT B1 ;  /* 0x0000000000017941 */ /* 0x000fea0003800200 */
.L_x_14440:
[----:B------:R-:W-:Y:S01]  /*a520*/  I2FP.F32.U32 R5, R5 ;  /* 0x0000000500057245 */ /* 0x000fe20000201000 */
[----:B------:R-:W-:Y:S01]  /*a530*/  BSSY.RECONVERGENT B1, `(.L_x_14445) ;  /* 0x0000062000017945 */ /* 0x000fe20003800200 */
[----:B------:R-:W-:Y:S02]  /*a540*/  SHF.L.U32 R144, R103, 0x10, RZ ;  /* 0x0000001067907819 */ /* 0x000fe400000006ff */
[----:B------:R-:W-:Y:S01]  /*a550*/  ISETP.NE.AND P6, PT, R196, 0x1, PT ;  /* 0x00000001c400780c */ /* 0x000fe20003fc5270 */
[----:B------:R-:W-:Y:S01]  /*a560*/  FFMA.FTZ R102, R5, R200, 1.1641532182693481445e-10 ;  /* 0x2f00000005667423 */ /* 0x000fe200000100c8 */
[----:B------:R-:W-:Y:S01]  /*a570*/  PRMT R103, R103, 0x7632, R103 ;  /* 0x0000763267677816 */ /* 0x000fe20000000067 */
[----:B------:R-:W-:Y:S01]  /*a580*/  FMUL.FTZ R144, R144, R189 ;  /* 0x000000bd90907220 */ /* 0x000fe20000410000 */
[----:B------:R-:W-:Y:S02]  /*a590*/  IMAD.MOV.U32 R5, RZ, RZ, 0x2 ;  /* 0x00000002ff057424 */ /* 0x000fe400078e00ff */
[----:B------:R-:W-:Y:S01]  /*a5a0*/  FSETP.GTU.FTZ.AND P5, PT, R102, R195, PT ;  /* 0x000000c36600720b */ /* 0x000fe20003fbc000 */
[----:B------:R-:W-:-:S05]  /*a5b0*/  FMUL.FTZ R144, R144, R191 ;  /* 0x000000bf90907220 */ /* 0x000fca0000410000 */
        /* <DEDUP_REMOVED lines=13> */
.L_x_14447:
        /* <DEDUP_REMOVED lines=15> */
.L_x_14449:
[----:B------:R-:W-:Y:S05]  /*a780*/  BSYNC.RECONVERGENT B2 ;  /* 0x0000000000027941 */ /* 0x000fea0003800200 */
.L_x_14448:
        /* <DEDUP_REMOVED lines=60> */
.L_x_14446:
[----:B------:R-:W-:Y:S05]  /*ab50*/  BSYNC.RECONVERGENT B1 ;  /* 0x0000000000017941 */ /* 0x000fea0003800200 */
.L_x_14445:
        /* <DEDUP_REMOVED lines=10> */
.L_x_14409:
[----:B------:R-:W-:Y:S01]  /*ac00*/  ISETP.NE.AND P0, PT, R5, 0x1, PT ;  /* 0x000000010500780c */ /* 0x000fe20003f05270 */
[----:B------:R-:W-:Y:S01]  /*ac10*/  BSSY.RECONVERGENT B1, `(.L_x_14451) ;  /* 0x0000059000017945 */ /* 0x000fe20003800200 */
[----:B------:R-:W-:Y:S02]  /*ac20*/  HFMA2 R97, -RZ, RZ, 0, 1.1920928955078125e-07 ;  /* 0x00000002ff617431 */ /* 0x000fe400000001ff */
[----:B------:R-:W-:Y:S02]  /*ac30*/  IMAD.MOV.U32 R96, RZ, RZ, R32 ;  /* 0x000000ffff607224 */ /* 0x000fe400078e0020 */
[----:B0-----:R-:W-:-:S07]  /*ac40*/  IMAD.MOV.U32 R194, RZ, RZ, R33 ;  /* 0x000000ffffc27224 */ /* 0x001fce00078e0021 */
        /* <DEDUP_REMOVED lines=11> */
.L_x_14453:
        /* <DEDUP_REMOVED lines=13> */
.L_x_14455:
[----:B------:R-:W-:Y:S05]  /*add0*/  BSYNC.RECONVERGENT B2 ;  /* 0x0000000000027941 */ /* 0x000fea0003800200 */
.L_x_14454:
        /* <DEDUP_REMOVED lines=60> */
.L_x_14452:
[----:B------:R-:W-:Y:S05]  /*b1a0*/  BSYNC.RECONVERGENT B1 ;  /* 0x0000000000017941 */ /* 0x000fea0003800200 */
.L_x_14451:
        /* <DEDUP_REMOVED lines=25> */
.L_x_14458:
        /* <DEDUP_REMOVED lines=13> */
.L_x_14460:
[----:B------:R-:W-:Y:S05]  /*b410*/  BSYNC.RECONVERGENT B2 ;  /* 0x0000000000027941 */ /* 0x000fea0003800200 */
.L_x_14459:
        /* <DEDUP_REMOVED lines=60> */
.L_x_14457:
[----:B------:R-:W-:Y:S05]  /*b7e0*/  BSYNC.RECONVERGENT B1 ;  /* 0x0000000000017941 */ /* 0x000fea0003800200 */
.L_x_14456:
        /* <DEDUP_REMOVED lines=19> */
.L_x_14463:
        /* <DEDUP_REMOVED lines=13> */
.L_x_14465:
[----:B------:R-:W-:Y:S05]  /*b9f0*/  BSYNC.RECONVERGENT B2 ;  /* 0x0000000000027941 */ /* 0x000fea0003800200 */
.L_x_14464:
        /* <DEDUP_REMOVED lines=60> */
.L_x_14462:
[----:B------:R-:W-:Y:S05]  /*bdc0*/  BSYNC.RECONVERGENT B1 ;  /* 0x0000000000017941 */ /* 0x000fea0003800200 */
.L_x_14461:
[----:B------:R-:W-:Y:S01]  /*bdd0*/  ISETP.NE.AND P2, PT, R97, 0x1, PT ;  /* 0x000000016100780c */ /* 0x000fe20003f45270 */
[----:B------:R-:W-:Y:S01]  /*bde0*/  BSSY.RECONVERGENT B1, `(.L_x_14466) ;  /* 0x000005d000017945 */ /* 0x000fe20003800200 */
[----:B------:R-:W-:Y:S01]  /*bdf0*/  I2FP.F32.U32 R96, R33 ;  /* 0x0000002100607245 */ /* 0x000fe20000201000 */
[----:B------:R-:W-:Y:S01]  /*be00*/  IMAD.MOV.U32 R99, RZ, RZ, 0x2 ;  /* 0x00000002ff637424 */ /* 0x000fe200078e00ff */
[C---:B------:R-:W-:Y:S01]  /*be10*/  SHF.L.U32 R98, R101.reuse, 0x10, RZ ;  /* 0x0000001065627819 */ /* 0x040fe200000006ff */
[----:B------:R-:W-:Y:S01]  /*be20*/  IMAD.MOV.U32 R5, RZ, RZ, R32 ;  /* 0x000000ffff057224 */ /* 0x000fe200078e0020 */
[----:B------:R-:W-:Y:S01]  /*be30*/  PRMT R101, R101, 0x7632, R101 ;  /* 0x0000763265657816 */ /* 0x000fe20000000065 */
[----:B------:R-:W-:Y:S02]  /*be40*/  FFMA.FTZ R96, R96, R191, 1.1641532182693481445e-10 ;  /* 0x2f00000060607423 */ /* 0x000fe400000100bf */
[----:B------:R-:W-:-:S03]  /*be50*/  FMUL.FTZ R147, R98, R189 ;  /* 0x000000bd62937220 */ /* 0x000fc60000410000 */
[----:B------:R-:W-:Y:S01]  /*be60*/  FSETP.LE.FTZ.AND P1, PT, R96, R145, PT ;  /* 0x000000916000720b */ /* 0x000fe20003f33000 */
        /* <DEDUP_REMOVED lines=10> */
.L_x_14468:
        /* <DEDUP_REMOVED lines=13> */
.L_x_14470:
[----:B------:R-:W-:Y:S05]  /*bfe0*/  BSYNC.RECONVERGENT B2 ;  /* 0x0000000000027941 */ /* 0x000fea0003800200 */
.L_x_14469:
        /* <DEDUP_REMOVED lines=60> */
.L_x_14467:
[----:B------:R-:W-:Y:S05]  /*c3b0*/  BSYNC.RECONVERGENT B1 ;  /* 0x0000000000017941 */ /* 0x000fea0003800200 */
.L_x_14466:
[----:B------:R-:W-:Y:S01]  /*c3c0*/  ISETP.NE.AND P3, PT, R99, 0x1, PT ;  /* 0x000000016300780c */ /* 0x000fe20003f65270 */
[----:B------:R-:W-:Y:S01]  /*c3d0*/  IMAD.U32 R98, R101, 0x10000, RZ ;  /* 0x0001000065627824 */ /* 0x000fe200078e00ff */
[----:B------:R-:W-:Y:S01]  /*c3e0*/  I2FP.F32.U32 R96, R5 ;  /* 0x0000000500607245 */ /* 0x000fe20000201000 */
[----:B------:R-:W-:Y:S01]  /*c3f0*/  BSSY.RECONVERGENT B1, `(.L_x_14471) ;  /* 0x000005a000017945 */ /* 0x000fe20003800200 */
[----:B------:R-:W-:Y:S02]  /*c400*/  HFMA2 R97, -RZ, RZ, 0, 1.1920928955078125e-07 ;  /* 0x00000002ff617431 */ /* 0x000fe400000001ff */
[----:B------:R-:W-:Y:S01]  /*c410*/  FMUL.FTZ R5, R98, R189 ;  /* 0x000000bd62057220 */ /* 0x000fe20000410000 */
[----:B------:R-:W-:Y:S02]  /*c420*/  IMAD.MOV.U32 R33, RZ, RZ, R32 ;  /* 0x000000ffff217224 */ /* 0x000fe400078e0020 */
[----:B------:R-:W-:Y:S01]  /*c430*/  FFMA.FTZ R96, R96, R191, 1.1641532182693481445e-10 ;  /* 0x2f00000060607423 */ /* 0x000fe200000100bf */
[----:B------:R-:W-:-:S04]  /*c440*/  FMUL.FTZ R100, R5, R144 ;  /* 0x0000009005647220 */ /* 0x000fc80000410000 */
        /* <DEDUP_REMOVED lines=10> */
.L_x_14473:
        /* <DEDUP_REMOVED lines=13> */
.L_x_14475:
[----:B------:R-:W-:Y:S05]  /*c5c0*/  BSYNC.RECONVERGENT B2 ;  /* 0x0000000000027941 */ /* 0x000fea0003800200 */
.L_x_14474:
        /* <DEDUP_REMOVED lines=60> */
.L_x_14472:
[----:B------:R-:W-:Y:S05]  /*c990*/  BSYNC.RECONVERGENT B1 ;  /* 0x0000000000017941 */ /* 0x000fea0003800200 */
.L_x_14471:
        /* <DEDUP_REMOVED lines=20> */
.L_x_14478:
        /* <DEDUP_REMOVED lines=13> */
.L_x_14480:
[----:B------:R-:W-:Y:S05]  /*cbb0*/  BSYNC.RECONVERGENT B2 ;  /* 0x0000000000027941 */ /* 0x000fea0003800200 */
.L_x_14479:
        /* <DEDUP_REMOVED lines=60> */
.L_x_14477:
[----:B------:R-:W-:Y:S05]  /*cf80*/  BSYNC.RECONVERGENT B1 ;  /* 0x0000000000017941 */ /* 0x000fea0003800200 */
.L_x_14476:
[----:B------:R-:W-:Y:S01]  /*cf90*/  ISETP.NE.AND P5, PT, R99, 0x1, PT ;  /* 0x000000016300780c */ /* 0x000fe20003fa5270 */
[----:B------:R-:W-:Y:S01]  /*cfa0*/  BSSY.RECONVERGENT B1, `(.L_x_14481) ;  /* 0x000005c000017945 */ /* 0x000fe20003800200 */
[----:B------:R-:W-:Y:S01]  /*cfb0*/  I2FP.F32.U32 R96, R5 ;  /* 0x0000000500607245 */ /* 0x000fe20000201000 */
[----:B------:R-:W-:Y:S01]  /*cfc0*/  IMAD.MOV.U32 R197, RZ, RZ, 0x2 ;  /* 0x00000002ffc57424 */ /* 0x000fe200078e00ff */
[----:B------:R-:W-:Y:S01]  /*cfd0*/  SHF.L.U32 R98, R101, 0x10, RZ ;  /* 0x0000001065627819 */ /* 0x000fe200000006ff */
[----:B------:R-:W-:Y:S02]  /*cfe0*/  IMAD.MOV.U32 R5, RZ, RZ, R32 ;  /* 0x000000ffff057224 */ /* 0x000fe400078e0020 */
        /* <DEDUP_REMOVED lines=13> */
.L_x_14483:
        /* <DEDUP_REMOVED lines=13> */
.L_x_14485:
[----:B------:R-:W-:Y:S05]  /*d190*/  BSYNC.RECONVERGENT B2 ;  /* 0x0000000000027941 */ /* 0x000fea0003800200 */
.L_x_14484:
        /* <DEDUP_REMOVED lines=59> */
[----:B------:R-:W-:-:S07]  /*d550*/  LOP3.LUT R4, R99, R4, R97, 0x96, !PT ;  /* 0x0000000463047212 */ /* 0x000fce00078e9661 */
.L_x_14482:
[----:B------:R-:W-:Y:S05]  /*d560*/  BSYNC.RECONVERGENT B1 ;  /* 0x0000000000017941 */ /* 0x000fea0003800200 */
.L_x_14481:
[----:B------:R-:W-:Y:S01]  /*d570*/  ISETP.NE.AND P6, PT, R197, 0x1, PT ;  /* 0x00000001c500780c */ /* 0x000fe20003fc5270 */
[C---:B------:R-:W-:Y:S01]  /*d580*/  IMAD.U32 R98, R103.reuse, 0x10000, RZ ;  /* 0x0001000067627824 */ /* 0x040fe200078e00ff */
[----:B------:R-:W-:Y:S01]  /*d590*/  I2FP.F32.U32 R96, R5 ;  /* 0x0000000500607245 */ /* 0x000fe20000201000 */
[----:B------:R-:W-:Y:S01]  /*d5a0*/  BSSY.RECONVERGENT B1, `(.L_x_14486) ;  /* 0x000005d000017945 */ /* 0x000fe20003800200 */
[----:B------:R-:W-:Y:S02]  /*d5b0*/  HFMA2 R5, -RZ, RZ, 0, 1.1920928955078125e-07 ;  /* 0x00000002ff057431 */ /* 0x000fe400000001ff */
[----:B------:R-:W-:Y:S01]  /*d5c0*/  FMUL.FTZ R97, R98, R189 ;  /* 0x000000bd62617220 */ /* 0x000fe20000410000 */
[----:B------:R-:W-:Y:S01]  /*d5d0*/  PRMT R103, R103, 0x7632, R103 ;  /* 0x0000763267677816 */ /* 0x000fe20000000067 */
[----:B------:R-:W-:Y:S01]  /*d5e0*/  FFMA.FTZ R96, R96, R191, 1.1641532182693481445e-10 ;  /* 0x2f00000060607423 */ /* 0x000fe200000100bf */
[----:B------:R-:W-:Y:S02]  /*d5f0*/  IMAD.MOV.U32 R33, RZ, RZ, R32 ;  /* 0x000000ffff217224 */ /* 0x000fe400078e0020 */
        /* <DEDUP_REMOVED lines=11> */
.L_x_14488:
        /* <DEDUP_REMOVED lines=15> */
.L_x_14490:
[----:B------:R-:W-:Y:S05]  /*d7a0*/  BSYNC.RECONVERGENT B2 ;  /* 0x0000000000027941 */ /* 0x000fea0003800200 */
.L_x_14489:
        /* <DEDUP_REMOVED lines=60> */
.L_x_14487:
[----:B------:R-:W-:Y:S05]  /*db70*/  BSYNC.RECONVERGENT B1 ;  /* 0x0000000000017941 */ /* 0x000fea0003800200 */
.L_x_14486:
        /* <DEDUP_REMOVED lines=16> */
.L_x_14450:
        /* <DEDUP_REMOVED lines=18> */
[----:B-1----:R-:W-:-:S03]  /*dda0*/  IMAD.WIDE.U32 R144, R190, 0x8, R144 ;  /* 0x00000008be907825 */ /* 0x002fc600078e0090 */
[----:B------:R2:W-:Y:S01]  /*ddb0*/  STG.E.128 desc[UR8][R196.64+0x10], R100 ;  /* 0x00001064c4007986 */ /* 0x0005e2000c101d08 */
[----:B------:R-:W-:-:S03]  /*ddc0*/  IADD3 R190, PT, PT, R190, 0x80, RZ ;  /* 0x00000080bebe7810 */ /* 0x000fc60007ffe0ff */
[----:B------:R2:W-:Y:S04]  /*ddd0*/  STG.E.64 desc[UR8][R144.64], R146 ;  /* 0x0000009290007986 */ /* 0x0005e8000c101b08 */
.L_x_14408:
[----:B------:R-:W-:Y:S05]  /*dde0*/  BSYNC.RECONVERGENT B0 ;  /* 0x0000000000007941 */ /* 0x000fea0003800200 */
.L_x_14407:
[----:B------:R-:W-:Y:S01]  /*ddf0*/  ISETP.GE.U32.AND P0, PT, R0, 0x180, PT ;  /* 0x000001800000780c */ /* 0x000fe20003f06070 */
[----:B------:R-:W-:Y:S01]  /*de00*/  BSSY.RECONVERGENT B0, `(.L_x_14491) ;  /* 0x0000643000007945 */ /* 0x000fe20003800200 */
[----:B------:R-:W-:-:S11]  /*de10*/  LOP3.LUT R186, R186, 0xfffffeff, RZ, 0xc0, !PT ;  /* 0xfffffeffbaba7812 */ /* 0x000fd600078ec0ff */
[----:B------:R-:W-:Y:S01]  /*de20*/  @P0 LOP3.LUT R186, R186, 0x100, RZ, 0xfc, !PT ;  /* 0x00000100baba0812 */ /* 0x000fe200078efcff */
[----:B------:R-:W-:Y:S06]  /*de30*/  @!P0 BRA `(.L_x_14492) ;  /* 0x0000006000fc8947 */ /* 0x000fec0003800000 */
[----:B------:R-:W1:Y:S02]  /*de40*/  LDC.64 R108, c[0x0][0x390] ;  /* 0x0000e400ff6c7b82 */ /* 0x000e640000000a00 */
[----:B-1----:R-:W-:-:S06]  /*de50*/  IMAD.WIDE.U32 R108, R190, 0x10, R108 ;  /* 0x00000010be6c7825 */ /* 0x002fcc00078e006c */
[----:B------:R-:W5:Y:S01]  /*de60*/  LDG.E.128 R108, desc[UR8][R108.64] ;  /* 0x000000086c6c7981 */ /* 0x000f62000c1e1d00 */
[----:B------:R-:W-:-:S04]  /*de70*/  UISETP.NE.U32.AND UP0, UPT, UR10, URZ, UPT ;  /* 0x000000ff0a00728c */ /* 0x000fc8000bf05070 */
[----:B------:R-:W-:-:S09]  /*de80*/  UISETP.NE.AND.EX UP0, UPT, UR11, URZ, UPT, UP0 ;  /* 0x000000ff0b00728c */ /* 0x000fd2000bf05300 */
[----:B------:R-:W-:Y:S05]  /*de90*/  BRA.U !UP0, `(.L_x_14493) ;  /* 0x00000031086c7547 */ /* 0x000fea000b800000 */
[----:B--2---:R-:W1:Y:S02]  /*dea0*/  LDC.64 R196, c[0x0][0x3a0] ;  /* 0x0000e800ffc47b82 */ /* 0x004e640000000a00 */
        /* <DEDUP_REMOVED lines=19> */
.L_x_14496:
        /* <DEDUP_REMOVED lines=13> */
.L_x_14498:
[----:B------:R-:W-:Y:S05]  /*e0b0*/  BSYNC.RECONVERGENT B2 ;  /* 0x0000000000027941 */ /* 0x000fea0003800200 */
.L_x_14497:
        /* <DEDUP_REMOVED lines=60> */
.L_x_14495:
[----:B------:R-:W-:Y:S05]  /*e480*/  BSYNC.RECONVERGENT B1 ;  /* 0x0000000000017941 */ /* 0x000fea0003800200 */
.L_x_14494:
        /* <DEDUP_REMOVED lines=28> */
.L_x_14501:
        /* <DEDUP_REMOVED lines=13> */
.L_x_14503:
[----:B------:R-:W-:Y:S05]  /*e720*/  BSYNC.RECONVERGENT B2 ;  /* 0x0000000000027941 */ /* 0x000fea0003800200 */
.L_x_14502:
        /* <DEDUP_REMOVED lines=60> */
.L_x_14500:
[----:B------:R-:W-:Y:S05]  /*eaf0*/  BSYNC.RECONVERGENT B1 ;  /* 0x0000000000017941 */ /* 0x000fea0003800200 */
.L_x_14499:
        /* <DEDUP_REMOVED lines=22> */
.L_x_14506:
        /* <DEDUP_REMOVED lines=13> */
.L_x_14508:
[----:B------:R-:W-:Y:S05]  /*ed30*/  BSYNC.RECONVERGENT B2 ;  /* 0x0000000000027941 */ /* 0x000fea0003800200 */
.L_x_14507:
        /* <DEDUP_REMOVED lines=60> */
.L_x_14505:
[----:B------:R-:W-:Y:S05]  /*f100*/  BSYNC.RECONVERGENT B1 ;  /* 0x0000000000017941 */ /* 0x000fea0003800200 */
.L_x_14504:
        /* <DEDUP_REMOVED lines=23> */
.L_x_14511:
        /* <DEDUP_REMOVED lines=13> */
.L_x_14513:
[----:B------:R-:W-:Y:S05]  /*f350*/  BSYNC.RECONVERGENT B2 ;  /* 0x0000000000027941 */ /* 0x000fea0003800200 */
.L_x_14512:
        /* <DEDUP_REMOVED lines=60> */
.L_x_14510:
[----:B------:R-:W-:Y:S05]  /*f720*/  BSYNC.RECONVERGENT B1 ;  /* 0x0000000000017941 */ /* 0x000fea0003800200 */
.L_x_14509:
        /* <DEDUP_REMOVED lines=22> */
.L_x_14516:
        /* <DEDUP_REMOVED lines=13> */
.L_x_14518:
[----:B------:R-:W-:Y:S05]  /*f960*/  BSYNC.RECONVERGENT B2 ;  /* 0x0000000000027941 */ /* 0x000fea0003800200 */
.L_x_14517:
        /* <DEDUP_REMOVED lines=60> */
.L_x_14515:
[----:B------:R-:W-:Y:S05]  /*fd30*/  BSYNC.RECONVERGENT B1 ;  /* 0x0000000000017941 */ /* 0x000fea0003800200 */
.L_x_14514:
        /* <DEDUP_REMOVED lines=23> */
.L_x_14521:
        /* <DEDUP_REMOVED lines=13> */
.L_x_14523:
[----:B------:R-:W-:Y:S05]  /*ff80*/  BSYNC.RECONVERGENT B2 ;  /* 0x0000000000027941 */ /* 0x000fea0003800200 */
.L_x_14522:
        /* <DEDUP_REMOVED lines=60> */
.L_x_14520:
[----:B------:R-:W-:Y:S05]  /*10350*/  BSYNC.RECONVERGENT B1 ;  /* 0x0000000000017941 */ /* 0x000fea0003800200 */
.L_x_14519:
        /* <DEDUP_REMOVED lines=22> */
.L_x_14526:
        /* <DEDUP_REMOVED lines=13> */
.L_x_14528:
[----:B------:R-:W-:Y:S05]  /*10590*/  BSYNC.RECONVERGENT B2 ;  /* 0x0000000000027941 */ /* 0x000fea0003800200 */
.L_x_14527:
        /* <DEDUP_REMOVED lines=60> */
.L_x_14525:
[----:B------:R-:W-:Y:S05]  /*10960*/  BSYNC.RECONVERGENT B1 ;  /* 0x0000000000017941 */ /* 0x000fea0003800200 */
.L_x_14524:
        /* <DEDUP_REMOVED lines=23> */
.L_x_14531:
        /* <DEDUP_REMOVED lines=15> */
.L_x_14533:
[----:B------:R-:W-:Y:S05]  /*10bd0*/  BSYNC.RECONVERGENT B2 ;  /* 0x0000000000027941 */ /* 0x000fea0003800200 */
.L_x_14532:
        /* <DEDUP_REMOVED lines=60> */
.L_x_14530:
[----:B------:R-:W-:Y:S05]  /*10fa0*/  BSYNC.RECONVERGENT B1 ;  /* 0x0000000000017941 */ /* 0x000fea0003800200 */
.L_x_14529:
        /* <DEDUP_REMOVED lines=10> */
.L_x_14493:
        /* <DEDUP_REMOVED lines=16> */
.L_x_14537:
        /* <DEDUP_REMOVED lines=13> */
.L_x_14539:
[----:B------:R-:W-:Y:S05]  /*11220*/  BSYNC.RECONVERGENT B2 ;  /* 0x0000000000027941 */ /* 0x000fea0003800200 */
.L_x_14538:
[----:B------:R-:W-:Y:S01]  /*11230*/  IMAD.WIDE.U32 R4, R2, -0x326172a9, RZ ;  /* 0xcd9e8d5702047825 */ /* 0x000fe200078e00ff */
[----:B------:R-:W-:-:S03]  /*11240*/  LOP3.LUT R104, R30, R107, R193, 0x96, !PT ;  /* 0x0000006b1e687212 */ /* 0x000fc600078e96c1 */
[----:B------:R-:W-:Y:S01]  /*11250*/  VIADD R3, R192, 0x9e3779b9 ;  /* 0x9e3779b9c0037836 */ /* 0x000fe20000000000 */
[----:B--2---:R-:W-:Y:S01]  /*11260*/  LOP3.LUT R144, R183, R5, R192, 0x96, !PT ;  /* 0x00000005b7907212 */ /* 0x004fe200078e96c0 */
        /* <DEDUP_REMOVED lines=56> */
.L_x_14536:
[----:B------:R-:W-:Y:S05]  /*115f0*/  BSYNC.RECONVERGENT B1 ;  /* 0x0000000000017941 */ /* 0x000fea0003800200 */
.L_x_14535:
[----:B--2---:R-:W0:Y:S01]  /*11600*/  LDC R145, c[0x0][0x404] ;  /* 0x00010100ff917b82 */ /* 0x004e220000000800 */
        /* <DEDUP_REMOVED lines=24> */
.L_x_14542:
        /* <DEDUP_REMOVED lines=13> */
.L_x_14544:
[----:B------:R-:W-:Y:S05]  /*11860*/  BSYNC.RECONVERGENT B2 ;  /* 0x0000000000027941 */ /* 0x000fea0003800200 */
.L_x_14543:
        /* <DEDUP_REMOVED lines=60> */
.L_x_14541:
[----:B------:R-:W-:Y:S05]  /*11c30*/  BSYNC.RECONVERGENT B1 ;  /* 0x0000000000017941 */ /* 0x000fea0003800200 */
.L_x_14540:
        /* <DEDUP_REMOVED lines=19> */
.L_x_14547:
        /* <DEDUP_REMOVED lines=13> */
.L_x_14549:
[----:B------:R-:W-:Y:S05]  /*11e40*/  BSYNC.RECONVERGENT B2 ;  /* 0x0000000000027941 */ /* 0x000fea0003800200 */
.L_x_14548:
        /* <DEDUP_REMOVED lines=60> */
.L_x_14546:
[----:B------:R-:W-:Y:S05]  /*12210*/  BSYNC.RECONVERGENT B1 ;  /* 0x0000000000017941 */ /* 0x000fea0003800200 */
.L_x_14545:
        /* <DEDUP_REMOVED lines=20> */
.L_x_14552:
        /* <DEDUP_REMOVED lines=13> */
.L_x_14554:
[----:B------:R-:W-:Y:S05]  /*12430*/  BSYNC.RECONVERGENT B2 ;  /* 0x0000000000027941 */ /* 0x000fea0003800200 */
.L_x_14553:
        /* <DEDUP_REMOVED lines=60> */
.L_x_14551:
[----:B------:R-:W-:Y:S05]  /*12800*/  BSYNC.RECONVERGENT B1 ;  /* 0x0000000000017941 */ /* 0x000fea0003800200 */
.L_x_14550:
        /* <DEDUP_REMOVED lines=19> */
.L_x_14557:
        /* <DEDUP_REMOVED lines=13> */
.L_x_14559:
[----:B------:R-:W-:Y:S05]  /*12a10*/  BSYNC.RECONVERGENT B2 ;  /* 0x0000000000027941 */ /* 0x000fea0003800200 */
.L_x_14558:
        /* <DEDUP_REMOVED lines=60> */
.L_x_14556:
[----:B------:R-:W-:Y:S05]  /*12de0*/  BSYNC.RECONVERGENT B1 ;  /* 0x0000000000017941 */ /* 0x000fea0003800200 */
.L_x_14555:
        /* <DEDUP_REMOVED lines=20> */
.L_x_14562:
        /* <DEDUP_REMOVED lines=13> */
.L_x_14564:
[----:B------:R-:W-:Y:S05]  /*13000*/  BSYNC.RECONVERGENT B2 ;  /* 0x0000000000027941 */ /* 0x000fea0003800200 */
.L_x_14563:
        /* <DEDUP_REMOVED lines=60> */
.L_x_14561:
[----:B------:R-:W-:Y:S05]  /*133d0*/  BSYNC.RECONVERGENT B1 ;  /* 0x0000000000017941 */ /* 0x000fea0003800200 */
.L_x_14560:
        /* <DEDUP_REMOVED lines=19> */
.L_x_14567:
        /* <DEDUP_REMOVED lines=13> */
.L_x_14569:
[----:B------:R-:W-:Y:S05]  /*135e0*/  BSYNC.RECONVERGENT B2 ;  /* 0x0000000000027941 */ /* 0x000fea0003800200 */
.L_x_14568:
        /* <DEDUP_REMOVED lines=60> */
.L_x_14566:
[----:B------:R-:W-:Y:S05]  /*139b0*/  BSYNC.RECONVERGENT B1 ;  /* 0x0000000000017941 */ /* 0x000fea0003800200 */
.L_x_14565:
        /* <DEDUP_REMOVED lines=20> */
.L_x_14572:
        /* <DEDUP_REMOVED lines=15> */
.L_x_14574:
[----:B------:R-:W-:Y:S05]  /*13bf0*/  BSYNC.RECONVERGENT B2 ;  /* 0x0000000000027941 */ /* 0x000fea0003800200 */
.L_x_14573:
        /* <DEDUP_REMOVED lines=60> */
.L_x_14571:
[----:B------:R-:W-:Y:S05]  /*13fc0*/  BSYNC.RECONVERGENT B1 ;  /* 0x0000000000017941 */ /* 0x000fea0003800200 */
.L_x_14570:
        /* <DEDUP_REMOVED lines=16> */
.L_x_14534:
        /* <DEDUP_REMOVED lines=22> */
.L_x_14492:
[----:B------:R-:W-:Y:S05]  /*14230*/  BSYNC.RECONVERGENT B0 ;  /* 0x0000000000007941 */ /* 0x000fea0003800200 */
.L_x_14491:
        /* <DEDUP_REMOVED lines=11> */
[----:B--23--:R-:W1:Y:S02]  /*142f0*/  LDC.64 R196, c[0x0][0x3a0] ;  /* 0x0000e800ffc47b82 */ /* 0x00ce640000000a00 */
        /* <DEDUP_REMOVED lines=19> */
.L_x_14580:
        /* <DEDUP_REMOVED lines=13> */
.L_x_14582:
[----:B------:R-:W-:Y:S05]  /*14500*/  BSYNC.RECONVERGENT B2 ;  /* 0x0000000000027941 */ /* 0x000fea0003800200 */
.L_x_14581:
        /* <DEDUP_REMOVED lines=60> */
.L_x_14579:
[----:B------:R-:W-:Y:S05]  /*148d0*/  BSYNC.RECONVERGENT B1 ;  /* 0x0000000000017941 */ /* 0x000fea0003800200 */
.L_x_14578:
        /* <DEDUP_REMOVED lines=28> */
.L_x_14585:
        /* <DEDUP_REMOVED lines=13> */
.L_x_14587:
[----:B------:R-:W-:Y:S05]  /*14b70*/  BSYNC.RECONVERGENT B2 ;  /* 0x0000000000027941 */ /* 0x000fea0003800200 */
.L_x_14586:
        /* <DEDUP_REMOVED lines=60> */
.L_x_14584:
[----:B------:R-:W-:Y:S05]  /*14f40*/  BSYNC.RECONVERGENT B1 ;  /* 0x0000000000017941 */ /* 0x000fea0003800200 */
.L_x_14583:
        /* <DEDUP_REMOVED lines=22> */
.L_x_14590:
        /* <DEDUP_REMOVED lines=13> */
.L_x_14592:
[----:B------:R-:W-:Y:S05]  /*15180*/  BSYNC.RECONVERGENT B2 ;  /* 0x0000000000027941 */ /* 0x000fea0003800200 */
.L_x_14591:
        /* <DEDUP_REMOVED lines=60> */
.L_x_14589:
[----:B------:R-:W-:Y:S05]  /*15550*/  BSYNC.RECONVERGENT B1 ;  /* 0x0000000000017941 */ /* 0x000fea0003800200 */
.L_x_14588:
        /* <DEDUP_REMOVED lines=23> */
.L_x_14595:
        /* <DEDUP_REMOVED lines=13> */
.L_x_14597:
[----:B------:R-:W-:Y:S05]  /*157a0*/  BSYNC.RECONVERGENT B2 ;  /* 0x0000000000027941 */ /* 0x000fea0003800200 */
.L_x_14596:
        /* <DEDUP_REMOVED lines=50> */
[----:B------:R-:W-:-:S05]  /*15ad0*/  IMAD.WIDE.U32 R196, R196, -0x326172a9, RZ ;  /* 0xcd9e8d57c4c47825 */ /* 0x000fca00078e00ff */
        /* <DEDUP_REMOVED lines=9> */
.L_x_14594:
[----:B------:R-:W-:Y:S05]  /*15b70*/  BSYNC.RECONVERGENT B1 ;  /* 0x0000000000017941 */ /* 0x000fea0003800200 */
.L_x_14593:
        /* <DEDUP_REMOVED lines=22> */
.L_x_14600:
        /* <DEDUP_REMOVED lines=13> */
.L_x_14602:
[----:B------:R-:W-:Y:S05]  /*15db0*/  BSYNC.RECONVERGENT B2 ;  /* 0x0000000000027941 */ /* 0x000fea0003800200 */
.L_x_14601:
        /* <DEDUP_REMOVED lines=60> */
.L_x_14599:
[----:B------:R-:W-:Y:S05]  /*16180*/  BSYNC.RECONVERGENT B1 ;  /* 0x0000000000017941 */ /* 0x000fea0003800200 */
.L_x_14598:
[----:B------:R-:W-:Y:S01]  /*16190*/  I2FP.F32.U32 R5, R5 ;  /* 0x0000000500057245 */ /* 0x000fe20000201000 */
[----:B------:R-:W-:Y:S01]  /*161a0*/  BSSY.RECONVERGENT B1, `(.L_x_14603) ;  /* 0x0000060000017945 */ /* 0x000fe20003800200 */
[C---:B------:R-:W-:Y:S01]  /*161b0*/  SHF.L.U32 R196, R118.reuse, 0x10, RZ ;  /* 0x0000001076c47819 */ /* 0x040fe200000006ff */
[----:B------:R-:W-:Y:S01]  /*161c0*/  IMAD.MOV.U32 R33, RZ, RZ, 0x2 ;  /* 0x00000002ff217424 */ /* 0x000fe200078e00ff */
[----:B------:R-:W-:Y:S01]  /*161d0*/  ISETP.NE.AND P4, PT, R117, 0x1, PT ;  /* 0x000000017500780c */ /* 0x000fe20003f85270 */
[----:B------:R-:W-:Y:S01]  /*161e0*/  FFMA.FTZ R116, R5, R200, 1.1641532182693481445e-10 ;  /* 0x2f00000005747423 */ /* 0x000fe200000100c8 */
[----:B------:R-:W-:Y:S01]  /*161f0*/  PRMT R118, R118, 0x7632, R118 ;  /* 0x0000763276767816 */ /* 0x000fe20000000076 */
[----:B------:R-:W-:-:S03]  /*16200*/  FMUL.FTZ R196, R196, R189 ;  /* 0x000000bdc4c47220 */ /* 0x000fc60000410000 */
[----:B------:R-:W-:Y:S01]  /*16210*/  FSETP.GTU.FTZ.AND P3, PT, R116, R195, PT ;  /* 0x000000c37400720b */ /* 0x000fe20003f7c000 */
[----:B------:R-:W-:-:S05]  /*16220*/  FMUL.FTZ R196, R196, R191 ;  /* 0x000000bfc4c47220 */ /* 0x000fca0000410000 */
        /* <DEDUP_REMOVED lines=13> */
.L_x_14605:
        /* <DEDUP_REMOVED lines=13> */
.L_x_14607:
[----:B------:R-:W-:Y:S05]  /*163d0*/  BSYNC.RECONVERGENT B2 ;  /* 0x0000000000027941 */ /* 0x000fea0003800200 */
.L_x_14606:
        /* <DEDUP_REMOVED lines=58> */
[----:B------:R-:W-:Y:S01]  /*16780*/  IMAD.MOV.U32 R194, RZ, RZ, R196 ;  /* 0x000000ffffc27224 */ /* 0x000fe200078e00c4 */
[----:B------:R-:W-:-:S07]  /*16790*/  LOP3.LUT R4, R117, R4, R197, 0x96, !PT ;  /* 0x0000000475047212 */ /* 0x000fce00078e96c5 */
.L_x_14604:
[----:B------:R-:W-:Y:S05]  /*167a0*/  BSYNC.RECONVERGENT B1 ;  /* 0x0000000000017941 */ /* 0x000fea0003800200 */
.L_x_14603:
        /* <DEDUP_REMOVED lines=22> */
.L_x_14610:
        /* <DEDUP_REMOVED lines=13> */
.L_x_14612:
[----:B------:R-:W-:Y:S05]  /*169e0*/  BSYNC.RECONVERGENT B2 ;  /* 0x0000000000027941 */ /* 0x000fea0003800200 */
.L_x_14611:
        /* <DEDUP_REMOVED lines=60> */
.L_x_14609:
[----:B------:R-:W-:Y:S05]  /*16db0*/  BSYNC.RECONVERGENT B1 ;  /* 0x0000000000017941 */ /* 0x000fea0003800200 */
.L_x_14608:
        /* <DEDUP_REMOVED lines=23> */
.L_x_14615:
        /* <DEDUP_REMOVED lines=15> */
.L_x_14617:
[----:B------:R-:W-:Y:S05]  /*17020*/  BSYNC.RECONVERGENT B2 ;  /* 0x0000000000027941 */ /* 0x000fea0003800200 */
.L_x_14616:
        /* <DEDUP_REMOVED lines=60> */
.L_x_14614:
[----:B------:R-:W-:Y:S05]  /*173f0*/  BSYNC.RECONVERGENT B1 ;  /* 0x0000000000017941 */ /* 0x000fea0003800200 */
.L_x_14613:
        /* <DEDUP_REMOVED lines=10> */
.L_x_14577:
        /* <DEDUP_REMOVED lines=16> */
.L_x_14621:
        /* <DEDUP_REMOVED lines=13> */
.L_x_14623:
[----:B------:R-:W-:Y:S05]  /*17670*/  BSYNC.RECONVERGENT B2 ;  /* 0x0000000000027941 */ /* 0x000fea0003800200 */
.L_x_14622:
[----:B------:R-:W-:Y:S01]  /*17680*/  IMAD.WIDE.U32 R4, R2, -0x326172a9, RZ ;  /* 0xcd9e8d5702047825 */ /* 0x000fe200078e00ff */
[----:B------:R-:W-:Y:S02]  /*17690*/  LOP3.LUT R112, R30, R115, R193, 0x96, !PT ;  /* 0x000000731e707212 */ /* 0x000fe400078e96c1 */
[----:B------:R-:W-:Y:S02]  /*176a0*/  IADD3 R3, PT, PT, R192, -0x61c88647, RZ ;  /* 0x9e3779b9c0037810 */ /* 0x000fe40007ffe0ff */
[----:B--23--:R-:W-:Y:S01]  /*176b0*/  LOP3.LUT R144, R183, R5, R192, 0x96, !PT ;  /* 0x00000005b7907212 */ /* 0x00cfe200078e96c0 */
        /* <DEDUP_REMOVED lines=56> */
.L_x_14620:
[----:B------:R-:W-:Y:S05]  /*17a40*/  BSYNC.RECONVERGENT B1 ;  /* 0x0000000000017941 */ /* 0x000fea0003800200 */
.L_x_14619:
[----:B--23--:R-:W0:Y:S01]  /*17a50*/  LDC R145, c[0x0][0x404] ;  /* 0x00010100ff917b82 */ /* 0x00ce220000000800 */
[----:B------:R-:W-:Y:S01]  /*17a60*/  I2FP.F32.U32 R112, R112 ;  /* 0x0000007000707245 */ /* 0x000fe20000201000 */
[----:B------:R-:W-:Y:S01]  /*17a70*/  IMAD.MOV.U32 R191, RZ, RZ, 0x2f800000 ;  /* 0x2f800000ffbf7424 */ /* 0x000fe200078e00ff */
[----:B------:R-:W-:Y:S01]  /*17a80*/  ISETP.NE.AND P0, PT, R113, 0x1, PT ;  /* 0x000000017100780c */ /* 0x000fe20003f05270 */
[----:B------:R-:W-:Y:S01]  /*17a90*/  BSSY.RECONVERGENT B1, `(.L_x_14624) ;  /* 0x000005f000017945 */ /* 0x000fe20003800200 */
[----:B-----5:R-:W-:Y:S01]  /*17aa0*/  SHF.L.U32 R114, R116, 0x10, RZ ;  /* 0x0000001074727819 */ /* 0x020fe200000006ff */
[----:B------:R-:W-:Y:S01]  /*17ab0*/  FFMA.FTZ R112, R112, R191, 1.1641532182693481445e-10 ;  /* 0x2f00000070707423 */ /* 0x000fe200000100bf */
[----:B------:R-:W-:Y:S01]  /*17ac0*/  LOP3.LUT R186, R186, 0xfffffffd, RZ, 0xc0, !PT ;  /* 0xfffffffdbaba7812 */ /* 0x000fe200078ec0ff */
[----:B------:R-:W1:Y:S01]  /*17ad0*/  LDC R144, c[0x0][0x408] ;  /* 0x00010200ff907b82 */ /* 0x000e620000000800 */
[----:B------:R-:W-:Y:S01]  /*17ae0*/  PRMT R116, R116, 0x7632, R116 ;  /* 0x0000763274747816 */ /* 0x000fe20000000074 */
[----:B------:R-:W-:Y:S01]  /*17af0*/  FMUL.FTZ R195, R114, R189 ;  /* 0x000000bd72c37220 */ /* 0x000fe20000410000 */
[----:B------:R-:W-:Y:S01]  /*17b00*/  IMAD.MOV.U32 R114, RZ, RZ, 0x2 ;  /* 0x00000002ff727424 */ /* 0x000fe200078e00ff */
[----:B------:R-:W-:-:S02]  /*17b10*/  MOV R5, R32 ;  /* 0x0000002000057202 */ /* 0x000fc40000000f00 */
        /* <DEDUP_REMOVED lines=12> */
.L_x_14626:
        /* <DEDUP_REMOVED lines=13> */
.L_x_14628:
[----:B------:R-:W-:Y:S05]  /*17cb0*/  BSYNC.RECONVERGENT B2 ;  /* 0x0000000000027941 */ /* 0x000fea0003800200 */
.L_x_14627:
        /* <DEDUP_REMOVED lines=60> */
.L_x_14625:
[----:B------:R-:W-:Y:S05]  /*18080*/  BSYNC.RECONVERGENT B1 ;  /* 0x0000000000017941 */ /* 0x000fea0003800200 */
.L_x_14624:
[----:B------:R-:W-:Y:S01]  /*18090*/  ISETP.NE.AND P1, PT, R114, 0x1, PT ;  /* 0x000000017200780c */ /* 0x000fe20003f25270 */
[----:B------:R-:W-:Y:S01]  /*180a0*/  IMAD.U32 R116, R116, 0x10000, RZ ;  /* 0x0001000074747824 */ /* 0x000fe200078e00ff */
[----:B------:R-:W-:Y:S01]  /*180b0*/  I2FP.F32.U32 R112, R5 ;  /* 0x0000000500707245 */ /* 0x000fe20000201000 */
[----:B------:R-:W-:Y:S01]  /*180c0*/  BSSY.RECONVERGENT B1, `(.L_x_14629) ;  /* 0x000005a000017945 */ /* 0x000fe20003800200 */
[----:B------:R-:W-:Y:S01]  /*180d0*/  MOV R113, 0x2 ;  /* 0x0000000200717802 */ /* 0x000fe20000000f00 */
        /* <DEDUP_REMOVED lines=14> */
.L_x_14631:
        /* <DEDUP_REMOVED lines=13> */
.L_x_14633:
[----:B------:R-:W-:Y:S05]  /*18290*/  BSYNC.RECONVERGENT B2 ;  /* 0x0000000000027941 */ /* 0x000fea0003800200 */
.L_x_14632:
        /* <DEDUP_REMOVED lines=60> */
.L_x_14630:
[----:B------:R-:W-:Y:S05]  /*18660*/  BSYNC.RECONVERGENT B1 ;  /* 0x0000000000017941 */ /* 0x000fea0003800200 */
.L_x_14629:
[----:B------:R-:W-:Y:S01]  /*18670*/  ISETP.NE.AND P2, PT, R113, 0x1, PT ;  /* 0x000000017100780c */ /* 0x000fe20003f45270 */
[----:B------:R-:W-:Y:S01]  /*18680*/  BSSY.RECONVERGENT B1, `(.L_x_14634) ;  /* 0x000005d000017945 */ /* 0x000fe20003800200 */
[----:B------:R-:W-:Y:S01]  /*18690*/  I2FP.F32.U32 R112, R33 ;  /* 0x0000002100707245 */ /* 0x000fe20000201000 */
[----:B------:R-:W-:Y:S01]  /*186a0*/  IMAD.MOV.U32 R115, RZ, RZ, 0x2 ;  /* 0x00000002ff737424 */ /* 0x000fe200078e00ff */
[C---:B------:R-:W-:Y:S02]  /*186b0*/  SHF.L.U32 R114, R117.reuse, 0x10, RZ ;  /* 0x0000001075727819 */ /* 0x040fe400000006ff */
[----:B------:R-:W-:Y:S01]  /*186c0*/  PRMT R117, R117, 0x7632, R117 ;  /* 0x0000763275757816 */ /* 0x000fe20000000075 */
[----:B------:R-:W-:Y:S01]  /*186d0*/  FFMA.FTZ R112, R112, R191, 1.1641532182693481445e-10 ;  /* 0x2f00000070707423 */ /* 0x000fe200000100bf */
[----:B------:R-:W-:Y:S01]  /*186e0*/  MOV R5, R32 ;  /* 0x0000002000057202 */ /* 0x000fe20000000f00 */
[----:B------:R-:W-:-:S03]  /*186f0*/  FMUL.FTZ R147, R114, R189 ;  /* 0x000000bd72937220 */ /* 0x000fc60000410000 */
        /* <DEDUP_REMOVED lines=11> */
.L_x_14636:
        /* <DEDUP_REMOVED lines=13> */
.L_x_14638:
[----:B------:R-:W-:Y:S05]  /*18880*/  BSYNC.RECONVERGENT B2 ;  /* 0x0000000000027941 */ /* 0x000fea0003800200 */
.L_x_14637:
        /* <DEDUP_REMOVED lines=60> */
.L_x_14635:
[----:B------:R-:W-:Y:S05]  /*18c50*/  BSYNC.RECONVERGENT B1 ;  /* 0x0000000000017941 */ /* 0x000fea0003800200 */
.L_x_14634:
        /* <DEDUP_REMOVED lines=19> */
.L_x_14641:
        /* <DEDUP_REMOVED lines=13> */
.L_x_14643:
[----:B------:R-:W-:Y:S05]  /*18e60*/  BSYNC.RECONVERGENT B2 ;  /* 0x0000000000027941 */ /* 0x000fea0003800200 */
.L_x_14642:
        /* <DEDUP_REMOVED lines=60> */
.L_x_14640:
[----:B------:R-:W-:Y:S05]  /*19230*/  BSYNC.RECONVERGENT B1 ;  /* 0x0000000000017941 */ /* 0x000fea0003800200 */
.L_x_14639:
        /* <DEDUP_REMOVED lines=20> */
.L_x_14646:
        /* <DEDUP_REMOVED lines=13> */
.L_x_14648:
[----:B------:R-:W-:Y:S05]  /*19450*/  BSYNC.RECONVERGENT B2 ;  /* 0x0000000000027941 */ /* 0x000fea0003800200 */
.L_x_14647:
        /* <DEDUP_REMOVED lines=60> */
.L_x_14645:
[----:B------:R-:W-:Y:S05]  /*19820*/  BSYNC.RECONVERGENT B1 ;  /* 0x0000000000017941 */ /* 0x000fea0003800200 */
.L_x_14644:
        /* <DEDUP_REMOVED lines=19> */
.L_x_14651:
        /* <DEDUP_REMOVED lines=13> */
.L_x_14653:
[----:B------:R-:W-:Y:S05]  /*19a30*/  BSYNC.RECONVERGENT B2 ;  /* 0x0000000000027941 */ /* 0x000fea0003800200 */
.L_x_14652:
        /* <DEDUP_REMOVED lines=60> */
.L_x_14650:
[----:B------:R-:W-:Y:S05]  /*19e00*/  BSYNC.RECONVERGENT B1 ;  /* 0x0000000000017941 */ /* 0x000fea0003800200 */
.L_x_14649:
        /* <DEDUP_REMOVED lines=20> */
.L_x_14656:
        /* <DEDUP_REMOVED lines=15> */
.L_x_14658:
[----:B------:R-:W-:Y:S05]  /*1a040*/  BSYNC.RECONVERGENT B2 ;  /* 0x0000000000027941 */ /* 0x000fea0003800200 */
.L_x_14657:
        /* <DEDUP_REMOVED lines=60> */
.L_x_14655:
[----:B------:R-:W-:Y:S05]  /*1a410*/  BSYNC.RECONVERGENT B1 ;  /* 0x0000000000017941 */ /* 0x000fea0003800200 */
.L_x_14654:
        /* <DEDUP_REMOVED lines=16> */
.L_x_14618:
        /* <DEDUP_REMOVED lines=18> */
[----:B-1----:R-:W-:-:S03]  /*1a640*/  IMAD.WIDE.U32 R144, R190, 0x8, R144 ;  /* 0x00000008be907825 */ /* 0x002fc600078e0090 */
[----:B------:R4:W-:Y:S01]  /*1a650*/  STG.E.128 desc[UR8][R146.64+0x10], R116 ;  /* 0x0000107492007986 */ /* 0x0009e2000c101d08 */
[----:B------:R-:W-:-:S03]  /*1a660*/  VIADD R190, R190, 0x80 ;  /* 0x00000080bebe7836 */ /* 0x000fc60000000000 */
[----:B------:R4:W-:Y:S04]  /*1a670*/  STG.E.64 desc[UR8][R144.64], R196 ;  /* 0x000000c490007986 */ /* 0x0009e8000c101b08 */
.L_x_14576:
[----:B------:R-:W-:Y:S05]  /*1a680*/  BSYNC.RECONVERGENT B0 ;  /* 0x0000000000007941 */ /* 0x000fea0003800200 */
.L_x_14575:
        /* <DEDUP_REMOVED lines=11> */
[----:B--234-:R-:W1:Y:S02]  /*1a740*/  LDC.64 R196, c[0x0][0x3a0] ;  /* 0x0000e800ffc47b82 */ /* 0x01ce640000000a00 */
[----:B-1----:R-:W-:-:S05]  /*1a750*/  IMAD.WIDE.U32 R196, R190, 0x20, R196 ;  /* 0x00000020bec47825 */ /* 0x002fca00078e00c4 */
[----:B------:R1:W5:Y:S04]  /*1a760*/  LDG.E.128 R120, desc[UR8][R196.64] ;  /* 0x00000008c4787981 */ /* 0x000368000c1e1d00 */
[----:B0-----:R1:W5:Y:S01]  /*1a770*/  LDG.E.128 R144, desc[UR8][R196.64+0x10] ;  /* 0x00001008c4907981 */ /* 0x001362000c1e1d00 */
[----:B------:R-:W-:Y:S01]  /*1a780*/  ISETP.NE.AND P0, PT, R5, 0x1, PT ;  /* 0x000000010500780c */ /* 0x000fe20003f05270 */
[----:B------:R-:W-:Y:S01]  /*1a790*/  BSSY.RECONVERGENT B1, `(.L_x_14662) ;  /* 0x0000059000017945 */ /* 0x000fe20003800200 */
[----:B------:R-:W-:Y:S02]  /*1a7a0*/  HFMA2 R198, -RZ, RZ, 0, 1.1920928955078125e-07 ;  /* 0x00000002ffc67431 */ /* 0x000fe400000001ff */
[----:B------:R-:W-:Y:S01]  /*1a7b0*/  IMAD.MOV.U32 R199, RZ, RZ, R32 ;  /* 0x000000ffffc77224 */ /* 0x000fe200078e0020 */
[----:B------:R-:W-:-:S08]  /*1a7c0*/  MOV R194, R33 ;  /* 0x0000002100c27202 */ /* 0x000fd00000000f00 */
[----:B-1----:R-:W-:Y:S05]  /*1a7d0*/  @!P0 BRA `(.L_x_14663) ;  /* 0x0000000400508947 */ /* 0x002fea0003800000 */
        /* <DEDUP_REMOVED lines=10> */
.L_x_14664:
        /* <DEDUP_REMOVED lines=13> */
.L_x_14666:
[----:B------:R-:W-:Y:S05]  /*1a950*/  BSYNC.RECONVERGENT B2 ;  /* 0x0000000000027941 */ /* 0x000fea0003800200 */
.L_x_14665:
        /* <DEDUP_REMOVED lines=54> */
[----:B------:R-:W-:Y:S01]  /*1acc0*/  IMAD.MOV.U32 R199, RZ, RZ, R33 ;  /* 0x000000ffffc77224 */ /* 0x000fe200078e0021 */
[----:B------:R-:W-:Y:S01]  /*1acd0*/  MOV R32, R196 ;  /* 0x000000c400207202 */ /* 0x000fe20000000f00 */
[----:B------:R-:W-:Y:S01]  /*1ace0*/  IMAD.WIDE.U32 R194, R194, -0x2daee0ad, RZ ;  /* 0xd2511f53c2c27825 */ /* 0x000fe200078e00ff */
[----:B------:R-:W-:-:S03]  /*1acf0*/  LOP3.LUT R3, R3, R198, R197, 0x96, !PT ;  /* 0x000000c603037212 */ /* 0x000fc600078e96c5 */
[----:B------:R-:W-:Y:S01]  /*1ad00*/  HFMA2 R198, -RZ, RZ, 0, 0 ;  /* 0x00000000ffc67431 */ /* 0x000fe200000001ff */
[----:B------:R-:W-:-:S07]  /*1ad10*/  LOP3.LUT R4, R5, R4, R195, 0x96, !PT ;  /* 0x0000000405047212 */ /* 0x000fce00078e96c3 */
.L_x_14663:
[----:B------:R-:W-:Y:S05]  /*1ad20*/  BSYNC.RECONVERGENT B1 ;  /* 0x0000000000017941 */ /* 0x000fea0003800200 */
.L_x_14662:
[----:B------:R-:W0:Y:S01]  /*1ad30*/  LDC R191, c[0x0][0x408] ;  /* 0x00010200ffbf7b82 */ /* 0x000e220000000800 */
[----:B------:R-:W-:Y:S01]  /*1ad40*/  I2FP.F32.U32 R5, R199 ;  /* 0x000000c700057245 */ /* 0x000fe20000201000 */
[----:B------:R-:W-:Y:S01]  /*1ad50*/  IMAD.MOV.U32 R200, RZ, RZ, 0x2f800000 ;  /* 0x2f800000ffc87424 */ /* 0x000fe200078e00ff */
[----:B-----5:R-:W-:Y:S01]  /*1ad60*/  SHF.L.U32 R202, R124, 0x10, RZ ;  /* 0x000000107cca7819 */ /* 0x020fe200000006ff */
[----:B------:R-:W-:Y:S01]  /*1ad70*/  BSSY.RECONVERGENT B1, `(.L_x_14667) ;  /* 0x0000062000017945 */ /* 0x000fe20003800200 */
[----:B------:R-:W-:Y:S01]  /*1ad80*/  LOP3.LUT R186, R186, 0xfffffffd, RZ, 0xc0, !PT ;  /* 0xfffffffdbaba7812 */ /* 0x000fe200078ec0ff */
[----:B------:R-:W-:Y:S01]  /*1ad90*/  FFMA.FTZ R196, R5, R200, 1.1641532182693481445e-10 ;  /* 0x2f00000005c47423 */ /* 0x000fe200000100c8 */
[----:B------:R-:W-:Y:S01]  /*1ada0*/  PRMT R124, R124, 0x7632, R124 ;  /* 0x000076327c7c7816 */ /* 0x000fe2000000007c */
[----:B------:R-:W1:Y:S01]  /*1adb0*/  LDC R195, c[0x0][0x404] ;  /* 0x00010100ffc37b82 */ /* 0x000e620000000800 */
[----:B------:R-:W-:Y:S01]  /*1adc0*/  FMUL.FTZ R202, R202, R189 ;  /* 0x000000bdcaca7220 */ /* 0x000fe20000410000 */
[----:B------:R-:W-:-:S03]  /*1add0*/  IMAD.MOV.U32 R33, RZ, RZ, 0x2 ;  /* 0x00000002ff217424 */ /* 0x000fc600078e00ff */
[----:B0-----:R-:W-:Y:S01]  /*1ade0*/  FMUL.FTZ R202, R202, R191 ;  /* 0x000000bfcaca7220 */ /* 0x001fe20000410000 */
        /* <DEDUP_REMOVED lines=16> */
.L_x_14669:
        /* <DEDUP_REMOVED lines=13> */
.L_x_14671:
[----:B------:R-:W-:Y:S05]  /*1afc0*/  BSYNC.RECONVERGENT B2 ;  /* 0x0000000000027941 */ /* 0x000fea0003800200 */
.L_x_14670:
        /* <DEDUP_REMOVED lines=60> */
.L_x_14668:
[----:B------:R-:W-:Y:S05]  /*1b390*/  BSYNC.RECONVERGENT B1 ;  /* 0x0000000000017941 */ /* 0x000fea0003800200 */
.L_x_14667:
        /* <DEDUP_REMOVED lines=22> */
.L_x_14674:
        /* <DEDUP_REMOVED lines=13> */
.L_x_14676:
[----:B------:R-:W-:Y:S05]  /*1b5d0*/  BSYNC.RECONVERGENT B2 ;  /* 0x0000000000027941 */ /* 0x000fea0003800200 */
.L_x_14675:
        /* <DEDUP_REMOVED lines=60> */
.L_x_14673:
[----:B------:R-:W-:Y:S05]  /*1b9a0*/  BSYNC.RECONVERGENT B1 ;  /* 0x0000000000017941 */ /* 0x000fea0003800200 */
.L_x_14672:
[----:B------:R-:W-:Y:S01]  /*1b9b0*/  I2FP.F32.U32 R5, R5 ;  /* 0x0000000500057245 */ /* 0x000fe20000201000 */
[----:B------:R-:W-:Y:S01]  /*1b9c0*/  BSSY.RECONVERGENT B1, `(.L_x_14677) ;  /* 0x0000060000017945 */ /* 0x000fe20003800200 */
[----:B------:R-:W-:Y:S01]  /*1b9d0*/  SHF.L.U32 R196, R125, 0x10, RZ ;  /* 0x000000107dc47819 */ /* 0x000fe200000006ff */
        /* <DEDUP_REMOVED lines=20> */
.L_x_14679:
        /* <DEDUP_REMOVED lines=13> */
.L_x_14681:
[----:B------:R-:W-:Y:S05]  /*1bbf0*/  BSYNC.RECONVERGENT B2 ;  /* 0x0000000000027941 */ /* 0x000fea0003800200 */
.L_x_14680:
        /* <DEDUP_REMOVED lines=60> */
.L_x_14678:
[----:B------:R-:W-:Y:S05]  /*1bfc0*/  BSYNC.RECONVERGENT B1 ;  /* 0x0000000000017941 */ /* 0x000fea0003800200 */
.L_x_14677:
        /* <DEDUP_REMOVED lines=22> */
.L_x_14684:
        /* <DEDUP_REMOVED lines=13> */
.L_x_14686:
[----:B------:R-:W-:Y:S05]  /*1c200*/  BSYNC.RECONVERGENT B2 ;  /* 0x0000000000027941 */ /* 0x000fea0003800200 */
.L_x_14685:
        /* <DEDUP_REMOVED lines=60> */
.L_x_14683:
[----:B------:R-:W-:Y:S05]  /*1c5d0*/  BSYNC.RECONVERGENT B1 ;  /* 0x0000000000017941 */ /* 0x000fea0003800200 */
.L_x_14682:
        /* <DEDUP_REMOVED lines=23> */
.L_x_14689:
        /* <DEDUP_REMOVED lines=13> */
.L_x_14691:
[----:B------:R-:W-:Y:S05]  /*1c820*/  BSYNC.RECONVERGENT B2 ;  /* 0x0000000000027941 */ /* 0x000fea0003800200 */
.L_x_14690:
        /* <DEDUP_REMOVED lines=60> */
.L_x_14688:
[----:B------:R-:W-:Y:S05]  /*1cbf0*/  BSYNC.RECONVERGENT B1 ;  /* 0x0000000000017941 */ /* 0x000fea0003800200 */
.L_x_14687:
        /* <DEDUP_REMOVED lines=22> */
.L_x_14694:
        /* <DEDUP_REMOVED lines=13> */
.L_x_14696:
[----:B------:R-:W-:Y:S05]  /*1ce30*/  BSYNC.RECONVERGENT B2 ;  /* 0x0000000000027941 */ /* 0x000fea0003800200 */
.L_x_14695:
        /* <DEDUP_REMOVED lines=60> */
.L_x_14693:
[----:B------:R-:W-:Y:S05]  /*1d200*/  BSYNC.RECONVERGENT B1 ;  /* 0x0000000000017941 */ /* 0x000fea0003800200 */
.L_x_14692:
        /* <DEDUP_REMOVED lines=23> */
.L_x_14699:
        /* <DEDUP_REMOVED lines=15> */
.L_x_14701:
[----:B------:R-:W-:Y:S05]  /*1d470*/  BSYNC.RECONVERGENT B2 ;  /* 0x0000000000027941 */ /* 0x000fea0003800200 */
.L_x_14700:
        /* <DEDUP_REMOVED lines=60> */
.L_x_14698:
[----:B------:R-:W-:Y:S05]  /*1d840*/  BSYNC.RECONVERGENT B1 ;  /* 0x0000000000017941 */ /* 0x000fea0003800200 */
.L_x_14697:
        /* <DEDUP_REMOVED lines=10> */
.L_x_14661:
        /* <DEDUP_REMOVED lines=16> */
.L_x_14705:
        /* <DEDUP_REMOVED lines=13> */
.L_x_14707:
[----:B------:R-:W-:Y:S05]  /*1dac0*/  BSYNC.RECONVERGENT B2 ;  /* 0x0000000000027941 */ /* 0x000fea0003800200 */
.L_x_14706:
[----:B------:R-:W-:Y:S01]  /*1dad0*/  IMAD.WIDE.U32 R4, R2, -0x326172a9, RZ ;  /* 0xcd9e8d5702047825 */ /* 0x000fe200078e00ff */
[----:B------:R-:W-:Y:S02]  /*1dae0*/  LOP3.LUT R120, R30, R123, R193, 0x96, !PT ;  /* 0x0000007b1e787212 */ /* 0x000fe400078e96c1 */
[----:B------:R-:W-:Y:S02]  /*1daf0*/  IADD3 R3, PT, PT, R192, -0x61c88647, RZ ;  /* 0x9e3779b9c0037810 */ /* 0x000fe40007ffe0ff */
[----:B--234-:R-:W-:Y:S01]  /*1db00*/  LOP3.LUT R144, R183, R5, R192, 0x96, !PT ;  /* 0x00000005b7907212 */ /* 0x01cfe200078e96c0 */
        /* <DEDUP_REMOVED lines=56> */
.L_x_14704:
[----:B------:R-:W-:Y:S05]  /*1de90*/  BSYNC.RECONVERGENT B1 ;  /* 0x0000000000017941 */ /* 0x000fea0003800200 */
.L_x_14703:
[----:B--234-:R-:W0:Y:S01]  /*1dea0*/  LDC R145, c[0x0][0x404] ;  /* 0x00010100ff917b82 */ /* 0x01ce220000000800 */
[----:B------:R-:W-:Y:S01]  /*1deb0*/  I2FP.F32.U32 R120, R120 ;  /* 0x0000007800787245 */ /* 0x000fe20000201000 */
[----:B------:R-:W-:Y:S01]  /*1dec0*/  IMAD.MOV.U32 R191, RZ, RZ, 0x2f800000 ;  /* 0x2f800000ffbf7424 */ /* 0x000fe200078e00ff */
[----:B------:R-:W-:Y:S01]  /*1ded0*/  LOP3.LUT R186, R186, 0xfffffffd, RZ, 0xc0, !PT ;  /* 0xfffffffdbaba7812 */ /* 0x000fe200078ec0ff */
[----:B------:R-:W-:Y:S01]  /*1dee0*/  BSSY.RECONVERGENT B1, `(.L_x_14708) ;  /* 0x000005f000017945 */ /* 0x000fe20003800200 */
[----:B-----5:R-:W-:Y:S01]  /*1def0*/  SHF.L.U32 R122, R124, 0x10, RZ ;  /* 0x000000107c7a7819 */ /* 0x020fe200000006ff */
[----:B------:R-:W-:Y:S01]  /*1df00*/  FFMA.FTZ R120, R120, R191, 1.1641532182693481445e-10 ;  /* 0x2f00000078787423 */ /* 0x000fe200000100bf */
[----:B------:R-:W-:Y:S01]  /*1df10*/  PRMT R124, R124, 0x7632, R124 ;  /* 0x000076327c7c7816 */ /* 0x000fe2000000007c */
[----:B------:R-:W1:Y:S01]  /*1df20*/  LDC R144, c[0x0][0x408] ;  /* 0x00010200ff907b82 */ /* 0x000e620000000800 */
[----:B------:R-:W-:Y:S01]  /*1df30*/  MOV R5, R32 ;  /* 0x0000002000057202 */ /* 0x000fe20000000f00 */
[----:B------:R-:W-:Y:S01]  /*1df40*/  FMUL.FTZ R195, R122, R189 ;  /* 0x000000bd7ac37220 */ /* 0x000fe20000410000 */
[----:B------:R-:W-:Y:S01]  /*1df50*/  IMAD.MOV.U32 R122, RZ, RZ, 0x2 ;  /* 0x00000002ff7a7424 */ /* 0x000fe200078e00ff */
[----:B0-----:R-:W-:-:S02]  /*1df60*/  FSETP.LE.FTZ.AND P0, PT, R120, R145, PT ;  /* 0x000000917800720b */ /* 0x001fc40003f13000 */
[----:B-1----:R-:W-:-:S11]  /*1df70*/  FMUL.FTZ R195, R195, R144 ;  /* 0x00000090c3c37220 */ /* 0x002fd60000410000 */
        /* <DEDUP_REMOVED lines=11> */
.L_x_14710:
        /* <DEDUP_REMOVED lines=13> */
.L_x_14712:
[----:B------:R-:W-:Y:S05]  /*1e100*/  BSYNC.RECONVERGENT B2 ;  /* 0x0000000000027941 */ /* 0x000fea0003800200 */
.L_x_14711:
        /* <DEDUP_REMOVED lines=60> */
.L_x_14709:
[----:B------:R-:W-:Y:S05]  /*1e4d0*/  BSYNC.RECONVERGENT B1 ;  /* 0x0000000000017941 */ /* 0x000fea0003800200 */
.L_x_14708:
        /* <DEDUP_REMOVED lines=19> */
.L_x_14715:
        /* <DEDUP_REMOVED lines=13> */
.L_x_14717:
[----:B------:R-:W-:Y:S05]  /*1e6e0*/  BSYNC.RECONVERGENT B2 ;  /* 0x0000000000027941 */ /* 0x000fea0003800200 */
.L_x_14716:
        /* <DEDUP_REMOVED lines=60> */
.L_x_14714:
[----:B------:R-:W-:Y:S05]  /*1eab0*/  BSYNC.RECONVERGENT B1 ;  /* 0x0000000000017941 */ /* 0x000fea0003800200 */
.L_x_14713:
        /* <DEDUP_REMOVED lines=20> */
.L_x_14720:
        /* <DEDUP_REMOVED lines=13> */
.L_x_14722:
[----:B------:R-:W-:Y:S05]  /*1ecd0*/  BSYNC.RECONVERGENT B2 ;  /* 0x0000000000027941 */ /* 0x000fea0003800200 */
.L_x_14721:
        /* <DEDUP_REMOVED lines=60> */
.L_x_14719:
[----:B------:R-:W-:Y:S05]  /*1f0a0*/  BSYNC.RECONVERGENT B1 ;  /* 0x0000000000017941 */ /* 0x000fea0003800200 */
.L_x_14718:
        /* <DEDUP_REMOVED lines=19> */
.L_x_14725:
        /* <DEDUP_REMOVED lines=13> */
.L_x_14727:
[----:B------:R-:W-:Y:S05]  /*1f2b0*/  BSYNC.RECONVERGENT B2 ;  /* 0x0000000000027941 */ /* 0x000fea0003800200 */
.L_x_14726:
        /* <DEDUP_REMOVED lines=60> */
.L_x_14724:
[----:B------:R-:W-:Y:S05]  /*1f680*/  BSYNC.RECONVERGENT B1 ;  /* 0x0000000000017941 */ /* 0x000fea0003800200 */
.L_x_14723:
        /* <DEDUP_REMOVED lines=20> */
.L_x_14730:
        /* <DEDUP_REMOVED lines=13> */
.L_x_14732:
[----:B------:R-:W-:Y:S05]  /*1f8a0*/  BSYNC.RECONVERGENT B2 ;  /* 0x0000000000027941 */ /* 0x000fea0003800200 */
.L_x_14731:
        /* <DEDUP_REMOVED lines=60> */
.L_x_14729:
[----:B------:R-:W-:Y:S05]  /*1fc70*/  BSYNC.RECONVERGENT B1 ;  /* 0x0000000000017941 */ /* 0x000fea0003800200 */
.L_x_14728:
        /* <DEDUP_REMOVED lines=19> */
.L_x_14735:
        /* <DEDUP_REMOVED lines=13> */
.L_x_14737:
[----:B------:R-:W-:Y:S05]  /*1fe80*/  BSYNC.RECONVERGENT B2 ;  /* 0x0000000000027941 */ /* 0x000fea0003800200 */
.L_x_14736:
        /* <DEDUP_REMOVED lines=60> */
.L_x_14734:
[----:B------:R-:W-:Y:S05]  /*20250*/  BSYNC.RECONVERGENT B1 ;  /* 0x0000000000017941 */ /* 0x000fea0003800200 */
.L_x_14733:
        /* <DEDUP_REMOVED lines=20> */
.L_x_14740:
        /* <DEDUP_REMOVED lines=15> */
.L_x_14742:
[----:B------:R-:W-:Y:S05]  /*20490*/  BSYNC.RECONVERGENT B2 ;  /* 0x0000000000027941 */ /* 0x000fea0003800200 */
.L_x_14741:
        /* <DEDUP_REMOVED lines=60> */
.L_x_14739:
[----:B------:R-:W-:Y:S05]  /*20860*/  BSYNC.RECONVERGENT B1 ;  /* 0x0000000000017941 */ /* 0x000fea0003800200 */
.L_x_14738:
        /* <DEDUP_REMOVED lines=16> */
.L_x_14702:
        /* <DEDUP_REMOVED lines=22> */
.L_x_14660:
[----:B------:R-:W-:Y:S05]  /*20ad0*/  BSYNC.RECONVERGENT B0 ;  /* 0x0000000000007941 */ /* 0x000fea0003800200 */
.L_x_14659:
        /* <DEDUP_REMOVED lines=11> */
[----:B0-234-:R-:W0:Y:S02]  /*20b90*/  LDC.64 R196, c[0x0][0x3a0] ;  /* 0x0000e800ffc47b82 */ /* 0x01de240000000a00 */
[----:B0-----:R-:W-:-:S05]  /*20ba0*/  IMAD.WIDE.U32 R196, R190, 0x20, R196 ;  /* 0x00000020bec47825 */ /* 0x001fca00078e00c4 */
[----:B------:R0:W5:Y:S04]  /*20bb0*/  LDG.E.128 R128, desc[UR8][R196.64] ;  /* 0x00000008c4807981 */ /* 0x000168000c1e1d00 */
        /* <DEDUP_REMOVED lines=17> */
.L_x_14748:
        /* <DEDUP_REMOVED lines=13> */
.L_x_14750:
[----:B------:R-:W-:Y:S05]  /*20da0*/  BSYNC.RECONVERGENT B2 ;  /* 0x0000000000027941 */ /* 0x000fea0003800200 */
.L_x_14749:
        /* <DEDUP_REMOVED lines=60> */
.L_x_14747:
[----:B------:R-:W-:Y:S05]  /*21170*/  BSYNC.RECONVERGENT B1 ;  /* 0x0000000000017941 */ /* 0x000fea0003800200 */
.L_x_14746:
        /* <DEDUP_REMOVED lines=28> */
.L_x_14753:
        /* <DEDUP_REMOVED lines=13> */
.L_x_14755:
[----:B------:R-:W-:Y:S05]  /*21410*/  BSYNC.RECONVERGENT B2 ;  /* 0x0000000000027941 */ /* 0x000fea0003800200 */
.L_x_14754:
        /* <DEDUP_REMOVED lines=60> */
.L_x_14752:
[----:B------:R-:W-:Y:S05]  /*217e0*/  BSYNC.RECONVERGENT B1 ;  /* 0x0000000000017941 */ /* 0x000fea0003800200 */
.L_x_14751:
        /* <DEDUP_REMOVED lines=22> */
.L_x_14758:
        /* <DEDUP_REMOVED lines=13> */
.L_x_14760:
[----:B------:R-:W-:Y:S05]  /*21a20*/  BSYNC.RECONVERGENT B2 ;  /* 0x0000000000027941 */ /* 0x000fea0003800200 */
.L_x_14759:
        /* <DEDUP_REMOVED lines=60> */
.L_x_14757:
[----:B------:R-:W-:Y:S05]  /*21df0*/  BSYNC.RECONVERGENT B1 ;  /* 0x0000000000017941 */ /* 0x000fea0003800200 */
.L_x_14756:
        /* <DEDUP_REMOVED lines=23> */
.L_x_14763:
        /* <DEDUP_REMOVED lines=13> */
.L_x_14765:
[----:B------:R-:W-:Y:S05]  /*22040*/  BSYNC.RECONVERGENT B2 ;  /* 0x0000000000027941 */ /* 0x000fea0003800200 */
.L_x_14764:
        /* <DEDUP_REMOVED lines=60> */
.L_x_14762:
[----:B------:R-:W-:Y:S05]  /*22410*/  BSYNC.RECONVERGENT B1 ;  /* 0x0000000000017941 */ /* 0x000fea0003800200 */
.L_x_14761:
        /* <DEDUP_REMOVED lines=22> */
.L_x_14768:
        /* <DEDUP_REMOVED lines=13> */
.L_x_14770:
[----:B------:R-:W-:Y:S05]  /*22650*/  BSYNC.RECONVERGENT B2 ;  /* 0x0000000000027941 */ /* 0x000fea0003800200 */
.L_x_14769:
        /* <DEDUP_REMOVED lines=60> */
.L_x_14767:
[----:B------:R-:W-:Y:S05]  /*22a20*/  BSYNC.RECONVERGENT B1 ;  /* 0x0000000000017941 */ /* 0x000fea0003800200 */
.L_x_14766:
        /* <DEDUP_REMOVED lines=23> */
.L_x_14773:
        /* <DEDUP_REMOVED lines=13> */
.L_x_14775:
[----:B------:R-:W-:Y:S05]  /*22c70*/  BSYNC.RECONVERGENT B2 ;  /* 0x0000000000027941 */ /* 0x000fea0003800200 */
.L_x_14774:
        /* <DEDUP_REMOVED lines=60> */
.L_x_14772:
[----:B------:R-:W-:Y:S05]  /*23040*/  BSYNC.RECONVERGENT B1 ;  /* 0x0000000000017941 */ /* 0x000fea0003800200 */
.L_x_14771:
        /* <DEDUP_REMOVED lines=22> */
.L_x_14778:
        /* <DEDUP_REMOVED lines=13> */
.L_x_14780:
[----:B------:R-:W-:Y:S05]  /*23280*/  BSYNC.RECONVERGENT B2 ;  /* 0x0000000000027941 */ /* 0x000fea0003800200 */
.L_x_14779:
        /* <DEDUP_REMOVED lines=60> */
.L_x_14777:
[----:B------:R-:W-:Y:S05]  /*23650*/  BSYNC.RECONVERGENT B1 ;  /* 0x0000000000017941 */ /* 0x000fea0003800200 */
.L_x_14776:
        /* <DEDUP_REMOVED lines=23> */
.L_x_14783:
        /* <DEDUP_REMOVED lines=15> */
.L_x_14785:
[----:B------:R-:W-:Y:S05]  /*238c0*/  BSYNC.RECONVERGENT B2 ;  /* 0x0000000000027941 */ /* 0x000fea0003800200 */
.L_x_14784:
        /* <DEDUP_REMOVED lines=60> */
.L_x_14782:
[----:B------:R-:W-:Y:S05]  /*23c90*/  BSYNC.RECONVERGENT B1 ;  /* 0x0000000000017941 */ /* 0x000fea0003800200 */
.L_x_14781:
        /* <DEDUP_REMOVED lines=10> */
.L_x_14745:
        /* <DEDUP_REMOVED lines=16> */
.L_x_14789:
        /* <DEDUP_REMOVED lines=13> */
.L_x_14791:
[----:B------:R-:W-:Y:S05]  /*23f10*/  BSYNC.RECONVERGENT B2 ;  /* 0x0000000000027941 */ /* 0x000fea0003800200 */
.L_x_14790:
        /* <DEDUP_REMOVED lines=60> */
.L_x_14788:
[----:B------:R-:W-:Y:S05]  /*242e0*/  BSYNC.RECONVERGENT B1 ;  /* 0x0000000000017941 */ /* 0x000fea0003800200 */
.L_x_14787:
[----:B--234-:R-:W0:Y:S01]  /*242f0*/  LDC R144, c[0x0][0x404] ;  /* 0x00010100ff907b82 */ /* 0x01ce220000000800 */
        /* <DEDUP_REMOVED lines=24> */
.L_x_14794:
        /* <DEDUP_REMOVED lines=13> */
.L_x_14796:
[----:B------:R-:W-:Y:S05]  /*24550*/  BSYNC.RECONVERGENT B2 ;  /* 0x0000000000027941 */ /* 0x000fea0003800200 */
.L_x_14795:
        /* <DEDUP_REMOVED lines=60> */
.L_x_14793:
[----:B------:R-:W-:Y:S05]  /*24920*/  BSYNC.RECONVERGENT B1 ;  /* 0x0000000000017941 */ /* 0x000fea0003800200 */
.L_x_14792:
        /* <DEDUP_REMOVED lines=19> */
.L_x_14799:
        /* <DEDUP_REMOVED lines=13> */
.L_x_14801:
[----:B------:R-:W-:Y:S05]  /*24b30*/  BSYNC.RECONVERGENT B2 ;  /* 0x0000000000027941 */ /* 0x000fea0003800200 */
.L_x_14800:
        /* <DEDUP_REMOVED lines=60> */
.L_x_14798:
[----:B------:R-:W-:Y:S05]  /*24f00*/  BSYNC.RECONVERGENT B1 ;  /* 0x0000000000017941 */ /* 0x000fea0003800200 */
.L_x_14797:
        /* <DEDUP_REMOVED lines=20> */
.L_x_14804:
        /* <DEDUP_REMOVED lines=13> */
.L_x_14806:
[----:B------:R-:W-:Y:S05]  /*25120*/  BSYNC.RECONVERGENT B2 ;  /* 0x0000000000027941 */ /* 0x000fea0003800200 */
.L_x_14805:
        /* <DEDUP_REMOVED lines=60> */
.L_x_14803:
[----:B------:R-:W-:Y:S05]  /*254f0*/  BSYNC.RECONVERGENT B1 ;  /* 0x0000000000017941 */ /* 0x000fea0003800200 */
.L_x_14802:
        /* <DEDUP_REMOVED lines=19> */
.L_x_14809:
        /* <DEDUP_REMOVED lines=13> */
.L_x_14811:
[----:B------:R-:W-:Y:S05]  /*25700*/  BSYNC.RECONVERGENT B2 ;  /* 0x0000000000027941 */ /* 0x000fea0003800200 */
.L_x_14810:
        /* <DEDUP_REMOVED lines=60> */
.L_x_14808:
[----:B------:R-:W-:Y:S05]  /*25ad0*/  BSYNC.RECONVERGENT B1 ;  /* 0x0000000000017941 */ /* 0x000fea0003800200 */
.L_x_14807:
        /* <DEDUP_REMOVED lines=20> */
.L_x_14814:
        /* <DEDUP_REMOVED lines=13> */
.L_x_14816:
[----:B------:R-:W-:Y:S05]  /*25cf0*/  BSYNC.RECONVERGENT B2 ;  /* 0x0000000000027941 */ /* 0x000fea0003800200 */
.L_x_14815:
        /* <DEDUP_REMOVED lines=60> */
.L_x_14813:
[----:B------:R-:W-:Y:S05]  /*260c0*/  BSYNC.RECONVERGENT B1 ;  /* 0x0000000000017941 */ /* 0x000fea0003800200 */
.L_x_14812:
        /* <DEDUP_REMOVED lines=19> */
.L_x_14819:
        /* <DEDUP_REMOVED lines=13> */
.L_x_14821:
[----:B------:R-:W-:Y:S05]  /*262d0*/  BSYNC.RECONVERGENT B2 ;  /* 0x0000000000027941 */ /* 0x000fea0003800200 */
.L_x_14820:
        /* <DEDUP_REMOVED lines=60> */
.L_x_14818:
[----:B------:R-:W-:Y:S05]  /*266a0*/  BSYNC.RECONVERGENT B1 ;  /* 0x0000000000017941 */ /* 0x000fea0003800200 */
.L_x_14817:
        /* <DEDUP_REMOVED lines=20> */
.L_x_14824:
        /* <DEDUP_REMOVED lines=15> */
.L_x_14826:
[----:B------:R-:W-:Y:S05]  /*268e0*/  BSYNC.RECONVERGENT B2 ;  /* 0x0000000000027941 */ /* 0x000fea0003800200 */
.L_x_14825:
        /* <DEDUP_REMOVED lines=55> */
[----:B------:R-:W-:Y:S02]  /*26c60*/  HFMA2 R5, -RZ, RZ, 0, 0 ;  /* 0x00000000ff057431 */ /* 0x000fe400000001ff */
[----:B------:R-:W-:-:S05]  /*26c70*/  VIADD R131, R193, 0x96a522ad ;  /* 0x96a522adc1837836 */ /* 0x000fca0000000000 */
[----:B------:R-:W-:Y:S02]  /*26c80*/  LOP3.LUT R4, R131, R4, R129, 0x96, !PT ;  /* 0x0000000483047212 */ /* 0x000fe400078e9681 */
[----:B------:R-:W-:Y:S01]  /*26c90*/  MOV R129, R194 ;  /* 0x000000c200817202 */ /* 0x000fe20000000f00 */
[----:B------:R-:W-:-:S07]  /*26ca0*/  IMAD.MOV.U32 R194, RZ, RZ, R128 ;  /* 0x000000ffffc27224 */ /* 0x000fce00078e0080 */
.L_x_14823:
[----:B------:R-:W-:Y:S05]  /*26cb0*/  BSYNC.RECONVERGENT B1 ;  /* 0x0000000000017941 */ /* 0x000fea0003800200 */
.L_x_14822:
        /* <DEDUP_REMOVED lines=16> */
.L_x_14786:
        /* <DEDUP_REMOVED lines=22> */
.L_x_14744:
[----:B------:R-:W-:Y:S05]  /*26f20*/  BSYNC.RECONVERGENT B0 ;  /* 0x0000000000007941 */ /* 0x000fea0003800200 */
.L_x_14743:
        /* <DEDUP_REMOVED lines=31> */
.L_x_14832:
        /* <DEDUP_REMOVED lines=13> */
.L_x_14834:
[----:B------:R-:W-:Y:S05]  /*271f0*/  BSYNC.RECONVERGENT B2 ;  /* 0x0000000000027941 */ /* 0x000fea0003800200 */
.L_x_14833:
        /* <DEDUP_REMOVED lines=60> */
.L_x_14831:
[----:B------:R-:W-:Y:S05]  /*275c0*/  BSYNC.RECONVERGENT B1 ;  /* 0x0000000000017941 */ /* 0x000fea0003800200 */
.L_x_14830:
        /* <DEDUP_REMOVED lines=28> */
.L_x_14837:
        /* <DEDUP_REMOVED lines=13> */
.L_x_14839:
[----:B------:R-:W-:Y:S05]  /*27860*/  BSYNC.RECONVERGENT B2 ;  /* 0x0000000000027941 */ /* 0x000fea0003800200 */
.L_x_14838:
        /* <DEDUP_REMOVED lines=60> */
.L_x_14836:
[----:B------:R-:W-:Y:S05]  /*27c30*/  BSYNC.RECONVERGENT B1 ;  /* 0x0000000000017941 */ /* 0x000fea0003800200 */
.L_x_14835:
        /* <DEDUP_REMOVED lines=22> */
.L_x_14842:
        /* <DEDUP_REMOVED lines=13> */
.L_x_14844:
[----:B------:R-:W-:Y:S05]  /*27e70*/  BSYNC.RECONVERGENT B2 ;  /* 0x0000000000027941 */ /* 0x000fea0003800200 */
.L_x_14843:
        /* <DEDUP_REMOVED lines=60> */
.L_x_14841:
[----:B------:R-:W-:Y:S05]  /*28240*/  BSYNC.RECONVERGENT B1 ;  /* 0x0000000000017941 */ /* 0x000fea0003800200 */
.L_x_14840:
        /* <DEDUP_REMOVED lines=23> */
.L_x_14847:
        /* <DEDUP_REMOVED lines=13> */
.L_x_14849:
[----:B------:R-:W-:Y:S05]  /*28490*/  BSYNC.RECONVERGENT B2 ;  /* 0x0000000000027941 */ /* 0x000fea0003800200 */
.L_x_14848:
        /* <DEDUP_REMOVED lines=60> */
.L_x_14846:
[----:B------:R-:W-:Y:S05]  /*28860*/  BSYNC.RECONVERGENT B1 ;  /* 0x0000000000017941 */ /* 0x000fea0003800200 */
.L_x_14845:
        /* <DEDUP_REMOVED lines=22> */
.L_x_14852:
        /* <DEDUP_REMOVED lines=13> */
.L_x_14854:
[----:B------:R-:W-:Y:S05]  /*28aa0*/  BSYNC.RECONVERGENT B2 ;  /* 0x0000000000027941 */ /* 0x000fea0003800200 */
.L_x_14853:
        /* <DEDUP_REMOVED lines=60> */
.L_x_14851:
[----:B------:R-:W-:Y:S05]  /*28e70*/  BSYNC.RECONVERGENT B1 ;  /* 0x0000000000017941 */ /* 0x000fea0003800200 */
.L_x_14850:
        /* <DEDUP_REMOVED lines=23> */
.L_x_14857:
        /* <DEDUP_REMOVED lines=13> */
.L_x_14859:
[----:B------:R-:W-:Y:S05]  /*290c0*/  BSYNC.RECONVERGENT B2 ;  /* 0x0000000000027941 */ /* 0x000fea0003800200 */
.L_x_14858:
        /* <DEDUP_REMOVED lines=60> */
.L_x_14856:
[----:B------:R-:W-:Y:S05]  /*29490*/  BSYNC.RECONVERGENT B1 ;  /* 0x0000000000017941 */ /* 0x000fea0003800200 */
.L_x_14855:
        /* <DEDUP_REMOVED lines=22> */
.L_x_14862:
        /* <DEDUP_REMOVED lines=13> */
.L_x_14864:
[----:B------:R-:W-:Y:S05]  /*296d0*/  BSYNC.RECONVERGENT B2 ;  /* 0x0000000000027941 */ /* 0x000fea0003800200 */
.L_x_14863:
        /* <DEDUP_REMOVED lines=60> */
.L_x_14861:
[----:B------:R-:W-:Y:S05]  /*29aa0*/  BSYNC.RECONVERGENT B1 ;  /* 0x0000000000017941 */ /* 0x000fea0003800200 */
.L_x_14860:
        /* <DEDUP_REMOVED lines=23> */
.L_x_14867:
        /* <DEDUP_REMOVED lines=15> */
.L_x_14869:
[----:B------:R-:W-:Y:S05]  /*29d10*/  BSYNC.RECONVERGENT B2 ;  /* 0x0000000000027941 */ /* 0x000fea0003800200 */
.L_x_14868:
        /* <DEDUP_REMOVED lines=60> */
.L_x_14866:
[----:B------:R-:W-:Y:S05]  /*2a0e0*/  BSYNC.RECONVERGENT B1 ;  /* 0x0000000000017941 */ /* 0x000fea0003800200 */
.L_x_14865:
        /* <DEDUP_REMOVED lines=10> */
.L_x_14829:
        /* <DEDUP_REMOVED lines=16> */
.L_x_14873:
        /* <DEDUP_REMOVED lines=13> */
.L_x_14875:
[----:B------:R-:W-:Y:S05]  /*2a360*/  BSYNC.RECONVERGENT B2 ;  /* 0x0000000000027941 */ /* 0x000fea0003800200 */
.L_x_14874:
        /* <DEDUP_REMOVED lines=60> */
.L_x_14872:
[----:B------:R-:W-:Y:S05]  /*2a730*/  BSYNC.RECONVERGENT B1 ;  /* 0x0000000000017941 */ /* 0x000fea0003800200 */
.L_x_14871:
        /* <DEDUP_REMOVED lines=25> */
.L_x_14878:
        /* <DEDUP_REMOVED lines=13> */
.L_x_14880:
[----:B------:R-:W-:Y:S05]  /*2a9a0*/  BSYNC.RECONVERGENT B2 ;  /* 0x0000000000027941 */ /* 0x000fea0003800200 */
.L_x_14879:
        /* <DEDUP_REMOVED lines=60> */
.L_x_14877:
[----:B------:R-:W-:Y:S05]  /*2ad70*/  BSYNC.RECONVERGENT B1 ;  /* 0x0000000000017941 */ /* 0x000fea0003800200 */
.L_x_14876:
        /* <DEDUP_REMOVED lines=19> */
.L_x_14883:
        /* <DEDUP_REMOVED lines=13> */
.L_x_14885:
[----:B------:R-:W-:Y:S05]  /*2af80*/  BSYNC.RECONVERGENT B2 ;  /* 0x0000000000027941 */ /* 0x000fea0003800200 */
.L_x_14884:
        /* <DEDUP_REMOVED lines=60> */
.L_x_14882:
[----:B------:R-:W-:Y:S05]  /*2b350*/  BSYNC.RECONVERGENT B1 ;  /* 0x0000000000017941 */ /* 0x000fea0003800200 */
.L_x_14881:
        /* <DEDUP_REMOVED lines=20> */
.L_x_14888:
        /* <DEDUP_REMOVED lines=13> */
.L_x_14890:
[----:B------:R-:W-:Y:S05]  /*2b570*/  BSYNC.RECONVERGENT B2 ;  /* 0x0000000000027941 */ /* 0x000fea0003800200 */
.L_x_14889:
        /* <DEDUP_REMOVED lines=60> */
.L_x_14887:
[----:B------:R-:W-:Y:S05]  /*2b940*/  BSYNC.RECONVERGENT B1 ;  /* 0x0000000000017941 */ /* 0x000fea0003800200 */
.L_x_14886:
        /* <DEDUP_REMOVED lines=19> */
.L_x_14893:
        /* <DEDUP_REMOVED lines=13> */
.L_x_14895:
[----:B------:R-:W-:Y:S05]  /*2bb50*/  BSYNC.RECONVERGENT B2 ;  /* 0x0000000000027941 */ /* 0x000fea0003800200 */
.L_x_14894:
        /* <DEDUP_REMOVED lines=60> */
.L_x_14892:
[----:B------:R-:W-:Y:S05]  /*2bf20*/  BSYNC.RECONVERGENT B1 ;  /* 0x0000000000017941 */ /* 0x000fea0003800200 */
.L_x_14891:
        /* <DEDUP_REMOVED lines=20> */
.L_x_14898:
        /* <DEDUP_REMOVED lines=13> */
.L_x_14900:
[----:B------:R-:W-:Y:S05]  /*2c140*/  BSYNC.RECONVERGENT B2 ;  /* 0x0000000000027941 */ /* 0x000fea0003800200 */
.L_x_14899:
        /* <DEDUP_REMOVED lines=60> */
.L_x_14897:
[----:B------:R-:W-:Y:S05]  /*2c510*/  BSYNC.RECONVERGENT B1 ;  /* 0x0000000000017941 */ /* 0x000fea0003800200 */
.L_x_14896:
        /* <DEDUP_REMOVED lines=19> */
.L_x_14903:
        /* <DEDUP_REMOVED lines=13> */
.L_x_14905:
[----:B------:R-:W-:Y:S05]  /*2c720*/  BSYNC.RECONVERGENT B2 ;  /* 0x0000000000027941 */ /* 0x000fea0003800200 */
.L_x_14904:
        /* <DEDUP_REMOVED lines=60> */
.L_x_14902:
[----:B------:R-:W-:Y:S05]  /*2caf0*/  BSYNC.RECONVERGENT B1 ;  /* 0x0000000000017941 */ /* 0x000fea0003800200 */
.L_x_14901:
        /* <DEDUP_REMOVED lines=20> */
.L_x_14908:
        /* <DEDUP_REMOVED lines=15> */
.L_x_14910:
[----:B------:R-:W-:Y:S05]  /*2cd30*/  BSYNC.RECONVERGENT B2 ;  /* 0x0000000000027941 */ /* 0x000fea0003800200 */
.L_x_14909:
        /* <DEDUP_REMOVED lines=60> */
.L_x_14907:
[----:B------:R-:W-:Y:S05]  /*2d100*/  BSYNC.RECONVERGENT B1 ;  /* 0x0000000000017941 */ /* 0x000fea0003800200 */
.L_x_14906:
        /* <DEDUP_REMOVED lines=16> */
.L_x_14870:
        /* <DEDUP_REMOVED lines=19> */
[----:B------:R0:W-:Y:S04]  /*2d340*/  STG.E.128 desc[UR8][R196.64+0x10], R140 ;  /* 0x0000108cc4007986 */ /* 0x0001e8000c101d08 */
[----:B------:R0:W-:Y:S02]  /*2d350*/  STG.E.64 desc[UR8][R144.64], R146 ;  /* 0x0000009290007986 */ /* 0x0001e4000c101b08 */
.L_x_14828:
[----:B------:R-:W-:Y:S05]  /*2d360*/  BSYNC.RECONVERGENT B0 ;  /* 0x0000000000007941 */ /* 0x000fea0003800200 */
.L_x_14827:
[----:B0-234-:R-:W-:Y:S01]  /*2d370*/  FADD.FTZ R144, RZ, R36 ;  /* 0x00000024ff907221 */ /* 0x01dfe20000010000 */
[----:B------:R-:W-:Y:S01]  /*2d380*/  LOP3.LUT P6, RZ, R186, 0x20, RZ, 0xc0, !PT ;  /* 0x00000020baff7812 */ /* 0x000fe200078cc0ff */
[----:B------:R-:W-:Y:S01]  /*2d390*/  BSSY.RECONVERGENT B0, `(.L_x_14911) ;  /* 0x00000d0000007945 */ /* 0x000fe20003800200 */
[C---:B------:R-:W-:Y:S01]  /*2d3a0*/  ISETP.GT.U32.AND P0, PT, R0.reuse, 0xff, PT ;  /* 0x000000ff0000780c */ /* 0x040fe20003f04070 */
[----:B------:R-:W-:Y:S01]  /*2d3b0*/  FADD.FTZ R145, R37, R144 ;  /* 0x0000009025917221 */ /* 0x000fe20000010000 */
[C---:B------:R-:W-:Y:S01]  /*2d3c0*/  ISETP.GT.U32.AND P1, PT, R0.reuse, 0x17f, PT ;  /* 0x0000017f0000780c */ /* 0x040fe20003f24070 */
[----:B------:R-:W-:Y:S01]  /*2d3d0*/  IMAD.MOV.U32 R195, RZ, RZ, RZ ;  /* 0x000000ffffc37224 */ /* 0x000fe200078e00ff */
[----:B------:R-:W-:Y:S01]  /*2d3e0*/  ISETP.GT.U32.AND P2, PT, R0, 0x1ff, PT ;  /* 0x000001ff0000780c */ /* 0x000fe20003f44070 */
[----:B------:R-:W-:Y:S01]  /*2d3f0*/  FADD.FTZ R144, R38, R145 ;  /* 0x0000009126907221 */ /* 0x000fe20000010000 */
[C---:B------:R-:W-:Y:S02]  /*2d400*/  ISETP.GT.U32.AND P3, PT, R0.reuse, 0x27f, PT ;  /* 0x0000027f0000780c */ /* 0x040fe40003f64070 */
[C---:B------:R-:W-:Y:S01]  /*2d410*/  ISETP.GT.U32.AND P4, PT, R0.reuse, 0x2ff, PT ;  /* 0x000002ff0000780c */ /* 0x040fe20003f84070 */
        /* <DEDUP_REMOVED lines=66> */
[----:B------:R-:W-:-:S03]  /*2d840*/  LOP3.LUT R191, R188, 0x1f, RZ, 0xc0, !PT ;  /* 0x0000001fbcbf7812 */ /* 0x000fc600078ec0ff */
        /* <DEDUP_REMOVED lines=132> */
.L_x_14912:
[----:B------:R-:W-:Y:S05]  /*2e090*/  BSYNC.RECONVERGENT B0 ;  /* 0x0000000000007941 */ /* 0x000fea0003800200 */
.L_x_14911:
        /* <DEDUP_REMOVED lines=13> */
.L_x_14914:
[----:B------:R-:W-:Y:S05]  /*2e170*/  BSYNC.RECONVERGENT B0 ;  /* 0x0000000000007941 */ /* 0x000fea0003800200 */
.L_x_14913:
        /* <DEDUP_REMOVED lines=25> */
[----:B-1----:R-:W-:-:S05]  /*2e310*/  FMUL.FTZ R189, R199, R146 ;  /* 0x00000092c7bd7220 */ /* 0x002fca0000410000 */
[----:B------:R0:W1:Y:S02]  /*2e320*/  SHFL.IDX PT, R203, R189, RZ, 0x1f ;  /* 0x00001fffbdcb7589 */ /* 0x00006400000e0000 */
[----:B0-----:R-:W0:Y:S01]  /*2e330*/  LDC R189, c[0x0][0x448] ;  /* 0x00011200ffbd7b82 */ /* 0x001e220000000800 */
[C---:B-1----:R-:W-:Y:S01]  /*2e340*/  FMUL.FTZ R146, R203.reuse, R203 ;  /* 0x000000cbcb927220 */ /* 0x042fe20000410000 */
[----:B------:R-:W-:-:S04]  /*2e350*/  FSEL R190, R203, RZ, !P0 ;  /* 0x000000ffcbbe7208 */ /* 0x000fc80004000000 */
[----:B------:R-:W-:Y:S02]  /*2e360*/  FSEL R201, R146, RZ, P0 ;  /* 0x000000ff92c97208 */ /* 0x000fe40000000000 */
[----:B------:R-:W1:Y:S01]  /*2e370*/  SHFL.DOWN PT, R146, R145, 0x2, 0x1f ;  /* 0x08401f0091927f89 */ /* 0x000e6200000e0000 */
[----:B------:R-:W-:Y:S01]  /*2e380*/  ISETP.NE.AND P0, PT, R188, RZ, PT ;  /* 0x000000ffbc00720c */ /* 0x000fe20003f05270 */
[----:B-1----:R-:W-:Y:S01]  /*2e390*/  FADD.FTZ R147, R146, R145 ;  /* 0x0000009192937221 */ /* 0x002fe20000010000 */
[----:B------:R-:W-:-:S03]  /*2e3a0*/  FMUL.FTZ R146, R195, R195 ;  /* 0x000000c3c3927220 */ /* 0x000fc60000410000 */
        /* <DEDUP_REMOVED lines=27> */
[----:B------:R-:W-:Y:S01]  /*2e560*/  SHF.L.U32 R201, R95, 0x10, RZ ;  /* 0x000000105fc97819 */ /* 0x000fe200000006ff */
[----:B------:R-:W-:Y:S01]  /*2e570*/  FFMA.FTZ R194, R146, R189, R195 ;  /* 0x000000bd92c27223 */ /* 0x000fe200000100c3 */
[----:B------:R-:W-:Y:S01]  /*2e580*/  FFMA.FTZ R199, R188, R197, R199 ;  /* 0x000000c5bcc77223 */ /* 0x000fe200000100c7 */
[----:B------:R-:W-:Y:S01]  /*2e590*/  FADD.FTZ R144, R36, -R190 ;  /* 0x800000be24907221 */ /* 0x000fe20000010000 */
        /* <DEDUP_REMOVED lines=34> */
.L_x_14916:
[----:B------:R-:W-:Y:S05]  /*2e7c0*/  BSYNC.RECONVERGENT B0 ;  /* 0x0000000000007941 */ /* 0x000fea0003800200 */
.L_x_14915:
        /* <DEDUP_REMOVED lines=51> */
.L_x_14918:
[----:B------:R-:W-:Y:S05]  /*2eb00*/  BSYNC.RECONVERGENT B0 ;  /* 0x0000000000007941 */ /* 0x000fea0003800200 */
.L_x_14917:
        /* <DEDUP_REMOVED lines=51> */
.L_x_14920:
[----:B------:R-:W-:Y:S05]  /*2ee40*/  BSYNC.RECONVERGENT B0 ;  /* 0x0000000000007941 */ /* 0x000fea0003800200 */
.L_x_14919:
        /* <DEDUP_REMOVED lines=51> */
.L_x_14922:
[----:B------:R-:W-:Y:S05]  /*2f180*/  BSYNC.RECONVERGENT B0 ;  /* 0x0000000000007941 */ /* 0x000fea0003800200 */
.L_x_14921:
        /* <DEDUP_REMOVED lines=51> */
.L_x_14924:
[----:B------:R-:W-:Y:S05]  /*2f4c0*/  BSYNC.RECONVERGENT B0 ;  /* 0x0000000000007941 */ /* 0x000fea0003800200 */
.L_x_14923:
        /* <DEDUP_REMOVED lines=51> */
.L_x_14926:
[----:B------:R-:W-:Y:S05]  /*2f800*/  BSYNC.RECONVERGENT B0 ;  /* 0x0000000000007941 */ /* 0x000fea0003800200 */
.L_x_14925:
[----:B------:R-:W-:Y:S01]  /*2f810*/  LOP3.LUT P0, RZ, R186, 0x4, RZ, 0xc0, !PT ;  /* 0x00000004baff7812 */ /* 0x000fe2000780c0ff */
[----:B------:R-:W-:-:S12]  /*2f820*/  BSSY.RECONVERGENT B0, `(.L_x_14927) ;  /* 0x0000031000007945 */ /* 0x000fd80003800200 */
        /* <DEDUP_REMOVED lines=9> */
[----:B------:R-:W-:Y:S01]  /*2f8c0*/  FADD.FTZ R202, R142, -R190 ;  /* 0x800000be8eca7221 */ /* 0x000fe20000010000 */
[----:B------:R-:W-:Y:S01]  /*2f8d0*/  SHF.L.U32 R145, R44, 0x10, RZ ;  /* 0x000000102c917819 */ /* 0x000fe200000006ff */
[----:B------:R-:W-:-:S02]  /*2f8e0*/  IMAD.U32 R197, R41, 0x10000, RZ ;  /* 0x0001000029c57824 */ /* 0x000fc400078e00ff */
[----:B------:R-:W-:Y:S01]  /*2f8f0*/  FMUL.FTZ R194, R191, R194 ;  /* 0x000000c2bfc27220 */ /* 0x000fe20000410000 */
[----:B------:R-:W-:Y:S01]  /*2f900*/  FADD.FTZ R190, R143, -R190 ;  /* 0x800000be8fbe7221 */ /* 0x000fe20000010000 */
        /* <DEDUP_REMOVED lines=34> */
.L_x_14928:
[----:B------:R-:W-:Y:S05]  /*2fb30*/  BSYNC.RECONVERGENT B0 ;  /* 0x0000000000007941 */ /* 0x000fea0003800200 */
.L_x_14927:
[----:B01234-:R-:W0:Y:S01]  /*2fb40*/  LDC.64 R144, c[0x0][0x380] ;  /* 0x0000e000ff907b82 */ /* 0x01fe220000000a00 */
[----:B------:R-:W-:Y:S01]  /*2fb50*/  UPLOP3.LUT UP1, UPT, UPT, UPT, UP1, 0x40, 0x4 ;  /* 0x000000000004789c */ /* 0x000fe20003f2e810 */
[----:B0-----:R-:W-:-:S04]  /*2fb60*/  IADD3 R185, PT, PT, R185, R144, RZ ;  /* 0x00000090b9b97210 */ /* 0x001fc80007ffe0ff */
[----:B------:R-:W-:-:S13]  /*2fb70*/  ISETP.GE.AND P0, PT, R185, R145, PT ;  /* 0x00000091b900720c */ /* 0x000fda0003f06270 */
[----:B------:R-:W-:Y:S05]  /*2fb80*/  @!P0 BRA `(.L_x_14929) ;  /* 0xfffffd1800308947 */ /* 0x000fea000383ffff */
[----:B------:R-:W-:Y:S05]  /*2fb90*/  EXIT ;  /* 0x000000000000794d */ /* 0x000fea0003800000 */
.L_x_14930:
        /* <DEDUP_REMOVED lines=14> */
.L_x_42347:


//--------------------- .text._ZN10layer_norm13ln_fwd_kernelINS_13Kernel_traitsI13__nv_bfloat16S2_fS2_fjLj7168ELj1ELj1ELj4ELj16ENS_18Kernel_traits_baseILj7168ES2_S2_fS2_fjLj128EEEEELb1ELb0ELb0ELb1EEEvNS_9FwdParamsE --------------------------
	.section	.text._ZN10layer_norm13ln_fwd_kernelINS_13Kernel_traitsI13__nv_bfloat16S2_fS2_fjLj7168ELj1ELj1ELj4ELj16ENS_18Kernel_traits_baseILj7168ES2_S2_fS2_fjLj128EEEEELb1ELb0ELb0ELb1EEEvNS_9FwdParamsE,"ax",@progbits
	.align	128
        .global         _ZN10layer_norm13ln_fwd_kernelINS_13Kernel_traitsI13__nv_bfloat16S2_fS2_fjLj7168ELj1ELj1ELj4ELj16ENS_18Kernel_traits_baseILj7168ES2_S2_fS2_fjLj128EEEEELb1ELb0ELb0ELb1EEEvNS_9FwdParamsE
        .type           _ZN10layer_norm13ln_fwd_kernelINS_13Kernel_traitsI13__nv_bfloat16S2_fS2_fjLj7168ELj1ELj1ELj4ELj16ENS_18Kernel_traits_baseILj7168ES2_S2_fS2_fjLj128EEEEELb1ELb0ELb0ELb1EEEvNS_9FwdParamsE,@function
        .size           _ZN10layer_norm13ln_fwd_kernelINS_13Kernel_traitsI13__nv_bfloat16S2_fS2_fjLj7168ELj1ELj1ELj4ELj16ENS_18Kernel_traits_baseILj7168ES2_S2_fS2_fjLj128EEEEELb1ELb0ELb0ELb1EEEvNS_9FwdParamsE,(.L_x_42348 - _ZN10layer_norm13ln_fwd_kernelINS_13Kernel_traitsI13__nv_bfloat16S2_fS2_fjLj7168ELj1ELj1ELj4ELj16ENS_18Kernel_traits_baseILj7168ES2_S2_fS2_fjLj128EEEEELb1ELb0ELb0ELb1EEEvNS_9FwdParamsE)
        .other          _ZN10layer_norm13ln_fwd_kernelINS_13Kernel_traitsI13__nv_bfloat16S2_fS2_fjLj7168ELj1ELj1ELj4ELj16ENS_18Kernel_traits_baseILj7168ES2_S2_fS2_fjLj128EEEEELb1ELb0ELb0ELb1EEEvNS_9FwdParamsE,@"STO_CUDA_ENTRY STV_DEFAULT"
_ZN10layer_norm13ln_fwd_kernelINS_13Kernel_traitsI13__nv_bfloat16S2_fS2_fjLj7168ELj1ELj1ELj4ELj16ENS_18Kernel_traits_baseILj7168ES2_S2_fS2_fjLj128EEEEELb1ELb0ELb0ELb1EEEvNS_9FwdParamsE:
.text._ZN10layer_norm13ln_fwd_kernelINS_13Kernel_traitsI13__nv_bfloat16S2_fS2_fjLj7168ELj1ELj1ELj4ELj16ENS_18Kernel_traits_baseILj7168ES2_S2_fS2_fjLj128EEEEELb1ELb0ELb0ELb1EEEvNS_9FwdParamsE:
        /* <DEDUP_REMOVED lines=64> */
.L_x_14931:
[----:B------:R-:W-:Y:S05]  /*0400*/  @P2 EXIT ;  /* 0x000000000000294d */ /* 0x000fea0003800000 */
[----:B------:R-:W0:Y:S01]  /*0410*/  LDCU UR4, c[0x0][0x360] ;  /* 0x00006c00ff0477ac */ /* 0x000e220008000800 */
[----:B-----5:R-:W-:Y:S01]  /*0420*/  @P1 IADD3 R208, P0, PT, R2, R9, RZ ;  /* 0x0000000902d01210 */ /* 0x020fe20007f1e0ff */
[C---:B------:R-:W-:Y:S01]  /*0430*/  VIADD R2, R202.reuse, 0x9e3779b9 ;  /* 0x9e3779b9ca027836 */ /* 0x040fe20000000000 */
[C---:B------:R-:W-:Y:S01]  /*0440*/  IADD3 R8, PT, PT, R203.reuse, 0x76cf5d0a, RZ ;  /* 0x76cf5d0acb087810 */ /* 0x040fe20007ffe0ff */
[----:B---3--:R-:W-:Y:S01]  /*0450*/  VIADD R6, R203, 0xbb67ae85 ;  /* 0xbb67ae85cb067836 */ /* 0x008fe20000000000 */
[----:B------:R-:W-:Y:S01]  /*0460*/  @P1 IADD3.X R209, PT, PT, RZ, R3, RZ, P0, !PT ;  /* 0x00000003ffd11210 */ /* 0x000fe200007fe4ff */
[----:B------:R-:W1:Y:S01]  /*0470*/  LDC.64 R10, c[0x0][0x3e0] ;  /* 0x0000f800ff0a7b82 */ /* 0x000e620000000a00 */
[----:B------:R-:W-:Y:S01]  /*0480*/  VIADD R200, R202, 0xf1bbcdc8 ;  /* 0xf1bbcdc8cac87836 */ /* 0x000fe20000000000 */
[----:B------:R-:W-:Y:S01]  /*0490*/  LOP3.LUT R181, R181, 0xfffffffb, RZ, 0xc0, !PT ;  /* 0xfffffffbb5b57812 */ /* 0x000fe200078ec0ff */
[----:B------:R-:W-:Y:S01]  /*04a0*/  UPLOP3.LUT UP1, UPT, UPT, UPT, UPT, 0x40, 0x4 ;  /* 0x000000000004789c */ /* 0x000fe20003f2e870 */
[--C-:B------:R-:W-:Y:S01]  /*04b0*/  SHF.R.U64 R179, R208, 0x2, R209.reuse ;  /* 0x00000002d0b37819 */ /* 0x100fe200000012d1 */
[----:B------:R-:W2:Y:S01]  /*04c0*/  LDCU UR6, c[0x0][0x404] ;  /* 0x00008080ff0677ac */ /* 0x000ea20008000800 */
[----:B------:R-:W-:-:S02]  /*04d0*/  SHF.R.U32.HI R178, RZ, 0x2, R209 ;  /* 0x00000002ffb27819 */ /* 0x000fc400000116d1 */
[----:B------:R-:W-:Y:S01]  /*04e0*/  LOP3.LUT R208, R208, 0x3, RZ, 0xc0, !PT ;  /* 0x00000003d0d07812 */ /* 0x000fe200078ec0ff */
[----:B------:R-:W-:Y:S01]  /*04f0*/  IMAD.HI.U32 R5, R179, -0x2daee0ad, RZ ;  /* 0xd2511f53b3057827 */ /* 0x000fe200078e00ff */
[----:B------:R-:W-:Y:S01]  /*0500*/  PRMT R177, R95, 0x7632, R177 ;  /* 0x000076325fb17816 */ /* 0x000fe200000000b1 */
[----:B------:R-:W3:Y:S01]  /*0510*/  LDCU UR7, c[0x0][0x408] ;  /* 0x00008100ff0777ac */ /* 0x000ee20008000800 */
        /* <DEDUP_REMOVED lines=11> */
[----:B------:R-:W4:Y:S01]  /*05d0*/  LDCU.U8 UR13, c[0x0][0x410] ;  /* 0x00008200ff0d77ac */ /* 0x000f220008000000 */
[----:B-1----:R-:W-:Y:S01]  /*05e0*/  ISETP.NE.U32.AND P0, PT, R10, RZ, PT ;  /* 0x000000ff0a00720c */ /* 0x002fe20003f05070 */
[----:B------:R-:W-:Y:S01]  /*05f0*/  IMAD R7, R161, -0x326172a9, RZ ;  /* 0xcd9e8d57a1077824 */ /* 0x000fe200078e02ff */
[----:B------:R-:W-:Y:S01]  /*0600*/  PRMT R172, R121, 0x7632, R172 ;  /* 0x0000763279ac7816 */ /* 0x000fe200000000ac */
[----:B------:R-:W-:Y:S01]  /*0610*/  IMAD.HI.U32 R4, R3, -0x2daee0ad, RZ ;  /* 0xd2511f5303047827 */ /* 0x000fe200078e00ff */
[----:B------:R-:W-:Y:S01]  /*0620*/  ISETP.NE.AND.EX P0, PT, R11, RZ, PT, P0 ;  /* 0x000000ff0b00720c */ /* 0x000fe20003f05300 */
[----:B------:R-:W1:Y:S01]  /*0630*/  LDCU UR14, c[0x0][0x400] ;  /* 0x00008000ff0e77ac */ /* 0x000e620008000800 */
[----:B------:R-:W-:Y:S01]  /*0640*/  LOP3.LUT R0, R2, R7, R0, 0x96, !PT ;  /* 0x0000000702007212 */ /* 0x000fe200078e9600 */
[----:B------:R-:W-:Y:S01]  /*0650*/  IMAD R7, R3, -0x2daee0ad, RZ ;  /* 0xd2511f5303077824 */ /* 0x000fe200078e02ff */
[----:B------:R-:W-:Y:S01]  /*0660*/  LOP3.LUT R4, R6, R9, R4, 0x96, !PT ;  /* 0x0000000906047212 */ /* 0x000fe200078e9604 */
[----:B------:R-:W-:Y:S01]  /*0670*/  IMAD R5, R5, -0x326172a9, RZ ;  /* 0xcd9e8d5705057824 */ /* 0x000fe200078e02ff */
[----:B------:R-:W-:Y:S01]  /*0680*/  PRMT R171, R92, 0x7632, R171 ;  /* 0x000076325cab7816 */ /* 0x000fe200000000ab */
[----:B------:R-:W-:Y:S01]  /*0690*/  IMAD.HI.U32 R6, R0, -0x2daee0ad, RZ ;  /* 0xd2511f5300067827 */ /* 0x000fe200078e00ff */
[----:B------:R-:W-:Y:S01]  /*06a0*/  PRMT R170, R120, 0x7632, R170 ;  /* 0x0000763278aa7816 */ /* 0x000fe200000000aa */
[----:B------:R-:W0:Y:S01]  /*06b0*/  LDCU.64 UR10, c[0x0][0x3a0] ;  /* 0x00007400ff0a77ac */ /* 0x000e220008000a00 */
[----:B------:R-:W-:Y:S01]  /*06c0*/  PRMT R169, R99, 0x7632, R169 ;  /* 0x0000763263a97816 */ /* 0x000fe200000000a9 */
[----:B------:R-:W-:Y:S01]  /*06d0*/  IMAD.HI.U32 R2, R4, -0x326172a9, RZ ;  /* 0xcd9e8d5704027827 */ /* 0x000fe200078e00ff */
[----:B------:R-:W-:-:S02]  /*06e0*/  LOP3.LUT R6, R8, R7, R6, 0x96, !PT ;  /* 0x0000000708067212 */ /* 0x000fc400078e9606 */
[----:B------:R-:W-:Y:S01]  /*06f0*/  IADD3 R8, PT, PT, R203, 0x32370b8f, RZ ;  /* 0x32370b8fcb087810 */ /* 0x000fe20007ffe0ff */
[C---:B------:R-:W-:Y:S01]  /*0700*/  VIADD R3, R202.reuse, 0x3c6ef372 ;  /* 0x3c6ef372ca037836 */ /* 0x040fe20000000000 */
[----:B------:R-:W-:Y:S01]  /*0710*/  @P0 LOP3.LUT R181, R181, 0x4, RZ, 0xfc, !PT ;  /* 0x00000004b5b50812 */ /* 0x000fe200078efcff */
[----:B------:R-:W-:Y:S01]  /*0720*/  VIADD R7, R202, 0xdaa66d2b ;  /* 0xdaa66d2bca077836 */ /* 0x000fe20000000000 */
        /* <DEDUP_REMOVED lines=60> */
[C---:B------:R-:W-:Y:S01]  /*0af0*/  IADD3 R7, PT, PT, R203.reuse, -0x24c28bd8, RZ ;  /* 0xdb3d7428cb077810 */ /* 0x040fe20007ffe0ff */
[----:B------:R-:W-:Y:S01]  /*0b00*/  VIADD R8, R203, 0x1fd5c5a3 ;  /* 0x1fd5c5a3cb087836 */ /* 0x000fe20000000000 */
[----:B------:R-:W-:Y:S01]  /*0b10*/  PRMT R26, R111, 0x7632, R26 ;  /* 0x000076326f1a7816 */ /* 0x000fe2000000001a */
[----:B------:R-:W-:Y:S01]  /*0b20*/  IMAD R3, R6, -0x326172a9, RZ ;  /* 0xcd9e8d5706037824 */ /* 0x000fe200078e02ff */
[----:B------:R-:W-:Y:S01]  /*0b30*/  PRMT R25, R139, 0x7632, R25 ;  /* 0x000076328b197816 */ /* 0x000fe20000000019 */
[----:B------:R-:W-:Y:S01]  /*0b40*/  IMAD R6, R2, -0x2daee0ad, RZ ;  /* 0xd2511f5302067824 */ /* 0x000fe200078e02ff */
[----:B------:R-:W-:Y:S01]  /*0b50*/  LOP3.LUT R4, R8, R5, R4, 0x96, !PT ;  /* 0x0000000508047212 */ /* 0x000fe200078e9604 */
        /* <DEDUP_REMOVED lines=9> */
[----:B------:R-:W-:Y:S01]  /*0bf0*/  IADD3 R2, PT, PT, R203, -0x695add53, RZ ;  /* 0x96a522adcb027810 */ /* 0x000fe20007ffe0ff */
[----:B------:R-:W-:Y:S01]  /*0c00*/  IMAD.HI.U32 R160, R36, -0x326172a9, RZ ;  /* 0xcd9e8d5724a07827 */ /* 0x000fe200078e00ff */
[----:B------:R-:W-:-:S02]  /*0c10*/  PRMT R21, R137, 0x7632, R21 ;  /* 0x0000763289157816 */ /* 0x000fc40000000015 */
        /* <DEDUP_REMOVED lines=25> */
.L_x_15285:
[----:B------:R-:W-:Y:S01]  /*0db0*/  LOP3.LUT P0, RZ, R181, 0x4, RZ, 0xc0, !PT ;  /* 0x00000004b5ff7812 */ /* 0x000fe2000780c0ff */
[----:B------:R-:W0:Y:S01]  /*0dc0*/  S2R R183, SR_TID.X ;  /* 0x0000000000b77919 */ /* 0x000e220000002100 */
[----:B-1----:R-:W1:Y:S01]  /*0dd0*/  LDC.64 R40, c[0x0][0x390] ;  /* 0x0000e400ff287b82 */ /* 0x002e620000000a00 */
[----:B------:R-:W-:-:S05]  /*0de0*/  IMAD R36, R180, UR12, RZ ;  /* 0x0000000cb4247c24 */ /* 0x000fca000f8e02ff */
[----:B------:R-:W-:-:S05]  /*0df0*/  SHF.R.S32.HI R37, RZ, 0x1f, R36 ;  /* 0x0000001fff257819 */ /* 0x000fca0000011424 */
[----:B------:R-:W2:Y:S01]  /*0e00*/  @P0 LDC.64 R42, c[0x0][0x3e0] ;  /* 0x0000f800ff2a0b82 */ /* 0x000ea20000000a00 */
[----:B------:R-:W-:-:S04]  /*0e10*/  LEA.HI R182, R37, R36, RZ, 0x3 ;  /* 0x0000002425b67211 */ /* 0x000fc800078f18ff */
[----:B0-----:R-:W-:Y:S01]  /*0e20*/  LEA.HI.SX32 R182, R182, R183, 0x1d ;  /* 0x000000b7b6b67211 */ /* 0x001fe200078feaff */
[----:B--2---:R-:W-:-:S04]  /*0e30*/  @P0 IMAD.WIDE R42, R180, 0x2, R42 ;  /* 0x00000002b42a0825 */ /* 0x004fc800078e022a */
[----:B-1----:R-:W-:Y:S02]  /*0e40*/  IMAD.WIDE.U32 R36, R182, 0x10, R40 ;  /* 0x00000010b6247825 */ /* 0x002fe400078e0028 */
[----:B------:R-:W2:Y:S04]  /*0e50*/  @P0 LDG.E.U16 R42, desc[UR8][R42.64] ;  /* 0x000000082a2a0981 */ /* 0x000ea8000c1e1500 */
[----:B------:R-:W5:Y:S01]  /*0e60*/  LDG.E.128 R36, desc[UR8][R36.64] ;  /* 0x0000000824247981 */ /* 0x000f62000c1e1d00 */
[----:B------:R-:W-:Y:S01]  /*0e70*/  UISETP.NE.U32.AND UP0, UPT, UR10, URZ, UPT ;  /* 0x000000ff0a00728c */ /* 0x000fe2000bf05070 */
[----:B------:R-:W-:Y:S02]  /*0e80*/  HFMA2 R192, -RZ, RZ, 0.1171875, 0 ;  /* 0x2f800000ffc07431 */ /* 0x000fe400000001ff */
[----:B------:R-:W-:Y:S01]  /*0e90*/  IMAD.MOV.U32 R193, RZ, RZ, 0x3f800000 ;  /* 0x3f800000ffc17424 */ /* 0x000fe200078e00ff */
[C---:B------:R-:W-:Y:S01]  /*0ea0*/  IADD3 R189, PT, PT, R202.reuse, -0x700cb87f, RZ ;  /* 0x8ff34781cabd7810 */ /* 0x040fe20007ffe0ff */
[----:B------:R-:W-:Y:S01]  /*0eb0*/  UISETP.NE.AND.EX UP0, UPT, UR11, URZ, UPT, UP0 ;  /* 0x000000ff0b00728c */ /* 0x000fe2000bf05300 */
[C---:B------:R-:W-:Y:S01]  /*0ec0*/  VIADD R191, R203.reuse, 0xbb67ae85 ;  /* 0xbb67ae85cbbf7836 */ /* 0x040fe20000000000 */
[----:B------:R-:W-:Y:S01]  /*0ed0*/  IADD3 R186, PT, PT, R202, 0x78dde6e4, RZ ;  /* 0x78dde6e4caba7810 */ /* 0x000fe20007ffe0ff */
[----:B------:R-:W-:-:S02]  /*0ee0*/  VIADD R190, R203, 0x32370b8f ;  /* 0x32370b8fcbbe7836 */ /* 0x000fc40000000000 */
[C---:B------:R-:W-:Y:S02]  /*0ef0*/  VIADD R188, R202.reuse, 0xf1bbcdc8 ;  /* 0xf1bbcdc8cabc7836 */ /* 0x040fe40000000000 */
[C---:B------:R-:W-:Y:S02]  /*0f00*/  VIADD R187, R203.reuse, 0xed9eba14 ;  /* 0xed9eba14cbbb7836 */ /* 0x040fe40000000000 */
[----:B------:R-:W-:Y:S02]  /*0f10*/  VIADD R185, R202, 0xdaa66d2b ;  /* 0xdaa66d2bcab97836 */ /* 0x000fe40000000000 */
[----:B------:R-:W-:Y:S01]  /*0f20*/  VIADD R184, R203, 0x76cf5d0a ;  /* 0x76cf5d0acbb87836 */ /* 0x000fe20000000000 */
[----:B--2---:R-:W-:Y:S01]  /*0f30*/  @P0 SHF.L.U32 R193, R42, 0x10, RZ ;  /* 0x000000102ac10819 */ /* 0x004fe200000006ff */
[----:B------:R-:W-:Y:S06]  /*0f40*/  BRA.U !UP0, `(.L_x_14932) ;  /* 0x0000002908ec7547 */ /* 0x000fec000b800000 */
[----:B------:R-:W0:Y:S02]  /*0f50*/  LDC.64 R42, c[0x0][0x3a0] ;  /* 0x0000e800ff2a7b82 */ /* 0x000e240000000a00 */
[----:B0-----:R-:W-:-:S05]  /*0f60*/  IMAD.WIDE.U32 R42, R182, 0x20, R42 ;  /* 0x00000020b62a7825 */ /* 0x001fca00078e002a */
[----:B------:R0:W5:Y:S04]  /*0f70*/  LDG.E.128 R88, desc[UR8][R42.64] ;  /* 0x000000082a587981 */ /* 0x000168000c1e1d00 */
[----:B------:R0:W5:Y:S01]  /*0f80*/  LDG.E.128 R84, desc[UR8][R42.64+0x10] ;  /* 0x000010082a547981 */ /* 0x000162000c1e1d00 */
[----:B------:R-:W-:Y:S01]  /*0f90*/  ISETP.NE.AND P0, PT, R208, 0x1, PT ;  /* 0x00000001d000780c */ /* 0x000fe20003f05270 */
[----:B------:R-:W-:Y:S01]  /*0fa0*/  IMAD.MOV.U32 R44, RZ, RZ, 0x2 ;  /* 0x00000002ff2c7424 */ /* 0x000fe200078e00ff */
[----:B------:R-:W-:Y:S01]  /*0fb0*/  MOV R52, R200 ;  /* 0x000000c800347202 */ /* 0x000fe20000000f00 */
[----:B------:R-:W-:-:S10]  /*0fc0*/  IMAD.MOV.U32 R45, RZ, RZ, R0 ;  /* 0x000000ffff2d7224 */ /* 0x000fd400078e0000 */
[----:B0-----:R-:W-:Y:S05]  /*0fd0*/  @!P0 BRA `(.L_x_14933) ;  /* 0x0000000400388947 */ /* 0x001fea0003800000 */
[----:B------:R-:W-:-:S05]  /*0fe0*/  IMAD.MOV.U32 R43, RZ, RZ, 0x2 ;  /* 0x00000002ff2b7424 */ /* 0x000fca00078e00ff */
[----:B------:R-:W-:-:S05]  /*0ff0*/  VIADDMNMX.U32 R42, R208, 0xfffffffe, R43, PT ;  /* 0xfffffffed02a7846 */ /* 0x000fca000380002b */
[----:B------:R-:W-:-:S04]  /*1000*/  IMAD.SHL.U32 R44, R42, 0x4, RZ ;  /* 0x000000042a2c7824 */ /* 0x000fc800078e00ff */
[----:B------:R-:W0:Y:S02]  /*1010*/  LDC R42, c[0x2][R44] ;  /* 0x008000002c2a7b82 */ /* 0x000e240000000800 */
[----:B0-----:R-:W-:-:S04]  /*1020*/  SHF.R.S32.HI R43, RZ, 0x1f, R42 ;  /* 0x0000001fff2b7819 */ /* 0x001fc8000001142a */
.L_x_42183:
[----:B------:R-:W-:Y:S05]  /*1030*/  BRX R42 -0x1040                                        (*"BRANCH_TARGETS .L_x_42184,.L_x_42185,.L_x_42186"*) ;  /* 0xffffffec2af07949 */ /* 0x000fea000383ffff */
.L_x_42186:
[----:B------:R-:W-:Y:S01]  /*1040*/  IADD3 R44, PT, PT, R208, 0x1, RZ ;  /* 0x00000001d02c7810 */ /* 0x000fe20007ffe0ff */
[----:B------:R-:W-:Y:S02]  /*1050*/  IMAD.MOV.U32 R52, RZ, RZ, R200 ;  /* 0x000000ffff347224 */ /* 0x000fe400078e00c8 */
[----:B------:R-:W-:Y:S01]  /*1060*/  IMAD.MOV.U32 R45, RZ, RZ, R160 ;  /* 0x000000ffff2d7224 */ /* 0x000fe200078e00a0 */
[----:B------:R-:W-:Y:S06]  /*1070*/  BRA `(.L_x_14933) ;  /* 0x0000000400107947 */ /* 0x000fec0003800000 */
.L_x_42184:
[----:B------:R-:W-:Y:S01]  /*1080*/  MOV R52, R200 ;  /* 0x000000c800347202 */ /* 0x000fe20000000f00 */
[----:B------:R-:W-:Y:S02]  /*1090*/  IMAD.MOV.U32 R44, RZ, RZ, 0x3 ;  /* 0x00000003ff2c7424 */ /* 0x000fe400078e00ff */
[----:B------:R-:W-:Y:S01]  /*10a0*/  IMAD.MOV.U32 R45, RZ, RZ, R159 ;  /* 0x000000ffff2d7224 */ /* 0x000fe200078e009f */
[----:B------:R-:W-:Y:S06]  /*10b0*/  BRA `(.L_x_14933) ;  /* 0x0000000400007947 */ /* 0x000fec0003800000 */
.L_x_42185:
        /* <DEDUP_REMOVED lines=12> */
.L_x_14934:
        /* <DEDUP_REMOVED lines=52> */
.L_x_14933:
[----:B------:R-:W-:Y:S01]  /*14c0*/  I2FP.F32.U32 R43, R45 ;  /* 0x0000002d002b7245 */ /* 0x000fe20000201000 */
[----:B-----5:R-:W-:Y:S01]  /*14d0*/  IMAD.U32 R42, R36, 0x10000, RZ ;  /* 0x00010000242a7824 */ /* 0x020fe200078e00ff */
[----:B------:R-:W-:Y:S01]  /*14e0*/  ISETP.NE.AND P1, PT, R44, 0x1, PT ;  /* 0x000000012c00780c */ /* 0x000fe20003f25270 */
[----:B------:R-:W-:Y:S01]  /*14f0*/  UMOV UR5, UR7 ;  /* 0x0000000700057c82 */ /* 0x000fe20008000000 */
[----:B------:R-:W-:Y:S01]  /*1500*/  UMOV UR4, UR6 ;  /* 0x0000000600047c82 */ /* 0x000fe20008000000 */
[----:B------:R-:W-:Y:S01]  /*1510*/  FFMA.FTZ R43, R43, R192, 1.1641532182693481445e-10 ;  /* 0x2f0000002b2b7423 */ /* 0x000fe200000100c0 */
[----:B------:R-:W-:Y:S01]  /*1520*/  FMUL.FTZ R42, R42, R193 ;  /* 0x000000c12a2a7220 */ /* 0x000fe20000410000 */
[----:B------:R-:W-:Y:S01]  /*1530*/  HFMA2 R45, -RZ, RZ, 0, 1.1920928955078125e-07 ;  /* 0x00000002ff2d7431 */ /* 0x000fe200000001ff */
[----:B------:R-:W-:Y:S02]  /*1540*/  PRMT R36, R36, 0x7632, R36 ;  /* 0x0000763224247816 */ /* 0x000fe40000000024 */
[----:B------:R-:W-:Y:S01]  /*1550*/  FMUL.FTZ R42, R42, UR5 ;  /* 0x000000052a2a7c20 */ /* 0x000fe20008410000 */
[----:B------:R-:W-:-:S04]  /*1560*/  FSETP.GTU.FTZ.AND P0, PT, R43, UR4, PT ;  /* 0x000000042b007c0b */ /* 0x000fc8000bf1c000 */
[----:B------:R-:W-:Y:S01]  /*1570*/  FSEL R43, R42, RZ, !P0 ;  /* 0x000000ff2a2b7208 */ /* 0x000fe20004000000 */
[----:B------:R-:W-:Y:S01]  /*1580*/  IMAD.MOV.U32 R42, RZ, RZ, R0 ;  /* 0x000000ffff2a7224 */ /* 0x000fe200078e0000 */
[----:B------:R-:W-:-:S03]  /*1590*/  PLOP3.LUT P0, PT, P0, PT, PT, 0x8, 0x80 ;  /* 0x000000000080781c */ /* 0x000fc6000070e170 */
[----:B------:R-:W-:Y:S01]  /*15a0*/  FADD.FTZ R88, R88, R43 ;  /* 0x0000002b58587221 */ /* 0x000fe20000010000 */
[----:B------:R-:W-:Y:S01]  /*15b0*/  P2R R50, PR, RZ, 0x1 ;  /* 0x00000001ff327803 */ /* 0x000fe20000000000 */
        /* <DEDUP_REMOVED lines=9> */
.L_x_14936:
        /* <DEDUP_REMOVED lines=12> */
.L_x_14937:
        /* <DEDUP_REMOVED lines=53> */
.L_x_14935:
[----:B------:R-:W-:Y:S01]  /*1a60*/  I2FP.F32.U32 R43, R42 ;  /* 0x0000002a002b7245 */ /* 0x000fe20000201000 */
[----:B------:R-:W-:Y:S01]  /*1a70*/  VIADD R194, R202, 0x9e3779b9 ;  /* 0x9e3779b9cac27836 */ /* 0x000fe20000000000 */
[----:B------:R-:W-:Y:S01]  /*1a80*/  SHF.L.U32 R36, R36, 0x10, RZ ;  /* 0x0000001024247819 */ /* 0x000fe200000006ff */
[----:B------:R-:W-:Y:S01]  /*1a90*/  IMAD.MOV.U32 R42, RZ, RZ, 0x2 ;  /* 0x00000002ff2a7424 */ /* 0x000fe200078e00ff */
        /* <DEDUP_REMOVED lines=18> */
.L_x_14939:
        /* <DEDUP_REMOVED lines=12> */
.L_x_14940:
        /* <DEDUP_REMOVED lines=51> */
[----:B------:R-:W-:-:S07]  /*1fb0*/  LOP3.LUT R159, R159, R44, R43, 0x96, !PT ;  /* 0x0000002c9f9f7212 */ /* 0x000fce00078e962b */
.L_x_14938:
[----:B------:R-:W-:Y:S01]  /*1fc0*/  I2FP.F32.U32 R43, R36 ;  /* 0x00000024002b7245 */ /* 0x000fe20000201000 */
[C---:B------:R-:W-:Y:S01]  /*1fd0*/  IMAD.U32 R36, R37.reuse, 0x10000, RZ ;  /* 0x0001000025247824 */ /* 0x040fe200078e00ff */
[----:B------:R-:W-:Y:S02]  /*1fe0*/  ISETP.NE.AND P2, PT, R42, 0x1, PT ;  /* 0x000000012a00780c */ /* 0x000fe40003f45270 */
        /* <DEDUP_REMOVED lines=19> */
.L_x_14942:
        /* <DEDUP_REMOVED lines=12> */
.L_x_14943:
        /* <DEDUP_REMOVED lines=52> */
.L_x_14941:
[----:B------:R-:W-:Y:S01]  /*2520*/  I2FP.F32.U32 R37, R36 ;  /* 0x0000002400257245 */ /* 0x000fe20000201000 */
[----:B------:R-:W-:Y:S01]  /*2530*/  IMAD.U32 R36, R51, 0x10000, RZ ;  /* 0x0001000033247824 */ /* 0x000fe200078e00ff */
[----:B------:R-:W-:Y:S01]  /*2540*/  ISETP.NE.AND P3, PT, R43, 0x1, PT ;  /* 0x000000012b00780c */ /* 0x000fe20003f65270 */
[----:B------:R-:W-:Y:S01]  /*2550*/  VIADD R196, R203, 0x646e171e ;  /* 0x646e171ecbc47836 */ /* 0x000fe20000000000 */
        /* <DEDUP_REMOVED lines=18> */
.L_x_14945:
        /* <DEDUP_REMOVED lines=12> */
.L_x_14946:
        /* <DEDUP_REMOVED lines=51> */
.L_x_14944:
[----:B------:R-:W-:Y:S01]  /*2a70*/  I2FP.F32.U32 R37, R37 ;  /* 0x0000002500257245 */ /* 0x000fe20000201000 */
[----:B------:R-:W-:Y:S01]  /*2a80*/  IMAD.U32 R36, R38, 0x10000, RZ ;  /* 0x0001000026247824 */ /* 0x000fe200078e00ff */
        /* <DEDUP_REMOVED lines=20> */
.L_x_14948:
        /* <DEDUP_REMOVED lines=12> */
.L_x_14949:
        /* <DEDUP_REMOVED lines=51> */
.L_x_14947:
        /* <DEDUP_REMOVED lines=22> */
.L_x_14951:
        /* <DEDUP_REMOVED lines=12> */
.L_x_14952:
        /* <DEDUP_REMOVED lines=50> */
.L_x_14950:
        /* <DEDUP_REMOVED lines=22> */
.L_x_14954:
        /* <DEDUP_REMOVED lines=14> */
.L_x_14955:
        /* <DEDUP_REMOVED lines=50> */
.L_x_14953:
[----:B------:R-:W-:Y:S02]  /*3a60*/  I2FP.F32.U32 R37, R36 ;  /* 0x0000002400257245 */ /* 0x000fe40000201000 */
[----:B------:R-:W-:-:S03]  /*3a70*/  SHF.L.U32 R48, R48, 0x10, RZ ;  /* 0x0000001030307819 */ /* 0x000fc600000006ff */
[----:B------:R-:W-:Y:S02]  /*3a80*/  FFMA.FTZ R37, R37, R192, 1.1641532182693481445e-10 ;  /* 0x2f00000025257423 */ /* 0x000fe400000100c0 */
[----:B------:R-:W-:-:S03]  /*3a90*/  FMUL.FTZ R48, R48, R193 ;  /* 0x000000c130307220 */ /* 0x000fc60000410000 */
[----:B------:R-:W-:Y:S01]  /*3aa0*/  FSETP.GTU.FTZ.AND P6, PT, R37, UR4, PT ;  /* 0x0000000425007c0b */ /* 0x000fe2000bfdc000 */
[----:B------:R-:W-:-:S05]  /*3ab0*/  FMUL.FTZ R48, R48, UR5 ;  /* 0x0000000530307c20 */ /* 0x000fca0008410000 */
[----:B------:R-:W-:Y:S02]  /*3ac0*/  FSEL R48, R48, RZ, !P6 ;  /* 0x000000ff30307208 */ /* 0x000fe40007000000 */
[----:B------:R-:W-:-:S03]  /*3ad0*/  PLOP3.LUT P6, PT, P6, PT, PT, 0x8, 0x80 ;  /* 0x000000000080781c */ /* 0x000fc600037ce170 */
[----:B------:R-:W-:Y:S01]  /*3ae0*/  FADD.FTZ R87, R87, R48 ;  /* 0x0000003057577221 */ /* 0x000fe20000010000 */
[----:B------:R-:W-:Y:S09]  /*3af0*/  BRA `(.L_x_14956) ;  /* 0x0000002400f47947 */ /* 0x000ff20003800000 */
.L_x_14932:
[----:B------:R-:W-:Y:S01]  /*3b00*/  ISETP.NE.AND P0, PT, R208, 0x1, PT ;  /* 0x00000001d000780c */ /* 0x000fe20003f05270 */
[C---:B------:R-:W-:Y:S01]  /*3b10*/  VIADD R194, R202.reuse, 0x9e3779b9 ;  /* 0x9e3779b9cac27836 */ /* 0x040fe20000000000 */
[C---:B------:R-:W-:Y:S01]  /*3b20*/  IADD3 R197, PT, PT, R203.reuse, -0x56f99767, RZ ;  /* 0xa9066899cbc57810 */ /* 0x040fe20007ffe0ff */
[C---:B------:R-:W-:Y:S01]  /*3b30*/  VIADD R196, R203.reuse, 0x646e171e ;  /* 0x646e171ecbc47836 */ /* 0x040fe20000000000 */
[----:B------:R-:W-:Y:S01]  /*3b40*/  IADD3 R43, PT, PT, R203, -0x695add53, RZ ;  /* 0x96a522adcb2b7810 */ /* 0x000fe20007ffe0ff */
[C---:B------:R-:W-:Y:S01]  /*3b50*/  VIADD R53, R202.reuse, 0x3c6ef372 ;  /* 0x3c6ef372ca357836 */ /* 0x040fe20000000000 */
[----:B------:R-:W-:Y:S01]  /*3b60*/  MOV R44, R0 ;  /* 0x00000000002c7202 */ /* 0x000fe20000000f00 */
[C---:B------:R-:W-:Y:S02]  /*3b70*/  VIADD R51, R202.reuse, 0x1715609d ;  /* 0x1715609dca337836 */ /* 0x040fe40000000000 */
[----:B------:R-:W-:Y:S02]  /*3b80*/  VIADD R42, R202, 0x5384540f ;  /* 0x5384540fca2a7836 */ /* 0x000fe40000000000 */
[----:B------:R-:W-:-:S02]  /*3b90*/  IMAD.MOV.U32 R46, RZ, RZ, 0x2 ;  /* 0x00000002ff2e7424 */ /* 0x000fc400078e00ff */
[----:B------:R-:W-:Y:S01]  /*3ba0*/  IMAD.MOV.U32 R52, RZ, RZ, R200 ;  /* 0x000000ffff347224 */ /* 0x000fe200078e00c8 */
[----:B------:R-:W-:Y:S06]  /*3bb0*/  @!P0 BRA `(.L_x_14957) ;  /* 0x0000000400108947 */ /* 0x000fec0003800000 */
        /* <DEDUP_REMOVED lines=10> */
.L_x_14958:
        /* <DEDUP_REMOVED lines=12> */
.L_x_14959:
        /* <DEDUP_REMOVED lines=46> */
.L_x_14957:
[----:B------:R-:W-:Y:S01]  /*4000*/  ISETP.NE.AND P0, PT, R46, 0x1, PT ;  /* 0x000000012e00780c */ /* 0x000fe20003f05270 */
[----:B------:R-:W-:Y:S01]  /*4010*/  UMOV UR4, UR6 ;  /* 0x0000000600047c82 */ /* 0x000fe20008000000 */
[----:B------:R-:W-:Y:S01]  /*4020*/  I2FP.F32.U32 R45, R44 ;  /* 0x0000002c002d7245 */ /* 0x000fe20000201000 */
[C---:B-----5:R-:W-:Y:S01]  /*4030*/  IMAD.U32 R44, R36.reuse, 0x10000, RZ ;  /* 0x00010000242c7824 */ /* 0x060fe200078e00ff */
[----:B------:R-:W-:Y:S01]  /*4040*/  UMOV UR5, UR7 ;  /* 0x0000000700057c82 */ /* 0x000fe20008000000 */
[----:B------:R-:W-:Y:S01]  /*4050*/  PRMT R36, R36, 0x7632, R36 ;  /* 0x0000763224247816 */ /* 0x000fe20000000024 */
[----:B------:R-:W-:Y:S02]  /*4060*/  IMAD.MOV.U32 R47, RZ, RZ, 0x2 ;  /* 0x00000002ff2f7424 */ /* 0x000fe400078e00ff */
[----:B------:R-:W-:Y:S01]  /*4070*/  FFMA.FTZ R45, R45, R192, 1.1641532182693481445e-10 ;  /* 0x2f0000002d2d7423 */ /* 0x000fe200000100c0 */
[----:B------:R-:W-:-:S04]  /*4080*/  FMUL.FTZ R44, R44, R193 ;  /* 0x000000c12c2c7220 */ /* 0x000fc80000410000 */
[----:B------:R-:W-:Y:S01]  /*4090*/  FSETP.LE.FTZ.AND P1, PT, R45, UR4, PT ;  /* 0x000000042d007c0b */ /* 0x000fe2000bf33000 */
[----:B------:R-:W-:Y:S01]  /*40a0*/  FMUL.FTZ R88, R44, UR5 ;  /* 0x000000052c587c20 */ /* 0x000fe20008410000 */
[----:B------:R-:W-:Y:S02]  /*40b0*/  MOV R45, R0 ;  /* 0x00000000002d7202 */ /* 0x000fe40000000f00 */
        /* <DEDUP_REMOVED lines=10> */
.L_x_14961:
        /* <DEDUP_REMOVED lines=12> */
.L_x_14962:
        /* <DEDUP_REMOVED lines=46> */
.L_x_14960:
[----:B------:R-:W-:Y:S01]  /*4500*/  ISETP.NE.AND P1, PT, R47, 0x1, PT ;  /* 0x000000012f00780c */ /* 0x000fe20003f25270 */
[----:B------:R-:W-:Y:S01]  /*4510*/  IMAD.U32 R36, R36, 0x10000, RZ ;  /* 0x0001000024247824 */ /* 0x000fe200078e00ff */
[----:B------:R-:W-:Y:S01]  /*4520*/  I2FP.F32.U32 R45, R45 ;  /* 0x0000002d002d7245 */ /* 0x000fe20000201000 */
[----:B------:R-:W-:Y:S02]  /*4530*/  IMAD.MOV.U32 R44, RZ, RZ, 0x2 ;  /* 0x00000002ff2c7424 */ /* 0x000fe400078e00ff */
[----:B------:R-:W-:Y:S02]  /*4540*/  FMUL.FTZ R36, R36, R193 ;  /* 0x000000c124247220 */ /* 0x000fe40000410000 */
[----:B------:R-:W-:Y:S02]  /*4550*/  FFMA.FTZ R45, R45, R192, 1.1641532182693481445e-10 ;  /* 0x2f0000002d2d7423 */ /* 0x000fe400000100c0 */
[----:B------:R-:W-:-:S03]  /*4560*/  FMUL.FTZ R89, R36, UR5 ;  /* 0x0000000524597c20 */ /* 0x000fc60008410000 */
[----:B------:R-:W-:Y:S02]  /*4570*/  FSETP.LE.FTZ.AND P0, PT, R45, UR4, PT ;  /* 0x000000042d007c0b */ /* 0x000fe4000bf13000 */
        /* <DEDUP_REMOVED lines=10> */
.L_x_14964:
        /* <DEDUP_REMOVED lines=12> */
.L_x_14965:
        /* <DEDUP_REMOVED lines=46> */
.L_x_14963:
[----:B------:R-:W-:Y:S01]  /*49c0*/  ISETP.NE.AND P2, PT, R44, 0x1, PT ;  /* 0x000000012c00780c */ /* 0x000fe20003f45270 */
[C---:B------:R-:W-:Y:S01]  /*49d0*/  IMAD.U32 R36, R37.reuse, 0x10000, RZ ;  /* 0x0001000025247824 */ /* 0x040fe200078e00ff */
[----:B------:R-:W-:Y:S02]  /*49e0*/  I2FP.F32.U32 R45, R45 ;  /* 0x0000002d002d7245 */ /* 0x000fe40000201000 */
[----:B------:R-:W-:Y:S01]  /*49f0*/  PRMT R56, R37, 0x7632, R56 ;  /* 0x0000763225387816 */ /* 0x000fe20000000038 */
[----:B------:R-:W-:Y:S01]  /*4a00*/  FMUL.FTZ R90, R36, R193 ;  /* 0x000000c1245a7220 */ /* 0x000fe20000410000 */
[----:B------:R-:W-:Y:S01]  /*4a10*/  MOV R36, R0 ;  /* 0x0000000000247202 */ /* 0x000fe20000000f00 */
[----:B------:R-:W-:Y:S02]  /*4a20*/  FFMA.FTZ R45, R45, R192, 1.1641532182693481445e-10 ;  /* 0x2f0000002d2d7423 */ /* 0x000fe400000100c0 */
[----:B------:R-:W-:-:S03]  /*4a30*/  FMUL.FTZ R90, R90, UR5 ;  /* 0x000000055a5a7c20 */ /* 0x000fc60008410000 */
[----:B------:R-:W-:Y:S01]  /*4a40*/  FSETP.LE.FTZ.AND P1, PT, R45, UR4, PT ;  /* 0x000000042d007c0b */ /* 0x000fe2000bf33000 */
[----:B------:R-:W-:Y:S01]  /*4a50*/  IMAD.MOV.U32 R45, RZ, RZ, 0x2 ;  /* 0x00000002ff2d7424 */ /* 0x000fe200078e00ff */
        /* <DEDUP_REMOVED lines=9> */
.L_x_14967:
        /* <DEDUP_REMOVED lines=12> */
.L_x_14968:
        /* <DEDUP_REMOVED lines=46> */
.L_x_14966:
        /* <DEDUP_REMOVED lines=8> */
[----:B------:R-:W-:Y:S01]  /*4f10*/  FSETP.LE.FTZ.AND P2, PT, R37, UR4, PT ;  /* 0x0000000425007c0b */ /* 0x000fe2000bf53000 */
        /* <DEDUP_REMOVED lines=9> */
.L_x_14970:
        /* <DEDUP_REMOVED lines=12> */
.L_x_14971:
        /* <DEDUP_REMOVED lines=46> */
.L_x_14969:
[----:B------:R-:W-:Y:S01]  /*5350*/  ISETP.NE.AND P4, PT, R44, 0x1, PT ;  /* 0x000000012c00780c */ /* 0x000fe20003f85270 */
[----:B------:R-:W-:Y:S01]  /*5360*/  IMAD.MOV.U32 R45, RZ, RZ, 0x2 ;  /* 0x00000002ff2d7424 */ /* 0x000fe200078e00ff */
[----:B------:R-:W-:Y:S01]  /*5370*/  I2FP.F32.U32 R37, R36 ;  /* 0x0000002400257245 */ /* 0x000fe20000201000 */
[C---:B------:R-:W-:Y:S01]  /*5380*/  IMAD.U32 R36, R38.reuse, 0x10000, RZ ;  /* 0x0001000026247824 */ /* 0x040fe200078e00ff */
[----:B------:R-:W-:-:S03]  /*5390*/  PRMT R38, R38, 0x7632, R38 ;  /* 0x0000763226267816 */ /* 0x000fc60000000026 */
[----:B------:R-:W-:Y:S01]  /*53a0*/  FFMA.FTZ R37, R37, R192, 1.1641532182693481445e-10 ;  /* 0x2f00000025257423 */ /* 0x000fe200000100c0 */
[----:B------:R-:W-:Y:S01]  /*53b0*/  FMUL.FTZ R84, R36, R193 ;  /* 0x000000c124547220 */ /* 0x000fe20000410000 */
[----:B------:R-:W-:-:S03]  /*53c0*/  MOV R36, R0 ;  /* 0x0000000000247202 */ /* 0x000fc60000000f00 */
[----:B------:R-:W-:Y:S01]  /*53d0*/  FSETP.LE.FTZ.AND P3, PT, R37, UR4, PT ;  /* 0x0000000425007c0b */ /* 0x000fe2000bf73000 */
[----:B------:R-:W-:Y:S01]  /*53e0*/  FMUL.FTZ R84, R84, UR5 ;  /* 0x0000000554547c20 */ /* 0x000fe20008410000 */
        /* <DEDUP_REMOVED lines=9> */
.L_x_14973:
        /* <DEDUP_REMOVED lines=12> */
.L_x_14974:
        /* <DEDUP_REMOVED lines=46> */
.L_x_14972:
        /* <DEDUP_REMOVED lines=18> */
.L_x_14976:
        /* <DEDUP_REMOVED lines=12> */
.L_x_14977:
        /* <DEDUP_REMOVED lines=46> */
.L_x_14975:
        /* <DEDUP_REMOVED lines=19> */
.L_x_14979:
        /* <DEDUP_REMOVED lines=14> */
.L_x_14980:
        /* <DEDUP_REMOVED lines=45> */
[----:B------:R-:W-:-:S07]  /*61c0*/  IMAD.MOV.U32 R52, RZ, RZ, R36 ;  /* 0x000000ffff347224 */ /* 0x000fce00078e0024 */
.L_x_14978:
[----:B------:R-:W-:Y:S01]  /*61d0*/  I2FP.F32.U32 R37, R38 ;  /* 0x0000002600257245 */ /* 0x000fe20000201000 */
[----:B------:R-:W-:Y:S01]  /*61e0*/  IMAD.U32 R48, R48, 0x10000, RZ ;  /* 0x0001000030307824 */ /* 0x000fe200078e00ff */
[----:B------:R-:W-:Y:S02]  /*61f0*/  ISETP.NE.AND P6, PT, R50, RZ, PT ;  /* 0x000000ff3200720c */ /* 0x000fe40003fc5270 */
[----:B------:R-:W-:Y:S01]  /*6200*/  FSEL R89, R89, RZ, P0 ;  /* 0x000000ff59597208 */ /* 0x000fe20000000000 */
[----:B------:R-:W-:Y:S01]  /*6210*/  FFMA.FTZ R37, R37, R192, 1.1641532182693481445e-10 ;  /* 0x2f00000025257423 */ /* 0x000fe200000100c0 */
[----:B------:R-:W-:Y:S01]  /*6220*/  FMUL.FTZ R48, R48, R193 ;  /* 0x000000c130307220 */ /* 0x000fe20000410000 */
[----:B------:R-:W-:Y:S02]  /*6230*/  FSEL R88, R88, RZ, P6 ;  /* 0x000000ff58587208 */ /* 0x000fe40003000000 */
[----:B------:R-:W-:Y:S01]  /*6240*/  FSEL R90, R90, RZ, P1 ;  /* 0x000000ff5a5a7208 */ /* 0x000fe20000800000 */
[----:B------:R-:W-:Y:S01]  /*6250*/  FMUL.FTZ R48, R48, UR5 ;  /* 0x0000000530307c20 */ /* 0x000fe20008410000 */
[----:B------:R-:W-:-:S02]  /*6260*/  FSETP.GTU.FTZ.AND P6, PT, R37, UR4, PT ;  /* 0x0000000425007c0b */ /* 0x000fc4000bfdc000 */
[----:B------:R-:W-:Y:S02]  /*6270*/  FSEL R91, R91, RZ, P2 ;  /* 0x000000ff5b5b7208 */ /* 0x000fe40001000000 */
[----:B------:R-:W-:Y:S02]  /*6280*/  FSEL R87, R48, RZ, !P6 ;  /* 0x000000ff30577208 */ /* 0x000fe40007000000 */
[----:B------:R-:W-:Y:S02]  /*6290*/  PLOP3.LUT P6, PT, P6, PT, PT, 0x8, 0x80 ;  /* 0x000000000080781c */ /* 0x000fe400037ce170 */
[----:B------:R-:W-:Y:S02]  /*62a0*/  FSEL R84, R84, RZ, P3 ;  /* 0x000000ff54547208 */ /* 0x000fe40001800000 */
[----:B------:R-:W-:Y:S02]  /*62b0*/  FSEL R85, R85, RZ, P4 ;  /* 0x000000ff55557208 */ /* 0x000fe40002000000 */
[----:B------:R-:W-:-:S07]  /*62c0*/  FSEL R86, R86, RZ, P5 ;  /* 0x000000ff56567208 */ /* 0x000fce0002800000 */
.L_x_14956:
[----:B------:R-:W0:Y:S01]  /*62d0*/  LDC.64 R206, c[0x0][0x3a8] ;  /* 0x0000ea00ffce7b82 */ /* 0x000e220000000a00 */
[----:B------:R-:W-:Y:S01]  /*62e0*/  SEL R39, RZ, 0x1000000, !P6 ;  /* 0x01000000ff277807 */ /* 0x000fe20007000000 */
[----:B------:R-:W-:Y:S01]  /*62f0*/  VIADD R195, R182, 0x80 ;  /* 0x00000080b6c37836 */ /* 0x000fe20000000000 */
[----:B------:R-:W-:Y:S02]  /*6300*/  SEL R42, RZ, 0x10000, !P5 ;  /* 0x00010000ff2a7807 */ /* 0x000fe40006800000 */
[----:B------:R-:W-:Y:S02]  /*6310*/  SEL R47, RZ, 0x100, !P4 ;  /* 0x00000100ff2f7807 */ /* 0x000fe40006000000 */
[----:B------:R-:W-:Y:S01]  /*6320*/  SEL R38, RZ, 0x1000000, !P2 ;  /* 0x01000000ff267807 */ /* 0x000fe20005000000 */
[----:B------:R-:W1:Y:S01]  /*6330*/  LDC.64 R204, c[0x0][0x3b0] ;  /* 0x0000ec00ffcc7b82 */ /* 0x000e620000000a00 */
[----:B------:R-:W-:Y:S02]  /*6340*/  SEL R37, RZ, 0x10000, !P1 ;  /* 0x00010000ff257807 */ /* 0x000fe40004800000 */
[----:B------:R-:W-:-:S02]  /*6350*/  SEL R36, RZ, 0x100, !P0 ;  /* 0x00000100ff247807 */ /* 0x000fc40004000000 */
[----:B------:R-:W-:Y:S02]  /*6360*/  ISETP.NE.AND P6, PT, R50, RZ, PT ;  /* 0x000000ff3200720c */ /* 0x000fe40003fc5270 */
[----:B------:R-:W-:Y:S02]  /*6370*/  LOP3.LUT R47, R47, R39, R42, 0xfe, !PT ;  /* 0x000000272f2f7212 */ /* 0x000fe400078efe2a */
[----:B------:R-:W-:Y:S02]  /*6380*/  LOP3.LUT R36, R36, R38, R37, 0xfe, !PT ;  /* 0x0000002624247212 */ /* 0x000fe400078efe25 */
[----:B------:R-:W-:Y:S02]  /*6390*/  SEL R46, RZ, 0x1, !P3 ;  /* 0x00000001ff2e7807 */ /* 0x000fe40005800000 */
[----:B------:R-:W-:Y:S02]  /*63a0*/  SEL R37, RZ, 0x1, !P6 ;  /* 0x00000001ff257807 */ /* 0x000fe40007000000 */
[----:B------:R-:W-:Y:S01]  /*63b0*/  LOP3.LUT R47, R47, R46, RZ, 0xfc, !PT ;  /* 0x0000002e2f2f7212 */ /* 0x000fe200078efcff */
[----:B0-----:R-:W-:Y:S01]  /*63c0*/  IMAD.WIDE.U32 R42, R182, 0x20, R206 ;  /* 0x00000020b62a7825 */ /* 0x001fe200078e00ce */
[----:B------:R-:W-:-:S03]  /*63d0*/  LOP3.LUT R46, R36, R37, RZ, 0xfc, !PT ;  /* 0x00000025242e7212 */ /* 0x000fc600078efcff */
[----:B------:R-:W-:Y:S01]  /*63e0*/  IMAD.WIDE.U32 R36, R195, 0x10, R40 ;  /* 0x00000010c3247825 */ /* 0x000fe200078e0028 */
[----:B------:R0:W-:Y:S03]  /*63f0*/  STG.E.128 desc[UR8][R42.64], R88 ;  /* 0x000000582a007986 */ /* 0x0001e6000c101d08 */
[----:B-1----:R-:W-:Y:S01]  /*6400*/  IMAD.WIDE.U32 R44, R182, 0x8, R204 ;  /* 0x00000008b62c7825 */ /* 0x002fe200078e00cc */
[----:B------:R0:W-:Y:S04]  /*6410*/  STG.E.128 desc[UR8][R42.64+0x10], R84 ;  /* 0x000010542a007986 */ /* 0x0001e8000c101d08 */
[----:B------:R0:W-:Y:S04]  /*6420*/  STG.E.64 desc[UR8][R44.64], R46 ;  /* 0x0000002e2c007986 */ /* 0x0001e8000c101b08 */
[----:B------:R-:W5:Y:S01]  /*6430*/  LDG.E.128 R36, desc[UR8][R36.64] ;  /* 0x0000000824247981 */ /* 0x000f62000c1e1d00 */
[----:B------:R-:W-:Y:S05]  /*6440*/  BRA.U !UP0, `(.L_x_14981) ;  /* 0x00000029089c7547 */ /* 0x000fea000b800000 */
[----:B0-----:R-:W0:Y:S02]  /*6450*/  LDC.64 R42, c[0x0][0x3a0] ;  /* 0x0000e800ff2a7b82 */ /* 0x001e240000000a00 */
[----:B0-----:R-:W-:-:S05]  /*6460*/  IMAD.WIDE.U32 R42, R195, 0x20, R42 ;  /* 0x00000020c32a7825 */ /* 0x001fca00078e002a */
[----:B------:R0:W5:Y:S04]  /*6470*/  LDG.E.128 R80, desc[UR8][R42.64] ;  /* 0x000000082a507981 */ /* 0x000168000c1e1d00 */
[----:B------:R0:W5:Y:S01]  /*6480*/  LDG.E.128 R76, desc[UR8][R42.64+0x10] ;  /* 0x000010082a4c7981 */ /* 0x000162000c1e1d00 */
[----:B------:R-:W-:Y:S01]  /*6490*/  ISETP.NE.AND P0, PT, R49, 0x1, PT ;  /* 0x000000013100780c */ /* 0x000fe20003f05270 */
[----:B------:R-:W-:Y:S01]  /*64a0*/  IMAD.MOV.U32 R45, RZ, RZ, R0 ;  /* 0x000000ffff2d7224 */ /* 0x000fe200078e0000 */
[----:B------:R-:W-:Y:S01]  /*64b0*/  MOV R44, 0x2 ;  /* 0x00000002002c7802 */ /* 0x000fe20000000f00 */
[----:B------:R-:W-:-:S10]  /*64c0*/  IMAD.MOV.U32 R50, RZ, RZ, R52 ;  /* 0x000000ffff327224 */ /* 0x000fd400078e0034 */
[----:B0-----:R-:W-:Y:S05]  /*64d0*/  @!P0 BRA `(.L_x_14982) ;  /* 0x00000004001c8947 */ /* 0x001fea0003800000 */
        /* <DEDUP_REMOVED lines=10> */
.L_x_14983:
        /* <DEDUP_REMOVED lines=12> */
.L_x_14984:
        /* <DEDUP_REMOVED lines=49> */
.L_x_14982:
[----:B------:R-:W-:Y:S01]  /*6950*/  I2FP.F32.U32 R43, R45 ;  /* 0x0000002d002b7245 */ /* 0x000fe20000201000 */
[----:B-----5:R-:W-:Y:S01]  /*6960*/  IMAD.U32 R42, R36, 0x10000, RZ ;  /* 0x00010000242a7824 */ /* 0x020fe200078e00ff */
[----:B------:R-:W-:Y:S02]  /*6970*/  ISETP.NE.AND P1, PT, R44, 0x1, PT ;  /* 0x000000012c00780c */ /* 0x000fe40003f25270 */
[----:B------:R-:W-:Y:S01]  /*6980*/  LOP3.LUT R181, R181, 0xfffffffd, RZ, 0xc0, !PT ;  /* 0xfffffffdb5b57812 */ /* 0x000fe200078ec0ff */
[----:B------:R-:W-:Y:S01]  /*6990*/  FFMA.FTZ R43, R43, R192, 1.1641532182693481445e-10 ;  /* 0x2f0000002b2b7423 */ /* 0x000fe200000100c0 */
[----:B------:R-:W-:Y:S01]  /*69a0*/  FMUL.FTZ R42, R42, R193 ;  /* 0x000000c12a2a7220 */ /* 0x000fe20000410000 */
[----:B------:R-:W-:-:S03]  /*69b0*/  PRMT R36, R36, 0x7632, R36 ;  /* 0x0000763224247816 */ /* 0x000fc60000000024 */
[----:B------:R-:W-:Y:S01]  /*69c0*/  FMUL.FTZ R42, R42, UR5 ;  /* 0x000000052a2a7c20 */ /* 0x000fe20008410000 */
[----:B------:R-:W-:-:S04]  /*69d0*/  FSETP.GTU.FTZ.AND P0, PT, R43, UR4, PT ;  /* 0x000000042b007c0b */ /* 0x000fc8000bf1c000 */
[----:B------:R-:W-:Y:S01]  /*69e0*/  FSEL R43, R42, RZ, !P0 ;  /* 0x000000ff2a2b7208 */ /* 0x000fe20004000000 */
[----:B------:R-:W-:Y:S01]  /*69f0*/  HFMA2 R42, -RZ, RZ, 0, 1.1920928955078125e-07 ;  /* 0x00000002ff2a7431 */ /* 0x000fe200000001ff */
        /* <DEDUP_REMOVED lines=13> */
.L_x_14986:
        /* <DEDUP_REMOVED lines=12> */
.L_x_14987:
        /* <DEDUP_REMOVED lines=50> */
.L_x_14985:
        /* <DEDUP_REMOVED lines=21> */
.L_x_14989:
        /* <DEDUP_REMOVED lines=12> */
.L_x_14990:
        /* <DEDUP_REMOVED lines=49> */
[----:B------:R-:W-:-:S07]  /*73d0*/  HFMA2 R44, -RZ, RZ, 0, 0 ;  /* 0x00000000ff2c7431 */ /* 0x000fce00000001ff */
.L_x_14988:
        /* <DEDUP_REMOVED lines=22> */
.L_x_14992:
        /* <DEDUP_REMOVED lines=12> */
.L_x_14993:
        /* <DEDUP_REMOVED lines=50> */
.L_x_14991:
[----:B------:R-:W-:Y:S01]  /*7920*/  I2FP.F32.U32 R37, R37 ;  /* 0x0000002500257245 */ /* 0x000fe20000201000 */
[----:B------:R-:W-:Y:S01]  /*7930*/  IMAD.U32 R48, R48, 0x10000, RZ ;  /* 0x0001000030307824 */ /* 0x000fe200078e00ff */
[----:B------:R-:W-:Y:S01]  /*7940*/  ISETP.NE.AND P3, PT, R42, 0x1, PT ;  /* 0x000000012a00780c */ /* 0x000fe20003f65270 */
[----:B------:R-:W-:Y:S02]  /*7950*/  HFMA2 R43, -RZ, RZ, 0, 1.1920928955078125e-07 ;  /* 0x00000002ff2b7431 */ /* 0x000fe400000001ff */
[----:B------:R-:W-:Y:S02]  /*7960*/  IMAD.MOV.U32 R36, RZ, RZ, R0 ;  /* 0x000000ffff247224 */ /* 0x000fe400078e0000 */
[----:B------:R-:W-:Y:S01]  /*7970*/  FFMA.FTZ R37, R37, R192, 1.1641532182693481445e-10 ;  /* 0x2f00000025257423 */ /* 0x000fe200000100c0 */
[----:B------:R-:W-:-:S04]  /*7980*/  FMUL.FTZ R48, R48, R193 ;  /* 0x000000c130307220 */ /* 0x000fc80000410000 */
        /* <DEDUP_REMOVED lines=14> */
.L_x_14995:
        /* <DEDUP_REMOVED lines=12> */
.L_x_14996:
        /* <DEDUP_REMOVED lines=50> */
.L_x_14994:
        /* <DEDUP_REMOVED lines=22> */
.L_x_14998:
        /* <DEDUP_REMOVED lines=12> */
.L_x_14999:
        /* <DEDUP_REMOVED lines=50> */
.L_x_14997:
[----:B------:R-:W-:Y:S01]  /*8390*/  I2FP.F32.U32 R37, R37 ;  /* 0x0000002500257245 */ /* 0x000fe20000201000 */
[----:B------:R-:W-:Y:S01]  /*83a0*/  IMAD.U32 R38, R38, 0x10000, RZ ;  /* 0x0001000026267824 */ /* 0x000fe200078e00ff */
[----:B------:R-:W-:Y:S01]  /*83b0*/  ISETP.NE.AND P5, PT, R42, 0x1, PT ;  /* 0x000000012a00780c */ /* 0x000fe20003fa5270 */
[----:B------:R-:W-:Y:S01]  /*83c0*/  IMAD.MOV.U32 R43, RZ, RZ, 0x2 ;  /* 0x00000002ff2b7424 */ /* 0x000fe200078e00ff */
[----:B------:R-:W-:Y:S01]  /*83d0*/  MOV R36, R0 ;  /* 0x0000000000247202 */ /* 0x000fe20000000f00 */
        /* <DEDUP_REMOVED lines=16> */
.L_x_15001:
        /* <DEDUP_REMOVED lines=12> */
.L_x_15002:
        /* <DEDUP_REMOVED lines=50> */
.L_x_15000:
        /* <DEDUP_REMOVED lines=22> */
.L_x_15004:
        /* <DEDUP_REMOVED lines=14> */
.L_x_15005:
        /* <DEDUP_REMOVED lines=50> */
.L_x_15003:
        /* <DEDUP_REMOVED lines=10> */
.L_x_14981:
        /* <DEDUP_REMOVED lines=15> */
.L_x_15008:
        /* <DEDUP_REMOVED lines=12> */
.L_x_15009:
        /* <DEDUP_REMOVED lines=48> */
[----:B------:R-:W-:-:S07]  /*9370*/  IMAD.MOV.U32 R42, RZ, RZ, R52 ;  /* 0x000000ffff2a7224 */ /* 0x000fce00078e0034 */
.L_x_15007:
[----:B------:R-:W-:Y:S01]  /*9380*/  I2FP.F32.U32 R43, R42 ;  /* 0x0000002a002b7245 */ /* 0x000fe20000201000 */
[----:B------:R-:W-:Y:S01]  /*9390*/  IMAD.MOV.U32 R45, RZ, RZ, 0x2 ;  /* 0x00000002ff2d7424 */ /* 0x000fe200078e00ff */
[----:B------:R-:W-:Y:S02]  /*93a0*/  ISETP.NE.AND P0, PT, R44, 0x1, PT ;  /* 0x000000012c00780c */ /* 0x000fe40003f05270 */
[C---:B-----5:R-:W-:Y:S01]  /*93b0*/  SHF.L.U32 R42, R36.reuse, 0x10, RZ ;  /* 0x00000010242a7819 */ /* 0x060fe200000006ff */
[----:B------:R-:W-:Y:S01]  /*93c0*/  FFMA.FTZ R43, R43, R192, 1.1641532182693481445e-10 ;  /* 0x2f0000002b2b7423 */ /* 0x000fe200000100c0 */
[----:B------:R-:W-:Y:S02]  /*93d0*/  LOP3.LUT R181, R181, 0xfffffffd, RZ, 0xc0, !PT ;  /* 0xfffffffdb5b57812 */ /* 0x000fe400078ec0ff */
[----:B------:R-:W-:Y:S01]  /*93e0*/  PRMT R36, R36, 0x7632, R36 ;  /* 0x0000763224247816 */ /* 0x000fe20000000024 */
[----:B------:R-:W-:Y:S01]  /*93f0*/  FMUL.FTZ R80, R42, R193 ;  /* 0x000000c12a507220 */ /* 0x000fe20000410000 */
[----:B------:R-:W-:Y:S01]  /*9400*/  FSETP.LE.FTZ.AND P1, PT, R43, UR4, PT ;  /* 0x000000042b007c0b */ /* 0x000fe2000bf33000 */
[----:B------:R-:W-:-:S02]  /*9410*/  IMAD.MOV.U32 R42, RZ, RZ, R0 ;  /* 0x000000ffff2a7224 */ /* 0x000fc400078e0000 */
[----:B------:R-:W-:-:S10]  /*9420*/  FMUL.FTZ R80, R80, UR5 ;  /* 0x0000000550507c20 */ /* 0x000fd40008410000 */
        /* <DEDUP_REMOVED lines=10> */
.L_x_15011:
        /* <DEDUP_REMOVED lines=12> */
.L_x_15012:
        /* <DEDUP_REMOVED lines=50> */
.L_x_15010:
        /* <DEDUP_REMOVED lines=18> */
.L_x_15014:
        /* <DEDUP_REMOVED lines=12> */
.L_x_15015:
        /* <DEDUP_REMOVED lines=50> */
.L_x_15013:
[----:B------:R-:W-:Y:S01]  /*9db0*/  ISETP.NE.AND P2, PT, R44, 0x1, PT ;  /* 0x000000012c00780c */ /* 0x000fe20003f45270 */
[C---:B------:R-:W-:Y:S01]  /*9dc0*/  IMAD.U32 R36, R37.reuse, 0x10000, RZ ;  /* 0x0001000025247824 */ /* 0x040fe200078e00ff */
[----:B------:R-:W-:Y:S01]  /*9dd0*/  I2FP.F32.U32 R43, R42 ;  /* 0x0000002a002b7245 */ /* 0x000fe20000201000 */
[----:B------:R-:W-:Y:S01]  /*9de0*/  HFMA2 R42, -RZ, RZ, 0, 1.1920928955078125e-07 ;  /* 0x00000002ff2a7431 */ /* 0x000fe200000001ff */
[----:B------:R-:W-:Y:S01]  /*9df0*/  PRMT R51, R37, 0x7632, R51 ;  /* 0x0000763225337816 */ /* 0x000fe20000000033 */
[----:B------:R-:W-:Y:S01]  /*9e00*/  FMUL.FTZ R82, R36, R193 ;  /* 0x000000c124527220 */ /* 0x000fe20000410000 */
[----:B------:R-:W-:Y:S02]  /*9e10*/  IMAD.MOV.U32 R36, RZ, RZ, R0 ;  /* 0x000000ffff247224 */ /* 0x000fe400078e0000 */
[----:B------:R-:W-:Y:S01]  /*9e20*/  FFMA.FTZ R43, R43, R192, 1.1641532182693481445e-10 ;  /* 0x2f0000002b2b7423 */ /* 0x000fe200000100c0 */
[----:B------:R-:W-:-:S04]  /*9e30*/  FMUL.FTZ R82, R82, UR5 ;  /* 0x0000000552527c20 */ /* 0x000fc80008410000 */
[----:B------:R-:W-:Y:S01]  /*9e40*/  FSETP.LE.FTZ.AND P1, PT, R43, UR4, PT ;  /* 0x000000042b007c0b */ /* 0x000fe2000bf33000 */
        /* <DEDUP_REMOVED lines=9> */
.L_x_15017:
        /* <DEDUP_REMOVED lines=12> */
.L_x_15018:
        /* <DEDUP_REMOVED lines=50> */
.L_x_15016:
[----:B------:R-:W-:Y:S01]  /*a2c0*/  ISETP.NE.AND P3, PT, R42, 0x1, PT ;  /* 0x000000012a00780c */ /* 0x000fe20003f65270 */
[----:B------:R-:W-:Y:S01]  /*a2d0*/  IMAD.MOV.U32 R43, RZ, RZ, 0x2 ;  /* 0x00000002ff2b7424 */ /* 0x000fe200078e00ff */
[----:B------:R-:W-:Y:S02]  /*a2e0*/  I2FP.F32.U32 R37, R36 ;  /* 0x0000002400257245 */ /* 0x000fe40000201000 */
[----:B------:R-:W-:-:S03]  /*a2f0*/  SHF.L.U32 R36, R51, 0x10, RZ ;  /* 0x0000001033247819 */ /* 0x000fc600000006ff */
[----:B------:R-:W-:Y:S02]  /*a300*/  FFMA.FTZ R37, R37, R192, 1.1641532182693481445e-10 ;  /* 0x2f00000025257423 */ /* 0x000fe400000100c0 */
[----:B------:R-:W-:-:S03]  /*a310*/  FMUL.FTZ R36, R36, R193 ;  /* 0x000000c124247220 */ /* 0x000fc60000410000 */
[----:B------:R-:W-:Y:S01]  /*a320*/  FSETP.LE.FTZ.AND P2, PT, R37, UR4, PT ;  /* 0x0000000425007c0b */ /* 0x000fe2000bf53000 */
[----:B------:R-:W-:Y:S01]  /*a330*/  FMUL.FTZ R83, R36, UR5 ;  /* 0x0000000524537c20 */ /* 0x000fe20008410000 */
[----:B------:R-:W-:Y:S01]  /*a340*/  IMAD.MOV.U32 R37, RZ, RZ, R0 ;  /* 0x000000ffff257224 */ /* 0x000fe200078e0000 */
        /* <DEDUP_REMOVED lines=9> */
.L_x_15020:
        /* <DEDUP_REMOVED lines=12> */
.L_x_15021:
        /* <DEDUP_REMOVED lines=50> */
.L_x_15019:
[----:B------:R-:W-:Y:S01]  /*a7c0*/  ISETP.NE.AND P4, PT, R43, 0x1, PT ;  /* 0x000000012b00780c */ /* 0x000fe20003f85270 */
[C---:B------:R-:W-:Y:S01]  /*a7d0*/  IMAD.U32 R36, R38.reuse, 0x10000, RZ ;  /* 0x0001000026247824 */ /* 0x040fe200078e00ff */
[----:B------:R-:W-:Y:S01]  /*a7e0*/  I2FP.F32.U32 R37, R37 ;  /* 0x0000002500257245 */ /* 0x000fe20000201000 */
[----:B------:R-:W-:Y:S01]  /*a7f0*/  IMAD.MOV.U32 R42, RZ, RZ, 0x2 ;  /* 0x00000002ff2a7424 */ /* 0x000fe200078e00ff */
[----:B------:R-:W-:Y:S01]  /*a800*/  PRMT R38, R38, 0x7632, R38 ;  /* 0x0000763226267816 */ /* 0x000fe20000000026 */
[----:B------:R-:W-:Y:S01]  /*a810*/  FMUL.FTZ R76, R36, R193 ;  /* 0x000000c1244c7220 */ /* 0x000fe20000410000 */
[----:B------:R-:W-:Y:S01]  /*a820*/  MOV R36, R0 ;  /* 0x0000000000247202 */ /* 0x000fe20000000f00 */
        /* <DEDUP_REMOVED lines=12> */
.L_x_15023:
        /* <DEDUP_REMOVED lines=12> */
.L_x_15024:
        /* <DEDUP_REMOVED lines=50> */
.L_x_15022:
[----:B------:R-:W-:Y:S01]  /*acd0*/  ISETP.NE.AND P5, PT, R42, 0x1, PT ;  /* 0x000000012a00780c */ /* 0x000fe20003fa5270 */
[----:B------:R-:W-:Y:S01]  /*ace0*/  IMAD.U32 R38, R38, 0x10000, RZ ;  /* 0x0001000026267824 */ /* 0x000fe200078e00ff */
[----:B------:R-:W-:Y:S01]  /*acf0*/  I2FP.F32.U32 R37, R36 ;  /* 0x0000002400257245 */ /* 0x000fe20000201000 */
[----:B------:R-:W-:Y:S02]  /*ad00*/  HFMA2 R43, -RZ, RZ, 0, 1.1920928955078125e-07 ;  /* 0x00000002ff2b7431 */ /* 0x000fe400000001ff */
[----:B------:R-:W-:Y:S02]  /*ad10*/  IMAD.MOV.U32 R36, RZ, RZ, R0 ;  /* 0x000000ffff247224 */ /* 0x000fe400078e0000 */
[----:B------:R-:W-:Y:S01]  /*ad20*/  FMUL.FTZ R38, R38, R193 ;  /* 0x000000c126267220 */ /* 0x000fe20000410000 */
[----:B------:R-:W-:-:S03]  /*ad30*/  FFMA.FTZ R37, R37, R192, 1.1641532182693481445e-10 ;  /* 0x2f00000025257423 */ /* 0x000fc600000100c0 */
[----:B------:R-:W-:Y:S02]  /*ad40*/  FMUL.FTZ R77, R38, UR5 ;  /* 0x00000005264d7c20 */ /* 0x000fe40008410000 */
        /* <DEDUP_REMOVED lines=10> */
.L_x_15026:
        /* <DEDUP_REMOVED lines=12> */
.L_x_15027:
        /* <DEDUP_REMOVED lines=50> */
.L_x_15025:
[----:B------:R-:W-:Y:S01]  /*b1d0*/  ISETP.NE.AND P6, PT, R43, 0x1, PT ;  /* 0x000000012b00780c */ /* 0x000fe20003fc5270 */
[----:B------:R-:W-:Y:S01]  /*b1e0*/  IMAD.MOV.U32 R49, RZ, RZ, 0x2 ;  /* 0x00000002ff317424 */ /* 0x000fe200078e00ff */
[----:B------:R-:W-:Y:S02]  /*b1f0*/  I2FP.F32.U32 R37, R36 ;  /* 0x0000002400257245 */ /* 0x000fe40000201000 */
[C---:B------:R-:W-:Y:S02]  /*b200*/  SHF.L.U32 R36, R39.reuse, 0x10, RZ ;  /* 0x0000001027247819 */ /* 0x040fe400000006ff */
[----:B------:R-:W-:Y:S01]  /*b210*/  PRMT R48, R39, 0x7632, R48 ;  /* 0x0000763227307816 */ /* 0x000fe20000000030 */
[----:B------:R-:W-:Y:S02]  /*b220*/  FFMA.FTZ R37, R37, R192, 1.1641532182693481445e-10 ;  /* 0x2f00000025257423 */ /* 0x000fe400000100c0 */
[----:B------:R-:W-:Y:S01]  /*b230*/  FMUL.FTZ R38, R36, R193 ;  /* 0x000000c124267220 */ /* 0x000fe20000410000 */
[----:B------:R-:W-:-:S02]  /*b240*/  IMAD.MOV.U32 R36, RZ, RZ, R0 ;  /* 0x000000ffff247224 */ /* 0x000fc400078e0000 */
[----:B------:R-:W-:Y:S01]  /*b250*/  FSETP.LE.FTZ.AND P5, PT, R37, UR4, PT ;  /* 0x0000000425007c0b */ /* 0x000fe2000bfb3000 */
[----:B------:R-:W-:Y:S01]  /*b260*/  FMUL.FTZ R78, R38, UR5 ;  /* 0x00000005264e7c20 */ /* 0x000fe20008410000 */
        /* <DEDUP_REMOVED lines=9> */
.L_x_15029:
        /* <DEDUP_REMOVED lines=14> */
.L_x_15030:
        /* <DEDUP_REMOVED lines=50> */
.L_x_15028:
        /* <DEDUP_REMOVED lines=16> */
.L_x_15006:
[----:B------:R-:W-:Y:S01]  /*b800*/  SEL R39, RZ, 0x1000000, !P6 ;  /* 0x01000000ff277807 */ /* 0x000fe20007000000 */
[----:B------:R-:W-:Y:S01]  /*b810*/  VIADD R198, R182, 0x100 ;  /* 0x00000100b6c67836 */ /* 0x000fe20000000000 */
[----:B------:R-:W-:Y:S01]  /*b820*/  SEL R42, RZ, 0x10000, !P5 ;  /* 0x00010000ff2a7807 */ /* 0x000fe20006800000 */
[C---:B------:R-:W-:Y:S01]  /*b830*/  IMAD.WIDE.U32 R46, R195.reuse, 0x20, R206 ;  /* 0x00000020c32e7825 */ /* 0x040fe200078e00ce */
[----:B------:R-:W-:Y:S02]  /*b840*/  SEL R43, RZ, 0x100, !P4 ;  /* 0x00000100ff2b7807 */ /* 0x000fe40006000000 */
[----:B------:R-:W-:Y:S01]  /*b850*/  SEL R38, RZ, 0x1000000, !P2 ;  /* 0x01000000ff267807 */ /* 0x000fe20005000000 */
[----:B------:R-:W-:Y:S01]  /*b860*/  IMAD.WIDE.U32 R44, R195, 0x8, R204 ;  /* 0x00000008c32c7825 */ /* 0x000fe200078e00cc */
[----:B------:R-:W-:Y:S01]  /*b870*/  SEL R37, RZ, 0x10000, !P1 ;  /* 0x00010000ff257807 */ /* 0x000fe20004800000 */
[----:B------:R0:W-:Y:S01]  /*b880*/  STG.E.128 desc[UR8][R46.64], R80 ;  /* 0x000000502e007986 */ /* 0x0001e2000c101d08 */
[----:B------:R-:W-:-:S02]  /*b890*/  SEL R36, RZ, 0x100, !P0 ;  /* 0x00000100ff247807 */ /* 0x000fc40004000000 */
[----:B------:R-:W-:Y:S01]  /*b8a0*/  LOP3.LUT P6, RZ, R181, 0x2, RZ, 0xc0, !PT ;  /* 0x00000002b5ff7812 */ /* 0x000fe200078cc0ff */
[----:B------:R0:W-:Y:S01]  /*b8b0*/  STG.E.128 desc[UR8][R46.64+0x10], R76 ;  /* 0x0000104c2e007986 */ /* 0x0001e2000c101d08 */
[----:B------:R-:W-:Y:S02]  /*b8c0*/  LOP3.LUT R43, R43, R39, R42, 0xfe, !PT ;  /* 0x000000272b2b7212 */ /* 0x000fe400078efe2a */
[----:B------:R-:W-:Y:S02]  /*b8d0*/  SEL R42, RZ, 0x1, !P3 ;  /* 0x00000001ff2a7807 */ /* 0x000fe40005800000 */
[----:B------:R-:W-:Y:S02]  /*b8e0*/  LOP3.LUT R36, R36, R38, R37, 0xfe, !PT ;  /* 0x0000002624247212 */ /* 0x000fe400078efe25 */
[----:B------:R-:W-:Y:S02]  /*b8f0*/  SEL R37, RZ, 0x1, !P6 ;  /* 0x00000001ff257807 */ /* 0x000fe40007000000 */
[----:B------:R-:W-:-:S02]  /*b900*/  LOP3.LUT R43, R43, R42, RZ, 0xfc, !PT ;  /* 0x0000002a2b2b7212 */ /* 0x000fc400078efcff */
[----:B------:R-:W-:Y:S01]  /*b910*/  LOP3.LUT R42, R36, R37, RZ, 0xfc, !PT ;  /* 0x00000025242a7212 */ /* 0x000fe200078efcff */
[----:B------:R-:W-:-:S04]  /*b920*/  IMAD.WIDE.U32 R36, R198, 0x10, R40 ;  /* 0x00000010c6247825 */ /* 0x000fc800078e0028 */
        /* <DEDUP_REMOVED lines=22> */
.L_x_15033:
        /* <DEDUP_REMOVED lines=12> */
.L_x_15034:
        /* <DEDUP_REMOVED lines=49> */
.L_x_15032:
        /* <DEDUP_REMOVED lines=24> */
.L_x_15036:
        /* <DEDUP_REMOVED lines=12> */
.L_x_15037:
        /* <DEDUP_REMOVED lines=50> */
.L_x_15035:
        /* <DEDUP_REMOVED lines=21> */
.L_x_15039:
        /* <DEDUP_REMOVED lines=12> */
.L_x_15040:
        /* <DEDUP_REMOVED lines=50> */
.L_x_15038:
        /* <DEDUP_REMOVED lines=22> */
.L_x_15042:
        /* <DEDUP_REMOVED lines=12> */
.L_x_15043:
        /* <DEDUP_REMOVED lines=50> */
.L_x_15041:
        /* <DEDUP_REMOVED lines=21> */
.L_x_15045:
        /* <DEDUP_REMOVED lines=12> */
.L_x_15046:
        /* <DEDUP_REMOVED lines=50> */
.L_x_15044:
[----:B------:R-:W-:Y:S02]  /*d360*/  I2FP.F32.U32 R37, R37 ;  /* 0x0000002500257245 */ /* 0x000fe40000201000 */
        /* <DEDUP_REMOVED lines=8> */
[----:B------:R-:W-:Y:S01]  /*d3f0*/  IMAD.MOV.U32 R36, RZ, RZ, 0x2 ;  /* 0x00000002ff247424 */ /* 0x000fe200078e00ff */
        /* <DEDUP_REMOVED lines=12> */
.L_x_15048:
        /* <DEDUP_REMOVED lines=12> */
.L_x_15049:
        /* <DEDUP_REMOVED lines=50> */
.L_x_15047:
        /* <DEDUP_REMOVED lines=21> */
.L_x_15051:
        /* <DEDUP_REMOVED lines=12> */
.L_x_15052:
        /* <DEDUP_REMOVED lines=50> */
.L_x_15050:
        /* <DEDUP_REMOVED lines=22> */
.L_x_15054:
        /* <DEDUP_REMOVED lines=14> */
.L_x_15055:
        /* <DEDUP_REMOVED lines=50> */
.L_x_15053:
        /* <DEDUP_REMOVED lines=10> */
.L_x_15031:
        /* <DEDUP_REMOVED lines=15> */
.L_x_15058:
        /* <DEDUP_REMOVED lines=12> */
.L_x_15059:
        /* <DEDUP_REMOVED lines=49> */
.L_x_15057:
        /* <DEDUP_REMOVED lines=21> */
.L_x_15061:
        /* <DEDUP_REMOVED lines=12> */
.L_x_15062:
        /* <DEDUP_REMOVED lines=43> */
[----:B------:R-:W-:Y:S02]  /*ed50*/  HFMA2 R45, -RZ, RZ, 0, 0 ;  /* 0x00000000ff2d7431 */ /* 0x000fe400000001ff */
[----:B------:R-:W-:Y:S01]  /*ed60*/  IMAD.WIDE.U32 R46, R46, -0x326172a9, RZ ;  /* 0xcd9e8d572e2e7825 */ /* 0x000fe200078e00ff */
[----:B------:R-:W-:-:S03]  /*ed70*/  LOP3.LUT R159, R159, R44, R43, 0x96, !PT ;  /* 0x0000002c9f9f7212 */ /* 0x000fc600078e962b */
[----:B------:R-:W-:Y:S01]  /*ed80*/  IMAD.MOV.U32 R43, RZ, RZ, R52 ;  /* 0x000000ffff2b7224 */ /* 0x000fe200078e0034 */
[----:B------:R-:W-:Y:S01]  /*ed90*/  LOP3.LUT R160, R189, R48, R47, 0x96, !PT ;  /* 0x00000030bda07212 */ /* 0x000fe200078e962f */
[----:B------:R-:W-:Y:S01]  /*eda0*/  IMAD.MOV.U32 R52, RZ, RZ, R42 ;  /* 0x000000ffff347224 */ /* 0x000fe200078e002a */
[----:B------:R-:W-:-:S07]  /*edb0*/  MOV R0, R46 ;  /* 0x0000002e00007202 */ /* 0x000fce0000000f00 */
.L_x_15060:
        /* <DEDUP_REMOVED lines=18> */
.L_x_15064:
        /* <DEDUP_REMOVED lines=12> */
.L_x_15065:
        /* <DEDUP_REMOVED lines=50> */
.L_x_15063:
[----:B------:R-:W-:Y:S01]  /*f2c0*/  ISETP.NE.AND P2, PT, R42, 0x1, PT ;  /* 0x000000012a00780c */ /* 0x000fe20003f45270 */
[C---:B------:R-:W-:Y:S01]  /*f2d0*/  IMAD.U32 R36, R37.reuse, 0x10000, RZ ;  /* 0x0001000025247824 */ /* 0x040fe200078e00ff */
[----:B------:R-:W-:Y:S02]  /*f2e0*/  I2FP.F32.U32 R43, R43 ;  /* 0x0000002b002b7245 */ /* 0x000fe40000201000 */
[----:B------:R-:W-:Y:S01]  /*f2f0*/  PRMT R48, R37, 0x7632, R48 ;  /* 0x0000763225307816 */ /* 0x000fe20000000030 */
[----:B------:R-:W-:Y:S01]  /*f300*/  FMUL.FTZ R36, R36, R193 ;  /* 0x000000c124247220 */ /* 0x000fe20000410000 */
[----:B------:R-:W-:Y:S02]  /*f310*/  IMAD.MOV.U32 R37, RZ, RZ, R0 ;  /* 0x000000ffff257224 */ /* 0x000fe400078e0000 */
[----:B------:R-:W-:Y:S01]  /*f320*/  FFMA.FTZ R43, R43, R192, 1.1641532182693481445e-10 ;  /* 0x2f0000002b2b7423 */ /* 0x000fe200000100c0 */
[----:B------:R-:W-:-:S04]  /*f330*/  FMUL.FTZ R74, R36, UR5 ;  /* 0x00000005244a7c20 */ /* 0x000fc80008410000 */
[----:B------:R-:W-:Y:S01]  /*f340*/  FSETP.LE.FTZ.AND P1, PT, R43, UR4, PT ;  /* 0x000000042b007c0b */ /* 0x000fe2000bf33000 */
[----:B------:R-:W-:Y:S01]  /*f350*/  HFMA2 R43, -RZ, RZ, 0, 1.1920928955078125e-07 ;  /* 0x00000002ff2b7431 */ /* 0x000fe200000001ff */
        /* <DEDUP_REMOVED lines=9> */
.L_x_15067:
        /* <DEDUP_REMOVED lines=12> */
.L_x_15068:
        /* <DEDUP_REMOVED lines=50> */
.L_x_15066:
        /* <DEDUP_REMOVED lines=18> */
.L_x_15070:
        /* <DEDUP_REMOVED lines=12> */
.L_x_15071:
        /* <DEDUP_REMOVED lines=50> */
.L_x_15069:
[----:B------:R-:W-:Y:S01]  /*fcd0*/  ISETP.NE.AND P4, PT, R42, 0x1, PT ;  /* 0x000000012a00780c */ /* 0x000fe20003f85270 */
[C---:B------:R-:W-:Y:S01]  /*fce0*/  IMAD.U32 R36, R38.reuse, 0x10000, RZ ;  /* 0x0001000026247824 */ /* 0x040fe200078e00ff */
[----:B------:R-:W-:Y:S01]  /*fcf0*/  I2FP.F32.U32 R37, R37 ;  /* 0x0000002500257245 */ /* 0x000fe20000201000 */
[----:B------:R-:W-:Y:S01]  /*fd00*/  IMAD.MOV.U32 R43, RZ, RZ, 0x2 ;  /* 0x00000002ff2b7424 */ /* 0x000fe200078e00ff */
[----:B------:R-:W-:Y:S01]  /*fd10*/  PRMT R38, R38, 0x7632, R38 ;  /* 0x0000763226267816 */ /* 0x000fe20000000026 */
        /* <DEDUP_REMOVED lines=14> */
.L_x_15073:
        /* <DEDUP_REMOVED lines=12> */
.L_x_15074:
        /* <DEDUP_REMOVED lines=50> */
.L_x_15072:
[----:B------:R-:W-:Y:S01]  /*101e0*/  ISETP.NE.AND P5, PT, R43, 0x1, PT ;  /* 0x000000012b00780c */ /* 0x000fe20003fa5270 */
[----:B------:R-:W-:Y:S01]  /*101f0*/  IMAD.U32 R38, R38, 0x10000, RZ ;  /* 0x0001000026267824 */ /* 0x000fe200078e00ff */
[----:B------:R-:W-:Y:S01]  /*10200*/  I2FP.F32.U32 R37, R37 ;  /* 0x0000002500257245 */ /* 0x000fe20000201000 */
[----:B------:R-:W-:Y:S02]  /*10210*/  HFMA2 R42, -RZ, RZ, 0, 1.1920928955078125e-07 ;  /* 0x00000002ff2a7431 */ /* 0x000fe400000001ff */
[----:B------:R-:W-:Y:S02]  /*10220*/  FMUL.FTZ R38, R38, R193 ;  /* 0x000000c126267220 */ /* 0x000fe40000410000 */
[----:B------:R-:W-:Y:S02]  /*10230*/  FFMA.FTZ R37, R37, R192, 1.1641532182693481445e-10 ;  /* 0x2f00000025257423 */ /* 0x000fe400000100c0 */
[----:B------:R-:W-:-:S03]  /*10240*/  FMUL.FTZ R69, R38, UR5 ;  /* 0x0000000526457c20 */ /* 0x000fc60008410000 */
[----:B------:R-:W-:Y:S01]  /*10250*/  FSETP.LE.FTZ.AND P4, PT, R37, UR4, PT ;  /* 0x0000000425007c0b */ /* 0x000fe2000bf93000 */
[----:B------:R-:W-:Y:S01]  /*10260*/  IMAD.MOV.U32 R37, RZ, RZ, R0 ;  /* 0x000000ffff257224 */ /* 0x000fe200078e0000 */
        /* <DEDUP_REMOVED lines=9> */
.L_x_15076:
        /* <DEDUP_REMOVED lines=12> */
.L_x_15077:
        /* <DEDUP_REMOVED lines=50> */
.L_x_15075:
[----:B------:R-:W-:Y:S01]  /*106e0*/  ISETP.NE.AND P6, PT, R42, 0x1, PT ;  /* 0x000000012a00780c */ /* 0x000fe20003fc5270 */
[----:B------:R-:W-:Y:S01]  /*106f0*/  IMAD.MOV.U32 R48, RZ, RZ, 0x2 ;  /* 0x00000002ff307424 */ /* 0x000fe200078e00ff */
[----:B------:R-:W-:Y:S01]  /*10700*/  I2FP.F32.U32 R37, R37 ;  /* 0x0000002500257245 */ /* 0x000fe20000201000 */
[----:B------:R-:W-:Y:S01]  /*10710*/  IMAD.MOV.U32 R38, RZ, RZ, R0 ;  /* 0x000000ffff267224 */ /* 0x000fe200078e0000 */
[C---:B------:R-:W-:Y:S02]  /*10720*/  SHF.L.U32 R36, R39.reuse, 0x10, RZ ;  /* 0x0000001027247819 */ /* 0x040fe400000006ff */
[----:B------:R-:W-:Y:S01]  /*10730*/  PRMT R46, R39, 0x7632, R46 ;  /* 0x00007632272e7816 */ /* 0x000fe2000000002e */
[----:B------:R-:W-:Y:S02]  /*10740*/  FFMA.FTZ R37, R37, R192, 1.1641532182693481445e-10 ;  /* 0x2f00000025257423 */ /* 0x000fe400000100c0 */
[----:B------:R-:W-:-:S03]  /*10750*/  FMUL.FTZ R36, R36, R193 ;  /* 0x000000c124247220 */ /* 0x000fc60000410000 */
        /* <DEDUP_REMOVED lines=11> */
.L_x_15079:
        /* <DEDUP_REMOVED lines=14> */
.L_x_15080:
        /* <DEDUP_REMOVED lines=50> */
.L_x_15078:
        /* <DEDUP_REMOVED lines=16> */
.L_x_15056:
        /* <DEDUP_REMOVED lines=41> */
.L_x_15083:
        /* <DEDUP_REMOVED lines=12> */
.L_x_15084:
        /* <DEDUP_REMOVED lines=49> */
.L_x_15082:
        /* <DEDUP_REMOVED lines=24> */
.L_x_15086:
        /* <DEDUP_REMOVED lines=12> */
.L_x_15087:
        /* <DEDUP_REMOVED lines=50> */
.L_x_15085:
        /* <DEDUP_REMOVED lines=21> */
.L_x_15089:
        /* <DEDUP_REMOVED lines=12> */
.L_x_15090:
        /* <DEDUP_REMOVED lines=50> */
.L_x_15088:
        /* <DEDUP_REMOVED lines=22> */
.L_x_15092:
        /* <DEDUP_REMOVED lines=12> */
.L_x_15093:
        /* <DEDUP_REMOVED lines=50> */
.L_x_15091:
        /* <DEDUP_REMOVED lines=21> */
.L_x_15095:
        /* <DEDUP_REMOVED lines=12> */
.L_x_15096:
        /* <DEDUP_REMOVED lines=50> */
.L_x_15094:
        /* <DEDUP_REMOVED lines=22> */
.L_x_15098:
        /* <DEDUP_REMOVED lines=12> */
.L_x_15099:
        /* <DEDUP_REMOVED lines=50> */
.L_x_15097:
        /* <DEDUP_REMOVED lines=21> */
.L_x_15101:
        /* <DEDUP_REMOVED lines=12> */
.L_x_15102:
        /* <DEDUP_REMOVED lines=50> */
.L_x_15100:
        /* <DEDUP_REMOVED lines=22> */
.L_x_15104:
        /* <DEDUP_REMOVED lines=14> */
.L_x_15105:
        /* <DEDUP_REMOVED lines=50> */
.L_x_15103:
        /* <DEDUP_REMOVED lines=10> */
.L_x_15081:
        /* <DEDUP_REMOVED lines=15> */
.L_x_15108:
        /* <DEDUP_REMOVED lines=12> */
.L_x_15109:
        /* <DEDUP_REMOVED lines=49> */
.L_x_15107:
        /* <DEDUP_REMOVED lines=21> */
.L_x_15111:
        /* <DEDUP_REMOVED lines=12> */
.L_x_15112:
        /* <DEDUP_REMOVED lines=50> */
.L_x_15110:
        /* <DEDUP_REMOVED lines=18> */
.L_x_15114:
        /* <DEDUP_REMOVED lines=12> */
.L_x_15115:
        /* <DEDUP_REMOVED lines=50> */
.L_x_15113:
        /* <DEDUP_REMOVED lines=19> */
.L_x_15117:
        /* <DEDUP_REMOVED lines=12> */
.L_x_15118:
        /* <DEDUP_REMOVED lines=50> */
.L_x_15116:
        /* <DEDUP_REMOVED lines=18> */
.L_x_15120:
        /* <DEDUP_REMOVED lines=12> */
.L_x_15121:
        /* <DEDUP_REMOVED lines=50> */
.L_x_15119:
        /* <DEDUP_REMOVED lines=19> */
.L_x_15123:
        /* <DEDUP_REMOVED lines=12> */
.L_x_15124:
        /* <DEDUP_REMOVED lines=50> */
.L_x_15122:
        /* <DEDUP_REMOVED lines=18> */
.L_x_15126:
        /* <DEDUP_REMOVED lines=12> */
.L_x_15127:
        /* <DEDUP_REMOVED lines=50> */
.L_x_15125:
        /* <DEDUP_REMOVED lines=19> */
.L_x_15129:
        /* <DEDUP_REMOVED lines=14> */
.L_x_15130:
        /* <DEDUP_REMOVED lines=50> */
.L_x_15128:
        /* <DEDUP_REMOVED lines=16> */
.L_x_15106:
        /* <DEDUP_REMOVED lines=41> */
.L_x_15133:
        /* <DEDUP_REMOVED lines=12> */
.L_x_15134:
        /* <DEDUP_REMOVED lines=50> */
.L_x_15132:
        /* <DEDUP_REMOVED lines=8> */
[----:B------:R-:W-:-:S05]  /*16910*/  FMUL.FTZ R42, R42, UR5 ;  /* 0x000000052a2a7c20 */ /* 0x000fca0008410000 */
[----:B------:R-:W-:Y:S01]  /*16920*/  FSEL R43, R42, RZ, !P0 ;  /* 0x000000ff2a2b7208 */ /* 0x000fe20004000000 */
[----:B------:R-:W-:Y:S01]  /*16930*/  IMAD.MOV.U32 R42, RZ, RZ, 0x2 ;  /* 0x00000002ff2a7424 */ /* 0x000fe200078e00ff */
        /* <DEDUP_REMOVED lines=13> */
.L_x_15136:
        /* <DEDUP_REMOVED lines=12> */
.L_x_15137:
        /* <DEDUP_REMOVED lines=50> */
.L_x_15135:
        /* <DEDUP_REMOVED lines=21> */
.L_x_15139:
        /* <DEDUP_REMOVED lines=12> */
.L_x_15140:
        /* <DEDUP_REMOVED lines=50> */
.L_x_15138:
        /* <DEDUP_REMOVED lines=22> */
.L_x_15142:
        /* <DEDUP_REMOVED lines=12> */
.L_x_15143:
        /* <DEDUP_REMOVED lines=50> */
.L_x_15141:
        /* <DEDUP_REMOVED lines=21> */
.L_x_15145:
        /* <DEDUP_REMOVED lines=12> */
.L_x_15146:
        /* <DEDUP_REMOVED lines=50> */
.L_x_15144:
        /* <DEDUP_REMOVED lines=22> */
.L_x_15148:
        /* <DEDUP_REMOVED lines=12> */
.L_x_15149:
        /* <DEDUP_REMOVED lines=50> */
.L_x_15147:
        /* <DEDUP_REMOVED lines=21> */
.L_x_15151:
        /* <DEDUP_REMOVED lines=12> */
.L_x_15152:
        /* <DEDUP_REMOVED lines=50> */
.L_x_15150:
        /* <DEDUP_REMOVED lines=22> */
.L_x_15154:
        /* <DEDUP_REMOVED lines=14> */
.L_x_15155:
        /* <DEDUP_REMOVED lines=50> */
.L_x_15153:
[----:B------:R-:W-:Y:S01]  /*18d60*/  I2FP.F32.U32 R37, R37 ;  /* 0x0000002500257245 */ /* 0x000fe20000201000 */
[----:B------:R-:W-:-:S04]  /*18d70*/  IMAD.U32 R46, R46, 0x10000, RZ ;  /* 0x000100002e2e7824 */ /* 0x000fc800078e00ff */
[----:B------:R-:W-:Y:S01]  /*18d80*/  FFMA.FTZ R37, R37, R192, 1.1641532182693481445e-10 ;  /* 0x2f00000025257423 */ /* 0x000fe200000100c0 */
[----:B------:R-:W-:-:S04]  /*18d90*/  FMUL.FTZ R46, R46, R193 ;  /* 0x000000c12e2e7220 */ /* 0x000fc80000410000 */
[----:B------:R-:W-:Y:S01]  /*18da0*/  FMUL.FTZ R46, R46, UR5 ;  /* 0x000000052e2e7c20 */ /* 0x000fe20008410000 */
[----:B------:R-:W-:-:S04]  /*18db0*/  FSETP.GTU.FTZ.AND P6, PT, R37, UR4, PT ;  /* 0x0000000425007c0b */ /* 0x000fc8000bfdc000 */
[----:B------:R-:W-:Y:S02]  /*18dc0*/  FSEL R46, R46, RZ, !P6 ;  /* 0x000000ff2e2e7208 */ /* 0x000fe40007000000 */
[----:B------:R-:W-:-:S03]  /*18dd0*/  PLOP3.LUT P6, PT, P6, PT, PT, 0x8, 0x80 ;  /* 0x000000000080781c */ /* 0x000fc600037ce170 */
[----:B------:R-:W-:Y:S01]  /*18de0*/  FADD.FTZ R55, R55, R46 ;  /* 0x0000002e37377221 */ /* 0x000fe20000010000 */
[----:B------:R-:W-:Y:S09]  /*18df0*/  BRA `(.L_x_15156) ;  /* 0x0000002800547947 */ /* 0x000ff20003800000 */
.L_x_15131:
[----:B------:R-:W-:Y:S01]  /*18e00*/  ISETP.NE.AND P0, PT, R48, 0x1, PT ;  /* 0x000000013000780c */ /* 0x000fe20003f05270 */
[----:B0-----:R-:W-:Y:S01]  /*18e10*/  IMAD.MOV.U32 R42, RZ, RZ, R0 ;  /* 0x000000ffff2a7224 */ /* 0x001fe200078e0000 */
        /* <DEDUP_REMOVED lines=13> */
.L_x_15158:
        /* <DEDUP_REMOVED lines=12> */
.L_x_15159:
        /* <DEDUP_REMOVED lines=50> */
.L_x_15157:
        /* <DEDUP_REMOVED lines=9> */
[----:B------:R-:W-:Y:S01]  /*19360*/  FSETP.LE.FTZ.AND P1, PT, R43, UR4, PT ;  /* 0x000000042b007c0b */ /* 0x000fe2000bf33000 */
[----:B------:R-:W-:-:S12]  /*19370*/  IMAD.MOV.U32 R43, RZ, RZ, R0 ;  /* 0x000000ffff2b7224 */ /* 0x000fd800078e0000 */
        /* <DEDUP_REMOVED lines=10> */
.L_x_15161:
        /* <DEDUP_REMOVED lines=12> */
.L_x_15162:
        /* <DEDUP_REMOVED lines=50> */
.L_x_15160:
        /* <DEDUP_REMOVED lines=18> */
.L_x_15164:
        /* <DEDUP_REMOVED lines=12> */
.L_x_15165:
        /* <DEDUP_REMOVED lines=50> */
.L_x_15163:
        /* <DEDUP_REMOVED lines=8> */
[----:B------:R-:W-:Y:S02]  /*19d80*/  FSETP.LE.FTZ.AND P1, PT, R43, UR4, PT ;  /* 0x000000042b007c0b */ /* 0x000fe4000bf33000 */
        /* <DEDUP_REMOVED lines=10> */
.L_x_15167:
        /* <DEDUP_REMOVED lines=12> */
.L_x_15168:
        /* <DEDUP_REMOVED lines=50> */
.L_x_15166:
        /* <DEDUP_REMOVED lines=18> */
.L_x_15170:
        /* <DEDUP_REMOVED lines=12> */
.L_x_15171:
        /* <DEDUP_REMOVED lines=50> */
.L_x_15169:
[----:B------:R-:W-:Y:S01]  /*1a710*/  ISETP.NE.AND P4, PT, R42, 0x1, PT ;  /* 0x000000012a00780c */ /* 0x000fe20003f85270 */
[C---:B------:R-:W-:Y:S01]  /*1a720*/  IMAD.U32 R36, R38.reuse, 0x10000, RZ ;  /* 0x0001000026247824 */ /* 0x040fe200078e00ff */
[----:B------:R-:W-:Y:S02]  /*1a730*/  I2FP.F32.U32 R37, R37 ;  /* 0x0000002500257245 */ /* 0x000fe40000201000 */
[----:B------:R-:W-:Y:S01]  /*1a740*/  PRMT R38, R38, 0x7632, R38 ;  /* 0x0000763226267816 */ /* 0x000fe20000000026 */
[----:B------:R-:W-:Y:S01]  /*1a750*/  FMUL.FTZ R36, R36, R193 ;  /* 0x000000c124247220 */ /* 0x000fe20000410000 */
[----:B------:R-:W-:Y:S01]  /*1a760*/  MOV R43, 0x2 ;  /* 0x00000002002b7802 */ /* 0x000fe20000000f00 */
        /* <DEDUP_REMOVED lines=13> */
.L_x_15173:
        /* <DEDUP_REMOVED lines=12> */
.L_x_15174:
        /* <DEDUP_REMOVED lines=50> */
.L_x_15172:
        /* <DEDUP_REMOVED lines=18> */
.L_x_15176:
        /* <DEDUP_REMOVED lines=12> */
.L_x_15177:
        /* <DEDUP_REMOVED lines=50> */
.L_x_15175:
[----:B------:R-:W-:Y:S01]  /*1b120*/  ISETP.NE.AND P6, PT, R42, 0x1, PT ;  /* 0x000000012a00780c */ /* 0x000fe20003fc5270 */
[C---:B------:R-:W-:Y:S01]  /*1b130*/  IMAD.U32 R36, R39.reuse, 0x10000, RZ ;  /* 0x0001000027247824 */ /* 0x040fe200078e00ff */
[----:B------:R-:W-:Y:S01]  /*1b140*/  I2FP.F32.U32 R37, R37 ;  /* 0x0000002500257245 */ /* 0x000fe20000201000 */
[----:B------:R-:W-:Y:S01]  /*1b150*/  IMAD.MOV.U32 R38, RZ, RZ, R0 ;  /* 0x000000ffff267224 */ /* 0x000fe200078e0000 */
[----:B------:R-:W-:Y:S01]  /*1b160*/  PRMT R46, R39, 0x7632, R46 ;  /* 0x00007632272e7816 */ /* 0x000fe2000000002e */
[----:B------:R-:W-:Y:S01]  /*1b170*/  FMUL.FTZ R36, R36, R193 ;  /* 0x000000c124247220 */ /* 0x000fe20000410000 */
[----:B------:R-:W-:Y:S01]  /*1b180*/  MOV R150, 0x2 ;  /* 0x0000000200967802 */ /* 0x000fe20000000f00 */
[----:B------:R-:W-:Y:S02]  /*1b190*/  FFMA.FTZ R37, R37, R192, 1.1641532182693481445e-10 ;  /* 0x2f00000025257423 */ /* 0x000fe400000100c0 */
[----:B------:R-:W-:-:S03]  /*1b1a0*/  FMUL.FTZ R54, R36, UR5 ;  /* 0x0000000524367c20 */ /* 0x000fc60008410000 */
[----:B------:R-:W-:Y:S01]  /*1b1b0*/  FSETP.LE.FTZ.AND P5, PT, R37, UR4, PT ;  /* 0x0000000425007c0b */ /* 0x000fe2000bfb3000 */
        /* <DEDUP_REMOVED lines=9> */
.L_x_15179:
        /* <DEDUP_REMOVED lines=14> */
.L_x_15180:
        /* <DEDUP_REMOVED lines=50> */
.L_x_15178:
[----:B------:R-:W-:Y:S02]  /*1b650*/  I2FP.F32.U32 R37, R38 ;  /* 0x0000002600257245 */ /* 0x000fe40000201000 */
[----:B------:R-:W-:Y:S02]  /*1b660*/  SHF.L.U32 R46, R46, 0x10, RZ ;  /* 0x000000102e2e7819 */ /* 0x000fe400000006ff */
[----:B------:R-:W-:Y:S01]  /*1b670*/  LOP3.LUT P6, RZ, R181, 0x2, RZ, 0xc0, !PT ;  /* 0x00000002b5ff7812 */ /* 0x000fe200078cc0ff */
[----:B------:R-:W-:Y:S01]  /*1b680*/  FFMA.FTZ R37, R37, R192, 1.1641532182693481445e-10 ;  /* 0x2f00000025257423 */ /* 0x000fe200000100c0 */
[----:B------:R-:W-:Y:S01]  /*1b690*/  FSEL R57, R57, RZ, P0 ;  /* 0x000000ff39397208 */ /* 0x000fe20000000000 */
[----:B------:R-:W-:Y:S01]  /*1b6a0*/  FMUL.FTZ R46, R46, R193 ;  /* 0x000000c12e2e7220 */ /* 0x000fe20000410000 */
[----:B------:R-:W-:Y:S02]  /*1b6b0*/  FSEL R56, R56, RZ, P6 ;  /* 0x000000ff38387208 */ /* 0x000fe40003000000 */
[----:B------:R-:W-:Y:S01]  /*1b6c0*/  FSETP.GTU.FTZ.AND P6, PT, R37, UR4, PT ;  /* 0x0000000425007c0b */ /* 0x000fe2000bfdc000 */
[----:B------:R-:W-:Y:S01]  /*1b6d0*/  FMUL.FTZ R46, R46, UR5 ;  /* 0x000000052e2e7c20 */ /* 0x000fe20008410000 */
[----:B------:R-:W-:-:S02]  /*1b6e0*/  FSEL R58, R58, RZ, P1 ;  /* 0x000000ff3a3a7208 */ /* 0x000fc40000800000 */
[----:B------:R-:W-:Y:S02]  /*1b6f0*/  FSEL R59, R59, RZ, P2 ;  /* 0x000000ff3b3b7208 */ /* 0x000fe40001000000 */
[----:B------:R-:W-:Y:S02]  /*1b700*/  FSEL R55, R46, RZ, !P6 ;  /* 0x000000ff2e377208 */ /* 0x000fe40007000000 */
[----:B------:R-:W-:Y:S02]  /*1b710*/  PLOP3.LUT P6, PT, P6, PT, PT, 0x8, 0x80 ;  /* 0x000000000080781c */ /* 0x000fe400037ce170 */
[----:B------:R-:W-:Y:S02]  /*1b720*/  FSEL R52, R52, RZ, P3 ;  /* 0x000000ff34347208 */ /* 0x000fe40001800000 */
[----:B------:R-:W-:Y:S02]  /*1b730*/  FSEL R53, R53, RZ, P4 ;  /* 0x000000ff35357208 */ /* 0x000fe40002000000 */
[----:B------:R-:W-:-:S07]  /*1b740*/  FSEL R54, R54, RZ, P5 ;  /* 0x000000ff36367208 */ /* 0x000fce0002800000 */
.L_x_15156:
        /* <DEDUP_REMOVED lines=27> */
[----:B------:R-:W-:Y:S02]  /*1b900*/  HFMA2 R148, -RZ, RZ, 0, 1.1920928955078125e-07 ;  /* 0x00000002ff947431 */ /* 0x000fe400000001ff */
[----:B------:R-:W-:Y:S01]  /*1b910*/  IMAD.MOV.U32 R149, RZ, RZ, R0 ;  /* 0x000000ffff957224 */ /* 0x000fe200078e0000 */
[----:B------:R-:W-:-:S09]  /*1b920*/  MOV R216, R200 ;  /* 0x000000c800d87202 */ /* 0x000fd20000000f00 */
        /* <DEDUP_REMOVED lines=11> */
.L_x_15183:
        /* <DEDUP_REMOVED lines=12> */
.L_x_15184:
        /* <DEDUP_REMOVED lines=50> */
.L_x_15182:
        /* <DEDUP_REMOVED lines=9> */
[----:B------:R-:W-:Y:S02]  /*1be50*/  FSEL R43, R42, RZ, !P0 ;  /* 0x000000ff2a2b7208 */ /* 0x000fe40004000000 */
[----:B------:R-:W-:Y:S02]  /*1be60*/  PLOP3.LUT P0, PT, P0, PT, PT, 0x8, 0x80 ;  /* 0x000000000080781c */ /* 0x000fe4000070e170 */
[----:B------:R-:W-:Y:S01]  /*1be70*/  MOV R42, 0x2 ;  /* 0x00000002002a7802 */ /* 0x000fe20000000f00 */
        /* <DEDUP_REMOVED lines=12> */
.L_x_15186:
        /* <DEDUP_REMOVED lines=12> */
.L_x_15187:
        /* <DEDUP_REMOVED lines=50> */
.L_x_15185:
        /* <DEDUP_REMOVED lines=21> */
.L_x_15189:
        /* <DEDUP_REMOVED lines=12> */
.L_x_15190:
[----:B------:R-:W-:Y:S01]  /*1c530*/  IMAD.WIDE.U32 R148, R161, -0x326172a9, RZ ;  /* 0xcd9e8d57a1947825 */ /* 0x000fe200078e00ff */
[----:B------:R-:W-:Y:S02]  /*1c540*/  LOP3.LUT R42, R2, R209, R203, 0x96, !PT ;  /* 0x000000d1022a7212 */ /* 0x000fe400078e96cb */
[----:B------:R-:W-:Y:S02]  /*1c550*/  IADD3 R159, PT, PT, R203, 0x1fd5c5a3, RZ ;  /* 0x1fd5c5a3cb9f7810 */ /* 0x000fe40007ffe0ff */
        /* <DEDUP_REMOVED lines=47> */
.L_x_15188:
        /* <DEDUP_REMOVED lines=22> */
.L_x_15192:
        /* <DEDUP_REMOVED lines=12> */
.L_x_15193:
        /* <DEDUP_REMOVED lines=50> */
.L_x_15191:
        /* <DEDUP_REMOVED lines=21> */
.L_x_15195:
        /* <DEDUP_REMOVED lines=12> */
.L_x_15196:
        /* <DEDUP_REMOVED lines=50> */
.L_x_15194:
[----:B------:R-:W-:Y:S01]  /*1d2c0*/  I2FP.F32.U32 R37, R37 ;  /* 0x0000002500257245 */ /* 0x000fe20000201000 */
[----:B------:R-:W-:Y:S01]  /*1d2d0*/  IMAD.U32 R36, R38, 0x10000, RZ ;  /* 0x0001000026247824 */ /* 0x000fe200078e00ff */
        /* <DEDUP_REMOVED lines=8> */
[----:B------:R-:W-:Y:S01]  /*1d360*/  MOV R36, 0x2 ;  /* 0x0000000200247802 */ /* 0x000fe20000000f00 */
        /* <DEDUP_REMOVED lines=11> */
.L_x_15198:
        /* <DEDUP_REMOVED lines=12> */
.L_x_15199:
        /* <DEDUP_REMOVED lines=50> */
.L_x_15197:
        /* <DEDUP_REMOVED lines=21> */
.L_x_15201:
        /* <DEDUP_REMOVED lines=12> */
.L_x_15202:
        /* <DEDUP_REMOVED lines=50> */
.L_x_15200:
        /* <DEDUP_REMOVED lines=22> */
.L_x_15204:
        /* <DEDUP_REMOVED lines=14> */
.L_x_15205:
        /* <DEDUP_REMOVED lines=50> */
.L_x_15203:
        /* <DEDUP_REMOVED lines=10> */
.L_x_15181:
        /* <DEDUP_REMOVED lines=15> */
.L_x_15208:
        /* <DEDUP_REMOVED lines=12> */
.L_x_15209:
        /* <DEDUP_REMOVED lines=50> */
.L_x_15207:
        /* <DEDUP_REMOVED lines=8> */
[----:B------:R-:W-:-:S02]  /*1e880*/  FSETP.LE.FTZ.AND P1, PT, R43, UR4, PT ;  /* 0x000000042b007c0b */ /* 0x000fc4000bf33000 */
[----:B------:R-:W-:Y:S01]  /*1e890*/  MOV R43, R0 ;  /* 0x00000000002b7202 */ /* 0x000fe20000000f00 */
[----:B------:R-:W-:-:S10]  /*1e8a0*/  FMUL.FTZ R48, R42, UR5 ;  /* 0x000000052a307c20 */ /* 0x000fd40008410000 */
        /* <DEDUP_REMOVED lines=10> */
.L_x_15211:
        /* <DEDUP_REMOVED lines=12> */
.L_x_15212:
[----:B------:R-:W-:Y:S01]  /*1ea10*/  IMAD.WIDE.U32 R44, R161, -0x326172a9, RZ ;  /* 0xcd9e8d57a12c7825 */ /* 0x000fe200078e00ff */
[----:B------:R-:W-:Y:S02]  /*1ea20*/  LOP3.LUT R42, R2, R51, R203, 0x96, !PT ;  /* 0x00000033022a7212 */ /* 0x000fe400078e96cb */
[C---:B------:R-:W-:Y:S02]  /*1ea30*/  IADD3 R49, PT, PT, R203.reuse, 0x1fd5c5a3, RZ ;  /* 0x1fd5c5a3cb317810 */ /* 0x040fe40007ffe0ff */
        /* <DEDUP_REMOVED lines=42> */
[----:B------:R-:W-:Y:S02]  /*1ece0*/  LOP3.LUT R159, R159, R44, R43, 0x96, !PT ;  /* 0x0000002c9f9f7212 */ /* 0x000fe400078e962b */
[----:B------:R-:W-:Y:S01]  /*1ecf0*/  MOV R43, R216 ;  /* 0x000000d8002b7202 */ /* 0x000fe20000000f00 */
[----:B------:R-:W-:Y:S01]  /*1ed00*/  IMAD.MOV.U32 R0, RZ, RZ, R46 ;  /* 0x000000ffff007224 */ /* 0x000fe200078e002e */
[----:B------:R-:W-:Y:S01]  /*1ed10*/  LOP3.LUT R160, R189, R50, R47, 0x96, !PT ;  /* 0x00000032bda07212 */ /* 0x000fe200078e962f */
[----:B------:R-:W-:-:S07]  /*1ed20*/  IMAD.MOV.U32 R216, RZ, RZ, R42 ;  /* 0x000000ffffd87224 */ /* 0x000fce00078e002a */
.L_x_15210:
[----:B------:R-:W-:Y:S01]  /*1ed30*/  ISETP.NE.AND P1, PT, R45, 0x1, PT ;  /* 0x000000012d00780c */ /* 0x000fe20003f25270 */
[----:B------:R-:W-:Y:S01]  /*1ed40*/  IMAD.U32 R36, R36, 0x10000, RZ ;  /* 0x0001000024247824 */ /* 0x000fe200078e00ff */
[----:B------:R-:W-:Y:S02]  /*1ed50*/  I2FP.F32.U32 R43, R43 ;  /* 0x0000002b002b7245 */ /* 0x000fe40000201000 */
[----:B------:R-:W-:Y:S01]  /*1ed60*/  MOV R42, 0x2 ;  /* 0x00000002002a7802 */ /* 0x000fe20000000f00 */
        /* <DEDUP_REMOVED lines=14> */
.L_x_15214:
        /* <DEDUP_REMOVED lines=12> */
.L_x_15215:
        /* <DEDUP_REMOVED lines=50> */
.L_x_15213:
[----:B------:R-:W-:Y:S02]  /*1f230*/  ISETP.NE.AND P2, PT, R42, 0x1, PT ;  /* 0x000000012a00780c */ /* 0x000fe40003f45270 */
[----:B------:R-:W-:Y:S02]  /*1f240*/  I2FP.F32.U32 R43, R43 ;  /* 0x0000002b002b7245 */ /* 0x000fe40000201000 */
[C---:B------:R-:W-:Y:S02]  /*1f250*/  SHF.L.U32 R36, R37.reuse, 0x10, RZ ;  /* 0x0000001025247819 */ /* 0x040fe400000006ff */
[----:B------:R-:W-:Y:S01]  /*1f260*/  PRMT R51, R37, 0x7632, R51 ;  /* 0x0000763225337816 */ /* 0x000fe20000000033 */
[----:B------:R-:W-:Y:S01]  /*1f270*/  FFMA.FTZ R43, R43, R192, 1.1641532182693481445e-10 ;  /* 0x2f0000002b2b7423 */ /* 0x000fe200000100c0 */
[----:B------:R-:W-:Y:S01]  /*1f280*/  MOV R37, R0 ;  /* 0x0000000000257202 */ /* 0x000fe20000000f00 */
[----:B------:R-:W-:-:S03]  /*1f290*/  FMUL.FTZ R36, R36, R193 ;  /* 0x000000c124247220 */ /* 0x000fc60000410000 */
[----:B------:R-:W-:Y:S01]  /*1f2a0*/  FSETP.LE.FTZ.AND P1, PT, R43, UR4, PT ;  /* 0x000000042b007c0b */ /* 0x000fe2000bf33000 */
[----:B------:R-:W-:Y:S01]  /*1f2b0*/  FMUL.FTZ R50, R36, UR5 ;  /* 0x0000000524327c20 */ /* 0x000fe20008410000 */
[----:B------:R-:W-:Y:S01]  /*1f2c0*/  IMAD.MOV.U32 R43, RZ, RZ, 0x2 ;  /* 0x00000002ff2b7424 */ /* 0x000fe200078e00ff */
        /* <DEDUP_REMOVED lines=9> */
.L_x_15217:
        /* <DEDUP_REMOVED lines=12> */
.L_x_15218:
        /* <DEDUP_REMOVED lines=50> */
.L_x_15216:
        /* <DEDUP_REMOVED lines=18> */
.L_x_15220:
        /* <DEDUP_REMOVED lines=12> */
.L_x_15221:
        /* <DEDUP_REMOVED lines=50> */
.L_x_15219:
[----:B------:R-:W-:Y:S01]  /*1fc40*/  ISETP.NE.AND P4, PT, R42, 0x1, PT ;  /* 0x000000012a00780c */ /* 0x000fe20003f85270 */
[----:B------:R-:W-:Y:S01]  /*1fc50*/  IMAD.MOV.U32 R43, RZ, RZ, 0x2 ;  /* 0x00000002ff2b7424 */ /* 0x000fe200078e00ff */
[----:B------:R-:W-:Y:S02]  /*1fc60*/  I2FP.F32.U32 R37, R37 ;  /* 0x0000002500257245 */ /* 0x000fe40000201000 */
[C---:B------:R-:W-:Y:S02]  /*1fc70*/  SHF.L.U32 R36, R38.reuse, 0x10, RZ ;  /* 0x0000001026247819 */ /* 0x040fe400000006ff */
[----:B------:R-:W-:Y:S01]  /*1fc80*/  PRMT R38, R38, 0x7632, R38 ;  /* 0x0000763226267816 */ /* 0x000fe20000000026 */
        /* <DEDUP_REMOVED lines=14> */
.L_x_15223:
        /* <DEDUP_REMOVED lines=12> */
.L_x_15224:
        /* <DEDUP_REMOVED lines=50> */
.L_x_15222:
        /* <DEDUP_REMOVED lines=18> */
.L_x_15226:
        /* <DEDUP_REMOVED lines=12> */
.L_x_15227:
        /* <DEDUP_REMOVED lines=50> */
.L_x_15225:
[----:B------:R-:W-:Y:S01]  /*20650*/  ISETP.NE.AND P6, PT, R42, 0x1, PT ;  /* 0x000000012a00780c */ /* 0x000fe20003fc5270 */
[----:B------:R-:W-:Y:S01]  /*20660*/  IMAD.MOV.U32 R211, RZ, RZ, 0x2 ;  /* 0x00000002ffd37424 */ /* 0x000fe200078e00ff */
        /* <DEDUP_REMOVED lines=17> */
.L_x_15229:
        /* <DEDUP_REMOVED lines=14> */
.L_x_15230:
        /* <DEDUP_REMOVED lines=50> */
.L_x_15228:
        /* <DEDUP_REMOVED lines=16> */
.L_x_15206:
[----:B------:R-:W-:Y:S01]  /*20c80*/  SEL R39, RZ, 0x1000000, !P6 ;  /* 0x01000000ff277807 */ /* 0x000fe20007000000 */
[C---:B------:R-:W-:Y:S01]  /*20c90*/  IMAD.WIDE.U32 R150, R217.reuse, 0x20, R206 ;  /* 0x00000020d9967825 */ /* 0x040fe200078e00ce */
[----:B------:R-:W-:Y:S02]  /*20ca0*/  SEL R42, RZ, 0x10000, !P5 ;  /* 0x00010000ff2a7807 */ /* 0x000fe40006800000 */
[----:B------:R-:W-:Y:S01]  /*20cb0*/  SEL R43, RZ, 0x100, !P4 ;  /* 0x00000100ff2b7807 */ /* 0x000fe20006000000 */
[----:B------:R-:W-:Y:S01]  /*20cc0*/  IMAD.WIDE.U32 R148, R217, 0x8, R204 ;  /* 0x00000008d9947825 */ /* 0x000fe200078e00cc */
[----:B------:R-:W-:Y:S01]  /*20cd0*/  SEL R38, RZ, 0x1000000, !P2 ;  /* 0x01000000ff267807 */ /* 0x000fe20005000000 */
[----:B------:R0:W-:Y:S01]  /*20ce0*/  STG.E.128 desc[UR8][R150.64], R48 ;  /* 0x0000003096007986 */ /* 0x0001e2000c101d08 */
[----:B------:R-:W-:Y:S02]  /*20cf0*/  SEL R37, RZ, 0x10000, !P1 ;  /* 0x00010000ff257807 */ /* 0x000fe40004800000 */
[----:B------:R-:W-:Y:S01]  /*20d00*/  SEL R36, RZ, 0x100, !P0 ;  /* 0x00000100ff247807 */ /* 0x000fe20004000000 */
[----:B------:R0:W-:Y:S01]  /*20d10*/  STG.E.128 desc[UR8][R150.64+0x10], R44 ;  /* 0x0000102c96007986 */ /* 0x0001e2000c101d08 */
[----:B------:R-:W-:-:S02]  /*20d20*/  LOP3.LUT P6, RZ, R181, 0x2, RZ, 0xc0, !PT ;  /* 0x00000002b5ff7812 */ /* 0x000fc400078cc0ff */
[----:B------:R-:W-:Y:S02]  /*20d30*/  LOP3.LUT R43, R43, R39, R42, 0xfe, !PT ;  /* 0x000000272b2b7212 */ /* 0x000fe400078efe2a */
[----:B------:R-:W-:Y:S02]  /*20d40*/  SEL R42, RZ, 0x1, !P3 ;  /* 0x00000001ff2a7807 */ /* 0x000fe40005800000 */
[----:B------:R-:W-:Y:S02]  /*20d50*/  LOP3.LUT R36, R36, R38, R37, 0xfe, !PT ;  /* 0x0000002624247212 */ /* 0x000fe400078efe25 */
[----:B------:R-:W-:Y:S02]  /*20d60*/  SEL R37, RZ, 0x1, !P6 ;  /* 0x00000001ff257807 */ /* 0x000fe40007000000 */
[----:B------:R-:W-:Y:S02]  /*20d70*/  IADD3 R219, PT, PT, R182, 0x300, RZ ;  /* 0x00000300b6db7810 */ /* 0x000fe40007ffe0ff */
[----:B------:R-:W-:-:S02]  /*20d80*/  LOP3.LUT R43, R43, R42, RZ, 0xfc, !PT ;  /* 0x0000002a2b2b7212 */ /* 0x000fc400078efcff */
[----:B------:R-:W-:Y:S01]  /*20d90*/  LOP3.LUT R42, R36, R37, RZ, 0xfc, !PT ;  /* 0x00000025242a7212 */ /* 0x000fe200078efcff */
[----:B------:R-:W-:-:S04]  /*20da0*/  IMAD.WIDE.U32 R36, R219, 0x10, R40 ;  /* 0x00000010db247825 */ /* 0x000fc800078e0028 */
[----:B------:R0:W-:Y:S04]  /*20db0*/  STG.E.64 desc[UR8][R148.64], R42 ;  /* 0x0000002a94007986 */ /* 0x0001e8000c101b08 */
[----:B------:R-:W5:Y:S01]  /*20dc0*/  LDG.E.128 R36, desc[UR8][R36.64] ;  /* 0x0000000824247981 */ /* 0x000f62000c1e1d00 */
[----:B------:R-:W-:Y:S05]  /*20dd0*/  BRA.U !UP0, `(.L_x_15231) ;  /* 0x0000002908a07547 */ /* 0x000fea000b800000 */
[----:B------:R-:W1:Y:S02]  /*20de0*/  LDC.64 R208, c[0x0][0x3a0] ;  /* 0x0000e800ffd07b82 */ /* 0x000e640000000a00 */
[----:B-1----:R-:W-:-:S05]  /*20df0*/  IMAD.WIDE.U32 R208, R219, 0x20, R208 ;  /* 0x00000020dbd07825 */ /* 0x002fca00078e00d0 */
[----:B0-----:R0:W5:Y:S04]  /*20e00*/  LDG.E.128 R148, desc[UR8][R208.64] ;  /* 0x00000008d0947981 */ /* 0x001168000c1e1d00 */
[----:B------:R0:W5:Y:S01]  /*20e10*/  LDG.E.128 R40, desc[UR8][R208.64+0x10] ;  /* 0x00001008d0287981 */ /* 0x000162000c1e1d00 */
[----:B------:R-:W-:Y:S01]  /*20e20*/  ISETP.NE.AND P0, PT, R211, 0x1, PT ;  /* 0x00000001d300780c */ /* 0x000fe20003f05270 */
[----:B------:R-:W-:Y:S01]  /*20e30*/  IMAD.MOV.U32 R210, RZ, RZ, 0x2 ;  /* 0x00000002ffd27424 */ /* 0x000fe200078e00ff */
[----:B------:R-:W-:Y:S01]  /*20e40*/  MOV R212, R0 ;  /* 0x0000000000d47202 */ /* 0x000fe20000000f00 */
[----:B------:R-:W-:-:S10]  /*20e50*/  IMAD.MOV.U32 R200, RZ, RZ, R216 ;  /* 0x000000ffffc87224 */ /* 0x000fd400078e00d8 */
[----:B0-----:R-:W-:Y:S05]  /*20e60*/  @!P0 BRA `(.L_x_15232) ;  /* 0x0000000400208947 */ /* 0x001fea0003800000 */
        /* <DEDUP_REMOVED lines=10> */
.L_x_15233:
        /* <DEDUP_REMOVED lines=12> */
.L_x_15234:
        /* <DEDUP_REMOVED lines=37> */
[----:B------:R-:W-:-:S03]  /*21220*/  IADD3 R159, PT, PT, R203, -0x24c28bd8, RZ ;  /* 0xdb3d7428cb9f7810 */ /* 0x000fc60007ffe0ff */
        /* <DEDUP_REMOVED lines=12> */
.L_x_15232:
        /* <DEDUP_REMOVED lines=24> */
.L_x_15236:
        /* <DEDUP_REMOVED lines=12> */
.L_x_15237:
        /* <DEDUP_REMOVED lines=32> */
[----:B------:R-:W-:-:S03]  /*21730*/  IADD3 R159, PT, PT, R203, 0x1fd5c5a3, RZ ;  /* 0x1fd5c5a3cb9f7810 */ /* 0x000fc60007ffe0ff */
[----:B------:R-:W-:Y:S01]  /*21740*/  VIADD R211, R202, 0x5384540f ;  /* 0x5384540fcad37836 */ /* 0x000fe20000000000 */
[----:B------:R-:W-:Y:S01]  /*21750*/  LOP3.LUT R214, R159, R214, R213, 0x96, !PT ;  /* 0x000000d69fd67212 */ /* 0x000fe200078e96d5 */
[----:B------:R-:W-:-:S03]  /*21760*/  VIADD R159, R203, 0xdb3d7428 ;  /* 0xdb3d7428cb9f7836 */ /* 0x000fc60000000000 */
        /* <DEDUP_REMOVED lines=10> */
[----:B------:R-:W-:Y:S02]  /*21810*/  IMAD.MOV.U32 R200, RZ, RZ, R208 ;  /* 0x000000ffffc87224 */ /* 0x000fe400078e00d0 */
[----:B------:R-:W-:Y:S01]  /*21820*/  HFMA2 R208, -RZ, RZ, 0, 0 ;  /* 0x00000000ffd07431 */ /* 0x000fe200000001ff */
[----:B------:R-:W-:Y:S01]  /*21830*/  LOP3.LUT R160, R189, R214, R213, 0x96, !PT ;  /* 0x000000d6bda07212 */ /* 0x000fe200078e96d5 */
[----:B------:R-:W-:-:S07]  /*21840*/  IMAD.MOV.U32 R0, RZ, RZ, R212 ;  /* 0x000000ffff007224 */ /* 0x000fce00078e00d4 */
.L_x_15235:
        /* <DEDUP_REMOVED lines=21> */
.L_x_15239:
        /* <DEDUP_REMOVED lines=12> */
.L_x_15240:
        /* <DEDUP_REMOVED lines=50> */
.L_x_15238:
        /* <DEDUP_REMOVED lines=8> */
[----:B------:R-:W-:-:S05]  /*21e00*/  FMUL.FTZ R36, R36, UR5 ;  /* 0x0000000524247c20 */ /* 0x000fca0008410000 */
        /* <DEDUP_REMOVED lines=13> */
.L_x_15242:
        /* <DEDUP_REMOVED lines=12> */
.L_x_15243:
        /* <DEDUP_REMOVED lines=35> */
[C---:B------:R-:W-:Y:S01]  /*221d0*/  IADD3 R159, PT, PT, R203.reuse, -0x695add53, RZ ;  /* 0x96a522adcb9f7810 */ /* 0x040fe20007ffe0ff */
        /* <DEDUP_REMOVED lines=14> */
.L_x_15241:
        /* <DEDUP_REMOVED lines=21> */
.L_x_15245:
        /* <DEDUP_REMOVED lines=12> */
.L_x_15246:
        /* <DEDUP_REMOVED lines=50> */
.L_x_15244:
        /* <DEDUP_REMOVED lines=22> */
.L_x_15248:
        /* <DEDUP_REMOVED lines=12> */
.L_x_15249:
        /* <DEDUP_REMOVED lines=50> */
.L_x_15247:
        /* <DEDUP_REMOVED lines=21> */
.L_x_15251:
        /* <DEDUP_REMOVED lines=12> */
.L_x_15252:
        /* <DEDUP_REMOVED lines=50> */
.L_x_15250:
        /* <DEDUP_REMOVED lines=12> */
[----:B------:R-:W-:Y:S01]  /*23320*/  FADD.FTZ R42, R42, R37 ;  /* 0x000000252a2a7221 */ /* 0x000fe20000010000 */
        /* <DEDUP_REMOVED lines=9> */
.L_x_15254:
        /* <DEDUP_REMOVED lines=14> */
.L_x_15255:
        /* <DEDUP_REMOVED lines=50> */
.L_x_15253:
        /* <DEDUP_REMOVED lines=10> */
.L_x_15231:
[----:B------:R-:W-:Y:S01]  /*23860*/  ISETP.NE.AND P0, PT, R211, 0x1, PT ;  /* 0x00000001d300780c */ /* 0x000fe20003f05270 */
[----:B------:R-:W-:Y:S01]  /*23870*/  IMAD.MOV.U32 R40, RZ, RZ, R0 ;  /* 0x000000ffff287224 */ /* 0x000fe200078e0000 */
[----:B0-----:R-:W-:Y:S02]  /*23880*/  MOV R42, 0x2 ;  /* 0x00000002002a7802 */ /* 0x001fe40000000f00 */
        /* <DEDUP_REMOVED lines=12> */
.L_x_15258:
        /* <DEDUP_REMOVED lines=12> */
.L_x_15259:
        /* <DEDUP_REMOVED lines=50> */
.L_x_15257:
        /* <DEDUP_REMOVED lines=21> */
.L_x_15261:
        /* <DEDUP_REMOVED lines=12> */
.L_x_15262:
        /* <DEDUP_REMOVED lines=50> */
.L_x_15260:
        /* <DEDUP_REMOVED lines=18> */
.L_x_15264:
        /* <DEDUP_REMOVED lines=12> */
.L_x_15265:
        /* <DEDUP_REMOVED lines=50> */
.L_x_15263:
        /* <DEDUP_REMOVED lines=19> */
.L_x_15267:
        /* <DEDUP_REMOVED lines=12> */
.L_x_15268:
        /* <DEDUP_REMOVED lines=50> */
.L_x_15266:
        /* <DEDUP_REMOVED lines=18> */
.L_x_15270:
        /* <DEDUP_REMOVED lines=12> */
.L_x_15271:
        /* <DEDUP_REMOVED lines=50> */
.L_x_15269:
        /* <DEDUP_REMOVED lines=19> */
.L_x_15273:
        /* <DEDUP_REMOVED lines=12> */
.L_x_15274:
        /* <DEDUP_REMOVED lines=50> */
.L_x_15272:
        /* <DEDUP_REMOVED lines=18> */
.L_x_15276:
        /* <DEDUP_REMOVED lines=12> */
.L_x_15277:
        /* <DEDUP_REMOVED lines=50> */
.L_x_15275:
[----:B------:R-:W-:Y:S01]  /*25b80*/  ISETP.NE.AND P6, PT, R40, 0x1, PT ;  /* 0x000000012800780c */ /* 0x000fe20003fc5270 */
[C---:B------:R-:W-:Y:S01]  /*25b90*/  IMAD.U32 R36, R39.reuse, 0x10000, RZ ;  /* 0x0001000027247824 */ /* 0x040fe200078e00ff */
[----:B------:R-:W-:Y:S02]  /*25ba0*/  I2FP.F32.U32 R37, R37 ;  /* 0x0000002500257245 */ /* 0x000fe40000201000 */
[----:B------:R-:W-:Y:S01]  /*25bb0*/  PRMT R214, R39, 0x7632, R214 ;  /* 0x0000763227d67816 */ /* 0x000fe200000000d6 */
[----:B------:R-:W-:Y:S01]  /*25bc0*/  FMUL.FTZ R213, R36, R193 ;  /* 0x000000c124d57220 */ /* 0x000fe20000410000 */
[----:B------:R-:W-:Y:S01]  /*25bd0*/  MOV R208, 0x2 ;  /* 0x0000000200d07802 */ /* 0x000fe20000000f00 */
[----:B------:R-:W-:Y:S01]  /*25be0*/  FFMA.FTZ R37, R37, R192, 1.1641532182693481445e-10 ;  /* 0x2f00000025257423 */ /* 0x000fe200000100c0 */
[----:B------:R-:W-:Y:S02]  /*25bf0*/  IMAD.MOV.U32 R36, RZ, RZ, R0 ;  /* 0x000000ffff247224 */ /* 0x000fe400078e0000 */
[----:B------:R-:W-:-:S02]  /*25c00*/  FMUL.FTZ R213, R213, UR5 ;  /* 0x00000005d5d57c20 */ /* 0x000fc40008410000 */
        /* <DEDUP_REMOVED lines=10> */
.L_x_15279:
        /* <DEDUP_REMOVED lines=14> */
.L_x_15280:
        /* <DEDUP_REMOVED lines=50> */
.L_x_15278:
        /* <DEDUP_REMOVED lines=16> */
.L_x_15256:
        /* <DEDUP_REMOVED lines=14> */
[----:B------:R-:W-:Y:S01]  /*26290*/  STG.E.128 desc[UR8][R206.64+0x10], R40 ;  /* 0x00001028ce007986 */ /* 0x000fe2000c101d08 */
[----:B------:R-:W-:Y:S01]  /*262a0*/  SEL R39, RZ, 0x1, !P3 ;  /* 0x00000001ff277807 */ /* 0x000fe20005800000 */
[----:B------:R-:W-:Y:S01]  /*262b0*/  FADD.FTZ R36, R37, R84 ;  /* 0x0000005425247221 */ /* 0x000fe20000010000 */
[----:B------:R-:W-:Y:S01]  /*262c0*/  SEL R38, RZ, 0x1, !P6 ;  /* 0x00000001ff267807 */ /* 0x000fe20007000000 */
[----:B------:R-:W-:Y:S01]  /*262d0*/  BSSY.RECONVERGENT B0, `(.L_x_15281) ;  /* 0x00000c7000007945 */ /* 0x000fe20003800200 */
[----:B------:R-:W-:Y:S01]  /*262e0*/  LOP3.LUT R39, R192, R39, RZ, 0xfc, !PT ;  /* 0x00000027c0277212 */ /* 0x000fe200078efcff */
        /* <DEDUP_REMOVED lines=67> */
[----:B------:R-:W-:Y:S02]  /*26720*/  SEL R188, RZ, 0x100, !P0 ;  /* 0x00000100ffbc7807 */ /* 0x000fe40004000000 */
[----:B------:R-:W-:Y:S01]  /*26730*/  LOP3.LUT P0, RZ, R183, 0x1f, RZ, 0xc0, !PT ;  /* 0x0000001fb7ff7812 */ /* 0x000fe2000780c0ff */
        /* <DEDUP_REMOVED lines=128> */
.L_x_15282:
[----:B------:R-:W-:Y:S05]  /*26f40*/  BSYNC.RECONVERGENT B0 ;  /* 0x0000000000007941 */ /* 0x000fea0003800200 */
.L_x_15281:
        /* <DEDUP_REMOVED lines=15> */
.L_x_15284:
[----:B------:R-:W-:Y:S05]  /*27040*/  BSYNC.RECONVERGENT B0 ;  /* 0x0000000000007941 */ /* 0x000fea0003800200 */
.L_x_15283:
[----:B------:R-:W1:Y:S01]  /*27050*/  SHFL.DOWN PT, R39, R38, 0x2, 0x1f ;  /* 0x08401f0026277f89 */ /* 0x000e6200000e0000 */
[----:B------:R-:W-:Y:S01]  /*27060*/  ISETP.NE.AND P1, PT, RZ, UR13, PT ;  /* 0x0000000dff007c0c */ /* 0x000fe2000bf25270 */
[----:B------:R-:W-:Y:S01]  /*27070*/  IMAD.U32 R248, R116, 0x10000, RZ ;  /* 0x0001000074f87824 */ /* 0x000fe200078e00ff */
[----:B------:R-:W-:Y:S01]  /*27080*/  ISETP.NE.AND P0, PT, R183, RZ, PT ;  /* 0x000000ffb700720c */ /* 0x000fe20003f05270 */
[----:B0-----:R-:W0:Y:S01]  /*27090*/  SHFL.DOWN PT, R185, R36, 0x2, 0x1f ;  /* 0x08401f0024b97f89 */ /* 0x001e2200000e0000 */
[----:B------:R-:W-:Y:S01]  /*270a0*/  SHF.L.U32 R183, R123, 0x10, RZ ;  /* 0x000000107bb77819 */ /* 0x000fe200000006ff */
[----:B------:R-:W-:Y:S01]  /*270b0*/  IMAD.U32 R193, R95, 0x10000, RZ ;  /* 0x000100005fc17824 */ /* 0x000fe200078e00ff */
[----:B------:R-:W-:Y:S01]  /*270c0*/  SHF.L.U32 R197, R176, 0x10, RZ ;  /* 0x00000010b0c57819 */ /* 0x000fe200000006ff */
[----:B------:R-:W-:Y:S01]  /*270d0*/  IMAD.U32 R205, R177, 0x10000, RZ ;  /* 0x00010000b1cd7824 */ /* 0x000fe200078e00ff */
[----:B------:R-:W-:Y:S01]  /*270e0*/  UPLOP3.LUT UP1, UPT, UPT, UPT, UP1, 0x40, 0x4 ;  /* 0x000000000004789c */ /* 0x000fe20003f2e810 */
[----:B-1----:R-:W-:-:S02]  /*270f0*/  IADD3 R184, PT, PT, R39, R38, RZ ;  /* 0x0000002627b87210 */ /* 0x002fc40007ffe0ff */
[----:B------:R-:W-:Y:S02]  /*27100*/  I2FP.F32.S32 R188, R39 ;  /* 0x0000002700bc7245 */ /* 0x000fe40000201400 */
[----:B------:R-:W-:Y:S01]  /*27110*/  I2FP.F32.S32 R186, R184 ;  /* 0x000000b800ba7245 */ /* 0x000fe20000201400 */
[----:B------:R-:W1:Y:S01]  /*27120*/  SHFL.DOWN PT, R191, R184, 0x1, 0x1f ;  /* 0x08201f00b8bf7f89 */ /* 0x000e6200000e0000 */
[----:B------:R-:W-:Y:S01]  /*27130*/  I2FP.F32.U32 R39, R38 ;  /* 0x0000002600277245 */ /* 0x000fe20000201000 */
[----:B0-----:R-:W-:Y:S01]  /*27140*/  FMUL.FTZ R190, R185, R188 ;  /* 0x000000bcb9be7220 */ /* 0x001fe20000410000 */
[----:B------:R-:W0:Y:S01]  /*27150*/  MUFU.RCP R187, R186 ;  /* 0x000000ba00bb7308 */ /* 0x000e220000001000 */
[----:B------:R-:W2:Y:S02]  /*27160*/  SHFL.DOWN PT, R38, R37, 0x2, 0x1f ;  /* 0x08401f0025267f89 */ /* 0x000ea400000e0000 */
        /* <DEDUP_REMOVED lines=8> */
[----:B------:R-:W-:Y:S01]  /*271f0*/  I2FP.F32.S32 R191, R191 ;  /* 0x000000bf00bf7245 */ /* 0x000fe20000201400 */
[----:B--2---:R-:W-:Y:S01]  /*27200*/  FADD.FTZ R38, R38, R37 ;  /* 0x0000002526267221 */ /* 0x004fe20000010000 */
[----:B------:R-:W-:-:S03]  /*27210*/  I2FP.F32.S32 R192, R192 ;  /* 0x000000c000c07245 */ /* 0x000fc60000201400 */
[----:B------:R-:W-:Y:S01]  /*27220*/  FFMA.FTZ R36, R187, R36, R38 ;  /* 0x00000024bb247223 */ /* 0x000fe20000010026 */
[----:B------:R-:W-:Y:S02]  /*27230*/  SHF.L.U32 R187, R170, 0x10, RZ ;  /* 0x00000010aabb7819 */ /* 0x000fe400000006ff */
[----:B------:R-:W1:Y:S02]  /*27240*/  MUFU.RCP R192, R192 ;  /* 0x000000c000c07308 */ /* 0x000e640000001000 */
[----:B------:R-:W2:Y:S01]  /*27250*/  SHFL.DOWN PT, R37, R36, 0x1, 0x1f ;  /* 0x08201f0024257f89 */ /* 0x000ea200000e0000 */
[----:B0-----:R-:W-:-:S04]  /*27260*/  FMUL.FTZ R39, R190, R191 ;  /* 0x000000bfbe277220 */ /* 0x001fc80000410000 */
[----:B------:R-:W-:Y:S01]  /*27270*/  FFMA.FTZ R39, R186, R189, R39 ;  /* 0x000000bdba277223 */ /* 0x000fe20000010027 */
[----:B------:R-:W-:-:S03]  /*27280*/  FADD.FTZ R189, R189, -R190 ;  /* 0x800000bebdbd7221 */ /* 0x000fc60000010000 */
[----:B-1----:R-:W-:Y:S01]  /*27290*/  FMUL.FTZ R39, R192, R39 ;  /* 0x00000027c0277220 */ /* 0x002fe20000410000 */
[----:B------:R-:W-:Y:S01]  /*272a0*/  FMUL.FTZ R189, R189, R189 ;  /* 0x000000bdbdbd7220 */ /* 0x000fe20000410000 */
[----:B--2---:R-:W-:-:S03]  /*272b0*/  FADD.FTZ R37, R36, R37 ;  /* 0x0000002524257221 */ /* 0x004fc60000010000 */
[----:B------:R-:W-:Y:S01]  /*272c0*/  FMUL.FTZ R189, R186, R189 ;  /* 0x000000bdbabd7220 */ /* 0x000fe20000410000 */
[----:B------:R-:W0:Y:S03]  /*272d0*/  SHFL.IDX PT, R39, R39, RZ, 0x1f ;  /* 0x00001fff27277589 */ /* 0x000e2600000e0000 */
[----:B------:R-:W-:-:S04]  /*272e0*/  FMUL.FTZ R189, R189, R191 ;  /* 0x000000bfbdbd7220 */ /* 0x000fc80000410000 */
[----:B------:R-:W-:-:S05]  /*272f0*/  FFMA.FTZ R37, R192, R189, R37 ;  /* 0x000000bdc0257223 */ /* 0x000fca0000010025 */
[----:B------:R1:W2:Y:S02]  /*27300*/  SHFL.IDX PT, R230, R37, RZ, 0x1f ;  /* 0x00001fff25e67589 */ /* 0x0002a400000e0000 */
[----:B-1----:R-:W1:Y:S01]  /*27310*/  @!P0 LDC.64 R36, c[0x0][0x3c0] ;  /* 0x0000f000ff248b82 */ /* 0x002e620000000a00 */
[----:B0-----:R-:W-:-:S05]  /*27320*/  FSEL R38, R39, RZ, !P1 ;  /* 0x000000ff27267208 */ /* 0x001fca0004800000 */
[C---:B------:R-:W-:Y:S01]  /*27330*/  FADD.FTZ R188, -R38.reuse, R82 ;  /* 0x0000005226bc7221 */ /* 0x040fe20000010100 */
[C---:B------:R-:W-:Y:S01]  /*27340*/  FADD.FTZ R82, -R38.reuse, R77 ;  /* 0x0000004d26527221 */ /* 0x040fe20000010100 */
[C---:B------:R-:W-:Y:S01]  /*27350*/  FADD.FTZ R212, -R38.reuse, R62 ;  /* 0x0000003e26d47221 */ /* 0x040fe20000010100 */
[----:B------:R-:W2:Y:S01]  /*27360*/  LDC R77, c[0x0][0x448] ;  /* 0x00011200ff4d7b82 */ /* 0x000ea20000000800 */
[C---:B------:R-:W-:Y:S01]  /*27370*/  FADD.FTZ R62, -R38.reuse, R57 ;  /* 0x00000039263e7221 */ /* 0x040fe20000010100 */
[----:B------:R-:W-:Y:S01]  /*27380*/  FMUL.FTZ R57, R39, R39 ;  /* 0x0000002727397220 */ /* 0x000fe20000410000 */
        /* <DEDUP_REMOVED lines=21> */
[----:B--2---:R-:W-:Y:S01]  /*274e0*/  FFMA.FTZ R53, R230, UR14, R77 ;  /* 0x0000000ee6357c23 */ /* 0x004fe2000801004d */
[----:B------:R-:W-:Y:S01]  /*274f0*/  FSEL R230, R57, RZ, P1 ;  /* 0x000000ff39e67208 */ /* 0x000fe20000800000 */
[C---:B------:R-:W-:Y:S01]  /*27500*/  FADD.FTZ R196, -R38.reuse, R83 ;  /* 0x0000005326c47221 */ /* 0x040fe20000010100 */
[C---:B------:R-:W-:Y:S01]  /*27510*/  FADD.FTZ R76, -R38.reuse, R76 ;  /* 0x0000004c264c7221 */ /* 0x040fe20000010100 */
[C---:B------:R-:W-:Y:S01]  /*27520*/  FADD.FTZ R216, -R38.reuse, R79 ;  /* 0x0000004f26d87221 */ /* 0x040fe20000010100 */
[C---:B------:R-:W-:Y:S01]  /*27530*/  FADD.FTZ R72, -R38.reuse, R72 ;  /* 0x0000004826487221 */ /* 0x040fe20000010100 */
        /* <DEDUP_REMOVED lines=27> */
[----:B-1----:R-:W-:-:S04]  /*276f0*/  @!P0 IMAD.WIDE R36, R180, 0x4, R36 ;  /* 0x00000004b4248825 */ /* 0x002fc800078e0224 */
[C---:B------:R-:W-:Y:S01]  /*27700*/  FADD.FTZ R40, -R38.reuse, R40 ;  /* 0x0000002826287221 */ /* 0x040fe20000010100 */
[----:B------:R-:W-:Y:S01]  /*27710*/  FADD.FTZ R42, -R38, R42 ;  /* 0x0000002a262a7221 */ /* 0x000fe20000010100 */
[----:B------:R-:W-:Y:S01]  /*27720*/  SHF.L.U32 R43, R3, 0x10, RZ ;  /* 0x00000010032b7819 */ /* 0x000fe200000006ff */
[----:B0-----:R-:W-:Y:S01]  /*27730*/  FMUL.FTZ R41, R55, R88 ;  /* 0x0000005837297220 */ /* 0x001fe20000410000 */
        /* <DEDUP_REMOVED lines=9> */
[----:B------:R0:W-:Y:S01]  /*277d0*/  @!P0 STG.E desc[UR8][R36.64], R39 ;  /* 0x0000002724008986 */ /* 0x0001e2000c101908 */
[----:B------:R-:W-:Y:S01]  /*277e0*/  FFMA.FTZ R88, R88, R43, R45 ;  /* 0x0000002b58587223 */ /* 0x000fe2000001002d */
[----:B------:R-:W-:Y:S01]  /*277f0*/  FFMA.FTZ R41, R41, R38, R248 ;  /* 0x0000002629297223 */ /* 0x000fe200000100f8 */
[----:B------:R-:W-:Y:S01]  /*27800*/  FFMA.FTZ R45, R192, R47, R49 ;  /* 0x0000002fc02d7223 */ /* 0x000fe20000010031 */
[----:B------:R-:W-:Y:S01]  /*27810*/  FMUL.FTZ R43, R55, R84 ;  /* 0x00000054372b7220 */ /* 0x000fe20000410000 */
[----:B------:R-:W-:Y:S01]  /*27820*/  FFMA.FTZ R184, R184, R51, R53 ;  /* 0x00000033b8b87223 */ /* 0x000fe20000010035 */
[----:B------:R-:W-:Y:S01]  /*27830*/  IMAD.U32 R38, R118, 0x10000, RZ ;  /* 0x0001000076267824 */ /* 0x000fe200078e00ff */
[----:B------:R-:W-:Y:S01]  /*27840*/  SHF.L.U32 R49, R9, 0x10, RZ ;  /* 0x0000001009317819 */ /* 0x000fe200000006ff */
[----:B------:R-:W-:Y:S01]  /*27850*/  FMUL.FTZ R84, R55, R90 ;  /* 0x0000005a37547220 */ /* 0x000fe20000410000 */
[----:B------:R-:W-:-:S02]  /*27860*/  IMAD.U32 R51, R10, 0x10000, RZ ;  /* 0x000100000a337824 */ /* 0x000fc400078e00ff */
[----:B------:R-:W-:Y:S01]  /*27870*/  FMUL.FTZ R90, R55, R218 ;  /* 0x000000da375a7220 */ /* 0x000fe20000410000 */
[----:B------:R-:W-:Y:S01]  /*27880*/  SHF.L.U32 R192, R147, 0x10, RZ ;  /* 0x0000001093c07819 */ /* 0x000fe200000006ff */
[----:B0-----:R-:W-:Y:S01]  /*27890*/  IMAD.U32 R39, R8, 0x10000, RZ ;  /* 0x0001000008277824 */ /* 0x001fe200078e00ff */
[----:B------:R-:W-:Y:S01]  /*278a0*/  SHF.L.U32 R36, R146, 0x10, RZ ;  /* 0x0000001092247819 */ /* 0x000fe200000006ff */
[----:B------:R-:W-:Y:S01]  /*278b0*/  IMAD.U32 R220, R119, 0x10000, RZ ;  /* 0x0001000077dc7824 */ /* 0x000fe200078e00ff */
[----:B------:R-:W-:Y:S01]  /*278c0*/  SHF.L.U32 R37, R7, 0x10, RZ ;  /* 0x0000001007257819 */ /* 0x000fe200000006ff */
[----:B------:R-:W-:Y:S01]  /*278d0*/  FMUL.FTZ R47, R55, R194 ;  /* 0x000000c2372f7220 */ /* 0x000fe20000410000 */
[----:B------:R-:W-:Y:S01]  /*278e0*/  FFMA.FTZ R90, R90, R49, R51 ;  /* 0x000000315a5a7223 */ /* 0x000fe20000010033 */
[----:B------:R-:W-:Y:S01]  /*278f0*/  FFMA.FTZ R43, R43, R36, R38 ;  /* 0x000000242b2b7223 */ /* 0x000fe20000010026 */
[----:B------:R-:W-:Y:S01]  /*27900*/  SHF.L.U32 R36, R140, 0x10, RZ ;  /* 0x000000108c247819 */ /* 0x000fe200000006ff */
[----:B------:R-:W-:Y:S01]  /*27910*/  FFMA.FTZ R84, R84, R37, R39 ;  /* 0x0000002554547223 */ /* 0x000fe20000010027 */
[----:B------:R-:W-:Y:S01]  /*27920*/  FMUL.FTZ R53, R55, R80 ;  /* 0x0000005037357220 */ /* 0x000fe20000410000 */
[----:B------:R-:W-:Y:S01]  /*27930*/  IMAD.U32 R38, R112, 0x10000, RZ ;  /* 0x0001000070267824 */ /* 0x000fe200078e00ff */
[----:B------:R-:W-:Y:S01]  /*27940*/  SHF.L.U32 R37, R11, 0x10, RZ ;  /* 0x000000100b257819 */ /* 0x000fe200000006ff */
[----:B------:R-:W-:Y:S01]  /*27950*/  FMUL.FTZ R80, R55, R86 ;  /* 0x0000005637507220 */ /* 0x000fe20000410000 */
[----:B------:R-:W-:Y:S01]  /*27960*/  SHF.L.U32 R51, R13, 0x10, RZ ;  /* 0x000000100d337819 */ /* 0x000fe200000006ff */
[----:B------:R-:W-:Y:S01]  /*27970*/  FFMA.FTZ R47, R47, R192, R220 ;  /* 0x000000c02f2f7223 */ /* 0x000fe200000100dc */
[----:B------:R-:W-:-:S02]  /*27980*/  IMAD.U32 R39, R12, 0x10000, RZ ;  /* 0x000100000c277824 */ /* 0x000fc400078e00ff */
[----:B------:R-:W-:Y:S01]  /*27990*/  FMUL.FTZ R86, R55, R196 ;  /* 0x000000c437567220 */ /* 0x000fe20000410000 */
[----:B------:R-:W-:Y:S01]  /*279a0*/  IMAD.U32 R57, R14, 0x10000, RZ ;  /* 0x000100000e397824 */ /* 0x000fe200078e00ff */
[----:B------:R-:W-:Y:S01]  /*279b0*/  SHF.L.U32 R192, R141, 0x10, RZ ;  /* 0x000000108dc07819 */ /* 0x000fe200000006ff */
[----:B------:R-:W-:Y:S02]  /*279c0*/  IMAD.U32 R194, R113, 0x10000, RZ ;  /* 0x0001000071c27824 */ /* 0x000fe400078e00ff */
[----:B------:R-:W-:Y:S01]  /*279d0*/  FMUL.FTZ R49, R55, R188 ;  /* 0x000000bc37317220 */ /* 0x000fe20000410000 */
[----:B------:R-:W-:Y:S01]  /*279e0*/  FFMA.FTZ R53, R53, R36, R38 ;  /* 0x0000002435357223 */ /* 0x000fe20000010026 */
[----:B------:R-:W-:Y:S01]  /*279f0*/  FFMA.FTZ R80, R80, R37, R39 ;  /* 0x0000002550507223 */ /* 0x000fe20000010027 */
        /* <DEDUP_REMOVED lines=9> */
[----:B------:R-:W-:Y:S01]  /*27a90*/  SHF.L.U32 R59, R17, 0x10, RZ ;  /* 0x00000010113b7819 */ /* 0x000fe200000006ff */
[----:B------:R-:W-:-:S02]  /*27aa0*/  IMAD.U32 R192, R115, 0x10000, RZ ;  /* 0x0001000073c07824 */ /* 0x000fc400078e00ff */
[C---:B------:R-:W-:Y:S01]  /*27ab0*/  FMUL.FTZ R51, R55.reuse, R190 ;  /* 0x000000be37337220 */ /* 0x040fe20000410000 */
[----:B------:R-:W-:Y:S02]  /*27ac0*/  IMAD.U32 R61, R18, 0x10000, RZ ;  /* 0x00010000123d7824 */ /* 0x000fe400078e00ff */
[----:B------:R-:W-:Y:S01]  /*27ad0*/  FMUL.FTZ R82, R55, R216 ;  /* 0x000000d837527220 */ /* 0x000fe20000410000 */
[----:B------:R-:W-:Y:S01]  /*27ae0*/  FFMA.FTZ R57, R57, R36, R38 ;  /* 0x0000002439397223 */ /* 0x000fe20000010026 */
[----:B------:R-:W-:Y:S01]  /*27af0*/  FFMA.FTZ R76, R76, R37, R39 ;  /* 0x000000254c4c7223 */ /* 0x000fe20000010027 */
[----:B------:R-:W-:Y:S01]  /*27b00*/  SHF.L.U32 R36, R136, 0x10, RZ ;  /* 0x0000001088247819 */ /* 0x000fe200000006ff */
[----:B------:R-:W-:Y:S01]  /*27b10*/  FFMA.FTZ R51, R51, R188, R192 ;  /* 0x000000bc33337223 */ /* 0x000fe200000100c0 */
[----:B------:R-:W-:Y:S01]  /*27b20*/  FFMA.FTZ R82, R82, R59, R61 ;  /* 0x0000003b52527223 */ /* 0x000fe2000001003d */
[----:B------:R-:W-:Y:S01]  /*27b30*/  IMAD.U32 R38, R108, 0x10000, RZ ;  /* 0x000100006c267824 */ /* 0x000fe200078e00ff */
[----:B------:R-:W-:Y:S01]  /*27b40*/  SHF.L.U32 R37, R19, 0x10, RZ ;  /* 0x0000001013257819 */ /* 0x000fe200000006ff */
[----:B------:R-:W-:Y:S01]  /*27b50*/  FMUL.FTZ R67, R55, R72 ;  /* 0x0000004837437220 */ /* 0x000fe20000410000 */
        /* <DEDUP_REMOVED lines=13> */
[----:B------:R-:W-:Y:S01]  /*27c30*/  SHF.L.U32 R37, R138, 0x10, RZ ;  /* 0x000000108a257819 */ /* 0x000fe200000006ff */
[----:B------:R-:W-:Y:S01]  /*27c40*/  IMAD.U32 R38, R24, 0x10000, RZ ;  /* 0x0001000018267824 */ /* 0x000fe200078e00ff */
[----:B------:R-:W-:Y:S01]  /*27c50*/  SHF.L.U32 R186, R139, 0x10, RZ ;  /* 0x000000108bba7819 */ /* 0x000fe200000006ff */
[----:B------:R-:W-:Y:S01]  /*27c60*/  FMUL.FTZ R71, R55, R74 ;  /* 0x0000004a37477220 */ /* 0x000fe20000410000 */
[----:B------:R-:W-:Y:S01]  /*27c70*/  IMAD.U32 R39, R110, 0x10000, RZ ;  /* 0x000100006e277824 */ /* 0x000fe200078e00ff */
[----:B------:R-:W-:Y:S01]  /*27c80*/  SHF.L.U32 R59, R25, 0x10, RZ ;  /* 0x00000010193b7819 */ /* 0x000fe200000006ff */
[----:B------:R-:W-:-:S02]  /*27c90*/  IMAD.U32 R188, R111, 0x10000, RZ ;  /* 0x000100006fbc7824 */ /* 0x000fc400078e00ff */
[C---:B------:R-:W-:Y:S01]  /*27ca0*/  FMUL.FTZ R68, R55.reuse, R68 ;  /* 0x0000004437447220 */ /* 0x040fe20000410000 */
        /* <DEDUP_REMOVED lines=80> */
[----:B------:R-:W-:Y:S01]  /*281b0*/  FMUL.FTZ R50, R55, R50 ;  /* 0x0000003237327220 */ /* 0x000fe20000410000 */
        /* <DEDUP_REMOVED lines=25> */
[----:B------:R-:W-:-:S02]  /*28350*/  IMAD.U32 R48, R93, 0x10000, RZ ;  /* 0x000100005d307824 */ /* 0x000fc400078e00ff */
[C---:B------:R-:W-:Y:S01]  /*28360*/  FMUL.FTZ R148, R55.reuse, R148 ;  /* 0x0000009437947220 */ /* 0x040fe20000410000 */
[----:B------:R-:W-:Y:S01]  /*28370*/  FMUL.FTZ R189, R55, R240 ;  /* 0x000000f037bd7220 */ /* 0x000fe20000410000 */
[----:B------:R-:W0:Y:S01]  /*28380*/  @!P0 LDC.64 R38, c[0x0][0x3c8] ;  /* 0x0000f200ff268b82 */ /* 0x000e220000000a00 */
[----:B------:R-:W-:Y:S01]  /*28390*/  SHF.L.U32 R63, R172, 0x10, RZ ;  /* 0x00000010ac3f7819 */ /* 0x000fe200000006ff */
[----:B------:R-:W-:Y:S01]  /*283a0*/  FFMA.FTZ R148, R148, R37, R59 ;  /* 0x0000002594947223 */ /* 0x000fe2000001003b */
[----:B------:R-:W-:Y:S01]  /*283b0*/  FFMA.FTZ R189, R189, R36, R48 ;  /* 0x00000024bdbd7223 */ /* 0x000fe20000010030 */
[----:B------:R-:W-:Y:S02]  /*283c0*/  IMAD.U32 R65, R173, 0x10000, RZ ;  /* 0x00010000ad417824 */ /* 0x000fe400078e00ff */
[----:B------:R-:W-:Y:S01]  /*283d0*/  FMUL.FTZ R212, R55, R242 ;  /* 0x000000f237d47220 */ /* 0x000fe20000410000 */
[----:B------:R-:W-:Y:S02]  /*283e0*/  IMAD.U32 R61, R171, 0x10000, RZ ;  /* 0x00010000ab3d7824 */ /* 0x000fe400078e00ff */
[----:B------:R-:W-:Y:S01]  /*283f0*/  FMUL.FTZ R46, R55, R46 ;  /* 0x0000002e372e7220 */ /* 0x000fe20000410000 */
[----:B------:R-:W1:Y:S01]  /*28400*/  LDC.64 R36, c[0x0][0x428] ;  /* 0x00010a00ff247b82 */ /* 0x000e620000000a00 */
[----:B------:R-:W-:Y:S01]  /*28410*/  FFMA.FTZ R212, R212, R63, R65 ;  /* 0x0000003fd4d47223 */ /* 0x000fe20000010041 */
[----:B------:R-:W-:Y:S01]  /*28420*/  SHF.L.U32 R59, R122, 0x10, RZ ;  /* 0x000000107a3b7819 */ /* 0x000fe200000006ff */
[----:B------:R-:W-:Y:S01]  /*28430*/  FFMA.FTZ R187, R46, R187, R61 ;  /* 0x000000bb2ebb7223 */ /* 0x000fe2000001003d */
[----:B------:R-:W-:Y:S01]  /*28440*/  SHF.L.U32 R63, R174, 0x10, RZ ;  /* 0x00000010ae3f7819 */ /* 0x000fe200000006ff */
[----:B------:R-:W-:-:S02]  /*28450*/  IMAD.U32 R61, R94, 0x10000, RZ ;  /* 0x000100005e3d7824 */ /* 0x000fc400078e00ff */
[----:B------:R-:W-:Y:S01]  /*28460*/  FMUL.FTZ R40, R55, R40 ;  /* 0x0000002837287220 */ /* 0x000fe20000410000 */
[----:B------:R-:W-:Y:S02]  /*28470*/  IMAD.U32 R65, R175, 0x10000, RZ ;  /* 0x00010000af417824 */ /* 0x000fe400078e00ff */
[C---:B------:R-:W-:Y:S01]  /*28480*/  FMUL.FTZ R44, R55.reuse, R44 ;  /* 0x0000002c372c7220 */ /* 0x040fe20000410000 */
[C---:B------:R-:W-:Y:S01]  /*28490*/  FMUL.FTZ R42, R55.reuse, R42 ;  /* 0x0000002a372a7220 */ /* 0x040fe20000410000 */
[----:B------:R-:W-:Y:S01]  /*284a0*/  FMUL.FTZ R46, R55, R150 ;  /* 0x00000096372e7220 */ /* 0x000fe20000410000 */
[----:B------:R-:W-:Y:S01]  /*284b0*/  FFMA.FTZ R150, R40, R59, R61 ;  /* 0x0000003b28967223 */ /* 0x000fe2000001003d */
[----:B------:R-:W-:Y:S01]  /*284c0*/  FFMA.FTZ R191, R44, R63, R65 ;  /* 0x0000003f2cbf7223 */ /* 0x000fe20000010041 */
[----:B------:R-:W-:Y:S01]  /*284d0*/  FFMA.FTZ R193, R42, R183, R193 ;  /* 0x000000b72ac17223 */ /* 0x000fe200000100c1 */
[----:B------:R-:W-:Y:S01]  /*284e0*/  F2FP.BF16.F32.PACK_AB R50, R76, R57 ;  /* 0x000000394c32723e */ /* 0x000fe200000010ff */
[----:B------:R-:W-:Y:S01]  /*284f0*/  FFMA.FTZ R214, R46, R197, R205 ;  /* 0x000000c52ed67223 */ /* 0x000fe200000100cd */
[----:B------:R-:W-:Y:S01]  /*28500*/  F2FP.BF16.F32.PACK_AB R48, R80, R53 ;  /* 0x000000355030723e */ /* 0x000fe200000010ff */
[----:B0-----:R-:W-:Y:S01]  /*28510*/  @!P0 IMAD.WIDE R38, R180, 0x4, R38 ;  /* 0x00000004b4268825 */ /* 0x001fe200078e0226 */
[----:B------:R-:W-:-:S02]  /*28520*/  F2FP.BF16.F32.PACK_AB R42, R79, R66 ;  /* 0x000000424f2a723e */ /* 0x000fc400000010ff */
[----:B------:R-:W-:Y:S02]  /*28530*/  F2FP.BF16.F32.PACK_AB R47, R90, R47 ;  /* 0x0000002f5a2f723e */ /* 0x000fe400000010ff */
[----:B------:R-:W-:Y:S01]  /*28540*/  F2FP.BF16.F32.PACK_AB R46, R84, R43 ;  /* 0x0000002b542e723e */ /* 0x000fe200000010ff */
[----:B------:R0:W-:Y:S01]  /*28550*/  @!P0 STG.E desc[UR8][R38.64], R55 ;  /* 0x0000003726008986 */ /* 0x0001e2000c101908 */
[--C-:B-1----:R-:W-:Y:S01]  /*28560*/  IMAD.WIDE.U32 R182, R182, 0x10, R36.reuse ;  /* 0x00000010b6b67825 */ /* 0x102fe200078e0024 */
[----:B------:R-:W-:Y:S02]  /*28570*/  F2FP.BF16.F32.PACK_AB R45, R184, R45 ;  /* 0x0000002db82d723e */ /* 0x000fe400000010ff */
[----:B------:R-:W-:Y:S01]  /*28580*/  F2FP.BF16.F32.PACK_AB R44, R88, R41 ;  /* 0x00000029582c723e */ /* 0x000fe200000010ff */
[--C-:B------:R-:W-:Y:S01]  /*28590*/  IMAD.WIDE.U32 R52, R195, 0x10, R36.reuse ;  /* 0x00000010c3347825 */ /* 0x100fe200078e0024 */
[----:B------:R-:W-:Y:S02]  /*285a0*/  F2FP.BF16.F32.PACK_AB R51, R82, R51 ;  /* 0x000000335233723e */ /* 0x000fe400000010ff */
[----:B------:R-:W-:Y:S01]  /*285b0*/  F2FP.BF16.F32.PACK_AB R49, R86, R49 ;  /* 0x000000315631723e */ /* 0x000fe200000010ff */
[----:B------:R-:W-:Y:S01]  /*285c0*/  IMAD.WIDE.U32 R56, R198, 0x10, R36 ;  /* 0x00000010c6387825 */ /* 0x000fe200078e0024 */
[----:B------:R1:W-:Y:S01]  /*285d0*/  STG.E.128 desc[UR8][R182.64], R44 ;  /* 0x0000002cb6007986 */ /* 0x0003e2000c101d08 */
[----:B------:R-:W-:-:S02]  /*285e0*/  F2FP.BF16.F32.PACK_AB R43, R188, R81 ;  /* 0x00000051bc2b723e */ /* 0x000fc400000010ff */
[--C-:B------:R-:W-:Y:S01]  /*285f0*/  IMAD.WIDE.U32 R58, R199, 0x10, R36.reuse ;  /* 0x00000010c73a7825 */ /* 0x100fe200078e0024 */
[----:B0-----:R-:W-:Y:S01]  /*28600*/  F2FP.BF16.F32.PACK_AB R39, R74, R73 ;  /* 0x000000494a27723e */ /* 0x001fe200000010ff */
[----:B------:R0:W-:Y:S01]  /*28610*/  STG.E.128 desc[UR8][R52.64], R48 ;  /* 0x0000003034007986 */ /* 0x0001e2000c101d08 */
[----:B------:R-:W-:Y:S01]  /*28620*/  F2FP.BF16.F32.PACK_AB R38, R71, R68 ;  /* 0x000000444726723e */ /* 0x000fe200000010ff */
[--C-:B------:R-:W-:Y:S01]  /*28630*/  IMAD.WIDE.U32 R60, R201, 0x10, R36.reuse ;  /* 0x00000010c93c7825 */ /* 0x100fe200078e0024 */
[----:B------:R-:W-:Y:S02]  /*28640*/  F2FP.BF16.F32.PACK_AB R41, R186, R77 ;  /* 0x0000004dba29723e */ /* 0x000fe400000010ff */
[----:B------:R-:W-:Y:S01]  /*28650*/  F2FP.BF16.F32.PACK_AB R40, R75, R70 ;  /* 0x000000464b28723e */ /* 0x000fe200000010ff */
[----:B------:R-:W-:Y:S01]  /*28660*/  IMAD.WIDE.U32 R62, R217, 0x10, R36 ;  /* 0x00000010d93e7825 */ /* 0x000fe200078e0024 */
[----:B------:R-:W-:-:S03]  /*28670*/  F2FP.BF16.F32.PACK_AB R55, R214, R193 ;  /* 0x000000c1d637723e */ /* 0x000fc600000010ff */
[----:B------:R-:W-:Y:S01]  /*28680*/  IMAD.WIDE.U32 R64, R219, 0x10, R36 ;  /* 0x00000010db407825 */ /* 0x000fe200078e0024 */
[----:B------:R-:W-:Y:S02]  /*28690*/  F2FP.BF16.F32.PACK_AB R36, R72, R67 ;  /* 0x000000434824723e */ /* 0x000fe400000010ff */
[----:B------:R-:W2:Y:S01]  /*286a0*/  LDC.64 R66, c[0x0][0x380] ;  /* 0x0000e000ff427b82 */ /* 0x000ea20000000a00 */
[----:B------:R-:W-:Y:S02]  /*286b0*/  F2FP.BF16.F32.PACK_AB R37, R78, R69 ;  /* 0x000000454e25723e */ /* 0x000fe400000010ff */
[----:B-1----:R-:W-:Y:S02]  /*286c0*/  F2FP.BF16.F32.PACK_AB R47, R196, R89 ;  /* 0x00000059c42f723e */ /* 0x002fe400000010ff */
[----:B------:R-:W-:Y:S01]  /*286d0*/  F2FP.BF16.F32.PACK_AB R46, R194, R87 ;  /* 0x00000057c22e723e */ /* 0x000fe200000010ff */
[----:B------:R1:W-:Y:S01]  /*286e0*/  STG.E.128 desc[UR8][R56.64], R36 ;  /* 0x0000002438007986 */ /* 0x0003e2000c101d08 */
[----:B------:R-:W-:-:S02]  /*286f0*/  F2FP.BF16.F32.PACK_AB R45, R192, R85 ;  /* 0x00000055c02d723e */ /* 0x000fc400000010ff */
[----:B------:R-:W-:Y:S01]  /*28700*/  F2FP.BF16.F32.PACK_AB R44, R190, R83 ;  /* 0x00000053be2c723e */ /* 0x000fe200000010ff */
[----:B------:R1:W-:Y:S01]  /*28710*/  STG.E.128 desc[UR8][R58.64], R40 ;  /* 0x000000283a007986 */ /* 0x0003e2000c101d08 */
        /* <DEDUP_REMOVED lines=9> */
[----:B--2---:R-:W-:-:S03]  /*287b0*/  IADD3 R180, PT, PT, R180, R66, RZ ;  /* 0x00000042b4b47210 */ /* 0x004fc60007ffe0ff */
[----:B------:R1:W-:Y:S01]  /*287c0*/  STG.E.128 desc[UR8][R64.64], R52 ;  /* 0x0000003440007986 */ /* 0x0003e2000c101d08 */
[----:B------:R-:W-:-:S13]  /*287d0*/  ISETP.GE.AND P0, PT, R180, R67, PT ;  /* 0x00000043b400720c */ /* 0x000fda0003f06270 */
[----:B------:R-:W-:Y:S05]  /*287e0*/  @!P0 BRA `(.L_x_15285) ;  /* 0xfffffd8400708947 */ /* 0x000fea000383ffff */
[----:B------:R-:W-:Y:S05]  /*287f0*/  EXIT ;  /* 0x000000000000794d */ /* 0x000fea0003800000 */
.L_x_15286:
        /* <DEDUP_REMOVED lines=16> */
.L_x_42348:


//--------------------- .text._ZN10layer_norm13ln_fwd_kernelINS_13Kernel_traitsI13__nv_bfloat16S2_fS2_fjLj7168ELj1ELj1ELj4ELj16ENS_18Kernel_traits_baseILj7168ES2_S2_fS2_fjLj128EEEEELb1ELb0ELb1ELb0EEEvNS_9FwdParamsE --------------------------
	.section	.text._ZN10layer_norm13ln_fwd_kernelINS_13Kernel_traitsI13__nv_bfloat16S2_fS2_fjLj7168ELj1ELj1ELj4ELj16ENS_18Kernel_traits_baseILj7168ES2_S2_fS2_fjLj128EEEEELb1ELb0ELb1ELb0EEEvNS_9FwdParamsE,"ax",@progbits
	.align	128
        .global         _ZN10layer_norm13ln_fwd_kernelINS_13Kernel_traitsI13__nv_bfloat16S2_fS2_fjLj7168ELj1ELj1ELj4ELj16ENS_18Kernel_traits_baseILj7168ES2_S2_fS2_fjLj128EEEEELb1ELb0ELb1ELb0EEEvNS_9FwdParamsE
        .type           _ZN10layer_norm13ln_fwd_kernelINS_13Kernel_traitsI13__nv_bfloat16S2_fS2_fjLj7168ELj1ELj1ELj4ELj16ENS_18Kernel_traits_baseILj7168ES2_S2_fS2_fjLj128EEEEELb1ELb0ELb1ELb0EEEvNS_9FwdParamsE,@function
        .size           _ZN10layer_norm13ln_fwd_kernelINS_13Kernel_traitsI13__nv_bfloat16S2_fS2_fjLj7168ELj1ELj1ELj4ELj16ENS_18Kernel_traits_baseILj7168ES2_S2_fS2_fjLj128EEEEELb1ELb0ELb1ELb0EEEvNS_9FwdParamsE,(.L_x_42349 - _ZN10layer_norm13ln_fwd_kernelINS_13Kernel_traitsI13__nv_bfloat16S2_fS2_fjLj7168ELj1ELj1ELj4ELj16ENS_18Kernel_traits_baseILj7168ES2_S2_fS2_fjLj128EEEEELb1ELb0ELb1ELb0EEEvNS_9FwdParamsE)
        .other          _ZN10layer_norm13ln_fwd_kernelINS_13Kernel_traitsI13__nv_bfloat16S2_fS2_fjLj7168ELj1ELj1ELj4ELj16ENS_18Kernel_traits_baseILj7168ES2_S2_fS2_fjLj128EEEEELb1ELb0ELb1ELb0EEEvNS_9FwdParamsE,@"STO_CUDA_ENTRY STV_DEFAULT"
_ZN10layer_norm13ln_fwd_kernelINS_13Kernel_traitsI13__nv_bfloat16S2_fS2_fjLj7168ELj1ELj1ELj4ELj16ENS_18Kernel_traits_baseILj7168ES2_S2_fS2_fjLj128EEEEELb1ELb0ELb1ELb0EEEvNS_9FwdParamsE:
.text._ZN10layer_norm13ln_fwd_kernelINS_13Kernel_traitsI13__nv_bfloat16S2_fS2_fjLj7168ELj1ELj1ELj4ELj16ENS_18Kernel_traits_baseILj7168ES2_S2_fS2_fjLj128EEEEELb1ELb0ELb1ELb0EEEvNS_9FwdParamsE:
        /* <DEDUP_REMOVED lines=12> */
[----:B---3--:R-:W2:Y:S01]  /*00c0*/  @P0 LDG.E.64 R2, desc[UR12][R2.64] ;  /* 0x0000000c02020981 */ /* 0x008ea2000c1e1b00 */
[----:B-1----:R-:W-:Y:S01]  /*00d0*/  @P0 MOV R4, R28 ;  /* 0x0000001c00040202 */ /* 0x002fe20000000f00 */
[----:B----4-:R-:W-:Y:S01]  /*00e0*/  @P0 IMAD.MOV.U32 R5, RZ, RZ, R29 ;  /* 0x000000ffff050224 */ /* 0x010fe200078e001d */
[----:B------:R-:W1:Y:S05]  /*00f0*/  @P0 LDC R7, c[0x0][0x460] ;  /* 0x00011800ff070b82 */ /* 0x000e6a0000000800 */
[----:B------:R-:W1:Y:S01]  /*0100*/  @P0 LDG.E.64 R4, desc[UR12][R4.64] ;  /* 0x0000000c04040981 */ /* 0x000e62000c1e1b00 */
[----:B0-----:R-:W-:Y:S01]  /*0110*/  UISETP.NE.U32.AND UP0, UPT, UR4, URZ, UPT ;  /* 0x000000ff0400728c */ /* 0x001fe2000bf05070 */
[----:B------:R-:W-:Y:S01]  /*0120*/  BSSY.RECONVERGENT B0, `(.L_x_15287) ;  /* 0x00000a3000007945 */ /* 0x000fe20003800200 */
[----:B------:R-:W0:Y:S01]  /*0130*/  S2UR UR22, SR_CTAID.X ;  /* 0x00000000001679c3 */ /* 0x000e220000002500 */
[C---:B-----5:R-:W-:Y:S01]  /*0140*/  LOP3.LUT R27, R0.reuse, 0x60, RZ, 0xc0, !PT ;  /* 0x00000060001b7812 */ /* 0x060fe200078ec0ff */
[----:B------:R-:W-:Y:S01]  /*0150*/  UISETP.NE.AND.EX UP0, UPT, UR5, URZ, UPT, UP0 ;  /* 0x000000ff0500728c */ /* 0x000fe2000bf05300 */
[----:B------:R-:W-:-:S02]  /*0160*/  LOP3.LUT R199, R0, 0x1f, RZ, 0xc0, !PT ;  /* 0x0000001f00c77812 */ /* 0x000fc400078ec0ff */
[----:B------:R-:W-:-:S04]  /*0170*/  LOP3.LUT R198, R27, 0x1f, R0, 0xf8, !PT ;  /* 0x0000001f1bc67812 */ /* 0x000fc800078ef800 */
[----:B------:R-:W-:Y:S02]  /*0180*/  LOP3.LUT R197, R198, 0x7f, RZ, 0x3c, !PT ;  /* 0x0000007fc6c57812 */ /* 0x000fe400078e3cff */
[----:B--2---:R-:W-:Y:S02]  /*0190*/  @P0 R2UR UR15, R3 ;  /* 0x00000000030f02ca */ /* 0x004fe400000e0000 */
[----:B------:R-:W0:Y:S01]  /*01a0*/  LDC R3, c[0x0][0x360] ;  /* 0x0000d800ff037b82 */ /* 0x000e220000000800 */
[----:B------:R-:W-:Y:S02]  /*01b0*/  @P0 R2UR UR14, R2 ;  /* 0x00000000020e02ca */ /* 0x000fe400000e0000 */
[----:B------:R-:W-:Y:S02]  /*01c0*/  SHF.R.S32.HI R2, RZ, 0x1f, R9 ;  /* 0x0000001fff027819 */ /* 0x000fe40000011409 */
[----:B-1----:R-:W-:Y:S02]  /*01d0*/  @P0 IADD3 R28, P1, PT, R4, R7, RZ ;  /* 0x00000007041c0210 */ /* 0x002fe40007f3e0ff */
[----:B------:R-:W-:-:S03]  /*01e0*/  LEA.HI R26, R2, R9, RZ, 0x3 ;  /* 0x00000009021a7211 */ /* 0x000fc600078f18ff */
[----:B------:R-:W-:Y:S01]  /*01f0*/  @P0 IMAD.X R29, RZ, RZ, R5, P1 ;  /* 0x000000ffff1d0224 */ /* 0x000fe200008e0605 */
[----:B------:R-:W-:Y:S01]  /*0200*/  LEA.HI.SX32 R197, R26, R197, 0x1d ;  /* 0x000000c51ac57211 */ /* 0x000fe200078feaff */
[----:B------:R-:W-:Y:S02]  /*0210*/  UIADD3 UR26, UPT, UPT, UR15, -0x4498517b, URZ ;  /* 0xbb67ae850f1a7890 */ /* 0x000fe4000fffe0ff */
[----:B------:R-:W-:Y:S01]  /*0220*/  UIADD3 UR25, UPT, UPT, UR14, -0x61c88647, URZ ;  /* 0x9e3779b90e197890 */ /* 0x000fe2000fffe0ff */
[--C-:B------:R-:W-:Y:S01]  /*0230*/  SHF.R.U64 R195, R28, 0x2, R29.reuse ;  /* 0x000000021cc37819 */ /* 0x100fe2000000121d */
[----:B------:R-:W-:Y:S01]  /*0240*/  UIADD3 UR27, UPT, UPT, UR14, 0x3c6ef372, URZ ;  /* 0x3c6ef3720e1b7890 */ /* 0x000fe2000fffe0ff */
[----:B------:R-:W-:Y:S01]  /*0250*/  SHF.R.U32.HI R31, RZ, 0x2, R29 ;  /* 0x00000002ff1f7819 */ /* 0x000fe2000001161d */
[----:B------:R-:W-:Y:S02]  /*0260*/  UIADD3 UR28, UPT, UPT, UR15, 0x76cf5d0a, URZ ;  /* 0x76cf5d0a0f1c7890 */ /* 0x000fe4000fffe0ff */
[----:B------:R-:W-:-:S02]  /*0270*/  UIADD3 UR29, UPT, UPT, UR14, -0x255992d5, URZ ;  /* 0xdaa66d2b0e1d7890 */ /* 0x000fc4000fffe0ff */
[----:B------:R-:W-:Y:S01]  /*0280*/  UIADD3 UR30, UPT, UPT, UR15, 0x32370b8f, URZ ;  /* 0x32370b8f0f1e7890 */ /* 0x000fe2000fffe0ff */
[----:B0-----:R-:W-:Y:S01]  /*0290*/  IMAD R196, R3, UR22, R0 ;  /* 0x0000001603c47c24 */ /* 0x001fe2000f8e0200 */
        /* <DEDUP_REMOVED lines=71> */
.L_x_15288:
        /* <DEDUP_REMOVED lines=16> */
[----:B-1----:R-:W-:-:S04]  /*0810*/  @P2 IMAD.WIDE.U32 R6, R15, 0x10, R6 ;  /* 0x000000100f062825 */ /* 0x002fc800078e0006 */
[----:B------:R-:W-:Y:S01]  /*0820*/  @P2 VIADD R15, R15, 0x80 ;  /* 0x000000800f0f2836 */ /* 0x000fe20000000000 */
[----:B------:R0:W5:Y:S02]  /*0830*/  @P2 LDG.E.128 R52, desc[UR12][R6.64] ;  /* 0x0000000c06342981 */ /* 0x000164000c1e1d00 */
[----:B------:R-:W1:Y:S01]  /*0840*/  @P5 LDC.64 R12, c[0x0][0x3d0] ;  /* 0x0000f400ff0c5b82 */ /* 0x000e620000000a00 */
[C---:B--2---:R-:W-:Y:S01]  /*0850*/  @P3 IMAD.WIDE.U32 R8, R15.reuse, 0x10, R8 ;  /* 0x000000100f083825 */ /* 0x044fe200078e0008 */
[----:B------:R-:W-:-:S04]  /*0860*/  @P3 IADD3 R15, PT, PT, R15, 0x80, RZ ;  /* 0x000000800f0f3810 */ /* 0x000fc80007ffe0ff */
[----:B------:R0:W5:Y:S01]  /*0870*/  @P3 LDG.E.128 R60, desc[UR12][R8.64] ;  /* 0x0000000c083c3981 */ /* 0x000162000c1e1d00 */
        /* <DEDUP_REMOVED lines=28> */
[----:B------:R-:W0:Y:S02]  /*0a40*/  LDC.64 R84, c[0x0][0x3d0] ;  /* 0x0000f400ff547b82 */ /* 0x000e240000000a00 */
[----:B0-----:R-:W-:-:S06]  /*0a50*/  IMAD.WIDE.U32 R84, R15, 0x10, R84 ;  /* 0x000000100f547825 */ /* 0x001fcc00078e0054 */
        /* <DEDUP_REMOVED lines=15> */
.L_x_15289:
[----:B------:R-:W-:Y:S05]  /*0b50*/  BSYNC.RECONVERGENT B0 ;  /* 0x0000000000007941 */ /* 0x000fea0003800200 */
.L_x_15287:
[----:B------:R-:W0:Y:S02]  /*0b60*/  LDCU UR4, c[0x0][0x384] ;  /* 0x00007080ff0477ac */ /* 0x000e240008000800 */
[----:B0-----:R-:W-:-:S06]  /*0b70*/  UISETP.GE.AND UP0, UPT, UR22, UR4, UPT ;  /* 0x000000041600728c */ /* 0x001fcc000bf06270 */
[----:B------:R-:W-:-:S13]  /*0b80*/  PLOP3.LUT P0, PT, PT, PT, UP0, 0x80, 0x8 ;  /* 0x000000000008781c */ /* 0x000fda0003f0f008 */
[----:B------:R-:W-:Y:S05]  /*0b90*/  @P0 EXIT ;  /* 0x000000000000094d */ /* 0x000fea0003800000 */
[----:B------:R-:W-:Y:S01]  /*0ba0*/  IMAD.HI.U32 R3, R195, -0x2daee0ad, RZ ;  /* 0xd2511f53c3037827 */ /* 0x000fe200078e00ff */
[----:B------:R-:W-:Y:S01]  /*0bb0*/  SHF.R.S32.HI R26, RZ, 0x3, R26 ;  /* 0x00000003ff1a7819 */ /* 0x000fe2000001141a */
[----:B------:R-:W0:Y:S01]  /*0bc0*/  LDCU.U8 UR4, c[0x0][0x410] ;  /* 0x00008200ff0477ac */ /* 0x000e220008000000 */
[----:B-----5:R-:W-:Y:S01]  /*0bd0*/  PRMT R194, R91, 0x7632, R194 ;  /* 0x000076325bc27816 */ /* 0x020fe200000000c2 */
[----:B------:R-:W-:Y:S01]  /*0be0*/  IMAD.HI.U32 R2, R196, -0x326172a9, RZ ;  /* 0xcd9e8d57c4027827 */ /* 0x000fe200078e00ff */
[----:B------:R-:W-:Y:S01]  /*0bf0*/  LOP3.LUT R3, R3, UR15, RZ, 0x3c, !PT ;  /* 0x0000000f03037c12 */ /* 0x000fe2000f8e3cff */
[----:B------:R-:W-:Y:S01]  /*0c00*/  UPLOP3.LUT UP1, UPT, UPT, UPT, UPT, 0x40, 0x4 ;  /* 0x000000000004789c */ /* 0x000fe20003f2e870 */
[----:B------:R-:W-:Y:S01]  /*0c10*/  LOP3.LUT R10, R26, 0x7f, RZ, 0xc0, !PT ;  /* 0x0000007f1a0a7812 */ /* 0x000fe200078ec0ff */
[----:B------:R-:W-:Y:S01]  /*0c20*/  IMAD R5, R196, -0x326172a9, RZ ;  /* 0xcd9e8d57c4057824 */ /* 0x000fe200078e02ff */
[----:B------:R-:W-:Y:S01]  /*0c30*/  LOP3.LUT R2, R31, UR14, R2, 0x96, !PT ;  /* 0x0000000e1f027c12 */ /* 0x000fe2000f8e9602 */
[----:B------:R-:W-:Y:S01]  /*0c40*/  IMAD.HI.U32 R4, R3, -0x326172a9, RZ ;  /* 0xcd9e8d5703047827 */ /* 0x000fe200078e00ff */
[----:B------:R-:W-:Y:S01]  /*0c50*/  SHF.L.U32 R26, R26, 0x1, RZ ;  /* 0x000000011a1a7819 */ /* 0x000fe200000006ff */
        /* <DEDUP_REMOVED lines=30> */
[----:B------:R-:W1:Y:S01]  /*0e40*/  LDCU.128 UR8, c[0x0][0x3f0] ;  /* 0x00007e00ff0877ac */ /* 0x000e620008000c00 */
        /* <DEDUP_REMOVED lines=48> */
[----:B------:R-:W-:Y:S01]  /*1150*/  IMAD R7, R199, -0x20, R10 ;  /* 0xffffffe0c7077824 */ /* 0x000fe200078e020a */
[----:B------:R-:W-:Y:S01]  /*1160*/  VIADDMNMX R10, R10, -R27, RZ, !PT ;  /* 0x8000001b0a0a7246 */ /* 0x000fe200078001ff */
[----:B------:R-:W-:Y:S01]  /*1170*/  IMAD R5, R2, -0x326172a9, RZ ;  /* 0xcd9e8d5702057824 */ /* 0x000fe200078e02ff */
[----:B------:R-:W-:Y:S01]  /*1180*/  LOP3.LUT R166, R8, UR40, R3, 0x96, !PT ;  /* 0x0000002808a67c12 */ /* 0x000fe2000f8e9603 */
[----:B------:R-:W-:Y:S01]  /*1190*/  IMAD.HI.U32 R2, R6, -0x326172a9, RZ ;  /* 0xcd9e8d5706027827 */ /* 0x000fe200078e00ff */
[----:B------:R-:W-:-:S02]  /*11a0*/  LOP3.LUT R3, R26, 0xffffff00, RZ, 0xc0, !PT ;  /* 0xffffff001a037812 */ /* 0x000fc400078ec0ff */
[----:B------:R-:W-:Y:S01]  /*11b0*/  VIMNMX R10, PT, PT, R10, 0x20, PT ;  /* 0x000000200a0a7848 */ /* 0x000fe20003fe0100 */
[----:B------:R-:W-:Y:S01]  /*11c0*/  IMAD.MOV.U32 R162, RZ, RZ, RZ ;  /* 0x000000ffffa27224 */ /* 0x000fe200078e00ff */
[----:B------:R-:W-:Y:S02]  /*11d0*/  VIMNMX R7, PT, PT, RZ, R7, !PT ;  /* 0x00000007ff077248 */ /* 0x000fe40007fe0100 */
[----:B------:R-:W-:Y:S01]  /*11e0*/  LOP3.LUT R164, R5, UR39, R2, 0x96, !PT ;  /* 0x0000002705a47c12 */ /* 0x000fe2000f8e9602 */
[----:B------:R-:W-:Y:S01]  /*11f0*/  IMAD R33, R10, 0x8, R3 ;  /* 0x000000080a217824 */ /* 0x000fe200078e0203 */
[----:B------:R-:W-:Y:S01]  /*1200*/  VIMNMX R2, PT, PT, R7, 0x20, PT ;  /* 0x0000002007027848 */ /* 0x000fe20003fe0100 */
[----:B------:R-:W-:Y:S01]  /*1210*/  IMAD R7, R6, -0x326172a9, RZ ;  /* 0xcd9e8d5706077824 */ /* 0x000fe200078e02ff */
[----:B------:R-:W-:Y:S01]  /*1220*/  PRMT R8, R68, 0x7632, R8 ;  /* 0x0000763244087816 */ /* 0x000fe20000000008 */
[----:B------:R-:W-:Y:S01]  /*1230*/  IMAD R5, R4, -0x2daee0ad, RZ ;  /* 0xd2511f5304057824 */ /* 0x000fe200078e02ff */
[----:B------:R-:W-:Y:S01]  /*1240*/  I2FP.F32.U32 R35, R33 ;  /* 0x0000002100237245 */ /* 0x000fe20000201000 */
[----:B------:R-:W-:Y:S01]  /*1250*/  IMAD.HI.U32 R6, R164, -0x2daee0ad, RZ ;  /* 0xd2511f53a4067827 */ /* 0x000fe200078e00ff */
[----:B------:R-:W-:-:S02]  /*1260*/  PRMT R10, R63, 0x7632, R10 ;  /* 0x000076323f0a7816 */ /* 0x000fc4000000000a */
[----:B------:R-:W-:Y:S01]  /*1270*/  PRMT R18, R55, 0x7632, R18 ;  /* 0x0000763237127816 */ /* 0x000fe20000000012 */
[----:B------:R-:W-:Y:S01]  /*1280*/  IMAD.HI.U32 R4, R166, -0x326172a9, RZ ;  /* 0xcd9e8d57a6047827 */ /* 0x000fe200078e00ff */
[----:B------:R-:W0:Y:S01]  /*1290*/  MUFU.RCP R35, R35 ;  /* 0x0000002300237308 */ /* 0x000e220000001000 */
[----:B------:R-:W-:Y:S02]  /*12a0*/  LOP3.LUT R6, R5, UR42, R6, 0x96, !PT ;  /* 0x0000002a05067c12 */ /* 0x000fe4000f8e9606 */
[----:B------:R-:W-:Y:S01]  /*12b0*/  IMAD R2, R2, 0x8, R3 ;  /* 0x0000000802027824 */ /* 0x000fe200078e0203 */
[----:B------:R-:W-:Y:S01]  /*12c0*/  LOP3.LUT R5, R7, UR41, R4, 0x96, !PT ;  /* 0x0000002907057c12 */ /* 0x000fe2000f8e9604 */
[----:B------:R-:W-:Y:S01]  /*12d0*/  IMAD R164, R164, -0x2daee0ad, RZ ;  /* 0xd2511f53a4a47824 */ /* 0x000fe200078e02ff */
[----:B------:R-:W-:Y:S01]  /*12e0*/  LOP3.LUT R4, R28, 0x3, RZ, 0xc0, !PT ;  /* 0x000000031c047812 */ /* 0x000fe200078ec0ff */
[----:B------:R-:W-:Y:S01]  /*12f0*/  IMAD R166, R166, -0x326172a9, RZ ;  /* 0xcd9e8d57a6a67824 */ /* 0x000fe200078e02ff */
[----:B------:R-:W-:-:S02]  /*1300*/  MOV R3, R31 ;  /* 0x0000001f00037202 */ /* 0x000fc40000000f00 */
        /* <DEDUP_REMOVED lines=23> */
.L_x_16003:
[----:B------:R-:W-:-:S06]  /*1480*/  UIMAD.WIDE UR4, UR22, 0x4, UR8 ;  /* 0x00000004160478a5 */ /* 0x000fcc000f8e0208 */
[----:B01234-:R-:W-:Y:S01]  /*1490*/  IMAD.U32 R154, RZ, RZ, UR4 ;  /* 0x00000004ff9a7e24 */ /* 0x01ffe2000f8e00ff */
[----:B------:R-:W-:-:S05]  /*14a0*/  MOV R155, UR5 ;  /* 0x00000005009b7c02 */ /* 0x000fca0008000f00 */
[----:B------:R-:W2:Y:S01]  /*14b0*/  LDG.E R154, desc[UR12][R154.64] ;  /* 0x0000000c9a9a7981 */ /* 0x000ea2000c1e1900 */
[----:B------:R-:W-:-:S06]  /*14c0*/  UIMAD.WIDE UR4, UR22, 0x4, UR10 ;  /* 0x00000004160478a5 */ /* 0x000fcc000f8e020a */
[----:B------:R-:W-:Y:S02]  /*14d0*/  IMAD.U32 R152, RZ, RZ, UR4 ;  /* 0x00000004ff987e24 */ /* 0x000fe4000f8e00ff */
[----:B------:R-:W-:-:S05]  /*14e0*/  IMAD.U32 R153, RZ, RZ, UR5 ;  /* 0x00000005ff997e24 */ /* 0x000fca000f8e00ff */
[----:B------:R-:W3:Y:S01]  /*14f0*/  LDG.E R152, desc[UR12][R152.64] ;  /* 0x0000000c98987981 */ /* 0x000ee2000c1e1900 */
[----:B------:R-:W-:Y:S01]  /*1500*/  UIMAD UR4, UR22, UR44, URZ ;  /* 0x0000002c160472a4 */ /* 0x000fe2000f8e02ff */
[----:B------:R-:W-:Y:S01]  /*1510*/  ISETP.GE.U32.AND P0, PT, R197, 0x80, PT ;  /* 0x00000080c500780c */ /* 0x000fe20003f06070 */
        /* <DEDUP_REMOVED lines=10> */
[----:B---3--:R-:W-:Y:S01]  /*15c0*/  R2UR UR6, R152 ;  /* 0x00000000980672ca */ /* 0x008fe200000e0000 */
[----:B------:R-:W-:-:S02]  /*15d0*/  HFMA2 R152, -RZ, RZ, 0, 0 ;  /* 0x00000000ff987431 */ /* 0x000fc400000001ff */
        /* <DEDUP_REMOVED lines=11> */
.L_x_15292:
[----:B-----5:R-:W-:Y:S02]  /*1690*/  PRMT R205, R95, 0x7632, R205 ;  /* 0x000076325fcd7816 */ /* 0x020fe400000000cd */
[----:B------:R-:W-:Y:S02]  /*16a0*/  PRMT R202, R94, 0x7632, R202 ;  /* 0x000076325eca7816 */ /* 0x000fe400000000ca */
[----:B------:R-:W-:Y:S02]  /*16b0*/  PRMT R200, R93, 0x7632, R200 ;  /* 0x000076325dc87816 */ /* 0x000fe400000000c8 */
[----:B------:R-:W-:Y:S01]  /*16c0*/  PRMT R154, R92, 0x7632, R154 ;  /* 0x000076325c9a7816 */ /* 0x000fe2000000009a */
[----:B------:R-:W-:Y:S06]  /*16d0*/  BRA.U !UP0, `(.L_x_15293) ;  /* 0x0000002d08007547 */ /* 0x000fec000b800000 */
[----:B------:R-:W0:Y:S02]  /*16e0*/  LDC.64 R154, c[0x0][0x3a0] ;  /* 0x0000e800ff9a7b82 */ /* 0x000e240000000a00 */
[----:B0-----:R-:W-:-:S05]  /*16f0*/  IMAD.WIDE.U32 R154, R153, 0x20, R154 ;  /* 0x00000020999a7825 */ /* 0x001fca00078e009a */
[----:B------:R0:W5:Y:S04]  /*1700*/  LDG.E.128 R96, desc[UR12][R154.64] ;  /* 0x0000000c9a607981 */ /* 0x000168000c1e1d00 */
[----:B------:R0:W5:Y:S01]  /*1710*/  LDG.E.128 R100, desc[UR12][R154.64+0x10] ;  /* 0x0000100c9a647981 */ /* 0x000162000c1e1d00 */
[----:B------:R-:W-:-:S13]  /*1720*/  ISETP.LT.AND P1, PT, RZ, UR43, PT ;  /* 0x0000002bff007c0c */ /* 0x000fda000bf21270 */
[----:B------:R-:W-:Y:S01]  /*1730*/  @!P1 MOV R200, R4 ;  /* 0x0000000400c89202 */ /* 0x000fe20000000f00 */
[----:B------:R-:W-:Y:S01]  /*1740*/  @!P1 IMAD.MOV.U32 R202, RZ, RZ, R164 ;  /* 0x000000ffffca9224 */ /* 0x000fe200078e00a4 */
[----:B0-----:R-:W-:Y:S06]  /*1750*/  @!P1 BRA `(.L_x_15294) ;  /* 0x0000000400509947 */ /* 0x001fec0003800000 */
        /* <DEDUP_REMOVED lines=16> */
.L_x_15297:
        /* <DEDUP_REMOVED lines=13> */
.L_x_15299:
[----:B------:R-:W-:Y:S05]  /*1930*/  BSYNC.RECONVERGENT B2 ;  /* 0x0000000000027941 */ /* 0x000fea0003800200 */
.L_x_15298:
        /* <DEDUP_REMOVED lines=41> */
[----:B------:R-:W-:Y:S01]  /*1bd0*/  LOP3.LUT R6, R4, UR42, R155, 0x96, !PT ;  /* 0x0000002a04067c12 */ /* 0x000fe2000f8e969b */
[----:B------:R-:W-:-:S07]  /*1be0*/  IMAD.MOV.U32 R154, RZ, RZ, R164 ;  /* 0x000000ffff9a7224 */ /* 0x000fce00078e00a4 */
.L_x_15296:
[----:B------:R-:W-:Y:S05]  /*1bf0*/  BSYNC.RECONVERGENT B1 ;  /* 0x0000000000017941 */ /* 0x000fea0003800200 */
.L_x_15295:
        /* <DEDUP_REMOVED lines=9> */
[----:B-----5:R-:W-:-:S07]  /*1c90*/  FADD.FTZ R96, R96, R155 ;  /* 0x0000009b60607221 */ /* 0x020fce0000010000 */
.L_x_15294:
        /* <DEDUP_REMOVED lines=19> */
.L_x_15303:
        /* <DEDUP_REMOVED lines=13> */
.L_x_15305:
[----:B------:R-:W-:Y:S05]  /*1ea0*/  BSYNC.RECONVERGENT B2 ;  /* 0x0000000000027941 */ /* 0x000fea0003800200 */
.L_x_15304:
        /* <DEDUP_REMOVED lines=39> */
[----:B------:R-:W-:Y:S01]  /*2120*/  IMAD.MOV.U32 R164, RZ, RZ, R154 ;  /* 0x000000ffffa47224 */ /* 0x000fe200078e009a */
[----:B------:R-:W-:Y:S01]  /*2130*/  LOP3.LUT R6, R4, UR42, R155, 0x96, !PT ;  /* 0x0000002a04067c12 */ /* 0x000fe2000f8e969b */
[----:B------:R-:W-:Y:S02]  /*2140*/  HFMA2 R4, -RZ, RZ, 0, 0 ;  /* 0x00000000ff047431 */ /* 0x000fe400000001ff */
[----:B------:R-:W-:-:S07]  /*2150*/  IMAD.MOV.U32 R154, RZ, RZ, R202 ;  /* 0x000000ffff9a7224 */ /* 0x000fce00078e00ca */
.L_x_15302:
[----:B------:R-:W-:Y:S05]  /*2160*/  BSYNC.RECONVERGENT B1 ;  /* 0x0000000000017941 */ /* 0x000fea0003800200 */
.L_x_15301:
        /* <DEDUP_REMOVED lines=11> */
.L_x_15300:
        /* <DEDUP_REMOVED lines=19> */
.L_x_15309:
        /* <DEDUP_REMOVED lines=13> */
.L_x_15311:
[----:B------:R-:W-:Y:S05]  /*2420*/  BSYNC.RECONVERGENT B2 ;  /* 0x0000000000027941 */ /* 0x000fea0003800200 */
.L_x_15310:
        /* <DEDUP_REMOVED lines=42> */
.L_x_15308:
[----:B------:R-:W-:Y:S05]  /*26d0*/  BSYNC.RECONVERGENT B1 ;  /* 0x0000000000017941 */ /* 0x000fea0003800200 */
.L_x_15307:
        /* <DEDUP_REMOVED lines=8> */
[----:B------:R-:W-:-:S03]  /*2760*/  SEL R167, RZ, 0x1, P2 ;  /* 0x00000001ffa77807 */ /* 0x000fc60001000000 */
[----:B-----5:R-:W-:-:S07]  /*2770*/  FADD.FTZ R98, R98, R155 ;  /* 0x0000009b62627221 */ /* 0x020fce0000010000 */
.L_x_15306:
        /* <DEDUP_REMOVED lines=19> */
.L_x_15315:
        /* <DEDUP_REMOVED lines=13> */
.L_x_15317:
[----:B------:R-:W-:Y:S05]  /*2980*/  BSYNC.RECONVERGENT B2 ;  /* 0x0000000000027941 */ /* 0x000fea0003800200 */
.L_x_15316:
        /* <DEDUP_REMOVED lines=43> */
.L_x_15314:
[----:B------:R-:W-:Y:S05]  /*2c40*/  BSYNC.RECONVERGENT B1 ;  /* 0x0000000000017941 */ /* 0x000fea0003800200 */
.L_x_15313:
[----:B------:R-:W-:Y:S01]  /*2c50*/  I2FP.F32.U32 R154, R155 ;  /* 0x0000009b009a7245 */ /* 0x000fe20000201000 */
[----:B------:R-:W-:Y:S01]  /*2c60*/  HFMA2 R155, -RZ, RZ, 0.1171875, 0 ;  /* 0x2f800000ff9b7431 */ /* 0x000fe200000001ff */
[----:B------:R-:W-:-:S05]  /*2c70*/  PRMT R168, R93, 0x7632, R168 ;  /* 0x000076325da87816 */ /* 0x000fca00000000a8 */
        /* <DEDUP_REMOVED lines=8> */
.L_x_15312:
        /* <DEDUP_REMOVED lines=19> */
.L_x_15321:
        /* <DEDUP_REMOVED lines=13> */
.L_x_15323:
[----:B------:R-:W-:Y:S05]  /*2f00*/  BSYNC.RECONVERGENT B2 ;  /* 0x0000000000027941 */ /* 0x000fea0003800200 */
.L_x_15322:
        /* <DEDUP_REMOVED lines=43> */
.L_x_15320:
[----:B------:R-:W-:Y:S05]  /*31c0*/  BSYNC.RECONVERGENT B1 ;  /* 0x0000000000017941 */ /* 0x000fea0003800200 */
.L_x_15319:
        /* <DEDUP_REMOVED lines=10> */
.L_x_15318:
        /* <DEDUP_REMOVED lines=19> */
.L_x_15327:
        /* <DEDUP_REMOVED lines=13> */
.L_x_15329:
[----:B------:R-:W-:Y:S05]  /*3470*/  BSYNC.RECONVERGENT B2 ;  /* 0x0000000000027941 */ /* 0x000fea0003800200 */
.L_x_15328:
        /* <DEDUP_REMOVED lines=43> */
.L_x_15326:
[----:B------:R-:W-:Y:S05]  /*3730*/  BSYNC.RECONVERGENT B1 ;  /* 0x0000000000017941 */ /* 0x000fea0003800200 */
.L_x_15325:
        /* <DEDUP_REMOVED lines=11> */
.L_x_15324:
        /* <DEDUP_REMOVED lines=19> */
.L_x_15333:
        /* <DEDUP_REMOVED lines=13> */
.L_x_15335:
[----:B------:R-:W-:Y:S05]  /*39f0*/  BSYNC.RECONVERGENT B2 ;  /* 0x0000000000027941 */ /* 0x000fea0003800200 */
.L_x_15334:
        /* <DEDUP_REMOVED lines=43> */
.L_x_15332:
[----:B------:R-:W-:Y:S05]  /*3cb0*/  BSYNC.RECONVERGENT B1 ;  /* 0x0000000000017941 */ /* 0x000fea0003800200 */
.L_x_15331:
        /* <DEDUP_REMOVED lines=10> */
.L_x_15330:
        /* <DEDUP_REMOVED lines=19> */
.L_x_15339:
        /* <DEDUP_REMOVED lines=13> */
.L_x_15341:
[----:B------:R-:W-:Y:S05]  /*3f60*/  BSYNC.RECONVERGENT B2 ;  /* 0x0000000000027941 */ /* 0x000fea0003800200 */
.L_x_15340:
        /* <DEDUP_REMOVED lines=42> */
.L_x_15338:
[----:B------:R-:W-:Y:S05]  /*4210*/  BSYNC.RECONVERGENT B1 ;  /* 0x0000000000017941 */ /* 0x000fea0003800200 */
.L_x_15337:
[----:B------:R-:W-:Y:S02]  /*4220*/  PRMT R164, R95, 0x7632, R164 ;  /* 0x000076325fa47816 */ /* 0x000fe400000000a4 */
        /* <DEDUP_REMOVED lines=8> */
[----:B------:R-:W-:-:S05]  /*42b0*/  FSEL R164, R164, RZ, !P1 ;  /* 0x000000ffa4a47208 */ /* 0x000fca0004800000 */
[----:B-----5:R-:W-:Y:S01]  /*42c0*/  FADD.FTZ R103, R103, R164 ;  /* 0x000000a467677221 */ /* 0x020fe20000010000 */
[----:B------:R-:W-:Y:S06]  /*42d0*/  BRA `(.L_x_15336) ;  /* 0x00000028006c7947 */ /* 0x000fec0003800000 */
.L_x_15293:
[----:B------:R-:W-:Y:S02]  /*42e0*/  HFMA2 R96, -RZ, RZ, 0, 0 ;  /* 0x00000000ff607431 */ /* 0x000fe400000001ff */
[----:B------:R-:W-:Y:S02]  /*42f0*/  IMAD.MOV.U32 R98, RZ, RZ, R4 ;  /* 0x000000ffff627224 */ /* 0x000fe400078e0004 */
        /* <DEDUP_REMOVED lines=18> */
.L_x_15345:
        /* <DEDUP_REMOVED lines=13> */
.L_x_15347:
[----:B------:R-:W-:Y:S05]  /*44f0*/  BSYNC.RECONVERGENT B2 ;  /* 0x0000000000027941 */ /* 0x000fea0003800200 */
.L_x_15346:
        /* <DEDUP_REMOVED lines=43> */
.L_x_15344:
[----:B------:R-:W-:Y:S05]  /*47b0*/  BSYNC.RECONVERGENT B1 ;  /* 0x0000000000017941 */ /* 0x000fea0003800200 */
.L_x_15343:
        /* <DEDUP_REMOVED lines=9> */
.L_x_15342:
[----:B------:R-:W-:Y:S01]  /*4850*/  IMAD.MOV.U32 R4, RZ, RZ, R98 ;  /* 0x000000ffff047224 */ /* 0x000fe200078e0062 */
[----:B------:R-:W-:Y:S01]  /*4860*/  MOV R97, RZ ;  /* 0x000000ff00617202 */ /* 0x000fe20000000f00 */
        /* <DEDUP_REMOVED lines=14> */
.L_x_15351:
        /* <DEDUP_REMOVED lines=13> */
.L_x_15353:
[----:B------:R-:W-:Y:S05]  /*4a20*/  BSYNC.RECONVERGENT B2 ;  /* 0x0000000000027941 */ /* 0x000fea0003800200 */
.L_x_15352:
        /* <DEDUP_REMOVED lines=43> */
.L_x_15350:
[----:B------:R-:W-:Y:S05]  /*4ce0*/  BSYNC.RECONVERGENT B1 ;  /* 0x0000000000017941 */ /* 0x000fea0003800200 */
.L_x_15349:
        /* <DEDUP_REMOVED lines=9> */
.L_x_15348:
        /* <DEDUP_REMOVED lines=16> */
.L_x_15357:
        /* <DEDUP_REMOVED lines=13> */
.L_x_15359:
[----:B------:R-:W-:Y:S05]  /*4f50*/  BSYNC.RECONVERGENT B2 ;  /* 0x0000000000027941 */ /* 0x000fea0003800200 */
.L_x_15358:
        /* <DEDUP_REMOVED lines=42> */
.L_x_15356:
[----:B------:R-:W-:Y:S05]  /*5200*/  BSYNC.RECONVERGENT B1 ;  /* 0x0000000000017941 */ /* 0x000fea0003800200 */
.L_x_15355:
        /* <DEDUP_REMOVED lines=9> */
.L_x_15354:
[----:B------:R-:W-:Y:S02]  /*52a0*/  IMAD.MOV.U32 R4, RZ, RZ, R100 ;  /* 0x000000ffff047224 */ /* 0x000fe400078e0064 */
[----:B------:R-:W-:Y:S01]  /*52b0*/  IMAD.MOV.U32 R99, RZ, RZ, RZ ;  /* 0x000000ffff637224 */ /* 0x000fe200078e00ff */
        /* <DEDUP_REMOVED lines=14> */
.L_x_15363:
        /* <DEDUP_REMOVED lines=13> */
.L_x_15365:
[----:B------:R-:W-:Y:S05]  /*5470*/  BSYNC.RECONVERGENT B2 ;  /* 0x0000000000027941 */ /* 0x000fea0003800200 */
.L_x_15364:
        /* <DEDUP_REMOVED lines=43> */
.L_x_15362:
[----:B------:R-:W-:Y:S05]  /*5730*/  BSYNC.RECONVERGENT B1 ;  /* 0x0000000000017941 */ /* 0x000fea0003800200 */
.L_x_15361:
        /* <DEDUP_REMOVED lines=9> */
.L_x_15360:
        /* <DEDUP_REMOVED lines=16> */
.L_x_15369:
        /* <DEDUP_REMOVED lines=13> */
.L_x_15371:
[----:B------:R-:W-:Y:S05]  /*59a0*/  BSYNC.RECONVERGENT B2 ;  /* 0x0000000000027941 */ /* 0x000fea0003800200 */
.L_x_15370:
        /* <DEDUP_REMOVED lines=43> */
.L_x_15368:
[----:B------:R-:W-:Y:S05]  /*5c60*/  BSYNC.RECONVERGENT B1 ;  /* 0x0000000000017941 */ /* 0x000fea0003800200 */
.L_x_15367:
        /* <DEDUP_REMOVED lines=9> */
.L_x_15366:
        /* <DEDUP_REMOVED lines=16> */
.L_x_15375:
        /* <DEDUP_REMOVED lines=13> */
.L_x_15377:
[----:B------:R-:W-:Y:S05]  /*5ed0*/  BSYNC.RECONVERGENT B2 ;  /* 0x0000000000027941 */ /* 0x000fea0003800200 */
.L_x_15376:
        /* <DEDUP_REMOVED lines=43> */
.L_x_15374:
[----:B------:R-:W-:Y:S05]  /*6190*/  BSYNC.RECONVERGENT B1 ;  /* 0x0000000000017941 */ /* 0x000fea0003800200 */
.L_x_15373:
        /* <DEDUP_REMOVED lines=9> */
.L_x_15372:
        /* <DEDUP_REMOVED lines=16> */
.L_x_15381:
        /* <DEDUP_REMOVED lines=13> */
.L_x_15383:
[----:B------:R-:W-:Y:S05]  /*6400*/  BSYNC.RECONVERGENT B2 ;  /* 0x0000000000027941 */ /* 0x000fea0003800200 */
.L_x_15382:
        /* <DEDUP_REMOVED lines=43> */
.L_x_15380:
[----:B------:R-:W-:Y:S05]  /*66c0*/  BSYNC.RECONVERGENT B1 ;  /* 0x0000000000017941 */ /* 0x000fea0003800200 */
.L_x_15379:
        /* <DEDUP_REMOVED lines=9> */
.L_x_15378:
        /* <DEDUP_REMOVED lines=16> */
.L_x_15386:
        /* <DEDUP_REMOVED lines=13> */
.L_x_15388:
[----:B------:R-:W-:Y:S05]  /*6930*/  BSYNC.RECONVERGENT B2 ;  /* 0x0000000000027941 */ /* 0x000fea0003800200 */
.L_x_15387:
        /* <DEDUP_REMOVED lines=43> */
.L_x_15385:
[----:B------:R-:W-:Y:S05]  /*6bf0*/  BSYNC.RECONVERGENT B1 ;  /* 0x0000000000017941 */ /* 0x000fea0003800200 */
.L_x_15384:
        /* <DEDUP_REMOVED lines=9> */
.L_x_15336:
[----:B------:R-:W0:Y:S01]  /*6c90*/  LDC.64 R154, c[0x0][0x3a8] ;  /* 0x0000ea00ff9a7b82 */ /* 0x000e220000000a00 */
[----:B------:R-:W-:Y:S02]  /*6ca0*/  IMAD.MOV.U32 R164, RZ, RZ, R204 ;  /* 0x000000ffffa47224 */ /* 0x000fe400078e00cc */
[----:B0-----:R-:W-:-:S05]  /*6cb0*/  IMAD.WIDE.U32 R154, R153, 0x20, R154 ;  /* 0x00000020999a7825 */ /* 0x001fca00078e009a */
[----:B-----5:R0:W-:Y:S04]  /*6cc0*/  STG.E.128 desc[UR12][R154.64], R96 ;  /* 0x000000609a007986 */ /* 0x0201e8000c101d0c */
[----:B------:R0:W-:Y:S01]  /*6cd0*/  STG.E.128 desc[UR12][R154.64+0x10], R100 ;  /* 0x000010649a007986 */ /* 0x0001e2000c101d0c */
[----:B------:R-:W-:Y:S05]  /*6ce0*/  BRA.U !UP3, `(.L_x_15389) ;  /* 0x000000010b507547 */ /* 0x000fea000b800000 */
[----:B------:R-:W-:Y:S01]  /*6cf0*/  IMAD.U32 R201, R171, 0x10000, RZ ;  /* 0x00010000abc97824 */ /* 0x000fe200078e00ff */
[----:B0-----:R-:W0:Y:S01]  /*6d00*/  LDC.64 R154, c[0x0][0x3b0] ;  /* 0x0000ec00ff9a7b82 */ /* 0x001e220000000a00 */
        /* <DEDUP_REMOVED lines=18> */
.L_x_15389:
[----:B------:R-:W-:Y:S01]  /*6e30*/  IADD3 R153, PT, PT, R153, 0x80, RZ ;  /* 0x0000008099997810 */ /* 0x000fe20007ffe0ff */
[----:B------:R-:W-:-:S07]  /*6e40*/  VIADD R152, R152, 0x80 ;  /* 0x0000008098987836 */ /* 0x000fce0000000000 */
.L_x_15291:
[----:B------:R-:W-:Y:S05]  /*6e50*/  BSYNC.RECONVERGENT B0 ;  /* 0x0000000000007941 */ /* 0x000fea0003800200 */
.L_x_15290:
        /* <DEDUP_REMOVED lines=10> */
.L_x_15392:
        /* <DEDUP_REMOVED lines=10> */
[----:B------:R-:W-:Y:S01]  /*6fa0*/  @!P1 IMAD.MOV.U32 R200, RZ, RZ, R4 ;  /* 0x000000ffffc89224 */ /* 0x000fe200078e0004 */
[----:B------:R-:W-:Y:S01]  /*6fb0*/  @!P1 MOV R202, R164 ;  /* 0x000000a400ca9202 */ /* 0x000fe20000000f00 */
        /* <DEDUP_REMOVED lines=17> */
.L_x_15397:
        /* <DEDUP_REMOVED lines=13> */
.L_x_15399:
[----:B------:R-:W-:Y:S05]  /*71a0*/  BSYNC.RECONVERGENT B2 ;  /* 0x0000000000027941 */ /* 0x000fea0003800200 */
.L_x_15398:
        /* <DEDUP_REMOVED lines=43> */
.L_x_15396:
[----:B------:R-:W-:Y:S05]  /*7460*/  BSYNC.RECONVERGENT B1 ;  /* 0x0000000000017941 */ /* 0x000fea0003800200 */
.L_x_15395:
        /* <DEDUP_REMOVED lines=10> */
.L_x_15394:
        /* <DEDUP_REMOVED lines=19> */
.L_x_15403:
        /* <DEDUP_REMOVED lines=13> */
.L_x_15405:
[----:B------:R-:W-:Y:S05]  /*7710*/  BSYNC.RECONVERGENT B2 ;  /* 0x0000000000027941 */ /* 0x000fea0003800200 */
.L_x_15404:
        /* <DEDUP_REMOVED lines=43> */
.L_x_15402:
[----:B------:R-:W-:Y:S05]  /*79d0*/  BSYNC.RECONVERGENT B1 ;  /* 0x0000000000017941 */ /* 0x000fea0003800200 */
.L_x_15401:
        /* <DEDUP_REMOVED lines=10> */
[----:B-----5:R-:W-:-:S07]  /*7a80*/  FADD.FTZ R105, R105, R154 ;  /* 0x0000009a69697221 */ /* 0x020fce0000010000 */
.L_x_15400:
        /* <DEDUP_REMOVED lines=19> */
.L_x_15409:
        /* <DEDUP_REMOVED lines=13> */
.L_x_15411:
[----:B------:R-:W-:Y:S05]  /*7c90*/  BSYNC.RECONVERGENT B2 ;  /* 0x0000000000027941 */ /* 0x000fea0003800200 */
.L_x_15410:
        /* <DEDUP_REMOVED lines=42> */
.L_x_15408:
[----:B------:R-:W-:Y:S05]  /*7f40*/  BSYNC.RECONVERGENT B1 ;  /* 0x0000000000017941 */ /* 0x000fea0003800200 */
.L_x_15407:
        /* <DEDUP_REMOVED lines=9> */
[----:B-----5:R-:W-:-:S07]  /*7fe0*/  FADD.FTZ R106, R106, R155 ;  /* 0x0000009b6a6a7221 */ /* 0x020fce0000010000 */
.L_x_15406:
[----:B------:R-:W-:Y:S02]  /*7ff0*/  @!P1 IMAD.MOV.U32 R4, RZ, RZ, R154 ;  /* 0x000000ffff049224 */ /* 0x000fe400078e009a */
        /* <DEDUP_REMOVED lines=18> */
.L_x_15415:
        /* <DEDUP_REMOVED lines=13> */
.L_x_15417:
[----:B------:R-:W-:Y:S05]  /*81f0*/  BSYNC.RECONVERGENT B2 ;  /* 0x0000000000027941 */ /* 0x000fea0003800200 */
.L_x_15416:
        /* <DEDUP_REMOVED lines=43> */
.L_x_15414:
[----:B------:R-:W-:Y:S05]  /*84b0*/  BSYNC.RECONVERGENT B1 ;  /* 0x0000000000017941 */ /* 0x000fea0003800200 */
.L_x_15413:
        /* <DEDUP_REMOVED lines=11> */
.L_x_15412:
        /* <DEDUP_REMOVED lines=19> */
.L_x_15421:
        /* <DEDUP_REMOVED lines=13> */
.L_x_15423:
[----:B------:R-:W-:Y:S05]  /*8770*/  BSYNC.RECONVERGENT B2 ;  /* 0x0000000000027941 */ /* 0x000fea0003800200 */
.L_x_15422:
        /* <DEDUP_REMOVED lines=43> */
.L_x_15420:
[----:B------:R-:W-:Y:S05]  /*8a30*/  BSYNC.RECONVERGENT B1 ;  /* 0x0000000000017941 */ /* 0x000fea0003800200 */
.L_x_15419:
        /* <DEDUP_REMOVED lines=10> */
.L_x_15418:
        /* <DEDUP_REMOVED lines=19> */
.L_x_15427:
        /* <DEDUP_REMOVED lines=13> */
.L_x_15429:
[----:B------:R-:W-:Y:S05]  /*8ce0*/  BSYNC.RECONVERGENT B2 ;  /* 0x0000000000027941 */ /* 0x000fea0003800200 */
.L_x_15428:
        /* <DEDUP_REMOVED lines=43> */
.L_x_15426:
[----:B------:R-:W-:Y:S05]  /*8fa0*/  BSYNC.RECONVERGENT B1 ;  /* 0x0000000000017941 */ /* 0x000fea0003800200 */
.L_x_15425:
        /* <DEDUP_REMOVED lines=11> */
.L_x_15424:
        /* <DEDUP_REMOVED lines=19> */
.L_x_15433:
        /* <DEDUP_REMOVED lines=13> */
.L_x_15435:
[----:B------:R-:W-:Y:S05]  /*9260*/  BSYNC.RECONVERGENT B2 ;  /* 0x0000000000027941 */ /* 0x000fea0003800200 */
.L_x_15434:
        /* <DEDUP_REMOVED lines=43> */
.L_x_15432:
[----:B------:R-:W-:Y:S05]  /*9520*/  BSYNC.RECONVERGENT B1 ;  /* 0x0000000000017941 */ /* 0x000fea0003800200 */
.L_x_15431:
        /* <DEDUP_REMOVED lines=10> */
.L_x_15430:
        /* <DEDUP_REMOVED lines=19> */
.L_x_15439:
        /* <DEDUP_REMOVED lines=13> */
.L_x_15441:
[----:B------:R-:W-:Y:S05]  /*97d0*/  BSYNC.RECONVERGENT B2 ;  /* 0x0000000000027941 */ /* 0x000fea0003800200 */
.L_x_15440:
        /* <DEDUP_REMOVED lines=42> */
.L_x_15438:
[----:B------:R-:W-:Y:S05]  /*9a80*/  BSYNC.RECONVERGENT B1 ;  /* 0x0000000000017941 */ /* 0x000fea0003800200 */
.L_x_15437:
[----:B------:R-:W-:Y:S02]  /*9a90*/  PRMT R164, R95, 0x7632, R164 ;  /* 0x000076325fa47816 */ /* 0x000fe400000000a4 */
        /* <DEDUP_REMOVED lines=11> */
.L_x_15393:
[----:B------:R-:W-:Y:S01]  /*9b50*/  MOV R106, R4 ;  /* 0x00000004006a7202 */ /* 0x000fe20000000f00 */
[----:B------:R-:W-:Y:S02]  /*9b60*/  IMAD.MOV.U32 R204, RZ, RZ, R164 ;  /* 0x000000ffffcc7224 */ /* 0x000fe400078e00a4 */
[----:B------:R-:W-:Y:S01]  /*9b70*/  IMAD.MOV.U32 R104, RZ, RZ, RZ ;  /* 0x000000ffff687224 */ /* 0x000fe200078e00ff */
        /* <DEDUP_REMOVED lines=17> */
.L_x_15445:
        /* <DEDUP_REMOVED lines=13> */
.L_x_15447:
[----:B------:R-:W-:Y:S05]  /*9d60*/  BSYNC.RECONVERGENT B2 ;  /* 0x0000000000027941 */ /* 0x000fea0003800200 */
.L_x_15446:
        /* <DEDUP_REMOVED lines=43> */
.L_x_15444:
[----:B------:R-:W-:Y:S05]  /*a020*/  BSYNC.RECONVERGENT B1 ;  /* 0x0000000000017941 */ /* 0x000fea0003800200 */
.L_x_15443:
        /* <DEDUP_REMOVED lines=9> */
.L_x_15442:
        /* <DEDUP_REMOVED lines=16> */
.L_x_15451:
        /* <DEDUP_REMOVED lines=13> */
.L_x_15453:
[----:B------:R-:W-:Y:S05]  /*a290*/  BSYNC.RECONVERGENT B2 ;  /* 0x0000000000027941 */ /* 0x000fea0003800200 */
.L_x_15452:
        /* <DEDUP_REMOVED lines=43> */
.L_x_15450:
[----:B------:R-:W-:Y:S05]  /*a550*/  BSYNC.RECONVERGENT B1 ;  /* 0x0000000000017941 */ /* 0x000fea0003800200 */
.L_x_15449:
        /* <DEDUP_REMOVED lines=9> */
.L_x_15448:
        /* <DEDUP_REMOVED lines=16> */
.L_x_15457:
        /* <DEDUP_REMOVED lines=13> */
.L_x_15459:
[----:B------:R-:W-:Y:S05]  /*a7c0*/  BSYNC.RECONVERGENT B2 ;  /* 0x0000000000027941 */ /* 0x000fea0003800200 */
.L_x_15458:
        /* <DEDUP_REMOVED lines=40> */
[----:B------:R-:W-:Y:S02]  /*aa50*/  IMAD.MOV.U32 R107, RZ, RZ, R204 ;  /* 0x000000ffff6b7224 */ /* 0x000fe400078e00cc */
[----:B------:R-:W-:-:S07]  /*aa60*/  IMAD.MOV.U32 R204, RZ, RZ, R106 ;  /* 0x000000ffffcc7224 */ /* 0x000fce00078e006a */
.L_x_15456:
[----:B------:R-:W-:Y:S05]  /*aa70*/  BSYNC.RECONVERGENT B1 ;  /* 0x0000000000017941 */ /* 0x000fea0003800200 */
.L_x_15455:
        /* <DEDUP_REMOVED lines=9> */
.L_x_15454:
[----:B------:R-:W-:Y:S01]  /*ab10*/  MOV R4, R108 ;  /* 0x0000006c00047202 */ /* 0x000fe20000000f00 */
[----:B------:R-:W-:Y:S01]  /*ab20*/  IMAD.MOV.U32 R107, RZ, RZ, RZ ;  /* 0x000000ffff6b7224 */ /* 0x000fe200078e00ff */
        /* <DEDUP_REMOVED lines=14> */
.L_x_15463:
        /* <DEDUP_REMOVED lines=13> */
.L_x_15465:
[----:B------:R-:W-:Y:S05]  /*ace0*/  BSYNC.RECONVERGENT B2 ;  /* 0x0000000000027941 */ /* 0x000fea0003800200 */
.L_x_15464:
        /* <DEDUP_REMOVED lines=43> */
.L_x_15462:
[----:B------:R-:W-:Y:S05]  /*afa0*/  BSYNC.RECONVERGENT B1 ;  /* 0x0000000000017941 */ /* 0x000fea0003800200 */
.L_x_15461:
        /* <DEDUP_REMOVED lines=9> */
.L_x_15460:
        /* <DEDUP_REMOVED lines=16> */
.L_x_15469:
        /* <DEDUP_REMOVED lines=13> */
.L_x_15471:
[----:B------:R-:W-:Y:S05]  /*b210*/  BSYNC.RECONVERGENT B2 ;  /* 0x0000000000027941 */ /* 0x000fea0003800200 */
.L_x_15470:
        /* <DEDUP_REMOVED lines=43> */
.L_x_15468:
[----:B------:R-:W-:Y:S05]  /*b4d0*/  BSYNC.RECONVERGENT B1 ;  /* 0x0000000000017941 */ /* 0x000fea0003800200 */
.L_x_15467:
        /* <DEDUP_REMOVED lines=9> */
.L_x_15466:
        /* <DEDUP_REMOVED lines=16> */
.L_x_15475:
        /* <DEDUP_REMOVED lines=13> */
.L_x_15477:
[----:B------:R-:W-:Y:S05]  /*b740*/  BSYNC.RECONVERGENT B2 ;  /* 0x0000000000027941 */ /* 0x000fea0003800200 */
.L_x_15476:
        /* <DEDUP_REMOVED lines=43> */
.L_x_15474:
[----:B------:R-:W-:Y:S05]  /*ba00*/  BSYNC.RECONVERGENT B1 ;  /* 0x0000000000017941 */ /* 0x000fea0003800200 */
.L_x_15473:
        /* <DEDUP_REMOVED lines=9> */
.L_x_15472:
        /* <DEDUP_REMOVED lines=16> */
.L_x_15481:
        /* <DEDUP_REMOVED lines=13> */
.L_x_15483:
[----:B------:R-:W-:Y:S05]  /*bc70*/  BSYNC.RECONVERGENT B2 ;  /* 0x0000000000027941 */ /* 0x000fea0003800200 */
.L_x_15482:
        /* <DEDUP_REMOVED lines=43> */
.L_x_15480:
[----:B------:R-:W-:Y:S05]  /*bf30*/  BSYNC.RECONVERGENT B1 ;  /* 0x0000000000017941 */ /* 0x000fea0003800200 */
.L_x_15479:
        /* <DEDUP_REMOVED lines=9> */
.L_x_15478:
        /* <DEDUP_REMOVED lines=16> */
.L_x_15486:
        /* <DEDUP_REMOVED lines=13> */
.L_x_15488:
[----:B------:R-:W-:Y:S05]  /*c1a0*/  BSYNC.RECONVERGENT B2 ;  /* 0x0000000000027941 */ /* 0x000fea0003800200 */
.L_x_15487:
        /* <DEDUP_REMOVED lines=43> */
.L_x_15485:
[----:B------:R-:W-:Y:S05]  /*c460*/  BSYNC.RECONVERGENT B1 ;  /* 0x0000000000017941 */ /* 0x000fea0003800200 */
.L_x_15484:
        /* <DEDUP_REMOVED lines=9> */
.L_x_15436:
[----:B------:R-:W0:Y:S01]  /*c500*/  LDC.64 R154, c[0x0][0x3a8] ;  /* 0x0000ea00ff9a7b82 */ /* 0x000e220000000a00 */
[----:B------:R-:W-:Y:S01]  /*c510*/  MOV R164, R204 ;  /* 0x000000cc00a47202 */ /* 0x000fe20000000f00 */
[----:B0-----:R-:W-:-:S05]  /*c520*/  IMAD.WIDE.U32 R154, R153, 0x20, R154 ;  /* 0x00000020999a7825 */ /* 0x001fca00078e009a */
[----:B-----5:R0:W-:Y:S04]  /*c530*/  STG.E.128 desc[UR12][R154.64], R104 ;  /* 0x000000689a007986 */ /* 0x0201e8000c101d0c */
[----:B------:R0:W-:Y:S01]  /*c540*/  STG.E.128 desc[UR12][R154.64+0x10], R108 ;  /* 0x0000106c9a007986 */ /* 0x0001e2000c101d0c */
[----:B------:R-:W-:Y:S05]  /*c550*/  BRA.U !UP3, `(.L_x_15489) ;  /* 0x000000010b507547 */ /* 0x000fea000b800000 */
        /* <DEDUP_REMOVED lines=20> */
.L_x_15489:
[----:B------:R-:W-:Y:S01]  /*c6a0*/  VIADD R153, R153, 0x80 ;  /* 0x0000008099997836 */ /* 0x000fe20000000000 */
[----:B------:R-:W-:-:S07]  /*c6b0*/  IADD3 R152, PT, PT, R152, 0x80, RZ ;  /* 0x0000008098987810 */ /* 0x000fce0007ffe0ff */
.L_x_15391:
[----:B------:R-:W-:Y:S05]  /*c6c0*/  BSYNC.RECONVERGENT B0 ;  /* 0x0000000000007941 */ /* 0x000fea0003800200 */
.L_x_15390:
        /* <DEDUP_REMOVED lines=10> */
.L_x_15492:
        /* <DEDUP_REMOVED lines=10> */
[----:B------:R-:W-:Y:S02]  /*c810*/  @!P1 IMAD.MOV.U32 R200, RZ, RZ, R4 ;  /* 0x000000ffffc89224 */ /* 0x000fe400078e0004 */
[----:B------:R-:W-:Y:S01]  /*c820*/  @!P1 IMAD.MOV.U32 R202, RZ, RZ, R164 ;  /* 0x000000ffffca9224 */ /* 0x000fe200078e00a4 */
[----:B0-----:R-:W-:Y:S06]  /*c830*/  @!P1 BRA `(.L_x_15494) ;  /* 0x0000000400509947 */ /* 0x001fec0003800000 */
        /* <DEDUP_REMOVED lines=16> */
.L_x_15497:
        /* <DEDUP_REMOVED lines=13> */
.L_x_15499:
[----:B------:R-:W-:Y:S05]  /*ca10*/  BSYNC.RECONVERGENT B2 ;  /* 0x0000000000027941 */ /* 0x000fea0003800200 */
.L_x_15498:
        /* <DEDUP_REMOVED lines=43> */
.L_x_15496:
[----:B------:R-:W-:Y:S05]  /*ccd0*/  BSYNC.RECONVERGENT B1 ;  /* 0x0000000000017941 */ /* 0x000fea0003800200 */
.L_x_15495:
        /* <DEDUP_REMOVED lines=10> */
.L_x_15494:
        /* <DEDUP_REMOVED lines=19> */
.L_x_15503:
        /* <DEDUP_REMOVED lines=13> */
.L_x_15505:
[----:B------:R-:W-:Y:S05]  /*cf80*/  BSYNC.RECONVERGENT B2 ;  /* 0x0000000000027941 */ /* 0x000fea0003800200 */
.L_x_15504:
        /* <DEDUP_REMOVED lines=43> */
.L_x_15502:
[----:B------:R-:W-:Y:S05]  /*d240*/  BSYNC.RECONVERGENT B1 ;  /* 0x0000000000017941 */ /* 0x000fea0003800200 */
.L_x_15501:
        /* <DEDUP_REMOVED lines=11> */
.L_x_15500:
        /* <DEDUP_REMOVED lines=19> */
.L_x_15509:
        /* <DEDUP_REMOVED lines=13> */
.L_x_15511:
[----:B------:R-:W-:Y:S05]  /*d500*/  BSYNC.RECONVERGENT B2 ;  /* 0x0000000000027941 */ /* 0x000fea0003800200 */
.L_x_15510:
        /* <DEDUP_REMOVED lines=42> */
.L_x_15508:
[----:B------:R-:W-:Y:S05]  /*d7b0*/  BSYNC.RECONVERGENT B1 ;  /* 0x0000000000017941 */ /* 0x000fea0003800200 */
.L_x_15507:
        /* <DEDUP_REMOVED lines=10> */
.L_x_15506:
        /* <DEDUP_REMOVED lines=19> */
.L_x_15515:
        /* <DEDUP_REMOVED lines=13> */
.L_x_15517:
[----:B------:R-:W-:Y:S05]  /*da60*/  BSYNC.RECONVERGENT B2 ;  /* 0x0000000000027941 */ /* 0x000fea0003800200 */
.L_x_15516:
        /* <DEDUP_REMOVED lines=41> */
[----:B------:R-:W-:Y:S02]  /*dd00*/  HFMA2 R4, -RZ, RZ, 0, 0 ;  /* 0x00000000ff047431 */ /* 0x000fe400000001ff */
[----:B------:R-:W-:-:S07]  /*dd10*/  IMAD.MOV.U32 R155, RZ, RZ, R204 ;  /* 0x000000ffff9b7224 */ /* 0x000fce00078e00cc */
.L_x_15514:
[----:B------:R-:W-:Y:S05]  /*dd20*/  BSYNC.RECONVERGENT B1 ;  /* 0x0000000000017941 */ /* 0x000fea0003800200 */
.L_x_15513:
        /* <DEDUP_REMOVED lines=11> */
.L_x_15512:
        /* <DEDUP_REMOVED lines=19> */
.L_x_15521:
        /* <DEDUP_REMOVED lines=13> */
.L_x_15523:
[----:B------:R-:W-:Y:S05]  /*dfe0*/  BSYNC.RECONVERGENT B2 ;  /* 0x0000000000027941 */ /* 0x000fea0003800200 */
.L_x_15522:
        /* <DEDUP_REMOVED lines=43> */
.L_x_15520:
[----:B------:R-:W-:Y:S05]  /*e2a0*/  BSYNC.RECONVERGENT B1 ;  /* 0x0000000000017941 */ /* 0x000fea0003800200 */
.L_x_15519:
        /* <DEDUP_REMOVED lines=10> */
.L_x_15518:
        /* <DEDUP_REMOVED lines=19> */
.L_x_15527:
        /* <DEDUP_REMOVED lines=13> */
.L_x_15529:
[----:B------:R-:W-:Y:S05]  /*e550*/  BSYNC.RECONVERGENT B2 ;  /* 0x0000000000027941 */ /* 0x000fea0003800200 */
.L_x_15528:
        /* <DEDUP_REMOVED lines=43> */
.L_x_15526:
[----:B------:R-:W-:Y:S05]  /*e810*/  BSYNC.RECONVERGENT B1 ;  /* 0x0000000000017941 */ /* 0x000fea0003800200 */
.L_x_15525:
        /* <DEDUP_REMOVED lines=11> */
.L_x_15524:
        /* <DEDUP_REMOVED lines=19> */
.L_x_15533:
        /* <DEDUP_REMOVED lines=13> */
.L_x_15535:
[----:B------:R-:W-:Y:S05]  /*ead0*/  BSYNC.RECONVERGENT B2 ;  /* 0x0000000000027941 */ /* 0x000fea0003800200 */
.L_x_15534:
        /* <DEDUP_REMOVED lines=43> */
.L_x_15532:
[----:B------:R-:W-:Y:S05]  /*ed90*/  BSYNC.RECONVERGENT B1 ;  /* 0x0000000000017941 */ /* 0x000fea0003800200 */
.L_x_15531:
        /* <DEDUP_REMOVED lines=10> */
.L_x_15530:
        /* <DEDUP_REMOVED lines=19> */
.L_x_15539:
        /* <DEDUP_REMOVED lines=13> */
.L_x_15541:
[----:B------:R-:W-:Y:S05]  /*f040*/  BSYNC.RECONVERGENT B2 ;  /* 0x0000000000027941 */ /* 0x000fea0003800200 */
.L_x_15540:
        /* <DEDUP_REMOVED lines=42> */
.L_x_15538:
[----:B------:R-:W-:Y:S05]  /*f2f0*/  BSYNC.RECONVERGENT B1 ;  /* 0x0000000000017941 */ /* 0x000fea0003800200 */
.L_x_15537:
        /* <DEDUP_REMOVED lines=9> */
[----:B------:R-:W-:-:S03]  /*f390*/  SEL R172, RZ, 0x1, P1 ;  /* 0x00000001ffac7807 */ /* 0x000fc60000800000 */
[----:B-----5:R-:W-:Y:S01]  /*f3a0*/  FADD.FTZ R119, R119, R164 ;  /* 0x000000a477777221 */ /* 0x020fe20000010000 */
[----:B------:R-:W-:Y:S06]  /*f3b0*/  BRA `(.L_x_15536) ;  /* 0x00000028006c7947 */ /* 0x000fec0003800000 */
.L_x_15493:
[----:B------:R-:W-:Y:S01]  /*f3c0*/  IMAD.MOV.U32 R114, RZ, RZ, R4 ;  /* 0x000000ffff727224 */ /* 0x000fe200078e0004 */
[----:B------:R-:W-:Y:S01]  /*f3d0*/  MOV R204, R164 ;  /* 0x000000a400cc7202 */ /* 0x000fe20000000f00 */
[----:B------:R-:W-:Y:S01]  /*f3e0*/  IMAD.MOV.U32 R112, RZ, RZ, RZ ;  /* 0x000000ffff707224 */ /* 0x000fe200078e00ff */
        /* <DEDUP_REMOVED lines=17> */
.L_x_15545:
        /* <DEDUP_REMOVED lines=13> */
.L_x_15547:
[----:B------:R-:W-:Y:S05]  /*f5d0*/  BSYNC.RECONVERGENT B2 ;  /* 0x0000000000027941 */ /* 0x000fea0003800200 */
.L_x_15546:
        /* <DEDUP_REMOVED lines=43> */
.L_x_15544:
[----:B------:R-:W-:Y:S05]  /*f890*/  BSYNC.RECONVERGENT B1 ;  /* 0x0000000000017941 */ /* 0x000fea0003800200 */
.L_x_15543:
        /* <DEDUP_REMOVED lines=9> */
.L_x_15542:
        /* <DEDUP_REMOVED lines=16> */
.L_x_15551:
        /* <DEDUP_REMOVED lines=13> */
.L_x_15553:
[----:B------:R-:W-:Y:S05]  /*fb00*/  BSYNC.RECONVERGENT B2 ;  /* 0x0000000000027941 */ /* 0x000fea0003800200 */
.L_x_15552:
        /* <DEDUP_REMOVED lines=43> */
.L_x_15550:
[----:B------:R-:W-:Y:S05]  /*fdc0*/  BSYNC.RECONVERGENT B1 ;  /* 0x0000000000017941 */ /* 0x000fea0003800200 */
.L_x_15549:
        /* <DEDUP_REMOVED lines=9> */
.L_x_15548:
        /* <DEDUP_REMOVED lines=16> */
.L_x_15557:
        /* <DEDUP_REMOVED lines=13> */
.L_x_15559:
[----:B------:R-:W-:Y:S05]  /*10030*/  BSYNC.RECONVERGENT B2 ;  /* 0x0000000000027941 */ /* 0x000fea0003800200 */
.L_x_15558:
        /* <DEDUP_REMOVED lines=42> */
.L_x_15556:
[----:B------:R-:W-:Y:S05]  /*102e0*/  BSYNC.RECONVERGENT B1 ;  /* 0x0000000000017941 */ /* 0x000fea0003800200 */
.L_x_15555:
        /* <DEDUP_REMOVED lines=9> */
.L_x_15554:
        /* <DEDUP_REMOVED lines=16> */
.L_x_15563:
        /* <DEDUP_REMOVED lines=13> */
.L_x_15565:
[----:B------:R-:W-:Y:S05]  /*10550*/  BSYNC.RECONVERGENT B2 ;  /* 0x0000000000027941 */ /* 0x000fea0003800200 */
.L_x_15564:
        /* <DEDUP_REMOVED lines=43> */
.L_x_15562:
[----:B------:R-:W-:Y:S05]  /*10810*/  BSYNC.RECONVERGENT B1 ;  /* 0x0000000000017941 */ /* 0x000fea0003800200 */
.L_x_15561:
        /* <DEDUP_REMOVED lines=9> */
.L_x_15560:
        /* <DEDUP_REMOVED lines=16> */
.L_x_15569:
        /* <DEDUP_REMOVED lines=13> */
.L_x_15571:
[----:B------:R-:W-:Y:S05]  /*10a80*/  BSYNC.RECONVERGENT B2 ;  /* 0x0000000000027941 */ /* 0x000fea0003800200 */
.L_x_15570:
        /* <DEDUP_REMOVED lines=43> */
.L_x_15568:
[----:B------:R-:W-:Y:S05]  /*10d40*/  BSYNC.RECONVERGENT B1 ;  /* 0x0000000000017941 */ /* 0x000fea0003800200 */
.L_x_15567:
        /* <DEDUP_REMOVED lines=9> */
.L_x_15566:
        /* <DEDUP_REMOVED lines=16> */
.L_x_15575:
        /* <DEDUP_REMOVED lines=13> */
.L_x_15577:
[----:B------:R-:W-:Y:S05]  /*10fb0*/  BSYNC.RECONVERGENT B2 ;  /* 0x0000000000027941 */ /* 0x000fea0003800200 */
.L_x_15576:
        /* <DEDUP_REMOVED lines=43> */
.L_x_15574:
[----:B------:R-:W-:Y:S05]  /*11270*/  BSYNC.RECONVERGENT B1 ;  /* 0x0000000000017941 */ /* 0x000fea0003800200 */
.L_x_15573:
        /* <DEDUP_REMOVED lines=9> */
.L_x_15572:
        /* <DEDUP_REMOVED lines=16> */
.L_x_15581:
        /* <DEDUP_REMOVED lines=13> */
.L_x_15583:
[----:B------:R-:W-:Y:S05]  /*114e0*/  BSYNC.RECONVERGENT B2 ;  /* 0x0000000000027941 */ /* 0x000fea0003800200 */
.L_x_15582:
        /* <DEDUP_REMOVED lines=43> */
.L_x_15580:
[----:B------:R-:W-:Y:S05]  /*117a0*/  BSYNC.RECONVERGENT B1 ;  /* 0x0000000000017941 */ /* 0x000fea0003800200 */
.L_x_15579:
        /* <DEDUP_REMOVED lines=9> */
.L_x_15578:
        /* <DEDUP_REMOVED lines=16> */
.L_x_15586:
        /* <DEDUP_REMOVED lines=13> */
.L_x_15588:
[----:B------:R-:W-:Y:S05]  /*11a10*/  BSYNC.RECONVERGENT B2 ;  /* 0x0000000000027941 */ /* 0x000fea0003800200 */
.L_x_15587:
        /* <DEDUP_REMOVED lines=43> */
.L_x_15585:
[----:B------:R-:W-:Y:S05]  /*11cd0*/  BSYNC.RECONVERGENT B1 ;  /* 0x0000000000017941 */ /* 0x000fea0003800200 */
.L_x_15584:
        /* <DEDUP_REMOVED lines=9> */
.L_x_15536:
[----:B------:R-:W0:Y:S01]  /*11d70*/  LDC.64 R154, c[0x0][0x3a8] ;  /* 0x0000ea00ff9a7b82 */ /* 0x000e220000000a00 */
[----:B------:R-:W-:Y:S02]  /*11d80*/  IMAD.MOV.U32 R164, RZ, RZ, R204 ;  /* 0x000000ffffa47224 */ /* 0x000fe400078e00cc */
[----:B0-----:R-:W-:-:S05]  /*11d90*/  IMAD.WIDE.U32 R154, R153, 0x20, R154 ;  /* 0x00000020999a7825 */ /* 0x001fca00078e009a */
[----:B-----5:R0:W-:Y:S04]  /*11da0*/  STG.E.128 desc[UR12][R154.64], R112 ;  /* 0x000000709a007986 */ /* 0x0201e8000c101d0c */
[----:B------:R0:W-:Y:S01]  /*11db0*/  STG.E.128 desc[UR12][R154.64+0x10], R116 ;  /* 0x000010749a007986 */ /* 0x0001e2000c101d0c */
[----:B------:R-:W-:Y:S05]  /*11dc0*/  BRA.U !UP3, `(.L_x_15589) ;  /* 0x000000010b507547 */ /* 0x000fea000b800000 */
        /* <DEDUP_REMOVED lines=20> */
.L_x_15589:
[----:B------:R-:W-:Y:S02]  /*11f10*/  VIADD R153, R153, 0x80 ;  /* 0x0000008099997836 */ /* 0x000fe40000000000 */
[----:B------:R-:W-:-:S07]  /*11f20*/  VIADD R152, R152, 0x80 ;  /* 0x0000008098987836 */ /* 0x000fce0000000000 */
.L_x_15491:
[----:B------:R-:W-:Y:S05]  /*11f30*/  BSYNC.RECONVERGENT B0 ;  /* 0x0000000000007941 */ /* 0x000fea0003800200 */
.L_x_15490:
        /* <DEDUP_REMOVED lines=10> */
.L_x_15592:
        /* <DEDUP_REMOVED lines=29> */
.L_x_15597:
        /* <DEDUP_REMOVED lines=13> */
.L_x_15599:
[----:B------:R-:W-:Y:S05]  /*12280*/  BSYNC.RECONVERGENT B2 ;  /* 0x0000000000027941 */ /* 0x000fea0003800200 */
.L_x_15598:
        /* <DEDUP_REMOVED lines=43> */
.L_x_15596:
[----:B------:R-:W-:Y:S05]  /*12540*/  BSYNC.RECONVERGENT B1 ;  /* 0x0000000000017941 */ /* 0x000fea0003800200 */
.L_x_15595:
        /* <DEDUP_REMOVED lines=10> */
.L_x_15594:
        /* <DEDUP_REMOVED lines=19> */
.L_x_15603:
        /* <DEDUP_REMOVED lines=13> */
.L_x_15605:
[----:B------:R-:W-:Y:S05]  /*127f0*/  BSYNC.RECONVERGENT B2 ;  /* 0x0000000000027941 */ /* 0x000fea0003800200 */
.L_x_15604:
        /* <DEDUP_REMOVED lines=43> */
.L_x_15602:
[----:B------:R-:W-:Y:S05]  /*12ab0*/  BSYNC.RECONVERGENT B1 ;  /* 0x0000000000017941 */ /* 0x000fea0003800200 */
.L_x_15601:
        /* <DEDUP_REMOVED lines=11> */
.L_x_15600:
        /* <DEDUP_REMOVED lines=19> */
.L_x_15609:
        /* <DEDUP_REMOVED lines=13> */
.L_x_15611:
[----:B------:R-:W-:Y:S05]  /*12d70*/  BSYNC.RECONVERGENT B2 ;  /* 0x0000000000027941 */ /* 0x000fea0003800200 */
.L_x_15610:
        /* <DEDUP_REMOVED lines=42> */
.L_x_15608:
[----:B------:R-:W-:Y:S05]  /*13020*/  BSYNC.RECONVERGENT B1 ;  /* 0x0000000000017941 */ /* 0x000fea0003800200 */
.L_x_15607:
[----:B------:R-:W-:Y:S01]  /*13030*/  I2FP.F32.U32 R4, R155 ;  /* 0x0000009b00047245 */ /* 0x000fe20000201000 */
[----:B------:R-:W-:Y:S02]  /*13040*/  HFMA2 R155, -RZ, RZ, 0.1171875, 0 ;  /* 0x2f800000ff9b7431 */ /* 0x000fe400000001ff */
        /* <DEDUP_REMOVED lines=8> */
.L_x_15606:
        /* <DEDUP_REMOVED lines=19> */
.L_x_15615:
        /* <DEDUP_REMOVED lines=13> */
.L_x_15617:
[----:B------:R-:W-:Y:S05]  /*132d0*/  BSYNC.RECONVERGENT B2 ;  /* 0x0000000000027941 */ /* 0x000fea0003800200 */
.L_x_15616:
        /* <DEDUP_REMOVED lines=43> */
.L_x_15614:
[----:B------:R-:W-:Y:S05]  /*13590*/  BSYNC.RECONVERGENT B1 ;  /* 0x0000000000017941 */ /* 0x000fea0003800200 */
.L_x_15613:
        /* <DEDUP_REMOVED lines=11> */
.L_x_15612:
        /* <DEDUP_REMOVED lines=19> */
.L_x_15621:
        /* <DEDUP_REMOVED lines=13> */
.L_x_15623:
[----:B------:R-:W-:Y:S05]  /*13850*/  BSYNC.RECONVERGENT B2 ;  /* 0x0000000000027941 */ /* 0x000fea0003800200 */
.L_x_15622:
        /* <DEDUP_REMOVED lines=43> */
.L_x_15620:
[----:B------:R-:W-:Y:S05]  /*13b10*/  BSYNC.RECONVERGENT B1 ;  /* 0x0000000000017941 */ /* 0x000fea0003800200 */
.L_x_15619:
        /* <DEDUP_REMOVED lines=10> */
.L_x_15618:
        /* <DEDUP_REMOVED lines=19> */
.L_x_15627:
        /* <DEDUP_REMOVED lines=13> */
.L_x_15629:
[----:B------:R-:W-:Y:S05]  /*13dc0*/  BSYNC.RECONVERGENT B2 ;  /* 0x0000000000027941 */ /* 0x000fea0003800200 */
.L_x_15628:
        /* <DEDUP_REMOVED lines=43> */
.L_x_15626:
[----:B------:R-:W-:Y:S05]  /*14080*/  BSYNC.RECONVERGENT B1 ;  /* 0x0000000000017941 */ /* 0x000fea0003800200 */
.L_x_15625:
        /* <DEDUP_REMOVED lines=11> */
.L_x_15624:
        /* <DEDUP_REMOVED lines=19> */
.L_x_15633:
        /* <DEDUP_REMOVED lines=13> */
.L_x_15635:
[----:B------:R-:W-:Y:S05]  /*14340*/  BSYNC.RECONVERGENT B2 ;  /* 0x0000000000027941 */ /* 0x000fea0003800200 */
.L_x_15634:
        /* <DEDUP_REMOVED lines=43> */
.L_x_15632:
[----:B------:R-:W-:Y:S05]  /*14600*/  BSYNC.RECONVERGENT B1 ;  /* 0x0000000000017941 */ /* 0x000fea0003800200 */
.L_x_15631:
        /* <DEDUP_REMOVED lines=10> */
.L_x_15630:
        /* <DEDUP_REMOVED lines=19> */
.L_x_15639:
        /* <DEDUP_REMOVED lines=13> */
.L_x_15641:
[----:B------:R-:W-:Y:S05]  /*148b0*/  BSYNC.RECONVERGENT B2 ;  /* 0x0000000000027941 */ /* 0x000fea0003800200 */
.L_x_15640:
        /* <DEDUP_REMOVED lines=42> */
.L_x_15638:
[----:B------:R-:W-:Y:S05]  /*14b60*/  BSYNC.RECONVERGENT B1 ;  /* 0x0000000000017941 */ /* 0x000fea0003800200 */
.L_x_15637:
        /* <DEDUP_REMOVED lines=12> */
.L_x_15593:
        /* <DEDUP_REMOVED lines=20> */
.L_x_15645:
        /* <DEDUP_REMOVED lines=13> */
.L_x_15647:
[----:B------:R-:W-:Y:S05]  /*14e40*/  BSYNC.RECONVERGENT B2 ;  /* 0x0000000000027941 */ /* 0x000fea0003800200 */
.L_x_15646:
        /* <DEDUP_REMOVED lines=43> */
.L_x_15644:
[----:B------:R-:W-:Y:S05]  /*15100*/  BSYNC.RECONVERGENT B1 ;  /* 0x0000000000017941 */ /* 0x000fea0003800200 */
.L_x_15643:
        /* <DEDUP_REMOVED lines=9> */
.L_x_15642:
        /* <DEDUP_REMOVED lines=16> */
.L_x_15651:
        /* <DEDUP_REMOVED lines=13> */
.L_x_15653:
[----:B------:R-:W-:Y:S05]  /*15370*/  BSYNC.RECONVERGENT B2 ;  /* 0x0000000000027941 */ /* 0x000fea0003800200 */
.L_x_15652:
        /* <DEDUP_REMOVED lines=43> */
.L_x_15650:
[----:B------:R-:W-:Y:S05]  /*15630*/  BSYNC.RECONVERGENT B1 ;  /* 0x0000000000017941 */ /* 0x000fea0003800200 */
.L_x_15649:
        /* <DEDUP_REMOVED lines=9> */
.L_x_15648:
        /* <DEDUP_REMOVED lines=16> */
.L_x_15657:
        /* <DEDUP_REMOVED lines=13> */
.L_x_15659:
[----:B------:R-:W-:Y:S05]  /*158a0*/  BSYNC.RECONVERGENT B2 ;  /* 0x0000000000027941 */ /* 0x000fea0003800200 */
.L_x_15658:
        /* <DEDUP_REMOVED lines=42> */
.L_x_15656:
[----:B------:R-:W-:Y:S05]  /*15b50*/  BSYNC.RECONVERGENT B1 ;  /* 0x0000000000017941 */ /* 0x000fea0003800200 */
.L_x_15655:
        /* <DEDUP_REMOVED lines=9> */
.L_x_15654:
        /* <DEDUP_REMOVED lines=16> */
.L_x_15663:
        /* <DEDUP_REMOVED lines=13> */
.L_x_15665:
[----:B------:R-:W-:Y:S05]  /*15dc0*/  BSYNC.RECONVERGENT B2 ;  /* 0x0000000000027941 */ /* 0x000fea0003800200 */
.L_x_15664:
        /* <DEDUP_REMOVED lines=43> */
.L_x_15662:
[----:B------:R-:W-:Y:S05]  /*16080*/  BSYNC.RECONVERGENT B1 ;  /* 0x0000000000017941 */ /* 0x000fea0003800200 */
.L_x_15661:
        /* <DEDUP_REMOVED lines=9> */
.L_x_15660:
        /* <DEDUP_REMOVED lines=16> */
.L_x_15669:
        /* <DEDUP_REMOVED lines=13> */
.L_x_15671:
[----:B------:R-:W-:Y:S05]  /*162f0*/  BSYNC.RECONVERGENT B2 ;  /* 0x0000000000027941 */ /* 0x000fea0003800200 */
.L_x_15670:
        /* <DEDUP_REMOVED lines=43> */
.L_x_15668:
[----:B------:R-:W-:Y:S05]  /*165b0*/  BSYNC.RECONVERGENT B1 ;  /* 0x0000000000017941 */ /* 0x000fea0003800200 */
.L_x_15667:
        /* <DEDUP_REMOVED lines=9> */
.L_x_15666:
        /* <DEDUP_REMOVED lines=16> */
.L_x_15675:
        /* <DEDUP_REMOVED lines=13> */
.L_x_15677:
[----:B------:R-:W-:Y:S05]  /*16820*/  BSYNC.RECONVERGENT B2 ;  /* 0x0000000000027941 */ /* 0x000fea0003800200 */
.L_x_15676:
        /* <DEDUP_REMOVED lines=43> */
.L_x_15674:
[----:B------:R-:W-:Y:S05]  /*16ae0*/  BSYNC.RECONVERGENT B1 ;  /* 0x0000000000017941 */ /* 0x000fea0003800200 */
.L_x_15673:
        /* <DEDUP_REMOVED lines=9> */
.L_x_15672:
        /* <DEDUP_REMOVED lines=16> */
.L_x_15681:
        /* <DEDUP_REMOVED lines=13> */
.L_x_15683:
[----:B------:R-:W-:Y:S05]  /*16d50*/  BSYNC.RECONVERGENT B2 ;  /* 0x0000000000027941 */ /* 0x000fea0003800200 */
.L_x_15682:
        /* <DEDUP_REMOVED lines=43> */
.L_x_15680:
[----:B------:R-:W-:Y:S05]  /*17010*/  BSYNC.RECONVERGENT B1 ;  /* 0x0000000000017941 */ /* 0x000fea0003800200 */
.L_x_15679:
        /* <DEDUP_REMOVED lines=9> */
.L_x_15678:
        /* <DEDUP_REMOVED lines=16> */
.L_x_15686:
        /* <DEDUP_REMOVED lines=13> */
.L_x_15688:
[----:B------:R-:W-:Y:S05]  /*17280*/  BSYNC.RECONVERGENT B2 ;  /* 0x0000000000027941 */ /* 0x000fea0003800200 */
.L_x_15687:
        /* <DEDUP_REMOVED lines=43> */
.L_x_15685:
[----:B------:R-:W-:Y:S05]  /*17540*/  BSYNC.RECONVERGENT B1 ;  /* 0x0000000000017941 */ /* 0x000fea0003800200 */
.L_x_15684:
        /* <DEDUP_REMOVED lines=9> */
.L_x_15636:
        /* <DEDUP_REMOVED lines=26> */
.L_x_15689:
[----:B------:R-:W-:Y:S01]  /*17780*/  IADD3 R153, PT, PT, R153, 0x80, RZ ;  /* 0x0000008099997810 */ /* 0x000fe20007ffe0ff */
[----:B------:R-:W-:-:S07]  /*17790*/  VIADD R152, R152, 0x80 ;  /* 0x0000008098987836 */ /* 0x000fce0000000000 */
.L_x_15591:
[----:B------:R-:W-:Y:S05]  /*177a0*/  BSYNC.RECONVERGENT B0 ;  /* 0x0000000000007941 */ /* 0x000fea0003800200 */
.L_x_15590:
        /* <DEDUP_REMOVED lines=9> */
.L_x_15692:
[----:B-----5:R-:W-:Y:S02]  /*17840*/  PRMT R205, R95, 0x7632, R205 ;  /* 0x000076325fcd7816 */ /* 0x020fe400000000cd */
[----:B------:R-:W-:Y:S02]  /*17850*/  PRMT R202, R94, 0x7632, R202 ;  /* 0x000076325eca7816 */ /* 0x000fe400000000ca */
[----:B-1----:R-:W-:Y:S02]  /*17860*/  PRMT R200, R93, 0x7632, R200 ;  /* 0x000076325dc87816 */ /* 0x002fe400000000c8 */
[----:B0-----:R-:W-:Y:S01]  /*17870*/  PRMT R154, R92, 0x7632, R154 ;  /* 0x000076325c9a7816 */ /* 0x001fe2000000009a */
        /* <DEDUP_REMOVED lines=25> */
.L_x_15697:
        /* <DEDUP_REMOVED lines=13> */
.L_x_15699:
[----:B------:R-:W-:Y:S05]  /*17ae0*/  BSYNC.RECONVERGENT B2 ;  /* 0x0000000000027941 */ /* 0x000fea0003800200 */
.L_x_15698:
        /* <DEDUP_REMOVED lines=43> */
.L_x_15696:
[----:B------:R-:W-:Y:S05]  /*17da0*/  BSYNC.RECONVERGENT B1 ;  /* 0x0000000000017941 */ /* 0x000fea0003800200 */
.L_x_15695:
        /* <DEDUP_REMOVED lines=10> */
.L_x_15694:
        /* <DEDUP_REMOVED lines=19> */
.L_x_15703:
        /* <DEDUP_REMOVED lines=13> */
.L_x_15705:
[----:B------:R-:W-:Y:S05]  /*18050*/  BSYNC.RECONVERGENT B2 ;  /* 0x0000000000027941 */ /* 0x000fea0003800200 */
.L_x_15704:
        /* <DEDUP_REMOVED lines=43> */
.L_x_15702:
[----:B------:R-:W-:Y:S05]  /*18310*/  BSYNC.RECONVERGENT B1 ;  /* 0x0000000000017941 */ /* 0x000fea0003800200 */
.L_x_15701:
        /* <DEDUP_REMOVED lines=11> */
.L_x_15700:
        /* <DEDUP_REMOVED lines=19> */
.L_x_15709:
        /* <DEDUP_REMOVED lines=13> */
.L_x_15711:
[----:B------:R-:W-:Y:S05]  /*185d0*/  BSYNC.RECONVERGENT B2 ;  /* 0x0000000000027941 */ /* 0x000fea0003800200 */
.L_x_15710:
        /* <DEDUP_REMOVED lines=42> */
.L_x_15708:
[----:B------:R-:W-:Y:S05]  /*18880*/  BSYNC.RECONVERGENT B1 ;  /* 0x0000000000017941 */ /* 0x000fea0003800200 */
.L_x_15707:
        /* <DEDUP_REMOVED lines=10> */
.L_x_15706:
        /* <DEDUP_REMOVED lines=19> */
.L_x_15715:
        /* <DEDUP_REMOVED lines=13> */
.L_x_15717:
[----:B------:R-:W-:Y:S05]  /*18b30*/  BSYNC.RECONVERGENT B2 ;  /* 0x0000000000027941 */ /* 0x000fea0003800200 */
.L_x_15716:
        /* <DEDUP_REMOVED lines=43> */
.L_x_15714:
[----:B------:R-:W-:Y:S05]  /*18df0*/  BSYNC.RECONVERGENT B1 ;  /* 0x0000000000017941 */ /* 0x000fea0003800200 */
.L_x_15713:
[----:B------:R-:W-:Y:S02]  /*18e00*/  PRMT R168, R93, 0x7632, R168 ;  /* 0x000076325da87816 */ /* 0x000fe400000000a8 */
[----:B------:R-:W-:Y:S01]  /*18e10*/  I2FP.F32.U32 R154, R155 ;  /* 0x0000009b009a7245 */ /* 0x000fe20000201000 */
[----:B------:R-:W-:Y:S01]  /*18e20*/  IMAD.MOV.U32 R155, RZ, RZ, 0x2f800000 ;  /* 0x2f800000ff9b7424 */ /* 0x000fe200078e00ff */
[----:B------:R-:W-:-:S03]  /*18e30*/  SHF.L.U32 R168, R168, 0x10, RZ ;  /* 0x00000010a8a87819 */ /* 0x000fc600000006ff */
[----:B------:R-:W-:Y:S02]  /*18e40*/  FFMA.FTZ R154, R154, R155, 1.1641532182693481445e-10 ;  /* 0x2f0000009a9a7423 */ /* 0x000fe4000001009b */
[----:B------:R-:W-:-:S03]  /*18e50*/  FMUL.FTZ R168, R168, UR17 ;  /* 0x00000011a8a87c20 */ /* 0x000fc60008410000 */
[----:B------:R-:W-:Y:S01]  /*18e60*/  FSETP.GTU.FTZ.AND P3, PT, R154, UR23, PT ;  /* 0x000000179a007c0b */ /* 0x000fe2000bf7c000 */
[----:B------:R-:W-:-:S05]  /*18e70*/  FMUL.FTZ R168, R168, UR16 ;  /* 0x00000010a8a87c20 */ /* 0x000fca0008410000 */
[----:B------:R-:W-:Y:S02]  /*18e80*/  FSEL R154, R168, RZ, !P3 ;  /* 0x000000ffa89a7208 */ /* 0x000fe40005800000 */
[----:B------:R-:W-:-:S03]  /*18e90*/  SEL R168, RZ, 0x1, P3 ;  /* 0x00000001ffa87807 */ /* 0x000fc60001800000 */
[----:B-----5:R-:W-:-:S07]  /*18ea0*/  FADD.FTZ R131, R131, R154 ;  /* 0x0000009a83837221 */ /* 0x020fce0000010000 */
.L_x_15712:
        /* <DEDUP_REMOVED lines=19> */
.L_x_15721:
        /* <DEDUP_REMOVED lines=13> */
.L_x_15723:
[----:B------:R-:W-:Y:S05]  /*190b0*/  BSYNC.RECONVERGENT B2 ;  /* 0x0000000000027941 */ /* 0x000fea0003800200 */
.L_x_15722:
        /* <DEDUP_REMOVED lines=43> */
.L_x_15720:
[----:B------:R-:W-:Y:S05]  /*19370*/  BSYNC.RECONVERGENT B1 ;  /* 0x0000000000017941 */ /* 0x000fea0003800200 */
.L_x_15719:
        /* <DEDUP_REMOVED lines=10> */
.L_x_15718:
        /* <DEDUP_REMOVED lines=19> */
.L_x_15727:
        /* <DEDUP_REMOVED lines=13> */
.L_x_15729:
[----:B------:R-:W-:Y:S05]  /*19620*/  BSYNC.RECONVERGENT B2 ;  /* 0x0000000000027941 */ /* 0x000fea0003800200 */
.L_x_15728:
        /* <DEDUP_REMOVED lines=43> */
.L_x_15726:
[----:B------:R-:W-:Y:S05]  /*198e0*/  BSYNC.RECONVERGENT B1 ;  /* 0x0000000000017941 */ /* 0x000fea0003800200 */
.L_x_15725:
        /* <DEDUP_REMOVED lines=11> */
.L_x_15724:
        /* <DEDUP_REMOVED lines=19> */
.L_x_15733:
        /* <DEDUP_REMOVED lines=13> */
.L_x_15735:
[----:B------:R-:W-:Y:S05]  /*19ba0*/  BSYNC.RECONVERGENT B2 ;  /* 0x0000000000027941 */ /* 0x000fea0003800200 */
.L_x_15734:
        /* <DEDUP_REMOVED lines=43> */
.L_x_15732:
[----:B------:R-:W-:Y:S05]  /*19e60*/  BSYNC.RECONVERGENT B1 ;  /* 0x0000000000017941 */ /* 0x000fea0003800200 */
.L_x_15731:
        /* <DEDUP_REMOVED lines=10> */
.L_x_15730:
        /* <DEDUP_REMOVED lines=19> */
.L_x_15739:
        /* <DEDUP_REMOVED lines=13> */
.L_x_15741:
[----:B------:R-:W-:Y:S05]  /*1a110*/  BSYNC.RECONVERGENT B2 ;  /* 0x0000000000027941 */ /* 0x000fea0003800200 */
.L_x_15740:
        /* <DEDUP_REMOVED lines=42> */
.L_x_15738:
[----:B------:R-:W-:Y:S05]  /*1a3c0*/  BSYNC.RECONVERGENT B1 ;  /* 0x0000000000017941 */ /* 0x000fea0003800200 */
.L_x_15737:
        /* <DEDUP_REMOVED lines=12> */
.L_x_15693:
        /* <DEDUP_REMOVED lines=20> */
.L_x_15745:
        /* <DEDUP_REMOVED lines=13> */
.L_x_15747:
[----:B------:R-:W-:Y:S05]  /*1a6a0*/  BSYNC.RECONVERGENT B2 ;  /* 0x0000000000027941 */ /* 0x000fea0003800200 */
.L_x_15746:
        /* <DEDUP_REMOVED lines=43> */
.L_x_15744:
[----:B------:R-:W-:Y:S05]  /*1a960*/  BSYNC.RECONVERGENT B1 ;  /* 0x0000000000017941 */ /* 0x000fea0003800200 */
.L_x_15743:
        /* <DEDUP_REMOVED lines=9> */
.L_x_15742:
        /* <DEDUP_REMOVED lines=16> */
.L_x_15751:
        /* <DEDUP_REMOVED lines=13> */
.L_x_15753:
[----:B------:R-:W-:Y:S05]  /*1abd0*/  BSYNC.RECONVERGENT B2 ;  /* 0x0000000000027941 */ /* 0x000fea0003800200 */
.L_x_15752:
        /* <DEDUP_REMOVED lines=43> */
.L_x_15750:
[----:B------:R-:W-:Y:S05]  /*1ae90*/  BSYNC.RECONVERGENT B1 ;  /* 0x0000000000017941 */ /* 0x000fea0003800200 */
.L_x_15749:
        /* <DEDUP_REMOVED lines=9> */
.L_x_15748:
        /* <DEDUP_REMOVED lines=16> */
.L_x_15757:
        /* <DEDUP_REMOVED lines=13> */
.L_x_15759:
[----:B------:R-:W-:Y:S05]  /*1b100*/  BSYNC.RECONVERGENT B2 ;  /* 0x0000000000027941 */ /* 0x000fea0003800200 */
.L_x_15758:
        /* <DEDUP_REMOVED lines=42> */
.L_x_15756:
[----:B------:R-:W-:Y:S05]  /*1b3b0*/  BSYNC.RECONVERGENT B1 ;  /* 0x0000000000017941 */ /* 0x000fea0003800200 */
.L_x_15755:
        /* <DEDUP_REMOVED lines=9> */
.L_x_15754:
        /* <DEDUP_REMOVED lines=16> */
.L_x_15763:
        /* <DEDUP_REMOVED lines=13> */
.L_x_15765:
[----:B------:R-:W-:Y:S05]  /*1b620*/  BSYNC.RECONVERGENT B2 ;  /* 0x0000000000027941 */ /* 0x000fea0003800200 */
.L_x_15764:
        /* <DEDUP_REMOVED lines=43> */
.L_x_15762:
[----:B------:R-:W-:Y:S05]  /*1b8e0*/  BSYNC.RECONVERGENT B1 ;  /* 0x0000000000017941 */ /* 0x000fea0003800200 */
.L_x_15761:
        /* <DEDUP_REMOVED lines=9> */
.L_x_15760:
[----:B------:R-:W-:Y:S01]  /*1b980*/  MOV R134, R4 ;  /* 0x0000000400867202 */ /* 0x000fe20000000f00 */
        /* <DEDUP_REMOVED lines=15> */
.L_x_15769:
        /* <DEDUP_REMOVED lines=13> */
.L_x_15771:
[----:B------:R-:W-:Y:S05]  /*1bb50*/  BSYNC.RECONVERGENT B2 ;  /* 0x0000000000027941 */ /* 0x000fea0003800200 */
.L_x_15770:
        /* <DEDUP_REMOVED lines=43> */
.L_x_15768:
[----:B------:R-:W-:Y:S05]  /*1be10*/  BSYNC.RECONVERGENT B1 ;  /* 0x0000000000017941 */ /* 0x000fea0003800200 */
.L_x_15767:
        /* <DEDUP_REMOVED lines=9> */
.L_x_15766:
        /* <DEDUP_REMOVED lines=16> */
.L_x_15775:
        /* <DEDUP_REMOVED lines=13> */
.L_x_15777:
[----:B------:R-:W-:Y:S05]  /*1c080*/  BSYNC.RECONVERGENT B2 ;  /* 0x0000000000027941 */ /* 0x000fea0003800200 */
.L_x_15776:
        /* <DEDUP_REMOVED lines=43> */
.L_x_15774:
[----:B------:R-:W-:Y:S05]  /*1c340*/  BSYNC.RECONVERGENT B1 ;  /* 0x0000000000017941 */ /* 0x000fea0003800200 */
.L_x_15773:
        /* <DEDUP_REMOVED lines=9> */
.L_x_15772:
[----:B------:R-:W-:Y:S01]  /*1c3e0*/  MOV R154, R4 ;  /* 0x00000004009a7202 */ /* 0x000fe20000000f00 */
[----:B------:R-:W-:Y:S01]  /*1c3f0*/  IMAD.MOV.U32 R134, RZ, RZ, RZ ;  /* 0x000000ffff867224 */ /* 0x000fe200078e00ff */
        /* <DEDUP_REMOVED lines=14> */
.L_x_15781:
        /* <DEDUP_REMOVED lines=13> */
.L_x_15783:
[----:B------:R-:W-:Y:S05]  /*1c5b0*/  BSYNC.RECONVERGENT B2 ;  /* 0x0000000000027941 */ /* 0x000fea0003800200 */
.L_x_15782:
        /* <DEDUP_REMOVED lines=43> */
.L_x_15780:
[----:B------:R-:W-:Y:S05]  /*1c870*/  BSYNC.RECONVERGENT B1 ;  /* 0x0000000000017941 */ /* 0x000fea0003800200 */
.L_x_15779:
        /* <DEDUP_REMOVED lines=9> */
.L_x_15778:
        /* <DEDUP_REMOVED lines=16> */
.L_x_15786:
        /* <DEDUP_REMOVED lines=13> */
.L_x_15788:
[----:B------:R-:W-:Y:S05]  /*1cae0*/  BSYNC.RECONVERGENT B2 ;  /* 0x0000000000027941 */ /* 0x000fea0003800200 */
.L_x_15787:
        /* <DEDUP_REMOVED lines=43> */
.L_x_15785:
[----:B------:R-:W-:Y:S05]  /*1cda0*/  BSYNC.RECONVERGENT B1 ;  /* 0x0000000000017941 */ /* 0x000fea0003800200 */
.L_x_15784:
        /* <DEDUP_REMOVED lines=9> */
.L_x_15736:
        /* <DEDUP_REMOVED lines=26> */
.L_x_15789:
[----:B------:R-:W-:Y:S01]  /*1cfe0*/  IADD3 R153, PT, PT, R153, 0x80, RZ ;  /* 0x0000008099997810 */ /* 0x000fe20007ffe0ff */
[----:B------:R-:W-:-:S07]  /*1cff0*/  VIADD R152, R152, 0x80 ;  /* 0x0000008098987836 */ /* 0x000fce0000000000 */
.L_x_15691:
[----:B------:R-:W-:Y:S05]  /*1d000*/  BSYNC.RECONVERGENT B0 ;  /* 0x0000000000007941 */ /* 0x000fea0003800200 */
.L_x_15690:
        /* <DEDUP_REMOVED lines=9> */
.L_x_15792:
        /* <DEDUP_REMOVED lines=29> */
.L_x_15797:
        /* <DEDUP_REMOVED lines=13> */
.L_x_15799:
[----:B------:R-:W-:Y:S05]  /*1d340*/  BSYNC.RECONVERGENT B2 ;  /* 0x0000000000027941 */ /* 0x000fea0003800200 */
.L_x_15798:
        /* <DEDUP_REMOVED lines=43> */
.L_x_15796:
[----:B------:R-:W-:Y:S05]  /*1d600*/  BSYNC.RECONVERGENT B1 ;  /* 0x0000000000017941 */ /* 0x000fea0003800200 */
.L_x_15795:
        /* <DEDUP_REMOVED lines=10> */
.L_x_15794:
        /* <DEDUP_REMOVED lines=19> */
.L_x_15803:
        /* <DEDUP_REMOVED lines=13> */
.L_x_15805:
[----:B------:R-:W-:Y:S05]  /*1d8b0*/  BSYNC.RECONVERGENT B2 ;  /* 0x0000000000027941 */ /* 0x000fea0003800200 */
.L_x_15804:
        /* <DEDUP_REMOVED lines=43> */
.L_x_15802:
[----:B------:R-:W-:Y:S05]  /*1db70*/  BSYNC.RECONVERGENT B1 ;  /* 0x0000000000017941 */ /* 0x000fea0003800200 */
.L_x_15801:
        /* <DEDUP_REMOVED lines=11> */
.L_x_15800:
        /* <DEDUP_REMOVED lines=19> */
.L_x_15809:
        /* <DEDUP_REMOVED lines=13> */
.L_x_15811:
[----:B------:R-:W-:Y:S05]  /*1de30*/  BSYNC.RECONVERGENT B2 ;  /* 0x0000000000027941 */ /* 0x000fea0003800200 */
.L_x_15810:
        /* <DEDUP_REMOVED lines=40> */
[----:B------:R-:W-:Y:S01]  /*1e0c0*/  LOP3.LUT R6, R4, UR42, R155, 0x96, !PT ;  /* 0x0000002a04067c12 */ /* 0x000fe2000f8e969b */
[----:B------:R-:W-:-:S07]  /*1e0d0*/  IMAD.MOV.U32 R155, RZ, RZ, R164 ;  /* 0x000000ffff9b7224 */ /* 0x000fce00078e00a4 */
.L_x_15808:
[----:B------:R-:W-:Y:S05]  /*1e0e0*/  BSYNC.RECONVERGENT B1 ;  /* 0x0000000000017941 */ /* 0x000fea0003800200 */
.L_x_15807:
        /* <DEDUP_REMOVED lines=10> */
.L_x_15806:
        /* <DEDUP_REMOVED lines=19> */
.L_x_15815:
        /* <DEDUP_REMOVED lines=13> */
.L_x_15817:
[----:B------:R-:W-:Y:S05]  /*1e390*/  BSYNC.RECONVERGENT B2 ;  /* 0x0000000000027941 */ /* 0x000fea0003800200 */
.L_x_15816:
        /* <DEDUP_REMOVED lines=43> */
.L_x_15814:
[----:B------:R-:W-:Y:S05]  /*1e650*/  BSYNC.RECONVERGENT B1 ;  /* 0x0000000000017941 */ /* 0x000fea0003800200 */
.L_x_15813:
        /* <DEDUP_REMOVED lines=11> */
.L_x_15812:
        /* <DEDUP_REMOVED lines=19> */
.L_x_15821:
        /* <DEDUP_REMOVED lines=13> */
.L_x_15823:
[----:B------:R-:W-:Y:S05]  /*1e910*/  BSYNC.RECONVERGENT B2 ;  /* 0x0000000000027941 */ /* 0x000fea0003800200 */
.L_x_15822:
        /* <DEDUP_REMOVED lines=43> */
.L_x_15820:
[----:B------:R-:W-:Y:S05]  /*1ebd0*/  BSYNC.RECONVERGENT B1 ;  /* 0x0000000000017941 */ /* 0x000fea0003800200 */
.L_x_15819:
        /* <DEDUP_REMOVED lines=10> */
.L_x_15818:
        /* <DEDUP_REMOVED lines=19> */
.L_x_15827:
        /* <DEDUP_REMOVED lines=13> */
.L_x_15829:
[----:B------:R-:W-:Y:S05]  /*1ee80*/  BSYNC.RECONVERGENT B2 ;  /* 0x0000000000027941 */ /* 0x000fea0003800200 */
.L_x_15828:
        /* <DEDUP_REMOVED lines=43> */
.L_x_15826:
[----:B------:R-:W-:Y:S05]  /*1f140*/  BSYNC.RECONVERGENT B1 ;  /* 0x0000000000017941 */ /* 0x000fea0003800200 */
.L_x_15825:
        /* <DEDUP_REMOVED lines=11> */
.L_x_15824:
        /* <DEDUP_REMOVED lines=19> */
.L_x_15833:
        /* <DEDUP_REMOVED lines=13> */
.L_x_15835:
[----:B------:R-:W-:Y:S05]  /*1f400*/  BSYNC.RECONVERGENT B2 ;  /* 0x0000000000027941 */ /* 0x000fea0003800200 */
.L_x_15834:
        /* <DEDUP_REMOVED lines=43> */
.L_x_15832:
[----:B------:R-:W-:Y:S05]  /*1f6c0*/  BSYNC.RECONVERGENT B1 ;  /* 0x0000000000017941 */ /* 0x000fea0003800200 */
.L_x_15831:
        /* <DEDUP_REMOVED lines=10> */
.L_x_15830:
        /* <DEDUP_REMOVED lines=19> */
.L_x_15839:
        /* <DEDUP_REMOVED lines=13> */
.L_x_15841:
[----:B------:R-:W-:Y:S05]  /*1f970*/  BSYNC.RECONVERGENT B2 ;  /* 0x0000000000027941 */ /* 0x000fea0003800200 */
.L_x_15840:
        /* <DEDUP_REMOVED lines=42> */
.L_x_15838:
[----:B------:R-:W-:Y:S05]  /*1fc20*/  BSYNC.RECONVERGENT B1 ;  /* 0x0000000000017941 */ /* 0x000fea0003800200 */
.L_x_15837:
        /* <DEDUP_REMOVED lines=12> */
.L_x_15793:
[----:B------:R-:W-:Y:S01]  /*1fcf0*/  HFMA2 R136, -RZ, RZ, 0, 0 ;  /* 0x00000000ff887431 */ /* 0x000fe200000001ff */
        /* <DEDUP_REMOVED lines=19> */
.L_x_15845:
        /* <DEDUP_REMOVED lines=13> */
.L_x_15847:
[----:B------:R-:W-:Y:S05]  /*1ff00*/  BSYNC.RECONVERGENT B2 ;  /* 0x0000000000027941 */ /* 0x000fea0003800200 */
.L_x_15846:
        /* <DEDUP_REMOVED lines=43> */
.L_x_15844:
[----:B------:R-:W-:Y:S05]  /*201c0*/  BSYNC.RECONVERGENT B1 ;  /* 0x0000000000017941 */ /* 0x000fea0003800200 */
.L_x_15843:
        /* <DEDUP_REMOVED lines=9> */
.L_x_15842:
        /* <DEDUP_REMOVED lines=16> */
.L_x_15851:
        /* <DEDUP_REMOVED lines=13> */
.L_x_15853:
[----:B------:R-:W-:Y:S05]  /*20430*/  BSYNC.RECONVERGENT B2 ;  /* 0x0000000000027941 */ /* 0x000fea0003800200 */
.L_x_15852:
        /* <DEDUP_REMOVED lines=43> */
.L_x_15850:
[----:B------:R-:W-:Y:S05]  /*206f0*/  BSYNC.RECONVERGENT B1 ;  /* 0x0000000000017941 */ /* 0x000fea0003800200 */
.L_x_15849:
        /* <DEDUP_REMOVED lines=9> */
.L_x_15848:
        /* <DEDUP_REMOVED lines=16> */
.L_x_15857:
        /* <DEDUP_REMOVED lines=13> */
.L_x_15859:
[----:B------:R-:W-:Y:S05]  /*20960*/  BSYNC.RECONVERGENT B2 ;  /* 0x0000000000027941 */ /* 0x000fea0003800200 */
.L_x_15858:
        /* <DEDUP_REMOVED lines=42> */
.L_x_15856:
[----:B------:R-:W-:Y:S05]  /*20c10*/  BSYNC.RECONVERGENT B1 ;  /* 0x0000000000017941 */ /* 0x000fea0003800200 */
.L_x_15855:
        /* <DEDUP_REMOVED lines=9> */
.L_x_15854:
        /* <DEDUP_REMOVED lines=16> */
.L_x_15863:
        /* <DEDUP_REMOVED lines=13> */
.L_x_15865:
[----:B------:R-:W-:Y:S05]  /*20e80*/  BSYNC.RECONVERGENT B2 ;  /* 0x0000000000027941 */ /* 0x000fea0003800200 */
.L_x_15864:
        /* <DEDUP_REMOVED lines=43> */
.L_x_15862:
[----:B------:R-:W-:Y:S05]  /*21140*/  BSYNC.RECONVERGENT B1 ;  /* 0x0000000000017941 */ /* 0x000fea0003800200 */
.L_x_15861:
        /* <DEDUP_REMOVED lines=9> */
.L_x_15860:
        /* <DEDUP_REMOVED lines=16> */
.L_x_15869:
        /* <DEDUP_REMOVED lines=13> */
.L_x_15871:
[----:B------:R-:W-:Y:S05]  /*213b0*/  BSYNC.RECONVERGENT B2 ;  /* 0x0000000000027941 */ /* 0x000fea0003800200 */
.L_x_15870:
        /* <DEDUP_REMOVED lines=43> */
.L_x_15868:
[----:B------:R-:W-:Y:S05]  /*21670*/  BSYNC.RECONVERGENT B1 ;  /* 0x0000000000017941 */ /* 0x000fea0003800200 */
.L_x_15867:
        /* <DEDUP_REMOVED lines=9> */
.L_x_15866:
        /* <DEDUP_REMOVED lines=16> */
.L_x_15875:
        /* <DEDUP_REMOVED lines=13> */
.L_x_15877:
[----:B------:R-:W-:Y:S05]  /*218e0*/  BSYNC.RECONVERGENT B2 ;  /* 0x0000000000027941 */ /* 0x000fea0003800200 */
.L_x_15876:
        /* <DEDUP_REMOVED lines=43> */
.L_x_15874:
[----:B------:R-:W-:Y:S05]  /*21ba0*/  BSYNC.RECONVERGENT B1 ;  /* 0x0000000000017941 */ /* 0x000fea0003800200 */
.L_x_15873:
        /* <DEDUP_REMOVED lines=9> */
.L_x_15872:
        /* <DEDUP_REMOVED lines=16> */
.L_x_15881:
        /* <DEDUP_REMOVED lines=13> */
.L_x_15883:
[----:B------:R-:W-:Y:S05]  /*21e10*/  BSYNC.RECONVERGENT B2 ;  /* 0x0000000000027941 */ /* 0x000fea0003800200 */
.L_x_15882:
        /* <DEDUP_REMOVED lines=43> */
.L_x_15880:
[----:B------:R-:W-:Y:S05]  /*220d0*/  BSYNC.RECONVERGENT B1 ;  /* 0x0000000000017941 */ /* 0x000fea0003800200 */
.L_x_15879:
        /* <DEDUP_REMOVED lines=9> */
.L_x_15878:
        /* <DEDUP_REMOVED lines=16> */
.L_x_15886:
        /* <DEDUP_REMOVED lines=13> */
.L_x_15888:
[----:B------:R-:W-:Y:S05]  /*22340*/  BSYNC.RECONVERGENT B2 ;  /* 0x0000000000027941 */ /* 0x000fea0003800200 */
.L_x_15887:
        /* <DEDUP_REMOVED lines=43> */
.L_x_15885:
[----:B------:R-:W-:Y:S05]  /*22600*/  BSYNC.RECONVERGENT B1 ;  /* 0x0000000000017941 */ /* 0x000fea0003800200 */
.L_x_15884:
        /* <DEDUP_REMOVED lines=9> */
.L_x_15836:
        /* <DEDUP_REMOVED lines=26> */
.L_x_15889:
[----:B------:R-:W-:Y:S01]  /*22840*/  VIADD R153, R153, 0x80 ;  /* 0x0000008099997836 */ /* 0x000fe20000000000 */
[----:B------:R-:W-:-:S07]  /*22850*/  IADD3 R152, PT, PT, R152, 0x80, RZ ;  /* 0x0000008098987810 */ /* 0x000fce0007ffe0ff */
.L_x_15791:
[----:B------:R-:W-:Y:S05]  /*22860*/  BSYNC.RECONVERGENT B0 ;  /* 0x0000000000007941 */ /* 0x000fea0003800200 */
.L_x_15790:
        /* <DEDUP_REMOVED lines=9> */
.L_x_15892:
        /* <DEDUP_REMOVED lines=29> */
.L_x_15897:
        /* <DEDUP_REMOVED lines=13> */
.L_x_15899:
[----:B------:R-:W-:Y:S05]  /*22ba0*/  BSYNC.RECONVERGENT B2 ;  /* 0x0000000000027941 */ /* 0x000fea0003800200 */
.L_x_15898:
        /* <DEDUP_REMOVED lines=43> */
.L_x_15896:
[----:B------:R-:W-:Y:S05]  /*22e60*/  BSYNC.RECONVERGENT B1 ;  /* 0x0000000000017941 */ /* 0x000fea0003800200 */
.L_x_15895:
        /* <DEDUP_REMOVED lines=10> */
.L_x_15894:
        /* <DEDUP_REMOVED lines=19> */
.L_x_15903:
        /* <DEDUP_REMOVED lines=13> */
.L_x_15905:
[----:B------:R-:W-:Y:S05]  /*23110*/  BSYNC.RECONVERGENT B2 ;  /* 0x0000000000027941 */ /* 0x000fea0003800200 */
.L_x_15904:
        /* <DEDUP_REMOVED lines=43> */
.L_x_15902:
[----:B------:R-:W-:Y:S05]  /*233d0*/  BSYNC.RECONVERGENT B1 ;  /* 0x0000000000017941 */ /* 0x000fea0003800200 */
.L_x_15901:
        /* <DEDUP_REMOVED lines=11> */
.L_x_15900:
        /* <DEDUP_REMOVED lines=19> */
.L_x_15909:
        /* <DEDUP_REMOVED lines=13> */
.L_x_15911:
[----:B------:R-:W-:Y:S05]  /*23690*/  BSYNC.RECONVERGENT B2 ;  /* 0x0000000000027941 */ /* 0x000fea0003800200 */
.L_x_15910:
        /* <DEDUP_REMOVED lines=42> */
.L_x_15908:
[----:B------:R-:W-:Y:S05]  /*23940*/  BSYNC.RECONVERGENT B1 ;  /* 0x0000000000017941 */ /* 0x000fea0003800200 */
.L_x_15907:
        /* <DEDUP_REMOVED lines=10> */
.L_x_15906:
        /* <DEDUP_REMOVED lines=19> */
.L_x_15915:
        /* <DEDUP_REMOVED lines=13> */
.L_x_15917:
[----:B------:R-:W-:Y:S05]  /*23bf0*/  BSYNC.RECONVERGENT B2 ;  /* 0x0000000000027941 */ /* 0x000fea0003800200 */
.L_x_15916:
        /* <DEDUP_REMOVED lines=43> */
.L_x_15914:
[----:B------:R-:W-:Y:S05]  /*23eb0*/  BSYNC.RECONVERGENT B1 ;  /* 0x0000000000017941 */ /* 0x000fea0003800200 */
.L_x_15913:
        /* <DEDUP_REMOVED lines=11> */
.L_x_15912:
        /* <DEDUP_REMOVED lines=19> */
.L_x_15921:
        /* <DEDUP_REMOVED lines=13> */
.L_x_15923:
[----:B------:R-:W-:Y:S05]  /*24170*/  BSYNC.RECONVERGENT B2 ;  /* 0x0000000000027941 */ /* 0x000fea0003800200 */
.L_x_15922:
        /* <DEDUP_REMOVED lines=43> */
.L_x_15920:
[----:B------:R-:W-:Y:S05]  /*24430*/  BSYNC.RECONVERGENT B1 ;  /* 0x0000000000017941 */ /* 0x000fea0003800200 */
.L_x_15919:
        /* <DEDUP_REMOVED lines=10> */
.L_x_15918:
        /* <DEDUP_REMOVED lines=19> */
.L_x_15927:
        /* <DEDUP_REMOVED lines=13> */
.L_x_15929:
[----:B------:R-:W-:Y:S05]  /*246e0*/  BSYNC.RECONVERGENT B2 ;  /* 0x0000000000027941 */ /* 0x000fea0003800200 */
.L_x_15928:
        /* <DEDUP_REMOVED lines=43> */
.L_x_15926:
[----:B------:R-:W-:Y:S05]  /*249a0*/  BSYNC.RECONVERGENT B1 ;  /* 0x0000000000017941 */ /* 0x000fea0003800200 */
.L_x_15925:
        /* <DEDUP_REMOVED lines=11> */
.L_x_15924:
        /* <DEDUP_REMOVED lines=19> */
.L_x_15933:
        /* <DEDUP_REMOVED lines=13> */
.L_x_15935:
[----:B------:R-:W-:Y:S05]  /*24c60*/  BSYNC.RECONVERGENT B2 ;  /* 0x0000000000027941 */ /* 0x000fea0003800200 */
.L_x_15934:
        /* <DEDUP_REMOVED lines=43> */
.L_x_15932:
[----:B------:R-:W-:Y:S05]  /*24f20*/  BSYNC.RECONVERGENT B1 ;  /* 0x0000000000017941 */ /* 0x000fea0003800200 */
.L_x_15931:
        /* <DEDUP_REMOVED lines=10> */
.L_x_15930:
        /* <DEDUP_REMOVED lines=19> */
.L_x_15939:
        /* <DEDUP_REMOVED lines=13> */
.L_x_15941:
[----:B------:R-:W-:Y:S05]  /*251d0*/  BSYNC.RECONVERGENT B2 ;  /* 0x0000000000027941 */ /* 0x000fea0003800200 */
.L_x_15940:
        /* <DEDUP_REMOVED lines=43> */
.L_x_15938:
[----:B------:R-:W-:Y:S05]  /*25490*/  BSYNC.RECONVERGENT B1 ;  /* 0x0000000000017941 */ /* 0x000fea0003800200 */
.L_x_15937:
        /* <DEDUP_REMOVED lines=12> */
.L_x_15893:
        /* <DEDUP_REMOVED lines=20> */
.L_x_15945:
        /* <DEDUP_REMOVED lines=13> */
.L_x_15947:
[----:B------:R-:W-:Y:S05]  /*25770*/  BSYNC.RECONVERGENT B2 ;  /* 0x0000000000027941 */ /* 0x000fea0003800200 */
.L_x_15946:
        /* <DEDUP_REMOVED lines=43> */
.L_x_15944:
[----:B------:R-:W-:Y:S05]  /*25a30*/  BSYNC.RECONVERGENT B1 ;  /* 0x0000000000017941 */ /* 0x000fea0003800200 */
.L_x_15943:
        /* <DEDUP_REMOVED lines=9> */
.L_x_15942:
        /* <DEDUP_REMOVED lines=16> */
.L_x_15951:
        /* <DEDUP_REMOVED lines=13> */
.L_x_15953:
[----:B------:R-:W-:Y:S05]  /*25ca0*/  BSYNC.RECONVERGENT B2 ;  /* 0x0000000000027941 */ /* 0x000fea0003800200 */
.L_x_15952:
        /* <DEDUP_REMOVED lines=43> */
.L_x_15950:
[----:B------:R-:W-:Y:S05]  /*25f60*/  BSYNC.RECONVERGENT B1 ;  /* 0x0000000000017941 */ /* 0x000fea0003800200 */
.L_x_15949:
        /* <DEDUP_REMOVED lines=9> */
.L_x_15948:
        /* <DEDUP_REMOVED lines=16> */
.L_x_15957:
        /* <DEDUP_REMOVED lines=13> */
.L_x_15959:
[----:B------:R-:W-:Y:S05]  /*261d0*/  BSYNC.RECONVERGENT B2 ;  /* 0x0000000000027941 */ /* 0x000fea0003800200 */
.L_x_15958:
        /* <DEDUP_REMOVED lines=42> */
.L_x_15956:
[----:B------:R-:W-:Y:S05]  /*26480*/  BSYNC.RECONVERGENT B1 ;  /* 0x0000000000017941 */ /* 0x000fea0003800200 */
.L_x_15955:
        /* <DEDUP_REMOVED lines=9> */
.L_x_15954:
        /* <DEDUP_REMOVED lines=16> */
.L_x_15963:
        /* <DEDUP_REMOVED lines=13> */
.L_x_15965:
[----:B------:R-:W-:Y:S05]  /*266f0*/  BSYNC.RECONVERGENT B2 ;  /* 0x0000000000027941 */ /* 0x000fea0003800200 */
.L_x_15964:
        /* <DEDUP_REMOVED lines=43> */
.L_x_15962:
[----:B------:R-:W-:Y:S05]  /*269b0*/  BSYNC.RECONVERGENT B1 ;  /* 0x0000000000017941 */ /* 0x000fea0003800200 */
.L_x_15961:
        /* <DEDUP_REMOVED lines=9> */
.L_x_15960:
        /* <DEDUP_REMOVED lines=16> */
.L_x_15969:
        /* <DEDUP_REMOVED lines=13> */
.L_x_15971:
[----:B------:R-:W-:Y:S05]  /*26c20*/  BSYNC.RECONVERGENT B2 ;  /* 0x0000000000027941 */ /* 0x000fea0003800200 */
.L_x_15970:
        /* <DEDUP_REMOVED lines=43> */
.L_x_15968:
[----:B------:R-:W-:Y:S05]  /*26ee0*/  BSYNC.RECONVERGENT B1 ;  /* 0x0000000000017941 */ /* 0x000fea0003800200 */
.L_x_15967:
        /* <DEDUP_REMOVED lines=9> */
.L_x_15966:
        /* <DEDUP_REMOVED lines=16> */
.L_x_15975:
        /* <DEDUP_REMOVED lines=13> */
.L_x_15977:
[----:B------:R-:W-:Y:S05]  /*27150*/  BSYNC.RECONVERGENT B2 ;  /* 0x0000000000027941 */ /* 0x000fea0003800200 */
.L_x_15976:
        /* <DEDUP_REMOVED lines=43> */
.L_x_15974:
[----:B------:R-:W-:Y:S05]  /*27410*/  BSYNC.RECONVERGENT B1 ;  /* 0x0000000000017941 */ /* 0x000fea0003800200 */
.L_x_15973:
        /* <DEDUP_REMOVED lines=9> */
.L_x_15972:
        /* <DEDUP_REMOVED lines=16> */
.L_x_15981:
        /* <DEDUP_REMOVED lines=13> */
.L_x_15983:
[----:B------:R-:W-:Y:S05]  /*27680*/  BSYNC.RECONVERGENT B2 ;  /* 0x0000000000027941 */ /* 0x000fea0003800200 */
.L_x_15982:
        /* <DEDUP_REMOVED lines=43> */
.L_x_15980:
[----:B------:R-:W-:Y:S05]  /*27940*/  BSYNC.RECONVERGENT B1 ;  /* 0x0000000000017941 */ /* 0x000fea0003800200 */
.L_x_15979:
        /* <DEDUP_REMOVED lines=9> */
.L_x_15978:
[----:B------:R-:W-:Y:S01]  /*279e0*/  MOV R4, R154 ;  /* 0x0000009a00047202 */ /* 0x000fe20000000f00 */
[----:B------:R-:W-:Y:S01]  /*279f0*/  IMAD.MOV.U32 R164, RZ, RZ, R204 ;  /* 0x000000ffffa47224 */ /* 0x000fe200078e00cc */
[----:B------:R-:W-:Y:S01]  /*27a00*/  MOV R151, RZ ;  /* 0x000000ff00977202 */ /* 0x000fe20000000f00 */
        /* <DEDUP_REMOVED lines=17> */
.L_x_15986:
        /* <DEDUP_REMOVED lines=13> */
.L_x_15988:
[----:B------:R-:W-:Y:S05]  /*27bf0*/  BSYNC.RECONVERGENT B2 ;  /* 0x0000000000027941 */ /* 0x000fea0003800200 */
.L_x_15987:
        /* <DEDUP_REMOVED lines=42> */
[----:B------:R-:W-:-:S07]  /*27ea0*/  MOV R164, R154 ;  /* 0x0000009a00a47202 */ /* 0x000fce0000000f00 */
.L_x_15985:
[----:B------:R-:W-:Y:S05]  /*27eb0*/  BSYNC.RECONVERGENT B1 ;  /* 0x0000000000017941 */ /* 0x000fea0003800200 */
.L_x_15984:
        /* <DEDUP_REMOVED lines=9> */
.L_x_15936:
[----:B------:R-:W0:Y:S02]  /*27f50*/  LDC.64 R154, c[0x0][0x3a8] ;  /* 0x0000ea00ff9a7b82 */ /* 0x000e240000000a00 */
[----:B0-----:R-:W-:-:S05]  /*27f60*/  IMAD.WIDE.U32 R154, R153, 0x20, R154 ;  /* 0x00000020999a7825 */ /* 0x001fca00078e009a */
[----:B-----5:R2:W-:Y:S04]  /*27f70*/  STG.E.128 desc[UR12][R154.64], R144 ;  /* 0x000000909a007986 */ /* 0x0205e8000c101d0c */
[----:B------:R2:W-:Y:S01]  /*27f80*/  STG.E.128 desc[UR12][R154.64+0x10], R148 ;  /* 0x000010949a007986 */ /* 0x0005e2000c101d0c */
[----:B------:R-:W-:Y:S05]  /*27f90*/  BRA.U !UP3, `(.L_x_15891) ;  /* 0x000000010b507547 */ /* 0x000fea000b800000 */
[----:B------:R-:W-:Y:S01]  /*27fa0*/  IMAD.U32 R200, R171, 0x10000, RZ ;  /* 0x00010000abc87824 */ /* 0x000fe200078e00ff */
[----:B--2---:R-:W0:Y:S01]  /*27fb0*/  LDC.64 R154, c[0x0][0x3b0] ;  /* 0x0000ec00ff9a7b82 */ /* 0x004e220000000a00 */
        /* <DEDUP_REMOVED lines=18> */
.L_x_15891:
[----:B------:R-:W-:Y:S05]  /*280e0*/  BSYNC.RECONVERGENT B0 ;  /* 0x0000000000007941 */ /* 0x000fea0003800200 */
.L_x_15890:
[----:B------:R-:W-:Y:S01]  /*280f0*/  FADD.FTZ R152, RZ, R96 ;  /* 0x00000060ff987221 */ /* 0x000fe20000010000 */
[C---:B------:R-:W-:Y:S01]  /*28100*/  ISETP.GT.U32.AND P4, PT, R197.reuse, 0xff, PT ;  /* 0x000000ffc500780c */ /* 0x040fe20003f84070 */
[----:B------:R-:W4:Y:S01]  /*28110*/  S2UR UR5, SR_CgaCtaId ;  /* 0x00000000000579c3 */ /* 0x000f220000008800 */
[----:B------:R-:W-:Y:S01]  /*28120*/  ISETP.GT.U32.AND P5, PT, R197, 0x17f, PT ;  /* 0x0000017fc500780c */ /* 0x000fe20003fa4070 */
[----:B------:R-:W-:Y:S01]  /*28130*/  FADD.FTZ R153, R97, R152 ;  /* 0x0000009861997221 */ /* 0x000fe20000010000 */
[C---:B------:R-:W-:Y:S01]  /*28140*/  ISETP.GT.U32.AND P6, PT, R197.reuse, 0x1ff, PT ;  /* 0x000001ffc500780c */ /* 0x040fe20003fc4070 */
[----:B------:R-:W-:Y:S01]  /*28150*/  UMOV UR4, 0x400 ;  /* 0x0000040000047882 */ /* 0x000fe20000000000 */
[----:B0123--:R-:W-:Y:S01]  /*28160*/  P2R R154, PR, RZ, 0x2 ;  /* 0x00000002ff9a7803 */ /* 0x00ffe20000000000 */
[----:B------:R-:W-:Y:S01]  /*28170*/  FADD.FTZ R152, R98, R153 ;  /* 0x0000009962987221 */ /* 0x000fe20000010000 */
[----:B------:R-:W-:Y:S01]  /*28180*/  ISETP.GT.U32.AND P1, PT, R197, 0x27f, PT ;  /* 0x0000027fc500780c */ /* 0x000fe20003f24070 */
[----:B------:R-:W-:-:S02]  /*28190*/  UISETP.GE.AND UP0, UPT, UR6, 0x1, UPT ;  /* 0x000000010600788c */ /* 0x000fc4000bf06270 */
[----:B------:R-:W-:-:S04]  /*281a0*/  FADD.FTZ R153, R99, R152 ;  /* 0x0000009863997221 */ /* 0x000fc80000010000 */
[----:B------:R-:W-:-:S04]  /*281b0*/  FADD.FTZ R152, R100, R153 ;  /* 0x0000009964987221 */ /* 0x000fc80000010000 */
[----:B------:R-:W-:-:S04]  /*281c0*/  FADD.FTZ R153, R101, R152 ;  /* 0x0000009865997221 */ /* 0x000fc80000010000 */
[----:B------:R-:W-:Y:S01]  /*281d0*/  FADD.FTZ R152, R102, R153 ;  /* 0x0000009966987221 */ /* 0x000fe20000010000 */
[----:B----4-:R-:W-:-:S03]  /*281e0*/  ULEA UR4, UR5, UR4, 0x18 ;  /* 0x0000000405047291 */ /* 0x010fc6000f8ec0ff */
        /* <DEDUP_REMOVED lines=185> */
[----:B------:R-:W0:Y:S03]  /*28d80*/  SHFL.BFLY PT, R155, R154, 0x2, 0x1f ;  /* 0x0c401f009a9b7f89 */ /* 0x000e2600000e0000 */
[----:B------:R-:W-:Y:S01]  /*28d90*/  @!P4 LOP3.LUT R203, R153, 0x18, RZ, 0xc0, !PT ;  /* 0x0000001899cbc812 */ /* 0x000fe200078ec0ff */
[----:B0-----:R-:W-:-:S05]  /*28da0*/  FADD.FTZ R155, R154, R155 ;  /* 0x0000009b9a9b7221 */ /* 0x001fca0000010000 */
[----:B------:R-:W0:Y:S02]  /*28db0*/  SHFL.BFLY PT, R200, R155, 0x4, 0x1f ;  /* 0x0c801f009bc87f89 */ /* 0x000e2400000e0000 */
[----:B0-----:R-:W-:Y:S01]  /*28dc0*/  FADD.FTZ R200, R155, R200 ;  /* 0x000000c89bc87221 */ /* 0x001fe20000010000 */
[----:B------:R-:W-:-:S04]  /*28dd0*/  CS2R R154, SRZ ;  /* 0x00000000009a7805 */ /* 0x000fc8000001ff00 */
[----:B------:R-:W0:Y:S02]  /*28de0*/  SHFL.BFLY PT, R201, R200, 0x8, 0x1f ;  /* 0x0d001f00c8c97f89 */ /* 0x000e2400000e0000 */
[----:B0-----:R-:W-:Y:S01]  /*28df0*/  FADD.FTZ R201, R200, R201 ;  /* 0x000000c9c8c97221 */ /* 0x001fe20000010000 */
[----:B------:R-:W-:-:S04]  /*28e00*/  MOV R200, RZ ;  /* 0x000000ff00c87202 */ /* 0x000fc80000000f00 */
[----:B------:R-:W0:Y:S02]  /*28e10*/  SHFL.BFLY PT, R202, R201, 0x10, 0x1f ;  /* 0x0e001f00c9ca7f89 */ /* 0x000e2400000e0000 */
[----:B0-----:R-:W-:-:S05]  /*28e20*/  FADD.FTZ R153, R201, R202 ;  /* 0x000000cac9997221 */ /* 0x001fca0000010000 */
[----:B------:R0:W-:Y:S01]  /*28e30*/  @!P4 STS.64 [R203+UR4], R152 ;  /* 0x00000098cb00c988 */ /* 0x0001e20008000a04 */
[----:B------:R-:W-:Y:S01]  /*28e40*/  BAR.SYNC.DEFER_BLOCKING 0x0 ;  /* 0x0000000000007b1d */ /* 0x000fe20000010000 */
[----:B------:R-:W-:-:S13]  /*28e50*/  ISETP.GT.U32.AND P4, PT, R199, 0x3, PT ;  /* 0x00000003c700780c */ /* 0x000fda0003f84070 */
[----:B------:R-:W-:Y:S01]  /*28e60*/  @!P4 LEA R201, R199, UR4, 0x3 ;  /* 0x00000004c7c9cc11 */ /* 0x000fe2000f8e18ff */
[----:B------:R-:W-:-:S05]  /*28e70*/  @!P4 IMAD.MOV.U32 R200, RZ, RZ, R2 ;  /* 0x000000ffffc8c224 */ /* 0x000fca00078e0002 */
[----:B------:R-:W1:Y:S01]  /*28e80*/  SHFL.DOWN PT, R205, R200, 0x2, 0x1f ;  /* 0x08401f00c8cd7f89 */ /* 0x000e6200000e0000 */
[----:B0-----:R-:W-:-:S03]  /*28e90*/  I2FP.F32.S32 R203, R200 ;  /* 0x000000c800cb7245 */ /* 0x001fc60000201400 */
[----:B------:R-:W0:Y:S01]  /*28ea0*/  @!P4 LDS.64 R154, [R201] ;  /* 0x00000000c99ac984 */ /* 0x000e220000000a00 */
[----:B------:R-:W-:Y:S02]  /*28eb0*/  PLOP3.LUT P4, PT, PT, PT, UP2, 0x40, 0x4 ;  /* 0x000000000004781c */ /* 0x000fe40003f8e828 */
[----:B-1----:R-:W-:Y:S02]  /*28ec0*/  IADD3 R152, PT, PT, R205, R200, RZ ;  /* 0x000000c8cd987210 */ /* 0x002fe40007ffe0ff */
[----:B------:R-:W-:Y:S02]  /*28ed0*/  I2FP.F32.S32 R205, R205 ;  /* 0x000000cd00cd7245 */ /* 0x000fe40000201400 */
[----:B------:R-:W-:Y:S01]  /*28ee0*/  I2FP.F32.S32 R153, R152 ;  /* 0x0000009800997245 */ /* 0x000fe20000201400 */
[----:B------:R-:W1:Y:S03]  /*28ef0*/  SHFL.DOWN PT, R209, R152, 0x1, 0x1f ;  /* 0x08201f0098d17f89 */ /* 0x000e6600000e0000 */
[----:B------:R-:W2:Y:S01]  /*28f00*/  MUFU.RCP R202, R153 ;  /* 0x0000009900ca7308 */ /* 0x000ea20000001000 */
[----:B0-----:R-:W0:Y:S01]  /*28f10*/  SHFL.DOWN PT, R207, R154, 0x2, 0x1f ;  /* 0x08401f009acf7f89 */ /* 0x001e2200000e0000 */
[----:B-1----:R-:W-:Y:S01]  /*28f20*/  IMAD.IADD R200, R152, 0x1, R209 ;  /* 0x0000000198c87824 */ /* 0x002fe200078e02d1 */
[----:B------:R-:W-:-:S04]  /*28f30*/  I2FP.F32.S32 R209, R209 ;  /* 0x000000d100d17245 */ /* 0x000fc80000201400 */
[----:B------:R-:W-:-:S06]  /*28f40*/  I2FP.F32.S32 R200, R200 ;  /* 0x000000c800c87245 */ /* 0x000fcc0000201400 */
[----:B------:R-:W1:Y:S01]  /*28f50*/  MUFU.RCP R200, R200 ;  /* 0x000000c800c87308 */ /* 0x000e620000001000 */
[----:B0-----:R-:W-:-:S04]  /*28f60*/  FMUL.FTZ R204, R207, R205 ;  /* 0x000000cdcfcc7220 */ /* 0x001fc80000410000 */
[----:B------:R-:W-:Y:S01]  /*28f70*/  FFMA.FTZ R201, R203, R154, R204 ;  /* 0x0000009acbc97223 */ /* 0x000fe200000100cc */
[----:B------:R-:W-:-:S03]  /*28f80*/  FADD.FTZ R154, -R207, R154 ;  /* 0x0000009acf9a7221 */ /* 0x000fc60000010100 */
[----:B--2---:R-:W-:Y:S01]  /*28f90*/  FMUL.FTZ R204, R202, R201 ;  /* 0x000000c9cacc7220 */ /* 0x004fe20000410000 */
[----:B------:R-:W-:-:S04]  /*28fa0*/  FMUL.FTZ R154, R154, R154 ;  /* 0x0000009a9a9a7220 */ /* 0x000fc80000410000 */
[----:B------:R-:W0:Y:S01]  /*28fb0*/  SHFL.DOWN PT, R211, R204, 0x1, 0x1f ;  /* 0x08201f00ccd37f89 */ /* 0x000e2200000e0000 */
[----:B------:R-:W-:-:S04]  /*28fc0*/  FMUL.FTZ R154, R154, R203 ;  /* 0x000000cb9a9a7220 */ /* 0x000fc80000410000 */
[----:B------:R-:W-:Y:S01]  /*28fd0*/  FMUL.FTZ R154, R154, R205 ;  /* 0x000000cd9a9a7220 */ /* 0x000fe20000410000 */
[----:B------:R-:W-:Y:S02]  /*28fe0*/  IMAD.U32 R205, RZ, RZ, UR22 ;  /* 0x00000016ffcd7e24 */ /* 0x000fe4000f8e00ff */
[----:B0-----:R-:W-:-:S04]  /*28ff0*/  FMUL.FTZ R206, R211, R209 ;  /* 0x000000d1d3ce7220 */ /* 0x001fc80000410000 */
[----:B------:R-:W-:Y:S01]  /*29000*/  FFMA.FTZ R201, R153, R204, R206 ;  /* 0x000000cc99c97223 */ /* 0x000fe200000100ce */
[----:B------:R-:W-:-:S03]  /*29010*/  FADD.FTZ R204, R204, -R211 ;  /* 0x800000d3cccc7221 */ /* 0x000fc60000010000 */
[----:B-1----:R-:W-:Y:S01]  /*29020*/  FMUL.FTZ R206, R200, R201 ;  /* 0x000000c9c8ce7220 */ /* 0x002fe20000410000 */
[----:B------:R-:W-:-:S04]  /*29030*/  FMUL.FTZ R204, R204, R204 ;  /* 0x000000cccccc7220 */ /* 0x000fc80000410000 */
[----:B------:R-:W0:Y:S01]  /*29040*/  SHFL.IDX PT, R215, R206, RZ, 0x1f ;  /* 0x00001fffced77589 */ /* 0x000e2200000e0000 */
[----:B------:R-:W-:-:S04]  /*29050*/  FMUL.FTZ R204, R153, R204 ;  /* 0x000000cc99cc7220 */ /* 0x000fc80000410000 */
[----:B------:R-:W-:Y:S01]  /*29060*/  FMUL.FTZ R204, R204, R209 ;  /* 0x000000d1cccc7220 */ /* 0x000fe20000410000 */
[----:B0-----:R-:W-:-:S05]  /*29070*/  FMUL.FTZ R152, R215, R215 ;  /* 0x000000d7d7987220 */ /* 0x001fca0000410000 */
[----:B------:R-:W-:Y:S02]  /*29080*/  FSEL R213, R152, RZ, !P4 ;  /* 0x000000ff98d57208 */ /* 0x000fe40006000000 */
[----:B------:R-:W0:Y:S01]  /*29090*/  SHFL.DOWN PT, R152, R155, 0x2, 0x1f ;  /* 0x08401f009b987f89 */ /* 0x000e2200000e0000 */
[----:B------:R-:W-:Y:S01]  /*290a0*/  ISETP.NE.AND P4, PT, R0, RZ, PT ;  /* 0x000000ff0000720c */ /* 0x000fe20003f85270 */
[----:B0-----:R-:W-:-:S04]  /*290b0*/  FADD.FTZ R201, R152, R155 ;  /* 0x0000009b98c97221 */ /* 0x001fc80000010000 */
[----:B------:R-:W-:-:S08]  /*290c0*/  FFMA.FTZ R201, R202, R154, R201 ;  /* 0x0000009acac97223 */ /* 0x000fd000000100c9 */
[----:B------:R-:W0:Y:S01]  /*290d0*/  @!P4 LDC.64 R154, c[0x0][0x3c0] ;  /* 0x0000f000ff9acb82 */ /* 0x000e220000000a00 */
[----:B------:R-:W1:Y:S02]  /*290e0*/  SHFL.DOWN PT, R152, R201, 0x1, 0x1f ;  /* 0x08201f00c9987f89 */ /* 0x000e6400000e0000 */
[----:B-1----:R-:W-:Y:S01]  /*290f0*/  FADD.FTZ R153, R201, R152 ;  /* 0x00000098c9997221 */ /* 0x002fe20000010000 */
[----:B------:R-:W-:-:S03]  /*29100*/  MOV R201, UR22 ;  /* 0x0000001600c97c02 */ /* 0x000fc60008000f00 */
[----:B------:R-:W-:Y:S02]  /*29110*/  FFMA.FTZ R204, R200, R204, R153 ;  /* 0x000000ccc8cc7223 */ /* 0x000fe40000010099 */
[----:B------:R-:W1:Y:S01]  /*29120*/  LDC R200, c[0x0][0x448] ;  /* 0x00011200ffc87b82 */ /* 0x000e620000000800 */
[----:B0-----:R-:W-:Y:S02]  /*29130*/  @!P4 IMAD.WIDE R154, R201, 0x4, R154 ;  /* 0x00000004c99ac825 */ /* 0x001fe400078e029a */
[----:B------:R-:W1:Y:S04]  /*29140*/  SHFL.IDX PT, R203, R204, RZ, 0x1f ;  /* 0x00001fffcccb7589 */ /* 0x000e6800000e0000 */
[----:B------:R0:W-:Y:S01]  /*29150*/  @!P4 STG.E desc[UR12][R154.64], R215 ;  /* 0x000000d79a00c986 */ /* 0x0001e2000c10190c */
[----:B------:R-:W2:Y:S01]  /*29160*/  @!P4 LDC.64 R152, c[0x0][0x3c8] ;  /* 0x0000f200ff98cb82 */ /* 0x000ea20000000a00 */
[----:B-1----:R-:W-:-:S04]  /*29170*/  FFMA.FTZ R200, R203, UR24, R200 ;  /* 0x00000018cbc87c23 */ /* 0x002fc800080100c8 */
[----:B------:R-:W-:Y:S01]  /*29180*/  FADD.FTZ R200, R200, R213 ;  /* 0x000000d5c8c87221 */ /* 0x000fe20000010000 */
[----:B--2---:R-:W-:-:S03]  /*29190*/  @!P4 IMAD.WIDE R152, R205, 0x4, R152 ;  /* 0x00000004cd98c825 */ /* 0x004fc600078e0298 */
        /* <DEDUP_REMOVED lines=13> */
[--C-:B------:R-:W-:Y:S01]  /*29270*/  FADD.FTZ R200, R100, -R202.reuse ;  /* 0x800000ca64c87221 */ /* 0x100fe20000010000 */
        /* <DEDUP_REMOVED lines=47> */
.L_x_15991:
[----:B------:R-:W-:Y:S05]  /*29570*/  BSYNC.RECONVERGENT B0 ;  /* 0x0000000000007941 */ /* 0x000fea0003800200 */
.L_x_15990:
[----:B------:R-:W-:Y:S01]  /*29580*/  ISETP.GE.U32.AND P0, PT, R197, 0x100, PT ;  /* 0x00000100c500780c */ /* 0x000fe20003f06070 */
[----:B------:R-:W-:-:S12]  /*29590*/  BSSY.RECONVERGENT B0, `(.L_x_15992) ;  /* 0x0000032000007945 */ /* 0x000fd80003800200 */
[----:B------:R-:W-:Y:S05]  /*295a0*/  @!P0 BRA `(.L_x_15993) ;  /* 0x0000000000c08947 */ /* 0x000fea0003800000 */
[--C-:B-1----:R-:W-:Y:S01]  /*295b0*/  FADD.FTZ R200, R108, -R202.reuse ;  /* 0x800000ca6cc87221 */ /* 0x102fe20000010000 */
        /* <DEDUP_REMOVED lines=47> */
.L_x_15993:
[----:B------:R-:W-:Y:S05]  /*298b0*/  BSYNC.RECONVERGENT B0 ;  /* 0x0000000000007941 */ /* 0x000fea0003800200 */
.L_x_15992:
[----:B------:R-:W-:Y:S01]  /*298c0*/  ISETP.GE.U32.AND P0, PT, R197, 0x180, PT ;  /* 0x00000180c500780c */ /* 0x000fe20003f06070 */
[----:B------:R-:W-:-:S12]  /*298d0*/  BSSY.RECONVERGENT B0, `(.L_x_15994) ;  /* 0x0000032000007945 */ /* 0x000fd80003800200 */
[----:B------:R-:W-:Y:S05]  /*298e0*/  @!P0 BRA `(.L_x_15995) ;  /* 0x0000000000c08947 */ /* 0x000fea0003800000 */
[--C-:B-12---:R-:W-:Y:S01]  /*298f0*/  FADD.FTZ R200, R116, -R202.reuse ;  /* 0x800000ca74c87221 */ /* 0x106fe20000010000 */
        /* <DEDUP_REMOVED lines=47> */
.L_x_15995:
[----:B------:R-:W-:Y:S05]  /*29bf0*/  BSYNC.RECONVERGENT B0 ;  /* 0x0000000000007941 */ /* 0x000fea0003800200 */
.L_x_15994:
[----:B------:R-:W-:Y:S01]  /*29c00*/  ISETP.GE.U32.AND P0, PT, R197, 0x200, PT ;  /* 0x00000200c500780c */ /* 0x000fe20003f06070 */
[----:B------:R-:W-:-:S12]  /*29c10*/  BSSY.RECONVERGENT B0, `(.L_x_15996) ;  /* 0x0000032000007945 */ /* 0x000fd80003800200 */
[----:B------:R-:W-:Y:S05]  /*29c20*/  @!P0 BRA `(.L_x_15997) ;  /* 0x0000000000c08947 */ /* 0x000fea0003800000 */
[--C-:B-123--:R-:W-:Y:S01]  /*29c30*/  FADD.FTZ R200, R124, -R202.reuse ;  /* 0x800000ca7cc87221 */ /* 0x10efe20000010000 */
        /* <DEDUP_REMOVED lines=47> */
.L_x_15997:
[----:B------:R-:W-:Y:S05]  /*29f30*/  BSYNC.RECONVERGENT B0 ;  /* 0x0000000000007941 */ /* 0x000fea0003800200 */
.L_x_15996:
[----:B------:R-:W-:Y:S04]  /*29f40*/  BSSY.RECONVERGENT B0, `(.L_x_15998) ;  /* 0x0000032000007945 */ /* 0x000fe80003800200 */
[----:B------:R-:W-:Y:S05]  /*29f50*/  @!P1 BRA `(.L_x_15999) ;  /* 0x0000000000c09947 */ /* 0x000fea0003800000 */
[--C-:B-1234-:R-:W-:Y:S01]  /*29f60*/  FADD.FTZ R200, R132, -R202.reuse ;  /* 0x800000ca84c87221 */ /* 0x11efe20000010000 */
        /* <DEDUP_REMOVED lines=47> */
.L_x_15999:
[----:B------:R-:W-:Y:S05]  /*2a260*/  BSYNC.RECONVERGENT B0 ;  /* 0x0000000000007941 */ /* 0x000fea0003800200 */
.L_x_15998:
[----:B------:R-:W-:Y:S04]  /*2a270*/  BSSY.RECONVERGENT B0, `(.L_x_16000) ;  /* 0x0000032000007945 */ /* 0x000fe80003800200 */
[----:B------:R-:W-:Y:S05]  /*2a280*/  @!P2 BRA `(.L_x_16001) ;  /* 0x0000000000c0a947 */ /* 0x000fea0003800000 */
[--C-:B01234-:R-:W-:Y:S01]  /*2a290*/  FADD.FTZ R200, R140, -R202.reuse ;  /* 0x800000ca8cc87221 */ /* 0x11ffe20000010000 */
[--C-:B------:R-:W-:Y:S01]  /*2a2a0*/  FADD.FTZ R154, R138, -R202.reuse ;  /* 0x800000ca8a9a7221 */ /* 0x100fe20000010000 */
        /* <DEDUP_REMOVED lines=46> */
.L_x_16001:
[----:B------:R-:W-:Y:S05]  /*2a590*/  BSYNC.RECONVERGENT B0 ;  /* 0x0000000000007941 */ /* 0x000fea0003800200 */
.L_x_16000:
        /* <DEDUP_REMOVED lines=43> */
[----:B0-----:R-:W-:Y:S01]  /*2a850*/  IMAD.WIDE.U32 R200, R205, 0x10, R200 ;  /* 0x00000010cdc87825 */ /* 0x001fe200078e00c8 */
[----:B------:R-:W-:Y:S02]  /*2a860*/  F2FP.BF16.F32.PACK_AB R153, R207, R204 ;  /* 0x000000cccf99723e */ /* 0x000fe400000010ff */
[----:B------:R-:W-:Y:S02]  /*2a870*/  F2FP.BF16.F32.PACK_AB R155, R217, R212 ;  /* 0x000000d4d99b723e */ /* 0x000fe400000010ff */
[----:B------:R-:W-:-:S02]  /*2a880*/  F2FP.BF16.F32.PACK_AB R154, R209, R208 ;  /* 0x000000d0d19a723e */ /* 0x000fc400000010ff */
[----:B------:R-:W-:-:S05]  /*2a890*/  F2FP.BF16.F32.PACK_AB R152, R203, R152 ;  /* 0x00000098cb98723e */ /* 0x000fca00000010ff */
[----:B------:R0:W-:Y:S02]  /*2a8a0*/  STG.E.128 desc[UR12][R200.64], R152 ;  /* 0x00000098c8007986 */ /* 0x0001e4000c101d0c */
.L_x_16002:
[----:B------:R-:W-:Y:S05]  /*2a8b0*/  BSYNC.RECONVERGENT B0 ;  /* 0x0000000000007941 */ /* 0x000fea0003800200 */
.L_x_15989:
[----:B------:R-:W-:Y:S02]  /*2a8c0*/  UIADD3 UR22, UPT, UPT, UR22, UR20, URZ ;  /* 0x0000001416167290 */ /* 0x000fe4000fffe0ff */
[----:B------:R-:W-:Y:S02]  /*2a8d0*/  UPLOP3.LUT UP1, UPT, UPT, UPT, UP1, 0x40, 0x4 ;  /* 0x000000000004789c */ /* 0x000fe40003f2e810 */
[----:B------:R-:W-:-:S09]  /*2a8e0*/  UISETP.GE.AND UP0, UPT, UR22, UR21, UPT ;  /* 0x000000151600728c */ /* 0x000fd2000bf06270 */
[----:B------:R-:W-:Y:S05]  /*2a8f0*/  BRA.U !UP0, `(.L_x_16003) ;  /* 0xfffffd6908e07547 */ /* 0x000fea000b83ffff */
[----:B------:R-:W-:Y:S05]  /*2a900*/  EXIT ;  /* 0x000000000000794d */ /* 0x000fea0003800000 */
.L_x_16004:
        /* <DEDUP_REMOVED lines=15> */
.L_x_42349:


//--------------------- .text._ZN10layer_norm13ln_fwd_kernelINS_13Kernel_traitsI13__nv_bfloat16S2_fS2_fjLj7168ELj1ELj1ELj4ELj16ENS_18Kernel_traits_baseILj7168ES2_S2_fS2_fjLj128EEEEELb1ELb0ELb1ELb1EEEvNS_9FwdParamsE --------------------------
	.section	.text._ZN10layer_norm13ln_fwd_kernelINS_13Kernel_traitsI13__nv_bfloat16S2_fS2_fjLj7168ELj1ELj1ELj4ELj16ENS_18Kernel_traits_baseILj7168ES2_S2_fS2_fjLj128EEEEELb1ELb0ELb1ELb1EEEvNS_9FwdParamsE,"ax",@progbits
	.align	128
        .global         _ZN10layer_norm13ln_fwd_kernelINS_13Kernel_traitsI13__nv_bfloat16S2_fS2_fjLj7168ELj1ELj1ELj4ELj16ENS_18Kernel_traits_baseILj7168ES2_S2_fS2_fjLj128EEEEELb1ELb0ELb1ELb1EEEvNS_9FwdParamsE
        .type           _ZN10layer_norm13ln_fwd_kernelINS_13Kernel_traitsI13__nv_bfloat16S2_fS2_fjLj7168ELj1ELj1ELj4ELj16ENS_18Kernel_traits_baseILj7168ES2_S2_fS2_fjLj128EEEEELb1ELb0ELb1ELb1EEEvNS_9FwdParamsE,@function
        .size           _ZN10layer_norm13ln_fwd_kernelINS_13Kernel_traitsI13__nv_bfloat16S2_fS2_fjLj7168ELj1ELj1ELj4ELj16ENS_18Kernel_traits_baseILj7168ES2_S2_fS2_fjLj128EEEEELb1ELb0ELb1ELb1EEEvNS_9FwdParamsE,(.L_x_42350 - _ZN10layer_norm13ln_fwd_kernelINS_13Kernel_traitsI13__nv_bfloat16S2_fS2_fjLj7168ELj1ELj1ELj4ELj16ENS_18Kernel_traits_baseILj7168ES2_S2_fS2_fjLj128EEEEELb1ELb0ELb1ELb1EEEvNS_9FwdParamsE)
        .other          _ZN10layer_norm13ln_fwd_kernelINS_13Kernel_traitsI13__nv_bfloat16S2_fS2_fjLj7168ELj1ELj1ELj4ELj16ENS_18Kernel_traits_baseILj7168ES2_S2_fS2_fjLj128EEEEELb1ELb0ELb1ELb1EEEvNS_9FwdParamsE,@"STO_CUDA_ENTRY STV_DEFAULT"
_ZN10layer_norm13ln_fwd_kernelINS_13Kernel_traitsI13__nv_bfloat16S2_fS2_fjLj7168ELj1ELj1ELj4ELj16ENS_18Kernel_traits_baseILj7168ES2_S2_fS2_fjLj128EEEEELb1ELb0ELb1ELb1EEEvNS_9FwdParamsE:
.text._ZN10layer_norm13ln_fwd_kernelINS_13Kernel_traitsI13__nv_bfloat16S2_fS2_fjLj7168ELj1ELj1ELj4ELj16ENS_18Kernel_traits_baseILj7168ES2_S2_fS2_fjLj128EEEEELb1ELb0ELb1ELb1EEEvNS_9FwdParamsE:
        /* <DEDUP_REMOVED lines=64> */
.L_x_16005:
[----:B------:R-:W-:Y:S05]  /*0400*/  @P2 EXIT ;  /* 0x000000000000294d */ /* 0x000fea0003800000 */
[----:B------:R-:W0:Y:S01]  /*0410*/  LDCU UR4, c[0x0][0x360] ;  /* 0x00006c00ff0477ac */ /* 0x000e220008000800 */
[----:B-----5:R-:W-:Y:S01]  /*0420*/  @P1 IADD3 R204, P0, PT, R2, R11, RZ ;  /* 0x0000000b02cc1210 */ /* 0x020fe20007f1e0ff */
[C---:B------:R-:W-:Y:S01]  /*0430*/  VIADD R2, R194.reuse, 0x9e3779b9 ;  /* 0x9e3779b9c2027836 */ /* 0x040fe20000000000 */
[----:B------:R-:W-:Y:S01]  /*0440*/  PRMT R188, R91, 0x7632, R188 ;  /* 0x000076325bbc7816 */ /* 0x000fe200000000bc */
[----:B------:R-:W-:Y:S01]  /*0450*/  VIADD R8, R195, 0xbb67ae85 ;  /* 0xbb67ae85c3087836 */ /* 0x000fe20000000000 */
[----:B------:R-:W-:Y:S01]  /*0460*/  @P1 IADD3.X R205, PT, PT, RZ, R3, RZ, P0, !PT ;  /* 0x00000003ffcd1210 */ /* 0x000fe200007fe4ff */
[----:B------:R-:W-:Y:S01]  /*0470*/  VIADD R202, R194, 0xf1bbcdc8 ;  /* 0xf1bbcdc8c2ca7836 */ /* 0x000fe20000000000 */
[----:B------:R-:W-:Y:S01]  /*0480*/  PRMT R187, R119, 0x7632, R187 ;  /* 0x0000763277bb7816 */ /* 0x000fe200000000bb */
[----:B------:R-:W-:Y:S01]  /*0490*/  IMAD.MOV.U32 R159, RZ, RZ, RZ ;  /* 0x000000ffff9f7224 */ /* 0x000fe200078e00ff */
[C-C-:B------:R-:W-:Y:S01]  /*04a0*/  SHF.R.U64 R189, R204.reuse, 0x2, R205.reuse ;  /* 0x00000002ccbd7819 */ /* 0x140fe200000012cd */
[----:B------:R-:W-:Y:S01]  /*04b0*/  UPLOP3.LUT UP1, UPT, UPT, UPT, UPT, 0x40, 0x4 ;  /* 0x000000000004789c */ /* 0x000fe20003f2e870 */
[----:B------:R-:W-:Y:S01]  /*04c0*/  SHF.R.U32.HI R205, RZ, 0x2, R205 ;  /* 0x00000002ffcd7819 */ /* 0x000fe200000116cd */
[----:B------:R-:W1:Y:S01]  /*04d0*/  LDCU UR10, c[0x0][0x404] ;  /* 0x00008080ff0a77ac */ /* 0x000e620008000800 */
[----:B------:R-:W-:Y:S01]  /*04e0*/  LOP3.LUT R204, R204, 0x3, RZ, 0xc0, !PT ;  /* 0x00000003cccc7812 */ /* 0x000fe200078ec0ff */
[----:B---3--:R-:W-:Y:S01]  /*04f0*/  IMAD.HI.U32 R5, R189, -0x2daee0ad, RZ ;  /* 0xd2511f53bd057827 */ /* 0x008fe200078e00ff */
        /* <DEDUP_REMOVED lines=70> */
[----:B------:R-:W-:Y:S01]  /*0960*/  IADD3 R3, PT, PT, R194, -0x4ab325aa, RZ ;  /* 0xb54cda56c2037810 */ /* 0x000fe20007ffe0ff */
        /* <DEDUP_REMOVED lines=35> */
[----:B------:R-:W-:Y:S01]  /*0ba0*/  LOP3.LUT R160, R8, R6, R3, 0x96, !PT ;  /* 0x0000000608a07212 */ /* 0x000fe200078e9603 */
        /* <DEDUP_REMOVED lines=26> */
[----:B01234-:R-:W-:-:S07]  /*0d50*/  PRMT R158, R140, 0x7632, R158 ;  /* 0x000076328c9e7816 */ /* 0x01ffce000000009e */
.L_x_16472:
        /* <DEDUP_REMOVED lines=22> */
[----:B------:R-:W-:-:S04]  /*0ec0*/  LEA.HI R41, R41, R40, RZ, 0x3 ;  /* 0x0000002829297211 */ /* 0x000fc800078f18ff */
[----:B------:R-:W-:Y:S01]  /*0ed0*/  LEA.HI.SX32 R205, R41, R192, 0x1d ;  /* 0x000000c029cd7211 */ /* 0x000fe200078feaff */
[----:B0-----:R-:W-:Y:S06]  /*0ee0*/  BRA.U !UP0, `(.L_x_16006) ;  /* 0x0000003108c47547 */ /* 0x001fec000b800000 */
[----:B------:R-:W0:Y:S02]  /*0ef0*/  LDC.64 R36, c[0x0][0x3a0] ;  /* 0x0000e800ff247b82 */ /* 0x000e240000000a00 */
[----:B0-----:R-:W-:-:S05]  /*0f00*/  IMAD.WIDE.U32 R36, R205, 0x20, R36 ;  /* 0x00000020cd247825 */ /* 0x001fca00078e0024 */
[----:B------:R0:W5:Y:S04]  /*0f10*/  LDG.E.128 R80, desc[UR6][R36.64] ;  /* 0x0000000624507981 */ /* 0x000168000c1e1d00 */
[----:B------:R0:W5:Y:S01]  /*0f20*/  LDG.E.128 R76, desc[UR6][R36.64+0x10] ;  /* 0x00001006244c7981 */ /* 0x000162000c1e1d00 */
[----:B------:R-:W-:-:S13]  /*0f30*/  ISETP.GT.AND P1, PT, R196, RZ, PT ;  /* 0x000000ffc400720c */ /* 0x000fda0003f24270 */
[----:B------:R-:W-:Y:S01]  /*0f40*/  @!P1 IMAD.MOV.U32 R38, RZ, RZ, R204 ;  /* 0x000000ffff269224 */ /* 0x000fe200078e00cc */
[----:B------:R-:W-:Y:S01]  /*0f50*/  @!P1 MOV R42, R202 ;  /* 0x000000ca002a9202 */ /* 0x000fe20000000f00 */
[----:B0-----:R-:W-:Y:S06]  /*0f60*/  @!P1 BRA `(.L_x_16007) ;  /* 0x0000000400849947 */ /* 0x001fec0003800000 */
        /* <DEDUP_REMOVED lines=15> */
.L_x_16009:
        /* <DEDUP_REMOVED lines=12> */
.L_x_16010:
        /* <DEDUP_REMOVED lines=55> */
[----:B------:R-:W-:Y:S01]  /*1490*/  MOV R36, R202 ;  /* 0x000000ca00247202 */ /* 0x000fe20000000f00 */
[----:B------:R-:W-:-:S04]  /*14a0*/  IMAD.WIDE.U32 R38, R38, -0x2daee0ad, RZ ;  /* 0xd2511f5326267825 */ /* 0x000fc800078e00ff */
[----:B------:R-:W-:Y:S01]  /*14b0*/  IMAD.MOV.U32 R42, RZ, RZ, R38 ;  /* 0x000000ffff2a7224 */ /* 0x000fe200078e0026 */
[----:B------:R-:W-:Y:S01]  /*14c0*/  LOP3.LUT R2, R37, R2, R39, 0x96, !PT ;  /* 0x0000000225027212 */ /* 0x000fe200078e9627 */
[----:B------:R-:W-:-:S07]  /*14d0*/  IMAD.MOV.U32 R38, RZ, RZ, RZ ;  /* 0x000000ffff267224 */ /* 0x000fce00078e00ff */
.L_x_16008:
        /* <DEDUP_REMOVED lines=9> */
[----:B------:R-:W-:-:S07]  /*1570*/  FADD.FTZ R80, R80, R37 ;  /* 0x0000002550507221 */ /* 0x000fce0000010000 */
.L_x_16007:
[----:B------:R-:W-:Y:S02]  /*1580*/  @!P1 IMAD.MOV.U32 R36, RZ, RZ, R38 ;  /* 0x000000ffff249224 */ /* 0x000fe400078e0026 */
        /* <DEDUP_REMOVED lines=17> */
.L_x_16013:
        /* <DEDUP_REMOVED lines=12> */
.L_x_16014:
        /* <DEDUP_REMOVED lines=61> */
.L_x_16012:
        /* <DEDUP_REMOVED lines=10> */
[----:B------:R-:W-:-:S07]  /*1bd0*/  FADD.FTZ R81, R81, R38 ;  /* 0x0000002651517221 */ /* 0x000fce0000010000 */
.L_x_16011:
        /* <DEDUP_REMOVED lines=18> */
.L_x_16017:
        /* <DEDUP_REMOVED lines=12> */
.L_x_16018:
        /* <DEDUP_REMOVED lines=61> */
.L_x_16016:
        /* <DEDUP_REMOVED lines=10> */
.L_x_16015:
        /* <DEDUP_REMOVED lines=18> */
.L_x_16021:
        /* <DEDUP_REMOVED lines=12> */
.L_x_16022:
        /* <DEDUP_REMOVED lines=61> */
.L_x_16020:
[----:B-----5:R-:W-:Y:S02]  /*27e0*/  PRMT R39, R85, 0x7632, R39 ;  /* 0x0000763255277816 */ /* 0x020fe40000000027 */
        /* <DEDUP_REMOVED lines=10> */
.L_x_16019:
        /* <DEDUP_REMOVED lines=18> */
.L_x_16025:
        /* <DEDUP_REMOVED lines=12> */
.L_x_16026:
        /* <DEDUP_REMOVED lines=61> */
.L_x_16024:
        /* <DEDUP_REMOVED lines=10> */
.L_x_16023:
        /* <DEDUP_REMOVED lines=18> */
.L_x_16029:
        /* <DEDUP_REMOVED lines=12> */
.L_x_16030:
        /* <DEDUP_REMOVED lines=61> */
.L_x_16028:
        /* <DEDUP_REMOVED lines=11> */
.L_x_16027:
        /* <DEDUP_REMOVED lines=18> */
.L_x_16033:
        /* <DEDUP_REMOVED lines=12> */
.L_x_16034:
        /* <DEDUP_REMOVED lines=61> */
.L_x_16032:
        /* <DEDUP_REMOVED lines=10> */
.L_x_16031:
        /* <DEDUP_REMOVED lines=18> */
.L_x_16037:
        /* <DEDUP_REMOVED lines=12> */
.L_x_16038:
        /* <DEDUP_REMOVED lines=61> */
.L_x_16036:
        /* <DEDUP_REMOVED lines=10> */
[----:B------:R-:W-:Y:S01]  /*41e0*/  FADD.FTZ R79, R79, R38 ;  /* 0x000000264f4f7221 */ /* 0x000fe20000010000 */
[----:B------:R-:W-:Y:S06]  /*41f0*/  BRA `(.L_x_16035) ;  /* 0x0000002c00b07947 */ /* 0x000fec0003800000 */
.L_x_16006:
[C---:B------:R-:W-:Y:S01]  /*4200*/  VIADD R37, R195.reuse, 0x646e171e ;  /* 0x646e171ec3257836 */ /* 0x040fe20000000000 */
[----:B------:R-:W-:Y:S01]  /*4210*/  IADD3 R38, PT, PT, R194, -0xe443238, RZ ;  /* 0xf1bbcdc8c2267810 */ /* 0x000fe20007ffe0ff */
[C---:B------:R-:W-:Y:S01]  /*4220*/  VIADD R41, R195.reuse, 0xa9066899 ;  /* 0xa9066899c3297836 */ /* 0x040fe20000000000 */
[----:B------:R-:W-:Y:S01]  /*4230*/  MOV R42, R204 ;  /* 0x000000cc002a7202 */ /* 0x000fe20000000f00 */
[C---:B------:R-:W-:Y:S02]  /*4240*/  VIADD R39, R195.reuse, 0x1fd5c5a3 ;  /* 0x1fd5c5a3c3277836 */ /* 0x040fe40000000000 */
[----:B------:R-:W-:Y:S02]  /*4250*/  VIADD R40, R195, 0x96a522ad ;  /* 0x96a522adc3287836 */ /* 0x000fe40000000000 */
[----:B------:R-:W-:Y:S02]  /*4260*/  IMAD.MOV.U32 R36, RZ, RZ, R202 ;  /* 0x000000ffff247224 */ /* 0x000fe400078e00ca */
[----:B------:R-:W-:Y:S01]  /*4270*/  IMAD.MOV.U32 R80, RZ, RZ, RZ ;  /* 0x000000ffff507224 */ /* 0x000fe200078e00ff */
        /* <DEDUP_REMOVED lines=16> */
.L_x_16041:
        /* <DEDUP_REMOVED lines=12> */
.L_x_16042:
        /* <DEDUP_REMOVED lines=55> */
.L_x_16040:
        /* <DEDUP_REMOVED lines=9> */
.L_x_16039:
[----:B------:R-:W-:Y:S02]  /*4840*/  IMAD.MOV.U32 R43, RZ, RZ, R42 ;  /* 0x000000ffff2b7224 */ /* 0x000fe400078e002a */
[----:B------:R-:W-:Y:S01]  /*4850*/  IMAD.MOV.U32 R81, RZ, RZ, RZ ;  /* 0x000000ffff517224 */ /* 0x000fe200078e00ff */
        /* <DEDUP_REMOVED lines=13> */
.L_x_16045:
        /* <DEDUP_REMOVED lines=12> */
.L_x_16046:
        /* <DEDUP_REMOVED lines=56> */
.L_x_16044:
        /* <DEDUP_REMOVED lines=10> */
.L_x_16043:
[----:B------:R-:W-:Y:S02]  /*4e10*/  HFMA2 R82, -RZ, RZ, 0, 0 ;  /* 0x00000000ff527431 */ /* 0x000fe400000001ff */
[----:B------:R-:W-:Y:S01]  /*4e20*/  IMAD.MOV.U32 R42, RZ, RZ, R43 ;  /* 0x000000ffff2a7224 */ /* 0x000fe200078e002b */
        /* <DEDUP_REMOVED lines=13> */
.L_x_16049:
        /* <DEDUP_REMOVED lines=12> */
.L_x_16050:
        /* <DEDUP_REMOVED lines=56> */
.L_x_16048:
        /* <DEDUP_REMOVED lines=9> */
.L_x_16047:
[----:B------:R-:W-:Y:S01]  /*53d0*/  MOV R43, R42 ;  /* 0x0000002a002b7202 */ /* 0x000fe20000000f00 */
[----:B------:R-:W-:Y:S01]  /*53e0*/  IMAD.MOV.U32 R83, RZ, RZ, RZ ;  /* 0x000000ffff537224 */ /* 0x000fe200078e00ff */
        /* <DEDUP_REMOVED lines=13> */
.L_x_16053:
        /* <DEDUP_REMOVED lines=12> */
.L_x_16054:
        /* <DEDUP_REMOVED lines=56> */
.L_x_16052:
        /* <DEDUP_REMOVED lines=10> */
.L_x_16051:
        /* <DEDUP_REMOVED lines=15> */
.L_x_16057:
        /* <DEDUP_REMOVED lines=12> */
.L_x_16058:
        /* <DEDUP_REMOVED lines=56> */
.L_x_16056:
        /* <DEDUP_REMOVED lines=9> */
.L_x_16055:
        /* <DEDUP_REMOVED lines=15> */
.L_x_16061:
        /* <DEDUP_REMOVED lines=12> */
.L_x_16062:
        /* <DEDUP_REMOVED lines=49> */
[----:B------:R-:W-:Y:S02]  /*6420*/  HFMA2 R43, -RZ, RZ, 0, 0 ;  /* 0x00000000ff2b7431 */ /* 0x000fe400000001ff */
[----:B------:R-:W-:Y:S01]  /*6430*/  IMAD.WIDE.U32 R44, R44, -0x2daee0ad, RZ ;  /* 0xd2511f532c2c7825 */ /* 0x000fe200078e00ff */
[----:B------:R-:W-:Y:S02]  /*6440*/  LOP3.LUT R3, R3, R42, R47, 0x96, !PT ;  /* 0x0000002a03037212 */ /* 0x000fe400078e962f */
[----:B------:R-:W-:Y:S02]  /*6450*/  MOV R160, R46 ;  /* 0x0000002e00a07202 */ /* 0x000fe40000000f00 */
[----:B------:R-:W-:Y:S01]  /*6460*/  LOP3.LUT R2, R40, R2, R45, 0x96, !PT ;  /* 0x0000000228027212 */ /* 0x000fe200078e962d */
[----:B------:R-:W-:Y:S02]  /*6470*/  IMAD.MOV.U32 R45, RZ, RZ, R36 ;  /* 0x000000ffff2d7224 */ /* 0x000fe400078e0024 */
[----:B------:R-:W-:-:S07]  /*6480*/  IMAD.MOV.U32 R36, RZ, RZ, R44 ;  /* 0x000000ffff247224 */ /* 0x000fce00078e002c */
.L_x_16060:
        /* <DEDUP_REMOVED lines=10> */
.L_x_16059:
        /* <DEDUP_REMOVED lines=15> */
.L_x_16065:
        /* <DEDUP_REMOVED lines=12> */
.L_x_16066:
        /* <DEDUP_REMOVED lines=56> */
.L_x_16064:
        /* <DEDUP_REMOVED lines=9> */
.L_x_16063:
        /* <DEDUP_REMOVED lines=15> */
.L_x_16068:
        /* <DEDUP_REMOVED lines=12> */
.L_x_16069:
        /* <DEDUP_REMOVED lines=56> */
.L_x_16067:
        /* <DEDUP_REMOVED lines=10> */
.L_x_16035:
[----:B------:R-:W0:Y:S02]  /*70c0*/  LDC.64 R184, c[0x0][0x3a8] ;  /* 0x0000ea00ffb87b82 */ /* 0x000e240000000a00 */
[----:B0-----:R-:W-:-:S05]  /*70d0*/  IMAD.WIDE.U32 R38, R205, 0x20, R184 ;  /* 0x00000020cd267825 */ /* 0x001fca00078e00b8 */
[----:B-----5:R0:W-:Y:S04]  /*70e0*/  STG.E.128 desc[UR6][R38.64], R80 ;  /* 0x0000005026007986 */ /* 0x0201e8000c101d06 */
        /* <DEDUP_REMOVED lines=22> */
.L_x_16070:
[----:B------:R-:W-:Y:S05]  /*7250*/  @!P0 BRA `(.L_x_16071) ;  /* 0x0000000000108947 */ /* 0x000fea0003800000 */
[----:B------:R-:W2:Y:S01]  /*7260*/  LDC.64 R84, c[0x0][0x390] ;  /* 0x0000e400ff547b82 */ /* 0x000ea20000000a00 */
[----:B------:R-:W-:-:S05]  /*7270*/  IADD3 R37, PT, PT, R197, 0x80, RZ ;  /* 0x00000080c5257810 */ /* 0x000fca0007ffe0ff */
[----:B--2---:R-:W-:-:S06]  /*7280*/  IMAD.WIDE.U32 R84, R37, 0x10, R84 ;  /* 0x0000001025547825 */ /* 0x004fcc00078e0054 */
[----:B------:R-:W5:Y:S02]  /*7290*/  LDG.E.128 R84, desc[UR6][R84.64] ;  /* 0x0000000654547981 */ /* 0x000f64000c1e1d00 */
.L_x_16071:
[----:B------:R-:W-:Y:S05]  /*72a0*/  BRA.U !UP0, `(.L_x_16072) ;  /* 0x0000003108ac7547 */ /* 0x000fea000b800000 */
[----:B01----:R-:W0:Y:S01]  /*72b0*/  LDC.64 R38, c[0x0][0x3a0] ;  /* 0x0000e800ff267b82 */ /* 0x003e220000000a00 */
[----:B------:R-:W-:-:S04]  /*72c0*/  VIADD R37, R205, 0x80 ;  /* 0x00000080cd257836 */ /* 0x000fc80000000000 */
        /* <DEDUP_REMOVED lines=22> */
.L_x_16075:
        /* <DEDUP_REMOVED lines=12> */
.L_x_16076:
        /* <DEDUP_REMOVED lines=48> */
[----:B------:R-:W-:Y:S02]  /*77f0*/  VIADD R37, R195, 0xdb3d7428 ;  /* 0xdb3d7428c3257836 */ /* 0x000fe40000000000 */
[----:B------:R-:W-:-:S03]  /*7800*/  IMAD.WIDE.U32 R42, R42, -0x326172a9, RZ ;  /* 0xcd9e8d572a2a7825 */ /* 0x000fc600078e00ff */
[----:B------:R-:W-:Y:S01]  /*7810*/  LOP3.LUT R37, R37, R38, R41, 0x96, !PT ;  /* 0x0000002625257212 */ /* 0x000fe200078e9629 */
[----:B------:R-:W-:Y:S01]  /*7820*/  IMAD.MOV.U32 R38, RZ, RZ, R36 ;  /* 0x000000ffff267224 */ /* 0x000fe200078e0024 */
[----:B------:R-:W-:-:S03]  /*7830*/  LOP3.LUT R3, R3, R2, R43, 0x96, !PT ;  /* 0x0000000203037212 */ /* 0x000fc600078e962b */
[----:B------:R-:W-:Y:S01]  /*7840*/  IMAD.WIDE.U32 R160, R37, -0x326172a9, RZ ;  /* 0xcd9e8d5725a07825 */ /* 0x000fe200078e00ff */
[----:B------:R-:W-:-:S03]  /*7850*/  IADD3 R37, PT, PT, R194, -0x700cb87f, RZ ;  /* 0x8ff34781c2257810 */ /* 0x000fc60007ffe0ff */
[----:B------:R-:W-:Y:S01]  /*7860*/  IMAD.WIDE.U32 R44, R3, -0x2daee0ad, RZ ;  /* 0xd2511f53032c7825 */ /* 0x000fe200078e00ff */
[----:B------:R-:W-:-:S03]  /*7870*/  LOP3.LUT R3, R37, R42, R161, 0x96, !PT ;  /* 0x0000002a25037212 */ /* 0x000fc600078e96a1 */
[----:B------:R-:W-:Y:S01]  /*7880*/  HFMA2 R37, -RZ, RZ, 0, 0 ;  /* 0x00000000ff257431 */ /* 0x000fe200000001ff */
[----:B------:R-:W-:-:S07]  /*7890*/  LOP3.LUT R2, R39, R40, R45, 0x96, !PT ;  /* 0x0000002827027212 */ /* 0x000fce00078e962d */
.L_x_16074:
        /* <DEDUP_REMOVED lines=10> */
.L_x_16073:
        /* <DEDUP_REMOVED lines=18> */
.L_x_16079:
        /* <DEDUP_REMOVED lines=12> */
.L_x_16080:
        /* <DEDUP_REMOVED lines=52> */
[----:B------:R-:W-:Y:S02]  /*7e60*/  IMAD.MOV.U32 R36, RZ, RZ, RZ ;  /* 0x000000ffff247224 */ /* 0x000fe400078e00ff */
[----:B------:R-:W-:-:S04]  /*7e70*/  IMAD.WIDE.U32 R2, R37, -0x326172a9, RZ ;  /* 0xcd9e8d5725027825 */ /* 0x000fc800078e00ff */
[----:B------:R-:W-:Y:S01]  /*7e80*/  IMAD.WIDE.U32 R42, R42, -0x2daee0ad, RZ ;  /* 0xd2511f532a2a7825 */ /* 0x000fe200078e00ff */
[----:B------:R-:W-:-:S03]  /*7e90*/  MOV R160, R2 ;  /* 0x0000000200a07202 */ /* 0x000fc60000000f00 */
[----:B------:R-:W-:Y:S01]  /*7ea0*/  VIADD R37, R194, 0x8ff34781 ;  /* 0x8ff34781c2257836 */ /* 0x000fe20000000000 */
[----:B------:R-:W-:Y:S01]  /*7eb0*/  LOP3.LUT R2, R39, R38, R43, 0x96, !PT ;  /* 0x0000002627027212 */ /* 0x000fe200078e962b */
[----:B------:R-:W-:-:S03]  /*7ec0*/  IMAD.MOV.U32 R38, RZ, RZ, R44 ;  /* 0x000000ffff267224 */ /* 0x000fc600078e002c */
[----:B------:R-:W-:-:S07]  /*7ed0*/  LOP3.LUT R3, R37, R40, R3, 0x96, !PT ;  /* 0x0000002825037212 */ /* 0x000fce00078e9603 */
.L_x_16078:
        /* <DEDUP_REMOVED lines=8> */
[----:B------:R-:W-:Y:S02]  /*7f60*/  FSEL R38, R39, RZ, !P2 ;  /* 0x000000ff27267208 */ /* 0x000fe40005000000 */
[----:B------:R-:W-:-:S03]  /*7f70*/  SEL R162, RZ, 0x1, P2 ;  /* 0x00000001ffa27807 */ /* 0x000fc60001000000 */
[----:B------:R-:W-:-:S07]  /*7f80*/  FADD.FTZ R73, R73, R38 ;  /* 0x0000002649497221 */ /* 0x000fce0000010000 */
.L_x_16077:
[----:B------:R-:W-:Y:S01]  /*7f90*/  @!P1 IMAD.MOV.U32 R37, RZ, RZ, R36 ;  /* 0x000000ffff259224 */ /* 0x000fe200078e0024 */
        /* <DEDUP_REMOVED lines=17> */
.L_x_16083:
        /* <DEDUP_REMOVED lines=12> */
.L_x_16084:
        /* <DEDUP_REMOVED lines=60> */
.L_x_16082:
        /* <DEDUP_REMOVED lines=10> */
.L_x_16081:
        /* <DEDUP_REMOVED lines=18> */
.L_x_16087:
        /* <DEDUP_REMOVED lines=12> */
.L_x_16088:
        /* <DEDUP_REMOVED lines=50> */
[----:B------:R-:W-:Y:S01]  /*8ad0*/  HFMA2 R36, -RZ, RZ, 0, 0 ;  /* 0x00000000ff247431 */ /* 0x000fe200000001ff */
[----:B------:R-:W-:Y:S02]  /*8ae0*/  IADD3 R39, PT, PT, R195, -0x695add53, RZ ;  /* 0x96a522adc3277810 */ /* 0x000fe40007ffe0ff */
[----:B------:R-:W-:Y:S01]  /*8af0*/  LOP3.LUT R42, R3, R2, R41, 0x96, !PT ;  /* 0x00000002032a7212 */ /* 0x000fe200078e9629 */
[----:B------:R-:W-:-:S04]  /*8b00*/  IMAD.WIDE.U32 R2, R37, -0x326172a9, RZ ;  /* 0xcd9e8d5725027825 */ /* 0x000fc800078e00ff */
[----:B------:R-:W-:-:S04]  /*8b10*/  IMAD.WIDE.U32 R42, R42, -0x2daee0ad, RZ ;  /* 0xd2511f532a2a7825 */ /* 0x000fc800078e00ff */
[----:B------:R-:W-:Y:S02]  /*8b20*/  VIADD R37, R194, 0x8ff34781 ;  /* 0x8ff34781c2257836 */ /* 0x000fe40000000000 */
[----:B------:R-:W-:Y:S01]  /*8b30*/  IMAD.MOV.U32 R160, RZ, RZ, R2 ;  /* 0x000000ffffa07224 */ /* 0x000fe200078e0002 */
[----:B------:R-:W-:Y:S01]  /*8b40*/  LOP3.LUT R2, R39, R38, R43, 0x96, !PT ;  /* 0x0000002627027212 */ /* 0x000fe200078e962b */
[----:B------:R-:W-:Y:S01]  /*8b50*/  IMAD.MOV.U32 R38, RZ, RZ, R44 ;  /* 0x000000ffff267224 */ /* 0x000fe200078e002c */
[----:B------:R-:W-:-:S07]  /*8b60*/  LOP3.LUT R3, R37, R40, R3, 0x96, !PT ;  /* 0x0000002825037212 */ /* 0x000fce00078e9603 */
.L_x_16086:
        /* <DEDUP_REMOVED lines=11> */
.L_x_16085:
        /* <DEDUP_REMOVED lines=18> */
.L_x_16091:
        /* <DEDUP_REMOVED lines=12> */
.L_x_16092:
        /* <DEDUP_REMOVED lines=53> */
[----:B------:R-:W-:Y:S01]  /*9150*/  VIADD R37, R194, 0x8ff34781 ;  /* 0x8ff34781c2257836 */ /* 0x000fe20000000000 */
[----:B------:R-:W-:Y:S01]  /*9160*/  MOV R160, R2 ;  /* 0x0000000200a07202 */ /* 0x000fe20000000f00 */
[----:B------:R-:W-:-:S03]  /*9170*/  IMAD.WIDE.U32 R44, R44, -0x2daee0ad, RZ ;  /* 0xd2511f532c2c7825 */ /* 0x000fc600078e00ff */
[----:B------:R-:W-:Y:S01]  /*9180*/  LOP3.LUT R3, R37, R40, R3, 0x96, !PT ;  /* 0x0000002825037212 */ /* 0x000fe200078e9603 */
[----:B------:R-:W-:Y:S01]  /*9190*/  IMAD.MOV.U32 R37, RZ, RZ, RZ ;  /* 0x000000ffff257224 */ /* 0x000fe200078e00ff */
[----:B------:R-:W-:Y:S01]  /*91a0*/  LOP3.LUT R2, R39, R38, R45, 0x96, !PT ;  /* 0x0000002627027212 */ /* 0x000fe200078e962d */
[----:B------:R-:W-:-:S07]  /*91b0*/  IMAD.MOV.U32 R38, RZ, RZ, R42 ;  /* 0x000000ffff267224 */ /* 0x000fce00078e002a */
.L_x_16090:
        /* <DEDUP_REMOVED lines=9> */
[----:B------:R-:W-:-:S07]  /*9250*/  FADD.FTZ R68, R68, R39 ;  /* 0x0000002744447221 */ /* 0x000fce0000010000 */
.L_x_16089:
        /* <DEDUP_REMOVED lines=18> */
.L_x_16095:
        /* <DEDUP_REMOVED lines=12> */
.L_x_16096:
        /* <DEDUP_REMOVED lines=53> */
[----:B------:R-:W-:Y:S01]  /*9790*/  IMAD.WIDE.U32 R2, R37, -0x326172a9, RZ ;  /* 0xcd9e8d5725027825 */ /* 0x000fe200078e00ff */
[----:B------:R-:W-:-:S03]  /*97a0*/  IADD3 R37, PT, PT, R194, -0x700cb87f, RZ ;  /* 0x8ff34781c2257810 */ /* 0x000fc60007ffe0ff */
[----:B------:R-:W-:Y:S01]  /*97b0*/  IMAD.WIDE.U32 R42, R42, -0x2daee0ad, RZ ;  /* 0xd2511f532a2a7825 */ /* 0x000fe200078e00ff */
[----:B------:R-:W-:-:S03]  /*97c0*/  LOP3.LUT R3, R37, R40, R3, 0x96, !PT ;  /* 0x0000002825037212 */ /* 0x000fc600078e9603 */
[----:B------:R-:W-:Y:S01]  /*97d0*/  IMAD.MOV.U32 R160, RZ, RZ, R2 ;  /* 0x000000ffffa07224 */ /* 0x000fe200078e0002 */
[----:B------:R-:W-:Y:S02]  /*97e0*/  LOP3.LUT R2, R39, R38, R43, 0x96, !PT ;  /* 0x0000002627027212 */ /* 0x000fe400078e962b */
[----:B------:R-:W-:-:S07]  /*97f0*/  MOV R38, R44 ;  /* 0x0000002c00267202 */ /* 0x000fce0000000f00 */
.L_x_16094:
        /* <DEDUP_REMOVED lines=11> */
.L_x_16093:
        /* <DEDUP_REMOVED lines=18> */
.L_x_16099:
        /* <DEDUP_REMOVED lines=12> */
.L_x_16100:
        /* <DEDUP_REMOVED lines=59> */
[----:B------:R-:W-:-:S07]  /*9e40*/  IMAD.MOV.U32 R38, RZ, RZ, R42 ;  /* 0x000000ffff267224 */ /* 0x000fce00078e002a */
.L_x_16098:
        /* <DEDUP_REMOVED lines=10> */
.L_x_16097:
        /* <DEDUP_REMOVED lines=18> */
.L_x_16103:
        /* <DEDUP_REMOVED lines=12> */
.L_x_16104:
        /* <DEDUP_REMOVED lines=61> */
.L_x_16102:
        /* <DEDUP_REMOVED lines=12> */
.L_x_16072:
[----:B------:R-:W-:Y:S01]  /*a560*/  MOV R37, R46 ;  /* 0x0000002e00257202 */ /* 0x000fe20000000f00 */
[----:B01----:R-:W-:Y:S02]  /*a570*/  IMAD.MOV.U32 R38, RZ, RZ, R36 ;  /* 0x000000ffff267224 */ /* 0x003fe400078e0024 */
        /* <DEDUP_REMOVED lines=17> */
.L_x_16107:
        /* <DEDUP_REMOVED lines=12> */
.L_x_16108:
        /* <DEDUP_REMOVED lines=52> */
[----:B------:R-:W-:Y:S02]  /*aa90*/  VIADD R3, R194, 0x8ff34781 ;  /* 0x8ff34781c2037836 */ /* 0x000fe40000000000 */
[----:B------:R-:W-:Y:S02]  /*aaa0*/  IMAD.MOV.U32 R39, RZ, RZ, R36 ;  /* 0x000000ffff277224 */ /* 0x000fe400078e0024 */
[----:B------:R-:W-:Y:S01]  /*aab0*/  IMAD.WIDE.U32 R40, R37, -0x2daee0ad, RZ ;  /* 0xd2511f5325287825 */ /* 0x000fe200078e00ff */
[----:B------:R-:W-:Y:S02]  /*aac0*/  IADD3 R37, PT, PT, R195, -0x695add53, RZ ;  /* 0x96a522adc3257810 */ /* 0x000fe40007ffe0ff */
[----:B------:R-:W-:Y:S01]  /*aad0*/  LOP3.LUT R3, R3, R38, R161, 0x96, !PT ;  /* 0x0000002603037212 */ /* 0x000fe200078e96a1 */
[----:B------:R-:W-:Y:S01]  /*aae0*/  IMAD.MOV.U32 R38, RZ, RZ, R40 ;  /* 0x000000ffff267224 */ /* 0x000fe200078e0028 */
[----:B------:R-:W-:Y:S01]  /*aaf0*/  LOP3.LUT R2, R37, R2, R41, 0x96, !PT ;  /* 0x0000000225027212 */ /* 0x000fe200078e9629 */
[----:B------:R-:W-:-:S07]  /*ab00*/  HFMA2 R37, -RZ, RZ, 0, 0 ;  /* 0x00000000ff257431 */ /* 0x000fce00000001ff */
.L_x_16106:
        /* <DEDUP_REMOVED lines=9> */
.L_x_16105:
        /* <DEDUP_REMOVED lines=15> */
.L_x_16111:
        /* <DEDUP_REMOVED lines=12> */
.L_x_16112:
        /* <DEDUP_REMOVED lines=61> */
.L_x_16110:
        /* <DEDUP_REMOVED lines=10> */
.L_x_16109:
        /* <DEDUP_REMOVED lines=15> */
.L_x_16115:
        /* <DEDUP_REMOVED lines=12> */
.L_x_16116:
        /* <DEDUP_REMOVED lines=61> */
.L_x_16114:
        /* <DEDUP_REMOVED lines=9> */
.L_x_16113:
        /* <DEDUP_REMOVED lines=15> */
.L_x_16119:
        /* <DEDUP_REMOVED lines=12> */
.L_x_16120:
        /* <DEDUP_REMOVED lines=61> */
.L_x_16118:
        /* <DEDUP_REMOVED lines=10> */
.L_x_16117:
        /* <DEDUP_REMOVED lines=15> */
.L_x_16123:
        /* <DEDUP_REMOVED lines=12> */
.L_x_16124:
        /* <DEDUP_REMOVED lines=61> */
.L_x_16122:
        /* <DEDUP_REMOVED lines=9> */
.L_x_16121:
        /* <DEDUP_REMOVED lines=15> */
.L_x_16127:
        /* <DEDUP_REMOVED lines=12> */
.L_x_16128:
        /* <DEDUP_REMOVED lines=56> */
[----:B------:R-:W-:-:S05]  /*c930*/  VIADD R39, R195, 0x96a522ad ;  /* 0x96a522adc3277836 */ /* 0x000fca0000000000 */
[----:B------:R-:W-:Y:S01]  /*c940*/  LOP3.LUT R2, R39, R36, R43, 0x96, !PT ;  /* 0x0000002427027212 */ /* 0x000fe200078e962b */
[----:B------:R-:W-:Y:S02]  /*c950*/  HFMA2 R36, -RZ, RZ, 0, 0 ;  /* 0x00000000ff247431 */ /* 0x000fe400000001ff */
[----:B------:R-:W-:Y:S02]  /*c960*/  IMAD.MOV.U32 R39, RZ, RZ, R38 ;  /* 0x000000ffff277224 */ /* 0x000fe400078e0026 */
[----:B------:R-:W-:-:S07]  /*c970*/  IMAD.MOV.U32 R38, RZ, RZ, R42 ;  /* 0x000000ffff267224 */ /* 0x000fce00078e002a */
.L_x_16126:
        /* <DEDUP_REMOVED lines=10> */
.L_x_16125:
        /* <DEDUP_REMOVED lines=15> */
.L_x_16131:
        /* <DEDUP_REMOVED lines=12> */
.L_x_16132:
        /* <DEDUP_REMOVED lines=57> */
[----:B------:R-:W-:-:S05]  /*cf60*/  VIADD R39, R195, 0x96a522ad ;  /* 0x96a522adc3277836 */ /* 0x000fca0000000000 */
[----:B------:R-:W-:Y:S01]  /*cf70*/  LOP3.LUT R2, R39, R36, R43, 0x96, !PT ;  /* 0x0000002427027212 */ /* 0x000fe200078e962b */
[----:B------:R-:W-:Y:S02]  /*cf80*/  IMAD.MOV.U32 R39, RZ, RZ, R38 ;  /* 0x000000ffff277224 */ /* 0x000fe400078e0026 */
[----:B------:R-:W-:-:S07]  /*cf90*/  IMAD.MOV.U32 R38, RZ, RZ, R42 ;  /* 0x000000ffff267224 */ /* 0x000fce00078e002a */
.L_x_16130:
        /* <DEDUP_REMOVED lines=9> */
.L_x_16129:
        /* <DEDUP_REMOVED lines=15> */
.L_x_16134:
        /* <DEDUP_REMOVED lines=12> */
.L_x_16135:
        /* <DEDUP_REMOVED lines=61> */
.L_x_16133:
        /* <DEDUP_REMOVED lines=10> */
.L_x_16101:
[----:B------:R-:W-:-:S05]  /*d650*/  IADD3 R37, PT, PT, R205, 0x80, RZ ;  /* 0x00000080cd257810 */ /* 0x000fca0007ffe0ff */
[----:B------:R-:W-:-:S05]  /*d660*/  IMAD.WIDE.U32 R36, R37, 0x20, R184 ;  /* 0x0000002025247825 */ /* 0x000fca00078e00b8 */
        /* <DEDUP_REMOVED lines=24> */
.L_x_16136:
[----:B------:R-:W-:Y:S05]  /*d7f0*/  @!P0 BRA `(.L_x_16137) ;  /* 0x0000000000108947 */ /* 0x000fea0003800000 */
[----:B------:R-:W2:Y:S01]  /*d800*/  LDC.64 R84, c[0x0][0x390] ;  /* 0x0000e400ff547b82 */ /* 0x000ea20000000a00 */
[----:B01----:R-:W-:-:S05]  /*d810*/  IADD3 R37, PT, PT, R197, 0x100, RZ ;  /* 0x00000100c5257810 */ /* 0x003fca0007ffe0ff */
[----:B--2---:R-:W-:-:S06]  /*d820*/  IMAD.WIDE.U32 R84, R37, 0x10, R84 ;  /* 0x0000001025547825 */ /* 0x004fcc00078e0054 */
[----:B------:R-:W5:Y:S02]  /*d830*/  LDG.E.128 R84, desc[UR6][R84.64] ;  /* 0x0000000654547981 */ /* 0x000f64000c1e1d00 */
.L_x_16137:
        /* <DEDUP_REMOVED lines=25> */
.L_x_16141:
        /* <DEDUP_REMOVED lines=12> */
.L_x_16142:
        /* <DEDUP_REMOVED lines=60> */
.L_x_16140:
        /* <DEDUP_REMOVED lines=10> */
.L_x_16139:
        /* <DEDUP_REMOVED lines=18> */
.L_x_16145:
        /* <DEDUP_REMOVED lines=12> */
.L_x_16146:
        /* <DEDUP_REMOVED lines=61> */
.L_x_16144:
        /* <DEDUP_REMOVED lines=11> */
.L_x_16143:
        /* <DEDUP_REMOVED lines=18> */
.L_x_16149:
        /* <DEDUP_REMOVED lines=12> */
.L_x_16150:
        /* <DEDUP_REMOVED lines=61> */
.L_x_16148:
        /* <DEDUP_REMOVED lines=10> */
.L_x_16147:
        /* <DEDUP_REMOVED lines=18> */
.L_x_16153:
        /* <DEDUP_REMOVED lines=12> */
.L_x_16154:
        /* <DEDUP_REMOVED lines=61> */
.L_x_16152:
        /* <DEDUP_REMOVED lines=11> */
.L_x_16151:
        /* <DEDUP_REMOVED lines=18> */
.L_x_16157:
        /* <DEDUP_REMOVED lines=12> */
.L_x_16158:
        /* <DEDUP_REMOVED lines=61> */
.L_x_16156:
        /* <DEDUP_REMOVED lines=10> */
.L_x_16155:
        /* <DEDUP_REMOVED lines=18> */
.L_x_16161:
        /* <DEDUP_REMOVED lines=12> */
.L_x_16162:
        /* <DEDUP_REMOVED lines=61> */
.L_x_16160:
        /* <DEDUP_REMOVED lines=11> */
.L_x_16159:
        /* <DEDUP_REMOVED lines=18> */
.L_x_16165:
        /* <DEDUP_REMOVED lines=12> */
.L_x_16166:
        /* <DEDUP_REMOVED lines=61> */
.L_x_16164:
        /* <DEDUP_REMOVED lines=10> */
.L_x_16163:
        /* <DEDUP_REMOVED lines=18> */
.L_x_16169:
        /* <DEDUP_REMOVED lines=12> */
.L_x_16170:
        /* <DEDUP_REMOVED lines=42> */
[----:B------:R-:W-:-:S04]  /*10980*/  IMAD.WIDE.U32 R36, R37, -0x326172a9, RZ ;  /* 0xcd9e8d5725247825 */ /* 0x000fc800078e00ff */
[----:B------:R-:W-:Y:S02]  /*10990*/  VIADD R39, R194, 0x5384540f ;  /* 0x5384540fc2277836 */ /* 0x000fe40000000000 */
[----:B------:R-:W-:-:S03]  /*109a0*/  VIADD R3, R195, 0x1fd5c5a3 ;  /* 0x1fd5c5a3c3037836 */ /* 0x000fc60000000000 */
        /* <DEDUP_REMOVED lines=16> */
.L_x_16168:
        /* <DEDUP_REMOVED lines=12> */
.L_x_16138:
[----:B------:R-:W-:Y:S02]  /*10b70*/  HFMA2 R64, -RZ, RZ, 0, 0 ;  /* 0x00000000ff407431 */ /* 0x000fe400000001ff */
[----:B01----:R-:W-:Y:S02]  /*10b80*/  IMAD.MOV.U32 R36, RZ, RZ, R39 ;  /* 0x000000ffff247224 */ /* 0x003fe400078e0027 */
        /* <DEDUP_REMOVED lines=17> */
.L_x_16173:
        /* <DEDUP_REMOVED lines=12> */
.L_x_16174:
        /* <DEDUP_REMOVED lines=52> */
[----:B------:R-:W-:Y:S02]  /*110a0*/  HFMA2 R36, -RZ, RZ, 0, 0 ;  /* 0x00000000ff247431 */ /* 0x000fe400000001ff */
[----:B------:R-:W-:Y:S01]  /*110b0*/  IMAD.WIDE.U32 R160, R37, -0x326172a9, RZ ;  /* 0xcd9e8d5725a07825 */ /* 0x000fe200078e00ff */
[----:B------:R-:W-:-:S03]  /*110c0*/  IADD3 R37, PT, PT, R194, -0x700cb87f, RZ ;  /* 0x8ff34781c2257810 */ /* 0x000fc60007ffe0ff */
[----:B------:R-:W-:Y:S01]  /*110d0*/  IMAD.WIDE.U32 R44, R3, -0x2daee0ad, RZ ;  /* 0xd2511f53032c7825 */ /* 0x000fe200078e00ff */
[----:B------:R-:W-:-:S03]  /*110e0*/  LOP3.LUT R3, R37, R42, R161, 0x96, !PT ;  /* 0x0000002a25037212 */ /* 0x000fc600078e96a1 */
[----:B------:R-:W-:Y:S01]  /*110f0*/  IMAD.MOV.U32 R37, RZ, RZ, R38 ;  /* 0x000000ffff257224 */ /* 0x000fe200078e0026 */
[----:B------:R-:W-:-:S07]  /*11100*/  LOP3.LUT R2, R39, R40, R45, 0x96, !PT ;  /* 0x0000002827027212 */ /* 0x000fce00078e962d */
.L_x_16172:
        /* <DEDUP_REMOVED lines=9> */
.L_x_16171:
        /* <DEDUP_REMOVED lines=15> */
.L_x_16177:
        /* <DEDUP_REMOVED lines=12> */
.L_x_16178:
        /* <DEDUP_REMOVED lines=61> */
.L_x_16176:
        /* <DEDUP_REMOVED lines=10> */
.L_x_16175:
        /* <DEDUP_REMOVED lines=15> */
.L_x_16181:
        /* <DEDUP_REMOVED lines=12> */
.L_x_16182:
        /* <DEDUP_REMOVED lines=54> */
[----:B------:R-:W-:Y:S02]  /*11cd0*/  MOV R160, R2 ;  /* 0x0000000200a07202 */ /* 0x000fe40000000f00 */
[----:B------:R-:W-:Y:S01]  /*11ce0*/  LOP3.LUT R3, R39, R40, R3, 0x96, !PT ;  /* 0x0000002827037212 */ /* 0x000fe200078e9603 */
[----:B------:R-:W-:-:S05]  /*11cf0*/  VIADD R41, R195, 0x96a522ad ;  /* 0x96a522adc3297836 */ /* 0x000fca0000000000 */
[----:B------:R-:W-:Y:S01]  /*11d00*/  LOP3.LUT R2, R41, R38, R37, 0x96, !PT ;  /* 0x0000002629027212 */ /* 0x000fe200078e9625 */
[----:B------:R-:W-:Y:S01]  /*11d10*/  IMAD.MOV.U32 R38, RZ, RZ, R44 ;  /* 0x000000ffff267224 */ /* 0x000fe200078e002c */
[----:B------:R-:W-:Y:S01]  /*11d20*/  MOV R44, R36 ;  /* 0x00000024002c7202 */ /* 0x000fe20000000f00 */
[----:B------:R-:W-:-:S07]  /*11d30*/  IMAD.MOV.U32 R36, RZ, RZ, RZ ;  /* 0x000000ffff247224 */ /* 0x000fce00078e00ff */
.L_x_16180:
        /* <DEDUP_REMOVED lines=9> */
.L_x_16179:
[----:B------:R-:W-:Y:S01]  /*11dd0*/  MOV R37, R36 ;  /* 0x0000002400257202 */ /* 0x000fe20000000f00 */
[----:B------:R-:W-:Y:S01]  /*11de0*/  IMAD.MOV.U32 R67, RZ, RZ, RZ ;  /* 0x000000ffff437224 */ /* 0x000fe200078e00ff */
        /* <DEDUP_REMOVED lines=13> */
.L_x_16185:
        /* <DEDUP_REMOVED lines=12> */
.L_x_16186:
        /* <DEDUP_REMOVED lines=61> */
.L_x_16184:
        /* <DEDUP_REMOVED lines=10> */
.L_x_16183:
        /* <DEDUP_REMOVED lines=15> */
.L_x_16189:
        /* <DEDUP_REMOVED lines=12> */
.L_x_16190:
        /* <DEDUP_REMOVED lines=61> */
.L_x_16188:
        /* <DEDUP_REMOVED lines=9> */
.L_x_16187:
        /* <DEDUP_REMOVED lines=15> */
.L_x_16193:
        /* <DEDUP_REMOVED lines=12> */
.L_x_16194:
        /* <DEDUP_REMOVED lines=57> */
[----:B------:R-:W-:-:S03]  /*12f40*/  IMAD.MOV.U32 R160, RZ, RZ, R40 ;  /* 0x000000ffffa07224 */ /* 0x000fc600078e0028 */
[----:B------:R-:W-:Y:S02]  /*12f50*/  LOP3.LUT R3, R3, R38, R41, 0x96, !PT ;  /* 0x0000002603037212 */ /* 0x000fe400078e9629 */
[----:B------:R-:W-:Y:S01]  /*12f60*/  MOV R38, R44 ;  /* 0x0000002c00267202 */ /* 0x000fe20000000f00 */
[----:B------:R-:W-:-:S07]  /*12f70*/  IMAD.MOV.U32 R44, RZ, RZ, R36 ;  /* 0x000000ffff2c7224 */ /* 0x000fce00078e0024 */
.L_x_16192:
        /* <DEDUP_REMOVED lines=10> */
.L_x_16191:
        /* <DEDUP_REMOVED lines=15> */
.L_x_16197:
        /* <DEDUP_REMOVED lines=12> */
.L_x_16198:
        /* <DEDUP_REMOVED lines=61> */
.L_x_16196:
        /* <DEDUP_REMOVED lines=9> */
.L_x_16195:
        /* <DEDUP_REMOVED lines=15> */
.L_x_16200:
        /* <DEDUP_REMOVED lines=12> */
.L_x_16201:
        /* <DEDUP_REMOVED lines=61> */
.L_x_16199:
        /* <DEDUP_REMOVED lines=10> */
.L_x_16167:
[----:B------:R-:W-:-:S04]  /*13c50*/  VIADD R37, R205, 0x100 ;  /* 0x00000100cd257836 */ /* 0x000fc80000000000 */
[----:B------:R-:W-:-:S05]  /*13c60*/  IMAD.WIDE.U32 R36, R37, 0x20, R184 ;  /* 0x0000002025247825 */ /* 0x000fca00078e00b8 */
[----:B-----5:R0:W-:Y:S04]  /*13c70*/  STG.E.128 desc[UR6][R36.64], R64 ;  /* 0x0000004024007986 */ /* 0x0201e8000c101d06 */
        /* <DEDUP_REMOVED lines=23> */
.L_x_16202:
[----:B------:R-:W-:Y:S05]  /*13df0*/  @!P0 BRA `(.L_x_16203) ;  /* 0x0000000000108947 */ /* 0x000fea0003800000 */
[----:B------:R-:W2:Y:S01]  /*13e00*/  LDC.64 R84, c[0x0][0x390] ;  /* 0x0000e400ff547b82 */ /* 0x000ea20000000a00 */
[----:B01----:R-:W-:-:S05]  /*13e10*/  IADD3 R37, PT, PT, R197, 0x180, RZ ;  /* 0x00000180c5257810 */ /* 0x003fca0007ffe0ff */
[----:B--2---:R-:W-:-:S06]  /*13e20*/  IMAD.WIDE.U32 R84, R37, 0x10, R84 ;  /* 0x0000001025547825 */ /* 0x004fcc00078e0054 */
[----:B------:R-:W5:Y:S02]  /*13e30*/  LDG.E.128 R84, desc[UR6][R84.64] ;  /* 0x0000000654547981 */ /* 0x000f64000c1e1d00 */
.L_x_16203:
[----:B------:R-:W-:Y:S05]  /*13e40*/  BRA.U !UP0, `(.L_x_16204) ;  /* 0x0000003108c47547 */ /* 0x000fea000b800000 */
[----:B01----:R-:W0:Y:S01]  /*13e50*/  LDC.64 R36, c[0x0][0x3a0] ;  /* 0x0000e800ff247b82 */ /* 0x003e220000000a00 */
[----:B------:R-:W-:-:S04]  /*13e60*/  VIADD R39, R205, 0x180 ;  /* 0x00000180cd277836 */ /* 0x000fc80000000000 */
[----:B0-----:R-:W-:-:S05]  /*13e70*/  IMAD.WIDE.U32 R36, R39, 0x20, R36 ;  /* 0x0000002027247825 */ /* 0x001fca00078e0024 */
[----:B------:R0:W5:Y:S04]  /*13e80*/  LDG.E.128 R56, desc[UR6][R36.64] ;  /* 0x0000000624387981 */ /* 0x000168000c1e1d00 */
[----:B------:R0:W5:Y:S01]  /*13e90*/  LDG.E.128 R52, desc[UR6][R36.64+0x10] ;  /* 0x0000100624347981 */ /* 0x000162000c1e1d00 */
[----:B------:R-:W-:-:S13]  /*13ea0*/  ISETP.GT.AND P1, PT, R196, RZ, PT ;  /* 0x000000ffc400720c */ /* 0x000fda0003f24270 */
[----:B------:R-:W-:Y:S01]  /*13eb0*/  @!P1 MOV R38, R45 ;  /* 0x0000002d00269202 */ /* 0x000fe20000000f00 */
[----:B------:R-:W-:Y:S01]  /*13ec0*/  @!P1 IMAD.MOV.U32 R42, RZ, RZ, R44 ;  /* 0x000000ffff2a9224 */ /* 0x000fe200078e002c */
[----:B0-----:R-:W-:Y:S06]  /*13ed0*/  @!P1 BRA `(.L_x_16205) ;  /* 0x0000000400849947 */ /* 0x001fec0003800000 */
        /* <DEDUP_REMOVED lines=15> */
.L_x_16207:
        /* <DEDUP_REMOVED lines=12> */
.L_x_16208:
        /* <DEDUP_REMOVED lines=56> */
[----:B------:R-:W-:Y:S01]  /*14410*/  VIADD R39, R195, 0x96a522ad ;  /* 0x96a522adc3277836 */ /* 0x000fe20000000000 */
[----:B------:R-:W-:Y:S01]  /*14420*/  MOV R42, R36 ;  /* 0x00000024002a7202 */ /* 0x000fe20000000f00 */
[----:B------:R-:W-:-:S03]  /*14430*/  IMAD.MOV.U32 R36, RZ, RZ, R44 ;  /* 0x000000ffff247224 */ /* 0x000fc600078e002c */
[----:B------:R-:W-:-:S07]  /*14440*/  LOP3.LUT R2, R39, R2, R37, 0x96, !PT ;  /* 0x0000000227027212 */ /* 0x000fce00078e9625 */
.L_x_16206:
        /* <DEDUP_REMOVED lines=10> */
.L_x_16205:
        /* <DEDUP_REMOVED lines=18> */
.L_x_16211:
        /* <DEDUP_REMOVED lines=12> */
.L_x_16212:
        /* <DEDUP_REMOVED lines=61> */
.L_x_16210:
        /* <DEDUP_REMOVED lines=11> */
.L_x_16209:
        /* <DEDUP_REMOVED lines=18> */
.L_x_16215:
        /* <DEDUP_REMOVED lines=12> */
.L_x_16216:
        /* <DEDUP_REMOVED lines=61> */
.L_x_16214:
        /* <DEDUP_REMOVED lines=10> */
.L_x_16213:
        /* <DEDUP_REMOVED lines=18> */
.L_x_16219:
        /* <DEDUP_REMOVED lines=12> */
.L_x_16220:
        /* <DEDUP_REMOVED lines=61> */
.L_x_16218:
        /* <DEDUP_REMOVED lines=11> */
.L_x_16217:
        /* <DEDUP_REMOVED lines=18> */
.L_x_16223:
        /* <DEDUP_REMOVED lines=12> */
.L_x_16224:
        /* <DEDUP_REMOVED lines=61> */
.L_x_16222:
        /* <DEDUP_REMOVED lines=10> */
.L_x_16221:
        /* <DEDUP_REMOVED lines=18> */
.L_x_16227:
        /* <DEDUP_REMOVED lines=12> */
.L_x_16228:
        /* <DEDUP_REMOVED lines=61> */
.L_x_16226:
        /* <DEDUP_REMOVED lines=11> */
.L_x_16225:
        /* <DEDUP_REMOVED lines=18> */
.L_x_16231:
        /* <DEDUP_REMOVED lines=12> */
.L_x_16232:
        /* <DEDUP_REMOVED lines=61> */
.L_x_16230:
        /* <DEDUP_REMOVED lines=10> */
.L_x_16229:
        /* <DEDUP_REMOVED lines=18> */
.L_x_16235:
        /* <DEDUP_REMOVED lines=12> */
.L_x_16236:
        /* <DEDUP_REMOVED lines=60> */
.L_x_16234:
        /* <DEDUP_REMOVED lines=10> */
[----:B------:R-:W-:Y:S01]  /*17140*/  FADD.FTZ R55, R55, R36 ;  /* 0x0000002437377221 */ /* 0x000fe20000010000 */
[----:B------:R-:W-:Y:S06]  /*17150*/  BRA `(.L_x_16233) ;  /* 0x0000003000387947 */ /* 0x000fec0003800000 */
.L_x_16204:
[----:B------:R-:W-:Y:S01]  /*17160*/  HFMA2 R56, -RZ, RZ, 0, 0 ;  /* 0x00000000ff387431 */ /* 0x000fe200000001ff */
        /* <DEDUP_REMOVED lines=18> */
.L_x_16239:
        /* <DEDUP_REMOVED lines=12> */
.L_x_16240:
        /* <DEDUP_REMOVED lines=57> */
[----:B------:R-:W-:Y:S01]  /*176e0*/  LOP3.LUT R2, R37, R2, R145, 0x96, !PT ;  /* 0x0000000225027212 */ /* 0x000fe200078e9691 */
[----:B------:R-:W-:-:S07]  /*176f0*/  IMAD.MOV.U32 R37, RZ, RZ, R44 ;  /* 0x000000ffff257224 */ /* 0x000fce00078e002c */
.L_x_16238:
        /* <DEDUP_REMOVED lines=9> */
.L_x_16237:
        /* <DEDUP_REMOVED lines=15> */
.L_x_16243:
        /* <DEDUP_REMOVED lines=12> */
.L_x_16244:
        /* <DEDUP_REMOVED lines=61> */
.L_x_16242:
        /* <DEDUP_REMOVED lines=10> */
.L_x_16241:
        /* <DEDUP_REMOVED lines=15> */
.L_x_16247:
        /* <DEDUP_REMOVED lines=12> */
.L_x_16248:
        /* <DEDUP_REMOVED lines=61> */
.L_x_16246:
        /* <DEDUP_REMOVED lines=9> */
.L_x_16245:
        /* <DEDUP_REMOVED lines=15> */
.L_x_16251:
        /* <DEDUP_REMOVED lines=12> */
.L_x_16252:
        /* <DEDUP_REMOVED lines=56> */
[----:B------:R-:W-:Y:S02]  /*188f0*/  VIADD R41, R195, 0x96a522ad ;  /* 0x96a522adc3297836 */ /* 0x000fe40000000000 */
[----:B------:R-:W-:Y:S01]  /*18900*/  IMAD.MOV.U32 R38, RZ, RZ, R144 ;  /* 0x000000ffff267224 */ /* 0x000fe200078e0090 */
[----:B------:R-:W-:Y:S02]  /*18910*/  MOV R144, R36 ;  /* 0x0000002400907202 */ /* 0x000fe40000000f00 */
[----:B------:R-:W-:Y:S01]  /*18920*/  LOP3.LUT R2, R41, R2, R37, 0x96, !PT ;  /* 0x0000000229027212 */ /* 0x000fe200078e9625 */
[----:B------:R-:W-:-:S07]  /*18930*/  IMAD.MOV.U32 R37, RZ, RZ, RZ ;  /* 0x000000ffff257224 */ /* 0x000fce00078e00ff */
.L_x_16250:
        /* <DEDUP_REMOVED lines=10> */
.L_x_16249:
        /* <DEDUP_REMOVED lines=15> */
.L_x_16255:
        /* <DEDUP_REMOVED lines=12> */
.L_x_16256:
        /* <DEDUP_REMOVED lines=61> */
.L_x_16254:
        /* <DEDUP_REMOVED lines=9> */
.L_x_16253:
        /* <DEDUP_REMOVED lines=15> */
.L_x_16259:
        /* <DEDUP_REMOVED lines=12> */
.L_x_16260:
        /* <DEDUP_REMOVED lines=61> */
.L_x_16258:
        /* <DEDUP_REMOVED lines=10> */
.L_x_16257:
        /* <DEDUP_REMOVED lines=15> */
.L_x_16263:
        /* <DEDUP_REMOVED lines=12> */
.L_x_16264:
        /* <DEDUP_REMOVED lines=58> */
[----:B------:R-:W-:Y:S02]  /*19b60*/  IMAD.MOV.U32 R144, RZ, RZ, R36 ;  /* 0x000000ffff907224 */ /* 0x000fe400078e0024 */
[----:B------:R-:W-:Y:S01]  /*19b70*/  HFMA2 R36, -RZ, RZ, 0, 0 ;  /* 0x00000000ff247431 */ /* 0x000fe200000001ff */
[----:B------:R-:W-:-:S07]  /*19b80*/  LOP3.LUT R2, R41, R2, R37, 0x96, !PT ;  /* 0x0000000229027212 */ /* 0x000fce00078e9625 */
.L_x_16262:
        /* <DEDUP_REMOVED lines=9> */
.L_x_16261:
        /* <DEDUP_REMOVED lines=15> */
.L_x_16266:
        /* <DEDUP_REMOVED lines=12> */
.L_x_16267:
        /* <DEDUP_REMOVED lines=61> */
.L_x_16265:
        /* <DEDUP_REMOVED lines=10> */
.L_x_16233:
        /* <DEDUP_REMOVED lines=26> */
.L_x_16268:
[----:B------:R-:W-:Y:S05]  /*1a3e0*/  @!P0 BRA `(.L_x_16269) ;  /* 0x0000000000108947 */ /* 0x000fea0003800000 */
[----:B01----:R-:W0:Y:S01]  /*1a3f0*/  LDC.64 R36, c[0x0][0x390] ;  /* 0x0000e400ff247b82 */ /* 0x003e220000000a00 */
[----:B------:R-:W-:-:S04]  /*1a400*/  VIADD R39, R197, 0x200 ;  /* 0x00000200c5277836 */ /* 0x000fc80000000000 */
[----:B0-----:R-:W-:-:S05]  /*1a410*/  IMAD.WIDE.U32 R36, R39, 0x10, R36 ;  /* 0x0000001027247825 */ /* 0x001fca00078e0024 */
[----:B------:R2:W5:Y:S02]  /*1a420*/  LDG.E.128 R84, desc[UR6][R36.64] ;  /* 0x0000000624547981 */ /* 0x000564000c1e1d00 */
.L_x_16269:
[----:B------:R-:W-:Y:S05]  /*1a430*/  BRA.U !UP0, `(.L_x_16270) ;  /* 0x0000003108c47547 */ /* 0x000fea000b800000 */
[----:B012---:R-:W0:Y:S01]  /*1a440*/  LDC.64 R36, c[0x0][0x3a0] ;  /* 0x0000e800ff247b82 */ /* 0x007e220000000a00 */
[----:B------:R-:W-:-:S05]  /*1a450*/  IADD3 R39, PT, PT, R205, 0x200, RZ ;  /* 0x00000200cd277810 */ /* 0x000fca0007ffe0ff */
        /* <DEDUP_REMOVED lines=22> */
.L_x_16273:
        /* <DEDUP_REMOVED lines=12> */
.L_x_16274:
        /* <DEDUP_REMOVED lines=60> */
.L_x_16272:
        /* <DEDUP_REMOVED lines=10> */
.L_x_16271:
        /* <DEDUP_REMOVED lines=18> */
.L_x_16277:
        /* <DEDUP_REMOVED lines=12> */
.L_x_16278:
        /* <DEDUP_REMOVED lines=61> */
.L_x_16276:
        /* <DEDUP_REMOVED lines=11> */
.L_x_16275:
        /* <DEDUP_REMOVED lines=18> */
.L_x_16281:
        /* <DEDUP_REMOVED lines=12> */
.L_x_16282:
        /* <DEDUP_REMOVED lines=56> */
[----:B------:R-:W-:Y:S01]  /*1b6a0*/  VIADD R41, R195, 0x96a522ad ;  /* 0x96a522adc3297836 */ /* 0x000fe20000000000 */
[----:B------:R-:W-:Y:S01]  /*1b6b0*/  MOV R38, R43 ;  /* 0x0000002b00267202 */ /* 0x000fe20000000f00 */
[----:B------:R-:W-:-:S03]  /*1b6c0*/  IMAD.MOV.U32 R42, RZ, RZ, R36 ;  /* 0x000000ffff2a7224 */ /* 0x000fc600078e0024 */
[----:B------:R-:W-:Y:S01]  /*1b6d0*/  LOP3.LUT R2, R41, R2, R37, 0x96, !PT ;  /* 0x0000000229027212 */ /* 0x000fe200078e9625 */
[----:B------:R-:W-:-:S07]  /*1b6e0*/  IMAD.MOV.U32 R37, RZ, RZ, RZ ;  /* 0x000000ffff257224 */ /* 0x000fce00078e00ff */
.L_x_16280:
        /* <DEDUP_REMOVED lines=10> */
.L_x_16279:
        /* <DEDUP_REMOVED lines=18> */
.L_x_16285:
        /* <DEDUP_REMOVED lines=12> */
.L_x_16286:
        /* <DEDUP_REMOVED lines=58> */
[----:B------:R-:W-:Y:S02]  /*1bd10*/  IMAD.MOV.U32 R43, RZ, RZ, R36 ;  /* 0x000000ffff2b7224 */ /* 0x000fe400078e0024 */
[----:B------:R-:W-:Y:S01]  /*1bd20*/  IMAD.MOV.U32 R36, RZ, RZ, RZ ;  /* 0x000000ffff247224 */ /* 0x000fe200078e00ff */
[----:B------:R-:W-:-:S07]  /*1bd30*/  LOP3.LUT R2, R41, R2, R37, 0x96, !PT ;  /* 0x0000000229027212 */ /* 0x000fce00078e9625 */
.L_x_16284:
        /* <DEDUP_REMOVED lines=11> */
.L_x_16283:
        /* <DEDUP_REMOVED lines=18> */
.L_x_16289:
        /* <DEDUP_REMOVED lines=12> */
.L_x_16290:
        /* <DEDUP_REMOVED lines=61> */
.L_x_16288:
        /* <DEDUP_REMOVED lines=10> */
.L_x_16287:
        /* <DEDUP_REMOVED lines=18> */
.L_x_16293:
        /* <DEDUP_REMOVED lines=12> */
.L_x_16294:
        /* <DEDUP_REMOVED lines=61> */
.L_x_16292:
        /* <DEDUP_REMOVED lines=11> */
.L_x_16291:
        /* <DEDUP_REMOVED lines=18> */
.L_x_16297:
        /* <DEDUP_REMOVED lines=12> */
.L_x_16298:
        /* <DEDUP_REMOVED lines=61> */
.L_x_16296:
        /* <DEDUP_REMOVED lines=10> */
.L_x_16295:
        /* <DEDUP_REMOVED lines=18> */
.L_x_16301:
        /* <DEDUP_REMOVED lines=12> */
.L_x_16302:
        /* <DEDUP_REMOVED lines=58> */
[----:B------:R-:W-:-:S03]  /*1d670*/  IMAD.MOV.U32 R36, RZ, RZ, R42 ;  /* 0x000000ffff247224 */ /* 0x000fc600078e002a */
[----:B------:R-:W-:-:S07]  /*1d680*/  LOP3.LUT R2, R39, R2, R151, 0x96, !PT ;  /* 0x0000000227027212 */ /* 0x000fce00078e9697 */
.L_x_16300:
        /* <DEDUP_REMOVED lines=12> */
.L_x_16270:
[----:B012---:R-:W-:Y:S01]  /*1d750*/  IMAD.MOV.U32 R36, RZ, RZ, R145 ;  /* 0x000000ffff247224 */ /* 0x007fe200078e0091 */
[----:B------:R-:W-:Y:S01]  /*1d760*/  MOV R150, R144 ;  /* 0x0000009000967202 */ /* 0x000fe20000000f00 */
[----:B------:R-:W-:Y:S01]  /*1d770*/  IMAD.MOV.U32 R48, RZ, RZ, RZ ;  /* 0x000000ffff307224 */ /* 0x000fe200078e00ff */
        /* <DEDUP_REMOVED lines=16> */
.L_x_16305:
        /* <DEDUP_REMOVED lines=12> */
.L_x_16306:
        /* <DEDUP_REMOVED lines=56> */
[----:B------:R-:W-:-:S03]  /*1dcc0*/  IMAD.MOV.U32 R36, RZ, RZ, RZ ;  /* 0x000000ffff247224 */ /* 0x000fc600078e00ff */
[----:B------:R-:W-:Y:S02]  /*1dcd0*/  LOP3.LUT R2, R37, R2, R151, 0x96, !PT ;  /* 0x0000000225027212 */ /* 0x000fe400078e9697 */
[----:B------:R-:W-:-:S07]  /*1dce0*/  MOV R37, R144 ;  /* 0x0000009000257202 */ /* 0x000fce0000000f00 */
.L_x_16304:
        /* <DEDUP_REMOVED lines=9> */
.L_x_16303:
[----:B------:R-:W-:Y:S01]  /*1dd80*/  MOV R37, R36 ;  /* 0x0000002400257202 */ /* 0x000fe20000000f00 */
        /* <DEDUP_REMOVED lines=14> */
.L_x_16309:
        /* <DEDUP_REMOVED lines=12> */
.L_x_16310:
        /* <DEDUP_REMOVED lines=57> */
[----:B------:R-:W-:Y:S01]  /*1e2c0*/  IMAD.MOV.U32 R160, RZ, RZ, R38 ;  /* 0x000000ffffa07224 */ /* 0x000fe200078e0026 */
[----:B------:R-:W-:Y:S01]  /*1e2d0*/  MOV R38, R150 ;  /* 0x0000009600267202 */ /* 0x000fe20000000f00 */
[----:B------:R-:W-:Y:S01]  /*1e2e0*/  IMAD.MOV.U32 R150, RZ, RZ, R36 ;  /* 0x000000ffff967224 */ /* 0x000fe200078e0024 */
[----:B------:R-:W-:-:S07]  /*1e2f0*/  LOP3.LUT R3, R3, R40, R39, 0x96, !PT ;  /* 0x0000002803037212 */ /* 0x000fce00078e9627 */
.L_x_16308:
        /* <DEDUP_REMOVED lines=10> */
.L_x_16307:
        /* <DEDUP_REMOVED lines=15> */
.L_x_16313:
        /* <DEDUP_REMOVED lines=12> */
.L_x_16314:
        /* <DEDUP_REMOVED lines=61> */
.L_x_16312:
        /* <DEDUP_REMOVED lines=9> */
.L_x_16311:
        /* <DEDUP_REMOVED lines=15> */
.L_x_16317:
        /* <DEDUP_REMOVED lines=12> */
.L_x_16318:
        /* <DEDUP_REMOVED lines=61> */
.L_x_16316:
        /* <DEDUP_REMOVED lines=10> */
.L_x_16315:
        /* <DEDUP_REMOVED lines=15> */
.L_x_16321:
        /* <DEDUP_REMOVED lines=12> */
.L_x_16322:
        /* <DEDUP_REMOVED lines=61> */
.L_x_16320:
        /* <DEDUP_REMOVED lines=9> */
.L_x_16319:
        /* <DEDUP_REMOVED lines=15> */
.L_x_16325:
        /* <DEDUP_REMOVED lines=12> */
.L_x_16326:
        /* <DEDUP_REMOVED lines=61> */
.L_x_16324:
        /* <DEDUP_REMOVED lines=10> */
.L_x_16323:
        /* <DEDUP_REMOVED lines=15> */
.L_x_16329:
        /* <DEDUP_REMOVED lines=12> */
.L_x_16330:
        /* <DEDUP_REMOVED lines=61> */
.L_x_16328:
        /* <DEDUP_REMOVED lines=9> */
.L_x_16327:
        /* <DEDUP_REMOVED lines=15> */
.L_x_16332:
        /* <DEDUP_REMOVED lines=12> */
.L_x_16333:
        /* <DEDUP_REMOVED lines=61> */
.L_x_16331:
        /* <DEDUP_REMOVED lines=10> */
.L_x_16299:
        /* <DEDUP_REMOVED lines=26> */
.L_x_16334:
[----:B------:R-:W-:Y:S05]  /*209d0*/  @!P0 BRA `(.L_x_16335) ;  /* 0x0000000000108947 */ /* 0x000fea0003800000 */
[----:B01----:R-:W0:Y:S01]  /*209e0*/  LDC.64 R36, c[0x0][0x390] ;  /* 0x0000e400ff247b82 */ /* 0x003e220000000a00 */
[----:B------:R-:W-:-:S05]  /*209f0*/  IADD3 R39, PT, PT, R197, 0x280, RZ ;  /* 0x00000280c5277810 */ /* 0x000fca0007ffe0ff */
[----:B0-----:R-:W-:-:S05]  /*20a00*/  IMAD.WIDE.U32 R36, R39, 0x10, R36 ;  /* 0x0000001027247825 */ /* 0x001fca00078e0024 */
[----:B------:R2:W5:Y:S02]  /*20a10*/  LDG.E.128 R84, desc[UR6][R36.64] ;  /* 0x0000000624547981 */ /* 0x000564000c1e1d00 */
.L_x_16335:
[----:B------:R-:W-:Y:S05]  /*20a20*/  BRA.U !UP0, `(.L_x_16336) ;  /* 0x0000003108c47547 */ /* 0x000fea000b800000 */
[----:B------:R-:W3:Y:S01]  /*20a30*/  LDC.64 R144, c[0x0][0x3a0] ;  /* 0x0000e800ff907b82 */ /* 0x000ee20000000a00 */
[----:B012---:R-:W-:-:S04]  /*20a40*/  VIADD R37, R205, 0x280 ;  /* 0x00000280cd257836 */ /* 0x007fc80000000000 */
[----:B---3--:R-:W-:-:S05]  /*20a50*/  IMAD.WIDE.U32 R144, R37, 0x20, R144 ;  /* 0x0000002025907825 */ /* 0x008fca00078e0090 */
        /* <DEDUP_REMOVED lines=21> */
.L_x_16339:
        /* <DEDUP_REMOVED lines=12> */
.L_x_16340:
        /* <DEDUP_REMOVED lines=55> */
[----:B------:R-:W-:-:S04]  /*20fe0*/  LOP3.LUT R3, R3, R146, R161, 0x96, !PT ;  /* 0x0000009203037212 */ /* 0x000fc800078e96a1 */
[----:B------:R-:W-:Y:S01]  /*20ff0*/  LOP3.LUT R2, R147, R2, R145, 0x96, !PT ;  /* 0x0000000293027212 */ /* 0x000fe200078e9691 */
[----:B------:R-:W-:Y:S01]  /*21000*/  HFMA2 R147, -RZ, RZ, 0, 0 ;  /* 0x00000000ff937431 */ /* 0x000fe200000001ff */
[----:B------:R-:W-:Y:S01]  /*21010*/  MOV R151, R144 ;  /* 0x0000009000977202 */ /* 0x000fe20000000f00 */
[----:B------:R-:W-:-:S07]  /*21020*/  IMAD.MOV.U32 R144, RZ, RZ, R150 ;  /* 0x000000ffff907224 */ /* 0x000fce00078e0096 */
.L_x_16338:
        /* <DEDUP_REMOVED lines=10> */
.L_x_16337:
        /* <DEDUP_REMOVED lines=18> */
.L_x_16343:
        /* <DEDUP_REMOVED lines=12> */
.L_x_16344:
        /* <DEDUP_REMOVED lines=61> */
.L_x_16342:
        /* <DEDUP_REMOVED lines=11> */
.L_x_16341:
        /* <DEDUP_REMOVED lines=18> */
.L_x_16347:
        /* <DEDUP_REMOVED lines=12> */
.L_x_16348:
        /* <DEDUP_REMOVED lines=61> */
.L_x_16346:
        /* <DEDUP_REMOVED lines=10> */
.L_x_16345:
        /* <DEDUP_REMOVED lines=18> */
.L_x_16351:
        /* <DEDUP_REMOVED lines=12> */
.L_x_16352:
        /* <DEDUP_REMOVED lines=61> */
.L_x_16350:
        /* <DEDUP_REMOVED lines=11> */
.L_x_16349:
        /* <DEDUP_REMOVED lines=18> */
.L_x_16355:
        /* <DEDUP_REMOVED lines=12> */
.L_x_16356:
        /* <DEDUP_REMOVED lines=61> */
.L_x_16354:
        /* <DEDUP_REMOVED lines=10> */
.L_x_16353:
        /* <DEDUP_REMOVED lines=18> */
.L_x_16359:
        /* <DEDUP_REMOVED lines=12> */
.L_x_16360:
        /* <DEDUP_REMOVED lines=61> */
.L_x_16358:
        /* <DEDUP_REMOVED lines=11> */
.L_x_16357:
        /* <DEDUP_REMOVED lines=18> */
.L_x_16363:
        /* <DEDUP_REMOVED lines=12> */
.L_x_16364:
        /* <DEDUP_REMOVED lines=61> */
.L_x_16362:
        /* <DEDUP_REMOVED lines=10> */
.L_x_16361:
        /* <DEDUP_REMOVED lines=18> */
.L_x_16367:
        /* <DEDUP_REMOVED lines=12> */
.L_x_16368:
        /* <DEDUP_REMOVED lines=60> */
.L_x_16366:
        /* <DEDUP_REMOVED lines=12> */
.L_x_16336:
[----:B------:R-:W-:Y:S01]  /*23d40*/  HFMA2 R40, -RZ, RZ, 0, 0 ;  /* 0x00000000ff287431 */ /* 0x000fe200000001ff */
[----:B012---:R-:W-:Y:S01]  /*23d50*/  MOV R36, R146 ;  /* 0x0000009200247202 */ /* 0x007fe20000000f00 */
        /* <DEDUP_REMOVED lines=17> */
.L_x_16371:
        /* <DEDUP_REMOVED lines=12> */
.L_x_16372:
        /* <DEDUP_REMOVED lines=59> */
.L_x_16370:
        /* <DEDUP_REMOVED lines=9> */
.L_x_16369:
        /* <DEDUP_REMOVED lines=15> */
.L_x_16375:
        /* <DEDUP_REMOVED lines=12> */
.L_x_16376:
        /* <DEDUP_REMOVED lines=61> */
.L_x_16374:
        /* <DEDUP_REMOVED lines=10> */
.L_x_16373:
        /* <DEDUP_REMOVED lines=15> */
.L_x_16379:
        /* <DEDUP_REMOVED lines=12> */
.L_x_16380:
        /* <DEDUP_REMOVED lines=61> */
.L_x_16378:
        /* <DEDUP_REMOVED lines=9> */
.L_x_16377:
        /* <DEDUP_REMOVED lines=15> */
.L_x_16383:
        /* <DEDUP_REMOVED lines=12> */
.L_x_16384:
        /* <DEDUP_REMOVED lines=61> */
.L_x_16382:
        /* <DEDUP_REMOVED lines=10> */
.L_x_16381:
        /* <DEDUP_REMOVED lines=15> */
.L_x_16387:
        /* <DEDUP_REMOVED lines=12> */
.L_x_16388:
        /* <DEDUP_REMOVED lines=61> */
.L_x_16386:
        /* <DEDUP_REMOVED lines=9> */
.L_x_16385:
        /* <DEDUP_REMOVED lines=15> */
.L_x_16391:
        /* <DEDUP_REMOVED lines=12> */
.L_x_16392:
        /* <DEDUP_REMOVED lines=56> */
[----:B------:R-:W-:-:S04]  /*26100*/  MOV R160, R144 ;  /* 0x0000009000a07202 */ /* 0x000fc80000000f00 */
[----:B------:R-:W-:Y:S01]  /*26110*/  LOP3.LUT R2, R37, R2, R39, 0x96, !PT ;  /* 0x0000000225027212 */ /* 0x000fe200078e9627 */
[----:B------:R-:W-:Y:S01]  /*26120*/  IMAD.MOV.U32 R37, RZ, RZ, R200 ;  /* 0x000000ffff257224 */ /* 0x000fe200078e00c8 */
[----:B------:R-:W-:Y:S01]  /*26130*/  MOV R200, R38 ;  /* 0x0000002600c87202 */ /* 0x000fe20000000f00 */
[----:B------:R-:W-:-:S07]  /*26140*/  IMAD.MOV.U32 R39, RZ, RZ, RZ ;  /* 0x000000ffff277224 */ /* 0x000fce00078e00ff */
.L_x_16390:
        /* <DEDUP_REMOVED lines=10> */
.L_x_16389:
        /* <DEDUP_REMOVED lines=15> */
.L_x_16395:
        /* <DEDUP_REMOVED lines=12> */
.L_x_16396:
        /* <DEDUP_REMOVED lines=61> */
.L_x_16394:
        /* <DEDUP_REMOVED lines=9> */
.L_x_16393:
        /* <DEDUP_REMOVED lines=15> */
.L_x_16398:
        /* <DEDUP_REMOVED lines=12> */
.L_x_16399:
        /* <DEDUP_REMOVED lines=60> */
[----:B------:R-:W-:-:S07]  /*26d70*/  MOV R200, R144 ;  /* 0x0000009000c87202 */ /* 0x000fce0000000f00 */
.L_x_16397:
        /* <DEDUP_REMOVED lines=10> */
.L_x_16365:
[----:B------:R-:W-:Y:S01]  /*26e20*/  IADD3 R145, PT, PT, R205, 0x280, RZ ;  /* 0x00000280cd917810 */ /* 0x000fe20007ffe0ff */
[----:B------:R-:W-:-:S04]  /*26e30*/  VIADD R203, R197, 0x300 ;  /* 0x00000300c5cb7836 */ /* 0x000fc80000000000 */
[----:B------:R-:W-:-:S05]  /*26e40*/  IMAD.WIDE.U32 R144, R145, 0x20, R184 ;  /* 0x0000002091907825 */ /* 0x000fca00078e00b8 */
[----:B-----5:R0:W-:Y:S04]  /*26e50*/  STG.E.128 desc[UR6][R144.64], R40 ;  /* 0x0000002890007986 */ /* 0x0201e8000c101d06 */
[----:B------:R0:W-:Y:S01]  /*26e60*/  STG.E.128 desc[UR6][R144.64+0x10], R36 ;  /* 0x0000102490007986 */ /* 0x0001e2000c101d06 */
[----:B------:R-:W-:Y:S05]  /*26e70*/  @!P0 BRA `(.L_x_16400) ;  /* 0x0000000000548947 */ /* 0x000fea0003800000 */
[----:B------:R-:W-:Y:S01]  /*26e80*/  SHF.L.U32 R147, R167, 0x10, RZ ;  /* 0x00000010a7937819 */ /* 0x000fe200000006ff */
[----:B0-----:R-:W0:Y:S01]  /*26e90*/  LDC.64 R144, c[0x0][0x3b0] ;  /* 0x0000ec00ff907b82 */ /* 0x001e220000000a00 */
        /* <DEDUP_REMOVED lines=19> */
.L_x_16400:
[----:B------:R-:W-:Y:S05]  /*26fd0*/  @!P0 BRA `(.L_x_16401) ;  /* 0x00000000000c8947 */ /* 0x000fea0003800000 */
[----:B------:R-:W2:Y:S02]  /*26fe0*/  LDC.64 R84, c[0x0][0x390] ;  /* 0x0000e400ff547b82 */ /* 0x000ea40000000a00 */
[----:B--2---:R-:W-:-:S06]  /*26ff0*/  IMAD.WIDE.U32 R84, R203, 0x10, R84 ;  /* 0x00000010cb547825 */ /* 0x004fcc00078e0054 */
[----:B------:R-:W5:Y:S02]  /*27000*/  LDG.E.128 R84, desc[UR6][R84.64] ;  /* 0x0000000654547981 */ /* 0x000f64000c1e1d00 */
.L_x_16401:
[----:B------:R-:W-:Y:S01]  /*27010*/  IADD3 R205, PT, PT, R205, 0x300, RZ ;  /* 0x00000300cdcd7810 */ /* 0x000fe20007ffe0ff */
[----:B------:R-:W-:Y:S06]  /*27020*/  BRA.U !UP0, `(.L_x_16402) ;  /* 0x0000003108c47547 */ /* 0x000fec000b800000 */
[----:B------:R-:W2:Y:S02]  /*27030*/  LDC.64 R198, c[0x0][0x3a0] ;  /* 0x0000e800ffc67b82 */ /* 0x000ea40000000a00 */
[----:B--2---:R-:W-:-:S05]  /*27040*/  IMAD.WIDE.U32 R198, R205, 0x20, R198 ;  /* 0x00000020cdc67825 */ /* 0x004fca00078e00c6 */
[----:B------:R2:W5:Y:S04]  /*27050*/  LDG.E.128 R148, desc[UR6][R198.64] ;  /* 0x00000006c6947981 */ /* 0x000568000c1e1d00 */
[----:B01----:R2:W5:Y:S01]  /*27060*/  LDG.E.128 R144, desc[UR6][R198.64+0x10] ;  /* 0x00001006c6907981 */ /* 0x003562000c1e1d00 */
[----:B------:R-:W-:-:S13]  /*27070*/  ISETP.GT.AND P1, PT, R196, RZ, PT ;  /* 0x000000ffc400720c */ /* 0x000fda0003f24270 */
[----:B------:R-:W-:Y:S01]  /*27080*/  @!P1 IMAD.MOV.U32 R196, RZ, RZ, R201 ;  /* 0x000000ffffc49224 */ /* 0x000fe200078e00c9 */
[----:B------:R-:W-:Y:S01]  /*27090*/  @!P1 MOV R204, R200 ;  /* 0x000000c800cc9202 */ /* 0x000fe20000000f00 */
[----:B--2---:R-:W-:Y:S06]  /*270a0*/  @!P1 BRA `(.L_x_16403) ;  /* 0x0000000400849947 */ /* 0x004fec0003800000 */
        /* <DEDUP_REMOVED lines=15> */
.L_x_16405:
        /* <DEDUP_REMOVED lines=12> */
.L_x_16406:
        /* <DEDUP_REMOVED lines=59> */
[----:B------:R-:W-:-:S07]  /*27610*/  IMAD.MOV.U32 R196, RZ, RZ, RZ ;  /* 0x000000ffffc47224 */ /* 0x000fce00078e00ff */
.L_x_16404:
        /* <DEDUP_REMOVED lines=10> */
.L_x_16403:
        /* <DEDUP_REMOVED lines=18> */
.L_x_16409:
        /* <DEDUP_REMOVED lines=12> */
.L_x_16410:
        /* <DEDUP_REMOVED lines=61> */
.L_x_16408:
        /* <DEDUP_REMOVED lines=11> */
.L_x_16407:
        /* <DEDUP_REMOVED lines=18> */
.L_x_16413:
        /* <DEDUP_REMOVED lines=12> */
.L_x_16414:
        /* <DEDUP_REMOVED lines=61> */
.L_x_16412:
        /* <DEDUP_REMOVED lines=10> */
.L_x_16411:
        /* <DEDUP_REMOVED lines=18> */
.L_x_16417:
        /* <DEDUP_REMOVED lines=12> */
.L_x_16418:
        /* <DEDUP_REMOVED lines=61> */
.L_x_16416:
        /* <DEDUP_REMOVED lines=11> */
.L_x_16415:
        /* <DEDUP_REMOVED lines=18> */
.L_x_16421:
        /* <DEDUP_REMOVED lines=12> */
.L_x_16422:
        /* <DEDUP_REMOVED lines=61> */
.L_x_16420:
        /* <DEDUP_REMOVED lines=10> */
.L_x_16419:
        /* <DEDUP_REMOVED lines=18> */
.L_x_16425:
        /* <DEDUP_REMOVED lines=12> */
.L_x_16426:
        /* <DEDUP_REMOVED lines=61> */
.L_x_16424:
        /* <DEDUP_REMOVED lines=11> */
.L_x_16423:
        /* <DEDUP_REMOVED lines=18> */
.L_x_16429:
        /* <DEDUP_REMOVED lines=12> */
.L_x_16430:
        /* <DEDUP_REMOVED lines=61> */
.L_x_16428:
        /* <DEDUP_REMOVED lines=10> */
.L_x_16427:
        /* <DEDUP_REMOVED lines=18> */
.L_x_16433:
        /* <DEDUP_REMOVED lines=12> */
.L_x_16434:
        /* <DEDUP_REMOVED lines=61> */
.L_x_16432:
        /* <DEDUP_REMOVED lines=12> */
.L_x_16402:
        /* <DEDUP_REMOVED lines=19> */
.L_x_16437:
        /* <DEDUP_REMOVED lines=12> */
.L_x_16438:
        /* <DEDUP_REMOVED lines=60> */
.L_x_16436:
        /* <DEDUP_REMOVED lines=9> */
.L_x_16435:
        /* <DEDUP_REMOVED lines=15> */
.L_x_16441:
        /* <DEDUP_REMOVED lines=12> */
.L_x_16442:
        /* <DEDUP_REMOVED lines=61> */
.L_x_16440:
        /* <DEDUP_REMOVED lines=10> */
.L_x_16439:
        /* <DEDUP_REMOVED lines=15> */
.L_x_16445:
        /* <DEDUP_REMOVED lines=12> */
.L_x_16446:
        /* <DEDUP_REMOVED lines=61> */
.L_x_16444:
        /* <DEDUP_REMOVED lines=9> */
.L_x_16443:
        /* <DEDUP_REMOVED lines=15> */
.L_x_16449:
        /* <DEDUP_REMOVED lines=12> */
.L_x_16450:
        /* <DEDUP_REMOVED lines=61> */
.L_x_16448:
        /* <DEDUP_REMOVED lines=10> */
.L_x_16447:
        /* <DEDUP_REMOVED lines=15> */
.L_x_16453:
        /* <DEDUP_REMOVED lines=12> */
.L_x_16454:
        /* <DEDUP_REMOVED lines=61> */
.L_x_16452:
        /* <DEDUP_REMOVED lines=9> */
.L_x_16451:
        /* <DEDUP_REMOVED lines=15> */
.L_x_16457:
        /* <DEDUP_REMOVED lines=12> */
.L_x_16458:
        /* <DEDUP_REMOVED lines=61> */
.L_x_16456:
        /* <DEDUP_REMOVED lines=10> */
.L_x_16455:
        /* <DEDUP_REMOVED lines=15> */
.L_x_16461:
        /* <DEDUP_REMOVED lines=12> */
.L_x_16462:
        /* <DEDUP_REMOVED lines=44> */
[----:B------:R-:W-:Y:S02]  /*2cc70*/  VIADD R147, R194, 0xf1bbcdc8 ;  /* 0xf1bbcdc8c2937836 */ /* 0x000fe40000000000 */
[----:B------:R-:W-:Y:S01]  /*2cc80*/  IMAD.WIDE.U32 R2, R3, -0x2daee0ad, RZ ;  /* 0xd2511f5303027825 */ /* 0x000fe200078e00ff */
[----:B------:R-:W-:Y:S02]  /*2cc90*/  LOP3.LUT R198, R167, R198, R197, 0x96, !PT ;  /* 0x000000c6a7c67212 */ /* 0x000fe400078e96c5 */
        /* <DEDUP_REMOVED lines=14> */
.L_x_16460:
[----:B------:R-:W-:Y:S01]  /*2cd80*/  HFMA2 R147, -RZ, RZ, 0.1171875, 0 ;  /* 0x2f800000ff937431 */ /* 0x000fe200000001ff */
[----:B------:R-:W-:Y:S01]  /*2cd90*/  I2FP.F32.U32 R146, R167 ;  /* 0x000000a700927245 */ /* 0x000fe20000201000 */
[----:B-----5:R-:W-:-:S04]  /*2cda0*/  IMAD.U32 R167, R87, 0x10000, RZ ;  /* 0x0001000057a77824 */ /* 0x020fc800078e00ff */
[----:B------:R-:W-:Y:S01]  /*2cdb0*/  FMUL.FTZ R167, R167, UR13 ;  /* 0x0000000da7a77c20 */ /* 0x000fe20008410000 */
[----:B------:R-:W-:-:S05]  /*2cdc0*/  FFMA.FTZ R146, R146, R147, 1.1641532182693481445e-10 ;  /* 0x2f00000092927423 */ /* 0x000fca0000010093 */
[----:B------:R-:W-:Y:S01]  /*2cdd0*/  FSETP.GTU.FTZ.AND P1, PT, R146, UR10, PT ;  /* 0x0000000a92007c0b */ /* 0x000fe2000bf3c000 */
[----:B------:R-:W-:-:S03]  /*2cde0*/  FMUL.FTZ R146, R167, UR12 ;  /* 0x0000000ca7927c20 */ /* 0x000fc60008410000 */
[----:B------:R-:W-:Y:S02]  /*2cdf0*/  SEL R167, RZ, 0x1, P1 ;  /* 0x00000001ffa77807 */ /* 0x000fe40000800000 */
[----:B------:R-:W-:-:S07]  /*2ce00*/  FSEL R146, R146, RZ, !P1 ;  /* 0x000000ff92927208 */ /* 0x000fce0004800000 */
.L_x_16459:
        /* <DEDUP_REMOVED lines=15> */
.L_x_16464:
        /* <DEDUP_REMOVED lines=12> */
.L_x_16465:
        /* <DEDUP_REMOVED lines=61> */
.L_x_16463:
        /* <DEDUP_REMOVED lines=10> */
.L_x_16431:
[----:B------:R-:W-:Y:S01]  /*2d430*/  FADD.FTZ R196, RZ, R80 ;  /* 0x00000050ffc47221 */ /* 0x000fe20000010000 */
[----:B------:R-:W-:-:S04]  /*2d440*/  IMAD.WIDE.U32 R184, R205, 0x20, R184 ;  /* 0x00000020cdb87825 */ /* 0x000fc800078e00b8 */
[----:B------:R-:W-:Y:S01]  /*2d450*/  FADD.FTZ R197, R196, R81 ;  /* 0x00000051c4c57221 */ /* 0x000fe20000010000 */
[----:B-----5:R0:W-:Y:S03]  /*2d460*/  STG.E.128 desc[UR6][R184.64], R148 ;  /* 0x00000094b8007986 */ /* 0x0201e6000c101d06 */
        /* <DEDUP_REMOVED lines=76> */
.L_x_16466:
        /* <DEDUP_REMOVED lines=146> */
.L_x_16468:
[----:B------:R-:W-:Y:S05]  /*2e250*/  BSYNC.RECONVERGENT B0 ;  /* 0x0000000000007941 */ /* 0x000fea0003800200 */
.L_x_16467:
        /* <DEDUP_REMOVED lines=12> */
.L_x_16470:
[----:B------:R-:W-:Y:S05]  /*2e320*/  BSYNC.RECONVERGENT B0 ;  /* 0x0000000000007941 */ /* 0x000fea0003800200 */
.L_x_16469:
        /* <DEDUP_REMOVED lines=49> */
[----:B------:R-:W-:-:S13]  /*2e640*/  ISETP.GE.AND P0, PT, R193, 0x1, PT ;  /* 0x00000001c100780c */ /* 0x000fda0003f06270 */
[----:B0-----:R-:W-:Y:S05]  /*2e650*/  @!P0 BRA `(.L_x_16471) ;  /* 0x00000014003c8947 */ /* 0x001fea0003800000 */
[----:B------:R-:W-:Y:S01]  /*2e660*/  FSEL R185, R203, RZ, !P1 ;  /* 0x000000ffcbb97208 */ /* 0x000fe20004800000 */
[----:B------:R-:W-:Y:S01]  /*2e670*/  VIADD R184, R193, 0xffffffff ;  /* 0xffffffffc1b87836 */ /* 0x000fe20000000000 */
[----:B------:R-:W-:Y:S01]  /*2e680*/  SHF.L.U32 R197, R177, 0x10, RZ ;  /* 0x00000010b1c57819 */ /* 0x000fe200000006ff */
[----:B------:R-:W-:Y:S01]  /*2e690*/  IMAD.U32 R193, R95, 0x10000, RZ ;  /* 0x000100005fc17824 */ /* 0x000fe200078e00ff */
[----:B------:R-:W-:Y:S01]  /*2e6a0*/  SHF.L.U32 R203, R187, 0x10, RZ ;  /* 0x00000010bbcb7819 */ /* 0x000fe200000006ff */
[C---:B------:R-:W-:Y:S01]  /*2e6b0*/  FADD.FTZ R80, -R185.reuse, R80 ;  /* 0x00000050b9507221 */ /* 0x040fe20000010100 */
[----:B------:R-:W-:Y:S02]  /*2e6c0*/  IMAD R191, R184, R191, RZ ;  /* 0x000000bfb8bf7224 */ /* 0x000fe400078e02ff */
[C---:B------:R-:W-:Y:S01]  /*2e6d0*/  FADD.FTZ R82, -R185.reuse, R82 ;  /* 0x00000052b9527221 */ /* 0x040fe20000010100 */
[C---:B------:R-:W-:Y:S01]  /*2e6e0*/  FADD.FTZ R184, -R185.reuse, R81 ;  /* 0x00000051b9b87221 */ /* 0x040fe20000010100 */
[C---:B------:R-:W-:Y:S01]  /*2e6f0*/  FADD.FTZ R236, -R185.reuse, R47 ;  /* 0x0000002fb9ec7221 */ /* 0x040fe20000010100 */
[C---:B------:R-:W-:Y:S01]  /*2e700*/  FADD.FTZ R240, -R185.reuse, R43 ;  /* 0x0000002bb9f07221 */ /* 0x040fe20000010100 */
[C---:B------:R-:W-:Y:S01]  /*2e710*/  FADD.FTZ R242, -R185.reuse, R37 ;  /* 0x00000025b9f27221 */ /* 0x040fe20000010100 */
[----:B------:R-:W-:Y:S01]  /*2e720*/  SHF.L.U32 R47, R140, 0x10, RZ ;  /* 0x000000108c2f7819 */ /* 0x000fe200000006ff */
[C---:B------:R-:W-:Y:S01]  /*2e730*/  FADD.FTZ R234, -R185.reuse, R45 ;  /* 0x0000002db9ea7221 */ /* 0x040fe20000010100 */
[----:B------:R-:W-:Y:S01]  /*2e740*/  FADD.FTZ R244, -R185, R39 ;  /* 0x00000027b9f47221 */ /* 0x000fe20000010100 */
[----:B------:R-:W-:Y:S01]  /*2e750*/  IMAD.U32 R37, R112, 0x10000, RZ ;  /* 0x0001000070257824 */ /* 0x000fe200078e00ff */
[----:B------:R-:W-:Y:S01]  /*2e760*/  SHF.L.U32 R43, R141, 0x10, RZ ;  /* 0x000000108d2b7819 */ /* 0x000fe200000006ff */
[----:B------:R-:W-:Y:S01]  /*2e770*/  FMUL.FTZ R80, R199, R80 ;  /* 0x00000050c7507220 */ /* 0x000fe20000410000 */
[----:B------:R-:W-:Y:S01]  /*2e780*/  FADD.FTZ R238, -R185, R41 ;  /* 0x00000029b9ee7221 */ /* 0x000fe20000010100 */
[----:B------:R-:W-:Y:S01]  /*2e790*/  SHF.L.U32 R45, R158, 0x10, RZ ;  /* 0x000000109e2d7819 */ /* 0x000fe200000006ff */
[----:B------:R-:W-:-:S02]  /*2e7a0*/  IMAD.U32 R39, R113, 0x10000, RZ ;  /* 0x0001000071277824 */ /* 0x000fc400078e00ff */
[----:B------:R-:W-:Y:S01]  /*2e7b0*/  FMUL.FTZ R82, R199, R82 ;  /* 0x00000052c7527220 */ /* 0x000fe20000410000 */
[----:B------:R-:W-:Y:S02]  /*2e7c0*/  IMAD.U32 R41, R157, 0x10000, RZ ;  /* 0x000100009d297824 */ /* 0x000fe400078e00ff */
[----:B------:R-:W-:Y:S01]  /*2e7d0*/  FMUL.FTZ R184, R199, R184 ;  /* 0x000000b8c7b87220 */ /* 0x000fe20000410000 */
[C---:B------:R-:W-:Y:S01]  /*2e7e0*/  FADD.FTZ R196, -R185.reuse, R83 ;  /* 0x00000053b9c47221 */ /* 0x040fe20000010100 */
[C---:B------:R-:W-:Y:S01]  /*2e7f0*/  FADD.FTZ R78, -R185.reuse, R78 ;  /* 0x0000004eb94e7221 */ /* 0x040fe20000010100 */
[----:B------:R-:W-:Y:S01]  /*2e800*/  FFMA.FTZ R80, R80, R47, R37 ;  /* 0x0000002f50507223 */ /* 0x000fe20000010025 */
[C---:B------:R-:W-:Y:S01]  /*2e810*/  FADD.FTZ R76, -R185.reuse, R76 ;  /* 0x0000004cb94c7221 */ /* 0x040fe20000010100 */
[C---:B------:R-:W-:Y:S01]  /*2e820*/  FADD.FTZ R200, -R185.reuse, R79 ;  /* 0x0000004fb9c87221 */ /* 0x040fe20000010100 */
[----:B------:R-:W-:Y:S01]  /*2e830*/  FFMA.FTZ R37, R82, R43, R39 ;  /* 0x0000002b52257223 */ /* 0x000fe20000010027 */
[C---:B------:R-:W-:Y:S01]  /*2e840*/  FADD.FTZ R198, -R185.reuse, R77 ;  /* 0x0000004db9c67221 */ /* 0x040fe20000010100 */
[C---:B------:R-:W-:Y:S01]  /*2e850*/  FADD.FTZ R226, -R185.reuse, R53 ;  /* 0x00000035b9e27221 */ /* 0x040fe20000010100 */
[----:B------:R-:W-:Y:S01]  /*2e860*/  FFMA.FTZ R45, R184, R45, R41 ;  /* 0x0000002db82d7223 */ /* 0x000fe20000010029 */
[----:B------:R-:W-:Y:S01]  /*2e870*/  SHF.L.U32 R39, R156, 0x10, RZ ;  /* 0x000000109c277819 */ /* 0x000fe200000006ff */
[C---:B------:R-:W-:Y:S01]  /*2e880*/  FADD.FTZ R222, -R185.reuse, R57 ;  /* 0x00000039b9de7221 */ /* 0x040fe20000010100 */
[----:B------:R-:W-:Y:S01]  /*2e890*/  FADD.FTZ R228, -R185, R55 ;  /* 0x00000037b9e47221 */ /* 0x000fe20000010100 */
[----:B------:R-:W-:Y:S01]  /*2e8a0*/  FMUL.FTZ R196, R199, R196 ;  /* 0x000000c4c7c47220 */ /* 0x000fe20000410000 */
[----:B------:R-:W-:Y:S01]  /*2e8b0*/  IMAD.U32 R41, R155, 0x10000, RZ ;  /* 0x000100009b297824 */ /* 0x000fe200078e00ff */
[----:B------:R-:W-:Y:S01]  /*2e8c0*/  SHF.L.U32 R53, R143, 0x10, RZ ;  /* 0x000000108f357819 */ /* 0x000fe200000006ff */
[C---:B------:R-:W-:Y:S01]  /*2e8d0*/  FADD.FTZ R224, -R185.reuse, R59 ;  /* 0x0000003bb9e07221 */ /* 0x040fe20000010100 */
[----:B------:R-:W-:Y:S01]  /*2e8e0*/  FADD.FTZ R230, -R185, R49 ;  /* 0x00000031b9e67221 */ /* 0x000fe20000010100 */
[----:B------:R-:W-:Y:S01]  /*2e8f0*/  FMUL.FTZ R78, R199, R78 ;  /* 0x0000004ec74e7220 */ /* 0x000fe20000410000 */
[----:B------:R-:W-:Y:S01]  /*2e900*/  SHF.L.U32 R43, R142, 0x10, RZ ;  /* 0x000000108e2b7819 */ /* 0x000fe200000006ff */
[----:B------:R-:W-:Y:S01]  /*2e910*/  IMAD.U32 R55, R115, 0x10000, RZ ;  /* 0x0001000073377824 */ /* 0x000fe200078e00ff */
[----:B------:R-:W-:Y:S01]  /*2e920*/  SHF.L.U32 R57, R152, 0x10, RZ ;  /* 0x0000001098397819 */ /* 0x000fe200000006ff */
[----:B------:R-:W-:Y:S01]  /*2e930*/  FADD.FTZ R232, -R185, R51 ;  /* 0x00000033b9e87221 */ /* 0x000fe20000010100 */
[C---:B------:R-:W-:Y:S01]  /*2e940*/  FMUL.FTZ R76, R199.reuse, R76 ;  /* 0x0000004cc74c7220 */ /* 0x040fe20000410000 */
[----:B------:R-:W-:Y:S01]  /*2e950*/  FMUL.FTZ R200, R199, R200 ;  /* 0x000000c8c7c87220 */ /* 0x000fe20000410000 */
[----:B------:R-:W-:Y:S01]  /*2e960*/  IMAD.U32 R47, R114, 0x10000, RZ ;  /* 0x00010000722f7824 */ /* 0x000fe200078e00ff */
[----:B------:R-:W-:Y:S01]  /*2e970*/  SHF.L.U32 R49, R154, 0x10, RZ ;  /* 0x000000109a317819 */ /* 0x000fe200000006ff */
[----:B------:R-:W-:-:S02]  /*2e980*/  IMAD.U32 R59, R35, 0x10000, RZ ;  /* 0x00010000233b7824 */ /* 0x000fc400078e00ff */
[C---:B------:R-:W-:Y:S01]  /*2e990*/  FADD.FTZ R72, -R185.reuse, R72 ;  /* 0x00000048b9487221 */ /* 0x040fe20000010100 */
[----:B------:R-:W-:Y:S01]  /*2e9a0*/  FADD.FTZ R208, -R185, R75 ;  /* 0x0000004bb9d07221 */ /* 0x000fe20000010100 */
[----:B------:R-:W-:Y:S01]  /*2e9b0*/  FMUL.FTZ R198, R199, R198 ;  /* 0x000000c6c7c67220 */ /* 0x000fe20000410000 */
[----:B------:R-:W-:Y:S02]  /*2e9c0*/  IMAD.U32 R51, R153, 0x10000, RZ ;  /* 0x0001000099337824 */ /* 0x000fe400078e00ff */
[C---:B------:R-:W-:Y:S01]  /*2e9d0*/  FADD.FTZ R206, -R185.reuse, R73 ;  /* 0x00000049b9ce7221 */ /* 0x040fe20000010100 */
[C---:B------:R-:W-:Y:S01]  /*2e9e0*/  FADD.FTZ R68, -R185.reuse, R68 ;  /* 0x00000044b9447221 */ /* 0x040fe20000010100 */
[----:B------:R-:W-:Y:S01]  /*2e9f0*/  FFMA.FTZ R196, R196, R39, R41 ;  /* 0x00000027c4c47223 */ /* 0x000fe20000010029 */
[C---:B------:R-:W-:Y:S01]  /*2ea00*/  FADD.FTZ R74, -R185.reuse, R74 ;  /* 0x0000004ab94a7221 */ /* 0x040fe20000010100 */
[----:B------:R-:W-:Y:S01]  /*2ea10*/  FFMA.FTZ R39, R78, R53, R55 ;  /* 0x000000354e277223 */ /* 0x000fe20000010037 */
[C---:B------:R-:W-:Y:S01]  /*2ea20*/  FADD.FTZ R220, -R185.reuse, R61 ;  /* 0x0000003db9dc7221 */ /* 0x040fe20000010100 */
[C---:B------:R-:W-:Y:S01]  /*2ea30*/  FADD.FTZ R218, -R185.reuse, R62 ;  /* 0x0000003eb9da7221 */ /* 0x040fe20000010100 */
[----:B------:R-:W-:Y:S01]  /*2ea40*/  FFMA.FTZ R76, R76, R43, R47 ;  /* 0x0000002b4c4c7223 */ /* 0x000fe2000001002f */
[----:B------:R-:W-:Y:S01]  /*2ea50*/  FFMA.FTZ R200, R200, R57, R59 ;  /* 0x00000039c8c87223 */ /* 0x000fe2000001003b */
[----:B------:R-:W-:Y:S01]  /*2ea60*/  SHF.L.U32 R41, R136, 0x10, RZ ;  /* 0x0000001088297819 */ /* 0x000fe200000006ff */
[----:B------:R-:W-:Y:S01]  /*2ea70*/  FADD.FTZ R62, -R185, R63 ;  /* 0x0000003fb93e7221 */ /* 0x000fe20000010100 */
[----:B------:R-:W-:Y:S01]  /*2ea80*/  SHF.L.U32 R55, R32, 0x10, RZ ;  /* 0x0000001020377819 */ /* 0x000fe200000006ff */
[C---:B------:R-:W-:Y:S01]  /*2ea90*/  FMUL.FTZ R72, R199.reuse, R72 ;  /* 0x00000048c7487220 */ /* 0x040fe20000410000 */
[----:B------:R-:W-:Y:S01]  /*2eaa0*/  FMUL.FTZ R208, R199, R208 ;  /* 0x000000d0c7d07220 */ /* 0x000fe20000410000 */
[----:B------:R-:W-:Y:S01]  /*2eab0*/  FFMA.FTZ R43, R198, R49, R51 ;  /* 0x00000031c62b7223 */ /* 0x000fe20000010033 */
[----:B------:R-:W-:Y:S01]  /*2eac0*/  IMAD.U32 R47, R108, 0x10000, RZ ;  /* 0x000100006c2f7824 */ /* 0x000fe200078e00ff */
[----:B------:R-:W-:Y:S01]  /*2ead0*/  SHF.L.U32 R57, R34, 0x10, RZ ;  /* 0x0000001022397819 */ /* 0x000fe200000006ff */
[----:B------:R-:W-:Y:S01]  /*2eae0*/  IMAD.U32 R59, R31, 0x10000, RZ ;  /* 0x000100001f3b7824 */ /* 0x000fe200078e00ff */
[----:B------:R-:W-:Y:S01]  /*2eaf0*/  SHF.L.U32 R61, R138, 0x10, RZ ;  /* 0x000000108a3d7819 */ /* 0x000fe200000006ff */
        /* <DEDUP_REMOVED lines=11> */
[C---:B------:R-:W-:Y:S01]  /*2ebb0*/  FADD.FTZ R212, -R185.reuse, R71 ;  /* 0x00000047b9d47221 */ /* 0x040fe20000010100 */
[----:B------:R-:W-:Y:S01]  /*2ebc0*/  FADD.FTZ R216, -R185, R67 ;  /* 0x00000043b9d87221 */ /* 0x000fe20000010100 */
[----:B------:R-:W-:Y:S01]  /*2ebd0*/  FFMA.FTZ R72, R72, R41, R47 ;  /* 0x0000002948487223 */ /* 0x000fe2000001002f */
[----:B------:R-:W-:Y:S01]  /*2ebe0*/  FFMA.FTZ R208, R208, R55, R59 ;  /* 0x00000037d0d07223 */ /* 0x000fe2000001003b */
[----:B------:R-:W-:Y:S01]  /*2ebf0*/  FFMA.FTZ R57, R206, R57, R49 ;  /* 0x00000039ce397223 */ /* 0x000fe20000010031 */
[----:B------:R-:W-:Y:S01]  /*2ec00*/  FFMA.FTZ R59, R68, R61, R63 ;  /* 0x0000003d443b7223 */ /* 0x000fe2000001003f */
[----:B------:R-:W-:Y:S01]  /*2ec10*/  SHF.L.U32 R41, R30, 0x10, RZ ;  /* 0x000000101e297819 */ /* 0x000fe200000006ff */
[C---:B------:R-:W-:Y:S01]  /*2ec20*/  FMUL.FTZ R210, R199.reuse, R210 ;  /* 0x000000d2c7d27220 */ /* 0x040fe20000410000 */
[----:B------:R-:W-:Y:S01]  /*2ec30*/  SHF.L.U32 R67, R26, 0x10, RZ ;  /* 0x000000101a437819 */ /* 0x000fe200000006ff */
[----:B------:R-:W-:Y:S01]  /*2ec40*/  FMUL.FTZ R214, R199, R214 ;  /* 0x000000d6c7d67220 */ /* 0x000fe20000410000 */
[----:B------:R-:W-:Y:S01]  /*2ec50*/  FFMA.FTZ R49, R74, R51, R53 ;  /* 0x000000334a317223 */ /* 0x000fe20000010035 */
[----:B------:R-:W-:Y:S01]  /*2ec60*/  IMAD.U32 R47, R29, 0x10000, RZ ;  /* 0x000100001d2f7824 */ /* 0x000fe200078e00ff */
[----:B------:R-:W-:Y:S01]  /*2ec70*/  SHF.L.U32 R63, R132, 0x10, RZ ;  /* 0x00000010843f7819 */ /* 0x000fe200000006ff */
[----:B------:R-:W-:-:S02]  /*2ec80*/  IMAD.U32 R69, R25, 0x10000, RZ ;  /* 0x0001000019457824 */ /* 0x000fc400078e00ff */
[----:B------:R-:W-:Y:S01]  /*2ec90*/  FMUL.FTZ R64, R199, R64 ;  /* 0x00000040c7407220 */ /* 0x000fe20000410000 */
[----:B------:R-:W-:Y:S01]  /*2eca0*/  SHF.L.U32 R51, R139, 0x10, RZ ;  /* 0x000000108b337819 */ /* 0x000fe200000006ff */
[----:B------:R-:W-:Y:S01]  /*2ecb0*/  IMAD.U32 R65, R104, 0x10000, RZ ;  /* 0x0001000068417824 */ /* 0x000fe200078e00ff */
[----:B------:R-:W-:Y:S01]  /*2ecc0*/  SHF.L.U32 R55, R28, 0x10, RZ ;  /* 0x000000101c377819 */ /* 0x000fe200000006ff */
[----:B------:R-:W-:Y:S01]  /*2ecd0*/  FADD.FTZ R60, -R185, R60 ;  /* 0x0000003cb93c7221 */ /* 0x000fe20000010100 */
[C---:B------:R-:W-:Y:S01]  /*2ece0*/  FMUL.FTZ R70, R199.reuse, R70 ;  /* 0x00000046c7467220 */ /* 0x040fe20000410000 */
[----:B------:R-:W-:Y:S01]  /*2ecf0*/  FMUL.FTZ R212, R199, R212 ;  /* 0x000000d4c7d47220 */ /* 0x000fe20000410000 */
[----:B------:R-:W-:Y:S02]  /*2ed00*/  IMAD.U32 R53, R111, 0x10000, RZ ;  /* 0x000100006f357824 */ /* 0x000fe400078e00ff */
[----:B------:R-:W-:Y:S01]  /*2ed10*/  FADD.FTZ R66, -R185, R66 ;  /* 0x00000042b9427221 */ /* 0x000fe20000010100 */
[----:B------:R-:W-:-:S02]  /*2ed20*/  IMAD.U32 R61, R27, 0x10000, RZ ;  /* 0x000100001b3d7824 */ /* 0x000fc400078e00ff */
[----:B------:R-:W-:Y:S01]  /*2ed30*/  FFMA.FTZ R210, R210, R41, R47 ;  /* 0x00000029d2d27223 */ /* 0x000fe2000001002f */
[----:B------:R-:W-:Y:S01]  /*2ed40*/  FFMA.FTZ R214, R214, R67, R69 ;  /* 0x00000043d6d67223 */ /* 0x000fe20000010045 */
[----:B------:R-:W-:Y:S01]  /*2ed50*/  FFMA.FTZ R47, R64, R63, R65 ;  /* 0x0000003f402f7223 */ /* 0x000fe20000010041 */
[----:B------:R-:W-:Y:S01]  /*2ed60*/  SHF.L.U32 R67, R134, 0x10, RZ ;  /* 0x0000001086437819 */ /* 0x000fe200000006ff */
[----:B------:R-:W-:Y:S01]  /*2ed70*/  FMUL.FTZ R60, R199, R60 ;  /* 0x0000003cc73c7220 */ /* 0x000fe20000410000 */
[----:B------:R-:W-:Y:S01]  /*2ed80*/  FFMA.FTZ R51, R70, R51, R53 ;  /* 0x0000003346337223 */ /* 0x000fe20000010035 */
[----:B------:R-:W-:Y:S01]  /*2ed90*/  FFMA.FTZ R212, R212, R55, R61 ;  /* 0x00000037d4d47223 */ /* 0x000fe2000001003d */
[----:B------:R-:W-:Y:S01]  /*2eda0*/  SHF.L.U32 R41, R133, 0x10, RZ ;  /* 0x0000001085297819 */ /* 0x000fe200000006ff */
[----:B------:R-:W-:Y:S01]  /*2edb0*/  IMAD.U32 R63, R106, 0x10000, RZ ;  /* 0x000100006a3f7824 */ /* 0x000fe200078e00ff */
[----:B------:R-:W-:Y:S01]  /*2edc0*/  SHF.L.U32 R65, R22, 0x10, RZ ;  /* 0x0000001016417819 */ /* 0x000fe200000006ff */
[----:B------:R-:W-:Y:S01]  /*2edd0*/  FMUL.FTZ R66, R199, R66 ;  /* 0x00000042c7427220 */ /* 0x000fe20000410000 */
[----:B------:R-:W-:Y:S01]  /*2ede0*/  SHF.L.U32 R71, R135, 0x10, RZ ;  /* 0x0000001087477819 */ /* 0x000fe200000006ff */
[C---:B------:R-:W-:Y:S01]  /*2edf0*/  FMUL.FTZ R220, R199.reuse, R220 ;  /* 0x000000dcc7dc7220 */ /* 0x040fe20000410000 */
[----:B------:R-:W-:Y:S01]  /*2ee00*/  FMUL.FTZ R218, R199, R218 ;  /* 0x000000dac7da7220 */ /* 0x000fe20000410000 */
[----:B------:R-:W-:Y:S01]  /*2ee10*/  IMAD.U32 R53, R105, 0x10000, RZ ;  /* 0x0001000069357824 */ /* 0x000fe200078e00ff */
[----:B------:R-:W-:Y:S01]  /*2ee20*/  SHF.L.U32 R55, R24, 0x10, RZ ;  /* 0x0000001018377819 */ /* 0x000fe200000006ff */
[----:B------:R-:W-:-:S02]  /*2ee30*/  IMAD.U32 R69, R21, 0x10000, RZ ;  /* 0x0001000015457824 */ /* 0x000fc400078e00ff */
[----:B------:R-:W-:Y:S01]  /*2ee40*/  FMUL.FTZ R216, R199, R216 ;  /* 0x000000d8c7d87220 */ /* 0x000fe20000410000 */
[----:B------:R-:W-:Y:S02]  /*2ee50*/  IMAD.U32 R73, R107, 0x10000, RZ ;  /* 0x000100006b497824 */ /* 0x000fe400078e00ff */
[----:B------:R-:W-:Y:S01]  /*2ee60*/  FADD.FTZ R58, -R185, R58 ;  /* 0x0000003ab93a7221 */ /* 0x000fe20000010100 */
[----:B------:R-:W-:Y:S02]  /*2ee70*/  IMAD.U32 R61, R23, 0x10000, RZ ;  /* 0x00010000173d7824 */ /* 0x000fe400078e00ff */
[----:B------:R-:W-:Y:S01]  /*2ee80*/  FADD.FTZ R56, -R185, R56 ;  /* 0x00000038b9387221 */ /* 0x000fe20000010100 */
[----:B------:R-:W-:Y:S01]  /*2ee90*/  FFMA.FTZ R67, R60, R67, R63 ;  /* 0x000000433c437223 */ /* 0x000fe2000001003f */
[----:B------:R-:W-:Y:S01]  /*2eea0*/  FFMA.FTZ R66, R66, R41, R53 ;  /* 0x0000002942427223 */ /* 0x000fe20000010035 */
[----:B------:R-:W-:Y:S01]  /*2eeb0*/  FFMA.FTZ R220, R220, R65, R69 ;  /* 0x00000041dcdc7223 */ /* 0x000fe20000010045 */
[----:B------:R-:W-:Y:S01]  /*2eec0*/  FFMA.FTZ R218, R218, R71, R73 ;  /* 0x00000047dada7223 */ /* 0x000fe20000010049 */
[----:B------:R-:W-:Y:S01]  /*2eed0*/  SHF.L.U32 R63, R18, 0x10, RZ ;  /* 0x00000010123f7819 */ /* 0x000fe200000006ff */
[----:B------:R-:W-:Y:S01]  /*2eee0*/  FMUL.FTZ R222, R199, R222 ;  /* 0x000000dec7de7220 */ /* 0x000fe20000410000 */
[----:B------:R-:W-:Y:S01]  /*2eef0*/  FFMA.FTZ R53, R216, R55, R61 ;  /* 0x00000037d8357223 */ /* 0x000fe2000001003d */
[----:B------:R-:W-:Y:S01]  /*2ef00*/  SHF.L.U32 R73, R20, 0x10, RZ ;  /* 0x0000001014497819 */ /* 0x000fe200000006ff */
[----:B------:R-:W-:Y:S01]  /*2ef10*/  IMAD.U32 R65, R17, 0x10000, RZ ;  /* 0x0001000011417824 */ /* 0x000fe200078e00ff */
[----:B------:R-:W-:Y:S01]  /*2ef20*/  SHF.L.U32 R69, R129, 0x10, RZ ;  /* 0x0000001081457819 */ /* 0x000fe200000006ff */
[C---:B------:R-:W-:Y:S01]  /*2ef30*/  FMUL.FTZ R62, R199.reuse, R62 ;  /* 0x0000003ec73e7220 */ /* 0x040fe20000410000 */
[----:B------:R-:W-:Y:S01]  /*2ef40*/  FMUL.FTZ R58, R199, R58 ;  /* 0x0000003ac73a7220 */ /* 0x000fe20000410000 */
[----:B------:R-:W-:Y:S01]  /*2ef50*/  IMAD.U32 R41, R19, 0x10000, RZ ;  /* 0x0001000013297824 */ /* 0x000fe200078e00ff */
[----:B------:R-:W-:Y:S01]  /*2ef60*/  SHF.L.U32 R55, R128, 0x10, RZ ;  /* 0x0000001080377819 */ /* 0x000fe200000006ff */
[----:B------:R-:W-:Y:S01]  /*2ef70*/  IMAD.U32 R71, R101, 0x10000, RZ ;  /* 0x0001000065477824 */ /* 0x000fe200078e00ff */
[----:B------:R-:W-:Y:S01]  /*2ef80*/  SHF.L.U32 R75, R16, 0x10, RZ ;  /* 0x00000010104b7819 */ /* 0x000fe200000006ff */
[----:B------:R-:W-:Y:S01]  /*2ef90*/  FADD.FTZ R54, -R185, R54 ;  /* 0x00000036b9367221 */ /* 0x000fe20000010100 */
[C---:B------:R-:W-:Y:S01]  /*2efa0*/  FMUL.FTZ R56, R199.reuse, R56 ;  /* 0x00000038c7387220 */ /* 0x040fe20000410000 */
[----:B------:R-:W-:Y:S01]  /*2efb0*/  FMUL.FTZ R224, R199, R224 ;  /* 0x000000e0c7e07220 */ /* 0x000fe20000410000 */
[----:B------:R-:W-:-:S02]  /*2efc0*/  IMAD.U32 R61, R100, 0x10000, RZ ;  /* 0x00010000643d7824 */ /* 0x000fc400078e00ff */
[----:B------:R-:W-:Y:S01]  /*2efd0*/  FADD.FTZ R52, -R185, R52 ;  /* 0x00000034b9347221 */ /* 0x000fe20000010100 */
[----:B------:R-:W-:Y:S02]  /*2efe0*/  IMAD.U32 R77, R15, 0x10000, RZ ;  /* 0x000100000f4d7824 */ /* 0x000fe400078e00ff */
        /* <DEDUP_REMOVED lines=8> */
[----:B------:R-:W-:-:S02]  /*2f070*/  IMAD.U32 R71, R103, 0x10000, RZ ;  /* 0x0001000067477824 */ /* 0x000fc400078e00ff */
[C---:B------:R-:W-:Y:S01]  /*2f080*/  FMUL.FTZ R52, R199.reuse, R52 ;  /* 0x00000034c7347220 */ /* 0x040fe20000410000 */
[----:B------:R-:W-:Y:S01]  /*2f090*/  IMAD.U32 R61, R102, 0x10000, RZ ;  /* 0x00010000663d7824 */ /* 0x000fe200078e00ff */
[----:B------:R-:W-:Y:S01]  /*2f0a0*/  SHF.L.U32 R75, R14, 0x10, RZ ;  /* 0x000000100e4b7819 */ /* 0x000fe200000006ff */
[----:B------:R-:W-:Y:S01]  /*2f0b0*/  FMUL.FTZ R226, R199, R226 ;  /* 0x000000e2c7e27220 */ /* 0x000fe20000410000 */
[----:B------:R-:W-:Y:S02]  /*2f0c0*/  IMAD.U32 R63, R13, 0x10000, RZ ;  /* 0x000100000d3f7824 */ /* 0x000fe400078e00ff */
[C---:B------:R-:W-:Y:S01]  /*2f0d0*/  FADD.FTZ R48, -R185.reuse, R48 ;  /* 0x00000030b9307221 */ /* 0x040fe20000010100 */
[----:B------:R-:W-:Y:S01]  /*2f0e0*/  FADD.FTZ R50, -R185, R50 ;  /* 0x00000032b9327221 */ /* 0x000fe20000010100 */
[----:B------:R-:W-:Y:S01]  /*2f0f0*/  FFMA.FTZ R54, R54, R65, R71 ;  /* 0x0000004136367223 */ /* 0x000fe20000010047 */
[----:B------:R-:W-:Y:S01]  /*2f100*/  SHF.L.U32 R77, R12, 0x10, RZ ;  /* 0x000000100c4d7819 */ /* 0x000fe200000006ff */
[----:B------:R-:W-:Y:S01]  /*2f110*/  FFMA.FTZ R70, R52, R41, R61 ;  /* 0x0000002934467223 */ /* 0x000fe2000001003d */
[----:B------:R-:W-:Y:S01]  /*2f120*/  SHF.L.U32 R71, R10, 0x10, RZ ;  /* 0x000000100a477819 */ /* 0x000fe200000006ff */
[C---:B------:R-:W-:Y:S01]  /*2f130*/  FMUL.FTZ R228, R199.reuse, R228 ;  /* 0x000000e4c7e47220 */ /* 0x040fe20000410000 */
[----:B------:R-:W-:Y:S01]  /*2f140*/  FMUL.FTZ R230, R199, R230 ;  /* 0x000000e6c7e67220 */ /* 0x000fe20000410000 */
[----:B------:R-:W-:Y:S01]  /*2f150*/  IMAD.U32 R79, R11, 0x10000, RZ ;  /* 0x000100000b4f7824 */ /* 0x000fe200078e00ff */
[----:B------:R-:W-:Y:S01]  /*2f160*/  SHF.L.U32 R81, R124, 0x10, RZ ;  /* 0x000000107c517819 */ /* 0x000fe200000006ff */
[----:B------:R-:W-:Y:S01]  /*2f170*/  FFMA.FTZ R75, R226, R75, R63 ;  /* 0x0000004be24b7223 */ /* 0x000fe2000001003f */
[----:B------:R-:W-:Y:S01]  /*2f180*/  IMAD.U32 R41, R9, 0x10000, RZ ;  /* 0x0001000009297824 */ /* 0x000fe200078e00ff */
[----:B------:R-:W-:Y:S01]  /*2f190*/  SHF.L.U32 R61, R125, 0x10, RZ ;  /* 0x000000107d3d7819 */ /* 0x000fe200000006ff */
[C---:B------:R-:W-:Y:S01]  /*2f1a0*/  FMUL.FTZ R48, R199.reuse, R48 ;  /* 0x00000030c7307220 */ /* 0x040fe20000410000 */
[----:B------:R-:W-:Y:S01]  /*2f1b0*/  FMUL.FTZ R50, R199, R50 ;  /* 0x00000032c7327220 */ /* 0x000fe20000410000 */
[----:B------:R-:W-:-:S02]  /*2f1c0*/  IMAD.U32 R83, R96, 0x10000, RZ ;  /* 0x0001000060537824 */ /* 0x000fc400078e00ff */
[----:B------:R-:W-:Y:S01]  /*2f1d0*/  FADD.FTZ R46, -R185, R46 ;  /* 0x0000002eb92e7221 */ /* 0x000fe20000010100 */
[----:B------:R-:W-:Y:S02]  /*2f1e0*/  IMAD.U32 R63, R97, 0x10000, RZ ;  /* 0x00010000613f7824 */ /* 0x000fe400078e00ff */
[----:B------:R-:W-:Y:S01]  /*2f1f0*/  FADD.FTZ R44, -R185, R44 ;  /* 0x0000002cb92c7221 */ /* 0x000fe20000010100 */
[----:B------:R-:W-:Y:S01]  /*2f200*/  FFMA.FTZ R77, R228, R77, R79 ;  /* 0x0000004de44d7223 */ /* 0x000fe2000001004f */
[----:B------:R-:W-:Y:S01]  /*2f210*/  FFMA.FTZ R71, R230, R71, R41 ;  /* 0x00000047e6477223 */ /* 0x000fe20000010029 */
[----:B------:R-:W-:Y:S01]  /*2f220*/  FFMA.FTZ R52, R48, R81, R83 ;  /* 0x0000005130347223 */ /* 0x000fe20000010053 */
[----:B------:R-:W-:Y:S01]  /*2f230*/  SHF.L.U32 R79, R8, 0x10, RZ ;  /* 0x00000010084f7819 */ /* 0x000fe200000006ff */
[----:B------:R-:W-:Y:S01]  /*2f240*/  FFMA.FTZ R74, R50, R61, R63 ;  /* 0x0000003d324a7223 */ /* 0x000fe2000001003f */
[----:B------:R-:W-:Y:S01]  /*2f250*/  SHF.L.U32 R41, R127, 0x10, RZ ;  /* 0x000000107f297819 */ /* 0x000fe200000006ff */
[C---:B------:R-:W-:Y:S01]  /*2f260*/  FADD.FTZ R252, -R185.reuse, R144 ;  /* 0x00000090b9fc7221 */ /* 0x040fe20000010100 */
        /* <DEDUP_REMOVED lines=8> */
[C---:B------:R-:W-:Y:S01]  /*2f2f0*/  FMUL.FTZ R44, R199.reuse, R44 ;  /* 0x0000002cc72c7220 */ /* 0x040fe20000410000 */
[----:B------:R-:W-:Y:S01]  /*2f300*/  IMAD.U32 R83, R98, 0x10000, RZ ;  /* 0x0001000062537824 */ /* 0x000fe200078e00ff */
[----:B------:R-:W-:Y:S01]  /*2f310*/  SHF.L.U32 R145, R6, 0x10, RZ ;  /* 0x0000001006917819 */ /* 0x000fe200000006ff */
[----:B------:R-:W-:Y:S01]  /*2f320*/  FMUL.FTZ R234, R199, R234 ;  /* 0x000000eac7ea7220 */ /* 0x000fe20000410000 */
[----:B------:R-:W-:Y:S02]  /*2f330*/  IMAD.U32 R147, R5, 0x10000, RZ ;  /* 0x0001000005937824 */ /* 0x000fe400078e00ff */
[----:B------:R-:W-:Y:S01]  /*2f340*/  FFMA.FTZ R79, R232, R79, R65 ;  /* 0x0000004fe84f7223 */ /* 0x000fe20000010041 */
[----:B------:R-:W-:Y:S01]  /*2f350*/  FFMA.FTZ R46, R46, R41, R61 ;  /* 0x000000292e2e7223 */ /* 0x000fe2000001003d */
[C---:B------:R-:W-:Y:S01]  /*2f360*/  FMUL.FTZ R40, R199.reuse, R40 ;  /* 0x00000028c7287220 */ /* 0x040fe20000410000 */
[----:B------:R-:W-:Y:S01]  /*2f370*/  FFMA.FTZ R78, R44, R81, R83 ;  /* 0x000000512c4e7223 */ /* 0x000fe20000010053 */
[----:B------:R-:W-:Y:S01]  /*2f380*/  SHF.L.U32 R65, R120, 0x10, RZ ;  /* 0x0000001078417819 */ /* 0x000fe200000006ff */
[----:B------:R-:W-:Y:S01]  /*2f390*/  FMUL.FTZ R240, R199, R240 ;  /* 0x000000f0c7f07220 */ /* 0x000fe20000410000 */
[----:B------:R-:W-:Y:S01]  /*2f3a0*/  SHF.L.U32 R41, R173, 0x10, RZ ;  /* 0x00000010ad297819 */ /* 0x000fe200000006ff */
[----:B------:R-:W-:Y:S01]  /*2f3b0*/  FFMA.FTZ R81, R234, R145, R147 ;  /* 0x00000091ea517223 */ /* 0x000fe20000010093 */
[----:B------:R-:W-:-:S02]  /*2f3c0*/  IMAD.U32 R83, R92, 0x10000, RZ ;  /* 0x000100005c537824 */ /* 0x000fc400078e00ff */
[----:B------:R-:W-:Y:S01]  /*2f3d0*/  FADD.FTZ R246, -R185, R149 ;  /* 0x00000095b9f67221 */ /* 0x000fe20000010100 */
[----:B------:R-:W-:Y:S01]  /*2f3e0*/  IMAD.U32 R61, R174, 0x10000, RZ ;  /* 0x00010000ae3d7824 */ /* 0x000fe200078e00ff */
[----:B------:R-:W-:Y:S01]  /*2f3f0*/  SHF.L.U32 R147, R171, 0x10, RZ ;  /* 0x00000010ab937819 */ /* 0x000fe200000006ff */
[----:B------:R-:W-:Y:S01]  /*2f400*/  FADD.FTZ R42, -R185, R42 ;  /* 0x0000002ab92a7221 */ /* 0x000fe20000010100 */
[----:B------:R-:W-:Y:S01]  /*2f410*/  FMUL.FTZ R238, R199, R238 ;  /* 0x000000eec7ee7220 */ /* 0x000fe20000410000 */
[----:B------:R-:W-:Y:S01]  /*2f420*/  SHF.L.U32 R145, R169, 0x10, RZ ;  /* 0x00000010a9917819 */ /* 0x000fe200000006ff */
[----:B------:R-:W-:Y:S02]  /*2f430*/  IMAD.U32 R149, R172, 0x10000, RZ ;  /* 0x00010000ac957824 */ /* 0x000fe400078e00ff */
[----:B------:R-:W-:Y:S01]  /*2f440*/  FMUL.FTZ R236, R199, R236 ;  /* 0x000000ecc7ec7220 */ /* 0x000fe20000410000 */
[----:B------:R-:W-:Y:S02]  /*2f450*/  IMAD.U32 R63, R170, 0x10000, RZ ;  /* 0x00010000aa3f7824 */ /* 0x000fe400078e00ff */
[C---:B------:R-:W-:Y:S01]  /*2f460*/  FADD.FTZ R36, -R185.reuse, R36 ;  /* 0x00000024b9247221 */ /* 0x040fe20000010100 */
[C---:B------:R-:W-:Y:S01]  /*2f470*/  FADD.FTZ R248, -R185.reuse, R151 ;  /* 0x00000097b9f87221 */ /* 0x040fe20000010100 */
[----:B------:R-:W-:Y:S01]  /*2f480*/  FFMA.FTZ R82, R40, R65, R83 ;  /* 0x0000004128527223 */ /* 0x000fe20000010053 */
[----:B------:R-:W-:Y:S01]  /*2f490*/  FFMA.FTZ R240, R240, R41, R61 ;  /* 0x00000029f0f07223 */ /* 0x000fe2000001003d */
[C---:B------:R-:W-:Y:S01]  /*2f4a0*/  FADD.FTZ R38, -R185.reuse, R38 ;  /* 0x00000026b9267221 */ /* 0x040fe20000010100 */
[C---:B------:R-:W-:Y:S01]  /*2f4b0*/  FADD.FTZ R148, -R185.reuse, R148 ;  /* 0x00000094b9947221 */ /* 0x040fe20000010100 */
[C---:B------:R-:W-:Y:S01]  /*2f4c0*/  FADD.FTZ R150, -R185.reuse, R150 ;  /* 0x00000096b9967221 */ /* 0x040fe20000010100 */
[----:B------:R-:W-:Y:S01]  /*2f4d0*/  FADD.FTZ R146, -R185, R146 ;  /* 0x00000092b9927221 */ /* 0x000fe20000010100 */
[----:B------:R-:W-:Y:S01]  /*2f4e0*/  SHF.L.U32 R151, R121, 0x10, RZ ;  /* 0x0000001079977819 */ /* 0x000fe200000006ff */
[----:B------:R-:W0:Y:S01]  /*2f4f0*/  LDC.64 R40, c[0x0][0x428] ;  /* 0x00010a00ff287b82 */ /* 0x000e220000000a00 */
[----:B------:R-:W-:Y:S01]  /*2f500*/  FMUL.FTZ R42, R199, R42 ;  /* 0x0000002ac72a7220 */ /* 0x000fe20000410000 */
[----:B------:R-:W-:-:S02]  /*2f510*/  IMAD.U32 R185, R93, 0x10000, RZ ;  /* 0x000100005db97824 */ /* 0x000fc400078e00ff */
[----:B------:R-:W-:Y:S01]  /*2f520*/  FFMA.FTZ R83, R238, R147, R149 ;  /* 0x00000093ee537223 */ /* 0x000fe20000010095 */
[----:B------:R-:W-:Y:S01]  /*2f530*/  FFMA.FTZ R145, R236, R145, R63 ;  /* 0x00000091ec917223 */ /* 0x000fe2000001003f */
[----:B------:R-:W-:Y:S01]  /*2f540*/  SHF.L.U32 R149, R122, 0x10, RZ ;  /* 0x000000107a957819 */ /* 0x000fe200000006ff */
[----:B------:R-:W-:Y:S01]  /*2f550*/  FMUL.FTZ R36, R199, R36 ;  /* 0x00000024c7247220 */ /* 0x000fe20000410000 */
[----:B------:R-:W-:Y:S02]  /*2f560*/  IMAD.U32 R63, R94, 0x10000, RZ ;  /* 0x000100005e3f7824 */ /* 0x000fe400078e00ff */
[----:B------:R-:W-:Y:S01]  /*2f570*/  FFMA.FTZ R147, R42, R151, R185 ;  /* 0x000000972a937223 */ /* 0x000fe200000100b9 */
[----:B------:R-:W-:Y:S01]  /*2f580*/  SHF.L.U32 R65, R175, 0x10, RZ ;  /* 0x00000010af417819 */ /* 0x000fe200000006ff */
[----:B------:R-:W-:Y:S01]  /*2f590*/  FMUL.FTZ R242, R199, R242 ;  /* 0x000000f2c7f27220 */ /* 0x000fe20000410000 */
[----:B------:R-:W-:Y:S01]  /*2f5a0*/  IMAD.U32 R151, R176, 0x10000, RZ ;  /* 0x00010000b0977824 */ /* 0x000fe200078e00ff */
[----:B------:R-:W-:Y:S01]  /*2f5b0*/  SHF.L.U32 R185, R123, 0x10, RZ ;  /* 0x000000107bb97819 */ /* 0x000fe200000006ff */
[C---:B------:R-:W-:Y:S01]  /*2f5c0*/  FMUL.FTZ R38, R199.reuse, R38 ;  /* 0x00000026c7267220 */ /* 0x040fe20000410000 */
[----:B------:R-:W-:Y:S01]  /*2f5d0*/  FFMA.FTZ R149, R36, R149, R63 ;  /* 0x0000009524957223 */ /* 0x000fe2000001003f */
[----:B------:R-:W-:Y:S01]  /*2f5e0*/  SHF.L.U32 R61, R116, 0x10, RZ ;  /* 0x00000010743d7819 */ /* 0x000fe200000006ff */
        /* <DEDUP_REMOVED lines=9> */
[----:B------:R-:W-:Y:S01]  /*2f680*/  IMAD.U32 R63, R88, 0x10000, RZ ;  /* 0x00010000583f7824 */ /* 0x000fe200078e00ff */
[----:B------:R-:W-:Y:S01]  /*2f690*/  SHF.R.S32.HI R36, RZ, 0x1f, R191 ;  /* 0x0000001fff247819 */ /* 0x000fe200000114bf */
[----:B------:R-:W-:-:S02]  /*2f6a0*/  IMAD.U32 R199, R178, 0x10000, RZ ;  /* 0x00010000b2c77824 */ /* 0x000fc400078e00ff */
        /* <DEDUP_REMOVED lines=8> */
[----:B------:R-:W-:Y:S01]  /*2f730*/  LEA.HI R61, R36, R191, RZ, 0x3 ;  /* 0x000000bf243d7211 */ /* 0x000fe200078f18ff */
[----:B------:R-:W-:Y:S01]  /*2f740*/  IMAD.U32 R63, R90, 0x10000, RZ ;  /* 0x000100005a3f7824 */ /* 0x000fe200078e00ff */
[----:B------:R-:W-:Y:S01]  /*2f750*/  F2FP.BF16.F32.PACK_AB R36, R45, R80 ;  /* 0x000000502d24723e */ /* 0x000fe200000010ff */
[----:B------:R-:W-:Y:S01]  /*2f760*/  FFMA.FTZ R185, R246, R185, R65 ;  /* 0x000000b9f6b97223 */ /* 0x000fe20000010041 */
[----:B------:R-:W-:Y:S01]  /*2f770*/  SHF.L.U32 R45, R118, 0x10, RZ ;  /* 0x00000010762d7819 */ /* 0x000fe200000006ff */
[----:B------:R-:W-:Y:S01]  /*2f780*/  FFMA.FTZ R150, R150, R193, R197 ;  /* 0x000000c196967223 */ /* 0x000fe200000100c5 */
[----:B------:R-:W-:Y:S01]  /*2f790*/  LEA.HI.SX32 R61, R61, R192, 0x1d ;  /* 0x000000c03d3d7211 */ /* 0x000fe200078feaff */
[----:B------:R-:W-:Y:S01]  /*2f7a0*/  IMAD.U32 R201, R182, 0x10000, RZ ;  /* 0x00010000b6c97824 */ /* 0x000fe200078e00ff */
[----:B------:R-:W-:Y:S01]  /*2f7b0*/  SHF.L.U32 R199, R181, 0x10, RZ ;  /* 0x00000010b5c77819 */ /* 0x000fe200000006ff */
[----:B------:R-:W-:Y:S01]  /*2f7c0*/  IMAD.U32 R193, R186, 0x10000, RZ ;  /* 0x00010000bac17824 */ /* 0x000fe200078e00ff */
[----:B------:R-:W-:Y:S01]  /*2f7d0*/  SHF.L.U32 R65, R183, 0x10, RZ ;  /* 0x00000010b7417819 */ /* 0x000fe200000006ff */
[----:B------:R-:W-:Y:S01]  /*2f7e0*/  FFMA.FTZ R252, R252, R45, R63 ;  /* 0x0000002dfcfc7223 */ /* 0x000fe2000001003f */
[----:B------:R-:W-:Y:S01]  /*2f7f0*/  IADD3 R45, PT, PT, R61, 0x80, RZ ;  /* 0x000000803d2d7810 */ /* 0x000fe20007ffe0ff */
[----:B------:R-:W-:Y:S01]  /*2f800*/  FFMA.FTZ R191, R248, R199, R201 ;  /* 0x000000c7f8bf7223 */ /* 0x000fe200000100c9 */
[----:B------:R-:W-:Y:S01]  /*2f810*/  F2FP.BF16.F32.PACK_AB R38, R43, R76 ;  /* 0x0000004c2b26723e */ /* 0x000fe200000010ff */
[----:B------:R-:W-:Y:S01]  /*2f820*/  FFMA.FTZ R197, R250, R65, R193 ;  /* 0x00000041fac57223 */ /* 0x000fe200000100c1 */
[----:B------:R-:W-:Y:S01]  /*2f830*/  F2FP.BF16.F32.PACK_AB R39, R200, R39 ;  /* 0x00000027c827723e */ /* 0x000fe200000010ff */
[----:B0-----:R-:W-:Y:S01]  /*2f840*/  IMAD.WIDE.U32 R42, R61, 0x10, R40 ;  /* 0x000000103d2a7825 */ /* 0x001fe200078e0028 */
[----:B------:R-:W-:-:S02]  /*2f850*/  F2FP.BF16.F32.PACK_AB R37, R196, R37 ;  /* 0x00000025c425723e */ /* 0x000fc400000010ff */
[----:B------:R-:W-:Y:S01]  /*2f860*/  SHF.L.U32 R199, R119, 0x10, RZ ;  /* 0x0000001077c77819 */ /* 0x000fe200000006ff */
[----:B------:R-:W-:Y:S01]  /*2f870*/  VIADD R63, R61, 0x200 ;  /* 0x000002003d3f7836 */ /* 0x000fe20000000000 */
[----:B------:R-:W-:Y:S01]  /*2f880*/  F2FP.BF16.F32.PACK_AB R50, R210, R59 ;  /* 0x0000003bd232723e */ /* 0x000fe200000010ff */
[----:B------:R-:W-:Y:S01]  /*2f890*/  IMAD.U32 R201, R91, 0x10000, RZ ;  /* 0x000100005bc97824 */ /* 0x000fe200078e00ff */
[----:B------:R-:W-:Y:S01]  /*2f8a0*/  IADD3 R65, PT, PT, R61, 0x280, RZ ;  /* 0x000002803d417810 */ /* 0x000fe20007ffe0ff */
[----:B------:R-:W-:Y:S01]  /*2f8b0*/  IMAD.U32 R205, R188, 0x10000, RZ ;  /* 0x00010000bccd7824 */ /* 0x000fe200078e00ff */
[----:B------:R-:W-:Y:S01]  /*2f8c0*/  F2FP.BF16.F32.PACK_AB R48, R57, R72 ;  /* 0x000000483930723e */ /* 0x000fe200000010ff */
[C---:B------:R-:W-:Y:S01]  /*2f8d0*/  VIADD R57, R61.reuse, 0x100 ;  /* 0x000001003d397836 */ /* 0x040fe20000000000 */
[C---:B------:R-:W-:Y:S01]  /*2f8e0*/  IADD3 R59, PT, PT, R61.reuse, 0x180, RZ ;  /* 0x000001803d3b7810 */ /* 0x040fe20007ffe0ff */
[----:B------:R-:W-:Y:S01]  /*2f8f0*/  VIADD R193, R61, 0x300 ;  /* 0x000003003dc17836 */ /* 0x000fe20000000000 */
[----:B------:R-:W-:Y:S01]  /*2f900*/  F2FP.BF16.F32.PACK_AB R51, R212, R51 ;  /* 0x00000033d433723e */ /* 0x000fe200000010ff */
[----:B------:R-:W-:Y:S01]  /*2f910*/  IMAD.WIDE.U32 R44, R45, 0x10, R40 ;  /* 0x000000102d2c7825 */ /* 0x000fe200078e0028 */
[----:B------:R-:W-:-:S03]  /*2f920*/  F2FP.BF16.F32.PACK_AB R49, R208, R49 ;  /* 0x00000031d031723e */ /* 0x000fc600000010ff */
[----:B------:R-:W-:Y:S01]  /*2f930*/  FFMA.FTZ R146, R146, R199, R201 ;  /* 0x000000c792927223 */ /* 0x000fe200000100c9 */
[----:B------:R-:W-:Y:S01]  /*2f940*/  FFMA.FTZ R203, R144, R203, R205 ;  /* 0x000000cb90cb7223 */ /* 0x000fe200000100cd */
[--C-:B------:R-:W-:Y:S01]  /*2f950*/  IMAD.WIDE.U32 R60, R63, 0x10, R40.reuse ;  /* 0x000000103f3c7825 */ /* 0x100fe200078e0028 */
[----:B------:R0:W-:Y:S03]  /*2f960*/  STG.E.128 desc[UR6][R42.64], R36 ;  /* 0x000000242a007986 */ /* 0x0001e6000c101d06 */
[--C-:B------:R-:W-:Y:S01]  /*2f970*/  IMAD.WIDE.U32 R62, R65, 0x10, R40.reuse ;  /* 0x00000010413e7825 */ /* 0x100fe200078e0028 */
[----:B------:R1:W-:Y:S03]  /*2f980*/  STG.E.128 desc[UR6][R44.64], R48 ;  /* 0x000000302c007986 */ /* 0x0003e6000c101d06 */
[----:B------:R-:W-:-:S04]  /*2f990*/  IMAD.WIDE.U32 R56, R57, 0x10, R40 ;  /* 0x0000001039387825 */ /* 0x000fc800078e0028 */
[----:B------:R-:W-:-:S04]  /*2f9a0*/  IMAD.WIDE.U32 R58, R59, 0x10, R40 ;  /* 0x000000103b3a7825 */ /* 0x000fc800078e0028 */
[----:B------:R-:W-:Y:S01]  /*2f9b0*/  IMAD.WIDE.U32 R64, R193, 0x10, R40 ;  /* 0x00000010c1407825 */ /* 0x000fe200078e0028 */
[----:B------:R-:W-:Y:S02]  /*2f9c0*/  F2FP.BF16.F32.PACK_AB R41, R69, R68 ;  /* 0x000000444529723e */ /* 0x000fe400000010ff */
        /* <DEDUP_REMOVED lines=11> */
[----:B-1----:R-:W-:Y:S02]  /*2fa80*/  F2FP.BF16.F32.PACK_AB R45, R79, R74 ;  /* 0x0000004a4f2d723e */ /* 0x002fe400000010ff */
[----:B------:R-:W-:-:S02]  /*2fa90*/  F2FP.BF16.F32.PACK_AB R44, R71, R52 ;  /* 0x00000034472c723e */ /* 0x000fc400000010ff */
[----:B------:R-:W-:Y:S02]  /*2faa0*/  F2FP.BF16.F32.PACK_AB R51, R244, R151 ;  /* 0x00000097f433723e */ /* 0x000fe400000010ff */
        /* <DEDUP_REMOVED lines=10> */
.L_x_16471:
[----:B0-----:R-:W0:Y:S01]  /*2fb50*/  LDC.64 R36, c[0x0][0x380] ;  /* 0x0000e000ff247b82 */ /* 0x001e220000000a00 */
[----:B------:R-:W-:Y:S01]  /*2fb60*/  UPLOP3.LUT UP1, UPT, UPT, UPT, UP1, 0x40, 0x4 ;  /* 0x000000000004789c */ /* 0x000fe20003f2e810 */
[----:B0-----:R-:W-:-:S04]  /*2fb70*/  IADD3 R190, PT, PT, R190, R36, RZ ;  /* 0x00000024bebe7210 */ /* 0x001fc80007ffe0ff */
[----:B------:R-:W-:-:S13]  /*2fb80*/  ISETP.GE.AND P0, PT, R190, R37, PT ;  /* 0x00000025be00720c */ /* 0x000fda0003f06270 */
[----:B------:R-:W-:Y:S05]  /*2fb90*/  @!P0 BRA `(.L_x_16472) ;  /* 0xfffffd1000708947 */ /* 0x000fea000383ffff */
[----:B------:R-:W-:Y:S05]  /*2fba0*/  EXIT ;  /* 0x000000000000794d */ /* 0x000fea0003800000 */
.L_x_16473:
        /* <DEDUP_REMOVED lines=13> */
.L_x_42350:


//--------------------- .text._ZN10layer_norm13ln_fwd_kernelINS_13Kernel_traitsI13__nv_bfloat16S2_fS2_fjLj7168ELj1ELj1ELj4ELj16ENS_18Kernel_traits_baseILj7168ES2_S2_fS2_fjLj128EEEEELb1ELb1ELb0ELb0EEEvNS_9FwdParamsE --------------------------
	.section	.text._ZN10layer_norm13ln_fwd_kernelINS_13Kernel_traitsI13__nv_bfloat16S2_fS2_fjLj7168ELj1ELj1ELj4ELj16ENS_18Kernel_traits_baseILj7168ES2_S2_fS2_fjLj128EEEEELb1ELb1ELb0ELb0EEEvNS_9FwdParamsE,"ax",@progbits
	.align	128
        .global         _ZN10layer_norm13ln_fwd_kernelINS_13Kernel_traitsI13__nv_bfloat16S2_fS2_fjLj7168ELj1ELj1ELj4ELj16ENS_18Kernel_traits_baseILj7168ES2_S2_fS2_fjLj128EEEEELb1ELb1ELb0ELb0EEEvNS_9FwdParamsE
        .type           _ZN10layer_norm13ln_fwd_kernelINS_13Kernel_traitsI13__nv_bfloat16S2_fS2_fjLj7168ELj1ELj1ELj4ELj16ENS_18Kernel_traits_baseILj7168ES2_S2_fS2_fjLj128EEEEELb1ELb1ELb0ELb0EEEvNS_9FwdParamsE,@function
        .size           _ZN10layer_norm13ln_fwd_kernelINS_13Kernel_traitsI13__nv_bfloat16S2_fS2_fjLj7168ELj1ELj1ELj4ELj16ENS_18Kernel_traits_baseILj7168ES2_S2_fS2_fjLj128EEEEELb1ELb1ELb0ELb0EEEvNS_9FwdParamsE,(.L_x_42351 - _ZN10layer_norm13ln_fwd_kernelINS_13Kernel_traitsI13__nv_bfloat16S2_fS2_fjLj7168ELj1ELj1ELj4ELj16ENS_18Kernel_traits_baseILj7168ES2_S2_fS2_fjLj128EEEEELb1ELb1ELb0ELb0EEEvNS_9FwdParamsE)
        .other          _ZN10layer_norm13ln_fwd_kernelINS_13Kernel_traitsI13__nv_bfloat16S2_fS2_fjLj7168ELj1ELj1ELj4ELj16ENS_18Kernel_traits_baseILj7168ES2_S2_fS2_fjLj128EEEEELb1ELb1ELb0ELb0EEEvNS_9FwdParamsE,@"STO_CUDA_ENTRY STV_DEFAULT"
_ZN10layer_norm13ln_fwd_kernelINS_13Kernel_traitsI13__nv_bfloat16S2_fS2_fjLj7168ELj1ELj1ELj4ELj16ENS_18Kernel_traits_baseILj7168ES2_S2_fS2_fjLj128EEEEELb1ELb1ELb0ELb0EEEvNS_9FwdParamsE:
.text._ZN10layer_norm13ln_fwd_kernelINS_13Kernel_traitsI13__nv_bfloat16S2_fS2_fjLj7168ELj1ELj1ELj4ELj16ENS_18Kernel_traits_baseILj7168ES2_S2_fS2_fjLj128EEEEELb1ELb1ELb0ELb0EEEvNS_9FwdParamsE:
        /* <DEDUP_REMOVED lines=19> */
[----:B------:R-:W-:Y:S01]  /*0130*/  UISETP.NE.AND.EX UP0, UPT, UR5, URZ, UPT, UP0 ;  /* 0x000000ff0500728c */ /* 0x000fe2000bf05300 */
[----:B----4-:R-:W-:-:S04]  /*0140*/  LOP3.LUT R0, R7, 0x60, RZ, 0xc0, !PT ;  /* 0x0000006007007812 */ /* 0x010fc800078ec0ff */
[--C-:B------:R-:W-:Y:S02]  /*0150*/  LOP3.LUT R113, R0, 0x1f, R7.reuse, 0xf8, !PT ;  /* 0x0000001f00717812 */ /* 0x100fe400078ef807 */
[----:B------:R-:W1:Y:S02]  /*0160*/  LDC R6, c[0x0][0x360] ;  /* 0x0000d800ff067b82 */ /* 0x000e640000000800 */
[----:B-1----:R-:W-:Y:S01]  /*0170*/  IMAD R199, R6, UR14, R7 ;  /* 0x0000000e06c77c24 */ /* 0x002fe2000f8e0207 */
[----:B---3--:R-:W-:Y:S02]  /*0180*/  @P0 R2UR UR8, R2 ;  /* 0x00000000020802ca */ /* 0x008fe400000e0000 */
[----:B-----5:R-:W-:Y:S02]  /*0190*/  SHF.R.S32.HI R2, RZ, 0x1f, R11 ;  /* 0x0000001fff027819 */ /* 0x020fe4000001140b */
[----:B0-----:R-:W-:Y:S02]  /*01a0*/  @P0 IADD3 R192, P1, PT, R4, R9, RZ ;  /* 0x0000000904c00210 */ /* 0x001fe40007f3e0ff */
[----:B------:R-:W-:-:S02]  /*01b0*/  @P0 R2UR UR9, R3 ;  /* 0x00000000030902ca */ /* 0x000fc400000e0000 */
[----:B------:R-:W-:Y:S01]  /*01c0*/  LEA.HI R2, R2, R11, RZ, 0x3 ;  /* 0x0000000b02027211 */ /* 0x000fe200078f18ff */
[----:B------:R-:W-:Y:S01]  /*01d0*/  @P0 IMAD.X R193, RZ, RZ, R5, P1 ;  /* 0x000000ffffc10224 */ /* 0x000fe200008e0605 */
[----:B------:R-:W-:Y:S02]  /*01e0*/  LOP3.LUT R5, R113, 0x7f, RZ, 0x3c, !PT ;  /* 0x0000007f71057812 */ /* 0x000fe400078e3cff */
[----:B------:R-:W-:Y:S01]  /*01f0*/  SHF.R.S32.HI R2, RZ, 0x3, R2 ;  /* 0x00000003ff027819 */ /* 0x000fe20000011402 */
[----:B------:R-:W-:Y:S01]  /*0200*/  UIADD3 UR18, UPT, UPT, UR8, -0x61c88647, URZ ;  /* 0x9e3779b908127890 */ /* 0x000fe2000fffe0ff */
[----:B------:R-:W-:Y:S01]  /*0210*/  LOP3.LUT R3, R7, 0x1f, RZ, 0xc0, !PT ;  /* 0x0000001f07037812 */ /* 0x000fe200078ec0ff */
[----:B------:R-:W-:Y:S01]  /*0220*/  UIADD3 UR20, UPT, UPT, UR8, 0x3c6ef372, URZ ;  /* 0x3c6ef37208147890 */ /* 0x000fe2000fffe0ff */
[----:B------:R-:W-:Y:S01]  /*0230*/  SHF.R.U64 R197, R192, 0x2, R193 ;  /* 0x00000002c0c57819 */ /* 0x000fe200000012c1 */
[----:B------:R-:W-:Y:S01]  /*0240*/  IMAD.IADD R198, R2, 0x1, R5 ;  /* 0x0000000102c67824 */ /* 0x000fe200078e0205 */
[----:B------:R-:W-:Y:S01]  /*0250*/  SHF.R.U32.HI R196, RZ, 0x2, R193 ;  /* 0x00000002ffc47819 */ /* 0x000fe200000116c1 */
[----:B------:R-:W-:-:S02]  /*0260*/  UIADD3 UR19, UPT, UPT, UR9, -0x4498517b, URZ ;  /* 0xbb67ae8509137890 */ /* 0x000fc4000fffe0ff */
        /* <DEDUP_REMOVED lines=94> */
.L_x_16475:
        /* <DEDUP_REMOVED lines=88> */
.L_x_16476:
[----:B------:R-:W-:Y:S05]  /*0dd0*/  BSYNC.RECONVERGENT B0 ;  /* 0x0000000000007941 */ /* 0x000fea0003800200 */
.L_x_16474:
[----:B------:R-:W0:Y:S02]  /*0de0*/  LDCU UR4, c[0x0][0x384] ;  /* 0x00007080ff0477ac */ /* 0x000e240008000800 */
[----:B0-----:R-:W-:-:S06]  /*0df0*/  UISETP.GE.AND UP0, UPT, UR14, UR4, UPT ;  /* 0x000000040e00728c */ /* 0x001fcc000bf06270 */
[----:B------:R-:W-:-:S13]  /*0e00*/  PLOP3.LUT P0, PT, PT, PT, UP0, 0x80, 0x8 ;  /* 0x000000000008781c */ /* 0x000fda0003f0f008 */
[----:B------:R-:W-:Y:S05]  /*0e10*/  @P0 EXIT ;  /* 0x000000000000094d */ /* 0x000fea0003800000 */
[----:B------:R-:W-:Y:S01]  /*0e20*/  IMAD.HI.U32 R4, R197, -0x2daee0ad, RZ ;  /* 0xd2511f53c5047827 */ /* 0x000fe200078e00ff */
[----:B------:R-:W-:Y:S01]  /*0e30*/  LOP3.LUT R11, R2, 0x7f, RZ, 0xc0, !PT ;  /* 0x0000007f020b7812 */ /* 0x000fe200078ec0ff */
[----:B------:R-:W0:Y:S01]  /*0e40*/  LDCU.64 UR4, c[0x0][0x3e0] ;  /* 0x00007c00ff0477ac */ /* 0x000e220008000a00 */
[----:B-----5:R-:W-:Y:S01]  /*0e50*/  PRMT R12, R107, 0x7632, R12 ;  /* 0x000076326b0c7816 */ /* 0x020fe2000000000c */
[----:B------:R-:W-:Y:S01]  /*0e60*/  IMAD.HI.U32 R5, R199, -0x326172a9, RZ ;  /* 0xcd9e8d57c7057827 */ /* 0x000fe200078e00ff */
[----:B------:R-:W-:Y:S01]  /*0e70*/  LOP3.LUT R4, R4, UR9, RZ, 0x3c, !PT ;  /* 0x0000000904047c12 */ /* 0x000fe2000f8e3cff */
[----:B------:R-:W-:Y:S01]  /*0e80*/  UPLOP3.LUT UP2, UPT, UPT, UPT, UPT, 0x40, 0x4 ;  /* 0x000000000004789c */ /* 0x000fe20003f4e870 */
[----:B------:R-:W-:Y:S01]  /*0e90*/  VIADDMNMX R0, R11, -R0, RZ, !PT ;  /* 0x800000000b007246 */ /* 0x000fe200078001ff */
[----:B------:R-:W-:Y:S01]  /*0ea0*/  IMAD R7, R199, -0x326172a9, RZ ;  /* 0xcd9e8d57c7077824 */ /* 0x000fe200078e02ff */
[----:B------:R-:W-:Y:S01]  /*0eb0*/  LOP3.LUT R5, R196, UR8, R5, 0x96, !PT ;  /* 0x00000008c4057c12 */ /* 0x000fe2000f8e9605 */
[----:B------:R-:W-:Y:S01]  /*0ec0*/  IMAD.HI.U32 R6, R4, -0x326172a9, RZ ;  /* 0xcd9e8d5704067827 */ /* 0x000fe200078e00ff */
[----:B------:R-:W-:Y:S01]  /*0ed0*/  VIMNMX R0, PT, PT, R0, 0x20, PT ;  /* 0x0000002000007848 */ /* 0x000fe20003fe0100 */
[----:B------:R1:W-:Y:S01]  /*0ee0*/  STL.S16 [R1+0x4], R12 ;  /* 0x0000040c01007387 */ /* 0x0003e20000100600 */
[----:B------:R-:W-:Y:S01]  /*0ef0*/  LOP3.LUT R192, R192, 0x3, RZ, 0xc0, !PT ;  /* 0x00000003c0c07812 */ /* 0x000fe200078ec0ff */
        /* <DEDUP_REMOVED lines=8> */
[----:B0-----:R-:W-:Y:S01]  /*0f80*/  UISETP.NE.U32.AND UP0, UPT, UR4, URZ, UPT ;  /* 0x000000ff0400728c */ /* 0x001fe2000bf05070 */
[----:B------:R-:W-:Y:S02]  /*0f90*/  PRMT R246, R105, 0x7632, R246 ;  /* 0x0000763269f67816 */ /* 0x000fe400000000f6 */
        /* <DEDUP_REMOVED lines=13> */
[C---:B------:R-:W-:Y:S01]  /*1070*/  IMAD.HI.U32 R8, R4.reuse, -0x2daee0ad, RZ ;  /* 0xd2511f5304087827 */ /* 0x040fe200078e00ff */
        /* <DEDUP_REMOVED lines=17> */
[----:B------:R-:W2:Y:S01]  /*1190*/  LDCU.64 UR12, c[0x0][0x380] ;  /* 0x00007000ff0c77ac */ /* 0x000ea20008000a00 */
[----:B------:R-:W-:Y:S01]  /*11a0*/  PRMT R234, R81, 0x7632, R234 ;  /* 0x0000763251ea7816 */ /* 0x000fe200000000ea */
[----:B------:R-:W-:Y:S01]  /*11b0*/  IMAD R9, R6, -0x2daee0ad, RZ ;  /* 0xd2511f5306097824 */ /* 0x000fe200078e02ff */
[----:B------:R-:W-:Y:S01]  /*11c0*/  LOP3.LUT R5, R8, UR16, R5, 0x96, !PT ;  /* 0x0000001008057c12 */ /* 0x000fe2000f8e9605 */
[----:B------:R-:W-:Y:S01]  /*11d0*/  IMAD.HI.U32 R6, R4, -0x2daee0ad, RZ ;  /* 0xd2511f5304067827 */ /* 0x000fe200078e00ff */
[----:B------:R-:W-:Y:S01]  /*11e0*/  PRMT R233, R77, 0x7632, R233 ;  /* 0x000076324de97816 */ /* 0x000fe200000000e9 */
[----:B------:R-:W3:Y:S01]  /*11f0*/  LDCU.U8 UR16, c[0x0][0x410] ;  /* 0x00008200ff1077ac */ /* 0x000ee20008000000 */
[----:B------:R-:W-:Y:S01]  /*1200*/  PRMT R232, R80, 0x7632, R232 ;  /* 0x0000763250e87816 */ /* 0x000fe200000000e8 */
[----:B------:R-:W-:Y:S01]  /*1210*/  IMAD.HI.U32 R8, R5, -0x2daee0ad, RZ ;  /* 0xd2511f5305087827 */ /* 0x000fe200078e00ff */
[----:B------:R-:W-:Y:S01]  /*1220*/  LOP3.LUT R6, R9, UR15, R6, 0x96, !PT ;  /* 0x0000000f09067c12 */ /* 0x000fe2000f8e9606 */
[----:B------:R-:W4:Y:S01]  /*1230*/  LDCU UR15, c[0x0][0x388] ;  /* 0x00007100ff0f77ac */ /* 0x000f220008000800 */
        /* <DEDUP_REMOVED lines=10> */
[----:B------:R-:W-:Y:S01]  /*12e0*/  IMAD.HI.U32 R5, R8, -0x326172a9, RZ ;  /* 0xcd9e8d5708057827 */ /* 0x000fe200078e00ff */
[----:B------:R-:W-:Y:S02]  /*12f0*/  PRMT R226, R69, 0x7632, R226 ;  /* 0x0000763245e27816 */ /* 0x000fe400000000e2 */
[----:B------:R-:W-:Y:S01]  /*1300*/  PRMT R225, R65, 0x7632, R225 ;  /* 0x0000763241e17816 */ /* 0x000fe200000000e1 */
[----:B------:R-:W-:Y:S01]  /*1310*/  IMAD R7, R7, -0x326172a9, RZ ;  /* 0xcd9e8d5707077824 */ /* 0x000fe200078e02ff */
[----:B------:R-:W-:Y:S01]  /*1320*/  LOP3.LUT R5, R6, UR23, R5, 0x96, !PT ;  /* 0x0000001706057c12 */ /* 0x000fe2000f8e9605 */
[----:B------:R-:W-:Y:S01]  /*1330*/  IMAD.SHL.U32 R6, R2, 0x2, RZ ;  /* 0x0000000202067824 */ /* 0x000fe200078e00ff */
[----:B------:R-:W-:Y:S01]  /*1340*/  PRMT R224, R68, 0x7632, R224 ;  /* 0x0000763244e07816 */ /* 0x000fe200000000e0 */
[----:B------:R-:W-:Y:S01]  /*1350*/  IMAD R8, R8, -0x326172a9, RZ ;  /* 0xcd9e8d5708087824 */ /* 0x000fe200078e02ff */
[----:B------:R-:W-:Y:S01]  /*1360*/  LOP3.LUT R4, R7, UR17, R4, 0x96, !PT ;  /* 0x0000001107047c12 */ /* 0x000fe2000f8e9604 */
[----:B------:R-:W0:Y:S01]  /*1370*/  LDCU UR17, c[0x0][0x400] ;  /* 0x00008000ff1177ac */ /* 0x000e220008000800 */
[----:B------:R-:W-:-:S02]  /*1380*/  LOP3.LUT R195, R6, 0xffffff00, RZ, 0xc0, !PT ;  /* 0xffffff0006c37812 */ /* 0x000fc400078ec0ff */
[----:B------:R-:W-:Y:S01]  /*1390*/  PRMT R223, R64, 0x7632, R223 ;  /* 0x0000763240df7816 */ /* 0x000fe200000000df */
[C---:B------:R-:W-:Y:S01]  /*13a0*/  IMAD.HI.U32 R7, R4.reuse, -0x2daee0ad, RZ ;  /* 0xd2511f5304077827 */ /* 0x040fe200078e00ff */
[----:B------:R-:W-:Y:S02]  /*13b0*/  PRMT R222, R59, 0x7632, R222 ;  /* 0x000076323bde7816 */ /* 0x000fe400000000de */
[----:B------:R-:W-:Y:S01]  /*13c0*/  PRMT R221, R55, 0x7632, R221 ;  /* 0x0000763237dd7816 */ /* 0x000fe200000000dd */
[----:B------:R-:W-:Y:S01]  /*13d0*/  IMAD R9, R4, -0x2daee0ad, RZ ;  /* 0xd2511f5304097824 */ /* 0x000fe200078e02ff */
[----:B------:R-:W-:Y:S01]  /*13e0*/  LOP3.LUT R7, R10, UR24, R7, 0x96, !PT ;  /* 0x000000180a077c12 */ /* 0x000fe2000f8e9607 */
[----:B------:R-:W-:Y:S01]  /*13f0*/  IMAD.HI.U32 R4, R5, -0x2daee0ad, RZ ;  /* 0xd2511f5305047827 */ /* 0x000fe200078e00ff */
[----:B------:R-:W-:Y:S02]  /*1400*/  PRMT R220, R58, 0x7632, R220 ;  /* 0x000076323adc7816 */ /* 0x000fe400000000dc */
        /* <DEDUP_REMOVED lines=9> */
[----:B-1----:R1:W0:Y:S01]  /*14a0*/  MUFU.RCP R12, R0 ;  /* 0x00000000000c7308 */ /* 0x0022220000001000 */
[----:B------:R-:W-:Y:S01]  /*14b0*/  IMAD.HI.U32 R193, R2, -0x326172a9, RZ ;  /* 0xcd9e8d5702c17827 */ /* 0x000fe200078e00ff */
[----:B------:R-:W-:Y:S02]  /*14c0*/  LOP3.LUT R3, R8, UR25, R3, 0x96, !PT ;  /* 0x0000001908037c12 */ /* 0x000fe4000f8e9603 */
[----:B------:R-:W-:Y:S01]  /*14d0*/  VIMNMX R10, PT, PT, R10, 0x20, PT ;  /* 0x000000200a0a7848 */ /* 0x000fe20003fe0100 */
[----:B------:R-:W-:Y:S01]  /*14e0*/  IMAD R5, R5, -0x2daee0ad, RZ ;  /* 0xd2511f5305057824 */ /* 0x000fe200078e02ff */
[----:B------:R-:W-:Y:S01]  /*14f0*/  LOP3.LUT R193, R4, UR27, R193, 0x96, !PT ;  /* 0x0000001b04c17c12 */ /* 0x000fe2000f8e96c1 */
[----:B------:R-:W-:Y:S01]  /*1500*/  IMAD.HI.U32 R194, R3, -0x2daee0ad, RZ ;  /* 0xd2511f5303c27827 */ /* 0x000fe200078e00ff */
[----:B------:R-:W-:-:S02]  /*1510*/  PRMT R4, R103, 0x7632, R4 ;  /* 0x0000763267047816 */ /* 0x000fc40000000004 */
[----:B------:R-:W-:Y:S01]  /*1520*/  LEA R195, R10, R195, 0x3 ;  /* 0x000000c30ac37211 */ /* 0x000fe200078e18ff */
[----:B------:R-:W-:Y:S01]  /*1530*/  IMAD R3, R3, -0x2daee0ad, RZ ;  /* 0xd2511f5303037824 */ /* 0x000fe200078e02ff */
[----:B------:R-:W-:Y:S01]  /*1540*/  LOP3.LUT R194, R5, UR28, R194, 0x96, !PT ;  /* 0x0000001c05c27c12 */ /* 0x000fe2000f8e96c2 */
[----:B------:R2:W-:Y:S01]  /*1550*/  STL.S16 [R1], R4 ;  /* 0x0000000401007387 */ /* 0x0005e20000100600 */
[----:B------:R-:W-:Y:S01]  /*1560*/  PRMT R217, R53, 0x7632, R217 ;  /* 0x0000763235d97816 */ /* 0x000fe200000000d9 */
[----:B------:R-:W-:Y:S01]  /*1570*/  IMAD R2, R2, -0x326172a9, RZ ;  /* 0xcd9e8d5702027824 */ /* 0x000fe200078e02ff */
[----:B------:R-:W-:Y:S02]  /*1580*/  PRMT R216, R56, 0x7632, R216 ;  /* 0x0000763238d87816 */ /* 0x000fe400000000d8 */
[----:B------:R-:W-:Y:S02]  /*1590*/  PRMT R215, R52, 0x7632, R215 ;  /* 0x0000763234d77816 */ /* 0x000fe400000000d7 */
[----:B------:R-:W-:-:S02]  /*15a0*/  PRMT R214, R47, 0x7632, R214 ;  /* 0x000076322fd67816 */ /* 0x000fc400000000d6 */
[----:B------:R-:W-:Y:S01]  /*15b0*/  PRMT R213, R43, 0x7632, R213 ;  /* 0x000076322bd57816 */ /* 0x000fe200000000d5 */
[----:B--2---:R-:W-:Y:S01]  /*15c0*/  IMAD.MOV.U32 R4, RZ, RZ, RZ ;  /* 0x000000ffff047224 */ /* 0x004fe200078e00ff */
        /* <DEDUP_REMOVED lines=41> */
[----:B01-34-:R-:W-:-:S07]  /*1860*/  PRMT R5, R36, 0x7632, R5 ;  /* 0x0000763224057816 */ /* 0x01bfce0000000005 */
.L_x_17082:
[----:B0-----:R-:W0:Y:S01]  /*1870*/  @UP0 LDCU.64 UR4, c[0x0][0x3e0] ;  /* 0x00007c00ff0407ac */ /* 0x001e220008000a00 */
[----:B------:R-:W-:Y:S01]  /*1880*/  PLOP3.LUT P0, PT, PT, PT, UP0, 0x80, 0x8 ;  /* 0x000000000008781c */ /* 0x000fe20003f0f008 */
[----:B0-----:R-:W-:-:S06]  /*1890*/  @UP0 UIMAD.WIDE UR4, UR14, 0x2, UR4 ;  /* 0x000000020e0408a5 */ /* 0x001fcc000f8e0204 */
[----:B-1234-:R-:W-:Y:S01]  /*18a0*/  IMAD.U32 R176, RZ, RZ, UR4 ;  /* 0x00000004ffb07e24 */ /* 0x01efe2000f8e00ff */
[----:B------:R-:W-:-:S05]  /*18b0*/  MOV R177, UR5 ;  /* 0x0000000500b17c02 */ /* 0x000fca0008000f00 */
        /* <DEDUP_REMOVED lines=12> */
[----:B0-----:R-:W-:Y:S02]  /*1980*/  LEA.HI.SX32 R0, R0, R249, 0x1d ;  /* 0x000000f900007211 */ /* 0x001fe400078feaff */
[----:B--2---:R-:W-:-:S03]  /*1990*/  @P0 R2UR UR18, R176 ;  /* 0x00000000b01202ca */ /* 0x004fc600000e0000 */
[----:B------:R-:W-:-:S10]  /*19a0*/  IMAD.MOV.U32 R176, RZ, RZ, R0 ;  /* 0x000000ffffb07224 */ /* 0x000fd400078e0000 */
        /* <DEDUP_REMOVED lines=10> */
[----:B------:R0:W5:Y:S04]  /*1a50*/  LDG.E.128 R112, desc[UR6][R116.64] ;  /* 0x0000000674707981 */ /* 0x000168000c1e1d00 */
[----:B------:R-:W5:Y:S01]  /*1a60*/  LDG.E.128 R116, desc[UR6][R116.64+0x10] ;  /* 0x0000100674747981 */ /* 0x000f62000c1e1d00 */
[----:B------:R-:W-:Y:S01]  /*1a70*/  ISETP.NE.AND P0, PT, R192, 0x1, PT ;  /* 0x00000001c000780c */ /* 0x000fe20003f05270 */
[----:B------:R-:W-:Y:S01]  /*1a80*/  BSSY.RECONVERGENT B1, `(.L_x_16480) ;  /* 0x000005d000017945 */ /* 0x000fe20003800200 */
[----:B------:R-:W-:Y:S02]  /*1a90*/  HFMA2 R121, -RZ, RZ, 0, 1.1920928955078125e-07 ;  /* 0x00000002ff797431 */ /* 0x000fe400000001ff */
[----:B------:R-:W-:Y:S02]  /*1aa0*/  IMAD.MOV.U32 R120, RZ, RZ, R2 ;  /* 0x000000ffff787224 */ /* 0x000fe400078e0002 */
[----:B------:R-:W-:-:S07]  /*1ab0*/  IMAD.MOV.U32 R176, RZ, RZ, R3 ;  /* 0x000000ffffb07224 */ /* 0x000fce00078e0003 */
[----:B0-----:R-:W-:Y:S05]  /*1ac0*/  @!P0 BRA `(.L_x_16481) ;  /* 0x0000000400608947 */ /* 0x001fea0003800000 */
[----:B------:R-:W-:-:S04]  /*1ad0*/  MOV R121, 0x2 ;  /* 0x0000000200797802 */ /* 0x000fc80000000f00 */
[----:B------:R-:W-:-:S05]  /*1ae0*/  VIADDMNMX.U32 R120, R192, 0xfffffffe, R121, PT ;  /* 0xfffffffec0787846 */ /* 0x000fca0003800079 */
[----:B------:R-:W-:-:S04]  /*1af0*/  IMAD.SHL.U32 R122, R120, 0x4, RZ ;  /* 0x00000004787a7824 */ /* 0x000fc800078e00ff */
[----:B------:R-:W0:Y:S02]  /*1b00*/  LDC R120, c[0x2][R122] ;  /* 0x008000007a787b82 */ /* 0x000e240000000800 */
[----:B0-----:R-:W-:-:S04]  /*1b10*/  SHF.R.S32.HI R121, RZ, 0x1f, R120 ;  /* 0x0000001fff797819 */ /* 0x001fc80000011478 */
.L_x_42187:
[----:B------:R-:W-:Y:S05]  /*1b20*/  BRX R120 -0x1b30                                       (*"BRANCH_TARGETS .L_x_42188,.L_x_42189,.L_x_42190"*) ;  /* 0xffffffe478347949 */ /* 0x000fea000383ffff */
.L_x_42190:
[----:B------:R-:W-:Y:S01]  /*1b30*/  VIADD R121, R192, 0x1 ;  /* 0x00000001c0797836 */ /* 0x000fe20000000000 */
[----:B------:R-:W-:Y:S01]  /*1b40*/  MOV R176, R3 ;  /* 0x0000000300b07202 */ /* 0x000fe20000000f00 */
[----:B------:R-:W-:Y:S01]  /*1b50*/  IMAD.MOV.U32 R120, RZ, RZ, R193 ;  /* 0x000000ffff787224 */ /* 0x000fe200078e00c1 */
[----:B------:R-:W-:Y:S06]  /*1b60*/  BRA `(.L_x_16481) ;  /* 0x0000000400387947 */ /* 0x000fec0003800000 */
.L_x_42188:
[----:B------:R-:W-:Y:S02]  /*1b70*/  HFMA2 R121, -RZ, RZ, 0, 1.78813934326171875e-07 ;  /* 0x00000003ff797431 */ /* 0x000fe400000001ff */
[----:B------:R-:W-:Y:S02]  /*1b80*/  IMAD.MOV.U32 R176, RZ, RZ, R3 ;  /* 0x000000ffffb07224 */ /* 0x000fe400078e0003 */
[----:B------:R-:W-:Y:S01]  /*1b90*/  IMAD.MOV.U32 R120, RZ, RZ, R194 ;  /* 0x000000ffff787224 */ /* 0x000fe200078e00c2 */
[----:B------:R-:W-:Y:S06]  /*1ba0*/  BRA `(.L_x_16481) ;  /* 0x0000000400287947 */ /* 0x000fec0003800000 */
.L_x_42189:
        /* <DEDUP_REMOVED lines=12> */
.L_x_16483:
[----:B------:R-:W-:Y:S05]  /*1c70*/  BSYNC.RECONVERGENT B2 ;  /* 0x0000000000027941 */ /* 0x000fea0003800200 */
.L_x_16482:
        /* <DEDUP_REMOVED lines=49> */
[----:B------:R-:W-:Y:S01]  /*1f90*/  UIADD3 UR5, UPT, UPT, UR8, -0xe443238, URZ ;  /* 0xf1bbcdc808057890 */ /* 0x000fe2000fffe0ff */
[----:B------:R-:W-:-:S04]  /*1fa0*/  IMAD.WIDE.U32 R176, R177, -0x326172a9, RZ ;  /* 0xcd9e8d57b1b07825 */ /* 0x000fc800078e00ff */
[----:B------:R-:W-:Y:S01]  /*1fb0*/  IMAD.MOV.U32 R121, RZ, RZ, RZ ;  /* 0x000000ffff797224 */ /* 0x000fe200078e00ff */
[----:B------:R-:W-:Y:S01]  /*1fc0*/  LOP3.LUT R177, R122, UR5, R177, 0x96, !PT ;  /* 0x000000057ab17c12 */ /* 0x000fe2000f8e96b1 */
[----:B------:R-:W-:Y:S01]  /*1fd0*/  UIADD3 UR5, UPT, UPT, UR8, -0x700cb87f, URZ ;  /* 0x8ff3478108057890 */ /* 0x000fe2000fffe0ff */
[----:B------:R-:W-:-:S05]  /*1fe0*/  IMAD.WIDE.U32 R122, R123, -0x326172a9, RZ ;  /* 0xcd9e8d577b7a7825 */ /* 0x000fca00078e00ff */
[----:B------:R-:W-:Y:S01]  /*1ff0*/  LOP3.LUT R193, R176, UR5, R123, 0x96, !PT ;  /* 0x00000005b0c17c12 */ /* 0x000fe2000f8e967b */
[----:B------:R-:W-:Y:S01]  /*2000*/  UIADD3 UR5, UPT, UPT, UR9, -0x695add53, URZ ;  /* 0x96a522ad09057890 */ /* 0x000fe2000fffe0ff */
[----:B------:R-:W-:Y:S01]  /*2010*/  IMAD.WIDE.U32 R176, R177, -0x2daee0ad, RZ ;  /* 0xd2511f53b1b07825 */ /* 0x000fe200078e00ff */
[----:B------:R-:W-:-:S04]  /*2020*/  MOV R2, R122 ;  /* 0x0000007a00027202 */ /* 0x000fc80000000f00 */
[----:B------:R-:W-:Y:S01]  /*2030*/  LOP3.LUT R194, R120, UR5, R177, 0x96, !PT ;  /* 0x0000000578c27c12 */ /* 0x000fe2000f8e96b1 */
[----:B------:R-:W-:-:S07]  /*2040*/  IMAD.MOV.U32 R120, RZ, RZ, R3 ;  /* 0x000000ffff787224 */ /* 0x000fce00078e0003 */
.L_x_16481:
[----:B------:R-:W-:Y:S05]  /*2050*/  BSYNC.RECONVERGENT B1 ;  /* 0x0000000000017941 */ /* 0x000fea0003800200 */
.L_x_16480:
        /* <DEDUP_REMOVED lines=29> */
.L_x_16486:
        /* <DEDUP_REMOVED lines=12> */
.L_x_16488:
[----:B------:R-:W-:Y:S05]  /*22f0*/  BSYNC.RECONVERGENT B2 ;  /* 0x0000000000027941 */ /* 0x000fea0003800200 */
.L_x_16487:
        /* <DEDUP_REMOVED lines=50> */
[----:B------:R-:W-:-:S05]  /*2620*/  IMAD.WIDE.U32 R192, R193, -0x326172a9, RZ ;  /* 0xcd9e8d57c1c07825 */ /* 0x000fca00078e00ff */
[----:B------:R-:W-:Y:S01]  /*2630*/  LOP3.LUT R121, R122, UR5, R193, 0x96, !PT ;  /* 0x000000057a797c12 */ /* 0x000fe2000f8e96c1 */
[----:B------:R-:W-:Y:S01]  /*2640*/  UIADD3 UR5, UPT, UPT, UR8, -0x700cb87f, URZ ;  /* 0x8ff3478108057890 */ /* 0x000fe2000fffe0ff */
[----:B------:R-:W-:-:S04]  /*2650*/  IMAD.WIDE.U32 R122, R123, -0x326172a9, RZ ;  /* 0xcd9e8d577b7a7825 */ /* 0x000fc800078e00ff */
[----:B------:R-:W-:Y:S01]  /*2660*/  IMAD.MOV.U32 R2, RZ, RZ, R122 ;  /* 0x000000ffff027224 */ /* 0x000fe200078e007a */
[----:B------:R-:W-:Y:S01]  /*2670*/  LOP3.LUT R193, R192, UR5, R123, 0x96, !PT ;  /* 0x00000005c0c17c12 */ /* 0x000fe2000f8e967b */
[----:B------:R-:W-:Y:S01]  /*2680*/  UIADD3 UR5, UPT, UPT, UR9, -0x695add53, URZ ;  /* 0x96a522ad09057890 */ /* 0x000fe2000fffe0ff */
[----:B------:R-:W-:-:S05]  /*2690*/  IMAD.WIDE.U32 R122, R121, -0x2daee0ad, RZ ;  /* 0xd2511f53797a7825 */ /* 0x000fca00078e00ff */
[----:B------:R-:W-:Y:S01]  /*26a0*/  LOP3.LUT R194, R178, UR5, R123, 0x96, !PT ;  /* 0x00000005b2c27c12 */ /* 0x000fe2000f8e967b */
[----:B------:R-:W-:Y:S01]  /*26b0*/  IMAD.MOV.U32 R123, RZ, RZ, R176 ;  /* 0x000000ffff7b7224 */ /* 0x000fe200078e00b0 */
[----:B------:R-:W-:Y:S01]  /*26c0*/  MOV R176, R122 ;  /* 0x0000007a00b07202 */ /* 0x000fe20000000f00 */
[----:B------:R-:W-:-:S07]  /*26d0*/  IMAD.MOV.U32 R178, RZ, RZ, RZ ;  /* 0x000000ffffb27224 */ /* 0x000fce00078e00ff */
.L_x_16485:
[----:B------:R-:W-:Y:S05]  /*26e0*/  BSYNC.RECONVERGENT B1 ;  /* 0x0000000000017941 */ /* 0x000fea0003800200 */
.L_x_16484:
[----:B------:R-:W-:Y:S01]  /*26f0*/  I2FP.F32.U32 R121, R123 ;  /* 0x0000007b00797245 */ /* 0x000fe20000201000 */
[----:B------:R-:W-:Y:S01]  /*2700*/  IMAD.U32 R124, R124, 0x10000, RZ ;  /* 0x000100007c7c7824 */ /* 0x000fe200078e00ff */
[----:B------:R-:W-:Y:S01]  /*2710*/  ISETP.NE.AND P1, PT, R178, 0x1, PT ;  /* 0x00000001b200780c */ /* 0x000fe20003f25270 */
[----:B------:R-:W-:Y:S01]  /*2720*/  BSSY.RECONVERGENT B1, `(.L_x_16489) ;  /* 0x000005f000017945 */ /* 0x000fe20003800200 */
[----:B------:R-:W-:Y:S02]  /*2730*/  IMAD.MOV.U32 R179, RZ, RZ, 0x2 ;  /* 0x00000002ffb37424 */ /* 0x000fe400078e00ff */
[----:B------:R-:W-:Y:S01]  /*2740*/  FFMA.FTZ R122, R121, R202, 1.1641532182693481445e-10 ;  /* 0x2f000000797a7423 */ /* 0x000fe200000100ca */
[----:B------:R-:W-:Y:S01]  /*2750*/  FMUL.FTZ R124, R124, UR4 ;  /* 0x000000047c7c7c20 */ /* 0x000fe20008410000 */
[----:B------:R-:W-:Y:S01]  /*2760*/  SHF.L.U32 R121, R5, 0x10, RZ ;  /* 0x0000001005797819 */ /* 0x000fe200000006ff */
[----:B------:R-:W-:Y:S02]  /*2770*/  IMAD.MOV.U32 R123, RZ, RZ, R2 ;  /* 0x000000ffff7b7224 */ /* 0x000fe400078e0002 */
[----:B------:R-:W-:Y:S01]  /*2780*/  FMUL.FTZ R124, R124, R177 ;  /* 0x000000b17c7c7220 */ /* 0x000fe20000410000 */
[----:B------:R-:W-:-:S04]  /*2790*/  FSETP.GTU.FTZ.AND P0, PT, R122, R3, PT ;  /* 0x000000037a00720b */ /* 0x000fc80003f1c000 */
        /* <DEDUP_REMOVED lines=12> */
.L_x_16491:
        /* <DEDUP_REMOVED lines=12> */
.L_x_16493:
[----:B------:R-:W-:Y:S05]  /*2920*/  BSYNC.RECONVERGENT B2 ;  /* 0x0000000000027941 */ /* 0x000fea0003800200 */
.L_x_16492:
        /* <DEDUP_REMOVED lines=54> */
[----:B------:R-:W-:-:S04]  /*2c90*/  IMAD.WIDE.U32 R122, R123, -0x326172a9, RZ ;  /* 0xcd9e8d577b7a7825 */ /* 0x000fc800078e00ff */
[----:B------:R-:W-:Y:S01]  /*2ca0*/  IMAD.MOV.U32 R2, RZ, RZ, R122 ;  /* 0x000000ffff027224 */ /* 0x000fe200078e007a */
[----:B------:R-:W-:Y:S01]  /*2cb0*/  LOP3.LUT R193, R192, UR5, R123, 0x96, !PT ;  /* 0x00000005c0c17c12 */ /* 0x000fe2000f8e967b */
[----:B------:R-:W-:Y:S01]  /*2cc0*/  UIADD3 UR5, UPT, UPT, UR9, -0x695add53, URZ ;  /* 0x96a522ad09057890 */ /* 0x000fe2000fffe0ff */
[----:B------:R-:W-:-:S05]  /*2cd0*/  IMAD.WIDE.U32 R122, R124, -0x2daee0ad, RZ ;  /* 0xd2511f537c7a7825 */ /* 0x000fca00078e00ff */
[----:B------:R-:W-:Y:S02]  /*2ce0*/  LOP3.LUT R194, R178, UR5, R123, 0x96, !PT ;  /* 0x00000005b2c27c12 */ /* 0x000fe4000f8e967b */
[----:B------:R-:W-:Y:S01]  /*2cf0*/  MOV R123, R176 ;  /* 0x000000b0007b7202 */ /* 0x000fe20000000f00 */
[----:B------:R-:W-:-:S07]  /*2d00*/  IMAD.MOV.U32 R176, RZ, RZ, R122 ;  /* 0x000000ffffb07224 */ /* 0x000fce00078e007a */
.L_x_16490:
[----:B------:R-:W-:Y:S05]  /*2d10*/  BSYNC.RECONVERGENT B1 ;  /* 0x0000000000017941 */ /* 0x000fea0003800200 */
.L_x_16489:
        /* <DEDUP_REMOVED lines=24> */
.L_x_16496:
        /* <DEDUP_REMOVED lines=12> */
.L_x_16498:
[----:B------:R-:W-:Y:S05]  /*2f60*/  BSYNC.RECONVERGENT B2 ;  /* 0x0000000000027941 */ /* 0x000fea0003800200 */
.L_x_16497:
        /* <DEDUP_REMOVED lines=56> */
[----:B------:R-:W-:Y:S01]  /*32f0*/  MOV R2, R124 ;  /* 0x0000007c00027202 */ /* 0x000fe20000000f00 */
[----:B------:R-:W-:-:S04]  /*3300*/  IMAD.WIDE.U32 R124, R179, -0x2daee0ad, RZ ;  /* 0xd2511f53b37c7825 */ /* 0x000fc800078e00ff */
[----:B------:R-:W-:Y:S01]  /*3310*/  HFMA2 R192, -RZ, RZ, 0, 0 ;  /* 0x00000000ffc07431 */ /* 0x000fe200000001ff */
[----:B------:R-:W-:Y:S01]  /*3320*/  LOP3.LUT R194, R178, UR5, R125, 0x96, !PT ;  /* 0x00000005b2c27c12 */ /* 0x000fe2000f8e967d */
[----:B------:R-:W-:Y:S02]  /*3330*/  IMAD.MOV.U32 R125, RZ, RZ, R176 ;  /* 0x000000ffff7d7224 */ /* 0x000fe400078e00b0 */
[----:B------:R-:W-:-:S07]  /*3340*/  IMAD.MOV.U32 R176, RZ, RZ, R124 ;  /* 0x000000ffffb07224 */ /* 0x000fce00078e007c */
.L_x_16495:
[----:B------:R-:W-:Y:S05]  /*3350*/  BSYNC.RECONVERGENT B1 ;  /* 0x0000000000017941 */ /* 0x000fea0003800200 */
.L_x_16494:
[----:B------:R-:W-:Y:S01]  /*3360*/  I2FP.F32.U32 R125, R125 ;  /* 0x0000007d007d7245 */ /* 0x000fe20000201000 */
[----:B------:R-:W-:Y:S01]  /*3370*/  IMAD.U32 R123, R123, 0x10000, RZ ;  /* 0x000100007b7b7824 */ /* 0x000fe200078e00ff */
[----:B------:R-:W-:Y:S01]  /*3380*/  ISETP.NE.AND P3, PT, R192, 0x1, PT ;  /* 0x00000001c000780c */ /* 0x000fe20003f65270 */
[----:B------:R-:W-:Y:S01]  /*3390*/  BSSY.RECONVERGENT B1, `(.L_x_16499) ;  /* 0x000005f000017945 */ /* 0x000fe20003800200 */
[----:B------:R-:W-:Y:S02]  /*33a0*/  HFMA2 R179, -RZ, RZ, 0, 1.1920928955078125e-07 ;  /* 0x00000002ffb37431 */ /* 0x000fe400000001ff */
[----:B------:R-:W-:Y:S01]  /*33b0*/  FFMA.FTZ R124, R125, R202, 1.1641532182693481445e-10 ;  /* 0x2f0000007d7c7423 */ /* 0x000fe200000100ca */
[----:B------:R-:W-:Y:S01]  /*33c0*/  FMUL.FTZ R178, R123, UR4 ;  /* 0x000000047bb27c20 */ /* 0x000fe20008410000 */
[----:B------:R-:W-:Y:S02]  /*33d0*/  IMAD.U32 R123, R6, 0x10000, RZ ;  /* 0x00010000067b7824 */ /* 0x000fe400078e00ff */
[----:B------:R-:W-:-:S02]  /*33e0*/  IMAD.MOV.U32 R125, RZ, RZ, R2 ;  /* 0x000000ffff7d7224 */ /* 0x000fc400078e0002 */
        /* <DEDUP_REMOVED lines=14> */
.L_x_16501:
        /* <DEDUP_REMOVED lines=12> */
.L_x_16503:
[----:B------:R-:W-:Y:S05]  /*3590*/  BSYNC.RECONVERGENT B2 ;  /* 0x0000000000027941 */ /* 0x000fea0003800200 */
.L_x_16502:
        /* <DEDUP_REMOVED lines=57> */
[----:B------:R-:W-:-:S04]  /*3930*/  IMAD.WIDE.U32 R124, R179, -0x2daee0ad, RZ ;  /* 0xd2511f53b37c7825 */ /* 0x000fc800078e00ff */
[----:B------:R-:W-:Y:S01]  /*3940*/  IMAD.MOV.U32 R179, RZ, RZ, RZ ;  /* 0x000000ffffb37224 */ /* 0x000fe200078e00ff */
[----:B------:R-:W-:Y:S01]  /*3950*/  LOP3.LUT R194, R178, UR5, R125, 0x96, !PT ;  /* 0x00000005b2c27c12 */ /* 0x000fe2000f8e967d */
[----:B------:R-:W-:Y:S01]  /*3960*/  IMAD.MOV.U32 R125, RZ, RZ, R176 ;  /* 0x000000ffff7d7224 */ /* 0x000fe200078e00b0 */
[----:B------:R-:W-:-:S07]  /*3970*/  MOV R176, R124 ;  /* 0x0000007c00b07202 */ /* 0x000fce0000000f00 */
.L_x_16500:
[----:B------:R-:W-:Y:S05]  /*3980*/  BSYNC.RECONVERGENT B1 ;  /* 0x0000000000017941 */ /* 0x000fea0003800200 */
.L_x_16499:
[----:B------:R-:W-:Y:S01]  /*3990*/  I2FP.F32.U32 R125, R125 ;  /* 0x0000007d007d7245 */ /* 0x000fe20000201000 */
[C---:B------:R-:W-:Y:S01]  /*39a0*/  IMAD.U32 R178, R126.reuse, 0x10000, RZ ;  /* 0x000100007eb27824 */ /* 0x040fe200078e00ff */
[----:B------:R-:W-:Y:S01]  /*39b0*/  ISETP.NE.AND P4, PT, R179, 0x1, PT ;  /* 0x00000001b300780c */ /* 0x000fe20003f85270 */
[----:B------:R-:W-:Y:S01]  /*39c0*/  BSSY.RECONVERGENT B1, `(.L_x_16504) ;  /* 0x0000060000017945 */ /* 0x000fe20003800200 */
[----:B------:R-:W-:Y:S01]  /*39d0*/  PRMT R126, R126, 0x7632, R126 ;  /* 0x000076327e7e7816 */ /* 0x000fe2000000007e */
        /* <DEDUP_REMOVED lines=19> */
.L_x_16506:
        /* <DEDUP_REMOVED lines=12> */
.L_x_16508:
[----:B------:R-:W-:Y:S05]  /*3bd0*/  BSYNC.RECONVERGENT B2 ;  /* 0x0000000000027941 */ /* 0x000fea0003800200 */
.L_x_16507:
        /* <DEDUP_REMOVED lines=57> */
[----:B------:R-:W-:Y:S01]  /*3f70*/  IMAD.WIDE.U32 R178, R125, -0x2daee0ad, RZ ;  /* 0xd2511f537db27825 */ /* 0x000fe200078e00ff */
[----:B------:R-:W-:-:S03]  /*3f80*/  MOV R125, R176 ;  /* 0x000000b0007d7202 */ /* 0x000fc60000000f00 */
[----:B------:R-:W-:Y:S01]  /*3f90*/  IMAD.MOV.U32 R176, RZ, RZ, R178 ;  /* 0x000000ffffb07224 */ /* 0x000fe200078e00b2 */
[----:B------:R-:W-:Y:S01]  /*3fa0*/  LOP3.LUT R194, R192, UR5, R179, 0x96, !PT ;  /* 0x00000005c0c27c12 */ /* 0x000fe2000f8e96b3 */
[----:B------:R-:W-:-:S07]  /*3fb0*/  IMAD.MOV.U32 R192, RZ, RZ, RZ ;  /* 0x000000ffffc07224 */ /* 0x000fce00078e00ff */
.L_x_16505:
[----:B------:R-:W-:Y:S05]  /*3fc0*/  BSYNC.RECONVERGENT B1 ;  /* 0x0000000000017941 */ /* 0x000fea0003800200 */
.L_x_16504:
[----:B------:R-:W-:Y:S01]  /*3fd0*/  I2FP.F32.U32 R125, R125 ;  /* 0x0000007d007d7245 */ /* 0x000fe20000201000 */
[----:B------:R-:W-:Y:S01]  /*3fe0*/  BSSY.RECONVERGENT B1, `(.L_x_16509) ;  /* 0x0000061000017945 */ /* 0x000fe20003800200 */
[----:B------:R-:W-:Y:S02]  /*3ff0*/  SHF.L.U32 R178, R126, 0x10, RZ ;  /* 0x000000107eb27819 */ /* 0x000fe400000006ff */
[----:B------:R-:W-:Y:S01]  /*4000*/  ISETP.NE.AND P5, PT, R192, 0x1, PT ;  /* 0x00000001c000780c */ /* 0x000fe20003fa5270 */
[----:B------:R-:W-:Y:S01]  /*4010*/  FFMA.FTZ R126, R125, R202, 1.1641532182693481445e-10 ;  /* 0x2f0000007d7e7423 */ /* 0x000fe200000100ca */
[----:B------:R-:W-:Y:S02]  /*4020*/  IMAD.U32 R125, R7, 0x10000, RZ ;  /* 0x00010000077d7824 */ /* 0x000fe400078e00ff */
[----:B------:R-:W-:Y:S02]  /*4030*/  FMUL.FTZ R178, R178, UR4 ;  /* 0x00000004b2b27c20 */ /* 0x000fe40008410000 */
[----:B------:R-:W-:-:S02]  /*4040*/  FSETP.GTU.FTZ.AND P4, PT, R126, R3, PT ;  /* 0x000000037e00720b */ /* 0x000fc40003f9c000 */
[----:B------:R-:W-:Y:S01]  /*4050*/  FMUL.FTZ R178, R178, R177 ;  /* 0x000000b1b2b27220 */ /* 0x000fe20000410000 */
[----:B------:R-:W-:-:S04]  /*4060*/  MOV R126, R2 ;  /* 0x00000002007e7202 */ /* 0x000fc80000000f00 */
        /* <DEDUP_REMOVED lines=13> */
.L_x_16511:
        /* <DEDUP_REMOVED lines=12> */
.L_x_16513:
[----:B------:R-:W-:Y:S05]  /*4200*/  BSYNC.RECONVERGENT B2 ;  /* 0x0000000000027941 */ /* 0x000fea0003800200 */
.L_x_16512:
        /* <DEDUP_REMOVED lines=58> */
[----:B------:R-:W-:Y:S01]  /*45b0*/  IMAD.MOV.U32 R126, RZ, RZ, R176 ;  /* 0x000000ffff7e7224 */ /* 0x000fe200078e00b0 */
[----:B------:R-:W-:Y:S01]  /*45c0*/  LOP3.LUT R194, R192, UR5, R179, 0x96, !PT ;  /* 0x00000005c0c27c12 */ /* 0x000fe2000f8e96b3 */
[----:B------:R-:W-:Y:S02]  /*45d0*/  IMAD.MOV.U32 R176, RZ, RZ, R178 ;  /* 0x000000ffffb07224 */ /* 0x000fe400078e00b2 */
[----:B------:R-:W-:-:S07]  /*45e0*/  HFMA2 R178, -RZ, RZ, 0, 0 ;  /* 0x00000000ffb27431 */ /* 0x000fce00000001ff */
.L_x_16510:
[----:B------:R-:W-:Y:S05]  /*45f0*/  BSYNC.RECONVERGENT B1 ;  /* 0x0000000000017941 */ /* 0x000fea0003800200 */
.L_x_16509:
        /* <DEDUP_REMOVED lines=24> */
.L_x_16516:
[----:B------:R-:W-:Y:S01]  /*4780*/  IADD3 R197, PT, PT, R197, 0x1, RZ ;  /* 0x00000001c5c57810 */ /* 0x000fe20007ffe0ff */
[----:B------:R-:W-:Y:S03]  /*4790*/  BSSY.RECONVERGENT B2, `(.L_x_16517) ;  /* 0x000000d000027945 */ /* 0x000fe60003800200 */
[----:B------:R-:W-:-:S13]  /*47a0*/  ISETP.NE.AND P6, PT, R197, RZ, PT ;  /* 0x000000ffc500720c */ /* 0x000fda0003fc5270 */
[----:B------:R-:W-:Y:S05]  /*47b0*/  @P6 BRA `(.L_x_16518) ;  /* 0x0000000000286947 */ /* 0x000fea0003800000 */
[----:B------:R-:W-:Y:S01]  /*47c0*/  VIADD R196, R196, 0x1 ;  /* 0x00000001c4c47836 */ /* 0x000fe20000000000 */
[----:B------:R-:W-:-:S04]  /*47d0*/  P2R R2, PR, RZ, 0x1 ;  /* 0x00000001ff027803 */ /* 0x000fc80000000000 */
        /* <DEDUP_REMOVED lines=8> */
.L_x_16518:
[----:B------:R-:W-:Y:S05]  /*4860*/  BSYNC.RECONVERGENT B2 ;  /* 0x0000000000027941 */ /* 0x000fea0003800200 */
.L_x_16517:
        /* <DEDUP_REMOVED lines=62> */
.L_x_16515:
[----:B------:R-:W-:Y:S05]  /*4c50*/  BSYNC.RECONVERGENT B1 ;  /* 0x0000000000017941 */ /* 0x000fea0003800200 */
.L_x_16514:
[----:B------:R-:W-:Y:S01]  /*4c60*/  I2FP.F32.U32 R179, R179 ;  /* 0x000000b300b37245 */ /* 0x000fe20000201000 */
[----:B------:R-:W-:-:S04]  /*4c70*/  IMAD.U32 R127, R127, 0x10000, RZ ;  /* 0x000100007f7f7824 */ /* 0x000fc800078e00ff */
[----:B------:R-:W-:Y:S01]  /*4c80*/  FFMA.FTZ R202, R179, R202, 1.1641532182693481445e-10 ;  /* 0x2f000000b3ca7423 */ /* 0x000fe200000100ca */
[----:B------:R-:W-:Y:S01]  /*4c90*/  FMUL.FTZ R178, R127, UR4 ;  /* 0x000000047fb27c20 */ /* 0x000fe20008410000 */
[----:B------:R-:W-:-:S03]  /*4ca0*/  SHF.L.U32 R127, R8, 0x10, RZ ;  /* 0x00000010087f7819 */ /* 0x000fc600000006ff */
[----:B------:R-:W-:Y:S01]  /*4cb0*/  FMUL.FTZ R178, R178, R177 ;  /* 0x000000b1b2b27220 */ /* 0x000fe20000410000 */
[----:B------:R-:W-:-:S04]  /*4cc0*/  FSETP.GTU.FTZ.AND P6, PT, R202, R3, PT ;  /* 0x00000003ca00720b */ /* 0x000fc80003fdc000 */
[----:B------:R-:W-:Y:S02]  /*4cd0*/  FSEL R178, R178, RZ, !P6 ;  /* 0x000000ffb2b27208 */ /* 0x000fe40007000000 */
[----:B------:R-:W-:-:S03]  /*4ce0*/  PLOP3.LUT P6, PT, P6, PT, PT, 0x8, 0x80 ;  /* 0x000000000080781c */ /* 0x000fc600037ce170 */
[----:B------:R-:W-:Y:S01]  /*4cf0*/  FFMA.FTZ R127, R178, R127, R119 ;  /* 0x0000007fb27f7223 */ /* 0x000fe20000010077 */
[----:B------:R-:W-:Y:S09]  /*4d00*/  BRA `(.L_x_16519) ;  /* 0x0000003000947947 */ /* 0x000ff20003800000 */
.L_x_16479:
        /* <DEDUP_REMOVED lines=16> */
.L_x_16522:
        /* <DEDUP_REMOVED lines=12> */
.L_x_16524:
[----:B------:R-:W-:Y:S05]  /*4ed0*/  BSYNC.RECONVERGENT B2 ;  /* 0x0000000000027941 */ /* 0x000fea0003800200 */
.L_x_16523:
        /* <DEDUP_REMOVED lines=61> */
.L_x_16521:
[----:B------:R-:W-:Y:S05]  /*52b0*/  BSYNC.RECONVERGENT B1 ;  /* 0x0000000000017941 */ /* 0x000fea0003800200 */
.L_x_16520:
        /* <DEDUP_REMOVED lines=10> */
[----:B------:R-:W-:-:S02]  /*5360*/  LOP3.LUT R200, R200, 0xfffffffd, RZ, 0xc0, !PT ;  /* 0xfffffffdc8c87812 */ /* 0x000fc400078ec0ff */
[----:B------:R-:W-:Y:S02]  /*5370*/  PRMT R124, R124, 0x7632, R124 ;  /* 0x000076327c7c7816 */ /* 0x000fe4000000007c */
[----:B0-----:R-:W-:Y:S01]  /*5380*/  FSETP.GTU.FTZ.AND P0, PT, R120, R3, PT ;  /* 0x000000037800720b */ /* 0x001fe20003f1c000 */
[----:B-1----:R-:W-:Y:S01]  /*5390*/  FMUL.FTZ R120, R178, R177 ;  /* 0x000000b1b2787220 */ /* 0x002fe20000410000 */
[----:B------:R-:W-:-:S04]  /*53a0*/  IMAD.MOV.U32 R178, RZ, RZ, 0x2 ;  /* 0x00000002ffb27424 */ /* 0x000fc800078e00ff */
        /* <DEDUP_REMOVED lines=14> */
.L_x_16527:
        /* <DEDUP_REMOVED lines=12> */
.L_x_16529:
[----:B------:R-:W-:Y:S05]  /*5550*/  BSYNC.RECONVERGENT B2 ;  /* 0x0000000000027941 */ /* 0x000fea0003800200 */
.L_x_16528:
        /* <DEDUP_REMOVED lines=62> */
.L_x_16526:
[----:B------:R-:W-:Y:S05]  /*5940*/  BSYNC.RECONVERGENT B1 ;  /* 0x0000000000017941 */ /* 0x000fea0003800200 */
.L_x_16525:
[----:B------:R-:W-:Y:S01]  /*5950*/  I2FP.F32.U32 R121, R121 ;  /* 0x0000007900797245 */ /* 0x000fe20000201000 */
[----:B------:R-:W-:Y:S01]  /*5960*/  IMAD.U32 R124, R124, 0x10000, RZ ;  /* 0x000100007c7c7824 */ /* 0x000fe200078e00ff */
[----:B------:R-:W-:Y:S01]  /*5970*/  ISETP.NE.AND P1, PT, R178, 0x1, PT ;  /* 0x00000001b200780c */ /* 0x000fe20003f25270 */
[----:B------:R-:W-:Y:S01]  /*5980*/  BSSY.RECONVERGENT B1, `(.L_x_16530) ;  /* 0x000005f000017945 */ /* 0x000fe20003800200 */
[----:B------:R-:W-:Y:S02]  /*5990*/  IMAD.MOV.U32 R123, RZ, RZ, R2 ;  /* 0x000000ffff7b7224 */ /* 0x000fe400078e0002 */
[----:B------:R-:W-:Y:S01]  /*59a0*/  FFMA.FTZ R122, R121, R202, 1.1641532182693481445e-10 ;  /* 0x2f000000797a7423 */ /* 0x000fe200000100ca */
[----:B------:R-:W-:Y:S01]  /*59b0*/  FMUL.FTZ R124, R124, UR4 ;  /* 0x000000047c7c7c20 */ /* 0x000fe20008410000 */
[----:B------:R-:W-:-:S03]  /*59c0*/  IMAD.U32 R121, R5, 0x10000, RZ ;  /* 0x0001000005797824 */ /* 0x000fc600078e00ff */
[----:B------:R-:W-:Y:S01]  /*59d0*/  FMUL.FTZ R124, R124, R177 ;  /* 0x000000b17c7c7220 */ /* 0x000fe20000410000 */
[----:B------:R-:W-:-:S04]  /*59e0*/  FSETP.GTU.FTZ.AND P0, PT, R122, R3, PT ;  /* 0x000000037a00720b */ /* 0x000fc80003f1c000 */
        /* <DEDUP_REMOVED lines=13> */
.L_x_16532:
        /* <DEDUP_REMOVED lines=12> */
.L_x_16534:
[----:B------:R-:W-:Y:S05]  /*5b80*/  BSYNC.RECONVERGENT B2 ;  /* 0x0000000000027941 */ /* 0x000fea0003800200 */
.L_x_16533:
        /* <DEDUP_REMOVED lines=62> */
.L_x_16531:
[----:B------:R-:W-:Y:S05]  /*5f70*/  BSYNC.RECONVERGENT B1 ;  /* 0x0000000000017941 */ /* 0x000fea0003800200 */
.L_x_16530:
        /* <DEDUP_REMOVED lines=8> */
[----:B------:R-:W-:Y:S01]  /*6000*/  FSETP.GTU.FTZ.AND P1, PT, R122, R3, PT ;  /* 0x000000037a00720b */ /* 0x000fe20003f3c000 */
[----:B------:R-:W-:-:S05]  /*6010*/  FMUL.FTZ R122, R178, R177 ;  /* 0x000000b1b27a7220 */ /* 0x000fca0000410000 */
[----:B------:R-:W-:Y:S02]  /*6020*/  FSEL R122, R122, RZ, !P1 ;  /* 0x000000ff7a7a7208 */ /* 0x000fe40004800000 */
        /* <DEDUP_REMOVED lines=13> */
.L_x_16537:
        /* <DEDUP_REMOVED lines=12> */
.L_x_16539:
[----:B------:R-:W-:Y:S05]  /*61c0*/  BSYNC.RECONVERGENT B2 ;  /* 0x0000000000027941 */ /* 0x000fea0003800200 */
.L_x_16538:
        /* <DEDUP_REMOVED lines=60> */
[----:B------:R-:W-:Y:S01]  /*6590*/  MOV R125, R176 ;  /* 0x000000b0007d7202 */ /* 0x000fe20000000f00 */
[----:B------:R-:W-:-:S07]  /*65a0*/  IMAD.MOV.U32 R176, RZ, RZ, R124 ;  /* 0x000000ffffb07224 */ /* 0x000fce00078e007c */
.L_x_16536:
[----:B------:R-:W-:Y:S05]  /*65b0*/  BSYNC.RECONVERGENT B1 ;  /* 0x0000000000017941 */ /* 0x000fea0003800200 */
.L_x_16535:
[----:B------:R-:W-:Y:S01]  /*65c0*/  I2FP.F32.U32 R125, R125 ;  /* 0x0000007d007d7245 */ /* 0x000fe20000201000 */
[----:B------:R-:W-:Y:S01]  /*65d0*/  BSSY.RECONVERGENT B1, `(.L_x_16540) ;  /* 0x0000061000017945 */ /* 0x000fe20003800200 */
[----:B------:R-:W-:Y:S02]  /*65e0*/  SHF.L.U32 R123, R123, 0x10, RZ ;  /* 0x000000107b7b7819 */ /* 0x000fe400000006ff */
[----:B------:R-:W-:Y:S01]  /*65f0*/  ISETP.NE.AND P3, PT, R179, 0x1, PT ;  /* 0x00000001b300780c */ /* 0x000fe20003f65270 */
[----:B------:R-:W-:Y:S01]  /*6600*/  FFMA.FTZ R124, R125, R202, 1.1641532182693481445e-10 ;  /* 0x2f0000007d7c7423 */ /* 0x000fe200000100ca */
[----:B------:R-:W-:Y:S01]  /*6610*/  MOV R125, R2 ;  /* 0x00000002007d7202 */ /* 0x000fe20000000f00 */
[----:B------:R-:W-:Y:S01]  /*6620*/  FMUL.FTZ R178, R123, UR4 ;  /* 0x000000047bb27c20 */ /* 0x000fe20008410000 */
[----:B------:R-:W-:Y:S02]  /*6630*/  IMAD.U32 R123, R6, 0x10000, RZ ;  /* 0x00010000067b7824 */ /* 0x000fe400078e00ff */
[----:B------:R-:W-:Y:S01]  /*6640*/  FSETP.GTU.FTZ.AND P2, PT, R124, R3, PT ;  /* 0x000000037c00720b */ /* 0x000fe20003f5c000 */
        /* <DEDUP_REMOVED lines=14> */
.L_x_16542:
        /* <DEDUP_REMOVED lines=12> */
.L_x_16544:
[----:B------:R-:W-:Y:S05]  /*67f0*/  BSYNC.RECONVERGENT B2 ;  /* 0x0000000000027941 */ /* 0x000fea0003800200 */
.L_x_16543:
        /* <DEDUP_REMOVED lines=57> */
[----:B------:R-:W-:-:S05]  /*6b90*/  IMAD.WIDE.U32 R124, R179, -0x2daee0ad, RZ ;  /* 0xd2511f53b37c7825 */ /* 0x000fca00078e00ff */
[----:B------:R-:W-:Y:S01]  /*6ba0*/  LOP3.LUT R194, R178, UR5, R125, 0x96, !PT ;  /* 0x00000005b2c27c12 */ /* 0x000fe2000f8e967d */
[----:B------:R-:W-:Y:S02]  /*6bb0*/  HFMA2 R178, -RZ, RZ, 0, 0 ;  /* 0x00000000ffb27431 */ /* 0x000fe400000001ff */
[----:B------:R-:W-:Y:S02]  /*6bc0*/  IMAD.MOV.U32 R125, RZ, RZ, R176 ;  /* 0x000000ffff7d7224 */ /* 0x000fe400078e00b0 */
[----:B------:R-:W-:-:S07]  /*6bd0*/  IMAD.MOV.U32 R176, RZ, RZ, R124 ;  /* 0x000000ffffb07224 */ /* 0x000fce00078e007c */
.L_x_16541:
[----:B------:R-:W-:Y:S05]  /*6be0*/  BSYNC.RECONVERGENT B1 ;  /* 0x0000000000017941 */ /* 0x000fea0003800200 */
.L_x_16540:
        /* <DEDUP_REMOVED lines=8> */
[----:B------:R-:W-:Y:S01]  /*6c70*/  HFMA2 R179, -RZ, RZ, 0, 1.1920928955078125e-07 ;  /* 0x00000002ffb37431 */ /* 0x000fe200000001ff */
[----:B------:R-:W-:Y:S01]  /*6c80*/  FSETP.GTU.FTZ.AND P3, PT, R124, R3, PT ;  /* 0x000000037c00720b */ /* 0x000fe20003f7c000 */
[----:B------:R-:W-:-:S05]  /*6c90*/  FMUL.FTZ R124, R192, R177 ;  /* 0x000000b1c07c7220 */ /* 0x000fca0000410000 */
        /* <DEDUP_REMOVED lines=13> */
.L_x_16547:
        /* <DEDUP_REMOVED lines=12> */
.L_x_16549:
[----:B------:R-:W-:Y:S05]  /*6e30*/  BSYNC.RECONVERGENT B2 ;  /* 0x0000000000027941 */ /* 0x000fea0003800200 */
.L_x_16548:
        /* <DEDUP_REMOVED lines=58> */
[----:B------:R-:W-:Y:S01]  /*71e0*/  IMAD.MOV.U32 R125, RZ, RZ, R176 ;  /* 0x000000ffff7d7224 */ /* 0x000fe200078e00b0 */
[----:B------:R-:W-:Y:S01]  /*71f0*/  LOP3.LUT R194, R192, UR5, R179, 0x96, !PT ;  /* 0x00000005c0c27c12 */ /* 0x000fe2000f8e96b3 */
[----:B------:R-:W-:Y:S01]  /*7200*/  IMAD.MOV.U32 R179, RZ, RZ, RZ ;  /* 0x000000ffffb37224 */ /* 0x000fe200078e00ff */
[----:B------:R-:W-:-:S07]  /*7210*/  MOV R176, R178 ;  /* 0x000000b200b07202 */ /* 0x000fce0000000f00 */
.L_x_16546:
[----:B------:R-:W-:Y:S05]  /*7220*/  BSYNC.RECONVERGENT B1 ;  /* 0x0000000000017941 */ /* 0x000fea0003800200 */
.L_x_16545:
[----:B------:R-:W-:Y:S01]  /*7230*/  I2FP.F32.U32 R125, R125 ;  /* 0x0000007d007d7245 */ /* 0x000fe20000201000 */
[----:B------:R-:W-:Y:S01]  /*7240*/  IMAD.U32 R178, R126, 0x10000, RZ ;  /* 0x000100007eb27824 */ /* 0x000fe200078e00ff */
[----:B------:R-:W-:Y:S01]  /*7250*/  ISETP.NE.AND P5, PT, R179, 0x1, PT ;  /* 0x00000001b300780c */ /* 0x000fe20003fa5270 */
[----:B------:R-:W-:Y:S02]  /*7260*/  BSSY.RECONVERGENT B1, `(.L_x_16550) ;  /* 0x000005f000017945 */ /* 0x000fe40003800200 */
        /* <DEDUP_REMOVED lines=19> */
.L_x_16552:
        /* <DEDUP_REMOVED lines=12> */
.L_x_16554:
[----:B------:R-:W-:Y:S05]  /*7460*/  BSYNC.RECONVERGENT B2 ;  /* 0x0000000000027941 */ /* 0x000fea0003800200 */
.L_x_16553:
        /* <DEDUP_REMOVED lines=62> */
.L_x_16551:
[----:B------:R-:W-:Y:S05]  /*7850*/  BSYNC.RECONVERGENT B1 ;  /* 0x0000000000017941 */ /* 0x000fea0003800200 */
.L_x_16550:
[----:B------:R-:W-:Y:S01]  /*7860*/  I2FP.F32.U32 R179, R126 ;  /* 0x0000007e00b37245 */ /* 0x000fe20000201000 */
[----:B------:R-:W-:Y:S01]  /*7870*/  BSSY.RECONVERGENT B1, `(.L_x_16555) ;  /* 0x0000064000017945 */ /* 0x000fe20003800200 */
[----:B------:R-:W-:Y:S02]  /*7880*/  SHF.L.U32 R192, R127, 0x10, RZ ;  /* 0x000000107fc07819 */ /* 0x000fe400000006ff */
[----:B------:R-:W-:Y:S01]  /*7890*/  ISETP.NE.AND P6, PT, R178, 0x1, PT ;  /* 0x00000001b200780c */ /* 0x000fe20003fc5270 */
[----:B------:R-:W-:Y:S01]  /*78a0*/  FFMA.FTZ R126, R179, R202, 1.1641532182693481445e-10 ;  /* 0x2f000000b37e7423 */ /* 0x000fe200000100ca */
[----:B------:R-:W-:Y:S02]  /*78b0*/  IMAD.U32 R179, R39, 0x10000, RZ ;  /* 0x0001000027b37824 */ /* 0x000fe400078e00ff */
[----:B------:R-:W-:Y:S01]  /*78c0*/  FMUL.FTZ R192, R192, UR4 ;  /* 0x00000004c0c07c20 */ /* 0x000fe20008410000 */
[----:B------:R-:W-:Y:S02]  /*78d0*/  PRMT R127, R127, 0x7632, R127 ;  /* 0x000076327f7f7816 */ /* 0x000fe4000000007f */
[----:B------:R-:W-:Y:S01]  /*78e0*/  FSETP.GTU.FTZ.AND P5, PT, R126, R3, PT ;  /* 0x000000037e00720b */ /* 0x000fe20003fbc000 */
[----:B------:R-:W-:-:S05]  /*78f0*/  FMUL.FTZ R192, R192, R177 ;  /* 0x000000b1c0c07220 */ /* 0x000fca0000410000 */
[----:B------:R-:W-:Y:S01]  /*7900*/  FSEL R126, R192, RZ, !P5 ;  /* 0x000000ffc07e7208 */ /* 0x000fe20006800000 */
[----:B------:R-:W-:Y:S01]  /*7910*/  IMAD.MOV.U32 R192, RZ, RZ, 0x2 ;  /* 0x00000002ffc07424 */ /* 0x000fe200078e00ff */
        /* <DEDUP_REMOVED lines=12> */
.L_x_16557:
[----:B------:R-:W-:Y:S01]  /*79e0*/  VIADD R197, R197, 0x1 ;  /* 0x00000001c5c57836 */ /* 0x000fe20000000000 */
[----:B------:R-:W-:Y:S04]  /*79f0*/  BSSY.RECONVERGENT B2, `(.L_x_16558) ;  /* 0x000000d000027945 */ /* 0x000fe80003800200 */
        /* <DEDUP_REMOVED lines=12> */
.L_x_16559:
[----:B------:R-:W-:Y:S05]  /*7ac0*/  BSYNC.RECONVERGENT B2 ;  /* 0x0000000000027941 */ /* 0x000fea0003800200 */
.L_x_16558:
        /* <DEDUP_REMOVED lines=62> */
.L_x_16556:
[----:B------:R-:W-:Y:S05]  /*7eb0*/  BSYNC.RECONVERGENT B1 ;  /* 0x0000000000017941 */ /* 0x000fea0003800200 */
.L_x_16555:
[----:B------:R-:W-:Y:S01]  /*7ec0*/  I2FP.F32.U32 R179, R179 ;  /* 0x000000b300b37245 */ /* 0x000fe20000201000 */
[----:B------:R-:W-:-:S04]  /*7ed0*/  IMAD.U32 R127, R127, 0x10000, RZ ;  /* 0x000100007f7f7824 */ /* 0x000fc800078e00ff */
[----:B------:R-:W-:Y:S01]  /*7ee0*/  FFMA.FTZ R202, R179, R202, 1.1641532182693481445e-10 ;  /* 0x2f000000b3ca7423 */ /* 0x000fe200000100ca */
[----:B------:R-:W-:Y:S01]  /*7ef0*/  FMUL.FTZ R178, R127, UR4 ;  /* 0x000000047fb27c20 */ /* 0x000fe20008410000 */
[----:B------:R-:W-:-:S03]  /*7f00*/  IMAD.U32 R127, R8, 0x10000, RZ ;  /* 0x00010000087f7824 */ /* 0x000fc600078e00ff */
[----:B------:R-:W-:Y:S01]  /*7f10*/  FMUL.FTZ R178, R178, R177 ;  /* 0x000000b1b2b27220 */ /* 0x000fe20000410000 */
[----:B------:R-:W-:-:S04]  /*7f20*/  FSETP.GTU.FTZ.AND P6, PT, R202, R3, PT ;  /* 0x00000003ca00720b */ /* 0x000fc80003fdc000 */
[----:B------:R-:W-:Y:S02]  /*7f30*/  FSEL R178, R178, RZ, !P6 ;  /* 0x000000ffb2b27208 */ /* 0x000fe40007000000 */
[----:B------:R-:W-:-:S03]  /*7f40*/  PLOP3.LUT P6, PT, P6, PT, PT, 0x8, 0x80 ;  /* 0x000000000080781c */ /* 0x000fc600037ce170 */
[----:B------:R-:W-:-:S10]  /*7f50*/  FMUL.FTZ R127, R178, R127 ;  /* 0x0000007fb27f7220 */ /* 0x000fd40000410000 */
.L_x_16519:
[----:B------:R-:W0:Y:S01]  /*7f60*/  LDC.64 R178, c[0x0][0x3a8] ;  /* 0x0000ea00ffb27b82 */ /* 0x000e220000000a00 */
[----:B------:R-:W-:Y:S02]  /*7f70*/  SEL R177, RZ, 0x1000000, !P6 ;  /* 0x01000000ffb17807 */ /* 0x000fe40007000000 */
[----:B------:R-:W-:Y:S02]  /*7f80*/  SEL R3, RZ, 0x10000, !P5 ;  /* 0x00010000ff037807 */ /* 0x000fe40006800000 */
[----:B------:R-:W-:Y:S02]  /*7f90*/  SEL R250, RZ, 0x100, !P4 ;  /* 0x00000100fffa7807 */ /* 0x000fe40006000000 */
[----:B------:R-:W-:Y:S01]  /*7fa0*/  SEL R204, RZ, 0x10000, !P1 ;  /* 0x00010000ffcc7807 */ /* 0x000fe20004800000 */
[----:B------:R-:W1:Y:S01]  /*7fb0*/  LDC.64 R202, c[0x0][0x3b0] ;  /* 0x0000ec00ffca7b82 */ /* 0x000e620000000a00 */
[----:B------:R-:W-:Y:S02]  /*7fc0*/  LOP3.LUT R250, R250, R177, R3, 0xfe, !PT ;  /* 0x000000b1fafa7212 */ /* 0x000fe400078efe03 */
[----:B------:R-:W-:-:S02]  /*7fd0*/  SEL R177, RZ, 0x1000000, !P2 ;  /* 0x01000000ffb17807 */ /* 0x000fc40005000000 */
[----:B------:R-:W-:Y:S02]  /*7fe0*/  SEL R3, RZ, 0x100, !P0 ;  /* 0x00000100ff037807 */ /* 0x000fe40004000000 */
[----:B------:R-:W-:Y:S02]  /*7ff0*/  LOP3.LUT P6, RZ, R200, 0x2, RZ, 0xc0, !PT ;  /* 0x00000002c8ff7812 */ /* 0x000fe400078cc0ff */
[----:B------:R-:W-:Y:S02]  /*8000*/  LOP3.LUT R3, R3, R177, R204, 0xfe, !PT ;  /* 0x000000b103037212 */ /* 0x000fe400078efecc */
[----:B------:R-:W-:Y:S02]  /*8010*/  SEL R177, RZ, 0x1, !P3 ;  /* 0x00000001ffb17807 */ /* 0x000fe40005800000 */
[----:B------:R-:W-:Y:S01]  /*8020*/  SEL R204, RZ, 0x1, !P6 ;  /* 0x00000001ffcc7807 */ /* 0x000fe20007000000 */
[----:B0-----:R-:W-:-:S05]  /*8030*/  IMAD.WIDE.U32 R178, R0, 0x20, R178 ;  /* 0x0000002000b27825 */ /* 0x001fca00078e00b2 */
[----:B------:R-:W-:Y:S01]  /*8040*/  STG.E.128 desc[UR6][R178.64], R120 ;  /* 0x00000078b2007986 */ /* 0x000fe2000c101d06 */
[----:B-1----:R-:W-:-:S03]  /*8050*/  IMAD.WIDE.U32 R202, R0, 0x8, R202 ;  /* 0x0000000800ca7825 */ /* 0x002fc600078e00ca */
[----:B------:R0:W-:Y:S02]  /*8060*/  STG.E.128 desc[UR6][R178.64+0x10], R124 ;  /* 0x0000107cb2007986 */ /* 0x0001e4000c101d06 */
[----:B0-----:R-:W-:Y:S02]  /*8070*/  LOP3.LUT R179, R250, R177, RZ, 0xfc, !PT ;  /* 0x000000b1fab37212 */ /* 0x001fe400078efcff */
[----:B------:R-:W-:Y:S02]  /*8080*/  LOP3.LUT R178, R3, R204, RZ, 0xfc, !PT ;  /* 0x000000cc03b27212 */ /* 0x000fe400078efcff */
[----:B------:R-:W-:Y:S01]  /*8090*/  MOV R3, R176 ;  /* 0x000000b000037202 */ /* 0x000fe20000000f00 */
[----:B------:R-:W-:Y:S02]  /*80a0*/  VIADD R176, R0, 0x80 ;  /* 0x0000008000b07836 */ /* 0x000fe40000000000 */
[----:B------:R0:W-:Y:S05]  /*80b0*/  STG.E.64 desc[UR6][R202.64], R178 ;  /* 0x000000b2ca007986 */ /* 0x0001ea000c101b06 */
.L_x_16478:
[----:B------:R-:W-:Y:S05]  /*80c0*/  BSYNC.RECONVERGENT B0 ;  /* 0x0000000000007941 */ /* 0x000fea0003800200 */
.L_x_16477:
        /* <DEDUP_REMOVED lines=15> */
[----:B------:R-:W-:Y:S01]  /*81c0*/  ISETP.NE.AND P0, PT, R192, 0x1, PT ;  /* 0x00000001c000780c */ /* 0x000fe20003f05270 */
[----:B------:R-:W-:Y:S01]  /*81d0*/  BSSY.RECONVERGENT B1, `(.L_x_16563) ;  /* 0x000005a000017945 */ /* 0x000fe20003800200 */
[----:B------:R-:W-:Y:S01]  /*81e0*/  IMAD.MOV.U32 R130, RZ, RZ, 0x2 ;  /* 0x00000002ff827424 */ /* 0x000fe200078e00ff */
[----:B-1----:R-:W-:Y:S01]  /*81f0*/  MOV R128, R2 ;  /* 0x0000000200807202 */ /* 0x002fe20000000f00 */
        /* <DEDUP_REMOVED lines=12> */
.L_x_16565:
        /* <DEDUP_REMOVED lines=12> */
.L_x_16567:
[----:B------:R-:W-:Y:S05]  /*8380*/  BSYNC.RECONVERGENT B2 ;  /* 0x0000000000027941 */ /* 0x000fea0003800200 */
.L_x_16566:
        /* <DEDUP_REMOVED lines=62> */
.L_x_16564:
[----:B------:R-:W-:Y:S05]  /*8770*/  BSYNC.RECONVERGENT B1 ;  /* 0x0000000000017941 */ /* 0x000fea0003800200 */
.L_x_16563:
[----:B0-----:R-:W0:Y:S01]  /*8780*/  LDC R178, c[0x0][0x408] ;  /* 0x00010200ffb27b82 */ /* 0x001e220000000800 */
        /* <DEDUP_REMOVED lines=9> */
[----:B------:R-:W-:Y:S01]  /*8820*/  PRMT R132, R132, 0x7632, R132 ;  /* 0x0000763284847816 */ /* 0x000fe20000000084 */
[----:B------:R-:W-:-:S02]  /*8830*/  IMAD.MOV.U32 R131, RZ, RZ, 0x2 ;  /* 0x00000002ff837424 */ /* 0x000fc400078e00ff */
[----:B0-----:R-:W-:Y:S01]  /*8840*/  FMUL.FTZ R129, R129, R178 ;  /* 0x000000b281817220 */ /* 0x001fe20000410000 */
[----:B-1----:R-:W-:Y:S02]  /*8850*/  FSETP.GTU.FTZ.AND P0, PT, R128, R3, PT ;  /* 0x000000038000720b */ /* 0x002fe40003f1c000 */
[----:B------:R-:W-:Y:S02]  /*8860*/  SHF.L.U32 R128, R48, 0x10, RZ ;  /* 0x0000001030807819 */ /* 0x000fe400000006ff */
        /* <DEDUP_REMOVED lines=14> */
.L_x_16570:
        /* <DEDUP_REMOVED lines=12> */
.L_x_16572:
[----:B------:R-:W-:Y:S05]  /*8a10*/  BSYNC.RECONVERGENT B2 ;  /* 0x0000000000027941 */ /* 0x000fea0003800200 */
.L_x_16571:
        /* <DEDUP_REMOVED lines=62> */
.L_x_16569:
[----:B------:R-:W-:Y:S05]  /*8e00*/  BSYNC.RECONVERGENT B1 ;  /* 0x0000000000017941 */ /* 0x000fea0003800200 */
.L_x_16568:
[----:B------:R-:W-:Y:S01]  /*8e10*/  I2FP.F32.U32 R130, R129 ;  /* 0x0000008100827245 */ /* 0x000fe20000201000 */
[----:B------:R-:W-:Y:S01]  /*8e20*/  BSSY.RECONVERGENT B1, `(.L_x_16573) ;  /* 0x0000061000017945 */ /* 0x000fe20003800200 */
[----:B------:R-:W-:Y:S01]  /*8e30*/  SHF.L.U32 R132, R132, 0x10, RZ ;  /* 0x0000001084847819 */ /* 0x000fe200000006ff */
[----:B------:R-:W-:Y:S01]  /*8e40*/  IMAD.MOV.U32 R192, RZ, RZ, 0x2 ;  /* 0x00000002ffc07424 */ /* 0x000fe200078e00ff */
[----:B------:R-:W-:Y:S01]  /*8e50*/  ISETP.NE.AND P1, PT, R131, 0x1, PT ;  /* 0x000000018300780c */ /* 0x000fe20003f25270 */
[----:B------:R-:W-:Y:S02]  /*8e60*/  FFMA.FTZ R130, R130, R179, 1.1641532182693481445e-10 ;  /* 0x2f00000082827423 */ /* 0x000fe400000100b3 */
[----:B------:R-:W-:Y:S01]  /*8e70*/  FMUL.FTZ R129, R132, UR4 ;  /* 0x0000000484817c20 */ /* 0x000fe20008410000 */
[----:B------:R-:W-:Y:S02]  /*8e80*/  MOV R132, R2 ;  /* 0x0000000200847202 */ /* 0x000fe40000000f00 */
[----:B------:R-:W-:Y:S01]  /*8e90*/  FSETP.GTU.FTZ.AND P0, PT, R130, R3, PT ;  /* 0x000000038200720b */ /* 0x000fe20003f1c000 */
[----:B------:R-:W-:-:S05]  /*8ea0*/  FMUL.FTZ R129, R129, R178 ;  /* 0x000000b281817220 */ /* 0x000fca0000410000 */
[----:B------:R-:W-:Y:S01]  /*8eb0*/  FSEL R130, R129, RZ, !P0 ;  /* 0x000000ff81827208 */ /* 0x000fe20004000000 */
[----:B------:R-:W-:Y:S01]  /*8ec0*/  IMAD.U32 R129, R9, 0x10000, RZ ;  /* 0x0001000009817824 */ /* 0x000fe200078e00ff */
        /* <DEDUP_REMOVED lines=11> */
.L_x_16575:
        /* <DEDUP_REMOVED lines=12> */
.L_x_16577:
[----:B------:R-:W-:Y:S05]  /*9040*/  BSYNC.RECONVERGENT B2 ;  /* 0x0000000000027941 */ /* 0x000fea0003800200 */
.L_x_16576:
        /* <DEDUP_REMOVED lines=62> */
.L_x_16574:
[----:B------:R-:W-:Y:S05]  /*9430*/  BSYNC.RECONVERGENT B1 ;  /* 0x0000000000017941 */ /* 0x000fea0003800200 */
.L_x_16573:
        /* <DEDUP_REMOVED lines=24> */
.L_x_16580:
        /* <DEDUP_REMOVED lines=12> */
.L_x_16582:
[----:B------:R-:W-:Y:S05]  /*9680*/  BSYNC.RECONVERGENT B2 ;  /* 0x0000000000027941 */ /* 0x000fea0003800200 */
.L_x_16581:
        /* <DEDUP_REMOVED lines=62> */
.L_x_16579:
[----:B------:R-:W-:Y:S05]  /*9a70*/  BSYNC.RECONVERGENT B1 ;  /* 0x0000000000017941 */ /* 0x000fea0003800200 */
.L_x_16578:
        /* <DEDUP_REMOVED lines=8> */
[----:B------:R-:W-:Y:S01]  /*9b00*/  FMUL.FTZ R131, R131, R178 ;  /* 0x000000b283837220 */ /* 0x000fe20000410000 */
[----:B------:R-:W-:-:S04]  /*9b10*/  FSETP.GTU.FTZ.AND P2, PT, R132, R3, PT ;  /* 0x000000038400720b */ /* 0x000fc80003f5c000 */
[----:B------:R-:W-:Y:S02]  /*9b20*/  FSEL R132, R131, RZ, !P2 ;  /* 0x000000ff83847208 */ /* 0x000fe40005000000 */
[----:B------:R-:W-:Y:S02]  /*9b30*/  SHF.L.U32 R131, R10, 0x10, RZ ;  /* 0x000000100a837819 */ /* 0x000fe400000006ff */
        /* <DEDUP_REMOVED lines=11> */
.L_x_16585:
        /* <DEDUP_REMOVED lines=12> */
.L_x_16587:
[----:B------:R-:W-:Y:S05]  /*9cb0*/  BSYNC.RECONVERGENT B2 ;  /* 0x0000000000027941 */ /* 0x000fea0003800200 */
.L_x_16586:
        /* <DEDUP_REMOVED lines=62> */
.L_x_16584:
[----:B------:R-:W-:Y:S05]  /*a0a0*/  BSYNC.RECONVERGENT B1 ;  /* 0x0000000000017941 */ /* 0x000fea0003800200 */
.L_x_16583:
        /* <DEDUP_REMOVED lines=10> */
[----:B------:R-:W-:-:S04]  /*a150*/  IMAD.U32 R132, R50, 0x10000, RZ ;  /* 0x0001000032847824 */ /* 0x000fc800078e00ff */
        /* <DEDUP_REMOVED lines=13> */
.L_x_16590:
        /* <DEDUP_REMOVED lines=12> */
.L_x_16592:
[----:B------:R-:W-:Y:S05]  /*a2f0*/  BSYNC.RECONVERGENT B2 ;  /* 0x0000000000027941 */ /* 0x000fea0003800200 */
.L_x_16591:
        /* <DEDUP_REMOVED lines=62> */
.L_x_16589:
[----:B------:R-:W-:Y:S05]  /*a6e0*/  BSYNC.RECONVERGENT B1 ;  /* 0x0000000000017941 */ /* 0x000fea0003800200 */
.L_x_16588:
        /* <DEDUP_REMOVED lines=10> */
[----:B------:R-:W-:Y:S01]  /*a790*/  IMAD.U32 R133, R11, 0x10000, RZ ;  /* 0x000100000b857824 */ /* 0x000fe200078e00ff */
        /* <DEDUP_REMOVED lines=12> */
.L_x_16595:
        /* <DEDUP_REMOVED lines=12> */
.L_x_16597:
[----:B------:R-:W-:Y:S05]  /*a920*/  BSYNC.RECONVERGENT B2 ;  /* 0x0000000000027941 */ /* 0x000fea0003800200 */
.L_x_16596:
        /* <DEDUP_REMOVED lines=62> */
.L_x_16594:
[----:B------:R-:W-:Y:S05]  /*ad10*/  BSYNC.RECONVERGENT B1 ;  /* 0x0000000000017941 */ /* 0x000fea0003800200 */
.L_x_16593:
[----:B------:R-:W-:Y:S01]  /*ad20*/  I2FP.F32.U32 R134, R134 ;  /* 0x0000008600867245 */ /* 0x000fe20000201000 */
[----:B------:R-:W-:Y:S01]  /*ad30*/  IMAD.U32 R192, R135, 0x10000, RZ ;  /* 0x0001000087c07824 */ /* 0x000fe200078e00ff */
        /* <DEDUP_REMOVED lines=22> */
.L_x_16600:
[----:B------:R-:W-:Y:S01]  /*aea0*/  VIADD R197, R197, 0x1 ;  /* 0x00000001c5c57836 */ /* 0x000fe20000000000 */
[----:B------:R-:W-:Y:S04]  /*aeb0*/  BSSY.RECONVERGENT B2, `(.L_x_16601) ;  /* 0x000000d000027945 */ /* 0x000fe80003800200 */
        /* <DEDUP_REMOVED lines=12> */
.L_x_16602:
[----:B------:R-:W-:Y:S05]  /*af80*/  BSYNC.RECONVERGENT B2 ;  /* 0x0000000000027941 */ /* 0x000fea0003800200 */
.L_x_16601:
        /* <DEDUP_REMOVED lines=55> */
[----:B------:R-:W-:Y:S01]  /*b300*/  IMAD.WIDE.U32 R202, R203, -0x326172a9, RZ ;  /* 0xcd9e8d57cbca7825 */ /* 0x000fe200078e00ff */
[----:B------:R-:W-:-:S03]  /*b310*/  UIADD3 UR5, UPT, UPT, UR8, -0x700cb87f, URZ ;  /* 0x8ff3478108057890 */ /* 0x000fc6000fffe0ff */
[----:B------:R-:W-:Y:S01]  /*b320*/  IMAD.MOV.U32 R2, RZ, RZ, R202 ;  /* 0x000000ffff027224 */ /* 0x000fe200078e00ca */
[----:B------:R-:W-:Y:S01]  /*b330*/  MOV R202, R177 ;  /* 0x000000b100ca7202 */ /* 0x000fe20000000f00 */
[----:B------:R-:W-:Y:S01]  /*b340*/  IMAD.MOV.U32 R177, RZ, RZ, R192 ;  /* 0x000000ffffb17224 */ /* 0x000fe200078e00c0 */
[----:B------:R-:W-:Y:S01]  /*b350*/  LOP3.LUT R193, R204, UR5, R203, 0x96, !PT ;  /* 0x00000005ccc17c12 */ /* 0x000fe2000f8e96cb */
[----:B------:R-:W-:-:S07]  /*b360*/  IMAD.MOV.U32 R192, RZ, RZ, RZ ;  /* 0x000000ffffc07224 */ /* 0x000fce00078e00ff */
.L_x_16599:
[----:B------:R-:W-:Y:S05]  /*b370*/  BSYNC.RECONVERGENT B1 ;  /* 0x0000000000017941 */ /* 0x000fea0003800200 */
.L_x_16598:
[----:B------:R-:W-:Y:S02]  /*b380*/  I2FP.F32.U32 R202, R202 ;  /* 0x000000ca00ca7245 */ /* 0x000fe40000201000 */
[----:B------:R-:W-:-:S03]  /*b390*/  SHF.L.U32 R135, R135, 0x10, RZ ;  /* 0x0000001087877819 */ /* 0x000fc600000006ff */
[----:B------:R-:W-:Y:S02]  /*b3a0*/  FFMA.FTZ R202, R202, R179, 1.1641532182693481445e-10 ;  /* 0x2f000000caca7423 */ /* 0x000fe400000100b3 */
[----:B------:R-:W-:-:S03]  /*b3b0*/  FMUL.FTZ R135, R135, UR4 ;  /* 0x0000000487877c20 */ /* 0x000fc60008410000 */
[----:B------:R-:W-:Y:S01]  /*b3c0*/  FSETP.GTU.FTZ.AND P6, PT, R202, R3, PT ;  /* 0x00000003ca00720b */ /* 0x000fe20003fdc000 */
[----:B------:R-:W-:-:S05]  /*b3d0*/  FMUL.FTZ R135, R135, R178 ;  /* 0x000000b287877220 */ /* 0x000fca0000410000 */
[----:B------:R-:W-:Y:S01]  /*b3e0*/  FSEL R178, R135, RZ, !P6 ;  /* 0x000000ff87b27208 */ /* 0x000fe20007000000 */
[----:B------:R-:W-:Y:S01]  /*b3f0*/  IMAD.U32 R135, R13, 0x10000, RZ ;  /* 0x000100000d877824 */ /* 0x000fe200078e00ff */
[----:B------:R-:W-:-:S03]  /*b400*/  PLOP3.LUT P6, PT, P6, PT, PT, 0x8, 0x80 ;  /* 0x000000000080781c */ /* 0x000fc600037ce170 */
[----:B------:R-:W-:Y:S01]  /*b410*/  FFMA.FTZ R135, R178, R135, R119 ;  /* 0x00000087b2877223 */ /* 0x000fe20000010077 */
[----:B------:R-:W-:Y:S09]  /*b420*/  BRA `(.L_x_16603) ;  /* 0x0000003000987947 */ /* 0x000ff20003800000 */
.L_x_16562:
        /* <DEDUP_REMOVED lines=16> */
.L_x_16606:
        /* <DEDUP_REMOVED lines=12> */
.L_x_16608:
[----:B------:R-:W-:Y:S05]  /*b5f0*/  BSYNC.RECONVERGENT B2 ;  /* 0x0000000000027941 */ /* 0x000fea0003800200 */
.L_x_16607:
        /* <DEDUP_REMOVED lines=62> */
.L_x_16605:
[----:B------:R-:W-:Y:S05]  /*b9e0*/  BSYNC.RECONVERGENT B1 ;  /* 0x0000000000017941 */ /* 0x000fea0003800200 */
.L_x_16604:
[----:B------:R-:W1:Y:S01]  /*b9f0*/  LDC R3, c[0x0][0x404] ;  /* 0x00010100ff037b82 */ /* 0x000e620000000800 */
[----:B------:R-:W-:Y:S01]  /*ba00*/  I2FP.F32.U32 R128, R128 ;  /* 0x0000008000807245 */ /* 0x000fe20000201000 */
[----:B0-----:R-:W-:Y:S01]  /*ba10*/  IMAD.MOV.U32 R179, RZ, RZ, 0x2f800000 ;  /* 0x2f800000ffb37424 */ /* 0x001fe200078e00ff */
[----:B------:R-:W-:Y:S01]  /*ba20*/  ISETP.NE.AND P1, PT, R130, 0x1, PT ;  /* 0x000000018200780c */ /* 0x000fe20003f25270 */
[----:B-----5:R-:W-:Y:S01]  /*ba30*/  IMAD.U32 R129, R132, 0x10000, RZ ;  /* 0x0001000084817824 */ /* 0x020fe200078e00ff */
[----:B------:R-:W-:Y:S01]  /*ba40*/  LOP3.LUT R200, R200, 0xfffffffd, RZ, 0xc0, !PT ;  /* 0xfffffffdc8c87812 */ /* 0x000fe200078ec0ff */
[----:B------:R-:W-:Y:S01]  /*ba50*/  FFMA.FTZ R128, R128, R179, 1.1641532182693481445e-10 ;  /* 0x2f00000080807423 */ /* 0x000fe200000100b3 */
[----:B------:R-:W-:Y:S01]  /*ba60*/  BSSY.RECONVERGENT B1, `(.L_x_16609) ;  /* 0x0000061000017945 */ /* 0x000fe20003800200 */
[----:B------:R-:W0:Y:S01]  /*ba70*/  LDC R178, c[0x0][0x408] ;  /* 0x00010200ffb27b82 */ /* 0x000e220000000800 */
[----:B------:R-:W-:Y:S01]  /*ba80*/  FMUL.FTZ R129, R129, UR4 ;  /* 0x0000000481817c20 */ /* 0x000fe20008410000 */
[----:B------:R-:W-:Y:S01]  /*ba90*/  PRMT R132, R132, 0x7632, R132 ;  /* 0x0000763284847816 */ /* 0x000fe20000000084 */
[----:B------:R-:W-:Y:S01]  /*baa0*/  IMAD.MOV.U32 R131, RZ, RZ, 0x2 ;  /* 0x00000002ff837424 */ /* 0x000fe200078e00ff */
[----:B-1----:R-:W-:Y:S01]  /*bab0*/  FSETP.GTU.FTZ.AND P0, PT, R128, R3, PT ;  /* 0x000000038000720b */ /* 0x002fe20003f1c000 */
[----:B0-----:R-:W-:Y:S01]  /*bac0*/  FMUL.FTZ R128, R129, R178 ;  /* 0x000000b281807220 */ /* 0x001fe20000410000 */
[----:B------:R-:W-:-:S04]  /*bad0*/  SHF.L.U32 R129, R48, 0x10, RZ ;  /* 0x0000001030817819 */ /* 0x000fc800000006ff */
        /* <DEDUP_REMOVED lines=14> */
.L_x_16611:
        /* <DEDUP_REMOVED lines=12> */
.L_x_16613:
[----:B------:R-:W-:Y:S05]  /*bc80*/  BSYNC.RECONVERGENT B2 ;  /* 0x0000000000027941 */ /* 0x000fea0003800200 */
.L_x_16612:
        /* <DEDUP_REMOVED lines=62> */
.L_x_16610:
[----:B------:R-:W-:Y:S05]  /*c070*/  BSYNC.RECONVERGENT B1 ;  /* 0x0000000000017941 */ /* 0x000fea0003800200 */
.L_x_16609:
        /* <DEDUP_REMOVED lines=9> */
[----:B------:R-:W-:Y:S01]  /*c110*/  FMUL.FTZ R129, R129, R178 ;  /* 0x000000b281817220 */ /* 0x000fe20000410000 */
        /* <DEDUP_REMOVED lines=13> */
.L_x_16616:
        /* <DEDUP_REMOVED lines=12> */
.L_x_16618:
[----:B------:R-:W-:Y:S05]  /*c2b0*/  BSYNC.RECONVERGENT B2 ;  /* 0x0000000000027941 */ /* 0x000fea0003800200 */
.L_x_16617:
        /* <DEDUP_REMOVED lines=62> */
.L_x_16615:
[----:B------:R-:W-:Y:S05]  /*c6a0*/  BSYNC.RECONVERGENT B1 ;  /* 0x0000000000017941 */ /* 0x000fea0003800200 */
.L_x_16614:
        /* <DEDUP_REMOVED lines=9> */
[----:B------:R-:W-:-:S04]  /*c740*/  IMAD.U32 R131, R49, 0x10000, RZ ;  /* 0x0001000031837824 */ /* 0x000fc800078e00ff */
        /* <DEDUP_REMOVED lines=14> */
.L_x_16621:
        /* <DEDUP_REMOVED lines=12> */
.L_x_16623:
[----:B------:R-:W-:Y:S05]  /*c8f0*/  BSYNC.RECONVERGENT B2 ;  /* 0x0000000000027941 */ /* 0x000fea0003800200 */
.L_x_16622:
        /* <DEDUP_REMOVED lines=62> */
.L_x_16620:
[----:B------:R-:W-:Y:S05]  /*cce0*/  BSYNC.RECONVERGENT B1 ;  /* 0x0000000000017941 */ /* 0x000fea0003800200 */
.L_x_16619:
        /* <DEDUP_REMOVED lines=9> */
[----:B------:R-:W-:Y:S02]  /*cd80*/  FSETP.GTU.FTZ.AND P2, PT, R132, R3, PT ;  /* 0x000000038400720b */ /* 0x000fe40003f5c000 */
[----:B------:R-:W-:Y:S02]  /*cd90*/  SHF.L.U32 R132, R10, 0x10, RZ ;  /* 0x000000100a847819 */ /* 0x000fe400000006ff */
        /* <DEDUP_REMOVED lines=12> */
.L_x_16626:
        /* <DEDUP_REMOVED lines=12> */
.L_x_16628:
[----:B------:R-:W-:Y:S05]  /*cf20*/  BSYNC.RECONVERGENT B2 ;  /* 0x0000000000027941 */ /* 0x000fea0003800200 */
.L_x_16627:
        /* <DEDUP_REMOVED lines=62> */
.L_x_16625:
[----:B------:R-:W-:Y:S05]  /*d310*/  BSYNC.RECONVERGENT B1 ;  /* 0x0000000000017941 */ /* 0x000fea0003800200 */
.L_x_16624:
        /* <DEDUP_REMOVED lines=24> */
.L_x_16631:
        /* <DEDUP_REMOVED lines=12> */
.L_x_16633:
[----:B------:R-:W-:Y:S05]  /*d560*/  BSYNC.RECONVERGENT B2 ;  /* 0x0000000000027941 */ /* 0x000fea0003800200 */
.L_x_16632:
        /* <DEDUP_REMOVED lines=62> */
.L_x_16630:
[----:B------:R-:W-:Y:S05]  /*d950*/  BSYNC.RECONVERGENT B1 ;  /* 0x0000000000017941 */ /* 0x000fea0003800200 */
.L_x_16629:
[----:B------:R-:W-:Y:S01]  /*d960*/  I2FP.F32.U32 R192, R133 ;  /* 0x0000008500c07245 */ /* 0x000fe20000201000 */
[----:B------:R-:W-:Y:S01]  /*d970*/  IMAD.U32 R134, R134, 0x10000, RZ ;  /* 0x0001000086867824 */ /* 0x000fe200078e00ff */
[----:B------:R-:W-:Y:S01]  /*d980*/  ISETP.NE.AND P5, PT, R202, 0x1, PT ;  /* 0x00000001ca00780c */ /* 0x000fe20003fa5270 */
[----:B------:R-:W-:Y:S01]  /*d990*/  BSSY.RECONVERGENT B1, `(.L_x_16634) ;  /* 0x000005f000017945 */ /* 0x000fe20003800200 */
[----:B------:R-:W-:Y:S02]  /*d9a0*/  HFMA2 R203, -RZ, RZ, 0, 1.1920928955078125e-07 ;  /* 0x00000002ffcb7431 */ /* 0x000fe400000001ff */
        /* <DEDUP_REMOVED lines=18> */
.L_x_16636:
        /* <DEDUP_REMOVED lines=12> */
.L_x_16638:
[----:B------:R-:W-:Y:S05]  /*db90*/  BSYNC.RECONVERGENT B2 ;  /* 0x0000000000027941 */ /* 0x000fea0003800200 */
.L_x_16637:
        /* <DEDUP_REMOVED lines=62> */
.L_x_16635:
[----:B------:R-:W-:Y:S05]  /*df80*/  BSYNC.RECONVERGENT B1 ;  /* 0x0000000000017941 */ /* 0x000fea0003800200 */
.L_x_16634:
        /* <DEDUP_REMOVED lines=10> */
[----:B------:R-:W-:-:S04]  /*e030*/  FSETP.GTU.FTZ.AND P5, PT, R134, R3, PT ;  /* 0x000000038600720b */ /* 0x000fc80003fbc000 */
[----:B------:R-:W-:Y:S02]  /*e040*/  FSEL R134, R205, RZ, !P5 ;  /* 0x000000ffcd867208 */ /* 0x000fe40006800000 */
[----:B------:R-:W-:Y:S02]  /*e050*/  SHF.L.U32 R205, R51, 0x10, RZ ;  /* 0x0000001033cd7819 */ /* 0x000fe400000006ff */
        /* <DEDUP_REMOVED lines=11> */
.L_x_16641:
        /* <DEDUP_REMOVED lines=14> */
.L_x_16643:
[----:B------:R-:W-:Y:S05]  /*e1f0*/  BSYNC.RECONVERGENT B2 ;  /* 0x0000000000027941 */ /* 0x000fea0003800200 */
.L_x_16642:
        /* <DEDUP_REMOVED lines=62> */
.L_x_16640:
[----:B------:R-:W-:Y:S05]  /*e5e0*/  BSYNC.RECONVERGENT B1 ;  /* 0x0000000000017941 */ /* 0x000fea0003800200 */
.L_x_16639:
[----:B------:R-:W-:Y:S02]  /*e5f0*/  I2FP.F32.U32 R202, R202 ;  /* 0x000000ca00ca7245 */ /* 0x000fe40000201000 */
[----:B------:R-:W-:-:S03]  /*e600*/  SHF.L.U32 R135, R135, 0x10, RZ ;  /* 0x0000001087877819 */ /* 0x000fc600000006ff */
[----:B------:R-:W-:Y:S02]  /*e610*/  FFMA.FTZ R202, R202, R179, 1.1641532182693481445e-10 ;  /* 0x2f000000caca7423 */ /* 0x000fe400000100b3 */
[----:B------:R-:W-:-:S03]  /*e620*/  FMUL.FTZ R135, R135, UR4 ;  /* 0x0000000487877c20 */ /* 0x000fc60008410000 */
[----:B------:R-:W-:Y:S01]  /*e630*/  FSETP.GTU.FTZ.AND P6, PT, R202, R3, PT ;  /* 0x00000003ca00720b */ /* 0x000fe20003fdc000 */
[----:B------:R-:W-:Y:S01]  /*e640*/  FMUL.FTZ R135, R135, R178 ;  /* 0x000000b287877220 */ /* 0x000fe20000410000 */
[----:B------:R-:W-:-:S04]  /*e650*/  IMAD.U32 R178, R13, 0x10000, RZ ;  /* 0x000100000db27824 */ /* 0x000fc800078e00ff */
[----:B------:R-:W-:Y:S02]  /*e660*/  FSEL R135, R135, RZ, !P6 ;  /* 0x000000ff87877208 */ /* 0x000fe40007000000 */
[----:B------:R-:W-:-:S03]  /*e670*/  PLOP3.LUT P6, PT, P6, PT, PT, 0x8, 0x80 ;  /* 0x000000000080781c */ /* 0x000fc600037ce170 */
[----:B------:R-:W-:-:S10]  /*e680*/  FMUL.FTZ R135, R178, R135 ;  /* 0x00000087b2877220 */ /* 0x000fd40000410000 */
.L_x_16603:
[----:B------:R-:W0:Y:S01]  /*e690*/  LDC.64 R178, c[0x0][0x3a8] ;  /* 0x0000ea00ffb27b82 */ /* 0x000e220000000a00 */
[----:B------:R-:W-:Y:S02]  /*e6a0*/  SEL R202, RZ, 0x10000, !P5 ;  /* 0x00010000ffca7807 */ /* 0x000fe40006800000 */
[----:B------:R-:W-:Y:S02]  /*e6b0*/  SEL R3, RZ, 0x1000000, !P6 ;  /* 0x01000000ff037807 */ /* 0x000fe40007000000 */
[----:B------:R-:W-:Y:S02]  /*e6c0*/  SEL R251, RZ, 0x100, !P4 ;  /* 0x00000100fffb7807 */ /* 0x000fe40006000000 */
[----:B------:R-:W-:Y:S02]  /*e6d0*/  SEL R205, RZ, 0x1000000, !P2 ;  /* 0x01000000ffcd7807 */ /* 0x000fe40005000000 */
[----:B------:R-:W-:Y:S02]  /*e6e0*/  LOP3.LUT R251, R251, R3, R202, 0xfe, !PT ;  /* 0x00000003fbfb7212 */ /* 0x000fe400078efeca */
[----:B------:R-:W1:Y:S01]  /*e6f0*/  LDC.64 R202, c[0x0][0x3b0] ;  /* 0x0000ec00ffca7b82 */ /* 0x000e620000000a00 */
[----:B------:R-:W-:-:S02]  /*e700*/  SEL R204, RZ, 0x10000, !P1 ;  /* 0x00010000ffcc7807 */ /* 0x000fc40004800000 */
[----:B------:R-:W-:Y:S02]  /*e710*/  SEL R3, RZ, 0x100, !P0 ;  /* 0x00000100ff037807 */ /* 0x000fe40004000000 */
[----:B------:R-:W-:Y:S02]  /*e720*/  LOP3.LUT P6, RZ, R200, 0x2, RZ, 0xc0, !PT ;  /* 0x00000002c8ff7812 */ /* 0x000fe400078cc0ff */
[----:B------:R-:W-:Y:S02]  /*e730*/  LOP3.LUT R3, R3, R205, R204, 0xfe, !PT ;  /* 0x000000cd03037212 */ /* 0x000fe400078efecc */
[----:B------:R-:W-:Y:S01]  /*e740*/  SEL R204, RZ, 0x1, !P3 ;  /* 0x00000001ffcc7807 */ /* 0x000fe20005800000 */
[----:B0-----:R-:W-:-:S05]  /*e750*/  IMAD.WIDE.U32 R178, R176, 0x20, R178 ;  /* 0x00000020b0b27825 */ /* 0x001fca00078e00b2 */
[----:B------:R-:W-:Y:S04]  /*e760*/  STG.E.128 desc[UR6][R178.64], R128 ;  /* 0x00000080b2007986 */ /* 0x000fe8000c101d06 */
[----:B------:R0:W-:Y:S01]  /*e770*/  STG.E.128 desc[UR6][R178.64+0x10], R132 ;  /* 0x00001084b2007986 */ /* 0x0001e2000c101d06 */
[C---:B-1----:R-:W-:Y:S01]  /*e780*/  IMAD.WIDE.U32 R202, R176.reuse, 0x8, R202 ;  /* 0x00000008b0ca7825 */ /* 0x042fe200078e00ca */
[----:B------:R-:W-:Y:S02]  /*e790*/  IADD3 R176, PT, PT, R176, 0x80, RZ ;  /* 0x00000080b0b07810 */ /* 0x000fe40007ffe0ff */
[----:B0-----:R-:W-:Y:S02]  /*e7a0*/  LOP3.LUT R179, R251, R204, RZ, 0xfc, !PT ;  /* 0x000000ccfbb37212 */ /* 0x001fe400078efcff */
[----:B------:R-:W-:-:S04]  /*e7b0*/  SEL R204, RZ, 0x1, !P6 ;  /* 0x00000001ffcc7807 */ /* 0x000fc80007000000 */
[----:B------:R-:W-:Y:S01]  /*e7c0*/  LOP3.LUT R178, R3, R204, RZ, 0xfc, !PT ;  /* 0x000000cc03b27212 */ /* 0x000fe200078efcff */
[----:B------:R-:W-:-:S04]  /*e7d0*/  IMAD.MOV.U32 R3, RZ, RZ, R177 ;  /* 0x000000ffff037224 */ /* 0x000fc800078e00b1 */
[----:B------:R1:W-:Y:S03]  /*e7e0*/  STG.E.64 desc[UR6][R202.64], R178 ;  /* 0x000000b2ca007986 */ /* 0x0003e6000c101b06 */
.L_x_16561:
[----:B------:R-:W-:Y:S05]  /*e7f0*/  BSYNC.RECONVERGENT B0 ;  /* 0x0000000000007941 */ /* 0x000fea0003800200 */
.L_x_16560:
        /* <DEDUP_REMOVED lines=15> */
[----:B------:R-:W-:Y:S01]  /*e8f0*/  ISETP.NE.AND P0, PT, R192, 0x1, PT ;  /* 0x00000001c000780c */ /* 0x000fe20003f05270 */
[----:B------:R-:W-:Y:S01]  /*e900*/  BSSY.RECONVERGENT B1, `(.L_x_16647) ;  /* 0x000005a000017945 */ /* 0x000fe20003800200 */
[----:B------:R-:W-:Y:S01]  /*e910*/  IMAD.MOV.U32 R138, RZ, RZ, 0x2 ;  /* 0x00000002ff8a7424 */ /* 0x000fe200078e00ff */
[----:B------:R-:W-:Y:S01]  /*e920*/  MOV R177, R3 ;  /* 0x0000000300b17202 */ /* 0x000fe20000000f00 */
[----:B--2---:R-:W-:-:S09]  /*e930*/  IMAD.MOV.U32 R136, RZ, RZ, R2 ;  /* 0x000000ffff887224 */ /* 0x004fd200078e0002 */
        /* <DEDUP_REMOVED lines=11> */
.L_x_16649:
        /* <DEDUP_REMOVED lines=12> */
.L_x_16651:
[----:B------:R-:W-:Y:S05]  /*eab0*/  BSYNC.RECONVERGENT B2 ;  /* 0x0000000000027941 */ /* 0x000fea0003800200 */
.L_x_16650:
[----:B------:R-:W-:Y:S01]  /*eac0*/  IMAD.WIDE.U32 R138, R197, -0x2daee0ad, RZ ;  /* 0xd2511f53c58a7825 */ /* 0x000fe200078e00ff */
[----:B------:R-:W-:-:S03]  /*ead0*/  UIADD3 UR5, UPT, UPT, UR8, -0x61c88647, URZ ;  /* 0x9e3779b908057890 */ /* 0x000fc6000fffe0ff */
[----:B01----:R-:W-:Y:S01]  /*eae0*/  IMAD.WIDE.U32 R178, R199, -0x326172a9, RZ ;  /* 0xcd9e8d57c7b27825 */ /* 0x003fe200078e00ff */
        /* <DEDUP_REMOVED lines=59> */
.L_x_16648:
[----:B------:R-:W-:Y:S05]  /*eea0*/  BSYNC.RECONVERGENT B1 ;  /* 0x0000000000017941 */ /* 0x000fea0003800200 */
.L_x_16647:
[----:B01----:R-:W0:Y:S01]  /*eeb0*/  LDC R178, c[0x0][0x408] ;  /* 0x00010200ffb27b82 */ /* 0x003e220000000800 */
        /* <DEDUP_REMOVED lines=28> */
.L_x_16654:
        /* <DEDUP_REMOVED lines=12> */
.L_x_16656:
[----:B------:R-:W-:Y:S05]  /*f140*/  BSYNC.RECONVERGENT B2 ;  /* 0x0000000000027941 */ /* 0x000fea0003800200 */
.L_x_16655:
        /* <DEDUP_REMOVED lines=62> */
.L_x_16653:
[----:B------:R-:W-:Y:S05]  /*f530*/  BSYNC.RECONVERGENT B1 ;  /* 0x0000000000017941 */ /* 0x000fea0003800200 */
.L_x_16652:
        /* <DEDUP_REMOVED lines=23> */
.L_x_16659:
        /* <DEDUP_REMOVED lines=12> */
.L_x_16661:
[----:B------:R-:W-:Y:S05]  /*f770*/  BSYNC.RECONVERGENT B2 ;  /* 0x0000000000027941 */ /* 0x000fea0003800200 */
.L_x_16660:
        /* <DEDUP_REMOVED lines=62> */
.L_x_16658:
[----:B------:R-:W-:Y:S05]  /*fb60*/  BSYNC.RECONVERGENT B1 ;  /* 0x0000000000017941 */ /* 0x000fea0003800200 */
.L_x_16657:
        /* <DEDUP_REMOVED lines=24> */
.L_x_16664:
        /* <DEDUP_REMOVED lines=12> */
.L_x_16666:
[----:B------:R-:W-:Y:S05]  /*fdb0*/  BSYNC.RECONVERGENT B2 ;  /* 0x0000000000027941 */ /* 0x000fea0003800200 */
.L_x_16665:
        /* <DEDUP_REMOVED lines=62> */
.L_x_16663:
[----:B------:R-:W-:Y:S05]  /*101a0*/  BSYNC.RECONVERGENT B1 ;  /* 0x0000000000017941 */ /* 0x000fea0003800200 */
.L_x_16662:
        /* <DEDUP_REMOVED lines=9> */
[----:B------:R-:W-:-:S04]  /*10240*/  FSETP.GTU.FTZ.AND P2, PT, R140, R3, PT ;  /* 0x000000038c00720b */ /* 0x000fc80003f5c000 */
        /* <DEDUP_REMOVED lines=13> */
.L_x_16669:
        /* <DEDUP_REMOVED lines=12> */
.L_x_16671:
[----:B------:R-:W-:Y:S05]  /*103e0*/  BSYNC.RECONVERGENT B2 ;  /* 0x0000000000027941 */ /* 0x000fea0003800200 */
.L_x_16670:
        /* <DEDUP_REMOVED lines=62> */
.L_x_16668:
[----:B------:R-:W-:Y:S05]  /*107d0*/  BSYNC.RECONVERGENT B1 ;  /* 0x0000000000017941 */ /* 0x000fea0003800200 */
.L_x_16667:
[----:B------:R-:W-:Y:S01]  /*107e0*/  I2FP.F32.U32 R140, R141 ;  /* 0x0000008d008c7245 */ /* 0x000fe20000201000 */
[----:B------:R-:W-:Y:S01]  /*107f0*/  IMAD.U32 R141, R142, 0x10000, RZ ;  /* 0x000100008e8d7824 */ /* 0x000fe200078e00ff */
        /* <DEDUP_REMOVED lines=22> */
.L_x_16674:
        /* <DEDUP_REMOVED lines=12> */
.L_x_16676:
[----:B------:R-:W-:Y:S05]  /*10a20*/  BSYNC.RECONVERGENT B2 ;  /* 0x0000000000027941 */ /* 0x000fea0003800200 */
.L_x_16675:
        /* <DEDUP_REMOVED lines=62> */
.L_x_16673:
[----:B------:R-:W-:Y:S05]  /*10e10*/  BSYNC.RECONVERGENT B1 ;  /* 0x0000000000017941 */ /* 0x000fea0003800200 */
.L_x_16672:
        /* <DEDUP_REMOVED lines=23> */
.L_x_16679:
        /* <DEDUP_REMOVED lines=12> */
.L_x_16681:
[----:B------:R-:W-:Y:S05]  /*11050*/  BSYNC.RECONVERGENT B2 ;  /* 0x0000000000027941 */ /* 0x000fea0003800200 */
.L_x_16680:
        /* <DEDUP_REMOVED lines=62> */
.L_x_16678:
[----:B------:R-:W-:Y:S05]  /*11440*/  BSYNC.RECONVERGENT B1 ;  /* 0x0000000000017941 */ /* 0x000fea0003800200 */
.L_x_16677:
[----:B------:R-:W-:Y:S01]  /*11450*/  I2FP.F32.U32 R142, R142 ;  /* 0x0000008e008e7245 */ /* 0x000fe20000201000 */
[----:B------:R-:W-:Y:S01]  /*11460*/  IMAD.U32 R192, R143, 0x10000, RZ ;  /* 0x000100008fc07824 */ /* 0x000fe200078e00ff */
[----:B------:R-:W-:Y:S01]  /*11470*/  ISETP.NE.AND P6, PT, R203, 0x1, PT ;  /* 0x00000001cb00780c */ /* 0x000fe20003fc5270 */
[----:B------:R-:W-:Y:S01]  /*11480*/  BSSY.RECONVERGENT B1, `(.L_x_16682) ;  /* 0x0000062000017945 */ /* 0x000fe20003800200 */
[----:B------:R-:W-:Y:S01]  /*11490*/  PRMT R143, R143, 0x7632, R143 ;  /* 0x000076328f8f7816 */ /* 0x000fe2000000008f */
[----:B------:R-:W-:Y:S01]  /*114a0*/  FFMA.FTZ R142, R142, R179, 1.1641532182693481445e-10 ;  /* 0x2f0000008e8e7423 */ /* 0x000fe200000100b3 */
[----:B------:R-:W-:Y:S01]  /*114b0*/  FMUL.FTZ R205, R192, UR4 ;  /* 0x00000004c0cd7c20 */ /* 0x000fe20008410000 */
[----:B------:R-:W-:Y:S02]  /*114c0*/  HFMA2 R192, -RZ, RZ, 0, 1.1920928955078125e-07 ;  /* 0x00000002ffc07431 */ /* 0x000fe400000001ff */
[----:B------:R-:W-:Y:S02]  /*114d0*/  IMAD.MOV.U32 R202, RZ, RZ, R2 ;  /* 0x000000ffffca7224 */ /* 0x000fe400078e0002 */
[----:B------:R-:W-:Y:S01]  /*114e0*/  FMUL.FTZ R205, R205, R178 ;  /* 0x000000b2cdcd7220 */ /* 0x000fe20000410000 */
[----:B------:R-:W-:Y:S01]  /*114f0*/  FSETP.GTU.FTZ.AND P5, PT, R142, R3, PT ;  /* 0x000000038e00720b */ /* 0x000fe20003fbc000 */
        /* <DEDUP_REMOVED lines=13> */
.L_x_16684:
        /* <DEDUP_REMOVED lines=14> */
.L_x_16686:
[----:B------:R-:W-:Y:S05]  /*116b0*/  BSYNC.RECONVERGENT B2 ;  /* 0x0000000000027941 */ /* 0x000fea0003800200 */
.L_x_16685:
        /* <DEDUP_REMOVED lines=57> */
[----:B------:R-:W-:Y:S02]  /*11a50*/  IMAD.MOV.U32 R2, RZ, RZ, R202 ;  /* 0x000000ffff027224 */ /* 0x000fe400078e00ca */
[----:B------:R-:W-:Y:S01]  /*11a60*/  IMAD.MOV.U32 R202, RZ, RZ, R177 ;  /* 0x000000ffffca7224 */ /* 0x000fe200078e00b1 */
[----:B------:R-:W-:Y:S01]  /*11a70*/  MOV R177, R192 ;  /* 0x000000c000b17202 */ /* 0x000fe20000000f00 */
[----:B------:R-:W-:Y:S01]  /*11a80*/  IMAD.MOV.U32 R192, RZ, RZ, RZ ;  /* 0x000000ffffc07224 */ /* 0x000fe200078e00ff */
[----:B------:R-:W-:-:S07]  /*11a90*/  LOP3.LUT R193, R204, UR5, R203, 0x96, !PT ;  /* 0x00000005ccc17c12 */ /* 0x000fce000f8e96cb */
.L_x_16683:
[----:B------:R-:W-:Y:S05]  /*11aa0*/  BSYNC.RECONVERGENT B1 ;  /* 0x0000000000017941 */ /* 0x000fea0003800200 */
.L_x_16682:
[----:B------:R-:W-:Y:S01]  /*11ab0*/  I2FP.F32.U32 R202, R202 ;  /* 0x000000ca00ca7245 */ /* 0x000fe20000201000 */
[----:B------:R-:W-:-:S04]  /*11ac0*/  IMAD.U32 R143, R143, 0x10000, RZ ;  /* 0x000100008f8f7824 */ /* 0x000fc800078e00ff */
[----:B------:R-:W-:Y:S01]  /*11ad0*/  FFMA.FTZ R202, R202, R179, 1.1641532182693481445e-10 ;  /* 0x2f000000caca7423 */ /* 0x000fe200000100b3 */
[----:B------:R-:W-:-:S04]  /*11ae0*/  FMUL.FTZ R143, R143, UR4 ;  /* 0x000000048f8f7c20 */ /* 0x000fc80008410000 */
[----:B------:R-:W-:Y:S01]  /*11af0*/  FMUL.FTZ R143, R143, R178 ;  /* 0x000000b28f8f7220 */ /* 0x000fe20000410000 */
[----:B------:R-:W-:-:S04]  /*11b00*/  FSETP.GTU.FTZ.AND P6, PT, R202, R3, PT ;  /* 0x00000003ca00720b */ /* 0x000fc80003fdc000 */
[----:B------:R-:W-:Y:S02]  /*11b10*/  FSEL R178, R143, RZ, !P6 ;  /* 0x000000ff8fb27208 */ /* 0x000fe40007000000 */
[----:B------:R-:W-:Y:S02]  /*11b20*/  SHF.L.U32 R143, R17, 0x10, RZ ;  /* 0x00000010118f7819 */ /* 0x000fe400000006ff */
[----:B------:R-:W-:-:S03]  /*11b30*/  PLOP3.LUT P6, PT, P6, PT, PT, 0x8, 0x80 ;  /* 0x000000000080781c */ /* 0x000fc600037ce170 */
[----:B------:R-:W-:Y:S01]  /*11b40*/  FFMA.FTZ R143, R178, R143, R119 ;  /* 0x0000008fb28f7223 */ /* 0x000fe20000010077 */
[----:B------:R-:W-:Y:S09]  /*11b50*/  BRA `(.L_x_16687) ;  /* 0x0000003000987947 */ /* 0x000ff20003800000 */
.L_x_16646:
        /* <DEDUP_REMOVED lines=16> */
.L_x_16690:
        /* <DEDUP_REMOVED lines=12> */
.L_x_16692:
[----:B------:R-:W-:Y:S05]  /*11d20*/  BSYNC.RECONVERGENT B2 ;  /* 0x0000000000027941 */ /* 0x000fea0003800200 */
.L_x_16691:
        /* <DEDUP_REMOVED lines=62> */
.L_x_16689:
[----:B------:R-:W-:Y:S05]  /*12110*/  BSYNC.RECONVERGENT B1 ;  /* 0x0000000000017941 */ /* 0x000fea0003800200 */
.L_x_16688:
[----:B------:R-:W2:Y:S01]  /*12120*/  LDC R3, c[0x0][0x404] ;  /* 0x00010100ff037b82 */ /* 0x000ea20000000800 */
[----:B01----:R-:W-:Y:S01]  /*12130*/  HFMA2 R179, -RZ, RZ, 0.1171875, 0 ;  /* 0x2f800000ffb37431 */ /* 0x003fe200000001ff */
[----:B------:R-:W-:Y:S01]  /*12140*/  I2FP.F32.U32 R136, R136 ;  /* 0x0000008800887245 */ /* 0x000fe20000201000 */
[----:B-----5:R-:W-:Y:S01]  /*12150*/  IMAD.U32 R137, R140, 0x10000, RZ ;  /* 0x000100008c897824 */ /* 0x020fe200078e00ff */
[----:B------:R-:W-:Y:S01]  /*12160*/  ISETP.NE.AND P1, PT, R138, 0x1, PT ;  /* 0x000000018a00780c */ /* 0x000fe20003f25270 */
[----:B------:R-:W-:Y:S01]  /*12170*/  BSSY.RECONVERGENT B1, `(.L_x_16693) ;  /* 0x0000063000017945 */ /* 0x000fe20003800200 */
[----:B------:R-:W-:Y:S01]  /*12180*/  LOP3.LUT R200, R200, 0xfffffffd, RZ, 0xc0, !PT ;  /* 0xfffffffdc8c87812 */ /* 0x000fe200078ec0ff */
[----:B------:R-:W-:Y:S01]  /*12190*/  FMUL.FTZ R137, R137, UR4 ;  /* 0x0000000489897c20 */ /* 0x000fe20008410000 */
[----:B------:R-:W0:Y:S01]  /*121a0*/  LDC R178, c[0x0][0x408] ;  /* 0x00010200ffb27b82 */ /* 0x000e220000000800 */
[----:B------:R-:W-:Y:S01]  /*121b0*/  HFMA2 R139, -RZ, RZ, 0, 1.1920928955078125e-07 ;  /* 0x00000002ff8b7431 */ /* 0x000fe200000001ff */
[----:B------:R-:W-:Y:S01]  /*121c0*/  PRMT R140, R140, 0x7632, R140 ;  /* 0x000076328c8c7816 */ /* 0x000fe2000000008c */
[----:B------:R-:W-:-:S05]  /*121d0*/  FFMA.FTZ R136, R136, R179, 1.1641532182693481445e-10 ;  /* 0x2f00000088887423 */ /* 0x000fca00000100b3 */
[----:B--2---:R-:W-:Y:S01]  /*121e0*/  FSETP.GTU.FTZ.AND P0, PT, R136, R3, PT ;  /* 0x000000038800720b */ /* 0x004fe20003f1c000 */
[----:B0-----:R-:W-:Y:S01]  /*121f0*/  FMUL.FTZ R136, R137, R178 ;  /* 0x000000b289887220 */ /* 0x001fe20000410000 */
[----:B------:R-:W-:-:S04]  /*12200*/  IMAD.U32 R137, R60, 0x10000, RZ ;  /* 0x000100003c897824 */ /* 0x000fc800078e00ff */
        /* <DEDUP_REMOVED lines=14> */
.L_x_16695:
        /* <DEDUP_REMOVED lines=12> */
.L_x_16697:
[----:B------:R-:W-:Y:S05]  /*123b0*/  BSYNC.RECONVERGENT B2 ;  /* 0x0000000000027941 */ /* 0x000fea0003800200 */
.L_x_16696:
        /* <DEDUP_REMOVED lines=62> */
.L_x_16694:
[----:B------:R-:W-:Y:S05]  /*127a0*/  BSYNC.RECONVERGENT B1 ;  /* 0x0000000000017941 */ /* 0x000fea0003800200 */
.L_x_16693:
        /* <DEDUP_REMOVED lines=23> */
.L_x_16700:
        /* <DEDUP_REMOVED lines=12> */
.L_x_16702:
[----:B------:R-:W-:Y:S05]  /*129e0*/  BSYNC.RECONVERGENT B2 ;  /* 0x0000000000027941 */ /* 0x000fea0003800200 */
.L_x_16701:
        /* <DEDUP_REMOVED lines=62> */
.L_x_16699:
[----:B------:R-:W-:Y:S05]  /*12dd0*/  BSYNC.RECONVERGENT B1 ;  /* 0x0000000000017941 */ /* 0x000fea0003800200 */
.L_x_16698:
        /* <DEDUP_REMOVED lines=24> */
.L_x_16705:
        /* <DEDUP_REMOVED lines=12> */
.L_x_16707:
[----:B------:R-:W-:Y:S05]  /*13020*/  BSYNC.RECONVERGENT B2 ;  /* 0x0000000000027941 */ /* 0x000fea0003800200 */
.L_x_16706:
        /* <DEDUP_REMOVED lines=62> */
.L_x_16704:
[----:B------:R-:W-:Y:S05]  /*13410*/  BSYNC.RECONVERGENT B1 ;  /* 0x0000000000017941 */ /* 0x000fea0003800200 */
.L_x_16703:
        /* <DEDUP_REMOVED lines=23> */
.L_x_16710:
        /* <DEDUP_REMOVED lines=12> */
.L_x_16712:
[----:B------:R-:W-:Y:S05]  /*13650*/  BSYNC.RECONVERGENT B2 ;  /* 0x0000000000027941 */ /* 0x000fea0003800200 */
.L_x_16711:
        /* <DEDUP_REMOVED lines=62> */
.L_x_16709:
[----:B------:R-:W-:Y:S05]  /*13a40*/  BSYNC.RECONVERGENT B1 ;  /* 0x0000000000017941 */ /* 0x000fea0003800200 */
.L_x_16708:
        /* <DEDUP_REMOVED lines=9> */
[----:B------:R-:W-:-:S04]  /*13ae0*/  FSETP.GTU.FTZ.AND P3, PT, R140, R3, PT ;  /* 0x000000038c00720b */ /* 0x000fc80003f7c000 */
[----:B------:R-:W-:Y:S02]  /*13af0*/  FSEL R140, R141, RZ, !P3 ;  /* 0x000000ff8d8c7208 */ /* 0x000fe40005800000 */
[----:B------:R-:W-:Y:S02]  /*13b00*/  SHF.L.U32 R141, R62, 0x10, RZ ;  /* 0x000000103e8d7819 */ /* 0x000fe400000006ff */
        /* <DEDUP_REMOVED lines=12> */
.L_x_16715:
        /* <DEDUP_REMOVED lines=12> */
.L_x_16717:
[----:B------:R-:W-:Y:S05]  /*13c90*/  BSYNC.RECONVERGENT B2 ;  /* 0x0000000000027941 */ /* 0x000fea0003800200 */
.L_x_16716:
        /* <DEDUP_REMOVED lines=62> */
.L_x_16714:
[----:B------:R-:W-:Y:S05]  /*14080*/  BSYNC.RECONVERGENT B1 ;  /* 0x0000000000017941 */ /* 0x000fea0003800200 */
.L_x_16713:
        /* <DEDUP_REMOVED lines=23> */
.L_x_16720:
        /* <DEDUP_REMOVED lines=12> */
.L_x_16722:
[----:B------:R-:W-:Y:S05]  /*142c0*/  BSYNC.RECONVERGENT B2 ;  /* 0x0000000000027941 */ /* 0x000fea0003800200 */
.L_x_16721:
        /* <DEDUP_REMOVED lines=62> */
.L_x_16719:
[----:B------:R-:W-:Y:S05]  /*146b0*/  BSYNC.RECONVERGENT B1 ;  /* 0x0000000000017941 */ /* 0x000fea0003800200 */
.L_x_16718:
        /* <DEDUP_REMOVED lines=10> */
[----:B------:R-:W-:-:S04]  /*14760*/  FSETP.GTU.FTZ.AND P5, PT, R142, R3, PT ;  /* 0x000000038e00720b */ /* 0x000fc80003fbc000 */
[----:B------:R-:W-:Y:S01]  /*14770*/  FSEL R142, R205, RZ, !P5 ;  /* 0x000000ffcd8e7208 */ /* 0x000fe20006800000 */
[----:B------:R-:W-:Y:S01]  /*14780*/  IMAD.U32 R205, R63, 0x10000, RZ ;  /* 0x000100003fcd7824 */ /* 0x000fe200078e00ff */
        /* <DEDUP_REMOVED lines=11> */
.L_x_16725:
        /* <DEDUP_REMOVED lines=14> */
.L_x_16727:
[----:B------:R-:W-:Y:S05]  /*14920*/  BSYNC.RECONVERGENT B2 ;  /* 0x0000000000027941 */ /* 0x000fea0003800200 */
.L_x_16726:
        /* <DEDUP_REMOVED lines=62> */
.L_x_16724:
[----:B------:R-:W-:Y:S05]  /*14d10*/  BSYNC.RECONVERGENT B1 ;  /* 0x0000000000017941 */ /* 0x000fea0003800200 */
.L_x_16723:
[----:B------:R-:W-:Y:S01]  /*14d20*/  I2FP.F32.U32 R202, R202 ;  /* 0x000000ca00ca7245 */ /* 0x000fe20000201000 */
[----:B------:R-:W-:-:S04]  /*14d30*/  IMAD.U32 R143, R143, 0x10000, RZ ;  /* 0x000100008f8f7824 */ /* 0x000fc800078e00ff */
[----:B------:R-:W-:Y:S01]  /*14d40*/  FFMA.FTZ R202, R202, R179, 1.1641532182693481445e-10 ;  /* 0x2f000000caca7423 */ /* 0x000fe200000100b3 */
[----:B------:R-:W-:-:S04]  /*14d50*/  FMUL.FTZ R143, R143, UR4 ;  /* 0x000000048f8f7c20 */ /* 0x000fc80008410000 */
[----:B------:R-:W-:Y:S01]  /*14d60*/  FMUL.FTZ R143, R143, R178 ;  /* 0x000000b28f8f7220 */ /* 0x000fe20000410000 */
[----:B------:R-:W-:Y:S02]  /*14d70*/  FSETP.GTU.FTZ.AND P6, PT, R202, R3, PT ;  /* 0x00000003ca00720b */ /* 0x000fe40003fdc000 */
[----:B------:R-:W-:Y:S02]  /*14d80*/  SHF.L.U32 R178, R17, 0x10, RZ ;  /* 0x0000001011b27819 */ /* 0x000fe400000006ff */
[----:B------:R-:W-:Y:S02]  /*14d90*/  FSEL R143, R143, RZ, !P6 ;  /* 0x000000ff8f8f7208 */ /* 0x000fe40007000000 */
[----:B------:R-:W-:-:S03]  /*14da0*/  PLOP3.LUT P6, PT, P6, PT, PT, 0x8, 0x80 ;  /* 0x000000000080781c */ /* 0x000fc600037ce170 */
[----:B------:R-:W-:-:S10]  /*14db0*/  FMUL.FTZ R143, R178, R143 ;  /* 0x0000008fb28f7220 */ /* 0x000fd40000410000 */
.L_x_16687:
        /* <DEDUP_REMOVED lines=15> */
[----:B-1----:R-:W-:-:S04]  /*14eb0*/  IMAD.WIDE.U32 R202, R176, 0x8, R202 ;  /* 0x00000008b0ca7825 */ /* 0x002fc800078e00ca */
[----:B------:R-:W-:Y:S01]  /*14ec0*/  VIADD R176, R176, 0x80 ;  /* 0x00000080b0b07836 */ /* 0x000fe20000000000 */
[----:B0-----:R-:W-:Y:S02]  /*14ed0*/  LOP3.LUT R179, R251, R204, RZ, 0xfc, !PT ;  /* 0x000000ccfbb37212 */ /* 0x001fe400078efcff */
[----:B------:R-:W-:-:S04]  /*14ee0*/  SEL R204, RZ, 0x1, !P6 ;  /* 0x00000001ffcc7807 */ /* 0x000fc80007000000 */
[----:B------:R-:W-:Y:S01]  /*14ef0*/  LOP3.LUT R178, R3, R204, RZ, 0xfc, !PT ;  /* 0x000000cc03b27212 */ /* 0x000fe200078efcff */
[----:B------:R-:W-:-:S04]  /*14f00*/  IMAD.MOV.U32 R3, RZ, RZ, R177 ;  /* 0x000000ffff037224 */ /* 0x000fc800078e00b1 */
[----:B------:R2:W-:Y:S03]  /*14f10*/  STG.E.64 desc[UR6][R202.64], R178 ;  /* 0x000000b2ca007986 */ /* 0x0005e6000c101b06 */
.L_x_16645:
[----:B------:R-:W-:Y:S05]  /*14f20*/  BSYNC.RECONVERGENT B0 ;  /* 0x0000000000007941 */ /* 0x000fea0003800200 */
.L_x_16644:
        /* <DEDUP_REMOVED lines=15> */
[----:B------:R-:W-:Y:S01]  /*15020*/  ISETP.NE.AND P0, PT, R192, 0x1, PT ;  /* 0x00000001c000780c */ /* 0x000fe20003f05270 */
[----:B------:R-:W-:Y:S01]  /*15030*/  BSSY.RECONVERGENT B1, `(.L_x_16731) ;  /* 0x000005a000017945 */ /* 0x000fe20003800200 */
[----:B------:R-:W-:Y:S02]  /*15040*/  HFMA2 R146, -RZ, RZ, 0, 1.1920928955078125e-07 ;  /* 0x00000002ff927431 */ /* 0x000fe400000001ff */
[----:B---3--:R-:W-:Y:S02]  /*15050*/  IMAD.MOV.U32 R144, RZ, RZ, R2 ;  /* 0x000000ffff907224 */ /* 0x008fe400078e0002 */
        /* <DEDUP_REMOVED lines=12> */
.L_x_16733:
        /* <DEDUP_REMOVED lines=12> */
.L_x_16735:
[----:B------:R-:W-:Y:S05]  /*151e0*/  BSYNC.RECONVERGENT B2 ;  /* 0x0000000000027941 */ /* 0x000fea0003800200 */
.L_x_16734:
[----:B------:R-:W-:Y:S01]  /*151f0*/  IMAD.WIDE.U32 R146, R197, -0x2daee0ad, RZ ;  /* 0xd2511f53c5927825 */ /* 0x000fe200078e00ff */
[----:B------:R-:W-:-:S03]  /*15200*/  UIADD3 UR5, UPT, UPT, UR8, -0x61c88647, URZ ;  /* 0x9e3779b908057890 */ /* 0x000fc6000fffe0ff */
[----:B012---:R-:W-:Y:S01]  /*15210*/  IMAD.WIDE.U32 R178, R199, -0x326172a9, RZ ;  /* 0xcd9e8d57c7b27825 */ /* 0x007fe200078e00ff */
        /* <DEDUP_REMOVED lines=59> */
.L_x_16732:
[----:B------:R-:W-:Y:S05]  /*155d0*/  BSYNC.RECONVERGENT B1 ;  /* 0x0000000000017941 */ /* 0x000fea0003800200 */
.L_x_16731:
[----:B012---:R-:W0:Y:S01]  /*155e0*/  LDC R178, c[0x0][0x408] ;  /* 0x00010200ffb27b82 */ /* 0x007e220000000800 */
        /* <DEDUP_REMOVED lines=10> */
[----:B------:R-:W-:-:S02]  /*15690*/  IMAD.MOV.U32 R147, RZ, RZ, 0x2 ;  /* 0x00000002ff937424 */ /* 0x000fc400078e00ff */
[----:B0-----:R-:W-:Y:S01]  /*156a0*/  FMUL.FTZ R145, R145, R178 ;  /* 0x000000b291917220 */ /* 0x001fe20000410000 */
[----:B-1----:R-:W-:Y:S01]  /*156b0*/  FSETP.GTU.FTZ.AND P0, PT, R144, R3, PT ;  /* 0x000000039000720b */ /* 0x002fe20003f1c000 */
[----:B------:R-:W-:-:S03]  /*156c0*/  IMAD.U32 R144, R72, 0x10000, RZ ;  /* 0x0001000048907824 */ /* 0x000fc600078e00ff */
        /* <DEDUP_REMOVED lines=14> */
.L_x_16738:
        /* <DEDUP_REMOVED lines=12> */
.L_x_16740:
[----:B------:R-:W-:Y:S05]  /*15870*/  BSYNC.RECONVERGENT B2 ;  /* 0x0000000000027941 */ /* 0x000fea0003800200 */
.L_x_16739:
        /* <DEDUP_REMOVED lines=62> */
.L_x_16737:
[----:B------:R-:W-:Y:S05]  /*15c60*/  BSYNC.RECONVERGENT B1 ;  /* 0x0000000000017941 */ /* 0x000fea0003800200 */
.L_x_16736:
        /* <DEDUP_REMOVED lines=23> */
.L_x_16743:
        /* <DEDUP_REMOVED lines=12> */
.L_x_16745:
[----:B------:R-:W-:Y:S05]  /*15ea0*/  BSYNC.RECONVERGENT B2 ;  /* 0x0000000000027941 */ /* 0x000fea0003800200 */
.L_x_16744:
        /* <DEDUP_REMOVED lines=62> */
.L_x_16742:
[----:B------:R-:W-:Y:S05]  /*16290*/  BSYNC.RECONVERGENT B1 ;  /* 0x0000000000017941 */ /* 0x000fea0003800200 */
.L_x_16741:
        /* <DEDUP_REMOVED lines=24> */
.L_x_16748:
        /* <DEDUP_REMOVED lines=12> */
.L_x_16750:
[----:B------:R-:W-:Y:S05]  /*164e0*/  BSYNC.RECONVERGENT B2 ;  /* 0x0000000000027941 */ /* 0x000fea0003800200 */
.L_x_16749:
        /* <DEDUP_REMOVED lines=62> */
.L_x_16747:
[----:B------:R-:W-:Y:S05]  /*168d0*/  BSYNC.RECONVERGENT B1 ;  /* 0x0000000000017941 */ /* 0x000fea0003800200 */
.L_x_16746:
        /* <DEDUP_REMOVED lines=23> */
.L_x_16753:
        /* <DEDUP_REMOVED lines=12> */
.L_x_16755:
[----:B------:R-:W-:Y:S05]  /*16b10*/  BSYNC.RECONVERGENT B2 ;  /* 0x0000000000027941 */ /* 0x000fea0003800200 */
.L_x_16754:
        /* <DEDUP_REMOVED lines=62> */
.L_x_16752:
[----:B------:R-:W-:Y:S05]  /*16f00*/  BSYNC.RECONVERGENT B1 ;  /* 0x0000000000017941 */ /* 0x000fea0003800200 */
.L_x_16751:
        /* <DEDUP_REMOVED lines=24> */
.L_x_16758:
        /* <DEDUP_REMOVED lines=12> */
.L_x_16760:
[----:B------:R-:W-:Y:S05]  /*17150*/  BSYNC.RECONVERGENT B2 ;  /* 0x0000000000027941 */ /* 0x000fea0003800200 */
.L_x_16759:
        /* <DEDUP_REMOVED lines=59> */
[----:B------:R-:W-:Y:S01]  /*17510*/  MOV R177, R202 ;  /* 0x000000ca00b17202 */ /* 0x000fe20000000f00 */
[----:B------:R-:W-:Y:S01]  /*17520*/  IMAD.MOV.U32 R202, RZ, RZ, RZ ;  /* 0x000000ffffca7224 */ /* 0x000fe200078e00ff */
[----:B------:R-:W-:-:S07]  /*17530*/  LOP3.LUT R194, R192, UR5, R203, 0x96, !PT ;  /* 0x00000005c0c27c12 */ /* 0x000fce000f8e96cb */
.L_x_16757:
[----:B------:R-:W-:Y:S05]  /*17540*/  BSYNC.RECONVERGENT B1 ;  /* 0x0000000000017941 */ /* 0x000fea0003800200 */
.L_x_16756:
        /* <DEDUP_REMOVED lines=23> */
.L_x_16763:
        /* <DEDUP_REMOVED lines=12> */
.L_x_16765:
[----:B------:R-:W-:Y:S05]  /*17780*/  BSYNC.RECONVERGENT B2 ;  /* 0x0000000000027941 */ /* 0x000fea0003800200 */
.L_x_16764:
        /* <DEDUP_REMOVED lines=62> */
.L_x_16762:
[----:B------:R-:W-:Y:S05]  /*17b70*/  BSYNC.RECONVERGENT B1 ;  /* 0x0000000000017941 */ /* 0x000fea0003800200 */
.L_x_16761:
[----:B------:R-:W-:Y:S01]  /*17b80*/  I2FP.F32.U32 R150, R150 ;  /* 0x0000009600967245 */ /* 0x000fe20000201000 */
[----:B------:R-:W-:Y:S01]  /*17b90*/  BSSY.RECONVERGENT B1, `(.L_x_16766) ;  /* 0x0000064000017945 */ /* 0x000fe20003800200 */
[----:B------:R-:W-:Y:S02]  /*17ba0*/  SHF.L.U32 R192, R151, 0x10, RZ ;  /* 0x0000001097c07819 */ /* 0x000fe400000006ff */
[----:B------:R-:W-:Y:S01]  /*17bb0*/  ISETP.NE.AND P6, PT, R203, 0x1, PT ;  /* 0x00000001cb00780c */ /* 0x000fe20003fc5270 */
[----:B------:R-:W-:Y:S01]  /*17bc0*/  FFMA.FTZ R150, R150, R179, 1.1641532182693481445e-10 ;  /* 0x2f00000096967423 */ /* 0x000fe200000100b3 */
[----:B------:R-:W-:Y:S01]  /*17bd0*/  PRMT R151, R151, 0x7632, R151 ;  /* 0x0000763297977816 */ /* 0x000fe20000000097 */
[----:B------:R-:W-:Y:S01]  /*17be0*/  FMUL.FTZ R205, R192, UR4 ;  /* 0x00000004c0cd7c20 */ /* 0x000fe20008410000 */
[----:B------:R-:W-:Y:S01]  /*17bf0*/  IMAD.MOV.U32 R192, RZ, RZ, 0x2 ;  /* 0x00000002ffc07424 */ /* 0x000fe200078e00ff */
[----:B------:R-:W-:Y:S02]  /*17c00*/  MOV R202, R2 ;  /* 0x0000000200ca7202 */ /* 0x000fe40000000f00 */
        /* <DEDUP_REMOVED lines=15> */
.L_x_16768:
        /* <DEDUP_REMOVED lines=14> */
.L_x_16770:
[----:B------:R-:W-:Y:S05]  /*17de0*/  BSYNC.RECONVERGENT B2 ;  /* 0x0000000000027941 */ /* 0x000fea0003800200 */
.L_x_16769:
        /* <DEDUP_REMOVED lines=56> */
[----:B------:R-:W-:Y:S02]  /*18170*/  UIADD3 UR5, UPT, UPT, UR8, -0x700cb87f, URZ ;  /* 0x8ff3478108057890 */ /* 0x000fe4000fffe0ff */
[----:B------:R-:W-:Y:S01]  /*18180*/  MOV R2, R202 ;  /* 0x000000ca00027202 */ /* 0x000fe20000000f00 */
[----:B------:R-:W-:-:S03]  /*18190*/  IMAD.MOV.U32 R202, RZ, RZ, R177 ;  /* 0x000000ffffca7224 */ /* 0x000fc600078e00b1 */
[----:B------:R-:W-:Y:S01]  /*181a0*/  LOP3.LUT R193, R204, UR5, R203, 0x96, !PT ;  /* 0x00000005ccc17c12 */ /* 0x000fe2000f8e96cb */
[----:B------:R-:W-:Y:S02]  /*181b0*/  IMAD.MOV.U32 R177, RZ, RZ, R192 ;  /* 0x000000ffffb17224 */ /* 0x000fe400078e00c0 */
[----:B------:R-:W-:-:S07]  /*181c0*/  HFMA2 R192, -RZ, RZ, 0, 0 ;  /* 0x00000000ffc07431 */ /* 0x000fce00000001ff */
.L_x_16767:
[----:B------:R-:W-:Y:S05]  /*181d0*/  BSYNC.RECONVERGENT B1 ;  /* 0x0000000000017941 */ /* 0x000fea0003800200 */
.L_x_16766:
[----:B------:R-:W-:Y:S01]  /*181e0*/  I2FP.F32.U32 R202, R202 ;  /* 0x000000ca00ca7245 */ /* 0x000fe20000201000 */
[----:B------:R-:W-:-:S04]  /*181f0*/  IMAD.U32 R151, R151, 0x10000, RZ ;  /* 0x0001000097977824 */ /* 0x000fc800078e00ff */
        /* <DEDUP_REMOVED lines=8> */
[----:B------:R-:W-:Y:S09]  /*18280*/  BRA `(.L_x_16771) ;  /* 0x0000003000987947 */ /* 0x000ff20003800000 */
.L_x_16730:
        /* <DEDUP_REMOVED lines=16> */
.L_x_16774:
        /* <DEDUP_REMOVED lines=12> */
.L_x_16776:
[----:B------:R-:W-:Y:S05]  /*18450*/  BSYNC.RECONVERGENT B2 ;  /* 0x0000000000027941 */ /* 0x000fea0003800200 */
.L_x_16775:
        /* <DEDUP_REMOVED lines=62> */
.L_x_16773:
[----:B------:R-:W-:Y:S05]  /*18840*/  BSYNC.RECONVERGENT B1 ;  /* 0x0000000000017941 */ /* 0x000fea0003800200 */
.L_x_16772:
[----:B------:R-:W3:Y:S01]  /*18850*/  LDC R3, c[0x0][0x404] ;  /* 0x00010100ff037b82 */ /* 0x000ee20000000800 */
[----:B------:R-:W-:Y:S01]  /*18860*/  I2FP.F32.U32 R144, R144 ;  /* 0x0000009000907245 */ /* 0x000fe20000201000 */
[----:B012---:R-:W-:Y:S01]  /*18870*/  IMAD.MOV.U32 R179, RZ, RZ, 0x2f800000 ;  /* 0x2f800000ffb37424 */ /* 0x007fe200078e00ff */
[----:B-----5:R-:W-:Y:S01]  /*18880*/  SHF.L.U32 R145, R148, 0x10, RZ ;  /* 0x0000001094917819 */ /* 0x020fe200000006ff */
[----:B------:R-:W-:Y:S01]  /*18890*/  BSSY.RECONVERGENT B1, `(.L_x_16777) ;  /* 0x0000064000017945 */ /* 0x000fe20003800200 */
[----:B------:R-:W-:Y:S01]  /*188a0*/  ISETP.NE.AND P1, PT, R146, 0x1, PT ;  /* 0x000000019200780c */ /* 0x000fe20003f25270 */
[----:B------:R-:W-:Y:S01]  /*188b0*/  FFMA.FTZ R144, R144, R179, 1.1641532182693481445e-10 ;  /* 0x2f00000090907423 */ /* 0x000fe200000100b3 */
[----:B------:R-:W-:Y:S01]  /*188c0*/  LOP3.LUT R200, R200, 0xfffffffd, RZ, 0xc0, !PT ;  /* 0xfffffffdc8c87812 */ /* 0x000fe200078ec0ff */
[----:B------:R-:W0:Y:S01]  /*188d0*/  LDC R178, c[0x0][0x408] ;  /* 0x00010200ffb27b82 */ /* 0x000e220000000800 */
[----:B------:R-:W-:Y:S01]  /*188e0*/  FMUL.FTZ R145, R145, UR4 ;  /* 0x0000000491917c20 */ /* 0x000fe20008410000 */
[----:B------:R-:W-:Y:S01]  /*188f0*/  PRMT R148, R148, 0x7632, R148 ;  /* 0x0000763294947816 */ /* 0x000fe20000000094 */
[----:B------:R-:W-:Y:S01]  /*18900*/  IMAD.MOV.U32 R147, RZ, RZ, 0x2 ;  /* 0x00000002ff937424 */ /* 0x000fe200078e00ff */
[----:B---3--:R-:W-:Y:S01]  /*18910*/  FSETP.GTU.FTZ.AND P0, PT, R144, R3, PT ;  /* 0x000000039000720b */ /* 0x008fe20003f1c000 */
[----:B0-----:R-:W-:Y:S01]  /*18920*/  FMUL.FTZ R144, R145, R178 ;  /* 0x000000b291907220 */ /* 0x001fe20000410000 */
[----:B------:R-:W-:-:S04]  /*18930*/  IMAD.U32 R145, R72, 0x10000, RZ ;  /* 0x0001000048917824 */ /* 0x000fc800078e00ff */
        /* <DEDUP_REMOVED lines=14> */
.L_x_16779:
        /* <DEDUP_REMOVED lines=12> */
.L_x_16781:
[----:B------:R-:W-:Y:S05]  /*18ae0*/  BSYNC.RECONVERGENT B2 ;  /* 0x0000000000027941 */ /* 0x000fea0003800200 */
.L_x_16780:
        /* <DEDUP_REMOVED lines=62> */
.L_x_16778:
[----:B------:R-:W-:Y:S05]  /*18ed0*/  BSYNC.RECONVERGENT B1 ;  /* 0x0000000000017941 */ /* 0x000fea0003800200 */
.L_x_16777:
        /* <DEDUP_REMOVED lines=23> */
.L_x_16784:
        /* <DEDUP_REMOVED lines=12> */
.L_x_16786:
[----:B------:R-:W-:Y:S05]  /*19110*/  BSYNC.RECONVERGENT B2 ;  /* 0x0000000000027941 */ /* 0x000fea0003800200 */
.L_x_16785:
        /* <DEDUP_REMOVED lines=62> */
.L_x_16783:
[----:B------:R-:W-:Y:S05]  /*19500*/  BSYNC.RECONVERGENT B1 ;  /* 0x0000000000017941 */ /* 0x000fea0003800200 */
.L_x_16782:
        /* <DEDUP_REMOVED lines=9> */
[----:B------:R-:W-:-:S04]  /*195a0*/  SHF.L.U32 R147, R73, 0x10, RZ ;  /* 0x0000001049937819 */ /* 0x000fc800000006ff */
        /* <DEDUP_REMOVED lines=14> */
.L_x_16789:
        /* <DEDUP_REMOVED lines=12> */
.L_x_16791:
[----:B------:R-:W-:Y:S05]  /*19750*/  BSYNC.RECONVERGENT B2 ;  /* 0x0000000000027941 */ /* 0x000fea0003800200 */
.L_x_16790:
        /* <DEDUP_REMOVED lines=62> */
.L_x_16788:
[----:B------:R-:W-:Y:S05]  /*19b40*/  BSYNC.RECONVERGENT B1 ;  /* 0x0000000000017941 */ /* 0x000fea0003800200 */
.L_x_16787:
        /* <DEDUP_REMOVED lines=23> */
.L_x_16794:
        /* <DEDUP_REMOVED lines=12> */
.L_x_16796:
[----:B------:R-:W-:Y:S05]  /*19d80*/  BSYNC.RECONVERGENT B2 ;  /* 0x0000000000027941 */ /* 0x000fea0003800200 */
.L_x_16795:
        /* <DEDUP_REMOVED lines=62> */
.L_x_16793:
[----:B------:R-:W-:Y:S05]  /*1a170*/  BSYNC.RECONVERGENT B1 ;  /* 0x0000000000017941 */ /* 0x000fea0003800200 */
.L_x_16792:
        /* <DEDUP_REMOVED lines=9> */
[----:B------:R-:W-:-:S04]  /*1a210*/  FSETP.GTU.FTZ.AND P3, PT, R148, R3, PT ;  /* 0x000000039400720b */ /* 0x000fc80003f7c000 */
[----:B------:R-:W-:Y:S01]  /*1a220*/  FSEL R148, R149, RZ, !P3 ;  /* 0x000000ff95947208 */ /* 0x000fe20005800000 */
[----:B------:R-:W-:Y:S01]  /*1a230*/  IMAD.U32 R149, R74, 0x10000, RZ ;  /* 0x000100004a957824 */ /* 0x000fe200078e00ff */
        /* <DEDUP_REMOVED lines=12> */
.L_x_16799:
        /* <DEDUP_REMOVED lines=12> */
.L_x_16801:
[----:B------:R-:W-:Y:S05]  /*1a3c0*/  BSYNC.RECONVERGENT B2 ;  /* 0x0000000000027941 */ /* 0x000fea0003800200 */
.L_x_16800:
        /* <DEDUP_REMOVED lines=62> */
.L_x_16798:
[----:B------:R-:W-:Y:S05]  /*1a7b0*/  BSYNC.RECONVERGENT B1 ;  /* 0x0000000000017941 */ /* 0x000fea0003800200 */
.L_x_16797:
        /* <DEDUP_REMOVED lines=23> */
.L_x_16804:
        /* <DEDUP_REMOVED lines=12> */
.L_x_16806:
[----:B------:R-:W-:Y:S05]  /*1a9f0*/  BSYNC.RECONVERGENT B2 ;  /* 0x0000000000027941 */ /* 0x000fea0003800200 */
.L_x_16805:
        /* <DEDUP_REMOVED lines=62> */
.L_x_16803:
[----:B------:R-:W-:Y:S05]  /*1ade0*/  BSYNC.RECONVERGENT B1 ;  /* 0x0000000000017941 */ /* 0x000fea0003800200 */
.L_x_16802:
        /* <DEDUP_REMOVED lines=24> */
.L_x_16809:
        /* <DEDUP_REMOVED lines=14> */
.L_x_16811:
[----:B------:R-:W-:Y:S05]  /*1b050*/  BSYNC.RECONVERGENT B2 ;  /* 0x0000000000027941 */ /* 0x000fea0003800200 */
.L_x_16810:
        /* <DEDUP_REMOVED lines=62> */
.L_x_16808:
[----:B------:R-:W-:Y:S05]  /*1b440*/  BSYNC.RECONVERGENT B1 ;  /* 0x0000000000017941 */ /* 0x000fea0003800200 */
.L_x_16807:
[----:B------:R-:W-:Y:S01]  /*1b450*/  I2FP.F32.U32 R202, R202 ;  /* 0x000000ca00ca7245 */ /* 0x000fe20000201000 */
[----:B------:R-:W-:-:S04]  /*1b460*/  IMAD.U32 R151, R151, 0x10000, RZ ;  /* 0x0001000097977824 */ /* 0x000fc800078e00ff */
[----:B------:R-:W-:Y:S01]  /*1b470*/  FFMA.FTZ R202, R202, R179, 1.1641532182693481445e-10 ;  /* 0x2f000000caca7423 */ /* 0x000fe200000100b3 */
[----:B------:R-:W-:-:S04]  /*1b480*/  FMUL.FTZ R151, R151, UR4 ;  /* 0x0000000497977c20 */ /* 0x000fc80008410000 */
[----:B------:R-:W-:Y:S01]  /*1b490*/  FMUL.FTZ R151, R151, R178 ;  /* 0x000000b297977220 */ /* 0x000fe20000410000 */
[----:B------:R-:W-:Y:S01]  /*1b4a0*/  FSETP.GTU.FTZ.AND P6, PT, R202, R3, PT ;  /* 0x00000003ca00720b */ /* 0x000fe20003fdc000 */
[----:B------:R-:W-:-:S03]  /*1b4b0*/  IMAD.U32 R178, R21, 0x10000, RZ ;  /* 0x0001000015b27824 */ /* 0x000fc600078e00ff */
[----:B------:R-:W-:Y:S02]  /*1b4c0*/  FSEL R151, R151, RZ, !P6 ;  /* 0x000000ff97977208 */ /* 0x000fe40007000000 */
[----:B------:R-:W-:-:S03]  /*1b4d0*/  PLOP3.LUT P6, PT, P6, PT, PT, 0x8, 0x80 ;  /* 0x000000000080781c */ /* 0x000fc600037ce170 */
[----:B------:R-:W-:-:S10]  /*1b4e0*/  FMUL.FTZ R151, R178, R151 ;  /* 0x00000097b2977220 */ /* 0x000fd40000410000 */
.L_x_16771:
        /* <DEDUP_REMOVED lines=19> */
[----:B------:R-:W-:Y:S02]  /*1b620*/  LOP3.LUT R178, R3, R204, RZ, 0xfc, !PT ;  /* 0x000000cc03b27212 */ /* 0x000fe400078efcff */
[----:B------:R-:W-:-:S03]  /*1b630*/  MOV R3, R177 ;  /* 0x000000b100037202 */ /* 0x000fc60000000f00 */
[----:B------:R3:W-:Y:S04]  /*1b640*/  STG.E.64 desc[UR6][R202.64], R178 ;  /* 0x000000b2ca007986 */ /* 0x0007e8000c101b06 */
.L_x_16729:
[----:B------:R-:W-:Y:S05]  /*1b650*/  BSYNC.RECONVERGENT B0 ;  /* 0x0000000000007941 */ /* 0x000fea0003800200 */
.L_x_16728:
        /* <DEDUP_REMOVED lines=31> */
.L_x_16817:
        /* <DEDUP_REMOVED lines=12> */
.L_x_16819:
[----:B------:R-:W-:Y:S05]  /*1b910*/  BSYNC.RECONVERGENT B2 ;  /* 0x0000000000027941 */ /* 0x000fea0003800200 */
.L_x_16818:
[----:B------:R-:W-:Y:S01]  /*1b920*/  IMAD.WIDE.U32 R154, R197, -0x2daee0ad, RZ ;  /* 0xd2511f53c59a7825 */ /* 0x000fe200078e00ff */
[----:B------:R-:W-:-:S03]  /*1b930*/  UIADD3 UR5, UPT, UPT, UR8, -0x61c88647, URZ ;  /* 0x9e3779b908057890 */ /* 0x000fc6000fffe0ff */
[----:B-123--:R-:W-:Y:S01]  /*1b940*/  IMAD.WIDE.U32 R178, R199, -0x326172a9, RZ ;  /* 0xcd9e8d57c7b27825 */ /* 0x00efe200078e00ff */
        /* <DEDUP_REMOVED lines=59> */
.L_x_16816:
[----:B------:R-:W-:Y:S05]  /*1bd00*/  BSYNC.RECONVERGENT B1 ;  /* 0x0000000000017941 */ /* 0x000fea0003800200 */
.L_x_16815:
[----:B-123--:R-:W0:Y:S01]  /*1bd10*/  LDC R178, c[0x0][0x408] ;  /* 0x00010200ffb27b82 */ /* 0x00ee220000000800 */
        /* <DEDUP_REMOVED lines=28> */
.L_x_16822:
        /* <DEDUP_REMOVED lines=12> */
.L_x_16824:
[----:B------:R-:W-:Y:S05]  /*1bfa0*/  BSYNC.RECONVERGENT B2 ;  /* 0x0000000000027941 */ /* 0x000fea0003800200 */
.L_x_16823:
        /* <DEDUP_REMOVED lines=62> */
.L_x_16821:
[----:B------:R-:W-:Y:S05]  /*1c390*/  BSYNC.RECONVERGENT B1 ;  /* 0x0000000000017941 */ /* 0x000fea0003800200 */
.L_x_16820:
        /* <DEDUP_REMOVED lines=23> */
.L_x_16827:
        /* <DEDUP_REMOVED lines=12> */
.L_x_16829:
[----:B------:R-:W-:Y:S05]  /*1c5d0*/  BSYNC.RECONVERGENT B2 ;  /* 0x0000000000027941 */ /* 0x000fea0003800200 */
.L_x_16828:
        /* <DEDUP_REMOVED lines=62> */
.L_x_16826:
[----:B------:R-:W-:Y:S05]  /*1c9c0*/  BSYNC.RECONVERGENT B1 ;  /* 0x0000000000017941 */ /* 0x000fea0003800200 */
.L_x_16825:
        /* <DEDUP_REMOVED lines=24> */
.L_x_16832:
        /* <DEDUP_REMOVED lines=12> */
.L_x_16834:
[----:B------:R-:W-:Y:S05]  /*1cc10*/  BSYNC.RECONVERGENT B2 ;  /* 0x0000000000027941 */ /* 0x000fea0003800200 */
.L_x_16833:
        /* <DEDUP_REMOVED lines=62> */
.L_x_16831:
[----:B------:R-:W-:Y:S05]  /*1d000*/  BSYNC.RECONVERGENT B1 ;  /* 0x0000000000017941 */ /* 0x000fea0003800200 */
.L_x_16830:
        /* <DEDUP_REMOVED lines=23> */
.L_x_16837:
        /* <DEDUP_REMOVED lines=12> */
.L_x_16839:
[----:B------:R-:W-:Y:S05]  /*1d240*/  BSYNC.RECONVERGENT B2 ;  /* 0x0000000000027941 */ /* 0x000fea0003800200 */
.L_x_16838:
        /* <DEDUP_REMOVED lines=62> */
.L_x_16836:
[----:B------:R-:W-:Y:S05]  /*1d630*/  BSYNC.RECONVERGENT B1 ;  /* 0x0000000000017941 */ /* 0x000fea0003800200 */
.L_x_16835:
        /* <DEDUP_REMOVED lines=24> */
.L_x_16842:
        /* <DEDUP_REMOVED lines=12> */
.L_x_16844:
[----:B------:R-:W-:Y:S05]  /*1d880*/  BSYNC.RECONVERGENT B2 ;  /* 0x0000000000027941 */ /* 0x000fea0003800200 */
.L_x_16843:
        /* <DEDUP_REMOVED lines=62> */
.L_x_16841:
[----:B------:R-:W-:Y:S05]  /*1dc70*/  BSYNC.RECONVERGENT B1 ;  /* 0x0000000000017941 */ /* 0x000fea0003800200 */
.L_x_16840:
        /* <DEDUP_REMOVED lines=23> */
.L_x_16847:
        /* <DEDUP_REMOVED lines=12> */
.L_x_16849:
[----:B------:R-:W-:Y:S05]  /*1deb0*/  BSYNC.RECONVERGENT B2 ;  /* 0x0000000000027941 */ /* 0x000fea0003800200 */
.L_x_16848:
        /* <DEDUP_REMOVED lines=62> */
.L_x_16846:
[----:B------:R-:W-:Y:S05]  /*1e2a0*/  BSYNC.RECONVERGENT B1 ;  /* 0x0000000000017941 */ /* 0x000fea0003800200 */
.L_x_16845:
        /* <DEDUP_REMOVED lines=24> */
.L_x_16852:
        /* <DEDUP_REMOVED lines=14> */
.L_x_16854:
[----:B------:R-:W-:Y:S05]  /*1e510*/  BSYNC.RECONVERGENT B2 ;  /* 0x0000000000027941 */ /* 0x000fea0003800200 */
.L_x_16853:
        /* <DEDUP_REMOVED lines=62> */
.L_x_16851:
[----:B------:R-:W-:Y:S05]  /*1e900*/  BSYNC.RECONVERGENT B1 ;  /* 0x0000000000017941 */ /* 0x000fea0003800200 */
.L_x_16850:
        /* <DEDUP_REMOVED lines=11> */
.L_x_16814:
        /* <DEDUP_REMOVED lines=16> */
.L_x_16858:
        /* <DEDUP_REMOVED lines=12> */
.L_x_16860:
[----:B------:R-:W-:Y:S05]  /*1eb80*/  BSYNC.RECONVERGENT B2 ;  /* 0x0000000000027941 */ /* 0x000fea0003800200 */
.L_x_16859:
        /* <DEDUP_REMOVED lines=62> */
.L_x_16857:
[----:B------:R-:W-:Y:S05]  /*1ef70*/  BSYNC.RECONVERGENT B1 ;  /* 0x0000000000017941 */ /* 0x000fea0003800200 */
.L_x_16856:
[----:B------:R-:W0:Y:S01]  /*1ef80*/  LDC R3, c[0x0][0x404] ;  /* 0x00010100ff037b82 */ /* 0x000e220000000800 */
[----:B------:R-:W-:Y:S01]  /*1ef90*/  I2FP.F32.U32 R152, R152 ;  /* 0x0000009800987245 */ /* 0x000fe20000201000 */
[----:B-123--:R-:W-:Y:S01]  /*1efa0*/  IMAD.MOV.U32 R179, RZ, RZ, 0x2f800000 ;  /* 0x2f800000ffb37424 */ /* 0x00efe200078e00ff */
        /* <DEDUP_REMOVED lines=8> */
[----:B------:R-:W-:Y:S01]  /*1f030*/  IMAD.MOV.U32 R155, RZ, RZ, 0x2 ;  /* 0x00000002ff9b7424 */ /* 0x000fe200078e00ff */
[----:B0-----:R-:W-:Y:S01]  /*1f040*/  FSETP.GTU.FTZ.AND P1, PT, R152, R3, PT ;  /* 0x000000039800720b */ /* 0x001fe20003f3c000 */
[----:B-1----:R-:W-:Y:S01]  /*1f050*/  FMUL.FTZ R152, R153, R178 ;  /* 0x000000b299987220 */ /* 0x002fe20000410000 */
        /* <DEDUP_REMOVED lines=15> */
.L_x_16863:
        /* <DEDUP_REMOVED lines=12> */
.L_x_16865:
[----:B------:R-:W-:Y:S05]  /*1f210*/  BSYNC.RECONVERGENT B2 ;  /* 0x0000000000027941 */ /* 0x000fea0003800200 */
.L_x_16864:
        /* <DEDUP_REMOVED lines=62> */
.L_x_16862:
[----:B------:R-:W-:Y:S05]  /*1f600*/  BSYNC.RECONVERGENT B1 ;  /* 0x0000000000017941 */ /* 0x000fea0003800200 */
.L_x_16861:
        /* <DEDUP_REMOVED lines=23> */
.L_x_16868:
        /* <DEDUP_REMOVED lines=12> */
.L_x_16870:
[----:B------:R-:W-:Y:S05]  /*1f840*/  BSYNC.RECONVERGENT B2 ;  /* 0x0000000000027941 */ /* 0x000fea0003800200 */
.L_x_16869:
        /* <DEDUP_REMOVED lines=62> */
.L_x_16867:
[----:B------:R-:W-:Y:S05]  /*1fc30*/  BSYNC.RECONVERGENT B1 ;  /* 0x0000000000017941 */ /* 0x000fea0003800200 */
.L_x_16866:
        /* <DEDUP_REMOVED lines=24> */
.L_x_16873:
        /* <DEDUP_REMOVED lines=12> */
.L_x_16875:
[----:B------:R-:W-:Y:S05]  /*1fe80*/  BSYNC.RECONVERGENT B2 ;  /* 0x0000000000027941 */ /* 0x000fea0003800200 */
.L_x_16874:
        /* <DEDUP_REMOVED lines=62> */
.L_x_16872:
[----:B------:R-:W-:Y:S05]  /*20270*/  BSYNC.RECONVERGENT B1 ;  /* 0x0000000000017941 */ /* 0x000fea0003800200 */
.L_x_16871:
        /* <DEDUP_REMOVED lines=23> */
.L_x_16878:
        /* <DEDUP_REMOVED lines=12> */
.L_x_16880:
[----:B------:R-:W-:Y:S05]  /*204b0*/  BSYNC.RECONVERGENT B2 ;  /* 0x0000000000027941 */ /* 0x000fea0003800200 */
.L_x_16879:
        /* <DEDUP_REMOVED lines=62> */
.L_x_16877:
[----:B------:R-:W-:Y:S05]  /*208a0*/  BSYNC.RECONVERGENT B1 ;  /* 0x0000000000017941 */ /* 0x000fea0003800200 */
.L_x_16876:
        /* <DEDUP_REMOVED lines=9> */
[----:B------:R-:W-:-:S05]  /*20940*/  FMUL.FTZ R157, R157, R178 ;  /* 0x000000b29d9d7220 */ /* 0x000fca0000410000 */
[----:B------:R-:W-:Y:S01]  /*20950*/  FSEL R156, R157, RZ, !P3 ;  /* 0x000000ff9d9c7208 */ /* 0x000fe20005800000 */
[----:B------:R-:W-:Y:S01]  /*20960*/  IMAD.U32 R157, R86, 0x10000, RZ ;  /* 0x00010000569d7824 */ /* 0x000fe200078e00ff */
        /* <DEDUP_REMOVED lines=12> */
.L_x_16883:
        /* <DEDUP_REMOVED lines=12> */
.L_x_16885:
[----:B------:R-:W-:Y:S05]  /*20af0*/  BSYNC.RECONVERGENT B2 ;  /* 0x0000000000027941 */ /* 0x000fea0003800200 */
.L_x_16884:
        /* <DEDUP_REMOVED lines=62> */
.L_x_16882:
[----:B------:R-:W-:Y:S05]  /*20ee0*/  BSYNC.RECONVERGENT B1 ;  /* 0x0000000000017941 */ /* 0x000fea0003800200 */
.L_x_16881:
        /* <DEDUP_REMOVED lines=23> */
.L_x_16888:
        /* <DEDUP_REMOVED lines=12> */
.L_x_16890:
[----:B------:R-:W-:Y:S05]  /*21120*/  BSYNC.RECONVERGENT B2 ;  /* 0x0000000000027941 */ /* 0x000fea0003800200 */
.L_x_16889:
        /* <DEDUP_REMOVED lines=62> */
.L_x_16887:
[----:B------:R-:W-:Y:S05]  /*21510*/  BSYNC.RECONVERGENT B1 ;  /* 0x0000000000017941 */ /* 0x000fea0003800200 */
.L_x_16886:
        /* <DEDUP_REMOVED lines=24> */
.L_x_16893:
        /* <DEDUP_REMOVED lines=14> */
.L_x_16895:
[----:B------:R-:W-:Y:S05]  /*21780*/  BSYNC.RECONVERGENT B2 ;  /* 0x0000000000027941 */ /* 0x000fea0003800200 */
.L_x_16894:
        /* <DEDUP_REMOVED lines=62> */
.L_x_16892:
[----:B------:R-:W-:Y:S05]  /*21b70*/  BSYNC.RECONVERGENT B1 ;  /* 0x0000000000017941 */ /* 0x000fea0003800200 */
.L_x_16891:
        /* <DEDUP_REMOVED lines=10> */
.L_x_16855:
[----:B------:R-:W0:Y:S01]  /*21c20*/  LDC.64 R178, c[0x0][0x3a8] ;  /* 0x0000ea00ffb27b82 */ /* 0x000e220000000a00 */
[----:B------:R-:W-:Y:S02]  /*21c30*/  SEL R202, RZ, 0x10000, !P5 ;  /* 0x00010000ffca7807 */ /* 0x000fe40006800000 */
[----:B------:R-:W-:Y:S02]  /*21c40*/  SEL R203, RZ, 0x100, !P4 ;  /* 0x00000100ffcb7807 */ /* 0x000fe40006000000 */
[----:B------:R-:W-:Y:S02]  /*21c50*/  SEL R204, RZ, 0x1000000, !P6 ;  /* 0x01000000ffcc7807 */ /* 0x000fe40007000000 */
[----:B------:R-:W-:Y:S02]  /*21c60*/  LOP3.LUT P6, RZ, R200, 0x2, RZ, 0xc0, !PT ;  /* 0x00000002c8ff7812 */ /* 0x000fe400078cc0ff */
[----:B------:R-:W-:Y:S02]  /*21c70*/  LOP3.LUT R251, R203, R204, R202, 0xfe, !PT ;  /* 0x000000cccbfb7212 */ /* 0x000fe400078efeca */
[----:B------:R-:W1:Y:S01]  /*21c80*/  LDC.64 R202, c[0x0][0x3b0] ;  /* 0x0000ec00ffca7b82 */ /* 0x000e620000000a00 */
[----:B------:R-:W-:-:S02]  /*21c90*/  SEL R204, RZ, 0x1, !P3 ;  /* 0x00000001ffcc7807 */ /* 0x000fc40005800000 */
[----:B------:R-:W-:Y:S02]  /*21ca0*/  SEL R3, RZ, 0x1000000, !P2 ;  /* 0x01000000ff037807 */ /* 0x000fe40005000000 */
[----:B------:R-:W-:Y:S02]  /*21cb0*/  SEL R250, RZ, 0x10000, !P1 ;  /* 0x00010000fffa7807 */ /* 0x000fe40004800000 */
[----:B------:R-:W-:-:S04]  /*21cc0*/  SEL R205, RZ, 0x100, !P0 ;  /* 0x00000100ffcd7807 */ /* 0x000fc80004000000 */
[----:B------:R-:W-:Y:S01]  /*21cd0*/  LOP3.LUT R3, R205, R3, R250, 0xfe, !PT ;  /* 0x00000003cd037212 */ /* 0x000fe200078efefa */
        /* <DEDUP_REMOVED lines=10> */
.L_x_16813:
[----:B------:R-:W-:Y:S05]  /*21d80*/  BSYNC.RECONVERGENT B0 ;  /* 0x0000000000007941 */ /* 0x000fea0003800200 */
.L_x_16812:
        /* <DEDUP_REMOVED lines=31> */
.L_x_16901:
        /* <DEDUP_REMOVED lines=12> */
.L_x_16903:
[----:B------:R-:W-:Y:S05]  /*22040*/  BSYNC.RECONVERGENT B2 ;  /* 0x0000000000027941 */ /* 0x000fea0003800200 */
.L_x_16902:
[----:B------:R-:W-:Y:S01]  /*22050*/  IMAD.WIDE.U32 R162, R197, -0x2daee0ad, RZ ;  /* 0xd2511f53c5a27825 */ /* 0x000fe200078e00ff */
[----:B------:R-:W-:-:S03]  /*22060*/  UIADD3 UR5, UPT, UPT, UR8, -0x61c88647, URZ ;  /* 0x9e3779b908057890 */ /* 0x000fc6000fffe0ff */
[----:B--234-:R-:W-:Y:S01]  /*22070*/  IMAD.WIDE.U32 R178, R199, -0x326172a9, RZ ;  /* 0xcd9e8d57c7b27825 */ /* 0x01cfe200078e00ff */
        /* <DEDUP_REMOVED lines=59> */
.L_x_16900:
[----:B------:R-:W-:Y:S05]  /*22430*/  BSYNC.RECONVERGENT B1 ;  /* 0x0000000000017941 */ /* 0x000fea0003800200 */
.L_x_16899:
[----:B--234-:R-:W0:Y:S01]  /*22440*/  LDC R178, c[0x0][0x408] ;  /* 0x00010200ffb27b82 */ /* 0x01ce220000000800 */
[----:B------:R-:W-:Y:S01]  /*22450*/  HFMA2 R179, -RZ, RZ, 0.1171875, 0 ;  /* 0x2f800000ffb37431 */ /* 0x000fe200000001ff */
[----:B------:R-:W-:Y:S01]  /*22460*/  I2FP.F32.U32 R160, R160 ;  /* 0x000000a000a07245 */ /* 0x000fe20000201000 */
[----:B-----5:R-:W-:Y:S01]  /*22470*/  IMAD.U32 R161, R164, 0x10000, RZ ;  /* 0x00010000a4a17824 */ /* 0x020fe200078e00ff */
[----:B------:R-:W-:Y:S01]  /*22480*/  LOP3.LUT R200, R200, 0xfffffffd, RZ, 0xc0, !PT ;  /* 0xfffffffdc8c87812 */ /* 0x000fe200078ec0ff */
[----:B------:R-:W-:Y:S01]  /*22490*/  BSSY.RECONVERGENT B1, `(.L_x_16904) ;  /* 0x0000063000017945 */ /* 0x000fe20003800200 */
[----:B------:R-:W-:Y:S02]  /*224a0*/  HFMA2 R163, -RZ, RZ, 0, 1.1920928955078125e-07 ;  /* 0x00000002ffa37431 */ /* 0x000fe400000001ff */
[----:B------:R-:W-:Y:S01]  /*224b0*/  FMUL.FTZ R161, R161, UR4 ;  /* 0x00000004a1a17c20 */ /* 0x000fe20008410000 */
[----:B------:R-:W1:Y:S01]  /*224c0*/  LDC R3, c[0x0][0x404] ;  /* 0x00010100ff037b82 */ /* 0x000e620000000800 */
        /* <DEDUP_REMOVED lines=20> */
.L_x_16906:
        /* <DEDUP_REMOVED lines=12> */
.L_x_16908:
[----:B------:R-:W-:Y:S05]  /*226d0*/  BSYNC.RECONVERGENT B2 ;  /* 0x0000000000027941 */ /* 0x000fea0003800200 */
.L_x_16907:
        /* <DEDUP_REMOVED lines=62> */
.L_x_16905:
[----:B------:R-:W-:Y:S05]  /*22ac0*/  BSYNC.RECONVERGENT B1 ;  /* 0x0000000000017941 */ /* 0x000fea0003800200 */
.L_x_16904:
        /* <DEDUP_REMOVED lines=23> */
.L_x_16911:
        /* <DEDUP_REMOVED lines=12> */
.L_x_16913:
[----:B------:R-:W-:Y:S05]  /*22d00*/  BSYNC.RECONVERGENT B2 ;  /* 0x0000000000027941 */ /* 0x000fea0003800200 */
.L_x_16912:
        /* <DEDUP_REMOVED lines=62> */
.L_x_16910:
[----:B------:R-:W-:Y:S05]  /*230f0*/  BSYNC.RECONVERGENT B1 ;  /* 0x0000000000017941 */ /* 0x000fea0003800200 */
.L_x_16909:
        /* <DEDUP_REMOVED lines=24> */
.L_x_16916:
        /* <DEDUP_REMOVED lines=12> */
.L_x_16918:
[----:B------:R-:W-:Y:S05]  /*23340*/  BSYNC.RECONVERGENT B2 ;  /* 0x0000000000027941 */ /* 0x000fea0003800200 */
.L_x_16917:
        /* <DEDUP_REMOVED lines=62> */
.L_x_16915:
[----:B------:R-:W-:Y:S05]  /*23730*/  BSYNC.RECONVERGENT B1 ;  /* 0x0000000000017941 */ /* 0x000fea0003800200 */
.L_x_16914:
        /* <DEDUP_REMOVED lines=23> */
.L_x_16921:
        /* <DEDUP_REMOVED lines=12> */
.L_x_16923:
[----:B------:R-:W-:Y:S05]  /*23970*/  BSYNC.RECONVERGENT B2 ;  /* 0x0000000000027941 */ /* 0x000fea0003800200 */
.L_x_16922:
        /* <DEDUP_REMOVED lines=62> */
.L_x_16920:
[----:B------:R-:W-:Y:S05]  /*23d60*/  BSYNC.RECONVERGENT B1 ;  /* 0x0000000000017941 */ /* 0x000fea0003800200 */
.L_x_16919:
        /* <DEDUP_REMOVED lines=24> */
.L_x_16926:
        /* <DEDUP_REMOVED lines=12> */
.L_x_16928:
[----:B------:R-:W-:Y:S05]  /*23fb0*/  BSYNC.RECONVERGENT B2 ;  /* 0x0000000000027941 */ /* 0x000fea0003800200 */
.L_x_16927:
        /* <DEDUP_REMOVED lines=62> */
.L_x_16925:
[----:B------:R-:W-:Y:S05]  /*243a0*/  BSYNC.RECONVERGENT B1 ;  /* 0x0000000000017941 */ /* 0x000fea0003800200 */
.L_x_16924:
        /* <DEDUP_REMOVED lines=23> */
.L_x_16931:
        /* <DEDUP_REMOVED lines=12> */
.L_x_16933:
[----:B------:R-:W-:Y:S05]  /*245e0*/  BSYNC.RECONVERGENT B2 ;  /* 0x0000000000027941 */ /* 0x000fea0003800200 */
.L_x_16932:
        /* <DEDUP_REMOVED lines=62> */
.L_x_16930:
[----:B------:R-:W-:Y:S05]  /*249d0*/  BSYNC.RECONVERGENT B1 ;  /* 0x0000000000017941 */ /* 0x000fea0003800200 */
.L_x_16929:
        /* <DEDUP_REMOVED lines=24> */
.L_x_16936:
        /* <DEDUP_REMOVED lines=14> */
.L_x_16938:
[----:B------:R-:W-:Y:S05]  /*24c40*/  BSYNC.RECONVERGENT B2 ;  /* 0x0000000000027941 */ /* 0x000fea0003800200 */
.L_x_16937:
        /* <DEDUP_REMOVED lines=62> */
.L_x_16935:
[----:B------:R-:W-:Y:S05]  /*25030*/  BSYNC.RECONVERGENT B1 ;  /* 0x0000000000017941 */ /* 0x000fea0003800200 */
.L_x_16934:
        /* <DEDUP_REMOVED lines=11> */
.L_x_16898:
        /* <DEDUP_REMOVED lines=16> */
.L_x_16942:
        /* <DEDUP_REMOVED lines=12> */
.L_x_16944:
[----:B------:R-:W-:Y:S05]  /*252b0*/  BSYNC.RECONVERGENT B2 ;  /* 0x0000000000027941 */ /* 0x000fea0003800200 */
.L_x_16943:
        /* <DEDUP_REMOVED lines=62> */
.L_x_16941:
[----:B------:R-:W-:Y:S05]  /*256a0*/  BSYNC.RECONVERGENT B1 ;  /* 0x0000000000017941 */ /* 0x000fea0003800200 */
.L_x_16940:
[----:B------:R-:W0:Y:S01]  /*256b0*/  LDC R3, c[0x0][0x404] ;  /* 0x00010100ff037b82 */ /* 0x000e220000000800 */
[----:B--234-:R-:W-:Y:S01]  /*256c0*/  HFMA2 R179, -RZ, RZ, 0.1171875, 0 ;  /* 0x2f800000ffb37431 */ /* 0x01cfe200000001ff */
        /* <DEDUP_REMOVED lines=8> */
[----:B------:R-:W-:-:S05]  /*25750*/  FFMA.FTZ R160, R160, R179, 1.1641532182693481445e-10 ;  /* 0x2f000000a0a07423 */ /* 0x000fca00000100b3 */
[----:B0-----:R-:W-:Y:S01]  /*25760*/  FSETP.GTU.FTZ.AND P0, PT, R160, R3, PT ;  /* 0x00000003a000720b */ /* 0x001fe20003f1c000 */
[----:B-1----:R-:W-:Y:S01]  /*25770*/  FMUL.FTZ R160, R161, R178 ;  /* 0x000000b2a1a07220 */ /* 0x002fe20000410000 */
[----:B------:R-:W-:-:S04]  /*25780*/  IMAD.U32 R161, R96, 0x10000, RZ ;  /* 0x0001000060a17824 */ /* 0x000fc800078e00ff */
[----:B------:R-:W-:Y:S02]  /*25790*/  FSEL R160, R160, RZ, !P0 ;  /* 0x000000ffa0a07208 */ /* 0x000fe40004000000 */
[----:B------:R-:W-:-:S03]  /*257a0*/  PLOP3.LUT P0, PT, P0, PT, PT, 0x8, 0x80 ;  /* 0x000000000080781c */ /* 0x000fc6000070e170 */
[----:B------:R-:W-:Y:S01]  /*257b0*/  FMUL.FTZ R160, R161, R160 ;  /* 0x000000a0a1a07220 */ /* 0x000fe20000410000 */
        /* <DEDUP_REMOVED lines=12> */
.L_x_16947:
        /* <DEDUP_REMOVED lines=12> */
.L_x_16949:
[----:B------:R-:W-:Y:S05]  /*25940*/  BSYNC.RECONVERGENT B2 ;  /* 0x0000000000027941 */ /* 0x000fea0003800200 */
.L_x_16948:
        /* <DEDUP_REMOVED lines=62> */
.L_x_16946:
[----:B------:R-:W-:Y:S05]  /*25d30*/  BSYNC.RECONVERGENT B1 ;  /* 0x0000000000017941 */ /* 0x000fea0003800200 */
.L_x_16945:
        /* <DEDUP_REMOVED lines=23> */
.L_x_16952:
        /* <DEDUP_REMOVED lines=12> */
.L_x_16954:
[----:B------:R-:W-:Y:S05]  /*25f70*/  BSYNC.RECONVERGENT B2 ;  /* 0x0000000000027941 */ /* 0x000fea0003800200 */
.L_x_16953:
        /* <DEDUP_REMOVED lines=62> */
.L_x_16951:
[----:B------:R-:W-:Y:S05]  /*26360*/  BSYNC.RECONVERGENT B1 ;  /* 0x0000000000017941 */ /* 0x000fea0003800200 */
.L_x_16950:
        /* <DEDUP_REMOVED lines=24> */
.L_x_16957:
        /* <DEDUP_REMOVED lines=12> */
.L_x_16959:
[----:B------:R-:W-:Y:S05]  /*265b0*/  BSYNC.RECONVERGENT B2 ;  /* 0x0000000000027941 */ /* 0x000fea0003800200 */
.L_x_16958:
        /* <DEDUP_REMOVED lines=62> */
.L_x_16956:
[----:B------:R-:W-:Y:S05]  /*269a0*/  BSYNC.RECONVERGENT B1 ;  /* 0x0000000000017941 */ /* 0x000fea0003800200 */
.L_x_16955:
        /* <DEDUP_REMOVED lines=23> */
.L_x_16962:
        /* <DEDUP_REMOVED lines=12> */
.L_x_16964:
[----:B------:R-:W-:Y:S05]  /*26be0*/  BSYNC.RECONVERGENT B2 ;  /* 0x0000000000027941 */ /* 0x000fea0003800200 */
.L_x_16963:
        /* <DEDUP_REMOVED lines=62> */
.L_x_16961:
[----:B------:R-:W-:Y:S05]  /*26fd0*/  BSYNC.RECONVERGENT B1 ;  /* 0x0000000000017941 */ /* 0x000fea0003800200 */
.L_x_16960:
        /* <DEDUP_REMOVED lines=24> */
.L_x_16967:
        /* <DEDUP_REMOVED lines=12> */
.L_x_16969:
[----:B------:R-:W-:Y:S05]  /*27220*/  BSYNC.RECONVERGENT B2 ;  /* 0x0000000000027941 */ /* 0x000fea0003800200 */
.L_x_16968:
        /* <DEDUP_REMOVED lines=62> */
.L_x_16966:
[----:B------:R-:W-:Y:S05]  /*27610*/  BSYNC.RECONVERGENT B1 ;  /* 0x0000000000017941 */ /* 0x000fea0003800200 */
.L_x_16965:
        /* <DEDUP_REMOVED lines=23> */
.L_x_16972:
        /* <DEDUP_REMOVED lines=12> */
.L_x_16974:
[----:B------:R-:W-:Y:S05]  /*27850*/  BSYNC.RECONVERGENT B2 ;  /* 0x0000000000027941 */ /* 0x000fea0003800200 */
.L_x_16973:
        /* <DEDUP_REMOVED lines=62> */
.L_x_16971:
[----:B------:R-:W-:Y:S05]  /*27c40*/  BSYNC.RECONVERGENT B1 ;  /* 0x0000000000017941 */ /* 0x000fea0003800200 */
.L_x_16970:
        /* <DEDUP_REMOVED lines=24> */
.L_x_16977:
        /* <DEDUP_REMOVED lines=14> */
.L_x_16979:
[----:B------:R-:W-:Y:S05]  /*27eb0*/  BSYNC.RECONVERGENT B2 ;  /* 0x0000000000027941 */ /* 0x000fea0003800200 */
.L_x_16978:
        /* <DEDUP_REMOVED lines=62> */
.L_x_16976:
[----:B------:R-:W-:Y:S05]  /*282a0*/  BSYNC.RECONVERGENT B1 ;  /* 0x0000000000017941 */ /* 0x000fea0003800200 */
.L_x_16975:
        /* <DEDUP_REMOVED lines=10> */
.L_x_16939:
        /* <DEDUP_REMOVED lines=22> */
.L_x_16897:
[----:B------:R-:W-:Y:S05]  /*284b0*/  BSYNC.RECONVERGENT B0 ;  /* 0x0000000000007941 */ /* 0x000fea0003800200 */
.L_x_16896:
        /* <DEDUP_REMOVED lines=29> */
.L_x_16985:
        /* <DEDUP_REMOVED lines=12> */
.L_x_16987:
[----:B------:R-:W-:Y:S05]  /*28750*/  BSYNC.RECONVERGENT B2 ;  /* 0x0000000000027941 */ /* 0x000fea0003800200 */
.L_x_16986:
        /* <DEDUP_REMOVED lines=58> */
[----:B------:R-:W-:Y:S01]  /*28b00*/  HFMA2 R171, -RZ, RZ, 0, 0 ;  /* 0x00000000ffab7431 */ /* 0x000fe200000001ff */
[----:B------:R-:W-:Y:S01]  /*28b10*/  MOV R177, R168 ;  /* 0x000000a800b17202 */ /* 0x000fe20000000f00 */
[----:B------:R-:W-:Y:S01]  /*28b20*/  IMAD.MOV.U32 R168, RZ, RZ, R3 ;  /* 0x000000ffffa87224 */ /* 0x000fe200078e0003 */
[----:B------:R-:W-:-:S07]  /*28b30*/  LOP3.LUT R194, R170, UR5, R169, 0x96, !PT ;  /* 0x00000005aac27c12 */ /* 0x000fce000f8e96a9 */
.L_x_16984:
[----:B------:R-:W-:Y:S05]  /*28b40*/  BSYNC.RECONVERGENT B1 ;  /* 0x0000000000017941 */ /* 0x000fea0003800200 */
.L_x_16983:
[----:B------:R-:W0:Y:S01]  /*28b50*/  LDC R3, c[0x0][0x408] ;  /* 0x00010200ff037b82 */ /* 0x000e220000000800 */
[----:B------:R-:W-:Y:S01]  /*28b60*/  I2FP.F32.U32 R168, R168 ;  /* 0x000000a800a87245 */ /* 0x000fe20000201000 */
[----:B--234-:R-:W-:Y:S01]  /*28b70*/  IMAD.MOV.U32 R179, RZ, RZ, 0x2f800000 ;  /* 0x2f800000ffb37424 */ /* 0x01cfe200078e00ff */
[----:B-----5:R-:W-:Y:S01]  /*28b80*/  SHF.L.U32 R170, R172, 0x10, RZ ;  /* 0x00000010acaa7819 */ /* 0x020fe200000006ff */
[----:B------:R-:W-:Y:S01]  /*28b90*/  BSSY.RECONVERGENT B1, `(.L_x_16988) ;  /* 0x0000064000017945 */ /* 0x000fe20003800200 */
[----:B------:R-:W-:Y:S01]  /*28ba0*/  LOP3.LUT R200, R200, 0xfffffffb, RZ, 0xc0, !PT ;  /* 0xfffffffbc8c87812 */ /* 0x000fe200078ec0ff */
[----:B------:R-:W-:Y:S01]  /*28bb0*/  FFMA.FTZ R169, R168, R179, 1.1641532182693481445e-10 ;  /* 0x2f000000a8a97423 */ /* 0x000fe200000100b3 */
[----:B------:R-:W-:Y:S01]  /*28bc0*/  IMAD.U32 R168, R108, 0x10000, RZ ;  /* 0x000100006ca87824 */ /* 0x000fe200078e00ff */
[----:B------:R-:W1:Y:S01]  /*28bd0*/  LDC R178, c[0x0][0x404] ;  /* 0x00010100ffb27b82 */ /* 0x000e620000000800 */
[----:B------:R-:W-:Y:S01]  /*28be0*/  FMUL.FTZ R170, R170, UR4 ;  /* 0x00000004aaaa7c20 */ /* 0x000fe20008410000 */
[----:B------:R-:W-:Y:S01]  /*28bf0*/  HFMA2 R192, -RZ, RZ, 0, 1.1920928955078125e-07 ;  /* 0x00000002ffc07431 */ /* 0x000fe200000001ff */
[----:B------:R-:W-:-:S02]  /*28c00*/  PRMT R172, R172, 0x7632, R172 ;  /* 0x00007632acac7816 */ /* 0x000fc400000000ac */
[----:B0-----:R-:W-:Y:S01]  /*28c10*/  FMUL.FTZ R170, R170, R3 ;  /* 0x00000003aaaa7220 */ /* 0x001fe20000410000 */
[----:B-1----:R-:W-:-:S04]  /*28c20*/  FSETP.GTU.FTZ.AND P1, PT, R169, R178, PT ;  /* 0x000000b2a900720b */ /* 0x002fc80003f3c000 */
        /* <DEDUP_REMOVED lines=15> */
.L_x_16990:
        /* <DEDUP_REMOVED lines=12> */
.L_x_16992:
[----:B------:R-:W-:Y:S05]  /*28de0*/  BSYNC.RECONVERGENT B2 ;  /* 0x0000000000027941 */ /* 0x000fea0003800200 */
.L_x_16991:
        /* <DEDUP_REMOVED lines=61> */
[----:B------:R-:W-:-:S07]  /*291c0*/  HFMA2 R192, -RZ, RZ, 0, 0 ;  /* 0x00000000ffc07431 */ /* 0x000fce00000001ff */
.L_x_16989:
[----:B------:R-:W-:Y:S05]  /*291d0*/  BSYNC.RECONVERGENT B1 ;  /* 0x0000000000017941 */ /* 0x000fea0003800200 */
.L_x_16988:
[----:B------:R-:W-:Y:S01]  /*291e0*/  I2FP.F32.U32 R170, R169 ;  /* 0x000000a900aa7245 */ /* 0x000fe20000201000 */
[----:B------:R-:W-:Y:S01]  /*291f0*/  IMAD.U32 R172, R172, 0x10000, RZ ;  /* 0x00010000acac7824 */ /* 0x000fe200078e00ff */
[----:B------:R-:W-:Y:S01]  /*29200*/  LOP3.LUT R200, R200, 0xfffffffd, RZ, 0xc0, !PT ;  /* 0xfffffffdc8c87812 */ /* 0x000fe200078ec0ff */
[----:B------:R-:W-:Y:S01]  /*29210*/  BSSY.RECONVERGENT B1, `(.L_x_16993) ;  /* 0x0000061000017945 */ /* 0x000fe20003800200 */
[----:B------:R-:W-:Y:S02]  /*29220*/  IMAD.MOV.U32 R202, RZ, RZ, 0x2 ;  /* 0x00000002ffca7424 */ /* 0x000fe400078e00ff */
[----:B------:R-:W-:Y:S01]  /*29230*/  FFMA.FTZ R169, R170, R179, 1.1641532182693481445e-10 ;  /* 0x2f000000aaa97423 */ /* 0x000fe200000100b3 */
[----:B------:R-:W-:Y:S01]  /*29240*/  FMUL.FTZ R172, R172, UR4 ;  /* 0x00000004acac7c20 */ /* 0x000fe20008410000 */
[----:B------:R-:W-:-:S03]  /*29250*/  MOV R171, R2 ;  /* 0x0000000200ab7202 */ /* 0x000fc60000000f00 */
[----:B------:R-:W-:Y:S01]  /*29260*/  FMUL.FTZ R172, R172, R3 ;  /* 0x00000003acac7220 */ /* 0x000fe20000410000 */
[----:B------:R-:W-:Y:S02]  /*29270*/  FSETP.GTU.FTZ.AND P1, PT, R169, R178, PT ;  /* 0x000000b2a900720b */ /* 0x000fe40003f3c000 */
[----:B------:R-:W-:Y:S02]  /*29280*/  SHF.L.U32 R169, R182, 0x10, RZ ;  /* 0x00000010b6a97819 */ /* 0x000fe400000006ff */
        /* <DEDUP_REMOVED lines=14> */
.L_x_16995:
        /* <DEDUP_REMOVED lines=12> */
.L_x_16997:
[----:B------:R-:W-:Y:S05]  /*29430*/  BSYNC.RECONVERGENT B2 ;  /* 0x0000000000027941 */ /* 0x000fea0003800200 */
.L_x_16996:
        /* <DEDUP_REMOVED lines=58> */
[----:B------:R-:W-:Y:S01]  /*297e0*/  IMAD.MOV.U32 R202, RZ, RZ, RZ ;  /* 0x000000ffffca7224 */ /* 0x000fe200078e00ff */
[----:B------:R-:W-:Y:S01]  /*297f0*/  LOP3.LUT R194, R192, UR5, R171, 0x96, !PT ;  /* 0x00000005c0c27c12 */ /* 0x000fe2000f8e96ab */
[----:B------:R-:W-:Y:S01]  /*29800*/  IMAD.MOV.U32 R171, RZ, RZ, R177 ;  /* 0x000000ffffab7224 */ /* 0x000fe200078e00b1 */
[----:B------:R-:W-:-:S07]  /*29810*/  MOV R177, R170 ;  /* 0x000000aa00b17202 */ /* 0x000fce0000000f00 */
.L_x_16994:
[----:B------:R-:W-:Y:S05]  /*29820*/  BSYNC.RECONVERGENT B1 ;  /* 0x0000000000017941 */ /* 0x000fea0003800200 */
.L_x_16993:
[----:B------:R-:W-:Y:S01]  /*29830*/  I2FP.F32.U32 R170, R171 ;  /* 0x000000ab00aa7245 */ /* 0x000fe20000201000 */
[----:B------:R-:W-:Y:S01]  /*29840*/  BSSY.RECONVERGENT B1, `(.L_x_16998) ;  /* 0x0000062000017945 */ /* 0x000fe20003800200 */
[----:B------:R-:W-:Y:S01]  /*29850*/  SHF.L.U32 R172, R173, 0x10, RZ ;  /* 0x00000010adac7819 */ /* 0x000fe200000006ff */
[----:B------:R-:W-:Y:S01]  /*29860*/  HFMA2 R192, -RZ, RZ, 0, 1.1920928955078125e-07 ;  /* 0x00000002ffc07431 */ /* 0x000fe200000001ff */
[----:B------:R-:W-:Y:S01]  /*29870*/  ISETP.NE.AND P2, PT, R202, 0x1, PT ;  /* 0x00000001ca00780c */ /* 0x000fe20003f45270 */
[----:B------:R-:W-:Y:S01]  /*29880*/  FFMA.FTZ R171, R170, R179, 1.1641532182693481445e-10 ;  /* 0x2f000000aaab7423 */ /* 0x000fe200000100b3 */
[----:B------:R-:W-:Y:S02]  /*29890*/  IMAD.U32 R170, R109, 0x10000, RZ ;  /* 0x000100006daa7824 */ /* 0x000fe400078e00ff */
[----:B------:R-:W-:Y:S02]  /*298a0*/  FMUL.FTZ R172, R172, UR4 ;  /* 0x00000004acac7c20 */ /* 0x000fe40008410000 */
[----:B------:R-:W-:-:S02]  /*298b0*/  FSETP.GTU.FTZ.AND P1, PT, R171, R178, PT ;  /* 0x000000b2ab00720b */ /* 0x000fc40003f3c000 */
[----:B------:R-:W-:-:S05]  /*298c0*/  FMUL.FTZ R172, R172, R3 ;  /* 0x00000003acac7220 */ /* 0x000fca0000410000 */
        /* <DEDUP_REMOVED lines=14> */
.L_x_17000:
        /* <DEDUP_REMOVED lines=12> */
.L_x_17002:
[----:B------:R-:W-:Y:S05]  /*29a70*/  BSYNC.RECONVERGENT B2 ;  /* 0x0000000000027941 */ /* 0x000fea0003800200 */
.L_x_17001:
        /* <DEDUP_REMOVED lines=59> */
[----:B------:R-:W-:Y:S01]  /*29e30*/  HFMA2 R192, -RZ, RZ, 0, 0 ;  /* 0x00000000ffc07431 */ /* 0x000fe200000001ff */
[----:B------:R-:W-:Y:S01]  /*29e40*/  MOV R173, R177 ;  /* 0x000000b100ad7202 */ /* 0x000fe20000000f00 */
[----:B------:R-:W-:-:S07]  /*29e50*/  IMAD.MOV.U32 R177, RZ, RZ, R172 ;  /* 0x000000ffffb17224 */ /* 0x000fce00078e00ac */
.L_x_16999:
[----:B------:R-:W-:Y:S05]  /*29e60*/  BSYNC.RECONVERGENT B1 ;  /* 0x0000000000017941 */ /* 0x000fea0003800200 */
.L_x_16998:
        /* <DEDUP_REMOVED lines=23> */
.L_x_17005:
        /* <DEDUP_REMOVED lines=12> */
.L_x_17007:
[----:B------:R-:W-:Y:S05]  /*2a0a0*/  BSYNC.RECONVERGENT B2 ;  /* 0x0000000000027941 */ /* 0x000fea0003800200 */
.L_x_17006:
        /* <DEDUP_REMOVED lines=62> */
.L_x_17004:
[----:B------:R-:W-:Y:S05]  /*2a490*/  BSYNC.RECONVERGENT B1 ;  /* 0x0000000000017941 */ /* 0x000fea0003800200 */
.L_x_17003:
[----:B------:R-:W-:Y:S01]  /*2a4a0*/  I2FP.F32.U32 R172, R173 ;  /* 0x000000ad00ac7245 */ /* 0x000fe20000201000 */
[----:B------:R-:W-:Y:S01]  /*2a4b0*/  BSSY.RECONVERGENT B1, `(.L_x_17008) ;  /* 0x0000062000017945 */ /* 0x000fe20003800200 */
[----:B------:R-:W-:Y:S01]  /*2a4c0*/  SHF.L.U32 R192, R174, 0x10, RZ ;  /* 0x00000010aec07819 */ /* 0x000fe200000006ff */
[----:B------:R-:W-:Y:S01]  /*2a4d0*/  HFMA2 R203, -RZ, RZ, 0, 1.1920928955078125e-07 ;  /* 0x00000002ffcb7431 */ /* 0x000fe200000001ff */
[----:B------:R-:W-:Y:S01]  /*2a4e0*/  ISETP.NE.AND P4, PT, R202, 0x1, PT ;  /* 0x00000001ca00780c */ /* 0x000fe20003f85270 */
[----:B------:R-:W-:Y:S01]  /*2a4f0*/  FFMA.FTZ R173, R172, R179, 1.1641532182693481445e-10 ;  /* 0x2f000000acad7423 */ /* 0x000fe200000100b3 */
[----:B------:R-:W-:Y:S02]  /*2a500*/  IMAD.U32 R172, R110, 0x10000, RZ ;  /* 0x000100006eac7824 */ /* 0x000fe400078e00ff */
[----:B------:R-:W-:Y:S01]  /*2a510*/  FMUL.FTZ R192, R192, UR4 ;  /* 0x00000004c0c07c20 */ /* 0x000fe20008410000 */
[----:B------:R-:W-:Y:S02]  /*2a520*/  PRMT R174, R174, 0x7632, R174 ;  /* 0x00007632aeae7816 */ /* 0x000fe400000000ae */
[----:B------:R-:W-:Y:S01]  /*2a530*/  FSETP.GTU.FTZ.AND P3, PT, R173, R178, PT ;  /* 0x000000b2ad00720b */ /* 0x000fe20003f7c000 */
[----:B------:R-:W-:-:S05]  /*2a540*/  FMUL.FTZ R192, R192, R3 ;  /* 0x00000003c0c07220 */ /* 0x000fca0000410000 */
        /* <DEDUP_REMOVED lines=13> */
.L_x_17010:
        /* <DEDUP_REMOVED lines=12> */
.L_x_17012:
[----:B------:R-:W-:Y:S05]  /*2a6e0*/  BSYNC.RECONVERGENT B2 ;  /* 0x0000000000027941 */ /* 0x000fea0003800200 */
.L_x_17011:
        /* <DEDUP_REMOVED lines=62> */
.L_x_17009:
[----:B------:R-:W-:Y:S05]  /*2aad0*/  BSYNC.RECONVERGENT B1 ;  /* 0x0000000000017941 */ /* 0x000fea0003800200 */
.L_x_17008:
        /* <DEDUP_REMOVED lines=23> */
.L_x_17015:
        /* <DEDUP_REMOVED lines=12> */
.L_x_17017:
[----:B------:R-:W-:Y:S05]  /*2ad10*/  BSYNC.RECONVERGENT B2 ;  /* 0x0000000000027941 */ /* 0x000fea0003800200 */
.L_x_17016:
        /* <DEDUP_REMOVED lines=59> */
[----:B------:R-:W-:Y:S01]  /*2b0d0*/  MOV R177, R202 ;  /* 0x000000ca00b17202 */ /* 0x000fe20000000f00 */
[----:B------:R-:W-:Y:S01]  /*2b0e0*/  IMAD.MOV.U32 R202, RZ, RZ, RZ ;  /* 0x000000ffffca7224 */ /* 0x000fe200078e00ff */
[----:B------:R-:W-:-:S07]  /*2b0f0*/  LOP3.LUT R194, R192, UR5, R203, 0x96, !PT ;  /* 0x00000005c0c27c12 */ /* 0x000fce000f8e96cb */
.L_x_17014:
[----:B------:R-:W-:Y:S05]  /*2b100*/  BSYNC.RECONVERGENT B1 ;  /* 0x0000000000017941 */ /* 0x000fea0003800200 */
.L_x_17013:
        /* <DEDUP_REMOVED lines=24> */
.L_x_17020:
[----:B------:R-:W-:Y:S01]  /*2b290*/  IADD3 R197, PT, PT, R197, 0x1, RZ ;  /* 0x00000001c5c57810 */ /* 0x000fe20007ffe0ff */
[----:B------:R-:W-:Y:S03]  /*2b2a0*/  BSSY.RECONVERGENT B2, `(.L_x_17021) ;  /* 0x000000d000027945 */ /* 0x000fe60003800200 */
        /* <DEDUP_REMOVED lines=12> */
.L_x_17022:
[----:B------:R-:W-:Y:S05]  /*2b370*/  BSYNC.RECONVERGENT B2 ;  /* 0x0000000000027941 */ /* 0x000fea0003800200 */
.L_x_17021:
        /* <DEDUP_REMOVED lines=58> */
[----:B------:R-:W-:Y:S02]  /*2b720*/  LOP3.LUT R193, R204, UR5, R203, 0x96, !PT ;  /* 0x00000005ccc17c12 */ /* 0x000fe4000f8e96cb */
[----:B------:R-:W-:Y:S01]  /*2b730*/  MOV R203, R177 ;  /* 0x000000b100cb7202 */ /* 0x000fe20000000f00 */
[----:B------:R-:W-:Y:S02]  /*2b740*/  IMAD.MOV.U32 R177, RZ, RZ, R192 ;  /* 0x000000ffffb17224 */ /* 0x000fe400078e00c0 */
[----:B------:R-:W-:-:S07]  /*2b750*/  HFMA2 R192, -RZ, RZ, 0, 0 ;  /* 0x00000000ffc07431 */ /* 0x000fce00000001ff */
.L_x_17019:
[----:B------:R-:W-:Y:S05]  /*2b760*/  BSYNC.RECONVERGENT B1 ;  /* 0x0000000000017941 */ /* 0x000fea0003800200 */
.L_x_17018:
        /* <DEDUP_REMOVED lines=11> */
.L_x_16982:
        /* <DEDUP_REMOVED lines=16> */
.L_x_17026:
        /* <DEDUP_REMOVED lines=12> */
.L_x_17028:
[----:B------:R-:W-:Y:S05]  /*2b9e0*/  BSYNC.RECONVERGENT B2 ;  /* 0x0000000000027941 */ /* 0x000fea0003800200 */
.L_x_17027:
        /* <DEDUP_REMOVED lines=62> */
.L_x_17025:
[----:B------:R-:W-:Y:S05]  /*2bdd0*/  BSYNC.RECONVERGENT B1 ;  /* 0x0000000000017941 */ /* 0x000fea0003800200 */
.L_x_17024:
[----:B------:R-:W0:Y:S01]  /*2bde0*/  LDC R3, c[0x0][0x408] ;  /* 0x00010200ff037b82 */ /* 0x000e220000000800 */
[----:B------:R-:W-:Y:S01]  /*2bdf0*/  I2FP.F32.U32 R168, R168 ;  /* 0x000000a800a87245 */ /* 0x000fe20000201000 */
[----:B--234-:R-:W-:Y:S01]  /*2be00*/  IMAD.MOV.U32 R179, RZ, RZ, 0x2f800000 ;  /* 0x2f800000ffb37424 */ /* 0x01cfe200078e00ff */
[----:B-----5:R-:W-:Y:S01]  /*2be10*/  SHF.L.U32 R171, R172, 0x10, RZ ;  /* 0x00000010acab7819 */ /* 0x020fe200000006ff */
[----:B------:R-:W-:Y:S01]  /*2be20*/  BSSY.RECONVERGENT B1, `(.L_x_17029) ;  /* 0x0000064000017945 */ /* 0x000fe20003800200 */
[----:B------:R-:W-:Y:S01]  /*2be30*/  LOP3.LUT R200, R200, 0xfffffffb, RZ, 0xc0, !PT ;  /* 0xfffffffbc8c87812 */ /* 0x000fe200078ec0ff */
[----:B------:R-:W-:Y:S01]  /*2be40*/  FFMA.FTZ R169, R168, R179, 1.1641532182693481445e-10 ;  /* 0x2f000000a8a97423 */ /* 0x000fe200000100b3 */
[----:B------:R-:W-:Y:S01]  /*2be50*/  PRMT R172, R172, 0x7632, R172 ;  /* 0x00007632acac7816 */ /* 0x000fe200000000ac */
[----:B------:R-:W1:Y:S01]  /*2be60*/  LDC R178, c[0x0][0x404] ;  /* 0x00010100ffb27b82 */ /* 0x000e620000000800 */
[----:B------:R-:W-:Y:S01]  /*2be70*/  FMUL.FTZ R168, R171, UR4 ;  /* 0x00000004aba87c20 */ /* 0x000fe20008410000 */
[----:B------:R-:W-:-:S03]  /*2be80*/  HFMA2 R171, -RZ, RZ, 0, 1.1920928955078125e-07 ;  /* 0x00000002ffab7431 */ /* 0x000fc600000001ff */
[----:B0-----:R-:W-:Y:S01]  /*2be90*/  FMUL.FTZ R168, R168, R3 ;  /* 0x00000003a8a87220 */ /* 0x001fe20000410000 */
[----:B-1----:R-:W-:Y:S01]  /*2bea0*/  FSETP.GTU.FTZ.AND P1, PT, R169, R178, PT ;  /* 0x000000b2a900720b */ /* 0x002fe20003f3c000 */
[----:B------:R-:W-:-:S03]  /*2beb0*/  IMAD.U32 R169, R108, 0x10000, RZ ;  /* 0x000100006ca97824 */ /* 0x000fc600078e00ff */
        /* <DEDUP_REMOVED lines=15> */
.L_x_17031:
        /* <DEDUP_REMOVED lines=12> */
.L_x_17033:
[----:B------:R-:W-:Y:S05]  /*2c070*/  BSYNC.RECONVERGENT B2 ;  /* 0x0000000000027941 */ /* 0x000fea0003800200 */
.L_x_17032:
        /* <DEDUP_REMOVED lines=62> */
.L_x_17030:
[----:B------:R-:W-:Y:S05]  /*2c460*/  BSYNC.RECONVERGENT B1 ;  /* 0x0000000000017941 */ /* 0x000fea0003800200 */
.L_x_17029:
[----:B------:R-:W-:Y:S01]  /*2c470*/  I2FP.F32.U32 R170, R169 ;  /* 0x000000a900aa7245 */ /* 0x000fe20000201000 */
[----:B------:R-:W-:Y:S01]  /*2c480*/  IMAD.U32 R172, R172, 0x10000, RZ ;  /* 0x00010000acac7824 */ /* 0x000fe200078e00ff */
[----:B------:R-:W-:Y:S01]  /*2c490*/  LOP3.LUT R200, R200, 0xfffffffd, RZ, 0xc0, !PT ;  /* 0xfffffffdc8c87812 */ /* 0x000fe200078ec0ff */
        /* <DEDUP_REMOVED lines=10> */
[----:B------:R-:W-:-:S09]  /*2c540*/  MOV R172, R2 ;  /* 0x0000000200ac7202 */ /* 0x000fd20000000f00 */
        /* <DEDUP_REMOVED lines=11> */
.L_x_17036:
        /* <DEDUP_REMOVED lines=12> */
.L_x_17038:
[----:B------:R-:W-:Y:S05]  /*2c6c0*/  BSYNC.RECONVERGENT B2 ;  /* 0x0000000000027941 */ /* 0x000fea0003800200 */
.L_x_17037:
        /* <DEDUP_REMOVED lines=60> */
[----:B------:R-:W-:Y:S01]  /*2ca90*/  IMAD.MOV.U32 R192, RZ, RZ, RZ ;  /* 0x000000ffffc07224 */ /* 0x000fe200078e00ff */
[----:B------:R-:W-:-:S07]  /*2caa0*/  MOV R177, R170 ;  /* 0x000000aa00b17202 */ /* 0x000fce0000000f00 */
.L_x_17035:
[----:B------:R-:W-:Y:S05]  /*2cab0*/  BSYNC.RECONVERGENT B1 ;  /* 0x0000000000017941 */ /* 0x000fea0003800200 */
.L_x_17034:
[----:B------:R-:W-:Y:S01]  /*2cac0*/  I2FP.F32.U32 R170, R172 ;  /* 0x000000ac00aa7245 */ /* 0x000fe20000201000 */
[----:B------:R-:W-:Y:S01]  /*2cad0*/  BSSY.RECONVERGENT B1, `(.L_x_17039) ;  /* 0x0000062000017945 */ /* 0x000fe20003800200 */
[----:B------:R-:W-:Y:S01]  /*2cae0*/  SHF.L.U32 R172, R173, 0x10, RZ ;  /* 0x00000010adac7819 */ /* 0x000fe200000006ff */
[----:B------:R-:W-:Y:S01]  /*2caf0*/  HFMA2 R202, -RZ, RZ, 0, 1.1920928955078125e-07 ;  /* 0x00000002ffca7431 */ /* 0x000fe200000001ff */
        /* <DEDUP_REMOVED lines=20> */
.L_x_17041:
        /* <DEDUP_REMOVED lines=12> */
.L_x_17043:
[----:B------:R-:W-:Y:S05]  /*2cd00*/  BSYNC.RECONVERGENT B2 ;  /* 0x0000000000027941 */ /* 0x000fea0003800200 */
.L_x_17042:
        /* <DEDUP_REMOVED lines=59> */
[----:B------:R-:W-:Y:S02]  /*2d0c0*/  LOP3.LUT R194, R192, UR5, R173, 0x96, !PT ;  /* 0x00000005c0c27c12 */ /* 0x000fe4000f8e96ad */
[----:B------:R-:W-:Y:S01]  /*2d0d0*/  MOV R173, R177 ;  /* 0x000000b100ad7202 */ /* 0x000fe20000000f00 */
[----:B------:R-:W-:-:S07]  /*2d0e0*/  IMAD.MOV.U32 R177, RZ, RZ, R172 ;  /* 0x000000ffffb17224 */ /* 0x000fce00078e00ac */
.L_x_17040:
[----:B------:R-:W-:Y:S05]  /*2d0f0*/  BSYNC.RECONVERGENT B1 ;  /* 0x0000000000017941 */ /* 0x000fea0003800200 */
.L_x_17039:
        /* <DEDUP_REMOVED lines=23> */
.L_x_17046:
        /* <DEDUP_REMOVED lines=12> */
.L_x_17048:
[----:B------:R-:W-:Y:S05]  /*2d330*/  BSYNC.RECONVERGENT B2 ;  /* 0x0000000000027941 */ /* 0x000fea0003800200 */
.L_x_17047:
        /* <DEDUP_REMOVED lines=59> */
[----:B------:R-:W-:Y:S01]  /*2d6f0*/  IMAD.MOV.U32 R173, RZ, RZ, R177 ;  /* 0x000000ffffad7224 */ /* 0x000fe200078e00b1 */
[----:B------:R-:W-:Y:S01]  /*2d700*/  MOV R177, R172 ;  /* 0x000000ac00b17202 */ /* 0x000fe20000000f00 */
[----:B------:R-:W-:-:S07]  /*2d710*/  IMAD.MOV.U32 R192, RZ, RZ, RZ ;  /* 0x000000ffffc07224 */ /* 0x000fce00078e00ff */
.L_x_17045:
[----:B------:R-:W-:Y:S05]  /*2d720*/  BSYNC.RECONVERGENT B1 ;  /* 0x0000000000017941 */ /* 0x000fea0003800200 */
.L_x_17044:
        /* <DEDUP_REMOVED lines=10> */
[----:B------:R-:W-:Y:S02]  /*2d7d0*/  HFMA2 R202, -RZ, RZ, 0, 1.1920928955078125e-07 ;  /* 0x00000002ffca7431 */ /* 0x000fe400000001ff */
        /* <DEDUP_REMOVED lines=13> */
.L_x_17051:
        /* <DEDUP_REMOVED lines=12> */
.L_x_17053:
[----:B------:R-:W-:Y:S05]  /*2d970*/  BSYNC.RECONVERGENT B2 ;  /* 0x0000000000027941 */ /* 0x000fea0003800200 */
.L_x_17052:
        /* <DEDUP_REMOVED lines=56> */
[----:B------:R-:W-:Y:S01]  /*2dd00*/  IMAD.WIDE.U32 R202, R173, -0x2daee0ad, RZ ;  /* 0xd2511f53adca7825 */ /* 0x000fe200078e00ff */
[----:B------:R-:W-:Y:S01]  /*2dd10*/  UIADD3 UR5, UPT, UPT, UR9, -0x695add53, URZ ;  /* 0x96a522ad09057890 */ /* 0x000fe2000fffe0ff */
[----:B------:R-:W-:Y:S02]  /*2dd20*/  MOV R173, R177 ;  /* 0x000000b100ad7202 */ /* 0x000fe40000000f00 */
[----:B------:R-:W-:Y:S02]  /*2dd30*/  IMAD.MOV.U32 R177, RZ, RZ, R202 ;  /* 0x000000ffffb17224 */ /* 0x000fe400078e00ca */
[----:B------:R-:W-:Y:S01]  /*2dd40*/  HFMA2 R202, -RZ, RZ, 0, 0 ;  /* 0x00000000ffca7431 */ /* 0x000fe200000001ff */
[----:B------:R-:W-:-:S07]  /*2dd50*/  LOP3.LUT R194, R192, UR5, R203, 0x96, !PT ;  /* 0x00000005c0c27c12 */ /* 0x000fce000f8e96cb */
.L_x_17050:
[----:B------:R-:W-:Y:S05]  /*2dd60*/  BSYNC.RECONVERGENT B1 ;  /* 0x0000000000017941 */ /* 0x000fea0003800200 */
.L_x_17049:
        /* <DEDUP_REMOVED lines=23> */
.L_x_17056:
        /* <DEDUP_REMOVED lines=12> */
.L_x_17058:
[----:B------:R-:W-:Y:S05]  /*2dfa0*/  BSYNC.RECONVERGENT B2 ;  /* 0x0000000000027941 */ /* 0x000fea0003800200 */
.L_x_17057:
        /* <DEDUP_REMOVED lines=62> */
.L_x_17055:
[----:B------:R-:W-:Y:S05]  /*2e390*/  BSYNC.RECONVERGENT B1 ;  /* 0x0000000000017941 */ /* 0x000fea0003800200 */
.L_x_17054:
[----:B------:R-:W-:Y:S01]  /*2e3a0*/  I2FP.F32.U32 R174, R174 ;  /* 0x000000ae00ae7245 */ /* 0x000fe20000201000 */
[----:B------:R-:W-:Y:S01]  /*2e3b0*/  BSSY.RECONVERGENT B1, `(.L_x_17059) ;  /* 0x0000064000017945 */ /* 0x000fe20003800200 */
[----:B------:R-:W-:Y:S01]  /*2e3c0*/  SHF.L.U32 R192, R175, 0x10, RZ ;  /* 0x00000010afc07819 */ /* 0x000fe200000006ff */
[----:B------:R-:W-:Y:S01]  /*2e3d0*/  IMAD.MOV.U32 R202, RZ, RZ, R2 ;  /* 0x000000ffffca7224 */ /* 0x000fe200078e0002 */
        /* <DEDUP_REMOVED lines=20> */
.L_x_17061:
        /* <DEDUP_REMOVED lines=14> */
.L_x_17063:
[----:B------:R-:W-:Y:S05]  /*2e600*/  BSYNC.RECONVERGENT B2 ;  /* 0x0000000000027941 */ /* 0x000fea0003800200 */
.L_x_17062:
        /* <DEDUP_REMOVED lines=59> */
[----:B------:R-:W-:Y:S02]  /*2e9c0*/  IMAD.MOV.U32 R177, RZ, RZ, R192 ;  /* 0x000000ffffb17224 */ /* 0x000fe400078e00c0 */
[----:B------:R-:W-:Y:S01]  /*2e9d0*/  HFMA2 R192, -RZ, RZ, 0, 0 ;  /* 0x00000000ffc07431 */ /* 0x000fe200000001ff */
[----:B------:R-:W-:-:S07]  /*2e9e0*/  LOP3.LUT R193, R204, UR5, R203, 0x96, !PT ;  /* 0x00000005ccc17c12 */ /* 0x000fce000f8e96cb */
.L_x_17060:
[----:B------:R-:W-:Y:S05]  /*2e9f0*/  BSYNC.RECONVERGENT B1 ;  /* 0x0000000000017941 */ /* 0x000fea0003800200 */
.L_x_17059:
        /* <DEDUP_REMOVED lines=9> */
[----:B------:R-:W-:-:S10]  /*2ea90*/  FMUL.FTZ R175, R175, R202 ;  /* 0x000000caafaf7220 */ /* 0x000fd40000410000 */
.L_x_17023:
[----:B------:R-:W-:Y:S02]  /*2eaa0*/  SEL R203, RZ, 0x1000000, !P6 ;  /* 0x01000000ffcb7807 */ /* 0x000fe40007000000 */
[----:B------:R-:W-:Y:S02]  /*2eab0*/  SEL R3, RZ, 0x10000, !P5 ;  /* 0x00010000ff037807 */ /* 0x000fe40006800000 */
[----:B------:R-:W-:Y:S02]  /*2eac0*/  SEL R204, RZ, 0x100, !P4 ;  /* 0x00000100ffcc7807 */ /* 0x000fe40006000000 */
[----:B------:R-:W-:Y:S02]  /*2ead0*/  LOP3.LUT P5, RZ, R200, 0x2, RZ, 0xc0, !PT ;  /* 0x00000002c8ff7812 */ /* 0x000fe400078ac0ff */
[----:B------:R-:W-:Y:S02]  /*2eae0*/  LOP3.LUT R204, R204, R203, R3, 0xfe, !PT ;  /* 0x000000cbcccc7212 */ /* 0x000fe400078efe03 */
[----:B------:R-:W-:-:S02]  /*2eaf0*/  SEL R178, RZ, 0x1000000, !P2 ;  /* 0x01000000ffb27807 */ /* 0x000fc40005000000 */
[----:B------:R-:W-:Y:S02]  /*2eb00*/  SEL R179, RZ, 0x10000, !P1 ;  /* 0x00010000ffb37807 */ /* 0x000fe40004800000 */
[----:B------:R-:W-:Y:S02]  /*2eb10*/  SEL R202, RZ, 0x100, !P5 ;  /* 0x00000100ffca7807 */ /* 0x000fe40006800000 */
[----:B------:R-:W-:Y:S02]  /*2eb20*/  SEL R203, RZ, 0x1, !P3 ;  /* 0x00000001ffcb7807 */ /* 0x000fe40005800000 */
[----:B------:R-:W-:Y:S02]  /*2eb30*/  LOP3.LUT R178, R202, R178, R179, 0xfe, !PT ;  /* 0x000000b2cab27212 */ /* 0x000fe400078efeb3 */
[----:B------:R-:W-:Y:S02]  /*2eb40*/  LOP3.LUT R179, R204, R203, RZ, 0xfc, !PT ;  /* 0x000000cbccb37212 */ /* 0x000fe400078efcff */
[----:B------:R-:W0:Y:S01]  /*2eb50*/  LDC.64 R202, c[0x0][0x3a8] ;  /* 0x0000ea00ffca7b82 */ /* 0x000e220000000a00 */
[----:B------:R-:W-:-:S04]  /*2eb60*/  LOP3.LUT P6, RZ, R200, 0x4, RZ, 0xc0, !PT ;  /* 0x00000004c8ff7812 */ /* 0x000fc800078cc0ff */
[----:B------:R-:W-:-:S03]  /*2eb70*/  SEL R3, RZ, 0x1, !P6 ;  /* 0x00000001ff037807 */ /* 0x000fc60007000000 */
[----:B------:R-:W1:Y:S01]  /*2eb80*/  LDC.64 R204, c[0x0][0x3b0] ;  /* 0x0000ec00ffcc7b82 */ /* 0x000e620000000a00 */
[----:B------:R-:W-:Y:S01]  /*2eb90*/  LOP3.LUT R178, R178, R3, RZ, 0xfc, !PT ;  /* 0x00000003b2b27212 */ /* 0x000fe200078efcff */
[----:B------:R-:W-:Y:S02]  /*2eba0*/  IMAD.MOV.U32 R3, RZ, RZ, R177 ;  /* 0x000000ffff037224 */ /* 0x000fe400078e00b1 */
[----:B0-----:R-:W-:-:S05]  /*2ebb0*/  IMAD.WIDE.U32 R202, R176, 0x20, R202 ;  /* 0x00000020b0ca7825 */ /* 0x001fca00078e00ca */
[----:B------:R0:W-:Y:S01]  /*2ebc0*/  STG.E.128 desc[UR6][R202.64], R168 ;  /* 0x000000a8ca007986 */ /* 0x0001e2000c101d06 */
[----:B-1----:R-:W-:-:S03]  /*2ebd0*/  IMAD.WIDE.U32 R204, R176, 0x8, R204 ;  /* 0x00000008b0cc7825 */ /* 0x002fc600078e00cc */
[----:B------:R0:W-:Y:S04]  /*2ebe0*/  STG.E.128 desc[UR6][R202.64+0x10], R172 ;  /* 0x000010acca007986 */ /* 0x0001e8000c101d06 */
[----:B------:R0:W-:Y:S02]  /*2ebf0*/  STG.E.64 desc[UR6][R204.64], R178 ;  /* 0x000000b2cc007986 */ /* 0x0001e4000c101b06 */
.L_x_16981:
[----:B------:R-:W-:Y:S05]  /*2ec00*/  BSYNC.RECONVERGENT B0 ;  /* 0x0000000000007941 */ /* 0x000fea0003800200 */
.L_x_16980:
[----:B------:R-:W-:Y:S01]  /*2ec10*/  FADD.FTZ R176, RZ, R120 ;  /* 0x00000078ffb07221 */ /* 0x000fe20000010000 */
[----:B01234-:R-:W-:Y:S01]  /*2ec20*/  P2R R179, PR, RZ, 0x1 ;  /* 0x00000001ffb37803 */ /* 0x01ffe20000000000 */
[----:B------:R-:W-:Y:S01]  /*2ec30*/  BSSY.RECONVERGENT B0, `(.L_x_17064) ;  /* 0x00000d0000007945 */ /* 0x000fe20003800200 */
[----:B------:R-:W-:Y:S01]  /*2ec40*/  LOP3.LUT P0, RZ, R200, 0x20, RZ, 0xc0, !PT ;  /* 0x00000020c8ff7812 */ /* 0x000fe2000780c0ff */
[----:B------:R-:W-:Y:S01]  /*2ec50*/  FADD.FTZ R177, R121, R176 ;  /* 0x000000b079b17221 */ /* 0x000fe20000010000 */
[C---:B------:R-:W-:Y:S02]  /*2ec60*/  ISETP.GT.U32.AND P1, PT, R198.reuse, 0xff, PT ;  /* 0x000000ffc600780c */ /* 0x040fe40003f24070 */
        /* <DEDUP_REMOVED lines=107> */
[----:B------:R-:W-:Y:S02]  /*2f320*/  LOP3.LUT P1, RZ, R249, 0x1f, RZ, 0xc0, !PT ;  /* 0x0000001ff9ff7812 */ /* 0x000fe4000782c0ff */
        /* <DEDUP_REMOVED lines=96> */
.L_x_17065:
[----:B------:R-:W-:Y:S05]  /*2f930*/  BSYNC.RECONVERGENT B0 ;  /* 0x0000000000007941 */ /* 0x000fea0003800200 */
.L_x_17064:
        /* <DEDUP_REMOVED lines=15> */
.L_x_17067:
[----:B------:R-:W-:Y:S05]  /*2fa30*/  BSYNC.RECONVERGENT B0 ;  /* 0x0000000000007941 */ /* 0x000fea0003800200 */
.L_x_17066:
[----:B------:R-:W1:Y:S01]  /*2fa40*/  SHFL.DOWN PT, R179, R204, 0x2, 0x1f ;  /* 0x08401f00ccb37f89 */ /* 0x000e6200000e0000 */
[----:B------:R-:W-:Y:S01]  /*2fa50*/  I2FP.F32.S32 R203, R204 ;  /* 0x000000cc00cb7245 */ /* 0x000fe20000201400 */
[----:B------:R-:W-:Y:S01]  /*2fa60*/  BSSY.RECONVERGENT B0, `(.L_x_17068) ;  /* 0x0000065000007945 */ /* 0x000fe20003800200 */
[----:B------:R-:W-:Y:S01]  /*2fa70*/  ISETP.NE.AND P2, PT, R249, RZ, PT ;  /* 0x000000fff900720c */ /* 0x000fe20003f45270 */
[----:B0-----:R-:W0:Y:S01]  /*2fa80*/  SHFL.DOWN PT, R205, R176, 0x2, 0x1f ;  /* 0x08401f00b0cd7f89 */ /* 0x001e2200000e0000 */
[----:B------:R-:W-:Y:S02]  /*2fa90*/  ISETP.NE.AND P1, PT, RZ, UR16, PT ;  /* 0x00000010ff007c0c */ /* 0x000fe4000bf25270 */
[----:B------:R-:W-:Y:S02]  /*2faa0*/  MOV R249, UR14 ;  /* 0x0000000e00f97c02 */ /* 0x000fe40008000f00 */
[----:B------:R-:W-:Y:S02]  /*2fab0*/  LOP3.LUT P3, RZ, R200, 0x20, RZ, 0xc0, !PT ;  /* 0x00000020c8ff7812 */ /* 0x000fe4000786c0ff */
[----:B-1----:R-:W-:Y:S01]  /*2fac0*/  I2FP.F32.S32 R178, R179 ;  /* 0x000000b300b27245 */ /* 0x002fe20000201400 */
[----:B------:R-:W-:-:S02]  /*2fad0*/  IMAD.IADD R179, R179, 0x1, R204 ;  /* 0x00000001b3b37824 */ /* 0x000fc400078e02cc */
[C---:B0-----:R-:W-:Y:S02]  /*2fae0*/  FADD.FTZ R202, -R205.reuse, R176 ;  /* 0x000000b0cdca7221 */ /* 0x041fe40000010100 */
[----:B------:R-:W-:Y:S01]  /*2faf0*/  FMUL.FTZ R252, R205, R178 ;  /* 0x000000b2cdfc7220 */ /* 0x000fe20000410000 */
[----:B------:R-:W-:Y:S01]  /*2fb00*/  SHFL.DOWN PT, R204, R179, 0x1, 0x1f ;  /* 0x08201f00b3cc7f89 */ /* 0x000fe200000e0000 */
        /* <DEDUP_REMOVED lines=8> */
[----:B------:R-:W0:Y:S02]  /*2fb90*/  LDC R250, c[0x0][0x448] ;  /* 0x00011200fffa7b82 */ /* 0x000e240000000800 */
[C---:B-1----:R-:W-:Y:S01]  /*2fba0*/  FFMA.FTZ R178, R251.reuse, R203, R178 ;  /* 0x000000cbfbb27223 */ /* 0x042fe200000100b2 */
[----:B------:R-:W-:Y:S01]  /*2fbb0*/  FMUL.FTZ R251, R251, R202 ;  /* 0x000000cafbfb7220 */ /* 0x000fe20000410000 */
[-C--:B------:R-:W-:Y:S02]  /*2fbc0*/  I2FP.F32.S32 R202, R204.reuse ;  /* 0x000000cc00ca7245 */ /* 0x080fe40000201400 */
[----:B------:R-:W-:Y:S02]  /*2fbd0*/  IADD3 R204, PT, PT, R179, R204, RZ ;  /* 0x000000ccb3cc7210 */ /* 0x000fe40007ffe0ff */
[----:B------:R-:W1:Y:S02]  /*2fbe0*/  SHFL.DOWN PT, R203, R251, 0x1, 0x1f ;  /* 0x08201f00fbcb7f89 */ /* 0x000e6400000e0000 */
[----:B------:R-:W-:-:S06]  /*2fbf0*/  I2FP.F32.S32 R204, R204 ;  /* 0x000000cc00cc7245 */ /* 0x000fcc0000201400 */
[----:B------:R-:W2:Y:S01]  /*2fc00*/  MUFU.RCP R204, R204 ;  /* 0x000000cc00cc7308 */ /* 0x000ea20000001000 */
[----:B-1----:R-:W-:Y:S01]  /*2fc10*/  FMUL.FTZ R205, R203, R202 ;  /* 0x000000cacbcd7220 */ /* 0x002fe20000410000 */
[----:B------:R-:W-:-:S03]  /*2fc20*/  FADD.FTZ R177, R251, -R203 ;  /* 0x800000cbfbb17221 */ /* 0x000fc60000010000 */
[----:B------:R-:W-:Y:S01]  /*2fc30*/  FFMA.FTZ R203, R176, R251, R205 ;  /* 0x000000fbb0cb7223 */ /* 0x000fe200000100cd */
[----:B------:R-:W-:Y:S01]  /*2fc40*/  FMUL.FTZ R177, R177, R177 ;  /* 0x000000b1b1b17220 */ /* 0x000fe20000410000 */
[----:B------:R-:W1:Y:S02]  /*2fc50*/  SHFL.DOWN PT, R205, R178, 0x1, 0x1f ;  /* 0x08201f00b2cd7f89 */ /* 0x000e6400000e0000 */
[----:B--2---:R-:W-:Y:S01]  /*2fc60*/  FMUL.FTZ R203, R204, R203 ;  /* 0x000000cbcccb7220 */ /* 0x004fe20000410000 */
[----:B------:R-:W-:-:S04]  /*2fc70*/  FMUL.FTZ R177, R176, R177 ;  /* 0x000000b1b0b17220 */ /* 0x000fc80000410000 */
[----:B------:R-:W-:Y:S01]  /*2fc80*/  FMUL.FTZ R177, R177, R202 ;  /* 0x000000cab1b17220 */ /* 0x000fe20000410000 */
[----:B-1----:R-:W-:Y:S02]  /*2fc90*/  FADD.FTZ R205, R178, R205 ;  /* 0x000000cdb2cd7221 */ /* 0x002fe40000010000 */
[----:B------:R-:W1:Y:S02]  /*2fca0*/  @!P2 LDC.64 R178, c[0x0][0x3c0] ;  /* 0x0000f000ffb2ab82 */ /* 0x000e640000000a00 */
[----:B------:R-:W-:Y:S02]  /*2fcb0*/  FFMA.FTZ R202, R204, R177, R205 ;  /* 0x000000b1ccca7223 */ /* 0x000fe400000100cd */
[----:B------:R2:W3:Y:S04]  /*2fcc0*/  SHFL.IDX PT, R205, R203, RZ, 0x1f ;  /* 0x00001fffcbcd7589 */ /* 0x0004e800000e0000 */
[----:B------:R-:W0:Y:S01]  /*2fcd0*/  SHFL.IDX PT, R177, R202, RZ, 0x1f ;  /* 0x00001fffcab17589 */ /* 0x000e2200000e0000 */
[----:B--2---:R-:W-:-:S04]  /*2fce0*/  IMAD.U32 R203, RZ, RZ, UR14 ;  /* 0x0000000effcb7e24 */ /* 0x004fc8000f8e00ff */
[----:B-1----:R-:W-:-:S04]  /*2fcf0*/  @!P2 IMAD.WIDE R178, R203, 0x4, R178 ;  /* 0x00000004cbb2a825 */ /* 0x002fc800078e02b2 */
[----:B---3--:R-:W-:Y:S01]  /*2fd00*/  FMUL.FTZ R176, R205, R205 ;  /* 0x000000cdcdb07220 */ /* 0x008fe20000410000 */
[----:B------:R1:W-:Y:S01]  /*2fd10*/  @!P2 STG.E desc[UR6][R178.64], R205 ;  /* 0x000000cdb200a986 */ /* 0x0003e2000c101906 */
[----:B0-----:R-:W-:-:S03]  /*2fd20*/  FFMA.FTZ R250, R177, UR17, R250 ;  /* 0x00000011b1fa7c23 */ /* 0x001fc600080100fa */
[----:B------:R-:W-:Y:S02]  /*2fd30*/  FSEL R251, R176, RZ, P1 ;  /* 0x000000ffb0fb7208 */ /* 0x000fe40000800000 */
[----:B------:R-:W0:Y:S03]  /*2fd40*/  @!P2 LDC.64 R176, c[0x0][0x3c8] ;  /* 0x0000f200ffb0ab82 */ /* 0x000e260000000a00 */
[----:B------:R-:W-:Y:S01]  /*2fd50*/  FADD.FTZ R204, R250, R251 ;  /* 0x000000fbfacc7221 */ /* 0x000fe20000010000 */
[----:B-1----:R-:W-:-:S05]  /*2fd60*/  FSEL R205, R205, RZ, !P1 ;  /* 0x000000ffcdcd7208 */ /* 0x002fca0004800000 */
[----:B------:R-:W1:Y:S01]  /*2fd70*/  MUFU.RSQ R204, R204 ;  /* 0x000000cc00cc7308 */ /* 0x000e620000001400 */
[----:B0-----:R-:W-:-:S05]  /*2fd80*/  @!P2 IMAD.WIDE R176, R249, 0x4, R176 ;  /* 0x00000004f9b0a825 */ /* 0x001fca00078e02b0 */
[----:B-1----:R0:W-:Y:S01]  /*2fd90*/  @!P2 STG.E desc[UR6][R176.64], R204 ;  /* 0x000000ccb000a986 */ /* 0x0021e2000c101906 */
[----:B------:R-:W-:Y:S05]  /*2fda0*/  @!P3 BRA `(.L_x_17069) ;  /* 0x0000000000c0b947 */ /* 0x000fea0003800000 */
[--C-:B0-----:R-:W-:Y:S01]  /*2fdb0*/  FADD.FTZ R177, R120, -R205.reuse ;  /* 0x800000cd78b17221 */ /* 0x101fe20000010000 */
[----:B------:R-:W-:Y:S01]  /*2fdc0*/  SHF.L.U32 R176, R32, 0x10, RZ ;  /* 0x0000001020b07819 */ /* 0x000fe200000006ff */
[----:B------:R-:W-:Y:S01]  /*2fdd0*/  IMAD.U32 R202, R28, 0x10000, RZ ;  /* 0x000100001cca7824 */ /* 0x000fe200078e00ff */
[----:B------:R-:W-:Y:S01]  /*2fde0*/  SHF.L.U32 R179, R187, 0x10, RZ ;  /* 0x00000010bbb37819 */ /* 0x000fe200000006ff */
[----:B------:R-:W-:Y:S01]  /*2fdf0*/  FMUL.FTZ R177, R204, R177 ;  /* 0x000000b1ccb17220 */ /* 0x000fe20000410000 */
[----:B------:R-:W-:Y:S01]  /*2fe00*/  SHF.L.U32 R250, R33, 0x10, RZ ;  /* 0x0000001021fa7819 */ /* 0x000fe200000006ff */
[----:B------:R-:W-:Y:S01]  /*2fe10*/  IMAD.U32 R178, R29, 0x10000, RZ ;  /* 0x000100001db27824 */ /* 0x000fe200078e00ff */
[----:B------:R-:W-:Y:S01]  /*2fe20*/  SHF.L.U32 R251, R191, 0x10, RZ ;  /* 0x00000010bffb7819 */ /* 0x000fe200000006ff */
[----:B------:R-:W-:Y:S01]  /*2fe30*/  FFMA.FTZ R202, R177, R202, R176 ;  /* 0x000000cab1ca7223 */ /* 0x000fe200000100b0 */
[----:B------:R-:W-:Y:S01]  /*2fe40*/  FADD.FTZ R177, R121, -R205 ;  /* 0x800000cd79b17221 */ /* 0x000fe20000010000 */
[----:B------:R-:W-:-:S03]  /*2fe50*/  SHF.L.U32 R252, R206, 0x10, RZ ;  /* 0x00000010cefc7819 */ /* 0x000fc600000006ff */
[----:B------:R-:W-:Y:S01]  /*2fe60*/  FMUL.FTZ R176, R204, R177 ;  /* 0x000000b1ccb07220 */ /* 0x000fe20000410000 */
[----:B------:R-:W-:-:S04]  /*2fe70*/  IMAD.U32 R177, R186, 0x10000, RZ ;  /* 0x00010000bab17824 */ /* 0x000fc800078e00ff */
[----:B------:R-:W-:Y:S01]  /*2fe80*/  FFMA.FTZ R176, R176, R177, R179 ;  /* 0x000000b1b0b07223 */ /* 0x000fe200000100b3 */
[--C-:B------:R-:W-:Y:S01]  /*2fe90*/  FADD.FTZ R177, R122, -R205.reuse ;  /* 0x800000cd7ab17221 */ /* 0x100fe20000010000 */
[----:B------:R-:W-:-:S03]  /*2fea0*/  FADD.FTZ R179, R124, -R205 ;  /* 0x800000cd7cb37221 */ /* 0x000fc60000010000 */
[C---:B------:R-:W-:Y:S01]  /*2feb0*/  FMUL.FTZ R177, R204.reuse, R177 ;  /* 0x000000b1ccb17220 */ /* 0x040fe20000410000 */
[----:B------:R-:W-:Y:S01]  /*2fec0*/  FMUL.FTZ R179, R204, R179 ;  /* 0x000000b3ccb37220 */ /* 0x000fe20000410000 */
[----:B------:R-:W-:Y:S02]  /*2fed0*/  F2FP.BF16.F32.PACK_AB R176, R176, R202 ;  /* 0x000000cab0b0723e */ /* 0x000fe400000010ff */
[----:B------:R-:W-:Y:S01]  /*2fee0*/  FFMA.FTZ R203, R177, R178, R250 ;  /* 0x000000b2b1cb7223 */ /* 0x000fe200000100fa */
[----:B------:R-:W-:Y:S01]  /*2fef0*/  FADD.FTZ R177, R123, -R205 ;  /* 0x800000cd7bb17221 */ /* 0x000fe20000010000 */
[----:B------:R-:W-:Y:S01]  /*2ff00*/  SHF.L.U32 R250, R189, 0x10, RZ ;  /* 0x00000010bdfa7819 */ /* 0x000fe200000006ff */
[----:B------:R-:W-:Y:S02]  /*2ff10*/  IMAD.U32 R178, R188, 0x10000, RZ ;  /* 0x00010000bcb27824 */ /* 0x000fe400078e00ff */
[----:B------:R-:W-:-:S04]  /*2ff20*/  FMUL.FTZ R177, R204, R177 ;  /* 0x000000b1ccb17220 */ /* 0x000fc80000410000 */
[----:B------:R-:W-:Y:S01]  /*2ff30*/  FFMA.FTZ R177, R177, R178, R250 ;  /* 0x000000b2b1b17223 */ /* 0x000fe200000100fa */
[----:B------:R-:W-:Y:S01]  /*2ff40*/  SHF.L.U32 R250, R34, 0x10, RZ ;  /* 0x0000001022fa7819 */ /* 0x000fe200000006ff */
[----:B------:R-:W-:-:S03]  /*2ff50*/  IMAD.U32 R178, R30, 0x10000, RZ ;  /* 0x000100001eb27824 */ /* 0x000fc600078e00ff */
[----:B------:R-:W-:Y:S01]  /*2ff60*/  F2FP.BF16.F32.PACK_AB R177, R177, R203 ;  /* 0x000000cbb1b1723e */ /* 0x000fe200000010ff */
[----:B------:R-:W-:Y:S01]  /*2ff70*/  FFMA.FTZ R249, R179, R178, R250 ;  /* 0x000000b2b3f97223 */ /* 0x000fe200000100fa */
[----:B------:R-:W-:Y:S01]  /*2ff80*/  FADD.FTZ R179, R125, -R205 ;  /* 0x800000cd7db37221 */ /* 0x000fe20000010000 */
[----:B------:R-:W-:-:S03]  /*2ff90*/  IMAD.U32 R250, R31, 0x10000, RZ ;  /* 0x000100001ffa7824 */ /* 0x000fc600078e00ff */
[----:B------:R-:W-:Y:S01]  /*2ffa0*/  FMUL.FTZ R178, R204, R179 ;  /* 0x000000b3ccb27220 */ /* 0x000fe20000410000 */
[----:B------:R-:W-:-:S04]  /*2ffb0*/  IMAD.U32 R179, R190, 0x10000, RZ ;  /* 0x00010000beb37824 */ /* 0x000fc800078e00ff */
[----:B------:R-:W-:Y:S01]  /*2ffc0*/  FFMA.FTZ R178, R178, R179, R251 ;  /* 0x000000b3b2b27223 */ /* 0x000fe200000100fb */
[----:B------:R-:W-:Y:S01]  /*2ffd0*/  FADD.FTZ R179, R126, -R205 ;  /* 0x800000cd7eb37221 */ /* 0x000fe20000010000 */
[----:B------:R-:W-:-:S03]  /*2ffe0*/  SHF.L.U32 R251, R35, 0x10, RZ ;  /* 0x0000001023fb7819 */ /* 0x000fc600000006ff */
[----:B------:R-:W-:Y:S01]  /*2fff0*/  FMUL.FTZ R179, R204, R179 ;  /* 0x000000b3ccb37220 */ /* 0x000fe20000410000 */
[----:B------:R-:W-:-:S03]  /*30000*/  F2FP.BF16.F32.PACK_AB R178, R178, R249 ;  /* 0x000000f9b2b2723e */ /* 0x000fc600000010ff */
[----:B------:R-:W-:Y:S01]  /*30010*/  FFMA.FTZ R179, R179, R250, R251 ;  /* 0x000000fab3b37223 */ /* 0x000fe200000100fb */
[----:B------:R-:W-:-:S04]  /*30020*/  FADD.FTZ R251, R127, -R205 ;  /* 0x800000cd7ffb7221 */ /* 0x000fc80000010000 */
[----:B------:R-:W-:Y:S01]  /*30030*/  FMUL.FTZ R250, R204, R251 ;  /* 0x000000fbccfa7220 */ /* 0x000fe20000410000 */
[----:B------:R-:W-:-:S04]  /*30040*/  IMAD.U32 R251, R201, 0x10000, RZ ;  /* 0x00010000c9fb7824 */ /* 0x000fc800078e00ff */
[----:B------:R-:W-:-:S05]  /*30050*/  FFMA.FTZ R250, R250, R251, R252 ;  /* 0x000000fbfafa7223 */ /* 0x000fca00000100fc */
[----:B------:R-:W-:Y:S02]  /*30060*/  F2FP.BF16.F32.PACK_AB R179, R250, R179 ;  /* 0x000000b3fab3723e */ /* 0x000fe400000010ff */
[----:B------:R-:W0:Y:S02]  /*30070*/  LDC.64 R250, c[0x0][0x428] ;  /* 0x00010a00fffa7b82 */ /* 0x000e240000000a00 */
[----:B0-----:R-:W-:-:S04]  /*30080*/  IMAD.WIDE.U32 R202, R0, 0x10, R250 ;  /* 0x0000001000ca7825 */ /* 0x001fc800078e00fa */
[----:B------:R-:W-:Y:S01]  /*30090*/  VIADD R0, R0, 0x80 ;  /* 0x0000008000007836 */ /* 0x000fe20000000000 */
[----:B------:R1:W-:Y:S06]  /*300a0*/  STG.E.128 desc[UR6][R202.64], R176 ;  /* 0x000000b0ca007986 */ /* 0x0003ec000c101d06 */
.L_x_17069:
[----:B------:R-:W-:Y:S05]  /*300b0*/  BSYNC.RECONVERGENT B0 ;  /* 0x0000000000007941 */ /* 0x000fea0003800200 */
.L_x_17068:
[----:B------:R-:W-:Y:S01]  /*300c0*/  LOP3.LUT P1, RZ, R200, 0x100, RZ, 0xc0, !PT ;  /* 0x00000100c8ff7812 */ /* 0x000fe2000782c0ff */
[----:B------:R-:W-:-:S12]  /*300d0*/  BSSY.RECONVERGENT B0, `(.L_x_17070) ;  /* 0x0000032000007945 */ /* 0x000fd80003800200 */
[----:B------:R-:W-:Y:S05]  /*300e0*/  @!P1 BRA `(.L_x_17071) ;  /* 0x0000000000c09947 */ /* 0x000fea0003800000 */
[--C-:B01----:R-:W-:Y:S01]  /*300f0*/  FADD.FTZ R177, R128, -R205.reuse ;  /* 0x800000cd80b17221 */ /* 0x103fe20000010000 */
[----:B------:R-:W-:Y:S01]  /*30100*/  SHF.L.U32 R202, R40, 0x10, RZ ;  /* 0x0000001028ca7819 */ /* 0x000fe200000006ff */
[----:B------:R-:W-:Y:S01]  /*30110*/  IMAD.U32 R176, R44, 0x10000, RZ ;  /* 0x000100002cb07824 */ /* 0x000fe200078e00ff */
[----:B------:R-:W-:Y:S01]  /*30120*/  SHF.L.U32 R178, R41, 0x10, RZ ;  /* 0x0000001029b27819 */ /* 0x000fe200000006ff */
[----:B------:R-:W-:Y:S01]  /*30130*/  FMUL.FTZ R177, R204, R177 ;  /* 0x000000b1ccb17220 */ /* 0x000fe20000410000 */
[----:B------:R-:W-:Y:S02]  /*30140*/  IMAD.U32 R179, R208, 0x10000, RZ ;  /* 0x00010000d0b37824 */ /* 0x000fe400078e00ff */
[----:B------:R-:W-:Y:S02]  /*30150*/  IMAD.U32 R250, R45, 0x10000, RZ ;  /* 0x000100002dfa7824 */ /* 0x000fe400078e00ff */
[----:B------:R-:W-:Y:S01]  /*30160*/  FFMA.FTZ R202, R177, R202, R176 ;  /* 0x000000cab1ca7223 */ /* 0x000fe200000100b0 */
[----:B------:R-:W-:Y:S01]  /*30170*/  FADD.FTZ R177, R129, -R205 ;  /* 0x800000cd81b17221 */ /* 0x000fe20000010000 */
[----:B------:R-:W-:-:S02]  /*30180*/  IMAD.U32 R251, R212, 0x10000, RZ ;  /* 0x00010000d4fb7824 */ /* 0x000fc400078e00ff */
[----:B------:R-:W-:Y:S02]  /*30190*/  IMAD.U32 R252, R214, 0x10000, RZ ;  /* 0x00010000d6fc7824 */ /* 0x000fe400078e00ff */
[----:B------:R-:W-:Y:S01]  /*301a0*/  FMUL.FTZ R176, R204, R177 ;  /* 0x000000b1ccb07220 */ /* 0x000fe20000410000 */
[----:B------:R-:W-:-:S05]  /*301b0*/  SHF.L.U32 R177, R207, 0x10, RZ ;  /* 0x00000010cfb17819 */ /* 0x000fca00000006ff */
        /* <DEDUP_REMOVED lines=17> */
[----:B------:R-:W-:-:S03]  /*302d0*/  SHF.L.U32 R250, R43, 0x10, RZ ;  /* 0x000000102bfa7819 */ /* 0x000fc600000006ff */
[----:B------:R-:W-:Y:S01]  /*302e0*/  FMUL.FTZ R178, R204, R179 ;  /* 0x000000b3ccb27220 */ /* 0x000fe20000410000 */
[----:B------:R-:W-:-:S05]  /*302f0*/  SHF.L.U32 R179, R211, 0x10, RZ ;  /* 0x00000010d3b37819 */ /* 0x000fca00000006ff */
[----:B------:R-:W-:Y:S01]  /*30300*/  FFMA.FTZ R178, R178, R179, R251 ;  /* 0x000000b3b2b27223 */ /* 0x000fe200000100fb */
[----:B------:R-:W-:Y:S01]  /*30310*/  FADD.FTZ R179, R134, -R205 ;  /* 0x800000cd86b37221 */ /* 0x000fe20000010000 */
[----:B------:R-:W-:-:S03]  /*30320*/  IMAD.U32 R251, R47, 0x10000, RZ ;  /* 0x000100002ffb7824 */ /* 0x000fc600078e00ff */
[----:B------:R-:W-:Y:S01]  /*30330*/  FMUL.FTZ R179, R204, R179 ;  /* 0x000000b3ccb37220 */ /* 0x000fe20000410000 */
[----:B------:R-:W-:-:S03]  /*30340*/  F2FP.BF16.F32.PACK_AB R178, R178, R249 ;  /* 0x000000f9b2b2723e */ /* 0x000fc600000010ff */
[----:B------:R-:W-:Y:S01]  /*30350*/  FFMA.FTZ R179, R179, R250, R251 ;  /* 0x000000fab3b37223 */ /* 0x000fe200000100fb */
[----:B------:R-:W-:-:S04]  /*30360*/  FADD.FTZ R251, R135, -R205 ;  /* 0x800000cd87fb7221 */ /* 0x000fc80000010000 */
[----:B------:R-:W-:Y:S01]  /*30370*/  FMUL.FTZ R250, R204, R251 ;  /* 0x000000fbccfa7220 */ /* 0x000fe20000410000 */
[----:B------:R-:W-:-:S05]  /*30380*/  SHF.L.U32 R251, R213, 0x10, RZ ;  /* 0x00000010d5fb7819 */ /* 0x000fca00000006ff */
[----:B------:R-:W-:-:S05]  /*30390*/  FFMA.FTZ R250, R250, R251, R252 ;  /* 0x000000fbfafa7223 */ /* 0x000fca00000100fc */
[----:B------:R-:W-:Y:S02]  /*303a0*/  F2FP.BF16.F32.PACK_AB R179, R250, R179 ;  /* 0x000000b3fab3723e */ /* 0x000fe400000010ff */
[----:B------:R-:W0:Y:S02]  /*303b0*/  LDC.64 R250, c[0x0][0x428] ;  /* 0x00010a00fffa7b82 */ /* 0x000e240000000a00 */
[C---:B0-----:R-:W-:Y:S01]  /*303c0*/  IMAD.WIDE.U32 R202, R0.reuse, 0x10, R250 ;  /* 0x0000001000ca7825 */ /* 0x041fe200078e00fa */
[----:B------:R-:W-:-:S04]  /*303d0*/  IADD3 R0, PT, PT, R0, 0x80, RZ ;  /* 0x0000008000007810 */ /* 0x000fc80007ffe0ff */
[----:B------:R2:W-:Y:S03]  /*303e0*/  STG.E.128 desc[UR6][R202.64], R176 ;  /* 0x000000b0ca007986 */ /* 0x0005e6000c101d06 */
.L_x_17071:
[----:B------:R-:W-:Y:S05]  /*303f0*/  BSYNC.RECONVERGENT B0 ;  /* 0x0000000000007941 */ /* 0x000fea0003800200 */
.L_x_17070:
[----:B------:R-:W-:Y:S01]  /*30400*/  LOP3.LUT P1, RZ, R200, 0x80, RZ, 0xc0, !PT ;  /* 0x00000080c8ff7812 */ /* 0x000fe2000782c0ff */
[----:B------:R-:W-:-:S12]  /*30410*/  BSSY.RECONVERGENT B0, `(.L_x_17072) ;  /* 0x0000032000007945 */ /* 0x000fd80003800200 */
[----:B------:R-:W-:Y:S05]  /*30420*/  @!P1 BRA `(.L_x_17073) ;  /* 0x0000000000c09947 */ /* 0x000fea0003800000 */
[--C-:B012---:R-:W-:Y:S01]  /*30430*/  FADD.FTZ R177, R136, -R205.reuse ;  /* 0x800000cd88b17221 */ /* 0x107fe20000010000 */
        /* <DEDUP_REMOVED lines=47> */
.L_x_17073:
[----:B------:R-:W-:Y:S05]  /*30730*/  BSYNC.RECONVERGENT B0 ;  /* 0x0000000000007941 */ /* 0x000fea0003800200 */
.L_x_17072:
[----:B------:R-:W-:Y:S01]  /*30740*/  LOP3.LUT P1, RZ, R200, 0x40, RZ, 0xc0, !PT ;  /* 0x00000040c8ff7812 */ /* 0x000fe2000782c0ff */
[----:B------:R-:W-:-:S12]  /*30750*/  BSSY.RECONVERGENT B0, `(.L_x_17074) ;  /* 0x0000032000007945 */ /* 0x000fd80003800200 */
[----:B------:R-:W-:Y:S05]  /*30760*/  @!P1 BRA `(.L_x_17075) ;  /* 0x0000000000c09947 */ /* 0x000fea0003800000 */
[--C-:B0123--:R-:W-:Y:S01]  /*30770*/  FADD.FTZ R177, R144, -R205.reuse ;  /* 0x800000cd90b17221 */ /* 0x10ffe20000010000 */
        /* <DEDUP_REMOVED lines=47> */
.L_x_17075:
[----:B------:R-:W-:Y:S05]  /*30a70*/  BSYNC.RECONVERGENT B0 ;  /* 0x0000000000007941 */ /* 0x000fea0003800200 */
.L_x_17074:
[----:B------:R-:W-:Y:S01]  /*30a80*/  LOP3.LUT P1, RZ, R200, 0x10, RZ, 0xc0, !PT ;  /* 0x00000010c8ff7812 */ /* 0x000fe2000782c0ff */
[----:B------:R-:W-:-:S12]  /*30a90*/  BSSY.RECONVERGENT B0, `(.L_x_17076) ;  /* 0x0000032000007945 */ /* 0x000fd80003800200 */
[----:B------:R-:W-:Y:S05]  /*30aa0*/  @!P1 BRA `(.L_x_17077) ;  /* 0x0000000000c09947 */ /* 0x000fea0003800000 */
[--C-:B01234-:R-:W-:Y:S01]  /*30ab0*/  FADD.FTZ R177, R152, -R205.reuse ;  /* 0x800000cd98b17221 */ /* 0x11ffe20000010000 */
        /* <DEDUP_REMOVED lines=47> */
.L_x_17077:
[----:B------:R-:W-:Y:S05]  /*30db0*/  BSYNC.RECONVERGENT B0 ;  /* 0x0000000000007941 */ /* 0x000fea0003800200 */
.L_x_17076:
[----:B------:R-:W-:Y:S01]  /*30dc0*/  LOP3.LUT P1, RZ, R200, 0x8, RZ, 0xc0, !PT ;  /* 0x00000008c8ff7812 */ /* 0x000fe2000782c0ff */
[----:B------:R-:W-:-:S12]  /*30dd0*/  BSSY.RECONVERGENT B0, `(.L_x_17078) ;  /* 0x0000034000007945 */ /* 0x000fd80003800200 */
[----:B------:R-:W-:Y:S05]  /*30de0*/  @!P1 BRA `(.L_x_17079) ;  /* 0x0000000000c89947 */ /* 0x000fea0003800000 */
[----:B01234-:R-:W-:Y:S01]  /*30df0*/  FADD.FTZ R177, R161, -R205 ;  /* 0x800000cda1b17221 */ /* 0x01ffe20000010000 */
[----:B------:R-:W-:Y:S01]  /*30e00*/  SHF.L.U32 R202, R88, 0x10, RZ ;  /* 0x0000001058ca7819 */ /* 0x000fe200000006ff */
[----:B------:R-:W-:Y:S01]  /*30e10*/  IMAD.U32 R178, R92, 0x10000, RZ ;  /* 0x000100005cb27824 */ /* 0x000fe200078e00ff */
[----:B------:R-:W-:Y:S01]  /*30e20*/  PRMT R179, R88, 0x7632, R179 ;  /* 0x0000763258b37816 */ /* 0x000fe200000000b3 */
[----:B------:R-:W-:Y:S01]  /*30e30*/  FMUL.FTZ R176, R204, R177 ;  /* 0x000000b1ccb07220 */ /* 0x000fe20000410000 */
[----:B------:R-:W-:Y:S01]  /*30e40*/  FADD.FTZ R177, R160, -R205 ;  /* 0x800000cda0b17221 */ /* 0x000fe20000010000 */
[----:B------:R-:W-:Y:S01]  /*30e50*/  PRMT R203, R92, 0x7632, R203 ;  /* 0x000076325ccb7816 */ /* 0x000fe200000000cb */
[----:B------:R-:W-:Y:S01]  /*30e60*/  IMAD.U32 R250, R93, 0x10000, RZ ;  /* 0x000100005dfa7824 */ /* 0x000fe200078e00ff */
[----:B------:R-:W-:Y:S01]  /*30e70*/  SHF.L.U32 R179, R179, 0x10, RZ ;  /* 0x00000010b3b37819 */ /* 0x000fe200000006ff */
[----:B------:R-:W-:Y:S01]  /*30e80*/  FMUL.FTZ R177, R204, R177 ;  /* 0x000000b1ccb17220 */ /* 0x000fe20000410000 */
[----:B------:R-:W-:-:S02]  /*30e90*/  IMAD.U32 R251, R242, 0x10000, RZ ;  /* 0x00010000f2fb7824 */ /* 0x000fc400078e00ff */
[----:B------:R-:W-:Y:S02]  /*30ea0*/  IMAD.U32 R203, R203, 0x10000, RZ ;  /* 0x00010000cbcb7824 */ /* 0x000fe400078e00ff */
[----:B------:R-:W-:Y:S01]  /*30eb0*/  FFMA.FTZ R202, R177, R202, R178 ;  /* 0x000000cab1ca7223 */ /* 0x000fe200000100b2 */
[----:B------:R-:W-:Y:S01]  /*30ec0*/  FADD.FTZ R177, R162, -R205 ;  /* 0x800000cda2b17221 */ /* 0x000fe20000010000 */
[----:B------:R-:W-:Y:S01]  /*30ed0*/  SHF.L.U32 R178, R89, 0x10, RZ ;  /* 0x0000001059b27819 */ /* 0x000fe200000006ff */
[----:B------:R-:W-:Y:S01]  /*30ee0*/  FFMA.FTZ R176, R176, R179, R203 ;  /* 0x000000b3b0b07223 */ /* 0x000fe200000100cb */
[--C-:B------:R-:W-:Y:S01]  /*30ef0*/  FADD.FTZ R179, R164, -R205.reuse ;  /* 0x800000cda4b37221 */ /* 0x100fe20000010000 */
[----:B------:R-:W-:Y:S01]  /*30f00*/  FMUL.FTZ R177, R204, R177 ;  /* 0x000000b1ccb17220 */ /* 0x000fe20000410000 */
[----:B------:R-:W-:Y:S02]  /*30f10*/  IMAD.U32 R252, R244, 0x10000, RZ ;  /* 0x00010000f4fc7824 */ /* 0x000fe400078e00ff */
[----:B------:R-:W-:Y:S01]  /*30f20*/  FMUL.FTZ R179, R204, R179 ;  /* 0x000000b3ccb37220 */ /* 0x000fe20000410000 */
[----:B------:R-:W-:Y:S01]  /*30f30*/  FFMA.FTZ R203, R177, R178, R250 ;  /* 0x000000b2b1cb7223 */ /* 0x000fe200000100fa */
[----:B------:R-:W-:Y:S01]  /*30f40*/  FADD.FTZ R177, R163, -R205 ;  /* 0x800000cda3b17221 */ /* 0x000fe20000010000 */
[----:B------:R-:W-:Y:S01]  /*30f50*/  SHF.L.U32 R178, R239, 0x10, RZ ;  /* 0x00000010efb27819 */ /* 0x000fe200000006ff */
[----:B------:R-:W-:Y:S01]  /*30f60*/  IMAD.U32 R250, R240, 0x10000, RZ ;  /* 0x00010000f0fa7824 */ /* 0x000fe200078e00ff */
[----:B------:R-:W-:Y:S01]  /*30f70*/  F2FP.BF16.F32.PACK_AB R176, R176, R202 ;  /* 0x000000cab0b0723e */ /* 0x000fe200000010ff */
        /* <DEDUP_REMOVED lines=25> */
.L_x_17079:
[----:B------:R-:W-:Y:S05]  /*31110*/  BSYNC.RECONVERGENT B0 ;  /* 0x0000000000007941 */ /* 0x000fea0003800200 */
.L_x_17078:
[----:B------:R-:W-:Y:S04]  /*31120*/  BSSY.RECONVERGENT B0, `(.L_x_17080) ;  /* 0x0000035000007945 */ /* 0x000fe80003800200 */
[----:B------:R-:W-:Y:S05]  /*31130*/  @!P0 BRA `(.L_x_17081) ;  /* 0x0000000000cc8947 */ /* 0x000fea0003800000 */
[--C-:B01234-:R-:W-:Y:S01]  /*31140*/  FADD.FTZ R177, R169, -R205.reuse ;  /* 0x800000cda9b17221 */ /* 0x11ffe20000010000 */
[----:B------:R-:W2:Y:S01]  /*31150*/  LDL R252, [R1+0x4] ;  /* 0x0000040001fc7983 */ /* 0x000ea20000100800 */
[----:B------:R-:W-:Y:S01]  /*31160*/  SHF.L.U32 R178, R104, 0x10, RZ ;  /* 0x0000001068b27819 */ /* 0x000fe200000006ff */
[----:B------:R-:W-:Y:S02]  /*31170*/  IMAD.U32 R202, R100, 0x10000, RZ ;  /* 0x0001000064ca7824 */ /* 0x000fe400078e00ff */
[----:B------:R-:W-:Y:S01]  /*31180*/  FMUL.FTZ R176, R204, R177 ;  /* 0x000000b1ccb07220 */ /* 0x000fe20000410000 */
[----:B------:R-:W-:Y:S01]  /*31190*/  FADD.FTZ R177, R168, -R205 ;  /* 0x800000cda8b17221 */ /* 0x000fe20000010000 */
[----:B------:R-:W-:Y:S02]  /*311a0*/  PRMT R179, R100, 0x7632, R179 ;  /* 0x0000763264b37816 */ /* 0x000fe400000000b3 */
[----:B------:R-:W-:Y:S01]  /*311b0*/  PRMT R203, R104, 0x7632, R203 ;  /* 0x0000763268cb7816 */ /* 0x000fe200000000cb */
[----:B------:R-:W-:Y:S01]  /*311c0*/  FMUL.FTZ R177, R204, R177 ;  /* 0x000000b1ccb17220 */ /* 0x000fe20000410000 */
[----:B------:R-:W-:Y:S01]  /*311d0*/  SHF.L.U32 R250, R105, 0x10, RZ ;  /* 0x0000001069fa7819 */ /* 0x000fe200000006ff */
[----:B------:R-:W-:Y:S01]  /*311e0*/  IMAD.U32 R179, R179, 0x10000, RZ ;  /* 0x00010000b3b37824 */ /* 0x000fe200078e00ff */
[----:B------:R-:W-:Y:S01]  /*311f0*/  SHF.L.U32 R203, R203, 0x10, RZ ;  /* 0x00000010cbcb7819 */ /* 0x000fe200000006ff */
[----:B------:R-:W-:Y:S01]  /*31200*/  FFMA.FTZ R202, R177, R202, R178 ;  /* 0x000000cab1ca7223 */ /* 0x000fe200000100b2 */
[----:B------:R-:W-:Y:S01]  /*31210*/  FADD.FTZ R177, R170, -R205 ;  /* 0x800000cdaab17221 */ /* 0x000fe20000010000 */
[----:B------:R-:W-:Y:S01]  /*31220*/  IMAD.U32 R178, R101, 0x10000, RZ ;  /* 0x0001000065b27824 */ /* 0x000fe200078e00ff */
[----:B------:R-:W-:Y:S01]  /*31230*/  SHF.L.U32 R251, R248, 0x10, RZ ;  /* 0x00000010f8fb7819 */ /* 0x000fe200000006ff */
[----:B------:R-:W-:Y:S01]  /*31240*/  FFMA.FTZ R176, R176, R179, R203 ;  /* 0x000000b3b0b07223 */ /* 0x000fe200000100cb */
[----:B------:R-:W-:Y:S01]  /*31250*/  FMUL.FTZ R177, R204, R177 ;  /* 0x000000b1ccb17220 */ /* 0x000fe20000410000 */
[----:B------:R-:W-:-:S03]  /*31260*/  FADD.FTZ R179, R172, -R205 ;  /* 0x800000cdacb37221 */ /* 0x000fc60000010000 */
[----:B------:R-:W-:Y:S01]  /*31270*/  FFMA.FTZ R203, R177, R178, R250 ;  /* 0x000000b2b1cb7223 */ /* 0x000fe200000100fa */
[----:B------:R-:W-:Y:S01]  /*31280*/  FADD.FTZ R177, R171, -R205 ;  /* 0x800000cdabb17221 */ /* 0x000fe20000010000 */
[----:B------:R-:W-:Y:S01]  /*31290*/  SHF.L.U32 R250, R246, 0x10, RZ ;  /* 0x00000010f6fa7819 */ /* 0x000fe200000006ff */
[----:B------:R-:W-:Y:S02]  /*312a0*/  IMAD.U32 R178, R245, 0x10000, RZ ;  /* 0x00010000f5b27824 */ /* 0x000fe400078e00ff */
[C---:B------:R-:W-:Y:S01]  /*312b0*/  FMUL.FTZ R179, R204.reuse, R179 ;  /* 0x000000b3ccb37220 */ /* 0x040fe20000410000 */
[----:B------:R-:W-:-:S04]  /*312c0*/  FMUL.FTZ R177, R204, R177 ;  /* 0x000000b1ccb17220 */ /* 0x000fc80000410000 */
[----:B------:R-:W-:Y:S01]  /*312d0*/  FFMA.FTZ R177, R177, R178, R250 ;  /* 0x000000b2b1b17223 */ /* 0x000fe200000100fa */
[----:B------:R-:W-:Y:S01]  /*312e0*/  SHF.L.U32 R250, R106, 0x10, RZ ;  /* 0x000000106afa7819 */ /* 0x000fe200000006ff */
[----:B------:R-:W-:-:S04]  /*312f0*/  IMAD.U32 R178, R102, 0x10000, RZ ;  /* 0x0001000066b27824 */ /* 0x000fc800078e00ff */
        /* <DEDUP_REMOVED lines=8> */
[----:B------:R-:W-:-:S04]  /*31380*/  FMUL.FTZ R179, R204, R179 ;  /* 0x000000b3ccb37220 */ /* 0x000fc80000410000 */
[----:B------:R-:W-:Y:S02]  /*31390*/  FFMA.FTZ R179, R179, R250, R251 ;  /* 0x000000fab3b37223 */ /* 0x000fe400000100fb */
[----:B------:R-:W3:Y:S01]  /*313a0*/  LDL R251, [R1] ;  /* 0x0000000001fb7983 */ /* 0x000ee20000100800 */
[----:B------:R-:W-:Y:S01]  /*313b0*/  FADD.FTZ R205, R175, -R205 ;  /* 0x800000cdafcd7221 */ /* 0x000fe20000010000 */
[----:B------:R-:W-:Y:S02]  /*313c0*/  F2FP.BF16.F32.PACK_AB R177, R177, R203 ;  /* 0x000000cbb1b1723e */ /* 0x000fe400000010ff */
[----:B------:R-:W-:Y:S01]  /*313d0*/  F2FP.BF16.F32.PACK_AB R176, R176, R202 ;  /* 0x000000cab0b0723e */ /* 0x000fe200000010ff */
[----:B------:R-:W-:Y:S01]  /*313e0*/  FMUL.FTZ R205, R204, R205 ;  /* 0x000000cdcccd7220 */ /* 0x000fe20000410000 */
[----:B------:R-:W-:Y:S02]  /*313f0*/  F2FP.BF16.F32.PACK_AB R178, R178, R249 ;  /* 0x000000f9b2b2723e */ /* 0x000fe400000010ff */
[----:B--2---:R-:W-:Y:S01]  /*31400*/  SHF.L.U32 R250, R252, 0x10, RZ ;  /* 0x00000010fcfa7819 */ /* 0x004fe200000006ff */
[----:B---3--:R-:W-:-:S04]  /*31410*/  IMAD.U32 R204, R251, 0x10000, RZ ;  /* 0x00010000fbcc7824 */ /* 0x008fc800078e00ff */
[----:B------:R-:W-:-:S05]  /*31420*/  FFMA.FTZ R204, R205, R204, R250 ;  /* 0x000000cccdcc7223 */ /* 0x000fca00000100fa */
[----:B------:R-:W-:Y:S02]  /*31430*/  F2FP.BF16.F32.PACK_AB R179, R204, R179 ;  /* 0x000000b3ccb3723e */ /* 0x000fe400000010ff */
[----:B------:R-:W0:Y:S02]  /*31440*/  LDC.64 R204, c[0x0][0x428] ;  /* 0x00010a00ffcc7b82 */ /* 0x000e240000000a00 */
[----:B0-----:R-:W-:-:S05]  /*31450*/  IMAD.WIDE.U32 R202, R0, 0x10, R204 ;  /* 0x0000001000ca7825 */ /* 0x001fca00078e00cc */
[----:B------:R0:W-:Y:S02]  /*31460*/  STG.E.128 desc[UR6][R202.64], R176 ;  /* 0x000000b0ca007986 */ /* 0x0001e4000c101d06 */
.L_x_17081:
[----:B------:R-:W-:Y:S05]  /*31470*/  BSYNC.RECONVERGENT B0 ;  /* 0x0000000000007941 */ /* 0x000fea0003800200 */
.L_x_17080:
[----:B------:R-:W-:Y:S02]  /*31480*/  UIADD3 UR14, UPT, UPT, UR14, UR12, URZ ;  /* 0x0000000c0e0e7290 */ /* 0x000fe4000fffe0ff */
[----:B------:R-:W-:Y:S02]  /*31490*/  UPLOP3.LUT UP2, UPT, UPT, UPT, UP2, 0x40, 0x4 ;  /* 0x000000000004789c */ /* 0x000fe40003f4e820 */
[----:B------:R-:W-:-:S09]  /*314a0*/  UISETP.GE.AND UP1, UPT, UR14, UR13, UPT ;  /* 0x0000000d0e00728c */ /* 0x000fd2000bf26270 */
[----:B------:R-:W-:Y:S05]  /*314b0*/  BRA.U !UP1, `(.L_x_17082) ;  /* 0xfffffd0109ec7547 */ /* 0x000fea000b83ffff */
[----:B------:R-:W-:Y:S05]  /*314c0*/  EXIT ;  /* 0x000000000000794d */ /* 0x000fea0003800000 */
.L_x_17083:
        /* <DEDUP_REMOVED lines=11> */
.L_x_42351:


//--------------------- .text._ZN10layer_norm13ln_fwd_kernelINS_13Kernel_traitsI13__nv_bfloat16S2_fS2_fjLj7168ELj1ELj1ELj4ELj16ENS_18Kernel_traits_baseILj7168ES2_S2_fS2_fjLj128EEEEELb1ELb1ELb0ELb1EEEvNS_9FwdParamsE --------------------------
	.section	.text._ZN10layer_norm13ln_fwd_kernelINS_13Kernel_traitsI13__nv_bfloat16S2_fS2_fjLj7168ELj1ELj1ELj4ELj16ENS_18Kernel_traits_baseILj7168ES2_S2_fS2_fjLj128EEEEELb1ELb1ELb0ELb1EEEvNS_9FwdParamsE,"ax",@progbits
	.align	128
        .global         _ZN10layer_norm13ln_fwd_kernelINS_13Kernel_traitsI13__nv_bfloat16S2_fS2_fjLj7168ELj1ELj1ELj4ELj16ENS_18Kernel_traits_baseILj7168ES2_S2_fS2_fjLj128EEEEELb1ELb1ELb0ELb1EEEvNS_9FwdParamsE
        .type           _ZN10layer_norm13ln_fwd_kernelINS_13Kernel_traitsI13__nv_bfloat16S2_fS2_fjLj7168ELj1ELj1ELj4ELj16ENS_18Kernel_traits_baseILj7168ES2_S2_fS2_fjLj128EEEEELb1ELb1ELb0ELb1EEEvNS_9FwdParamsE,@function
        .size           _ZN10layer_norm13ln_fwd_kernelINS_13Kernel_traitsI13__nv_bfloat16S2_fS2_fjLj7168ELj1ELj1ELj4ELj16ENS_18Kernel_traits_baseILj7168ES2_S2_fS2_fjLj128EEEEELb1ELb1ELb0ELb1EEEvNS_9FwdParamsE,(.L_x_42352 - _ZN10layer_norm13ln_fwd_kernelINS_13Kernel_traitsI13__nv_bfloat16S2_fS2_fjLj7168ELj1ELj1ELj4ELj16ENS_18Kernel_traits_baseILj7168ES2_S2_fS2_fjLj128EEEEELb1ELb1ELb0ELb1EEEvNS_9FwdParamsE)
        .other          _ZN10layer_norm13ln_fwd_kernelINS_13Kernel_traitsI13__nv_bfloat16S2_fS2_fjLj7168ELj1ELj1ELj4ELj16ENS_18Kernel_traits_baseILj7168ES2_S2_fS2_fjLj128EEEEELb1ELb1ELb0ELb1EEEvNS_9FwdParamsE,@"STO_CUDA_ENTRY STV_DEFAULT"
_ZN10layer_norm13ln_fwd_kernelINS_13Kernel_traitsI13__nv_bfloat16S2_fS2_fjLj7168ELj1ELj1ELj4ELj16ENS_18Kernel_traits_baseILj7168ES2_S2_fS2_fjLj128EEEEELb1ELb1ELb0ELb1EEEvNS_9FwdParamsE:
.text._ZN10layer_norm13ln_fwd_kernelINS_13Kernel_traitsI13__nv_bfloat16S2_fS2_fjLj7168ELj1ELj1ELj4ELj16ENS_18Kernel_traits_baseILj7168ES2_S2_fS2_fjLj128EEEEELb1ELb1ELb0ELb1EEEvNS_9FwdParamsE:
        /* <DEDUP_REMOVED lines=74> */
.L_x_17084:
        /* <DEDUP_REMOVED lines=32> */
.L_x_17085:
[----:B------:R-:W1:Y:S02]  /*06a0*/  LDCU UR4, c[0x0][0x384] ;  /* 0x00007080ff0477ac */ /* 0x000e640008000800 */
[----:B-1----:R-:W-:-:S06]  /*06b0*/  UISETP.GE.AND UP0, UPT, UR16, UR4, UPT ;  /* 0x000000041000728c */ /* 0x002fcc000bf06270 */
[----:B------:R-:W-:-:S13]  /*06c0*/  PLOP3.LUT P0, PT, PT, PT, UP0, 0x80, 0x8 ;  /* 0x000000000008781c */ /* 0x000fda0003f0f008 */
[----:B------:R-:W-:Y:S05]  /*06d0*/  @P0 EXIT ;  /* 0x000000000000094d */ /* 0x000fea0003800000 */
[----:B------:R-:W-:Y:S01]  /*06e0*/  IMAD.HI.U32 R0, R215, -0x326172a9, RZ ;  /* 0xcd9e8d57d7007827 */ /* 0x000fe200078e00ff */
[----:B------:R-:W1:Y:S03]  /*06f0*/  LDCU.64 UR4, c[0x0][0x3e0] ;  /* 0x00007c00ff0477ac */ /* 0x000e660008000a00 */
[----:B------:R-:W-:Y:S01]  /*0700*/  HFMA2 R195, -RZ, RZ, 0, 0 ;  /* 0x00000000ffc37431 */ /* 0x000fe200000001ff */
[----:B------:R-:W-:Y:S01]  /*0710*/  LOP3.LUT R220, R220, 0x3, RZ, 0xc0, !PT ;  /* 0x00000003dcdc7812 */ /* 0x000fe200078ec0ff */
[----:B0-----:R-:W-:Y:S01]  /*0720*/  IMAD.HI.U32 R2, R214, -0x2daee0ad, RZ ;  /* 0xd2511f53d6027827 */ /* 0x001fe200078e00ff */
[----:B------:R-:W-:Y:S01]  /*0730*/  LOP3.LUT R0, R213, UR10, R0, 0x96, !PT ;  /* 0x0000000ad5007c12 */ /* 0x000fe2000f8e9600 */
[----:B------:R-:W-:Y:S01]  /*0740*/  UPLOP3.LUT UP1, UPT, UPT, UPT, UPT, 0x40, 0x4 ;  /* 0x000000000004789c */ /* 0x000fe20003f2e870 */
[----:B-----5:R-:W-:Y:S01]  /*0750*/  PRMT R212, R130, 0x7632, R212 ;  /* 0x0000763282d47816 */ /* 0x020fe200000000d4 */
        /* <DEDUP_REMOVED lines=8> */
[----:B------:R-:W-:Y:S01]  /*07e0*/  LOP3.LUT R5, R6, UR7, R5, 0x96, !PT ;  /* 0x0000000706057c12 */ /* 0x000fe2000f8e9605 */
[----:B------:R-:W0:Y:S01]  /*07f0*/  LDCU UR7, c[0x0][0x408] ;  /* 0x00008100ff0777ac */ /* 0x000e220008000800 */
[----:B------:R-:W-:Y:S01]  /*0800*/  PRMT R208, R128, 0x7632, R208 ;  /* 0x0000763280d07816 */ /* 0x000fe200000000d0 */
[----:B------:R-:W-:Y:S01]  /*0810*/  IMAD R7, R2, -0x326172a9, RZ ;  /* 0xcd9e8d5702077824 */ /* 0x000fe200078e02ff */
[----:B------:R-:W-:Y:S01]  /*0820*/  LOP3.LUT R3, R4, UR6, R3, 0x96, !PT ;  /* 0x0000000604037c12 */ /* 0x000fe2000f8e9603 */
[----:B------:R-:W-:Y:S01]  /*0830*/  IMAD R9, R0, -0x2daee0ad, RZ ;  /* 0xd2511f5300097824 */ /* 0x000fe200078e02ff */
[----:B-1----:R-:W-:Y:S01]  /*0840*/  UISETP.NE.U32.AND UP0, UPT, UR4, URZ, UPT ;  /* 0x000000ff0400728c */ /* 0x002fe2000bf05070 */
[----:B------:R-:W-:Y:S01]  /*0850*/  IMAD.HI.U32 R0, R5, -0x326172a9, RZ ;  /* 0xcd9e8d5705007827 */ /* 0x000fe200078e00ff */
[----:B------:R-:W-:Y:S01]  /*0860*/  PRMT R207, R156, 0x7632, R207 ;  /* 0x000076329ccf7816 */ /* 0x000fe200000000cf */
[----:B------:R-:W1:Y:S01]  /*0870*/  LDCU UR6, c[0x0][0x404] ;  /* 0x00008080ff0677ac */ /* 0x000e620008000800 */
        /* <DEDUP_REMOVED lines=42> */
[----:B------:R-:W-:Y:S01]  /*0b20*/  PRMT R15, R141, 0x7632, R15 ;  /* 0x000076328d0f7816 */ /* 0x000fe2000000000f */
[----:B------:R-:W-:Y:S01]  /*0b30*/  IMAD.HI.U32 R0, R5, -0x326172a9, RZ ;  /* 0xcd9e8d5705007827 */ /* 0x000fe200078e00ff */
[----:B------:R-:W-:Y:S01]  /*0b40*/  PRMT R16, R169, 0x7632, R16 ;  /* 0x00007632a9107816 */ /* 0x000fe20000000010 */
[----:B------:R-:W0:Y:S01]  /*0b50*/  LDCU.U8 UR19, c[0x0][0x410] ;  /* 0x00008200ff1377ac */ /* 0x000e220008000000 */
        /* <DEDUP_REMOVED lines=59> */
.L_x_17439:
        /* <DEDUP_REMOVED lines=21> */
[----:B------:R-:W-:Y:S02]  /*1060*/  UIADD3 UR24, UPT, UPT, UR10, -0x700cb87f, URZ ;  /* 0x8ff347810a187890 */ /* 0x000fe4000fffe0ff */
[----:B------:R-:W-:-:S02]  /*1070*/  UIADD3 UR25, UPT, UPT, UR11, 0x32370b8f, URZ ;  /* 0x32370b8f0b197890 */ /* 0x000fc4000fffe0ff */
[----:B------:R-:W-:Y:S02]  /*1080*/  UIADD3 UR26, UPT, UPT, UR10, -0xe443238, URZ ;  /* 0xf1bbcdc80a1a7890 */ /* 0x000fe4000fffe0ff */
[----:B------:R-:W-:Y:S02]  /*1090*/  UIADD3 UR27, UPT, UPT, UR10, -0x4ab325aa, URZ ;  /* 0xb54cda560a1b7890 */ /* 0x000fe4000fffe0ff */
[----:B------:R-:W-:Y:S02]  /*10a0*/  UIADD3 UR28, UPT, UPT, UR10, 0x5384540f, URZ ;  /* 0x5384540f0a1c7890 */ /* 0x000fe4000fffe0ff */
[----:B------:R-:W-:Y:S02]  /*10b0*/  UIADD3 UR29, UPT, UPT, UR10, 0x1715609d, URZ ;  /* 0x1715609d0a1d7890 */ /* 0x000fe4000fffe0ff */
[----:B------:R-:W-:Y:S02]  /*10c0*/  UIADD3 UR30, UPT, UPT, UR10, -0x255992d5, URZ ;  /* 0xdaa66d2b0a1e7890 */ /* 0x000fe4000fffe0ff */
[----:B------:R-:W-:-:S02]  /*10d0*/  UIADD3 UR31, UPT, UPT, UR11, -0x24c28bd8, URZ ;  /* 0xdb3d74280b1f7890 */ /* 0x000fc4000fffe0ff */
[----:B------:R-:W-:Y:S02]  /*10e0*/  UIADD3 UR32, UPT, UPT, UR11, 0x76cf5d0a, URZ ;  /* 0x76cf5d0a0b207890 */ /* 0x000fe4000fffe0ff */
[----:B------:R-:W-:Y:S02]  /*10f0*/  UIADD3 UR33, UPT, UPT, UR10, -0x61c88647, URZ ;  /* 0x9e3779b90a217890 */ /* 0x000fe4000fffe0ff */
[----:B------:R-:W-:Y:S02]  /*1100*/  UIADD3 UR34, UPT, UPT, UR11, 0x1fd5c5a3, URZ ;  /* 0x1fd5c5a30b227890 */ /* 0x000fe4000fffe0ff */
[----:B------:R-:W-:Y:S02]  /*1110*/  UIADD3 UR35, UPT, UPT, UR10, 0x78dde6e4, URZ ;  /* 0x78dde6e40a237890 */ /* 0x000fe4000fffe0ff */
[----:B------:R-:W-:Y:S02]  /*1120*/  UIADD3 UR36, UPT, UPT, UR11, -0x695add53, URZ ;  /* 0x96a522ad0b247890 */ /* 0x000fe4000fffe0ff */
[----:B------:R-:W-:-:S02]  /*1130*/  UIADD3 UR37, UPT, UPT, UR10, 0x3c6ef372, URZ ;  /* 0x3c6ef3720a257890 */ /* 0x000fc4000fffe0ff */
[----:B------:R-:W-:Y:S01]  /*1140*/  UIADD3 UR38, UPT, UPT, UR11, -0x56f99767, URZ ;  /* 0xa90668990b267890 */ /* 0x000fe2000fffe0ff */
[----:B---3--:R-:W-:Y:S02]  /*1150*/  @P0 R2UR UR4, R32 ;  /* 0x00000000200402ca */ /* 0x008fe400000e0000 */
[----:B------:R-:W-:-:S04]  /*1160*/  ISETP.NE.U32.AND P0, PT, RZ, UR14, PT ;  /* 0x0000000eff007c0c */ /* 0x000fc8000bf05070 */
[----:B------:R-:W-:-:S07]  /*1170*/  ISETP.NE.AND.EX P0, PT, RZ, UR15, PT, P0 ;  /* 0x0000000fff007c0c */ /* 0x000fce000bf05300 */
[----:B------:R-:W-:-:S06]  /*1180*/  @UP0 USHF.L.U32 UR17, UR4, 0x10, URZ ;  /* 0x0000001004110899 */ /* 0x000fcc00080006ff */
[----:B------:R-:W-:Y:S06]  /*1190*/  @!P0 BRA `(.L_x_17086) ;  /* 0x0000002400f48947 */ /* 0x000fec0003800000 */
        /* <DEDUP_REMOVED lines=10> */
[----:B------:R-:W-:-:S04]  /*1240*/  VIADDMNMX.U32 R32, R220, 0xfffffffe, R33, PT ;  /* 0xfffffffedc207846 */ /* 0x000fc80003800021 */
[----:B------:R-:W-:-:S04]  /*1250*/  SHF.L.U32 R34, R32, 0x2, RZ ;  /* 0x0000000220227819 */ /* 0x000fc800000006ff */
[----:B------:R-:W0:Y:S02]  /*1260*/  LDC R32, c[0x2][R34] ;  /* 0x0080000022207b82 */ /* 0x000e240000000800 */
[----:B0-----:R-:W-:-:S04]  /*1270*/  SHF.R.S32.HI R33, RZ, 0x1f, R32 ;  /* 0x0000001fff217819 */ /* 0x001fc80000011420 */
.L_x_42191:
[----:B------:R-:W-:Y:S05]  /*1280*/  BRX R32 -0x1290                                        (*"BRANCH_TARGETS .L_x_42192,.L_x_42193,.L_x_42194"*) ;  /* 0xffffffec205c7949 */ /* 0x000fea000383ffff */
.L_x_42194:
[----:B------:R-:W-:Y:S01]  /*1290*/  VIADD R34, R220, 0x1 ;  /* 0x00000001dc227836 */ /* 0x000fe20000000000 */
[----:B------:R-:W-:Y:S01]  /*12a0*/  MOV R35, R0 ;  /* 0x0000000000237202 */ /* 0x000fe20000000f00 */
[----:B------:R-:W-:Y:S01]  /*12b0*/  IMAD.MOV.U32 R42, RZ, RZ, R218 ;  /* 0x000000ffff2a7224 */ /* 0x000fe200078e00da */
[----:B------:R-:W-:Y:S06]  /*12c0*/  BRA `(.L_x_17087) ;  /* 0x0000000000e87947 */ /* 0x000fec0003800000 */
.L_x_42192:
[----:B------:R-:W-:Y:S01]  /*12d0*/  IMAD.MOV.U32 R42, RZ, RZ, R218 ;  /* 0x000000ffff2a7224 */ /* 0x000fe200078e00da */
[----:B------:R-:W-:Y:S01]  /*12e0*/  MOV R35, R2 ;  /* 0x0000000200237202 */ /* 0x000fe20000000f00 */
[----:B------:R-:W-:Y:S01]  /*12f0*/  IMAD.MOV.U32 R34, RZ, RZ, 0x3 ;  /* 0x00000003ff227424 */ /* 0x000fe200078e00ff */
[----:B------:R-:W-:Y:S06]  /*1300*/  BRA `(.L_x_17087) ;  /* 0x0000000000d87947 */ /* 0x000fec0003800000 */
.L_x_42193:
        /* <DEDUP_REMOVED lines=12> */
.L_x_17088:
        /* <DEDUP_REMOVED lines=36> */
[----:B------:R-:W-:-:S03]  /*1610*/  MOV R35, R218 ;  /* 0x000000da00237202 */ /* 0x000fc60000000f00 */
[----:B------:R-:W-:Y:S01]  /*1620*/  IMAD.WIDE.U32 R42, R42, -0x2daee0ad, RZ ;  /* 0xd2511f532a2a7825 */ /* 0x000fe200078e00ff */
[----:B------:R-:W-:-:S03]  /*1630*/  LOP3.LUT R0, R34, UR24, R37, 0x96, !PT ;  /* 0x0000001822007c12 */ /* 0x000fc6000f8e9625 */
[----:B------:R-:W-:Y:S01]  /*1640*/  IMAD.MOV.U32 R196, RZ, RZ, R36 ;  /* 0x000000ffffc47224 */ /* 0x000fe200078e0024 */
[----:B------:R-:W-:Y:S01]  /*1650*/  LOP3.LUT R2, R32, UR36, R43, 0x96, !PT ;  /* 0x0000002420027c12 */ /* 0x000fe2000f8e962b */
[----:B------:R-:W-:-:S07]  /*1660*/  IMAD.MOV.U32 R34, RZ, RZ, RZ ;  /* 0x000000ffff227224 */ /* 0x000fce00078e00ff */
.L_x_17087:
[----:B------:R-:W-:Y:S01]  /*1670*/  I2FP.F32.U32 R33, R35 ;  /* 0x0000002300217245 */ /* 0x000fe20000201000 */
[----:B-----5:R-:W-:Y:S01]  /*1680*/  IMAD.U32 R32, R28, 0x10000, RZ ;  /* 0x000100001c207824 */ /* 0x020fe200078e00ff */
[----:B------:R-:W-:Y:S01]  /*1690*/  ISETP.NE.AND P2, PT, R34, 0x1, PT ;  /* 0x000000012200780c */ /* 0x000fe20003f45270 */
[----:B------:R-:W-:Y:S01]  /*16a0*/  UMOV UR5, UR7 ;  /* 0x0000000700057c82 */ /* 0x000fe20008000000 */
[----:B------:R-:W-:Y:S01]  /*16b0*/  UMOV UR4, UR6 ;  /* 0x0000000600047c82 */ /* 0x000fe20008000000 */
[----:B------:R-:W-:Y:S01]  /*16c0*/  FFMA.FTZ R33, R33, R200, 1.1641532182693481445e-10 ;  /* 0x2f00000021217423 */ /* 0x000fe200000100c8 */
[----:B------:R-:W-:Y:S01]  /*16d0*/  FMUL.FTZ R32, R32, UR17 ;  /* 0x0000001120207c20 */ /* 0x000fe20008410000 */
[----:B------:R-:W-:Y:S01]  /*16e0*/  SHF.L.U32 R76, R112, 0x10, RZ ;  /* 0x00000010704c7819 */ /* 0x000fe200000006ff */
[----:B------:R-:W-:Y:S01]  /*16f0*/  IMAD.MOV.U32 R35, RZ, RZ, 0x2 ;  /* 0x00000002ff237424 */ /* 0x000fe200078e00ff */
[----:B------:R-:W-:Y:S01]  /*1700*/  PRMT R28, R28, 0x7632, R28 ;  /* 0x000076321c1c7816 */ /* 0x000fe2000000001c */
[----:B------:R-:W-:Y:S01]  /*1710*/  FMUL.FTZ R32, R32, UR5 ;  /* 0x0000000520207c20 */ /* 0x000fe20008410000 */
[----:B------:R-:W-:-:S04]  /*1720*/  FSETP.GTU.FTZ.AND P1, PT, R33, UR4, PT ;  /* 0x0000000421007c0b */ /* 0x000fc8000bf3c000 */
[----:B------:R-:W-:Y:S01]  /*1730*/  FSEL R33, R32, RZ, !P1 ;  /* 0x000000ff20217208 */ /* 0x000fe20004800000 */
[----:B------:R-:W-:Y:S01]  /*1740*/  IMAD.MOV.U32 R32, RZ, RZ, R196 ;  /* 0x000000ffff207224 */ /* 0x000fe200078e00c4 */
[----:B------:R-:W-:-:S03]  /*1750*/  PLOP3.LUT P1, PT, P1, PT, PT, 0x8, 0x80 ;  /* 0x000000000080781c */ /* 0x000fc60000f2e170 */
[----:B------:R-:W-:Y:S01]  /*1760*/  FFMA.FTZ R76, R33, R76, R84 ;  /* 0x0000004c214c7223 */ /* 0x000fe20000010054 */
        /* <DEDUP_REMOVED lines=10> */
.L_x_17090:
        /* <DEDUP_REMOVED lines=12> */
.L_x_17091:
        /* <DEDUP_REMOVED lines=43> */
.L_x_17089:
        /* <DEDUP_REMOVED lines=23> */
.L_x_17093:
        /* <DEDUP_REMOVED lines=12> */
.L_x_17094:
        /* <DEDUP_REMOVED lines=43> */
.L_x_17092:
[----:B------:R-:W-:Y:S01]  /*2060*/  I2FP.F32.U32 R33, R28 ;  /* 0x0000001c00217245 */ /* 0x000fe20000201000 */
[----:B------:R-:W-:Y:S01]  /*2070*/  IMAD.U32 R28, R29, 0x10000, RZ ;  /* 0x000100001d1c7824 */ /* 0x000fe200078e00ff */
[----:B------:R-:W-:Y:S01]  /*2080*/  ISETP.NE.AND P2, PT, R32, 0x1, PT ;  /* 0x000000012000780c */ /* 0x000fe20003f45270 */
[----:B------:R-:W-:Y:S01]  /*2090*/  IMAD.U32 R78, R113, 0x10000, RZ ;  /* 0x00010000714e7824 */ /* 0x000fe200078e00ff */
[----:B------:R-:W-:Y:S01]  /*20a0*/  PRMT R43, R29, 0x7632, R43 ;  /* 0x000076321d2b7816 */ /* 0x000fe2000000002b */
[----:B------:R-:W-:Y:S01]  /*20b0*/  FFMA.FTZ R33, R33, R200, 1.1641532182693481445e-10 ;  /* 0x2f00000021217423 */ /* 0x000fe200000100c8 */
[----:B------:R-:W-:-:S04]  /*20c0*/  FMUL.FTZ R28, R28, UR17 ;  /* 0x000000111c1c7c20 */ /* 0x000fc80008410000 */
[----:B------:R-:W-:Y:S01]  /*20d0*/  FMUL.FTZ R28, R28, UR5 ;  /* 0x000000051c1c7c20 */ /* 0x000fe20008410000 */
[----:B------:R-:W-:-:S04]  /*20e0*/  FSETP.GTU.FTZ.AND P1, PT, R33, UR4, PT ;  /* 0x0000000421007c0b */ /* 0x000fc8000bf3c000 */
[----:B------:R-:W-:Y:S01]  /*20f0*/  FSEL R33, R28, RZ, !P1 ;  /* 0x000000ff1c217208 */ /* 0x000fe20004800000 */
[----:B------:R-:W-:Y:S01]  /*2100*/  IMAD.MOV.U32 R28, RZ, RZ, R196 ;  /* 0x000000ffff1c7224 */ /* 0x000fe200078e00c4 */
[----:B------:R-:W-:-:S03]  /*2110*/  PLOP3.LUT P1, PT, P1, PT, PT, 0x8, 0x80 ;  /* 0x000000000080781c */ /* 0x000fc60000f2e170 */
[----:B------:R-:W-:Y:S01]  /*2120*/  FFMA.FTZ R78, R33, R78, R86 ;  /* 0x0000004e214e7223 */ /* 0x000fe20000010056 */
        /* <DEDUP_REMOVED lines=10> */
.L_x_17096:
        /* <DEDUP_REMOVED lines=12> */
.L_x_17097:
        /* <DEDUP_REMOVED lines=43> */
.L_x_17095:
        /* <DEDUP_REMOVED lines=22> */
.L_x_17099:
        /* <DEDUP_REMOVED lines=12> */
.L_x_17100:
        /* <DEDUP_REMOVED lines=43> */
.L_x_17098:
        /* <DEDUP_REMOVED lines=23> */
.L_x_17102:
        /* <DEDUP_REMOVED lines=12> */
.L_x_17103:
        /* <DEDUP_REMOVED lines=43> */
.L_x_17101:
[----:B------:R-:W-:Y:S01]  /*2ef0*/  I2FP.F32.U32 R29, R28 ;  /* 0x0000001c001d7245 */ /* 0x000fe20000201000 */
[----:B------:R-:W-:Y:S01]  /*2f00*/  IMAD.U32 R30, R30, 0x10000, RZ ;  /* 0x000100001e1e7824 */ /* 0x000fe200078e00ff */
[----:B------:R-:W-:Y:S01]  /*2f10*/  ISETP.NE.AND P5, PT, R33, 0x1, PT ;  /* 0x000000012100780c */ /* 0x000fe20003fa5270 */
[----:B------:R-:W-:Y:S01]  /*2f20*/  IMAD.U32 R73, R192, 0x10000, RZ ;  /* 0x00010000c0497824 */ /* 0x000fe200078e00ff */
[----:B------:R-:W-:Y:S01]  /*2f30*/  MOV R32, 0x2 ;  /* 0x0000000200207802 */ /* 0x000fe20000000f00 */
[----:B------:R-:W-:Y:S01]  /*2f40*/  FFMA.FTZ R29, R29, R200, 1.1641532182693481445e-10 ;  /* 0x2f0000001d1d7423 */ /* 0x000fe200000100c8 */
[----:B------:R-:W-:Y:S01]  /*2f50*/  FMUL.FTZ R30, R30, UR17 ;  /* 0x000000111e1e7c20 */ /* 0x000fe20008410000 */
[----:B------:R-:W-:-:S03]  /*2f60*/  IMAD.MOV.U32 R28, RZ, RZ, R196 ;  /* 0x000000ffff1c7224 */ /* 0x000fc600078e00c4 */
[----:B------:R-:W-:Y:S01]  /*2f70*/  FMUL.FTZ R30, R30, UR5 ;  /* 0x000000051e1e7c20 */ /* 0x000fe20008410000 */
[----:B------:R-:W-:-:S04]  /*2f80*/  FSETP.GTU.FTZ.AND P4, PT, R29, UR4, PT ;  /* 0x000000041d007c0b */ /* 0x000fc8000bf9c000 */
        /* <DEDUP_REMOVED lines=12> */
.L_x_17105:
        /* <DEDUP_REMOVED lines=12> */
.L_x_17106:
        /* <DEDUP_REMOVED lines=43> */
.L_x_17104:
        /* <DEDUP_REMOVED lines=23> */
.L_x_17108:
        /* <DEDUP_REMOVED lines=14> */
.L_x_17109:
        /* <DEDUP_REMOVED lines=43> */
.L_x_17107:
[----:B------:R-:W-:Y:S01]  /*38c0*/  I2FP.F32.U32 R29, R28 ;  /* 0x0000001c001d7245 */ /* 0x000fe20000201000 */
[----:B------:R-:W-:Y:S01]  /*38d0*/  IMAD.U32 R75, R191, 0x10000, RZ ;  /* 0x00010000bf4b7824 */ /* 0x000fe200078e00ff */
[----:B------:R-:W-:-:S03]  /*38e0*/  SHF.L.U32 R40, R40, 0x10, RZ ;  /* 0x0000001028287819 */ /* 0x000fc600000006ff */
[----:B------:R-:W-:Y:S02]  /*38f0*/  FFMA.FTZ R29, R29, R200, 1.1641532182693481445e-10 ;  /* 0x2f0000001d1d7423 */ /* 0x000fe400000100c8 */
[----:B------:R-:W-:-:S03]  /*3900*/  FMUL.FTZ R40, R40, UR17 ;  /* 0x0000001128287c20 */ /* 0x000fc60008410000 */
[----:B------:R-:W-:Y:S01]  /*3910*/  FSETP.GTU.FTZ.AND P6, PT, R29, UR4, PT ;  /* 0x000000041d007c0b */ /* 0x000fe2000bfdc000 */
[----:B------:R-:W-:-:S05]  /*3920*/  FMUL.FTZ R40, R40, UR5 ;  /* 0x0000000528287c20 */ /* 0x000fca0008410000 */
[----:B------:R-:W-:Y:S02]  /*3930*/  FSEL R40, R40, RZ, !P6 ;  /* 0x000000ff28287208 */ /* 0x000fe40007000000 */
[----:B------:R-:W-:-:S03]  /*3940*/  PLOP3.LUT P6, PT, P6, PT, PT, 0x8, 0x80 ;  /* 0x000000000080781c */ /* 0x000fc600037ce170 */
[----:B------:R-:W-:Y:S01]  /*3950*/  FFMA.FTZ R75, R40, R75, R83 ;  /* 0x0000004b284b7223 */ /* 0x000fe20000010053 */
[----:B------:R-:W-:Y:S09]  /*3960*/  BRA `(.L_x_17110) ;  /* 0x0000002400d07947 */ /* 0x000ff20003800000 */
.L_x_17086:
        /* <DEDUP_REMOVED lines=15> */
.L_x_17112:
        /* <DEDUP_REMOVED lines=12> */
.L_x_17113:
        /* <DEDUP_REMOVED lines=41> */
[----:B------:R-:W-:-:S07]  /*3db0*/  IMAD.MOV.U32 R32, RZ, RZ, R218 ;  /* 0x000000ffff207224 */ /* 0x000fce00078e00da */
.L_x_17111:
[----:B------:R-:W-:Y:S01]  /*3dc0*/  I2FP.F32.U32 R33, R32 ;  /* 0x0000002000217245 */ /* 0x000fe20000201000 */
[----:B------:R-:W-:Y:S01]  /*3dd0*/  UMOV UR5, UR7 ;  /* 0x0000000700057c82 */ /* 0x000fe20008000000 */
[----:B-----5:R-:W-:Y:S01]  /*3de0*/  SHF.L.U32 R32, R28, 0x10, RZ ;  /* 0x000000101c207819 */ /* 0x020fe200000006ff */
[----:B------:R-:W-:Y:S01]  /*3df0*/  UMOV UR4, UR6 ;  /* 0x0000000600047c82 */ /* 0x000fe20008000000 */
[----:B------:R-:W-:Y:S01]  /*3e00*/  ISETP.NE.AND P2, PT, R34, 0x1, PT ;  /* 0x000000012200780c */ /* 0x000fe20003f45270 */
[----:B------:R-:W-:Y:S01]  /*3e10*/  FFMA.FTZ R33, R33, R200, 1.1641532182693481445e-10 ;  /* 0x2f00000021217423 */ /* 0x000fe200000100c8 */
[----:B------:R-:W-:Y:S01]  /*3e20*/  PRMT R28, R28, 0x7632, R28 ;  /* 0x000076321c1c7816 */ /* 0x000fe2000000001c */
[----:B------:R-:W-:Y:S01]  /*3e30*/  FMUL.FTZ R32, R32, UR17 ;  /* 0x0000001120207c20 */ /* 0x000fe20008410000 */
[----:B------:R-:W-:Y:S02]  /*3e40*/  IMAD.MOV.U32 R35, RZ, RZ, 0x2 ;  /* 0x00000002ff237424 */ /* 0x000fe400078e00ff */
        /* <DEDUP_REMOVED lines=17> */
.L_x_17115:
        /* <DEDUP_REMOVED lines=12> */
.L_x_17116:
        /* <DEDUP_REMOVED lines=43> */
.L_x_17114:
        /* <DEDUP_REMOVED lines=23> */
.L_x_17118:
        /* <DEDUP_REMOVED lines=12> */
.L_x_17119:
        /* <DEDUP_REMOVED lines=43> */
.L_x_17117:
[----:B------:R-:W-:Y:S01]  /*47b0*/  I2FP.F32.U32 R33, R28 ;  /* 0x0000001c00217245 */ /* 0x000fe20000201000 */
[C---:B------:R-:W-:Y:S01]  /*47c0*/  IMAD.U32 R28, R29.reuse, 0x10000, RZ ;  /* 0x000100001d1c7824 */ /* 0x040fe200078e00ff */
[----:B------:R-:W-:Y:S02]  /*47d0*/  ISETP.NE.AND P2, PT, R32, 0x1, PT ;  /* 0x000000012000780c */ /* 0x000fe40003f45270 */
        /* <DEDUP_REMOVED lines=20> */
.L_x_17121:
        /* <DEDUP_REMOVED lines=12> */
.L_x_17122:
        /* <DEDUP_REMOVED lines=43> */
.L_x_17120:
        /* <DEDUP_REMOVED lines=22> */
.L_x_17124:
        /* <DEDUP_REMOVED lines=12> */
.L_x_17125:
        /* <DEDUP_REMOVED lines=43> */
.L_x_17123:
        /* <DEDUP_REMOVED lines=23> */
.L_x_17127:
        /* <DEDUP_REMOVED lines=12> */
.L_x_17128:
        /* <DEDUP_REMOVED lines=43> */
.L_x_17126:
[----:B------:R-:W-:Y:S01]  /*5640*/  I2FP.F32.U32 R29, R28 ;  /* 0x0000001c001d7245 */ /* 0x000fe20000201000 */
[----:B------:R-:W-:Y:S01]  /*5650*/  IMAD.U32 R30, R30, 0x10000, RZ ;  /* 0x000100001e1e7824 */ /* 0x000fe200078e00ff */
[----:B------:R-:W-:Y:S01]  /*5660*/  ISETP.NE.AND P5, PT, R33, 0x1, PT ;  /* 0x000000012100780c */ /* 0x000fe20003fa5270 */
[----:B------:R-:W-:Y:S01]  /*5670*/  IMAD.MOV.U32 R32, RZ, RZ, 0x2 ;  /* 0x00000002ff207424 */ /* 0x000fe200078e00ff */
[----:B------:R-:W-:Y:S01]  /*5680*/  SHF.L.U32 R73, R192, 0x10, RZ ;  /* 0x00000010c0497819 */ /* 0x000fe200000006ff */
        /* <DEDUP_REMOVED lines=17> */
.L_x_17130:
        /* <DEDUP_REMOVED lines=12> */
.L_x_17131:
        /* <DEDUP_REMOVED lines=43> */
.L_x_17129:
        /* <DEDUP_REMOVED lines=23> */
.L_x_17133:
        /* <DEDUP_REMOVED lines=14> */
.L_x_17134:
        /* <DEDUP_REMOVED lines=43> */
.L_x_17132:
[----:B------:R-:W-:Y:S01]  /*6010*/  I2FP.F32.U32 R29, R28 ;  /* 0x0000001c001d7245 */ /* 0x000fe20000201000 */
[----:B------:R-:W-:Y:S02]  /*6020*/  IMAD.U32 R40, R40, 0x10000, RZ ;  /* 0x0001000028287824 */ /* 0x000fe400078e00ff */
[----:B------:R-:W-:Y:S02]  /*6030*/  IMAD.U32 R75, R191, 0x10000, RZ ;  /* 0x00010000bf4b7824 */ /* 0x000fe400078e00ff */
[----:B------:R-:W-:Y:S01]  /*6040*/  FFMA.FTZ R29, R29, R200, 1.1641532182693481445e-10 ;  /* 0x2f0000001d1d7423 */ /* 0x000fe200000100c8 */
[----:B------:R-:W-:-:S04]  /*6050*/  FMUL.FTZ R40, R40, UR17 ;  /* 0x0000001128287c20 */ /* 0x000fc80008410000 */
[----:B------:R-:W-:Y:S01]  /*6060*/  FMUL.FTZ R40, R40, UR5 ;  /* 0x0000000528287c20 */ /* 0x000fe20008410000 */
[----:B------:R-:W-:-:S04]  /*6070*/  FSETP.GTU.FTZ.AND P6, PT, R29, UR4, PT ;  /* 0x000000041d007c0b */ /* 0x000fc8000bfdc000 */
[----:B------:R-:W-:Y:S02]  /*6080*/  FSEL R40, R40, RZ, !P6 ;  /* 0x000000ff28287208 */ /* 0x000fe40007000000 */
[----:B------:R-:W-:-:S03]  /*6090*/  PLOP3.LUT P6, PT, P6, PT, PT, 0x8, 0x80 ;  /* 0x000000000080781c */ /* 0x000fc600037ce170 */
[----:B------:R-:W-:-:S10]  /*60a0*/  FMUL.FTZ R75, R40, R75 ;  /* 0x0000004b284b7220 */ /* 0x000fd40000410000 */
.L_x_17110:
[----:B------:R-:W0:Y:S01]  /*60b0*/  LDC.64 R230, c[0x0][0x3a8] ;  /* 0x0000ea00ffe67b82 */ /* 0x000e220000000a00 */
[----:B------:R-:W-:Y:S02]  /*60c0*/  SEL R34, RZ, 0x10000, !P5 ;  /* 0x00010000ff227807 */ /* 0x000fe40006800000 */
[----:B------:R-:W-:Y:S02]  /*60d0*/  ISETP.NE.AND P5, PT, R38, RZ, PT ;  /* 0x000000ff2600720c */ /* 0x000fe40003fa5270 */
[----:B------:R-:W-:Y:S02]  /*60e0*/  SEL R32, RZ, 0x1000000, !P2 ;  /* 0x01000000ff207807 */ /* 0x000fe40005000000 */
[----:B------:R-:W-:Y:S01]  /*60f0*/  SEL R31, RZ, 0x10000, !P1 ;  /* 0x00010000ff1f7807 */ /* 0x000fe20004800000 */
[----:B------:R-:W1:Y:S01]  /*6100*/  @P0 LDC.64 R28, c[0x0][0x3a0] ;  /* 0x0000e800ff1c0b82 */ /* 0x000e620000000a00 */
[----:B------:R-:W-:Y:S02]  /*6110*/  SEL R30, RZ, 0x100, !P5 ;  /* 0x00000100ff1e7807 */ /* 0x000fe40006800000 */
[----:B------:R-:W-:-:S02]  /*6120*/  SEL R35, RZ, 0x1000000, !P6 ;  /* 0x01000000ff237807 */ /* 0x000fc40007000000 */
[----:B------:R-:W-:Y:S02]  /*6130*/  SEL R33, RZ, 0x100, !P4 ;  /* 0x00000100ff217807 */ /* 0x000fe40006000000 */
[----:B------:R-:W-:Y:S01]  /*6140*/  ISETP.NE.AND P6, PT, R39, RZ, PT ;  /* 0x000000ff2700720c */ /* 0x000fe20003fc5270 */
[----:B------:R-:W2:Y:S01]  /*6150*/  LDC.64 R228, c[0x0][0x3b0] ;  /* 0x0000ec00ffe47b82 */ /* 0x000ea20000000a00 */
[----:B------:R-:W-:Y:S02]  /*6160*/  LOP3.LUT R30, R30, R32, R31, 0xfe, !PT ;  /* 0x000000201e1e7212 */ /* 0x000fe400078efe1f */
[----:B------:R-:W-:Y:S02]  /*6170*/  IADD3 R219, PT, PT, R217, 0x80, RZ ;  /* 0x00000080d9db7810 */ /* 0x000fe40007ffe0ff */
[----:B------:R-:W-:Y:S02]  /*6180*/  LOP3.LUT R33, R33, R35, R34, 0xfe, !PT ;  /* 0x0000002321217212 */ /* 0x000fe400078efe22 */
[----:B------:R-:W-:Y:S01]  /*6190*/  SEL R32, RZ, 0x1, !P3 ;  /* 0x00000001ff207807 */ /* 0x000fe20005800000 */
[----:B0-----:R-:W-:Y:S01]  /*61a0*/  IMAD.WIDE.U32 R36, R217, 0x20, R230 ;  /* 0x00000020d9247825 */ /* 0x001fe200078e00e6 */
[----:B------:R-:W-:-:S02]  /*61b0*/  SEL R31, RZ, 0x1, !P6 ;  /* 0x00000001ff1f7807 */ /* 0x000fc40007000000 */
[----:B------:R-:W-:Y:S02]  /*61c0*/  LOP3.LUT R33, R33, R32, RZ, 0xfc, !PT ;  /* 0x0000002021217212 */ /* 0x000fe400078efcff */
[----:B------:R-:W-:Y:S01]  /*61d0*/  LOP3.LUT R32, R30, R31, RZ, 0xfc, !PT ;  /* 0x0000001f1e207212 */ /* 0x000fe200078efcff */
[----:B------:R0:W-:Y:S01]  /*61e0*/  STG.E.128 desc[UR8][R36.64], R76 ;  /* 0x0000004c24007986 */ /* 0x0001e2000c101d08 */
[----:B-1----:R-:W-:-:S03]  /*61f0*/  @P0 IMAD.WIDE.U32 R38, R219, 0x20, R28 ;  /* 0x00000020db260825 */ /* 0x002fc600078e001c */
[----:B------:R0:W-:Y:S01]  /*6200*/  STG.E.128 desc[UR8][R36.64+0x10], R72 ;  /* 0x0000104824007986 */ /* 0x0001e2000c101d08 */
[----:B------:R-:W-:-:S04]  /*6210*/  IMAD.WIDE.U32 R28, R219, 0x10, R172 ;  /* 0x00000010db1c7825 */ /* 0x000fc800078e00ac */
[----:B--2---:R-:W-:-:S05]  /*6220*/  IMAD.WIDE.U32 R34, R217, 0x8, R228 ;  /* 0x00000008d9227825 */ /* 0x004fca00078e00e4 */
[----:B------:R0:W-:Y:S04]  /*6230*/  STG.E.64 desc[UR8][R34.64], R32 ;  /* 0x0000002022007986 */ /* 0x0001e8000c101b08 */
[----:B------:R0:W5:Y:S04]  /*6240*/  @P0 LDG.E.128 R84, desc[UR8][R38.64] ;  /* 0x0000000826540981 */ /* 0x000168000c1e1d00 */
[----:B------:R0:W5:Y:S04]  /*6250*/  @P0 LDG.E.128 R80, desc[UR8][R38.64+0x10] ;  /* 0x0000100826500981 */ /* 0x000168000c1e1d00 */
[----:B------:R-:W5:Y:S01]  /*6260*/  LDG.E.128 R28, desc[UR8][R28.64] ;  /* 0x000000081c1c7981 */ /* 0x000f62000c1e1d00 */
        /* <DEDUP_REMOVED lines=16> */
.L_x_17137:
        /* <DEDUP_REMOVED lines=12> */
.L_x_17138:
        /* <DEDUP_REMOVED lines=42> */
.L_x_17136:
[----:B------:R-:W-:Y:S01]  /*66d0*/  I2FP.F32.U32 R33, R32 ;  /* 0x0000002000217245 */ /* 0x000fe20000201000 */
[----:B-----5:R-:W-:Y:S01]  /*66e0*/  IMAD.U32 R32, R28, 0x10000, RZ ;  /* 0x000100001c207824 */ /* 0x020fe200078e00ff */
[----:B------:R-:W-:Y:S02]  /*66f0*/  ISETP.NE.AND P2, PT, R34, 0x1, PT ;  /* 0x000000012200780c */ /* 0x000fe40003f45270 */
[----:B------:R-:W-:Y:S01]  /*6700*/  SHF.L.U32 R68, R108, 0x10, RZ ;  /* 0x000000106c447819 */ /* 0x000fe200000006ff */
[----:B------:R-:W-:Y:S01]  /*6710*/  FFMA.FTZ R33, R33, R200, 1.1641532182693481445e-10 ;  /* 0x2f00000021217423 */ /* 0x000fe200000100c8 */
[----:B------:R-:W-:Y:S01]  /*6720*/  FMUL.FTZ R32, R32, UR17 ;  /* 0x0000001120207c20 */ /* 0x000fe20008410000 */
[----:B------:R-:W-:-:S03]  /*6730*/  PRMT R28, R28, 0x7632, R28 ;  /* 0x000076321c1c7816 */ /* 0x000fc6000000001c */
[----:B------:R-:W-:Y:S01]  /*6740*/  FMUL.FTZ R32, R32, UR5 ;  /* 0x0000000520207c20 */ /* 0x000fe20008410000 */
[----:B------:R-:W-:-:S04]  /*6750*/  FSETP.GTU.FTZ.AND P1, PT, R33, UR4, PT ;  /* 0x0000000421007c0b */ /* 0x000fc8000bf3c000 */
[----:B------:R-:W-:Y:S01]  /*6760*/  FSEL R33, R32, RZ, !P1 ;  /* 0x000000ff20217208 */ /* 0x000fe20004800000 */
[----:B------:R-:W-:Y:S01]  /*6770*/  IMAD.MOV.U32 R32, RZ, RZ, 0x2 ;  /* 0x00000002ff207424 */ /* 0x000fe200078e00ff */
        /* <DEDUP_REMOVED lines=13> */
.L_x_17140:
        /* <DEDUP_REMOVED lines=12> */
.L_x_17141:
        /* <DEDUP_REMOVED lines=43> */
.L_x_17139:
        /* <DEDUP_REMOVED lines=23> */
.L_x_17143:
        /* <DEDUP_REMOVED lines=12> */
.L_x_17144:
        /* <DEDUP_REMOVED lines=43> */
.L_x_17142:
[----:B------:R-:W-:Y:S01]  /*70a0*/  I2FP.F32.U32 R33, R28 ;  /* 0x0000001c00217245 */ /* 0x000fe20000201000 */
[----:B------:R-:W-:Y:S01]  /*70b0*/  IMAD.U32 R28, R29, 0x10000, RZ ;  /* 0x000100001d1c7824 */ /* 0x000fe200078e00ff */
[----:B------:R-:W-:Y:S01]  /*70c0*/  ISETP.NE.AND P2, PT, R34, 0x1, PT ;  /* 0x000000012200780c */ /* 0x000fe20003f45270 */
[----:B------:R-:W-:Y:S01]  /*70d0*/  IMAD.U32 R70, R109, 0x10000, RZ ;  /* 0x000100006d467824 */ /* 0x000fe200078e00ff */
[----:B------:R-:W-:Y:S01]  /*70e0*/  PRMT R41, R29, 0x7632, R41 ;  /* 0x000076321d297816 */ /* 0x000fe20000000029 */
[----:B------:R-:W-:Y:S01]  /*70f0*/  FFMA.FTZ R33, R33, R200, 1.1641532182693481445e-10 ;  /* 0x2f00000021217423 */ /* 0x000fe200000100c8 */
[----:B------:R-:W-:Y:S01]  /*7100*/  FMUL.FTZ R28, R28, UR17 ;  /* 0x000000111c1c7c20 */ /* 0x000fe20008410000 */
[----:B------:R-:W-:Y:S01]  /*7110*/  MOV R32, 0x2 ;  /* 0x0000000200207802 */ /* 0x000fe20000000f00 */
[----:B------:R-:W-:Y:S02]  /*7120*/  IMAD.MOV.U32 R29, RZ, RZ, R196 ;  /* 0x000000ffff1d7224 */ /* 0x000fe400078e00c4 */
        /* <DEDUP_REMOVED lines=14> */
.L_x_17146:
        /* <DEDUP_REMOVED lines=12> */
.L_x_17147:
        /* <DEDUP_REMOVED lines=43> */
.L_x_17145:
        /* <DEDUP_REMOVED lines=22> */
.L_x_17149:
        /* <DEDUP_REMOVED lines=12> */
.L_x_17150:
        /* <DEDUP_REMOVED lines=43> */
.L_x_17148:
[----:B------:R-:W-:Y:S01]  /*7a50*/  I2FP.F32.U32 R29, R29 ;  /* 0x0000001d001d7245 */ /* 0x000fe20000201000 */
[----:B------:R-:W-:Y:S01]  /*7a60*/  IMAD.U32 R64, R110, 0x10000, RZ ;  /* 0x000100006e407824 */ /* 0x000fe200078e00ff */
[C---:B------:R-:W-:Y:S02]  /*7a70*/  SHF.L.U32 R28, R30.reuse, 0x10, RZ ;  /* 0x000000101e1c7819 */ /* 0x040fe400000006ff */
[----:B------:R-:W-:Y:S01]  /*7a80*/  ISETP.NE.AND P4, PT, R33, 0x1, PT ;  /* 0x000000012100780c */ /* 0x000fe20003f85270 */
[----:B------:R-:W-:Y:S01]  /*7a90*/  FFMA.FTZ R29, R29, R200, 1.1641532182693481445e-10 ;  /* 0x2f0000001d1d7423 */ /* 0x000fe200000100c8 */
[----:B------:R-:W-:Y:S01]  /*7aa0*/  PRMT R30, R30, 0x7632, R30 ;  /* 0x000076321e1e7816 */ /* 0x000fe2000000001e */
[----:B------:R-:W-:-:S03]  /*7ab0*/  FMUL.FTZ R28, R28, UR17 ;  /* 0x000000111c1c7c20 */ /* 0x000fc60008410000 */
[----:B------:R-:W-:Y:S01]  /*7ac0*/  FSETP.GTU.FTZ.AND P3, PT, R29, UR4, PT ;  /* 0x000000041d007c0b */ /* 0x000fe2000bf7c000 */
[----:B------:R-:W-:-:S05]  /*7ad0*/  FMUL.FTZ R28, R28, UR5 ;  /* 0x000000051c1c7c20 */ /* 0x000fca0008410000 */
[----:B------:R-:W-:Y:S01]  /*7ae0*/  FSEL R29, R28, RZ, !P3 ;  /* 0x000000ff1c1d7208 */ /* 0x000fe20005800000 */
[----:B------:R-:W-:Y:S01]  /*7af0*/  IMAD.MOV.U32 R28, RZ, RZ, 0x2 ;  /* 0x00000002ff1c7424 */ /* 0x000fe200078e00ff */
        /* <DEDUP_REMOVED lines=12> */
.L_x_17152:
        /* <DEDUP_REMOVED lines=12> */
.L_x_17153:
        /* <DEDUP_REMOVED lines=43> */
.L_x_17151:
        /* <DEDUP_REMOVED lines=22> */
.L_x_17155:
        /* <DEDUP_REMOVED lines=12> */
.L_x_17156:
        /* <DEDUP_REMOVED lines=43> */
.L_x_17154:
        /* <DEDUP_REMOVED lines=23> */
.L_x_17158:
        /* <DEDUP_REMOVED lines=14> */
.L_x_17159:
        /* <DEDUP_REMOVED lines=43> */
.L_x_17157:
        /* <DEDUP_REMOVED lines=11> */
.L_x_17135:
        /* <DEDUP_REMOVED lines=15> */
.L_x_17162:
        /* <DEDUP_REMOVED lines=12> */
.L_x_17163:
        /* <DEDUP_REMOVED lines=42> */
.L_x_17161:
[----:B------:R-:W-:Y:S02]  /*8e00*/  I2FP.F32.U32 R33, R32 ;  /* 0x0000002000217245 */ /* 0x000fe40000201000 */
        /* <DEDUP_REMOVED lines=8> */
[----:B------:R-:W-:Y:S01]  /*8e90*/  FSEL R68, R32, RZ, !P1 ;  /* 0x000000ff20447208 */ /* 0x000fe20004800000 */
[----:B------:R-:W-:Y:S01]  /*8ea0*/  IMAD.MOV.U32 R32, RZ, RZ, 0x2 ;  /* 0x00000002ff207424 */ /* 0x000fe200078e00ff */
[----:B------:R-:W-:-:S03]  /*8eb0*/  PLOP3.LUT P1, PT, P1, PT, PT, 0x8, 0x80 ;  /* 0x000000000080781c */ /* 0x000fc60000f2e170 */
[----:B------:R-:W-:Y:S01]  /*8ec0*/  FMUL.FTZ R68, R33, R68 ;  /* 0x0000004421447220 */ /* 0x000fe20000410000 */
        /* <DEDUP_REMOVED lines=11> */
.L_x_17165:
        /* <DEDUP_REMOVED lines=12> */
.L_x_17166:
        /* <DEDUP_REMOVED lines=43> */
.L_x_17164:
        /* <DEDUP_REMOVED lines=23> */
.L_x_17168:
        /* <DEDUP_REMOVED lines=12> */
.L_x_17169:
        /* <DEDUP_REMOVED lines=43> */
.L_x_17167:
[----:B------:R-:W-:Y:S01]  /*97d0*/  I2FP.F32.U32 R33, R28 ;  /* 0x0000001c00217245 */ /* 0x000fe20000201000 */
[C---:B------:R-:W-:Y:S01]  /*97e0*/  IMAD.U32 R28, R29.reuse, 0x10000, RZ ;  /* 0x000100001d1c7824 */ /* 0x040fe200078e00ff */
[----:B------:R-:W-:Y:S01]  /*97f0*/  ISETP.NE.AND P2, PT, R34, 0x1, PT ;  /* 0x000000012200780c */ /* 0x000fe20003f45270 */
[----:B------:R-:W-:Y:S01]  /*9800*/  IMAD.MOV.U32 R32, RZ, RZ, 0x2 ;  /* 0x00000002ff207424 */ /* 0x000fe200078e00ff */
[----:B------:R-:W-:Y:S01]  /*9810*/  PRMT R41, R29, 0x7632, R41 ;  /* 0x000076321d297816 */ /* 0x000fe20000000029 */
[----:B------:R-:W-:Y:S01]  /*9820*/  FFMA.FTZ R33, R33, R200, 1.1641532182693481445e-10 ;  /* 0x2f00000021217423 */ /* 0x000fe200000100c8 */
[----:B------:R-:W-:Y:S01]  /*9830*/  FMUL.FTZ R28, R28, UR17 ;  /* 0x000000111c1c7c20 */ /* 0x000fe20008410000 */
[----:B------:R-:W-:-:S03]  /*9840*/  IMAD.MOV.U32 R29, RZ, RZ, R196 ;  /* 0x000000ffff1d7224 */ /* 0x000fc600078e00c4 */
[----:B------:R-:W-:Y:S01]  /*9850*/  FMUL.FTZ R28, R28, UR5 ;  /* 0x000000051c1c7c20 */ /* 0x000fe20008410000 */
[----:B------:R-:W-:Y:S02]  /*9860*/  FSETP.GTU.FTZ.AND P1, PT, R33, UR4, PT ;  /* 0x0000000421007c0b */ /* 0x000fe4000bf3c000 */
        /* <DEDUP_REMOVED lines=13> */
.L_x_17171:
        /* <DEDUP_REMOVED lines=12> */
.L_x_17172:
        /* <DEDUP_REMOVED lines=43> */
.L_x_17170:
        /* <DEDUP_REMOVED lines=8> */
[----:B------:R-:W-:Y:S01]  /*9d30*/  FMUL.FTZ R41, R41, UR5 ;  /* 0x0000000529297c20 */ /* 0x000fe20008410000 */
        /* <DEDUP_REMOVED lines=13> */
.L_x_17174:
        /* <DEDUP_REMOVED lines=12> */
.L_x_17175:
        /* <DEDUP_REMOVED lines=43> */
.L_x_17173:
[----:B------:R-:W-:Y:S01]  /*a180*/  I2FP.F32.U32 R29, R29 ;  /* 0x0000001d001d7245 */ /* 0x000fe20000201000 */
[C---:B------:R-:W-:Y:S01]  /*a190*/  IMAD.U32 R28, R30.reuse, 0x10000, RZ ;  /* 0x000100001e1c7824 */ /* 0x040fe200078e00ff */
[----:B------:R-:W-:Y:S02]  /*a1a0*/  ISETP.NE.AND P4, PT, R33, 0x1, PT ;  /* 0x000000012100780c */ /* 0x000fe40003f85270 */
[----:B------:R-:W-:Y:S01]  /*a1b0*/  PRMT R30, R30, 0x7632, R30 ;  /* 0x000076321e1e7816 */ /* 0x000fe2000000001e */
[----:B------:R-:W-:Y:S01]  /*a1c0*/  FFMA.FTZ R29, R29, R200, 1.1641532182693481445e-10 ;  /* 0x2f0000001d1d7423 */ /* 0x000fe200000100c8 */
[----:B------:R-:W-:-:S04]  /*a1d0*/  FMUL.FTZ R28, R28, UR17 ;  /* 0x000000111c1c7c20 */ /* 0x000fc80008410000 */
[----:B------:R-:W-:Y:S01]  /*a1e0*/  FMUL.FTZ R28, R28, UR5 ;  /* 0x000000051c1c7c20 */ /* 0x000fe20008410000 */
[----:B------:R-:W-:Y:S01]  /*a1f0*/  FSETP.GTU.FTZ.AND P3, PT, R29, UR4, PT ;  /* 0x000000041d007c0b */ /* 0x000fe2000bf7c000 */
[----:B------:R-:W-:-:S03]  /*a200*/  IMAD.U32 R29, R110, 0x10000, RZ ;  /* 0x000100006e1d7824 */ /* 0x000fc600078e00ff */
[----:B------:R-:W-:Y:S02]  /*a210*/  FSEL R64, R28, RZ, !P3 ;  /* 0x000000ff1c407208 */ /* 0x000fe40005800000 */
[----:B------:R-:W-:Y:S02]  /*a220*/  PLOP3.LUT P3, PT, P3, PT, PT, 0x8, 0x80 ;  /* 0x000000000080781c */ /* 0x000fe40001f6e170 */
[----:B------:R-:W-:Y:S01]  /*a230*/  MOV R28, 0x2 ;  /* 0x00000002001c7802 */ /* 0x000fe20000000f00 */
        /* <DEDUP_REMOVED lines=11> */
.L_x_17177:
        /* <DEDUP_REMOVED lines=12> */
.L_x_17178:
        /* <DEDUP_REMOVED lines=43> */
.L_x_17176:
        /* <DEDUP_REMOVED lines=22> */
.L_x_17180:
        /* <DEDUP_REMOVED lines=12> */
.L_x_17181:
        /* <DEDUP_REMOVED lines=43> */
.L_x_17179:
        /* <DEDUP_REMOVED lines=23> */
.L_x_17183:
        /* <DEDUP_REMOVED lines=14> */
.L_x_17184:
        /* <DEDUP_REMOVED lines=43> */
.L_x_17182:
        /* <DEDUP_REMOVED lines=10> */
.L_x_17160:
[----:B------:R-:W0:Y:S01]  /*b0d0*/  @P0 LDC.64 R28, c[0x0][0x3a0] ;  /* 0x0000e800ff1c0b82 */ /* 0x000e220000000a00 */
[----:B------:R-:W-:Y:S01]  /*b0e0*/  SEL R34, RZ, 0x10000, !P5 ;  /* 0x00010000ff227807 */ /* 0x000fe20006800000 */
[----:B------:R-:W-:Y:S01]  /*b0f0*/  IMAD.WIDE.U32 R36, R219, 0x20, R230 ;  /* 0x00000020db247825 */ /* 0x000fe200078e00e6 */
[----:B------:R-:W-:Y:S02]  /*b100*/  ISETP.NE.AND P5, PT, R38, RZ, PT ;  /* 0x000000ff2600720c */ /* 0x000fe40003fa5270 */
[----:B------:R-:W-:Y:S02]  /*b110*/  SEL R32, RZ, 0x1000000, !P2 ;  /* 0x01000000ff207807 */ /* 0x000fe40005000000 */
[----:B------:R-:W-:Y:S01]  /*b120*/  SEL R31, RZ, 0x10000, !P1 ;  /* 0x00010000ff1f7807 */ /* 0x000fe20004800000 */
[----:B------:R1:W-:Y:S01]  /*b130*/  STG.E.128 desc[UR8][R36.64], R68 ;  /* 0x0000004424007986 */ /* 0x0003e2000c101d08 */
[----:B------:R-:W-:Y:S02]  /*b140*/  SEL R30, RZ, 0x100, !P5 ;  /* 0x00000100ff1e7807 */ /* 0x000fe40006800000 */
[----:B------:R-:W-:Y:S01]  /*b150*/  SEL R35, RZ, 0x1000000, !P6 ;  /* 0x01000000ff237807 */ /* 0x000fe20007000000 */
[----:B------:R1:W-:Y:S01]  /*b160*/  STG.E.128 desc[UR8][R36.64+0x10], R64 ;  /* 0x0000104024007986 */ /* 0x0003e2000c101d08 */
[----:B------:R-:W-:-:S02]  /*b170*/  SEL R33, RZ, 0x100, !P4 ;  /* 0x00000100ff217807 */ /* 0x000fc40006000000 */
[----:B------:R-:W-:Y:S02]  /*b180*/  ISETP.NE.AND P6, PT, R39, RZ, PT ;  /* 0x000000ff2700720c */ /* 0x000fe40003fc5270 */
[----:B------:R-:W-:Y:S02]  /*b190*/  LOP3.LUT R30, R30, R32, R31, 0xfe, !PT ;  /* 0x000000201e1e7212 */ /* 0x000fe400078efe1f */
[----:B------:R-:W-:Y:S02]  /*b1a0*/  IADD3 R221, PT, PT, R217, 0x100, RZ ;  /* 0x00000100d9dd7810 */ /* 0x000fe40007ffe0ff */
[----:B------:R-:W-:Y:S01]  /*b1b0*/  LOP3.LUT R33, R33, R35, R34, 0xfe, !PT ;  /* 0x0000002321217212 */ /* 0x000fe200078efe22 */
[----:B------:R-:W-:Y:S01]  /*b1c0*/  IMAD.WIDE.U32 R34, R219, 0x8, R228 ;  /* 0x00000008db227825 */ /* 0x000fe200078e00e4 */
        /* <DEDUP_REMOVED lines=26> */
.L_x_17187:
        /* <DEDUP_REMOVED lines=12> */
.L_x_17188:
        /* <DEDUP_REMOVED lines=42> */
.L_x_17186:
        /* <DEDUP_REMOVED lines=24> */
.L_x_17190:
        /* <DEDUP_REMOVED lines=12> */
.L_x_17191:
        /* <DEDUP_REMOVED lines=43> */
.L_x_17189:
        /* <DEDUP_REMOVED lines=23> */
.L_x_17193:
        /* <DEDUP_REMOVED lines=12> */
.L_x_17194:
        /* <DEDUP_REMOVED lines=43> */
.L_x_17192:
[----:B------:R-:W-:Y:S01]  /*c0a0*/  I2FP.F32.U32 R33, R28 ;  /* 0x0000001c00217245 */ /* 0x000fe20000201000 */
[----:B------:R-:W-:Y:S01]  /*c0b0*/  IMAD.U32 R28, R29, 0x10000, RZ ;  /* 0x000100001d1c7824 */ /* 0x000fe200078e00ff */
[----:B------:R-:W-:Y:S01]  /*c0c0*/  ISETP.NE.AND P2, PT, R34, 0x1, PT ;  /* 0x000000012200780c */ /* 0x000fe20003f45270 */
[----:B------:R-:W-:Y:S01]  /*c0d0*/  IMAD.U32 R62, R105, 0x10000, RZ ;  /* 0x00010000693e7824 */ /* 0x000fe200078e00ff */
[----:B------:R-:W-:Y:S01]  /*c0e0*/  PRMT R40, R29, 0x7632, R40 ;  /* 0x000076321d287816 */ /* 0x000fe20000000028 */
[----:B------:R-:W-:Y:S01]  /*c0f0*/  FFMA.FTZ R33, R33, R200, 1.1641532182693481445e-10 ;  /* 0x2f00000021217423 */ /* 0x000fe200000100c8 */
[----:B------:R-:W-:Y:S01]  /*c100*/  FMUL.FTZ R28, R28, UR17 ;  /* 0x000000111c1c7c20 */ /* 0x000fe20008410000 */
[----:B------:R-:W-:-:S03]  /*c110*/  IMAD.MOV.U32 R29, RZ, RZ, R196 ;  /* 0x000000ffff1d7224 */ /* 0x000fc600078e00c4 */
[----:B------:R-:W-:Y:S01]  /*c120*/  FMUL.FTZ R28, R28, UR5 ;  /* 0x000000051c1c7c20 */ /* 0x000fe20008410000 */
[----:B------:R-:W-:-:S04]  /*c130*/  FSETP.GTU.FTZ.AND P1, PT, R33, UR4, PT ;  /* 0x0000000421007c0b */ /* 0x000fc8000bf3c000 */
[----:B------:R-:W-:Y:S02]  /*c140*/  FSEL R33, R28, RZ, !P1 ;  /* 0x000000ff1c217208 */ /* 0x000fe40004800000 */
[----:B------:R-:W-:Y:S02]  /*c150*/  PLOP3.LUT P1, PT, P1, PT, PT, 0x8, 0x80 ;  /* 0x000000000080781c */ /* 0x000fe40000f2e170 */
[----:B------:R-:W-:Y:S01]  /*c160*/  MOV R28, 0x2 ;  /* 0x00000002001c7802 */ /* 0x000fe20000000f00 */
        /* <DEDUP_REMOVED lines=10> */
.L_x_17196:
        /* <DEDUP_REMOVED lines=12> */
.L_x_17197:
        /* <DEDUP_REMOVED lines=43> */
.L_x_17195:
        /* <DEDUP_REMOVED lines=22> */
.L_x_17199:
        /* <DEDUP_REMOVED lines=12> */
.L_x_17200:
        /* <DEDUP_REMOVED lines=43> */
.L_x_17198:
[----:B------:R-:W-:Y:S01]  /*ca50*/  I2FP.F32.U32 R29, R29 ;  /* 0x0000001d001d7245 */ /* 0x000fe20000201000 */
[----:B------:R-:W-:Y:S01]  /*ca60*/  IMAD.U32 R56, R106, 0x10000, RZ ;  /* 0x000100006a387824 */ /* 0x000fe200078e00ff */
[----:B------:R-:W-:Y:S02]  /*ca70*/  SHF.L.U32 R28, R30, 0x10, RZ ;  /* 0x000000101e1c7819 */ /* 0x000fe400000006ff */
        /* <DEDUP_REMOVED lines=20> */
.L_x_17202:
        /* <DEDUP_REMOVED lines=12> */
.L_x_17203:
        /* <DEDUP_REMOVED lines=43> */
.L_x_17201:
        /* <DEDUP_REMOVED lines=22> */
.L_x_17205:
        /* <DEDUP_REMOVED lines=12> */
.L_x_17206:
        /* <DEDUP_REMOVED lines=43> */
.L_x_17204:
        /* <DEDUP_REMOVED lines=23> */
.L_x_17208:
        /* <DEDUP_REMOVED lines=14> */
.L_x_17209:
        /* <DEDUP_REMOVED lines=43> */
.L_x_17207:
        /* <DEDUP_REMOVED lines=11> */
.L_x_17185:
        /* <DEDUP_REMOVED lines=15> */
.L_x_17212:
        /* <DEDUP_REMOVED lines=12> */
.L_x_17213:
        /* <DEDUP_REMOVED lines=42> */
.L_x_17211:
        /* <DEDUP_REMOVED lines=24> */
.L_x_17215:
        /* <DEDUP_REMOVED lines=12> */
.L_x_17216:
        /* <DEDUP_REMOVED lines=43> */
.L_x_17214:
        /* <DEDUP_REMOVED lines=23> */
.L_x_17218:
        /* <DEDUP_REMOVED lines=12> */
.L_x_17219:
        /* <DEDUP_REMOVED lines=43> */
.L_x_17217:
[----:B------:R-:W-:Y:S01]  /*e7d0*/  I2FP.F32.U32 R33, R28 ;  /* 0x0000001c00217245 */ /* 0x000fe20000201000 */
[C---:B------:R-:W-:Y:S01]  /*e7e0*/  IMAD.U32 R28, R29.reuse, 0x10000, RZ ;  /* 0x000100001d1c7824 */ /* 0x040fe200078e00ff */
[----:B------:R-:W-:Y:S02]  /*e7f0*/  ISETP.NE.AND P2, PT, R34, 0x1, PT ;  /* 0x000000012200780c */ /* 0x000fe40003f45270 */
[----:B------:R-:W-:Y:S01]  /*e800*/  PRMT R40, R29, 0x7632, R40 ;  /* 0x000076321d287816 */ /* 0x000fe20000000028 */
[----:B------:R-:W-:Y:S01]  /*e810*/  FFMA.FTZ R33, R33, R200, 1.1641532182693481445e-10 ;  /* 0x2f00000021217423 */ /* 0x000fe200000100c8 */
[----:B------:R-:W-:Y:S01]  /*e820*/  FMUL.FTZ R28, R28, UR17 ;  /* 0x000000111c1c7c20 */ /* 0x000fe20008410000 */
[----:B------:R-:W-:-:S03]  /*e830*/  IMAD.MOV.U32 R29, RZ, RZ, R196 ;  /* 0x000000ffff1d7224 */ /* 0x000fc600078e00c4 */
        /* <DEDUP_REMOVED lines=16> */
.L_x_17221:
        /* <DEDUP_REMOVED lines=12> */
.L_x_17222:
        /* <DEDUP_REMOVED lines=43> */
.L_x_17220:
        /* <DEDUP_REMOVED lines=22> */
.L_x_17224:
        /* <DEDUP_REMOVED lines=12> */
.L_x_17225:
        /* <DEDUP_REMOVED lines=43> */
.L_x_17223:
[----:B------:R-:W-:Y:S01]  /*f180*/  I2FP.F32.U32 R29, R29 ;  /* 0x0000001d001d7245 */ /* 0x000fe20000201000 */
[----:B------:R-:W-:Y:S01]  /*f190*/  IMAD.U32 R28, R30, 0x10000, RZ ;  /* 0x000100001e1c7824 */ /* 0x000fe200078e00ff */
        /* <DEDUP_REMOVED lines=21> */
.L_x_17227:
        /* <DEDUP_REMOVED lines=12> */
.L_x_17228:
        /* <DEDUP_REMOVED lines=43> */
.L_x_17226:
        /* <DEDUP_REMOVED lines=22> */
.L_x_17230:
        /* <DEDUP_REMOVED lines=12> */
.L_x_17231:
        /* <DEDUP_REMOVED lines=43> */
.L_x_17229:
        /* <DEDUP_REMOVED lines=23> */
.L_x_17233:
        /* <DEDUP_REMOVED lines=14> */
.L_x_17234:
        /* <DEDUP_REMOVED lines=43> */
.L_x_17232:
        /* <DEDUP_REMOVED lines=10> */
.L_x_17210:
        /* <DEDUP_REMOVED lines=42> */
.L_x_17237:
        /* <DEDUP_REMOVED lines=12> */
.L_x_17238:
        /* <DEDUP_REMOVED lines=42> */
.L_x_17236:
[----:B------:R-:W-:Y:S01]  /*106d0*/  I2FP.F32.U32 R33, R32 ;  /* 0x0000002000217245 */ /* 0x000fe20000201000 */
[----:B-----5:R-:W-:Y:S01]  /*106e0*/  IMAD.U32 R32, R28, 0x10000, RZ ;  /* 0x000100001c207824 */ /* 0x020fe200078e00ff */
[----:B------:R-:W-:Y:S02]  /*106f0*/  ISETP.NE.AND P2, PT, R34, 0x1, PT ;  /* 0x000000012200780c */ /* 0x000fe40003f45270 */
[----:B------:R-:W-:Y:S01]  /*10700*/  SHF.L.U32 R52, R100, 0x10, RZ ;  /* 0x0000001064347819 */ /* 0x000fe200000006ff */
[----:B------:R-:W-:Y:S01]  /*10710*/  FFMA.FTZ R33, R33, R200, 1.1641532182693481445e-10 ;  /* 0x2f00000021217423 */ /* 0x000fe200000100c8 */
[----:B------:R-:W-:Y:S01]  /*10720*/  FMUL.FTZ R32, R32, UR17 ;  /* 0x0000001120207c20 */ /* 0x000fe20008410000 */
[----:B------:R-:W-:Y:S02]  /*10730*/  LOP3.LUT R216, R216, 0xfffffffb, RZ, 0xc0, !PT ;  /* 0xfffffffbd8d87812 */ /* 0x000fe400078ec0ff */
[----:B------:R-:W-:Y:S01]  /*10740*/  PRMT R28, R28, 0x7632, R28 ;  /* 0x000076321c1c7816 */ /* 0x000fe2000000001c */
[----:B------:R-:W-:Y:S01]  /*10750*/  FMUL.FTZ R32, R32, UR5 ;  /* 0x0000000520207c20 */ /* 0x000fe20008410000 */
[----:B------:R-:W-:-:S04]  /*10760*/  FSETP.GTU.FTZ.AND P1, PT, R33, UR4, PT ;  /* 0x0000000421007c0b */ /* 0x000fc8000bf3c000 */
[----:B------:R-:W-:Y:S01]  /*10770*/  FSEL R33, R32, RZ, !P1 ;  /* 0x000000ff20217208 */ /* 0x000fe20004800000 */
[----:B------:R-:W-:Y:S01]  /*10780*/  IMAD.MOV.U32 R32, RZ, RZ, 0x2 ;  /* 0x00000002ff207424 */ /* 0x000fe200078e00ff */
        /* <DEDUP_REMOVED lines=13> */
.L_x_17240:
        /* <DEDUP_REMOVED lines=12> */
.L_x_17241:
        /* <DEDUP_REMOVED lines=43> */
.L_x_17239:
        /* <DEDUP_REMOVED lines=24> */
.L_x_17243:
        /* <DEDUP_REMOVED lines=12> */
.L_x_17244:
        /* <DEDUP_REMOVED lines=43> */
.L_x_17242:
        /* <DEDUP_REMOVED lines=23> */
.L_x_17246:
        /* <DEDUP_REMOVED lines=12> */
.L_x_17247:
        /* <DEDUP_REMOVED lines=43> */
.L_x_17245:
        /* <DEDUP_REMOVED lines=22> */
.L_x_17249:
        /* <DEDUP_REMOVED lines=12> */
.L_x_17250:
        /* <DEDUP_REMOVED lines=43> */
.L_x_17248:
        /* <DEDUP_REMOVED lines=23> */
.L_x_17252:
        /* <DEDUP_REMOVED lines=12> */
.L_x_17253:
        /* <DEDUP_REMOVED lines=43> */
.L_x_17251:
        /* <DEDUP_REMOVED lines=22> */
.L_x_17255:
        /* <DEDUP_REMOVED lines=12> */
.L_x_17256:
        /* <DEDUP_REMOVED lines=43> */
.L_x_17254:
        /* <DEDUP_REMOVED lines=23> */
.L_x_17258:
        /* <DEDUP_REMOVED lines=14> */
.L_x_17259:
        /* <DEDUP_REMOVED lines=43> */
.L_x_17257:
        /* <DEDUP_REMOVED lines=11> */
.L_x_17235:
        /* <DEDUP_REMOVED lines=15> */
.L_x_17262:
        /* <DEDUP_REMOVED lines=12> */
.L_x_17263:
        /* <DEDUP_REMOVED lines=42> */
.L_x_17261:
[----:B------:R-:W-:Y:S02]  /*12e20*/  I2FP.F32.U32 R33, R32 ;  /* 0x0000002000217245 */ /* 0x000fe40000201000 */
        /* <DEDUP_REMOVED lines=8> */
[----:B------:R-:W-:-:S04]  /*12eb0*/  IMAD.U32 R33, R100, 0x10000, RZ ;  /* 0x0001000064217824 */ /* 0x000fc800078e00ff */
[----:B------:R-:W-:Y:S01]  /*12ec0*/  FSEL R52, R32, RZ, !P1 ;  /* 0x000000ff20347208 */ /* 0x000fe20004800000 */
[----:B------:R-:W-:Y:S01]  /*12ed0*/  IMAD.MOV.U32 R32, RZ, RZ, 0x2 ;  /* 0x00000002ff207424 */ /* 0x000fe200078e00ff */
        /* <DEDUP_REMOVED lines=13> */
.L_x_17265:
        /* <DEDUP_REMOVED lines=12> */
.L_x_17266:
        /* <DEDUP_REMOVED lines=43> */
.L_x_17264:
        /* <DEDUP_REMOVED lines=24> */
.L_x_17268:
        /* <DEDUP_REMOVED lines=12> */
.L_x_17269:
        /* <DEDUP_REMOVED lines=43> */
.L_x_17267:
        /* <DEDUP_REMOVED lines=23> */
.L_x_17271:
        /* <DEDUP_REMOVED lines=12> */
.L_x_17272:
        /* <DEDUP_REMOVED lines=43> */
.L_x_17270:
        /* <DEDUP_REMOVED lines=22> */
.L_x_17274:
        /* <DEDUP_REMOVED lines=12> */
.L_x_17275:
        /* <DEDUP_REMOVED lines=43> */
.L_x_17273:
        /* <DEDUP_REMOVED lines=23> */
.L_x_17277:
        /* <DEDUP_REMOVED lines=12> */
.L_x_17278:
        /* <DEDUP_REMOVED lines=43> */
.L_x_17276:
        /* <DEDUP_REMOVED lines=22> */
.L_x_17280:
        /* <DEDUP_REMOVED lines=12> */
.L_x_17281:
        /* <DEDUP_REMOVED lines=43> */
.L_x_17279:
        /* <DEDUP_REMOVED lines=23> */
.L_x_17283:
        /* <DEDUP_REMOVED lines=14> */
.L_x_17284:
        /* <DEDUP_REMOVED lines=43> */
.L_x_17282:
        /* <DEDUP_REMOVED lines=10> */
.L_x_17260:
        /* <DEDUP_REMOVED lines=8> */
[----:B------:R-:W-:Y:S01]  /*15190*/  SEL R35, RZ, 0x1000000, !P6 ;  /* 0x01000000ff237807 */ /* 0x000fe20007000000 */
[----:B------:R1:W-:Y:S01]  /*151a0*/  STG.E.128 desc[UR8][R36.64+0x10], R48 ;  /* 0x0000103024007986 */ /* 0x0003e2000c101d08 */
[----:B------:R-:W-:-:S02]  /*151b0*/  SEL R33, RZ, 0x100, !P4 ;  /* 0x00000100ff217807 */ /* 0x000fc40006000000 */
[----:B------:R-:W-:Y:S02]  /*151c0*/  LOP3.LUT P6, RZ, R216, 0x4, RZ, 0xc0, !PT ;  /* 0x00000004d8ff7812 */ /* 0x000fe400078cc0ff */
        /* <DEDUP_REMOVED lines=30> */
.L_x_17287:
        /* <DEDUP_REMOVED lines=12> */
.L_x_17288:
        /* <DEDUP_REMOVED lines=42> */
.L_x_17286:
        /* <DEDUP_REMOVED lines=25> */
.L_x_17290:
        /* <DEDUP_REMOVED lines=12> */
.L_x_17291:
        /* <DEDUP_REMOVED lines=43> */
.L_x_17289:
        /* <DEDUP_REMOVED lines=24> */
.L_x_17293:
        /* <DEDUP_REMOVED lines=12> */
.L_x_17294:
        /* <DEDUP_REMOVED lines=43> */
.L_x_17292:
        /* <DEDUP_REMOVED lines=23> */
.L_x_17296:
        /* <DEDUP_REMOVED lines=12> */
.L_x_17297:
        /* <DEDUP_REMOVED lines=43> */
.L_x_17295:
        /* <DEDUP_REMOVED lines=22> */
.L_x_17299:
        /* <DEDUP_REMOVED lines=12> */
.L_x_17300:
        /* <DEDUP_REMOVED lines=43> */
.L_x_17298:
        /* <DEDUP_REMOVED lines=23> */
.L_x_17302:
        /* <DEDUP_REMOVED lines=12> */
.L_x_17303:
        /* <DEDUP_REMOVED lines=43> */
.L_x_17301:
        /* <DEDUP_REMOVED lines=22> */
.L_x_17305:
        /* <DEDUP_REMOVED lines=12> */
.L_x_17306:
        /* <DEDUP_REMOVED lines=43> */
.L_x_17304:
        /* <DEDUP_REMOVED lines=23> */
.L_x_17308:
        /* <DEDUP_REMOVED lines=14> */
.L_x_17309:
        /* <DEDUP_REMOVED lines=43> */
.L_x_17307:
        /* <DEDUP_REMOVED lines=11> */
.L_x_17285:
        /* <DEDUP_REMOVED lines=15> */
.L_x_17312:
        /* <DEDUP_REMOVED lines=12> */
.L_x_17313:
        /* <DEDUP_REMOVED lines=42> */
.L_x_17311:
        /* <DEDUP_REMOVED lines=25> */
.L_x_17315:
        /* <DEDUP_REMOVED lines=12> */
.L_x_17316:
        /* <DEDUP_REMOVED lines=43> */
.L_x_17314:
        /* <DEDUP_REMOVED lines=24> */
.L_x_17318:
        /* <DEDUP_REMOVED lines=12> */
.L_x_17319:
        /* <DEDUP_REMOVED lines=43> */
.L_x_17317:
        /* <DEDUP_REMOVED lines=23> */
.L_x_17321:
        /* <DEDUP_REMOVED lines=12> */
.L_x_17322:
        /* <DEDUP_REMOVED lines=43> */
.L_x_17320:
        /* <DEDUP_REMOVED lines=22> */
.L_x_17324:
        /* <DEDUP_REMOVED lines=12> */
.L_x_17325:
        /* <DEDUP_REMOVED lines=43> */
.L_x_17323:
        /* <DEDUP_REMOVED lines=23> */
.L_x_17327:
        /* <DEDUP_REMOVED lines=12> */
.L_x_17328:
        /* <DEDUP_REMOVED lines=43> */
.L_x_17326:
        /* <DEDUP_REMOVED lines=22> */
.L_x_17330:
        /* <DEDUP_REMOVED lines=12> */
.L_x_17331:
        /* <DEDUP_REMOVED lines=43> */
.L_x_17329:
        /* <DEDUP_REMOVED lines=23> */
.L_x_17333:
        /* <DEDUP_REMOVED lines=14> */
.L_x_17334:
        /* <DEDUP_REMOVED lines=43> */
.L_x_17332:
        /* <DEDUP_REMOVED lines=10> */
.L_x_17310:
        /* <DEDUP_REMOVED lines=42> */
.L_x_17337:
        /* <DEDUP_REMOVED lines=12> */
.L_x_17338:
        /* <DEDUP_REMOVED lines=43> */
.L_x_17336:
[----:B------:R-:W-:Y:S01]  /*1a760*/  I2FP.F32.U32 R33, R32 ;  /* 0x0000002000217245 */ /* 0x000fe20000201000 */
[----:B------:R-:W-:Y:S01]  /*1a770*/  IMAD.U32 R36, R92, 0x10000, RZ ;  /* 0x000100005c247824 */ /* 0x000fe200078e00ff */
[----:B-----5:R-:W-:Y:S02]  /*1a780*/  SHF.L.U32 R32, R28, 0x10, RZ ;  /* 0x000000101c207819 */ /* 0x020fe400000006ff */
[----:B------:R-:W-:Y:S01]  /*1a790*/  ISETP.NE.AND P2, PT, R34, 0x1, PT ;  /* 0x000000012200780c */ /* 0x000fe20003f45270 */
[----:B------:R-:W-:Y:S01]  /*1a7a0*/  FFMA.FTZ R33, R33, R200, 1.1641532182693481445e-10 ;  /* 0x2f00000021217423 */ /* 0x000fe200000100c8 */
[----:B------:R-:W-:Y:S01]  /*1a7b0*/  LOP3.LUT R216, R216, 0xfffffffb, RZ, 0xc0, !PT ;  /* 0xfffffffbd8d87812 */ /* 0x000fe200078ec0ff */
[----:B------:R-:W-:Y:S01]  /*1a7c0*/  FMUL.FTZ R32, R32, UR17 ;  /* 0x0000001120207c20 */ /* 0x000fe20008410000 */
[----:B------:R-:W-:Y:S02]  /*1a7d0*/  PRMT R28, R28, 0x7632, R28 ;  /* 0x000076321c1c7816 */ /* 0x000fe4000000001c */
[----:B------:R-:W-:Y:S01]  /*1a7e0*/  FSETP.GTU.FTZ.AND P1, PT, R33, UR4, PT ;  /* 0x0000000421007c0b */ /* 0x000fe2000bf3c000 */
[----:B------:R-:W-:-:S05]  /*1a7f0*/  FMUL.FTZ R32, R32, UR5 ;  /* 0x0000000520207c20 */ /* 0x000fca0008410000 */
[----:B------:R-:W-:Y:S01]  /*1a800*/  FSEL R33, R32, RZ, !P1 ;  /* 0x000000ff20217208 */ /* 0x000fe20004800000 */
[----:B------:R-:W-:Y:S01]  /*1a810*/  IMAD.MOV.U32 R32, RZ, RZ, 0x2 ;  /* 0x00000002ff207424 */ /* 0x000fe200078e00ff */
        /* <DEDUP_REMOVED lines=13> */
.L_x_17340:
        /* <DEDUP_REMOVED lines=12> */
.L_x_17341:
        /* <DEDUP_REMOVED lines=43> */
.L_x_17339:
        /* <DEDUP_REMOVED lines=24> */
.L_x_17343:
        /* <DEDUP_REMOVED lines=12> */
.L_x_17344:
        /* <DEDUP_REMOVED lines=43> */
.L_x_17342:
[----:B------:R-:W-:Y:S01]  /*1b150*/  I2FP.F32.U32 R33, R28 ;  /* 0x0000001c00217245 */ /* 0x000fe20000201000 */
[----:B------:R-:W-:Y:S01]  /*1b160*/  IMAD.U32 R28, R29, 0x10000, RZ ;  /* 0x000100001d1c7824 */ /* 0x000fe200078e00ff */
[----:B------:R-:W-:Y:S01]  /*1b170*/  ISETP.NE.AND P2, PT, R34, 0x1, PT ;  /* 0x000000012200780c */ /* 0x000fe20003f45270 */
[----:B------:R-:W-:Y:S01]  /*1b180*/  IMAD.MOV.U32 R32, RZ, RZ, 0x2 ;  /* 0x00000002ff207424 */ /* 0x000fe200078e00ff */
[----:B------:R-:W-:Y:S01]  /*1b190*/  SHF.L.U32 R38, R93, 0x10, RZ ;  /* 0x000000105d267819 */ /* 0x000fe200000006ff */
[----:B------:R-:W-:Y:S01]  /*1b1a0*/  FFMA.FTZ R33, R33, R200, 1.1641532182693481445e-10 ;  /* 0x2f00000021217423 */ /* 0x000fe200000100c8 */
[----:B------:R-:W-:Y:S01]  /*1b1b0*/  FMUL.FTZ R28, R28, UR17 ;  /* 0x000000111c1c7c20 */ /* 0x000fe20008410000 */
[----:B------:R-:W-:Y:S01]  /*1b1c0*/  PRMT R39, R29, 0x7632, R39 ;  /* 0x000076321d277816 */ /* 0x000fe20000000027 */
        /* <DEDUP_REMOVED lines=15> */
.L_x_17346:
        /* <DEDUP_REMOVED lines=12> */
.L_x_17347:
        /* <DEDUP_REMOVED lines=43> */
.L_x_17345:
[----:B------:R-:W-:Y:S01]  /*1b630*/  I2FP.F32.U32 R29, R29 ;  /* 0x0000001d001d7245 */ /* 0x000fe20000201000 */
[----:B------:R-:W-:Y:S01]  /*1b640*/  IMAD.MOV.U32 R33, RZ, RZ, 0x2 ;  /* 0x00000002ff217424 */ /* 0x000fe200078e00ff */
[----:B------:R-:W-:Y:S02]  /*1b650*/  SHF.L.U32 R39, R39, 0x10, RZ ;  /* 0x0000001027277819 */ /* 0x000fe400000006ff */
        /* <DEDUP_REMOVED lines=19> */
.L_x_17349:
        /* <DEDUP_REMOVED lines=12> */
.L_x_17350:
        /* <DEDUP_REMOVED lines=43> */
.L_x_17348:
        /* <DEDUP_REMOVED lines=9> */
[----:B------:R-:W-:Y:S02]  /*1bb90*/  FSEL R29, R28, RZ, !P3 ;  /* 0x000000ff1c1d7208 */ /* 0x000fe40005800000 */
[----:B------:R-:W-:Y:S02]  /*1bba0*/  PLOP3.LUT P3, PT, P3, PT, PT, 0x8, 0x80 ;  /* 0x000000000080781c */ /* 0x000fe40001f6e170 */
[----:B------:R-:W-:Y:S01]  /*1bbb0*/  MOV R28, 0x2 ;  /* 0x00000002001c7802 */ /* 0x000fe20000000f00 */
        /* <DEDUP_REMOVED lines=11> */
.L_x_17352:
        /* <DEDUP_REMOVED lines=12> */
.L_x_17353:
        /* <DEDUP_REMOVED lines=43> */
.L_x_17351:
        /* <DEDUP_REMOVED lines=22> */
.L_x_17355:
        /* <DEDUP_REMOVED lines=12> */
.L_x_17356:
        /* <DEDUP_REMOVED lines=43> */
.L_x_17354:
        /* <DEDUP_REMOVED lines=23> */
.L_x_17358:
        /* <DEDUP_REMOVED lines=14> */
.L_x_17359:
        /* <DEDUP_REMOVED lines=43> */
.L_x_17357:
[----:B------:R-:W-:Y:S01]  /*1c9b0*/  I2FP.F32.U32 R29, R29 ;  /* 0x0000001d001d7245 */ /* 0x000fe20000201000 */
[----:B------:R-:W-:-:S04]  /*1c9c0*/  IMAD.U32 R35, R35, 0x10000, RZ ;  /* 0x0001000023237824 */ /* 0x000fc800078e00ff */
        /* <DEDUP_REMOVED lines=8> */
[----:B------:R-:W-:Y:S09]  /*1ca50*/  BRA `(.L_x_17360) ;  /* 0x0000002400d47947 */ /* 0x000ff20003800000 */
.L_x_17335:
        /* <DEDUP_REMOVED lines=15> */
.L_x_17362:
        /* <DEDUP_REMOVED lines=12> */
.L_x_17363:
        /* <DEDUP_REMOVED lines=43> */
.L_x_17361:
[----:B------:R-:W-:Y:S01]  /*1cec0*/  I2FP.F32.U32 R33, R32 ;  /* 0x0000002000217245 */ /* 0x000fe20000201000 */
[----:B-----5:R-:W-:Y:S01]  /*1ced0*/  IMAD.U32 R32, R28, 0x10000, RZ ;  /* 0x000100001c207824 */ /* 0x020fe200078e00ff */
[----:B------:R-:W-:Y:S02]  /*1cee0*/  ISETP.NE.AND P2, PT, R34, 0x1, PT ;  /* 0x000000012200780c */ /* 0x000fe40003f45270 */
[----:B------:R-:W-:Y:S01]  /*1cef0*/  LOP3.LUT R216, R216, 0xfffffffb, RZ, 0xc0, !PT ;  /* 0xfffffffbd8d87812 */ /* 0x000fe200078ec0ff */
[----:B------:R-:W-:Y:S01]  /*1cf00*/  FFMA.FTZ R33, R33, R200, 1.1641532182693481445e-10 ;  /* 0x2f00000021217423 */ /* 0x000fe200000100c8 */
[----:B------:R-:W-:Y:S01]  /*1cf10*/  FMUL.FTZ R32, R32, UR17 ;  /* 0x0000001120207c20 */ /* 0x000fe20008410000 */
[----:B------:R-:W-:-:S03]  /*1cf20*/  PRMT R28, R28, 0x7632, R28 ;  /* 0x000076321c1c7816 */ /* 0x000fc6000000001c */
[----:B------:R-:W-:Y:S01]  /*1cf30*/  FMUL.FTZ R32, R32, UR5 ;  /* 0x0000000520207c20 */ /* 0x000fe20008410000 */
[----:B------:R-:W-:Y:S02]  /*1cf40*/  FSETP.GTU.FTZ.AND P1, PT, R33, UR4, PT ;  /* 0x0000000421007c0b */ /* 0x000fe4000bf3c000 */
[----:B------:R-:W-:Y:S02]  /*1cf50*/  SHF.L.U32 R33, R92, 0x10, RZ ;  /* 0x000000105c217819 */ /* 0x000fe400000006ff */
[----:B------:R-:W-:Y:S01]  /*1cf60*/  FSEL R36, R32, RZ, !P1 ;  /* 0x000000ff20247208 */ /* 0x000fe20004800000 */
[----:B------:R-:W-:Y:S01]  /*1cf70*/  IMAD.MOV.U32 R32, RZ, RZ, 0x2 ;  /* 0x00000002ff207424 */ /* 0x000fe200078e00ff */
        /* <DEDUP_REMOVED lines=13> */
.L_x_17365:
        /* <DEDUP_REMOVED lines=12> */
.L_x_17366:
        /* <DEDUP_REMOVED lines=43> */
.L_x_17364:
        /* <DEDUP_REMOVED lines=24> */
.L_x_17368:
        /* <DEDUP_REMOVED lines=12> */
.L_x_17369:
        /* <DEDUP_REMOVED lines=43> */
.L_x_17367:
[----:B------:R-:W-:Y:S01]  /*1d8b0*/  I2FP.F32.U32 R33, R28 ;  /* 0x0000001c00217245 */ /* 0x000fe20000201000 */
[C---:B------:R-:W-:Y:S01]  /*1d8c0*/  IMAD.U32 R28, R29.reuse, 0x10000, RZ ;  /* 0x000100001d1c7824 */ /* 0x040fe200078e00ff */
[----:B------:R-:W-:Y:S02]  /*1d8d0*/  ISETP.NE.AND P2, PT, R34, 0x1, PT ;  /* 0x000000012200780c */ /* 0x000fe40003f45270 */
[----:B------:R-:W-:Y:S01]  /*1d8e0*/  PRMT R39, R29, 0x7632, R39 ;  /* 0x000076321d277816 */ /* 0x000fe20000000027 */
[----:B------:R-:W-:Y:S01]  /*1d8f0*/  FFMA.FTZ R33, R33, R200, 1.1641532182693481445e-10 ;  /* 0x2f00000021217423 */ /* 0x000fe200000100c8 */
[----:B------:R-:W-:Y:S01]  /*1d900*/  FMUL.FTZ R28, R28, UR17 ;  /* 0x000000111c1c7c20 */ /* 0x000fe20008410000 */
[----:B------:R-:W-:Y:S01]  /*1d910*/  MOV R32, 0x2 ;  /* 0x0000000200207802 */ /* 0x000fe20000000f00 */
[----:B------:R-:W-:Y:S02]  /*1d920*/  IMAD.MOV.U32 R29, RZ, RZ, R196 ;  /* 0x000000ffff1d7224 */ /* 0x000fe400078e00c4 */
        /* <DEDUP_REMOVED lines=15> */
.L_x_17371:
        /* <DEDUP_REMOVED lines=12> */
.L_x_17372:
        /* <DEDUP_REMOVED lines=43> */
.L_x_17370:
        /* <DEDUP_REMOVED lines=22> */
.L_x_17374:
        /* <DEDUP_REMOVED lines=12> */
.L_x_17375:
        /* <DEDUP_REMOVED lines=43> */
.L_x_17373:
[----:B------:R-:W-:Y:S02]  /*1e260*/  I2FP.F32.U32 R29, R29 ;  /* 0x0000001d001d7245 */ /* 0x000fe40000201000 */
[C---:B------:R-:W-:Y:S02]  /*1e270*/  SHF.L.U32 R28, R30.reuse, 0x10, RZ ;  /* 0x000000101e1c7819 */ /* 0x040fe400000006ff */
        /* <DEDUP_REMOVED lines=21> */
.L_x_17377:
        /* <DEDUP_REMOVED lines=12> */
.L_x_17378:
        /* <DEDUP_REMOVED lines=43> */
.L_x_17376:
        /* <DEDUP_REMOVED lines=22> */
.L_x_17380:
        /* <DEDUP_REMOVED lines=12> */
.L_x_17381:
        /* <DEDUP_REMOVED lines=43> */
.L_x_17379:
        /* <DEDUP_REMOVED lines=23> */
.L_x_17383:
        /* <DEDUP_REMOVED lines=14> */
.L_x_17384:
        /* <DEDUP_REMOVED lines=43> */
.L_x_17382:
[----:B------:R-:W-:Y:S01]  /*1f110*/  I2FP.F32.U32 R29, R29 ;  /* 0x0000001d001d7245 */ /* 0x000fe20000201000 */
[----:B------:R-:W-:Y:S01]  /*1f120*/  IMAD.U32 R35, R35, 0x10000, RZ ;  /* 0x0001000023237824 */ /* 0x000fe200078e00ff */
[----:B------:R-:W-:-:S03]  /*1f130*/  SHF.L.U32 R28, R23, 0x10, RZ ;  /* 0x00000010171c7819 */ /* 0x000fc600000006ff */
[----:B------:R-:W-:Y:S01]  /*1f140*/  FFMA.FTZ R29, R29, R200, 1.1641532182693481445e-10 ;  /* 0x2f0000001d1d7423 */ /* 0x000fe200000100c8 */
[----:B------:R-:W-:-:S04]  /*1f150*/  FMUL.FTZ R35, R35, UR17 ;  /* 0x0000001123237c20 */ /* 0x000fc80008410000 */
[----:B------:R-:W-:Y:S01]  /*1f160*/  FMUL.FTZ R35, R35, UR5 ;  /* 0x0000000523237c20 */ /* 0x000fe20008410000 */
[----:B------:R-:W-:-:S04]  /*1f170*/  FSETP.GTU.FTZ.AND P6, PT, R29, UR4, PT ;  /* 0x000000041d007c0b */ /* 0x000fc8000bfdc000 */
[----:B------:R-:W-:Y:S02]  /*1f180*/  FSEL R35, R35, RZ, !P6 ;  /* 0x000000ff23237208 */ /* 0x000fe40007000000 */
[----:B------:R-:W-:-:S03]  /*1f190*/  PLOP3.LUT P6, PT, P6, PT, PT, 0x8, 0x80 ;  /* 0x000000000080781c */ /* 0x000fc600037ce170 */
[----:B------:R-:W-:-:S10]  /*1f1a0*/  FMUL.FTZ R35, R28, R35 ;  /* 0x000000231c237220 */ /* 0x000fd40000410000 */
.L_x_17360:
[----:B------:R-:W0:Y:S01]  /*1f1b0*/  @P0 LDC.64 R28, c[0x0][0x3a0] ;  /* 0x0000e800ff1c0b82 */ /* 0x000e220000000a00 */
[----:B------:R-:W-:Y:S01]  /*1f1c0*/  SEL R175, RZ, 0x10000, !P5 ;  /* 0x00010000ffaf7807 */ /* 0x000fe20006800000 */
[----:B------:R-:W-:Y:S01]  /*1f1d0*/  VIADD R227, R217, 0x300 ;  /* 0x00000300d9e37836 */ /* 0x000fe20000000000 */
[C---:B------:R-:W-:Y:S01]  /*1f1e0*/  LOP3.LUT P5, RZ, R216.reuse, 0x2, RZ, 0xc0, !PT ;  /* 0x00000002d8ff7812 */ /* 0x040fe200078ac0ff */
[C---:B------:R-:W-:Y:S01]  /*1f1f0*/  IMAD.WIDE.U32 R234, R225.reuse, 0x20, R230 ;  /* 0x00000020e1ea7825 */ /* 0x040fe200078e00e6 */
[----:B------:R-:W-:Y:S02]  /*1f200*/  SEL R226, RZ, 0x1000000, !P6 ;  /* 0x01000000ffe27807 */ /* 0x000fe40007000000 */
[----:B------:R-:W-:Y:S01]  /*1f210*/  SEL R218, RZ, 0x100, !P4 ;  /* 0x00000100ffda7807 */ /* 0x000fe20006000000 */
[----:B------:R-:W-:Y:S01]  /*1f220*/  IMAD.WIDE.U32 R232, R225, 0x8, R228 ;  /* 0x00000008e1e87825 */ /* 0x000fe200078e00e4 */
[----:B------:R-:W-:Y:S01]  /*1f230*/  SEL R174, RZ, 0x1000000, !P2 ;  /* 0x01000000ffae7807 */ /* 0x000fe20005000000 */
[----:B------:R1:W-:Y:S01]  /*1f240*/  STG.E.128 desc[UR8][R234.64], R36 ;  /* 0x00000024ea007986 */ /* 0x0003e2000c101d08 */
[----:B------:R-:W-:Y:S01]  /*1f250*/  SEL R31, RZ, 0x10000, !P1 ;  /* 0x00010000ff1f7807 */ /* 0x000fe20004800000 */
[----:B------:R-:W-:Y:S01]  /*1f260*/  IMAD.WIDE.U32 R172, R227, 0x10, R172 ;  /* 0x00000010e3ac7825 */ /* 0x000fe200078e00ac */
[----:B------:R-:W-:Y:S01]  /*1f270*/  SEL R30, RZ, 0x100, !P5 ;  /* 0x00000100ff1e7807 */ /* 0x000fe20006800000 */
[----:B------:R1:W-:Y:S01]  /*1f280*/  STG.E.128 desc[UR8][R234.64+0x10], R32 ;  /* 0x00001020ea007986 */ /* 0x0003e2000c101d08 */
[----:B------:R-:W-:-:S02]  /*1f290*/  LOP3.LUT P6, RZ, R216, 0x4, RZ, 0xc0, !PT ;  /* 0x00000004d8ff7812 */ /* 0x000fc400078cc0ff */
[----:B------:R-:W-:Y:S02]  /*1f2a0*/  LOP3.LUT R218, R218, R226, R175, 0xfe, !PT ;  /* 0x000000e2dada7212 */ /* 0x000fe400078efeaf */
[----:B------:R-:W-:Y:S02]  /*1f2b0*/  LOP3.LUT R30, R30, R174, R31, 0xfe, !PT ;  /* 0x000000ae1e1e7212 */ /* 0x000fe400078efe1f */
[----:B------:R-:W-:Y:S02]  /*1f2c0*/  SEL R31, RZ, 0x1, !P3 ;  /* 0x00000001ff1f7807 */ /* 0x000fe40005800000 */
[----:B------:R-:W-:Y:S01]  /*1f2d0*/  SEL R175, RZ, 0x1, !P6 ;  /* 0x00000001ffaf7807 */ /* 0x000fe20007000000 */
[----:B0-----:R-:W-:Y:S01]  /*1f2e0*/  @P0 IMAD.WIDE.U32 R28, R227, 0x20, R28 ;  /* 0x00000020e31c0825 */ /* 0x001fe200078e001c */
[----:B------:R-:W-:Y:S02]  /*1f2f0*/  LOP3.LUT R31, R218, R31, RZ, 0xfc, !PT ;  /* 0x0000001fda1f7212 */ /* 0x000fe400078efcff */
[----:B------:R-:W-:-:S05]  /*1f300*/  LOP3.LUT R30, R30, R175, RZ, 0xfc, !PT ;  /* 0x000000af1e1e7212 */ /* 0x000fca00078efcff */
[----:B------:R1:W-:Y:S04]  /*1f310*/  STG.E.64 desc[UR8][R232.64], R30 ;  /* 0x0000001ee8007986 */ /* 0x0003e8000c101b08 */
[----:B------:R1:W5:Y:S04]  /*1f320*/  @P0 LDG.E.128 R84, desc[UR8][R28.64] ;  /* 0x000000081c540981 */ /* 0x000368000c1e1d00 */
        /* <DEDUP_REMOVED lines=18> */
.L_x_17387:
        /* <DEDUP_REMOVED lines=12> */
.L_x_17388:
        /* <DEDUP_REMOVED lines=43> */
.L_x_17386:
        /* <DEDUP_REMOVED lines=25> */
.L_x_17390:
        /* <DEDUP_REMOVED lines=12> */
.L_x_17391:
        /* <DEDUP_REMOVED lines=43> */
.L_x_17389:
[----:B------:R-:W-:Y:S01]  /*1fcc0*/  I2FP.F32.U32 R29, R29 ;  /* 0x0000001d001d7245 */ /* 0x000fe20000201000 */
[----:B------:R-:W-:Y:S01]  /*1fcd0*/  IMAD.U32 R172, R172, 0x10000, RZ ;  /* 0x00010000acac7824 */ /* 0x000fe200078e00ff */
[----:B------:R-:W-:Y:S01]  /*1fce0*/  ISETP.NE.AND P1, PT, R30, 0x1, PT ;  /* 0x000000011e00780c */ /* 0x000fe20003f25270 */
[----:B------:R-:W-:Y:S01]  /*1fcf0*/  IMAD.MOV.U32 R201, RZ, RZ, 0x2 ;  /* 0x00000002ffc97424 */ /* 0x000fe200078e00ff */
[----:B------:R-:W-:Y:S01]  /*1fd00*/  MOV R31, R196 ;  /* 0x000000c4001f7202 */ /* 0x000fe20000000f00 */
        /* <DEDUP_REMOVED lines=17> */
.L_x_17393:
        /* <DEDUP_REMOVED lines=12> */
.L_x_17394:
        /* <DEDUP_REMOVED lines=43> */
.L_x_17392:
        /* <DEDUP_REMOVED lines=23> */
.L_x_17396:
        /* <DEDUP_REMOVED lines=12> */
.L_x_17397:
        /* <DEDUP_REMOVED lines=43> */
.L_x_17395:
        /* <DEDUP_REMOVED lines=22> */
.L_x_17399:
        /* <DEDUP_REMOVED lines=12> */
.L_x_17400:
        /* <DEDUP_REMOVED lines=43> */
.L_x_17398:
        /* <DEDUP_REMOVED lines=23> */
.L_x_17402:
        /* <DEDUP_REMOVED lines=12> */
.L_x_17403:
[----:B------:R-:W-:Y:S01]  /*20d70*/  IMAD.WIDE.U32 R234, R215, -0x326172a9, RZ ;  /* 0xcd9e8d57d7ea7825 */ /* 0x000fe200078e00ff */
[----:B------:R-:W-:-:S03]  /*20d80*/  LOP3.LUT R232, R195, UR11, R239, 0x96, !PT ;  /* 0x0000000bc3e87c12 */ /* 0x000fc6000f8e96ef */
[----:B------:R-:W-:Y:S01]  /*20d90*/  HFMA2 R201, -RZ, RZ, 0, 0 ;  /* 0x00000000ffc97431 */ /* 0x000fe200000001ff */
        /* <DEDUP_REMOVED lines=40> */
.L_x_17401:
        /* <DEDUP_REMOVED lines=22> */
.L_x_17405:
        /* <DEDUP_REMOVED lines=12> */
.L_x_17406:
        /* <DEDUP_REMOVED lines=43> */
.L_x_17404:
        /* <DEDUP_REMOVED lines=23> */
.L_x_17408:
        /* <DEDUP_REMOVED lines=14> */
.L_x_17409:
        /* <DEDUP_REMOVED lines=43> */
.L_x_17407:
[----:B------:R-:W-:Y:S01]  /*219f0*/  I2FP.F32.U32 R201, R201 ;  /* 0x000000c900c97245 */ /* 0x000fe20000201000 */
[----:B------:R-:W-:-:S04]  /*21a00*/  IMAD.U32 R175, R175, 0x10000, RZ ;  /* 0x00010000afaf7824 */ /* 0x000fc800078e00ff */
        /* <DEDUP_REMOVED lines=8> */
[----:B------:R-:W-:Y:S09]  /*21a90*/  BRA `(.L_x_17410) ;  /* 0x0000002400cc7947 */ /* 0x000ff20003800000 */
.L_x_17385:
        /* <DEDUP_REMOVED lines=15> */
.L_x_17412:
        /* <DEDUP_REMOVED lines=12> */
.L_x_17413:
        /* <DEDUP_REMOVED lines=43> */
.L_x_17411:
        /* <DEDUP_REMOVED lines=25> */
.L_x_17415:
        /* <DEDUP_REMOVED lines=12> */
.L_x_17416:
        /* <DEDUP_REMOVED lines=43> */
.L_x_17414:
[----:B------:R-:W-:Y:S01]  /*22400*/  I2FP.F32.U32 R29, R29 ;  /* 0x0000001d001d7245 */ /* 0x000fe20000201000 */
[----:B------:R-:W-:Y:S01]  /*22410*/  IMAD.MOV.U32 R31, RZ, RZ, R196 ;  /* 0x000000ffff1f7224 */ /* 0x000fe200078e00c4 */
        /* <DEDUP_REMOVED lines=20> */
.L_x_17418:
        /* <DEDUP_REMOVED lines=12> */
.L_x_17419:
        /* <DEDUP_REMOVED lines=43> */
.L_x_17417:
        /* <DEDUP_REMOVED lines=23> */
.L_x_17421:
        /* <DEDUP_REMOVED lines=12> */
.L_x_17422:
        /* <DEDUP_REMOVED lines=43> */
.L_x_17420:
        /* <DEDUP_REMOVED lines=22> */
.L_x_17424:
        /* <DEDUP_REMOVED lines=12> */
.L_x_17425:
        /* <DEDUP_REMOVED lines=43> */
.L_x_17423:
[----:B------:R-:W-:Y:S01]  /*23280*/  I2FP.F32.U32 R173, R173 ;  /* 0x000000ad00ad7245 */ /* 0x000fe20000201000 */
[----:B------:R-:W-:Y:S01]  /*23290*/  IMAD.U32 R172, R174, 0x10000, RZ ;  /* 0x00010000aeac7824 */ /* 0x000fe200078e00ff */
        /* <DEDUP_REMOVED lines=21> */
.L_x_17427:
        /* <DEDUP_REMOVED lines=12> */
.L_x_17428:
        /* <DEDUP_REMOVED lines=43> */
.L_x_17426:
[----:B------:R-:W-:Y:S01]  /*23760*/  I2FP.F32.U32 R173, R173 ;  /* 0x000000ad00ad7245 */ /* 0x000fe20000201000 */
[----:B------:R-:W-:Y:S01]  /*23770*/  HFMA2 R226, -RZ, RZ, 0, 1.1920928955078125e-07 ;  /* 0x00000002ffe27431 */ /* 0x000fe200000001ff */
        /* <DEDUP_REMOVED lines=20> */
.L_x_17430:
        /* <DEDUP_REMOVED lines=12> */
.L_x_17431:
        /* <DEDUP_REMOVED lines=43> */
.L_x_17429:
        /* <DEDUP_REMOVED lines=23> */
.L_x_17433:
        /* <DEDUP_REMOVED lines=14> */
.L_x_17434:
        /* <DEDUP_REMOVED lines=43> */
.L_x_17432:
[----:B------:R-:W-:Y:S02]  /*24130*/  I2FP.F32.U32 R201, R201 ;  /* 0x000000c900c97245 */ /* 0x000fe40000201000 */
[----:B------:R-:W-:-:S03]  /*24140*/  SHF.L.U32 R175, R175, 0x10, RZ ;  /* 0x00000010afaf7819 */ /* 0x000fc600000006ff */
[----:B------:R-:W-:Y:S01]  /*24150*/  FFMA.FTZ R201, R201, R200, 1.1641532182693481445e-10 ;  /* 0x2f000000c9c97423 */ /* 0x000fe200000100c8 */
[----:B------:R-:W-:Y:S02]  /*24160*/  IMAD.U32 R200, R19, 0x10000, RZ ;  /* 0x0001000013c87824 */ /* 0x000fe400078e00ff */
[----:B------:R-:W-:Y:S02]  /*24170*/  FMUL.FTZ R175, R175, UR17 ;  /* 0x00000011afaf7c20 */ /* 0x000fe40008410000 */
[----:B------:R-:W-:Y:S02]  /*24180*/  FSETP.GTU.FTZ.AND P6, PT, R201, UR4, PT ;  /* 0x00000004c9007c0b */ /* 0x000fe4000bfdc000 */
[----:B------:R-:W-:-:S05]  /*24190*/  FMUL.FTZ R175, R175, UR5 ;  /* 0x00000005afaf7c20 */ /* 0x000fca0008410000 */
[----:B------:R-:W-:Y:S02]  /*241a0*/  FSEL R175, R175, RZ, !P6 ;  /* 0x000000ffafaf7208 */ /* 0x000fe40007000000 */
[----:B------:R-:W-:-:S03]  /*241b0*/  PLOP3.LUT P6, PT, P6, PT, PT, 0x8, 0x80 ;  /* 0x000000000080781c */ /* 0x000fc600037ce170 */
[----:B------:R-:W-:-:S10]  /*241c0*/  FMUL.FTZ R175, R200, R175 ;  /* 0x000000afc8af7220 */ /* 0x000fd40000410000 */
.L_x_17410:
[----:B------:R-:W-:Y:S01]  /*241d0*/  FADD.FTZ R200, RZ, R76 ;  /* 0x0000004cffc87221 */ /* 0x000fe20000010000 */
[----:B------:R-:W-:Y:S01]  /*241e0*/  SEL R226, RZ, 0x1000000, !P6 ;  /* 0x01000000ffe27807 */ /* 0x000fe20007000000 */
[----:B------:R-:W-:Y:S01]  /*241f0*/  IMAD.WIDE.U32 R230, R227, 0x20, R230 ;  /* 0x00000020e3e67825 */ /* 0x000fe200078e00e6 */
[----:B------:R-:W-:-:S03]  /*24200*/  SEL R237, RZ, 0x100, !P4 ;  /* 0x00000100ffed7807 */ /* 0x000fc60006000000 */
[----:B------:R-:W-:Y:S01]  /*24210*/  FADD.FTZ R201, R200, R77 ;  /* 0x0000004dc8c97221 */ /* 0x000fe20000010000 */
[----:B------:R-:W-:Y:S01]  /*24220*/  LOP3.LUT P6, RZ, R216, 0x2, RZ, 0xc0, !PT ;  /* 0x00000002d8ff7812 */ /* 0x000fe200078cc0ff */
[----:B------:R-:W-:Y:S01]  /*24230*/  IMAD.WIDE.U32 R228, R227, 0x8, R228 ;  /* 0x00000008e3e47825 */ /* 0x000fe200078e00e4 */
[----:B------:R-:W-:Y:S03]  /*24240*/  STG.E.128 desc[UR8][R230.64], R28 ;  /* 0x0000001ce6007986 */ /* 0x000fe6000c101d08 */
[----:B------:R-:W-:Y:S01]  /*24250*/  FADD.FTZ R200, R201, R78 ;  /* 0x0000004ec9c87221 */ /* 0x000fe20000010000 */
[----:B------:R-:W-:Y:S01]  /*24260*/  BSSY.RECONVERGENT B0, `(.L_x_17435) ;  /* 0x00000d0000007945 */ /* 0x000fe20003800200 */
[----:B------:R-:W-:Y:S02]  /*24270*/  STG.E.128 desc[UR8][R230.64+0x10], R172 ;  /* 0x000010ace6007986 */ /* 0x000fe4000c101d08 */
        /* <DEDUP_REMOVED lines=76> */
[----:B------:R-:W-:Y:S01]  /*24740*/  FADD.FTZ R232, -R200, R74 ;  /* 0x0000004ac8e87221 */ /* 0x000fe20000010100 */
[----:B------:R-:W-:Y:S02]  /*24750*/  LOP3.LUT R237, R237, R226, R236, 0xfe, !PT ;  /* 0x000000e2eded7212 */ /* 0x000fe400078efeec */
[----:B------:R-:W-:Y:S01]  /*24760*/  FFMA.FTZ R201, R234, R234, R201 ;  /* 0x000000eaeac97223 */ /* 0x000fe200000100c9 */
[----:B------:R-:W-:Y:S01]  /*24770*/  FADD.FTZ R234, -R200, R75 ;  /* 0x0000004bc8ea7221 */ /* 0x000fe20000010100 */
[----:B------:R-:W-:Y:S02]  /*24780*/  SEL R236, RZ, 0x1000000, !P2 ;  /* 0x01000000ffec7807 */ /* 0x000fe40005000000 */
[----:B------:R-:W-:Y:S01]  /*24790*/  FFMA.FTZ R201, R232, R232, R201 ;  /* 0x000000e8e8c97223 */ /* 0x000fe200000100c9 */
[----:B------:R-:W-:Y:S01]  /*247a0*/  FADD.FTZ R232, -R200, R68 ;  /* 0x00000044c8e87221 */ /* 0x000fe20000010100 */
[----:B------:R-:W-:-:S02]  /*247b0*/  SEL R226, RZ, 0x10000, !P1 ;  /* 0x00010000ffe27807 */ /* 0x000fc40004800000 */
        /* <DEDUP_REMOVED lines=98> */
[----:B------:R-:W-:-:S04]  /*24de0*/  SEL R201, RZ, 0x100, !P0 ;  /* 0x00000100ffc97807 */ /* 0x000fc80004000000 */
[----:B------:R-:W0:Y:S01]  /*24df0*/  SHFL.BFLY PT, R233, R232, 0x2, 0x1f ;  /* 0x0c401f00e8e97f89 */ /* 0x000e2200000e0000 */
[----:B------:R-:W-:Y:S02]  /*24e00*/  LOP3.LUT R201, R201, R236, R226, 0xfe, !PT ;  /* 0x000000ecc9c97212 */ /* 0x000fe400078efee2 */
[----:B------:R-:W-:Y:S01]  /*24e10*/  SEL R226, RZ, 0x1, !P6 ;  /* 0x00000001ffe27807 */ /* 0x000fe20007000000 */
[----:B0-----:R-:W-:Y:S01]  /*24e20*/  FADD.FTZ R233, R232, R233 ;  /* 0x000000e9e8e97221 */ /* 0x001fe20000010000 */
[----:B------:R-:W-:-:S04]  /*24e30*/  SEL R232, RZ, 0x1, !P3 ;  /* 0x00000001ffe87807 */ /* 0x000fc80005800000 */
        /* <DEDUP_REMOVED lines=9> */
[----:B0-----:R-:W-:Y:S02]  /*24ed0*/  FADD.FTZ R201, R235, R234 ;  /* 0x000000eaebc97221 */ /* 0x001fe40000010000 */
        /* <DEDUP_REMOVED lines=8> */
.L_x_17436:
[----:B------:R-:W-:Y:S05]  /*24f60*/  BSYNC.RECONVERGENT B0 ;  /* 0x0000000000007941 */ /* 0x000fea0003800200 */
.L_x_17435:
[----:B------:R-:W-:Y:S01]  /*24f70*/  BAR.SYNC.DEFER_BLOCKING 0x0 ;  /* 0x0000000000007b1d */ /* 0x000fe20000010000 */
[----:B------:R-:W-:Y:S01]  /*24f80*/  ISETP.GT.U32.AND P0, PT, R226, 0x3, PT ;  /* 0x00000003e200780c */ /* 0x000fe20003f04070 */
[----:B0-----:R-:W-:Y:S01]  /*24f90*/  HFMA2 R228, -RZ, RZ, 0, 0 ;  /* 0x00000000ffe47431 */ /* 0x001fe200000001ff */
[----:B------:R-:W-:-:S03]  /*24fa0*/  CS2R R200, SRZ ;  /* 0x0000000000c87805 */ /* 0x000fc6000001ff00 */
        /* <DEDUP_REMOVED lines=10> */
.L_x_17438:
[----:B------:R-:W-:Y:S05]  /*25050*/  BSYNC.RECONVERGENT B0 ;  /* 0x0000000000007941 */ /* 0x000fea0003800200 */
.L_x_17437:
        /* <DEDUP_REMOVED lines=8> */
[----:B------:R-:W-:Y:S01]  /*250e0*/  IMAD.U32 R250, R13, 0x10000, RZ ;  /* 0x000100000dfa7824 */ /* 0x000fe200078e00ff */
[----:B------:R-:W-:Y:S01]  /*250f0*/  SHF.L.U32 R252, R171, 0x10, RZ ;  /* 0x00000010abfc7819 */ /* 0x000fe200000006ff */
[----:B------:R-:W-:Y:S01]  /*25100*/  IMAD.U32 R239, R123, 0x10000, RZ ;  /* 0x000100007bef7824 */ /* 0x000fe200078e00ff */
[----:B------:R-:W-:Y:S01]  /*25110*/  PRMT R241, R116, 0x7632, R241 ;  /* 0x0000763274f17816 */ /* 0x000fe200000000f1 */
[----:B------:R-:W-:-:S04]  /*25120*/  UPLOP3.LUT UP1, UPT, UPT, UPT, UP1, 0x40, 0x4 ;  /* 0x000000000004789c */ /* 0x000fc80003f2e810 */
[----:B------:R-:W-:Y:S02]  /*25130*/  IMAD.U32 R241, R241, 0x10000, RZ ;  /* 0x00010000f1f17824 */ /* 0x000fe400078e00ff */
[----:B-1----:R-:W-:Y:S01]  /*25140*/  IMAD.IADD R230, R229, 0x1, R228 ;  /* 0x00000001e5e67824 */ /* 0x002fe200078e02e4 */
[----:B------:R-:W-:Y:S02]  /*25150*/  I2FP.F32.S32 R233, R229 ;  /* 0x000000e500e97245 */ /* 0x000fe40000201400 */
[----:B------:R-:W-:Y:S02]  /*25160*/  I2FP.F32.U32 R229, R228 ;  /* 0x000000e400e57245 */ /* 0x000fe40000201000 */
[----:B------:R-:W-:Y:S01]  /*25170*/  I2FP.F32.S32 R226, R230 ;  /* 0x000000e600e27245 */ /* 0x000fe20000201400 */
[----:B------:R-:W1:Y:S01]  /*25180*/  SHFL.DOWN PT, R237, R230, 0x1, 0x1f ;  /* 0x08201f00e6ed7f89 */ /* 0x000e6200000e0000 */
[----:B0-----:R-:W-:Y:S02]  /*25190*/  FMUL.FTZ R234, R231, R233 ;  /* 0x000000e9e7ea7220 */ /* 0x001fe40000410000 */
[----:B------:R-:W0:Y:S01]  /*251a0*/  MUFU.RCP R232, R226 ;  /* 0x000000e200e87308 */ /* 0x000e220000001000 */
[----:B------:R-:W2:Y:S01]  /*251b0*/  SHFL.DOWN PT, R228, R201, 0x2, 0x1f ;  /* 0x08401f00c9e47f89 */ /* 0x000ea200000e0000 */
[----:B------:R-:W-:Y:S01]  /*251c0*/  FFMA.FTZ R235, R229, R200, R234 ;  /* 0x000000c8e5eb7223 */ /* 0x000fe200000100ea */
[----:B------:R-:W-:-:S04]  /*251d0*/  FADD.FTZ R200, -R231, R200 ;  /* 0x000000c8e7c87221 */ /* 0x000fc80000010100 */
[----:B------:R-:W-:-:S04]  /*251e0*/  FMUL.FTZ R200, R200, R200 ;  /* 0x000000c8c8c87220 */ /* 0x000fc80000410000 */
[----:B------:R-:W-:-:S04]  /*251f0*/  FMUL.FTZ R200, R200, R229 ;  /* 0x000000e5c8c87220 */ /* 0x000fc80000410000 */
[----:B------:R-:W-:Y:S01]  /*25200*/  FMUL.FTZ R200, R200, R233 ;  /* 0x000000e9c8c87220 */ /* 0x000fe20000410000 */
[----:B------:R-:W-:Y:S01]  /*25210*/  SHF.L.U32 R233, R149, 0x10, RZ ;  /* 0x0000001095e97819 */ /* 0x000fe200000006ff */
[----:B0-----:R-:W-:Y:S01]  /*25220*/  FMUL.FTZ R235, R232, R235 ;  /* 0x000000ebe8eb7220 */ /* 0x001fe20000410000 */
[----:B-1----:R-:W-:-:S04]  /*25230*/  IADD3 R236, PT, PT, R230, R237, RZ ;  /* 0x000000ede6ec7210 */ /* 0x002fc80007ffe0ff */
[----:B------:R-:W0:Y:S01]  /*25240*/  SHFL.DOWN PT, R234, R235, 0x1, 0x1f ;  /* 0x08201f00ebea7f89 */ /* 0x000e2200000e0000 */
[----:B------:R-:W-:Y:S01]  /*25250*/  I2FP.F32.S32 R237, R237 ;  /* 0x000000ed00ed7245 */ /* 0x000fe20000201400 */
[----:B--2---:R-:W-:Y:S01]  /*25260*/  FADD.FTZ R229, R228, R201 ;  /* 0x000000c9e4e57221 */ /* 0x004fe20000010000 */
[----:B------:R-:W-:Y:S01]  /*25270*/  I2FP.F32.S32 R236, R236 ;  /* 0x000000ec00ec7245 */ /* 0x000fe20000201400 */
[----:B------:R-:W1:Y:S02]  /*25280*/  LDC R228, c[0x0][0x448] ;  /* 0x00011200ffe47b82 */ /* 0x000e640000000800 */
[----:B------:R-:W-:-:S03]  /*25290*/  FFMA.FTZ R229, R232, R200, R229 ;  /* 0x000000c8e8e57223 */ /* 0x000fc600000100e5 */
[----:B------:R-:W2:Y:S02]  /*252a0*/  MUFU.RCP R236, R236 ;  /* 0x000000ec00ec7308 */ /* 0x000ea40000001000 */
[----:B------:R-:W3:Y:S01]  /*252b0*/  SHFL.DOWN PT, R200, R229, 0x1, 0x1f ;  /* 0x08201f00e5c87f89 */ /* 0x000ee200000e0000 */
[----:B0-----:R-:W-:Y:S01]  /*252c0*/  FMUL.FTZ R231, R234, R237 ;  /* 0x000000edeae77220 */ /* 0x001fe20000410000 */
[----:B------:R-:W-:-:S03]  /*252d0*/  FADD.FTZ R234, R235, -R234 ;  /* 0x800000eaebea7221 */ /* 0x000fc60000010000 */
[----:B------:R-:W-:Y:S01]  /*252e0*/  FFMA.FTZ R231, R226, R235, R231 ;  /* 0x000000ebe2e77223 */ /* 0x000fe200000100e7 */
[----:B------:R-:W-:-:S03]  /*252f0*/  IMAD.U32 R235, R121, 0x10000, RZ ;  /* 0x0001000079eb7824 */ /* 0x000fc600078e00ff */
[----:B--2---:R-:W-:Y:S01]  /*25300*/  FMUL.FTZ R201, R236, R231 ;  /* 0x000000e7ecc97220 */ /* 0x004fe20000410000 */
[----:B------:R-:W-:-:S04]  /*25310*/  FMUL.FTZ R231, R234, R234 ;  /* 0x000000eaeae77220 */ /* 0x000fc80000410000 */
[----:B------:R-:W-:Y:S01]  /*25320*/  FMUL.FTZ R226, R226, R231 ;  /* 0x000000e7e2e27220 */ /* 0x000fe20000410000 */
[----:B---3--:R-:W-:Y:S01]  /*25330*/  FADD.FTZ R231, R229, R200 ;  /* 0x000000c8e5e77221 */ /* 0x008fe20000010000 */
[----:B------:R-:W0:Y:S02]  /*25340*/  SHFL.IDX PT, R201, R201, RZ, 0x1f ;  /* 0x00001fffc9c97589 */ /* 0x000e2400000e0000 */
[----:B------:R-:W-:Y:S01]  /*25350*/  FMUL.FTZ R226, R226, R237 ;  /* 0x000000ede2e27220 */ /* 0x000fe20000410000 */
[----:B------:R-:W-:-:S03]  /*25360*/  SHF.L.U32 R237, R151, 0x10, RZ ;  /* 0x0000001097ed7819 */ /* 0x000fc600000006ff */
[--C-:B------:R-:W-:Y:S01]  /*25370*/  FFMA.FTZ R226, R236, R226, R231.reuse ;  /* 0x000000e2ece27223 */ /* 0x100fe200000100e7 */
[----:B------:R-:W-:-:S04]  /*25380*/  PRMT R231, R120, 0x7632, R231 ;  /* 0x0000763278e77816 */ /* 0x000fc800000000e7 */
[----:B------:R2:W1:Y:S01]  /*25390*/  SHFL.IDX PT, R229, R226, RZ, 0x1f ;  /* 0x00001fffe2e57589 */ /* 0x00046200000e0000 */
[----:B------:R-:W-:Y:S02]  /*253a0*/  IMAD.U32 R231, R231, 0x10000, RZ ;  /* 0x00010000e7e77824 */ /* 0x000fe400078e00ff */
[C---:B0-----:R-:W-:Y:S01]  /*253b0*/  FMUL.FTZ R230, R201.reuse, R201 ;  /* 0x000000c9c9e67220 */ /* 0x041fe20000410000 */
[----:B------:R-:W-:-:S04]  /*253c0*/  FSEL R200, R201, RZ, !P1 ;  /* 0x000000ffc9c87208 */ /* 0x000fc80004800000 */
[----:B------:R-:W-:Y:S01]  /*253d0*/  FSEL R230, R230, RZ, P1 ;  /* 0x000000ffe6e67208 */ /* 0x000fe20000800000 */
[C---:B------:R-:W-:Y:S01]  /*253e0*/  FADD.FTZ R222, -R200.reuse, R52 ;  /* 0x00000034c8de7221 */ /* 0x040fe20000010100 */
[C---:B--2---:R-:W-:Y:S01]  /*253f0*/  FADD.FTZ R226, -R200.reuse, R53 ;  /* 0x00000035c8e27221 */ /* 0x044fe20000010100 */
[C---:B------:R-:W-:Y:S01]  /*25400*/  FADD.FTZ R234, -R200.reuse, R37 ;  /* 0x00000025c8ea7221 */ /* 0x040fe20000010100 */
[----:B------:R-:W0:Y:S01]  /*25410*/  @!P0 LDC.64 R52, c[0x0][0x3c0] ;  /* 0x0000f000ff348b82 */ /* 0x000e220000000a00 */
[C---:B------:R-:W-:Y:S01]  /*25420*/  FADD.FTZ R76, -R200.reuse, R76 ;  /* 0x0000004cc84c7221 */ /* 0x040fe20000010100 */
[----:B-1----:R-:W-:Y:S01]  /*25430*/  FFMA.FTZ R229, R229, UR20, R228 ;  /* 0x00000014e5e57c23 */ /* 0x002fe200080100e4 */
[----:B------:R-:W-:Y:S02]  /*25440*/  IMAD.U32 R37, RZ, RZ, UR16 ;  /* 0x00000010ff257e24 */ /* 0x000fe4000f8e00ff */
[C---:B------:R-:W-:Y:S01]  /*25450*/  FADD.FTZ R77, -R200.reuse, R77 ;  /* 0x0000004dc84d7221 */ /* 0x040fe20000010100 */
[C---:B------:R-:W-:Y:S01]  /*25460*/  FADD.FTZ R78, -R200.reuse, R78 ;  /* 0x0000004ec84e7221 */ /* 0x040fe20000010100 */
[----:B------:R-:W-:Y:S01]  /*25470*/  FADD.FTZ R229, R229, R230 ;  /* 0x000000e6e5e57221 */ /* 0x000fe20000010000 */
[C---:B------:R-:W-:Y:S01]  /*25480*/  FADD.FTZ R238, -R200.reuse, R33 ;  /* 0x00000021c8ee7221 */ /* 0x040fe20000010100 */
[C---:B------:R-:W-:Y:S01]  /*25490*/  FADD.FTZ R240, -R200.reuse, R34 ;  /* 0x00000022c8f07221 */ /* 0x040fe20000010100 */
[----:B------:R-:W-:Y:S01]  /*254a0*/  FADD.FTZ R34, -R200, R35 ;  /* 0x00000023c8227221 */ /* 0x000fe20000010100 */
[----:B------:R-:W-:Y:S01]  /*254b0*/  SHF.L.U32 R33, R168, 0x10, RZ ;  /* 0x00000010a8217819 */ /* 0x000fe200000006ff */
[----:B------:R-:W-:Y:S01]  /*254c0*/  IMAD.U32 R35, R140, 0x10000, RZ ;  /* 0x000100008c237824 */ /* 0x000fe200078e00ff */
        /* <DEDUP_REMOVED lines=14> */
[C---:B------:R-:W-:Y:S01]  /*255b0*/  FADD.FTZ R71, -R200.reuse, R71 ;  /* 0x00000047c8477221 */ /* 0x040fe20000010100 */
[----:B------:R-:W-:Y:S01]  /*255c0*/  FADD.FTZ R64, -R200, R64 ;  /* 0x00000040c8407221 */ /* 0x000fe20000010100 */
[----:B------:R-:W-:Y:S02]  /*255d0*/  IMAD.U32 R37, R136, 0x10000, RZ ;  /* 0x0001000088257824 */ /* 0x000fe400078e00ff */
[C---:B-1----:R-:W-:Y:S01]  /*255e0*/  FMUL.FTZ R76, R229.reuse, R76 ;  /* 0x0000004ce54c7220 */ /* 0x042fe20000410000 */
[C---:B------:R-:W-:Y:S01]  /*255f0*/  FMUL.FTZ R77, R229.reuse, R77 ;  /* 0x0000004de54d7220 */ /* 0x040fe20000410000 */
[----:B------:R-:W-:Y:S01]  /*25600*/  FMUL.FTZ R41, R229, R78 ;  /* 0x0000004ee5297220 */ /* 0x000fe20000410000 */
[----:B------:R0:W-:Y:S01]  /*25610*/  @!P0 STG.E desc[UR8][R52.64], R201 ;  /* 0x000000c934008986 */ /* 0x0001e2000c101908 */
[----:B------:R-:W-:Y:S01]  /*25620*/  FFMA.FTZ R76, R76, R33, R35 ;  /* 0x000000214c4c7223 */ /* 0x000fe20000010023 */
[----:B------:R-:W-:Y:S01]  /*25630*/  FFMA.FTZ R35, R77, R242, R244 ;  /* 0x000000f24d237223 */ /* 0x000fe200000100f4 */
[----:B------:R-:W-:Y:S01]  /*25640*/  FFMA.FTZ R41, R41, R246, R248 ;  /* 0x000000f629297223 */ /* 0x000fe200000100f8 */
[----:B------:R-:W-:Y:S01]  /*25650*/  SHF.L.U32 R78, R16, 0x10, RZ ;  /* 0x00000010104e7819 */ /* 0x000fe200000006ff */
[----:B------:R-:W-:Y:S01]  /*25660*/  FMUL.FTZ R43, R229, R74 ;  /* 0x0000004ae52b7220 */ /* 0x000fe20000410000 */
[----:B------:R-:W-:Y:S01]  /*25670*/  SHF.L.U32 R244, R170, 0x10, RZ ;  /* 0x00000010aaf47819 */ /* 0x000fe200000006ff */
[----:B------:R-:W-:-:S02]  /*25680*/  IMAD.U32 R242, R15, 0x10000, RZ ;  /* 0x000100000ff27824 */ /* 0x000fc400078e00ff */
[C---:B------:R-:W-:Y:S01]  /*25690*/  FMUL.FTZ R79, R229.reuse, R79 ;  /* 0x0000004fe54f7220 */ /* 0x040fe20000410000 */
[----:B------:R-:W-:Y:S02]  /*256a0*/  IMAD.U32 R246, R142, 0x10000, RZ ;  /* 0x000100008ef67824 */ /* 0x000fe400078e00ff */
[----:B------:R-:W-:Y:S01]  /*256b0*/  FMUL.FTZ R33, R229, R72 ;  /* 0x00000048e5217220 */ /* 0x000fe20000410000 */
[----:B------:R-:W-:Y:S01]  /*256c0*/  SHF.L.U32 R248, R14, 0x10, RZ ;  /* 0x000000100ef87819 */ /* 0x000fe200000006ff */
[----:B0-----:R-:W-:Y:S02]  /*256d0*/  IMAD.U32 R52, R143, 0x10000, RZ ;  /* 0x000100008f347824 */ /* 0x001fe400078e00ff */
[----:B------:R-:W-:Y:S01]  /*256e0*/  FMUL.FTZ R47, R229, R73 ;  /* 0x00000049e52f7220 */ /* 0x000fe20000410000 */
[----:B------:R-:W-:Y:S01]  /*256f0*/  FFMA.FTZ R72, R79, R78, R242 ;  /* 0x0000004e4f487223 */ /* 0x000fe200000100f2 */
[----:B------:R-:W-:Y:S01]  /*25700*/  FFMA.FTZ R74, R33, R244, R246 ;  /* 0x000000f4214a7223 */ /* 0x000fe200000100f6 */
[----:B------:R-:W-:Y:S01]  /*25710*/  FFMA.FTZ R43, R43, R252, R52 ;  /* 0x000000fc2b2b7223 */ /* 0x000fe20000010034 */
        /* <DEDUP_REMOVED lines=8> */
[----:B------:R-:W-:Y:S01]  /*257a0*/  FFMA.FTZ R47, R47, R248, R250 ;  /* 0x000000f82f2f7223 */ /* 0x000fe200000100fa */
[----:B------:R-:W-:Y:S01]  /*257b0*/  SHF.L.U32 R246, R165, 0x10, RZ ;  /* 0x00000010a5f67819 */ /* 0x000fe200000006ff */
[----:B------:R-:W-:Y:S01]  /*257c0*/  FMUL.FTZ R39, R229, R70 ;  /* 0x00000046e5277220 */ /* 0x000fe20000410000 */
[----:B------:R-:W-:Y:S02]  /*257d0*/  IMAD.U32 R248, R137, 0x10000, RZ ;  /* 0x0001000089f87824 */ /* 0x000fe400078e00ff */
[----:B------:R-:W-:Y:S01]  /*257e0*/  FFMA.FTZ R70, R75, R52, R78 ;  /* 0x000000344b467223 */ /* 0x000fe2000001004e */
[----:B------:R-:W-:Y:S01]  /*257f0*/  FADD.FTZ R66, -R200, R66 ;  /* 0x00000042c8427221 */ /* 0x000fe20000010100 */
[----:B------:R-:W-:Y:S01]  /*25800*/  FFMA.FTZ R52, R68, R33, R37 ;  /* 0x0000002144347223 */ /* 0x000fe20000010025 */
[----:B------:R-:W-:Y:S01]  /*25810*/  FADD.FTZ R65, -R200, R65 ;  /* 0x00000041c8417221 */ /* 0x000fe20000010100 */
        /* <DEDUP_REMOVED lines=11> */
[----:B------:R-:W-:Y:S01]  /*258d0*/  FMUL.FTZ R53, R229, R66 ;  /* 0x00000042e5357220 */ /* 0x000fe20000410000 */
[C---:B------:R-:W-:Y:S01]  /*258e0*/  FADD.FTZ R60, -R200.reuse, R60 ;  /* 0x0000003cc83c7221 */ /* 0x040fe20000010100 */
[----:B------:R-:W-:Y:S02]  /*258f0*/  IMAD.U32 R248, R5, 0x10000, RZ ;  /* 0x0001000005f87824 */ /* 0x000fe400078e00ff */
[----:B------:R-:W-:Y:S01]  /*25900*/  FMUL.FTZ R65, R229, R65 ;  /* 0x00000041e5417220 */ /* 0x000fe20000410000 */
[C---:B------:R-:W-:Y:S01]  /*25910*/  FADD.FTZ R61, -R200.reuse, R61 ;  /* 0x0000003dc83d7221 */ /* 0x040fe20000010100 */
[C---:B------:R-:W-:Y:S01]  /*25920*/  FADD.FTZ R67, -R200.reuse, R67 ;  /* 0x00000043c8437221 */ /* 0x040fe20000010100 */
[----:B------:R-:W-:Y:S01]  /*25930*/  FADD.FTZ R62, -R200, R62 ;  /* 0x0000003ec83e7221 */ /* 0x000fe20000010100 */
        /* <DEDUP_REMOVED lines=9> */
[----:B------:R-:W-:Y:S01]  /*259d0*/  IMAD.U32 R246, R198, 0x10000, RZ ;  /* 0x00010000c6f67824 */ /* 0x000fe200078e00ff */
[----:B------:R-:W-:Y:S01]  /*259e0*/  SHF.L.U32 R71, R161, 0x10, RZ ;  /* 0x00000010a1477819 */ /* 0x000fe200000006ff */
[----:B------:R-:W-:Y:S01]  /*259f0*/  FMUL.FTZ R61, R229, R61 ;  /* 0x0000003de53d7220 */ /* 0x000fe20000410000 */
[----:B------:R-:W-:-:S02]  /*25a00*/  IMAD.U32 R242, R3, 0x10000, RZ ;  /* 0x0001000003f27824 */ /* 0x000fc400078e00ff */
[----:B------:R-:W-:Y:S01]  /*25a10*/  FMUL.FTZ R67, R229, R67 ;  /* 0x00000043e5437220 */ /* 0x000fe20000410000 */
[----:B------:R-:W-:Y:S02]  /*25a20*/  IMAD.U32 R73, R133, 0x10000, RZ ;  /* 0x0001000085497824 */ /* 0x000fe400078e00ff */
[----:B------:R-:W-:Y:S01]  /*25a30*/  FMUL.FTZ R62, R229, R62 ;  /* 0x0000003ee53e7220 */ /* 0x000fe20000410000 */
[C---:B------:R-:W-:Y:S01]  /*25a40*/  FADD.FTZ R63, -R200.reuse, R63 ;  /* 0x0000003fc83f7221 */ /* 0x040fe20000010100 */
[----:B------:R-:W-:Y:S01]  /*25a50*/  FADD.FTZ R58, -R200, R58 ;  /* 0x0000003ac83a7221 */ /* 0x000fe20000010100 */
[----:B------:R-:W-:Y:S01]  /*25a60*/  FFMA.FTZ R60, R60, R33, R53 ;  /* 0x000000213c3c7223 */ /* 0x000fe20000010035 */
[----:B------:R-:W-:Y:S01]  /*25a70*/  FADD.FTZ R56, -R200, R56 ;  /* 0x00000038c8387221 */ /* 0x000fe20000010100 */
[----:B------:R-:W-:Y:S01]  /*25a80*/  FFMA.FTZ R53, R61, R244, R246 ;  /* 0x000000f43d357223 */ /* 0x000fe200000100f6 */
[----:B------:R-:W-:Y:S01]  /*25a90*/  FFMA.FTZ R69, R67, R78, R242 ;  /* 0x0000004e43457223 */ /* 0x000fe200000100f2 */
[----:B------:R-:W-:Y:S01]  /*25aa0*/  FFMA.FTZ R61, R62, R71, R73 ;  /* 0x000000473e3d7223 */ /* 0x000fe20000010049 */
        /* <DEDUP_REMOVED lines=10> */
[----:B------:R-:W-:Y:S01]  /*25b50*/  FADD.FTZ R59, -R200, R59 ;  /* 0x0000003bc83b7221 */ /* 0x000fe20000010100 */
[----:B------:R-:W-:Y:S01]  /*25b60*/  SHF.L.U32 R246, R203, 0x10, RZ ;  /* 0x00000010cbf67819 */ /* 0x000fe200000006ff */
[----:B------:R-:W-:Y:S02]  /*25b70*/  IMAD.U32 R248, R204, 0x10000, RZ ;  /* 0x00010000ccf87824 */ /* 0x000fe400078e00ff */
[----:B------:R-:W-:Y:S01]  /*25b80*/  FMUL.FTZ R57, R229, R57 ;  /* 0x00000039e5397220 */ /* 0x000fe20000410000 */
[----:B------:R-:W-:Y:S01]  /*25b90*/  FFMA.FTZ R56, R63, R62, R78 ;  /* 0x0000003e3f387223 */ /* 0x000fe2000001004e */
[----:B------:R-:W-:Y:S01]  /*25ba0*/  FFMA.FTZ R67, R58, R67, R71 ;  /* 0x000000433a437223 */ /* 0x000fe20000010047 */
[----:B------:R-:W-:Y:S01]  /*25bb0*/  FFMA.FTZ R63, R33, R242, R244 ;  /* 0x000000f2213f7223 */ /* 0x000fe200000100f4 */
[----:B------:R-:W-:Y:S01]  /*25bc0*/  SHF.L.U32 R58, R205, 0x10, RZ ;  /* 0x00000010cd3a7819 */ /* 0x000fe200000006ff */
[----:B------:R-:W-:Y:S01]  /*25bd0*/  FADD.FTZ R54, -R200, R54 ;  /* 0x00000036c8367221 */ /* 0x000fe20000010100 */
[----:B------:R-:W-:Y:S01]  /*25be0*/  IMAD.U32 R78, R206, 0x10000, RZ ;  /* 0x00010000ce4e7824 */ /* 0x000fe200078e00ff */
[----:B------:R-:W-:Y:S01]  /*25bf0*/  SHF.L.U32 R33, R207, 0x10, RZ ;  /* 0x00000010cf217819 */ /* 0x000fe200000006ff */
[----:B------:R-:W-:Y:S01]  /*25c00*/  FMUL.FTZ R59, R229, R59 ;  /* 0x0000003be53b7220 */ /* 0x000fe20000410000 */
[----:B------:R-:W-:Y:S01]  /*25c10*/  FFMA.FTZ R62, R57, R246, R248 ;  /* 0x000000f6393e7223 */ /* 0x000fe200000100f8 */
[----:B------:R-:W-:Y:S01]  /*25c20*/  SHF.L.U32 R242, R156, 0x10, RZ ;  /* 0x000000109cf27819 */ /* 0x000fe200000006ff */
[----:B------:R-:W-:-:S02]  /*25c30*/  IMAD.U32 R71, R208, 0x10000, RZ ;  /* 0x00010000d0477824 */ /* 0x000fc400078e00ff */
[C---:B------:R-:W-:Y:S01]  /*25c40*/  FMUL.FTZ R226, R229.reuse, R226 ;  /* 0x000000e2e5e27220 */ /* 0x040fe20000410000 */
[----:B------:R-:W-:Y:S01]  /*25c50*/  FADD.FTZ R55, -R200, R55 ;  /* 0x00000037c8377221 */ /* 0x000fe20000010100 */
[----:B------:R-:W-:Y:S02]  /*25c60*/  IMAD.U32 R244, R128, 0x10000, RZ ;  /* 0x0001000080f47824 */ /* 0x000fe400078e00ff */
[----:B------:R-:W-:Y:S01]  /*25c70*/  FMUL.FTZ R57, R229, R222 ;  /* 0x000000dee5397220 */ /* 0x000fe20000410000 */
[C---:B------:R-:W-:Y:S01]  /*25c80*/  FADD.FTZ R48, -R200.reuse, R48 ;  /* 0x00000030c8307221 */ /* 0x040fe20000010100 */
[----:B------:R-:W-:Y:S01]  /*25c90*/  SHF.L.U32 R246, R157, 0x10, RZ ;  /* 0x000000109df67819 */ /* 0x000fe200000006ff */
[C---:B------:R-:W-:Y:S01]  /*25ca0*/  FADD.FTZ R49, -R200.reuse, R49 ;  /* 0x00000031c8317221 */ /* 0x040fe20000010100 */
[----:B------:R-:W-:Y:S02]  /*25cb0*/  IMAD.U32 R248, R129, 0x10000, RZ ;  /* 0x0001000081f87824 */ /* 0x000fe400078e00ff */
[----:B------:R-:W-:Y:S01]  /*25cc0*/  FMUL.FTZ R73, R229, R54 ;  /* 0x00000036e5497220 */ /* 0x000fe20000410000 */
        /* <DEDUP_REMOVED lines=16> */
[----:B------:R-:W-:Y:S01]  /*25dd0*/  FMUL.FTZ R50, R229, R50 ;  /* 0x00000032e5327220 */ /* 0x000fe20000410000 */
[----:B------:R-:W-:Y:S01]  /*25de0*/  FFMA.FTZ R55, R55, R78, R226 ;  /* 0x0000004e37377223 */ /* 0x000fe200000100e2 */
[----:B------:R-:W-:Y:S01]  /*25df0*/  FFMA.FTZ R78, R48, R33, R59 ;  /* 0x00000021304e7223 */ /* 0x000fe2000001003b */
[----:B------:R-:W-:Y:S01]  /*25e00*/  FFMA.FTZ R59, R49, R242, R244 ;  /* 0x000000f2313b7223 */ /* 0x000fe200000100f4 */
[----:B------:R-:W-:Y:S01]  /*25e10*/  FFMA.FTZ R71, R50, R71, R73 ;  /* 0x0000004732477223 */ /* 0x000fe20000010049 */
[----:B------:R-:W-:Y:S01]  /*25e20*/  PRMT R242, R159, 0x7632, R242 ;  /* 0x000076329ff27816 */ /* 0x000fe200000000f2 */
[C---:B------:R-:W-:Y:S01]  /*25e30*/  FADD.FTZ R51, -R200.reuse, R51 ;  /* 0x00000033c8337221 */ /* 0x040fe20000010100 */
[----:B------:R-:W-:Y:S01]  /*25e40*/  PRMT R48, R131, 0x7632, R48 ;  /* 0x0000763283307816 */ /* 0x000fe20000000030 */
[----:B------:R-:W-:Y:S01]  /*25e50*/  FADD.FTZ R44, -R200, R44 ;  /* 0x0000002cc82c7221 */ /* 0x000fe20000010100 */
[----:B------:R-:W-:Y:S01]  /*25e60*/  PRMT R50, R152, 0x7632, R50 ;  /* 0x0000763298327816 */ /* 0x000fe20000000032 */
[----:B------:R-:W-:Y:S01]  /*25e70*/  FADD.FTZ R45, -R200, R45 ;  /* 0x0000002dc82d7221 */ /* 0x000fe20000010100 */
        /* <DEDUP_REMOVED lines=19> */
[----:B------:R-:W-:-:S02]  /*25fb0*/  IMAD.U32 R45, R126, 0x10000, RZ ;  /* 0x000100007e2d7824 */ /* 0x000fc400078e00ff */
[C---:B------:R-:W-:Y:S01]  /*25fc0*/  FMUL.FTZ R40, R229.reuse, R40 ;  /* 0x00000028e5287220 */ /* 0x040fe20000410000 */
[----:B------:R-:W-:Y:S01]  /*25fd0*/  FFMA.FTZ R50, R46, R73, R75 ;  /* 0x000000492e327223 */ /* 0x000fe2000001004b */
[----:B------:R-:W-:Y:S01]  /*25fe0*/  FADD.FTZ R42, -R200, R42 ;  /* 0x0000002ac82a7221 */ /* 0x000fe20000010100 */
[----:B------:R-:W-:Y:S01]  /*25ff0*/  PRMT R226, R154, 0x7632, R226 ;  /* 0x000076329ae27816 */ /* 0x000fe200000000e2 */
[----:B------:R-:W-:Y:S01]  /*26000*/  FMUL.FTZ R73, R229, R228 ;  /* 0x000000e4e5497220 */ /* 0x000fe20000410000 */
[----:B------:R-:W-:Y:S01]  /*26010*/  PRMT R244, R126, 0x7632, R244 ;  /* 0x000076327ef47816 */ /* 0x000fe200000000f4 */
[----:B------:R-:W-:Y:S01]  /*26020*/  FFMA.FTZ R228, R40, R33, R45 ;  /* 0x0000002128e47223 */ /* 0x000fe2000001002d */
[----:B------:R-:W-:Y:S01]  /*26030*/  PRMT R33, R155, 0x7632, R33 ;  /* 0x000076329b217816 */ /* 0x000fe20000000021 */
[C---:B------:R-:W-:Y:S01]  /*26040*/  IMAD.U32 R51, R127.reuse, 0x10000, RZ ;  /* 0x000100007f337824 */ /* 0x040fe200078e00ff */
[----:B------:R-:W-:Y:S01]  /*26050*/  PRMT R45, R127, 0x7632, R45 ;  /* 0x000076327f2d7816 */ /* 0x000fe2000000002d */
[----:B------:R-:W-:Y:S01]  /*26060*/  FMUL.FTZ R42, R229, R42 ;  /* 0x0000002ae52a7220 */ /* 0x000fe20000410000 */
[----:B------:R-:W-:Y:S01]  /*26070*/  SHF.L.U32 R79, R155, 0x10, RZ ;  /* 0x000000109b4f7819 */ /* 0x000fe200000006ff */
[----:B------:R-:W-:Y:S01]  /*26080*/  IMAD.U32 R244, R244, 0x10000, RZ ;  /* 0x00010000f4f47824 */ /* 0x000fe200078e00ff */
[----:B------:R-:W-:Y:S01]  /*26090*/  SHF.L.U32 R226, R226, 0x10, RZ ;  /* 0x00000010e2e27819 */ /* 0x000fe200000006ff */
[----:B------:R-:W-:Y:S01]  /*260a0*/  FMUL.FTZ R77, R229, R230 ;  /* 0x000000e6e54d7220 */ /* 0x000fe20000410000 */
[----:B------:R-:W-:Y:S01]  /*260b0*/  FADD.FTZ R36, -R200, R36 ;  /* 0x00000024c8247221 */ /* 0x000fe20000010100 */
[----:B------:R-:W-:Y:S01]  /*260c0*/  PRMT R201, R148, 0x7632, R201 ;  /* 0x0000763294c97816 */ /* 0x000fe200000000c9 */
[----:B------:R-:W-:Y:S01]  /*260d0*/  IMAD.U32 R45, R45, 0x10000, RZ ;  /* 0x000100002d2d7824 */ /* 0x000fe200078e00ff */
[----:B------:R-:W-:Y:S01]  /*260e0*/  SHF.L.U32 R33, R33, 0x10, RZ ;  /* 0x0000001021217819 */ /* 0x000fe200000006ff */
[----:B------:R-:W-:Y:S01]  /*260f0*/  FMUL.FTZ R232, R229, R232 ;  /* 0x000000e8e5e87220 */ /* 0x000fe20000410000 */
[----:B------:R-:W-:Y:S01]  /*26100*/  FADD.FTZ R38, -R200, R38 ;  /* 0x00000026c8267221 */ /* 0x000fe20000010100 */
[----:B------:R-:W-:Y:S01]  /*26110*/  FFMA.FTZ R79, R42, R79, R51 ;  /* 0x0000004f2a4f7223 */ /* 0x000fe20000010033 */
[----:B------:R-:W-:Y:S01]  /*26120*/  FFMA.FTZ R77, R77, R226, R244 ;  /* 0x000000e24d4d7223 */ /* 0x000fe200000100f4 */
[----:B------:R-:W-:Y:S01]  /*26130*/  SHF.L.U32 R51, R148, 0x10, RZ ;  /* 0x0000001094337819 */ /* 0x000fe200000006ff */
[----:B------:R-:W-:Y:S01]  /*26140*/  IMAD.U32 R75, R120, 0x10000, RZ ;  /* 0x00010000784b7824 */ /* 0x000fe200078e00ff */
[----:B------:R-:W-:Y:S01]  /*26150*/  SHF.L.U32 R201, R201, 0x10, RZ ;  /* 0x00000010c9c97819 */ /* 0x000fe200000006ff */
[C---:B------:R-:W-:Y:S01]  /*26160*/  FMUL.FTZ R226, R229.reuse, R36 ;  /* 0x00000024e5e27220 */ /* 0x040fe20000410000 */
[C---:B------:R-:W-:Y:S01]  /*26170*/  FMUL.FTZ R234, R229.reuse, R234 ;  /* 0x000000eae5ea7220 */ /* 0x040fe20000410000 */
[----:B------:R-:W-:Y:S01]  /*26180*/  FFMA.FTZ R36, R232, R33, R45 ;  /* 0x00000021e8247223 */ /* 0x000fe2000001002d */
[----:B------:R-:W-:Y:S01]  /*26190*/  FMUL.FTZ R38, R229, R38 ;  /* 0x00000026e5267220 */ /* 0x000fe20000410000 */
[----:B------:R-:W-:Y:S01]  /*261a0*/  PRMT R33, R149, 0x7632, R33 ;  /* 0x0000763295217816 */ /* 0x000fe20000000021 */
[----:B------:R-:W-:Y:S01]  /*261b0*/  FADD.FTZ R32, -R200, R32 ;  /* 0x00000020c8207221 */ /* 0x000fe20000010100 */
[----:B------:R-:W-:Y:S01]  /*261c0*/  PRMT R45, R121, 0x7632, R45 ;  /* 0x00007632792d7816 */ /* 0x000fe2000000002d */
[----:B------:R-:W-:Y:S01]  /*261d0*/  FFMA.FTZ R226, R226, R51, R75 ;  /* 0x00000033e2e27223 */ /* 0x000fe2000001004b */
[----:B------:R-:W-:Y:S01]  /*261e0*/  FFMA.FTZ R51, R234, R201, R231 ;  /* 0x000000c9ea337223 */ /* 0x000fe200000100e7 */
[----:B------:R-:W-:Y:S01]  /*261f0*/  FFMA.FTZ R75, R38, R233, R235 ;  /* 0x000000e9264b7223 */ /* 0x000fe200000100eb */
[----:B------:R-:W-:Y:S01]  /*26200*/  SHF.L.U32 R201, R150, 0x10, RZ ;  /* 0x0000001096c97819 */ /* 0x000fe200000006ff */
[----:B------:R-:W-:Y:S01]  /*26210*/  IMAD.U32 R231, R122, 0x10000, RZ ;  /* 0x000100007ae77824 */ /* 0x000fe200078e00ff */
[----:B------:R-:W-:Y:S01]  /*26220*/  SHF.L.U32 R33, R33, 0x10, RZ ;  /* 0x0000001021217819 */ /* 0x000fe200000006ff */
[----:B------:R-:W-:Y:S01]  /*26230*/  IMAD.U32 R45, R45, 0x10000, RZ ;  /* 0x000100002d2d7824 */ /* 0x000fe200078e00ff */
[----:B------:R-:W-:Y:S01]  /*26240*/  PRMT R233, R150, 0x7632, R233 ;  /* 0x0000763296e97816 */ /* 0x000fe200000000e9 */
[C---:B------:R-:W-:Y:S01]  /*26250*/  FMUL.FTZ R230, R229.reuse, R236 ;  /* 0x000000ece5e67220 */ /* 0x040fe20000410000 */
[----:B------:R-:W-:Y:S01]  /*26260*/  PRMT R235, R122, 0x7632, R235 ;  /* 0x000076327aeb7816 */ /* 0x000fe200000000eb */
[----:B------:R-:W-:Y:S01]  /*26270*/  FMUL.FTZ R32, R229, R32 ;  /* 0x00000020e5207220 */ /* 0x000fe20000410000 */
[----:B------:R-:W-:Y:S01]  /*26280*/  SHF.L.U32 R233, R233, 0x10, RZ ;  /* 0x00000010e9e97819 */ /* 0x000fe200000006ff */
[----:B------:R-:W-:Y:S01]  /*26290*/  FFMA.FTZ R230, R230, R33, R45 ;  /* 0x00000021e6e67223 */ /* 0x000fe2000001002d */
[----:B------:R-:W-:Y:S01]  /*262a0*/  FMUL.FTZ R238, R229, R238 ;  /* 0x000000eee5ee7220 */ /* 0x000fe20000410000 */
[----:B------:R-:W-:Y:S01]  /*262b0*/  FFMA.FTZ R234, R32, R201, R231 ;  /* 0x000000c920ea7223 */ /* 0x000fe200000100e7 */
[----:B------:R-:W-:Y:S01]  /*262c0*/  IMAD.U32 R235, R235, 0x10000, RZ ;  /* 0x00010000ebeb7824 */ /* 0x000fe200078e00ff */
[----:B------:R-:W-:Y:S01]  /*262d0*/  PRMT R45, R151, 0x7632, R45 ;  /* 0x00007632972d7816 */ /* 0x000fe2000000002d */
[----:B------:R-:W-:Y:S01]  /*262e0*/  FMUL.FTZ R240, R229, R240 ;  /* 0x000000f0e5f07220 */ /* 0x000fe20000410000 */
[----:B------:R-:W-:Y:S01]  /*262f0*/  PRMT R201, R123, 0x7632, R201 ;  /* 0x000076327bc97816 */ /* 0x000fe200000000c9 */
[C---:B------:R-:W-:Y:S01]  /*26300*/  FADD.FTZ R28, -R200.reuse, R28 ;  /* 0x0000001cc81c7221 */ /* 0x040fe20000010100 */
[----:B------:R-:W-:Y:S01]  /*26310*/  FADD.FTZ R40, -R200, R30 ;  /* 0x0000001ec8287221 */ /* 0x000fe20000010100 */
[----:B------:R-:W-:Y:S01]  /*26320*/  FFMA.FTZ R231, R238, R233, R235 ;  /* 0x000000e9eee77223 */ /* 0x000fe200000100eb */
[----:B------:R-:W-:Y:S01]  /*26330*/  SHF.L.U32 R45, R45, 0x10, RZ ;  /* 0x000000102d2d7819 */ /* 0x000fe200000006ff */
[C---:B------:R-:W-:Y:S01]  /*26340*/  FADD.FTZ R38, -R200.reuse, R29 ;  /* 0x0000001dc8267221 */ /* 0x040fe20000010100 */
[----:B------:R-:W-:Y:S01]  /*26350*/  FADD.FTZ R42, -R200, R31 ;  /* 0x0000001fc82a7221 */ /* 0x000fe20000010100 */
[----:B------:R-:W-:Y:S01]  /*26360*/  FFMA.FTZ R233, R240, R237, R239 ;  /* 0x000000edf0e97223 */ /* 0x000fe200000100ef */
[----:B------:R-:W-:Y:S01]  /*26370*/  SHF.L.U32 R235, R144, 0x10, RZ ;  /* 0x0000001090eb7819 */ /* 0x000fe200000006ff */
[----:B------:R-:W-:-:S02]  /*26380*/  IMAD.U32 R201, R201, 0x10000, RZ ;  /* 0x00010000c9c97824 */ /* 0x000fc400078e00ff */
[C---:B------:R-:W-:Y:S01]  /*26390*/  FMUL.FTZ R34, R229.reuse, R34 ;  /* 0x00000022e5227220 */ /* 0x040fe20000410000 */
[----:B------:R-:W-:Y:S01]  /*263a0*/  FMUL.FTZ R28, R229, R28 ;  /* 0x0000001ce51c7220 */ /* 0x000fe20000410000 */
[----:B------:R-:W-:Y:S01]  /*263b0*/  IMAD.U32 R29, R145, 0x10000, RZ ;  /* 0x00010000911d7824 */ /* 0x000fe200078e00ff */
[----:B------:R-:W-:Y:S01]  /*263c0*/  SHF.L.U32 R31, R117, 0x10, RZ ;  /* 0x00000010751f7819 */ /* 0x000fe200000006ff */
[----:B------:R-:W-:Y:S02]  /*263d0*/  IMAD.U32 R237, R116, 0x10000, RZ ;  /* 0x0001000074ed7824 */ /* 0x000fe400078e00ff */
[C---:B------:R-:W-:Y:S01]  /*263e0*/  FMUL.FTZ R40, R229.reuse, R40 ;  /* 0x00000028e5287220 */ /* 0x040fe20000410000 */
[----:B------:R-:W0:Y:S01]  /*263f0*/  @!P0 LDC.64 R32, c[0x0][0x3c8] ;  /* 0x0000f200ff208b82 */ /* 0x000e220000000a00 */
[----:B------:R-:W-:Y:S01]  /*26400*/  FFMA.FTZ R236, R34, R45, R201 ;  /* 0x0000002d22ec7223 */ /* 0x000fe200000100c9 */
[----:B------:R-:W-:Y:S01]  /*26410*/  FADD.FTZ R30, -R200, R173 ;  /* 0x000000adc81e7221 */ /* 0x000fe20000010100 */
[----:B------:R-:W-:Y:S01]  /*26420*/  PRMT R239, R144, 0x7632, R239 ;  /* 0x0000763290ef7816 */ /* 0x000fe200000000ef */
[----:B------:R-:W-:Y:S01]  /*26430*/  FFMA.FTZ R201, R28, R235, R237 ;  /* 0x000000eb1cc97223 */ /* 0x000fe200000100ed */
[----:B------:R-:W-:Y:S01]  /*26440*/  FFMA.FTZ R173, R40, R29, R31 ;  /* 0x0000001d28ad7223 */ /* 0x000fe2000001001f */
[----:B------:R-:W-:Y:S01]  /*26450*/  FMUL.FTZ R38, R229, R38 ;  /* 0x00000026e5267220 */ /* 0x000fe20000410000 */
[----:B------:R-:W-:Y:S01]  /*26460*/  SHF.L.U32 R239, R239, 0x10, RZ ;  /* 0x00000010efef7819 */ /* 0x000fe200000006ff */
[----:B------:R-:W1:Y:S01]  /*26470*/  LDC.64 R28, c[0x0][0x428] ;  /* 0x00010a00ff1c7b82 */ /* 0x000e620000000a00 */
[C---:B------:R-:W-:Y:S01]  /*26480*/  FADD.FTZ R172, -R200.reuse, R172 ;  /* 0x000000acc8ac7221 */ /* 0x040fe20000010100 */
[----:B------:R-:W-:Y:S01]  /*26490*/  PRMT R45, R145, 0x7632, R45 ;  /* 0x00007632912d7816 */ /* 0x000fe2000000002d */
[----:B------:R-:W-:Y:S01]  /*264a0*/  FADD.FTZ R34, -R200, R174 ;  /* 0x000000aec8227221 */ /* 0x000fe20000010100 */
[----:B------:R-:W-:Y:S01]  /*264b0*/  FFMA.FTZ R232, R38, R239, R241 ;  /* 0x000000ef26e87223 */ /* 0x000fe200000100f1 */
[----:B------:R-:W-:Y:S01]  /*264c0*/  PRMT R235, R117, 0x7632, R235 ;  /* 0x0000763275eb7816 */ /* 0x000fe200000000eb */
[----:B------:R-:W-:Y:S01]  /*264d0*/  IMAD.U32 R237, R146, 0x10000, RZ ;  /* 0x0001000092ed7824 */ /* 0x000fe200078e00ff */
[----:B------:R-:W-:Y:S01]  /*264e0*/  SHF.L.U32 R239, R118, 0x10, RZ ;  /* 0x0000001076ef7819 */ /* 0x000fe200000006ff */
[----:B------:R-:W-:Y:S01]  /*264f0*/  FMUL.FTZ R174, R229, R172 ;  /* 0x000000ace5ae7220 */ /* 0x000fe20000410000 */
[----:B------:R-:W-:Y:S01]  /*26500*/  SHF.L.U32 R235, R235, 0x10, RZ ;  /* 0x00000010ebeb7819 */ /* 0x000fe200000006ff */
[----:B------:R-:W-:-:S02]  /*26510*/  IMAD.U32 R45, R45, 0x10000, RZ ;  /* 0x000100002d2d7824 */ /* 0x000fc400078e00ff */
[----:B------:R-:W-:Y:S01]  /*26520*/  FMUL.FTZ R42, R229, R42 ;  /* 0x0000002ae52a7220 */ /* 0x000fe20000410000 */
[----:B------:R-:W-:Y:S01]  /*26530*/  FFMA.FTZ R174, R174, R237, R239 ;  /* 0x000000edaeae7223 */ /* 0x000fe200000100ef */
[----:B------:R-:W-:Y:S01]  /*26540*/  PRMT R44, R153, 0x7632, R44 ;  /* 0x00007632992c7816 */ /* 0x000fe2000000002c */
[----:B------:R-:W-:Y:S01]  /*26550*/  FADD.FTZ R200, -R200, R175 ;  /* 0x000000afc8c87221 */ /* 0x000fe20000010100 */
[----:B------:R-:W-:Y:S01]  /*26560*/  PRMT R46, R125, 0x7632, R46 ;  /* 0x000076327d2e7816 */ /* 0x000fe2000000002e */
[----:B------:R-:W-:Y:S01]  /*26570*/  FFMA.FTZ R172, R42, R45, R235 ;  /* 0x0000002d2aac7223 */ /* 0x000fe200000100eb */
[C---:B------:R-:W-:Y:S01]  /*26580*/  PRMT R237, R147.reuse, 0x7632, R237 ;  /* 0x0000763293ed7816 */ /* 0x040fe200000000ed */
[----:B------:R-:W-:Y:S01]  /*26590*/  IMAD.U32 R235, R147, 0x10000, RZ ;  /* 0x0001000093eb7824 */ /* 0x000fe200078e00ff */
[----:B------:R-:W-:Y:S01]  /*265a0*/  PRMT R239, R119, 0x7632, R239 ;  /* 0x0000763277ef7816 */ /* 0x000fe200000000ef */
[----:B------:R-:W-:Y:S01]  /*265b0*/  IMAD.U32 R46, R46, 0x10000, RZ ;  /* 0x000100002e2e7824 */ /* 0x000fe200078e00ff */
[----:B------:R-:W-:Y:S01]  /*265c0*/  MOV R241, UR16 ;  /* 0x0000001000f17c02 */ /* 0x000fe20008000f00 */
[----:B------:R-:W-:Y:S01]  /*265d0*/  IMAD.U32 R237, R237, 0x10000, RZ ;  /* 0x00010000eded7824 */ /* 0x000fe200078e00ff */
[----:B------:R-:W-:Y:S01]  /*265e0*/  PRMT R175, R146, 0x7632, R175 ;  /* 0x0000763292af7816 */ /* 0x000fe200000000af */
[C---:B------:R-:W-:Y:S01]  /*265f0*/  FMUL.FTZ R34, R229.reuse, R34 ;  /* 0x00000022e5227220 */ /* 0x040fe20000410000 */
[----:B------:R-:W-:Y:S01]  /*26600*/  PRMT R31, R118, 0x7632, R31 ;  /* 0x00007632761f7816 */ /* 0x000fe2000000001f */
[----:B------:R-:W-:Y:S01]  /*26610*/  FMUL.FTZ R200, R229, R200 ;  /* 0x000000c8e5c87220 */ /* 0x000fe20000410000 */
[----:B------:R-:W-:Y:S01]  /*26620*/  SHF.L.U32 R44, R44, 0x10, RZ ;  /* 0x000000102c2c7819 */ /* 0x000fe200000006ff */
[----:B0-----:R-:W-:Y:S01]  /*26630*/  @!P0 IMAD.WIDE R32, R241, 0x4, R32 ;  /* 0x00000004f1208825 */ /* 0x001fe200078e0220 */
[----:B------:R-:W-:-:S03]  /*26640*/  SHF.L.U32 R45, R119, 0x10, RZ ;  /* 0x00000010772d7819 */ /* 0x000fc600000006ff */
[----:B------:R-:W-:Y:S01]  /*26650*/  FMUL.FTZ R30, R229, R30 ;  /* 0x0000001ee51e7220 */ /* 0x000fe20000410000 */
[----:B------:R-:W-:Y:S01]  /*26660*/  SHF.L.U32 R239, R239, 0x10, RZ ;  /* 0x00000010efef7819 */ /* 0x000fe200000006ff */
[----:B------:R-:W-:Y:S01]  /*26670*/  IMAD.U32 R175, R175, 0x10000, RZ ;  /* 0x00010000afaf7824 */ /* 0x000fe200078e00ff */
[----:B------:R-:W-:Y:S01]  /*26680*/  SHF.L.U32 R31, R31, 0x10, RZ ;  /* 0x000000101f1f7819 */ /* 0x000fe200000006ff */
[----:B------:R-:W-:Y:S01]  /*26690*/  FFMA.FTZ R73, R73, R44, R46 ;  /* 0x0000002c49497223 */ /* 0x000fe2000001002e */
[----:B------:R-:W-:Y:S01]  /*266a0*/  FFMA.FTZ R235, R34, R235, R45 ;  /* 0x000000eb22eb7223 */ /* 0x000fe2000001002d */
[----:B------:R-:W-:Y:S01]  /*266b0*/  FFMA.FTZ R200, R200, R237, R239 ;  /* 0x000000edc8c87223 */ /* 0x000fe200000100ef */
[----:B------:R-:W-:Y:S01]  /*266c0*/  F2FP.BF16.F32.PACK_AB R43, R70, R43 ;  /* 0x0000002b462b723e */ /* 0x000fe200000010ff */
[----:B-1----:R-:W-:Y:S01]  /*266d0*/  IMAD.WIDE.U32 R244, R217, 0x10, R28 ;  /* 0x00000010d9f47825 */ /* 0x002fe200078e001c */
[----:B------:R-:W-:-:S03]  /*266e0*/  F2FP.BF16.F32.PACK_AB R42, R47, R74 ;  /* 0x0000004a2f2a723e */ /* 0x000fc600000010ff */
[----:B------:R-:W-:Y:S01]  /*266f0*/  FFMA.FTZ R175, R30, R175, R31 ;  /* 0x000000af1eaf7223 */ /* 0x000fe2000001001f */
[----:B------:R-:W-:Y:S01]  /*26700*/  F2FP.BF16.F32.PACK_AB R41, R72, R41 ;  /* 0x000000294829723e */ /* 0x000fe200000010ff */
[--C-:B------:R-:W-:Y:S01]  /*26710*/  IMAD.WIDE.U32 R246, R219, 0x10, R28.reuse ;  /* 0x00000010dbf67825 */ /* 0x100fe200078e001c */
[----:B------:R-:W-:Y:S01]  /*26720*/  F2FP.BF16.F32.PACK_AB R40, R35, R76 ;  /* 0x0000004c2328723e */ /* 0x000fe200000010ff */
[----:B------:R0:W-:Y:S01]  /*26730*/  @!P0 STG.E desc[UR8][R32.64], R229 ;  /* 0x000000e520008986 */ /* 0x0001e2000c101908 */
[----:B------:R-:W-:Y:S01]  /*26740*/  F2FP.BF16.F32.PACK_AB R47, R69, R68 ;  /* 0x00000044452f723e */ /* 0x000fe200000010ff */
[--C-:B------:R-:W-:Y:S01]  /*26750*/  IMAD.WIDE.U32 R238, R224, 0x10, R28.reuse ;  /* 0x00000010e0ee7825 */ /* 0x100fe200078e001c */
[----:B------:R-:W-:Y:S01]  /*26760*/  F2FP.BF16.F32.PACK_AB R46, R65, R66 ;  /* 0x00000042412e723e */ /* 0x000fe200000010ff */
[----:B------:R1:W-:Y:S01]  /*26770*/  STG.E.128 desc[UR8][R244.64], R40 ;  /* 0x00000028f4007986 */ /* 0x0003e2000c101d08 */
[----:B------:R-:W-:Y:S01]  /*26780*/  F2FP.BF16.F32.PACK_AB R45, R64, R39 ;  /* 0x00000027402d723e */ /* 0x000fe200000010ff */
[--C-:B------:R-:W-:Y:S01]  /*26790*/  IMAD.WIDE.U32 R64, R221, 0x10, R28.reuse ;  /* 0x00000010dd407825 */ /* 0x100fe200078e001c */
[----:B------:R-:W-:Y:S01]  /*267a0*/  F2FP.BF16.F32.PACK_AB R44, R37, R52 ;  /* 0x00000034252c723e */ /* 0x000fe200000010ff */
[----:B------:R-:W-:Y:S01]  /*267b0*/  UIADD3 UR16, UPT, UPT, UR16, UR12, URZ ;  /* 0x0000000c10107290 */ /* 0x000fe2000fffe0ff */
[----:B------:R-:W-:Y:S01]  /*267c0*/  F2FP.BF16.F32.PACK_AB R31, R222, R67 ;  /* 0x00000043de1f723e */ /* 0x000fe200000010ff */
[--C-:B------:R-:W-:Y:S01]  /*267d0*/  IMAD.WIDE.U32 R68, R223, 0x10, R28.reuse ;  /* 0x00000010df447825 */ /* 0x100fe200078e001c */
[----:B------:R-:W-:Y:S01]  /*267e0*/  F2FP.BF16.F32.PACK_AB R30, R62, R63 ;  /* 0x0000003f3e1e723e */ /* 0x000fe200000010ff */
[----:B------:R2:W-:Y:S01]  /*267f0*/  STG.E.128 desc[UR8][R246.64], R44 ;  /* 0x0000002cf6007986 */ /* 0x0005e2000c101d08 */
[----:B------:R-:W-:Y:S01]  /*26800*/  F2FP.BF16.F32.PACK_AB R35, R242, R71 ;  /* 0x00000047f223723e */ /* 0x000fe200000010ff */
[--C-:B------:R-:W-:Y:S01]  /*26810*/  IMAD.WIDE.U32 R224, R225, 0x10, R28.reuse ;  /* 0x00000010e1e07825 */ /* 0x100fe200078e001c */
[----:B------:R-:W-:Y:S01]  /*26820*/  F2FP.BF16.F32.PACK_AB R34, R59, R78 ;  /* 0x0000004e3b22723e */ /* 0x000fe200000010ff */
[----:B------:R-:W-:Y:S01]  /*26830*/  UISETP.GE.AND UP2, UPT, UR16, UR13, UPT ;  /* 0x0000000d1000728c */ /* 0x000fe2000bf46270 */
[----:B0-----:R-:W-:Y:S01]  /*26840*/  F2FP.BF16.F32.PACK_AB R33, R55, R58 ;  /* 0x0000003a3721723e */ /* 0x001fe200000010ff */
[----:B------:R-:W-:Y:S01]  /*26850*/  IMAD.WIDE.U32 R240, R227, 0x10, R28 ;  /* 0x00000010e3f07825 */ /* 0x000fe200078e001c */
[----:B------:R-:W-:-:S02]  /*26860*/  F2FP.BF16.F32.PACK_AB R29, R56, R61 ;  /* 0x0000003d381d723e */ /* 0x000fc400000010ff */
        /* <DEDUP_REMOVED lines=8> */
[----:B-1----:R-:W-:Y:S02]  /*268f0*/  F2FP.BF16.F32.PACK_AB R43, R236, R233 ;  /* 0x000000e9ec2b723e */ /* 0x002fe400000010ff */
[----:B------:R-:W-:Y:S01]  /*26900*/  F2FP.BF16.F32.PACK_AB R42, R231, R234 ;  /* 0x000000eae72a723e */ /* 0x000fe200000010ff */
[----:B------:R0:W-:Y:S01]  /*26910*/  STG.E.128 desc[UR8][R238.64], R36 ;  /* 0x00000024ee007986 */ /* 0x0001e2000c101d08 */
[----:B------:R-:W-:Y:S02]  /*26920*/  F2FP.BF16.F32.PACK_AB R41, R230, R75 ;  /* 0x0000004be629723e */ /* 0x000fe400000010ff */
[----:B------:R-:W-:Y:S02]  /*26930*/  F2FP.BF16.F32.PACK_AB R40, R51, R226 ;  /* 0x000000e23328723e */ /* 0x000fe400000010ff */
[----:B--2---:R-:W-:Y:S02]  /*26940*/  F2FP.BF16.F32.PACK_AB R47, R200, R235 ;  /* 0x000000ebc82f723e */ /* 0x004fe400000010ff */
[----:B------:R-:W-:Y:S01]  /*26950*/  F2FP.BF16.F32.PACK_AB R46, R175, R174 ;  /* 0x000000aeaf2e723e */ /* 0x000fe200000010ff */
[----:B------:R0:W-:Y:S01]  /*26960*/  STG.E.128 desc[UR8][R224.64], R40 ;  /* 0x00000028e0007986 */ /* 0x0001e2000c101d08 */
[----:B------:R-:W-:-:S02]  /*26970*/  F2FP.BF16.F32.PACK_AB R45, R172, R173 ;  /* 0x000000adac2d723e */ /* 0x000fc400000010ff */
[----:B------:R-:W-:-:S05]  /*26980*/  F2FP.BF16.F32.PACK_AB R44, R232, R201 ;  /* 0x000000c9e82c723e */ /* 0x000fca00000010ff */
[----:B------:R0:W-:Y:S01]  /*26990*/  STG.E.128 desc[UR8][R240.64], R44 ;  /* 0x0000002cf0007986 */ /* 0x0001e2000c101d08 */
[----:B------:R-:W-:Y:S05]  /*269a0*/  BRA.U !UP2, `(.L_x_17439) ;  /* 0xfffffda50a587547 */ /* 0x000fea000b83ffff */
[----:B------:R-:W-:Y:S05]  /*269b0*/  EXIT ;  /* 0x000000000000794d */ /* 0x000fea0003800000 */
.L_x_17440:
        /* <DEDUP_REMOVED lines=12> */
.L_x_42352:


//--------------------- .text._ZN10layer_norm13ln_fwd_kernelINS_13Kernel_traitsI13__nv_bfloat16S2_fS2_fjLj7168ELj1ELj1ELj4ELj16ENS_18Kernel_traits_baseILj7168ES2_S2_fS2_fjLj128EEEEELb1ELb1ELb1ELb0EEEvNS_9FwdParamsE --------------------------
	.section	.text._ZN10layer_norm13ln_fwd_kernelINS_13Kernel_traitsI13__nv_bfloat16S2_fS2_fjLj7168ELj1ELj1ELj4ELj16ENS_18Kernel_traits_baseILj7168ES2_S2_fS2_fjLj128EEEEELb1ELb1ELb1ELb0EEEvNS_9FwdParamsE,"ax",@progbits
	.align	128
        .global         _ZN10layer_norm13ln_fwd_kernelINS_13Kernel_traitsI13__nv_bfloat16S2_fS2_fjLj7168ELj1ELj1ELj4ELj16ENS_18Kernel_traits_baseILj7168ES2_S2_fS2_fjLj128EEEEELb1ELb1ELb1ELb0EEEvNS_9FwdParamsE
        .type           _ZN10layer_norm13ln_fwd_kernelINS_13Kernel_traitsI13__nv_bfloat16S2_fS2_fjLj7168ELj1ELj1ELj4ELj16ENS_18Kernel_traits_baseILj7168ES2_S2_fS2_fjLj128EEEEELb1ELb1ELb1ELb0EEEvNS_9FwdParamsE,@function
        .size           _ZN10layer_norm13ln_fwd_kernelINS_13Kernel_traitsI13__nv_bfloat16S2_fS2_fjLj7168ELj1ELj1ELj4ELj16ENS_18Kernel_traits_baseILj7168ES2_S2_fS2_fjLj128EEEEELb1ELb1ELb1ELb0EEEvNS_9FwdParamsE,(.L_x_42353 - _ZN10layer_norm13ln_fwd_kernelINS_13Kernel_traitsI13__nv_bfloat16S2_fS2_fjLj7168ELj1ELj1ELj4ELj16ENS_18Kernel_traits_baseILj7168ES2_S2_fS2_fjLj128EEEEELb1ELb1ELb1ELb0EEEvNS_9FwdParamsE)
        .other          _ZN10layer_norm13ln_fwd_kernelINS_13Kernel_traitsI13__nv_bfloat16S2_fS2_fjLj7168ELj1ELj1ELj4ELj16ENS_18Kernel_traits_baseILj7168ES2_S2_fS2_fjLj128EEEEELb1ELb1ELb1ELb0EEEvNS_9FwdParamsE,@"STO_CUDA_ENTRY STV_DEFAULT"
_ZN10layer_norm13ln_fwd_kernelINS_13Kernel_traitsI13__nv_bfloat16S2_fS2_fjLj7168ELj1ELj1ELj4ELj16ENS_18Kernel_traits_baseILj7168ES2_S2_fS2_fjLj128EEEEELb1ELb1ELb1ELb0EEEvNS_9FwdParamsE:
.text._ZN10layer_norm13ln_fwd_kernelINS_13Kernel_traitsI13__nv_bfloat16S2_fS2_fjLj7168ELj1ELj1ELj4ELj16ENS_18Kernel_traits_baseILj7168ES2_S2_fS2_fjLj128EEEEELb1ELb1ELb1ELb0EEEvNS_9FwdParamsE:
[----:B------:R-:W0:Y:S01]  /*0000*/  LDC R1, c[0x0][0x37c] ;  /* 0x0000df00ff017b82 */ /* 0x000e220000000800 */
[----:B------:R-:W1:Y:S07]  /*0010*/  LDCU.U8 UR4, c[0x0][0x464] ;  /* 0x00008c80ff0477ac */ /* 0x000e6e0008000000 */
[----:B------:R-:W2:Y:S01]  /*0020*/  LDC R11, c[0x0][0x45c] ;  /* 0x00011700ff0b7b82 */ /* 0x000ea20000000800 */
[----:B0-----:R-:W-:Y:S01]  /*0030*/  VIADD R1, R1, 0xffffffc0 ;  /* 0xffffffc001017836 */ /* 0x001fe20000000000 */
[----:B------:R-:W0:Y:S01]  /*0040*/  LDCU.64 UR12, c[0x0][0x358] ;  /* 0x00006b00ff0c77ac */ /* 0x000e220008000a00 */
[----:B------:R-:W3:Y:S05]  /*0050*/  LDCU.64 UR14, c[0x0][0x450] ;  /* 0x00008a00ff0e77ac */ /* 0x000eea0008000a00 */
[----:B------:R-:W4:Y:S01]  /*0060*/  LDC R8, c[0x0][0x458] ;  /* 0x00011600ff087b82 */ /* 0x000f220000000800 */
[----:B------:R-:W5:Y:S07]  /*0070*/  S2R R10, SR_TID.X ;  /* 0x00000000000a7919 */ /* 0x000f6e0000002100 */
[----:B------:R-:W5:Y:S01]  /*0080*/  LDC R13, c[0x0][0x388] ;  /* 0x0000e200ff0d7b82 */ /* 0x000f620000000800 */
[----:B-1----:R-:W-:Y:S01]  /*0090*/  ISETP.NE.AND P0, PT, RZ, UR4, PT ;  /* 0x00000004ff007c0c */ /* 0x002fe2000bf05270 */
[----:B------:R-:W1:Y:S01]  /*00a0*/  LDCU.64 UR4, c[0x0][0x438] ;  /* 0x00008700ff0477ac */ /* 0x000e620008000a00 */
[----:B---3--:R-:W-:Y:S01]  /*00b0*/  IMAD.U32 R2, RZ, RZ, UR14 ;  /* 0x0000000eff027e24 */ /* 0x008fe2000f8e00ff */
[----:B------:R-:W-:-:S10]  /*00c0*/  MOV R3, UR15 ;  /* 0x0000000f00037c02 */ /* 0x000fd40008000f00 */
[----:B--2---:R-:W-:Y:S01]  /*00d0*/  @P0 IMAD.MOV.U32 R9, RZ, RZ, R11 ;  /* 0x000000ffff090224 */ /* 0x004fe200078e000b */
[----:B------:R-:W2:Y:S01]  /*00e0*/  @P0 LDC R7, c[0x0][0x460] ;  /* 0x00011800ff070b82 */ /* 0x000ea20000000800 */
[----:B0-----:R-:W3:Y:S04]  /*00f0*/  @P0 LDG.E.64 R2, desc[UR12][R2.64] ;  /* 0x0000000c02020981 */ /* 0x001ee8000c1e1b00 */
[----:B----4-:R-:W2:Y:S01]  /*0100*/  @P0 LDG.E.64 R4, desc[UR12][R8.64] ;  /* 0x0000000c08040981 */ /* 0x010ea2000c1e1b00 */
[----:B-1----:R-:W-:Y:S01]  /*0110*/  UISETP.NE.U32.AND UP0, UPT, UR4, URZ, UPT ;  /* 0x000000ff0400728c */ /* 0x002fe2000bf05070 */
[----:B------:R-:W-:Y:S01]  /*0120*/  BSSY.RECONVERGENT B0, `(.L_x_17441) ;  /* 0x00000cc000007945 */ /* 0x000fe20003800200 */
[----:B------:R-:W0:Y:S01]  /*0130*/  S2UR UR22, SR_CTAID.X ;  /* 0x00000000001679c3 */ /* 0x000e220000002500 */
[----:B-----5:R-:W-:Y:S01]  /*0140*/  SHF.R.S32.HI R0, RZ, 0x1f, R13 ;  /* 0x0000001fff007819 */ /* 0x020fe2000001140d */
[----:B------:R-:W-:-:S03]  /*0150*/  UISETP.NE.AND.EX UP0, UPT, UR5, URZ, UPT, UP0 ;  /* 0x000000ff0500728c */ /* 0x000fc6000bf05300 */
[----:B------:R-:W-:-:S03]  /*0160*/  LEA.HI R0, R0, R13, RZ, 0x3 ;  /* 0x0000000d00007211 */ /* 0x000fc600078f18ff */
[----:B------:R-:W0:Y:S01]  /*0170*/  LDC R15, c[0x0][0x360] ;  /* 0x0000d800ff0f7b82 */ /* 0x000e220000000800 */
[----:B------:R-:W-:Y:S01]  /*0180*/  SHF.R.S32.HI R6, RZ, 0x3, R0 ;  /* 0x00000003ff067819 */ /* 0x000fe20000011400 */
[----:B0-----:R-:W-:Y:S01]  /*0190*/  IMAD R0, R15, UR22, R10 ;  /* 0x000000160f007c24 */ /* 0x001fe2000f8e020a */
[----:B---3--:R-:W-:Y:S02]  /*01a0*/  @P0 R2UR UR14, R2 ;  /* 0x00000000020e02ca */ /* 0x008fe400000e0000 */
[----:B------:R-:W-:Y:S02]  /*01b0*/  @P0 R2UR UR15, R3 ;  /* 0x00000000030f02ca */ /* 0x000fe400000e0000 */
[----:B--2---:R-:W-:Y:S02]  /*01c0*/  @P0 IADD3 R8, P1, PT, R4, R7, RZ ;  /* 0x0000000704080210 */ /* 0x004fe40007f3e0ff */
[----:B------:R-:W-:-:S03]  /*01d0*/  LOP3.LUT R7, R10, 0x1f, RZ, 0xc0, !PT ;  /* 0x0000001f0a077812 */ /* 0x000fc600078ec0ff */
[----:B------:R-:W-:Y:S01]  /*01e0*/  @P0 IMAD.X R11, RZ, RZ, R5, P1 ;  /* 0x000000ffff0b0224 */ /* 0x000fe200008e0605 */
[----:B------:R-:W-:-:S03]  /*01f0*/  LOP3.LUT R5, R10, 0x60, RZ, 0xc0, !PT ;  /* 0x000000600a057812 */ /* 0x000fc600078ec0ff */
[----:B------:R-:W-:Y:S01]  /*0200*/  UIADD3 UR5, UPT, UPT, UR14, -0x61c88647, URZ ;  /* 0x9e3779b90e057890 */ /* 0x000fe2000fffe0ff */
[----:B------:R-:W-:Y:S01]  /*0210*/  LOP3.LUT R9, R5, 0x1f, R10, 0xf8, !PT ;  /* 0x0000001f05097812 */ /* 0x000fe200078ef80a */
[----:B------:R-:W-:Y:S01]  /*0220*/  UIADD3 UR6, UPT, UPT, UR15, -0x4498517b, URZ ;  /* 0xbb67ae850f067890 */ /* 0x000fe2000fffe0ff */
[--C-:B------:R-:W-:Y:S01]  /*0230*/  SHF.R.U32.HI R4, RZ, 0x2, R11.reuse ;  /* 0x00000002ff047819 */ /* 0x100fe2000001160b */
[----:B------:R-:W-:Y:S01]  /*0240*/  UIADD3 UR7, UPT, UPT, UR14, 0x3c6ef372, URZ ;  /* 0x3c6ef3720e077890 */ /* 0x000fe2000fffe0ff */
[----:B------:R-:W-:Y:S01]  /*0250*/  LOP3.LUT R3, R9, 0x7f, RZ, 0x3c, !PT ;  /* 0x0000007f09037812 */ /* 0x000fe200078e3cff */
[----:B------:R-:W-:Y:S02]  /*0260*/  UIADD3 UR27, UPT, UPT, UR15, 0x76cf5d0a, URZ ;  /* 0x76cf5d0a0f1b7890 */ /* 0x000fe4000fffe0ff */
[----:B------:R-:W-:Y:S01]  /*0270*/  UIADD3 UR8, UPT, UPT, UR14, -0x255992d5, URZ ;  /* 0xdaa66d2b0e087890 */ /* 0x000fe2000fffe0ff */
[----:B------:R-:W-:Y:S01]  /*0280*/  IADD3 R2, PT, PT, R6, R3, RZ ;  /* 0x0000000306027210 */ /* 0x000fe20007ffe0ff */
[----:B------:R-:W-:Y:S01]  /*0290*/  UIADD3 UR9, UPT, UPT, UR15, 0x32370b8f, URZ ;  /* 0x32370b8f0f097890 */ /* 0x000fe2000fffe0ff */
[----:B------:R-:W-:Y:S01]  /*02a0*/  SHF.R.U64 R3, R8, 0x2, R11 ;  /* 0x0000000208037819 */ /* 0x000fe2000000120b */
[----:B------:R-:W-:-:S02]  /*02b0*/  UIADD3 UR10, UPT, UPT, UR14, 0x78dde6e4, URZ ;  /* 0x78dde6e40e0a7890 */ /* 0x000fc4000fffe0ff */
[----:B------:R-:W-:Y:S02]  /*02c0*/  UIADD3 UR11, UPT, UPT, UR15, -0x126145ec, URZ ;  /* 0xed9eba140f0b7890 */ /* 0x000fe4000fffe0ff */
[----:B------:R-:W-:Y:S02]  /*02d0*/  UIADD3 UR16, UPT, UPT, UR14, 0x1715609d, URZ ;  /* 0x1715609d0e107890 */ /* 0x000fe4000fffe0ff */
[----:B------:R-:W-:Y:S02]  /*02e0*/  UIADD3 UR17, UPT, UPT, UR15, -0x56f99767, URZ ;  /* 0xa90668990f117890 */ /* 0x000fe4000fffe0ff */
[----:B------:R-:W-:Y:S02]  /*02f0*/  UIADD3 UR18, UPT, UPT, UR14, -0x4ab325aa, URZ ;  /* 0xb54cda560e127890 */ /* 0x000fe4000fffe0ff */
[----:B------:R-:W-:Y:S02]  /*0300*/  UIADD3 UR19, UPT, UPT, UR15, 0x646e171e, URZ ;  /* 0x646e171e0f137890 */ /* 0x000fe4000fffe0ff */
[----:B------:R-:W-:-:S02]  /*0310*/  UIADD3 UR20, UPT, UPT, UR14, 0x5384540f, URZ ;  /* 0x5384540f0e147890 */ /* 0x000fc4000fffe0ff */
        /* <DEDUP_REMOVED lines=84> */
.L_x_17442:
        /* <DEDUP_REMOVED lines=15> */
[----:B------:R-:W5:Y:S02]  /*0950*/  @P0 LDG.E.128 R32, desc[UR12][R12.64] ;  /* 0x0000000c0c200981 */ /* 0x000f64000c1e1d00 */
[----:B------:R-:W1:Y:S01]  /*0960*/  @P2 LDC.64 R20, c[0x0][0x3e8] ;  /* 0x0000fa00ff142b82 */ /* 0x000e620000000a00 */
[----:B--2---:R-:W-:-:S05]  /*0970*/  @P1 IMAD.WIDE.U32 R14, R9, 0x10, R14 ;  /* 0x00000010090e1825 */ /* 0x004fca00078e000e */
[----:B------:R-:W5:Y:S02]  /*0980*/  @P1 LDG.E.128 R36, desc[UR12][R14.64] ;  /* 0x0000000c0e241981 */ /* 0x000f64000c1e1d00 */
[----:B------:R-:W2:Y:S01]  /*0990*/  @P3 LDC.64 R22, c[0x0][0x3d0] ;  /* 0x0000f400ff163b82 */ /* 0x000ea20000000a00 */
[C---:B---3--:R-:W-:Y:S01]  /*09a0*/  @P1 IMAD.WIDE.U32 R16, R9.reuse, 0x10, R16 ;  /* 0x0000001009101825 */ /* 0x048fe200078e0010 */
[----:B------:R-:W-:-:S04]  /*09b0*/  @P1 IADD3 R9, PT, PT, R9, 0x80, RZ ;  /* 0x0000008009091810 */ /* 0x000fc80007ffe0ff */
[----:B------:R-:W5:Y:S02]  /*09c0*/  @P1 LDG.E.128 R44, desc[UR12][R16.64] ;  /* 0x0000000c102c1981 */ /* 0x000f64000c1e1d00 */
[----:B------:R-:W3:Y:S01]  /*09d0*/  @P3 LDC.64 R28, c[0x0][0x3e8] ;  /* 0x0000fa00ff1c3b82 */ /* 0x000ee20000000a00 */
[----:B----4-:R-:W-:-:S05]  /*09e0*/  @P2 IMAD.WIDE.U32 R18, R9, 0x10, R18 ;  /* 0x0000001009122825 */ /* 0x010fca00078e0012 */
[----:B------:R-:W5:Y:S02]  /*09f0*/  @P2 LDG.E.128 R48, desc[UR12][R18.64] ;  /* 0x0000000c12302981 */ /* 0x000f64000c1e1d00 */
[----:B------:R-:W4:Y:S01]  /*0a00*/  @P4 LDC.64 R40, c[0x0][0x3d0] ;  /* 0x0000f400ff284b82 */ /* 0x000f220000000a00 */
[----:B-1----:R-:W-:-:S04]  /*0a10*/  @P2 IMAD.WIDE.U32 R20, R9, 0x10, R20 ;  /* 0x0000001009142825 */ /* 0x002fc800078e0014 */
[----:B------:R-:W-:Y:S01]  /*0a20*/  @P2 VIADD R9, R9, 0x80 ;  /* 0x0000008009092836 */ /* 0x000fe20000000000 */
[----:B------:R-:W5:Y:S02]  /*0a30*/  @P2 LDG.E.128 R56, desc[UR12][R20.64] ;  /* 0x0000000c14382981 */ /* 0x000f64000c1e1d00 */
[----:B------:R-:W1:Y:S01]  /*0a40*/  @P4 LDC.64 R52, c[0x0][0x3e8] ;  /* 0x0000fa00ff344b82 */ /* 0x000e620000000a00 */
[----:B--2---:R-:W-:-:S05]  /*0a50*/  @P3 IMAD.WIDE.U32 R22, R9, 0x10, R22 ;  /* 0x0000001009163825 */ /* 0x004fca00078e0016 */
[----:B------:R-:W5:Y:S02]  /*0a60*/  @P3 LDG.E.128 R60, desc[UR12][R22.64] ;  /* 0x0000000c163c3981 */ /* 0x000f64000c1e1d00 */
[----:B------:R-:W2:Y:S01]  /*0a70*/  @P5 LDC.64 R64, c[0x0][0x3d0] ;  /* 0x0000f400ff405b82 */ /* 0x000ea20000000a00 */
[----:B---3--:R-:W-:-:S04]  /*0a80*/  @P3 IMAD.WIDE.U32 R28, R9, 0x10, R28 ;  /* 0x00000010091c3825 */ /* 0x008fc800078e001c */
[----:B------:R-:W-:Y:S01]  /*0a90*/  @P3 VIADD R9, R9, 0x80 ;  /* 0x0000008009093836 */ /* 0x000fe20000000000 */
[----:B------:R-:W-:Y:S01]  /*0aa0*/  ISETP.GE.U32.AND P6, PT, R2, 0x380, PT ;  /* 0x000003800200780c */ /* 0x000fe20003fc6070 */
[----:B------:R-:W-:Y:S01]  /*0ab0*/  HFMA2 R66, -RZ, RZ, 0, 0 ;  /* 0x00000000ff427431 */ /* 0x000fe200000001ff */
[----:B------:R-:W0:Y:S01]  /*0ac0*/  @P5 LDC.64 R76, c[0x0][0x3e8] ;  /* 0x0000fa00ff4c5b82 */ /* 0x000e220000000a00 */
[C---:B----4-:R-:W-:Y:S01]  /*0ad0*/  @P4 IMAD.WIDE.U32 R40, R9.reuse, 0x10, R40 ;  /* 0x0000001009284825 */ /* 0x050fe200078e0028 */
[----:B------:R-:W5:Y:S01]  /*0ae0*/  @P3 LDG.E.128 R68, desc[UR12][R28.64] ;  /* 0x0000000c1c443981 */ /* 0x000f62000c1e1d00 */
[----:B------:R-:W-:Y:S02]  /*0af0*/  CS2R R88, SRZ ;  /* 0x0000000000587805 */ /* 0x000fe4000001ff00 */
[----:B------:R-:W-:Y:S01]  /*0b00*/  MOV R30, RZ ;  /* 0x000000ff001e7202 */ /* 0x000fe20000000f00 */
[----:B------:R-:W-:Y:S01]  /*0b10*/  IMAD.MOV.U32 R90, RZ, RZ, RZ ;  /* 0x000000ffff5a7224 */ /* 0x000fe200078e00ff */
[----:B------:R-:W5:Y:S01]  /*0b20*/  @P4 LDG.E.128 R72, desc[UR12][R40.64] ;  /* 0x0000000c28484981 */ /* 0x000f62000c1e1d00 */
[C---:B-1----:R-:W-:Y:S01]  /*0b30*/  @P4 IMAD.WIDE.U32 R52, R9.reuse, 0x10, R52 ;  /* 0x0000001009344825 */ /* 0x042fe200078e0034 */
[----:B------:R-:W-:-:S02]  /*0b40*/  @P4 IADD3 R9, PT, PT, R9, 0x80, RZ ;  /* 0x0000008009094810 */ /* 0x000fc40007ffe0ff */
[----:B------:R-:W-:Y:S01]  /*0b50*/  @P2 MOV R55, RZ ;  /* 0x000000ff00372202 */ /* 0x000fe20000000f00 */
[----:B------:R-:W-:Y:S01]  /*0b60*/  IMAD.MOV.U32 R78, RZ, RZ, RZ ;  /* 0x000000ffff4e7224 */ /* 0x000fe200078e00ff */
[----:B------:R1:W5:Y:S01]  /*0b70*/  @P4 LDG.E.128 R80, desc[UR12][R52.64] ;  /* 0x0000000c34504981 */ /* 0x000362000c1e1d00 */
[----:B--2---:R-:W-:-:S05]  /*0b80*/  @P5 IMAD.WIDE.U32 R96, R9, 0x10, R64 ;  /* 0x0000001009605825 */ /* 0x004fca00078e0040 */
[----:B------:R2:W5:Y:S01]  /*0b90*/  @P5 LDG.E.128 R84, desc[UR12][R96.64] ;  /* 0x0000000c60545981 */ /* 0x000562000c1e1d00 */
[----:B0-----:R-:W-:-:S05]  /*0ba0*/  @P5 IMAD.WIDE.U32 R10, R9, 0x10, R76 ;  /* 0x00000010090a5825 */ /* 0x001fca00078e004c */
[----:B------:R2:W5:Y:S01]  /*0bb0*/  @P5 LDG.E.128 R92, desc[UR12][R10.64] ;  /* 0x0000000c0a5c5981 */ /* 0x000562000c1e1d00 */
[----:B------:R-:W-:Y:S02]  /*0bc0*/  CS2R R76, SRZ ;  /* 0x00000000004c7805 */ /* 0x000fe4000001ff00 */
[----:B------:R-:W-:Y:S01]  /*0bd0*/  CS2R R64, SRZ ;  /* 0x0000000000407805 */ /* 0x000fe2000001ff00 */
[----:B------:R-:W-:Y:S01]  /*0be0*/  IMAD.MOV.U32 R54, RZ, RZ, RZ ;  /* 0x000000ffff367224 */ /* 0x000fe200078e00ff */
[----:B-1----:R-:W-:Y:S01]  /*0bf0*/  CS2R R52, SRZ ;  /* 0x0000000000347805 */ /* 0x002fe2000001ff00 */
[----:B------:R-:W-:Y:S01]  /*0c00*/  IMAD.MOV.U32 R42, RZ, RZ, RZ ;  /* 0x000000ffff2a7224 */ /* 0x000fe200078e00ff */
[----:B------:R-:W-:Y:S02]  /*0c10*/  CS2R R40, SRZ ;  /* 0x0000000000287805 */ /* 0x000fe4000001ff00 */
[----:B------:R-:W-:Y:S01]  /*0c20*/  CS2R R28, SRZ ;  /* 0x00000000001c7805 */ /* 0x000fe2000001ff00 */
[----:B------:R-:W-:Y:S01]  /*0c30*/  @P0 IMAD.MOV.U32 R31, RZ, RZ, RZ ;  /* 0x000000ffff1f0224 */ /* 0x000fe200078e00ff */
[----:B------:R-:W-:Y:S01]  /*0c40*/  @P5 MOV R91, RZ ;  /* 0x000000ff005b5202 */ /* 0x000fe20000000f00 */
[----:B------:R-:W-:-:S02]  /*0c50*/  @P1 IMAD.MOV.U32 R43, RZ, RZ, RZ ;  /* 0x000000ffff2b1224 */ /* 0x000fc400078e00ff */
[----:B------:R-:W-:Y:S02]  /*0c60*/  @P3 IMAD.MOV.U32 R67, RZ, RZ, RZ ;  /* 0x000000ffff433224 */ /* 0x000fe400078e00ff */
[----:B------:R-:W-:Y:S02]  /*0c70*/  @P4 IMAD.MOV.U32 R79, RZ, RZ, RZ ;  /* 0x000000ffff4f4224 */ /* 0x000fe400078e00ff */
[----:B------:R-:W-:Y:S01]  /*0c80*/  @P5 VIADD R9, R9, 0x80 ;  /* 0x0000008009095836 */ /* 0x000fe20000000000 */
        /* <DEDUP_REMOVED lines=21> */
.L_x_17443:
[----:B------:R-:W-:Y:S05]  /*0de0*/  BSYNC.RECONVERGENT B0 ;  /* 0x0000000000007941 */ /* 0x000fea0003800200 */
.L_x_17441:
[----:B------:R-:W0:Y:S02]  /*0df0*/  LDCU UR4, c[0x0][0x384] ;  /* 0x00007080ff0477ac */ /* 0x000e240008000800 */
[----:B0-----:R-:W-:-:S06]  /*0e00*/  UISETP.GE.AND UP0, UPT, UR22, UR4, UPT ;  /* 0x000000041600728c */ /* 0x001fcc000bf06270 */
[----:B------:R-:W-:-:S13]  /*0e10*/  PLOP3.LUT P0, PT, PT, PT, UP0, 0x80, 0x8 ;  /* 0x000000000008781c */ /* 0x000fda0003f0f008 */
[----:B------:R-:W-:Y:S05]  /*0e20*/  @P0 EXIT ;  /* 0x000000000000094d */ /* 0x000fea0003800000 */
[----:B------:R-:W-:Y:S01]  /*0e30*/  IMAD.HI.U32 R9, R0, -0x326172a9, RZ ;  /* 0xcd9e8d5700097827 */ /* 0x000fe200078e00ff */
[----:B-----5:R-:W-:Y:S01]  /*0e40*/  PRMT R124, R103, 0x7632, R124 ;  /* 0x00007632677c7816 */ /* 0x020fe2000000007c */
[----:B------:R-:W-:Y:S01]  /*0e50*/  UPLOP3.LUT UP1, UPT, UPT, UPT, UPT, 0x40, 0x4 ;  /* 0x000000000004789c */ /* 0x000fe20003f2e870 */
[----:B------:R-:W-:Y:S01]  /*0e60*/  PRMT R123, R99, 0x7632, R123 ;  /* 0x00007632637b7816 */ /* 0x000fe2000000007b */
[C---:B------:R-:W-:Y:S01]  /*0e70*/  IMAD.HI.U32 R10, R3.reuse, -0x2daee0ad, RZ ;  /* 0xd2511f53030a7827 */ /* 0x040fe200078e00ff */
[----:B------:R-:W-:Y:S01]  /*0e80*/  LOP3.LUT R9, R4, UR14, R9, 0x96, !PT ;  /* 0x0000000e04097c12 */ /* 0x000fe2000f8e9609 */
[----:B------:R0:W-:Y:S01]  /*0e90*/  STL.S16 [R1+0x3c], R124 ;  /* 0x00003c7c01007387 */ /* 0x0001e20000100600 */
[----:B------:R-:W-:Y:S01]  /*0ea0*/  PRMT R122, R102, 0x7632, R122 ;  /* 0x00007632667a7816 */ /* 0x000fe2000000007a */
[----:B------:R-:W-:Y:S01]  /*0eb0*/  IMAD R14, R3, -0x2daee0ad, RZ ;  /* 0xd2511f53030e7824 */ /* 0x000fe200078e02ff */
[----:B------:R-:W-:Y:S01]  /*0ec0*/  LOP3.LUT R10, R10, UR15, RZ, 0x3c, !PT ;  /* 0x0000000f0a0a7c12 */ /* 0x000fe2000f8e3cff */
[----:B------:R-:W-:Y:S01]  /*0ed0*/  IMAD.HI.U32 R13, R9, -0x2daee0ad, RZ ;  /* 0xd2511f53090d7827 */ /* 0x000fe200078e00ff */
[----:B------:R-:W-:Y:S01]  /*0ee0*/  PRMT R121, R98, 0x7632, R121 ;  /* 0x0000763262797816 */ /* 0x000fe20000000079 */
[----:B------:R0:W-:Y:S01]  /*0ef0*/  STL.S16 [R1+0x38], R123 ;  /* 0x0000387b01007387 */ /* 0x0001e20000100600 */
[----:B------:R-:W-:Y:S01]  /*0f00*/  PRMT R120, R101, 0x7632, R120 ;  /* 0x0000763265787816 */ /* 0x000fe20000000078 */
        /* <DEDUP_REMOVED lines=8> */
[----:B------:R-:W-:Y:S01]  /*0f90*/  IMAD R12, R9, -0x2daee0ad, RZ ;  /* 0xd2511f53090c7824 */ /* 0x000fe200078e02ff */
[----:B------:R-:W-:Y:S01]  /*0fa0*/  PRMT R117, R96, 0x7632, R117 ;  /* 0x0000763260757816 */ /* 0x000fe20000000075 */
[----:B------:R-:W-:Y:S01]  /*0fb0*/  IMAD.HI.U32 R10, R13, -0x326172a9, RZ ;  /* 0xcd9e8d570d0a7827 */ /* 0x000fe200078e00ff */
[----:B------:R-:W-:Y:S01]  /*0fc0*/  LOP3.LUT R16, R6, 0x7f, RZ, 0xc0, !PT ;  /* 0x0000007f06107812 */ /* 0x000fe200078ec0ff */
        /* <DEDUP_REMOVED lines=8> */
[----:B------:R-:W-:Y:S01]  /*1050*/  IMAD.HI.U32 R14, R10, -0x2daee0ad, RZ ;  /* 0xd2511f530a0e7827 */ /* 0x000fe200078e00ff */
[----:B------:R0:W-:Y:S01]  /*1060*/  STL.S16 [R1+0x28], R119 ;  /* 0x0000287701007387 */ /* 0x0001e20000100600 */
[----:B------:R-:W-:-:S02]  /*1070*/  PRMT R114, R90, 0x7632, R114 ;  /* 0x000076325a727816 */ /* 0x000fc40000000072 */
[----:B------:R-:W-:Y:S01]  /*1080*/  IMAD R12, R13, -0x326172a9, RZ ;  /* 0xcd9e8d570d0c7824 */ /* 0x000fe200078e02ff */
[----:B------:R-:W-:Y:S01]  /*1090*/  LOP3.LUT R14, R15, UR9, R14, 0x96, !PT ;  /* 0x000000090f0e7c12 */ /* 0x000fe2000f8e960e */
[C---:B------:R-:W-:Y:S01]  /*10a0*/  IMAD.HI.U32 R11, R9.reuse, -0x326172a9, RZ ;  /* 0xcd9e8d57090b7827 */ /* 0x040fe200078e00ff */
[----:B------:R0:W-:Y:S01]  /*10b0*/  STL.S16 [R1+0x24], R118 ;  /* 0x0000247601007387 */ /* 0x0001e20000100600 */
[----:B------:R-:W-:Y:S02]  /*10c0*/  PRMT R113, R86, 0x7632, R113 ;  /* 0x0000763256717816 */ /* 0x000fe40000000071 */
[----:B------:R-:W-:Y:S01]  /*10d0*/  IMAD R13, R10, -0x2daee0ad, RZ ;  /* 0xd2511f530a0d7824 */ /* 0x000fe200078e02ff */
[----:B------:R-:W-:Y:S01]  /*10e0*/  LOP3.LUT R11, R12, UR8, R11, 0x96, !PT ;  /* 0x000000080c0b7c12 */ /* 0x000fe2000f8e960b */
[----:B------:R-:W-:Y:S01]  /*10f0*/  IMAD R12, R9, -0x326172a9, RZ ;  /* 0xcd9e8d57090c7824 */ /* 0x000fe200078e02ff */
[----:B------:R-:W-:Y:S01]  /*1100*/  VIADDMNMX R5, R16, -R5, RZ, !PT ;  /* 0x8000000510057246 */ /* 0x000fe200078001ff */
[----:B------:R-:W-:Y:S01]  /*1110*/  IMAD.HI.U32 R9, R14, -0x326172a9, RZ ;  /* 0xcd9e8d570e097827 */ /* 0x000fe200078e00ff */
[----:B------:R0:W-:Y:S01]  /*1120*/  STL.S16 [R1+0x20], R117 ;  /* 0x0000207501007387 */ /* 0x0001e20000100600 */
[----:B------:R-:W-:-:S02]  /*1130*/  PRMT R112, R89, 0x7632, R112 ;  /* 0x0000763259707816 */ /* 0x000fc40000000070 */
        /* <DEDUP_REMOVED lines=9> */
[----:B------:R-:W-:Y:S01]  /*11d0*/  PRMT R110, R88, 0x7632, R110 ;  /* 0x00007632586e7816 */ /* 0x000fe2000000006e */
[----:B------:R-:W1:Y:S01]  /*11e0*/  LDCU.128 UR8, c[0x0][0x3f0] ;  /* 0x00007e00ff0877ac */ /* 0x000e620008000c00 */
[----:B------:R0:W-:Y:S01]  /*11f0*/  STL.S16 [R1+0x14], R114 ;  /* 0x0000147201007387 */ /* 0x0001e20000100600 */
[----:B------:R-:W-:Y:S01]  /*1200*/  IMAD.HI.U32 R11, R10, -0x326172a9, RZ ;  /* 0xcd9e8d570a0b7827 */ /* 0x000fe200078e00ff */
[----:B------:R-:W-:-:S02]  /*1210*/  LOP3.LUT R12, R13, UR17, R12, 0x96, !PT ;  /* 0x000000110d0c7c12 */ /* 0x000fc4000f8e960c */
[----:B------:R-:W-:Y:S01]  /*1220*/  PRMT R109, R84, 0x7632, R109 ;  /* 0x00007632546d7816 */ /* 0x000fe2000000006d */
[----:B------:R-:W-:Y:S01]  /*1230*/  IMAD R13, R10, -0x326172a9, RZ ;  /* 0xcd9e8d570a0d7824 */ /* 0x000fe200078e02ff */
[----:B------:R-:W-:Y:S01]  /*1240*/  LOP3.LUT R11, R14, UR16, R11, 0x96, !PT ;  /* 0x000000100e0b7c12 */ /* 0x000fe2000f8e960b */
[----:B------:R-:W-:Y:S01]  /*1250*/  IMAD R14, R9, -0x2daee0ad, RZ ;  /* 0xd2511f53090e7824 */ /* 0x000fe200078e02ff */
[----:B------:R-:W-:Y:S01]  /*1260*/  VIMNMX R5, PT, PT, R5, 0x20, PT ;  /* 0x0000002005057848 */ /* 0x000fe20003fe0100 */
[----:B------:R-:W-:Y:S01]  /*1270*/  IMAD.HI.U32 R10, R12, -0x326172a9, RZ ;  /* 0xcd9e8d570c0a7827 */ /* 0x000fe200078e00ff */
[----:B------:R0:W-:Y:S01]  /*1280*/  STL.S16 [R1+0x10], R113 ;  /* 0x0000107101007387 */ /* 0x0001e20000100600 */
[----:B------:R-:W-:Y:S01]  /*1290*/  PRMT R249, R79, 0x7632, R249 ;  /* 0x000076324ff97816 */ /* 0x000fe200000000f9 */
[----:B------:R-:W2:Y:S01]  /*12a0*/  LDCU.64 UR16, c[0x0][0x380] ;  /* 0x00007000ff1077ac */ /* 0x000ea20008000a00 */
[----:B------:R-:W-:Y:S01]  /*12b0*/  IMAD.HI.U32 R9, R11, -0x2daee0ad, RZ ;  /* 0xd2511f530b097827 */ /* 0x000fe200078e00ff */
[----:B------:R-:W-:Y:S01]  /*12c0*/  LOP3.LUT R10, R13, UR18, R10, 0x96, !PT ;  /* 0x000000120d0a7c12 */ /* 0x000fe2000f8e960a */
[----:B------:R0:W-:Y:S01]  /*12d0*/  STL.S16 [R1+0xc], R112 ;  /* 0x00000c7001007387 */ /* 0x0001e20000100600 */
[----:B------:R-:W-:Y:S01]  /*12e0*/  PRMT R248, R75, 0x7632, R248 ;  /* 0x000076324bf87816 */ /* 0x000fe200000000f8 */
[----:B------:R-:W-:Y:S01]  /*12f0*/  IMAD.SHL.U32 R6, R6, 0x2, RZ ;  /* 0x0000000206067824 */ /* 0x000fe200078e00ff */
[----:B------:R-:W-:Y:S01]  /*1300*/  LOP3.LUT R9, R14, UR19, R9, 0x96, !PT ;  /* 0x000000130e097c12 */ /* 0x000fe2000f8e9609 */
[----:B------:R-:W-:Y:S01]  /*1310*/  IMAD R14, R11, -0x2daee0ad, RZ ;  /* 0xd2511f530b0e7824 */ /* 0x000fe200078e02ff */
[----:B------:R0:W-:Y:S01]  /*1320*/  STL.S16 [R1+0x8], R111 ;  /* 0x0000086f01007387 */ /* 0x0001e20000100600 */
[----:B------:R-:W-:Y:S01]  /*1330*/  IMAD.HI.U32 R13, R10, -0x2daee0ad, RZ ;  /* 0xd2511f530a0d7827 */ /* 0x000fe200078e00ff */
[----:B------:R-:W-:Y:S01]  /*1340*/  LOP3.LUT R6, R6, 0xffffff00, RZ, 0xc0, !PT ;  /* 0xffffff0006067812 */ /* 0x000fe200078ec0ff */
[----:B------:R-:W3:Y:S01]  /*1350*/  LDCU.64 UR18, c[0x0][0x3a0] ;  /* 0x00007400ff1277ac */ /* 0x000ee20008000a00 */
[----:B------:R0:W-:Y:S01]  /*1360*/  STL.S16 [R1+0x4], R110 ;  /* 0x0000046e01007387 */ /* 0x0001e20000100600 */
[----:B------:R-:W-:Y:S01]  /*1370*/  IMAD R12, R12, -0x326172a9, RZ ;  /* 0xcd9e8d570c0c7824 */ /* 0x000fe200078e02ff */
[----:B------:R-:W-:Y:S01]  /*1380*/  LOP3.LUT R13, R14, UR21, R13, 0x96, !PT ;  /* 0x000000150e0d7c12 */ /* 0x000fe2000f8e960d */
[----:B------:R-:W-:Y:S01]  /*1390*/  IMAD.HI.U32 R11, R9, -0x326172a9, RZ ;  /* 0xcd9e8d57090b7827 */ /* 0x000fe200078e00ff */
[----:B------:R-:W-:Y:S01]  /*13a0*/  LEA R108, R5, R6, 0x3 ;  /* 0x00000006056c7211 */ /* 0x000fe200078e18ff */
[----:B------:R0:W-:Y:S01]  /*13b0*/  STL.S16 [R1], R109 ;  /* 0x0000006d01007387 */ /* 0x0001e20000100600 */
[----:B------:R-:W-:Y:S01]  /*13c0*/  PRMT R247, R78, 0x7632, R247 ;  /* 0x000076324ef77816 */ /* 0x000fe200000000f7 */
[----:B------:R-:W-:Y:S01]  /*13d0*/  IMAD R14, R7, -0x20, R16 ;  /* 0xffffffe0070e7824 */ /* 0x000fe200078e0210 */
[----:B------:R-:W-:Y:S01]  /*13e0*/  LOP3.LUT R11, R12, UR20, R11, 0x96, !PT ;  /* 0x000000140c0b7c12 */ /* 0x000fe2000f8e960b */
[----:B------:R-:W-:Y:S01]  /*13f0*/  IMAD R12, R9, -0x326172a9, RZ ;  /* 0xcd9e8d57090c7824 */ /* 0x000fe200078e02ff */
[----:B------:R-:W-:Y:S01]  /*1400*/  I2FP.F32.U32 R108, R108 ;  /* 0x0000006c006c7245 */ /* 0x000fe20000201000 */
[----:B------:R-:W-:Y:S01]  /*1410*/  IMAD.HI.U32 R7, R13, -0x326172a9, RZ ;  /* 0xcd9e8d570d077827 */ /* 0x000fe200078e00ff */
[----:B------:R-:W-:Y:S01]  /*1420*/  VIMNMX R14, PT, PT, RZ, R14, !PT ;  /* 0x0000000eff0e7248 */ /* 0x000fe20007fe0100 */
[----:B------:R-:W4:Y:S01]  /*1430*/  LDCU.64 UR20, c[0x0][0x408] ;  /* 0x00008100ff1477ac */ /* 0x000f220008000a00 */
[----:B------:R0:W0:Y:S01]  /*1440*/  MUFU.RCP R209, R108 ;  /* 0x0000006c00d17308 */ /* 0x0000220000001000 */
[----:B------:R-:W-:Y:S01]  /*1450*/  IMAD R10, R10, -0x2daee0ad, RZ ;  /* 0xd2511f530a0a7824 */ /* 0x000fe200078e02ff */
[----:B------:R-:W-:Y:S01]  /*1460*/  LOP3.LUT R191, R12, UR23, R7, 0x96, !PT ;  /* 0x000000170cbf7c12 */ /* 0x000fe2000f8e9607 */
[----:B------:R-:W-:Y:S01]  /*1470*/  IMAD.HI.U32 R9, R11, -0x2daee0ad, RZ ;  /* 0xd2511f530b097827 */ /* 0x000fe200078e00ff */
[----:B------:R-:W-:Y:S01]  /*1480*/  VIMNMX R7, PT, PT, R14, 0x20, PT ;  /* 0x000000200e077848 */ /* 0x000fe20003fe0100 */
        /* <DEDUP_REMOVED lines=13> */
[----:B------:R-:W-:Y:S01]  /*1560*/  PRMT R242, R72, 0x7632, R242 ;  /* 0x0000763248f27816 */ /* 0x000fe200000000f2 */
[----:B------:R-:W-:Y:S01]  /*1570*/  IMAD R208, R7, 0x8, R6 ;  /* 0x0000000807d07824 */ /* 0x000fe200078e0206 */
[----:B------:R-:W-:Y:S01]  /*1580*/  LOP3.LUT R6, R12, UR25, R11, 0x96, !PT ;  /* 0x000000190c067c12 */ /* 0x000fe2000f8e960b */
[----:B------:R-:W-:Y:S01]  /*1590*/  IMAD.MOV.U32 R190, RZ, RZ, RZ ;  /* 0x000000ffffbe7224 */ /* 0x000fe200078e00ff */
[----:B------:R-:W-:Y:S01]  /*15a0*/  LOP3.LUT R7, R8, 0x3, RZ, 0xc0, !PT ;  /* 0x0000000308077812 */ /* 0x000fe200078ec0ff */
[----:B------:R-:W-:Y:S01]  /*15b0*/  IMAD R191, R191, -0x2daee0ad, RZ ;  /* 0xd2511f53bfbf7824 */ /* 0x000fe200078e02ff */
[----:B------:R-:W-:Y:S01]  /*15c0*/  PRMT R241, R67, 0x7632, R241 ;  /* 0x0000763243f17816 */ /* 0x000fe200000000f1 */
[----:B------:R-:W-:Y:S01]  /*15d0*/  IMAD R192, R192, -0x326172a9, RZ ;  /* 0xcd9e8d57c0c07824 */ /* 0x000fe200078e02ff */
[----:B------:R-:W-:Y:S01]  /*15e0*/  PRMT R240, R63, 0x7632, R240 ;  /* 0x000076323ff07816 */ /* 0x000fe200000000f0 */
[----:B------:R-:W0:Y:S01]  /*15f0*/  LDCU.U8 UR25, c[0x0][0x410] ;  /* 0x00008200ff1977ac */ /* 0x000e220008000000 */
        /* <DEDUP_REMOVED lines=58> */
.L_x_18155:
[----:B------:R-:W-:-:S06]  /*19a0*/  UIMAD.WIDE UR4, UR22, 0x4, UR8 ;  /* 0x00000004160478a5 */ /* 0x000fcc000f8e0208 */
[----:B01234-:R-:W-:Y:S01]  /*19b0*/  MOV R176, UR4 ;  /* 0x0000000400b07c02 */ /* 0x01ffe20008000f00 */
[----:B------:R-:W-:-:S05]  /*19c0*/  IMAD.U32 R177, RZ, RZ, UR5 ;  /* 0x00000005ffb17e24 */ /* 0x000fca000f8e00ff */
[----:B------:R0:W2:Y:S01]  /*19d0*/  LDG.E R176, desc[UR12][R176.64] ;  /* 0x0000000cb0b07981 */ /* 0x0000a2000c1e1900 */
[----:B------:R-:W-:-:S06]  /*19e0*/  UIMAD.WIDE UR4, UR22, 0x4, UR10 ;  /* 0x00000004160478a5 */ /* 0x000fcc000f8e020a */
[----:B0-----:R-:W-:Y:S01]  /*19f0*/  MOV R177, UR5 ;  /* 0x0000000500b17c02 */ /* 0x001fe20008000f00 */
[----:B------:R-:W0:Y:S01]  /*1a00*/  S2R R252, SR_TID.X ;  /* 0x0000000000fc7919 */ /* 0x000e220000002100 */
[----:B--2---:R-:W-:Y:S01]  /*1a10*/  R2UR UR27, R176 ;  /* 0x00000000b01b72ca */ /* 0x004fe200000e0000 */
[----:B------:R-:W-:-:S06]  /*1a20*/  IMAD.U32 R176, RZ, RZ, UR4 ;  /* 0x00000004ffb07e24 */ /* 0x000fcc000f8e00ff */
[----:B------:R1:W2:Y:S01]  /*1a30*/  LDG.E R176, desc[UR12][R176.64] ;  /* 0x0000000cb0b07981 */ /* 0x0002a2000c1e1900 */
[----:B------:R-:W-:Y:S01]  /*1a40*/  UIMAD UR5, UR22, UR24, URZ ;  /* 0x00000018160572a4 */ /* 0x000fe2000f8e02ff */
[----:B------:R-:W-:Y:S03]  /*1a50*/  BSSY.RECONVERGENT B0, `(.L_x_17444) ;  /* 0x00006b6000007945 */ /* 0x000fe60003800200 */
[----:B------:R-:W-:Y:S02]  /*1a60*/  USHF.R.S32.HI UR6, URZ, 0x1f, UR5 ;  /* 0x0000001fff067899 */ /* 0x000fe40008011405 */
[----:B------:R-:W-:Y:S02]  /*1a70*/  UISETP.GE.AND UP2, UPT, UR27, 0x1, UPT ;  /* 0x000000011b00788c */ /* 0x000fe4000bf46270 */
[----:B------:R-:W-:-:S04]  /*1a80*/  ULEA.HI UR6, UR6, UR5, URZ, 0x3 ;  /* 0x0000000506067291 */ /* 0x000fc8000f8f18ff */
[----:B------:R-:W-:-:S05]  /*1a90*/  PLOP3.LUT P0, PT, PT, PT, UP2, 0x80, 0x8 ;  /* 0x000000000008781c */ /* 0x000fca0003f0f028 */
[----:B------:R-:W-:-:S04]  /*1aa0*/  @UP2 UIADD3 UR4, UPT, UPT, UR27, -0x1, URZ ;  /* 0xffffffff1b042890 */ /* 0x000fc8000fffe0ff */
[----:B------:R-:W-:-:S04]  /*1ab0*/  @UP2 UIMAD UR4, UR4, UR24, URZ ;  /* 0x00000018040422a4 */ /* 0x000fc8000f8e02ff */
[----:B------:R-:W-:-:S04]  /*1ac0*/  @UP2 USHF.R.S32.HI UR7, URZ, 0x1f, UR4 ;  /* 0x0000001fff072899 */ /* 0x000fc80008011404 */
[----:B------:R-:W-:-:S06]  /*1ad0*/  @UP2 ULEA.HI UR7, UR7, UR4, URZ, 0x3 ;  /* 0x0000000407072291 */ /* 0x000fcc000f8f18ff */
[----:B-1----:R-:W-:Y:S01]  /*1ae0*/  IMAD.U32 R177, RZ, RZ, UR7 ;  /* 0x00000007ffb17e24 */ /* 0x002fe2000f8e00ff */
[----:B--2---:R-:W-:Y:S01]  /*1af0*/  R2UR UR4, R176 ;  /* 0x00000000b00472ca */ /* 0x004fe200000e0000 */
[----:B------:R-:W-:-:S03]  /*1b00*/  IMAD.MOV.U32 R176, RZ, RZ, RZ ;  /* 0x000000ffffb07224 */ /* 0x000fc600078e00ff */
[----:B0-----:R-:W-:Y:S02]  /*1b10*/  @P0 LEA.HI.SX32 R176, R177, R252, 0x1d ;  /* 0x000000fcb1b00211 */ /* 0x001fe400078feaff */
[----:B------:R-:W-:Y:S02]  /*1b20*/  ISETP.GE.U32.AND P0, PT, R2, 0x80, PT ;  /* 0x000000800200780c */ /* 0x000fe40003f06070 */
[----:B------:R-:W-:-:S04]  /*1b30*/  MOV R177, UR6 ;  /* 0x0000000600b17c02 */ /* 0x000fc80008000f00 */
[----:B------:R-:W-:-:S07]  /*1b40*/  LEA.HI.SX32 R177, R177, R252, 0x1d ;  /* 0x000000fcb1b17211 */ /* 0x000fce00078feaff */
[----:B-----5:R-:W-:Y:S05]  /*1b50*/  @!P0 BRA `(.L_x_17445) ;  /* 0x0000006800948947 */ /* 0x020fea0003800000 */
[----:B------:R-:W-:-:S04]  /*1b60*/  UISETP.NE.U32.AND UP0, UPT, UR18, URZ, UPT ;  /* 0x000000ff1200728c */ /* 0x000fc8000bf05070 */
[----:B------:R-:W-:Y:S01]  /*1b70*/  UISETP.NE.AND.EX UP0, UPT, UR19, URZ, UPT, UP0 ;  /* 0x000000ff1300728c */ /* 0x000fe2000bf05300 */
[----:B------:R-:W-:Y:S10]  /*1b80*/  BRA.U !UP2, `(.L_x_17446) ;  /* 0x000000010a0c7547 */ /* 0x000ff4000b800000 */
[----:B------:R-:W0:Y:S02]  /*1b90*/  LDC.64 R108, c[0x0][0x390] ;  /* 0x0000e400ff6c7b82 */ /* 0x000e240000000a00 */
[----:B0-----:R-:W-:-:S06]  /*1ba0*/  IMAD.WIDE.U32 R108, R176, 0x10, R108 ;  /* 0x00000010b06c7825 */ /* 0x001fcc00078e006c */
[----:B------:R-:W5:Y:S02]  /*1bb0*/  LDG.E.128 R108, desc[UR12][R108.64] ;  /* 0x0000000c6c6c7981 */ /* 0x000f64000c1e1d00 */
.L_x_17446:
[----:B------:R-:W-:Y:S05]  /*1bc0*/  BRA.U !UP0, `(.L_x_17447) ;  /* 0x0000003508107547 */ /* 0x000fea000b800000 */
[----:B------:R-:W0:Y:S02]  /*1bd0*/  LDC.64 R116, c[0x0][0x3a0] ;  /* 0x0000e800ff747b82 */ /* 0x000e240000000a00 */
[----:B0-----:R-:W-:-:S05]  /*1be0*/  IMAD.WIDE.U32 R116, R177, 0x20, R116 ;  /* 0x00000020b1747825 */ /* 0x001fca00078e0074 */
[----:B------:R-:W2:Y:S04]  /*1bf0*/  LDG.E.128 R112, desc[UR12][R116.64] ;  /* 0x0000000c74707981 */ /* 0x000ea8000c1e1d00 */
[----:B------:R-:W5:Y:S01]  /*1c00*/  LDG.E.128 R116, desc[UR12][R116.64+0x10] ;  /* 0x0000100c74747981 */ /* 0x000f62000c1e1d00 */
[----:B------:R-:W-:-:S13]  /*1c10*/  ISETP.LT.AND P1, PT, RZ, UR27, PT ;  /* 0x0000001bff007c0c */ /* 0x000fda000bf21270 */
[----:B------:R-:W-:Y:S02]  /*1c20*/  @!P1 IMAD.MOV.U32 R122, RZ, RZ, R7 ;  /* 0x000000ffff7a9224 */ /* 0x000fe400078e0007 */
[----:B------:R-:W-:Y:S01]  /*1c30*/  @!P1 IMAD.MOV.U32 R202, RZ, RZ, R191 ;  /* 0x000000ffffca9224 */ /* 0x000fe200078e00bf */
[----:B--2---:R-:W-:Y:S01]  /*1c40*/  @!P1 MOV R120, R112 ;  /* 0x0000007000789202 */ /* 0x004fe20000000f00 */
        /* <DEDUP_REMOVED lines=17> */
.L_x_17451:
        /* <DEDUP_REMOVED lines=12> */
.L_x_17453:
[----:B------:R-:W-:Y:S05]  /*1e20*/  BSYNC.RECONVERGENT B2 ;  /* 0x0000000000027941 */ /* 0x000fea0003800200 */
.L_x_17452:
        /* <DEDUP_REMOVED lines=51> */
[----:B------:R-:W-:Y:S01]  /*2160*/  IMAD.WIDE.U32 R192, R192, -0x326172a9, RZ ;  /* 0xcd9e8d57c0c07825 */ /* 0x000fe200078e00ff */
[----:B------:R-:W-:Y:S01]  /*2170*/  LOP3.LUT R202, R122, UR5, R7, 0x96, !PT ;  /* 0x000000057aca7c12 */ /* 0x000fe2000f8e9607 */
[----:B------:R-:W-:Y:S02]  /*2180*/  UIADD3 UR5, UPT, UPT, UR15, -0x695add53, URZ ;  /* 0x96a522ad0f057890 */ /* 0x000fe4000fffe0ff */
[----:B------:R-:W-:Y:S02]  /*2190*/  HFMA2 R122, -RZ, RZ, 0, 0 ;  /* 0x00000000ff7a7431 */ /* 0x000fe400000001ff */
[----:B------:R-:W-:-:S05]  /*21a0*/  IMAD.WIDE.U32 R202, R202, -0x2daee0ad, RZ ;  /* 0xd2511f53caca7825 */ /* 0x000fca00078e00ff */
[----:B------:R-:W-:Y:S01]  /*21b0*/  LOP3.LUT R5, R120, UR5, R203, 0x96, !PT ;  /* 0x0000000578057c12 */ /* 0x000fe2000f8e96cb */
[----:B------:R-:W-:Y:S01]  /*21c0*/  UIADD3 UR5, UPT, UPT, UR14, -0x700cb87f, URZ ;  /* 0x8ff347810e057890 */ /* 0x000fe2000fffe0ff */
[----:B------:R-:W-:-:S05]  /*21d0*/  IMAD.MOV.U32 R120, RZ, RZ, R191 ;  /* 0x000000ffff787224 */ /* 0x000fca00078e00bf */
[----:B------:R-:W-:-:S07]  /*21e0*/  LOP3.LUT R6, R6, UR5, R193, 0x96, !PT ;  /* 0x0000000506067c12 */ /* 0x000fce000f8e96c1 */
.L_x_17450:
[----:B------:R-:W-:Y:S05]  /*21f0*/  BSYNC.RECONVERGENT B1 ;  /* 0x0000000000017941 */ /* 0x000fea0003800200 */
.L_x_17449:
        /* <DEDUP_REMOVED lines=10> */
[----:B------:R-:W-:-:S07]  /*22a0*/  FFMA.FTZ R120, R120, R7, R112 ;  /* 0x0000000778787223 */ /* 0x000fce0000010070 */
.L_x_17448:
[----:B------:R-:W-:Y:S02]  /*22b0*/  IMAD.MOV.U32 R123, RZ, RZ, R122 ;  /* 0x000000ffff7b7224 */ /* 0x000fe400078e007a */
        /* <DEDUP_REMOVED lines=15> */
.L_x_17457:
        /* <DEDUP_REMOVED lines=12> */
.L_x_17459:
[----:B------:R-:W-:Y:S05]  /*2470*/  BSYNC.RECONVERGENT B2 ;  /* 0x0000000000027941 */ /* 0x000fea0003800200 */
.L_x_17458:
        /* <DEDUP_REMOVED lines=62> */
.L_x_17456:
[----:B------:R-:W-:Y:S05]  /*2860*/  BSYNC.RECONVERGENT B1 ;  /* 0x0000000000017941 */ /* 0x000fea0003800200 */
.L_x_17455:
        /* <DEDUP_REMOVED lines=11> */
[----:B------:R-:W-:-:S07]  /*2920*/  FFMA.FTZ R121, R121, R7, R113 ;  /* 0x0000000779797223 */ /* 0x000fce0000010071 */
.L_x_17454:
[----:B------:R-:W-:Y:S01]  /*2930*/  IMAD.MOV.U32 R124, RZ, RZ, R123 ;  /* 0x000000ffff7c7224 */ /* 0x000fe200078e007b */
[----:B------:R-:W-:Y:S01]  /*2940*/  MOV R122, R114 ;  /* 0x00000072007a7202 */ /* 0x000fe20000000f00 */
[----:B------:R-:W-:Y:S06]  /*2950*/  @!P1 BRA `(.L_x_17460) ;  /* 0x0000000400909947 */ /* 0x000fec0003800000 */
        /* <DEDUP_REMOVED lines=13> */
.L_x_17463:
        /* <DEDUP_REMOVED lines=12> */
.L_x_17465:
[----:B------:R-:W-:Y:S05]  /*2af0*/  BSYNC.RECONVERGENT B2 ;  /* 0x0000000000027941 */ /* 0x000fea0003800200 */
.L_x_17464:
        /* <DEDUP_REMOVED lines=62> */
.L_x_17462:
[----:B------:R-:W-:Y:S05]  /*2ee0*/  BSYNC.RECONVERGENT B1 ;  /* 0x0000000000017941 */ /* 0x000fea0003800200 */
.L_x_17461:
        /* <DEDUP_REMOVED lines=10> */
[----:B------:R-:W-:-:S07]  /*2f90*/  FFMA.FTZ R122, R122, R7, R114 ;  /* 0x000000077a7a7223 */ /* 0x000fce0000010072 */
.L_x_17460:
[----:B------:R-:W-:Y:S01]  /*2fa0*/  MOV R125, R124 ;  /* 0x0000007c007d7202 */ /* 0x000fe20000000f00 */
[----:B------:R-:W-:Y:S01]  /*2fb0*/  IMAD.MOV.U32 R123, RZ, RZ, R115 ;  /* 0x000000ffff7b7224 */ /* 0x000fe200078e0073 */
        /* <DEDUP_REMOVED lines=14> */
.L_x_17469:
        /* <DEDUP_REMOVED lines=12> */
.L_x_17471:
[----:B------:R-:W-:Y:S05]  /*3160*/  BSYNC.RECONVERGENT B2 ;  /* 0x0000000000027941 */ /* 0x000fea0003800200 */
.L_x_17470:
        /* <DEDUP_REMOVED lines=62> */
.L_x_17468:
[----:B------:R-:W-:Y:S05]  /*3550*/  BSYNC.RECONVERGENT B1 ;  /* 0x0000000000017941 */ /* 0x000fea0003800200 */
.L_x_17467:
        /* <DEDUP_REMOVED lines=11> */
[----:B------:R-:W-:-:S07]  /*3610*/  FFMA.FTZ R123, R123, R7, R115 ;  /* 0x000000077b7b7223 */ /* 0x000fce0000010073 */
.L_x_17466:
[----:B------:R-:W-:Y:S02]  /*3620*/  IMAD.MOV.U32 R126, RZ, RZ, R125 ;  /* 0x000000ffff7e7224 */ /* 0x000fe400078e007d */
[----:B-----5:R-:W-:Y:S01]  /*3630*/  IMAD.MOV.U32 R124, RZ, RZ, R116 ;  /* 0x000000ffff7c7224 */ /* 0x020fe200078e0074 */
        /* <DEDUP_REMOVED lines=14> */
.L_x_17475:
        /* <DEDUP_REMOVED lines=12> */
.L_x_17477:
[----:B------:R-:W-:Y:S05]  /*37e0*/  BSYNC.RECONVERGENT B2 ;  /* 0x0000000000027941 */ /* 0x000fea0003800200 */
.L_x_17476:
        /* <DEDUP_REMOVED lines=62> */
.L_x_17474:
[----:B------:R-:W-:Y:S05]  /*3bd0*/  BSYNC.RECONVERGENT B1 ;  /* 0x0000000000017941 */ /* 0x000fea0003800200 */
.L_x_17473:
        /* <DEDUP_REMOVED lines=11> */
.L_x_17472:
        /* <DEDUP_REMOVED lines=16> */
.L_x_17481:
        /* <DEDUP_REMOVED lines=12> */
.L_x_17483:
[----:B------:R-:W-:Y:S05]  /*3e50*/  BSYNC.RECONVERGENT B2 ;  /* 0x0000000000027941 */ /* 0x000fea0003800200 */
.L_x_17482:
        /* <DEDUP_REMOVED lines=62> */
.L_x_17480:
[----:B------:R-:W-:Y:S05]  /*4240*/  BSYNC.RECONVERGENT B1 ;  /* 0x0000000000017941 */ /* 0x000fea0003800200 */
.L_x_17479:
[----:B------:R-:W-:Y:S01]  /*4250*/  HFMA2 R125, -RZ, RZ, 0.1171875, 0 ;  /* 0x2f800000ff7d7431 */ /* 0x000fe200000001ff */
[----:B------:R-:W-:-:S05]  /*4260*/  I2FP.F32.U32 R7, R7 ;  /* 0x0000000700077245 */ /* 0x000fca0000201000 */
[----:B------:R-:W-:-:S05]  /*4270*/  FFMA.FTZ R7, R7, R125, 1.1641532182693481445e-10 ;  /* 0x2f00000007077423 */ /* 0x000fca000001007d */
[----:B------:R-:W-:Y:S02]  /*4280*/  FSETP.GTU.FTZ.AND P2, PT, R7, UR23, PT ;  /* 0x0000001707007c0b */ /* 0x000fe4000bf5c000 */
[----:B------:R-:W-:Y:S02]  /*4290*/  PRMT R7, R110, 0x7632, R7 ;  /* 0x000076326e077816 */ /* 0x000fe40000000007 */
[----:B------:R-:W-:-:S03]  /*42a0*/  SEL R198, RZ, 0x1, P2 ;  /* 0x00000001ffc67807 */ /* 0x000fc60001000000 */
[----:B------:R-:W-:-:S04]  /*42b0*/  IMAD.U32 R7, R7, 0x10000, RZ ;  /* 0x0001000007077824 */ /* 0x000fc800078e00ff */
[----:B------:R-:W-:-:S04]  /*42c0*/  FMUL.FTZ R7, R7, UR21 ;  /* 0x0000001507077c20 */ /* 0x000fc80008410000 */
[----:B------:R-:W-:-:S05]  /*42d0*/  FMUL.FTZ R7, R7, UR20 ;  /* 0x0000001407077c20 */ /* 0x000fca0008410000 */
[----:B------:R-:W-:Y:S01]  /*42e0*/  FSEL R125, R7, RZ, !P2 ;  /* 0x000000ff077d7208 */ /* 0x000fe20005000000 */
[----:B------:R-:W-:-:S04]  /*42f0*/  IMAD.U32 R7, R187, 0x10000, RZ ;  /* 0x00010000bb077824 */ /* 0x000fc800078e00ff */
[----:B------:R-:W-:-:S07]  /*4300*/  FFMA.FTZ R125, R125, R7, R117 ;  /* 0x000000077d7d7223 */ /* 0x000fce0000010075 */
.L_x_17478:
        /* <DEDUP_REMOVED lines=16> */
.L_x_17487:
        /* <DEDUP_REMOVED lines=12> */
.L_x_17489:
[----:B------:R-:W-:Y:S05]  /*44d0*/  BSYNC.RECONVERGENT B2 ;  /* 0x0000000000027941 */ /* 0x000fea0003800200 */
.L_x_17488:
        /* <DEDUP_REMOVED lines=59> */
[----:B------:R-:W-:Y:S02]  /*4890*/  HFMA2 R178, -RZ, RZ, 0, 0 ;  /* 0x00000000ffb27431 */ /* 0x000fe400000001ff */
[----:B------:R-:W-:Y:S01]  /*48a0*/  IMAD.MOV.U32 R192, RZ, RZ, R126 ;  /* 0x000000ffffc07224 */ /* 0x000fe200078e007e */
[----:B------:R-:W-:-:S07]  /*48b0*/  LOP3.LUT R6, R6, UR5, R127, 0x96, !PT ;  /* 0x0000000506067c12 */ /* 0x000fce000f8e967f */
.L_x_17486:
[----:B------:R-:W-:Y:S05]  /*48c0*/  BSYNC.RECONVERGENT B1 ;  /* 0x0000000000017941 */ /* 0x000fea0003800200 */
.L_x_17485:
        /* <DEDUP_REMOVED lines=11> */
.L_x_17484:
        /* <DEDUP_REMOVED lines=16> */
.L_x_17493:
        /* <DEDUP_REMOVED lines=12> */
.L_x_17495:
[----:B------:R-:W-:Y:S05]  /*4b40*/  BSYNC.RECONVERGENT B2 ;  /* 0x0000000000027941 */ /* 0x000fea0003800200 */
.L_x_17494:
        /* <DEDUP_REMOVED lines=62> */
.L_x_17492:
[----:B------:R-:W-:Y:S05]  /*4f30*/  BSYNC.RECONVERGENT B1 ;  /* 0x0000000000017941 */ /* 0x000fea0003800200 */
.L_x_17491:
[----:B------:R-:W-:Y:S01]  /*4f40*/  I2FP.F32.U32 R127, R127 ;  /* 0x0000007f007f7245 */ /* 0x000fe20000201000 */
[----:B------:R-:W-:-:S04]  /*4f50*/  IMAD.MOV.U32 R178, RZ, RZ, 0x2f800000 ;  /* 0x2f800000ffb27424 */ /* 0x000fc800078e00ff */
[----:B------:R-:W-:Y:S01]  /*4f60*/  FFMA.FTZ R127, R127, R178, 1.1641532182693481445e-10 ;  /* 0x2f0000007f7f7423 */ /* 0x000fe200000100b2 */
[----:B------:R-:W-:-:S04]  /*4f70*/  IMAD.U32 R178, R186, 0x10000, RZ ;  /* 0x00010000bab27824 */ /* 0x000fc800078e00ff */
[----:B------:R-:W-:Y:S02]  /*4f80*/  FSETP.GTU.FTZ.AND P1, PT, R127, UR23, PT ;  /* 0x000000177f007c0b */ /* 0x000fe4000bf3c000 */
[----:B------:R-:W-:Y:S02]  /*4f90*/  PRMT R127, R111, 0x7632, R127 ;  /* 0x000076326f7f7816 */ /* 0x000fe4000000007f */
[----:B------:R-:W-:Y:S02]  /*4fa0*/  SEL R200, RZ, 0x1, P1 ;  /* 0x00000001ffc87807 */ /* 0x000fe40000800000 */
[----:B------:R-:W-:-:S05]  /*4fb0*/  SHF.L.U32 R127, R127, 0x10, RZ ;  /* 0x000000107f7f7819 */ /* 0x000fca00000006ff */
[----:B------:R-:W-:-:S04]  /*4fc0*/  FMUL.FTZ R127, R127, UR21 ;  /* 0x000000157f7f7c20 */ /* 0x000fc80008410000 */
[----:B------:R-:W-:-:S05]  /*4fd0*/  FMUL.FTZ R127, R127, UR20 ;  /* 0x000000147f7f7c20 */ /* 0x000fca0008410000 */
[----:B------:R-:W-:-:S05]  /*4fe0*/  FSEL R127, R127, RZ, !P1 ;  /* 0x000000ff7f7f7208 */ /* 0x000fca0004800000 */
[----:B------:R-:W-:Y:S01]  /*4ff0*/  FFMA.FTZ R127, R127, R178, R119 ;  /* 0x000000b27f7f7223 */ /* 0x000fe20000010077 */
[----:B------:R-:W-:Y:S06]  /*5000*/  BRA `(.L_x_17490) ;  /* 0x0000003000f87947 */ /* 0x000fec0003800000 */
.L_x_17447:
        /* <DEDUP_REMOVED lines=20> */
.L_x_17499:
        /* <DEDUP_REMOVED lines=12> */
.L_x_17501:
[----:B------:R-:W-:Y:S05]  /*5210*/  BSYNC.RECONVERGENT B2 ;  /* 0x0000000000027941 */ /* 0x000fea0003800200 */
.L_x_17500:
        /* <DEDUP_REMOVED lines=54> */
[----:B------:R-:W-:Y:S02]  /*5580*/  IMAD.MOV.U32 R122, RZ, RZ, RZ ;  /* 0x000000ffff7a7224 */ /* 0x000fe400078e00ff */
[----:B------:R-:W-:-:S05]  /*5590*/  IMAD.WIDE.U32 R202, R202, -0x2daee0ad, RZ ;  /* 0xd2511f53caca7825 */ /* 0x000fca00078e00ff */
[----:B------:R-:W-:Y:S01]  /*55a0*/  LOP3.LUT R5, R120, UR5, R203, 0x96, !PT ;  /* 0x0000000578057c12 */ /* 0x000fe2000f8e96cb */
[----:B------:R-:W-:Y:S01]  /*55b0*/  UIADD3 UR5, UPT, UPT, UR14, -0x700cb87f, URZ ;  /* 0x8ff347810e057890 */ /* 0x000fe2000fffe0ff */
[----:B------:R-:W-:-:S05]  /*55c0*/  MOV R120, R191 ;  /* 0x000000bf00787202 */ /* 0x000fca0000000f00 */
[----:B------:R-:W-:-:S07]  /*55d0*/  LOP3.LUT R6, R6, UR5, R193, 0x96, !PT ;  /* 0x0000000506067c12 */ /* 0x000fce000f8e96c1 */
.L_x_17498:
[----:B------:R-:W-:Y:S05]  /*55e0*/  BSYNC.RECONVERGENT B1 ;  /* 0x0000000000017941 */ /* 0x000fea0003800200 */
.L_x_17497:
        /* <DEDUP_REMOVED lines=11> */
.L_x_17496:
[----:B------:R-:W-:Y:S02]  /*56a0*/  HFMA2 R121, -RZ, RZ, 0, 0 ;  /* 0x00000000ff797431 */ /* 0x000fe400000001ff */
[----:B------:R-:W-:Y:S01]  /*56b0*/  IMAD.MOV.U32 R123, RZ, RZ, R122 ;  /* 0x000000ffff7b7224 */ /* 0x000fe200078e007a */
        /* <DEDUP_REMOVED lines=14> */
.L_x_17505:
        /* <DEDUP_REMOVED lines=12> */
.L_x_17507:
[----:B------:R-:W-:Y:S05]  /*5860*/  BSYNC.RECONVERGENT B2 ;  /* 0x0000000000027941 */ /* 0x000fea0003800200 */
.L_x_17506:
        /* <DEDUP_REMOVED lines=62> */
.L_x_17504:
[----:B------:R-:W-:Y:S05]  /*5c50*/  BSYNC.RECONVERGENT B1 ;  /* 0x0000000000017941 */ /* 0x000fea0003800200 */
.L_x_17503:
        /* <DEDUP_REMOVED lines=12> */
.L_x_17502:
        /* <DEDUP_REMOVED lines=16> */
.L_x_17511:
        /* <DEDUP_REMOVED lines=12> */
.L_x_17513:
[----:B------:R-:W-:Y:S05]  /*5ee0*/  BSYNC.RECONVERGENT B2 ;  /* 0x0000000000027941 */ /* 0x000fea0003800200 */
.L_x_17512:
        /* <DEDUP_REMOVED lines=62> */
.L_x_17510:
[----:B------:R-:W-:Y:S05]  /*62d0*/  BSYNC.RECONVERGENT B1 ;  /* 0x0000000000017941 */ /* 0x000fea0003800200 */
.L_x_17509:
        /* <DEDUP_REMOVED lines=11> */
.L_x_17508:
[----:B------:R-:W-:Y:S02]  /*6390*/  IMAD.MOV.U32 R125, RZ, RZ, R124 ;  /* 0x000000ffff7d7224 */ /* 0x000fe400078e007c */
        /* <DEDUP_REMOVED lines=15> */
.L_x_17517:
        /* <DEDUP_REMOVED lines=12> */
.L_x_17519:
[----:B------:R-:W-:Y:S05]  /*6550*/  BSYNC.RECONVERGENT B2 ;  /* 0x0000000000027941 */ /* 0x000fea0003800200 */
.L_x_17518:
        /* <DEDUP_REMOVED lines=62> */
.L_x_17516:
[----:B------:R-:W-:Y:S05]  /*6940*/  BSYNC.RECONVERGENT B1 ;  /* 0x0000000000017941 */ /* 0x000fea0003800200 */
.L_x_17515:
        /* <DEDUP_REMOVED lines=12> */
.L_x_17514:
        /* <DEDUP_REMOVED lines=16> */
.L_x_17523:
        /* <DEDUP_REMOVED lines=12> */
.L_x_17525:
[----:B------:R-:W-:Y:S05]  /*6bd0*/  BSYNC.RECONVERGENT B2 ;  /* 0x0000000000027941 */ /* 0x000fea0003800200 */
.L_x_17524:
        /* <DEDUP_REMOVED lines=62> */
.L_x_17522:
[----:B------:R-:W-:Y:S05]  /*6fc0*/  BSYNC.RECONVERGENT B1 ;  /* 0x0000000000017941 */ /* 0x000fea0003800200 */
.L_x_17521:
        /* <DEDUP_REMOVED lines=11> */
.L_x_17520:
        /* <DEDUP_REMOVED lines=16> */
.L_x_17529:
        /* <DEDUP_REMOVED lines=12> */
.L_x_17531:
[----:B------:R-:W-:Y:S05]  /*7240*/  BSYNC.RECONVERGENT B2 ;  /* 0x0000000000027941 */ /* 0x000fea0003800200 */
.L_x_17530:
        /* <DEDUP_REMOVED lines=62> */
.L_x_17528:
[----:B------:R-:W-:Y:S05]  /*7630*/  BSYNC.RECONVERGENT B1 ;  /* 0x0000000000017941 */ /* 0x000fea0003800200 */
.L_x_17527:
        /* <DEDUP_REMOVED lines=12> */
.L_x_17526:
        /* <DEDUP_REMOVED lines=16> */
.L_x_17535:
        /* <DEDUP_REMOVED lines=12> */
.L_x_17537:
[----:B------:R-:W-:Y:S05]  /*78c0*/  BSYNC.RECONVERGENT B2 ;  /* 0x0000000000027941 */ /* 0x000fea0003800200 */
.L_x_17536:
        /* <DEDUP_REMOVED lines=62> */
.L_x_17534:
[----:B------:R-:W-:Y:S05]  /*7cb0*/  BSYNC.RECONVERGENT B1 ;  /* 0x0000000000017941 */ /* 0x000fea0003800200 */
.L_x_17533:
        /* <DEDUP_REMOVED lines=11> */
.L_x_17532:
        /* <DEDUP_REMOVED lines=16> */
.L_x_17540:
        /* <DEDUP_REMOVED lines=12> */
.L_x_17542:
[----:B------:R-:W-:Y:S05]  /*7f30*/  BSYNC.RECONVERGENT B2 ;  /* 0x0000000000027941 */ /* 0x000fea0003800200 */
.L_x_17541:
        /* <DEDUP_REMOVED lines=55> */
[----:B------:R-:W-:-:S05]  /*82b0*/  IMAD.WIDE.U32 R178, R178, -0x2daee0ad, RZ ;  /* 0xd2511f53b2b27825 */ /* 0x000fca00078e00ff */
[----:B------:R-:W-:Y:S01]  /*82c0*/  LOP3.LUT R5, R204, UR5, R179, 0x96, !PT ;  /* 0x00000005cc057c12 */ /* 0x000fe2000f8e96b3 */
[----:B------:R-:W-:Y:S01]  /*82d0*/  UIADD3 UR5, UPT, UPT, UR14, -0x700cb87f, URZ ;  /* 0x8ff347810e057890 */ /* 0x000fe2000fffe0ff */
[----:B------:R-:W-:Y:S01]  /*82e0*/  MOV R202, R178 ;  /* 0x000000b200ca7202 */ /* 0x000fe20000000f00 */
[----:B------:R-:W-:-:S04]  /*82f0*/  IMAD.WIDE.U32 R178, R191, -0x326172a9, RZ ;  /* 0xcd9e8d57bfb27825 */ /* 0x000fc800078e00ff */
[----:B------:R-:W-:Y:S01]  /*8300*/  IMAD.MOV.U32 R192, RZ, RZ, R178 ;  /* 0x000000ffffc07224 */ /* 0x000fe200078e00b2 */
[----:B------:R-:W-:-:S07]  /*8310*/  LOP3.LUT R6, R6, UR5, R179, 0x96, !PT ;  /* 0x0000000506067c12 */ /* 0x000fce000f8e96b3 */
.L_x_17539:
[----:B------:R-:W-:Y:S05]  /*8320*/  BSYNC.RECONVERGENT B1 ;  /* 0x0000000000017941 */ /* 0x000fea0003800200 */
.L_x_17538:
[----:B------:R-:W-:Y:S01]  /*8330*/  HFMA2 R178, -RZ, RZ, 0.1171875, 0 ;  /* 0x2f800000ffb27431 */ /* 0x000fe200000001ff */
[----:B------:R-:W-:-:S05]  /*8340*/  I2FP.F32.U32 R127, R127 ;  /* 0x0000007f007f7245 */ /* 0x000fca0000201000 */
[----:B------:R-:W-:Y:S01]  /*8350*/  FFMA.FTZ R127, R127, R178, 1.1641532182693481445e-10 ;  /* 0x2f0000007f7f7423 */ /* 0x000fe200000100b2 */
[----:B------:R-:W-:-:S04]  /*8360*/  IMAD.U32 R178, R186, 0x10000, RZ ;  /* 0x00010000bab27824 */ /* 0x000fc800078e00ff */
        /* <DEDUP_REMOVED lines=8> */
.L_x_17490:
[----:B------:R-:W0:Y:S01]  /*83f0*/  LDC.64 R178, c[0x0][0x3a8] ;  /* 0x0000ea00ffb27b82 */ /* 0x000e220000000a00 */
[----:B------:R-:W-:Y:S01]  /*8400*/  MOV R191, R202 ;  /* 0x000000ca00bf7202 */ /* 0x000fe20000000f00 */
[----:B0-----:R-:W-:-:S05]  /*8410*/  IMAD.WIDE.U32 R178, R177, 0x20, R178 ;  /* 0x00000020b1b27825 */ /* 0x001fca00078e00b2 */
[----:B------:R0:W-:Y:S04]  /*8420*/  STG.E.128 desc[UR12][R178.64], R120 ;  /* 0x00000078b2007986 */ /* 0x0001e8000c101d0c */
        /* <DEDUP_REMOVED lines=22> */
.L_x_17543:
[----:B------:R-:W-:Y:S01]  /*8590*/  VIADD R177, R177, 0x80 ;  /* 0x00000080b1b17836 */ /* 0x000fe20000000000 */
[----:B------:R-:W-:-:S07]  /*85a0*/  IADD3 R176, PT, PT, R176, 0x80, RZ ;  /* 0x00000080b0b07810 */ /* 0x000fce0007ffe0ff */
.L_x_17445:
[----:B------:R-:W-:Y:S05]  /*85b0*/  BSYNC.RECONVERGENT B0 ;  /* 0x0000000000007941 */ /* 0x000fea0003800200 */
.L_x_17444:
        /* <DEDUP_REMOVED lines=15> */
[----:B------:R2:W5:Y:S04]  /*86b0*/  @P1 LDG.E.128 R112, desc[UR12][R128.64] ;  /* 0x0000000c80701981 */ /* 0x000568000c1e1d00 */
[----:B------:R2:W5:Y:S01]  /*86c0*/  @P1 LDG.E.128 R116, desc[UR12][R128.64+0x10] ;  /* 0x0000100c80741981 */ /* 0x000562000c1e1d00 */
[----:B------:R-:W-:Y:S05]  /*86d0*/  @!P1 BRA `(.L_x_17546) ;  /* 0x0000003400009947 */ /* 0x000fea0003800000 */
[----:B------:R-:W-:Y:S01]  /*86e0*/  ISETP.LT.AND P1, PT, RZ, UR27, PT ;  /* 0x0000001bff007c0c */ /* 0x000fe2000bf21270 */
[----:B------:R-:W-:Y:S01]  /*86f0*/  IMAD.MOV.U32 R130, RZ, RZ, R7 ;  /* 0x000000ffff827224 */ /* 0x000fe200078e0007 */
[----:B------:R-:W-:Y:S01]  /*8700*/  MOV R202, R191 ;  /* 0x000000bf00ca7202 */ /* 0x000fe20000000f00 */
[----:B--2--5:R-:W-:-:S10]  /*8710*/  IMAD.MOV.U32 R128, RZ, RZ, R112 ;  /* 0x000000ffff807224 */ /* 0x024fd400078e0070 */
[----:B------:R-:W-:Y:S05]  /*8720*/  @!P1 BRA `(.L_x_17547) ;  /* 0x0000000400949947 */ /* 0x000fea0003800000 */
        /* <DEDUP_REMOVED lines=16> */
.L_x_17550:
        /* <DEDUP_REMOVED lines=12> */
.L_x_17552:
[----:B------:R-:W-:Y:S05]  /*88f0*/  BSYNC.RECONVERGENT B2 ;  /* 0x0000000000027941 */ /* 0x000fea0003800200 */
.L_x_17551:
        /* <DEDUP_REMOVED lines=60> */
.L_x_17549:
[----:B------:R-:W-:Y:S05]  /*8cc0*/  BSYNC.RECONVERGENT B1 ;  /* 0x0000000000017941 */ /* 0x000fea0003800200 */
.L_x_17548:
        /* <DEDUP_REMOVED lines=11> */
.L_x_17547:
        /* <DEDUP_REMOVED lines=16> */
.L_x_17556:
        /* <DEDUP_REMOVED lines=12> */
.L_x_17558:
[----:B------:R-:W-:Y:S05]  /*8f40*/  BSYNC.RECONVERGENT B2 ;  /* 0x0000000000027941 */ /* 0x000fea0003800200 */
.L_x_17557:
        /* <DEDUP_REMOVED lines=62> */
.L_x_17555:
[----:B------:R-:W-:Y:S05]  /*9330*/  BSYNC.RECONVERGENT B1 ;  /* 0x0000000000017941 */ /* 0x000fea0003800200 */
.L_x_17554:
        /* <DEDUP_REMOVED lines=12> */
.L_x_17553:
        /* <DEDUP_REMOVED lines=16> */
.L_x_17562:
        /* <DEDUP_REMOVED lines=12> */
.L_x_17564:
[----:B------:R-:W-:Y:S05]  /*95c0*/  BSYNC.RECONVERGENT B2 ;  /* 0x0000000000027941 */ /* 0x000fea0003800200 */
.L_x_17563:
        /* <DEDUP_REMOVED lines=62> */
.L_x_17561:
[----:B------:R-:W-:Y:S05]  /*99b0*/  BSYNC.RECONVERGENT B1 ;  /* 0x0000000000017941 */ /* 0x000fea0003800200 */
.L_x_17560:
        /* <DEDUP_REMOVED lines=11> */
.L_x_17559:
        /* <DEDUP_REMOVED lines=16> */
.L_x_17568:
        /* <DEDUP_REMOVED lines=12> */
.L_x_17570:
[----:B------:R-:W-:Y:S05]  /*9c30*/  BSYNC.RECONVERGENT B2 ;  /* 0x0000000000027941 */ /* 0x000fea0003800200 */
.L_x_17569:
        /* <DEDUP_REMOVED lines=62> */
.L_x_17567:
[----:B------:R-:W-:Y:S05]  /*a020*/  BSYNC.RECONVERGENT B1 ;  /* 0x0000000000017941 */ /* 0x000fea0003800200 */
.L_x_17566:
[----:B------:R-:W-:Y:S01]  /*a030*/  I2FP.F32.U32 R7, R7 ;  /* 0x0000000700077245 */ /* 0x000fe20000201000 */
[----:B------:R-:W-:-:S04]  /*a040*/  IMAD.MOV.U32 R131, RZ, RZ, 0x2f800000 ;  /* 0x2f800000ff837424 */ /* 0x000fc800078e00ff */
[----:B------:R-:W-:-:S05]  /*a050*/  FFMA.FTZ R7, R7, R131, 1.1641532182693481445e-10 ;  /* 0x2f00000007077423 */ /* 0x000fca0000010083 */
[----:B------:R-:W-:Y:S02]  /*a060*/  FSETP.GTU.FTZ.AND P2, PT, R7, UR23, PT ;  /* 0x0000001707007c0b */ /* 0x000fe4000bf5c000 */
[----:B------:R-:W-:Y:S02]  /*a070*/  PRMT R7, R109, 0x7632, R7 ;  /* 0x000076326d077816 */ /* 0x000fe40000000007 */
[----:B------:R-:W-:Y:S02]  /*a080*/  SEL R196, RZ, 0x1, P2 ;  /* 0x00000001ffc47807 */ /* 0x000fe40001000000 */
[----:B------:R-:W-:-:S05]  /*a090*/  SHF.L.U32 R7, R7, 0x10, RZ ;  /* 0x0000001007077819 */ /* 0x000fca00000006ff */
[----:B------:R-:W-:-:S04]  /*a0a0*/  FMUL.FTZ R7, R7, UR21 ;  /* 0x0000001507077c20 */ /* 0x000fc80008410000 */
[----:B------:R-:W-:-:S05]  /*a0b0*/  FMUL.FTZ R7, R7, UR20 ;  /* 0x0000001407077c20 */ /* 0x000fca0008410000 */
[----:B------:R-:W-:Y:S01]  /*a0c0*/  FSEL R131, R7, RZ, !P2 ;  /* 0x000000ff07837208 */ /* 0x000fe20005000000 */
[----:B------:R-:W-:-:S04]  /*a0d0*/  IMAD.U32 R7, R184, 0x10000, RZ ;  /* 0x00010000b8077824 */ /* 0x000fc800078e00ff */
[----:B------:R-:W-:-:S07]  /*a0e0*/  FFMA.FTZ R131, R131, R7, R115 ;  /* 0x0000000783837223 */ /* 0x000fce0000010073 */
.L_x_17565:
        /* <DEDUP_REMOVED lines=16> */
.L_x_17574:
        /* <DEDUP_REMOVED lines=12> */
.L_x_17576:
[----:B------:R-:W-:Y:S05]  /*a2b0*/  BSYNC.RECONVERGENT B2 ;  /* 0x0000000000027941 */ /* 0x000fea0003800200 */
.L_x_17575:
        /* <DEDUP_REMOVED lines=62> */
.L_x_17573:
[----:B------:R-:W-:Y:S05]  /*a6a0*/  BSYNC.RECONVERGENT B1 ;  /* 0x0000000000017941 */ /* 0x000fea0003800200 */
.L_x_17572:
[----:B------:R-:W-:Y:S01]  /*a6b0*/  HFMA2 R132, -RZ, RZ, 0.1171875, 0 ;  /* 0x2f800000ff847431 */ /* 0x000fe200000001ff */
[----:B------:R-:W-:-:S05]  /*a6c0*/  I2FP.F32.U32 R7, R7 ;  /* 0x0000000700077245 */ /* 0x000fca0000201000 */
        /* <DEDUP_REMOVED lines=9> */
.L_x_17571:
        /* <DEDUP_REMOVED lines=16> */
.L_x_17580:
        /* <DEDUP_REMOVED lines=12> */
.L_x_17582:
[----:B------:R-:W-:Y:S05]  /*a920*/  BSYNC.RECONVERGENT B2 ;  /* 0x0000000000027941 */ /* 0x000fea0003800200 */
.L_x_17581:
[----:B01----:R-:W-:Y:S01]  /*a930*/  IMAD.WIDE.U32 R178, R3, -0x2daee0ad, RZ ;  /* 0xd2511f5303b27825 */ /* 0x003fe200078e00ff */
        /* <DEDUP_REMOVED lines=61> */
.L_x_17579:
[----:B------:R-:W-:Y:S05]  /*ad10*/  BSYNC.RECONVERGENT B1 ;  /* 0x0000000000017941 */ /* 0x000fea0003800200 */
.L_x_17578:
[----:B------:R-:W-:Y:S01]  /*ad20*/  I2FP.F32.U32 R7, R7 ;  /* 0x0000000700077245 */ /* 0x000fe20000201000 */
[----:B------:R-:W-:-:S04]  /*ad30*/  IMAD.MOV.U32 R133, RZ, RZ, 0x2f800000 ;  /* 0x2f800000ff857424 */ /* 0x000fc800078e00ff */
[----:B------:R-:W-:-:S05]  /*ad40*/  FFMA.FTZ R7, R7, R133, 1.1641532182693481445e-10 ;  /* 0x2f00000007077423 */ /* 0x000fca0000010085 */
[----:B------:R-:W-:Y:S02]  /*ad50*/  FSETP.GTU.FTZ.AND P2, PT, R7, UR23, PT ;  /* 0x0000001707007c0b */ /* 0x000fe4000bf5c000 */
[----:B------:R-:W-:Y:S02]  /*ad60*/  PRMT R7, R110, 0x7632, R7 ;  /* 0x000076326e077816 */ /* 0x000fe40000000007 */
[----:B------:R-:W-:-:S03]  /*ad70*/  SEL R198, RZ, 0x1, P2 ;  /* 0x00000001ffc67807 */ /* 0x000fc60001000000 */
[----:B------:R-:W-:-:S04]  /*ad80*/  IMAD.U32 R7, R7, 0x10000, RZ ;  /* 0x0001000007077824 */ /* 0x000fc800078e00ff */
[----:B------:R-:W-:-:S04]  /*ad90*/  FMUL.FTZ R7, R7, UR21 ;  /* 0x0000001507077c20 */ /* 0x000fc80008410000 */
[----:B------:R-:W-:-:S05]  /*ada0*/  FMUL.FTZ R7, R7, UR20 ;  /* 0x0000001407077c20 */ /* 0x000fca0008410000 */
[----:B------:R-:W-:Y:S02]  /*adb0*/  FSEL R133, R7, RZ, !P2 ;  /* 0x000000ff07857208 */ /* 0x000fe40005000000 */
[----:B------:R-:W-:-:S05]  /*adc0*/  SHF.L.U32 R7, R183, 0x10, RZ ;  /* 0x00000010b7077819 */ /* 0x000fca00000006ff */
[----:B------:R-:W-:-:S07]  /*add0*/  FFMA.FTZ R133, R133, R7, R117 ;  /* 0x0000000785857223 */ /* 0x000fce0000010075 */
.L_x_17577:
[----:B01----:R-:W-:Y:S02]  /*ade0*/  IMAD.MOV.U32 R178, RZ, RZ, R135 ;  /* 0x000000ffffb27224 */ /* 0x003fe400078e0087 */
        /* <DEDUP_REMOVED lines=15> */
.L_x_17586:
        /* <DEDUP_REMOVED lines=12> */
.L_x_17588:
[----:B------:R-:W-:Y:S05]  /*afa0*/  BSYNC.RECONVERGENT B2 ;  /* 0x0000000000027941 */ /* 0x000fea0003800200 */
.L_x_17587:
        /* <DEDUP_REMOVED lines=62> */
.L_x_17585:
[----:B------:R-:W-:Y:S05]  /*b390*/  BSYNC.RECONVERGENT B1 ;  /* 0x0000000000017941 */ /* 0x000fea0003800200 */
.L_x_17584:
        /* <DEDUP_REMOVED lines=11> */
.L_x_17583:
        /* <DEDUP_REMOVED lines=16> */
.L_x_17592:
        /* <DEDUP_REMOVED lines=12> */
.L_x_17594:
[----:B------:R-:W-:Y:S05]  /*b610*/  BSYNC.RECONVERGENT B2 ;  /* 0x0000000000027941 */ /* 0x000fea0003800200 */
.L_x_17593:
        /* <DEDUP_REMOVED lines=62> */
.L_x_17591:
[----:B------:R-:W-:Y:S05]  /*ba00*/  BSYNC.RECONVERGENT B1 ;  /* 0x0000000000017941 */ /* 0x000fea0003800200 */
.L_x_17590:
[----:B------:R-:W-:Y:S01]  /*ba10*/  HFMA2 R178, -RZ, RZ, 0.1171875, 0 ;  /* 0x2f800000ffb27431 */ /* 0x000fe200000001ff */
[----:B------:R-:W-:-:S05]  /*ba20*/  I2FP.F32.U32 R135, R135 ;  /* 0x0000008700877245 */ /* 0x000fca0000201000 */
[----:B------:R-:W-:Y:S01]  /*ba30*/  FFMA.FTZ R135, R135, R178, 1.1641532182693481445e-10 ;  /* 0x2f00000087877423 */ /* 0x000fe200000100b2 */
[----:B------:R-:W-:-:S04]  /*ba40*/  IMAD.U32 R178, R182, 0x10000, RZ ;  /* 0x00010000b6b27824 */ /* 0x000fc800078e00ff */
[----:B------:R-:W-:Y:S02]  /*ba50*/  FSETP.GTU.FTZ.AND P1, PT, R135, UR23, PT ;  /* 0x0000001787007c0b */ /* 0x000fe4000bf3c000 */
[----:B------:R-:W-:Y:S02]  /*ba60*/  PRMT R135, R111, 0x7632, R135 ;  /* 0x000076326f877816 */ /* 0x000fe40000000087 */
[----:B------:R-:W-:-:S03]  /*ba70*/  SEL R200, RZ, 0x1, P1 ;  /* 0x00000001ffc87807 */ /* 0x000fc60000800000 */
[----:B------:R-:W-:-:S04]  /*ba80*/  IMAD.U32 R135, R135, 0x10000, RZ ;  /* 0x0001000087877824 */ /* 0x000fc800078e00ff */
[----:B------:R-:W-:-:S04]  /*ba90*/  FMUL.FTZ R135, R135, UR21 ;  /* 0x0000001587877c20 */ /* 0x000fc80008410000 */
[----:B------:R-:W-:-:S05]  /*baa0*/  FMUL.FTZ R135, R135, UR20 ;  /* 0x0000001487877c20 */ /* 0x000fca0008410000 */
[----:B------:R-:W-:-:S05]  /*bab0*/  FSEL R135, R135, RZ, !P1 ;  /* 0x000000ff87877208 */ /* 0x000fca0004800000 */
[----:B------:R-:W-:Y:S01]  /*bac0*/  FFMA.FTZ R135, R135, R178, R119 ;  /* 0x000000b287877223 */ /* 0x000fe20000010077 */
[----:B------:R-:W-:Y:S06]  /*bad0*/  BRA `(.L_x_17589) ;  /* 0x0000003000f87947 */ /* 0x000fec0003800000 */
.L_x_17546:
[----:B------:R-:W-:Y:S01]  /*bae0*/  MOV R130, R7 ;  /* 0x0000000700827202 */ /* 0x000fe20000000f00 */
[----:B------:R-:W-:Y:S02]  /*baf0*/  IMAD.MOV.U32 R202, RZ, RZ, R191 ;  /* 0x000000ffffca7224 */ /* 0x000fe400078e00bf */
[----:B--2---:R-:W-:Y:S01]  /*bb00*/  IMAD.MOV.U32 R128, RZ, RZ, RZ ;  /* 0x000000ffff807224 */ /* 0x004fe200078e00ff */
        /* <DEDUP_REMOVED lines=17> */
.L_x_17598:
        /* <DEDUP_REMOVED lines=12> */
.L_x_17600:
[----:B------:R-:W-:Y:S05]  /*bce0*/  BSYNC.RECONVERGENT B2 ;  /* 0x0000000000027941 */ /* 0x000fea0003800200 */
.L_x_17599:
        /* <DEDUP_REMOVED lines=58> */
[----:B------:R-:W-:-:S05]  /*c090*/  IMAD.MOV.U32 R128, RZ, RZ, R191 ;  /* 0x000000ffff807224 */ /* 0x000fca00078e00bf */
[----:B------:R-:W-:-:S07]  /*c0a0*/  LOP3.LUT R6, R6, UR5, R193, 0x96, !PT ;  /* 0x0000000506067c12 */ /* 0x000fce000f8e96c1 */
.L_x_17597:
[----:B------:R-:W-:Y:S05]  /*c0b0*/  BSYNC.RECONVERGENT B1 ;  /* 0x0000000000017941 */ /* 0x000fea0003800200 */
.L_x_17596:
[----:B------:R-:W-:Y:S01]  /*c0c0*/  I2FP.F32.U32 R7, R128 ;  /* 0x0000008000077245 */ /* 0x000fe20000201000 */
[----:B------:R-:W-:-:S05]  /*c0d0*/  HFMA2 R128, -RZ, RZ, 0.1171875, 0 ;  /* 0x2f800000ff807431 */ /* 0x000fca00000001ff */
        /* <DEDUP_REMOVED lines=9> */
.L_x_17595:
        /* <DEDUP_REMOVED lines=16> */
.L_x_17604:
        /* <DEDUP_REMOVED lines=12> */
.L_x_17606:
[----:B------:R-:W-:Y:S05]  /*c330*/  BSYNC.RECONVERGENT B2 ;  /* 0x0000000000027941 */ /* 0x000fea0003800200 */
.L_x_17605:
        /* <DEDUP_REMOVED lines=62> */
.L_x_17603:
[----:B------:R-:W-:Y:S05]  /*c720*/  BSYNC.RECONVERGENT B1 ;  /* 0x0000000000017941 */ /* 0x000fea0003800200 */
.L_x_17602:
        /* <DEDUP_REMOVED lines=12> */
.L_x_17601:
        /* <DEDUP_REMOVED lines=16> */
.L_x_17610:
        /* <DEDUP_REMOVED lines=12> */
.L_x_17612:
[----:B------:R-:W-:Y:S05]  /*c9b0*/  BSYNC.RECONVERGENT B2 ;  /* 0x0000000000027941 */ /* 0x000fea0003800200 */
.L_x_17611:
        /* <DEDUP_REMOVED lines=62> */
.L_x_17609:
[----:B------:R-:W-:Y:S05]  /*cda0*/  BSYNC.RECONVERGENT B1 ;  /* 0x0000000000017941 */ /* 0x000fea0003800200 */
.L_x_17608:
        /* <DEDUP_REMOVED lines=11> */
.L_x_17607:
        /* <DEDUP_REMOVED lines=16> */
.L_x_17616:
        /* <DEDUP_REMOVED lines=12> */
.L_x_17618:
[----:B------:R-:W-:Y:S05]  /*d020*/  BSYNC.RECONVERGENT B2 ;  /* 0x0000000000027941 */ /* 0x000fea0003800200 */
.L_x_17617:
        /* <DEDUP_REMOVED lines=62> */
.L_x_17615:
[----:B------:R-:W-:Y:S05]  /*d410*/  BSYNC.RECONVERGENT B1 ;  /* 0x0000000000017941 */ /* 0x000fea0003800200 */
.L_x_17614:
        /* <DEDUP_REMOVED lines=12> */
.L_x_17613:
        /* <DEDUP_REMOVED lines=16> */
.L_x_17622:
        /* <DEDUP_REMOVED lines=12> */
.L_x_17624:
[----:B------:R-:W-:Y:S05]  /*d6a0*/  BSYNC.RECONVERGENT B2 ;  /* 0x0000000000027941 */ /* 0x000fea0003800200 */
.L_x_17623:
        /* <DEDUP_REMOVED lines=62> */
.L_x_17621:
[----:B------:R-:W-:Y:S05]  /*da90*/  BSYNC.RECONVERGENT B1 ;  /* 0x0000000000017941 */ /* 0x000fea0003800200 */
.L_x_17620:
        /* <DEDUP_REMOVED lines=11> */
.L_x_17619:
        /* <DEDUP_REMOVED lines=16> */
.L_x_17628:
        /* <DEDUP_REMOVED lines=12> */
.L_x_17630:
[----:B------:R-:W-:Y:S05]  /*dd10*/  BSYNC.RECONVERGENT B2 ;  /* 0x0000000000027941 */ /* 0x000fea0003800200 */
.L_x_17629:
        /* <DEDUP_REMOVED lines=62> */
.L_x_17627:
[----:B------:R-:W-:Y:S05]  /*e100*/  BSYNC.RECONVERGENT B1 ;  /* 0x0000000000017941 */ /* 0x000fea0003800200 */
.L_x_17626:
        /* <DEDUP_REMOVED lines=12> */
.L_x_17625:
[----:B------:R-:W-:Y:S02]  /*e1d0*/  HFMA2 R134, -RZ, RZ, 0, 0 ;  /* 0x00000000ff867431 */ /* 0x000fe400000001ff */
[----:B01----:R-:W-:Y:S01]  /*e1e0*/  IMAD.MOV.U32 R178, RZ, RZ, R135 ;  /* 0x000000ffffb27224 */ /* 0x003fe200078e0087 */
        /* <DEDUP_REMOVED lines=14> */
.L_x_17634:
        /* <DEDUP_REMOVED lines=12> */
.L_x_17636:
[----:B------:R-:W-:Y:S05]  /*e390*/  BSYNC.RECONVERGENT B2 ;  /* 0x0000000000027941 */ /* 0x000fea0003800200 */
.L_x_17635:
        /* <DEDUP_REMOVED lines=62> */
.L_x_17633:
[----:B------:R-:W-:Y:S05]  /*e780*/  BSYNC.RECONVERGENT B1 ;  /* 0x0000000000017941 */ /* 0x000fea0003800200 */
.L_x_17632:
        /* <DEDUP_REMOVED lines=11> */
.L_x_17631:
        /* <DEDUP_REMOVED lines=16> */
.L_x_17639:
        /* <DEDUP_REMOVED lines=12> */
.L_x_17641:
[----:B------:R-:W-:Y:S05]  /*ea00*/  BSYNC.RECONVERGENT B2 ;  /* 0x0000000000027941 */ /* 0x000fea0003800200 */
.L_x_17640:
        /* <DEDUP_REMOVED lines=55> */
[----:B------:R-:W-:-:S04]  /*ed80*/  IMAD.WIDE.U32 R178, R178, -0x2daee0ad, RZ ;  /* 0xd2511f53b2b27825 */ /* 0x000fc800078e00ff */
[----:B------:R-:W-:Y:S01]  /*ed90*/  IMAD.MOV.U32 R202, RZ, RZ, R178 ;  /* 0x000000ffffca7224 */ /* 0x000fe200078e00b2 */
[----:B------:R-:W-:Y:S01]  /*eda0*/  LOP3.LUT R5, R204, UR5, R179, 0x96, !PT ;  /* 0x00000005cc057c12 */ /* 0x000fe2000f8e96b3 */
[----:B------:R-:W-:Y:S01]  /*edb0*/  UIADD3 UR5, UPT, UPT, UR14, -0x700cb87f, URZ ;  /* 0x8ff347810e057890 */ /* 0x000fe2000fffe0ff */
[----:B------:R-:W-:-:S04]  /*edc0*/  IMAD.WIDE.U32 R178, R191, -0x326172a9, RZ ;  /* 0xcd9e8d57bfb27825 */ /* 0x000fc800078e00ff */
[----:B------:R-:W-:Y:S01]  /*edd0*/  IMAD.MOV.U32 R192, RZ, RZ, R178 ;  /* 0x000000ffffc07224 */ /* 0x000fe200078e00b2 */
[----:B------:R-:W-:-:S07]  /*ede0*/  LOP3.LUT R6, R6, UR5, R179, 0x96, !PT ;  /* 0x0000000506067c12 */ /* 0x000fce000f8e96b3 */
.L_x_17638:
[----:B------:R-:W-:Y:S05]  /*edf0*/  BSYNC.RECONVERGENT B1 ;  /* 0x0000000000017941 */ /* 0x000fea0003800200 */
.L_x_17637:
[----:B------:R-:W-:Y:S01]  /*ee00*/  I2FP.F32.U32 R135, R135 ;  /* 0x0000008700877245 */ /* 0x000fe20000201000 */
[----:B------:R-:W-:-:S04]  /*ee10*/  IMAD.MOV.U32 R178, RZ, RZ, 0x2f800000 ;  /* 0x2f800000ffb27424 */ /* 0x000fc800078e00ff */
[----:B------:R-:W-:Y:S01]  /*ee20*/  FFMA.FTZ R135, R135, R178, 1.1641532182693481445e-10 ;  /* 0x2f00000087877423 */ /* 0x000fe200000100b2 */
[----:B------:R-:W-:-:S04]  /*ee30*/  SHF.L.U32 R178, R182, 0x10, RZ ;  /* 0x00000010b6b27819 */ /* 0x000fc800000006ff */
        /* <DEDUP_REMOVED lines=8> */
.L_x_17589:
[----:B------:R-:W0:Y:S01]  /*eec0*/  LDC.64 R178, c[0x0][0x3a8] ;  /* 0x0000ea00ffb27b82 */ /* 0x000e220000000a00 */
[----:B------:R-:W-:Y:S02]  /*eed0*/  IMAD.MOV.U32 R191, RZ, RZ, R202 ;  /* 0x000000ffffbf7224 */ /* 0x000fe400078e00ca */
        /* <DEDUP_REMOVED lines=24> */
.L_x_17642:
[----:B------:R-:W-:Y:S01]  /*f060*/  IADD3 R177, PT, PT, R177, 0x80, RZ ;  /* 0x00000080b1b17810 */ /* 0x000fe20007ffe0ff */
[----:B------:R-:W-:-:S07]  /*f070*/  VIADD R176, R176, 0x80 ;  /* 0x00000080b0b07836 */ /* 0x000fce0000000000 */
.L_x_17545:
[----:B------:R-:W-:Y:S05]  /*f080*/  BSYNC.RECONVERGENT B0 ;  /* 0x0000000000007941 */ /* 0x000fea0003800200 */
.L_x_17544:
        /* <DEDUP_REMOVED lines=39> */
.L_x_17649:
        /* <DEDUP_REMOVED lines=12> */
.L_x_17651:
[----:B------:R-:W-:Y:S05]  /*f3c0*/  BSYNC.RECONVERGENT B2 ;  /* 0x0000000000027941 */ /* 0x000fea0003800200 */
.L_x_17650:
        /* <DEDUP_REMOVED lines=60> */
.L_x_17648:
[----:B------:R-:W-:Y:S05]  /*f790*/  BSYNC.RECONVERGENT B1 ;  /* 0x0000000000017941 */ /* 0x000fea0003800200 */
.L_x_17647:
        /* <DEDUP_REMOVED lines=11> */
.L_x_17646:
        /* <DEDUP_REMOVED lines=16> */
.L_x_17655:
        /* <DEDUP_REMOVED lines=12> */
.L_x_17657:
[----:B------:R-:W-:Y:S05]  /*fa10*/  BSYNC.RECONVERGENT B2 ;  /* 0x0000000000027941 */ /* 0x000fea0003800200 */
.L_x_17656:
        /* <DEDUP_REMOVED lines=62> */
.L_x_17654:
[----:B------:R-:W-:Y:S05]  /*fe00*/  BSYNC.RECONVERGENT B1 ;  /* 0x0000000000017941 */ /* 0x000fea0003800200 */
.L_x_17653:
        /* <DEDUP_REMOVED lines=12> */
.L_x_17652:
        /* <DEDUP_REMOVED lines=16> */
.L_x_17661:
        /* <DEDUP_REMOVED lines=12> */
.L_x_17663:
[----:B------:R-:W-:Y:S05]  /*10090*/  BSYNC.RECONVERGENT B2 ;  /* 0x0000000000027941 */ /* 0x000fea0003800200 */
.L_x_17662:
        /* <DEDUP_REMOVED lines=62> */
.L_x_17660:
[----:B------:R-:W-:Y:S05]  /*10480*/  BSYNC.RECONVERGENT B1 ;  /* 0x0000000000017941 */ /* 0x000fea0003800200 */
.L_x_17659:
        /* <DEDUP_REMOVED lines=11> */
.L_x_17658:
        /* <DEDUP_REMOVED lines=16> */
.L_x_17667:
        /* <DEDUP_REMOVED lines=12> */
.L_x_17669:
[----:B------:R-:W-:Y:S05]  /*10700*/  BSYNC.RECONVERGENT B2 ;  /* 0x0000000000027941 */ /* 0x000fea0003800200 */
.L_x_17668:
        /* <DEDUP_REMOVED lines=62> */
.L_x_17666:
[----:B------:R-:W-:Y:S05]  /*10af0*/  BSYNC.RECONVERGENT B1 ;  /* 0x0000000000017941 */ /* 0x000fea0003800200 */
.L_x_17665:
        /* <DEDUP_REMOVED lines=12> */
.L_x_17664:
        /* <DEDUP_REMOVED lines=16> */
.L_x_17673:
        /* <DEDUP_REMOVED lines=12> */
.L_x_17675:
[----:B------:R-:W-:Y:S05]  /*10d80*/  BSYNC.RECONVERGENT B2 ;  /* 0x0000000000027941 */ /* 0x000fea0003800200 */
.L_x_17674:
        /* <DEDUP_REMOVED lines=62> */
.L_x_17672:
[----:B------:R-:W-:Y:S05]  /*11170*/  BSYNC.RECONVERGENT B1 ;  /* 0x0000000000017941 */ /* 0x000fea0003800200 */
.L_x_17671:
        /* <DEDUP_REMOVED lines=11> */
.L_x_17670:
        /* <DEDUP_REMOVED lines=16> */
.L_x_17679:
        /* <DEDUP_REMOVED lines=12> */
.L_x_17681:
[----:B------:R-:W-:Y:S05]  /*113f0*/  BSYNC.RECONVERGENT B2 ;  /* 0x0000000000027941 */ /* 0x000fea0003800200 */
.L_x_17680:
        /* <DEDUP_REMOVED lines=62> */
.L_x_17678:
[----:B------:R-:W-:Y:S05]  /*117e0*/  BSYNC.RECONVERGENT B1 ;  /* 0x0000000000017941 */ /* 0x000fea0003800200 */
.L_x_17677:
        /* <DEDUP_REMOVED lines=12> */
.L_x_17676:
[----:B01----:R-:W-:Y:S01]  /*118b0*/  IMAD.MOV.U32 R178, RZ, RZ, R143 ;  /* 0x000000ffffb27224 */ /* 0x003fe200078e008f */
        /* <DEDUP_REMOVED lines=15> */
.L_x_17685:
        /* <DEDUP_REMOVED lines=12> */
.L_x_17687:
[----:B------:R-:W-:Y:S05]  /*11a70*/  BSYNC.RECONVERGENT B2 ;  /* 0x0000000000027941 */ /* 0x000fea0003800200 */
.L_x_17686:
        /* <DEDUP_REMOVED lines=62> */
.L_x_17684:
[----:B------:R-:W-:Y:S05]  /*11e60*/  BSYNC.RECONVERGENT B1 ;  /* 0x0000000000017941 */ /* 0x000fea0003800200 */
.L_x_17683:
        /* <DEDUP_REMOVED lines=11> */
.L_x_17682:
        /* <DEDUP_REMOVED lines=16> */
.L_x_17691:
        /* <DEDUP_REMOVED lines=12> */
.L_x_17693:
[----:B------:R-:W-:Y:S05]  /*120e0*/  BSYNC.RECONVERGENT B2 ;  /* 0x0000000000027941 */ /* 0x000fea0003800200 */
.L_x_17692:
        /* <DEDUP_REMOVED lines=62> */
.L_x_17690:
[----:B------:R-:W-:Y:S05]  /*124d0*/  BSYNC.RECONVERGENT B1 ;  /* 0x0000000000017941 */ /* 0x000fea0003800200 */
.L_x_17689:
[----:B------:R-:W-:Y:S01]  /*124e0*/  I2FP.F32.U32 R143, R143 ;  /* 0x0000008f008f7245 */ /* 0x000fe20000201000 */
[----:B------:R-:W-:-:S04]  /*124f0*/  IMAD.MOV.U32 R178, RZ, RZ, 0x2f800000 ;  /* 0x2f800000ffb27424 */ /* 0x000fc800078e00ff */
[----:B------:R-:W-:Y:S01]  /*12500*/  FFMA.FTZ R143, R143, R178, 1.1641532182693481445e-10 ;  /* 0x2f0000008f8f7423 */ /* 0x000fe200000100b2 */
[----:B------:R-:W-:-:S04]  /*12510*/  SHF.L.U32 R178, R22, 0x10, RZ ;  /* 0x0000001016b27819 */ /* 0x000fc800000006ff */
        /* <DEDUP_REMOVED lines=9> */
.L_x_17645:
[----:B------:R-:W-:Y:S01]  /*125b0*/  IMAD.MOV.U32 R138, RZ, RZ, R7 ;  /* 0x000000ffff8a7224 */ /* 0x000fe200078e0007 */
[----:B--2---:R-:W-:Y:S01]  /*125c0*/  MOV R136, RZ ;  /* 0x000000ff00887202 */ /* 0x004fe20000000f00 */
        /* <DEDUP_REMOVED lines=18> */
.L_x_17697:
        /* <DEDUP_REMOVED lines=12> */
.L_x_17699:
[----:B------:R-:W-:Y:S05]  /*127b0*/  BSYNC.RECONVERGENT B2 ;  /* 0x0000000000027941 */ /* 0x000fea0003800200 */
.L_x_17698:
        /* <DEDUP_REMOVED lines=60> */
.L_x_17696:
[----:B------:R-:W-:Y:S05]  /*12b80*/  BSYNC.RECONVERGENT B1 ;  /* 0x0000000000017941 */ /* 0x000fea0003800200 */
.L_x_17695:
        /* <DEDUP_REMOVED lines=11> */
.L_x_17694:
        /* <DEDUP_REMOVED lines=16> */
.L_x_17703:
        /* <DEDUP_REMOVED lines=12> */
.L_x_17705:
[----:B------:R-:W-:Y:S05]  /*12e00*/  BSYNC.RECONVERGENT B2 ;  /* 0x0000000000027941 */ /* 0x000fea0003800200 */
.L_x_17704:
        /* <DEDUP_REMOVED lines=62> */
.L_x_17702:
[----:B------:R-:W-:Y:S05]  /*131f0*/  BSYNC.RECONVERGENT B1 ;  /* 0x0000000000017941 */ /* 0x000fea0003800200 */
.L_x_17701:
        /* <DEDUP_REMOVED lines=12> */
.L_x_17700:
        /* <DEDUP_REMOVED lines=16> */
.L_x_17709:
        /* <DEDUP_REMOVED lines=12> */
.L_x_17711:
[----:B------:R-:W-:Y:S05]  /*13480*/  BSYNC.RECONVERGENT B2 ;  /* 0x0000000000027941 */ /* 0x000fea0003800200 */
.L_x_17710:
        /* <DEDUP_REMOVED lines=62> */
.L_x_17708:
[----:B------:R-:W-:Y:S05]  /*13870*/  BSYNC.RECONVERGENT B1 ;  /* 0x0000000000017941 */ /* 0x000fea0003800200 */
.L_x_17707:
        /* <DEDUP_REMOVED lines=11> */
.L_x_17706:
        /* <DEDUP_REMOVED lines=16> */
.L_x_17715:
        /* <DEDUP_REMOVED lines=12> */
.L_x_17717:
[----:B------:R-:W-:Y:S05]  /*13af0*/  BSYNC.RECONVERGENT B2 ;  /* 0x0000000000027941 */ /* 0x000fea0003800200 */
.L_x_17716:
        /* <DEDUP_REMOVED lines=62> */
.L_x_17714:
[----:B------:R-:W-:Y:S05]  /*13ee0*/  BSYNC.RECONVERGENT B1 ;  /* 0x0000000000017941 */ /* 0x000fea0003800200 */
.L_x_17713:
        /* <DEDUP_REMOVED lines=12> */
.L_x_17712:
        /* <DEDUP_REMOVED lines=16> */
.L_x_17721:
        /* <DEDUP_REMOVED lines=12> */
.L_x_17723:
[----:B------:R-:W-:Y:S05]  /*14170*/  BSYNC.RECONVERGENT B2 ;  /* 0x0000000000027941 */ /* 0x000fea0003800200 */
.L_x_17722:
        /* <DEDUP_REMOVED lines=62> */
.L_x_17720:
[----:B------:R-:W-:Y:S05]  /*14560*/  BSYNC.RECONVERGENT B1 ;  /* 0x0000000000017941 */ /* 0x000fea0003800200 */
.L_x_17719:
        /* <DEDUP_REMOVED lines=11> */
.L_x_17718:
        /* <DEDUP_REMOVED lines=16> */
.L_x_17727:
        /* <DEDUP_REMOVED lines=12> */
.L_x_17729:
[----:B------:R-:W-:Y:S05]  /*147e0*/  BSYNC.RECONVERGENT B2 ;  /* 0x0000000000027941 */ /* 0x000fea0003800200 */
.L_x_17728:
        /* <DEDUP_REMOVED lines=62> */
.L_x_17726:
[----:B------:R-:W-:Y:S05]  /*14bd0*/  BSYNC.RECONVERGENT B1 ;  /* 0x0000000000017941 */ /* 0x000fea0003800200 */
.L_x_17725:
        /* <DEDUP_REMOVED lines=12> */
.L_x_17724:
[----:B01----:R-:W-:Y:S01]  /*14ca0*/  MOV R178, R143 ;  /* 0x0000008f00b27202 */ /* 0x003fe20000000f00 */
        /* <DEDUP_REMOVED lines=15> */
.L_x_17733:
        /* <DEDUP_REMOVED lines=12> */
.L_x_17735:
[----:B------:R-:W-:Y:S05]  /*14e60*/  BSYNC.RECONVERGENT B2 ;  /* 0x0000000000027941 */ /* 0x000fea0003800200 */
.L_x_17734:
        /* <DEDUP_REMOVED lines=62> */
.L_x_17732:
[----:B------:R-:W-:Y:S05]  /*15250*/  BSYNC.RECONVERGENT B1 ;  /* 0x0000000000017941 */ /* 0x000fea0003800200 */
.L_x_17731:
        /* <DEDUP_REMOVED lines=11> */
.L_x_17730:
        /* <DEDUP_REMOVED lines=16> */
.L_x_17738:
        /* <DEDUP_REMOVED lines=12> */
.L_x_17740:
[----:B------:R-:W-:Y:S05]  /*154d0*/  BSYNC.RECONVERGENT B2 ;  /* 0x0000000000027941 */ /* 0x000fea0003800200 */
.L_x_17739:
        /* <DEDUP_REMOVED lines=62> */
.L_x_17737:
[----:B------:R-:W-:Y:S05]  /*158c0*/  BSYNC.RECONVERGENT B1 ;  /* 0x0000000000017941 */ /* 0x000fea0003800200 */
.L_x_17736:
[----:B------:R-:W-:Y:S01]  /*158d0*/  I2FP.F32.U32 R143, R143 ;  /* 0x0000008f008f7245 */ /* 0x000fe20000201000 */
[----:B------:R-:W-:-:S04]  /*158e0*/  IMAD.MOV.U32 R178, RZ, RZ, 0x2f800000 ;  /* 0x2f800000ffb27424 */ /* 0x000fc800078e00ff */
[----:B------:R-:W-:Y:S01]  /*158f0*/  FFMA.FTZ R143, R143, R178, 1.1641532182693481445e-10 ;  /* 0x2f0000008f8f7423 */ /* 0x000fe200000100b2 */
[----:B------:R-:W-:-:S04]  /*15900*/  IMAD.U32 R178, R22, 0x10000, RZ ;  /* 0x0001000016b27824 */ /* 0x000fc800078e00ff */
        /* <DEDUP_REMOVED lines=8> */
.L_x_17688:
[----:B------:R-:W0:Y:S01]  /*15990*/  LDC.64 R178, c[0x0][0x3a8] ;  /* 0x0000ea00ffb27b82 */ /* 0x000e220000000a00 */
[----:B------:R-:W-:Y:S02]  /*159a0*/  IMAD.MOV.U32 R191, RZ, RZ, R202 ;  /* 0x000000ffffbf7224 */ /* 0x000fe400078e00ca */
[----:B0-----:R-:W-:-:S05]  /*159b0*/  IMAD.WIDE.U32 R178, R177, 0x20, R178 ;  /* 0x00000020b1b27825 */ /* 0x001fca00078e00b2 */
[----:B------:R0:W-:Y:S04]  /*159c0*/  STG.E.128 desc[UR12][R178.64], R136 ;  /* 0x00000088b2007986 */ /* 0x0001e8000c101d0c */
        /* <DEDUP_REMOVED lines=22> */
.L_x_17741:
[----:B------:R-:W-:Y:S02]  /*15b30*/  VIADD R177, R177, 0x80 ;  /* 0x00000080b1b17836 */ /* 0x000fe40000000000 */
[----:B------:R-:W-:-:S07]  /*15b40*/  VIADD R176, R176, 0x80 ;  /* 0x00000080b0b07836 */ /* 0x000fce0000000000 */
.L_x_17644:
[----:B------:R-:W-:Y:S05]  /*15b50*/  BSYNC.RECONVERGENT B0 ;  /* 0x0000000000007941 */ /* 0x000fea0003800200 */
.L_x_17643:
        /* <DEDUP_REMOVED lines=20> */
[----:B--2--5:R-:W-:Y:S01]  /*15ca0*/  MOV R144, R112 ;  /* 0x0000007000907202 */ /* 0x024fe20000000f00 */
[----:B------:R-:W-:-:S10]  /*15cb0*/  IMAD.MOV.U32 R202, RZ, RZ, R191 ;  /* 0x000000ffffca7224 */ /* 0x000fd400078e00bf */
        /* <DEDUP_REMOVED lines=17> */
.L_x_17748:
        /* <DEDUP_REMOVED lines=12> */
.L_x_17750:
[----:B------:R-:W-:Y:S05]  /*15e90*/  BSYNC.RECONVERGENT B2 ;  /* 0x0000000000027941 */ /* 0x000fea0003800200 */
.L_x_17749:
        /* <DEDUP_REMOVED lines=60> */
.L_x_17747:
[----:B------:R-:W-:Y:S05]  /*16260*/  BSYNC.RECONVERGENT B1 ;  /* 0x0000000000017941 */ /* 0x000fea0003800200 */
.L_x_17746:
        /* <DEDUP_REMOVED lines=11> */
.L_x_17745:
        /* <DEDUP_REMOVED lines=16> */
.L_x_17754:
        /* <DEDUP_REMOVED lines=12> */
.L_x_17756:
[----:B------:R-:W-:Y:S05]  /*164e0*/  BSYNC.RECONVERGENT B2 ;  /* 0x0000000000027941 */ /* 0x000fea0003800200 */
.L_x_17755:
        /* <DEDUP_REMOVED lines=62> */
.L_x_17753:
[----:B------:R-:W-:Y:S05]  /*168d0*/  BSYNC.RECONVERGENT B1 ;  /* 0x0000000000017941 */ /* 0x000fea0003800200 */
.L_x_17752:
        /* <DEDUP_REMOVED lines=12> */
.L_x_17751:
        /* <DEDUP_REMOVED lines=16> */
.L_x_17760:
        /* <DEDUP_REMOVED lines=12> */
.L_x_17762:
[----:B------:R-:W-:Y:S05]  /*16b60*/  BSYNC.RECONVERGENT B2 ;  /* 0x0000000000027941 */ /* 0x000fea0003800200 */
.L_x_17761:
        /* <DEDUP_REMOVED lines=62> */
.L_x_17759:
[----:B------:R-:W-:Y:S05]  /*16f50*/  BSYNC.RECONVERGENT B1 ;  /* 0x0000000000017941 */ /* 0x000fea0003800200 */
.L_x_17758:
        /* <DEDUP_REMOVED lines=11> */
.L_x_17757:
        /* <DEDUP_REMOVED lines=16> */
.L_x_17766:
        /* <DEDUP_REMOVED lines=12> */
.L_x_17768:
[----:B------:R-:W-:Y:S05]  /*171d0*/  BSYNC.RECONVERGENT B2 ;  /* 0x0000000000027941 */ /* 0x000fea0003800200 */
.L_x_17767:
        /* <DEDUP_REMOVED lines=62> */
.L_x_17765:
[----:B------:R-:W-:Y:S05]  /*175c0*/  BSYNC.RECONVERGENT B1 ;  /* 0x0000000000017941 */ /* 0x000fea0003800200 */
.L_x_17764:
        /* <DEDUP_REMOVED lines=12> */
.L_x_17763:
        /* <DEDUP_REMOVED lines=16> */
.L_x_17772:
        /* <DEDUP_REMOVED lines=12> */
.L_x_17774:
[----:B------:R-:W-:Y:S05]  /*17850*/  BSYNC.RECONVERGENT B2 ;  /* 0x0000000000027941 */ /* 0x000fea0003800200 */
.L_x_17773:
        /* <DEDUP_REMOVED lines=62> */
.L_x_17771:
[----:B------:R-:W-:Y:S05]  /*17c40*/  BSYNC.RECONVERGENT B1 ;  /* 0x0000000000017941 */ /* 0x000fea0003800200 */
.L_x_17770:
        /* <DEDUP_REMOVED lines=11> */
.L_x_17769:
        /* <DEDUP_REMOVED lines=16> */
.L_x_17778:
        /* <DEDUP_REMOVED lines=12> */
.L_x_17780:
[----:B------:R-:W-:Y:S05]  /*17ec0*/  BSYNC.RECONVERGENT B2 ;  /* 0x0000000000027941 */ /* 0x000fea0003800200 */
.L_x_17779:
        /* <DEDUP_REMOVED lines=62> */
.L_x_17777:
[----:B------:R-:W-:Y:S05]  /*182b0*/  BSYNC.RECONVERGENT B1 ;  /* 0x0000000000017941 */ /* 0x000fea0003800200 */
.L_x_17776:
        /* <DEDUP_REMOVED lines=12> */
.L_x_17775:
[----:B01----:R-:W-:Y:S01]  /*18380*/  MOV R178, R151 ;  /* 0x0000009700b27202 */ /* 0x003fe20000000f00 */
        /* <DEDUP_REMOVED lines=15> */
.L_x_17784:
        /* <DEDUP_REMOVED lines=12> */
.L_x_17786:
[----:B------:R-:W-:Y:S05]  /*18540*/  BSYNC.RECONVERGENT B2 ;  /* 0x0000000000027941 */ /* 0x000fea0003800200 */
.L_x_17785:
        /* <DEDUP_REMOVED lines=62> */
.L_x_17783:
[----:B------:R-:W-:Y:S05]  /*18930*/  BSYNC.RECONVERGENT B1 ;  /* 0x0000000000017941 */ /* 0x000fea0003800200 */
.L_x_17782:
        /* <DEDUP_REMOVED lines=11> */
.L_x_17781:
        /* <DEDUP_REMOVED lines=16> */
.L_x_17790:
        /* <DEDUP_REMOVED lines=12> */
.L_x_17792:
[----:B------:R-:W-:Y:S05]  /*18bb0*/  BSYNC.RECONVERGENT B2 ;  /* 0x0000000000027941 */ /* 0x000fea0003800200 */
.L_x_17791:
        /* <DEDUP_REMOVED lines=62> */
.L_x_17789:
[----:B------:R-:W-:Y:S05]  /*18fa0*/  BSYNC.RECONVERGENT B1 ;  /* 0x0000000000017941 */ /* 0x000fea0003800200 */
.L_x_17788:
        /* <DEDUP_REMOVED lines=13> */
.L_x_17744:
[----:B------:R-:W-:Y:S01]  /*19080*/  IMAD.MOV.U32 R146, RZ, RZ, R7 ;  /* 0x000000ffff927224 */ /* 0x000fe200078e0007 */
[----:B------:R-:W-:Y:S01]  /*19090*/  MOV R202, R191 ;  /* 0x000000bf00ca7202 */ /* 0x000fe20000000f00 */
[----:B--2---:R-:W-:Y:S01]  /*190a0*/  IMAD.MOV.U32 R144, RZ, RZ, RZ ;  /* 0x000000ffff907224 */ /* 0x004fe200078e00ff */
        /* <DEDUP_REMOVED lines=17> */
.L_x_17796:
        /* <DEDUP_REMOVED lines=12> */
.L_x_17798:
[----:B------:R-:W-:Y:S05]  /*19280*/  BSYNC.RECONVERGENT B2 ;  /* 0x0000000000027941 */ /* 0x000fea0003800200 */
.L_x_17797:
        /* <DEDUP_REMOVED lines=60> */
.L_x_17795:
[----:B------:R-:W-:Y:S05]  /*19650*/  BSYNC.RECONVERGENT B1 ;  /* 0x0000000000017941 */ /* 0x000fea0003800200 */
.L_x_17794:
        /* <DEDUP_REMOVED lines=11> */
.L_x_17793:
        /* <DEDUP_REMOVED lines=16> */
.L_x_17802:
        /* <DEDUP_REMOVED lines=12> */
.L_x_17804:
[----:B------:R-:W-:Y:S05]  /*198d0*/  BSYNC.RECONVERGENT B2 ;  /* 0x0000000000027941 */ /* 0x000fea0003800200 */
.L_x_17803:
        /* <DEDUP_REMOVED lines=62> */
.L_x_17801:
[----:B------:R-:W-:Y:S05]  /*19cc0*/  BSYNC.RECONVERGENT B1 ;  /* 0x0000000000017941 */ /* 0x000fea0003800200 */
.L_x_17800:
        /* <DEDUP_REMOVED lines=12> */
.L_x_17799:
        /* <DEDUP_REMOVED lines=16> */
.L_x_17808:
        /* <DEDUP_REMOVED lines=12> */
.L_x_17810:
[----:B------:R-:W-:Y:S05]  /*19f50*/  BSYNC.RECONVERGENT B2 ;  /* 0x0000000000027941 */ /* 0x000fea0003800200 */
.L_x_17809:
        /* <DEDUP_REMOVED lines=62> */
.L_x_17807:
[----:B------:R-:W-:Y:S05]  /*1a340*/  BSYNC.RECONVERGENT B1 ;  /* 0x0000000000017941 */ /* 0x000fea0003800200 */
.L_x_17806:
        /* <DEDUP_REMOVED lines=11> */
.L_x_17805:
        /* <DEDUP_REMOVED lines=16> */
.L_x_17814:
        /* <DEDUP_REMOVED lines=12> */
.L_x_17816:
[----:B------:R-:W-:Y:S05]  /*1a5c0*/  BSYNC.RECONVERGENT B2 ;  /* 0x0000000000027941 */ /* 0x000fea0003800200 */
.L_x_17815:
        /* <DEDUP_REMOVED lines=62> */
.L_x_17813:
[----:B------:R-:W-:Y:S05]  /*1a9b0*/  BSYNC.RECONVERGENT B1 ;  /* 0x0000000000017941 */ /* 0x000fea0003800200 */
.L_x_17812:
        /* <DEDUP_REMOVED lines=12> */
.L_x_17811:
        /* <DEDUP_REMOVED lines=16> */
.L_x_17820:
        /* <DEDUP_REMOVED lines=12> */
.L_x_17822:
[----:B------:R-:W-:Y:S05]  /*1ac40*/  BSYNC.RECONVERGENT B2 ;  /* 0x0000000000027941 */ /* 0x000fea0003800200 */
.L_x_17821:
        /* <DEDUP_REMOVED lines=62> */
.L_x_17819:
[----:B------:R-:W-:Y:S05]  /*1b030*/  BSYNC.RECONVERGENT B1 ;  /* 0x0000000000017941 */ /* 0x000fea0003800200 */
.L_x_17818:
        /* <DEDUP_REMOVED lines=11> */
.L_x_17817:
        /* <DEDUP_REMOVED lines=16> */
.L_x_17826:
        /* <DEDUP_REMOVED lines=12> */
.L_x_17828:
[----:B------:R-:W-:Y:S05]  /*1b2b0*/  BSYNC.RECONVERGENT B2 ;  /* 0x0000000000027941 */ /* 0x000fea0003800200 */
.L_x_17827:
        /* <DEDUP_REMOVED lines=62> */
.L_x_17825:
[----:B------:R-:W-:Y:S05]  /*1b6a0*/  BSYNC.RECONVERGENT B1 ;  /* 0x0000000000017941 */ /* 0x000fea0003800200 */
.L_x_17824:
        /* <DEDUP_REMOVED lines=12> */
.L_x_17823:
[----:B01----:R-:W-:Y:S02]  /*1b770*/  IMAD.MOV.U32 R178, RZ, RZ, R151 ;  /* 0x000000ffffb27224 */ /* 0x003fe400078e0097 */
        /* <DEDUP_REMOVED lines=15> */
.L_x_17832:
        /* <DEDUP_REMOVED lines=12> */
.L_x_17834:
[----:B------:R-:W-:Y:S05]  /*1b930*/  BSYNC.RECONVERGENT B2 ;  /* 0x0000000000027941 */ /* 0x000fea0003800200 */
.L_x_17833:
        /* <DEDUP_REMOVED lines=62> */
.L_x_17831:
[----:B------:R-:W-:Y:S05]  /*1bd20*/  BSYNC.RECONVERGENT B1 ;  /* 0x0000000000017941 */ /* 0x000fea0003800200 */
.L_x_17830:
        /* <DEDUP_REMOVED lines=11> */
.L_x_17829:
        /* <DEDUP_REMOVED lines=16> */
.L_x_17837:
        /* <DEDUP_REMOVED lines=12> */
.L_x_17839:
[----:B------:R-:W-:Y:S05]  /*1bfa0*/  BSYNC.RECONVERGENT B2 ;  /* 0x0000000000027941 */ /* 0x000fea0003800200 */
.L_x_17838:
        /* <DEDUP_REMOVED lines=62> */
.L_x_17836:
[----:B------:R-:W-:Y:S05]  /*1c390*/  BSYNC.RECONVERGENT B1 ;  /* 0x0000000000017941 */ /* 0x000fea0003800200 */
.L_x_17835:
        /* <DEDUP_REMOVED lines=12> */
.L_x_17787:
        /* <DEDUP_REMOVED lines=26> */
.L_x_17840:
[----:B------:R-:W-:Y:S01]  /*1c600*/  VIADD R177, R177, 0x80 ;  /* 0x00000080b1b17836 */ /* 0x000fe20000000000 */
[----:B------:R-:W-:-:S07]  /*1c610*/  IADD3 R176, PT, PT, R176, 0x80, RZ ;  /* 0x00000080b0b07810 */ /* 0x000fce0007ffe0ff */
.L_x_17743:
[----:B------:R-:W-:Y:S05]  /*1c620*/  BSYNC.RECONVERGENT B0 ;  /* 0x0000000000007941 */ /* 0x000fea0003800200 */
.L_x_17742:
[----:B------:R-:W-:Y:S01]  /*1c630*/  ISETP.GE.U32.AND P1, PT, R2, 0x280, PT ;  /* 0x000002800200780c */ /* 0x000fe20003f26070 */
[----:B------:R-:W-:-:S12]  /*1c640*/  BSSY.RECONVERGENT B0, `(.L_x_17841) ;  /* 0x00006a9000007945 */ /* 0x000fd80003800200 */
[----:B------:R-:W-:Y:S05]  /*1c650*/  @!P1 BRA `(.L_x_17842) ;  /* 0x00000068009c9947 */ /* 0x000fea0003800000 */
[----:B------:R-:W2:Y:S01]  /*1c660*/  @UP2 LDCU.64 UR6, c[0x0][0x390] ;  /* 0x00007200ff0627ac */ /* 0x000ea20008000a00 */
[----:B------:R-:W-:Y:S01]  /*1c670*/  PLOP3.LUT P3, PT, PT, PT, UP2, 0x80, 0x8 ;  /* 0x000000000008781c */ /* 0x000fe20003f6f028 */
[----:B------:R-:W-:Y:S01]  /*1c680*/  IMAD.MOV.U32 R152, RZ, RZ, 0x10 ;  /* 0x00000010ff987424 */ /* 0x000fe200078e00ff */
[----:B------:R-:W-:-:S04]  /*1c690*/  ISETP.NE.U32.AND P2, PT, RZ, UR18, PT ;  /* 0x00000012ff007c0c */ /* 0x000fc8000bf45070 */
[----:B------:R-:W-:-:S07]  /*1c6a0*/  ISETP.NE.AND.EX P2, PT, RZ, UR19, PT, P2 ;  /* 0x00000013ff007c0c */ /* 0x000fce000bf45320 */
[----:B--2---:R-:W-:Y:S01]  /*1c6b0*/  @P3 IMAD.WIDE.U32 R152, R176, R152, UR6 ;  /* 0x00000006b0983e25 */ /* 0x004fe2000f8e0098 */
[----:B------:R-:W-:-:S13]  /*1c6c0*/  PLOP3.LUT P3, PT, PT, PT, UP2, 0x80, 0x8 ;  /* 0x000000000008781c */ /* 0x000fda0003f6f028 */
        /* <DEDUP_REMOVED lines=27> */
.L_x_17847:
        /* <DEDUP_REMOVED lines=12> */
.L_x_17849:
[----:B------:R-:W-:Y:S05]  /*1c940*/  BSYNC.RECONVERGENT B2 ;  /* 0x0000000000027941 */ /* 0x000fea0003800200 */
.L_x_17848:
        /* <DEDUP_REMOVED lines=60> */
.L_x_17846:
[----:B------:R-:W-:Y:S05]  /*1cd10*/  BSYNC.RECONVERGENT B1 ;  /* 0x0000000000017941 */ /* 0x000fea0003800200 */
.L_x_17845:
        /* <DEDUP_REMOVED lines=11> */
.L_x_17844:
        /* <DEDUP_REMOVED lines=16> */
.L_x_17853:
        /* <DEDUP_REMOVED lines=12> */
.L_x_17855:
[----:B------:R-:W-:Y:S05]  /*1cf90*/  BSYNC.RECONVERGENT B2 ;  /* 0x0000000000027941 */ /* 0x000fea0003800200 */
.L_x_17854:
        /* <DEDUP_REMOVED lines=62> */
.L_x_17852:
[----:B------:R-:W-:Y:S05]  /*1d380*/  BSYNC.RECONVERGENT B1 ;  /* 0x0000000000017941 */ /* 0x000fea0003800200 */
.L_x_17851:
        /* <DEDUP_REMOVED lines=12> */
.L_x_17850:
        /* <DEDUP_REMOVED lines=16> */
.L_x_17859:
        /* <DEDUP_REMOVED lines=12> */
.L_x_17861:
[----:B------:R-:W-:Y:S05]  /*1d610*/  BSYNC.RECONVERGENT B2 ;  /* 0x0000000000027941 */ /* 0x000fea0003800200 */
.L_x_17860:
        /* <DEDUP_REMOVED lines=62> */
.L_x_17858:
[----:B------:R-:W-:Y:S05]  /*1da00*/  BSYNC.RECONVERGENT B1 ;  /* 0x0000000000017941 */ /* 0x000fea0003800200 */
.L_x_17857:
        /* <DEDUP_REMOVED lines=11> */
.L_x_17856:
        /* <DEDUP_REMOVED lines=16> */
.L_x_17865:
        /* <DEDUP_REMOVED lines=12> */
.L_x_17867:
[----:B------:R-:W-:Y:S05]  /*1dc80*/  BSYNC.RECONVERGENT B2 ;  /* 0x0000000000027941 */ /* 0x000fea0003800200 */
.L_x_17866:
        /* <DEDUP_REMOVED lines=62> */
.L_x_17864:
[----:B------:R-:W-:Y:S05]  /*1e070*/  BSYNC.RECONVERGENT B1 ;  /* 0x0000000000017941 */ /* 0x000fea0003800200 */
.L_x_17863:
        /* <DEDUP_REMOVED lines=12> */
.L_x_17862:
        /* <DEDUP_REMOVED lines=16> */
.L_x_17871:
        /* <DEDUP_REMOVED lines=12> */
.L_x_17873:
[----:B------:R-:W-:Y:S05]  /*1e300*/  BSYNC.RECONVERGENT B2 ;  /* 0x0000000000027941 */ /* 0x000fea0003800200 */
.L_x_17872:
        /* <DEDUP_REMOVED lines=62> */
.L_x_17870:
[----:B------:R-:W-:Y:S05]  /*1e6f0*/  BSYNC.RECONVERGENT B1 ;  /* 0x0000000000017941 */ /* 0x000fea0003800200 */
.L_x_17869:
        /* <DEDUP_REMOVED lines=11> */
.L_x_17868:
        /* <DEDUP_REMOVED lines=16> */
.L_x_17877:
        /* <DEDUP_REMOVED lines=12> */
.L_x_17879:
[----:B------:R-:W-:Y:S05]  /*1e970*/  BSYNC.RECONVERGENT B2 ;  /* 0x0000000000027941 */ /* 0x000fea0003800200 */
.L_x_17878:
        /* <DEDUP_REMOVED lines=62> */
.L_x_17876:
[----:B------:R-:W-:Y:S05]  /*1ed60*/  BSYNC.RECONVERGENT B1 ;  /* 0x0000000000017941 */ /* 0x000fea0003800200 */
.L_x_17875:
        /* <DEDUP_REMOVED lines=12> */
.L_x_17874:
        /* <DEDUP_REMOVED lines=16> */
.L_x_17883:
        /* <DEDUP_REMOVED lines=12> */
.L_x_17885:
[----:B------:R-:W-:Y:S05]  /*1eff0*/  BSYNC.RECONVERGENT B2 ;  /* 0x0000000000027941 */ /* 0x000fea0003800200 */
.L_x_17884:
        /* <DEDUP_REMOVED lines=62> */
.L_x_17882:
[----:B------:R-:W-:Y:S05]  /*1f3e0*/  BSYNC.RECONVERGENT B1 ;  /* 0x0000000000017941 */ /* 0x000fea0003800200 */
.L_x_17881:
        /* <DEDUP_REMOVED lines=11> */
.L_x_17880:
        /* <DEDUP_REMOVED lines=16> */
.L_x_17889:
        /* <DEDUP_REMOVED lines=12> */
.L_x_17891:
[----:B------:R-:W-:Y:S05]  /*1f660*/  BSYNC.RECONVERGENT B2 ;  /* 0x0000000000027941 */ /* 0x000fea0003800200 */
.L_x_17890:
        /* <DEDUP_REMOVED lines=62> */
.L_x_17888:
[----:B------:R-:W-:Y:S05]  /*1fa50*/  BSYNC.RECONVERGENT B1 ;  /* 0x0000000000017941 */ /* 0x000fea0003800200 */
.L_x_17887:
        /* <DEDUP_REMOVED lines=13> */
.L_x_17843:
        /* <DEDUP_REMOVED lines=20> */
.L_x_17895:
        /* <DEDUP_REMOVED lines=12> */
.L_x_17897:
[----:B------:R-:W-:Y:S05]  /*1fd30*/  BSYNC.RECONVERGENT B2 ;  /* 0x0000000000027941 */ /* 0x000fea0003800200 */
.L_x_17896:
        /* <DEDUP_REMOVED lines=60> */
.L_x_17894:
[----:B------:R-:W-:Y:S05]  /*20100*/  BSYNC.RECONVERGENT B1 ;  /* 0x0000000000017941 */ /* 0x000fea0003800200 */
.L_x_17893:
        /* <DEDUP_REMOVED lines=11> */
.L_x_17892:
        /* <DEDUP_REMOVED lines=16> */
.L_x_17901:
        /* <DEDUP_REMOVED lines=12> */
.L_x_17903:
[----:B------:R-:W-:Y:S05]  /*20380*/  BSYNC.RECONVERGENT B2 ;  /* 0x0000000000027941 */ /* 0x000fea0003800200 */
.L_x_17902:
        /* <DEDUP_REMOVED lines=62> */
.L_x_17900:
[----:B------:R-:W-:Y:S05]  /*20770*/  BSYNC.RECONVERGENT B1 ;  /* 0x0000000000017941 */ /* 0x000fea0003800200 */
.L_x_17899:
        /* <DEDUP_REMOVED lines=12> */
.L_x_17898:
        /* <DEDUP_REMOVED lines=16> */
.L_x_17907:
        /* <DEDUP_REMOVED lines=12> */
.L_x_17909:
[----:B------:R-:W-:Y:S05]  /*20a00*/  BSYNC.RECONVERGENT B2 ;  /* 0x0000000000027941 */ /* 0x000fea0003800200 */
.L_x_17908:
        /* <DEDUP_REMOVED lines=62> */
.L_x_17906:
[----:B------:R-:W-:Y:S05]  /*20df0*/  BSYNC.RECONVERGENT B1 ;  /* 0x0000000000017941 */ /* 0x000fea0003800200 */
.L_x_17905:
        /* <DEDUP_REMOVED lines=11> */
.L_x_17904:
        /* <DEDUP_REMOVED lines=16> */
.L_x_17913:
[----:B------:R-:W-:Y:S01]  /*20fb0*/  VIADD R3, R3, 0x1 ;  /* 0x0000000103037836 */ /* 0x000fe20000000000 */
[----:B------:R-:W-:Y:S04]  /*20fc0*/  BSSY.RECONVERGENT B2, `(.L_x_17914) ;  /* 0x000000b000027945 */ /* 0x000fe80003800200 */
        /* <DEDUP_REMOVED lines=10> */
.L_x_17915:
[----:B------:R-:W-:Y:S05]  /*21070*/  BSYNC.RECONVERGENT B2 ;  /* 0x0000000000027941 */ /* 0x000fea0003800200 */
.L_x_17914:
        /* <DEDUP_REMOVED lines=62> */
.L_x_17912:
[----:B------:R-:W-:Y:S05]  /*21460*/  BSYNC.RECONVERGENT B1 ;  /* 0x0000000000017941 */ /* 0x000fea0003800200 */
.L_x_17911:
        /* <DEDUP_REMOVED lines=12> */
.L_x_17910:
        /* <DEDUP_REMOVED lines=16> */
.L_x_17919:
        /* <DEDUP_REMOVED lines=12> */
.L_x_17921:
[----:B------:R-:W-:Y:S05]  /*216f0*/  BSYNC.RECONVERGENT B2 ;  /* 0x0000000000027941 */ /* 0x000fea0003800200 */
.L_x_17920:
        /* <DEDUP_REMOVED lines=59> */
[----:B------:R-:W-:Y:S02]  /*21ab0*/  HFMA2 R158, -RZ, RZ, 0, 0 ;  /* 0x00000000ff9e7431 */ /* 0x000fe400000001ff */
[----:B------:R-:W-:Y:S01]  /*21ac0*/  IMAD.MOV.U32 R192, RZ, RZ, R156 ;  /* 0x000000ffffc07224 */ /* 0x000fe200078e009c */
[----:B------:R-:W-:-:S07]  /*21ad0*/  LOP3.LUT R6, R6, UR5, R157, 0x96, !PT ;  /* 0x0000000506067c12 */ /* 0x000fce000f8e969d */
.L_x_17918:
[----:B------:R-:W-:Y:S05]  /*21ae0*/  BSYNC.RECONVERGENT B1 ;  /* 0x0000000000017941 */ /* 0x000fea0003800200 */
.L_x_17917:
        /* <DEDUP_REMOVED lines=11> */
.L_x_17916:
        /* <DEDUP_REMOVED lines=16> */
.L_x_17925:
        /* <DEDUP_REMOVED lines=12> */
.L_x_17927:
[----:B------:R-:W-:Y:S05]  /*21d60*/  BSYNC.RECONVERGENT B2 ;  /* 0x0000000000027941 */ /* 0x000fea0003800200 */
.L_x_17926:
        /* <DEDUP_REMOVED lines=62> */
.L_x_17924:
[----:B------:R-:W-:Y:S05]  /*22150*/  BSYNC.RECONVERGENT B1 ;  /* 0x0000000000017941 */ /* 0x000fea0003800200 */
.L_x_17923:
        /* <DEDUP_REMOVED lines=12> */
.L_x_17922:
[----:B01----:R-:W-:Y:S01]  /*22220*/  MOV R178, R159 ;  /* 0x0000009f00b27202 */ /* 0x003fe20000000f00 */
        /* <DEDUP_REMOVED lines=15> */
.L_x_17931:
        /* <DEDUP_REMOVED lines=12> */
.L_x_17933:
[----:B------:R-:W-:Y:S05]  /*223e0*/  BSYNC.RECONVERGENT B2 ;  /* 0x0000000000027941 */ /* 0x000fea0003800200 */
.L_x_17932:
        /* <DEDUP_REMOVED lines=62> */
.L_x_17930:
[----:B------:R-:W-:Y:S05]  /*227d0*/  BSYNC.RECONVERGENT B1 ;  /* 0x0000000000017941 */ /* 0x000fea0003800200 */
.L_x_17929:
        /* <DEDUP_REMOVED lines=11> */
.L_x_17928:
        /* <DEDUP_REMOVED lines=16> */
.L_x_17936:
        /* <DEDUP_REMOVED lines=12> */
.L_x_17938:
[----:B------:R-:W-:Y:S05]  /*22a50*/  BSYNC.RECONVERGENT B2 ;  /* 0x0000000000027941 */ /* 0x000fea0003800200 */
.L_x_17937:
        /* <DEDUP_REMOVED lines=62> */
.L_x_17935:
[----:B------:R-:W-:Y:S05]  /*22e40*/  BSYNC.RECONVERGENT B1 ;  /* 0x0000000000017941 */ /* 0x000fea0003800200 */
.L_x_17934:
        /* <DEDUP_REMOVED lines=12> */
.L_x_17886:
        /* <DEDUP_REMOVED lines=26> */
.L_x_17939:
[----:B------:R-:W-:Y:S01]  /*230b0*/  IADD3 R177, PT, PT, R177, 0x80, RZ ;  /* 0x00000080b1b17810 */ /* 0x000fe20007ffe0ff */
[----:B------:R-:W-:-:S07]  /*230c0*/  VIADD R176, R176, 0x80 ;  /* 0x00000080b0b07836 */ /* 0x000fce0000000000 */
.L_x_17842:
[----:B------:R-:W-:Y:S05]  /*230d0*/  BSYNC.RECONVERGENT B0 ;  /* 0x0000000000007941 */ /* 0x000fea0003800200 */
.L_x_17841:
[----:B------:R-:W-:Y:S01]  /*230e0*/  ISETP.GE.U32.AND P2, PT, R2, 0x300, PT ;  /* 0x000003000200780c */ /* 0x000fe20003f46070 */
[----:B------:R-:W-:-:S12]  /*230f0*/  BSSY.RECONVERGENT B0, `(.L_x_17940) ;  /* 0x00006a9000007945 */ /* 0x000fd80003800200 */
[----:B------:R-:W-:Y:S05]  /*23100*/  @!P2 BRA `(.L_x_17941) ;  /* 0x00000068009ca947 */ /* 0x000fea0003800000 */
[----:B------:R-:W2:Y:S01]  /*23110*/  @UP2 LDCU.64 UR6, c[0x0][0x390] ;  /* 0x00007200ff0627ac */ /* 0x000ea20008000a00 */
[----:B------:R-:W-:Y:S02]  /*23120*/  PLOP3.LUT P3, PT, PT, PT, UP2, 0x80, 0x8 ;  /* 0x000000000008781c */ /* 0x000fe40003f6f028 */
[----:B------:R-:W-:-:S11]  /*23130*/  MOV R160, 0x10 ;  /* 0x0000001000a07802 */ /* 0x000fd60000000f00 */
[----:B--2---:R-:W-:Y:S01]  /*23140*/  @P3 IMAD.WIDE.U32 R160, R176, R160, UR6 ;  /* 0x00000006b0a03e25 */ /* 0x004fe2000f8e00a0 */
[----:B------:R-:W-:-:S13]  /*23150*/  PLOP3.LUT P3, PT, PT, PT, UP2, 0x80, 0x8 ;  /* 0x000000000008781c */ /* 0x000fda0003f6f028 */
[----:B-----5:R2:W5:Y:S01]  /*23160*/  @P3 LDG.E.128 R108, desc[UR12][R160.64] ;  /* 0x0000000ca06c3981 */ /* 0x020562000c1e1d00 */
[----:B------:R-:W-:-:S04]  /*23170*/  ISETP.NE.U32.AND P3, PT, RZ, UR18, PT ;  /* 0x00000012ff007c0c */ /* 0x000fc8000bf65070 */
[----:B------:R-:W-:-:S13]  /*23180*/  ISETP.NE.AND.EX P3, PT, RZ, UR19, PT, P3 ;  /* 0x00000013ff007c0c */ /* 0x000fda000bf65330 */
        /* <DEDUP_REMOVED lines=26> */
.L_x_17946:
        /* <DEDUP_REMOVED lines=12> */
.L_x_17948:
[----:B------:R-:W-:Y:S05]  /*233f0*/  BSYNC.RECONVERGENT B2 ;  /* 0x0000000000027941 */ /* 0x000fea0003800200 */
.L_x_17947:
        /* <DEDUP_REMOVED lines=60> */
.L_x_17945:
[----:B------:R-:W-:Y:S05]  /*237c0*/  BSYNC.RECONVERGENT B1 ;  /* 0x0000000000017941 */ /* 0x000fea0003800200 */
.L_x_17944:
        /* <DEDUP_REMOVED lines=11> */
.L_x_17943:
[----:B------:R-:W-:Y:S01]  /*23880*/  IMAD.MOV.U32 R163, RZ, RZ, R162 ;  /* 0x000000ffffa37224 */ /* 0x000fe200078e00a2 */
        /* <DEDUP_REMOVED lines=15> */
.L_x_17952:
        /* <DEDUP_REMOVED lines=12> */
.L_x_17954:
[----:B------:R-:W-:Y:S05]  /*23a40*/  BSYNC.RECONVERGENT B2 ;  /* 0x0000000000027941 */ /* 0x000fea0003800200 */
.L_x_17953:
        /* <DEDUP_REMOVED lines=62> */
.L_x_17951:
[----:B------:R-:W-:Y:S05]  /*23e30*/  BSYNC.RECONVERGENT B1 ;  /* 0x0000000000017941 */ /* 0x000fea0003800200 */
.L_x_17950:
        /* <DEDUP_REMOVED lines=12> */
.L_x_17949:
        /* <DEDUP_REMOVED lines=16> */
.L_x_17958:
        /* <DEDUP_REMOVED lines=12> */
.L_x_17960:
[----:B------:R-:W-:Y:S05]  /*240c0*/  BSYNC.RECONVERGENT B2 ;  /* 0x0000000000027941 */ /* 0x000fea0003800200 */
.L_x_17959:
        /* <DEDUP_REMOVED lines=62> */
.L_x_17957:
[----:B------:R-:W-:Y:S05]  /*244b0*/  BSYNC.RECONVERGENT B1 ;  /* 0x0000000000017941 */ /* 0x000fea0003800200 */
.L_x_17956:
        /* <DEDUP_REMOVED lines=11> */
.L_x_17955:
        /* <DEDUP_REMOVED lines=16> */
.L_x_17964:
        /* <DEDUP_REMOVED lines=12> */
.L_x_17966:
[----:B------:R-:W-:Y:S05]  /*24730*/  BSYNC.RECONVERGENT B2 ;  /* 0x0000000000027941 */ /* 0x000fea0003800200 */
.L_x_17965:
        /* <DEDUP_REMOVED lines=62> */
.L_x_17963:
[----:B------:R-:W-:Y:S05]  /*24b20*/  BSYNC.RECONVERGENT B1 ;  /* 0x0000000000017941 */ /* 0x000fea0003800200 */
.L_x_17962:
        /* <DEDUP_REMOVED lines=12> */
.L_x_17961:
        /* <DEDUP_REMOVED lines=16> */
.L_x_17970:
        /* <DEDUP_REMOVED lines=12> */
.L_x_17972:
[----:B------:R-:W-:Y:S05]  /*24db0*/  BSYNC.RECONVERGENT B2 ;  /* 0x0000000000027941 */ /* 0x000fea0003800200 */
.L_x_17971:
        /* <DEDUP_REMOVED lines=62> */
.L_x_17969:
[----:B------:R-:W-:Y:S05]  /*251a0*/  BSYNC.RECONVERGENT B1 ;  /* 0x0000000000017941 */ /* 0x000fea0003800200 */
.L_x_17968:
        /* <DEDUP_REMOVED lines=11> */
.L_x_17967:
        /* <DEDUP_REMOVED lines=16> */
.L_x_17976:
        /* <DEDUP_REMOVED lines=12> */
.L_x_17978:
[----:B------:R-:W-:Y:S05]  /*25420*/  BSYNC.RECONVERGENT B2 ;  /* 0x0000000000027941 */ /* 0x000fea0003800200 */
.L_x_17977:
        /* <DEDUP_REMOVED lines=62> */
.L_x_17975:
[----:B------:R-:W-:Y:S05]  /*25810*/  BSYNC.RECONVERGENT B1 ;  /* 0x0000000000017941 */ /* 0x000fea0003800200 */
.L_x_17974:
        /* <DEDUP_REMOVED lines=12> */
.L_x_17973:
[----:B01----:R-:W-:Y:S01]  /*258e0*/  IMAD.MOV.U32 R178, RZ, RZ, R167 ;  /* 0x000000ffffb27224 */ /* 0x003fe200078e00a7 */
        /* <DEDUP_REMOVED lines=15> */
.L_x_17982:
        /* <DEDUP_REMOVED lines=12> */
.L_x_17984:
[----:B------:R-:W-:Y:S05]  /*25aa0*/  BSYNC.RECONVERGENT B2 ;  /* 0x0000000000027941 */ /* 0x000fea0003800200 */
.L_x_17983:
        /* <DEDUP_REMOVED lines=62> */
.L_x_17981:
[----:B------:R-:W-:Y:S05]  /*25e90*/  BSYNC.RECONVERGENT B1 ;  /* 0x0000000000017941 */ /* 0x000fea0003800200 */
.L_x_17980:
        /* <DEDUP_REMOVED lines=11> */
.L_x_17979:
        /* <DEDUP_REMOVED lines=16> */
.L_x_17988:
        /* <DEDUP_REMOVED lines=12> */
.L_x_17990:
[----:B------:R-:W-:Y:S05]  /*26110*/  BSYNC.RECONVERGENT B2 ;  /* 0x0000000000027941 */ /* 0x000fea0003800200 */
.L_x_17989:
        /* <DEDUP_REMOVED lines=62> */
.L_x_17987:
[----:B------:R-:W-:Y:S05]  /*26500*/  BSYNC.RECONVERGENT B1 ;  /* 0x0000000000017941 */ /* 0x000fea0003800200 */
.L_x_17986:
[----:B------:R-:W-:Y:S01]  /*26510*/  HFMA2 R178, -RZ, RZ, 0.1171875, 0 ;  /* 0x2f800000ffb27431 */ /* 0x000fe200000001ff */
[----:B------:R-:W-:-:S05]  /*26520*/  I2FP.F32.U32 R167, R167 ;  /* 0x000000a700a77245 */ /* 0x000fca0000201000 */
        /* <DEDUP_REMOVED lines=11> */
.L_x_17942:
[----:B------:R-:W-:Y:S01]  /*265e0*/  IMAD.MOV.U32 R162, RZ, RZ, R7 ;  /* 0x000000ffffa27224 */ /* 0x000fe200078e0007 */
[----:B------:R-:W-:Y:S01]  /*265f0*/  MOV R202, R191 ;  /* 0x000000bf00ca7202 */ /* 0x000fe20000000f00 */
[----:B--2---:R-:W-:Y:S01]  /*26600*/  IMAD.MOV.U32 R160, RZ, RZ, RZ ;  /* 0x000000ffffa07224 */ /* 0x004fe200078e00ff */
        /* <DEDUP_REMOVED lines=11> */
[-C--:B------:R-:W-:Y:S01]  /*266c0*/  @!P3 MOV R202, R191.reuse ;  /* 0x000000bf00cab202 */ /* 0x080fe20000000f00 */
[----:B------:R-:W-:Y:S01]  /*266d0*/  @!P3 IMAD.MOV.U32 R160, RZ, RZ, R5 ;  /* 0x000000ffffa0b224 */ /* 0x000fe200078e0005 */
[----:B------:R-:W-:Y:S01]  /*266e0*/  @P3 IADD3 R162, PT, PT, R7, 0x1, RZ ;  /* 0x0000000107a23810 */ /* 0x000fe20007ffe0ff */
[----:B------:R-:W-:Y:S01]  /*266f0*/  @P3 IMAD.MOV.U32 R160, RZ, RZ, R6 ;  /* 0x000000ffffa03224 */ /* 0x000fe200078e0006 */
[----:B------:R-:W-:Y:S01]  /*26700*/  @P3 MOV R202, R191 ;  /* 0x000000bf00ca3202 */ /* 0x000fe20000000f00 */
[----:B------:R-:W-:Y:S06]  /*26710*/  BRA `(.L_x_17993) ;  /* 0x0000000400247947 */ /* 0x000fec0003800000 */
.L_x_17994:
        /* <DEDUP_REMOVED lines=12> */
.L_x_17996:
[----:B------:R-:W-:Y:S05]  /*267e0*/  BSYNC.RECONVERGENT B2 ;  /* 0x0000000000027941 */ /* 0x000fea0003800200 */
.L_x_17995:
        /* <DEDUP_REMOVED lines=60> */
.L_x_17993:
[----:B------:R-:W-:Y:S05]  /*26bb0*/  BSYNC.RECONVERGENT B1 ;  /* 0x0000000000017941 */ /* 0x000fea0003800200 */
.L_x_17992:
        /* <DEDUP_REMOVED lines=11> */
.L_x_17991:
        /* <DEDUP_REMOVED lines=16> */
.L_x_18000:
        /* <DEDUP_REMOVED lines=12> */
.L_x_18002:
[----:B------:R-:W-:Y:S05]  /*26e30*/  BSYNC.RECONVERGENT B2 ;  /* 0x0000000000027941 */ /* 0x000fea0003800200 */
.L_x_18001:
        /* <DEDUP_REMOVED lines=62> */
.L_x_17999:
[----:B------:R-:W-:Y:S05]  /*27220*/  BSYNC.RECONVERGENT B1 ;  /* 0x0000000000017941 */ /* 0x000fea0003800200 */
.L_x_17998:
        /* <DEDUP_REMOVED lines=12> */
.L_x_17997:
        /* <DEDUP_REMOVED lines=16> */
.L_x_18006:
        /* <DEDUP_REMOVED lines=12> */
.L_x_18008:
[----:B------:R-:W-:Y:S05]  /*274b0*/  BSYNC.RECONVERGENT B2 ;  /* 0x0000000000027941 */ /* 0x000fea0003800200 */
.L_x_18007:
        /* <DEDUP_REMOVED lines=62> */
.L_x_18005:
[----:B------:R-:W-:Y:S05]  /*278a0*/  BSYNC.RECONVERGENT B1 ;  /* 0x0000000000017941 */ /* 0x000fea0003800200 */
.L_x_18004:
        /* <DEDUP_REMOVED lines=11> */
.L_x_18003:
        /* <DEDUP_REMOVED lines=16> */
.L_x_18012:
        /* <DEDUP_REMOVED lines=12> */
.L_x_18014:
[----:B------:R-:W-:Y:S05]  /*27b20*/  BSYNC.RECONVERGENT B2 ;  /* 0x0000000000027941 */ /* 0x000fea0003800200 */
.L_x_18013:
        /* <DEDUP_REMOVED lines=62> */
.L_x_18011:
[----:B------:R-:W-:Y:S05]  /*27f10*/  BSYNC.RECONVERGENT B1 ;  /* 0x0000000000017941 */ /* 0x000fea0003800200 */
.L_x_18010:
        /* <DEDUP_REMOVED lines=12> */
.L_x_18009:
        /* <DEDUP_REMOVED lines=16> */
.L_x_18018:
        /* <DEDUP_REMOVED lines=12> */
.L_x_18020:
[----:B------:R-:W-:Y:S05]  /*281a0*/  BSYNC.RECONVERGENT B2 ;  /* 0x0000000000027941 */ /* 0x000fea0003800200 */
.L_x_18019:
        /* <DEDUP_REMOVED lines=62> */
.L_x_18017:
[----:B------:R-:W-:Y:S05]  /*28590*/  BSYNC.RECONVERGENT B1 ;  /* 0x0000000000017941 */ /* 0x000fea0003800200 */
.L_x_18016:
        /* <DEDUP_REMOVED lines=11> */
.L_x_18015:
        /* <DEDUP_REMOVED lines=16> */
.L_x_18024:
        /* <DEDUP_REMOVED lines=12> */
.L_x_18026:
[----:B------:R-:W-:Y:S05]  /*28810*/  BSYNC.RECONVERGENT B2 ;  /* 0x0000000000027941 */ /* 0x000fea0003800200 */
.L_x_18025:
        /* <DEDUP_REMOVED lines=62> */
.L_x_18023:
[----:B------:R-:W-:Y:S05]  /*28c00*/  BSYNC.RECONVERGENT B1 ;  /* 0x0000000000017941 */ /* 0x000fea0003800200 */
.L_x_18022:
        /* <DEDUP_REMOVED lines=12> */
.L_x_18021:
[----:B01----:R-:W-:Y:S01]  /*28cd0*/  IMAD.MOV.U32 R178, RZ, RZ, R167 ;  /* 0x000000ffffb27224 */ /* 0x003fe200078e00a7 */
        /* <DEDUP_REMOVED lines=15> */
.L_x_18030:
        /* <DEDUP_REMOVED lines=12> */
.L_x_18032:
[----:B------:R-:W-:Y:S05]  /*28e90*/  BSYNC.RECONVERGENT B2 ;  /* 0x0000000000027941 */ /* 0x000fea0003800200 */
.L_x_18031:
        /* <DEDUP_REMOVED lines=62> */
.L_x_18029:
[----:B------:R-:W-:Y:S05]  /*29280*/  BSYNC.RECONVERGENT B1 ;  /* 0x0000000000017941 */ /* 0x000fea0003800200 */
.L_x_18028:
        /* <DEDUP_REMOVED lines=11> */
.L_x_18027:
        /* <DEDUP_REMOVED lines=16> */
.L_x_18035:
        /* <DEDUP_REMOVED lines=12> */
.L_x_18037:
[----:B------:R-:W-:Y:S05]  /*29500*/  BSYNC.RECONVERGENT B2 ;  /* 0x0000000000027941 */ /* 0x000fea0003800200 */
.L_x_18036:
        /* <DEDUP_REMOVED lines=62> */
.L_x_18034:
[----:B------:R-:W-:Y:S05]  /*298f0*/  BSYNC.RECONVERGENT B1 ;  /* 0x0000000000017941 */ /* 0x000fea0003800200 */
.L_x_18033:
[----:B------:R-:W-:Y:S01]  /*29900*/  HFMA2 R178, -RZ, RZ, 0.1171875, 0 ;  /* 0x2f800000ffb27431 */ /* 0x000fe200000001ff */
[----:B------:R-:W-:-:S05]  /*29910*/  I2FP.F32.U32 R167, R167 ;  /* 0x000000a700a77245 */ /* 0x000fca0000201000 */
        /* <DEDUP_REMOVED lines=10> */
.L_x_17985:
        /* <DEDUP_REMOVED lines=26> */
.L_x_18038:
[----:B------:R-:W-:Y:S01]  /*29b60*/  VIADD R177, R177, 0x80 ;  /* 0x00000080b1b17836 */ /* 0x000fe20000000000 */
[----:B------:R-:W-:-:S07]  /*29b70*/  IADD3 R176, PT, PT, R176, 0x80, RZ ;  /* 0x00000080b0b07810 */ /* 0x000fce0007ffe0ff */
.L_x_17941:
[----:B------:R-:W-:Y:S05]  /*29b80*/  BSYNC.RECONVERGENT B0 ;  /* 0x0000000000007941 */ /* 0x000fea0003800200 */
.L_x_17940:
[----:B------:R-:W-:Y:S01]  /*29b90*/  ISETP.GE.U32.AND P3, PT, R2, 0x380, PT ;  /* 0x000003800200780c */ /* 0x000fe20003f66070 */
[----:B------:R-:W-:-:S12]  /*29ba0*/  BSSY.RECONVERGENT B0, `(.L_x_18039) ;  /* 0x00006ae000007945 */ /* 0x000fd80003800200 */
[----:B------:R-:W-:Y:S05]  /*29bb0*/  @!P3 BRA `(.L_x_18040) ;  /* 0x0000006800b0b947 */ /* 0x000fea0003800000 */
[----:B------:R-:W2:Y:S01]  /*29bc0*/  @UP2 LDCU.64 UR6, c[0x0][0x390] ;  /* 0x00007200ff0627ac */ /* 0x000ea20008000a00 */
[----:B------:R-:W-:Y:S01]  /*29bd0*/  PLOP3.LUT P4, PT, PT, PT, UP2, 0x80, 0x8 ;  /* 0x000000000008781c */ /* 0x000fe20003f8f028 */
[----:B------:R-:W-:-:S12]  /*29be0*/  IMAD.MOV.U32 R168, RZ, RZ, 0x10 ;  /* 0x00000010ffa87424 */ /* 0x000fd800078e00ff */
        /* <DEDUP_REMOVED lines=11> */
[----:B-1----:R-:W-:Y:S01]  /*29ca0*/  IMAD.MOV.U32 R204, RZ, RZ, R191 ;  /* 0x000000ffffcc7224 */ /* 0x002fe200078e00bf */
[----:B------:R-:W-:Y:S02]  /*29cb0*/  MOV R170, R7 ;  /* 0x0000000700aa7202 */ /* 0x000fe40000000f00 */
[----:B--2--5:R-:W-:-:S09]  /*29cc0*/  MOV R168, R112 ;  /* 0x0000007000a87202 */ /* 0x024fd20000000f00 */
        /* <DEDUP_REMOVED lines=17> */
.L_x_18045:
        /* <DEDUP_REMOVED lines=12> */
.L_x_18047:
[----:B------:R-:W-:Y:S05]  /*29ea0*/  BSYNC.RECONVERGENT B2 ;  /* 0x0000000000027941 */ /* 0x000fea0003800200 */
.L_x_18046:
        /* <DEDUP_REMOVED lines=60> */
.L_x_18044:
[----:B------:R-:W-:Y:S05]  /*2a270*/  BSYNC.RECONVERGENT B1 ;  /* 0x0000000000017941 */ /* 0x000fea0003800200 */
.L_x_18043:
        /* <DEDUP_REMOVED lines=11> */
.L_x_18042:
[----:B------:R-:W-:Y:S01]  /*2a330*/  MOV R171, R170 ;  /* 0x000000aa00ab7202 */ /* 0x000fe20000000f00 */
[----:B------:R-:W-:Y:S01]  /*2a340*/  IMAD.MOV.U32 R169, RZ, RZ, R113 ;  /* 0x000000ffffa97224 */ /* 0x000fe200078e0071 */
        /* <DEDUP_REMOVED lines=14> */
.L_x_18051:
        /* <DEDUP_REMOVED lines=12> */
.L_x_18053:
[----:B------:R-:W-:Y:S05]  /*2a4f0*/  BSYNC.RECONVERGENT B2 ;  /* 0x0000000000027941 */ /* 0x000fea0003800200 */
.L_x_18052:
        /* <DEDUP_REMOVED lines=62> */
.L_x_18050:
[----:B------:R-:W-:Y:S05]  /*2a8e0*/  BSYNC.RECONVERGENT B1 ;  /* 0x0000000000017941 */ /* 0x000fea0003800200 */
.L_x_18049:
        /* <DEDUP_REMOVED lines=12> */
.L_x_18048:
        /* <DEDUP_REMOVED lines=16> */
.L_x_18057:
        /* <DEDUP_REMOVED lines=12> */
.L_x_18059:
[----:B------:R-:W-:Y:S05]  /*2ab70*/  BSYNC.RECONVERGENT B2 ;  /* 0x0000000000027941 */ /* 0x000fea0003800200 */
.L_x_18058:
        /* <DEDUP_REMOVED lines=62> */
.L_x_18056:
[----:B------:R-:W-:Y:S05]  /*2af60*/  BSYNC.RECONVERGENT B1 ;  /* 0x0000000000017941 */ /* 0x000fea0003800200 */
.L_x_18055:
        /* <DEDUP_REMOVED lines=11> */
.L_x_18054:
        /* <DEDUP_REMOVED lines=16> */
.L_x_18063:
        /* <DEDUP_REMOVED lines=12> */
.L_x_18065:
[----:B------:R-:W-:Y:S05]  /*2b1e0*/  BSYNC.RECONVERGENT B2 ;  /* 0x0000000000027941 */ /* 0x000fea0003800200 */
.L_x_18064:
        /* <DEDUP_REMOVED lines=62> */
.L_x_18062:
[----:B------:R-:W-:Y:S05]  /*2b5d0*/  BSYNC.RECONVERGENT B1 ;  /* 0x0000000000017941 */ /* 0x000fea0003800200 */
.L_x_18061:
        /* <DEDUP_REMOVED lines=12> */
.L_x_18060:
        /* <DEDUP_REMOVED lines=16> */
.L_x_18069:
        /* <DEDUP_REMOVED lines=12> */
.L_x_18071:
[----:B------:R-:W-:Y:S05]  /*2b860*/  BSYNC.RECONVERGENT B2 ;  /* 0x0000000000027941 */ /* 0x000fea0003800200 */
.L_x_18070:
        /* <DEDUP_REMOVED lines=62> */
.L_x_18068:
[----:B------:R-:W-:Y:S05]  /*2bc50*/  BSYNC.RECONVERGENT B1 ;  /* 0x0000000000017941 */ /* 0x000fea0003800200 */
.L_x_18067:
        /* <DEDUP_REMOVED lines=11> */
.L_x_18066:
        /* <DEDUP_REMOVED lines=16> */
.L_x_18075:
        /* <DEDUP_REMOVED lines=12> */
.L_x_18077:
[----:B------:R-:W-:Y:S05]  /*2bed0*/  BSYNC.RECONVERGENT B2 ;  /* 0x0000000000027941 */ /* 0x000fea0003800200 */
.L_x_18076:
[----:B0-----:R-:W-:Y:S01]  /*2bee0*/  IMAD.WIDE.U32 R178, R3, -0x2daee0ad, RZ ;  /* 0xd2511f5303b27825 */ /* 0x001fe200078e00ff */
        /* <DEDUP_REMOVED lines=61> */
.L_x_18074:
[----:B------:R-:W-:Y:S05]  /*2c2c0*/  BSYNC.RECONVERGENT B1 ;  /* 0x0000000000017941 */ /* 0x000fea0003800200 */
.L_x_18073:
        /* <DEDUP_REMOVED lines=12> */
.L_x_18072:
[----:B0-----:R-:W-:Y:S01]  /*2c390*/  MOV R178, R175 ;  /* 0x000000af00b27202 */ /* 0x001fe20000000f00 */
        /* <DEDUP_REMOVED lines=15> */
.L_x_18081:
        /* <DEDUP_REMOVED lines=12> */
.L_x_18083:
[----:B------:R-:W-:Y:S05]  /*2c550*/  BSYNC.RECONVERGENT B2 ;  /* 0x0000000000027941 */ /* 0x000fea0003800200 */
.L_x_18082:
        /* <DEDUP_REMOVED lines=62> */
.L_x_18080:
[----:B------:R-:W-:Y:S05]  /*2c940*/  BSYNC.RECONVERGENT B1 ;  /* 0x0000000000017941 */ /* 0x000fea0003800200 */
.L_x_18079:
        /* <DEDUP_REMOVED lines=11> */
.L_x_18078:
[----:B------:R-:W-:Y:S01]  /*2ca00*/  MOV R7, R178 ;  /* 0x000000b200077202 */ /* 0x000fe20000000f00 */
        /* <DEDUP_REMOVED lines=19> */
.L_x_18087:
        /* <DEDUP_REMOVED lines=12> */
.L_x_18089:
[----:B------:R-:W-:Y:S05]  /*2cc00*/  BSYNC.RECONVERGENT B2 ;  /* 0x0000000000027941 */ /* 0x000fea0003800200 */
.L_x_18088:
        /* <DEDUP_REMOVED lines=62> */
.L_x_18086:
[----:B------:R-:W-:Y:S05]  /*2cff0*/  BSYNC.RECONVERGENT B1 ;  /* 0x0000000000017941 */ /* 0x000fea0003800200 */
.L_x_18085:
        /* <DEDUP_REMOVED lines=13> */
.L_x_18041:
[----:B--2---:R-:W-:Y:S01]  /*2d0d0*/  HFMA2 R168, -RZ, RZ, 0, 0 ;  /* 0x00000000ffa87431 */ /* 0x004fe200000001ff */
[----:B------:R-:W-:Y:S01]  /*2d0e0*/  MOV R170, R7 ;  /* 0x0000000700aa7202 */ /* 0x000fe20000000f00 */
[----:B-1----:R-:W-:Y:S01]  /*2d0f0*/  IMAD.MOV.U32 R204, RZ, RZ, R191 ;  /* 0x000000ffffcc7224 */ /* 0x002fe200078e00bf */
        /* <DEDUP_REMOVED lines=17> */
.L_x_18093:
        /* <DEDUP_REMOVED lines=12> */
.L_x_18095:
[----:B------:R-:W-:Y:S05]  /*2d2d0*/  BSYNC.RECONVERGENT B2 ;  /* 0x0000000000027941 */ /* 0x000fea0003800200 */
.L_x_18094:
        /* <DEDUP_REMOVED lines=60> */
.L_x_18092:
[----:B------:R-:W-:Y:S05]  /*2d6a0*/  BSYNC.RECONVERGENT B1 ;  /* 0x0000000000017941 */ /* 0x000fea0003800200 */
.L_x_18091:
        /* <DEDUP_REMOVED lines=11> */
.L_x_18090:
        /* <DEDUP_REMOVED lines=16> */
.L_x_18099:
        /* <DEDUP_REMOVED lines=12> */
.L_x_18101:
[----:B------:R-:W-:Y:S05]  /*2d920*/  BSYNC.RECONVERGENT B2 ;  /* 0x0000000000027941 */ /* 0x000fea0003800200 */
.L_x_18100:
        /* <DEDUP_REMOVED lines=62> */
.L_x_18098:
[----:B------:R-:W-:Y:S05]  /*2dd10*/  BSYNC.RECONVERGENT B1 ;  /* 0x0000000000017941 */ /* 0x000fea0003800200 */
.L_x_18097:
        /* <DEDUP_REMOVED lines=12> */
.L_x_18096:
        /* <DEDUP_REMOVED lines=16> */
.L_x_18105:
        /* <DEDUP_REMOVED lines=12> */
.L_x_18107:
[----:B------:R-:W-:Y:S05]  /*2dfa0*/  BSYNC.RECONVERGENT B2 ;  /* 0x0000000000027941 */ /* 0x000fea0003800200 */
.L_x_18106:
        /* <DEDUP_REMOVED lines=62> */
.L_x_18104:
[----:B------:R-:W-:Y:S05]  /*2e390*/  BSYNC.RECONVERGENT B1 ;  /* 0x0000000000017941 */ /* 0x000fea0003800200 */
.L_x_18103:
        /* <DEDUP_REMOVED lines=11> */
.L_x_18102:
        /* <DEDUP_REMOVED lines=16> */
.L_x_18111:
        /* <DEDUP_REMOVED lines=12> */
.L_x_18113:
[----:B------:R-:W-:Y:S05]  /*2e610*/  BSYNC.RECONVERGENT B2 ;  /* 0x0000000000027941 */ /* 0x000fea0003800200 */
.L_x_18112:
        /* <DEDUP_REMOVED lines=62> */
.L_x_18110:
[----:B------:R-:W-:Y:S05]  /*2ea00*/  BSYNC.RECONVERGENT B1 ;  /* 0x0000000000017941 */ /* 0x000fea0003800200 */
.L_x_18109:
        /* <DEDUP_REMOVED lines=12> */
.L_x_18108:
        /* <DEDUP_REMOVED lines=16> */
.L_x_18117:
        /* <DEDUP_REMOVED lines=12> */
.L_x_18119:
[----:B------:R-:W-:Y:S05]  /*2ec90*/  BSYNC.RECONVERGENT B2 ;  /* 0x0000000000027941 */ /* 0x000fea0003800200 */
.L_x_18118:
        /* <DEDUP_REMOVED lines=62> */
.L_x_18116:
[----:B------:R-:W-:Y:S05]  /*2f080*/  BSYNC.RECONVERGENT B1 ;  /* 0x0000000000017941 */ /* 0x000fea0003800200 */
.L_x_18115:
        /* <DEDUP_REMOVED lines=11> */
.L_x_18114:
        /* <DEDUP_REMOVED lines=16> */
.L_x_18123:
        /* <DEDUP_REMOVED lines=12> */
.L_x_18125:
[----:B------:R-:W-:Y:S05]  /*2f300*/  BSYNC.RECONVERGENT B2 ;  /* 0x0000000000027941 */ /* 0x000fea0003800200 */
.L_x_18124:
        /* <DEDUP_REMOVED lines=62> */
.L_x_18122:
[----:B------:R-:W-:Y:S05]  /*2f6f0*/  BSYNC.RECONVERGENT B1 ;  /* 0x0000000000017941 */ /* 0x000fea0003800200 */
.L_x_18121:
        /* <DEDUP_REMOVED lines=12> */
.L_x_18120:
[----:B0-----:R-:W-:Y:S01]  /*2f7c0*/  MOV R178, R175 ;  /* 0x000000af00b27202 */ /* 0x001fe20000000f00 */
        /* <DEDUP_REMOVED lines=15> */
.L_x_18129:
        /* <DEDUP_REMOVED lines=12> */
.L_x_18131:
[----:B------:R-:W-:Y:S05]  /*2f980*/  BSYNC.RECONVERGENT B2 ;  /* 0x0000000000027941 */ /* 0x000fea0003800200 */
.L_x_18130:
        /* <DEDUP_REMOVED lines=62> */
.L_x_18128:
[----:B------:R-:W-:Y:S05]  /*2fd70*/  BSYNC.RECONVERGENT B1 ;  /* 0x0000000000017941 */ /* 0x000fea0003800200 */
.L_x_18127:
        /* <DEDUP_REMOVED lines=11> */
.L_x_18126:
        /* <DEDUP_REMOVED lines=20> */
.L_x_18134:
        /* <DEDUP_REMOVED lines=12> */
.L_x_18136:
[----:B------:R-:W-:Y:S05]  /*30030*/  BSYNC.RECONVERGENT B2 ;  /* 0x0000000000027941 */ /* 0x000fea0003800200 */
.L_x_18135:
        /* <DEDUP_REMOVED lines=62> */
.L_x_18133:
[----:B------:R-:W-:Y:S05]  /*30420*/  BSYNC.RECONVERGENT B1 ;  /* 0x0000000000017941 */ /* 0x000fea0003800200 */
.L_x_18132:
        /* <DEDUP_REMOVED lines=12> */
.L_x_18084:
[----:B------:R-:W0:Y:S02]  /*304f0*/  LDC.64 R178, c[0x0][0x3a8] ;  /* 0x0000ea00ffb27b82 */ /* 0x000e240000000a00 */
[----:B0-----:R-:W-:-:S05]  /*30500*/  IMAD.WIDE.U32 R178, R177, 0x20, R178 ;  /* 0x00000020b1b27825 */ /* 0x001fca00078e00b2 */
[----:B------:R2:W-:Y:S04]  /*30510*/  STG.E.128 desc[UR12][R178.64], R168 ;  /* 0x000000a8b2007986 */ /* 0x0005e8000c101d0c */
[----:B------:R2:W-:Y:S01]  /*30520*/  STG.E.128 desc[UR12][R178.64+0x10], R172 ;  /* 0x000010acb2007986 */ /* 0x0005e2000c101d0c */
[----:B------:R-:W-:Y:S05]  /*30530*/  BRA.U !UP2, `(.L_x_18040) ;  /* 0x000000010a507547 */ /* 0x000fea000b800000 */
[----:B------:R-:W-:Y:S02]  /*30540*/  SHF.L.U32 R177, R199, 0x10, RZ ;  /* 0x00000010c7b17819 */ /* 0x000fe400000006ff */
[----:B--2---:R-:W-:Y:S02]  /*30550*/  LOP3.LUT R178, R200, 0xffff, RZ, 0xc0, !PT ;  /* 0x0000ffffc8b27812 */ /* 0x004fe400078ec0ff */
        /* <DEDUP_REMOVED lines=18> */
.L_x_18040:
[----:B------:R-:W-:Y:S05]  /*30680*/  BSYNC.RECONVERGENT B0 ;  /* 0x0000000000007941 */ /* 0x000fea0003800200 */
.L_x_18039:
[----:B---3--:R-:W-:Y:S01]  /*30690*/  FADD.FTZ R176, RZ, R120 ;  /* 0x00000078ffb07221 */ /* 0x008fe20000010000 */
[C---:B------:R-:W-:Y:S01]  /*306a0*/  ISETP.GT.U32.AND P4, PT, R2.reuse, 0xff, PT ;  /* 0x000000ff0200780c */ /* 0x040fe20003f84070 */
[----:B------:R-:W-:Y:S01]  /*306b0*/  BSSY.RECONVERGENT B0, `(.L_x_18137) ;  /* 0x00000d3000007945 */ /* 0x000fe20003800200 */
[C---:B------:R-:W-:Y:S01]  /*306c0*/  ISETP.GT.U32.AND P5, PT, R2.reuse, 0x17f, PT ;  /* 0x0000017f0200780c */ /* 0x040fe20003fa4070 */
        /* <DEDUP_REMOVED lines=63> */
[----:B------:R-:W3:Y:S02]  /*30ac0*/  SHFL.BFLY PT, R177, R176, 0x1, 0x1f ;  /* 0x0c201f00b0b17f89 */ /* 0x000ee400000e0000 */
[----:B---3--:R-:W-:-:S05]  /*30ad0*/  FADD.FTZ R177, R176, R177 ;  /* 0x000000b1b0b17221 */ /* 0x008fca0000010000 */
[----:B------:R-:W3:Y:S02]  /*30ae0*/  SHFL.BFLY PT, R176, R177, 0x2, 0x1f ;  /* 0x0c401f00b1b07f89 */ /* 0x000ee400000e0000 */
[----:B---3--:R-:W-:-:S05]  /*30af0*/  FADD.FTZ R176, R177, R176 ;  /* 0x000000b0b1b07221 */ /* 0x008fca0000010000 */
[----:B------:R-:W3:Y:S02]  /*30b00*/  SHFL.BFLY PT, R177, R176, 0x4, 0x1f ;  /* 0x0c801f00b0b17f89 */ /* 0x000ee400000e0000 */
[----:B---3--:R-:W-:-:S05]  /*30b10*/  FADD.FTZ R177, R176, R177 ;  /* 0x000000b1b0b17221 */ /* 0x008fca0000010000 */
[----:B------:R-:W3:Y:S02]  /*30b20*/  SHFL.BFLY PT, R176, R177, 0x8, 0x1f ;  /* 0x0d001f00b1b07f89 */ /* 0x000ee400000e0000 */
[----:B---3--:R-:W-:-:S05]  /*30b30*/  FADD.FTZ R176, R177, R176 ;  /* 0x000000b0b1b07221 */ /* 0x008fca0000010000 */
[----:B------:R-:W3:Y:S02]  /*30b40*/  SHFL.BFLY PT, R177, R176, 0x10, 0x1f ;  /* 0x0e001f00b0b17f89 */ /* 0x000ee400000e0000 */
[----:B---3--:R-:W-:-:S04]  /*30b50*/  FADD.FTZ R176, R176, R177 ;  /* 0x000000b1b0b07221 */ /* 0x008fc80000010000 */
[----:B------:R-:W-:-:S04]  /*30b60*/  FMUL.FTZ R176, R209, R176 ;  /* 0x000000b0d1b07220 */ /* 0x000fc80000410000 */
[--C-:B------:R-:W-:Y:S01]  /*30b70*/  FADD.FTZ R177, R120, -R176.reuse ;  /* 0x800000b078b17221 */ /* 0x100fe20000010000 */
[--C-:B012---:R-:W-:Y:S01]  /*30b80*/  FADD.FTZ R178, R121, -R176.reuse ;  /* 0x800000b079b27221 */ /* 0x107fe20000010000 */
        /* <DEDUP_REMOVED lines=133> */
.L_x_18138:
[----:B------:R-:W-:Y:S05]  /*313e0*/  BSYNC.RECONVERGENT B0 ;  /* 0x0000000000007941 */ /* 0x000fea0003800200 */
.L_x_18137:
        /* <DEDUP_REMOVED lines=15> */
.L_x_18140:
[----:B------:R-:W-:Y:S05]  /*314e0*/  BSYNC.RECONVERGENT B0 ;  /* 0x0000000000007941 */ /* 0x000fea0003800200 */
.L_x_18139:
        /* <DEDUP_REMOVED lines=112> */
.L_x_18143:
[----:B------:R-:W-:Y:S05]  /*31bf0*/  BSYNC.RECONVERGENT B0 ;  /* 0x0000000000007941 */ /* 0x000fea0003800200 */
.L_x_18142:
        /* <DEDUP_REMOVED lines=51> */
.L_x_18145:
[----:B------:R-:W-:Y:S05]  /*31f30*/  BSYNC.RECONVERGENT B0 ;  /* 0x0000000000007941 */ /* 0x000fea0003800200 */
.L_x_18144:
        /* <DEDUP_REMOVED lines=51> */
.L_x_18147:
[----:B------:R-:W-:Y:S05]  /*32270*/  BSYNC.RECONVERGENT B0 ;  /* 0x0000000000007941 */ /* 0x000fea0003800200 */
.L_x_18146:
        /* <DEDUP_REMOVED lines=51> */
.L_x_18149:
[----:B------:R-:W-:Y:S05]  /*325b0*/  BSYNC.RECONVERGENT B0 ;  /* 0x0000000000007941 */ /* 0x000fea0003800200 */
.L_x_18148:
        /* <DEDUP_REMOVED lines=50> */
.L_x_18151:
[----:B------:R-:W-:Y:S05]  /*328e0*/  BSYNC.RECONVERGENT B0 ;  /* 0x0000000000007941 */ /* 0x000fea0003800200 */
.L_x_18150:
        /* <DEDUP_REMOVED lines=15> */
[----:B------:R-:W-:Y:S01]  /*329e0*/  FMUL.FTZ R176, R176, UR6 ;  /* 0x00000006b0b07c20 */ /* 0x000fe20008410000 */
        /* <DEDUP_REMOVED lines=27> */
[----:B------:R-:W-:Y:S02]  /*32ba0*/  FFMA.FTZ R179, R179, R250, R251 ;  /* 0x000000fab3b37223 */ /* 0x000fe400000100fb */
[----:B------:R-:W2:Y:S01]  /*32bb0*/  LDL R251, [R1+0x18] ;  /* 0x0000180001fb7983 */ /* 0x000ea20000100800 */
[----:B------:R-:W-:Y:S01]  /*32bc0*/  FADD.FTZ R250, R167, -UR4 ;  /* 0x80000004a7fa7e21 */ /* 0x000fe20008010000 */
[----:B------:R-:W-:-:S03]  /*32bd0*/  IMAD.U32 R252, R252, 0x10000, RZ ;  /* 0x00010000fcfc7824 */ /* 0x000fc600078e00ff */
[----:B------:R-:W-:Y:S01]  /*32be0*/  FMUL.FTZ R250, R250, UR6 ;  /* 0x00000006fafa7c20 */ /* 0x000fe20008410000 */
[----:B------:R-:W-:Y:S02]  /*32bf0*/  F2FP.BF16.F32.PACK_AB R177, R177, R203 ;  /* 0x000000cbb1b1723e */ /* 0x000fe400000010ff */
[----:B------:R-:W-:Y:S02]  /*32c00*/  F2FP.BF16.F32.PACK_AB R176, R176, R202 ;  /* 0x000000cab0b0723e */ /* 0x000fe400000010ff */
[----:B------:R-:W-:Y:S02]  /*32c10*/  F2FP.BF16.F32.PACK_AB R178, R178, R205 ;  /* 0x000000cdb2b2723e */ /* 0x000fe400000010ff */
[----:B--2---:R-:W-:-:S05]  /*32c20*/  SHF.L.U32 R251, R251, 0x10, RZ ;  /* 0x00000010fbfb7819 */ /* 0x004fca00000006ff */
[----:B------:R-:W-:-:S05]  /*32c30*/  FFMA.FTZ R250, R250, R251, R252 ;  /* 0x000000fbfafa7223 */ /* 0x000fca00000100fc */
[----:B------:R-:W-:Y:S02]  /*32c40*/  F2FP.BF16.F32.PACK_AB R179, R250, R179 ;  /* 0x000000b3fab3723e */ /* 0x000fe400000010ff */
[----:B------:R-:W0:Y:S02]  /*32c50*/  LDC.64 R250, c[0x0][0x428] ;  /* 0x00010a00fffa7b82 */ /* 0x000e240000000a00 */
[----:B0-----:R-:W-:-:S05]  /*32c60*/  IMAD.WIDE.U32 R202, R204, 0x10, R250 ;  /* 0x00000010ccca7825 */ /* 0x001fca00078e00fa */
[----:B------:R0:W-:Y:S01]  /*32c70*/  STG.E.128 desc[UR12][R202.64], R176 ;  /* 0x000000b0ca007986 */ /* 0x0001e2000c101d0c */
[----:B------:R-:W-:-:S07]  /*32c80*/  IADD3 R204, PT, PT, R204, 0x80, RZ ;  /* 0x00000080cccc7810 */ /* 0x000fce0007ffe0ff */
.L_x_18153:
[----:B------:R-:W-:Y:S05]  /*32c90*/  BSYNC.RECONVERGENT B0 ;  /* 0x0000000000007941 */ /* 0x000fea0003800200 */
.L_x_18152:
[----:B------:R-:W-:Y:S04]  /*32ca0*/  BSSY.RECONVERGENT B0, `(.L_x_18141) ;  /* 0x0000039000007945 */ /* 0x000fe80003800200 */
[----:B------:R-:W-:Y:S05]  /*32cb0*/  @!P3 BRA `(.L_x_18154) ;  /* 0x0000000000dcb947 */ /* 0x000fea0003800000 */
[----:B01234-:R-:W2:Y:S04]  /*32cc0*/  LDL R178, [R1+0x24] ;  /* 0x0000240001b27983 */ /* 0x01fea80000100800 */
[----:B------:R-:W3:Y:S04]  /*32cd0*/  LDL R203, [R1+0x20] ;  /* 0x0000200001cb7983 */ /* 0x000ee80000100800 */
[----:B------:R-:W4:Y:S04]  /*32ce0*/  LDL R179, [R1+0x2c] ;  /* 0x00002c0001b37983 */ /* 0x000f280000100800 */
[----:B------:R-:W4:Y:S04]  /*32cf0*/  LDL R205, [R1+0x28] ;  /* 0x0000280001cd7983 */ /* 0x000f280000100800 */
[----:B------:R-:W4:Y:S04]  /*32d00*/  LDL R250, [R1+0x34] ;  /* 0x0000340001fa7983 */ /* 0x000f280000100800 */
[----:B------:R-:W4:Y:S01]  /*32d10*/  LDL R251, [R1+0x30] ;  /* 0x0000300001fb7983 */ /* 0x000f220000100800 */
[----:B------:R-:W-:Y:S01]  /*32d20*/  FADD.FTZ R202, R168, -UR4 ;  /* 0x80000004a8ca7e21 */ /* 0x000fe20008010000 */
[----:B------:R-:W-:Y:S01]  /*32d30*/  SHF.L.U32 R177, R100, 0x10, RZ ;  /* 0x0000001064b17819 */ /* 0x000fe200000006ff */
[----:B------:R-:W-:Y:S01]  /*32d40*/  IMAD.U32 R176, R96, 0x10000, RZ ;  /* 0x0001000060b07824 */ /* 0x000fe200078e00ff */
[----:B------:R-:W4:Y:S01]  /*32d50*/  LDL R252, [R1+0x3c] ;  /* 0x00003c0001fc7983 */ /* 0x000f220000100800 */
        /* <DEDUP_REMOVED lines=34> */
[----:B------:R-:W-:-:S03]  /*32f80*/  SHF.L.U32 R252, R252, 0x10, RZ ;  /* 0x00000010fcfc7819 */ /* 0x000fc600000006ff */
[----:B------:R-:W-:Y:S01]  /*32f90*/  FMUL.FTZ R250, R250, UR6 ;  /* 0x00000006fafa7c20 */ /* 0x000fe20008410000 */
[----:B------:R-:W-:Y:S02]  /*32fa0*/  F2FP.BF16.F32.PACK_AB R177, R177, R203 ;  /* 0x000000cbb1b1723e */ /* 0x000fe400000010ff */
[----:B------:R-:W-:Y:S02]  /*32fb0*/  F2FP.BF16.F32.PACK_AB R176, R176, R202 ;  /* 0x000000cab0b0723e */ /* 0x000fe400000010ff */
[----:B------:R-:W-:Y:S01]  /*32fc0*/  F2FP.BF16.F32.PACK_AB R178, R178, R205 ;  /* 0x000000cdb2b2723e */ /* 0x000fe200000010ff */
[----:B--2---:R-:W-:-:S04]  /*32fd0*/  IMAD.U32 R251, R251, 0x10000, RZ ;  /* 0x00010000fbfb7824 */ /* 0x004fc800078e00ff */
[----:B------:R-:W-:-:S05]  /*32fe0*/  FFMA.FTZ R250, R250, R251, R252 ;  /* 0x000000fbfafa7223 */ /* 0x000fca00000100fc */
[----:B------:R-:W-:Y:S02]  /*32ff0*/  F2FP.BF16.F32.PACK_AB R179, R250, R179 ;  /* 0x000000b3fab3723e */ /* 0x000fe400000010ff */
[----:B------:R-:W0:Y:S02]  /*33000*/  LDC.64 R250, c[0x0][0x428] ;  /* 0x00010a00fffa7b82 */ /* 0x000e240000000a00 */
[----:B0-----:R-:W-:-:S05]  /*33010*/  IMAD.WIDE.U32 R202, R204, 0x10, R250 ;  /* 0x00000010ccca7825 */ /* 0x001fca00078e00fa */
[----:B------:R0:W-:Y:S02]  /*33020*/  STG.E.128 desc[UR12][R202.64], R176 ;  /* 0x000000b0ca007986 */ /* 0x0001e4000c101d0c */
.L_x_18154:
[----:B------:R-:W-:Y:S05]  /*33030*/  BSYNC.RECONVERGENT B0 ;  /* 0x0000000000007941 */ /* 0x000fea0003800200 */
.L_x_18141:
[----:B------:R-:W-:Y:S02]  /*33040*/  UIADD3 UR22, UPT, UPT, UR22, UR16, URZ ;  /* 0x0000001016167290 */ /* 0x000fe4000fffe0ff */
[----:B------:R-:W-:Y:S02]  /*33050*/  UPLOP3.LUT UP1, UPT, UPT, UPT, UP1, 0x40, 0x4 ;  /* 0x000000000004789c */ /* 0x000fe40003f2e810 */
[----:B------:R-:W-:-:S09]  /*33060*/  UISETP.GE.AND UP0, UPT, UR22, UR17, UPT ;  /* 0x000000111600728c */ /* 0x000fd2000bf06270 */
[----:B------:R-:W-:Y:S05]  /*33070*/  BRA.U !UP0, `(.L_x_18155) ;  /* 0xfffffce908487547 */ /* 0x000fea000b83ffff */
[----:B------:R-:W-:Y:S05]  /*33080*/  EXIT ;  /* 0x000000000000794d */ /* 0x000fea0003800000 */
.L_x_18156:
        /* <DEDUP_REMOVED lines=15> */
.L_x_42353:


//--------------------- .text._ZN10layer_norm13ln_fwd_kernelINS_13Kernel_traitsI13__nv_bfloat16S2_fS2_fjLj7168ELj1ELj1ELj4ELj16ENS_18Kernel_traits_baseILj7168ES2_S2_fS2_fjLj128EEEEELb1ELb1ELb1ELb1EEEvNS_9FwdParamsE --------------------------
	.section	.text._ZN10layer_norm13ln_fwd_kernelINS_13Kernel_traitsI13__nv_bfloat16S2_fS2_fjLj7168ELj1ELj1ELj4ELj16ENS_18Kernel_traits_baseILj7168ES2_S2_fS2_fjLj128EEEEELb1ELb1ELb1ELb1EEEvNS_9FwdParamsE,"ax",@progbits
	.align	128
        .global         _ZN10layer_norm13ln_fwd_kernelINS_13Kernel_traitsI13__nv_bfloat16S2_fS2_fjLj7168ELj1ELj1ELj4ELj16ENS_18Kernel_traits_baseILj7168ES2_S2_fS2_fjLj128EEEEELb1ELb1ELb1ELb1EEEvNS_9FwdParamsE
        .type           _ZN10layer_norm13ln_fwd_kernelINS_13Kernel_traitsI13__nv_bfloat16S2_fS2_fjLj7168ELj1ELj1ELj4ELj16ENS_18Kernel_traits_baseILj7168ES2_S2_fS2_fjLj128EEEEELb1ELb1ELb1ELb1EEEvNS_9FwdParamsE,@function
        .size           _ZN10layer_norm13ln_fwd_kernelINS_13Kernel_traitsI13__nv_bfloat16S2_fS2_fjLj7168ELj1ELj1ELj4ELj16ENS_18Kernel_traits_baseILj7168ES2_S2_fS2_fjLj128EEEEELb1ELb1ELb1ELb1EEEvNS_9FwdParamsE,(.L_x_42354 - _ZN10layer_norm13ln_fwd_kernelINS_13Kernel_traitsI13__nv_bfloat16S2_fS2_fjLj7168ELj1ELj1ELj4ELj16ENS_18Kernel_traits_baseILj7168ES2_S2_fS2_fjLj128EEEEELb1ELb1ELb1ELb1EEEvNS_9FwdParamsE)
        .other          _ZN10layer_norm13ln_fwd_kernelINS_13Kernel_traitsI13__nv_bfloat16S2_fS2_fjLj7168ELj1ELj1ELj4ELj16ENS_18Kernel_traits_baseILj7168ES2_S2_fS2_fjLj128EEEEELb1ELb1ELb1ELb1EEEvNS_9FwdParamsE,@"STO_CUDA_ENTRY STV_DEFAULT"
_ZN10layer_norm13ln_fwd_kernelINS_13Kernel_traitsI13__nv_bfloat16S2_fS2_fjLj7168ELj1ELj1ELj4ELj16ENS_18Kernel_traits_baseILj7168ES2_S2_fS2_fjLj128EEEEELb1ELb1ELb1ELb1EEEvNS_9FwdParamsE:
.text._ZN10layer_norm13ln_fwd_kernelINS_13Kernel_traitsI13__nv_bfloat16S2_fS2_fjLj7168ELj1ELj1ELj4ELj16ENS_18Kernel_traits_baseILj7168ES2_S2_fS2_fjLj128EEEEELb1ELb1ELb1ELb1EEEvNS_9FwdParamsE:
        /* <DEDUP_REMOVED lines=74> */
.L_x_18157:
        /* <DEDUP_REMOVED lines=32> */
.L_x_18158:
[----:B------:R-:W1:Y:S02]  /*06a0*/  LDCU UR4, c[0x0][0x384] ;  /* 0x00007080ff0477ac */ /* 0x000e640008000800 */
[----:B-1----:R-:W-:-:S06]  /*06b0*/  UISETP.GE.AND UP0, UPT, UR7, UR4, UPT ;  /* 0x000000040700728c */ /* 0x002fcc000bf06270 */
[----:B------:R-:W-:-:S13]  /*06c0*/  PLOP3.LUT P0, PT, PT, PT, UP0, 0x80, 0x8 ;  /* 0x000000000008781c */ /* 0x000fda0003f0f008 */
[----:B------:R-:W-:Y:S05]  /*06d0*/  @P0 EXIT ;  /* 0x000000000000094d */ /* 0x000fea0003800000 */
[----:B0-----:R-:W-:-:S04]  /*06e0*/  IMAD.HI.U32 R4, R0, -0x326172a9, RZ ;  /* 0xcd9e8d5700047827 */ /* 0x001fc800078e00ff */
[----:B------:R-:W-:Y:S01]  /*06f0*/  HFMA2 R212, -RZ, RZ, 0, 0 ;  /* 0x00000000ffd47431 */ /* 0x000fe200000001ff */
[----:B-----5:R-:W-:Y:S01]  /*0700*/  PRMT R13, R36, 0x7632, R13 ;  /* 0x00007632240d7816 */ /* 0x020fe2000000000d */
[----:B------:R-:W-:Y:S01]  /*0710*/  UPLOP3.LUT UP0, UPT, UPT, UPT, UPT, 0x40, 0x4 ;  /* 0x000000000004789c */ /* 0x000fe20003f0e870 */
[C---:B------:R-:W-:Y:S01]  /*0720*/  IMAD.HI.U32 R5, R2.reuse, -0x2daee0ad, RZ ;  /* 0xd2511f5302057827 */ /* 0x040fe200078e00ff */
[----:B------:R-:W-:Y:S02]  /*0730*/  LOP3.LUT R4, R3, UR14, R4, 0x96, !PT ;  /* 0x0000000e03047c12 */ /* 0x000fe4000f8e9604 */
[----:B------:R-:W-:Y:S01]  /*0740*/  PRMT R14, R63, 0x7632, R14 ;  /* 0x000076323f0e7816 */ /* 0x000fe2000000000e */
[----:B------:R-:W-:Y:S01]  /*0750*/  IMAD R9, R2, -0x2daee0ad, RZ ;  /* 0xd2511f5302097824 */ /* 0x000fe200078e02ff */
[----:B------:R-:W-:Y:S01]  /*0760*/  LOP3.LUT R5, R5, UR15, RZ, 0x3c, !PT ;  /* 0x0000000f05057c12 */ /* 0x000fe2000f8e3cff */
[----:B------:R-:W-:Y:S01]  /*0770*/  IMAD.HI.U32 R8, R4, -0x2daee0ad, RZ ;  /* 0xd2511f5304087827 */ /* 0x000fe200078e00ff */
[----:B------:R-:W-:-:S02]  /*0780*/  PRMT R15, R35, 0x7632, R15 ;  /* 0x00007632230f7816 */ /* 0x000fc4000000000f */
        /* <DEDUP_REMOVED lines=97> */
[----:B------:R-:W-:-:S02]  /*0da0*/  LOP3.LUT R6, R12, 0x3, RZ, 0xc0, !PT ;  /* 0x000000030c067812 */ /* 0x000fc400078ec0ff */
        /* <DEDUP_REMOVED lines=13> */
.L_x_18619:
[----:B------:R-:W-:-:S06]  /*0e80*/  UIMAD.WIDE UR4, UR7, 0x4, UR8 ;  /* 0x00000004070478a5 */ /* 0x000fcc000f8e0208 */
[----:B------:R-:W-:Y:S02]  /*0e90*/  IMAD.U32 R228, RZ, RZ, UR4 ;  /* 0x00000004ffe47e24 */ /* 0x000fe4000f8e00ff */
[----:B------:R-:W-:-:S05]  /*0ea0*/  IMAD.U32 R229, RZ, RZ, UR5 ;  /* 0x00000005ffe57e24 */ /* 0x000fca000f8e00ff */
[----:B------:R-:W2:Y:S01]  /*0eb0*/  LDG.E R228, desc[UR12][R228.64] ;  /* 0x0000000ce4e47981 */ /* 0x000ea2000c1e1900 */
[----:B------:R-:W-:Y:S01]  /*0ec0*/  UIMAD.WIDE UR4, UR7, 0x4, UR10 ;  /* 0x00000004070478a5 */ /* 0x000fe2000f8e020a */
[----:B0-----:R-:W0:Y:S05]  /*0ed0*/  S2R R223, SR_TID.X ;  /* 0x0000000000df7919 */ /* 0x001e2a0000002100 */
[----:B------:R-:W-:Y:S01]  /*0ee0*/  IMAD.U32 R127, RZ, RZ, UR5 ;  /* 0x00000005ff7f7e24 */ /* 0x000fe2000f8e00ff */
[----:B--2---:R-:W-:-:S13]  /*0ef0*/  ISETP.GE.AND P1, PT, R228, 0x1, PT ;  /* 0x00000001e400780c */ /* 0x004fda0003f26270 */
[----:B------:R-:W-:Y:S01]  /*0f00*/  @P1 IADD3 R126, PT, PT, R228, -0x1, RZ ;  /* 0xffffffffe47e1810 */ /* 0x000fe20007ffe0ff */
[----:B-1----:R-:W1:Y:S04]  /*0f10*/  @P1 LDC.64 R124, c[0x0][0x390] ;  /* 0x0000e400ff7c1b82 */ /* 0x002e680000000a00 */
[----:B------:R-:W-:Y:S02]  /*0f20*/  @P1 IMAD R128, R126, UR22, RZ ;  /* 0x000000167e801c24 */ /* 0x000fe4000f8e02ff */
[----:B------:R-:W-:-:S03]  /*0f30*/  IMAD.U32 R126, RZ, RZ, UR4 ;  /* 0x00000004ff7e7e24 */ /* 0x000fc6000f8e00ff */
[----:B------:R-:W-:-:S03]  /*0f40*/  @P1 SHF.R.S32.HI R129, RZ, 0x1f, R128 ;  /* 0x0000001fff811819 */ /* 0x000fc60000011480 */
[----:B------:R-:W2:Y:S01]  /*0f50*/  LDG.E R126, desc[UR12][R126.64] ;  /* 0x0000000c7e7e7981 */ /* 0x000ea2000c1e1900 */
[----:B------:R-:W-:Y:S01]  /*0f60*/  @P1 LEA.HI R128, R129, R128, RZ, 0x3 ;  /* 0x0000008081801211 */ /* 0x000fe200078f18ff */
[----:B------:R-:W-:Y:S01]  /*0f70*/  UIMAD UR4, UR7, UR22, URZ ;  /* 0x00000016070472a4 */ /* 0x000fe2000f8e02ff */
[----:B------:R-:W-:Y:S02]  /*0f80*/  ISETP.NE.U32.AND P0, PT, RZ, UR18, PT ;  /* 0x00000012ff007c0c */ /* 0x000fe4000bf05070 */
[----:B------:R-:W-:Y:S01]  /*0f90*/  MOV R229, RZ ;  /* 0x000000ff00e57202 */ /* 0x000fe20000000f00 */
[----:B------:R-:W-:Y:S01]  /*0fa0*/  USHF.R.S32.HI UR5, URZ, 0x1f, UR4 ;  /* 0x0000001fff057899 */ /* 0x000fe20008011404 */
[----:B0-----:R-:W-:Y:S02]  /*0fb0*/  @P1 LEA.HI.SX32 R229, R128, R223, 0x1d ;  /* 0x000000df80e51211 */ /* 0x001fe400078feaff */
[----:B------:R-:W-:Y:S01]  /*0fc0*/  ISETP.NE.AND.EX P0, PT, RZ, UR19, PT, P0 ;  /* 0x00000013ff007c0c */ /* 0x000fe2000bf05300 */
[----:B------:R-:W-:-:S02]  /*0fd0*/  ULEA.HI UR5, UR5, UR4, URZ, 0x3 ;  /* 0x0000000405057291 */ /* 0x000fc4000f8f18ff */
[----:B-1----:R-:W-:Y:S01]  /*0fe0*/  @P1 IMAD.WIDE.U32 R124, R229, 0x10, R124 ;  /* 0x00000010e57c1825 */ /* 0x002fe200078e007c */
[----:B------:R-:W-:-:S04]  /*0ff0*/  UIADD3 UR26, UPT, UPT, UR14, 0x5384540f, URZ ;  /* 0x5384540f0e1a7890 */ /* 0x000fc8000fffe0ff */
[----:B-----5:R0:W5:Y:S01]  /*1000*/  @P1 LDG.E.128 R112, desc[UR12][R124.64] ;  /* 0x0000000c7c701981 */ /* 0x020162000c1e1d00 */
[----:B------:R-:W-:Y:S02]  /*1010*/  UIADD3 UR27, UPT, UPT, UR15, -0x126145ec, URZ ;  /* 0xed9eba140f1b7890 */ /* 0x000fe4000fffe0ff */
[----:B------:R-:W-:Y:S02]  /*1020*/  UIADD3 UR28, UPT, UPT, UR14, -0x700cb87f, URZ ;  /* 0x8ff347810e1c7890 */ /* 0x000fe4000fffe0ff */
[----:B------:R-:W-:Y:S02]  /*1030*/  UIADD3 UR29, UPT, UPT, UR14, 0x1715609d, URZ ;  /* 0x1715609d0e1d7890 */ /* 0x000fe4000fffe0ff */
[----:B------:R-:W-:Y:S02]  /*1040*/  UIADD3 UR30, UPT, UPT, UR15, -0x24c28bd8, URZ ;  /* 0xdb3d74280f1e7890 */ /* 0x000fe4000fffe0ff */
[----:B------:R-:W-:Y:S01]  /*1050*/  UIADD3 UR31, UPT, UPT, UR15, 0x32370b8f, URZ ;  /* 0x32370b8f0f1f7890 */ /* 0x000fe2000fffe0ff */
[----:B0-----:R-:W-:Y:S01]  /*1060*/  IMAD.U32 R124, RZ, RZ, UR5 ;  /* 0x00000005ff7c7e24 */ /* 0x001fe2000f8e00ff */
[----:B------:R-:W-:-:S02]  /*1070*/  UIADD3 UR32, UPT, UPT, UR14, 0x78dde6e4, URZ ;  /* 0x78dde6e40e207890 */ /* 0x000fc4000fffe0ff */
[----:B------:R-:W-:Y:S02]  /*1080*/  UIADD3 UR33, UPT, UPT, UR14, 0x3c6ef372, URZ ;  /* 0x3c6ef3720e217890 */ /* 0x000fe4000fffe0ff */
[----:B------:R-:W-:Y:S01]  /*1090*/  UIADD3 UR34, UPT, UPT, UR15, 0x1fd5c5a3, URZ ;  /* 0x1fd5c5a30f227890 */ /* 0x000fe2000fffe0ff */
[----:B------:R-:W-:Y:S01]  /*10a0*/  LEA.HI.SX32 R233, R124, R223, 0x1d ;  /* 0x000000df7ce97211 */ /* 0x000fe200078feaff */
[----:B------:R-:W-:Y:S02]  /*10b0*/  UIADD3 UR35, UPT, UPT, UR15, 0x646e171e, URZ ;  /* 0x646e171e0f237890 */ /* 0x000fe4000fffe0ff */
[----:B------:R-:W-:Y:S02]  /*10c0*/  UIADD3 UR36, UPT, UPT, UR14, -0x255992d5, URZ ;  /* 0xdaa66d2b0e247890 */ /* 0x000fe4000fffe0ff */
[----:B------:R-:W-:Y:S02]  /*10d0*/  UIADD3 UR37, UPT, UPT, UR14, -0xe443238, URZ ;  /* 0xf1bbcdc80e257890 */ /* 0x000fe4000fffe0ff */
[----:B------:R-:W-:-:S02]  /*10e0*/  UIADD3 UR38, UPT, UPT, UR15, -0x4498517b, URZ ;  /* 0xbb67ae850f267890 */ /* 0x000fc4000fffe0ff */
[----:B------:R-:W-:Y:S02]  /*10f0*/  UIADD3 UR39, UPT, UPT, UR14, -0x61c88647, URZ ;  /* 0x9e3779b90e277890 */ /* 0x000fe4000fffe0ff */
[----:B------:R-:W-:Y:S02]  /*1100*/  UIADD3 UR40, UPT, UPT, UR15, -0x56f99767, URZ ;  /* 0xa90668990f287890 */ /* 0x000fe4000fffe0ff */
[----:B------:R-:W-:Y:S02]  /*1110*/  UIADD3 UR4, UPT, UPT, UR14, -0x4ab325aa, URZ ;  /* 0xb54cda560e047890 */ /* 0x000fe4000fffe0ff */
[----:B------:R-:W-:Y:S02]  /*1120*/  UIADD3 UR41, UPT, UPT, UR15, 0x76cf5d0a, URZ ;  /* 0x76cf5d0a0f297890 */ /* 0x000fe4000fffe0ff */
[----:B------:R-:W-:Y:S01]  /*1130*/  UIADD3 UR42, UPT, UPT, UR15, -0x695add53, URZ ;  /* 0x96a522ad0f2a7890 */ /* 0x000fe2000fffe0ff */
[----:B--2---:R-:W-:Y:S01]  /*1140*/  R2UR UR6, R126 ;  /* 0x000000007e0672ca */ /* 0x004fe200000e0000 */
[----:B------:R-:W-:-:S14]  /*1150*/  @!P0 BRA `(.L_x_18159) ;  /* 0x0000002800508947 */ /* 0x000fdc0003800000 */
[----:B------:R-:W0:Y:S02]  /*1160*/  LDC.64 R126, c[0x0][0x3a0] ;  /* 0x0000e800ff7e7b82 */ /* 0x000e240000000a00 */
[----:B0-----:R-:W-:-:S05]  /*1170*/  IMAD.WIDE.U32 R126, R233, 0x20, R126 ;  /* 0x00000020e97e7825 */ /* 0x001fca00078e007e */
[----:B------:R-:W2:Y:S04]  /*1180*/  LDG.E.128 R116, desc[UR12][R126.64] ;  /* 0x0000000c7e747981 */ /* 0x000ea8000c1e1d00 */
[----:B------:R0:W5:Y:S01]  /*1190*/  LDG.E.128 R120, desc[UR12][R126.64+0x10] ;  /* 0x0000100c7e787981 */ /* 0x000162000c1e1d00 */
[----:B------:R-:W-:-:S13]  /*11a0*/  ISETP.GT.AND P2, PT, R228, RZ, PT ;  /* 0x000000ffe400720c */ /* 0x000fda0003f44270 */
[----:B------:R-:W-:Y:S01]  /*11b0*/  @!P2 IMAD.MOV.U32 R128, RZ, RZ, R6 ;  /* 0x000000ffff80a224 */ /* 0x000fe200078e0006 */
[----:B------:R-:W-:Y:S01]  /*11c0*/  @!P2 MOV R144, R214 ;  /* 0x000000d60090a202 */ /* 0x000fe20000000f00 */
[----:B--2---:R-:W-:Y:S01]  /*11d0*/  @!P2 IMAD.MOV.U32 R124, RZ, RZ, R116 ;  /* 0x000000ffff7ca224 */ /* 0x004fe200078e0074 */
        /* <DEDUP_REMOVED lines=16> */
.L_x_18162:
        /* <DEDUP_REMOVED lines=12> */
.L_x_18163:
        /* <DEDUP_REMOVED lines=42> */
.L_x_18161:
[----:B------:R-:W-:Y:S01]  /*1640*/  HFMA2 R125, -RZ, RZ, 0.1171875, 0 ;  /* 0x2f800000ff7d7431 */ /* 0x000fe200000001ff */
[----:B------:R-:W-:Y:S01]  /*1650*/  I2FP.F32.U32 R6, R124 ;  /* 0x0000007c00067245 */ /* 0x000fe20000201000 */
[----:B-----5:R-:W-:-:S04]  /*1660*/  IMAD.U32 R124, R112, 0x10000, RZ ;  /* 0x00010000707c7824 */ /* 0x020fc800078e00ff */
[----:B------:R-:W-:Y:S01]  /*1670*/  FMUL.FTZ R124, R124, UR21 ;  /* 0x000000157c7c7c20 */ /* 0x000fe20008410000 */
[----:B------:R-:W-:-:S03]  /*1680*/  FFMA.FTZ R6, R6, R125, 1.1641532182693481445e-10 ;  /* 0x2f00000006067423 */ /* 0x000fc6000001007d */
[----:B------:R-:W-:Y:S02]  /*1690*/  FMUL.FTZ R124, R124, UR20 ;  /* 0x000000147c7c7c20 */ /* 0x000fe40008410000 */
[----:B------:R-:W-:Y:S01]  /*16a0*/  FSETP.GTU.FTZ.AND P3, PT, R6, UR23, PT ;  /* 0x0000001706007c0b */ /* 0x000fe2000bf7c000 */
[----:B------:R-:W-:-:S03]  /*16b0*/  IMAD.U32 R6, R84, 0x10000, RZ ;  /* 0x0001000054067824 */ /* 0x000fc600078e00ff */
[----:B------:R-:W-:Y:S02]  /*16c0*/  FSEL R125, R124, RZ, !P3 ;  /* 0x000000ff7c7d7208 */ /* 0x000fe40005800000 */
[----:B------:R-:W-:-:S03]  /*16d0*/  SEL R213, RZ, 0x1, P3 ;  /* 0x00000001ffd57807 */ /* 0x000fc60001800000 */
[----:B------:R-:W-:-:S07]  /*16e0*/  FFMA.FTZ R124, R125, R6, R116 ;  /* 0x000000067d7c7223 */ /* 0x000fce0000010074 */
.L_x_18160:
[----:B------:R-:W-:Y:S01]  /*16f0*/  MOV R6, R128 ;  /* 0x0000008000067202 */ /* 0x000fe20000000f00 */
        /* <DEDUP_REMOVED lines=14> */
.L_x_18166:
        /* <DEDUP_REMOVED lines=12> */
.L_x_18167:
        /* <DEDUP_REMOVED lines=43> */
.L_x_18165:
[----:B-----5:R-:W-:Y:S01]  /*1b50*/  PRMT R126, R112, 0x7632, R126 ;  /* 0x00007632707e7816 */ /* 0x020fe2000000007e */
[----:B------:R-:W-:Y:S01]  /*1b60*/  IMAD.MOV.U32 R128, RZ, RZ, 0x2f800000 ;  /* 0x2f800000ff807424 */ /* 0x000fe200078e00ff */
[----:B------:R-:W-:-:S03]  /*1b70*/  I2FP.F32.U32 R125, R125 ;  /* 0x0000007d007d7245 */ /* 0x000fc60000201000 */
[----:B------:R-:W-:Y:S02]  /*1b80*/  IMAD.U32 R126, R126, 0x10000, RZ ;  /* 0x000100007e7e7824 */ /* 0x000fe400078e00ff */
[----:B------:R-:W-:Y:S02]  /*1b90*/  FFMA.FTZ R125, R125, R128, 1.1641532182693481445e-10 ;  /* 0x2f0000007d7d7423 */ /* 0x000fe40000010080 */
[----:B------:R-:W-:-:S03]  /*1ba0*/  FMUL.FTZ R126, R126, UR21 ;  /* 0x000000157e7e7c20 */ /* 0x000fc60008410000 */
[----:B------:R-:W-:Y:S01]  /*1bb0*/  FSETP.GTU.FTZ.AND P3, PT, R125, UR23, PT ;  /* 0x000000177d007c0b */ /* 0x000fe2000bf7c000 */
[----:B------:R-:W-:Y:S01]  /*1bc0*/  FMUL.FTZ R126, R126, UR20 ;  /* 0x000000147e7e7c20 */ /* 0x000fe20008410000 */
[----:B------:R-:W-:Y:S02]  /*1bd0*/  SHF.L.U32 R125, R211, 0x10, RZ ;  /* 0x00000010d37d7819 */ /* 0x000fe400000006ff */
[----:B------:R-:W-:Y:S02]  /*1be0*/  SEL R215, RZ, 0x1, P3 ;  /* 0x00000001ffd77807 */ /* 0x000fe40001800000 */
[----:B------:R-:W-:-:S05]  /*1bf0*/  FSEL R126, R126, RZ, !P3 ;  /* 0x000000ff7e7e7208 */ /* 0x000fca0005800000 */
[----:B------:R-:W-:-:S07]  /*1c00*/  FFMA.FTZ R125, R126, R125, R117 ;  /* 0x0000007d7e7d7223 */ /* 0x000fce0000010075 */
.L_x_18164:
[----:B------:R-:W-:Y:S02]  /*1c10*/  IMAD.MOV.U32 R128, RZ, RZ, R6 ;  /* 0x000000ffff807224 */ /* 0x000fe400078e0006 */
        /* <DEDUP_REMOVED lines=14> */
.L_x_18170:
        /* <DEDUP_REMOVED lines=12> */
.L_x_18171:
        /* <DEDUP_REMOVED lines=41> */
[----:B------:R-:W-:-:S07]  /*2050*/  HFMA2 R128, -RZ, RZ, 0, 0 ;  /* 0x00000000ff807431 */ /* 0x000fce00000001ff */
.L_x_18169:
        /* <DEDUP_REMOVED lines=11> */
.L_x_18168:
        /* <DEDUP_REMOVED lines=15> */
.L_x_18174:
        /* <DEDUP_REMOVED lines=12> */
.L_x_18175:
        /* <DEDUP_REMOVED lines=43> */
.L_x_18173:
        /* <DEDUP_REMOVED lines=12> */
.L_x_18172:
[----:B------:R-:W-:Y:S01]  /*2630*/  IMAD.MOV.U32 R130, RZ, RZ, R6 ;  /* 0x000000ffff827224 */ /* 0x000fe200078e0006 */
[----:B-----5:R-:W-:Y:S01]  /*2640*/  MOV R128, R120 ;  /* 0x0000007800807202 */ /* 0x020fe20000000f00 */
        /* <DEDUP_REMOVED lines=13> */
.L_x_18178:
        /* <DEDUP_REMOVED lines=12> */
.L_x_18179:
        /* <DEDUP_REMOVED lines=43> */
.L_x_18177:
[----:B------:R-:W-:Y:S01]  /*2a90*/  HFMA2 R129, -RZ, RZ, 0.1171875, 0 ;  /* 0x2f800000ff817431 */ /* 0x000fe200000001ff */
[----:B------:R-:W-:Y:S01]  /*2aa0*/  I2FP.F32.U32 R6, R128 ;  /* 0x0000008000067245 */ /* 0x000fe20000201000 */
[----:B------:R-:W-:-:S04]  /*2ab0*/  IMAD.U32 R128, R114, 0x10000, RZ ;  /* 0x0001000072807824 */ /* 0x000fc800078e00ff */
        /* <DEDUP_REMOVED lines=8> */
.L_x_18176:
        /* <DEDUP_REMOVED lines=15> */
.L_x_18182:
        /* <DEDUP_REMOVED lines=12> */
.L_x_18183:
        /* <DEDUP_REMOVED lines=43> */
.L_x_18181:
        /* <DEDUP_REMOVED lines=12> */
.L_x_18180:
        /* <DEDUP_REMOVED lines=15> */
.L_x_18186:
        /* <DEDUP_REMOVED lines=12> */
.L_x_18187:
        /* <DEDUP_REMOVED lines=43> */
.L_x_18185:
        /* <DEDUP_REMOVED lines=11> */
.L_x_18184:
[----:B------:R-:W-:Y:S01]  /*3570*/  IMAD.MOV.U32 R145, RZ, RZ, R132 ;  /* 0x000000ffff917224 */ /* 0x000fe200078e0084 */
        /* <DEDUP_REMOVED lines=14> */
.L_x_18190:
        /* <DEDUP_REMOVED lines=12> */
.L_x_18191:
        /* <DEDUP_REMOVED lines=43> */
.L_x_18189:
[----:B------:R-:W-:Y:S01]  /*39d0*/  HFMA2 R133, -RZ, RZ, 0.1171875, 0 ;  /* 0x2f800000ff857431 */ /* 0x000fe200000001ff */
[----:B------:R-:W-:Y:S01]  /*39e0*/  PRMT R131, R115, 0x7632, R131 ;  /* 0x0000763273837816 */ /* 0x000fe20000000083 */
        /* <DEDUP_REMOVED lines=9> */
[----:B------:R-:W-:Y:S01]  /*3a80*/  FFMA.FTZ R131, R6, R132, R123 ;  /* 0x0000008406837223 */ /* 0x000fe2000001007b */
[----:B------:R-:W-:Y:S06]  /*3a90*/  BRA `(.L_x_18188) ;  /* 0x0000002800387947 */ /* 0x000fec0003800000 */
.L_x_18159:
[----:B------:R-:W-:Y:S01]  /*3aa0*/  MOV R126, R6 ;  /* 0x00000006007e7202 */ /* 0x000fe20000000f00 */
        /* <DEDUP_REMOVED lines=18> */
.L_x_18194:
        /* <DEDUP_REMOVED lines=12> */
.L_x_18195:
        /* <DEDUP_REMOVED lines=42> */
.L_x_18193:
        /* <DEDUP_REMOVED lines=11> */
.L_x_18192:
[----:B------:R-:W-:Y:S02]  /*3fe0*/  IMAD.MOV.U32 R6, RZ, RZ, R126 ;  /* 0x000000ffff067224 */ /* 0x000fe400078e007e */
        /* <DEDUP_REMOVED lines=14> */
.L_x_18198:
        /* <DEDUP_REMOVED lines=12> */
.L_x_18199:
        /* <DEDUP_REMOVED lines=43> */
.L_x_18197:
        /* <DEDUP_REMOVED lines=12> */
.L_x_18196:
        /* <DEDUP_REMOVED lines=15> */
.L_x_18202:
        /* <DEDUP_REMOVED lines=12> */
.L_x_18203:
        /* <DEDUP_REMOVED lines=42> */
.L_x_18201:
        /* <DEDUP_REMOVED lines=11> */
.L_x_18200:
[----:B------:R-:W-:Y:S01]  /*4a00*/  IMAD.MOV.U32 R6, RZ, RZ, R128 ;  /* 0x000000ffff067224 */ /* 0x000fe200078e0080 */
[----:B------:R-:W-:Y:S01]  /*4a10*/  MOV R127, RZ ;  /* 0x000000ff007f7202 */ /* 0x000fe20000000f00 */
        /* <DEDUP_REMOVED lines=13> */
.L_x_18206:
        /* <DEDUP_REMOVED lines=12> */
.L_x_18207:
        /* <DEDUP_REMOVED lines=43> */
.L_x_18205:
[----:B------:R-:W-:Y:S01]  /*4e60*/  HFMA2 R130, -RZ, RZ, 0.1171875, 0 ;  /* 0x2f800000ff827431 */ /* 0x000fe200000001ff */
[----:B-----5:R-:W-:Y:S02]  /*4e70*/  PRMT R128, R113, 0x7632, R128 ;  /* 0x0000763271807816 */ /* 0x020fe40000000080 */
[----:B------:R-:W-:-:S03]  /*4e80*/  I2FP.F32.U32 R127, R127 ;  /* 0x0000007f007f7245 */ /* 0x000fc60000201000 */
[----:B------:R-:W-:Y:S02]  /*4e90*/  IMAD.U32 R128, R128, 0x10000, RZ ;  /* 0x0001000080807824 */ /* 0x000fe400078e00ff */
[----:B------:R-:W-:Y:S02]  /*4ea0*/  FFMA.FTZ R127, R127, R130, 1.1641532182693481445e-10 ;  /* 0x2f0000007f7f7423 */ /* 0x000fe40000010082 */
[----:B------:R-:W-:-:S04]  /*4eb0*/  FMUL.FTZ R128, R128, UR21 ;  /* 0x0000001580807c20 */ /* 0x000fc80008410000 */
[----:B------:R-:W-:Y:S01]  /*4ec0*/  FMUL.FTZ R128, R128, UR20 ;  /* 0x0000001480807c20 */ /* 0x000fe20008410000 */
[----:B------:R-:W-:Y:S01]  /*4ed0*/  FSETP.GTU.FTZ.AND P2, PT, R127, UR23, PT ;  /* 0x000000177f007c0b */ /* 0x000fe2000bf5c000 */
[----:B------:R-:W-:-:S03]  /*4ee0*/  IMAD.U32 R127, R210, 0x10000, RZ ;  /* 0x00010000d27f7824 */ /* 0x000fc600078e00ff */
[----:B------:R-:W-:Y:S02]  /*4ef0*/  FSEL R128, R128, RZ, !P2 ;  /* 0x000000ff80807208 */ /* 0x000fe40005000000 */
[----:B------:R-:W-:-:S03]  /*4f00*/  SEL R218, RZ, 0x1, P2 ;  /* 0x00000001ffda7807 */ /* 0x000fc60001000000 */
[----:B------:R-:W-:-:S07]  /*4f10*/  FMUL.FTZ R127, R128, R127 ;  /* 0x0000007f807f7220 */ /* 0x000fce0000410000 */
.L_x_18204:
        /* <DEDUP_REMOVED lines=15> */
.L_x_18210:
        /* <DEDUP_REMOVED lines=12> */
.L_x_18211:
        /* <DEDUP_REMOVED lines=43> */
.L_x_18209:
        /* <DEDUP_REMOVED lines=11> */
.L_x_18208:
        /* <DEDUP_REMOVED lines=15> */
.L_x_18214:
        /* <DEDUP_REMOVED lines=12> */
.L_x_18215:
        /* <DEDUP_REMOVED lines=43> */
.L_x_18213:
        /* <DEDUP_REMOVED lines=12> */
.L_x_18212:
        /* <DEDUP_REMOVED lines=15> */
.L_x_18218:
        /* <DEDUP_REMOVED lines=12> */
.L_x_18219:
        /* <DEDUP_REMOVED lines=43> */
.L_x_18217:
        /* <DEDUP_REMOVED lines=11> */
.L_x_18216:
        /* <DEDUP_REMOVED lines=15> */
.L_x_18221:
        /* <DEDUP_REMOVED lines=12> */
.L_x_18222:
        /* <DEDUP_REMOVED lines=43> */
.L_x_18220:
        /* <DEDUP_REMOVED lines=11> */
[----:B------:R-:W-:-:S07]  /*6370*/  FMUL.FTZ R131, R131, R6 ;  /* 0x0000000683837220 */ /* 0x000fce0000410000 */
.L_x_18188:
[----:B------:R-:W0:Y:S01]  /*6380*/  LDC.64 R202, c[0x0][0x3a8] ;  /* 0x0000ea00ffca7b82 */ /* 0x000e220000000a00 */
[----:B------:R-:W-:Y:S02]  /*6390*/  @P1 VIADD R139, R229, 0x80 ;  /* 0x00000080e58b1836 */ /* 0x000fe40000000000 */
[----:B------:R-:W-:-:S05]  /*63a0*/  @P0 VIADD R141, R233, 0x80 ;  /* 0x00000080e98d0836 */ /* 0x000fca0000000000 */
[----:B------:R-:W1:Y:S08]  /*63b0*/  @P1 LDC.64 R136, c[0x0][0x390] ;  /* 0x0000e400ff881b82 */ /* 0x000e700000000a00 */
[----:B------:R-:W2:Y:S01]  /*63c0*/  @P0 LDC.64 R132, c[0x0][0x3a0] ;  /* 0x0000e800ff840b82 */ /* 0x000ea20000000a00 */
[----:B0-----:R-:W-:-:S05]  /*63d0*/  IMAD.WIDE.U32 R134, R233, 0x20, R202 ;  /* 0x00000020e9867825 */ /* 0x001fca00078e00ca */
[----:B------:R0:W-:Y:S01]  /*63e0*/  STG.E.128 desc[UR12][R134.64], R124 ;  /* 0x0000007c86007986 */ /* 0x0001e2000c101d0c */
[----:B-1----:R-:W-:-:S03]  /*63f0*/  @P1 IMAD.WIDE.U32 R136, R139, 0x10, R136 ;  /* 0x000000108b881825 */ /* 0x002fc600078e0088 */
[----:B------:R0:W-:Y:S01]  /*6400*/  STG.E.128 desc[UR12][R134.64+0x10], R128 ;  /* 0x0000108086007986 */ /* 0x0001e2000c101d0c */
[----:B--2---:R-:W-:Y:S01]  /*6410*/  @P0 IMAD.WIDE.U32 R132, R141, 0x20, R132 ;  /* 0x000000208d840825 */ /* 0x004fe200078e0084 */
[----:B------:R-:W-:Y:S06]  /*6420*/  @!P1 BRA `(.L_x_18223) ;  /* 0x0000000000509947 */ /* 0x000fec0003800000 */
        /* <DEDUP_REMOVED lines=20> */
.L_x_18223:
[----:B-----5:R2:W5:Y:S04]  /*6570*/  @P1 LDG.E.128 R112, desc[UR12][R136.64] ;  /* 0x0000000c88701981 */ /* 0x020568000c1e1d00 */
[----:B------:R2:W5:Y:S04]  /*6580*/  @P0 LDG.E.128 R116, desc[UR12][R132.64] ;  /* 0x0000000c84740981 */ /* 0x000568000c1e1d00 */
[----:B------:R2:W5:Y:S01]  /*6590*/  @P0 LDG.E.128 R120, desc[UR12][R132.64+0x10] ;  /* 0x0000100c84780981 */ /* 0x000562000c1e1d00 */
[----:B------:R-:W-:Y:S05]  /*65a0*/  @!P0 BRA `(.L_x_18224) ;  /* 0x0000002800448947 */ /* 0x000fea0003800000 */
[----:B------:R-:W-:Y:S01]  /*65b0*/  ISETP.GT.AND P2, PT, R228, RZ, PT ;  /* 0x000000ffe400720c */ /* 0x000fe20003f44270 */
[----:B01----:R-:W-:Y:S01]  /*65c0*/  IMAD.MOV.U32 R134, RZ, RZ, R145 ;  /* 0x000000ffff867224 */ /* 0x003fe200078e0091 */
[----:B--2--5:R-:W-:Y:S01]  /*65d0*/  MOV R132, R116 ;  /* 0x0000007400847202 */ /* 0x024fe20000000f00 */
[----:B------:R-:W-:-:S10]  /*65e0*/  IMAD.MOV.U32 R6, RZ, RZ, R144 ;  /* 0x000000ffff067224 */ /* 0x000fd400078e0090 */
[----:B------:R-:W-:Y:S05]  /*65f0*/  @!P2 BRA `(.L_x_18225) ;  /* 0x000000040044a947 */ /* 0x000fea0003800000 */
        /* <DEDUP_REMOVED lines=15> */
.L_x_18227:
        /* <DEDUP_REMOVED lines=12> */
.L_x_18228:
        /* <DEDUP_REMOVED lines=43> */
.L_x_18226:
        /* <DEDUP_REMOVED lines=11> */
.L_x_18225:
        /* <DEDUP_REMOVED lines=15> */
.L_x_18231:
        /* <DEDUP_REMOVED lines=12> */
.L_x_18232:
        /* <DEDUP_REMOVED lines=43> */
.L_x_18230:
        /* <DEDUP_REMOVED lines=12> */
.L_x_18229:
        /* <DEDUP_REMOVED lines=15> */
.L_x_18235:
        /* <DEDUP_REMOVED lines=12> */
.L_x_18236:
        /* <DEDUP_REMOVED lines=38> */
[----:B------:R-:W-:Y:S02]  /*7440*/  HFMA2 R136, -RZ, RZ, 0, 0 ;  /* 0x00000000ff887431 */ /* 0x000fe400000001ff */
[----:B------:R-:W-:Y:S01]  /*7450*/  IMAD.MOV.U32 R137, RZ, RZ, R6 ;  /* 0x000000ffff897224 */ /* 0x000fe200078e0006 */
[----:B------:R-:W-:Y:S01]  /*7460*/  LOP3.LUT R4, R4, UR42, R135, 0x96, !PT ;  /* 0x0000002a04047c12 */ /* 0x000fe2000f8e9687 */
[----:B------:R-:W-:-:S07]  /*7470*/  IMAD.MOV.U32 R6, RZ, RZ, R134 ;  /* 0x000000ffff067224 */ /* 0x000fce00078e0086 */
.L_x_18234:
[----:B------:R-:W-:Y:S01]  /*7480*/  I2FP.F32.U32 R134, R137 ;  /* 0x0000008900867245 */ /* 0x000fe20000201000 */
[----:B------:R-:W-:Y:S02]  /*7490*/  IMAD.MOV.U32 R135, RZ, RZ, 0x2f800000 ;  /* 0x2f800000ff877424 */ /* 0x000fe400078e00ff */
        /* <DEDUP_REMOVED lines=9> */
.L_x_18233:
        /* <DEDUP_REMOVED lines=15> */
.L_x_18239:
        /* <DEDUP_REMOVED lines=12> */
.L_x_18240:
        /* <DEDUP_REMOVED lines=43> */
.L_x_18238:
        /* <DEDUP_REMOVED lines=12> */
.L_x_18237:
        /* <DEDUP_REMOVED lines=15> */
.L_x_18243:
        /* <DEDUP_REMOVED lines=12> */
.L_x_18244:
        /* <DEDUP_REMOVED lines=43> */
.L_x_18242:
        /* <DEDUP_REMOVED lines=11> */
.L_x_18241:
        /* <DEDUP_REMOVED lines=15> */
.L_x_18247:
        /* <DEDUP_REMOVED lines=12> */
.L_x_18248:
        /* <DEDUP_REMOVED lines=43> */
.L_x_18246:
        /* <DEDUP_REMOVED lines=12> */
.L_x_18245:
        /* <DEDUP_REMOVED lines=15> */
.L_x_18251:
        /* <DEDUP_REMOVED lines=12> */
.L_x_18252:
        /* <DEDUP_REMOVED lines=43> */
.L_x_18250:
        /* <DEDUP_REMOVED lines=11> */
.L_x_18249:
        /* <DEDUP_REMOVED lines=15> */
.L_x_18255:
        /* <DEDUP_REMOVED lines=12> */
.L_x_18256:
        /* <DEDUP_REMOVED lines=43> */
.L_x_18254:
[----:B------:R-:W-:Y:S01]  /*8df0*/  HFMA2 R142, -RZ, RZ, 0.1171875, 0 ;  /* 0x2f800000ff8e7431 */ /* 0x000fe200000001ff */
[----:B------:R-:W-:Y:S02]  /*8e00*/  PRMT R140, R115, 0x7632, R140 ;  /* 0x00007632738c7816 */ /* 0x000fe4000000008c */
        /* <DEDUP_REMOVED lines=9> */
[----:B------:R-:W-:Y:S01]  /*8ea0*/  FFMA.FTZ R139, R140, R139, R123 ;  /* 0x0000008b8c8b7223 */ /* 0x000fe2000001007b */
[----:B------:R-:W-:Y:S06]  /*8eb0*/  BRA `(.L_x_18253) ;  /* 0x00000028003c7947 */ /* 0x000fec0003800000 */
.L_x_18224:
[----:B01----:R-:W-:Y:S01]  /*8ec0*/  MOV R134, R145 ;  /* 0x0000009100867202 */ /* 0x003fe20000000f00 */
[----:B------:R-:W-:Y:S02]  /*8ed0*/  IMAD.MOV.U32 R6, RZ, RZ, R144 ;  /* 0x000000ffff067224 */ /* 0x000fe400078e0090 */
[----:B--2---:R-:W-:Y:S01]  /*8ee0*/  IMAD.MOV.U32 R132, RZ, RZ, RZ ;  /* 0x000000ffff847224 */ /* 0x004fe200078e00ff */
        /* <DEDUP_REMOVED lines=16> */
.L_x_18259:
        /* <DEDUP_REMOVED lines=12> */
.L_x_18260:
        /* <DEDUP_REMOVED lines=43> */
.L_x_18258:
        /* <DEDUP_REMOVED lines=11> */
.L_x_18257:
        /* <DEDUP_REMOVED lines=15> */
.L_x_18263:
        /* <DEDUP_REMOVED lines=12> */
.L_x_18264:
        /* <DEDUP_REMOVED lines=43> */
.L_x_18262:
        /* <DEDUP_REMOVED lines=12> */
.L_x_18261:
        /* <DEDUP_REMOVED lines=15> */
.L_x_18267:
        /* <DEDUP_REMOVED lines=12> */
.L_x_18268:
        /* <DEDUP_REMOVED lines=42> */
.L_x_18266:
        /* <DEDUP_REMOVED lines=11> */
.L_x_18265:
        /* <DEDUP_REMOVED lines=15> */
.L_x_18271:
        /* <DEDUP_REMOVED lines=12> */
.L_x_18272:
        /* <DEDUP_REMOVED lines=43> */
.L_x_18270:
        /* <DEDUP_REMOVED lines=12> */
.L_x_18269:
        /* <DEDUP_REMOVED lines=15> */
.L_x_18275:
        /* <DEDUP_REMOVED lines=12> */
.L_x_18276:
        /* <DEDUP_REMOVED lines=43> */
.L_x_18274:
        /* <DEDUP_REMOVED lines=11> */
.L_x_18273:
        /* <DEDUP_REMOVED lines=15> */
.L_x_18279:
        /* <DEDUP_REMOVED lines=12> */
.L_x_18280:
        /* <DEDUP_REMOVED lines=43> */
.L_x_18278:
        /* <DEDUP_REMOVED lines=12> */
.L_x_18277:
        /* <DEDUP_REMOVED lines=15> */
.L_x_18283:
        /* <DEDUP_REMOVED lines=12> */
.L_x_18284:
        /* <DEDUP_REMOVED lines=43> */
.L_x_18282:
        /* <DEDUP_REMOVED lines=11> */
.L_x_18281:
        /* <DEDUP_REMOVED lines=15> */
.L_x_18286:
        /* <DEDUP_REMOVED lines=12> */
.L_x_18287:
        /* <DEDUP_REMOVED lines=43> */
.L_x_18285:
        /* <DEDUP_REMOVED lines=12> */
.L_x_18253:
[----:B------:R-:W-:Y:S01]  /*b7b0*/  VIADD R141, R233, 0x80 ;  /* 0x00000080e98d7836 */ /* 0x000fe20000000000 */
[----:B------:R-:W0:Y:S01]  /*b7c0*/  @P1 LDC.64 R150, c[0x0][0x390] ;  /* 0x0000e400ff961b82 */ /* 0x000e220000000a00 */
[----:B------:R-:W-:Y:S01]  /*b7d0*/  @P1 IADD3 R143, PT, PT, R229, 0x100, RZ ;  /* 0x00000100e58f1810 */ /* 0x000fe20007ffe0ff */
[----:B------:R-:W-:Y:S02]  /*b7e0*/  @P0 VIADD R145, R233, 0x100 ;  /* 0x00000100e9910836 */ /* 0x000fe40000000000 */
[----:B------:R-:W-:-:S04]  /*b7f0*/  IMAD.WIDE.U32 R140, R141, 0x20, R202 ;  /* 0x000000208d8c7825 */ /* 0x000fc800078e00ca */
[----:B------:R-:W1:Y:S01]  /*b800*/  @P0 LDC.64 R148, c[0x0][0x3a0] ;  /* 0x0000e800ff940b82 */ /* 0x000e620000000a00 */
[----:B------:R2:W-:Y:S04]  /*b810*/  STG.E.128 desc[UR12][R140.64], R132 ;  /* 0x000000848c007986 */ /* 0x0005e8000c101d0c */
        /* <DEDUP_REMOVED lines=25> */
.L_x_18288:
[----:B-----5:R1:W5:Y:S04]  /*b9b0*/  @P1 LDG.E.128 R112, desc[UR12][R150.64] ;  /* 0x0000000c96701981 */ /* 0x020368000c1e1d00 */
[----:B------:R1:W5:Y:S04]  /*b9c0*/  @P0 LDG.E.128 R116, desc[UR12][R148.64] ;  /* 0x0000000c94740981 */ /* 0x000368000c1e1d00 */
[----:B------:R1:W5:Y:S01]  /*b9d0*/  @P0 LDG.E.128 R120, desc[UR12][R148.64+0x10] ;  /* 0x0000100c94780981 */ /* 0x000362000c1e1d00 */
[----:B------:R-:W-:Y:S05]  /*b9e0*/  @!P0 BRA `(.L_x_18289) ;  /* 0x0000002800408947 */ /* 0x000fea0003800000 */
[----:B------:R-:W-:Y:S01]  /*b9f0*/  ISETP.GT.AND P2, PT, R228, RZ, PT ;  /* 0x000000ffe400720c */ /* 0x000fe20003f44270 */
[----:B0-----:R-:W-:Y:S01]  /*ba00*/  IMAD.MOV.U32 R142, RZ, RZ, R152 ;  /* 0x000000ffff8e7224 */ /* 0x001fe200078e0098 */
[----:B-----5:R-:W-:Y:S01]  /*ba10*/  MOV R140, R116 ;  /* 0x00000074008c7202 */ /* 0x020fe20000000f00 */
        /* <DEDUP_REMOVED lines=17> */
.L_x_18292:
        /* <DEDUP_REMOVED lines=12> */
.L_x_18293:
        /* <DEDUP_REMOVED lines=42> */
.L_x_18291:
        /* <DEDUP_REMOVED lines=11> */
.L_x_18290:
        /* <DEDUP_REMOVED lines=15> */
.L_x_18296:
        /* <DEDUP_REMOVED lines=12> */
.L_x_18297:
        /* <DEDUP_REMOVED lines=43> */
.L_x_18295:
        /* <DEDUP_REMOVED lines=11> */
[----:B------:R-:W-:-:S07]  /*c450*/  FFMA.FTZ R141, R142, R141, R117 ;  /* 0x0000008d8e8d7223 */ /* 0x000fce0000010075 */
.L_x_18294:
        /* <DEDUP_REMOVED lines=15> */
.L_x_18300:
        /* <DEDUP_REMOVED lines=12> */
.L_x_18301:
        /* <DEDUP_REMOVED lines=42> */
.L_x_18299:
[----:B------:R-:W-:Y:S01]  /*c8b0*/  I2FP.F32.U32 R6, R143 ;  /* 0x0000008f00067245 */ /* 0x000fe20000201000 */
[----:B------:R-:W-:Y:S02]  /*c8c0*/  HFMA2 R143, -RZ, RZ, 0.1171875, 0 ;  /* 0x2f800000ff8f7431 */ /* 0x000fe400000001ff */
        /* <DEDUP_REMOVED lines=9> */
.L_x_18298:
        /* <DEDUP_REMOVED lines=15> */
.L_x_18304:
[----:B------:R-:W-:-:S04]  /*ca50*/  VIADD R2, R2, 0x1 ;  /* 0x0000000102027836 */ /* 0x000fc80000000000 */
[C---:B-1----:R-:W-:Y:S01]  /*ca60*/  IMAD.WIDE.U32 R148, R2.reuse, -0x2daee0ad, RZ ;  /* 0xd2511f5302947825 */ /* 0x042fe200078e00ff */
        /* <DEDUP_REMOVED lines=10> */
.L_x_18305:
        /* <DEDUP_REMOVED lines=43> */
.L_x_18303:
        /* <DEDUP_REMOVED lines=12> */
.L_x_18302:
        /* <DEDUP_REMOVED lines=15> */
.L_x_18308:
[----:B------:R-:W-:-:S04]  /*cf70*/  IADD3 R2, PT, PT, R2, 0x1, RZ ;  /* 0x0000000102027810 */ /* 0x000fc80007ffe0ff */
[C---:B------:R-:W-:Y:S01]  /*cf80*/  ISETP.NE.AND P3, PT, R2.reuse, RZ, PT ;  /* 0x000000ff0200720c */ /* 0x040fe20003f65270 */
[----:B-1----:R-:W-:-:S12]  /*cf90*/  IMAD.WIDE.U32 R148, R2, -0x2daee0ad, RZ ;  /* 0xd2511f5302947825 */ /* 0x002fd800078e00ff */
        /* <DEDUP_REMOVED lines=9> */
.L_x_18309:
        /* <DEDUP_REMOVED lines=43> */
.L_x_18307:
        /* <DEDUP_REMOVED lines=11> */
.L_x_18306:
        /* <DEDUP_REMOVED lines=15> */
.L_x_18312:
        /* <DEDUP_REMOVED lines=12> */
.L_x_18313:
        /* <DEDUP_REMOVED lines=43> */
.L_x_18311:
[----:B-1----:R-:W-:Y:S01]  /*d7f0*/  HFMA2 R148, -RZ, RZ, 0.1171875, 0 ;  /* 0x2f800000ff947431 */ /* 0x002fe200000001ff */
        /* <DEDUP_REMOVED lines=11> */
.L_x_18310:
[----:B-1----:R-:W-:Y:S01]  /*d8b0*/  MOV R148, R6 ;  /* 0x0000000600947202 */ /* 0x002fe20000000f00 */
        /* <DEDUP_REMOVED lines=14> */
.L_x_18316:
        /* <DEDUP_REMOVED lines=12> */
.L_x_18317:
        /* <DEDUP_REMOVED lines=43> */
.L_x_18315:
        /* <DEDUP_REMOVED lines=11> */
.L_x_18314:
        /* <DEDUP_REMOVED lines=15> */
.L_x_18320:
        /* <DEDUP_REMOVED lines=12> */
.L_x_18321:
        /* <DEDUP_REMOVED lines=43> */
.L_x_18319:
[----:B------:R-:W-:Y:S01]  /*e220*/  PRMT R147, R115, 0x7632, R147 ;  /* 0x0000763273937816 */ /* 0x000fe20000000093 */
        /* <DEDUP_REMOVED lines=10> */
[----:B------:R-:W-:Y:S01]  /*e2d0*/  FFMA.FTZ R147, R6, R148, R123 ;  /* 0x0000009406937223 */ /* 0x000fe2000001007b */
[----:B------:R-:W-:Y:S06]  /*e2e0*/  BRA `(.L_x_18318) ;  /* 0x0000002800387947 */ /* 0x000fec0003800000 */
.L_x_18289:
[----:B0-----:R-:W-:Y:S01]  /*e2f0*/  IMAD.MOV.U32 R142, RZ, RZ, R152 ;  /* 0x000000ffff8e7224 */ /* 0x001fe200078e0098 */
[----:B------:R-:W-:Y:S01]  /*e300*/  MOV R160, R6 ;  /* 0x0000000600a07202 */ /* 0x000fe20000000f00 */
[----:B------:R-:W-:Y:S01]  /*e310*/  IMAD.MOV.U32 R140, RZ, RZ, RZ ;  /* 0x000000ffff8c7224 */ /* 0x000fe200078e00ff */
        /* <DEDUP_REMOVED lines=16> */
.L_x_18324:
        /* <DEDUP_REMOVED lines=12> */
.L_x_18325:
        /* <DEDUP_REMOVED lines=42> */
.L_x_18323:
        /* <DEDUP_REMOVED lines=11> */
.L_x_18322:
        /* <DEDUP_REMOVED lines=15> */
.L_x_18328:
        /* <DEDUP_REMOVED lines=12> */
.L_x_18329:
        /* <DEDUP_REMOVED lines=43> */
.L_x_18327:
        /* <DEDUP_REMOVED lines=12> */
.L_x_18326:
        /* <DEDUP_REMOVED lines=15> */
.L_x_18332:
        /* <DEDUP_REMOVED lines=12> */
.L_x_18333:
        /* <DEDUP_REMOVED lines=42> */
.L_x_18331:
        /* <DEDUP_REMOVED lines=11> */
.L_x_18330:
        /* <DEDUP_REMOVED lines=15> */
.L_x_18336:
        /* <DEDUP_REMOVED lines=12> */
.L_x_18337:
        /* <DEDUP_REMOVED lines=43> */
.L_x_18335:
        /* <DEDUP_REMOVED lines=12> */
.L_x_18334:
        /* <DEDUP_REMOVED lines=15> */
.L_x_18340:
        /* <DEDUP_REMOVED lines=12> */
.L_x_18341:
        /* <DEDUP_REMOVED lines=43> */
.L_x_18339:
        /* <DEDUP_REMOVED lines=11> */
.L_x_18338:
        /* <DEDUP_REMOVED lines=15> */
.L_x_18344:
        /* <DEDUP_REMOVED lines=12> */
.L_x_18345:
        /* <DEDUP_REMOVED lines=43> */
.L_x_18343:
[----:B-----5:R-:W-:Y:S01]  /*100e0*/  PRMT R146, R114, 0x7632, R146 ;  /* 0x0000763272927816 */ /* 0x020fe20000000092 */
[----:B-1----:R-:W-:Y:S01]  /*100f0*/  IMAD.MOV.U32 R148, RZ, RZ, 0x2f800000 ;  /* 0x2f800000ff947424 */ /* 0x002fe200078e00ff */
        /* <DEDUP_REMOVED lines=10> */
.L_x_18342:
[----:B-1----:R-:W-:Y:S02]  /*101a0*/  IMAD.MOV.U32 R148, RZ, RZ, R6 ;  /* 0x000000ffff947224 */ /* 0x002fe400078e0006 */
        /* <DEDUP_REMOVED lines=14> */
.L_x_18348:
        /* <DEDUP_REMOVED lines=12> */
.L_x_18349:
        /* <DEDUP_REMOVED lines=43> */
.L_x_18347:
        /* <DEDUP_REMOVED lines=11> */
.L_x_18346:
        /* <DEDUP_REMOVED lines=15> */
.L_x_18351:
        /* <DEDUP_REMOVED lines=12> */
.L_x_18352:
        /* <DEDUP_REMOVED lines=43> */
.L_x_18350:
        /* <DEDUP_REMOVED lines=12> */
.L_x_18318:
[----:B------:R-:W-:Y:S01]  /*10bd0*/  IADD3 R149, PT, PT, R233, 0x100, RZ ;  /* 0x00000100e9957810 */ /* 0x000fe20007ffe0ff */
[----:B------:R-:W0:Y:S01]  /*10be0*/  @P1 LDC.64 R158, c[0x0][0x390] ;  /* 0x0000e400ff9e1b82 */ /* 0x000e220000000a00 */
[----:B------:R-:W-:Y:S02]  /*10bf0*/  @P1 VIADD R151, R229, 0x180 ;  /* 0x00000180e5971836 */ /* 0x000fe40000000000 */
[----:B------:R-:W-:Y:S02]  /*10c00*/  @P0 VIADD R153, R233, 0x180 ;  /* 0x00000180e9990836 */ /* 0x000fe40000000000 */
[----:B------:R-:W-:-:S03]  /*10c10*/  IMAD.WIDE.U32 R148, R149, 0x20, R202 ;  /* 0x0000002095947825 */ /* 0x000fc600078e00ca */
[----:B------:R-:W1:Y:S02]  /*10c20*/  @P0 LDC.64 R156, c[0x0][0x3a0] ;  /* 0x0000e800ff9c0b82 */ /* 0x000e640000000a00 */
[----:B------:R2:W-:Y:S04]  /*10c30*/  STG.E.128 desc[UR12][R148.64], R140 ;  /* 0x0000008c94007986 */ /* 0x0005e8000c101d0c */
        /* <DEDUP_REMOVED lines=25> */
.L_x_18353:
[----:B-----5:R1:W5:Y:S04]  /*10dd0*/  @P1 LDG.E.128 R112, desc[UR12][R158.64] ;  /* 0x0000000c9e701981 */ /* 0x020368000c1e1d00 */
[----:B------:R1:W5:Y:S04]  /*10de0*/  @P0 LDG.E.128 R116, desc[UR12][R156.64] ;  /* 0x0000000c9c740981 */ /* 0x000368000c1e1d00 */
[----:B------:R1:W5:Y:S01]  /*10df0*/  @P0 LDG.E.128 R120, desc[UR12][R156.64+0x10] ;  /* 0x0000100c9c780981 */ /* 0x000362000c1e1d00 */
[----:B------:R-:W-:Y:S05]  /*10e00*/  @!P0 BRA `(.L_x_18354) ;  /* 0x0000002800448947 */ /* 0x000fea0003800000 */
[----:B------:R-:W-:Y:S01]  /*10e10*/  ISETP.GT.AND P2, PT, R228, RZ, PT ;  /* 0x000000ffe400720c */ /* 0x000fe20003f44270 */
[----:B0-----:R-:W-:Y:S01]  /*10e20*/  IMAD.MOV.U32 R150, RZ, RZ, R161 ;  /* 0x000000ffff967224 */ /* 0x001fe200078e00a1 */
[----:B------:R-:W-:Y:S01]  /*10e30*/  MOV R6, R160 ;  /* 0x000000a000067202 */ /* 0x000fe20000000f00 */
[----:B-----5:R-:W-:-:S10]  /*10e40*/  IMAD.MOV.U32 R148, RZ, RZ, R116 ;  /* 0x000000ffff947224 */ /* 0x020fd400078e0074 */
        /* <DEDUP_REMOVED lines=16> */
.L_x_18357:
        /* <DEDUP_REMOVED lines=12> */
.L_x_18358:
        /* <DEDUP_REMOVED lines=43> */
.L_x_18356:
        /* <DEDUP_REMOVED lines=11> */
.L_x_18355:
        /* <DEDUP_REMOVED lines=15> */
.L_x_18361:
        /* <DEDUP_REMOVED lines=12> */
.L_x_18362:
        /* <DEDUP_REMOVED lines=43> */
.L_x_18360:
        /* <DEDUP_REMOVED lines=12> */
.L_x_18359:
        /* <DEDUP_REMOVED lines=15> */
.L_x_18365:
        /* <DEDUP_REMOVED lines=12> */
.L_x_18366:
        /* <DEDUP_REMOVED lines=42> */
.L_x_18364:
        /* <DEDUP_REMOVED lines=11> */
.L_x_18363:
        /* <DEDUP_REMOVED lines=15> */
.L_x_18369:
        /* <DEDUP_REMOVED lines=12> */
.L_x_18370:
        /* <DEDUP_REMOVED lines=43> */
.L_x_18368:
        /* <DEDUP_REMOVED lines=12> */
.L_x_18367:
        /* <DEDUP_REMOVED lines=15> */
.L_x_18373:
        /* <DEDUP_REMOVED lines=12> */
.L_x_18374:
        /* <DEDUP_REMOVED lines=43> */
.L_x_18372:
        /* <DEDUP_REMOVED lines=11> */
.L_x_18371:
        /* <DEDUP_REMOVED lines=15> */
.L_x_18377:
        /* <DEDUP_REMOVED lines=12> */
.L_x_18378:
        /* <DEDUP_REMOVED lines=43> */
.L_x_18376:
[----:B------:R-:W-:Y:S01]  /*12c20*/  PRMT R154, R114, 0x7632, R154 ;  /* 0x00007632729a7816 */ /* 0x000fe2000000009a */
[----:B-1----:R-:W-:Y:S01]  /*12c30*/  IMAD.MOV.U32 R156, RZ, RZ, 0x2f800000 ;  /* 0x2f800000ff9c7424 */ /* 0x002fe200078e00ff */
        /* <DEDUP_REMOVED lines=10> */
.L_x_18375:
[----:B-1----:R-:W-:Y:S01]  /*12ce0*/  IMAD.MOV.U32 R156, RZ, RZ, R155 ;  /* 0x000000ffff9c7224 */ /* 0x002fe200078e009b */
        /* <DEDUP_REMOVED lines=14> */
.L_x_18381:
        /* <DEDUP_REMOVED lines=12> */
.L_x_18382:
        /* <DEDUP_REMOVED lines=43> */
.L_x_18380:
        /* <DEDUP_REMOVED lines=11> */
.L_x_18379:
        /* <DEDUP_REMOVED lines=15> */
.L_x_18385:
        /* <DEDUP_REMOVED lines=12> */
.L_x_18386:
        /* <DEDUP_REMOVED lines=43> */
.L_x_18384:
        /* <DEDUP_REMOVED lines=11> */
[----:B------:R-:W-:Y:S01]  /*13700*/  FFMA.FTZ R155, R156, R155, R123 ;  /* 0x0000009b9c9b7223 */ /* 0x000fe2000001007b */
[----:B------:R-:W-:Y:S06]  /*13710*/  BRA `(.L_x_18383) ;  /* 0x00000028003c7947 */ /* 0x000fec0003800000 */
.L_x_18354:
[----:B0-----:R-:W-:Y:S01]  /*13720*/  IMAD.MOV.U32 R150, RZ, RZ, R161 ;  /* 0x000000ffff967224 */ /* 0x001fe200078e00a1 */
[----:B------:R-:W-:Y:S01]  /*13730*/  MOV R148, RZ ;  /* 0x000000ff00947202 */ /* 0x000fe20000000f00 */
        /* <DEDUP_REMOVED lines=17> */
.L_x_18389:
        /* <DEDUP_REMOVED lines=12> */
.L_x_18390:
        /* <DEDUP_REMOVED lines=43> */
.L_x_18388:
        /* <DEDUP_REMOVED lines=11> */
.L_x_18387:
        /* <DEDUP_REMOVED lines=15> */
.L_x_18393:
        /* <DEDUP_REMOVED lines=12> */
.L_x_18394:
        /* <DEDUP_REMOVED lines=43> */
.L_x_18392:
        /* <DEDUP_REMOVED lines=12> */
.L_x_18391:
        /* <DEDUP_REMOVED lines=15> */
.L_x_18397:
        /* <DEDUP_REMOVED lines=12> */
.L_x_18398:
        /* <DEDUP_REMOVED lines=42> */
.L_x_18396:
        /* <DEDUP_REMOVED lines=11> */
.L_x_18395:
        /* <DEDUP_REMOVED lines=15> */
.L_x_18401:
        /* <DEDUP_REMOVED lines=12> */
.L_x_18402:
        /* <DEDUP_REMOVED lines=43> */
.L_x_18400:
        /* <DEDUP_REMOVED lines=12> */
.L_x_18399:
        /* <DEDUP_REMOVED lines=15> */
.L_x_18405:
        /* <DEDUP_REMOVED lines=12> */
.L_x_18406:
        /* <DEDUP_REMOVED lines=43> */
.L_x_18404:
        /* <DEDUP_REMOVED lines=11> */
.L_x_18403:
        /* <DEDUP_REMOVED lines=15> */
.L_x_18409:
        /* <DEDUP_REMOVED lines=12> */
.L_x_18410:
        /* <DEDUP_REMOVED lines=43> */
.L_x_18408:
        /* <DEDUP_REMOVED lines=12> */
.L_x_18407:
        /* <DEDUP_REMOVED lines=15> */
.L_x_18413:
        /* <DEDUP_REMOVED lines=12> */
.L_x_18414:
        /* <DEDUP_REMOVED lines=43> */
.L_x_18412:
        /* <DEDUP_REMOVED lines=11> */
.L_x_18411:
        /* <DEDUP_REMOVED lines=15> */
.L_x_18416:
        /* <DEDUP_REMOVED lines=12> */
.L_x_18417:
        /* <DEDUP_REMOVED lines=43> */
.L_x_18415:
        /* <DEDUP_REMOVED lines=12> */
.L_x_18383:
        /* <DEDUP_REMOVED lines=32> */
.L_x_18418:
        /* <DEDUP_REMOVED lines=24> */
.L_x_18422:
        /* <DEDUP_REMOVED lines=12> */
.L_x_18423:
        /* <DEDUP_REMOVED lines=42> */
.L_x_18421:
        /* <DEDUP_REMOVED lines=11> */
.L_x_18420:
        /* <DEDUP_REMOVED lines=15> */
.L_x_18426:
        /* <DEDUP_REMOVED lines=12> */
.L_x_18427:
        /* <DEDUP_REMOVED lines=43> */
.L_x_18425:
        /* <DEDUP_REMOVED lines=12> */
.L_x_18424:
        /* <DEDUP_REMOVED lines=15> */
.L_x_18430:
        /* <DEDUP_REMOVED lines=12> */
.L_x_18431:
        /* <DEDUP_REMOVED lines=42> */
.L_x_18429:
        /* <DEDUP_REMOVED lines=11> */
.L_x_18428:
        /* <DEDUP_REMOVED lines=15> */
.L_x_18434:
        /* <DEDUP_REMOVED lines=12> */
.L_x_18435:
        /* <DEDUP_REMOVED lines=43> */
.L_x_18433:
        /* <DEDUP_REMOVED lines=12> */
.L_x_18432:
        /* <DEDUP_REMOVED lines=15> */
.L_x_18438:
        /* <DEDUP_REMOVED lines=12> */
.L_x_18439:
        /* <DEDUP_REMOVED lines=43> */
.L_x_18437:
        /* <DEDUP_REMOVED lines=11> */
.L_x_18436:
        /* <DEDUP_REMOVED lines=15> */
.L_x_18442:
        /* <DEDUP_REMOVED lines=12> */
.L_x_18443:
        /* <DEDUP_REMOVED lines=43> */
.L_x_18441:
        /* <DEDUP_REMOVED lines=12> */
.L_x_18440:
[----:B-1----:R-:W-:Y:S01]  /*18110*/  MOV R164, R6 ;  /* 0x0000000600a47202 */ /* 0x002fe20000000f00 */
        /* <DEDUP_REMOVED lines=14> */
.L_x_18446:
        /* <DEDUP_REMOVED lines=12> */
.L_x_18447:
        /* <DEDUP_REMOVED lines=43> */
.L_x_18445:
        /* <DEDUP_REMOVED lines=11> */
.L_x_18444:
[----:B------:R-:W-:Y:S01]  /*18620*/  MOV R177, R164 ;  /* 0x000000a400b17202 */ /* 0x000fe20000000f00 */
        /* <DEDUP_REMOVED lines=14> */
.L_x_18450:
        /* <DEDUP_REMOVED lines=12> */
.L_x_18451:
        /* <DEDUP_REMOVED lines=43> */
.L_x_18449:
        /* <DEDUP_REMOVED lines=13> */
.L_x_18419:
[----:B0-----:R-:W-:Y:S01]  /*18b50*/  HFMA2 R156, -RZ, RZ, 0, 0 ;  /* 0x00000000ff9c7431 */ /* 0x001fe200000001ff */
        /* <DEDUP_REMOVED lines=18> */
.L_x_18454:
        /* <DEDUP_REMOVED lines=12> */
.L_x_18455:
        /* <DEDUP_REMOVED lines=42> */
.L_x_18453:
[----:B------:R-:W-:Y:S01]  /*18fe0*/  HFMA2 R157, -RZ, RZ, 0.1171875, 0 ;  /* 0x2f800000ff9d7431 */ /* 0x000fe200000001ff */
[----:B------:R-:W-:Y:S01]  /*18ff0*/  I2FP.F32.U32 R6, R156 ;  /* 0x0000009c00067245 */ /* 0x000fe20000201000 */
[----:B-----5:R-:W-:-:S04]  /*19000*/  IMAD.U32 R156, R112, 0x10000, RZ ;  /* 0x00010000709c7824 */ /* 0x020fc800078e00ff */
[----:B------:R-:W-:Y:S01]  /*19010*/  FMUL.FTZ R156, R156, UR21 ;  /* 0x000000159c9c7c20 */ /* 0x000fe20008410000 */
[----:B------:R-:W-:-:S03]  /*19020*/  FFMA.FTZ R6, R6, R157, 1.1641532182693481445e-10 ;  /* 0x2f00000006067423 */ /* 0x000fc6000001009d */
[----:B------:R-:W-:Y:S01]  /*19030*/  FMUL.FTZ R156, R156, UR20 ;  /* 0x000000149c9c7c20 */ /* 0x000fe20008410000 */
[----:B------:R-:W-:Y:S02]  /*19040*/  SHF.L.U32 R157, R100, 0x10, RZ ;  /* 0x00000010649d7819 */ /* 0x000fe400000006ff */
[----:B------:R-:W-:-:S04]  /*19050*/  FSETP.GTU.FTZ.AND P2, PT, R6, UR23, PT ;  /* 0x0000001706007c0b */ /* 0x000fc8000bf5c000 */
[----:B------:R-:W-:Y:S02]  /*19060*/  FSEL R156, R156, RZ, !P2 ;  /* 0x000000ff9c9c7208 */ /* 0x000fe40005000000 */
[----:B------:R-:W-:-:S03]  /*19070*/  SEL R213, RZ, 0x1, P2 ;  /* 0x00000001ffd57807 */ /* 0x000fc60001000000 */
[----:B------:R-:W-:-:S07]  /*19080*/  FMUL.FTZ R156, R157, R156 ;  /* 0x0000009c9d9c7220 */ /* 0x000fce0000410000 */
.L_x_18452:
        /* <DEDUP_REMOVED lines=15> */
.L_x_18458:
        /* <DEDUP_REMOVED lines=12> */
.L_x_18459:
        /* <DEDUP_REMOVED lines=43> */
.L_x_18457:
[----:B------:R-:W-:Y:S01]  /*194f0*/  HFMA2 R160, -RZ, RZ, 0.1171875, 0 ;  /* 0x2f800000ffa07431 */ /* 0x000fe200000001ff */
[----:B-----5:R-:W-:Y:S02]  /*19500*/  PRMT R158, R112, 0x7632, R158 ;  /* 0x00007632709e7816 */ /* 0x020fe4000000009e */
[----:B------:R-:W-:-:S03]  /*19510*/  I2FP.F32.U32 R157, R157 ;  /* 0x0000009d009d7245 */ /* 0x000fc60000201000 */
[----:B------:R-:W-:Y:S02]  /*19520*/  IMAD.U32 R158, R158, 0x10000, RZ ;  /* 0x000100009e9e7824 */ /* 0x000fe400078e00ff */
[----:B------:R-:W-:Y:S02]  /*19530*/  FFMA.FTZ R157, R157, R160, 1.1641532182693481445e-10 ;  /* 0x2f0000009d9d7423 */ /* 0x000fe400000100a0 */
[----:B------:R-:W-:-:S04]  /*19540*/  FMUL.FTZ R158, R158, UR21 ;  /* 0x000000159e9e7c20 */ /* 0x000fc80008410000 */
[----:B------:R-:W-:Y:S01]  /*19550*/  FMUL.FTZ R158, R158, UR20 ;  /* 0x000000149e9e7c20 */ /* 0x000fe20008410000 */
[----:B------:R-:W-:Y:S02]  /*19560*/  FSETP.GTU.FTZ.AND P2, PT, R157, UR23, PT ;  /* 0x000000179d007c0b */ /* 0x000fe4000bf5c000 */
[----:B------:R-:W-:Y:S02]  /*19570*/  SHF.L.U32 R157, R193, 0x10, RZ ;  /* 0x00000010c19d7819 */ /* 0x000fe400000006ff */
[----:B------:R-:W-:Y:S02]  /*19580*/  FSEL R158, R158, RZ, !P2 ;  /* 0x000000ff9e9e7208 */ /* 0x000fe40005000000 */
[----:B------:R-:W-:-:S03]  /*19590*/  SEL R215, RZ, 0x1, P2 ;  /* 0x00000001ffd77807 */ /* 0x000fc60001000000 */
[----:B------:R-:W-:-:S07]  /*195a0*/  FMUL.FTZ R157, R157, R158 ;  /* 0x0000009e9d9d7220 */ /* 0x000fce0000410000 */
.L_x_18456:
        /* <DEDUP_REMOVED lines=15> */
.L_x_18462:
        /* <DEDUP_REMOVED lines=12> */
.L_x_18463:
        /* <DEDUP_REMOVED lines=42> */
.L_x_18461:
        /* <DEDUP_REMOVED lines=11> */
.L_x_18460:
        /* <DEDUP_REMOVED lines=15> */
.L_x_18466:
        /* <DEDUP_REMOVED lines=12> */
.L_x_18467:
        /* <DEDUP_REMOVED lines=43> */
.L_x_18465:
        /* <DEDUP_REMOVED lines=12> */
.L_x_18464:
        /* <DEDUP_REMOVED lines=15> */
.L_x_18470:
        /* <DEDUP_REMOVED lines=12> */
.L_x_18471:
        /* <DEDUP_REMOVED lines=43> */
.L_x_18469:
        /* <DEDUP_REMOVED lines=11> */
.L_x_18468:
        /* <DEDUP_REMOVED lines=15> */
.L_x_18474:
        /* <DEDUP_REMOVED lines=12> */
.L_x_18475:
        /* <DEDUP_REMOVED lines=43> */
.L_x_18473:
[----:B-----5:R-:W-:Y:S01]  /*1a940*/  PRMT R162, R114, 0x7632, R162 ;  /* 0x0000763272a27816 */ /* 0x020fe200000000a2 */
        /* <DEDUP_REMOVED lines=11> */
.L_x_18472:
[----:B-1----:R-:W-:Y:S01]  /*1aa00*/  MOV R164, R6 ;  /* 0x0000000600a47202 */ /* 0x002fe20000000f00 */
        /* <DEDUP_REMOVED lines=14> */
.L_x_18478:
        /* <DEDUP_REMOVED lines=12> */
.L_x_18479:
        /* <DEDUP_REMOVED lines=43> */
.L_x_18477:
        /* <DEDUP_REMOVED lines=11> */
.L_x_18476:
        /* <DEDUP_REMOVED lines=15> */
.L_x_18481:
        /* <DEDUP_REMOVED lines=12> */
.L_x_18482:
        /* <DEDUP_REMOVED lines=43> */
.L_x_18480:
        /* <DEDUP_REMOVED lines=12> */
.L_x_18448:
[C---:B------:R-:W-:Y:S01]  /*1b430*/  IADD3 R165, PT, PT, R233.reuse, 0x200, RZ ;  /* 0x00000200e9a57810 */ /* 0x040fe20007ffe0ff */
        /* <DEDUP_REMOVED lines=31> */
.L_x_18483:
        /* <DEDUP_REMOVED lines=24> */
.L_x_18487:
        /* <DEDUP_REMOVED lines=12> */
.L_x_18488:
        /* <DEDUP_REMOVED lines=43> */
.L_x_18486:
[----:B------:R-:W-:Y:S01]  /*1bb20*/  I2FP.F32.U32 R164, R164 ;  /* 0x000000a400a47245 */ /* 0x000fe20000201000 */
[----:B------:R-:W-:Y:S01]  /*1bb30*/  IMAD.U32 R167, R112, 0x10000, RZ ;  /* 0x0001000070a77824 */ /* 0x000fe200078e00ff */
        /* <DEDUP_REMOVED lines=9> */
.L_x_18485:
[----:B------:R-:W-:Y:S01]  /*1bbd0*/  IMAD.MOV.U32 R167, RZ, RZ, R166 ;  /* 0x000000ffffa77224 */ /* 0x000fe200078e00a6 */
        /* <DEDUP_REMOVED lines=14> */
.L_x_18491:
        /* <DEDUP_REMOVED lines=12> */
.L_x_18492:
        /* <DEDUP_REMOVED lines=43> */
.L_x_18490:
[----:B------:R-:W-:Y:S01]  /*1c030*/  HFMA2 R168, -RZ, RZ, 0.1171875, 0 ;  /* 0x2f800000ffa87431 */ /* 0x000fe200000001ff */
[----:B------:R-:W-:Y:S02]  /*1c040*/  PRMT R166, R112, 0x7632, R166 ;  /* 0x0000763270a67816 */ /* 0x000fe400000000a6 */
        /* <DEDUP_REMOVED lines=9> */
[----:B------:R-:W-:-:S07]  /*1c0e0*/  FFMA.FTZ R165, R166, R165, R117 ;  /* 0x000000a5a6a57223 */ /* 0x000fce0000010075 */
.L_x_18489:
        /* <DEDUP_REMOVED lines=15> */
.L_x_18495:
        /* <DEDUP_REMOVED lines=12> */
.L_x_18496:
        /* <DEDUP_REMOVED lines=39> */
[----:B------:R-:W-:Y:S02]  /*1c510*/  HFMA2 R168, -RZ, RZ, 0, 0 ;  /* 0x00000000ffa87431 */ /* 0x000fe400000001ff */
[----:B------:R-:W-:Y:S01]  /*1c520*/  IMAD.MOV.U32 R6, RZ, RZ, R166 ;  /* 0x000000ffff067224 */ /* 0x000fe200078e00a6 */
[----:B------:R-:W-:-:S07]  /*1c530*/  LOP3.LUT R4, R4, UR42, R167, 0x96, !PT ;  /* 0x0000002a04047c12 */ /* 0x000fce000f8e96a7 */
.L_x_18494:
        /* <DEDUP_REMOVED lines=11> */
.L_x_18493:
        /* <DEDUP_REMOVED lines=15> */
.L_x_18499:
        /* <DEDUP_REMOVED lines=12> */
.L_x_18500:
        /* <DEDUP_REMOVED lines=43> */
.L_x_18498:
        /* <DEDUP_REMOVED lines=12> */
.L_x_18497:
        /* <DEDUP_REMOVED lines=15> */
.L_x_18503:
        /* <DEDUP_REMOVED lines=12> */
.L_x_18504:
        /* <DEDUP_REMOVED lines=43> */
.L_x_18502:
        /* <DEDUP_REMOVED lines=11> */
.L_x_18501:
        /* <DEDUP_REMOVED lines=15> */
.L_x_18507:
        /* <DEDUP_REMOVED lines=12> */
.L_x_18508:
        /* <DEDUP_REMOVED lines=43> */
.L_x_18506:
        /* <DEDUP_REMOVED lines=12> */
.L_x_18505:
        /* <DEDUP_REMOVED lines=15> */
.L_x_18511:
        /* <DEDUP_REMOVED lines=12> */
.L_x_18512:
        /* <DEDUP_REMOVED lines=43> */
.L_x_18510:
        /* <DEDUP_REMOVED lines=11> */
.L_x_18509:
        /* <DEDUP_REMOVED lines=15> */
.L_x_18515:
        /* <DEDUP_REMOVED lines=12> */
.L_x_18516:
        /* <DEDUP_REMOVED lines=43> */
.L_x_18514:
        /* <DEDUP_REMOVED lines=11> */
[----:B------:R-:W-:Y:S01]  /*1df60*/  FFMA.FTZ R171, R172, R171, R123 ;  /* 0x000000abacab7223 */ /* 0x000fe2000001007b */
[----:B------:R-:W-:Y:S06]  /*1df70*/  BRA `(.L_x_18513) ;  /* 0x00000028003c7947 */ /* 0x000fec0003800000 */
.L_x_18484:
        /* <DEDUP_REMOVED lines=19> */
.L_x_18519:
        /* <DEDUP_REMOVED lines=12> */
.L_x_18520:
        /* <DEDUP_REMOVED lines=43> */
.L_x_18518:
        /* <DEDUP_REMOVED lines=11> */
.L_x_18517:
        /* <DEDUP_REMOVED lines=15> */
.L_x_18523:
        /* <DEDUP_REMOVED lines=12> */
.L_x_18524:
        /* <DEDUP_REMOVED lines=43> */
.L_x_18522:
        /* <DEDUP_REMOVED lines=12> */
.L_x_18521:
        /* <DEDUP_REMOVED lines=15> */
.L_x_18527:
        /* <DEDUP_REMOVED lines=12> */
.L_x_18528:
        /* <DEDUP_REMOVED lines=42> */
.L_x_18526:
        /* <DEDUP_REMOVED lines=10> */
[----:B------:R-:W-:-:S07]  /*1eee0*/  FMUL.FTZ R166, R167, R166 ;  /* 0x000000a6a7a67220 */ /* 0x000fce0000410000 */
.L_x_18525:
[----:B------:R-:W-:Y:S02]  /*1eef0*/  HFMA2 R167, -RZ, RZ, 0, 0 ;  /* 0x00000000ffa77431 */ /* 0x000fe400000001ff */
        /* <DEDUP_REMOVED lines=14> */
.L_x_18531:
        /* <DEDUP_REMOVED lines=12> */
.L_x_18532:
        /* <DEDUP_REMOVED lines=43> */
.L_x_18530:
        /* <DEDUP_REMOVED lines=12> */
.L_x_18529:
        /* <DEDUP_REMOVED lines=15> */
.L_x_18535:
        /* <DEDUP_REMOVED lines=12> */
.L_x_18536:
        /* <DEDUP_REMOVED lines=43> */
.L_x_18534:
        /* <DEDUP_REMOVED lines=11> */
.L_x_18533:
        /* <DEDUP_REMOVED lines=15> */
.L_x_18539:
        /* <DEDUP_REMOVED lines=12> */
.L_x_18540:
        /* <DEDUP_REMOVED lines=43> */
.L_x_18538:
[----:B-1----:R-:W-:Y:S01]  /*1fd80*/  HFMA2 R172, -RZ, RZ, 0.1171875, 0 ;  /* 0x2f800000ffac7431 */ /* 0x002fe200000001ff */
        /* <DEDUP_REMOVED lines=11> */
.L_x_18537:
[----:B-1----:R-:W-:Y:S01]  /*1fe40*/  IMAD.MOV.U32 R172, RZ, RZ, R171 ;  /* 0x000000ffffac7224 */ /* 0x002fe200078e00ab */
        /* <DEDUP_REMOVED lines=14> */
.L_x_18543:
        /* <DEDUP_REMOVED lines=12> */
.L_x_18544:
        /* <DEDUP_REMOVED lines=43> */
.L_x_18542:
        /* <DEDUP_REMOVED lines=11> */
.L_x_18541:
        /* <DEDUP_REMOVED lines=15> */
.L_x_18546:
        /* <DEDUP_REMOVED lines=12> */
.L_x_18547:
        /* <DEDUP_REMOVED lines=43> */
.L_x_18545:
        /* <DEDUP_REMOVED lines=12> */
.L_x_18513:
[----:B------:R-:W-:Y:S01]  /*20870*/  VIADD R173, R233, 0x280 ;  /* 0x00000280e9ad7836 */ /* 0x000fe20000000000 */
[----:B------:R-:W0:Y:S01]  /*20880*/  @P1 LDC.64 R226, c[0x0][0x390] ;  /* 0x0000e400ffe21b82 */ /* 0x000e220000000a00 */
[----:B------:R-:W-:Y:S01]  /*20890*/  IADD3 R231, PT, PT, R229, 0x300, RZ ;  /* 0x00000300e5e77810 */ /* 0x000fe20007ffe0ff */
[----:B------:R-:W-:Y:S02]  /*208a0*/  VIADD R233, R233, 0x300 ;  /* 0x00000300e9e97836 */ /* 0x000fe40000000000 */
[----:B------:R-:W-:-:S04]  /*208b0*/  IMAD.WIDE.U32 R172, R173, 0x20, R202 ;  /* 0x00000020adac7825 */ /* 0x000fc800078e00ca */
[----:B------:R-:W1:Y:S01]  /*208c0*/  @P0 LDC.64 R224, c[0x0][0x3a0] ;  /* 0x0000e800ffe00b82 */ /* 0x000e620000000a00 */
[----:B------:R2:W-:Y:S04]  /*208d0*/  STG.E.128 desc[UR12][R172.64], R164 ;  /* 0x000000a4ac007986 */ /* 0x0005e8000c101d0c */
[----:B------:R2:W-:Y:S01]  /*208e0*/  STG.E.128 desc[UR12][R172.64+0x10], R168 ;  /* 0x000010a8ac007986 */ /* 0x0005e2000c101d0c */
[----:B0-----:R-:W-:-:S04]  /*208f0*/  @P1 IMAD.WIDE.U32 R226, R231, 0x10, R226 ;  /* 0x00000010e7e21825 */ /* 0x001fc800078e00e2 */
[----:B-1----:R-:W-:Y:S01]  /*20900*/  @P0 IMAD.WIDE.U32 R224, R233, 0x20, R224 ;  /* 0x00000020e9e00825 */ /* 0x002fe200078e00e0 */
[----:B--2---:R-:W-:Y:S06]  /*20910*/  @!P1 BRA `(.L_x_18548) ;  /* 0x0000000000549947 */ /* 0x004fec0003800000 */
[----:B------:R-:W-:Y:S01]  /*20920*/  SHF.L.U32 R175, R221, 0x10, RZ ;  /* 0x00000010ddaf7819 */ /* 0x000fe200000006ff */
        /* <DEDUP_REMOVED lines=20> */
.L_x_18548:
[----:B-----5:R1:W5:Y:S04]  /*20a70*/  @P1 LDG.E.128 R112, desc[UR12][R226.64] ;  /* 0x0000000ce2701981 */ /* 0x020368000c1e1d00 */
[----:B------:R1:W5:Y:S04]  /*20a80*/  @P0 LDG.E.128 R116, desc[UR12][R224.64] ;  /* 0x0000000ce0740981 */ /* 0x000368000c1e1d00 */
[----:B------:R1:W5:Y:S01]  /*20a90*/  @P0 LDG.E.128 R120, desc[UR12][R224.64+0x10] ;  /* 0x0000100ce0780981 */ /* 0x000362000c1e1d00 */
[----:B------:R-:W-:Y:S05]  /*20aa0*/  @!P0 BRA `(.L_x_18549) ;  /* 0x0000002800448947 */ /* 0x000fea0003800000 */
[----:B------:R-:W-:Y:S01]  /*20ab0*/  ISETP.GT.AND P0, PT, R228, RZ, PT ;  /* 0x000000ffe400720c */ /* 0x000fe20003f04270 */
[----:B------:R-:W-:Y:S01]  /*20ac0*/  IMAD.MOV.U32 R214, RZ, RZ, R6 ;  /* 0x000000ffffd67224 */ /* 0x000fe200078e0006 */
[----:B0-----:R-:W-:Y:S02]  /*20ad0*/  MOV R174, R230 ;  /* 0x000000e600ae7202 */ /* 0x001fe40000000f00 */
[----:B-----5:R-:W-:-:S09]  /*20ae0*/  MOV R172, R116 ;  /* 0x0000007400ac7202 */ /* 0x020fd20000000f00 */
        /* <DEDUP_REMOVED lines=16> */
.L_x_18552:
        /* <DEDUP_REMOVED lines=12> */
.L_x_18553:
        /* <DEDUP_REMOVED lines=43> */
.L_x_18551:
        /* <DEDUP_REMOVED lines=11> */
.L_x_18550:
        /* <DEDUP_REMOVED lines=15> */
.L_x_18556:
        /* <DEDUP_REMOVED lines=12> */
.L_x_18557:
        /* <DEDUP_REMOVED lines=43> */
.L_x_18555:
        /* <DEDUP_REMOVED lines=12> */
.L_x_18554:
        /* <DEDUP_REMOVED lines=15> */
.L_x_18560:
        /* <DEDUP_REMOVED lines=12> */
.L_x_18561:
        /* <DEDUP_REMOVED lines=42> */
.L_x_18559:
[----:B------:R-:W-:Y:S01]  /*21980*/  I2FP.F32.U32 R6, R175 ;  /* 0x000000af00067245 */ /* 0x000fe20000201000 */
[----:B------:R-:W-:Y:S01]  /*21990*/  IMAD.U32 R174, R113, 0x10000, RZ ;  /* 0x0001000071ae7824 */ /* 0x000fe200078e00ff */
[----:B------:R-:W-:-:S03]  /*219a0*/  MOV R175, 0x2f800000 ;  /* 0x2f80000000af7802 */ /* 0x000fc60000000f00 */
[----:B------:R-:W-:Y:S02]  /*219b0*/  FMUL.FTZ R174, R174, UR21 ;  /* 0x00000015aeae7c20 */ /* 0x000fe40008410000 */
[----:B------:R-:W-:Y:S02]  /*219c0*/  FFMA.FTZ R6, R6, R175, 1.1641532182693481445e-10 ;  /* 0x2f00000006067423 */ /* 0x000fe400000100af */
[----:B------:R-:W-:Y:S01]  /*219d0*/  FMUL.FTZ R175, R174, UR20 ;  /* 0x00000014aeaf7c20 */ /* 0x000fe20008410000 */
[----:B------:R-:W-:Y:S02]  /*219e0*/  SHF.L.U32 R174, R109, 0x10, RZ ;  /* 0x000000106dae7819 */ /* 0x000fe400000006ff */
[----:B------:R-:W-:-:S04]  /*219f0*/  FSETP.GTU.FTZ.AND P2, PT, R6, UR23, PT ;  /* 0x0000001706007c0b */ /* 0x000fc8000bf5c000 */
[----:B------:R-:W-:Y:S02]  /*21a00*/  FSEL R175, R175, RZ, !P2 ;  /* 0x000000ffafaf7208 */ /* 0x000fe40005000000 */
[----:B------:R-:W-:-:S03]  /*21a10*/  SEL R217, RZ, 0x1, P2 ;  /* 0x00000001ffd97807 */ /* 0x000fc60001000000 */
[----:B------:R-:W-:-:S07]  /*21a20*/  FFMA.FTZ R174, R175, R174, R118 ;  /* 0x000000aeafae7223 */ /* 0x000fce0000010076 */
.L_x_18558:
        /* <DEDUP_REMOVED lines=15> */
.L_x_18564:
        /* <DEDUP_REMOVED lines=12> */
.L_x_18565:
        /* <DEDUP_REMOVED lines=43> */
.L_x_18563:
        /* <DEDUP_REMOVED lines=12> */
.L_x_18562:
        /* <DEDUP_REMOVED lines=15> */
.L_x_18568:
        /* <DEDUP_REMOVED lines=12> */
.L_x_18569:
        /* <DEDUP_REMOVED lines=43> */
.L_x_18567:
[----:B------:R-:W-:Y:S01]  /*223b0*/  I2FP.F32.U32 R6, R177 ;  /* 0x000000b100067245 */ /* 0x000fe20000201000 */
[----:B------:R-:W-:Y:S02]  /*223c0*/  HFMA2 R177, -RZ, RZ, 0.1171875, 0 ;  /* 0x2f800000ffb17431 */ /* 0x000fe400000001ff */
        /* <DEDUP_REMOVED lines=9> */
.L_x_18566:
        /* <DEDUP_REMOVED lines=15> */
.L_x_18572:
        /* <DEDUP_REMOVED lines=12> */
.L_x_18573:
        /* <DEDUP_REMOVED lines=43> */
.L_x_18571:
        /* <DEDUP_REMOVED lines=12> */
.L_x_18570:
[----:B-1----:R-:W-:Y:S01]  /*22980*/  IMAD.MOV.U32 R224, RZ, RZ, R6 ;  /* 0x000000ffffe07224 */ /* 0x002fe200078e0006 */
        /* <DEDUP_REMOVED lines=14> */
.L_x_18576:
        /* <DEDUP_REMOVED lines=12> */
.L_x_18577:
        /* <DEDUP_REMOVED lines=43> */
.L_x_18575:
        /* <DEDUP_REMOVED lines=11> */
.L_x_18574:
        /* <DEDUP_REMOVED lines=15> */
.L_x_18580:
        /* <DEDUP_REMOVED lines=12> */
.L_x_18581:
        /* <DEDUP_REMOVED lines=43> */
.L_x_18579:
[----:B------:R-:W-:Y:S01]  /*232f0*/  HFMA2 R224, -RZ, RZ, 0.1171875, 0 ;  /* 0x2f800000ffe07431 */ /* 0x000fe200000001ff */
[----:B------:R-:W-:Y:S02]  /*23300*/  PRMT R222, R115, 0x7632, R222 ;  /* 0x0000763273de7816 */ /* 0x000fe400000000de */
        /* <DEDUP_REMOVED lines=11> */
.L_x_18549:
[----:B0-----:R-:W-:Y:S01]  /*233c0*/  IMAD.MOV.U32 R174, RZ, RZ, R230 ;  /* 0x000000ffffae7224 */ /* 0x001fe200078e00e6 */
        /* <DEDUP_REMOVED lines=18> */
.L_x_18584:
        /* <DEDUP_REMOVED lines=12> */
.L_x_18585:
        /* <DEDUP_REMOVED lines=43> */
.L_x_18583:
        /* <DEDUP_REMOVED lines=11> */
.L_x_18582:
        /* <DEDUP_REMOVED lines=15> */
.L_x_18588:
        /* <DEDUP_REMOVED lines=12> */
.L_x_18589:
        /* <DEDUP_REMOVED lines=43> */
.L_x_18587:
        /* <DEDUP_REMOVED lines=12> */
.L_x_18586:
        /* <DEDUP_REMOVED lines=15> */
.L_x_18592:
        /* <DEDUP_REMOVED lines=12> */
.L_x_18593:
        /* <DEDUP_REMOVED lines=42> */
.L_x_18591:
        /* <DEDUP_REMOVED lines=11> */
.L_x_18590:
        /* <DEDUP_REMOVED lines=15> */
.L_x_18596:
        /* <DEDUP_REMOVED lines=12> */
.L_x_18597:
        /* <DEDUP_REMOVED lines=43> */
.L_x_18595:
        /* <DEDUP_REMOVED lines=12> */
.L_x_18594:
        /* <DEDUP_REMOVED lines=15> */
.L_x_18600:
        /* <DEDUP_REMOVED lines=12> */
.L_x_18601:
        /* <DEDUP_REMOVED lines=43> */
.L_x_18599:
        /* <DEDUP_REMOVED lines=11> */
.L_x_18598:
        /* <DEDUP_REMOVED lines=15> */
.L_x_18604:
        /* <DEDUP_REMOVED lines=12> */
.L_x_18605:
        /* <DEDUP_REMOVED lines=43> */
.L_x_18603:
        /* <DEDUP_REMOVED lines=12> */
.L_x_18602:
        /* <DEDUP_REMOVED lines=15> */
.L_x_18608:
        /* <DEDUP_REMOVED lines=12> */
.L_x_18609:
        /* <DEDUP_REMOVED lines=43> */
.L_x_18607:
        /* <DEDUP_REMOVED lines=11> */
.L_x_18606:
        /* <DEDUP_REMOVED lines=15> */
.L_x_18611:
        /* <DEDUP_REMOVED lines=12> */
.L_x_18612:
        /* <DEDUP_REMOVED lines=43> */
.L_x_18610:
[----:B-----5:R-:W-:Y:S01]  /*25bf0*/  PRMT R222, R115, 0x7632, R222 ;  /* 0x0000763273de7816 */ /* 0x020fe200000000de */
[----:B------:R-:W-:Y:S01]  /*25c00*/  IMAD.MOV.U32 R224, RZ, RZ, 0x2f800000 ;  /* 0x2f800000ffe07424 */ /* 0x000fe200078e00ff */
[----:B------:R-:W-:Y:S02]  /*25c10*/  I2FP.F32.U32 R179, R179 ;  /* 0x000000b300b37245 */ /* 0x000fe40000201000 */
        /* <DEDUP_REMOVED lines=9> */
.L_x_18578:
[----:B------:R-:W-:Y:S01]  /*25cb0*/  FADD.FTZ R224, RZ, R124 ;  /* 0x0000007cffe07221 */ /* 0x000fe20000010000 */
[----:B------:R-:W-:-:S04]  /*25cc0*/  IMAD.WIDE.U32 R202, R233, 0x20, R202 ;  /* 0x00000020e9ca7825 */ /* 0x000fc800078e00ca */
[----:B------:R-:W-:Y:S01]  /*25cd0*/  FADD.FTZ R225, R224, R125 ;  /* 0x0000007de0e17221 */ /* 0x000fe20000010000 */
[----:B------:R0:W-:Y:S03]  /*25ce0*/  STG.E.128 desc[UR12][R202.64], R172 ;  /* 0x000000acca007986 */ /* 0x0001e6000c101d0c */
        /* <DEDUP_REMOVED lines=76> */
.L_x_18613:
[----:B0-----:R-:W0:Y:S01]  /*261b0*/  SHFL.BFLY PT, R203, R230, 0x1, 0x1f ;  /* 0x0c201f00e6cb7f89 */ /* 0x001e2200000e0000 */
[C---:B------:R-:W-:Y:S01]  /*261c0*/  LOP3.LUT P0, RZ, R223.reuse, 0x1f, RZ, 0xc0, !PT ;  /* 0x0000001fdfff7812 */ /* 0x040fe2000780c0ff */
[----:B------:R-:W-:Y:S01]  /*261d0*/  BSSY.RECONVERGENT B0, `(.L_x_18614) ;  /* 0x0000090000007945 */ /* 0x000fe20003800200 */
[----:B------:R-:W-:-:S04]  /*261e0*/  LOP3.LUT R229, R223, 0x1f, RZ, 0xc0, !PT ;  /* 0x0000001fdfe57812 */ /* 0x000fc800078ec0ff */
        /* <DEDUP_REMOVED lines=142> */
.L_x_18615:
[----:B------:R-:W-:Y:S05]  /*26ad0*/  BSYNC.RECONVERGENT B0 ;  /* 0x0000000000007941 */ /* 0x000fea0003800200 */
.L_x_18614:
        /* <DEDUP_REMOVED lines=12> */
.L_x_18617:
[----:B------:R-:W-:Y:S05]  /*26ba0*/  BSYNC.RECONVERGENT B0 ;  /* 0x0000000000007941 */ /* 0x000fea0003800200 */
.L_x_18616:
        /* <DEDUP_REMOVED lines=31> */
[C---:B------:R-:W-:Y:S01]  /*26da0*/  FFMA.FTZ R202, R228.reuse, R231, R229 ;  /* 0x000000e7e4ca7223 */ /* 0x040fe200000100e5 */
[----:B--2---:R-:W-:Y:S02]  /*26db0*/  FADD.FTZ R224, R203, R224 ;  /* 0x000000e0cbe07221 */ /* 0x004fe40000010000 */
[----:B------:R-:W-:Y:S01]  /*26dc0*/  FMUL.FTZ R225, R228, R225 ;  /* 0x000000e1e4e17220 */ /* 0x000fe20000410000 */
[----:B---3--:R-:W-:-:S03]  /*26dd0*/  FMUL.FTZ R202, R227, R202 ;  /* 0x000000cae3ca7220 */ /* 0x008fc60000410000 */
[----:B------:R-:W-:Y:S02]  /*26de0*/  FMUL.FTZ R225, R225, R234 ;  /* 0x000000eae1e17220 */ /* 0x000fe40000410000 */
[----:B------:R-:W1:Y:S02]  /*26df0*/  SHFL.IDX PT, R231, R202, RZ, 0x1f ;  /* 0x00001fffcae77589 */ /* 0x000e6400000e0000 */
[----:B------:R-:W-:Y:S02]  /*26e00*/  FFMA.FTZ R203, R227, R225, R224 ;  /* 0x000000e1e3cb7223 */ /* 0x000fe400000100e0 */
[----:B------:R-:W2:Y:S04]  /*26e10*/  @!P0 LDC.64 R226, c[0x0][0x3c0] ;  /* 0x0000f000ffe28b82 */ /* 0x000ea80000000a00 */
[----:B------:R-:W0:Y:S04]  /*26e20*/  SHFL.IDX PT, R203, R203, RZ, 0x1f ;  /* 0x00001fffcbcb7589 */ /* 0x000e2800000e0000 */
[----:B------:R-:W3:Y:S01]  /*26e30*/  @!P0 LDC.64 R224, c[0x0][0x3c8] ;  /* 0x0000f200ffe08b82 */ /* 0x000ee20000000a00 */
[----:B-1----:R-:W-:-:S05]  /*26e40*/  FMUL.FTZ R228, R231, R231 ;  /* 0x000000e7e7e47220 */ /* 0x002fca0000410000 */
[----:B------:R-:W-:Y:S01]  /*26e50*/  FSEL R229, R228, RZ, P1 ;  /* 0x000000ffe4e57208 */ /* 0x000fe20000800000 */
[----:B0-----:R-:W-:Y:S01]  /*26e60*/  FFMA.FTZ R228, R203, UR25, R230 ;  /* 0x00000019cbe47c23 */ /* 0x001fe200080100e6 */
[----:B------:R-:W-:-:S03]  /*26e70*/  IMAD.U32 R203, RZ, RZ, UR7 ;  /* 0x00000007ffcb7e24 */ /* 0x000fc6000f8e00ff */
[----:B------:R-:W-:Y:S01]  /*26e80*/  FADD.FTZ R202, R228, R229 ;  /* 0x000000e5e4ca7221 */ /* 0x000fe20000010000 */
[----:B------:R-:W-:Y:S01]  /*26e90*/  MOV R229, UR7 ;  /* 0x0000000700e57c02 */ /* 0x000fe20008000f00 */
[----:B---3--:R-:W-:-:S04]  /*26ea0*/  @!P0 IMAD.WIDE R224, R203, 0x4, R224 ;  /* 0x00000004cbe08825 */ /* 0x008fc800078e02e0 */
[----:B------:R-:W0:Y:S01]  /*26eb0*/  MUFU.RSQ R202, R202 ;  /* 0x000000ca00ca7308 */ /* 0x000e220000001400 */
[----:B--2---:R-:W-:-:S05]  /*26ec0*/  @!P0 IMAD.WIDE R226, R229, 0x4, R226 ;  /* 0x00000004e5e28825 */ /* 0x004fca00078e02e2 */
[----:B------:R1:W-:Y:S04]  /*26ed0*/  @!P0 STG.E desc[UR12][R226.64], R231 ;  /* 0x000000e7e2008986 */ /* 0x0003e8000c10190c */
[----:B0-----:R1:W-:Y:S01]  /*26ee0*/  @!P0 STG.E desc[UR12][R224.64], R202 ;  /* 0x000000cae0008986 */ /* 0x0013e2000c10190c */
[----:B------:R-:W-:Y:S05]  /*26ef0*/  BRA.U !UP1, `(.L_x_18618) ;  /* 0x0000001509c47547 */ /* 0x000fea000b800000 */
[----:B------:R-:W-:Y:S01]  /*26f00*/  FSEL R203, R231, RZ, !P1 ;  /* 0x000000ffe7cb7208 */ /* 0x000fe20004800000 */
[----:B-1----:R-:W-:Y:S01]  /*26f10*/  IMAD.U32 R224, R12, 0x10000, RZ ;  /* 0x000100000ce07824 */ /* 0x002fe200078e00ff */
[----:B------:R-:W-:Y:S01]  /*26f20*/  SHF.L.U32 R228, R39, 0x10, RZ ;  /* 0x0000001027e47819 */ /* 0x000fe200000006ff */
[----:B------:R-:W-:Y:S01]  /*26f30*/  IMAD.U32 R226, R8, 0x10000, RZ ;  /* 0x0001000008e27824 */ /* 0x000fe200078e00ff */
[----:B------:R-:W-:Y:S01]  /*26f40*/  PRMT R232, R41, 0x7632, R232 ;  /* 0x0000763229e87816 */ /* 0x000fe200000000e8 */
        /* <DEDUP_REMOVED lines=55> */
[----:B------:R-:W-:Y:S01]  /*272c0*/  SHF.L.U32 R160, R28, 0x10, RZ ;  /* 0x000000101ca07819 */ /* 0x000fe200000006ff */
[----:B------:R-:W-:Y:S01]  /*272d0*/  FADD.FTZ R203, -R203, R179 ;  /* 0x000000b3cbcb7221 */ /* 0x000fe20000010100 */
        /* <DEDUP_REMOVED lines=17> */
[----:B------:R-:W-:-:S02]  /*273f0*/  IMAD.U32 R160, R58, 0x10000, RZ ;  /* 0x000100003aa07824 */ /* 0x000fc400078e00ff */
[----:B------:R-:W-:Y:S01]  /*27400*/  FMUL.FTZ R129, R202, R129 ;  /* 0x00000081ca817220 */ /* 0x000fe20000410000 */
[----:B------:R-:W-:Y:S01]  /*27410*/  IMAD.U32 R164, R24, 0x10000, RZ ;  /* 0x0001000018a47824 */ /* 0x000fe200078e00ff */
[----:B------:R-:W-:Y:S01]  /*27420*/  SHF.L.U32 R166, R31, 0x10, RZ ;  /* 0x000000101fa67819 */ /* 0x000fe200000006ff */
[C---:B------:R-:W-:Y:S01]  /*27430*/  FMUL.FTZ R231, R202.reuse, R231 ;  /* 0x000000e7cae77220 */ /* 0x040fe20000410000 */
[----:B------:R-:W-:Y:S01]  /*27440*/  IMAD.U32 R168, R59, 0x10000, RZ ;  /* 0x000100003ba87824 */ /* 0x000fe200078e00ff */
[----:B------:R-:W-:Y:S01]  /*27450*/  SHF.L.U32 R170, R23, 0x10, RZ ;  /* 0x0000001017aa7819 */ /* 0x000fe200000006ff */
[----:B------:R-:W-:Y:S01]  /*27460*/  FMUL.FTZ R131, R202, R131 ;  /* 0x00000083ca837220 */ /* 0x000fe20000410000 */
[----:B------:R-:W-:Y:S02]  /*27470*/  IMAD.U32 R172, R22, 0x10000, RZ ;  /* 0x0001000016ac7824 */ /* 0x000fe400078e00ff */
[----:B------:R-:W-:Y:S01]  /*27480*/  FFMA.FTZ R154, R127, R154, R156 ;  /* 0x0000009a7f9a7223 */ /* 0x000fe2000001009c */
[----:B------:R-:W-:Y:S01]  /*27490*/  FFMA.FTZ R229, R229, R158, R160 ;  /* 0x0000009ee5e57223 */ /* 0x000fe200000100a0 */
[----:B------:R-:W-:Y:S01]  /*274a0*/  FFMA.FTZ R160, R129, R162, R164 ;  /* 0x000000a281a07223 */ /* 0x000fe200000100a4 */
[----:B------:R-:W-:Y:S01]  /*274b0*/  SHF.L.U32 R156, R32, 0x10, RZ ;  /* 0x00000010209c7819 */ /* 0x000fe200000006ff */
[----:B------:R-:W-:Y:S01]  /*274c0*/  FMUL.FTZ R233, R202, R233 ;  /* 0x000000e9cae97220 */ /* 0x000fe20000410000 */
[----:B------:R-:W-:Y:S01]  /*274d0*/  FFMA.FTZ R127, R231, R166, R168 ;  /* 0x000000a6e77f7223 */ /* 0x000fe200000100a8 */
[----:B------:R-:W-:Y:S01]  /*274e0*/  IMAD.U32 R158, R60, 0x10000, RZ ;  /* 0x000100003c9e7824 */ /* 0x000fe200078e00ff */
[----:B------:R-:W-:Y:S01]  /*274f0*/  SHF.L.U32 R162, R21, 0x10, RZ ;  /* 0x0000001015a27819 */ /* 0x000fe200000006ff */
[----:B------:R-:W-:Y:S01]  /*27500*/  FMUL.FTZ R133, R202, R133 ;  /* 0x00000085ca857220 */ /* 0x000fe20000410000 */
[----:B------:R-:W-:Y:S01]  /*27510*/  FFMA.FTZ R168, R131, R170, R172 ;  /* 0x000000aa83a87223 */ /* 0x000fe200000100ac */
[----:B------:R-:W-:Y:S01]  /*27520*/  IMAD.U32 R164, R20, 0x10000, RZ ;  /* 0x0001000014a47824 */ /* 0x000fe200078e00ff */
[----:B------:R-:W-:Y:S01]  /*27530*/  SHF.L.U32 R166, R33, 0x10, RZ ;  /* 0x0000001021a67819 */ /* 0x000fe200000006ff */
[C---:B------:R-:W-:Y:S01]  /*27540*/  FMUL.FTZ R235, R202.reuse, R235 ;  /* 0x000000ebcaeb7220 */ /* 0x040fe20000410000 */
[----:B------:R-:W-:Y:S01]  /*27550*/  IMAD.U32 R170, R61, 0x10000, RZ ;  /* 0x000100003daa7824 */ /* 0x000fe200078e00ff */
[----:B------:R-:W-:Y:S01]  /*27560*/  SHF.L.U32 R172, R19, 0x10, RZ ;  /* 0x0000001013ac7819 */ /* 0x000fe200000006ff */
[----:B------:R-:W-:Y:S01]  /*27570*/  FMUL.FTZ R135, R202, R135 ;  /* 0x00000087ca877220 */ /* 0x000fe20000410000 */
[----:B------:R-:W-:Y:S01]  /*27580*/  SHF.L.U32 R176, R34, 0x10, RZ ;  /* 0x0000001022b07819 */ /* 0x000fe200000006ff */
[----:B------:R-:W-:Y:S01]  /*27590*/  FMUL.FTZ R237, R202, R237 ;  /* 0x000000edcaed7220 */ /* 0x000fe20000410000 */
[----:B------:R-:W-:-:S02]  /*275a0*/  IMAD.U32 R174, R18, 0x10000, RZ ;  /* 0x0001000012ae7824 */ /* 0x000fc400078e00ff */
[----:B------:R-:W-:Y:S01]  /*275b0*/  FFMA.FTZ R233, R233, R156, R158 ;  /* 0x0000009ce9e97223 */ /* 0x000fe2000001009e */
[----:B------:R-:W-:Y:S02]  /*275c0*/  IMAD.U32 R178, R62, 0x10000, RZ ;  /* 0x000100003eb27824 */ /* 0x000fe400078e00ff */
        /* <DEDUP_REMOVED lines=72> */
[----:B------:R-:W-:Y:S01]  /*27a50*/  FFMA.FTZ R247, R247, R228, R230 ;  /* 0x000000e4f7f77223 */ /* 0x000fe200000100e6 */
[----:B------:R-:W-:Y:S01]  /*27a60*/  PRMT R166, R67, 0x7632, R166 ;  /* 0x0000763243a67816 */ /* 0x000fe200000000a6 */
[----:B------:R-:W-:Y:S01]  /*27a70*/  IMAD.U32 R228, R41, 0x10000, RZ ;  /* 0x0001000029e47824 */ /* 0x000fe200078e00ff */
        /* <DEDUP_REMOVED lines=18> */
[----:B------:R-:W-:Y:S01]  /*27ba0*/  FFMA.FTZ R166, R149, R224, R226 ;  /* 0x000000e095a67223 */ /* 0x000fe200000100e2 */
[----:B------:R-:W-:Y:S01]  /*27bb0*/  PRMT R224, R42, 0x7632, R224 ;  /* 0x000076322ae07816 */ /* 0x000fe200000000e0 */
[C---:B------:R-:W-:Y:S01]  /*27bc0*/  IMAD.U32 R129, R70.reuse, 0x10000, RZ ;  /* 0x0001000046817824 */ /* 0x040fe200078e00ff */
[----:B------:R-:W-:Y:S01]  /*27bd0*/  PRMT R176, R70, 0x7632, R176 ;  /* 0x0000763246b07816 */ /* 0x000fe200000000b0 */
[----:B------:R-:W-:Y:S01]  /*27be0*/  IMAD.U32 R228, R228, 0x10000, RZ ;  /* 0x00010000e4e47824 */ /* 0x000fe200078e00ff */
[----:B------:R-:W-:Y:S01]  /*27bf0*/  PRMT R230, R43, 0x7632, R230 ;  /* 0x000076322be67816 */ /* 0x000fe200000000e6 */
[C---:B------:R-:W-:Y:S01]  /*27c00*/  IMAD.U32 R135, R71.reuse, 0x10000, RZ ;  /* 0x0001000047877824 */ /* 0x040fe200078e00ff */
[----:B------:R-:W-:Y:S01]  /*27c10*/  PRMT R226, R71, 0x7632, R226 ;  /* 0x0000763247e27816 */ /* 0x000fe200000000e2 */
[----:B------:R-:W-:Y:S01]  /*27c20*/  IMAD.U32 R224, R224, 0x10000, RZ ;  /* 0x00010000e0e07824 */ /* 0x000fe200078e00ff */
[----:B------:R-:W-:Y:S01]  /*27c30*/  SHF.L.U32 R128, R128, 0x10, RZ ;  /* 0x0000001080807819 */ /* 0x000fe200000006ff */
[----:B------:R-:W-:Y:S01]  /*27c40*/  IMAD.U32 R230, R230, 0x10000, RZ ;  /* 0x00010000e6e67824 */ /* 0x000fe200078e00ff */
[----:B------:R-:W-:Y:S01]  /*27c50*/  SHF.L.U32 R133, R42, 0x10, RZ ;  /* 0x000000102a857819 */ /* 0x000fe200000006ff */
[----:B------:R-:W-:Y:S01]  /*27c60*/  IMAD.U32 R137, R74, 0x10000, RZ ;  /* 0x000100004a897824 */ /* 0x000fe200078e00ff */
[----:B------:R-:W-:Y:S01]  /*27c70*/  SHF.L.U32 R131, R43, 0x10, RZ ;  /* 0x000000102b837819 */ /* 0x000fe200000006ff */
[--C-:B------:R-:W-:Y:S01]  /*27c80*/  FFMA.FTZ R161, R161, R128, R228.reuse ;  /* 0x00000080a1a17223 */ /* 0x100fe200000100e4 */
        /* <DEDUP_REMOVED lines=20> */
[----:B------:R-:W-:Y:S01]  /*27dd0*/  SHF.L.U32 R128, R128, 0x10, RZ ;  /* 0x0000001080807819 */ /* 0x000fe200000006ff */
[----:B------:R-:W-:Y:S01]  /*27de0*/  UIADD3 UR4, UPT, UPT, UR6, -0x1, URZ ;  /* 0xffffffff06047890 */ /* 0x000fe2000fffe0ff */
        /* <DEDUP_REMOVED lines=22> */
[----:B------:R-:W-:Y:S01]  /*27f50*/  SHF.L.U32 R126, R126, 0x10, RZ ;  /* 0x000000107e7e7819 */ /* 0x000fe200000006ff */
[----:B------:R-:W-:Y:S01]  /*27f60*/  FFMA.FTZ R171, R171, R128, R130 ;  /* 0x00000080abab7223 */ /* 0x000fe20000010082 */
[----:B------:R-:W-:Y:S01]  /*27f70*/  SHF.L.U32 R149, R48, 0x10, RZ ;  /* 0x0000001030957819 */ /* 0x000fe200000006ff */
[----:B------:R-:W0:Y:S01]  /*27f80*/  LDC.64 R128, c[0x0][0x428] ;  /* 0x00010a00ff807b82 */ /* 0x000e220000000a00 */
[----:B------:R-:W-:Y:S01]  /*27f90*/  FFMA.FTZ R174, R151, R232, R234 ;  /* 0x000000e897ae7223 */ /* 0x000fe200000100ea */
[----:B------:R-:W-:Y:S01]  /*27fa0*/  USHF.R.S32.HI UR5, URZ, 0x1f, UR4 ;  /* 0x0000001fff057899 */ /* 0x000fe20008011404 */
[----:B------:R-:W-:Y:S01]  /*27fb0*/  IMAD.U32 R137, R76, 0x10000, RZ ;  /* 0x000100004c897824 */ /* 0x000fe200078e00ff */
[----:B------:R-:W-:Y:S01]  /*27fc0*/  SHF.L.U32 R151, R49, 0x10, RZ ;  /* 0x0000001031977819 */ /* 0x000fe200000006ff */
[----:B------:R-:W-:Y:S01]  /*27fd0*/  FFMA.FTZ R135, R163, R124, R126 ;  /* 0x0000007ca3877223 */ /* 0x000fe2000001007e */
[----:B------:R-:W-:Y:S01]  /*27fe0*/  IMAD.U32 R139, R77, 0x10000, RZ ;  /* 0x000100004d8b7824 */ /* 0x000fe200078e00ff */
[----:B------:R-:W-:Y:S01]  /*27ff0*/  PRMT R232, R49, 0x7632, R232 ;  /* 0x0000763231e87816 */ /* 0x000fe200000000e8 */
[----:B------:R-:W-:Y:S01]  /*28000*/  ULEA.HI UR5, UR5, UR4, URZ, 0x3 ;  /* 0x0000000405057291 */ /* 0x000fe2000f8f18ff */
[----:B------:R-:W-:Y:S01]  /*28010*/  PRMT R124, R77, 0x7632, R124 ;  /* 0x000076324d7c7816 */ /* 0x000fe2000000007c */
[----:B------:R-:W-:Y:S01]  /*28020*/  FFMA.FTZ R149, R136, R149, R137 ;  /* 0x0000009588957223 */ /* 0x000fe20000010089 */
[----:B------:R-:W-:Y:S01]  /*28030*/  PRMT R234, R50, 0x7632, R234 ;  /* 0x0000763232ea7816 */ /* 0x000fe200000000ea */
[----:B------:R-:W-:Y:S01]  /*28040*/  FFMA.FTZ R151, R138, R151, R139 ;  /* 0x000000978a977223 */ /* 0x000fe2000001008b */
[----:B------:R-:W-:Y:S01]  /*28050*/  PRMT R126, R78, 0x7632, R126 ;  /* 0x000076324e7e7816 */ /* 0x000fe2000000007e */
[----:B------:R-:W-:Y:S01]  /*28060*/  IMAD.U32 R145, R81, 0x10000, RZ ;  /* 0x0001000051917824 */ /* 0x000fe200078e00ff */
[----:B------:R-:W-:Y:S01]  /*28070*/  SHF.L.U32 R155, R53, 0x10, RZ ;  /* 0x00000010359b7819 */ /* 0x000fe200000006ff */
[----:B------:R-:W-:Y:S01]  /*28080*/  IMAD.U32 R139, R79, 0x10000, RZ ;  /* 0x000100004f8b7824 */ /* 0x000fe200078e00ff */
        /* <DEDUP_REMOVED lines=12> */
[----:B------:R-:W-:Y:S01]  /*28150*/  MOV R136, UR5 ;  /* 0x0000000500887c02 */ /* 0x000fe20008000f00 */
[----:B------:R-:W-:Y:S01]  /*28160*/  FFMA.FTZ R234, R169, R234, R126 ;  /* 0x000000eaa9ea7223 */ /* 0x000fe2000001007e */
[----:B------:R-:W-:Y:S01]  /*28170*/  PRMT R138, R55, 0x7632, R138 ;  /* 0x00007632378a7816 */ /* 0x000fe2000000008a */
[----:B------:R-:W-:Y:S01]  /*28180*/  IMAD.U32 R139, R80, 0x10000, RZ ;  /* 0x00010000508b7824 */ /* 0x000fe200078e00ff */
[----:B------:R-:W-:Y:S01]  /*28190*/  PRMT R146, R83, 0x7632, R146 ;  /* 0x0000763253927816 */ /* 0x000fe20000000092 */
[----:B------:R-:W-:Y:S01]  /*281a0*/  FFMA.FTZ R236, R175, R236, R130 ;  /* 0x000000ecafec7223 */ /* 0x000fe20000010082 */
[----:B------:R-:W-:Y:S01]  /*281b0*/  SHF.L.U32 R137, R52, 0x10, RZ ;  /* 0x0000001034897819 */ /* 0x000fe200000006ff */
[----:B------:R-:W-:Y:S01]  /*281c0*/  IMAD.U32 R138, R138, 0x10000, RZ ;  /* 0x000100008a8a7824 */ /* 0x000fe200078e00ff */
[----:B------:R-:W-:Y:S01]  /*281d0*/  PRMT R124, R52, 0x7632, R124 ;  /* 0x00007632347c7816 */ /* 0x000fe2000000007c */
[----:B------:R-:W-:Y:S01]  /*281e0*/  IMAD.U32 R147, R55, 0x10000, RZ ;  /* 0x0001000037937824 */ /* 0x000fe200078e00ff */
[----:B------:R-:W-:Y:S01]  /*281f0*/  PRMT R126, R80, 0x7632, R126 ;  /* 0x00007632507e7816 */ /* 0x000fe2000000007e */
[----:B------:R-:W-:Y:S01]  /*28200*/  FFMA.FTZ R140, R144, R137, R139 ;  /* 0x00000089908c7223 */ /* 0x000fe2000001008b */
[----:B------:R-:W-:Y:S01]  /*28210*/  LEA.HI.SX32 R223, R136, R223, 0x1d ;  /* 0x000000df88df7211 */ /* 0x000fe200078feaff */
[C---:B------:R-:W-:Y:S01]  /*28220*/  IMAD.U32 R137, R54.reuse, 0x10000, RZ ;  /* 0x0001000036897824 */ /* 0x040fe200078e00ff */
[----:B------:R-:W-:Y:S01]  /*28230*/  PRMT R130, R54, 0x7632, R130 ;  /* 0x0000763236827816 */ /* 0x000fe20000000082 */
[----:B------:R-:W-:Y:S01]  /*28240*/  IMAD.U32 R126, R126, 0x10000, RZ ;  /* 0x000100007e7e7824 */ /* 0x000fe200078e00ff */
[----:B------:R-:W-:Y:S01]  /*28250*/  PRMT R136, R82, 0x7632, R136 ;  /* 0x0000763252887816 */ /* 0x000fe20000000088 */
[----:B0-----:R-:W-:Y:S01]  /*28260*/  IMAD.WIDE.U32 R144, R223, 0x10, R128 ;  /* 0x00000010df907825 */ /* 0x001fe200078e0080 */
[----:B------:R-:W-:-:S02]  /*28270*/  SHF.L.U32 R146, R146, 0x10, RZ ;  /* 0x0000001092927819 */ /* 0x000fc400000006ff */
[----:B------:R-:W-:Y:S01]  /*28280*/  SHF.L.U32 R124, R124, 0x10, RZ ;  /* 0x000000107c7c7819 */ /* 0x000fe200000006ff */
[----:B------:R-:W-:Y:S01]  /*28290*/  IMAD.U32 R130, R130, 0x10000, RZ ;  /* 0x0001000082827824 */ /* 0x000fe200078e00ff */
[----:B------:R-:W-:Y:S01]  /*282a0*/  SHF.L.U32 R157, R83, 0x10, RZ ;  /* 0x00000010539d7819 */ /* 0x000fe200000006ff */
[----:B------:R-:W-:Y:S01]  /*282b0*/  FFMA.FTZ R159, R203, R138, R146 ;  /* 0x0000008acb9f7223 */ /* 0x000fe20000010092 */
[----:B------:R-:W-:Y:S01]  /*282c0*/  SHF.L.U32 R139, R82, 0x10, RZ ;  /* 0x00000010528b7819 */ /* 0x000fe200000006ff */
[----:B------:R-:W-:Y:S01]  /*282d0*/  FFMA.FTZ R173, R173, R124, R126 ;  /* 0x0000007cadad7223 */ /* 0x000fe2000001007e */
[----:B------:R-:W-:Y:S01]  /*282e0*/  SHF.L.U32 R136, R136, 0x10, RZ ;  /* 0x0000001088887819 */ /* 0x000fe200000006ff */
[----:B------:R-:W-:Y:S01]  /*282f0*/  VIADD R203, R223, 0x80 ;  /* 0x00000080dfcb7836 */ /* 0x000fe20000000000 */
[----:B------:R-:W-:Y:S01]  /*28300*/  F2FP.BF16.F32.PACK_AB R127, R168, R127 ;  /* 0x0000007fa87f723e */ /* 0x000fe200000010ff */
[----:B------:R-:W-:Y:S01]  /*28310*/  FFMA.FTZ R150, R150, R147, R157 ;  /* 0x0000009396967223 */ /* 0x000fe2000001009d */
[----:B------:R-:W-:Y:S01]  /*28320*/  F2FP.BF16.F32.PACK_AB R126, R160, R229 ;  /* 0x000000e5a07e723e */ /* 0x000fe200000010ff */
[----:B------:R-:W-:Y:S01]  /*28330*/  FFMA.FTZ R148, R148, R137, R139 ;  /* 0x0000008994947223 */ /* 0x000fe2000001008b */
[----:B------:R-:W-:Y:S01]  /*28340*/  F2FP.BF16.F32.PACK_AB R125, R154, R125 ;  /* 0x0000007d9a7d723e */ /* 0x000fe200000010ff */
[----:B------:R-:W-:Y:S01]  /*28350*/  FFMA.FTZ R177, R177, R130, R136 ;  /* 0x00000082b1b17223 */ /* 0x000fe20000010088 */
[----:B------:R-:W-:Y:S01]  /*28360*/  F2FP.BF16.F32.PACK_AB R124, R225, R152 ;  /* 0x00000098e17c723e */ /* 0x000fe200000010ff */
[C---:B------:R-:W-:Y:S01]  /*28370*/  VIADD R157, R223.reuse, 0x180 ;  /* 0x00000180df9d7836 */ /* 0x040fe20000000000 */
[C---:B------:R-:W-:Y:S01]  /*28380*/  IADD3 R163, PT, PT, R223.reuse, 0x100, RZ ;  /* 0x00000100dfa37810 */ /* 0x040fe20007ffe0ff */
[C---:B------:R-:W-:Y:S01]  /*28390*/  VIADD R165, R223.reuse, 0x280 ;  /* 0x00000280dfa57836 */ /* 0x040fe20000000000 */
[C---:B------:R-:W-:Y:S01]  /*283a0*/  IADD3 R147, PT, PT, R223.reuse, 0x200, RZ ;  /* 0x00000200df937810 */ /* 0x040fe20007ffe0ff */
[----:B------:R0:W-:Y:S01]  /*283b0*/  STG.E.128 desc[UR12][R144.64], R124 ;  /* 0x0000007c90007986 */ /* 0x0001e2000c101d0c */
        /* <DEDUP_REMOVED lines=12> */
[----:B------:R-:W-:Y:S01]  /*28480*/  IMAD.WIDE.U32 R146, R147, 0x10, R128 ;  /* 0x0000001093927825 */ /* 0x000fe200078e0080 */
[----:B------:R-:W-:-:S02]  /*28490*/  F2FP.BF16.F32.PACK_AB R134, R161, R132 ;  /* 0x00000084a186723e */ /* 0x000fc400000010ff */
[----:B0-----:R-:W-:Y:S01]  /*284a0*/  F2FP.BF16.F32.PACK_AB R127, R178, R247 ;  /* 0x000000f7b27f723e */ /* 0x001fe200000010ff */
[--C-:B------:R-:W-:Y:S01]  /*284b0*/  IMAD.WIDE.U32 R144, R165, 0x10, R128.reuse ;  /* 0x00000010a5907825 */ /* 0x100fe200078e0080 */
[----:B------:R-:W-:Y:S02]  /*284c0*/  F2FP.BF16.F32.PACK_AB R126, R172, R245 ;  /* 0x000000f5ac7e723e */ /* 0x000fe400000010ff */
[----:B------:R-:W-:Y:S01]  /*284d0*/  F2FP.BF16.F32.PACK_AB R125, R164, R243 ;  /* 0x000000f3a47d723e */ /* 0x000fe200000010ff */
[----:B------:R-:W-:Y:S01]  /*284e0*/  IMAD.WIDE.U32 R168, R169, 0x10, R128 ;  /* 0x00000010a9a87825 */ /* 0x000fe200078e0080 */
[----:B------:R-:W-:Y:S02]  /*284f0*/  F2FP.BF16.F32.PACK_AB R124, R158, R241 ;  /* 0x000000f19e7c723e */ /* 0x000fe400000010ff */
[----:B------:R-:W-:Y:S02]  /*28500*/  F2FP.BF16.F32.PACK_AB R129, R174, R251 ;  /* 0x000000fbae81723e */ /* 0x000fe400000010ff */
[----:B------:R-:W-:Y:S01]  /*28510*/  F2FP.BF16.F32.PACK_AB R128, R166, R249 ;  /* 0x000000f9a680723e */ /* 0x000fe200000010ff */
[----:B------:R0:W-:Y:S01]  /*28520*/  STG.E.128 desc[UR12][R162.64], R124 ;  /* 0x0000007ca2007986 */ /* 0x0001e2000c101d0c */
[----:B------:R-:W-:-:S02]  /*28530*/  F2FP.BF16.F32.PACK_AB R133, R226, R143 ;  /* 0x0000008fe285723e */ /* 0x000fc400000010ff */
[----:B------:R-:W-:Y:S01]  /*28540*/  F2FP.BF16.F32.PACK_AB R132, R176, R141 ;  /* 0x0000008db084723e */ /* 0x000fe200000010ff */
[----:B------:R0:W-:Y:S01]  /*28550*/  STG.E.128 desc[UR12][R156.64], R128 ;  /* 0x000000809c007986 */ /* 0x0001e2000c101d0c */
[----:B-1----:R-:W-:Y:S02]  /*28560*/  F2FP.BF16.F32.PACK_AB R139, R171, R142 ;  /* 0x0000008eab8b723e */ /* 0x002fe400000010ff */
        /* <DEDUP_REMOVED lines=8> */
[----:B------:R-:W-:-:S05]  /*285f0*/  F2FP.BF16.F32.PACK_AB R140, R173, R140 ;  /* 0x0000008cad8c723e */ /* 0x000fca00000010ff */
[----:B------:R0:W-:Y:S02]  /*28600*/  STG.E.128 desc[UR12][R168.64], R140 ;  /* 0x0000008ca8007986 */ /* 0x0001e4000c101d0c */
.L_x_18618:
[----:B------:R-:W-:Y:S02]  /*28610*/  UIADD3 UR7, UPT, UPT, UR7, UR16, URZ ;  /* 0x0000001007077290 */ /* 0x000fe4000fffe0ff */
[----:B------:R-:W-:Y:S02]  /*28620*/  UPLOP3.LUT UP0, UPT, UPT, UPT, UP0, 0x40, 0x4 ;  /* 0x000000000004789c */ /* 0x000fe40003f0e800 */
[----:B------:R-:W-:-:S09]  /*28630*/  UISETP.GE.AND UP1, UPT, UR7, UR17, UPT ;  /* 0x000000110700728c */ /* 0x000fd2000bf26270 */
[----:B------:R-:W-:Y:S05]  /*28640*/  BRA.U !UP1, `(.L_x_18619) ;  /* 0xfffffd89090c7547 */ /* 0x000fea000b83ffff */
[----:B------:R-:W-:Y:S05]  /*28650*/  EXIT ;  /* 0x000000000000794d */ /* 0x000fea0003800000 */
.L_x_18620:
        /* <DEDUP_REMOVED lines=10> */
.L_x_42354:


//--------------------- .text._ZN10layer_norm13ln_fwd_kernelINS_13Kernel_traitsIf13__nv_bfloat16fS2_fjLj7168ELj1ELj1ELj4ELj16ENS_18Kernel_traits_baseILj7168EfS2_fS2_fjLj128EEEEELb0ELb0ELb0ELb0EEEvNS_9FwdParamsE --------------------------
	.section	.text._ZN10layer_norm13ln_fwd_kernelINS_13Kernel_traitsIf13__nv_bfloat16fS2_fjLj7168ELj1ELj1ELj4ELj16ENS_18Kernel_traits_baseILj7168EfS2_fS2_fjLj128EEEEELb0ELb0ELb0ELb0EEEvNS_9FwdParamsE,"ax",@progbits
	.align	128
        .global         _ZN10layer_norm13ln_fwd_kernelINS_13Kernel_traitsIf13__nv_bfloat16fS2_fjLj7168ELj1ELj1ELj4ELj16ENS_18Kernel_traits_baseILj7168EfS2_fS2_fjLj128EEEEELb0ELb0ELb0ELb0EEEvNS_9FwdParamsE
        .type           _ZN10layer_norm13ln_fwd_kernelINS_13Kernel_traitsIf13__nv_bfloat16fS2_fjLj7168ELj1ELj1ELj4ELj16ENS_18Kernel_traits_baseILj7168EfS2_fS2_fjLj128EEEEELb0ELb0ELb0ELb0EEEvNS_9FwdParamsE,@function
        .size           _ZN10layer_norm13ln_fwd_kernelINS_13Kernel_traitsIf13__nv_bfloat16fS2_fjLj7168ELj1ELj1ELj4ELj16ENS_18Kernel_traits_baseILj7168EfS2_fS2_fjLj128EEEEELb0ELb0ELb0ELb0EEEvNS_9FwdParamsE,(.L_x_42355 - _ZN10layer_norm13ln_fwd_kernelINS_13Kernel_traitsIf13__nv_bfloat16fS2_fjLj7168ELj1ELj1ELj4ELj16ENS_18Kernel_traits_baseILj7168EfS2_fS2_fjLj128EEEEELb0ELb0ELb0ELb0EEEvNS_9FwdParamsE)
        .other          _ZN10layer_norm13ln_fwd_kernelINS_13Kernel_traitsIf13__nv_bfloat16fS2_fjLj7168ELj1ELj1ELj4ELj16ENS_18Kernel_traits_baseILj7168EfS2_fS2_fjLj128EEEEELb0ELb0ELb0ELb0EEEvNS_9FwdParamsE,@"STO_CUDA_ENTRY STV_DEFAULT"
_ZN10layer_norm13ln_fwd_kernelINS_13Kernel_traitsIf13__nv_bfloat16fS2_fjLj7168ELj1ELj1ELj4ELj16ENS_18Kernel_traits_baseILj7168EfS2_fS2_fjLj128EEEEELb0ELb0ELb0ELb0EEEvNS_9FwdParamsE:
.text._ZN10layer_norm13ln_fwd_kernelINS_13Kernel_traitsIf13__nv_bfloat16fS2_fjLj7168ELj1ELj1ELj4ELj16ENS_18Kernel_traits_baseILj7168EfS2_fS2_fjLj128EEEEELb0ELb0ELb0ELb0EEEvNS_9FwdParamsE:
        /* <DEDUP_REMOVED lines=89> */
.L_x_18622:
        /* <DEDUP_REMOVED lines=12> */
[----:B------:R-:W-:-:S06]  /*0650*/  @P0 LOP3.LUT R125, R125, 0x80, RZ, 0xfc, !PT ;  /* 0x000000807d7d0812 */ /* 0x000fcc00078efcff */
[----:B------:R-:W0:Y:S01]  /*0660*/  @P4 LDC.64 R28, c[0x0][0x3d0] ;  /* 0x0000f400ff1c4b82 */ /* 0x000e220000000a00 */
[C---:B-1----:R-:W-:Y:S01]  /*0670*/  @P1 IMAD.WIDE.U32 R14, R125.reuse, 0x20, R14 ;  /* 0x000000207d0e1825 */ /* 0x042fe200078e000e */
[----:B------:R-:W-:Y:S01]  /*0680*/  @P1 IADD3 R125, PT, PT, R125, 0x80, RZ ;  /* 0x000000807d7d1810 */ /* 0x000fe20007ffe0ff */
[----:B------:R-:W5:Y:S01]  /*0690*/  @P0 LDG.E.128 R4, desc[UR6][R12.64] ;  /* 0x000000060c040981 */ /* 0x000f62000c1e1d00 */
[----:B------:R-:W-:Y:S02]  /*06a0*/  CS2R R98, SRZ ;  /* 0x0000000000627805 */ /* 0x000fe4000001ff00 */
[----:B------:R-:W-:Y:S02]  /*06b0*/  CS2R R96, SRZ ;  /* 0x0000000000607805 */ /* 0x000fe4000001ff00 */
[----:B------:R-:W-:Y:S01]  /*06c0*/  CS2R R94, SRZ ;  /* 0x00000000005e7805 */ /* 0x000fe2000001ff00 */
[----:B------:R-:W5:Y:S01]  /*06d0*/  @P0 LDG.E.128 R8, desc[UR6][R12.64+0x10] ;  /* 0x000010060c080981 */ /* 0x000f62000c1e1d00 */
[----:B------:R-:W1:Y:S01]  /*06e0*/  @P5 LDC.64 R2, c[0x0][0x3d0] ;  /* 0x0000f400ff025b82 */ /* 0x000e620000000a00 */
[C---:B--2---:R-:W-:Y:S01]  /*06f0*/  @P2 IMAD.WIDE.U32 R16, R125.reuse, 0x20, R16 ;  /* 0x000000207d102825 */ /* 0x044fe200078e0010 */
[----:B------:R-:W-:Y:S01]  /*0700*/  @P2 IADD3 R125, PT, PT, R125, 0x80, RZ ;  /* 0x000000807d7d2810 */ /* 0x000fe20007ffe0ff */
[----:B------:R-:W5:Y:S01]  /*0710*/  @P1 LDG.E.128 R20, desc[UR6][R14.64] ;  /* 0x000000060e141981 */ /* 0x000f62000c1e1d00 */
[----:B------:R-:W-:-:S02]  /*0720*/  CS2R R92, SRZ ;  /* 0x00000000005c7805 */ /* 0x000fc4000001ff00 */
[----:B------:R-:W-:Y:S02]  /*0730*/  CS2R R82, SRZ ;  /* 0x0000000000527805 */ /* 0x000fe4000001ff00 */
[----:B------:R-:W-:Y:S01]  /*0740*/  CS2R R80, SRZ ;  /* 0x0000000000507805 */ /* 0x000fe2000001ff00 */
[----:B------:R-:W5:Y:S01]  /*0750*/  @P1 LDG.E.128 R24, desc[UR6][R14.64+0x10] ;  /* 0x000010060e181981 */ /* 0x000f62000c1e1d00 */
[----:B------:R-:W2:Y:S01]  /*0760*/  @P6 LDC.64 R32, c[0x0][0x3d0] ;  /* 0x0000f400ff206b82 */ /* 0x000ea20000000a00 */
[C---:B---3--:R-:W-:Y:S01]  /*0770*/  @P3 IMAD.WIDE.U32 R18, R125.reuse, 0x20, R18 ;  /* 0x000000207d123825 */ /* 0x048fe200078e0012 */
[----:B------:R-:W-:Y:S01]  /*0780*/  @P3 IADD3 R125, PT, PT, R125, 0x80, RZ ;  /* 0x000000807d7d3810 */ /* 0x000fe20007ffe0ff */
[----:B------:R-:W5:Y:S01]  /*0790*/  @P2 LDG.E.128 R36, desc[UR6][R16.64] ;  /* 0x0000000610242981 */ /* 0x000f62000c1e1d00 */
[----:B------:R-:W-:Y:S02]  /*07a0*/  CS2R R78, SRZ ;  /* 0x00000000004e7805 */ /* 0x000fe4000001ff00 */
[----:B------:R-:W-:-:S02]  /*07b0*/  CS2R R76, SRZ ;  /* 0x00000000004c7805 */ /* 0x000fc4000001ff00 */
[----:B------:R-:W-:Y:S01]  /*07c0*/  CS2R R66, SRZ ;  /* 0x0000000000427805 */ /* 0x000fe2000001ff00 */
[----:B------:R-:W5:Y:S01]  /*07d0*/  @P2 LDG.E.128 R40, desc[UR6][R16.64+0x10] ;  /* 0x0000100610282981 */ /* 0x000f62000c1e1d00 */
[C---:B0-----:R-:W-:Y:S01]  /*07e0*/  @P4 IMAD.WIDE.U32 R28, R125.reuse, 0x20, R28 ;  /* 0x000000207d1c4825 */ /* 0x041fe200078e001c */
[----:B------:R-:W-:Y:S02]  /*07f0*/  @P4 IADD3 R125, PT, PT, R125, 0x80, RZ ;  /* 0x000000807d7d4810 */ /* 0x000fe40007ffe0ff */
[----:B------:R-:W-:Y:S01]  /*0800*/  CS2R R64, SRZ ;  /* 0x0000000000407805 */ /* 0x000fe2000001ff00 */
[----:B------:R-:W5:Y:S01]  /*0810*/  @P3 LDG.E.128 R52, desc[UR6][R18.64] ;  /* 0x0000000612343981 */ /* 0x000f62000c1e1d00 */
[----:B------:R-:W-:Y:S02]  /*0820*/  CS2R R62, SRZ ;  /* 0x00000000003e7805 */ /* 0x000fe4000001ff00 */
[----:B------:R-:W-:Y:S02]  /*0830*/  CS2R R60, SRZ ;  /* 0x00000000003c7805 */ /* 0x000fe4000001ff00 */
[----:B------:R-:W-:Y:S01]  /*0840*/  CS2R R50, SRZ ;  /* 0x0000000000327805 */ /* 0x000fe2000001ff00 */
[----:B------:R0:W5:Y:S01]  /*0850*/  @P3 LDG.E.128 R56, desc[UR6][R18.64+0x10] ;  /* 0x0000100612383981 */ /* 0x000162000c1e1d00 */
[C---:B-1----:R-:W-:Y:S01]  /*0860*/  @P5 IMAD.WIDE.U32 R30, R125.reuse, 0x20, R2 ;  /* 0x000000207d1e5825 */ /* 0x042fe200078e0002 */
[----:B------:R-:W-:-:S02]  /*0870*/  @P5 IADD3 R125, PT, PT, R125, 0x80, RZ ;  /* 0x000000807d7d5810 */ /* 0x000fc40007ffe0ff */
[----:B------:R-:W-:Y:S01]  /*0880*/  CS2R R48, SRZ ;  /* 0x0000000000307805 */ /* 0x000fe2000001ff00 */
[----:B------:R-:W5:Y:S01]  /*0890*/  @P4 LDG.E.128 R68, desc[UR6][R28.64] ;  /* 0x000000061c444981 */ /* 0x000f62000c1e1d00 */
[----:B------:R-:W-:Y:S02]  /*08a0*/  CS2R R46, SRZ ;  /* 0x00000000002e7805 */ /* 0x000fe4000001ff00 */
[----:B------:R-:W-:Y:S02]  /*08b0*/  CS2R R44, SRZ ;  /* 0x00000000002c7805 */ /* 0x000fe4000001ff00 */
[----:B------:R-:W-:Y:S01]  /*08c0*/  CS2R R34, SRZ ;  /* 0x0000000000227805 */ /* 0x000fe2000001ff00 */
[----:B------:R1:W5:Y:S01]  /*08d0*/  @P4 LDG.E.128 R72, desc[UR6][R28.64+0x10] ;  /* 0x000010061c484981 */ /* 0x000362000c1e1d00 */
[----:B--2---:R-:W-:Y:S01]  /*08e0*/  @P6 IMAD.WIDE.U32 R2, R125, 0x20, R32 ;  /* 0x000000207d026825 */ /* 0x004fe200078e0020 */
[----:B0-----:R-:W-:Y:S02]  /*08f0*/  CS2R R18, SRZ ;  /* 0x0000000000127805 */ /* 0x001fe4000001ff00 */
[----:B------:R-:W-:Y:S01]  /*0900*/  CS2R R16, SRZ ;  /* 0x0000000000107805 */ /* 0x000fe2000001ff00 */
[----:B------:R-:W5:Y:S04]  /*0910*/  @P5 LDG.E.128 R84, desc[UR6][R30.64] ;  /* 0x000000061e545981 */ /* 0x000f68000c1e1d00 */
[----:B------:R-:W5:Y:S04]  /*0920*/  @P6 LDG.E.128 R100, desc[UR6][R2.64] ;  /* 0x0000000602646981 */ /* 0x000f68000c1e1d00 */
[----:B------:R-:W5:Y:S01]  /*0930*/  @P6 LDG.E.128 R104, desc[UR6][R2.64+0x10] ;  /* 0x0000100602686981 */ /* 0x000f62000c1e1d00 */
[----:B------:R-:W-:-:S02]  /*0940*/  CS2R R32, SRZ ;  /* 0x0000000000207805 */ /* 0x000fc4000001ff00 */
[----:B-1----:R-:W-:Y:S02]  /*0950*/  CS2R R28, SRZ ;  /* 0x00000000001c7805 */ /* 0x002fe4000001ff00 */
[----:B------:R-:W-:Y:S01]  /*0960*/  CS2R R14, SRZ ;  /* 0x00000000000e7805 */ /* 0x000fe2000001ff00 */
[----:B------:R0:W5:Y:S01]  /*0970*/  @P5 LDG.E.128 R88, desc[UR6][R30.64+0x10] ;  /* 0x000010061e585981 */ /* 0x000162000c1e1d00 */
[----:B------:R-:W-:Y:S02]  /*0980*/  CS2R R12, SRZ ;  /* 0x00000000000c7805 */ /* 0x000fe4000001ff00 */
[----:B------:R-:W-:Y:S02]  /*0990*/  @P6 CS2R R114, SRZ ;  /* 0x0000000000726805 */ /* 0x000fe4000001ff00 */
[----:B------:R-:W-:Y:S02]  /*09a0*/  @P6 CS2R R112, SRZ ;  /* 0x0000000000706805 */ /* 0x000fe4000001ff00 */
[----:B------:R-:W-:-:S02]  /*09b0*/  @P6 CS2R R110, SRZ ;  /* 0x00000000006e6805 */ /* 0x000fc4000001ff00 */
[----:B------:R-:W-:Y:S02]  /*09c0*/  @P6 CS2R R108, SRZ ;  /* 0x00000000006c6805 */ /* 0x000fe4000001ff00 */
[----:B0-----:R-:W-:-:S07]  /*09d0*/  CS2R R30, SRZ ;  /* 0x00000000001e7805 */ /* 0x001fce000001ff00 */
.L_x_18623:
[----:B------:R-:W-:Y:S05]  /*09e0*/  BSYNC.RECONVERGENT B0 ;  /* 0x0000000000007941 */ /* 0x000fea0003800200 */
.L_x_18621:
[----:B------:R-:W1:Y:S02]  /*09f0*/  LDCU UR4, c[0x0][0x384] ;  /* 0x00007080ff0477ac */ /* 0x000e640008000800 */
[----:B-1----:R-:W-:-:S13]  /*0a00*/  ISETP.GE.AND P0, PT, R175, UR4, PT ;  /* 0x00000004af007c0c */ /* 0x002fda000bf06270 */
[----:B------:R-:W-:Y:S05]  /*0a10*/  @P0 EXIT ;  /* 0x000000000000094d */ /* 0x000fea0003800000 */
[----:B------:R-:W-:Y:S01]  /*0a20*/  SHF.R.S32.HI R123, RZ, 0x3, R123 ;  /* 0x00000003ff7b7819 */ /* 0x000fe2000001147b */
[----:B0-----:R-:W0:Y:S01]  /*0a30*/  LDC.64 R116, c[0x0][0x3e0] ;  /* 0x0000f800ff747b82 */ /* 0x001e220000000a00 */
[----:B------:R-:W1:Y:S02]  /*0a40*/  LDCU UR12, c[0x0][0x388] ;  /* 0x00007100ff0c77ac */ /* 0x000e640008000800 */
[C---:B------:R-:W-:Y:S02]  /*0a50*/  LOP3.LUT R3, R123.reuse, 0x7f, RZ, 0xc0, !PT ;  /* 0x0000007f7b037812 */ /* 0x040fe400078ec0ff */
[----:B------:R-:W-:Y:S01]  /*0a60*/  SHF.L.U32 R123, R123, 0x1, RZ ;  /* 0x000000017b7b7819 */ /* 0x000fe200000006ff */
[----:B------:R-:W2:Y:S01]  /*0a70*/  LDCU.U8 UR10, c[0x0][0x410] ;  /* 0x00008200ff0a77ac */ /* 0x000ea20008000000 */
[----:B------:R-:W-:Y:S01]  /*0a80*/  VIADDMNMX R122, R3, -R122, RZ, !PT ;  /* 0x8000007a037a7246 */ /* 0x000fe200078001ff */
[----:B------:R-:W-:Y:S01]  /*0a90*/  IMAD R0, R0, -0x20, R3 ;  /* 0xffffffe000007824 */ /* 0x000fe200078e0203 */
[----:B------:R-:W-:Y:S01]  /*0aa0*/  LOP3.LUT R123, R123, 0xffffff00, RZ, 0xc0, !PT ;  /* 0xffffff007b7b7812 */ /* 0x000fe200078ec0ff */
[----:B------:R-:W3:Y:S01]  /*0ab0*/  LDCU UR11, c[0x0][0x400] ;  /* 0x00008000ff0b77ac */ /* 0x000ee20008000800 */
[----:B------:R-:W-:-:S02]  /*0ac0*/  VIMNMX R122, PT, PT, R122, 0x20, PT ;  /* 0x000000207a7a7848 */ /* 0x000fc40003fe0100 */
[----:B------:R-:W-:Y:S01]  /*0ad0*/  VIMNMX R0, PT, PT, RZ, R0, !PT ;  /* 0x00000000ff007248 */ /* 0x000fe20007fe0100 */
[----:B------:R-:W4:Y:S01]  /*0ae0*/  LDCU.64 UR8, c[0x0][0x3a0] ;  /* 0x00007400ff0877ac */ /* 0x000f220008000a00 */
[-C--:B------:R-:W-:Y:S02]  /*0af0*/  LEA R122, R122, R123.reuse, 0x3 ;  /* 0x0000007b7a7a7211 */ /* 0x080fe400078e18ff */
[----:B------:R-:W-:Y:S01]  /*0b00*/  VIMNMX R0, PT, PT, R0, 0x20, PT ;  /* 0x0000002000007848 */ /* 0x000fe20003fe0100 */
[----:B------:R-:W-:Y:S01]  /*0b10*/  UPLOP3.LUT UP1, UPT, UPT, UPT, UPT, 0x40, 0x4 ;  /* 0x000000000004789c */ /* 0x000fe20003f2e870 */
[----:B------:R-:W-:Y:S02]  /*0b20*/  I2FP.F32.U32 R122, R122 ;  /* 0x0000007a007a7245 */ /* 0x000fe40000201000 */
[----:B------:R-:W-:Y:S02]  /*0b30*/  LEA R172, R0, R123, 0x3 ;  /* 0x0000007b00ac7211 */ /* 0x000fe400078e18ff */
[----:B------:R0:W0:Y:S02]  /*0b40*/  MUFU.RCP R173, R122 ;  /* 0x0000007a00ad7308 */ /* 0x0000240000001000 */
[----:B0-----:R-:W-:-:S04]  /*0b50*/  ISETP.NE.U32.AND P0, PT, R116, RZ, PT ;  /* 0x000000ff7400720c */ /* 0x001fc80003f05070 */
[----:B-1234-:R-:W-:-:S13]  /*0b60*/  ISETP.NE.AND.EX P0, PT, R117, RZ, PT, P0 ;  /* 0x000000ff7500720c */ /* 0x01efda0003f05300 */
.L_x_18670:
[----:B------:R-:W0:Y:S02]  /*0b70*/  @P0 LDC.64 R178, c[0x0][0x3e0] ;  /* 0x0000f800ffb20b82 */ /* 0x000e240000000a00 */
[----:B0-----:R-:W-:-:S06]  /*0b80*/  @P0 IMAD.WIDE R178, R175, 0x2, R178 ;  /* 0x00000002afb20825 */ /* 0x001fcc00078e02b2 */
[----:B--2---:R-:W2:Y:S01]  /*0b90*/  @P0 LDG.E.U16 R178, desc[UR6][R178.64] ;  /* 0x00000006b2b20981 */ /* 0x004ea2000c1e1500 */
[----:B------:R-:W-:Y:S01]  /*0ba0*/  IMAD R0, R175, UR12, RZ ;  /* 0x0000000caf007c24 */ /* 0x000fe2000f8e02ff */
[----:B------:R-:W-:Y:S01]  /*0bb0*/  ISETP.GE.U32.AND P1, PT, R174, 0x80, PT ;  /* 0x00000080ae00780c */ /* 0x000fe20003f26070 */
[----:B------:R-:W-:Y:S01]  /*0bc0*/  BSSY.RECONVERGENT B0, `(.L_x_18624) ;  /* 0x0000041000007945 */ /* 0x000fe20003800200 */
[----:B------:R-:W0:Y:S02]  /*0bd0*/  S2R R3, SR_TID.X ;  /* 0x0000000000037919 */ /* 0x000e240000002100 */
[----:B-1-34-:R-:W-:-:S04]  /*0be0*/  SHF.R.S32.HI R177, RZ, 0x1f, R0 ;  /* 0x0000001fffb17819 */ /* 0x01afc80000011400 */
[----:B------:R-:W-:Y:S01]  /*0bf0*/  LEA.HI R2, R177, R0, RZ, 0x3 ;  /* 0x00000000b1027211 */ /* 0x000fe200078f18ff */
[----:B------:R-:W-:-:S03]  /*0c00*/  HFMA2 R0, -RZ, RZ, 1.875, 0 ;  /* 0x3f800000ff007431 */ /* 0x000fc600000001ff */
        /* <DEDUP_REMOVED lines=35> */
.L_x_18626:
        /* <DEDUP_REMOVED lines=10> */
[----:B------:R-:W-:Y:S02]  /*0ee0*/  SHF.L.U32 R141, R138, 0x10, RZ ;  /* 0x000000108a8d7819 */ /* 0x000fe400000006ff */
[----:B------:R-:W-:Y:S02]  /*0ef0*/  SHF.L.U32 R177, R177, 0x10, RZ ;  /* 0x00000010b1b17819 */ /* 0x000fe400000006ff */
        /* <DEDUP_REMOVED lines=8> */
.L_x_18627:
[----:B------:R-:W0:Y:S01]  /*0f80*/  LDC.64 R178, c[0x0][0x3a8] ;  /* 0x0000ea00ffb27b82 */ /* 0x000e220000000a00 */
[C---:B------:R-:W-:Y:S01]  /*0f90*/  IADD3 R176, PT, PT, R2.reuse, 0x80, RZ ;  /* 0x0000008002b07810 */ /* 0x040fe20007ffe0ff */
[----:B0-----:R-:W-:-:S05]  /*0fa0*/  IMAD.WIDE.U32 R178, R2, 0x20, R178 ;  /* 0x0000002002b27825 */ /* 0x001fca00078e00b2 */
[----:B------:R0:W-:Y:S04]  /*0fb0*/  STG.E.128 desc[UR6][R178.64], R136 ;  /* 0x00000088b2007986 */ /* 0x0001e8000c101d06 */
[----:B------:R0:W-:Y:S02]  /*0fc0*/  STG.E.128 desc[UR6][R178.64+0x10], R140 ;  /* 0x0000108cb2007986 */ /* 0x0001e4000c101d06 */
.L_x_18625:
[----:B------:R-:W-:Y:S05]  /*0fd0*/  BSYNC.RECONVERGENT B0 ;  /* 0x0000000000007941 */ /* 0x000fea0003800200 */
.L_x_18624:
[----:B------:R-:W-:Y:S01]  /*0fe0*/  ISETP.GE.U32.AND P2, PT, R174, 0x100, PT ;  /* 0x00000100ae00780c */ /* 0x000fe20003f46070 */
[----:B------:R-:W-:Y:S03]  /*0ff0*/  BSSY.RECONVERGENT B0, `(.L_x_18628) ;  /* 0x000003b000007945 */ /* 0x000fe60003800200 */
[----:B0-----:R-:W-:-:S09]  /*1000*/  P2R R178, PR, RZ, 0x4 ;  /* 0x00000004ffb27803 */ /* 0x001fd20000000000 */
        /* <DEDUP_REMOVED lines=13> */
[----:B------:R-:W-:Y:S02]  /*10e0*/  SHF.L.U32 R180, R177, 0x10, RZ ;  /* 0x00000010b1b47819 */ /* 0x000fe400000006ff */
[----:B------:R-:W-:-:S02]  /*10f0*/  PRMT R186, R181, 0x7632, R186 ;  /* 0x00007632b5ba7816 */ /* 0x000fc400000000ba */
[C---:B------:R-:W-:Y:S02]  /*1100*/  PRMT R187, R182.reuse, 0x7632, R187 ;  /* 0x00007632b6bb7816 */ /* 0x040fe400000000bb */
[----:B------:R-:W-:Y:S02]  /*1110*/  PRMT R177, R183, 0x7632, R177 ;  /* 0x00007632b7b17816 */ /* 0x000fe400000000b1 */
[----:B------:R-:W-:Y:S02]  /*1120*/  SHF.L.U32 R189, R182, 0x10, RZ ;  /* 0x00000010b6bd7819 */ /* 0x000fe400000006ff */
        /* <DEDUP_REMOVED lines=14> */
.L_x_18630:
        /* <DEDUP_REMOVED lines=20> */
.L_x_18631:
[----:B------:R-:W0:Y:S02]  /*1350*/  LDC.64 R180, c[0x0][0x3a8] ;  /* 0x0000ea00ffb47b82 */ /* 0x000e240000000a00 */
[C---:B0-----:R-:W-:Y:S01]  /*1360*/  IMAD.WIDE.U32 R180, R176.reuse, 0x20, R180 ;  /* 0x00000020b0b47825 */ /* 0x041fe200078e00b4 */
[----:B------:R-:W-:-:S04]  /*1370*/  IADD3 R176, PT, PT, R176, 0x80, RZ ;  /* 0x00000080b0b07810 */ /* 0x000fc80007ffe0ff */
[----:B------:R0:W-:Y:S04]  /*1380*/  STG.E.128 desc[UR6][R180.64], R132 ;  /* 0x00000084b4007986 */ /* 0x0001e8000c101d06 */
[----:B------:R0:W-:Y:S02]  /*1390*/  STG.E.128 desc[UR6][R180.64+0x10], R144 ;  /* 0x00001090b4007986 */ /* 0x0001e4000c101d06 */
.L_x_18629:
[----:B------:R-:W-:Y:S05]  /*13a0*/  BSYNC.RECONVERGENT B0 ;  /* 0x0000000000007941 */ /* 0x000fea0003800200 */
.L_x_18628:
[----:B------:R-:W-:Y:S01]  /*13b0*/  ISETP.GE.U32.AND P2, PT, R174, 0x180, PT ;  /* 0x00000180ae00780c */ /* 0x000fe20003f46070 */
[----:B------:R-:W-:Y:S03]  /*13c0*/  BSSY.RECONVERGENT B0, `(.L_x_18632) ;  /* 0x000003b000007945 */ /* 0x000fe60003800200 */
[----:B------:R-:W-:-:S09]  /*13d0*/  P2R R179, PR, RZ, 0x4 ;  /* 0x00000004ffb37803 */ /* 0x000fd20000000000 */
[----:B------:R-:W-:Y:S05]  /*13e0*/  @!P2 BRA `(.L_x_18633) ;  /* 0x0000000000e0a947 */ /* 0x000fea0003800000 */
[----:B------:R-:W1:Y:S02]  /*13f0*/  LDC.64 R148, c[0x0][0x390] ;  /* 0x0000e400ff947b82 */ /* 0x000e640000000a00 */
[----:B-1----:R-:W-:-:S05]  /*1400*/  IMAD.WIDE.U32 R148, R176, 0x10, R148 ;  /* 0x00000010b0947825 */ /* 0x002fca00078e0094 */
[----:B0-----:R0:W5:Y:S01]  /*1410*/  LDG.E.128 R180, desc[UR6][R148.64] ;  /* 0x0000000694b47981 */ /* 0x001162000c1e1d00 */
[----:B------:R-:W-:-:S04]  /*1420*/  UISETP.NE.U32.AND UP0, UPT, UR8, URZ, UPT ;  /* 0x000000ff0800728c */ /* 0x000fc8000bf05070 */
[----:B------:R-:W-:-:S09]  /*1430*/  UISETP.NE.AND.EX UP0, UPT, UR9, URZ, UPT, UP0 ;  /* 0x000000ff0900728c */ /* 0x000fd2000bf05300 */
[----:B0-----:R-:W-:Y:S05]  /*1440*/  BRA.U !UP0, `(.L_x_18634) ;  /* 0x0000000108647547 */ /* 0x001fea000b800000 */
        /* <DEDUP_REMOVED lines=25> */
.L_x_18634:
        /* <DEDUP_REMOVED lines=20> */
.L_x_18635:
[----:B------:R-:W0:Y:S02]  /*1720*/  LDC.64 R180, c[0x0][0x3a8] ;  /* 0x0000ea00ffb47b82 */ /* 0x000e240000000a00 */
[C---:B0-----:R-:W-:Y:S01]  /*1730*/  IMAD.WIDE.U32 R180, R176.reuse, 0x20, R180 ;  /* 0x00000020b0b47825 */ /* 0x041fe200078e00b4 */
[----:B------:R-:W-:-:S04]  /*1740*/  IADD3 R176, PT, PT, R176, 0x80, RZ ;  /* 0x00000080b0b07810 */ /* 0x000fc80007ffe0ff */
[----:B------:R1:W-:Y:S04]  /*1750*/  STG.E.128 desc[UR6][R180.64], R148 ;  /* 0x00000094b4007986 */ /* 0x0003e8000c101d06 */
[----:B------:R1:W-:Y:S02]  /*1760*/  STG.E.128 desc[UR6][R180.64+0x10], R160 ;  /* 0x000010a0b4007986 */ /* 0x0003e4000c101d06 */
.L_x_18633:
[----:B------:R-:W-:Y:S05]  /*1770*/  BSYNC.RECONVERGENT B0 ;  /* 0x0000000000007941 */ /* 0x000fea0003800200 */
.L_x_18632:
[----:B------:R-:W-:Y:S01]  /*1780*/  ISETP.GE.U32.AND P2, PT, R174, 0x200, PT ;  /* 0x00000200ae00780c */ /* 0x000fe20003f46070 */
[----:B------:R-:W-:-:S12]  /*1790*/  BSSY.RECONVERGENT B0, `(.L_x_18636) ;  /* 0x000003a000007945 */ /* 0x000fd80003800200 */
[----:B------:R-:W-:Y:S05]  /*17a0*/  @!P2 BRA `(.L_x_18637) ;  /* 0x0000000000e0a947 */ /* 0x000fea0003800000 */
[----:B------:R-:W2:Y:S02]  /*17b0*/  LDC.64 R152, c[0x0][0x390] ;  /* 0x0000e400ff987b82 */ /* 0x000ea40000000a00 */
[----:B--2---:R-:W-:-:S05]  /*17c0*/  IMAD.WIDE.U32 R152, R176, 0x10, R152 ;  /* 0x00000010b0987825 */ /* 0x004fca00078e0098 */
[----:B01----:R0:W5:Y:S01]  /*17d0*/  LDG.E.128 R180, desc[UR6][R152.64] ;  /* 0x0000000698b47981 */ /* 0x003162000c1e1d00 */
        /* <DEDUP_REMOVED lines=28> */
.L_x_18638:
        /* <DEDUP_REMOVED lines=20> */
.L_x_18639:
[----:B------:R-:W0:Y:S02]  /*1ae0*/  LDC.64 R180, c[0x0][0x3a8] ;  /* 0x0000ea00ffb47b82 */ /* 0x000e240000000a00 */
[C---:B0-----:R-:W-:Y:S01]  /*1af0*/  IMAD.WIDE.U32 R180, R176.reuse, 0x20, R180 ;  /* 0x00000020b0b47825 */ /* 0x041fe200078e00b4 */
[----:B------:R-:W-:-:S04]  /*1b00*/  IADD3 R176, PT, PT, R176, 0x80, RZ ;  /* 0x00000080b0b07810 */ /* 0x000fc80007ffe0ff */
[----:B------:R2:W-:Y:S04]  /*1b10*/  STG.E.128 desc[UR6][R180.64], R152 ;  /* 0x00000098b4007986 */ /* 0x0005e8000c101d06 */
[----:B------:R2:W-:Y:S02]  /*1b20*/  STG.E.128 desc[UR6][R180.64+0x10], R164 ;  /* 0x000010a4b4007986 */ /* 0x0005e4000c101d06 */
.L_x_18637:
[----:B------:R-:W-:Y:S05]  /*1b30*/  BSYNC.RECONVERGENT B0 ;  /* 0x0000000000007941 */ /* 0x000fea0003800200 */
.L_x_18636:
[----:B------:R-:W-:Y:S01]  /*1b40*/  ISETP.GE.U32.AND P3, PT, R174, 0x280, PT ;  /* 0x00000280ae00780c */ /* 0x000fe20003f66070 */
[----:B------:R-:W-:-:S12]  /*1b50*/  BSSY.RECONVERGENT B0, `(.L_x_18640) ;  /* 0x000003a000007945 */ /* 0x000fd80003800200 */
[----:B------:R-:W-:Y:S05]  /*1b60*/  @!P3 BRA `(.L_x_18641) ;  /* 0x0000000000e0b947 */ /* 0x000fea0003800000 */
[----:B------:R-:W3:Y:S02]  /*1b70*/  LDC.64 R156, c[0x0][0x390] ;  /* 0x0000e400ff9c7b82 */ /* 0x000ee40000000a00 */
[----:B---3--:R-:W-:-:S05]  /*1b80*/  IMAD.WIDE.U32 R156, R176, 0x10, R156 ;  /* 0x00000010b09c7825 */ /* 0x008fca00078e009c */
[----:B012---:R0:W5:Y:S01]  /*1b90*/  LDG.E.128 R180, desc[UR6][R156.64] ;  /* 0x000000069cb47981 */ /* 0x007162000c1e1d00 */
        /* <DEDUP_REMOVED lines=28> */
.L_x_18642:
        /* <DEDUP_REMOVED lines=20> */
.L_x_18643:
[----:B------:R-:W0:Y:S02]  /*1ea0*/  LDC.64 R180, c[0x0][0x3a8] ;  /* 0x0000ea00ffb47b82 */ /* 0x000e240000000a00 */
[C---:B0-----:R-:W-:Y:S01]  /*1eb0*/  IMAD.WIDE.U32 R180, R176.reuse, 0x20, R180 ;  /* 0x00000020b0b47825 */ /* 0x041fe200078e00b4 */
[----:B------:R-:W-:-:S04]  /*1ec0*/  IADD3 R176, PT, PT, R176, 0x80, RZ ;  /* 0x00000080b0b07810 */ /* 0x000fc80007ffe0ff */
[----:B------:R3:W-:Y:S04]  /*1ed0*/  STG.E.128 desc[UR6][R180.64], R156 ;  /* 0x0000009cb4007986 */ /* 0x0007e8000c101d06 */
[----:B------:R3:W-:Y:S02]  /*1ee0*/  STG.E.128 desc[UR6][R180.64+0x10], R168 ;  /* 0x000010a8b4007986 */ /* 0x0007e4000c101d06 */
.L_x_18641:
[----:B------:R-:W-:Y:S05]  /*1ef0*/  BSYNC.RECONVERGENT B0 ;  /* 0x0000000000007941 */ /* 0x000fea0003800200 */
.L_x_18640:
[----:B------:R-:W-:Y:S01]  /*1f00*/  ISETP.GE.U32.AND P4, PT, R174, 0x300, PT ;  /* 0x00000300ae00780c */ /* 0x000fe20003f86070 */
[----:B------:R-:W-:-:S12]  /*1f10*/  BSSY.RECONVERGENT B0, `(.L_x_18644) ;  /* 0x000003a000007945 */ /* 0x000fd80003800200 */
[----:B------:R-:W-:Y:S05]  /*1f20*/  @!P4 BRA `(.L_x_18645) ;  /* 0x0000000000e0c947 */ /* 0x000fea0003800000 */
[----:B------:R-:W4:Y:S02]  /*1f30*/  LDC.64 R116, c[0x0][0x390] ;  /* 0x0000e400ff747b82 */ /* 0x000f240000000a00 */
[----:B----4-:R-:W-:-:S05]  /*1f40*/  IMAD.WIDE.U32 R116, R176, 0x10, R116 ;  /* 0x00000010b0747825 */ /* 0x010fca00078e0074 */
[----:B0123--:R0:W5:Y:S01]  /*1f50*/  LDG.E.128 R180, desc[UR6][R116.64] ;  /* 0x0000000674b47981 */ /* 0x00f162000c1e1d00 */
        /* <DEDUP_REMOVED lines=28> */
.L_x_18646:
        /* <DEDUP_REMOVED lines=20> */
.L_x_18647:
[----:B------:R-:W0:Y:S02]  /*2260*/  LDC.64 R180, c[0x0][0x3a8] ;  /* 0x0000ea00ffb47b82 */ /* 0x000e240000000a00 */
[C---:B0-----:R-:W-:Y:S01]  /*2270*/  IMAD.WIDE.U32 R180, R176.reuse, 0x20, R180 ;  /* 0x00000020b0b47825 */ /* 0x041fe200078e00b4 */
[----:B------:R-:W-:-:S04]  /*2280*/  IADD3 R176, PT, PT, R176, 0x80, RZ ;  /* 0x00000080b0b07810 */ /* 0x000fc80007ffe0ff */
[----:B------:R4:W-:Y:S04]  /*2290*/  STG.E.128 desc[UR6][R180.64], R116 ;  /* 0x00000074b4007986 */ /* 0x0009e8000c101d06 */
[----:B------:R4:W-:Y:S02]  /*22a0*/  STG.E.128 desc[UR6][R180.64+0x10], R120 ;  /* 0x00001078b4007986 */ /* 0x0009e4000c101d06 */
.L_x_18645:
[----:B------:R-:W-:Y:S05]  /*22b0*/  BSYNC.RECONVERGENT B0 ;  /* 0x0000000000007941 */ /* 0x000fea0003800200 */
.L_x_18644:
        /* <DEDUP_REMOVED lines=34> */
.L_x_18650:
        /* <DEDUP_REMOVED lines=8> */
[----:B------:R-:W-:Y:S02]  /*2560*/  SHF.L.U32 R131, R182, 0x10, RZ ;  /* 0x00000010b6837819 */ /* 0x000fe400000006ff */
[----:B------:R-:W-:Y:S01]  /*2570*/  SHF.L.U32 R129, R126, 0x10, RZ ;  /* 0x000000107e817819 */ /* 0x000fe200000006ff */
[-C--:B------:R-:W-:Y:S01]  /*2580*/  FMUL.FTZ R125, R127, R0.reuse ;  /* 0x000000007f7d7220 */ /* 0x080fe20000410000 */
        /* <DEDUP_REMOVED lines=9> */
.L_x_18651:
[----:B------:R-:W0:Y:S02]  /*2620*/  LDC.64 R180, c[0x0][0x3a8] ;  /* 0x0000ea00ffb47b82 */ /* 0x000e240000000a00 */
[----:B0-----:R-:W-:-:S05]  /*2630*/  IMAD.WIDE.U32 R176, R176, 0x20, R180 ;  /* 0x00000020b0b07825 */ /* 0x001fca00078e00b4 */
[----:B------:R0:W-:Y:S04]  /*2640*/  STG.E.128 desc[UR6][R176.64], R124 ;  /* 0x0000007cb0007986 */ /* 0x0001e8000c101d06 */
[----:B------:R0:W-:Y:S02]  /*2650*/  STG.E.128 desc[UR6][R176.64+0x10], R128 ;  /* 0x00001080b0007986 */ /* 0x0001e4000c101d06 */
.L_x_18649:
[----:B------:R-:W-:Y:S05]  /*2660*/  BSYNC.RECONVERGENT B0 ;  /* 0x0000000000007941 */ /* 0x000fea0003800200 */
.L_x_18648:
[----:B------:R-:W-:Y:S01]  /*2670*/  FADD.FTZ R0, RZ, R136 ;  /* 0x00000088ff007221 */ /* 0x000fe20000010000 */
[C---:B------:R-:W-:Y:S01]  /*2680*/  ISETP.GT.U32.AND P6, PT, R174.reuse, 0xff, PT ;  /* 0x000000ffae00780c */ /* 0x040fe20003fc4070 */
[----:B------:R-:W-:Y:S01]  /*2690*/  BSSY.RECONVERGENT B0, `(.L_x_18652) ;  /* 0x00000d6000007945 */ /* 0x000fe20003800200 */
[----:B0-----:R-:W-:Y:S01]  /*26a0*/  P2R R176, PR, RZ, 0x1 ;  /* 0x00000001ffb07803 */ /* 0x001fe20000000000 */
[----:B------:R-:W-:Y:S01]  /*26b0*/  FADD.FTZ R177, R137, R0 ;  /* 0x0000000089b17221 */ /* 0x000fe20000010000 */
[----:B------:R-:W-:Y:S02]  /*26c0*/  ISETP.GT.U32.AND P0, PT, R174, 0x17f, PT ;  /* 0x0000017fae00780c */ /* 0x000fe40003f04070 */
[----:B------:R-:W-:Y:S01]  /*26d0*/  LOP3.LUT R186, R3, 0x1f, RZ, 0xc0, !PT ;  /* 0x0000001f03ba7812 */ /* 0x000fe200078ec0ff */
        /* <DEDUP_REMOVED lines=8> */
[----:B-1234-:R-:W-:-:S04]  /*2760*/  FADD.FTZ R181, R133, R0 ;  /* 0x0000000085b57221 */ /* 0x01efc80000010000 */
        /* <DEDUP_REMOVED lines=72> */
[----:B------:R-:W-:-:S03]  /*2bf0*/  HFMA2 R185, -RZ, RZ, 0, 0 ;  /* 0x00000000ffb97431 */ /* 0x000fc600000001ff */
        /* <DEDUP_REMOVED lines=127> */
.L_x_18653:
[----:B------:R-:W-:Y:S05]  /*33f0*/  BSYNC.RECONVERGENT B0 ;  /* 0x0000000000007941 */ /* 0x000fea0003800200 */
.L_x_18652:
        /* <DEDUP_REMOVED lines=13> */
.L_x_18655:
[----:B------:R-:W-:Y:S05]  /*34d0*/  BSYNC.RECONVERGENT B0 ;  /* 0x0000000000007941 */ /* 0x000fea0003800200 */
.L_x_18654:
[----:B0-----:R-:W0:Y:S01]  /*34e0*/  SHFL.DOWN PT, R0, R185, 0x2, 0x1f ;  /* 0x08401f00b9007f89 */ /* 0x001e2200000e0000 */
[-C--:B------:R-:W-:Y:S01]  /*34f0*/  I2FP.F32.S32 R187, R185.reuse ;  /* 0x000000b900bb7245 */ /* 0x080fe20000201400 */
[----:B------:R-:W-:Y:S01]  /*3500*/  BSSY.RECONVERGENT B0, `(.L_x_18656) ;  /* 0x0000052000007945 */ /* 0x000fe20003800200 */
[----:B------:R-:W-:Y:S01]  /*3510*/  ISETP.NE.AND P6, PT, RZ, UR10, PT ;  /* 0x0000000aff007c0c */ /* 0x000fe2000bfc5270 */
[----:B-1----:R-:W1:Y:S01]  /*3520*/  SHFL.DOWN PT, R181, R176, 0x2, 0x1f ;  /* 0x08401f00b0b57f89 */ /* 0x002e6200000e0000 */
[----:B0-----:R-:W-:Y:S02]  /*3530*/  IADD3 R180, PT, PT, R0, R185, RZ ;  /* 0x000000b900b47210 */ /* 0x001fe40007ffe0ff */
[----:B------:R-:W-:Y:S02]  /*3540*/  I2FP.F32.S32 R184, R0 ;  /* 0x0000000000b87245 */ /* 0x000fe40000201400 */
[----:B------:R-:W-:Y:S01]  /*3550*/  I2FP.F32.S32 R182, R180 ;  /* 0x000000b400b67245 */ /* 0x000fe20000201400 */
[----:B------:R-:W0:Y:S02]  /*3560*/  SHFL.DOWN PT, R191, R180, 0x1, 0x1f ;  /* 0x08201f00b4bf7f89 */ /* 0x000e2400000e0000 */
        /* <DEDUP_REMOVED lines=8> */
[----:B0-----:R-:W-:-:S04]  /*35f0*/  IADD3 R0, PT, PT, R180, R191, RZ ;  /* 0x000000bfb4007210 */ /* 0x001fc80007ffe0ff */
        /* <DEDUP_REMOVED lines=16> */
[----:B------:R-:W-:-:S04]  /*3700*/  FMUL.FTZ R183, R186, R186 ;  /* 0x000000babab77220 */ /* 0x000fc80000410000 */
[----:B------:R-:W0:Y:S01]  /*3710*/  SHFL.DOWN PT, R181, R180, 0x1, 0x1f ;  /* 0x08201f00b4b57f89 */ /* 0x000e2200000e0000 */
[----:B------:R-:W-:Y:S02]  /*3720*/  FMUL.FTZ R183, R182, R183 ;  /* 0x000000b7b6b77220 */ /* 0x000fe40000410000 */
[----:B------:R-:W1:Y:S02]  /*3730*/  LDC R182, c[0x0][0x448] ;  /* 0x00011200ffb67b82 */ /* 0x000e640000000800 */
[----:B------:R-:W-:Y:S01]  /*3740*/  FMUL.FTZ R183, R183, R191 ;  /* 0x000000bfb7b77220 */ /* 0x000fe20000410000 */
[----:B0-----:R-:W-:-:S05]  /*3750*/  FADD.FTZ R176, R180, R181 ;  /* 0x000000b5b4b07221 */ /* 0x001fca0000010000 */
[----:B------:R-:W0:Y:S01]  /*3760*/  @!P6 LDC.64 R180, c[0x0][0x3c8] ;  /* 0x0000f200ffb4eb82 */ /* 0x000e220000000a00 */
[----:B------:R-:W-:-:S06]  /*3770*/  FFMA.FTZ R183, R185, R183, R176 ;  /* 0x000000b7b9b77223 */ /* 0x000fcc00000100b0 */
[----:B------:R-:W1:Y:S01]  /*3780*/  SHFL.IDX PT, R183, R183, RZ, 0x1f ;  /* 0x00001fffb7b77589 */ /* 0x000e6200000e0000 */
[----:B------:R-:W2:Y:S01]  /*3790*/  @!P6 LDC.64 R176, c[0x0][0x3c0] ;  /* 0x0000f000ffb0eb82 */ /* 0x000ea20000000a00 */
[----:B0-----:R-:W-:-:S04]  /*37a0*/  @!P6 IMAD.WIDE R180, R175, 0x4, R180 ;  /* 0x00000004afb4e825 */ /* 0x001fc800078e02b4 */
[----:B-1----:R-:W-:Y:S01]  /*37b0*/  FFMA.FTZ R3, R183, UR11, R182 ;  /* 0x0000000bb7037c23 */ /* 0x002fe200080100b6 */
[----:B--2---:R-:W-:-:S04]  /*37c0*/  @!P6 IMAD.WIDE R176, R175, 0x4, R176 ;  /* 0x00000004afb0e825 */ /* 0x004fc800078e02b0 */
[----:B------:R-:W-:Y:S01]  /*37d0*/  FADD.FTZ R3, R3, R190 ;  /* 0x000000be03037221 */ /* 0x000fe20000010000 */
[----:B------:R0:W-:Y:S05]  /*37e0*/  @!P6 STG.E desc[UR6][R176.64], R193 ;  /* 0x000000c1b000e986 */ /* 0x0001ea000c101906 */
[----:B------:R-:W1:Y:S02]  /*37f0*/  MUFU.RSQ R3, R3 ;  /* 0x0000000300037308 */ /* 0x000e640000001400 */
[----:B-1----:R0:W-:Y:S01]  /*3800*/  @!P6 STG.E desc[UR6][R180.64], R3 ;  /* 0x00000003b400e986 */ /* 0x0021e2000c101906 */
        /* <DEDUP_REMOVED lines=33> */
.L_x_18657:
[----:B------:R-:W-:Y:S05]  /*3a20*/  BSYNC.RECONVERGENT B0 ;  /* 0x0000000000007941 */ /* 0x000fea0003800200 */
.L_x_18656:
        /* <DEDUP_REMOVED lines=35> */
.L_x_18659:
[----:B------:R-:W-:Y:S05]  /*3c60*/  BSYNC.RECONVERGENT B0 ;  /* 0x0000000000007941 */ /* 0x000fea0003800200 */
.L_x_18658:
[----:B------:R-:W-:Y:S01]  /*3c70*/  ISETP.NE.AND P1, PT, R179, RZ, PT ;  /* 0x000000ffb300720c */ /* 0x000fe20003f25270 */
[----:B------:R-:W-:-:S12]  /*3c80*/  BSSY.RECONVERGENT B0, `(.L_x_18660) ;  /* 0x0000022000007945 */ /* 0x000fd80003800200 */
        /* <DEDUP_REMOVED lines=33> */
.L_x_18661:
[----:B------:R-:W-:Y:S05]  /*3ea0*/  BSYNC.RECONVERGENT B0 ;  /* 0x0000000000007941 */ /* 0x000fea0003800200 */
.L_x_18660:
        /* <DEDUP_REMOVED lines=34> */
.L_x_18663:
[----:B------:R-:W-:Y:S05]  /*40d0*/  BSYNC.RECONVERGENT B0 ;  /* 0x0000000000007941 */ /* 0x000fea0003800200 */
.L_x_18662:
        /* <DEDUP_REMOVED lines=34> */
.L_x_18665:
[----:B------:R-:W-:Y:S05]  /*4300*/  BSYNC.RECONVERGENT B0 ;  /* 0x0000000000007941 */ /* 0x000fea0003800200 */
.L_x_18664:
        /* <DEDUP_REMOVED lines=34> */
.L_x_18667:
[----:B------:R-:W-:Y:S05]  /*4530*/  BSYNC.RECONVERGENT B0 ;  /* 0x0000000000007941 */ /* 0x000fea0003800200 */
.L_x_18666:
        /* <DEDUP_REMOVED lines=31> */
[----:B------:R-:W-:-:S05]  /*4730*/  F2FP.BF16.F32.PACK_AB R184, R180, R179 ;  /* 0x000000b3b4b8723e */ /* 0x000fca00000010ff */
[----:B------:R0:W-:Y:S02]  /*4740*/  STG.E.128 desc[UR6][R2.64], R184 ;  /* 0x000000b802007986 */ /* 0x0001e4000c101d06 */
.L_x_18669:
[----:B------:R-:W-:Y:S05]  /*4750*/  BSYNC.RECONVERGENT B0 ;  /* 0x0000000000007941 */ /* 0x000fea0003800200 */
.L_x_18668:
[----:B0-----:R-:W0:Y:S01]  /*4760*/  LDC.64 R2, c[0x0][0x380] ;  /* 0x0000e000ff027b82 */ /* 0x001e220000000a00 */
[----:B------:R-:W-:Y:S01]  /*4770*/  UPLOP3.LUT UP1, UPT, UPT, UPT, UP1, 0x40, 0x4 ;  /* 0x000000000004789c */ /* 0x000fe20003f2e810 */
[----:B0-----:R-:W-:-:S04]  /*4780*/  IADD3 R175, PT, PT, R175, R2, RZ ;  /* 0x00000002afaf7210 */ /* 0x001fc80007ffe0ff */
[----:B------:R-:W-:-:S13]  /*4790*/  ISETP.GE.AND P1, PT, R175, R3, PT ;  /* 0x00000003af00720c */ /* 0x000fda0003f26270 */
[----:B------:R-:W-:Y:S05]  /*47a0*/  @!P1 BRA `(.L_x_18670) ;  /* 0xffffffc000f09947 */ /* 0x000fea000383ffff */
[----:B------:R-:W-:Y:S05]  /*47b0*/  EXIT ;  /* 0x000000000000794d */ /* 0x000fea0003800000 */
.L_x_18671:
        /* <DEDUP_REMOVED lines=12> */
.L_x_42355:


//--------------------- .text._ZN10layer_norm13ln_fwd_kernelINS_13Kernel_traitsIf13__nv_bfloat16fS2_fjLj7168ELj1ELj1ELj4ELj16ENS_18Kernel_traits_baseILj7168EfS2_fS2_fjLj128EEEEELb0ELb0ELb0ELb1EEEvNS_9FwdParamsE --------------------------
	.section	.text._ZN10layer_norm13ln_fwd_kernelINS_13Kernel_traitsIf13__nv_bfloat16fS2_fjLj7168ELj1ELj1ELj4ELj16ENS_18Kernel_traits_baseILj7168EfS2_fS2_fjLj128EEEEELb0ELb0ELb0ELb1EEEvNS_9FwdParamsE,"ax",@progbits
	.align	128
        .global         _ZN10layer_norm13ln_fwd_kernelINS_13Kernel_traitsIf13__nv_bfloat16fS2_fjLj7168ELj1ELj1ELj4ELj16ENS_18Kernel_traits_baseILj7168EfS2_fS2_fjLj128EEEEELb0ELb0ELb0ELb1EEEvNS_9FwdParamsE
        .type           _ZN10layer_norm13ln_fwd_kernelINS_13Kernel_traitsIf13__nv_bfloat16fS2_fjLj7168ELj1ELj1ELj4ELj16ENS_18Kernel_traits_baseILj7168EfS2_fS2_fjLj128EEEEELb0ELb0ELb0ELb1EEEvNS_9FwdParamsE,@function
        .size           _ZN10layer_norm13ln_fwd_kernelINS_13Kernel_traitsIf13__nv_bfloat16fS2_fjLj7168ELj1ELj1ELj4ELj16ENS_18Kernel_traits_baseILj7168EfS2_fS2_fjLj128EEEEELb0ELb0ELb0ELb1EEEvNS_9FwdParamsE,(.L_x_42356 - _ZN10layer_norm13ln_fwd_kernelINS_13Kernel_traitsIf13__nv_bfloat16fS2_fjLj7168ELj1ELj1ELj4ELj16ENS_18Kernel_traits_baseILj7168EfS2_fS2_fjLj128EEEEELb0ELb0ELb0ELb1EEEvNS_9FwdParamsE)
        .other          _ZN10layer_norm13ln_fwd_kernelINS_13Kernel_traitsIf13__nv_bfloat16fS2_fjLj7168ELj1ELj1ELj4ELj16ENS_18Kernel_traits_baseILj7168EfS2_fS2_fjLj128EEEEELb0ELb0ELb0ELb1EEEvNS_9FwdParamsE,@"STO_CUDA_ENTRY STV_DEFAULT"
_ZN10layer_norm13ln_fwd_kernelINS_13Kernel_traitsIf13__nv_bfloat16fS2_fjLj7168ELj1ELj1ELj4ELj16ENS_18Kernel_traits_baseILj7168EfS2_fS2_fjLj128EEEEELb0ELb0ELb0ELb1EEEvNS_9FwdParamsE:
.text._ZN10layer_norm13ln_fwd_kernelINS_13Kernel_traitsIf13__nv_bfloat16fS2_fjLj7168ELj1ELj1ELj4ELj16ENS_18Kernel_traits_baseILj7168EfS2_fS2_fjLj128EEEEELb0ELb0ELb0ELb1EEEvNS_9FwdParamsE:
        /* <DEDUP_REMOVED lines=42> */
.L_x_18672:
[----:B------:R-:W2:Y:S01]  /*02a0*/  LDC.64 R4, c[0x0][0x3d0] ;  /* 0x0000f400ff047b82 */ /* 0x000ea20000000a00 */
        /* <DEDUP_REMOVED lines=17> */
[----:B------:R-:W-:Y:S01]  /*03c0*/  CS2R R40, SRZ ;  /* 0x0000000000287805 */ /* 0x000fe2000001ff00 */
[----:B--2---:R-:W-:Y:S01]  /*03d0*/  IMAD.WIDE.U32 R12, R0, 0x20, R4 ;  /* 0x00000020000c7825 */ /* 0x004fe200078e0004 */
[----:B------:R-:W-:-:S02]  /*03e0*/  CS2R R4, SRZ ;  /* 0x0000000000047805 */ /* 0x000fc4000001ff00 */
[----:B------:R-:W-:Y:S02]  /*03f0*/  CS2R R46, SRZ ;  /* 0x00000000002e7805 */ /* 0x000fe4000001ff00 */
[----:B------:R-:W-:Y:S02]  /*0400*/  CS2R R44, SRZ ;  /* 0x00000000002c7805 */ /* 0x000fe4000001ff00 */
[----:B------:R-:W-:Y:S01]  /*0410*/  CS2R R50, SRZ ;  /* 0x0000000000327805 */ /* 0x000fe2000001ff00 */
[----:B------:R-:W5:Y:S01]  /*0420*/  LDG.E.128 R112, desc[UR6][R12.64] ;  /* 0x000000060c707981 */ /* 0x000f62000c1e1d00 */
[----:B------:R-:W-:Y:S02]  /*0430*/  CS2R R48, SRZ ;  /* 0x0000000000307805 */ /* 0x000fe4000001ff00 */
[----:B------:R-:W-:Y:S02]  /*0440*/  CS2R R54, SRZ ;  /* 0x0000000000367805 */ /* 0x000fe4000001ff00 */
[----:B------:R-:W-:Y:S01]  /*0450*/  CS2R R52, SRZ ;  /* 0x0000000000347805 */ /* 0x000fe2000001ff00 */
[----:B------:R-:W5:Y:S01]  /*0460*/  LDG.E.128 R108, desc[UR6][R12.64+0x10] ;  /* 0x000010060c6c7981 */ /* 0x000f62000c1e1d00 */
[----:B------:R-:W-:-:S02]  /*0470*/  CS2R R58, SRZ ;  /* 0x00000000003a7805 */ /* 0x000fc4000001ff00 */
[----:B------:R-:W-:Y:S01]  /*0480*/  CS2R R56, SRZ ;  /* 0x0000000000387805 */ /* 0x000fe2000001ff00 */
[----:B------:R-:W5:Y:S04]  /*0490*/  LDG.E.128 R104, desc[UR6][R12.64+0x1000] ;  /* 0x001000060c687981 */ /* 0x000f68000c1e1d00 */
        /* <DEDUP_REMOVED lines=10> */
[----:B------:R0:W5:Y:S02]  /*0540*/  LDG.E.128 R60, desc[UR6][R12.64+0x6010] ;  /* 0x006010060c3c7981 */ /* 0x000164000c1e1d00 */
[----:B0-----:R-:W-:-:S07]  /*0550*/  CS2R R12, SRZ ;  /* 0x00000000000c7805 */ /* 0x001fce000001ff00 */
.L_x_18673:
[----:B------:R-:W0:Y:S02]  /*0560*/  LDCU UR4, c[0x0][0x384] ;  /* 0x00007080ff0477ac */ /* 0x000e240008000800 */
[----:B0-----:R-:W-:-:S13]  /*0570*/  ISETP.GE.AND P0, PT, R2, UR4, PT ;  /* 0x0000000402007c0c */ /* 0x001fda000bf06270 */
[----:B------:R-:W-:Y:S05]  /*0580*/  @P0 EXIT ;  /* 0x000000000000094d */ /* 0x000fea0003800000 */
[----:B-1----:R-:W0:Y:S01]  /*0590*/  LDC.64 R116, c[0x0][0x3e0] ;  /* 0x0000f800ff747b82 */ /* 0x002e220000000a00 */
[----:B------:R-:W1:Y:S01]  /*05a0*/  LDCU UR10, c[0x0][0x388] ;  /* 0x00007100ff0a77ac */ /* 0x000e620008000800 */
[----:B------:R-:W2:Y:S01]  /*05b0*/  LDCU.U8 UR12, c[0x0][0x410] ;  /* 0x00008200ff0c77ac */ /* 0x000ea20008000000 */
[----:B------:R-:W3:Y:S01]  /*05c0*/  LDCU UR11, c[0x0][0x400] ;  /* 0x00008000ff0b77ac */ /* 0x000ee20008000800 */
[----:B------:R-:W4:Y:S01]  /*05d0*/  LDCU.64 UR8, c[0x0][0x3a0] ;  /* 0x00007400ff0877ac */ /* 0x000f220008000a00 */
[----:B------:R-:W-:Y:S01]  /*05e0*/  UPLOP3.LUT UP1, UPT, UPT, UPT, UPT, 0x40, 0x4 ;  /* 0x000000000004789c */ /* 0x000fe20003f2e870 */
[----:B0-----:R-:W-:-:S04]  /*05f0*/  ISETP.NE.U32.AND P0, PT, R116, RZ, PT ;  /* 0x000000ff7400720c */ /* 0x001fc80003f05070 */
[----:B-1234-:R-:W-:-:S13]  /*0600*/  ISETP.NE.AND.EX P0, PT, R117, RZ, PT, P0 ;  /* 0x000000ff7500720c */ /* 0x01efda0003f05300 */
.L_x_18692:
        /* <DEDUP_REMOVED lines=8> */
[----:B-1----:R-:W-:-:S05]  /*0690*/  IMAD.WIDE.U32 R118, R127, 0x10, R172 ;  /* 0x000000107f767825 */ /* 0x002fca00078e00ac */
[----:B-----5:R0:W5:Y:S01]  /*06a0*/  LDG.E.128 R128, desc[UR6][R118.64] ;  /* 0x0000000676807981 */ /* 0x020162000c1e1d00 */
[----:B------:R-:W-:Y:S01]  /*06b0*/  UISETP.NE.U32.AND UP0, UPT, UR8, URZ, UPT ;  /* 0x000000ff0800728c */ /* 0x000fe2000bf05070 */
[----:B------:R-:W-:-:S03]  /*06c0*/  HFMA2 R0, -RZ, RZ, 1.875, 0 ;  /* 0x3f800000ff007431 */ /* 0x000fc600000001ff */
[----:B------:R-:W-:Y:S01]  /*06d0*/  UISETP.NE.AND.EX UP0, UPT, UR9, URZ, UPT, UP0 ;  /* 0x000000ff0900728c */ /* 0x000fe2000bf05300 */
[----:B--2---:R-:W-:-:S08]  /*06e0*/  @P0 SHF.L.U32 R0, R116, 0x10, RZ ;  /* 0x0000001074000819 */ /* 0x004fd000000006ff */
[----:B0-----:R-:W-:Y:S05]  /*06f0*/  BRA.U !UP0, `(.L_x_18674) ;  /* 0x0000000108647547 */ /* 0x001fea000b800000 */
[----:B------:R-:W0:Y:S02]  /*0700*/  LDC.64 R116, c[0x0][0x3a0] ;  /* 0x0000e800ff747b82 */ /* 0x000e240000000a00 */
[----:B0-----:R-:W-:-:S05]  /*0710*/  IMAD.WIDE.U32 R116, R127, 0x20, R116 ;  /* 0x000000207f747825 */ /* 0x001fca00078e0074 */
[----:B------:R-:W2:Y:S04]  /*0720*/  LDG.E.128 R168, desc[UR6][R116.64] ;  /* 0x0000000674a87981 */ /* 0x000ea8000c1e1d00 */
[----:B------:R0:W3:Y:S01]  /*0730*/  LDG.E.128 R164, desc[UR6][R116.64+0x10] ;  /* 0x0000100674a47981 */ /* 0x0000e2000c1e1d00 */
[----:B-----5:R-:W-:Y:S02]  /*0740*/  PRMT R3, R128, 0x7632, R3 ;  /* 0x0000763280037816 */ /* 0x020fe40000000003 */
[----:B------:R-:W-:Y:S02]  /*0750*/  PRMT R120, R129, 0x7632, R120 ;  /* 0x0000763281787816 */ /* 0x000fe40000000078 */
[----:B------:R-:W-:Y:S02]  /*0760*/  SHF.L.U32 R118, R3, 0x10, RZ ;  /* 0x0000001003767819 */ /* 0x000fe400000006ff */
[----:B------:R-:W-:-:S02]  /*0770*/  PRMT R122, R130, 0x7632, R122 ;  /* 0x00007632827a7816 */ /* 0x000fc4000000007a */
[----:B------:R-:W-:Y:S02]  /*0780*/  PRMT R3, R131, 0x7632, R3 ;  /* 0x0000763283037816 */ /* 0x000fe40000000003 */
[----:B------:R-:W-:Y:S02]  /*0790*/  SHF.L.U32 R119, R128, 0x10, RZ ;  /* 0x0000001080777819 */ /* 0x000fe400000006ff */
[----:B------:R-:W-:Y:S02]  /*07a0*/  SHF.L.U32 R121, R129, 0x10, RZ ;  /* 0x0000001081797819 */ /* 0x000fe400000006ff */
[----:B------:R-:W-:Y:S02]  /*07b0*/  SHF.L.U32 R123, R130, 0x10, RZ ;  /* 0x00000010827b7819 */ /* 0x000fe400000006ff */
[----:B------:R-:W-:Y:S02]  /*07c0*/  SHF.L.U32 R125, R131, 0x10, RZ ;  /* 0x00000010837d7819 */ /* 0x000fe400000006ff */
[----:B------:R-:W-:-:S02]  /*07d0*/  SHF.L.U32 R120, R120, 0x10, RZ ;  /* 0x0000001078787819 */ /* 0x000fc400000006ff */
[----:B------:R-:W-:Y:S02]  /*07e0*/  SHF.L.U32 R122, R122, 0x10, RZ ;  /* 0x000000107a7a7819 */ /* 0x000fe400000006ff */
[----:B0-----:R-:W-:Y:S01]  /*07f0*/  SHF.L.U32 R116, R3, 0x10, RZ ;  /* 0x0000001003747819 */ /* 0x001fe200000006ff */
        /* <DEDUP_REMOVED lines=9> */
.L_x_18674:
        /* <DEDUP_REMOVED lines=20> */
.L_x_18675:
[----:B------:R-:W0:Y:S01]  /*09d0*/  LDC.64 R134, c[0x0][0x3a8] ;  /* 0x0000ea00ff867b82 */ /* 0x000e220000000a00 */
[----:B------:R-:W-:-:S05]  /*09e0*/  IADD3 R126, PT, PT, R127, 0x80, RZ ;  /* 0x000000807f7e7810 */ /* 0x000fca0007ffe0ff */
[----:B------:R-:W-:-:S04]  /*09f0*/  IMAD.WIDE.U32 R118, R126, 0x10, R172 ;  /* 0x000000107e767825 */ /* 0x000fc800078e00ac */
[----:B0-----:R-:W-:-:S05]  /*0a00*/  IMAD.WIDE.U32 R116, R127, 0x20, R134 ;  /* 0x000000207f747825 */ /* 0x001fca00078e0086 */
[----:B------:R0:W-:Y:S04]  /*0a10*/  STG.E.128 desc[UR6][R116.64], R168 ;  /* 0x000000a874007986 */ /* 0x0001e8000c101d06 */
[----:B------:R0:W-:Y:S04]  /*0a20*/  STG.E.128 desc[UR6][R116.64+0x10], R164 ;  /* 0x000010a474007986 */ /* 0x0001e8000c101d06 */
[----:B------:R0:W5:Y:S01]  /*0a30*/  LDG.E.128 R128, desc[UR6][R118.64] ;  /* 0x0000000676807981 */ /* 0x000162000c1e1d00 */
[----:B------:R-:W-:Y:S05]  /*0a40*/  BRA.U !UP0, `(.L_x_18676) ;  /* 0x0000000108647547 */ /* 0x000fea000b800000 */
[----:B0-----:R-:W0:Y:S02]  /*0a50*/  LDC.64 R116, c[0x0][0x3a0] ;  /* 0x0000e800ff747b82 */ /* 0x001e240000000a00 */
        /* <DEDUP_REMOVED lines=24> */
.L_x_18676:
        /* <DEDUP_REMOVED lines=20> */
.L_x_18677:
[----:B------:R-:W-:Y:S01]  /*0d20*/  IADD3 R132, PT, PT, R127, 0x100, RZ ;  /* 0x000001007f847810 */ /* 0x000fe20007ffe0ff */
[----:B------:R-:W-:-:S04]  /*0d30*/  IMAD.WIDE.U32 R116, R126, 0x20, R134 ;  /* 0x000000207e747825 */ /* 0x000fc800078e0086 */
[----:B------:R-:W-:Y:S01]  /*0d40*/  IMAD.WIDE.U32 R118, R132, 0x10, R172 ;  /* 0x0000001084767825 */ /* 0x000fe200078e00ac */
        /* <DEDUP_REMOVED lines=29> */
.L_x_18678:
        /* <DEDUP_REMOVED lines=20> */
.L_x_18679:
        /* <DEDUP_REMOVED lines=32> */
.L_x_18680:
        /* <DEDUP_REMOVED lines=20> */
.L_x_18681:
[----:B------:R-:W-:Y:S01]  /*13a0*/  IADD3 R124, PT, PT, R127, 0x200, RZ ;  /* 0x000002007f7c7810 */ /* 0x000fe20007ffe0ff */
[----:B------:R-:W-:-:S04]  /*13b0*/  IMAD.WIDE.U32 R120, R125, 0x20, R134 ;  /* 0x000000207d787825 */ /* 0x000fc800078e0086 */
[----:B------:R-:W-:Y:S01]  /*13c0*/  IMAD.WIDE.U32 R116, R124, 0x10, R172 ;  /* 0x000000107c747825 */ /* 0x000fe200078e00ac */
[----:B------:R0:W-:Y:S04]  /*13d0*/  STG.E.128 desc[UR6][R120.64], R144 ;  /* 0x0000009078007986 */ /* 0x0001e8000c101d06 */
[----:B------:R0:W-:Y:S04]  /*13e0*/  STG.E.128 desc[UR6][R120.64+0x10], R140 ;  /* 0x0000108c78007986 */ /* 0x0001e8000c101d06 */
[----:B------:R-:W5:Y:S01]  /*13f0*/  LDG.E.128 R116, desc[UR6][R116.64] ;  /* 0x0000000674747981 */ /* 0x000f62000c1e1d00 */
[----:B------:R-:W-:Y:S05]  /*1400*/  BRA.U !UP0, `(.L_x_18682) ;  /* 0x0000000108647547 */ /* 0x000fea000b800000 */
[----:B0-----:R-:W0:Y:S02]  /*1410*/  LDC.64 R120, c[0x0][0x3a0] ;  /* 0x0000e800ff787b82 */ /* 0x001e240000000a00 */
[----:B0-----:R-:W-:-:S05]  /*1420*/  IMAD.WIDE.U32 R120, R124, 0x20, R120 ;  /* 0x000000207c787825 */ /* 0x001fca00078e0078 */
[----:B------:R-:W2:Y:S04]  /*1430*/  LDG.E.128 R128, desc[UR6][R120.64] ;  /* 0x0000000678807981 */ /* 0x000ea8000c1e1d00 */
[----:B------:R0:W3:Y:S01]  /*1440*/  LDG.E.128 R136, desc[UR6][R120.64+0x10] ;  /* 0x0000100678887981 */ /* 0x0000e2000c1e1d00 */
[C---:B-----5:R-:W-:Y:S02]  /*1450*/  PRMT R3, R116.reuse, 0x7632, R3 ;  /* 0x0000763274037816 */ /* 0x060fe40000000003 */
[----:B------:R-:W-:Y:S02]  /*1460*/  SHF.L.U32 R123, R116, 0x10, RZ ;  /* 0x00000010747b7819 */ /* 0x000fe400000006ff */
[----:B------:R-:W-:Y:S02]  /*1470*/  PRMT R133, R118, 0x7632, R133 ;  /* 0x0000763276857816 */ /* 0x000fe40000000085 */
        /* <DEDUP_REMOVED lines=18> */
.L_x_18682:
[C---:B-----5:R-:W-:Y:S02]  /*15a0*/  PRMT R3, R116.reuse, 0x7632, R3 ;  /* 0x0000763274037816 */ /* 0x060fe40000000003 */
[----:B0-----:R-:W-:Y:S02]  /*15b0*/  SHF.L.U32 R121, R116, 0x10, RZ ;  /* 0x0000001074797819 */ /* 0x001fe400000006ff */
[C---:B------:R-:W-:Y:S02]  /*15c0*/  PRMT R120, R118.reuse, 0x7632, R120 ;  /* 0x0000763276787816 */ /* 0x040fe40000000078 */
[----:B------:R-:W-:Y:S01]  /*15d0*/  SHF.L.U32 R123, R118, 0x10, RZ ;  /* 0x00000010767b7819 */ /* 0x000fe200000006ff */
[----:B------:R-:W-:Y:S01]  /*15e0*/  FMUL.FTZ R128, R121, R0 ;  /* 0x0000000079807220 */ /* 0x000fe20000410000 */
[----:B------:R-:W-:Y:S02]  /*15f0*/  PRMT R116, R117, 0x7632, R116 ;  /* 0x0000763275747816 */ /* 0x000fe40000000074 */
[----:B------:R-:W-:-:S02]  /*1600*/  PRMT R118, R119, 0x7632, R118 ;  /* 0x0000763277767816 */ /* 0x000fc40000000076 */
[----:B------:R-:W-:Y:S02]  /*1610*/  SHF.L.U32 R117, R117, 0x10, RZ ;  /* 0x0000001075757819 */ /* 0x000fe400000006ff */
        /* <DEDUP_REMOVED lines=12> */
.L_x_18683:
        /* <DEDUP_REMOVED lines=32> */
.L_x_18684:
[----:B0----5:R-:W-:Y:S02]  /*18e0*/  PRMT R120, R176, 0x7632, R120 ;  /* 0x00007632b0787816 */ /* 0x021fe40000000078 */
        /* <DEDUP_REMOVED lines=19> */
.L_x_18685:
        /* <DEDUP_REMOVED lines=32> */
.L_x_18686:
        /* <DEDUP_REMOVED lines=11> */
[----:B------:R-:W-:Y:S01]  /*1cd0*/  SHF.L.U32 R177, R174, 0x10, RZ ;  /* 0x00000010aeb17819 */ /* 0x000fe200000006ff */
[-C--:B------:R-:W-:Y:S01]  /*1ce0*/  FMUL.FTZ R178, R185, R0.reuse ;  /* 0x00000000b9b27220 */ /* 0x080fe20000410000 */
[----:B------:R-:W-:Y:S02]  /*1cf0*/  SHF.L.U32 R181, R181, 0x10, RZ ;  /* 0x00000010b5b57819 */ /* 0x000fe400000006ff */
[----:B------:R-:W-:Y:S01]  /*1d00*/  SHF.L.U32 R183, R176, 0x10, RZ ;  /* 0x00000010b0b77819 */ /* 0x000fe200000006ff */
[-C--:B------:R-:W-:Y:S01]  /*1d10*/  FMUL.FTZ R176, R179, R0.reuse ;  /* 0x00000000b3b07220 */ /* 0x080fe20000410000 */
[-C--:B------:R-:W-:Y:S01]  /*1d20*/  FMUL.FTZ R175, R177, R0.reuse ;  /* 0x00000000b1af7220 */ /* 0x080fe20000410000 */
[-C--:B------:R-:W-:Y:S01]  /*1d30*/  FMUL.FTZ R174, R181, R0.reuse ;  /* 0x00000000b5ae7220 */ /* 0x080fe20000410000 */
[-C--:B------:R-:W-:Y:S01]  /*1d40*/  FMUL.FTZ R179, R187, R0.reuse ;  /* 0x00000000bbb37220 */ /* 0x080fe20000410000 */
[----:B------:R-:W-:-:S07]  /*1d50*/  FMUL.FTZ R177, R183, R0 ;  /* 0x00000000b7b17220 */ /* 0x000fce0000410000 */
.L_x_18687:
        /* <DEDUP_REMOVED lines=203> */
.L_x_18689:
[----:B------:R-:W-:Y:S05]  /*2a10*/  BSYNC.RECONVERGENT B0 ;  /* 0x0000000000007941 */ /* 0x000fea0003800200 */
.L_x_18688:
        /* <DEDUP_REMOVED lines=15> */
.L_x_18691:
[----:B------:R-:W-:Y:S05]  /*2b10*/  BSYNC.RECONVERGENT B0 ;  /* 0x0000000000007941 */ /* 0x000fea0003800200 */
.L_x_18690:
[----:B------:R-:W1:Y:S01]  /*2b20*/  SHFL.DOWN PT, R135, R134, 0x2, 0x1f ;  /* 0x08401f0086877f89 */ /* 0x000e6200000e0000 */
[----:B------:R-:W-:Y:S01]  /*2b30*/  ISETP.NE.AND P2, PT, RZ, UR12, PT ;  /* 0x0000000cff007c0c */ /* 0x000fe2000bf45270 */
[----:B------:R-:W-:Y:S01]  /*2b40*/  UPLOP3.LUT UP1, UPT, UPT, UPT, UP1, 0x40, 0x4 ;  /* 0x000000000004789c */ /* 0x000fe20003f2e810 */
[----:B------:R-:W-:Y:S01]  /*2b50*/  ISETP.NE.AND P1, PT, R0, RZ, PT ;  /* 0x000000ff0000720c */ /* 0x000fe20003f25270 */
[----:B0-----:R-:W0:Y:S01]  /*2b60*/  SHFL.DOWN PT, R183, R180, 0x2, 0x1f ;  /* 0x08401f00b4b77f89 */ /* 0x001e2200000e0000 */
[----:B-1----:R-:W-:Y:S02]  /*2b70*/  IADD3 R182, PT, PT, R135, R134, RZ ;  /* 0x0000008687b67210 */ /* 0x002fe40007ffe0ff */
        /* <DEDUP_REMOVED lines=16> */
[----:B------:R-:W-:Y:S01]  /*2c80*/  I2FP.F32.S32 R190, R190 ;  /* 0x000000be00be7245 */ /* 0x000fe20000201400 */
[----:B--2---:R-:W-:-:S04]  /*2c90*/  FADD.FTZ R134, R134, R181 ;  /* 0x000000b586867221 */ /* 0x004fc80000010000 */
[----:B------:R-:W-:Y:S01]  /*2ca0*/  FFMA.FTZ R134, R185, R180, R134 ;  /* 0x000000b4b9867223 */ /* 0x000fe20000010086 */
        /* <DEDUP_REMOVED lines=10> */
[----:B0-----:R-:W-:Y:S01]  /*2d50*/  FADD.FTZ R135, R134, R135 ;  /* 0x0000008786877221 */ /* 0x001fe20000010000 */
[----:B-1----:R-:W-:-:S03]  /*2d60*/  FSEL R181, R180, RZ, !P2 ;  /* 0x000000ffb4b57208 */ /* 0x002fc60005000000 */
[----:B------:R-:W-:Y:S02]  /*2d70*/  FFMA.FTZ R135, R190, R187, R135 ;  /* 0x000000bbbe877223 */ /* 0x000fe40000010087 */
[----:B------:R-:W-:-:S03]  /*2d80*/  FADD.FTZ R194, -R181, R157 ;  /* 0x0000009db5c27221 */ /* 0x000fc60000010100 */
[----:B------:R0:W1:Y:S01]  /*2d90*/  SHFL.IDX PT, R224, R135, RZ, 0x1f ;  /* 0x00001fff87e07589 */ /* 0x00006200000e0000 */
[----:B------:R-:W1:Y:S01]  /*2da0*/  LDC R157, c[0x0][0x448] ;  /* 0x00011200ff9d7b82 */ /* 0x000e620000000800 */
[C---:B------:R-:W-:Y:S01]  /*2db0*/  FADD.FTZ R210, -R181.reuse, R140 ;  /* 0x0000008cb5d27221 */ /* 0x040fe20000010100 */
[----:B------:R-:W-:Y:S01]  /*2dc0*/  FMUL.FTZ R140, R180, R180 ;  /* 0x000000b4b48c7220 */ /* 0x000fe20000410000 */
[C---:B------:R-:W-:Y:S01]  /*2dd0*/  FADD.FTZ R218, -R181.reuse, R129 ;  /* 0x00000081b5da7221 */ /* 0x040fe20000010100 */
[C---:B------:R-:W-:Y:S01]  /*2de0*/  FADD.FTZ R216, -R181.reuse, R128 ;  /* 0x00000080b5d87221 */ /* 0x040fe20000010100 */
[C---:B------:R-:W-:Y:S01]  /*2df0*/  FADD.FTZ R220, -R181.reuse, R130 ;  /* 0x00000082b5dc7221 */ /* 0x040fe20000010100 */
[C---:B------:R-:W-:Y:S01]  /*2e00*/  FADD.FTZ R222, -R181.reuse, R131 ;  /* 0x00000083b5de7221 */ /* 0x040fe20000010100 */
[----:B------:R-:W-:Y:S01]  /*2e10*/  FSEL R129, R140, RZ, P2 ;  /* 0x000000ff8c817208 */ /* 0x000fe20001000000 */
[----:B0-----:R-:W0:Y:S01]  /*2e20*/  @!P1 LDC.64 R134, c[0x0][0x3c0] ;  /* 0x0000f000ff869b82 */ /* 0x001e220000000a00 */
[C---:B------:R-:W-:Y:S01]  /*2e30*/  FADD.FTZ R230, -R181.reuse, R123 ;  /* 0x0000007bb5e67221 */ /* 0x040fe20000010100 */
[C---:B------:R-:W-:Y:S01]  /*2e40*/  FADD.FTZ R168, -R181.reuse, R168 ;  /* 0x000000a8b5a87221 */ /* 0x040fe20000010100 */
[C---:B------:R-:W-:Y:S01]  /*2e50*/  FADD.FTZ R164, -R181.reuse, R164 ;  /* 0x000000a4b5a47221 */ /* 0x040fe20000010100 */
[C---:B------:R-:W-:Y:S01]  /*2e60*/  FADD.FTZ R182, -R181.reuse, R169 ;  /* 0x000000a9b5b67221 */ /* 0x040fe20000010100 */
[C---:B------:R-:W-:Y:S01]  /*2e70*/  FADD.FTZ R170, -R181.reuse, R170 ;  /* 0x000000aab5aa7221 */ /* 0x040fe20000010100 */
        /* <DEDUP_REMOVED lines=10> */
[----:B-1----:R-:W-:Y:S01]  /*2f20*/  FFMA.FTZ R128, R224, UR11, R157 ;  /* 0x0000000be0807c23 */ /* 0x002fe2000801009d */
[C---:B------:R-:W-:Y:S01]  /*2f30*/  FADD.FTZ R158, -R181.reuse, R158 ;  /* 0x0000009eb59e7221 */ /* 0x040fe20000010100 */
[C---:B------:R-:W-:Y:S01]  /*2f40*/  FADD.FTZ R196, -R181.reuse, R159 ;  /* 0x0000009fb5c47221 */ /* 0x040fe20000010100 */
[C---:B------:R-:W-:Y:S01]  /*2f50*/  FADD.FTZ R226, -R181.reuse, R120 ;  /* 0x00000078b5e27221 */ /* 0x040fe20000010100 */
[----:B------:R-:W-:Y:S01]  /*2f60*/  FADD.FTZ R128, R128, R129 ;  /* 0x0000008180807221 */ /* 0x000fe20000010000 */
[C---:B------:R-:W-:Y:S01]  /*2f70*/  FADD.FTZ R228, -R181.reuse, R121 ;  /* 0x00000079b5e47221 */ /* 0x040fe20000010100 */
[C---:B------:R-:W-:Y:S01]  /*2f80*/  FADD.FTZ R116, -R181.reuse, R116 ;  /* 0x00000074b5747221 */ /* 0x040fe20000010100 */
[----:B------:R-:W-:Y:S01]  /*2f90*/  FADD.FTZ R118, -R181, R118 ;  /* 0x00000076b5767221 */ /* 0x000fe20000010100 */
[----:B------:R1:W3:Y:S01]  /*2fa0*/  MUFU.RSQ R123, R128 ;  /* 0x00000080007b7308 */ /* 0x0002e20000001400 */
[----:B0-----:R-:W-:-:S04]  /*2fb0*/  @!P1 IMAD.WIDE R134, R2, 0x4, R134 ;  /* 0x0000000402869825 */ /* 0x001fc800078e0286 */
[C---:B------:R-:W-:Y:S01]  /*2fc0*/  FADD.FTZ R224, -R181.reuse, R119 ;  /* 0x00000077b5e07221 */ /* 0x040fe20000010100 */
[C---:B------:R-:W-:Y:S01]  /*2fd0*/  FADD.FTZ R140, -R181.reuse, R117 ;  /* 0x00000075b58c7221 */ /* 0x040fe20000010100 */
[C---:B------:R-:W-:Y:S01]  /*2fe0*/  FADD.FTZ R122, -R181.reuse, R122 ;  /* 0x0000007ab57a7221 */ /* 0x040fe20000010100 */
[C---:B------:R-:W-:Y:S01]  /*2ff0*/  FADD.FTZ R246, -R181.reuse, R177 ;  /* 0x000000b1b5f67221 */ /* 0x040fe20000010100 */
[C---:B------:R-:W-:Y:S01]  /*3000*/  FADD.FTZ R248, -R181.reuse, R179 ;  /* 0x000000b3b5f87221 */ /* 0x040fe20000010100 */
[C---:B------:R-:W-:Y:S01]  /*3010*/  FADD.FTZ R152, -R181.reuse, R152 ;  /* 0x00000098b5987221 */ /* 0x040fe20000010100 */
[----:B--2---:R-:W-:Y:S01]  /*3020*/  @!P1 IMAD.WIDE R120, R2, 0x4, R130 ;  /* 0x0000000402789825 */ /* 0x004fe200078e0282 */
[----:B-1----:R-:W0:Y:S03]  /*3030*/  LDC.64 R128, c[0x0][0x428] ;  /* 0x00010a00ff807b82 */ /* 0x002e260000000a00 */
[C---:B------:R-:W-:Y:S01]  /*3040*/  FADD.FTZ R198, -R181.reuse, R153 ;  /* 0x00000099b5c67221 */ /* 0x040fe20000010100 */
[C---:B------:R-:W-:Y:S01]  /*3050*/  FADD.FTZ R154, -R181.reuse, R154 ;  /* 0x0000009ab59a7221 */ /* 0x040fe20000010100 */
[C---:B------:R-:W-:Y:S01]  /*3060*/  FADD.FTZ R200, -R181.reuse, R155 ;  /* 0x0000009bb5c87221 */ /* 0x040fe20000010100 */
[C---:B------:R-:W-:Y:S01]  /*3070*/  FADD.FTZ R148, -R181.reuse, R148 ;  /* 0x00000094b5947221 */ /* 0x040fe20000010100 */
[C---:B------:R-:W-:Y:S01]  /*3080*/  FADD.FTZ R202, -R181.reuse, R149 ;  /* 0x00000095b5ca7221 */ /* 0x040fe20000010100 */
[C---:B------:R-:W-:Y:S01]  /*3090*/  FADD.FTZ R150, -R181.reuse, R150 ;  /* 0x00000096b5967221 */ /* 0x040fe20000010100 */
[----:B------:R-:W-:Y:S01]  /*30a0*/  FADD.FTZ R204, -R181, R151 ;  /* 0x00000097b5cc7221 */ /* 0x000fe20000010100 */
[C---:B---3--:R-:W-:Y:S01]  /*30b0*/  FMUL.FTZ R131, R123.reuse, R168 ;  /* 0x000000a87b837220 */ /* 0x048fe20000410000 */
        /* <DEDUP_REMOVED lines=32> */
[----:B------:R1:W-:Y:S01]  /*32c0*/  @!P1 STG.E desc[UR6][R134.64], R180 ;  /* 0x000000b486009986 */ /* 0x0003e2000c101906 */
[C---:B------:R-:W-:Y:S01]  /*32d0*/  FMUL.FTZ R163, R123.reuse, R116 ;  /* 0x000000747ba37220 */ /* 0x040fe20000410000 */
[C---:B------:R-:W-:Y:S01]  /*32e0*/  FMUL.FTZ R169, R123.reuse, R118 ;  /* 0x000000767ba97220 */ /* 0x040fe20000410000 */
[----:B------:R-:W-:Y:S01]  /*32f0*/  FMUL.FTZ R153, R123, R122 ;  /* 0x0000007a7b997220 */ /* 0x000fe20000410000 */
        /* <DEDUP_REMOVED lines=8> */
[----:B-1----:R-:W-:Y:S01]  /*3380*/  FFMA.FTZ R135, R186, R109, R53 ;  /* 0x0000006dba877223 */ /* 0x002fe20000010035 */
[----:B------:R-:W-:Y:S01]  /*3390*/  FFMA.FTZ R179, R179, R104, R48 ;  /* 0x00000068b3b37223 */ /* 0x000fe20000010030 */
[----:B------:R-:W-:Y:S01]  /*33a0*/  FFMA.FTZ R122, R183, R100, R44 ;  /* 0x00000064b77a7223 */ /* 0x000fe2000001002c */
[----:B------:R-:W-:Y:S01]  /*33b0*/  FFMA.FTZ R181, R181, R106, R50 ;  /* 0x0000006ab5b57223 */ /* 0x000fe20000010032 */
[----:B------:R-:W-:Y:S01]  /*33c0*/  FFMA.FTZ R185, R185, R102, R46 ;  /* 0x00000066b9b97223 */ /* 0x000fe2000001002e */
[----:B--2---:R-:W-:Y:S01]  /*33d0*/  FFMA.FTZ R121, R194, R101, R45 ;  /* 0x00000065c2797223 */ /* 0x004fe2000001002d */
        /* <DEDUP_REMOVED lines=51> */
[----:B------:R-:W-:Y:S01]  /*3710*/  STG.E.128 desc[UR6][R176.64], R116 ;  /* 0x00000074b0007986 */ /* 0x000fe2000c101d06 */
[----:B------:R-:W-:Y:S01]  /*3720*/  F2FP.BF16.F32.PACK_AB R123, R196, R185 ;  /* 0x000000b9c47b723e */ /* 0x000fe200000010ff */
[----:B------:R-:W-:Y:S01]  /*3730*/  IMAD.WIDE.U32 R178, R126, 0x10, R128 ;  /* 0x000000107eb27825 */ /* 0x000fe200078e0080 */
[----:B------:R-:W-:-:S03]  /*3740*/  F2FP.BF16.F32.PACK_AB R121, R192, R181 ;  /* 0x000000b5c079723e */ /* 0x000fc600000010ff */
[----:B------:R-:W-:Y:S01]  /*3750*/  FFMA.FTZ R152, R152, R69, R13 ;  /* 0x0000004598987223 */ /* 0x000fe2000001000d */
[----:B------:R-:W-:Y:S01]  /*3760*/  FFMA.FTZ R3, R150, R89, R33 ;  /* 0x0000005996037223 */ /* 0x000fe20000010021 */
[----:B------:R-:W-:-:S04]  /*3770*/  IMAD.WIDE.U32 R126, R132, 0x10, R128 ;  /* 0x00000010847e7825 */ /* 0x000fc800078e0080 */
[----:B------:R-:W-:Y:S01]  /*3780*/  FFMA.FTZ R132, R148, R75, R19 ;  /* 0x0000004b94847223 */ /* 0x000fe20000010013 */
[----:B------:R0:W-:Y:S01]  /*3790*/  STG.E.128 desc[UR6][R178.64], R120 ;  /* 0x00000078b2007986 */ /* 0x0001e2000c101d06 */
[----:B------:R-:W-:Y:S01]  /*37a0*/  FFMA.FTZ R165, R165, R96, R40 ;  /* 0x00000060a5a57223 */ /* 0x000fe20000010028 */
[----:B------:R-:W-:-:S04]  /*37b0*/  IMAD.WIDE.U32 R124, R124, 0x10, R128 ;  /* 0x000000107c7c7825 */ /* 0x000fc800078e0080 */
[----:B------:R-:W-:Y:S01]  /*37c0*/  FFMA.FTZ R168, R168, R97, R41 ;  /* 0x00000061a8a87223 */ /* 0x000fe20000010029 */
[----:B------:R-:W-:Y:S01]  /*37d0*/  F2FP.BF16.F32.PACK_AB R153, R132, R153 ;  /* 0x000000998499723e */ /* 0x000fe200000010ff */
        /* <DEDUP_REMOVED lines=29> */
[----:B------:R-:W0:Y:S01]  /*39b0*/  LDC.64 R132, c[0x0][0x380] ;  /* 0x0000e000ff847b82 */ /* 0x000e220000000a00 */
        /* <DEDUP_REMOVED lines=28> */
[----:B0-----:R-:W-:-:S03]  /*3b80*/  IADD3 R2, PT, PT, R2, R132, RZ ;  /* 0x0000008402027210 */ /* 0x001fc60007ffe0ff */
[----:B------:R1:W-:Y:S01]  /*3b90*/  STG.E.128 desc[UR6][R128.64], R144 ;  /* 0x0000009080007986 */ /* 0x0003e2000c101d06 */
[----:B------:R-:W-:-:S13]  /*3ba0*/  ISETP.GE.AND P1, PT, R2, R133, PT ;  /* 0x000000850200720c */ /* 0x000fda0003f26270 */
[----:B------:R-:W-:Y:S05]  /*3bb0*/  @!P1 BRA `(.L_x_18692) ;  /* 0xffffffc800949947 */ /* 0x000fea000383ffff */
[----:B------:R-:W-:Y:S05]  /*3bc0*/  EXIT ;  /* 0x000000000000794d */ /* 0x000fea0003800000 */
.L_x_18693:
        /* <DEDUP_REMOVED lines=11> */
.L_x_42356:


//--------------------- .text._ZN10layer_norm13ln_fwd_kernelINS_13Kernel_traitsIf13__nv_bfloat16fS2_fjLj7168ELj1ELj1ELj4ELj16ENS_18Kernel_traits_baseILj7168EfS2_fS2_fjLj128EEEEELb0ELb0ELb1ELb0EEEvNS_9FwdParamsE --------------------------
	.section	.text._ZN10layer_norm13ln_fwd_kernelINS_13Kernel_traitsIf13__nv_bfloat16fS2_fjLj7168ELj1ELj1ELj4ELj16ENS_18Kernel_traits_baseILj7168EfS2_fS2_fjLj128EEEEELb0ELb0ELb1ELb0EEEvNS_9FwdParamsE,"ax",@progbits
	.align	128
        .global         _ZN10layer_norm13ln_fwd_kernelINS_13Kernel_traitsIf13__nv_bfloat16fS2_fjLj7168ELj1ELj1ELj4ELj16ENS_18Kernel_traits_baseILj7168EfS2_fS2_fjLj128EEEEELb0ELb0ELb1ELb0EEEvNS_9FwdParamsE
        .type           _ZN10layer_norm13ln_fwd_kernelINS_13Kernel_traitsIf13__nv_bfloat16fS2_fjLj7168ELj1ELj1ELj4ELj16ENS_18Kernel_traits_baseILj7168EfS2_fS2_fjLj128EEEEELb0ELb0ELb1ELb0EEEvNS_9FwdParamsE,@function
        .size           _ZN10layer_norm13ln_fwd_kernelINS_13Kernel_traitsIf13__nv_bfloat16fS2_fjLj7168ELj1ELj1ELj4ELj16ENS_18Kernel_traits_baseILj7168EfS2_fS2_fjLj128EEEEELb0ELb0ELb1ELb0EEEvNS_9FwdParamsE,(.L_x_42357 - _ZN10layer_norm13ln_fwd_kernelINS_13Kernel_traitsIf13__nv_bfloat16fS2_fjLj7168ELj1ELj1ELj4ELj16ENS_18Kernel_traits_baseILj7168EfS2_fS2_fjLj128EEEEELb0ELb0ELb1ELb0EEEvNS_9FwdParamsE)
        .other          _ZN10layer_norm13ln_fwd_kernelINS_13Kernel_traitsIf13__nv_bfloat16fS2_fjLj7168ELj1ELj1ELj4ELj16ENS_18Kernel_traits_baseILj7168EfS2_fS2_fjLj128EEEEELb0ELb0ELb1ELb0EEEvNS_9FwdParamsE,@"STO_CUDA_ENTRY STV_DEFAULT"
_ZN10layer_norm13ln_fwd_kernelINS_13Kernel_traitsIf13__nv_bfloat16fS2_fjLj7168ELj1ELj1ELj4ELj16ENS_18Kernel_traits_baseILj7168EfS2_fS2_fjLj128EEEEELb0ELb0ELb1ELb0EEEvNS_9FwdParamsE:
.text._ZN10layer_norm13ln_fwd_kernelINS_13Kernel_traitsIf13__nv_bfloat16fS2_fjLj7168ELj1ELj1ELj4ELj16ENS_18Kernel_traits_baseILj7168EfS2_fS2_fjLj128EEEEELb0ELb0ELb1ELb0EEEvNS_9FwdParamsE:
        /* <DEDUP_REMOVED lines=89> */
.L_x_18695:
        /* <DEDUP_REMOVED lines=13> */
[----:B------:R-:W5:Y:S02]  /*0660*/  @P0 LDG.E.128 R8, desc[UR6][R6.64] ;  /* 0x0000000606080981 */ /* 0x000f64000c1e1d00 */
        /* <DEDUP_REMOVED lines=27> */
[----:B------:R0:W5:Y:S01]  /*0820*/  @P3 LDG.E.128 R60, desc[UR6][R20.64+0x10] ;  /* 0x00001006143c3981 */ /* 0x000162000c1e1d00 */
[----:B------:R-:W-:Y:S02]  /*0830*/  CS2R R66, SRZ ;  /* 0x0000000000427805 */ /* 0x000fe4000001ff00 */
[----:B------:R-:W-:Y:S02]  /*0840*/  CS2R R64, SRZ ;  /* 0x0000000000407805 */ /* 0x000fe4000001ff00 */
[----:B------:R-:W-:Y:S01]  /*0850*/  CS2R R54, SRZ ;  /* 0x0000000000367805 */ /* 0x000fe2000001ff00 */
[----:B------:R-:W5:Y:S01]  /*0860*/  @P4 LDG.E.128 R72, desc[UR6][R22.64] ;  /* 0x0000000616484981 */ /* 0x000f62000c1e1d00 */
[C---:B-1----:R-:W-:Y:S01]  /*0870*/  @P5 IMAD.WIDE.U32 R32, R127.reuse, 0x20, R4 ;  /* 0x000000207f205825 */ /* 0x042fe200078e0004 */
[----:B------:R-:W-:-:S02]  /*0880*/  @P5 IADD3 R127, PT, PT, R127, 0x80, RZ ;  /* 0x000000807f7f5810 */ /* 0x000fc40007ffe0ff */
[----:B------:R-:W-:Y:S01]  /*0890*/  CS2R R52, SRZ ;  /* 0x0000000000347805 */ /* 0x000fe2000001ff00 */
[----:B------:R-:W5:Y:S01]  /*08a0*/  @P4 LDG.E.128 R76, desc[UR6][R22.64+0x10] ;  /* 0x00001006164c4981 */ /* 0x000f62000c1e1d00 */
[----:B------:R-:W-:Y:S02]  /*08b0*/  CS2R R50, SRZ ;  /* 0x0000000000327805 */ /* 0x000fe4000001ff00 */
[----:B------:R-:W-:Y:S02]  /*08c0*/  CS2R R48, SRZ ;  /* 0x0000000000307805 */ /* 0x000fe4000001ff00 */
[----:B------:R-:W-:Y:S01]  /*08d0*/  CS2R R38, SRZ ;  /* 0x0000000000267805 */ /* 0x000fe2000001ff00 */
[----:B------:R-:W5:Y:S01]  /*08e0*/  @P5 LDG.E.128 R88, desc[UR6][R32.64] ;  /* 0x0000000620585981 */ /* 0x000f62000c1e1d00 */
[----:B--2---:R-:W-:Y:S01]  /*08f0*/  @P6 IMAD.WIDE.U32 R4, R127, 0x20, R34 ;  /* 0x000000207f046825 */ /* 0x004fe200078e0022 */
[----:B------:R-:W-:Y:S02]  /*0900*/  CS2R R36, SRZ ;  /* 0x0000000000247805 */ /* 0x000fe4000001ff00 */
[----:B0-----:R-:W-:Y:S01]  /*0910*/  CS2R R20, SRZ ;  /* 0x0000000000147805 */ /* 0x001fe2000001ff00 */
[----:B------:R0:W5:Y:S04]  /*0920*/  @P5 LDG.E.128 R92, desc[UR6][R32.64+0x10] ;  /* 0x00001006205c5981 */ /* 0x000168000c1e1d00 */
[----:B------:R1:W5:Y:S04]  /*0930*/  @P6 LDG.E.128 R104, desc[UR6][R4.64] ;  /* 0x0000000604686981 */ /* 0x000368000c1e1d00 */
[----:B------:R1:W5:Y:S01]  /*0940*/  @P6 LDG.E.128 R108, desc[UR6][R4.64+0x10] ;  /* 0x00001006046c6981 */ /* 0x000362000c1e1d00 */
[----:B------:R-:W-:-:S02]  /*0950*/  CS2R R34, SRZ ;  /* 0x0000000000227805 */ /* 0x000fc4000001ff00 */
[----:B0-----:R-:W-:Y:S02]  /*0960*/  CS2R R32, SRZ ;  /* 0x0000000000207805 */ /* 0x001fe4000001ff00 */
[----:B------:R-:W-:Y:S02]  /*0970*/  CS2R R22, SRZ ;  /* 0x0000000000167805 */ /* 0x000fe4000001ff00 */
[----:B------:R-:W-:Y:S02]  /*0980*/  CS2R R18, SRZ ;  /* 0x0000000000127805 */ /* 0x000fe4000001ff00 */
[----:B------:R-:W-:Y:S02]  /*0990*/  CS2R R16, SRZ ;  /* 0x0000000000107805 */ /* 0x000fe4000001ff00 */
[----:B------:R-:W-:Y:S02]  /*09a0*/  @P6 CS2R R118, SRZ ;  /* 0x0000000000766805 */ /* 0x000fe4000001ff00 */
[----:B------:R-:W-:-:S02]  /*09b0*/  @P6 CS2R R116, SRZ ;  /* 0x0000000000746805 */ /* 0x000fc4000001ff00 */
[----:B------:R-:W-:Y:S02]  /*09c0*/  @P6 CS2R R114, SRZ ;  /* 0x0000000000726805 */ /* 0x000fe4000001ff00 */
[----:B-1----:R-:W-:-:S07]  /*09d0*/  @P6 CS2R R112, SRZ ;  /* 0x0000000000706805 */ /* 0x002fce000001ff00 */
.L_x_18696:
[----:B------:R-:W-:Y:S05]  /*09e0*/  BSYNC.RECONVERGENT B0 ;  /* 0x0000000000007941 */ /* 0x000fea0003800200 */
.L_x_18694:
        /* <DEDUP_REMOVED lines=20> */
.L_x_18750:
[----:B------:R-:W0:Y:S08]  /*0b30*/  LDC.64 R182, c[0x0][0x3f0] ;  /* 0x0000fc00ffb67b82 */ /* 0x000e300000000a00 */
[----:B------:R-:W1:Y:S08]  /*0b40*/  LDC.64 R184, c[0x0][0x3f8] ;  /* 0x0000fe00ffb87b82 */ /* 0x000e700000000a00 */
[----:B------:R-:W2:Y:S01]  /*0b50*/  LDC R179, c[0x0][0x388] ;  /* 0x0000e200ffb37b82 */ /* 0x000ea20000000800 */
[----:B0-----:R-:W-:-:S05]  /*0b60*/  IMAD.WIDE R182, R2, 0x4, R182 ;  /* 0x0000000402b67825 */ /* 0x001fca00078e02b6 */
[----:B------:R0:W3:Y:S01]  /*0b70*/  LDG.E R0, desc[UR6][R182.64] ;  /* 0x00000006b6007981 */ /* 0x0000e2000c1e1900 */
[----:B-1----:R-:W-:-:S05]  /*0b80*/  IMAD.WIDE R184, R2, 0x4, R184 ;  /* 0x0000000402b87825 */ /* 0x002fca00078e02b8 */
[----:B-----5:R1:W5:Y:S01]  /*0b90*/  LDG.E R178, desc[UR6][R184.64] ;  /* 0x00000006b8b27981 */ /* 0x020362000c1e1900 */
[----:B------:R-:W-:Y:S01]  /*0ba0*/  ISETP.GE.U32.AND P0, PT, R3, 0x80, PT ;  /* 0x000000800300780c */ /* 0x000fe20003f06070 */
[----:B0-----:R-:W-:Y:S02]  /*0bb0*/  HFMA2 R182, -RZ, RZ, 0, 0 ;  /* 0x00000000ffb67431 */ /* 0x001fe400000001ff */
[----:B--2---:R-:W-:Y:S01]  /*0bc0*/  IMAD R181, R2, R179, RZ ;  /* 0x000000b302b57224 */ /* 0x004fe200078e02ff */
[----:B------:R-:W0:Y:S01]  /*0bd0*/  S2R R180, SR_TID.X ;  /* 0x0000000000b47919 */ /* 0x000e220000002100 */
        /* <DEDUP_REMOVED lines=8> */
[-C--:B0-----:R-:W-:Y:S02]  /*0c60*/  LEA.HI.SX32 R181, R181, R180.reuse, 0x1d ;  /* 0x000000b4b5b57211 */ /* 0x081fe400078feaff */
[----:B------:R-:W-:Y:S01]  /*0c70*/  @P5 LEA.HI.SX32 R182, R187, R180, 0x1d ;  /* 0x000000b4bbb65211 */ /* 0x000fe200078feaff */
[----:B-1----:R-:W-:Y:S06]  /*0c80*/  @!P0 BRA `(.L_x_18698) ;  /* 0x0000000400488947 */ /* 0x002fec0003800000 */
[----:B------:R-:W-:-:S04]  /*0c90*/  UISETP.NE.U32.AND UP0, UPT, UR8, URZ, UPT ;  /* 0x000000ff0800728c */ /* 0x000fc8000bf05070 */
[----:B------:R-:W-:Y:S01]  /*0ca0*/  UISETP.NE.AND.EX UP0, UPT, UR9, URZ, UPT, UP0 ;  /* 0x000000ff0900728c */ /* 0x000fe2000bf05300 */
[----:B------:R-:W-:Y:S10]  /*0cb0*/  @!P5 BRA `(.L_x_18699) ;  /* 0x00000000000cd947 */ /* 0x000ff40003800000 */
[----:B------:R-:W0:Y:S02]  /*0cc0*/  LDC.64 R120, c[0x0][0x390] ;  /* 0x0000e400ff787b82 */ /* 0x000e240000000a00 */
[----:B0-----:R-:W-:-:S06]  /*0cd0*/  IMAD.WIDE.U32 R120, R182, 0x10, R120 ;  /* 0x00000010b6787825 */ /* 0x001fcc00078e0078 */
[----:B------:R-:W5:Y:S02]  /*0ce0*/  LDG.E.128 R120, desc[UR6][R120.64] ;  /* 0x0000000678787981 */ /* 0x000f64000c1e1d00 */
.L_x_18699:
        /* <DEDUP_REMOVED lines=12> */
[----:B0-----:R-:W-:-:S07]  /*0db0*/  @P1 SHF.L.U32 R185, R122, 0x10, RZ ;  /* 0x000000107ab91819 */ /* 0x001fce00000006ff */
[----:B------:R-:W0:Y:S08]  /*0dc0*/  @P1 LDC R190, c[0x0][0x40c] ;  /* 0x00010300ffbe1b82 */ /* 0x000e300000000800 */
[----:B------:R-:W4:Y:S08]  /*0dd0*/  @P1 LDC R191, c[0x0][0x40c] ;  /* 0x00010300ffbf1b82 */ /* 0x000f300000000800 */
[----:B------:R-:W3:Y:S08]  /*0de0*/  @P1 LDC R192, c[0x0][0x40c] ;  /* 0x00010300ffc01b82 */ /* 0x000ef00000000800 */
[----:B------:R-:W4:Y:S08]  /*0df0*/  @P1 LDC R193, c[0x0][0x40c] ;  /* 0x00010300ffc11b82 */ /* 0x000f300000000800 */
[----:B------:R-:W4:Y:S08]  /*0e00*/  @P1 LDC R194, c[0x0][0x40c] ;  /* 0x00010300ffc21b82 */ /* 0x000f300000000800 */
[----:B------:R-:W4:Y:S01]  /*0e10*/  @P1 LDC R195, c[0x0][0x40c] ;  /* 0x00010300ffc31b82 */ /* 0x000f220000000800 */
[----:B--2---:R-:W-:Y:S01]  /*0e20*/  @P1 FFMA.FTZ R144, R183, R188, R144 ;  /* 0x000000bcb7901223 */ /* 0x004fe20000010090 */
[----:B-1----:R-:W-:Y:S01]  /*0e30*/  @P1 FFMA.FTZ R145, R186, R189, R145 ;  /* 0x000000bdba911223 */ /* 0x002fe20000010091 */
[----:B------:R-:W-:Y:S01]  /*0e40*/  @P1 PRMT R183, R121, 0x7632, R183 ;  /* 0x0000763279b71816 */ /* 0x000fe200000000b7 */
[----:B0-----:R-:W-:Y:S01]  /*0e50*/  @P1 FFMA.FTZ R146, R187, R190, R146 ;  /* 0x000000bebb921223 */ /* 0x001fe20000010092 */
[----:B------:R-:W-:Y:S01]  /*0e60*/  @P1 PRMT R186, R122, 0x7632, R186 ;  /* 0x000076327aba1816 */ /* 0x000fe200000000ba */
[----:B---3--:R-:W-:Y:S01]  /*0e70*/  @P1 FFMA.FTZ R148, R185, R192, R148 ;  /* 0x000000c0b9941223 */ /* 0x008fe20000010094 */
[----:B------:R-:W-:-:S02]  /*0e80*/  @P1 PRMT R188, R123, 0x7632, R188 ;  /* 0x000076327bbc1816 */ /* 0x000fc400000000bc */
[----:B------:R-:W-:Y:S02]  /*0e90*/  @P1 SHF.L.U32 R187, R123, 0x10, RZ ;  /* 0x000000107bbb1819 */ /* 0x000fe400000006ff */
[----:B------:R-:W-:Y:S02]  /*0ea0*/  @P1 SHF.L.U32 R184, R183, 0x10, RZ ;  /* 0x00000010b7b81819 */ /* 0x000fe400000006ff */
[----:B------:R-:W-:Y:S01]  /*0eb0*/  @P1 SHF.L.U32 R186, R186, 0x10, RZ ;  /* 0x00000010baba1819 */ /* 0x000fe200000006ff */
[----:B----4-:R-:W-:Y:S01]  /*0ec0*/  @P1 FFMA.FTZ R150, R187, R194, R150 ;  /* 0x000000c2bb961223 */ /* 0x010fe20000010096 */
[----:B------:R-:W-:Y:S01]  /*0ed0*/  @P1 SHF.L.U32 R188, R188, 0x10, RZ ;  /* 0x00000010bcbc1819 */ /* 0x000fe200000006ff */
[----:B------:R-:W-:Y:S02]  /*0ee0*/  @P1 FFMA.FTZ R147, R184, R191, R147 ;  /* 0x000000bfb8931223 */ /* 0x000fe40000010093 */
[----:B------:R-:W-:Y:S02]  /*0ef0*/  @P1 FFMA.FTZ R149, R186, R193, R149 ;  /* 0x000000c1ba951223 */ /* 0x000fe40000010095 */
[----:B------:R-:W-:Y:S01]  /*0f00*/  @P1 FFMA.FTZ R151, R188, R195, R151 ;  /* 0x000000c3bc971223 */ /* 0x000fe20000010097 */
[----:B------:R-:W-:Y:S06]  /*0f10*/  BRA `(.L_x_18701) ;  /* 0x00000000008c7947 */ /* 0x000fec0003800000 */
.L_x_18700:
[----:B------:R-:W0:Y:S01]  /*0f20*/  @P5 LDC R151, c[0x0][0x40c] ;  /* 0x00010300ff975b82 */ /* 0x000e220000000800 */
[----:B-----5:R-:W-:Y:S01]  /*0f30*/  @P5 PRMT R144, R120, 0x7632, R144 ;  /* 0x0000763278905816 */ /* 0x020fe20000000090 */
[----:B------:R-:W-:Y:S01]  /*0f40*/  HFMA2 R147, -RZ, RZ, 0, 0 ;  /* 0x00000000ff937431 */ /* 0x000fe200000001ff */
[----:B------:R-:W-:Y:S02]  /*0f50*/  @P5 PRMT R146, R121, 0x7632, R146 ;  /* 0x0000763279925816 */ /* 0x000fe40000000092 */
[----:B------:R-:W-:Y:S02]  /*0f60*/  @P5 SHF.L.U32 R144, R144, 0x10, RZ ;  /* 0x0000001090905819 */ /* 0x000fe400000006ff */
[----:B------:R-:W-:Y:S01]  /*0f70*/  @P5 PRMT R148, R122, 0x7632, R148 ;  /* 0x000076327a945816 */ /* 0x000fe20000000094 */
[----:B------:R-:W1:Y:S01]  /*0f80*/  @P5 LDC R183, c[0x0][0x40c] ;  /* 0x00010300ffb75b82 */ /* 0x000e620000000800 */
[----:B------:R-:W-:Y:S02]  /*0f90*/  MOV R145, RZ ;  /* 0x000000ff00917202 */ /* 0x000fe40000000f00 */
[----:B------:R-:W-:-:S02]  /*0fa0*/  @P5 SHF.L.U32 R146, R146, 0x10, RZ ;  /* 0x0000001092925819 */ /* 0x000fc400000006ff */
[----:B------:R-:W-:Y:S02]  /*0fb0*/  @P5 SHF.L.U32 R148, R148, 0x10, RZ ;  /* 0x0000001094945819 */ /* 0x000fe400000006ff */
[----:B------:R-:W-:Y:S01]  /*0fc0*/  MOV R149, RZ ;  /* 0x000000ff00957202 */ /* 0x000fe20000000f00 */
[----:B------:R-:W2:Y:S01]  /*0fd0*/  @P5 LDC R191, c[0x0][0x40c] ;  /* 0x00010300ffbf5b82 */ /* 0x000ea20000000800 */
[----:B------:R-:W-:Y:S02]  /*0fe0*/  @P5 SHF.L.U32 R184, R120, 0x10, RZ ;  /* 0x0000001078b85819 */ /* 0x000fe400000006ff */
[----:B------:R-:W-:Y:S02]  /*0ff0*/  @P5 SHF.L.U32 R186, R121, 0x10, RZ ;  /* 0x0000001079ba5819 */ /* 0x000fe400000006ff */
[----:B------:R-:W-:Y:S02]  /*1000*/  @P5 SHF.L.U32 R188, R122, 0x10, RZ ;  /* 0x000000107abc5819 */ /* 0x000fe400000006ff */
[C---:B------:R-:W-:Y:S01]  /*1010*/  @P5 SHF.L.U32 R190, R123.reuse, 0x10, RZ ;  /* 0x000000107bbe5819 */ /* 0x040fe200000006ff */
[----:B------:R-:W3:Y:S01]  /*1020*/  @P5 LDC R192, c[0x0][0x40c] ;  /* 0x00010300ffc05b82 */ /* 0x000ee20000000800 */
[----:B0-----:R-:W-:Y:S01]  /*1030*/  @P5 FMUL.FTZ R145, R144, R151 ;  /* 0x0000009790915220 */ /* 0x001fe20000410000 */
[----:B------:R-:W-:-:S02]  /*1040*/  @P5 PRMT R144, R123, 0x7632, R144 ;  /* 0x000076327b905816 */ /* 0x000fc40000000090 */
[----:B------:R-:W-:-:S04]  /*1050*/  CS2R R150, SRZ ;  /* 0x0000000000967805 */ /* 0x000fc8000001ff00 */
[----:B------:R-:W0:Y:S01]  /*1060*/  @P5 LDC R185, c[0x0][0x40c] ;  /* 0x00010300ffb95b82 */ /* 0x000e220000000800 */
[----:B-1----:R-:W-:Y:S01]  /*1070*/  @P5 FMUL.FTZ R147, R146, R183 ;  /* 0x000000b792935220 */ /* 0x002fe20000410000 */
[----:B------:R-:W-:Y:S01]  /*1080*/  @P5 SHF.L.U32 R183, R144, 0x10, RZ ;  /* 0x0000001090b75819 */ /* 0x000fe200000006ff */
[----:B------:R-:W-:Y:S01]  /*1090*/  HFMA2 R144, -RZ, RZ, 0, 0 ;  /* 0x00000000ff907431 */ /* 0x000fe200000001ff */
[----:B------:R-:W-:-:S04]  /*10a0*/  MOV R146, RZ ;  /* 0x000000ff00927202 */ /* 0x000fc80000000f00 */
[----:B------:R-:W1:Y:S01]  /*10b0*/  @P5 LDC R187, c[0x0][0x40c] ;  /* 0x00010300ffbb5b82 */ /* 0x000e620000000800 */
[----:B--2---:R-:W-:Y:S01]  /*10c0*/  @P5 FMUL.FTZ R149, R148, R191 ;  /* 0x000000bf94955220 */ /* 0x004fe20000410000 */
[----:B------:R-:W-:-:S06]  /*10d0*/  HFMA2 R148, -RZ, RZ, 0, 0 ;  /* 0x00000000ff947431 */ /* 0x000fcc00000001ff */
[----:B------:R-:W2:Y:S01]  /*10e0*/  @P5 LDC R189, c[0x0][0x40c] ;  /* 0x00010300ffbd5b82 */ /* 0x000ea20000000800 */
[----:B---3--:R-:W-:-:S07]  /*10f0*/  @P5 FMUL.FTZ R151, R183, R192 ;  /* 0x000000c0b7975220 */ /* 0x008fce0000410000 */
[----:B------:R-:W3:Y:S01]  /*1100*/  @P5 LDC R193, c[0x0][0x40c] ;  /* 0x00010300ffc15b82 */ /* 0x000ee20000000800 */
[----:B0-----:R-:W-:Y:S01]  /*1110*/  @P5 FMUL.FTZ R144, R184, R185 ;  /* 0x000000b9b8905220 */ /* 0x001fe20000410000 */
[----:B-1----:R-:W-:Y:S01]  /*1120*/  @P5 FMUL.FTZ R146, R186, R187 ;  /* 0x000000bbba925220 */ /* 0x002fe20000410000 */
[----:B--2---:R-:W-:Y:S01]  /*1130*/  @P5 FMUL.FTZ R148, R188, R189 ;  /* 0x000000bdbc945220 */ /* 0x004fe20000410000 */
[----:B---3--:R-:W-:-:S07]  /*1140*/  @P5 FMUL.FTZ R150, R190, R193 ;  /* 0x000000c1be965220 */ /* 0x008fce0000410000 */
.L_x_18701:
[----:B------:R-:W0:Y:S01]  /*1150*/  LDC.64 R184, c[0x0][0x3a8] ;  /* 0x0000ea00ffb87b82 */ /* 0x000e220000000a00 */
[----:B------:R-:W-:Y:S01]  /*1160*/  IADD3 R182, PT, PT, R182, 0x80, RZ ;  /* 0x00000080b6b67810 */ /* 0x000fe20007ffe0ff */
[C---:B0-----:R-:W-:Y:S01]  /*1170*/  IMAD.WIDE.U32 R184, R181.reuse, 0x20, R184 ;  /* 0x00000020b5b87825 */ /* 0x041fe200078e00b8 */
[----:B------:R-:W-:-:S04]  /*1180*/  IADD3 R181, PT, PT, R181, 0x80, RZ ;  /* 0x00000080b5b57810 */ /* 0x000fc80007ffe0ff */
[----:B------:R0:W-:Y:S04]  /*1190*/  STG.E.128 desc[UR6][R184.64], R144 ;  /* 0x00000090b8007986 */ /* 0x0001e8000c101d06 */
[----:B------:R0:W-:Y:S02]  /*11a0*/  STG.E.128 desc[UR6][R184.64+0x10], R148 ;  /* 0x00001094b8007986 */ /* 0x0001e4000c101d06 */
.L_x_18698:
[----:B------:R-:W-:Y:S05]  /*11b0*/  BSYNC.RECONVERGENT B0 ;  /* 0x0000000000007941 */ /* 0x000fea0003800200 */
.L_x_18697:
        /* <DEDUP_REMOVED lines=10> */
.L_x_18704:
[----:B------:R-:W-:Y:S05]  /*1260*/  BRA.U !UP0, `(.L_x_18705) ;  /* 0x0000000108887547 */ /* 0x000fea000b800000 */
[----:B------:R-:W0:Y:S02]  /*1270*/  LDC.64 R152, c[0x0][0x3a0] ;  /* 0x0000e800ff987b82 */ /* 0x000e240000000a00 */
[----:B0-----:R-:W-:-:S05]  /*1280*/  IMAD.WIDE.U32 R184, R181, 0x20, R152 ;  /* 0x00000020b5b87825 */ /* 0x001fca00078e0098 */
[----:B------:R-:W2:Y:S04]  /*1290*/  LDG.E.128 R152, desc[UR6][R184.64] ;  /* 0x00000006b8987981 */ /* 0x000ea8000c1e1d00 */
[----:B------:R0:W3:Y:S01]  /*12a0*/  LDG.E.128 R156, desc[UR6][R184.64+0x10] ;  /* 0x00001006b89c7981 */ /* 0x0000e2000c1e1d00 */
[----:B------:R-:W-:-:S13]  /*12b0*/  ISETP.GT.AND P1, PT, R0, RZ, PT ;  /* 0x000000ff0000720c */ /* 0x000fda0003f24270 */
[----:B------:R-:W2:Y:S01]  /*12c0*/  @P1 LDC R188, c[0x0][0x40c] ;  /* 0x00010300ffbc1b82 */ /* 0x000ea20000000800 */
[C---:B-----5:R-:W-:Y:S02]  /*12d0*/  @P1 SHF.L.U32 R187, R120.reuse, 0x10, RZ ;  /* 0x0000001078bb1819 */ /* 0x060fe400000006ff */
[----:B------:R-:W-:Y:S02]  /*12e0*/  @P1 PRMT R183, R120, 0x7632, R183 ;  /* 0x0000763278b71816 */ /* 0x000fe400000000b7 */
[----:B------:R-:W-:Y:S02]  /*12f0*/  @P1 SHF.L.U32 R191, R121, 0x10, RZ ;  /* 0x0000001079bf1819 */ /* 0x000fe400000006ff */
[----:B0-----:R-:W-:Y:S01]  /*1300*/  @P1 SHF.L.U32 R184, R183, 0x10, RZ ;  /* 0x00000010b7b81819 */ /* 0x001fe200000006ff */
        /* <DEDUP_REMOVED lines=24> */
.L_x_18705:
[----:B------:R-:W1:Y:S01]  /*1490*/  @P5 LDC R159, c[0x0][0x40c] ;  /* 0x00010300ff9f5b82 */ /* 0x000e620000000800 */
[----:B-----5:R-:W-:Y:S01]  /*14a0*/  @P5 PRMT R152, R120, 0x7632, R152 ;  /* 0x0000763278985816 */ /* 0x020fe20000000098 */
[----:B------:R-:W-:Y:S01]  /*14b0*/  HFMA2 R155, -RZ, RZ, 0, 0 ;  /* 0x00000000ff9b7431 */ /* 0x000fe200000001ff */
[----:B------:R-:W-:Y:S02]  /*14c0*/  @P5 PRMT R154, R121, 0x7632, R154 ;  /* 0x00007632799a5816 */ /* 0x000fe4000000009a */
[----:B------:R-:W-:Y:S02]  /*14d0*/  @P5 SHF.L.U32 R152, R152, 0x10, RZ ;  /* 0x0000001098985819 */ /* 0x000fe400000006ff */
[----:B------:R-:W-:Y:S01]  /*14e0*/  @P5 PRMT R156, R122, 0x7632, R156 ;  /* 0x000076327a9c5816 */ /* 0x000fe2000000009c */
[----:B------:R-:W2:Y:S01]  /*14f0*/  @P5 LDC R183, c[0x0][0x40c] ;  /* 0x00010300ffb75b82 */ /* 0x000ea20000000800 */
[----:B------:R-:W-:Y:S02]  /*1500*/  MOV R153, RZ ;  /* 0x000000ff00997202 */ /* 0x000fe40000000f00 */
[----:B------:R-:W-:-:S02]  /*1510*/  @P5 SHF.L.U32 R154, R154, 0x10, RZ ;  /* 0x000000109a9a5819 */ /* 0x000fc400000006ff */
[----:B------:R-:W-:Y:S02]  /*1520*/  @P5 SHF.L.U32 R156, R156, 0x10, RZ ;  /* 0x000000109c9c5819 */ /* 0x000fe400000006ff */
[----:B------:R-:W-:Y:S01]  /*1530*/  MOV R157, RZ ;  /* 0x000000ff009d7202 */ /* 0x000fe20000000f00 */
[----:B------:R-:W3:Y:S01]  /*1540*/  @P5 LDC R187, c[0x0][0x40c] ;  /* 0x00010300ffbb5b82 */ /* 0x000ee20000000800 */
[----:B0-----:R-:W-:Y:S02]  /*1550*/  @P5 SHF.L.U32 R184, R120, 0x10, RZ ;  /* 0x0000001078b85819 */ /* 0x001fe400000006ff */
[----:B------:R-:W-:Y:S02]  /*1560*/  @P5 SHF.L.U32 R189, R122, 0x10, RZ ;  /* 0x000000107abd5819 */ /* 0x000fe400000006ff */
[----:B------:R-:W-:-:S03]  /*1570*/  @P5 SHF.L.U32 R191, R123, 0x10, RZ ;  /* 0x000000107bbf5819 */ /* 0x000fc600000006ff */
[----:B------:R-:W0:Y:S01]  /*1580*/  @P5 LDC R194, c[0x0][0x40c] ;  /* 0x00010300ffc25b82 */ /* 0x000e220000000800 */
[----:B-1----:R-:W-:Y:S01]  /*1590*/  @P5 FMUL.FTZ R153, R152, R159 ;  /* 0x0000009f98995220 */ /* 0x002fe20000410000 */
[----:B------:R-:W-:Y:S02]  /*15a0*/  @P5 PRMT R152, R123, 0x7632, R152 ;  /* 0x000076327b985816 */ /* 0x000fe40000000098 */
[----:B------:R-:W-:-:S04]  /*15b0*/  CS2R R158, SRZ ;  /* 0x00000000009e7805 */ /* 0x000fc8000001ff00 */
[----:B------:R-:W1:Y:S01]  /*15c0*/  @P5 LDC R185, c[0x0][0x40c] ;  /* 0x00010300ffb95b82 */ /* 0x000e620000000800 */
[----:B--2---:R-:W-:Y:S01]  /*15d0*/  @P5 FMUL.FTZ R155, R154, R183 ;  /* 0x000000b79a9b5220 */ /* 0x004fe20000410000 */
[----:B------:R-:W-:Y:S01]  /*15e0*/  @P5 SHF.L.U32 R183, R152, 0x10, RZ ;  /* 0x0000001098b75819 */ /* 0x000fe200000006ff */
[----:B------:R-:W-:Y:S01]  /*15f0*/  HFMA2 R152, -RZ, RZ, 0, 0 ;  /* 0x00000000ff987431 */ /* 0x000fe200000001ff */
[----:B------:R-:W-:-:S04]  /*1600*/  MOV R154, RZ ;  /* 0x000000ff009a7202 */ /* 0x000fc80000000f00 */
[----:B------:R-:W2:Y:S01]  /*1610*/  @P5 LDC R188, c[0x0][0x40c] ;  /* 0x00010300ffbc5b82 */ /* 0x000ea20000000800 */
[----:B---3--:R-:W-:Y:S01]  /*1620*/  @P5 FMUL.FTZ R157, R156, R187 ;  /* 0x000000bb9c9d5220 */ /* 0x008fe20000410000 */
[----:B------:R-:W-:Y:S01]  /*1630*/  HFMA2 R156, -RZ, RZ, 0, 0 ;  /* 0x00000000ff9c7431 */ /* 0x000fe200000001ff */
[----:B------:R-:W-:-:S05]  /*1640*/  @P5 SHF.L.U32 R187, R121, 0x10, RZ ;  /* 0x0000001079bb5819 */ /* 0x000fca00000006ff */
[----:B------:R-:W3:Y:S01]  /*1650*/  @P5 LDC R190, c[0x0][0x40c] ;  /* 0x00010300ffbe5b82 */ /* 0x000ee20000000800 */
[----:B0-----:R-:W-:-:S07]  /*1660*/  @P5 FMUL.FTZ R159, R183, R194 ;  /* 0x000000c2b79f5220 */ /* 0x001fce0000410000 */
[----:B------:R-:W0:Y:S01]  /*1670*/  @P5 LDC R192, c[0x0][0x40c] ;  /* 0x00010300ffc05b82 */ /* 0x000e220000000800 */
[----:B-1----:R-:W-:Y:S01]  /*1680*/  @P5 FMUL.FTZ R152, R184, R185 ;  /* 0x000000b9b8985220 */ /* 0x002fe20000410000 */
[----:B--2---:R-:W-:Y:S01]  /*1690*/  @P5 FMUL.FTZ R154, R187, R188 ;  /* 0x000000bcbb9a5220 */ /* 0x004fe20000410000 */
[----:B---3--:R-:W-:Y:S01]  /*16a0*/  @P5 FMUL.FTZ R156, R189, R190 ;  /* 0x000000bebd9c5220 */ /* 0x008fe20000410000 */
[----:B0-----:R-:W-:-:S07]  /*16b0*/  @P5 FMUL.FTZ R158, R191, R192 ;  /* 0x000000c0bf9e5220 */ /* 0x001fce0000410000 */
.L_x_18706:
[----:B------:R-:W0:Y:S01]  /*16c0*/  LDC.64 R184, c[0x0][0x3a8] ;  /* 0x0000ea00ffb87b82 */ /* 0x000e220000000a00 */
[----:B------:R-:W-:Y:S01]  /*16d0*/  IADD3 R182, PT, PT, R182, 0x80, RZ ;  /* 0x00000080b6b67810 */ /* 0x000fe20007ffe0ff */
[C---:B0-----:R-:W-:Y:S01]  /*16e0*/  IMAD.WIDE.U32 R184, R181.reuse, 0x20, R184 ;  /* 0x00000020b5b87825 */ /* 0x041fe200078e00b8 */
[----:B------:R-:W-:-:S04]  /*16f0*/  IADD3 R181, PT, PT, R181, 0x80, RZ ;  /* 0x00000080b5b57810 */ /* 0x000fc80007ffe0ff */
[----:B------:R1:W-:Y:S04]  /*1700*/  STG.E.128 desc[UR6][R184.64], R152 ;  /* 0x00000098b8007986 */ /* 0x0003e8000c101d06 */
[----:B------:R1:W-:Y:S02]  /*1710*/  STG.E.128 desc[UR6][R184.64+0x10], R156 ;  /* 0x0000109cb8007986 */ /* 0x0003e4000c101d06 */
.L_x_18703:
[----:B------:R-:W-:Y:S05]  /*1720*/  BSYNC.RECONVERGENT B0 ;  /* 0x0000000000007941 */ /* 0x000fea0003800200 */
.L_x_18702:
        /* <DEDUP_REMOVED lines=10> */
.L_x_18709:
[----:B------:R-:W-:Y:S05]  /*17d0*/  BRA.U !UP0, `(.L_x_18710) ;  /* 0x0000000108887547 */ /* 0x000fea000b800000 */
[----:B------:R-:W0:Y:S02]  /*17e0*/  LDC.64 R160, c[0x0][0x3a0] ;  /* 0x0000e800ffa07b82 */ /* 0x000e240000000a00 */
[----:B01----:R-:W-:-:S05]  /*17f0*/  IMAD.WIDE.U32 R184, R181, 0x20, R160 ;  /* 0x00000020b5b87825 */ /* 0x003fca00078e00a0 */
        /* <DEDUP_REMOVED lines=10> */
[----:B------:R-:W-:-:S02]  /*18a0*/  @P1 PRMT R185, R122, 0x7632, R185 ;  /* 0x000076327ab91816 */ /* 0x000fc400000000b9 */
[----:B------:R-:W-:-:S03]  /*18b0*/  @P1 SHF.L.U32 R197, R123, 0x10, RZ ;  /* 0x000000107bc51819 */ /* 0x000fc600000006ff */
[----:B------:R-:W1:Y:S08]  /*18c0*/  @P1 LDC R192, c[0x0][0x40c] ;  /* 0x00010300ffc01b82 */ /* 0x000e700000000800 */
[----:B------:R-:W4:Y:S08]  /*18d0*/  @P1 LDC R193, c[0x0][0x40c] ;  /* 0x00010300ffc11b82 */ /* 0x000f300000000800 */
[----:B------:R-:W4:Y:S08]  /*18e0*/  @P1 LDC R194, c[0x0][0x40c] ;  /* 0x00010300ffc21b82 */ /* 0x000f300000000800 */
[----:B------:R-:W4:Y:S08]  /*18f0*/  @P1 LDC R195, c[0x0][0x40c] ;  /* 0x00010300ffc31b82 */ /* 0x000f300000000800 */
[----:B------:R-:W3:Y:S08]  /*1900*/  @P1 LDC R196, c[0x0][0x40c] ;  /* 0x00010300ffc41b82 */ /* 0x000ef00000000800 */
[----:B------:R-:W4:Y:S01]  /*1910*/  @P1 LDC R198, c[0x0][0x40c] ;  /* 0x00010300ffc61b82 */ /* 0x000f220000000800 */
[----:B--2---:R-:W-:Y:S01]  /*1920*/  @P1 FFMA.FTZ R160, R189, R188, R160 ;  /* 0x000000bcbda01223 */ /* 0x004fe200000100a0 */
[----:B------:R-:W-:Y:S01]  /*1930*/  @P1 PRMT R189, R123, 0x7632, R189 ;  /* 0x000076327bbd1816 */ /* 0x000fe200000000bd */
[----:B0-----:R-:W-:Y:S01]  /*1940*/  @P1 FFMA.FTZ R161, R184, R190, R161 ;  /* 0x000000beb8a11223 */ /* 0x001fe200000100a1 */
[----:B-1----:R-:W-:Y:S01]  /*1950*/  @P1 FFMA.FTZ R162, R191, R192, R162 ;  /* 0x000000c0bfa21223 */ /* 0x002fe200000100a2 */
[----:B------:R-:W-:Y:S01]  /*1960*/  @P1 SHF.L.U32 R191, R122, 0x10, RZ ;  /* 0x000000107abf1819 */ /* 0x000fe200000006ff */
[----:B---3--:R-:W-:Y:S01]  /*1970*/  @P1 FFMA.FTZ R166, R197, R196, R166 ;  /* 0x000000c4c5a61223 */ /* 0x008fe200000100a6 */
[----:B------:R-:W-:-:S02]  /*1980*/  @P1 SHF.L.U32 R184, R183, 0x10, RZ ;  /* 0x00000010b7b81819 */ /* 0x000fc400000006ff */
[----:B------:R-:W-:Y:S01]  /*1990*/  @P1 SHF.L.U32 R188, R185, 0x10, RZ ;  /* 0x00000010b9bc1819 */ /* 0x000fe200000006ff */
[----:B----4-:R-:W-:Y:S01]  /*19a0*/  @P1 FFMA.FTZ R164, R191, R194, R164 ;  /* 0x000000c2bfa41223 */ /* 0x010fe200000100a4 */
[----:B------:R-:W-:Y:S01]  /*19b0*/  @P1 SHF.L.U32 R190, R189, 0x10, RZ ;  /* 0x00000010bdbe1819 */ /* 0x000fe200000006ff */
[----:B------:R-:W-:Y:S02]  /*19c0*/  @P1 FFMA.FTZ R163, R184, R193, R163 ;  /* 0x000000c1b8a31223 */ /* 0x000fe400000100a3 */
[----:B------:R-:W-:Y:S02]  /*19d0*/  @P1 FFMA.FTZ R165, R188, R195, R165 ;  /* 0x000000c3bca51223 */ /* 0x000fe400000100a5 */
[----:B------:R-:W-:Y:S01]  /*19e0*/  @P1 FFMA.FTZ R167, R190, R198, R167 ;  /* 0x000000c6bea71223 */ /* 0x000fe200000100a7 */
[----:B------:R-:W-:Y:S06]  /*19f0*/  BRA `(.L_x_18711) ;  /* 0x00000000008c7947 */ /* 0x000fec0003800000 */
.L_x_18710:
[----:B------:R-:W2:Y:S01]  /*1a00*/  @P5 LDC R167, c[0x0][0x40c] ;  /* 0x00010300ffa75b82 */ /* 0x000ea20000000800 */
[----:B-----5:R-:W-:Y:S01]  /*1a10*/  @P5 PRMT R160, R120, 0x7632, R160 ;  /* 0x0000763278a05816 */ /* 0x020fe200000000a0 */
[----:B------:R-:W-:Y:S01]  /*1a20*/  HFMA2 R163, -RZ, RZ, 0, 0 ;  /* 0x00000000ffa37431 */ /* 0x000fe200000001ff */
[----:B------:R-:W-:Y:S02]  /*1a30*/  @P5 PRMT R162, R121, 0x7632, R162 ;  /* 0x0000763279a25816 */ /* 0x000fe400000000a2 */
[----:B------:R-:W-:Y:S02]  /*1a40*/  @P5 SHF.L.U32 R160, R160, 0x10, RZ ;  /* 0x00000010a0a05819 */ /* 0x000fe400000006ff */
[----:B------:R-:W-:Y:S01]  /*1a50*/  @P5 PRMT R164, R122, 0x7632, R164 ;  /* 0x000076327aa45816 */ /* 0x000fe200000000a4 */
[----:B------:R-:W3:Y:S01]  /*1a60*/  @P5 LDC R183, c[0x0][0x40c] ;  /* 0x00010300ffb75b82 */ /* 0x000ee20000000800 */
[----:B------:R-:W-:Y:S02]  /*1a70*/  MOV R161, RZ ;  /* 0x000000ff00a17202 */ /* 0x000fe40000000f00 */
[----:B------:R-:W-:-:S02]  /*1a80*/  @P5 SHF.L.U32 R162, R162, 0x10, RZ ;  /* 0x00000010a2a25819 */ /* 0x000fc400000006ff */
[----:B------:R-:W-:Y:S02]  /*1a90*/  @P5 SHF.L.U32 R164, R164, 0x10, RZ ;  /* 0x00000010a4a45819 */ /* 0x000fe400000006ff */
[----:B------:R-:W-:Y:S01]  /*1aa0*/  MOV R165, RZ ;  /* 0x000000ff00a57202 */ /* 0x000fe20000000f00 */
[----:B------:R-:W4:Y:S01]  /*1ab0*/  @P5 LDC R193, c[0x0][0x40c] ;  /* 0x00010300ffc15b82 */ /* 0x000f220000000800 */
[----:B01----:R-:W-:Y:S02]  /*1ac0*/  @P5 SHF.L.U32 R184, R120, 0x10, RZ ;  /* 0x0000001078b85819 */ /* 0x003fe400000006ff */
[----:B------:R-:W-:Y:S02]  /*1ad0*/  @P5 SHF.L.U32 R188, R121, 0x10, RZ ;  /* 0x0000001079bc5819 */ /* 0x000fe400000006ff */
[----:B------:R-:W-:Y:S02]  /*1ae0*/  @P5 SHF.L.U32 R190, R122, 0x10, RZ ;  /* 0x000000107abe5819 */ /* 0x000fe400000006ff */
[C---:B------:R-:W-:Y:S01]  /*1af0*/  @P5 SHF.L.U32 R192, R123.reuse, 0x10, RZ ;  /* 0x000000107bc05819 */ /* 0x040fe200000006ff */
[----:B------:R-:W0:Y:S01]  /*1b00*/  @P5 LDC R194, c[0x0][0x40c] ;  /* 0x00010300ffc25b82 */ /* 0x000e220000000800 */
[----:B--2---:R-:W-:Y:S01]  /*1b10*/  @P5 FMUL.FTZ R161, R160, R167 ;  /* 0x000000a7a0a15220 */ /* 0x004fe20000410000 */
[----:B------:R-:W-:-:S02]  /*1b20*/  @P5 PRMT R160, R123, 0x7632, R160 ;  /* 0x000076327ba05816 */ /* 0x000fc400000000a0 */
[----:B------:R-:W-:-:S04]  /*1b30*/  CS2R R166, SRZ ;  /* 0x0000000000a67805 */ /* 0x000fc8000001ff00 */
[----:B------:R-:W1:Y:S01]  /*1b40*/  @P5 LDC R185, c[0x0][0x40c] ;  /* 0x00010300ffb95b82 */ /* 0x000e620000000800 */
[----:B---3--:R-:W-:Y:S01]  /*1b50*/  @P5 FMUL.FTZ R163, R162, R183 ;  /* 0x000000b7a2a35220 */ /* 0x008fe20000410000 */
[----:B------:R-:W-:Y:S01]  /*1b60*/  @P5 SHF.L.U32 R183, R160, 0x10, RZ ;  /* 0x00000010a0b75819 */ /* 0x000fe200000006ff */
[----:B------:R-:W-:Y:S01]  /*1b70*/  HFMA2 R160, -RZ, RZ, 0, 0 ;  /* 0x00000000ffa07431 */ /* 0x000fe200000001ff */
[----:B------:R-:W-:-:S04]  /*1b80*/  MOV R162, RZ ;  /* 0x000000ff00a27202 */ /* 0x000fc80000000f00 */
[----:B------:R-:W2:Y:S01]  /*1b90*/  @P5 LDC R189, c[0x0][0x40c] ;  /* 0x00010300ffbd5b82 */ /* 0x000ea20000000800 */
[----:B----4-:R-:W-:Y:S01]  /*1ba0*/  @P5 FMUL.FTZ R165, R164, R193 ;  /* 0x000000c1a4a55220 */ /* 0x010fe20000410000 */
[----:B------:R-:W-:-:S06]  /*1bb0*/  HFMA2 R164, -RZ, RZ, 0, 0 ;  /* 0x00000000ffa47431 */ /* 0x000fcc00000001ff */
[----:B------:R-:W3:Y:S01]  /*1bc0*/  @P5 LDC R191, c[0x0][0x40c] ;  /* 0x00010300ffbf5b82 */ /* 0x000ee20000000800 */
[----:B0-----:R-:W-:-:S07]  /*1bd0*/  @P5 FMUL.FTZ R167, R183, R194 ;  /* 0x000000c2b7a75220 */ /* 0x001fce0000410000 */
[----:B------:R-:W0:Y:S01]  /*1be0*/  @P5 LDC R195, c[0x0][0x40c] ;  /* 0x00010300ffc35b82 */ /* 0x000e220000000800 */
[----:B-1----:R-:W-:Y:S01]  /*1bf0*/  @P5 FMUL.FTZ R160, R184, R185 ;  /* 0x000000b9b8a05220 */ /* 0x002fe20000410000 */
[----:B--2---:R-:W-:Y:S01]  /*1c00*/  @P5 FMUL.FTZ R162, R188, R189 ;  /* 0x000000bdbca25220 */ /* 0x004fe20000410000 */
[----:B---3--:R-:W-:Y:S01]  /*1c10*/  @P5 FMUL.FTZ R164, R190, R191 ;  /* 0x000000bfbea45220 */ /* 0x008fe20000410000 */
[----:B0-----:R-:W-:-:S07]  /*1c20*/  @P5 FMUL.FTZ R166, R192, R195 ;  /* 0x000000c3c0a65220 */ /* 0x001fce0000410000 */
.L_x_18711:
[----:B------:R-:W0:Y:S01]  /*1c30*/  LDC.64 R184, c[0x0][0x3a8] ;  /* 0x0000ea00ffb87b82 */ /* 0x000e220000000a00 */
[----:B------:R-:W-:Y:S01]  /*1c40*/  IADD3 R182, PT, PT, R182, 0x80, RZ ;  /* 0x00000080b6b67810 */ /* 0x000fe20007ffe0ff */
[C---:B0-----:R-:W-:Y:S01]  /*1c50*/  IMAD.WIDE.U32 R184, R181.reuse, 0x20, R184 ;  /* 0x00000020b5b87825 */ /* 0x041fe200078e00b8 */
[----:B------:R-:W-:-:S04]  /*1c60*/  IADD3 R181, PT, PT, R181, 0x80, RZ ;  /* 0x00000080b5b57810 */ /* 0x000fc80007ffe0ff */
[----:B------:R2:W-:Y:S04]  /*1c70*/  STG.E.128 desc[UR6][R184.64], R160 ;  /* 0x000000a0b8007986 */ /* 0x0005e8000c101d06 */
[----:B------:R2:W-:Y:S02]  /*1c80*/  STG.E.128 desc[UR6][R184.64+0x10], R164 ;  /* 0x000010a4b8007986 */ /* 0x0005e4000c101d06 */
.L_x_18708:
[----:B------:R-:W-:Y:S05]  /*1c90*/  BSYNC.RECONVERGENT B0 ;  /* 0x0000000000007941 */ /* 0x000fea0003800200 */
.L_x_18707:
        /* <DEDUP_REMOVED lines=9> */
.L_x_18714:
[----:B------:R-:W-:Y:S05]  /*1d30*/  BRA.U !UP0, `(.L_x_18715) ;  /* 0x0000000108887547 */ /* 0x000fea000b800000 */
[----:B------:R-:W0:Y:S02]  /*1d40*/  LDC.64 R168, c[0x0][0x3a0] ;  /* 0x0000e800ffa87b82 */ /* 0x000e240000000a00 */
[----:B012---:R-:W-:-:S05]  /*1d50*/  IMAD.WIDE.U32 R184, R181, 0x20, R168 ;  /* 0x00000020b5b87825 */ /* 0x007fca00078e00a8 */
        /* <DEDUP_REMOVED lines=32> */
.L_x_18715:
[----:B------:R-:W3:Y:S01]  /*1f60*/  @P5 LDC R175, c[0x0][0x40c] ;  /* 0x00010300ffaf5b82 */ /* 0x000ee20000000800 */
[----:B-----5:R-:W-:Y:S01]  /*1f70*/  @P5 PRMT R168, R120, 0x7632, R168 ;  /* 0x0000763278a85816 */ /* 0x020fe200000000a8 */
[----:B------:R-:W-:Y:S01]  /*1f80*/  HFMA2 R171, -RZ, RZ, 0, 0 ;  /* 0x00000000ffab7431 */ /* 0x000fe200000001ff */
[----:B------:R-:W-:Y:S02]  /*1f90*/  @P5 PRMT R170, R121, 0x7632, R170 ;  /* 0x0000763279aa5816 */ /* 0x000fe400000000aa */
[----:B------:R-:W-:Y:S02]  /*1fa0*/  @P5 SHF.L.U32 R168, R168, 0x10, RZ ;  /* 0x00000010a8a85819 */ /* 0x000fe400000006ff */
[----:B------:R-:W-:Y:S01]  /*1fb0*/  @P5 PRMT R172, R122, 0x7632, R172 ;  /* 0x000076327aac5816 */ /* 0x000fe200000000ac */
[----:B------:R-:W4:Y:S01]  /*1fc0*/  @P5 LDC R183, c[0x0][0x40c] ;  /* 0x00010300ffb75b82 */ /* 0x000f220000000800 */
[----:B------:R-:W-:Y:S02]  /*1fd0*/  MOV R169, RZ ;  /* 0x000000ff00a97202 */ /* 0x000fe40000000f00 */
[----:B------:R-:W-:-:S02]  /*1fe0*/  @P5 SHF.L.U32 R170, R170, 0x10, RZ ;  /* 0x00000010aaaa5819 */ /* 0x000fc400000006ff */
[----:B------:R-:W-:Y:S02]  /*1ff0*/  @P5 SHF.L.U32 R172, R172, 0x10, RZ ;  /* 0x00000010acac5819 */ /* 0x000fe400000006ff */
[----:B------:R-:W-:Y:S01]  /*2000*/  MOV R173, RZ ;  /* 0x000000ff00ad7202 */ /* 0x000fe20000000f00 */
[----:B------:R-:W4:Y:S01]  /*2010*/  @P5 LDC R193, c[0x0][0x40c] ;  /* 0x00010300ffc15b82 */ /* 0x000f220000000800 */
[----:B012---:R-:W-:Y:S02]  /*2020*/  @P5 SHF.L.U32 R184, R120, 0x10, RZ ;  /* 0x0000001078b85819 */ /* 0x007fe400000006ff */
[----:B------:R-:W-:Y:S02]  /*2030*/  @P5 SHF.L.U32 R188, R121, 0x10, RZ ;  /* 0x0000001079bc5819 */ /* 0x000fe400000006ff */
[----:B------:R-:W-:Y:S02]  /*2040*/  @P5 SHF.L.U32 R190, R122, 0x10, RZ ;  /* 0x000000107abe5819 */ /* 0x000fe400000006ff */
[C---:B------:R-:W-:Y:S01]  /*2050*/  @P5 SHF.L.U32 R192, R123.reuse, 0x10, RZ ;  /* 0x000000107bc05819 */ /* 0x040fe200000006ff */
[----:B------:R-:W0:Y:S01]  /*2060*/  @P5 LDC R194, c[0x0][0x40c] ;  /* 0x00010300ffc25b82 */ /* 0x000e220000000800 */
[----:B---3--:R-:W-:Y:S01]  /*2070*/  @P5 FMUL.FTZ R169, R168, R175 ;  /* 0x000000afa8a95220 */ /* 0x008fe20000410000 */
[----:B------:R-:W-:-:S02]  /*2080*/  @P5 PRMT R168, R123, 0x7632, R168 ;  /* 0x000076327ba85816 */ /* 0x000fc400000000a8 */
[----:B------:R-:W-:-:S04]  /*2090*/  CS2R R174, SRZ ;  /* 0x0000000000ae7805 */ /* 0x000fc8000001ff00 */
[----:B------:R-:W1:Y:S01]  /*20a0*/  @P5 LDC R185, c[0x0][0x40c] ;  /* 0x00010300ffb95b82 */ /* 0x000e620000000800 */
[----:B----4-:R-:W-:Y:S01]  /*20b0*/  @P5 FMUL.FTZ R171, R170, R183 ;  /* 0x000000b7aaab5220 */ /* 0x010fe20000410000 */
[----:B------:R-:W-:Y:S01]  /*20c0*/  @P5 SHF.L.U32 R183, R168, 0x10, RZ ;  /* 0x00000010a8b75819 */ /* 0x000fe200000006ff */
[----:B------:R-:W-:Y:S01]  /*20d0*/  HFMA2 R168, -RZ, RZ, 0, 0 ;  /* 0x00000000ffa87431 */ /* 0x000fe200000001ff */
[----:B------:R-:W-:-:S04]  /*20e0*/  MOV R170, RZ ;  /* 0x000000ff00aa7202 */ /* 0x000fc80000000f00 */
[----:B------:R-:W2:Y:S01]  /*20f0*/  @P5 LDC R189, c[0x0][0x40c] ;  /* 0x00010300ffbd5b82 */ /* 0x000ea20000000800 */
[----:B------:R-:W-:Y:S01]  /*2100*/  @P5 FMUL.FTZ R173, R172, R193 ;  /* 0x000000c1acad5220 */ /* 0x000fe20000410000 */
        /* <DEDUP_REMOVED lines=8> */
.L_x_18716:
[----:B------:R-:W0:Y:S01]  /*2190*/  LDC.64 R184, c[0x0][0x3a8] ;  /* 0x0000ea00ffb87b82 */ /* 0x000e220000000a00 */
[----:B------:R-:W-:Y:S01]  /*21a0*/  IADD3 R182, PT, PT, R182, 0x80, RZ ;  /* 0x00000080b6b67810 */ /* 0x000fe20007ffe0ff */
[C---:B0-----:R-:W-:Y:S01]  /*21b0*/  IMAD.WIDE.U32 R184, R181.reuse, 0x20, R184 ;  /* 0x00000020b5b87825 */ /* 0x041fe200078e00b8 */
[----:B------:R-:W-:-:S04]  /*21c0*/  IADD3 R181, PT, PT, R181, 0x80, RZ ;  /* 0x00000080b5b57810 */ /* 0x000fc80007ffe0ff */
[----:B------:R3:W-:Y:S04]  /*21d0*/  STG.E.128 desc[UR6][R184.64], R168 ;  /* 0x000000a8b8007986 */ /* 0x0007e8000c101d06 */
[----:B------:R3:W-:Y:S02]  /*21e0*/  STG.E.128 desc[UR6][R184.64+0x10], R172 ;  /* 0x000010acb8007986 */ /* 0x0007e4000c101d06 */
.L_x_18713:
[----:B------:R-:W-:Y:S05]  /*21f0*/  BSYNC.RECONVERGENT B0 ;  /* 0x0000000000007941 */ /* 0x000fea0003800200 */
.L_x_18712:
        /* <DEDUP_REMOVED lines=9> */
.L_x_18719:
[----:B------:R-:W-:Y:S05]  /*2290*/  BRA.U !UP0, `(.L_x_18720) ;  /* 0x0000000108887547 */ /* 0x000fea000b800000 */
[----:B0-----:R-:W1:Y:S02]  /*22a0*/  LDC.64 R4, c[0x0][0x3a0] ;  /* 0x0000e800ff047b82 */ /* 0x001e640000000a00 */
[----:B-123--:R-:W-:-:S05]  /*22b0*/  IMAD.WIDE.U32 R184, R181, 0x20, R4 ;  /* 0x00000020b5b87825 */ /* 0x00efca00078e0004 */
        /* <DEDUP_REMOVED lines=32> */
.L_x_18720:
[----:B------:R-:W4:Y:S01]  /*24c0*/  @P5 LDC R183, c[0x0][0x40c] ;  /* 0x00010300ffb75b82 */ /* 0x000f220000000800 */
[----:B0----5:R-:W-:Y:S01]  /*24d0*/  @P5 PRMT R4, R120, 0x7632, R4 ;  /* 0x0000763278045816 */ /* 0x021fe20000000004 */
[----:B------:R-:W-:Y:S01]  /*24e0*/  HFMA2 R5, -RZ, RZ, 0, 0 ;  /* 0x00000000ff057431 */ /* 0x000fe200000001ff */
[----:B------:R-:W-:Y:S02]  /*24f0*/  @P5 PRMT R6, R121, 0x7632, R6 ;  /* 0x0000763279065816 */ /* 0x000fe40000000006 */
[----:B------:R-:W-:Y:S02]  /*2500*/  CS2R R142, SRZ ;  /* 0x00000000008e7805 */ /* 0x000fe4000001ff00 */
[----:B------:R-:W-:Y:S02]  /*2510*/  @P5 SHF.L.U32 R4, R4, 0x10, RZ ;  /* 0x0000001004045819 */ /* 0x000fe400000006ff */
[----:B------:R-:W-:Y:S01]  /*2520*/  MOV R141, RZ ;  /* 0x000000ff008d7202 */ /* 0x000fe20000000f00 */
[----:B------:R-:W0:Y:S01]  /*2530*/  @P5 LDC R191, c[0x0][0x40c] ;  /* 0x00010300ffbf5b82 */ /* 0x000e220000000800 */
[----:B------:R-:W-:-:S02]  /*2540*/  @P5 PRMT R7, R122, 0x7632, R7 ;  /* 0x000076327a075816 */ /* 0x000fc40000000007 */
[----:B------:R-:W-:Y:S02]  /*2550*/  @P5 SHF.L.U32 R6, R6, 0x10, RZ ;  /* 0x0000001006065819 */ /* 0x000fe400000006ff */
[----:B------:R-:W-:Y:S02]  /*2560*/  @P5 SHF.L.U32 R7, R7, 0x10, RZ ;  /* 0x0000001007075819 */ /* 0x000fe400000006ff */
[----:B-123--:R-:W-:Y:S01]  /*2570*/  @P5 SHF.L.U32 R184, R120, 0x10, RZ ;  /* 0x0000001078b85819 */ /* 0x00efe200000006ff */
[----:B------:R-:W1:Y:S01]  /*2580*/  @P5 LDC R140, c[0x0][0x40c] ;  /* 0x00010300ff8c5b82 */ /* 0x000e620000000800 */
[----:B------:R-:W-:Y:S02]  /*2590*/  @P5 SHF.L.U32 R188, R121, 0x10, RZ ;  /* 0x0000001079bc5819 */ /* 0x000fe400000006ff */
[----:B------:R-:W-:-:S05]  /*25a0*/  @P5 SHF.L.U32 R190, R122, 0x10, RZ ;  /* 0x000000107abe5819 */ /* 0x000fca00000006ff */
[----:B------:R-:W2:Y:S01]  /*25b0*/  @P5 LDC R194, c[0x0][0x40c] ;  /* 0x00010300ffc25b82 */ /* 0x000ea20000000800 */
[----:B----4-:R-:W-:Y:S01]  /*25c0*/  @P5 FMUL.FTZ R141, R4, R183 ;  /* 0x000000b7048d5220 */ /* 0x010fe20000410000 */
[----:B------:R-:W-:-:S04]  /*25d0*/  @P5 PRMT R4, R123, 0x7632, R4 ;  /* 0x000076327b045816 */ /* 0x000fc80000000004 */
[----:B------:R-:W-:Y:S01]  /*25e0*/  @P5 SHF.L.U32 R183, R4, 0x10, RZ ;  /* 0x0000001004b75819 */ /* 0x000fe200000006ff */
[----:B------:R-:W-:Y:S01]  /*25f0*/  HFMA2 R4, -RZ, RZ, 0, 0 ;  /* 0x00000000ff047431 */ /* 0x000fe200000001ff */
[----:B------:R-:W3:Y:S01]  /*2600*/  @P5 LDC R185, c[0x0][0x40c] ;  /* 0x00010300ffb95b82 */ /* 0x000ee20000000800 */
[----:B0-----:R-:W-:Y:S01]  /*2610*/  @P5 FMUL.FTZ R143, R6, R191 ;  /* 0x000000bf068f5220 */ /* 0x001fe20000410000 */
[----:B------:R-:W-:-:S06]  /*2620*/  @P5 SHF.L.U32 R191, R123, 0x10, RZ ;  /* 0x000000107bbf5819 */ /* 0x000fcc00000006ff */
[----:B------:R-:W0:Y:S01]  /*2630*/  @P5 LDC R189, c[0x0][0x40c] ;  /* 0x00010300ffbd5b82 */ /* 0x000e220000000800 */
[----:B-1----:R-:W-:Y:S01]  /*2640*/  @P5 FMUL.FTZ R5, R7, R140 ;  /* 0x0000008c07055220 */ /* 0x002fe20000410000 */
[----:B------:R-:W-:Y:S02]  /*2650*/  CS2R R6, SRZ ;  /* 0x0000000000067805 */ /* 0x000fe4000001ff00 */
        /* <DEDUP_REMOVED lines=8> */
.L_x_18721:
[----:B------:R-:W0:Y:S01]  /*26e0*/  LDC.64 R184, c[0x0][0x3a8] ;  /* 0x0000ea00ffb87b82 */ /* 0x000e220000000a00 */
[----:B------:R-:W-:Y:S01]  /*26f0*/  IADD3 R182, PT, PT, R182, 0x80, RZ ;  /* 0x00000080b6b67810 */ /* 0x000fe20007ffe0ff */
[C---:B0-----:R-:W-:Y:S01]  /*2700*/  IMAD.WIDE.U32 R184, R181.reuse, 0x20, R184 ;  /* 0x00000020b5b87825 */ /* 0x041fe200078e00b8 */
[----:B------:R-:W-:-:S04]  /*2710*/  IADD3 R181, PT, PT, R181, 0x80, RZ ;  /* 0x00000080b5b57810 */ /* 0x000fc80007ffe0ff */
[----:B------:R0:W-:Y:S04]  /*2720*/  STG.E.128 desc[UR6][R184.64], R140 ;  /* 0x0000008cb8007986 */ /* 0x0001e8000c101d06 */
[----:B------:R0:W-:Y:S02]  /*2730*/  STG.E.128 desc[UR6][R184.64+0x10], R4 ;  /* 0x00001004b8007986 */ /* 0x0001e4000c101d06 */
.L_x_18718:
[----:B------:R-:W-:Y:S05]  /*2740*/  BSYNC.RECONVERGENT B0 ;  /* 0x0000000000007941 */ /* 0x000fea0003800200 */
.L_x_18717:
        /* <DEDUP_REMOVED lines=9> */
.L_x_18724:
[----:B------:R-:W-:Y:S05]  /*27e0*/  BRA.U !UP0, `(.L_x_18725) ;  /* 0x0000000108887547 */ /* 0x000fea000b800000 */
[----:B------:R-:W0:Y:S02]  /*27f0*/  LDC.64 R124, c[0x0][0x3a0] ;  /* 0x0000e800ff7c7b82 */ /* 0x000e240000000a00 */
[----:B0123--:R-:W-:-:S05]  /*2800*/  IMAD.WIDE.U32 R184, R181, 0x20, R124 ;  /* 0x00000020b5b87825 */ /* 0x00ffca00078e007c */
        /* <DEDUP_REMOVED lines=32> */
.L_x_18725:
[----:B------:R-:W4:Y:S01]  /*2a10*/  @P5 LDC R131, c[0x0][0x40c] ;  /* 0x00010300ff835b82 */ /* 0x000f220000000800 */
        /* <DEDUP_REMOVED lines=11> */
[----:B0123--:R-:W-:Y:S02]  /*2ad0*/  @P5 SHF.L.U32 R184, R120, 0x10, RZ ;  /* 0x0000001078b85819 */ /* 0x00ffe400000006ff */
[----:B------:R-:W-:Y:S02]  /*2ae0*/  @P5 SHF.L.U32 R188, R121, 0x10, RZ ;  /* 0x0000001079bc5819 */ /* 0x000fe400000006ff */
[----:B------:R-:W-:Y:S02]  /*2af0*/  @P5 SHF.L.U32 R190, R122, 0x10, RZ ;  /* 0x000000107abe5819 */ /* 0x000fe400000006ff */
[C---:B------:R-:W-:Y:S01]  /*2b00*/  @P5 SHF.L.U32 R192, R123.reuse, 0x10, RZ ;  /* 0x000000107bc05819 */ /* 0x040fe200000006ff */
[----:B------:R-:W0:Y:S01]  /*2b10*/  @P5 LDC R194, c[0x0][0x40c] ;  /* 0x00010300ffc25b82 */ /* 0x000e220000000800 */
[----:B----4-:R-:W-:Y:S01]  /*2b20*/  @P5 FMUL.FTZ R125, R124, R131 ;  /* 0x000000837c7d5220 */ /* 0x010fe20000410000 */
[----:B------:R-:W-:-:S02]  /*2b30*/  @P5 PRMT R124, R123, 0x7632, R124 ;  /* 0x000076327b7c5816 */ /* 0x000fc4000000007c */
[----:B------:R-:W-:-:S04]  /*2b40*/  CS2R R130, SRZ ;  /* 0x0000000000827805 */ /* 0x000fc8000001ff00 */
[----:B------:R-:W1:Y:S01]  /*2b50*/  @P5 LDC R185, c[0x0][0x40c] ;  /* 0x00010300ffb95b82 */ /* 0x000e620000000800 */
[----:B------:R-:W-:Y:S01]  /*2b60*/  @P5 FMUL.FTZ R127, R126, R183 ;  /* 0x000000b77e7f5220 */ /* 0x000fe20000410000 */
        /* <DEDUP_REMOVED lines=13> */
.L_x_18726:
[----:B------:R-:W0:Y:S01]  /*2c40*/  LDC.64 R184, c[0x0][0x3a8] ;  /* 0x0000ea00ffb87b82 */ /* 0x000e220000000a00 */
[----:B------:R-:W-:Y:S01]  /*2c50*/  IADD3 R182, PT, PT, R182, 0x80, RZ ;  /* 0x00000080b6b67810 */ /* 0x000fe20007ffe0ff */
[C---:B0-----:R-:W-:Y:S01]  /*2c60*/  IMAD.WIDE.U32 R184, R181.reuse, 0x20, R184 ;  /* 0x00000020b5b87825 */ /* 0x041fe200078e00b8 */
[----:B------:R-:W-:-:S04]  /*2c70*/  IADD3 R181, PT, PT, R181, 0x80, RZ ;  /* 0x00000080b5b57810 */ /* 0x000fc80007ffe0ff */
[----:B------:R0:W-:Y:S04]  /*2c80*/  STG.E.128 desc[UR6][R184.64], R124 ;  /* 0x0000007cb8007986 */ /* 0x0001e8000c101d06 */
[----:B------:R0:W-:Y:S02]  /*2c90*/  STG.E.128 desc[UR6][R184.64+0x10], R128 ;  /* 0x00001080b8007986 */ /* 0x0001e4000c101d06 */
.L_x_18723:
[----:B------:R-:W-:Y:S05]  /*2ca0*/  BSYNC.RECONVERGENT B0 ;  /* 0x0000000000007941 */ /* 0x000fea0003800200 */
.L_x_18722:
        /* <DEDUP_REMOVED lines=9> */
.L_x_18729:
[----:B------:R-:W-:Y:S05]  /*2d40*/  BRA.U !UP0, `(.L_x_18730) ;  /* 0x0000000108887547 */ /* 0x000fea000b800000 */
[----:B------:R-:W0:Y:S02]  /*2d50*/  LDC.64 R182, c[0x0][0x3a0] ;  /* 0x0000e800ffb67b82 */ /* 0x000e240000000a00 */
[----:B0-----:R-:W-:-:S05]  /*2d60*/  IMAD.WIDE.U32 R182, R181, 0x20, R182 ;  /* 0x00000020b5b67825 */ /* 0x001fca00078e00b6 */
[----:B------:R-:W4:Y:S04]  /*2d70*/  LDG.E.128 R132, desc[UR6][R182.64] ;  /* 0x00000006b6847981 */ /* 0x000f28000c1e1d00 */
[----:B------:R0:W4:Y:S01]  /*2d80*/  LDG.E.128 R136, desc[UR6][R182.64+0x10] ;  /* 0x00001006b6887981 */ /* 0x000122000c1e1d00 */
[----:B------:R-:W-:-:S13]  /*2d90*/  ISETP.GT.AND P5, PT, R0, RZ, PT ;  /* 0x000000ff0000720c */ /* 0x000fda0003fa4270 */
[----:B------:R-:W4:Y:S01]  /*2da0*/  @P5 LDC R188, c[0x0][0x40c] ;  /* 0x00010300ffbc5b82 */ /* 0x000f220000000800 */
[C---:B-----5:R-:W-:Y:S02]  /*2db0*/  @P5 PRMT R0, R120.reuse, 0x7632, R0 ;  /* 0x0000763278005816 */ /* 0x060fe40000000000 */
[----:B-123--:R-:W-:Y:S02]  /*2dc0*/  @P5 SHF.L.U32 R185, R120, 0x10, RZ ;  /* 0x0000001078b95819 */ /* 0x00efe400000006ff */
[----:B------:R-:W-:Y:S02]  /*2dd0*/  @P5 SHF.L.U32 R0, R0, 0x10, RZ ;  /* 0x0000001000005819 */ /* 0x000fe400000006ff */
[----:B------:R-:W-:Y:S01]  /*2de0*/  @P5 SHF.L.U32 R189, R121, 0x10, RZ ;  /* 0x0000001079bd5819 */ /* 0x000fe200000006ff */
[----:B------:R-:W1:Y:S01]  /*2df0*/  @P5 LDC R184, c[0x0][0x40c] ;  /* 0x00010300ffb85b82 */ /* 0x000e620000000800 */
[----:B0-----:R-:W-:Y:S02]  /*2e00*/  @P5 PRMT R182, R122, 0x7632, R182 ;  /* 0x000076327ab65816 */ /* 0x001fe400000000b6 */
[----:B------:R-:W-:-:S02]  /*2e10*/  @P5 PRMT R183, R123, 0x7632, R183 ;  /* 0x000076327bb75816 */ /* 0x000fc400000000b7 */
[----:B------:R-:W-:-:S03]  /*2e20*/  @P5 SHF.L.U32 R182, R182, 0x10, RZ ;  /* 0x00000010b6b65819 */ /* 0x000fc600000006ff */
[----:B------:R-:W0:Y:S08]  /*2e30*/  @P5 LDC R190, c[0x0][0x40c] ;  /* 0x00010300ffbe5b82 */ /* 0x000e300000000800 */
[----:B------:R-:W2:Y:S08]  /*2e40*/  @P5 LDC R191, c[0x0][0x40c] ;  /* 0x00010300ffbf5b82 */ /* 0x000eb00000000800 */
[----:B------:R-:W3:Y:S08]  /*2e50*/  @P5 LDC R192, c[0x0][0x40c] ;  /* 0x00010300ffc05b82 */ /* 0x000ef00000000800 */
[----:B------:R-:W2:Y:S08]  /*2e60*/  @P5 LDC R193, c[0x0][0x40c] ;  /* 0x00010300ffc15b82 */ /* 0x000eb00000000800 */
[----:B------:R-:W3:Y:S08]  /*2e70*/  @P5 LDC R194, c[0x0][0x40c] ;  /* 0x00010300ffc25b82 */ /* 0x000ef00000000800 */
[----:B------:R-:W3:Y:S01]  /*2e80*/  @P5 LDC R195, c[0x0][0x40c] ;  /* 0x00010300ffc35b82 */ /* 0x000ee20000000800 */
[----:B----4-:R-:W-:Y:S01]  /*2e90*/  @P5 FFMA.FTZ R133, R0, R188, R133 ;  /* 0x000000bc00855223 */ /* 0x010fe20000010085 */
[----:B------:R-:W-:Y:S01]  /*2ea0*/  @P5 PRMT R0, R121, 0x7632, R0 ;  /* 0x0000763279005816 */ /* 0x000fe20000000000 */
[----:B-1----:R-:W-:Y:S01]  /*2eb0*/  @P5 FFMA.FTZ R132, R185, R184, R132 ;  /* 0x000000b8b9845223 */ /* 0x002fe20000010084 */
[----:B0-----:R-:W-:Y:S01]  /*2ec0*/  @P5 FFMA.FTZ R134, R189, R190, R134 ;  /* 0x000000bebd865223 */ /* 0x001fe20000010086 */
[----:B------:R-:W-:Y:S01]  /*2ed0*/  @P5 SHF.L.U32 R185, R122, 0x10, RZ ;  /* 0x000000107ab95819 */ /* 0x000fe200000006ff */
[----:B--2---:R-:W-:Y:S01]  /*2ee0*/  @P5 FFMA.FTZ R137, R182, R193, R137 ;  /* 0x000000c1b6895223 */ /* 0x004fe20000010089 */
        /* <DEDUP_REMOVED lines=8> */
.L_x_18730:
[----:B------:R-:W4:Y:S01]  /*2f70*/  @P5 LDC R139, c[0x0][0x40c] ;  /* 0x00010300ff8b5b82 */ /* 0x000f220000000800 */
[----:B-----5:R-:W-:Y:S01]  /*2f80*/  @P5 PRMT R0, R120, 0x7632, R0 ;  /* 0x0000763278005816 */ /* 0x020fe20000000000 */
[----:B------:R-:W-:Y:S01]  /*2f90*/  HFMA2 R135, -RZ, RZ, 0, 0 ;  /* 0x00000000ff877431 */ /* 0x000fe200000001ff */
[----:B------:R-:W-:Y:S02]  /*2fa0*/  @P5 PRMT R134, R122, 0x7632, R134 ;  /* 0x000076327a865816 */ /* 0x000fe40000000086 */
[----:B------:R-:W-:Y:S02]  /*2fb0*/  CS2R R136, SRZ ;  /* 0x0000000000887805 */ /* 0x000fe4000001ff00 */
[----:B------:R-:W-:Y:S02]  /*2fc0*/  @P5 PRMT R132, R121, 0x7632, R132 ;  /* 0x0000763279845816 */ /* 0x000fe40000000084 */
[----:B------:R-:W-:Y:S01]  /*2fd0*/  @P5 SHF.L.U32 R0, R0, 0x10, RZ ;  /* 0x0000001000005819 */ /* 0x000fe200000006ff */
[----:B------:R-:W4:Y:S01]  /*2fe0*/  @P5 LDC R193, c[0x0][0x40c] ;  /* 0x00010300ffc15b82 */ /* 0x000f220000000800 */
[----:B------:R-:W-:-:S02]  /*2ff0*/  @P5 SHF.L.U32 R134, R134, 0x10, RZ ;  /* 0x0000001086865819 */ /* 0x000fc400000006ff */
[----:B------:R-:W-:Y:S02]  /*3000*/  MOV R133, RZ ;  /* 0x000000ff00857202 */ /* 0x000fe40000000f00 */
[----:B------:R-:W-:Y:S02]  /*3010*/  @P5 SHF.L.U32 R132, R132, 0x10, RZ ;  /* 0x0000001084845819 */ /* 0x000fe400000006ff */
[----:B------:R-:W-:Y:S01]  /*3020*/  @P5 SHF.L.U32 R182, R120, 0x10, RZ ;  /* 0x0000001078b65819 */ /* 0x000fe200000006ff */
[----:B------:R-:W4:Y:S01]  /*3030*/  @P5 LDC R189, c[0x0][0x40c] ;  /* 0x00010300ffbd5b82 */ /* 0x000f220000000800 */
[----:B0123--:R-:W-:Y:S02]  /*3040*/  @P5 SHF.L.U32 R184, R121, 0x10, RZ ;  /* 0x0000001079b85819 */ /* 0x00ffe400000006ff */
[----:B------:R-:W-:-:S05]  /*3050*/  @P5 SHF.L.U32 R188, R122, 0x10, RZ ;  /* 0x000000107abc5819 */ /* 0x000fca00000006ff */
[----:B------:R-:W0:Y:S01]  /*3060*/  @P5 LDC R195, c[0x0][0x40c] ;  /* 0x00010300ffc35b82 */ /* 0x000e220000000800 */
[----:B----4-:R-:W-:Y:S01]  /*3070*/  @P5 FMUL.FTZ R133, R0, R139 ;  /* 0x0000008b00855220 */ /* 0x010fe20000410000 */
[----:B------:R-:W-:Y:S02]  /*3080*/  @P5 PRMT R0, R123, 0x7632, R0 ;  /* 0x000076327b005816 */ /* 0x000fe40000000000 */
[----:B------:R-:W-:Y:S02]  /*3090*/  CS2R R138, SRZ ;  /* 0x00000000008a7805 */ /* 0x000fe4000001ff00 */
[----:B------:R-:W-:Y:S02]  /*30a0*/  @P5 SHF.L.U32 R0, R0, 0x10, RZ ;  /* 0x0000001000005819 */ /* 0x000fe400000006ff */
[----:B------:R-:W1:Y:S01]  /*30b0*/  @P5 LDC R183, c[0x0][0x40c] ;  /* 0x00010300ffb75b82 */ /* 0x000e620000000800 */
[----:B------:R-:W-:Y:S01]  /*30c0*/  @P5 FMUL.FTZ R137, R134, R193 ;  /* 0x000000c186895220 */ /* 0x000fe20000410000 */
[----:B------:R-:W-:-:S06]  /*30d0*/  HFMA2 R134, -RZ, RZ, 0, 0 ;  /* 0x00000000ff867431 */ /* 0x000fcc00000001ff */
[----:B------:R-:W2:Y:S01]  /*30e0*/  @P5 LDC R185, c[0x0][0x40c] ;  /* 0x00010300ffb95b82 */ /* 0x000ea20000000800 */
[----:B------:R-:W-:Y:S01]  /*30f0*/  @P5 FMUL.FTZ R135, R132, R189 ;  /* 0x000000bd84875220 */ /* 0x000fe20000410000 */
[----:B------:R-:W-:Y:S02]  /*3100*/  @P5 SHF.L.U32 R189, R123, 0x10, RZ ;  /* 0x000000107bbd5819 */ /* 0x000fe400000006ff */
[----:B------:R-:W-:-:S04]  /*3110*/  MOV R132, RZ ;  /* 0x000000ff00847202 */ /* 0x000fc80000000f00 */
[----:B------:R-:W3:Y:S01]  /*3120*/  @P5 LDC R191, c[0x0][0x40c] ;  /* 0x00010300ffbf5b82 */ /* 0x000ee20000000800 */
[----:B0-----:R-:W-:-:S07]  /*3130*/  @P5 FMUL.FTZ R139, R0, R195 ;  /* 0x000000c3008b5220 */ /* 0x001fce0000410000 */
[----:B------:R-:W0:Y:S01]  /*3140*/  @P5 LDC R190, c[0x0][0x40c] ;  /* 0x00010300ffbe5b82 */ /* 0x000e220000000800 */
[----:B-1----:R-:W-:Y:S01]  /*3150*/  @P5 FMUL.FTZ R132, R182, R183 ;  /* 0x000000b7b6845220 */ /* 0x002fe20000410000 */
[----:B--2---:R-:W-:Y:S01]  /*3160*/  @P5 FMUL.FTZ R134, R184, R185 ;  /* 0x000000b9b8865220 */ /* 0x004fe20000410000 */
[----:B---3--:R-:W-:Y:S01]  /*3170*/  @P5 FMUL.FTZ R136, R188, R191 ;  /* 0x000000bfbc885220 */ /* 0x008fe20000410000 */
[----:B0-----:R-:W-:-:S07]  /*3180*/  @P5 FMUL.FTZ R138, R189, R190 ;  /* 0x000000bebd8a5220 */ /* 0x001fce0000410000 */
.L_x_18731:
[----:B------:R-:W0:Y:S02]  /*3190*/  LDC.64 R182, c[0x0][0x3a8] ;  /* 0x0000ea00ffb67b82 */ /* 0x000e240000000a00 */
[----:B0-----:R-:W-:-:S05]  /*31a0*/  IMAD.WIDE.U32 R182, R181, 0x20, R182 ;  /* 0x00000020b5b67825 */ /* 0x001fca00078e00b6 */
[----:B------:R0:W-:Y:S04]  /*31b0*/  STG.E.128 desc[UR6][R182.64], R132 ;  /* 0x00000084b6007986 */ /* 0x0001e8000c101d06 */
[----:B------:R0:W-:Y:S02]  /*31c0*/  STG.E.128 desc[UR6][R182.64+0x10], R136 ;  /* 0x00001088b6007986 */ /* 0x0001e4000c101d06 */
.L_x_18728:
[----:B------:R-:W-:Y:S05]  /*31d0*/  BSYNC.RECONVERGENT B0 ;  /* 0x0000000000007941 */ /* 0x000fea0003800200 */
.L_x_18727:
[----:B------:R-:W-:Y:S01]  /*31e0*/  FADD.FTZ R0, RZ, R144 ;  /* 0x00000090ff007221 */ /* 0x000fe20000010000 */
[C---:B------:R-:W-:Y:S01]  /*31f0*/  ISETP.GT.U32.AND P5, PT, R3.reuse, 0xff, PT ;  /* 0x000000ff0300780c */ /* 0x040fe20003fa4070 */
[----:B------:R-:W-:Y:S01]  /*3200*/  BSSY.RECONVERGENT B0, `(.L_x_18732) ;  /* 0x00000d5000007945 */ /* 0x000fe20003800200 */
[----:B------:R-:W-:Y:S01]  /*3210*/  ISETP.GT.U32.AND P6, PT, R3, 0x17f, PT ;  /* 0x0000017f0300780c */ /* 0x000fe20003fc4070 */
[----:B------:R-:W-:Y:S01]  /*3220*/  FADD.FTZ R181, R145, R0 ;  /* 0x0000000091b57221 */ /* 0x000fe20000010000 */
[----:B0-----:R-:W-:Y:S02]  /*3230*/  P2R R182, PR, RZ, 0x2 ;  /* 0x00000002ffb67803 */ /* 0x001fe40000000000 */
        /* <DEDUP_REMOVED lines=63> */
[----:B------:R-:W1:Y:S02]  /*3630*/  SHFL.BFLY PT, R0, R183, 0x2, 0x1f ;  /* 0x0c401f00b7007f89 */ /* 0x000e6400000e0000 */
[----:B-123--:R-:W-:-:S05]  /*3640*/  FADD.FTZ R184, R183, R0 ;  /* 0x00000000b7b87221 */ /* 0x00efca0000010000 */
[----:B------:R-:W0:Y:S02]  /*3650*/  SHFL.BFLY PT, R185, R184, 0x4, 0x1f ;  /* 0x0c801f00b8b97f89 */ /* 0x000e2400000e0000 */
[----:B0-----:R-:W-:-:S05]  /*3660*/  FADD.FTZ R185, R184, R185 ;  /* 0x000000b9b8b97221 */ /* 0x001fca0000010000 */
[----:B------:R-:W0:Y:S02]  /*3670*/  SHFL.BFLY PT, R0, R185, 0x8, 0x1f ;  /* 0x0d001f00b9007f89 */ /* 0x000e2400000e0000 */
[----:B0-----:R-:W-:-:S05]  /*3680*/  FADD.FTZ R188, R185, R0 ;  /* 0x00000000b9bc7221 */ /* 0x001fca0000010000 */
[----:B------:R-:W0:Y:S02]  /*3690*/  SHFL.BFLY PT, R189, R188, 0x10, 0x1f ;  /* 0x0e001f00bcbd7f89 */ /* 0x000e2400000e0000 */
[----:B0-----:R-:W-:-:S04]  /*36a0*/  FADD.FTZ R189, R188, R189 ;  /* 0x000000bdbcbd7221 */ /* 0x001fc80000010000 */
[----:B----4-:R-:W-:Y:S01]  /*36b0*/  FMUL.FTZ R182, R176, R189 ;  /* 0x000000bdb0b67220 */ /* 0x010fe20000410000 */
[----:B------:R-:W-:-:S03]  /*36c0*/  MOV R189, RZ ;  /* 0x000000ff00bd7202 */ /* 0x000fc60000000f00 */
        /* <DEDUP_REMOVED lines=136> */
.L_x_18733:
[----:B------:R-:W-:Y:S05]  /*3f50*/  BSYNC.RECONVERGENT B0 ;  /* 0x0000000000007941 */ /* 0x000fea0003800200 */
.L_x_18732:
        /* <DEDUP_REMOVED lines=13> */
.L_x_18735:
[----:B------:R-:W-:Y:S05]  /*4030*/  BSYNC.RECONVERGENT B0 ;  /* 0x0000000000007941 */ /* 0x000fea0003800200 */
.L_x_18734:
        /* <DEDUP_REMOVED lines=19> */
[----:B------:R-:W-:Y:S02]  /*4170*/  FFMA.FTZ R181, R190, R181, R183 ;  /* 0x000000b5beb57223 */ /* 0x000fe400000100b7 */
[----:B------:R-:W1:Y:S01]  /*4180*/  LDC R190, c[0x0][0x448] ;  /* 0x00011200ffbe7b82 */ /* 0x000e620000000800 */
[-C--:B0-----:R-:W-:Y:S01]  /*4190*/  IADD3 R185, PT, PT, R185, R194.reuse, RZ ;  /* 0x000000c2b9b97210 */ /* 0x081fe20007ffe0ff */
[----:B------:R-:W0:Y:S01]  /*41a0*/  SHFL.DOWN PT, R0, R191, 0x1, 0x1f ;  /* 0x08201f00bf007f89 */ /* 0x000e2200000e0000 */
[----:B------:R-:W-:Y:S02]  /*41b0*/  I2FP.F32.S32 R194, R194 ;  /* 0x000000c200c27245 */ /* 0x000fe40000201400 */
[----:B------:R-:W-:Y:S01]  /*41c0*/  I2FP.F32.S32 R185, R185 ;  /* 0x000000b900b97245 */ /* 0x000fe20000201400 */
[----:B------:R-:W2:Y:S05]  /*41d0*/  SHFL.DOWN PT, R182, R181, 0x1, 0x1f ;  /* 0x08201f00b5b67f89 */ /* 0x000eaa00000e0000 */
[----:B------:R-:W3:Y:S01]  /*41e0*/  MUFU.RCP R185, R185 ;  /* 0x000000b900b97308 */ /* 0x000ee20000001000 */
[----:B0-----:R-:W-:Y:S01]  /*41f0*/  FADD.FTZ R183, R191, -R0 ;  /* 0x80000000bfb77221 */ /* 0x001fe20000010000 */
[----:B------:R-:W-:-:S03]  /*4200*/  FMUL.FTZ R189, R0, R194 ;  /* 0x000000c200bd7220 */ /* 0x000fc60000410000 */
[----:B------:R-:W-:Y:S01]  /*4210*/  FMUL.FTZ R183, R183, R183 ;  /* 0x000000b7b7b77220 */ /* 0x000fe20000410000 */
[C---:B------:R-:W-:Y:S01]  /*4220*/  FFMA.FTZ R0, R188.reuse, R191, R189 ;  /* 0x000000bfbc007223 */ /* 0x040fe200000100bd */
[----:B--2---:R-:W-:Y:S02]  /*4230*/  FADD.FTZ R182, R181, R182 ;  /* 0x000000b6b5b67221 */ /* 0x004fe40000010000 */
[----:B------:R-:W-:Y:S01]  /*4240*/  FMUL.FTZ R183, R188, R183 ;  /* 0x000000b7bcb77220 */ /* 0x000fe20000410000 */
[----:B---3--:R-:W-:-:S03]  /*4250*/  FMUL.FTZ R0, R185, R0 ;  /* 0x00000000b9007220 */ /* 0x008fc60000410000 */
[----:B------:R-:W-:Y:S02]  /*4260*/  FMUL.FTZ R183, R183, R194 ;  /* 0x000000c2b7b77220 */ /* 0x000fe40000410000 */
[----:B------:R-:W0:Y:S02]  /*4270*/  SHFL.IDX PT, R191, R0, RZ, 0x1f ;  /* 0x00001fff00bf7589 */ /* 0x000e2400000e0000 */
[----:B------:R-:W-:Y:S02]  /*4280*/  FFMA.FTZ R181, R185, R183, R182 ;  /* 0x000000b7b9b57223 */ /* 0x000fe400000100b6 */
[----:B------:R-:W2:Y:S04]  /*4290*/  @!P5 LDC.64 R182, c[0x0][0x3c0] ;  /* 0x0000f000ffb6db82 */ /* 0x000ea80000000a00 */
[----:B------:R-:W1:Y:S04]  /*42a0*/  SHFL.IDX PT, R181, R181, RZ, 0x1f ;  /* 0x00001fffb5b57589 */ /* 0x000e6800000e0000 */
[----:B------:R-:W3:Y:S01]  /*42b0*/  @!P5 LDC.64 R184, c[0x0][0x3c8] ;  /* 0x0000f200ffb8db82 */ /* 0x000ee20000000a00 */
[----:B0-----:R-:W-:Y:S01]  /*42c0*/  FMUL.FTZ R188, R191, R191 ;  /* 0x000000bfbfbc7220 */ /* 0x001fe20000410000 */
[----:B--2---:R-:W-:-:S04]  /*42d0*/  @!P5 IMAD.WIDE R182, R2, 0x4, R182 ;  /* 0x0000000402b6d825 */ /* 0x004fc800078e02b6 */
[----:B------:R-:W-:Y:S01]  /*42e0*/  FSEL R189, R188, RZ, P6 ;  /* 0x000000ffbcbd7208 */ /* 0x000fe20003000000 */
[----:B-1----:R-:W-:Y:S01]  /*42f0*/  FFMA.FTZ R188, R181, UR11, R190 ;  /* 0x0000000bb5bc7c23 */ /* 0x002fe200080100be */
        /* <DEDUP_REMOVED lines=47> */
.L_x_18738:
[----:B------:R-:W-:Y:S05]  /*45f0*/  BSYNC.RECONVERGENT B0 ;  /* 0x0000000000007941 */ /* 0x000fea0003800200 */
.L_x_18737:
        /* <DEDUP_REMOVED lines=35> */
.L_x_18740:
[----:B------:R-:W-:Y:S05]  /*4830*/  BSYNC.RECONVERGENT B0 ;  /* 0x0000000000007941 */ /* 0x000fea0003800200 */
.L_x_18739:
        /* <DEDUP_REMOVED lines=35> */
.L_x_18742:
[----:B------:R-:W-:Y:S05]  /*4a70*/  BSYNC.RECONVERGENT B0 ;  /* 0x0000000000007941 */ /* 0x000fea0003800200 */
.L_x_18741:
        /* <DEDUP_REMOVED lines=34> */
.L_x_18744:
[----:B------:R-:W-:Y:S05]  /*4ca0*/  BSYNC.RECONVERGENT B0 ;  /* 0x0000000000007941 */ /* 0x000fea0003800200 */
.L_x_18743:
        /* <DEDUP_REMOVED lines=34> */
.L_x_18746:
[----:B------:R-:W-:Y:S05]  /*4ed0*/  BSYNC.RECONVERGENT B0 ;  /* 0x0000000000007941 */ /* 0x000fea0003800200 */
.L_x_18745:
        /* <DEDUP_REMOVED lines=34> */
.L_x_18748:
[----:B------:R-:W-:Y:S05]  /*5100*/  BSYNC.RECONVERGENT B0 ;  /* 0x0000000000007941 */ /* 0x000fea0003800200 */
.L_x_18747:
        /* <DEDUP_REMOVED lines=33> */
.L_x_18749:
[----:B------:R-:W-:Y:S05]  /*5320*/  BSYNC.RECONVERGENT B0 ;  /* 0x0000000000007941 */ /* 0x000fea0003800200 */
.L_x_18736:
[----:B01234-:R-:W0:Y:S01]  /*5330*/  LDC.64 R178, c[0x0][0x380] ;  /* 0x0000e000ffb27b82 */ /* 0x01fe220000000a00 */
[----:B------:R-:W-:Y:S01]  /*5340*/  UPLOP3.LUT UP1, UPT, UPT, UPT, UP1, 0x40, 0x4 ;  /* 0x000000000004789c */ /* 0x000fe20003f2e810 */
[----:B0-----:R-:W-:-:S04]  /*5350*/  IADD3 R2, PT, PT, R2, R178, RZ ;  /* 0x000000b202027210 */ /* 0x001fc80007ffe0ff */
[----:B------:R-:W-:-:S13]  /*5360*/  ISETP.GE.AND P0, PT, R2, R179, PT ;  /* 0x000000b30200720c */ /* 0x000fda0003f06270 */
[----:B------:R-:W-:Y:S05]  /*5370*/  @!P0 BRA `(.L_x_18750) ;  /* 0xffffffb400ec8947 */ /* 0x000fea000383ffff */
[----:B------:R-:W-:Y:S05]  /*5380*/  EXIT ;  /* 0x000000000000794d */ /* 0x000fea0003800000 */
.L_x_18751:
        /* <DEDUP_REMOVED lines=15> */
.L_x_42357:


//--------------------- .text._ZN10layer_norm13ln_fwd_kernelINS_13Kernel_traitsIf13__nv_bfloat16fS2_fjLj7168ELj1ELj1ELj4ELj16ENS_18Kernel_traits_baseILj7168EfS2_fS2_fjLj128EEEEELb0ELb0ELb1ELb1EEEvNS_9FwdParamsE --------------------------
	.section	.text._ZN10layer_norm13ln_fwd_kernelINS_13Kernel_traitsIf13__nv_bfloat16fS2_fjLj7168ELj1ELj1ELj4ELj16ENS_18Kernel_traits_baseILj7168EfS2_fS2_fjLj128EEEEELb0ELb0ELb1ELb1EEEvNS_9FwdParamsE,"ax",@progbits
	.align	128
        .global         _ZN10layer_norm13ln_fwd_kernelINS_13Kernel_traitsIf13__nv_bfloat16fS2_fjLj7168ELj1ELj1ELj4ELj16ENS_18Kernel_traits_baseILj7168EfS2_fS2_fjLj128EEEEELb0ELb0ELb1ELb1EEEvNS_9FwdParamsE
        .type           _ZN10layer_norm13ln_fwd_kernelINS_13Kernel_traitsIf13__nv_bfloat16fS2_fjLj7168ELj1ELj1ELj4ELj16ENS_18Kernel_traits_baseILj7168EfS2_fS2_fjLj128EEEEELb0ELb0ELb1ELb1EEEvNS_9FwdParamsE,@function
        .size           _ZN10layer_norm13ln_fwd_kernelINS_13Kernel_traitsIf13__nv_bfloat16fS2_fjLj7168ELj1ELj1ELj4ELj16ENS_18Kernel_traits_baseILj7168EfS2_fS2_fjLj128EEEEELb0ELb0ELb1ELb1EEEvNS_9FwdParamsE,(.L_x_42358 - _ZN10layer_norm13ln_fwd_kernelINS_13Kernel_traitsIf13__nv_bfloat16fS2_fjLj7168ELj1ELj1ELj4ELj16ENS_18Kernel_traits_baseILj7168EfS2_fS2_fjLj128EEEEELb0ELb0ELb1ELb1EEEvNS_9FwdParamsE)
        .other          _ZN10layer_norm13ln_fwd_kernelINS_13Kernel_traitsIf13__nv_bfloat16fS2_fjLj7168ELj1ELj1ELj4ELj16ENS_18Kernel_traits_baseILj7168EfS2_fS2_fjLj128EEEEELb0ELb0ELb1ELb1EEEvNS_9FwdParamsE,@"STO_CUDA_ENTRY STV_DEFAULT"
_ZN10layer_norm13ln_fwd_kernelINS_13Kernel_traitsIf13__nv_bfloat16fS2_fjLj7168ELj1ELj1ELj4ELj16ENS_18Kernel_traits_baseILj7168EfS2_fS2_fjLj128EEEEELb0ELb0ELb1ELb1EEEvNS_9FwdParamsE:
.text._ZN10layer_norm13ln_fwd_kernelINS_13Kernel_traitsIf13__nv_bfloat16fS2_fjLj7168ELj1ELj1ELj4ELj16ENS_18Kernel_traits_baseILj7168EfS2_fS2_fjLj128EEEEELb0ELb0ELb1ELb1EEEvNS_9FwdParamsE:
        /* <DEDUP_REMOVED lines=42> */
.L_x_18752:
        /* <DEDUP_REMOVED lines=44> */
.L_x_18753:
[----:B------:R-:W0:Y:S02]  /*0560*/  LDCU UR4, c[0x0][0x384] ;  /* 0x00007080ff0477ac */ /* 0x000e240008000800 */
[----:B0-----:R-:W-:-:S13]  /*0570*/  ISETP.GE.AND P0, PT, R2, UR4, PT ;  /* 0x0000000402007c0c */ /* 0x001fda000bf06270 */
[----:B------:R-:W-:Y:S05]  /*0580*/  @P0 EXIT ;  /* 0x000000000000094d */ /* 0x000fea0003800000 */
[----:B------:R-:W0:Y:S01]  /*0590*/  LDCU.U8 UR10, c[0x0][0x410] ;  /* 0x00008200ff0a77ac */ /* 0x000e220008000000 */
[----:B------:R-:W2:Y:S01]  /*05a0*/  LDCU UR11, c[0x0][0x400] ;  /* 0x00008000ff0b77ac */ /* 0x000ea20008000800 */
[----:B------:R-:W3:Y:S01]  /*05b0*/  LDCU.64 UR8, c[0x0][0x3a0] ;  /* 0x00007400ff0877ac */ /* 0x000ee20008000a00 */
[----:B------:R-:W-:-:S11]  /*05c0*/  UPLOP3.LUT UP1, UPT, UPT, UPT, UPT, 0x40, 0x4 ;  /* 0x000000000004789c */ /* 0x000fd60003f2e870 */
.L_x_18778:
[----:B------:R-:W4:Y:S08]  /*05d0*/  LDC.64 R120, c[0x0][0x3f0] ;  /* 0x0000fc00ff787b82 */ /* 0x000f300000000a00 */
[----:B------:R-:W1:Y:S01]  /*05e0*/  LDC R3, c[0x0][0x388] ;  /* 0x0000e200ff037b82 */ /* 0x000e620000000800 */
[----:B----4-:R-:W-:-:S05]  /*05f0*/  IMAD.WIDE R120, R2, 0x4, R120 ;  /* 0x0000000402787825 */ /* 0x010fca00078e0278 */
[----:B------:R-:W4:Y:S01]  /*0600*/  LDG.E R155, desc[UR6][R120.64] ;  /* 0x00000006789b7981 */ /* 0x000f22000c1e1900 */
[----:B------:R-:W-:Y:S01]  /*0610*/  HFMA2 R172, -RZ, RZ, 0, 0 ;  /* 0x00000000ffac7431 */ /* 0x000fe200000001ff */
[----:B----4-:R-:W-:-:S13]  /*0620*/  ISETP.GE.AND P0, PT, R155, 0x1, PT ;  /* 0x000000019b00780c */ /* 0x010fda0003f06270 */
[----:B------:R-:W-:Y:S01]  /*0630*/  @P0 IADD3 R124, PT, PT, R155, -0x1, RZ ;  /* 0xffffffff9b7c0810 */ /* 0x000fe20007ffe0ff */
[----:B------:R-:W4:Y:S04]  /*0640*/  @P0 LDC.64 R122, c[0x0][0x390] ;  /* 0x0000e400ff7a0b82 */ /* 0x000f280000000a00 */
[----:B-1----:R-:W-:-:S04]  /*0650*/  @P0 IMAD R126, R124, R3, RZ ;  /* 0x000000037c7e0224 */ /* 0x002fc800078e02ff */
[----:B------:R-:W1:Y:S01]  /*0660*/  LDC.64 R124, c[0x0][0x3f8] ;  /* 0x0000fe00ff7c7b82 */ /* 0x000e620000000a00 */
[----:B------:R-:W-:-:S04]  /*0670*/  @P0 SHF.R.S32.HI R127, RZ, 0x1f, R126 ;  /* 0x0000001fff7f0819 */ /* 0x000fc8000001147e */
[----:B------:R-:W-:-:S04]  /*0680*/  @P0 LEA.HI R127, R127, R126, RZ, 0x3 ;  /* 0x0000007e7f7f0211 */ /* 0x000fc800078f18ff */
[----:B------:R-:W-:-:S05]  /*0690*/  @P0 LEA.HI.SX32 R172, R127, R0, 0x1d ;  /* 0x000000007fac0211 */ /* 0x000fca00078feaff */
[----:B----4-:R-:W-:-:S05]  /*06a0*/  @P0 IMAD.WIDE.U32 R122, R172, 0x10, R122 ;  /* 0x00000010ac7a0825 */ /* 0x010fca00078e007a */
[----:B------:R-:W4:Y:S01]  /*06b0*/  @P0 LDG.E.128 R116, desc[UR6][R122.64] ;  /* 0x000000067a740981 */ /* 0x000f22000c1e1d00 */
[----:B-1----:R-:W-:-:S05]  /*06c0*/  IMAD.WIDE R120, R2, 0x4, R124 ;  /* 0x0000000402787825 */ /* 0x002fca00078e027c */
[----:B-----5:R1:W5:Y:S01]  /*06d0*/  LDG.E R154, desc[UR6][R120.64] ;  /* 0x00000006789a7981 */ /* 0x020362000c1e1900 */
        /* <DEDUP_REMOVED lines=11> */
[----:B------:R-:W1:Y:S02]  /*0790*/  LDC.64 R120, c[0x0][0x3a0] ;  /* 0x0000e800ff787b82 */ /* 0x000e640000000a00 */
[----:B-1----:R-:W-:-:S05]  /*07a0*/  IMAD.WIDE.U32 R120, R173, 0x20, R120 ;  /* 0x00000020ad787825 */ /* 0x002fca00078e0078 */
[----:B------:R-:W3:Y:S04]  /*07b0*/  LDG.E.128 R132, desc[UR6][R120.64] ;  /* 0x0000000678847981 */ /* 0x000ee8000c1e1d00 */
[----:B------:R3:W4:Y:S01]  /*07c0*/  LDG.E.128 R136, desc[UR6][R120.64+0x10] ;  /* 0x0000100678887981 */ /* 0x000722000c1e1d00 */
[----:B------:R-:W-:-:S13]  /*07d0*/  ISETP.GT.AND P1, PT, R155, RZ, PT ;  /* 0x000000ff9b00720c */ /* 0x000fda0003f24270 */
[----:B------:R-:W1:Y:S01]  /*07e0*/  @P1 LDC R128, c[0x0][0x40c] ;  /* 0x00010300ff801b82 */ /* 0x000e620000000800 */
[----:B------:R-:W-:Y:S02]  /*07f0*/  @P1 SHF.L.U32 R126, R122, 0x10, RZ ;  /* 0x000000107a7e1819 */ /* 0x000fe400000006ff */
[----:B------:R-:W-:Y:S02]  /*0800*/  @P1 SHF.L.U32 R125, R116, 0x10, RZ ;  /* 0x00000010747d1819 */ /* 0x000fe400000006ff */
[----:B------:R-:W-:Y:S02]  /*0810*/  @P1 SHF.L.U32 R127, R117, 0x10, RZ ;  /* 0x00000010757f1819 */ /* 0x000fe400000006ff */
[----:B------:R-:W-:Y:S01]  /*0820*/  @P1 SHF.L.U32 R0, R0, 0x10, RZ ;  /* 0x0000001000001819 */ /* 0x000fe200000006ff */
[----:B------:R-:W0:Y:S01]  /*0830*/  @P1 LDC R130, c[0x0][0x40c] ;  /* 0x00010300ff821b82 */ /* 0x000e220000000800 */
[----:B------:R-:W-:-:S07]  /*0840*/  @P1 SHF.L.U32 R131, R119, 0x10, RZ ;  /* 0x0000001077831819 */ /* 0x000fce00000006ff */
[----:B------:R-:W2:Y:S08]  /*0850*/  @P1 LDC R129, c[0x0][0x40c] ;  /* 0x00010300ff811b82 */ /* 0x000eb00000000800 */
[----:B------:R-:W2:Y:S08]  /*0860*/  @P1 LDC R140, c[0x0][0x40c] ;  /* 0x00010300ff8c1b82 */ /* 0x000eb00000000800 */
[----:B------:R-:W4:Y:S08]  /*0870*/  @P1 LDC R141, c[0x0][0x40c] ;  /* 0x00010300ff8d1b82 */ /* 0x000f300000000800 */
[----:B------:R-:W4:Y:S08]  /*0880*/  @P1 LDC R142, c[0x0][0x40c] ;  /* 0x00010300ff8e1b82 */ /* 0x000f300000000800 */
[----:B------:R-:W4:Y:S08]  /*0890*/  @P1 LDC R143, c[0x0][0x40c] ;  /* 0x00010300ff8f1b82 */ /* 0x000f300000000800 */
[----:B------:R-:W4:Y:S01]  /*08a0*/  @P1 LDC R144, c[0x0][0x40c] ;  /* 0x00010300ff901b82 */ /* 0x000f220000000800 */
[----:B---3--:R-:W-:Y:S01]  /*08b0*/  @!P1 MOV R120, R132 ;  /* 0x0000008400789202 */ /* 0x008fe20000000f00 */
[----:B-1----:R-:W-:Y:S01]  /*08c0*/  @P1 FFMA.FTZ R120, R125, R128, R132 ;  /* 0x000000807d781223 */ /* 0x002fe20000010084 */
[----:B------:R-:W-:Y:S01]  /*08d0*/  @!P1 MOV R122, R134 ;  /* 0x00000086007a9202 */ /* 0x000fe20000000f00 */
[----:B0-----:R-:W-:Y:S01]  /*08e0*/  @P1 FFMA.FTZ R122, R127, R130, R134 ;  /* 0x000000827f7a1223 */ /* 0x001fe20000010086 */
[----:B------:R-:W-:Y:S01]  /*08f0*/  @!P1 MOV R121, R133 ;  /* 0x0000008500799202 */ /* 0x000fe20000000f00 */
[----:B--2---:R-:W-:Y:S01]  /*0900*/  @P1 FFMA.FTZ R121, R126, R129, R133 ;  /* 0x000000817e791223 */ /* 0x004fe20000010085 */
[----:B------:R-:W-:-:S02]  /*0910*/  @P1 SHF.L.U32 R128, R123, 0x10, RZ ;  /* 0x000000107b801819 */ /* 0x000fc400000006ff */
[----:B------:R-:W-:Y:S02]  /*0920*/  @P1 SHF.L.U32 R130, R124, 0x10, RZ ;  /* 0x000000107c821819 */ /* 0x000fe400000006ff */
[----:B------:R-:W-:Y:S02]  /*0930*/  @P1 SHF.L.U32 R129, R118, 0x10, RZ ;  /* 0x0000001076811819 */ /* 0x000fe400000006ff */
[----:B------:R-:W-:Y:S01]  /*0940*/  @!P1 MOV R123, R135 ;  /* 0x00000087007b9202 */ /* 0x000fe20000000f00 */
[----:B------:R-:W-:Y:S01]  /*0950*/  @P1 FFMA.FTZ R123, R128, R140, R135 ;  /* 0x0000008c807b1223 */ /* 0x000fe20000010087 */
[----:B----4-:R-:W-:Y:S01]  /*0960*/  @!P1 MOV R124, R136 ;  /* 0x00000088007c9202 */ /* 0x010fe20000000f00 */
[----:B------:R-:W-:Y:S01]  /*0970*/  @P1 FFMA.FTZ R124, R129, R141, R136 ;  /* 0x0000008d817c1223 */ /* 0x000fe20000010088 */
[----:B------:R-:W-:Y:S01]  /*0980*/  @!P1 MOV R125, R137 ;  /* 0x00000089007d9202 */ /* 0x000fe20000000f00 */
[----:B------:R-:W-:Y:S01]  /*0990*/  @P1 FFMA.FTZ R125, R130, R142, R137 ;  /* 0x0000008e827d1223 */ /* 0x000fe20000010089 */
[----:B------:R-:W-:Y:S01]  /*09a0*/  @!P1 MOV R126, R138 ;  /* 0x0000008a007e9202 */ /* 0x000fe20000000f00 */
[----:B------:R-:W-:Y:S01]  /*09b0*/  @P1 FFMA.FTZ R126, R131, R143, R138 ;  /* 0x0000008f837e1223 */ /* 0x000fe2000001008a */
[----:B------:R-:W-:Y:S01]  /*09c0*/  @!P1 MOV R127, R139 ;  /* 0x0000008b007f9202 */ /* 0x000fe20000000f00 */
[----:B------:R-:W-:Y:S01]  /*09d0*/  @P1 FFMA.FTZ R127, R0, R144, R139 ;  /* 0x00000090007f1223 */ /* 0x000fe2000001008b */
[----:B------:R-:W-:Y:S06]  /*09e0*/  BRA `(.L_x_18755) ;  /* 0x00000000007c7947 */ /* 0x000fec0003800000 */
.L_x_18754:
[----:B------:R-:W1:Y:S01]  /*09f0*/  @P0 LDC R133, c[0x0][0x40c] ;  /* 0x00010300ff850b82 */ /* 0x000e620000000800 */
[----:B------:R-:W-:Y:S02]  /*0a00*/  @P0 SHF.L.U32 R120, R123, 0x10, RZ ;  /* 0x000000107b780819 */ /* 0x000fe400000006ff */
[----:B------:R-:W-:Y:S02]  /*0a10*/  @P0 SHF.L.U32 R122, R122, 0x10, RZ ;  /* 0x000000107a7a0819 */ /* 0x000fe400000006ff */
[----:B------:R-:W-:Y:S02]  /*0a20*/  MOV R123, RZ ;  /* 0x000000ff007b7202 */ /* 0x000fe40000000f00 */
[----:B------:R-:W-:Y:S01]  /*0a30*/  @P0 SHF.L.U32 R124, R124, 0x10, RZ ;  /* 0x000000107c7c0819 */ /* 0x000fe200000006ff */
[----:B------:R-:W3:Y:S01]  /*0a40*/  @P0 LDC R127, c[0x0][0x40c] ;  /* 0x00010300ff7f0b82 */ /* 0x000ee20000000800 */
[----:B------:R-:W-:Y:S02]  /*0a50*/  @P0 SHF.L.U32 R128, R117, 0x10, RZ ;  /* 0x0000001075800819 */ /* 0x000fe400000006ff */
[----:B------:R-:W-:-:S02]  /*0a60*/  @P0 SHF.L.U32 R130, R118, 0x10, RZ ;  /* 0x0000001076820819 */ /* 0x000fc400000006ff */
[----:B------:R-:W-:Y:S02]  /*0a70*/  @P0 SHF.L.U32 R132, R119, 0x10, RZ ;  /* 0x0000001077840819 */ /* 0x000fe400000006ff */
[----:B------:R-:W-:Y:S01]  /*0a80*/  MOV R121, RZ ;  /* 0x000000ff00797202 */ /* 0x000fe20000000f00 */
[----:B------:R-:W4:Y:S01]  /*0a90*/  @P0 LDC R137, c[0x0][0x40c] ;  /* 0x00010300ff890b82 */ /* 0x000f220000000800 */
[----:B------:R-:W-:-:S07]  /*0aa0*/  MOV R125, RZ ;  /* 0x000000ff007d7202 */ /* 0x000fce0000000f00 */
[----:B------:R-:W0:Y:S01]  /*0ab0*/  @P0 LDC R134, c[0x0][0x40c] ;  /* 0x00010300ff860b82 */ /* 0x000e220000000800 */
[----:B-1----:R-:W-:Y:S01]  /*0ac0*/  @P0 FMUL.FTZ R123, R120, R133 ;  /* 0x00000085787b0220 */ /* 0x002fe20000410000 */
[----:B------:R-:W-:Y:S02]  /*0ad0*/  @P0 SHF.L.U32 R133, R0, 0x10, RZ ;  /* 0x0000001000850819 */ /* 0x000fe400000006ff */
[----:B------:R-:W-:Y:S02]  /*0ae0*/  @P0 SHF.L.U32 R0, R116, 0x10, RZ ;  /* 0x0000001074000819 */ /* 0x000fe400000006ff */
[----:B------:R-:W-:Y:S02]  /*0af0*/  MOV R120, RZ ;  /* 0x000000ff00787202 */ /* 0x000fe40000000f00 */
[----:B------:R-:W1:Y:S01]  /*0b00*/  @P0 LDC R129, c[0x0][0x40c] ;  /* 0x00010300ff810b82 */ /* 0x000e620000000800 */
[----:B---3--:R-:W-:Y:S01]  /*0b10*/  @P0 FMUL.FTZ R121, R122, R127 ;  /* 0x0000007f7a790220 */ /* 0x008fe20000410000 */
[----:B------:R-:W-:-:S02]  /*0b20*/  CS2R R126, SRZ ;  /* 0x00000000007e7805 */ /* 0x000fc4000001ff00 */
[----:B------:R-:W-:-:S04]  /*0b30*/  MOV R122, RZ ;  /* 0x000000ff007a7202 */ /* 0x000fc80000000f00 */
[----:B------:R-:W3:Y:S01]  /*0b40*/  @P0 LDC R131, c[0x0][0x40c] ;  /* 0x00010300ff830b82 */ /* 0x000ee20000000800 */
[----:B----4-:R-:W-:Y:S01]  /*0b50*/  @P0 FMUL.FTZ R125, R124, R137 ;  /* 0x000000897c7d0220 */ /* 0x010fe20000410000 */
[----:B------:R-:W-:-:S06]  /*0b60*/  MOV R124, RZ ;  /* 0x000000ff007c7202 */ /* 0x000fcc0000000f00 */
[----:B------:R-:W4:Y:S01]  /*0b70*/  @P0 LDC R135, c[0x0][0x40c] ;  /* 0x00010300ff870b82 */ /* 0x000f220000000800 */
[----:B0-----:R-:W-:-:S07]  /*0b80*/  @P0 FMUL.FTZ R127, R133, R134 ;  /* 0x00000086857f0220 */ /* 0x001fce0000410000 */
[----:B------:R-:W0:Y:S01]  /*0b90*/  @P0 LDC R139, c[0x0][0x40c] ;  /* 0x00010300ff8b0b82 */ /* 0x000e220000000800 */
[----:B-1----:R-:W-:Y:S01]  /*0ba0*/  @P0 FMUL.FTZ R120, R0, R129 ;  /* 0x0000008100780220 */ /* 0x002fe20000410000 */
[----:B---3--:R-:W-:Y:S01]  /*0bb0*/  @P0 FMUL.FTZ R122, R128, R131 ;  /* 0x00000083807a0220 */ /* 0x008fe20000410000 */
[----:B----4-:R-:W-:Y:S01]  /*0bc0*/  @P0 FMUL.FTZ R124, R130, R135 ;  /* 0x00000087827c0220 */ /* 0x010fe20000410000 */
[----:B0-----:R-:W-:-:S07]  /*0bd0*/  @P0 FMUL.FTZ R126, R132, R139 ;  /* 0x0000008b847e0220 */ /* 0x001fce0000410000 */
.L_x_18755:
[----:B------:R-:W0:Y:S01]  /*0be0*/  LDC.64 R152, c[0x0][0x3a8] ;  /* 0x0000ea00ff987b82 */ /* 0x000e220000000a00 */
[----:B------:R-:W-:-:S07]  /*0bf0*/  @P0 IADD3 R133, PT, PT, R172, 0x80, RZ ;  /* 0x00000080ac850810 */ /* 0x000fce0007ffe0ff */
[----:B------:R-:W1:Y:S01]  /*0c00*/  @P0 LDC.64 R130, c[0x0][0x390] ;  /* 0x0000e400ff820b82 */ /* 0x000e620000000a00 */
[----:B0-----:R-:W-:-:S05]  /*0c10*/  IMAD.WIDE.U32 R128, R173, 0x20, R152 ;  /* 0x00000020ad807825 */ /* 0x001fca00078e0098 */
[----:B------:R0:W-:Y:S01]  /*0c20*/  STG.E.128 desc[UR6][R128.64], R120 ;  /* 0x0000007880007986 */ /* 0x0001e2000c101d06 */
[----:B-1----:R-:W-:-:S03]  /*0c30*/  @P0 IMAD.WIDE.U32 R130, R133, 0x10, R130 ;  /* 0x0000001085820825 */ /* 0x002fc600078e0082 */
[----:B------:R0:W-:Y:S04]  /*0c40*/  STG.E.128 desc[UR6][R128.64+0x10], R124 ;  /* 0x0000107c80007986 */ /* 0x0001e8000c101d06 */
[----:B------:R-:W3:Y:S02]  /*0c50*/  @P0 LDG.E.128 R116, desc[UR6][R130.64] ;  /* 0x0000000682740981 */ /* 0x000ee4000c1e1d00 */
[----:B---3--:R-:W-:Y:S02]  /*0c60*/  PRMT R0, R119, 0x7632, R0 ;  /* 0x0000763277007816 */ /* 0x008fe40000000000 */
[----:B------:R-:W-:Y:S02]  /*0c70*/  PRMT R132, R118, 0x7632, R132 ;  /* 0x0000763276847816 */ /* 0x000fe40000000084 */
[----:B------:R-:W-:-:S02]  /*0c80*/  PRMT R133, R117, 0x7632, R133 ;  /* 0x0000763275857816 */ /* 0x000fc40000000085 */
[----:B------:R-:W-:Y:S01]  /*0c90*/  PRMT R134, R116, 0x7632, R134 ;  /* 0x0000763274867816 */ /* 0x000fe20000000086 */
[----:B0-----:R-:W-:Y:S06]  /*0ca0*/  BRA.U !UP0, `(.L_x_18756) ;  /* 0x0000000108ac7547 */ /* 0x001fec000b800000 */
[----:B------:R-:W0:Y:S01]  /*0cb0*/  LDC.64 R128, c[0x0][0x3a0] ;  /* 0x0000e800ff807b82 */ /* 0x000e220000000a00 */
[----:B------:R-:W-:-:S05]  /*0cc0*/  IADD3 R131, PT, PT, R173, 0x80, RZ ;  /* 0x00000080ad837810 */ /* 0x000fca0007ffe0ff */
[----:B0-----:R-:W-:-:S05]  /*0cd0*/  IMAD.WIDE.U32 R128, R131, 0x20, R128 ;  /* 0x0000002083807825 */ /* 0x001fca00078e0080 */
[----:B------:R-:W3:Y:S04]  /*0ce0*/  LDG.E.128 R136, desc[UR6][R128.64] ;  /* 0x0000000680887981 */ /* 0x000ee8000c1e1d00 */
[----:B------:R3:W4:Y:S01]  /*0cf0*/  LDG.E.128 R140, desc[UR6][R128.64+0x10] ;  /* 0x00001006808c7981 */ /* 0x000722000c1e1d00 */
[----:B------:R-:W-:-:S13]  /*0d00*/  ISETP.GT.AND P1, PT, R155, RZ, PT ;  /* 0x000000ff9b00720c */ /* 0x000fda0003f24270 */
[----:B------:R-:W0:Y:S01]  /*0d10*/  @P1 LDC R132, c[0x0][0x40c] ;  /* 0x00010300ff841b82 */ /* 0x000e220000000800 */
[C---:B------:R-:W-:Y:S02]  /*0d20*/  @P1 PRMT R0, R116.reuse, 0x7632, R0 ;  /* 0x0000763274001816 */ /* 0x040fe40000000000 */
[----:B------:R-:W-:Y:S02]  /*0d30*/  @P1 SHF.L.U32 R131, R116, 0x10, RZ ;  /* 0x0000001074831819 */ /* 0x000fe400000006ff */
[----:B------:R-:W-:Y:S02]  /*0d40*/  @P1 SHF.L.U32 R0, R0, 0x10, RZ ;  /* 0x0000001000001819 */ /* 0x000fe400000006ff */
[----:B------:R-:W-:Y:S01]  /*0d50*/  @P1 SHF.L.U32 R135, R117, 0x10, RZ ;  /* 0x0000001075871819 */ /* 0x000fe200000006ff */
[----:B------:R-:W1:Y:S01]  /*0d60*/  @P1 LDC R133, c[0x0][0x40c] ;  /* 0x00010300ff851b82 */ /* 0x000e620000000800 */
        /* <DEDUP_REMOVED lines=8> */
[----:B0-----:R-:W-:Y:S01]  /*0df0*/  @P1 FFMA.FTZ R128, R131, R132, R136 ;  /* 0x0000008483801223 */ /* 0x001fe20000010088 */
[----:B------:R-:W-:Y:S01]  /*0e00*/  @!P1 MOV R129, R137 ;  /* 0x0000008900819202 */ /* 0x000fe20000000f00 */
[----:B-1----:R-:W-:Y:S01]  /*0e10*/  @P1 FFMA.FTZ R129, R0, R133, R137 ;  /* 0x0000008500811223 */ /* 0x002fe20000010089 */
[----:B------:R-:W-:-:S02]  /*0e20*/  @P1 PRMT R0, R117, 0x7632, R0 ;  /* 0x0000763275001816 */ /* 0x000fc40000000000 */
[C---:B------:R-:W-:Y:S02]  /*0e30*/  @P1 PRMT R131, R118.reuse, 0x7632, R131 ;  /* 0x0000763276831816 */ /* 0x040fe40000000083 */
[----:B------:R-:W-:Y:S02]  /*0e40*/  @P1 PRMT R132, R119, 0x7632, R132 ;  /* 0x0000763277841816 */ /* 0x000fe40000000084 */
[----:B------:R-:W-:Y:S01]  /*0e50*/  @!P1 MOV R130, R138 ;  /* 0x0000008a00829202 */ /* 0x000fe20000000f00 */
[----:B--2---:R-:W-:Y:S01]  /*0e60*/  @P1 FFMA.FTZ R130, R135, R134, R138 ;  /* 0x0000008687821223 */ /* 0x004fe2000001008a */
[----:B------:R-:W-:Y:S02]  /*0e70*/  @P1 SHF.L.U32 R137, R118, 0x10, RZ ;  /* 0x0000001076891819 */ /* 0x000fe400000006ff */
[----:B------:R-:W-:Y:S02]  /*0e80*/  @P1 SHF.L.U32 R0, R0, 0x10, RZ ;  /* 0x0000001000001819 */ /* 0x000fe400000006ff */
[----:B------:R-:W-:-:S02]  /*0e90*/  @P1 SHF.L.U32 R136, R131, 0x10, RZ ;  /* 0x0000001083881819 */ /* 0x000fc400000006ff */
        /* <DEDUP_REMOVED lines=12> */
.L_x_18756:
[----:B------:R-:W0:Y:S01]  /*0f60*/  @P0 LDC R141, c[0x0][0x40c] ;  /* 0x00010300ff8d0b82 */ /* 0x000e220000000800 */
[----:B------:R-:W-:Y:S01]  /*0f70*/  @P0 SHF.L.U32 R128, R133, 0x10, RZ ;  /* 0x0000001085800819 */ /* 0x000fe200000006ff */
[----:B------:R-:W-:Y:S01]  /*0f80*/  HFMA2 R129, -RZ, RZ, 0, 0 ;  /* 0x00000000ff817431 */ /* 0x000fe200000001ff */
[----:B------:R-:W-:Y:S02]  /*0f90*/  CS2R R130, SRZ ;  /* 0x0000000000827805 */ /* 0x000fe4000001ff00 */
[----:B------:R-:W-:Y:S02]  /*0fa0*/  @P0 SHF.L.U32 R134, R134, 0x10, RZ ;  /* 0x0000001086860819 */ /* 0x000fe400000006ff */
[----:B------:R-:W-:Y:S01]  /*0fb0*/  @P0 SHF.L.U32 R132, R132, 0x10, RZ ;  /* 0x0000001084840819 */ /* 0x000fe200000006ff */
[----:B------:R-:W1:Y:S01]  /*0fc0*/  @P0 LDC R135, c[0x0][0x40c] ;  /* 0x00010300ff870b82 */ /* 0x000e620000000800 */
[----:B------:R-:W-:Y:S02]  /*0fd0*/  @P0 SHF.L.U32 R0, R0, 0x10, RZ ;  /* 0x0000001000000819 */ /* 0x000fe400000006ff */
[----:B------:R-:W-:-:S02]  /*0fe0*/  @P0 SHF.L.U32 R136, R116, 0x10, RZ ;  /* 0x0000001074880819 */ /* 0x000fc400000006ff */
[----:B------:R-:W-:Y:S02]  /*0ff0*/  @P0 SHF.L.U32 R138, R117, 0x10, RZ ;  /* 0x00000010758a0819 */ /* 0x000fe400000006ff */
[----:B------:R-:W-:Y:S01]  /*1000*/  @P0 SHF.L.U32 R140, R118, 0x10, RZ ;  /* 0x00000010768c0819 */ /* 0x000fe200000006ff */
[----:B------:R-:W3:Y:S01]  /*1010*/  @P0 LDC R145, c[0x0][0x40c] ;  /* 0x00010300ff910b82 */ /* 0x000ee20000000800 */
[----:B------:R-:W-:-:S07]  /*1020*/  MOV R133, RZ ;  /* 0x000000ff00857202 */ /* 0x000fce0000000f00 */
[----:B------:R-:W4:Y:S01]  /*1030*/  @P0 LDC R147, c[0x0][0x40c] ;  /* 0x00010300ff930b82 */ /* 0x000f220000000800 */
[----:B0-----:R-:W-:Y:S01]  /*1040*/  @P0 FMUL.FTZ R131, R128, R141 ;  /* 0x0000008d80830220 */ /* 0x001fe20000410000 */
[----:B------:R-:W-:Y:S01]  /*1050*/  HFMA2 R128, -RZ, RZ, 0, 0 ;  /* 0x00000000ff807431 */ /* 0x000fe200000001ff */
[----:B------:R-:W-:-:S05]  /*1060*/  @P0 SHF.L.U32 R141, R119, 0x10, RZ ;  /* 0x00000010778d0819 */ /* 0x000fca00000006ff */
[----:B------:R-:W0:Y:S01]  /*1070*/  @P0 LDC R137, c[0x0][0x40c] ;  /* 0x00010300ff890b82 */ /* 0x000e220000000800 */
[----:B-1----:R-:W-:Y:S01]  /*1080*/  @P0 FMUL.FTZ R129, R134, R135 ;  /* 0x0000008786810220 */ /* 0x002fe20000410000 */
[----:B------:R-:W-:-:S06]  /*1090*/  CS2R R134, SRZ ;  /* 0x0000000000867805 */ /* 0x000fcc000001ff00 */
[----:B------:R-:W1:Y:S01]  /*10a0*/  @P0 LDC R139, c[0x0][0x40c] ;  /* 0x00010300ff8b0b82 */ /* 0x000e620000000800 */
[----:B---3--:R-:W-:Y:S01]  /*10b0*/  @P0 FMUL.FTZ R133, R132, R145 ;  /* 0x0000009184850220 */ /* 0x008fe20000410000 */
[----:B------:R-:W-:-:S06]  /*10c0*/  MOV R132, RZ ;  /* 0x000000ff00847202 */ /* 0x000fcc0000000f00 */
[----:B------:R-:W3:Y:S01]  /*10d0*/  @P0 LDC R143, c[0x0][0x40c] ;  /* 0x00010300ff8f0b82 */ /* 0x000ee20000000800 */
[----:B----4-:R-:W-:-:S07]  /*10e0*/  @P0 FMUL.FTZ R135, R0, R147 ;  /* 0x0000009300870220 */ /* 0x010fce0000410000 */
[----:B------:R-:W4:Y:S01]  /*10f0*/  @P0 LDC R142, c[0x0][0x40c] ;  /* 0x00010300ff8e0b82 */ /* 0x000f220000000800 */
[----:B0-----:R-:W-:Y:S01]  /*1100*/  @P0 FMUL.FTZ R128, R136, R137 ;  /* 0x0000008988800220 */ /* 0x001fe20000410000 */
[----:B-1----:R-:W-:Y:S01]  /*1110*/  @P0 FMUL.FTZ R130, R138, R139 ;  /* 0x0000008b8a820220 */ /* 0x002fe20000410000 */
[----:B---3--:R-:W-:Y:S01]  /*1120*/  @P0 FMUL.FTZ R132, R140, R143 ;  /* 0x0000008f8c840220 */ /* 0x008fe20000410000 */
[----:B----4-:R-:W-:-:S07]  /*1130*/  @P0 FMUL.FTZ R134, R141, R142 ;  /* 0x0000008e8d860220 */ /* 0x010fce0000410000 */
.L_x_18757:
[----:B------:R-:W-:-:S05]  /*1140*/  IADD3 R137, PT, PT, R173, 0x80, RZ ;  /* 0x00000080ad897810 */ /* 0x000fca0007ffe0ff */
[----:B------:R-:W-:-:S05]  /*1150*/  IMAD.WIDE.U32 R136, R137, 0x20, R152 ;  /* 0x0000002089887825 */ /* 0x000fca00078e0098 */
[----:B------:R0:W-:Y:S04]  /*1160*/  STG.E.128 desc[UR6][R136.64], R128 ;  /* 0x0000008088007986 */ /* 0x0001e8000c101d06 */
[----:B------:R0:W-:Y:S01]  /*1170*/  STG.E.128 desc[UR6][R136.64+0x10], R132 ;  /* 0x0000108488007986 */ /* 0x0001e2000c101d06 */
[----:B------:R-:W-:Y:S05]  /*1180*/  @!P0 BRA `(.L_x_18758) ;  /* 0x0000000000108947 */ /* 0x000fea0003800000 */
[----:B------:R-:W1:Y:S01]  /*1190*/  LDC.64 R116, c[0x0][0x390] ;  /* 0x0000e400ff747b82 */ /* 0x000e620000000a00 */
[----:B------:R-:W-:-:S05]  /*11a0*/  IADD3 R119, PT, PT, R172, 0x100, RZ ;  /* 0x00000100ac777810 */ /* 0x000fca0007ffe0ff */
[----:B-1----:R-:W-:-:S06]  /*11b0*/  IMAD.WIDE.U32 R116, R119, 0x10, R116 ;  /* 0x0000001077747825 */ /* 0x002fcc00078e0074 */
[----:B------:R-:W5:Y:S02]  /*11c0*/  LDG.E.128 R116, desc[UR6][R116.64] ;  /* 0x0000000674747981 */ /* 0x000f64000c1e1d00 */
.L_x_18758:
[----:B------:R-:W-:Y:S05]  /*11d0*/  BRA.U !UP0, `(.L_x_18759) ;  /* 0x00000001088c7547 */ /* 0x000fea000b800000 */
[----:B------:R-:W1:Y:S01]  /*11e0*/  LDC.64 R144, c[0x0][0x3a0] ;  /* 0x0000e800ff907b82 */ /* 0x000e620000000a00 */
[----:B0-----:R-:W-:-:S05]  /*11f0*/  IADD3 R137, PT, PT, R173, 0x100, RZ ;  /* 0x00000100ad897810 */ /* 0x001fca0007ffe0ff */
[----:B-1----:R-:W-:-:S05]  /*1200*/  IMAD.WIDE.U32 R144, R137, 0x20, R144 ;  /* 0x0000002089907825 */ /* 0x002fca00078e0090 */
[----:B------:R-:W3:Y:S04]  /*1210*/  LDG.E.128 R136, desc[UR6][R144.64] ;  /* 0x0000000690887981 */ /* 0x000ee8000c1e1d00 */
[----:B------:R0:W4:Y:S01]  /*1220*/  LDG.E.128 R140, desc[UR6][R144.64+0x10] ;  /* 0x00001006908c7981 */ /* 0x000122000c1e1d00 */
[----:B------:R-:W-:-:S13]  /*1230*/  ISETP.GT.AND P1, PT, R155, RZ, PT ;  /* 0x000000ff9b00720c */ /* 0x000fda0003f24270 */
[----:B------:R-:W3:Y:S01]  /*1240*/  @P1 LDC R148, c[0x0][0x40c] ;  /* 0x00010300ff941b82 */ /* 0x000ee20000000800 */
        /* <DEDUP_REMOVED lines=10> */
[----:B------:R-:W2:Y:S08]  /*12f0*/  @P1 LDC R156, c[0x0][0x40c] ;  /* 0x00010300ff9c1b82 */ /* 0x000eb00000000800 */
[----:B------:R-:W4:Y:S08]  /*1300*/  @P1 LDC R157, c[0x0][0x40c] ;  /* 0x00010300ff9d1b82 */ /* 0x000f300000000800 */
[----:B------:R-:W2:Y:S08]  /*1310*/  @P1 LDC R158, c[0x0][0x40c] ;  /* 0x00010300ff9e1b82 */ /* 0x000eb00000000800 */
[----:B------:R-:W2:Y:S01]  /*1320*/  @P1 LDC R159, c[0x0][0x40c] ;  /* 0x00010300ff9f1b82 */ /* 0x000ea20000000800 */
[----:B---3--:R-:W-:Y:S01]  /*1330*/  @P1 FFMA.FTZ R137, R0, R148, R137 ;  /* 0x0000009400891223 */ /* 0x008fe20000010089 */
[----:B------:R-:W-:Y:S01]  /*1340*/  @P1 PRMT R0, R117, 0x7632, R0 ;  /* 0x0000763275001816 */ /* 0x000fe20000000000 */
[----:B-1----:R-:W-:Y:S01]  /*1350*/  @P1 FFMA.FTZ R136, R147, R146, R136 ;  /* 0x0000009293881223 */ /* 0x002fe20000010088 */
[----:B0-----:R-:W-:Y:S01]  /*1360*/  @P1 FFMA.FTZ R138, R149, R150, R138 ;  /* 0x00000096958a1223 */ /* 0x001fe2000001008a */
[----:B------:R-:W-:Y:S01]  /*1370*/  @P1 SHF.L.U32 R147, R118, 0x10, RZ ;  /* 0x0000001076931819 */ /* 0x000fe200000006ff */
[----:B----4-:R-:W-:Y:S01]  /*1380*/  @P1 FFMA.FTZ R141, R144, R157, R141 ;  /* 0x0000009d908d1223 */ /* 0x010fe2000001008d */
[----:B------:R-:W-:-:S02]  /*1390*/  @P1 SHF.L.U32 R149, R119, 0x10, RZ ;  /* 0x0000001077951819 */ /* 0x000fc400000006ff */
[----:B------:R-:W-:Y:S01]  /*13a0*/  @P1 SHF.L.U32 R0, R0, 0x10, RZ ;  /* 0x0000001000001819 */ /* 0x000fe200000006ff */
[----:B--2---:R-:W-:Y:S01]  /*13b0*/  @P1 FFMA.FTZ R140, R147, R156, R140 ;  /* 0x0000009c938c1223 */ /* 0x004fe2000001008c */
[----:B------:R-:W-:Y:S01]  /*13c0*/  @P1 SHF.L.U32 R146, R145, 0x10, RZ ;  /* 0x0000001091921819 */ /* 0x000fe200000006ff */
[----:B------:R-:W-:Y:S02]  /*13d0*/  @P1 FFMA.FTZ R142, R149, R158, R142 ;  /* 0x0000009e958e1223 */ /* 0x000fe4000001008e */
[----:B------:R-:W-:Y:S02]  /*13e0*/  @P1 FFMA.FTZ R139, R0, R151, R139 ;  /* 0x00000097008b1223 */ /* 0x000fe4000001008b */
[----:B------:R-:W-:Y:S01]  /*13f0*/  @P1 FFMA.FTZ R143, R146, R159, R143 ;  /* 0x0000009f928f1223 */ /* 0x000fe2000001008f */
[----:B------:R-:W-:Y:S06]  /*1400*/  BRA `(.L_x_18760) ;  /* 0x0000000000887947 */ /* 0x000fec0003800000 */
.L_x_18759:
[----:B------:R-:W1:Y:S01]  /*1410*/  @P0 LDC R143, c[0x0][0x40c] ;  /* 0x00010300ff8f0b82 */ /* 0x000e620000000800 */
[----:B-----5:R-:W-:Y:S01]  /*1420*/  @P0 PRMT R0, R116, 0x7632, R0 ;  /* 0x0000763274000816 */ /* 0x020fe20000000000 */
[----:B0-----:R-:W-:Y:S01]  /*1430*/  HFMA2 R137, -RZ, RZ, 0, 0 ;  /* 0x00000000ff897431 */ /* 0x001fe200000001ff */
[----:B------:R-:W-:Y:S02]  /*1440*/  @P0 PRMT R136, R117, 0x7632, R136 ;  /* 0x0000763275880816 */ /* 0x000fe40000000088 */
[----:B------:R-:W-:Y:S02]  /*1450*/  CS2R R140, SRZ ;  /* 0x00000000008c7805 */ /* 0x000fe4000001ff00 */
[----:B------:R-:W-:Y:S02]  /*1460*/  @P0 SHF.L.U32 R0, R0, 0x10, RZ ;  /* 0x0000001000000819 */ /* 0x000fe400000006ff */
[----:B------:R-:W-:Y:S01]  /*1470*/  @P0 SHF.L.U32 R136, R136, 0x10, RZ ;  /* 0x0000001088880819 */ /* 0x000fe200000006ff */
[----:B------:R-:W0:Y:S01]  /*1480*/  @P0 LDC R149, c[0x0][0x40c] ;  /* 0x00010300ff950b82 */ /* 0x000e220000000800 */
[----:B------:R-:W-:-:S02]  /*1490*/  @P0 PRMT R138, R118, 0x7632, R138 ;  /* 0x00007632768a0816 */ /* 0x000fc4000000008a */
[----:B------:R-:W-:Y:S02]  /*14a0*/  MOV R139, RZ ;  /* 0x000000ff008b7202 */ /* 0x000fe40000000f00 */
[----:B------:R-:W-:Y:S02]  /*14b0*/  @P0 SHF.L.U32 R138, R138, 0x10, RZ ;  /* 0x000000108a8a0819 */ /* 0x000fe400000006ff */
[----:B------:R-:W-:Y:S01]  /*14c0*/  @P0 SHF.L.U32 R144, R116, 0x10, RZ ;  /* 0x0000001074900819 */ /* 0x000fe200000006ff */
[----:B------:R-:W3:Y:S01]  /*14d0*/  @P0 LDC R157, c[0x0][0x40c] ;  /* 0x00010300ff9d0b82 */ /* 0x000ee20000000800 */
[----:B------:R-:W-:Y:S02]  /*14e0*/  @P0 SHF.L.U32 R146, R117, 0x10, RZ ;  /* 0x0000001075920819 */ /* 0x000fe400000006ff */
[----:B------:R-:W-:-:S05]  /*14f0*/  @P0 SHF.L.U32 R148, R118, 0x10, RZ ;  /* 0x0000001076940819 */ /* 0x000fca00000006ff */
[----:B------:R-:W4:Y:S01]  /*1500*/  @P0 LDC R159, c[0x0][0x40c] ;  /* 0x00010300ff9f0b82 */ /* 0x000f220000000800 */
[----:B-1----:R-:W-:Y:S01]  /*1510*/  @P0 FMUL.FTZ R137, R0, R143 ;  /* 0x0000008f00890220 */ /* 0x002fe20000410000 */
[C---:B------:R-:W-:Y:S02]  /*1520*/  @P0 PRMT R0, R119.reuse, 0x7632, R0 ;  /* 0x0000763277000816 */ /* 0x040fe40000000000 */
[----:B------:R-:W-:Y:S02]  /*1530*/  CS2R R142, SRZ ;  /* 0x00000000008e7805 */ /* 0x000fe4000001ff00 */
[----:B------:R-:W-:Y:S02]  /*1540*/  @P0 SHF.L.U32 R0, R0, 0x10, RZ ;  /* 0x0000001000000819 */ /* 0x000fe400000006ff */
[----:B------:R-:W1:Y:S01]  /*1550*/  @P0 LDC R145, c[0x0][0x40c] ;  /* 0x00010300ff910b82 */ /* 0x000e620000000800 */
[----:B0-----:R-:W-:Y:S01]  /*1560*/  @P0 FMUL.FTZ R139, R136, R149 ;  /* 0x00000095888b0220 */ /* 0x001fe20000410000 */
[----:B------:R-:W-:Y:S01]  /*1570*/  HFMA2 R136, -RZ, RZ, 0, 0 ;  /* 0x00000000ff887431 */ /* 0x000fe200000001ff */
[----:B------:R-:W-:-:S05]  /*1580*/  @P0 SHF.L.U32 R149, R119, 0x10, RZ ;  /* 0x0000001077950819 */ /* 0x000fca00000006ff */
[----:B------:R-:W0:Y:S01]  /*1590*/  @P0 LDC R147, c[0x0][0x40c] ;  /* 0x00010300ff930b82 */ /* 0x000e220000000800 */
[----:B---3--:R-:W-:Y:S01]  /*15a0*/  @P0 FMUL.FTZ R141, R138, R157 ;  /* 0x0000009d8a8d0220 */ /* 0x008fe20000410000 */
[----:B------:R-:W-:-:S06]  /*15b0*/  MOV R138, RZ ;  /* 0x000000ff008a7202 */ /* 0x000fcc0000000f00 */
[----:B------:R-:W3:Y:S01]  /*15c0*/  @P0 LDC R151, c[0x0][0x40c] ;  /* 0x00010300ff970b82 */ /* 0x000ee20000000800 */
[----:B----4-:R-:W-:-:S07]  /*15d0*/  @P0 FMUL.FTZ R143, R0, R159 ;  /* 0x0000009f008f0220 */ /* 0x010fce0000410000 */
[----:B------:R-:W4:Y:S01]  /*15e0*/  @P0 LDC R150, c[0x0][0x40c] ;  /* 0x00010300ff960b82 */ /* 0x000f220000000800 */
[----:B-1----:R-:W-:Y:S01]  /*15f0*/  @P0 FMUL.FTZ R136, R144, R145 ;  /* 0x0000009190880220 */ /* 0x002fe20000410000 */
[----:B0-----:R-:W-:Y:S01]  /*1600*/  @P0 FMUL.FTZ R138, R146, R147 ;  /* 0x00000093928a0220 */ /* 0x001fe20000410000 */
[----:B---3--:R-:W-:Y:S01]  /*1610*/  @P0 FMUL.FTZ R140, R148, R151 ;  /* 0x00000097948c0220 */ /* 0x008fe20000410000 */
[----:B----4-:R-:W-:-:S07]  /*1620*/  @P0 FMUL.FTZ R142, R149, R150 ;  /* 0x00000096958e0220 */ /* 0x010fce0000410000 */
.L_x_18760:
        /* <DEDUP_REMOVED lines=9> */
.L_x_18761:
        /* <DEDUP_REMOVED lines=36> */
.L_x_18762:
        /* <DEDUP_REMOVED lines=34> */
.L_x_18763:
        /* <DEDUP_REMOVED lines=9> */
.L_x_18764:
        /* <DEDUP_REMOVED lines=36> */
.L_x_18765:
[----:B------:R-:W1:Y:S01]  /*1df0*/  @P0 LDC R159, c[0x0][0x40c] ;  /* 0x00010300ff9f0b82 */ /* 0x000e620000000800 */
[----:B-----5:R-:W-:Y:S02]  /*1e00*/  @P0 PRMT R0, R116, 0x7632, R0 ;  /* 0x0000763274000816 */ /* 0x020fe40000000000 */
[----:B------:R-:W-:Y:S02]  /*1e10*/  CS2R R160, SRZ ;  /* 0x0000000000a07805 */ /* 0x000fe4000001ff00 */
[----:B0-----:R-:W-:Y:S01]  /*1e20*/  @P0 PRMT R156, R117, 0x7632, R156 ;  /* 0x00007632759c0816 */ /* 0x001fe2000000009c */
[----:B------:R-:W-:Y:S01]  /*1e30*/  HFMA2 R157, -RZ, RZ, 0, 0 ;  /* 0x00000000ff9d7431 */ /* 0x000fe200000001ff */
[----:B------:R-:W-:Y:S02]  /*1e40*/  @P0 SHF.L.U32 R0, R0, 0x10, RZ ;  /* 0x0000001000000819 */ /* 0x000fe400000006ff */
[----:B------:R-:W-:Y:S02]  /*1e50*/  CS2R R162, SRZ ;  /* 0x0000000000a27805 */ /* 0x000fe4000001ff00 */
[----:B------:R-:W-:Y:S01]  /*1e60*/  @P0 PRMT R158, R118, 0x7632, R158 ;  /* 0x00007632769e0816 */ /* 0x000fe2000000009e */
[----:B------:R-:W0:Y:S01]  /*1e70*/  @P0 LDC R169, c[0x0][0x40c] ;  /* 0x00010300ffa90b82 */ /* 0x000e220000000800 */
[----:B------:R-:W-:-:S02]  /*1e80*/  @P0 SHF.L.U32 R156, R156, 0x10, RZ ;  /* 0x000000109c9c0819 */ /* 0x000fc400000006ff */
[----:B------:R-:W-:Y:S02]  /*1e90*/  @P0 SHF.L.U32 R158, R158, 0x10, RZ ;  /* 0x000000109e9e0819 */ /* 0x000fe400000006ff */
[----:B------:R-:W-:Y:S02]  /*1ea0*/  @P0 SHF.L.U32 R164, R116, 0x10, RZ ;  /* 0x0000001074a40819 */ /* 0x000fe400000006ff */
[----:B------:R-:W-:Y:S01]  /*1eb0*/  @P0 SHF.L.U32 R166, R117, 0x10, RZ ;  /* 0x0000001075a60819 */ /* 0x000fe200000006ff */
[----:B------:R-:W3:Y:S01]  /*1ec0*/  @P0 LDC R175, c[0x0][0x40c] ;  /* 0x00010300ffaf0b82 */ /* 0x000ee20000000800 */
[----:B------:R-:W-:-:S07]  /*1ed0*/  @P0 SHF.L.U32 R168, R118, 0x10, RZ ;  /* 0x0000001076a80819 */ /* 0x000fce00000006ff */
[----:B------:R-:W4:Y:S01]  /*1ee0*/  @P0 LDC R177, c[0x0][0x40c] ;  /* 0x00010300ffb10b82 */ /* 0x000f220000000800 */
[----:B-1----:R-:W-:Y:S01]  /*1ef0*/  @P0 FMUL.FTZ R161, R0, R159 ;  /* 0x0000009f00a10220 */ /* 0x002fe20000410000 */
[----:B------:R-:W-:-:S04]  /*1f00*/  @P0 PRMT R0, R119, 0x7632, R0 ;  /* 0x0000763277000816 */ /* 0x000fc80000000000 */
[----:B------:R-:W-:Y:S02]  /*1f10*/  @P0 SHF.L.U32 R0, R0, 0x10, RZ ;  /* 0x0000001000000819 */ /* 0x000fe400000006ff */
[----:B------:R-:W1:Y:S01]  /*1f20*/  @P0 LDC R165, c[0x0][0x40c] ;  /* 0x00010300ffa50b82 */ /* 0x000e620000000800 */
[----:B0-----:R-:W-:Y:S01]  /*1f30*/  @P0 FMUL.FTZ R163, R156, R169 ;  /* 0x000000a99ca30220 */ /* 0x001fe20000410000 */
[----:B------:R-:W-:Y:S02]  /*1f40*/  @P0 SHF.L.U32 R169, R119, 0x10, RZ ;  /* 0x0000001077a90819 */ /* 0x000fe400000006ff */
[----:B------:R-:W-:-:S04]  /*1f50*/  MOV R156, RZ ;  /* 0x000000ff009c7202 */ /* 0x000fc80000000f00 */
[----:B------:R-:W0:Y:S01]  /*1f60*/  @P0 LDC R167, c[0x0][0x40c] ;  /* 0x00010300ffa70b82 */ /* 0x000e220000000800 */
[----:B---3--:R-:W-:Y:S01]  /*1f70*/  @P0 FMUL.FTZ R157, R158, R175 ;  /* 0x000000af9e9d0220 */ /* 0x008fe20000410000 */
[----:B------:R-:W-:-:S06]  /*1f80*/  CS2R R158, SRZ ;  /* 0x00000000009e7805 */ /* 0x000fcc000001ff00 */
[----:B------:R-:W3:Y:S01]  /*1f90*/  @P0 LDC R171, c[0x0][0x40c] ;  /* 0x00010300ffab0b82 */ /* 0x000ee20000000800 */
[----:B----4-:R-:W-:-:S07]  /*1fa0*/  @P0 FMUL.FTZ R159, R0, R177 ;  /* 0x000000b1009f0220 */ /* 0x010fce0000410000 */
[----:B------:R-:W4:Y:S01]  /*1fb0*/  @P0 LDC R170, c[0x0][0x40c] ;  /* 0x00010300ffaa0b82 */ /* 0x000f220000000800 */
[----:B-1----:R-:W-:Y:S01]  /*1fc0*/  @P0 FMUL.FTZ R160, R164, R165 ;  /* 0x000000a5a4a00220 */ /* 0x002fe20000410000 */
[----:B0-----:R-:W-:Y:S01]  /*1fd0*/  @P0 FMUL.FTZ R162, R166, R167 ;  /* 0x000000a7a6a20220 */ /* 0x001fe20000410000 */
[----:B---3--:R-:W-:Y:S01]  /*1fe0*/  @P0 FMUL.FTZ R156, R168, R171 ;  /* 0x000000aba89c0220 */ /* 0x008fe20000410000 */
[----:B----4-:R-:W-:-:S07]  /*1ff0*/  @P0 FMUL.FTZ R158, R169, R170 ;  /* 0x000000aaa99e0220 */ /* 0x010fce0000410000 */
.L_x_18766:
        /* <DEDUP_REMOVED lines=9> */
.L_x_18767:
        /* <DEDUP_REMOVED lines=36> */
.L_x_18768:
        /* <DEDUP_REMOVED lines=34> */
.L_x_18769:
        /* <DEDUP_REMOVED lines=9> */
.L_x_18770:
[----:B------:R-:W-:Y:S01]  /*2580*/  IADD3 R181, PT, PT, R173, 0x300, RZ ;  /* 0x00000300adb57810 */ /* 0x000fe20007ffe0ff */
[----:B------:R-:W-:Y:S06]  /*2590*/  BRA.U !UP0, `(.L_x_18771) ;  /* 0x0000000108887547 */ /* 0x000fec000b800000 */
[----:B------:R-:W1:Y:S02]  /*25a0*/  LDC.64 R182, c[0x0][0x3a0] ;  /* 0x0000e800ffb67b82 */ /* 0x000e640000000a00 */
[----:B-1----:R-:W-:-:S05]  /*25b0*/  IMAD.WIDE.U32 R182, R181, 0x20, R182 ;  /* 0x00000020b5b67825 */ /* 0x002fca00078e00b6 */
[----:B0-----:R-:W3:Y:S04]  /*25c0*/  LDG.E.128 R172, desc[UR6][R182.64] ;  /* 0x00000006b6ac7981 */ /* 0x001ee8000c1e1d00 */
        /* <DEDUP_REMOVED lines=9> */
[----:B------:R-:W-:-:S02]  /*2660*/  @P0 SHF.L.U32 R183, R118, 0x10, RZ ;  /* 0x0000001076b70819 */ /* 0x000fc400000006ff */
[----:B------:R-:W-:-:S03]  /*2670*/  @P0 SHF.L.U32 R182, R182, 0x10, RZ ;  /* 0x00000010b6b60819 */ /* 0x000fc600000006ff */
[----:B------:R-:W0:Y:S08]  /*2680*/  @P0 LDC R186, c[0x0][0x40c] ;  /* 0x00010300ffba0b82 */ /* 0x000e300000000800 */
[----:B------:R-:W2:Y:S08]  /*2690*/  @P0 LDC R187, c[0x0][0x40c] ;  /* 0x00010300ffbb0b82 */ /* 0x000eb00000000800 */
[----:B------:R-:W4:Y:S08]  /*26a0*/  @P0 LDC R188, c[0x0][0x40c] ;  /* 0x00010300ffbc0b82 */ /* 0x000f300000000800 */
[----:B------:R-:W2:Y:S08]  /*26b0*/  @P0 LDC R189, c[0x0][0x40c] ;  /* 0x00010300ffbd0b82 */ /* 0x000eb00000000800 */
[----:B------:R-:W2:Y:S08]  /*26c0*/  @P0 LDC R190, c[0x0][0x40c] ;  /* 0x00010300ffbe0b82 */ /* 0x000eb00000000800 */
[----:B------:R-:W2:Y:S01]  /*26d0*/  @P0 LDC R191, c[0x0][0x40c] ;  /* 0x00010300ffbf0b82 */ /* 0x000ea20000000800 */
[----:B---3--:R-:W-:Y:S01]  /*26e0*/  @P0 FFMA.FTZ R172, R155, R180, R172 ;  /* 0x000000b49bac0223 */ /* 0x008fe200000100ac */
[----:B-1----:R-:W-:Y:S01]  /*26f0*/  @P0 FFMA.FTZ R173, R0, R184, R173 ;  /* 0x000000b800ad0223 */ /* 0x002fe200000100ad */
[----:B------:R-:W-:Y:S01]  /*2700*/  @P0 PRMT R0, R117, 0x7632, R0 ;  /* 0x0000763275000816 */ /* 0x000fe20000000000 */
[----:B0-----:R-:W-:Y:S01]  /*2710*/  @P0 FFMA.FTZ R174, R185, R186, R174 ;  /* 0x000000bab9ae0223 */ /* 0x001fe200000100ae */
[----:B------:R-:W-:Y:S01]  /*2720*/  @P0 PRMT R155, R118, 0x7632, R155 ;  /* 0x00007632769b0816 */ /* 0x000fe2000000009b */
[----:B----4-:R-:W-:Y:S01]  /*2730*/  @P0 FFMA.FTZ R176, R183, R188, R176 ;  /* 0x000000bcb7b00223 */ /* 0x010fe200000100b0 */
[----:B------:R-:W-:Y:S01]  /*2740*/  @P0 SHF.L.U32 R185, R119, 0x10, RZ ;  /* 0x0000001077b90819 */ /* 0x000fe200000006ff */
[----:B--2---:R-:W-:Y:S01]  /*2750*/  @P0 FFMA.FTZ R179, R182, R191, R179 ;  /* 0x000000bfb6b30223 */ /* 0x004fe200000100b3 */
[----:B------:R-:W-:-:S02]  /*2760*/  @P0 SHF.L.U32 R0, R0, 0x10, RZ ;  /* 0x0000001000000819 */ /* 0x000fc400000006ff */
[----:B------:R-:W-:Y:S01]  /*2770*/  @P0 SHF.L.U32 R180, R155, 0x10, RZ ;  /* 0x000000109bb40819 */ /* 0x000fe200000006ff */
[----:B------:R-:W-:Y:S02]  /*2780*/  @P0 FFMA.FTZ R178, R185, R190, R178 ;  /* 0x000000beb9b20223 */ /* 0x000fe400000100b2 */
[----:B------:R-:W-:Y:S02]  /*2790*/  @P0 FFMA.FTZ R175, R0, R187, R175 ;  /* 0x000000bb00af0223 */ /* 0x000fe400000100af */
[----:B------:R-:W-:Y:S01]  /*27a0*/  @P0 FFMA.FTZ R177, R180, R189, R177 ;  /* 0x000000bdb4b10223 */ /* 0x000fe200000100b1 */
[----:B------:R-:W-:Y:S06]  /*27b0*/  BRA `(.L_x_18772) ;  /* 0x0000000000887947 */ /* 0x000fec0003800000 */
.L_x_18771:
[----:B------:R-:W1:Y:S01]  /*27c0*/  @P0 LDC R179, c[0x0][0x40c] ;  /* 0x00010300ffb30b82 */ /* 0x000e620000000800 */
[----:B-----5:R-:W-:Y:S01]  /*27d0*/  @P0 PRMT R0, R116, 0x7632, R0 ;  /* 0x0000763274000816 */ /* 0x020fe20000000000 */
[----:B------:R-:W-:Y:S01]  /*27e0*/  HFMA2 R173, -RZ, RZ, 0, 0 ;  /* 0x00000000ffad7431 */ /* 0x000fe200000001ff */
[----:B------:R-:W-:Y:S02]  /*27f0*/  @P0 PRMT R172, R118, 0x7632, R172 ;  /* 0x0000763276ac0816 */ /* 0x000fe400000000ac */
[----:B------:R-:W-:Y:S02]  /*2800*/  CS2R R176, SRZ ;  /* 0x0000000000b07805 */ /* 0x000fe4000001ff00 */
[----:B------:R-:W-:Y:S02]  /*2810*/  @P0 PRMT R155, R117, 0x7632, R155 ;  /* 0x00007632759b0816 */ /* 0x000fe4000000009b */
[----:B------:R-:W-:Y:S01]  /*2820*/  @P0 SHF.L.U32 R0, R0, 0x10, RZ ;  /* 0x0000001000000819 */ /* 0x000fe200000006ff */
[----:B------:R-:W3:Y:S01]  /*2830*/  @P0 LDC R187, c[0x0][0x40c] ;  /* 0x00010300ffbb0b82 */ /* 0x000ee20000000800 */
[----:B------:R-:W-:-:S02]  /*2840*/  @P0 SHF.L.U32 R172, R172, 0x10, RZ ;  /* 0x00000010acac0819 */ /* 0x000fc400000006ff */
[----:B------:R-:W-:Y:S02]  /*2850*/  @P0 SHF.L.U32 R155, R155, 0x10, RZ ;  /* 0x000000109b9b0819 */ /* 0x000fe400000006ff */
[----:B0-----:R-:W-:Y:S02]  /*2860*/  MOV R175, RZ ;  /* 0x000000ff00af7202 */ /* 0x001fe40000000f00 */
[----:B------:R-:W-:Y:S01]  /*2870*/  @P0 SHF.L.U32 R182, R117, 0x10, RZ ;  /* 0x0000001075b60819 */ /* 0x000fe200000006ff */
[----:B------:R-:W0:Y:S01]  /*2880*/  @P0 LDC R174, c[0x0][0x40c] ;  /* 0x00010300ffae0b82 */ /* 0x000e220000000800 */
[----:B------:R-:W-:Y:S02]  /*2890*/  @P0 SHF.L.U32 R184, R118, 0x10, RZ ;  /* 0x0000001076b80819 */ /* 0x000fe400000006ff */
[----:B------:R-:W-:-:S05]  /*28a0*/  @P0 SHF.L.U32 R186, R119, 0x10, RZ ;  /* 0x0000001077ba0819 */ /* 0x000fca00000006ff */
[----:B------:R-:W4:Y:S01]  /*28b0*/  @P0 LDC R191, c[0x0][0x40c] ;  /* 0x00010300ffbf0b82 */ /* 0x000f220000000800 */
[----:B-1----:R-:W-:Y:S01]  /*28c0*/  @P0 FMUL.FTZ R173, R0, R179 ;  /* 0x000000b300ad0220 */ /* 0x002fe20000410000 */
[----:B------:R-:W-:Y:S02]  /*28d0*/  @P0 PRMT R0, R119, 0x7632, R0 ;  /* 0x0000763277000816 */ /* 0x000fe40000000000 */
[----:B------:R-:W-:Y:S02]  /*28e0*/  CS2R R178, SRZ ;  /* 0x0000000000b27805 */ /* 0x000fe4000001ff00 */
[----:B------:R-:W-:Y:S02]  /*28f0*/  @P0 SHF.L.U32 R0, R0, 0x10, RZ ;  /* 0x0000001000000819 */ /* 0x000fe400000006ff */
[----:B------:R-:W1:Y:S01]  /*2900*/  @P0 LDC R180, c[0x0][0x40c] ;  /* 0x00010300ffb40b82 */ /* 0x000e620000000800 */
[----:B---3--:R-:W-:Y:S01]  /*2910*/  @P0 FMUL.FTZ R177, R172, R187 ;  /* 0x000000bbacb10220 */ /* 0x008fe20000410000 */
[----:B------:R-:W-:-:S06]  /*2920*/  HFMA2 R172, -RZ, RZ, 0, 0 ;  /* 0x00000000ffac7431 */ /* 0x000fcc00000001ff */
[----:B------:R-:W3:Y:S01]  /*2930*/  @P0 LDC R183, c[0x0][0x40c] ;  /* 0x00010300ffb70b82 */ /* 0x000ee20000000800 */
[----:B0-----:R-:W-:Y:S01]  /*2940*/  @P0 FMUL.FTZ R175, R155, R174 ;  /* 0x000000ae9baf0220 */ /* 0x001fe20000410000 */
[----:B------:R-:W-:Y:S02]  /*2950*/  @P0 SHF.L.U32 R155, R116, 0x10, RZ ;  /* 0x00000010749b0819 */ /* 0x000fe400000006ff */
[----:B------:R-:W-:-:S04]  /*2960*/  MOV R174, RZ ;  /* 0x000000ff00ae7202 */ /* 0x000fc80000000f00 */
[----:B------:R-:W0:Y:S01]  /*2970*/  @P0 LDC R185, c[0x0][0x40c] ;  /* 0x00010300ffb90b82 */ /* 0x000e220000000800 */
[----:B----4-:R-:W-:-:S07]  /*2980*/  @P0 FMUL.FTZ R179, R0, R191 ;  /* 0x000000bf00b30220 */ /* 0x010fce0000410000 */
[----:B------:R-:W4:Y:S01]  /*2990*/  @P0 LDC R189, c[0x0][0x40c] ;  /* 0x00010300ffbd0b82 */ /* 0x000f220000000800 */
[----:B-1----:R-:W-:Y:S01]  /*29a0*/  @P0 FMUL.FTZ R172, R155, R180 ;  /* 0x000000b49bac0220 */ /* 0x002fe20000410000 */
[----:B---3--:R-:W-:Y:S01]  /*29b0*/  @P0 FMUL.FTZ R174, R182, R183 ;  /* 0x000000b7b6ae0220 */ /* 0x008fe20000410000 */
[----:B0-----:R-:W-:Y:S01]  /*29c0*/  @P0 FMUL.FTZ R176, R184, R185 ;  /* 0x000000b9b8b00220 */ /* 0x001fe20000410000 */
[----:B----4-:R-:W-:-:S07]  /*29d0*/  @P0 FMUL.FTZ R178, R186, R189 ;  /* 0x000000bdbab20220 */ /* 0x010fce0000410000 */
.L_x_18772:
        /* <DEDUP_REMOVED lines=205> */
.L_x_18774:
[----:B--2---:R-:W-:Y:S05]  /*36b0*/  BSYNC.RECONVERGENT B0 ;  /* 0x0000000000007941 */ /* 0x004fea0003800200 */
.L_x_18773:
[----:B------:R-:W-:Y:S01]  /*36c0*/  BAR.SYNC.DEFER_BLOCKING 0x0 ;  /* 0x0000000000007b1d */ /* 0x000fe20000010000 */
[----:B0-----:R-:W-:Y:S01]  /*36d0*/  HFMA2 R152, -RZ, RZ, 0, 0 ;  /* 0x00000000ff987431 */ /* 0x001fe200000001ff */
[----:B------:R-:W-:-:S04]  /*36e0*/  CS2R R180, SRZ ;  /* 0x0000000000b47805 */ /* 0x000fc8000001ff00 */
[----:B------:R-:W-:Y:S04]  /*36f0*/  BSSY.RECONVERGENT B0, `(.L_x_18775) ;  /* 0x000000a000007945 */ /* 0x000fe80003800200 */
[----:B------:R-:W-:Y:S05]  /*3700*/  @P1 BRA `(.L_x_18776) ;  /* 0x0000000000201947 */ /* 0x000fea0003800000 */
[----:B------:R-:W0:Y:S01]  /*3710*/  S2UR UR5, SR_CgaCtaId ;  /* 0x00000000000579c3 */ /* 0x000e220000008800 */
[----:B------:R-:W-:Y:S01]  /*3720*/  UMOV UR4, 0x400 ;  /* 0x0000040000047882 */ /* 0x000fe20000000000 */
[----:B------:R-:W-:-:S04]  /*3730*/  SHF.L.U32 R152, R0, 0x3, RZ ;  /* 0x0000000300987819 */ /* 0x000fc800000006ff */
[----:B------:R-:W-:Y:S02]  /*3740*/  LOP3.LUT R180, R152, 0xf8, RZ, 0xc0, !PT ;  /* 0x000000f898b47812 */ /* 0x000fe400078ec0ff */
[----:B------:R-:W-:Y:S01]  /*3750*/  MOV R152, 0x700 ;  /* 0x0000070000987802 */ /* 0x000fe20000000f00 */
[----:B0-----:R-:W-:-:S04]  /*3760*/  ULEA UR4, UR5, UR4, 0x18 ;  /* 0x0000000405047291 */ /* 0x001fc8000f8ec0ff */
[----:B------:R-:W-:-:S09]  /*3770*/  @UP1 UIADD3 UR4, UPT, UPT, UR4, 0x20, URZ ;  /* 0x0000002004041890 */ /* 0x000fd2000fffe0ff */
[----:B------:R-:W0:Y:S03]  /*3780*/  LDS.64 R180, [R180+UR4] ;  /* 0x00000004b4b47984 */ /* 0x000e260008000a00 */
.L_x_18776:
[----:B------:R-:W-:Y:S05]  /*3790*/  BSYNC.RECONVERGENT B0 ;  /* 0x0000000000007941 */ /* 0x000fea0003800200 */
.L_x_18775:
        /* <DEDUP_REMOVED lines=56> */
[----:B------:R-:W0:Y:S01]  /*3b20*/  LDC.64 R128, c[0x0][0x428] ;  /* 0x00010a00ff807b82 */ /* 0x000e220000000a00 */
[C---:B------:R-:W-:Y:S01]  /*3b30*/  FADD.FTZ R143, -R153.reuse, R143 ;  /* 0x0000008f998f7221 */ /* 0x040fe20000010100 */
[----:B------:R-:W-:Y:S02]  /*3b40*/  IMAD R3, R154, R3, RZ ;  /* 0x000000039a037224 */ /* 0x000fe400078e02ff */
[C---:B------:R-:W-:Y:S01]  /*3b50*/  FADD.FTZ R120, -R153.reuse, R174 ;  /* 0x000000ae99787221 */ /* 0x040fe20000010100 */
[C---:B------:R-:W-:Y:S01]  /*3b60*/  FADD.FTZ R183, -R153.reuse, R122 ;  /* 0x0000007a99b77221 */ /* 0x040fe20000010100 */
[C---:B------:R-:W-:Y:S01]  /*3b70*/  FADD.FTZ R123, -R153.reuse, R123 ;  /* 0x0000007b997b7221 */ /* 0x040fe20000010100 */
[C---:B------:R-:W-:Y:S01]  /*3b80*/  FADD.FTZ R181, -R153.reuse, R121 ;  /* 0x0000007999b57221 */ /* 0x040fe20000010100 */
[C---:B------:R-:W-:Y:S01]  /*3b90*/  FMUL.FTZ R174, R152.reuse, R143 ;  /* 0x0000008f98ae7220 */ /* 0x040fe20000410000 */
[C---:B------:R-:W-:Y:S01]  /*3ba0*/  FADD.FTZ R185, -R153.reuse, R124 ;  /* 0x0000007c99b97221 */ /* 0x040fe20000010100 */
[C---:B------:R-:W-:Y:S01]  /*3bb0*/  FADD.FTZ R125, -R153.reuse, R125 ;  /* 0x0000007d997d7221 */ /* 0x040fe20000010100 */
[C---:B------:R-:W-:Y:S01]  /*3bc0*/  FMUL.FTZ R143, R152.reuse, R120 ;  /* 0x00000078988f7220 */ /* 0x040fe20000410000 */
[C---:B------:R-:W-:Y:S01]  /*3bd0*/  FADD.FTZ R187, -R153.reuse, R126 ;  /* 0x0000007e99bb7221 */ /* 0x040fe20000010100 */
[C---:B------:R-:W-:Y:S01]  /*3be0*/  FADD.FTZ R127, -R153.reuse, R127 ;  /* 0x0000007f997f7221 */ /* 0x040fe20000010100 */
[C---:B------:R-:W-:Y:S01]  /*3bf0*/  FMUL.FTZ R183, R152.reuse, R183 ;  /* 0x000000b798b77220 */ /* 0x040fe20000410000 */
[C---:B------:R-:W-:Y:S01]  /*3c00*/  FMUL.FTZ R124, R152.reuse, R123 ;  /* 0x0000007b987c7220 */ /* 0x040fe20000410000 */
[----:B------:R-:W-:Y:S01]  /*3c10*/  SHF.R.S32.HI R120, RZ, 0x1f, R3 ;  /* 0x0000001fff787819 */ /* 0x000fe20000011403 */
[C---:B------:R-:W-:Y:S01]  /*3c20*/  FMUL.FTZ R121, R152.reuse, R155 ;  /* 0x0000009b98797220 */ /* 0x040fe20000410000 */
[C---:B------:R-:W-:Y:S01]  /*3c30*/  FMUL.FTZ R122, R152.reuse, R181 ;  /* 0x000000b5987a7220 */ /* 0x040fe20000410000 */
        /* <DEDUP_REMOVED lines=14> */
[----:B------:R-:W-:Y:S01]  /*3d20*/  LEA.HI R3, R120, R3, RZ, 0x3 ;  /* 0x0000000378037211 */ /* 0x000fe200078f18ff */
[----:B------:R-:W-:Y:S01]  /*3d30*/  FADD.FTZ R213, -R153, R150 ;  /* 0x0000009699d57221 */ /* 0x000fe20000010100 */
[----:B------:R-:W-:Y:S01]  /*3d40*/  FFMA.FTZ R121, R121, R4, R60 ;  /* 0x0000000479797223 */ /* 0x000fe2000001003c */
[----:B------:R-:W-:Y:S01]  /*3d50*/  FFMA.FTZ R122, R122, R5, R61 ;  /* 0x000000057a7a7223 */ /* 0x000fe2000001003d */
[C---:B------:R-:W-:Y:S01]  /*3d60*/  FADD.FTZ R131, -R153.reuse, R131 ;  /* 0x0000008399837221 */ /* 0x040fe20000010100 */
[C---:B------:R-:W-:Y:S01]  /*3d70*/  FADD.FTZ R135, -R153.reuse, R135 ;  /* 0x0000008799877221 */ /* 0x040fe20000010100 */
[----:B------:R-:W-:Y:S01]  /*3d80*/  FADD.FTZ R182, -R153, R178 ;  /* 0x000000b299b67221 */ /* 0x000fe20000010100 */
        /* <DEDUP_REMOVED lines=8> */
[----:B------:R-:W-:Y:S01]  /*3e10*/  LEA.HI.SX32 R3, R3, R0, 0x1d ;  /* 0x0000000003037211 */ /* 0x000fe200078feaff */
[----:B------:R-:W-:Y:S01]  /*3e20*/  FFMA.FTZ R120, R189, R12, R68 ;  /* 0x0000000cbd787223 */ /* 0x000fe20000010044 */
[----:B------:R-:W-:Y:S01]  /*3e30*/  FFMA.FTZ R133, R134, R13, R69 ;  /* 0x0000000d86857223 */ /* 0x000fe20000010045 */
[C---:B------:R-:W-:Y:S01]  /*3e40*/  FADD.FTZ R199, -R153.reuse, R136 ;  /* 0x0000008899c77221 */ /* 0x040fe20000010100 */
[----:B------:R-:W-:Y:S01]  /*3e50*/  F2FP.BF16.F32.PACK_AB R125, R124, R125 ;  /* 0x0000007d7c7d723e */ /* 0x000fe200000010ff */
[C---:B------:R-:W-:Y:S01]  /*3e60*/  FMUL.FTZ R193, R152.reuse, R193 ;  /* 0x000000c198c17220 */ /* 0x040fe20000410000 */
[C---:B------:R-:W-:Y:S01]  /*3e70*/  FMUL.FTZ R136, R152.reuse, R131 ;  /* 0x0000008398887220 */ /* 0x040fe20000410000 */
[C---:B------:R-:W-:Y:S01]  /*3e80*/  FMUL.FTZ R197, R152.reuse, R197 ;  /* 0x000000c598c57220 */ /* 0x040fe20000410000 */
[----:B------:R-:W-:Y:S01]  /*3e90*/  FMUL.FTZ R180, R152, R135 ;  /* 0x0000008798b47220 */ /* 0x000fe20000410000 */
[----:B------:R-:W-:Y:S01]  /*3ea0*/  F2FP.BF16.F32.PACK_AB R124, R122, R121 ;  /* 0x000000797a7c723e */ /* 0x000fe200000010ff */
        /* <DEDUP_REMOVED lines=38> */
[----:B------:R-:W-:Y:S01]  /*4110*/  FFMA.FTZ R121, R193, R14, R70 ;  /* 0x0000000ec1797223 */ /* 0x000fe20000010046 */
[----:B------:R-:W-:Y:S01]  /*4120*/  F2FP.BF16.F32.PACK_AB R120, R133, R120 ;  /* 0x000000788578723e */ /* 0x000fe200000010ff */
[----:B------:R-:W-:Y:S01]  /*4130*/  FFMA.FTZ R123, R197, R18, R74 ;  /* 0x00000012c57b7223 */ /* 0x000fe2000001004a */
[----:B------:R-:W-:Y:S01]  /*4140*/  FFMA.FTZ R180, R180, R19, R75 ;  /* 0x00000013b4b47223 */ /* 0x000fe2000001004b */
[----:B------:R-:W-:Y:S01]  /*4150*/  FFMA.FTZ R136, R136, R15, R71 ;  /* 0x0000000f88887223 */ /* 0x000fe20000010047 */
[----:B------:R-:W-:Y:S01]  /*4160*/  IADD3 R133, PT, PT, R3, 0x80, RZ ;  /* 0x0000008003857810 */ /* 0x000fe20007ffe0ff */
        /* <DEDUP_REMOVED lines=35> */
[----:B------:R-:W-:Y:S01]  /*43a0*/  F2FP.BF16.F32.PACK_AB R122, R135, R122 ;  /* 0x0000007a877a723e */ /* 0x000fe200000010ff */
[----:B------:R-:W-:Y:S01]  /*43b0*/  FMUL.FTZ R152, R152, R179 ;  /* 0x000000b398987220 */ /* 0x000fe20000410000 */
[C---:B------:R-:W-:Y:S01]  /*43c0*/  IADD3 R135, PT, PT, R3.reuse, 0x100, RZ ;  /* 0x0000010003877810 */ /* 0x040fe20007ffe0ff */
[----:B------:R0:W-:Y:S01]  /*43d0*/  STG.E.128 desc[UR6][R130.64], R124 ;  /* 0x0000007c82007986 */ /* 0x0001e2000c101d06 */
[C---:B------:R-:W-:Y:S01]  /*43e0*/  IADD3 R137, PT, PT, R3.reuse, 0x180, RZ ;  /* 0x0000018003897810 */ /* 0x040fe20007ffe0ff */
        /* <DEDUP_REMOVED lines=52> */
[----:B------:R-:W-:Y:S01]  /*4730*/  F2FP.BF16.F32.PACK_AB R155, R154, R155 ;  /* 0x0000009b9a9b723e */ /* 0x000fe200000010ff */
[----:B------:R-:W-:Y:S01]  /*4740*/  FFMA.FTZ R138, R138, R53, R109 ;  /* 0x000000358a8a7223 */ /* 0x000fe2000001006d */
[----:B------:R-:W-:-:S02]  /*4750*/  F2FP.BF16.F32.PACK_AB R154, R153, R160 ;  /* 0x000000a0999a723e */ /* 0x000fc400000010ff */
[----:B------:R-:W-:Y:S01]  /*4760*/  F2FP.BF16.F32.PACK_AB R153, R146, R3 ;  /* 0x000000039299723e */ /* 0x000fe200000010ff */
[----:B------:R-:W-:Y:S01]  /*4770*/  FFMA.FTZ R146, R152, R59, R115 ;  /* 0x0000003b98927223 */ /* 0x000fe20000010073 */
[----:B------:R-:W-:Y:S02]  /*4780*/  F2FP.BF16.F32.PACK_AB R123, R174, R175 ;  /* 0x000000afae7b723e */ /* 0x000fe400000010ff */
[----:B------:R-:W-:Y:S02]  /*4790*/  F2FP.BF16.F32.PACK_AB R122, R168, R173 ;  /* 0x000000ada87a723e */ /* 0x000fe400000010ff */
[----:B------:R-:W-:Y:S02]  /*47a0*/  F2FP.BF16.F32.PACK_AB R121, R164, R169 ;  /* 0x000000a9a479723e */ /* 0x000fe400000010ff */
[----:B------:R-:W-:Y:S02]  /*47b0*/  F2FP.BF16.F32.PACK_AB R120, R170, R167 ;  /* 0x000000a7aa78723e */ /* 0x000fe400000010ff */
[----:B------:R-:W-:-:S02]  /*47c0*/  F2FP.BF16.F32.PACK_AB R127, R176, R127 ;  /* 0x0000007fb07f723e */ /* 0x000fc400000010ff */
[----:B------:R-:W-:Y:S01]  /*47d0*/  F2FP.BF16.F32.PACK_AB R126, R151, R126 ;  /* 0x0000007e977e723e */ /* 0x000fe200000010ff */
[----:B------:R0:W-:Y:S01]  /*47e0*/  STG.E.128 desc[UR6][R130.64], R120 ;  /* 0x0000007882007986 */ /* 0x0001e2000c101d06 */
[----:B------:R-:W-:Y:S02]  /*47f0*/  F2FP.BF16.F32.PACK_AB R151, R172, R171 ;  /* 0x000000abac97723e */ /* 0x000fe400000010ff */
        /* <DEDUP_REMOVED lines=10> */
[----:B------:R-:W-:-:S05]  /*48a0*/  F2FP.BF16.F32.PACK_AB R144, R138, R139 ;  /* 0x0000008b8a90723e */ /* 0x000fca00000010ff */
[----:B------:R0:W-:Y:S02]  /*48b0*/  STG.E.128 desc[UR6][R128.64], R144 ;  /* 0x0000009080007986 */ /* 0x0001e4000c101d06 */
.L_x_18777:
[----:B0-----:R-:W0:Y:S01]  /*48c0*/  LDC.64 R120, c[0x0][0x380] ;  /* 0x0000e000ff787b82 */ /* 0x001e220000000a00 */
[----:B------:R-:W-:Y:S01]  /*48d0*/  UPLOP3.LUT UP1, UPT, UPT, UPT, UP1, 0x40, 0x4 ;  /* 0x000000000004789c */ /* 0x000fe20003f2e810 */
[----:B0-----:R-:W-:-:S04]  /*48e0*/  IADD3 R2, PT, PT, R2, R120, RZ ;  /* 0x0000007802027210 */ /* 0x001fc80007ffe0ff */
[----:B------:R-:W-:-:S13]  /*48f0*/  ISETP.GE.AND P0, PT, R2, R121, PT ;  /* 0x000000790200720c */ /* 0x000fda0003f06270 */
[----:B------:R-:W-:Y:S05]  /*4900*/  @!P0 BRA `(.L_x_18778) ;  /* 0xffffffbc00308947 */ /* 0x000fea000383ffff */
[----:B------:R-:W-:Y:S05]  /*4910*/  EXIT ;  /* 0x000000000000794d */ /* 0x000fea0003800000 */
.L_x_18779:
        /* <DEDUP_REMOVED lines=14> */
.L_x_42358:


//--------------------- .text._ZN10layer_norm13ln_fwd_kernelINS_13Kernel_traitsIf13__nv_bfloat16fS2_fjLj7168ELj1ELj1ELj4ELj16ENS_18Kernel_traits_baseILj7168EfS2_fS2_fjLj128EEEEELb0ELb1ELb0ELb0EEEvNS_9FwdParamsE --------------------------
	.section	.text._ZN10layer_norm13ln_fwd_kernelINS_13Kernel_traitsIf13__nv_bfloat16fS2_fjLj7168ELj1ELj1ELj4ELj16ENS_18Kernel_traits_baseILj7168EfS2_fS2_fjLj128EEEEELb0ELb1ELb0ELb0EEEvNS_9FwdParamsE,"ax",@progbits
	.align	128
        .global         _ZN10layer_norm13ln_fwd_kernelINS_13Kernel_traitsIf13__nv_bfloat16fS2_fjLj7168ELj1ELj1ELj4ELj16ENS_18Kernel_traits_baseILj7168EfS2_fS2_fjLj128EEEEELb0ELb1ELb0ELb0EEEvNS_9FwdParamsE
        .type           _ZN10layer_norm13ln_fwd_kernelINS_13Kernel_traitsIf13__nv_bfloat16fS2_fjLj7168ELj1ELj1ELj4ELj16ENS_18Kernel_traits_baseILj7168EfS2_fS2_fjLj128EEEEELb0ELb1ELb0ELb0EEEvNS_9FwdParamsE,@function
        .size           _ZN10layer_norm13ln_fwd_kernelINS_13Kernel_traitsIf13__nv_bfloat16fS2_fjLj7168ELj1ELj1ELj4ELj16ENS_18Kernel_traits_baseILj7168EfS2_fS2_fjLj128EEEEELb0ELb1ELb0ELb0EEEvNS_9FwdParamsE,(.L_x_42359 - _ZN10layer_norm13ln_fwd_kernelINS_13Kernel_traitsIf13__nv_bfloat16fS2_fjLj7168ELj1ELj1ELj4ELj16ENS_18Kernel_traits_baseILj7168EfS2_fS2_fjLj128EEEEELb0ELb1ELb0ELb0EEEvNS_9FwdParamsE)
        .other          _ZN10layer_norm13ln_fwd_kernelINS_13Kernel_traitsIf13__nv_bfloat16fS2_fjLj7168ELj1ELj1ELj4ELj16ENS_18Kernel_traits_baseILj7168EfS2_fS2_fjLj128EEEEELb0ELb1ELb0ELb0EEEvNS_9FwdParamsE,@"STO_CUDA_ENTRY STV_DEFAULT"
_ZN10layer_norm13ln_fwd_kernelINS_13Kernel_traitsIf13__nv_bfloat16fS2_fjLj7168ELj1ELj1ELj4ELj16ENS_18Kernel_traits_baseILj7168EfS2_fS2_fjLj128EEEEELb0ELb1ELb0ELb0EEEvNS_9FwdParamsE:
.text._ZN10layer_norm13ln_fwd_kernelINS_13Kernel_traitsIf13__nv_bfloat16fS2_fjLj7168ELj1ELj1ELj4ELj16ENS_18Kernel_traits_baseILj7168EfS2_fS2_fjLj128EEEEELb0ELb1ELb0ELb0EEEvNS_9FwdParamsE:
        /* <DEDUP_REMOVED lines=117> */
.L_x_18781:
        /* <DEDUP_REMOVED lines=11> */
[----:B0-----:R-:W-:-:S07]  /*0800*/  @P0 IMAD.WIDE.U32 R16, R3, 0x20, R12 ;  /* 0x0000002003100825 */ /* 0x001fce00078e000c */
[----:B------:R-:W0:Y:S01]  /*0810*/  @P2 LDC.64 R40, c[0x0][0x3d0] ;  /* 0x0000f400ff282b82 */ /* 0x000e220000000a00 */
[C---:B-1----:R-:W-:Y:S01]  /*0820*/  @P0 IMAD.WIDE.U32 R18, R3.reuse, 0x20, R14 ;  /* 0x0000002003120825 */ /* 0x042fe200078e000e */
[----:B------:R-:W-:Y:S01]  /*0830*/  @P0 LOP3.LUT R3, R3, 0x80, RZ, 0xfc, !PT ;  /* 0x0000008003030812 */ /* 0x000fe200078efcff */
[----:B------:R-:W5:Y:S05]  /*0840*/  @P0 LDG.E.128 R4, desc[UR8][R16.64] ;  /* 0x0000000810040981 */ /* 0x000f6a000c1e1d00 */
[----:B------:R-:W1:Y:S01]  /*0850*/  @P2 LDC.64 R42, c[0x0][0x3e8] ;  /* 0x0000fa00ff2a2b82 */ /* 0x000e620000000a00 */
[C---:B--2---:R-:W-:Y:S01]  /*0860*/  @P1 IMAD.WIDE.U32 R36, R3.reuse, 0x20, R36 ;  /* 0x0000002003241825 */ /* 0x044fe200078e0024 */
[----:B------:R-:W5:Y:S06]  /*0870*/  @P0 LDG.E.128 R8, desc[UR8][R16.64+0x10] ;  /* 0x0000100810080981 */ /* 0x000f6c000c1e1d00 */
[----:B------:R-:W2:Y:S01]  /*0880*/  @P3 LDC.64 R60, c[0x0][0x3d0] ;  /* 0x0000f400ff3c3b82 */ /* 0x000ea20000000a00 */
[C---:B---3--:R-:W-:Y:S01]  /*0890*/  @P1 IMAD.WIDE.U32 R38, R3.reuse, 0x20, R38 ;  /* 0x0000002003261825 */ /* 0x048fe200078e0026 */
[----:B------:R-:W-:Y:S01]  /*08a0*/  @P1 IADD3 R3, PT, PT, R3, 0x80, RZ ;  /* 0x0000008003031810 */ /* 0x000fe20007ffe0ff */
[----:B------:R-:W5:Y:S05]  /*08b0*/  @P0 LDG.E.128 R20, desc[UR8][R18.64] ;  /* 0x0000000812140981 */ /* 0x000f6a000c1e1d00 */
[----:B------:R-:W3:Y:S01]  /*08c0*/  @P3 LDC.64 R62, c[0x0][0x3e8] ;  /* 0x0000fa00ff3e3b82 */ /* 0x000ee20000000a00 */
[C---:B0-----:R-:W-:Y:S01]  /*08d0*/  @P2 IMAD.WIDE.U32 R40, R3.reuse, 0x20, R40 ;  /* 0x0000002003282825 */ /* 0x041fe200078e0028 */
[----:B------:R-:W5:Y:S06]  /*08e0*/  @P0 LDG.E.128 R24, desc[UR8][R18.64+0x10] ;  /* 0x0000100812180981 */ /* 0x000f6c000c1e1d00 */
[----:B------:R-:W0:Y:S01]  /*08f0*/  @P4 LDC.64 R12, c[0x0][0x3d0] ;  /* 0x0000f400ff0c4b82 */ /* 0x000e220000000a00 */
[C---:B-1----:R-:W-:Y:S01]  /*0900*/  @P2 IMAD.WIDE.U32 R42, R3.reuse, 0x20, R42 ;  /* 0x00000020032a2825 */ /* 0x042fe200078e002a */
[----:B------:R-:W-:Y:S01]  /*0910*/  @P2 IADD3 R3, PT, PT, R3, 0x80, RZ ;  /* 0x0000008003032810 */ /* 0x000fe20007ffe0ff */
        /* <DEDUP_REMOVED lines=16> */
[----:B--2---:R-:W-:Y:S01]  /*0a20*/  @P5 IMAD.WIDE.U32 R84, R3, 0x20, R84 ;  /* 0x0000002003545825 */ /* 0x004fe200078e0054 */
[----:B------:R2:W5:Y:S01]  /*0a30*/  @P2 LDG.E.128 R56, desc[UR8][R40.64+0x10] ;  /* 0x0000100828382981 */ /* 0x000562000c1e1d00 */
[----:B------:R-:W-:-:S02]  /*0a40*/  CS2R R138, SRZ ;  /* 0x00000000008a7805 */ /* 0x000fc4000001ff00 */
[----:B------:R-:W-:Y:S02]  /*0a50*/  CS2R R136, SRZ ;  /* 0x0000000000887805 */ /* 0x000fe4000001ff00 */
[----:B------:R-:W-:Y:S01]  /*0a60*/  CS2R R134, SRZ ;  /* 0x0000000000867805 */ /* 0x000fe2000001ff00 */
[----:B------:R-:W5:Y:S01]  /*0a70*/  @P2 LDG.E.128 R68, desc[UR8][R42.64] ;  /* 0x000000082a442981 */ /* 0x000f62000c1e1d00 */
[C---:B---3--:R-:W-:Y:S01]  /*0a80*/  @P5 IMAD.WIDE.U32 R86, R3.reuse, 0x20, R86 ;  /* 0x0000002003565825 */ /* 0x048fe200078e0056 */
[----:B------:R-:W-:Y:S02]  /*0a90*/  @P5 IADD3 R3, PT, PT, R3, 0x80, RZ ;  /* 0x0000008003035810 */ /* 0x000fe40007ffe0ff */
[----:B------:R-:W5:Y:S01]  /*0aa0*/  @P2 LDG.E.128 R72, desc[UR8][R42.64+0x10] ;  /* 0x000010082a482981 */ /* 0x000f62000c1e1d00 */
[----:B------:R-:W-:Y:S02]  /*0ab0*/  CS2R R132, SRZ ;  /* 0x0000000000847805 */ /* 0x000fe4000001ff00 */
[----:B------:R-:W-:-:S02]  /*0ac0*/  CS2R R114, SRZ ;  /* 0x0000000000727805 */ /* 0x000fc4000001ff00 */
[----:B------:R-:W-:Y:S01]  /*0ad0*/  CS2R R112, SRZ ;  /* 0x0000000000707805 */ /* 0x000fe2000001ff00 */
[----:B------:R-:W5:Y:S01]  /*0ae0*/  @P3 LDG.E.128 R76, desc[UR8][R60.64] ;  /* 0x000000083c4c3981 */ /* 0x000f62000c1e1d00 */
[C---:B0-----:R-:W-:Y:S01]  /*0af0*/  @P6 IMAD.WIDE.U32 R12, R3.reuse, 0x20, R88 ;  /* 0x00000020030c6825 */ /* 0x041fe200078e0058 */
[----:B------:R-:W-:Y:S02]  /*0b00*/  CS2R R110, SRZ ;  /* 0x00000000006e7805 */ /* 0x000fe4000001ff00 */
[----:B------:R0:W5:Y:S01]  /*0b10*/  @P3 LDG.E.128 R80, desc[UR8][R60.64+0x10] ;  /* 0x000010083c503981 */ /* 0x000162000c1e1d00 */
[----:B------:R-:W-:Y:S02]  /*0b20*/  CS2R R108, SRZ ;  /* 0x00000000006c7805 */ /* 0x000fe4000001ff00 */
[----:B--2---:R-:W-:Y:S02]  /*0b30*/  CS2R R40, SRZ ;  /* 0x0000000000287805 */ /* 0x004fe4000001ff00 */
[----:B------:R-:W-:Y:S01]  /*0b40*/  CS2R R38, SRZ ;  /* 0x0000000000267805 */ /* 0x000fe2000001ff00 */
[----:B------:R-:W5:Y:S01]  /*0b50*/  @P3 LDG.E.128 R92, desc[UR8][R62.64] ;  /* 0x000000083e5c3981 */ /* 0x000f62000c1e1d00 */
[----:B-1----:R-:W-:Y:S01]  /*0b60*/  @P6 IMAD.WIDE.U32 R14, R3, 0x20, R90 ;  /* 0x00000020030e6825 */ /* 0x002fe200078e005a */
[----:B------:R-:W-:-:S02]  /*0b70*/  CS2R R90, SRZ ;  /* 0x00000000005a7805 */ /* 0x000fc4000001ff00 */
[----:B------:R1:W5:Y:S01]  /*0b80*/  @P3 LDG.E.128 R96, desc[UR8][R62.64+0x10] ;  /* 0x000010083e603981 */ /* 0x000362000c1e1d00 */
[----:B------:R-:W-:Y:S02]  /*0b90*/  CS2R R88, SRZ ;  /* 0x0000000000587805 */ /* 0x000fe4000001ff00 */
[----:B0-----:R-:W-:Y:S02]  /*0ba0*/  CS2R R60, SRZ ;  /* 0x00000000003c7805 */ /* 0x001fe4000001ff00 */
[----:B------:R-:W-:Y:S01]  /*0bb0*/  CS2R R42, SRZ ;  /* 0x00000000002a7805 */ /* 0x000fe2000001ff00 */
[----:B------:R-:W5:Y:S01]  /*0bc0*/  @P4 LDG.E.128 R100, desc[UR8][R64.64] ;  /* 0x0000000840644981 */ /* 0x000f62000c1e1d00 */
[----:B------:R-:W-:Y:S02]  /*0bd0*/  CS2R R36, SRZ ;  /* 0x0000000000247805 */ /* 0x000fe4000001ff00 */
[----:B------:R-:W-:Y:S02]  /*0be0*/  CS2R R18, SRZ ;  /* 0x0000000000127805 */ /* 0x000fe4000001ff00 */
[----:B------:R-:W-:Y:S01]  /*0bf0*/  CS2R R16, SRZ ;  /* 0x0000000000107805 */ /* 0x000fe2000001ff00 */
[----:B------:R0:W5:Y:S01]  /*0c00*/  @P4 LDG.E.128 R104, desc[UR8][R64.64+0x10] ;  /* 0x0000100840684981 */ /* 0x000162000c1e1d00 */
[----:B------:R-:W-:-:S02]  /*0c10*/  @P6 CS2R R162, SRZ ;  /* 0x0000000000a26805 */ /* 0x000fc4000001ff00 */
[----:B-1----:R-:W-:Y:S02]  /*0c20*/  CS2R R62, SRZ ;  /* 0x00000000003e7805 */ /* 0x002fe4000001ff00 */
[----:B------:R-:W-:Y:S01]  /*0c30*/  @P6 CS2R R160, SRZ ;  /* 0x0000000000a06805 */ /* 0x000fe2000001ff00 */
[----:B------:R-:W5:Y:S01]  /*0c40*/  @P4 LDG.E.128 R116, desc[UR8][R66.64] ;  /* 0x0000000842744981 */ /* 0x000f62000c1e1d00 */
[----:B------:R-:W-:Y:S02]  /*0c50*/  @P6 CS2R R158, SRZ ;  /* 0x00000000009e6805 */ /* 0x000fe4000001ff00 */
[----:B------:R-:W-:Y:S01]  /*0c60*/  @P6 CS2R R156, SRZ ;  /* 0x00000000009c6805 */ /* 0x000fe2000001ff00 */
[----:B------:R1:W5:Y:S01]  /*0c70*/  @P4 LDG.E.128 R120, desc[UR8][R66.64+0x10] ;  /* 0x0000100842784981 */ /* 0x000362000c1e1d00 */
[----:B0-----:R-:W-:-:S03]  /*0c80*/  CS2R R64, SRZ ;  /* 0x0000000000407805 */ /* 0x001fc6000001ff00 */
[----:B------:R-:W5:Y:S04]  /*0c90*/  @P5 LDG.E.128 R124, desc[UR8][R84.64] ;  /* 0x00000008547c5981 */ /* 0x000f68000c1e1d00 */
[----:B------:R0:W5:Y:S01]  /*0ca0*/  @P5 LDG.E.128 R128, desc[UR8][R84.64+0x10] ;  /* 0x0000100854805981 */ /* 0x000162000c1e1d00 */
[----:B-1----:R-:W-:-:S03]  /*0cb0*/  CS2R R66, SRZ ;  /* 0x0000000000427805 */ /* 0x002fc6000001ff00 */
[----:B------:R-:W5:Y:S04]  /*0cc0*/  @P5 LDG.E.128 R140, desc[UR8][R86.64] ;  /* 0x00000008568c5981 */ /* 0x000f68000c1e1d00 */
[----:B------:R1:W5:Y:S01]  /*0cd0*/  @P5 LDG.E.128 R144, desc[UR8][R86.64+0x10] ;  /* 0x0000100856905981 */ /* 0x000362000c1e1d00 */
[----:B0-----:R-:W-:-:S03]  /*0ce0*/  CS2R R84, SRZ ;  /* 0x0000000000547805 */ /* 0x001fc6000001ff00 */
[----:B------:R-:W5:Y:S04]  /*0cf0*/  @P6 LDG.E.128 R148, desc[UR8][R12.64] ;  /* 0x000000080c946981 */ /* 0x000f68000c1e1d00 */
[----:B------:R0:W5:Y:S01]  /*0d00*/  @P6 LDG.E.128 R152, desc[UR8][R12.64+0x10] ;  /* 0x000010080c986981 */ /* 0x000162000c1e1d00 */
[----:B-1----:R-:W-:-:S03]  /*0d10*/  CS2R R86, SRZ ;  /* 0x0000000000567805 */ /* 0x002fc6000001ff00 */
[----:B------:R-:W5:Y:S04]  /*0d20*/  @P6 LDG.E.128 R164, desc[UR8][R14.64] ;  /* 0x000000080ea46981 */ /* 0x000f68000c1e1d00 */
[----:B------:R1:W5:Y:S01]  /*0d30*/  @P6 LDG.E.128 R168, desc[UR8][R14.64+0x10] ;  /* 0x000010080ea86981 */ /* 0x000362000c1e1d00 */
[----:B0-----:R-:W-:Y:S02]  /*0d40*/  CS2R R12, SRZ ;  /* 0x00000000000c7805 */ /* 0x001fe4000001ff00 */
[----:B-1----:R-:W-:-:S07]  /*0d50*/  CS2R R14, SRZ ;  /* 0x00000000000e7805 */ /* 0x002fce000001ff00 */
.L_x_18782:
[----:B------:R-:W-:Y:S05]  /*0d60*/  BSYNC.RECONVERGENT B0 ;  /* 0x0000000000007941 */ /* 0x000fea0003800200 */
.L_x_18780:
[----:B------:R-:W1:Y:S02]  /*0d70*/  LDCU UR5, c[0x0][0x384] ;  /* 0x00007080ff0577ac */ /* 0x000e640008000800 */
[----:B-1----:R-:W-:-:S06]  /*0d80*/  UISETP.GE.AND UP0, UPT, UR6, UR5, UPT ;  /* 0x000000050600728c */ /* 0x002fcc000bf06270 */
[----:B------:R-:W-:-:S13]  /*0d90*/  PLOP3.LUT P0, PT, PT, PT, UP0, 0x80, 0x8 ;  /* 0x000000000008781c */ /* 0x000fda0003f0f008 */
[----:B------:R-:W-:Y:S05]  /*0da0*/  @P0 EXIT ;  /* 0x000000000000094d */ /* 0x000fea0003800000 */
[----:B------:R-:W-:Y:S01]  /*0db0*/  USHF.R.S32.HI UR5, URZ, 0x3, UR4 ;  /* 0x00000003ff057899 */ /* 0x000fe20008011404 */
[----:B------:R-:W-:Y:S01]  /*0dc0*/  IADD3 R0, PT, PT, RZ, -R0, RZ ;  /* 0x80000000ff007210 */ /* 0x000fe20007ffe0ff */
[----:B------:R-:W1:Y:S02]  /*0dd0*/  LDCU.64 UR10, c[0x0][0x3e0] ;  /* 0x00007c00ff0a77ac */ /* 0x000e640008000a00 */
[----:B------:R-:W-:Y:S02]  /*0de0*/  ULOP3.LUT UR7, UR5, 0x7f, URZ, 0xc0, !UPT ;  /* 0x0000007f05077892 */ /* 0x000fe4000f8ec0ff */
[----:B------:R-:W-:Y:S01]  /*0df0*/  USHF.L.U32 UR5, UR5, 0x1, URZ ;  /* 0x0000000105057899 */ /* 0x000fe200080006ff */
[----:B------:R-:W2:Y:S03]  /*0e00*/  LDCU UR18, c[0x0][0x388] ;  /* 0x00007100ff1277ac */ /* 0x000ea60008000800 */
[----:B------:R-:W-:Y:S01]  /*0e10*/  VIADDMNMX R0, R0, UR7, RZ, !PT ;  /* 0x0000000700007c46 */ /* 0x000fe2000f8001ff */
[----:B------:R-:W-:Y:S01]  /*0e20*/  ULOP3.LUT UR5, UR5, 0xffffff00, URZ, 0xc0, !UPT ;  /* 0xffffff0005057892 */ /* 0x000fe2000f8ec0ff */
[----:B------:R-:W-:Y:S01]  /*0e30*/  MOV R3, UR7 ;  /* 0x0000000700037c02 */ /* 0x000fe20008000f00 */
[----:B------:R-:W3:Y:S01]  /*0e40*/  LDCU.U8 UR14, c[0x0][0x410] ;  /* 0x00008200ff0e77ac */ /* 0x000ee20008000000 */
[----:B------:R-:W-:-:S03]  /*0e50*/  VIMNMX R0, PT, PT, R0, 0x20, PT ;  /* 0x0000002000007848 */ /* 0x000fc60003fe0100 */
[----:B------:R-:W-:Y:S01]  /*0e60*/  IMAD R2, R2, -0x20, R3 ;  /* 0xffffffe002027824 */ /* 0x000fe200078e0203 */
[----:B------:R-:W-:Y:S01]  /*0e70*/  LEA R0, R0, UR5, 0x3 ;  /* 0x0000000500007c11 */ /* 0x000fe2000f8e18ff */
[----:B-1----:R-:W-:Y:S01]  /*0e80*/  UISETP.NE.U32.AND UP0, UPT, UR10, URZ, UPT ;  /* 0x000000ff0a00728c */ /* 0x002fe2000bf05070 */
[----:B------:R-:W1:Y:S02]  /*0e90*/  LDCU UR15, c[0x0][0x400] ;  /* 0x00008000ff0f77ac */ /* 0x000e640008000800 */
[----:B------:R-:W-:Y:S02]  /*0ea0*/  I2FP.F32.U32 R0, R0 ;  /* 0x0000000000007245 */ /* 0x000fe40000201000 */
[----:B------:R-:W-:Y:S01]  /*0eb0*/  VIMNMX R2, PT, PT, RZ, R2, !PT ;  /* 0x00000002ff027248 */ /* 0x000fe20007fe0100 */
[----:B------:R-:W4:Y:S03]  /*0ec0*/  LDCU.64 UR12, c[0x0][0x3a0] ;  /* 0x00007400ff0c77ac */ /* 0x000f260008000a00 */
[----:B------:R-:W0:Y:S01]  /*0ed0*/  MUFU.RCP R0, R0 ;  /* 0x0000000000007308 */ /* 0x000e220000001000 */
[----:B------:R-:W-:Y:S01]  /*0ee0*/  VIMNMX R2, PT, PT, R2, 0x20, PT ;  /* 0x0000002002027848 */ /* 0x000fe20003fe0100 */
[----:B------:R-:W0:Y:S03]  /*0ef0*/  LDCU.64 UR16, c[0x0][0x380] ;  /* 0x00007000ff1077ac */ /* 0x000e260008000a00 */
[----:B------:R-:W-:Y:S01]  /*0f00*/  LEA R2, R2, UR5, 0x3 ;  /* 0x0000000502027c11 */ /* 0x000fe2000f8e18ff */
[----:B------:R-:W-:-:S02]  /*0f10*/  UISETP.NE.AND.EX UP0, UPT, UR11, URZ, UPT, UP0 ;  /* 0x000000ff0b00728c */ /* 0x000fc4000bf05300 */
[----:B--23--:R-:W-:-:S11]  /*0f20*/  UPLOP3.LUT UP2, UPT, UPT, UPT, UPT, 0x40, 0x4 ;  /* 0x000000000004789c */ /* 0x00cfd60003f4e870 */
.L_x_18829:
[----:B--2---:R-:W2:Y:S01]  /*0f30*/  @UP0 LDCU.64 UR4, c[0x0][0x3e0] ;  /* 0x00007c00ff0407ac */ /* 0x004ea20008000a00 */
[----:B------:R-:W-:Y:S01]  /*0f40*/  PLOP3.LUT P0, PT, PT, PT, UP0, 0x80, 0x8 ;  /* 0x000000000008781c */ /* 0x000fe20003f0f008 */
[----:B--2---:R-:W-:-:S06]  /*0f50*/  @UP0 UIMAD.WIDE UR4, UR6, 0x2, UR4 ;  /* 0x00000002060408a5 */ /* 0x004fcc000f8e0204 */
[----:B01-34-:R-:W-:Y:S02]  /*0f60*/  MOV R238, UR4 ;  /* 0x0000000400ee7c02 */ /* 0x01bfe40008000f00 */
[----:B------:R-:W-:-:S05]  /*0f70*/  MOV R239, UR5 ;  /* 0x0000000500ef7c02 */ /* 0x000fca0008000f00 */
[----:B------:R-:W2:Y:S01]  /*0f80*/  @P0 LDG.E.U16 R238, desc[UR8][R238.64] ;  /* 0x00000008eeee0981 */ /* 0x000ea2000c1e1500 */
[----:B------:R-:W-:Y:S01]  /*0f90*/  PLOP3.LUT P0, PT, PT, PT, UP0, 0x80, 0x8 ;  /* 0x000000000008781c */ /* 0x000fe20003f0f008 */
[----:B------:R-:W-:Y:S01]  /*0fa0*/  UIMAD UR4, UR6, UR18, URZ ;  /* 0x00000012060472a4 */ /* 0x000fe2000f8e02ff */
[----:B------:R-:W-:Y:S01]  /*0fb0*/  BSSY.RECONVERGENT B0, `(.L_x_18783) ;  /* 0x0000054000007945 */ /* 0x000fe20003800200 */
[----:B------:R-:W3:Y:S02]  /*0fc0*/  S2R R236, SR_TID.X ;  /* 0x0000000000ec7919 */ /* 0x000ee40000002100 */
[----:B------:R-:W-:-:S04]  /*0fd0*/  USHF.R.S32.HI UR5, URZ, 0x1f, UR4 ;  /* 0x0000001fff057899 */ /* 0x000fc80008011404 */
[----:B------:R-:W-:-:S03]  /*0fe0*/  ULEA.HI UR5, UR5, UR4, URZ, 0x3 ;  /* 0x0000000405057291 */ /* 0x000fc6000f8f18ff */
[----:B------:R-:W-:-:S03]  /*0ff0*/  UMOV UR4, 0x3f800000 ;  /* 0x3f80000000047882 */ /* 0x000fc60000000000 */
[----:B------:R-:W-:-:S04]  /*1000*/  MOV R3, UR5 ;  /* 0x0000000500037c02 */ /* 0x000fc80008000f00 */
[----:B---3--:R-:W-:-:S04]  /*1010*/  LEA.HI.SX32 R3, R3, R236, 0x1d ;  /* 0x000000ec03037211 */ /* 0x008fc800078feaff */
[----:B------:R-:W-:Y:S02]  /*1020*/  MOV R237, R3 ;  /* 0x0000000300ed7202 */ /* 0x000fe40000000f00 */
[----:B--2---:R-:W-:Y:S02]  /*1030*/  @P0 R2UR UR7, R238 ;  /* 0x00000000ee0702ca */ /* 0x004fe400000e0000 */
[----:B------:R-:W-:-:S11]  /*1040*/  ISETP.GE.U32.AND P0, PT, R240, 0x80, PT ;  /* 0x00000080f000780c */ /* 0x000fd60003f06070 */
[----:B------:R-:W-:Y:S02]  /*1050*/  @UP0 USHF.L.U32 UR4, UR7, 0x10, URZ ;  /* 0x0000001007040899 */ /* 0x000fe400080006ff */
[----:B------:R-:W-:Y:S10]  /*1060*/  @!P0 BRA `(.L_x_18784) ;  /* 0x0000000400208947 */ /* 0x000ff40003800000 */
[----:B------:R-:W2:Y:S02]  /*1070*/  LDC.64 R180, c[0x0][0x390] ;  /* 0x0000e400ffb47b82 */ /* 0x000ea40000000a00 */
[----:B--2---:R-:W-:-:S06]  /*1080*/  IMAD.WIDE.U32 R180, R3, 0x10, R180 ;  /* 0x0000001003b47825 */ /* 0x004fcc00078e00b4 */
[----:B------:R-:W5:Y:S01]  /*1090*/  LDG.E.128 R180, desc[UR8][R180.64] ;  /* 0x00000008b4b47981 */ /* 0x000f62000c1e1d00 */
[----:B----4-:R-:W-:-:S04]  /*10a0*/  UISETP.NE.U32.AND UP1, UPT, UR12, URZ, UPT ;  /* 0x000000ff0c00728c */ /* 0x010fc8000bf25070 */
[----:B------:R-:W-:-:S09]  /*10b0*/  UISETP.NE.AND.EX UP1, UPT, UR13, URZ, UPT, UP1 ;  /* 0x000000ff0d00728c */ /* 0x000fd2000bf25310 */
[----:B------:R-:W-:Y:S05]  /*10c0*/  BRA.U !UP1, `(.L_x_18785) ;  /* 0x0000000109847547 */ /* 0x000fea000b800000 */
[----:B------:R-:W2:Y:S02]  /*10d0*/  LDC.64 R184, c[0x0][0x3a0] ;  /* 0x0000e800ffb87b82 */ /* 0x000ea40000000a00 */
[----:B--2---:R-:W-:-:S05]  /*10e0*/  IMAD.WIDE.U32 R184, R3, 0x20, R184 ;  /* 0x0000002003b87825 */ /* 0x004fca00078e00b8 */
[----:B0-----:R-:W2:Y:S04]  /*10f0*/  LDG.E.128 R172, desc[UR8][R184.64] ;  /* 0x00000008b8ac7981 */ /* 0x001ea8000c1e1d00 */
[----:B------:R0:W3:Y:S01]  /*1100*/  LDG.E.128 R176, desc[UR8][R184.64+0x10] ;  /* 0x00001008b8b07981 */ /* 0x0000e2000c1e1d00 */
[C---:B-----5:R-:W-:Y:S02]  /*1110*/  PRMT R186, R180.reuse, 0x7632, R186 ;  /* 0x00007632b4ba7816 */ /* 0x060fe400000000ba */
[----:B------:R-:W-:Y:S02]  /*1120*/  SHF.L.U32 R180, R180, 0x10, RZ ;  /* 0x00000010b4b47819 */ /* 0x000fe400000006ff */
[----:B------:R-:W-:Y:S02]  /*1130*/  PRMT R187, R181, 0x7632, R187 ;  /* 0x00007632b5bb7816 */ /* 0x000fe400000000bb */
[----:B------:R-:W-:-:S02]  /*1140*/  PRMT R238, R182, 0x7632, R238 ;  /* 0x00007632b6ee7816 */ /* 0x000fc400000000ee */
[----:B------:R-:W-:Y:S02]  /*1150*/  PRMT R239, R183, 0x7632, R239 ;  /* 0x00007632b7ef7816 */ /* 0x000fe400000000ef */
[----:B------:R-:W-:Y:S01]  /*1160*/  SHF.L.U32 R237, R181, 0x10, RZ ;  /* 0x00000010b5ed7819 */ /* 0x000fe200000006ff */
[----:B------:R-:W-:Y:S01]  /*1170*/  FMUL.FTZ R181, R180, UR4 ;  /* 0x00000004b4b57c20 */ /* 0x000fe20008410000 */
[----:B------:R-:W-:Y:S02]  /*1180*/  SHF.L.U32 R187, R187, 0x10, RZ ;  /* 0x00000010bbbb7819 */ /* 0x000fe400000006ff */
[----:B------:R-:W-:Y:S01]  /*1190*/  SHF.L.U32 R182, R182, 0x10, RZ ;  /* 0x00000010b6b67819 */ /* 0x000fe200000006ff */
[----:B------:R-:W-:Y:S01]  /*11a0*/  FMUL.FTZ R237, R237, UR4 ;  /* 0x00000004eded7c20 */ /* 0x000fe20008410000 */
[----:B------:R-:W-:Y:S01]  /*11b0*/  SHF.L.U32 R186, R186, 0x10, RZ ;  /* 0x00000010baba7819 */ /* 0x000fe200000006ff */
[----:B0-----:R-:W-:Y:S01]  /*11c0*/  FMUL.FTZ R184, R187, UR4 ;  /* 0x00000004bbb87c20 */ /* 0x001fe20008410000 */
[----:B------:R-:W-:Y:S01]  /*11d0*/  SHF.L.U32 R183, R183, 0x10, RZ ;  /* 0x00000010b7b77819 */ /* 0x000fe200000006ff */
[----:B------:R-:W-:Y:S01]  /*11e0*/  FMUL.FTZ R185, R182, UR4 ;  /* 0x00000004b6b97c20 */ /* 0x000fe20008410000 */
[----:B------:R-:W-:Y:S01]  /*11f0*/  SHF.L.U32 R238, R238, 0x10, RZ ;  /* 0x00000010eeee7819 */ /* 0x000fe200000006ff */
[----:B------:R-:W-:Y:S01]  /*1200*/  FMUL.FTZ R186, R186, UR4 ;  /* 0x00000004baba7c20 */ /* 0x000fe20008410000 */
[----:B------:R-:W-:Y:S01]  /*1210*/  SHF.L.U32 R180, R239, 0x10, RZ ;  /* 0x00000010efb47819 */ /* 0x000fe200000006ff */
[----:B------:R-:W-:-:S02]  /*1220*/  FMUL.FTZ R239, R183, UR4 ;  /* 0x00000004b7ef7c20 */ /* 0x000fc40008410000 */
[----:B------:R-:W-:Y:S02]  /*1230*/  FMUL.FTZ R238, R238, UR4 ;  /* 0x00000004eeee7c20 */ /* 0x000fe40008410000 */
[----:B------:R-:W-:Y:S01]  /*1240*/  FMUL.FTZ R242, R180, UR4 ;  /* 0x00000004b4f27c20 */ /* 0x000fe20008410000 */
[----:B--2---:R-:W-:Y:S01]  /*1250*/  FFMA.FTZ R180, R181, R20, R172 ;  /* 0x00000014b5b47223 */ /* 0x004fe200000100ac */
[----:B------:R-:W-:Y:S01]  /*1260*/  FFMA.FTZ R183, R184, R23, R175 ;  /* 0x00000017b8b77223 */ /* 0x000fe200000100af */
[----:B------:R-:W-:Y:S01]  /*1270*/  FFMA.FTZ R181, R186, R21, R173 ;  /* 0x00000015bab57223 */ /* 0x000fe200000100ad */
[----:B------:R-:W-:Y:S01]  /*1280*/  FFMA.FTZ R182, R237, R22, R174 ;  /* 0x00000016edb67223 */ /* 0x000fe200000100ae */
[----:B---3--:R-:W-:Y:S01]  /*1290*/  FFMA.FTZ R184, R185, R24, R176 ;  /* 0x00000018b9b87223 */ /* 0x008fe200000100b0 */
[----:B------:R-:W-:Y:S01]  /*12a0*/  FFMA.FTZ R185, R238, R25, R177 ;  /* 0x00000019eeb97223 */ /* 0x000fe200000100b1 */
[----:B------:R-:W-:Y:S01]  /*12b0*/  FFMA.FTZ R186, R239, R26, R178 ;  /* 0x0000001aefba7223 */ /* 0x000fe200000100b2 */
[----:B------:R-:W-:Y:S01]  /*12c0*/  FFMA.FTZ R187, R242, R27, R179 ;  /* 0x0000001bf2bb7223 */ /* 0x000fe200000100b3 */
[----:B------:R-:W-:Y:S06]  /*12d0*/  BRA `(.L_x_18786) ;  /* 0x0000000000707947 */ /* 0x000fec0003800000 */
.L_x_18785:
[C---:B-----5:R-:W-:Y:S02]  /*12e0*/  PRMT R184, R180.reuse, 0x7632, R184 ;  /* 0x00007632b4b87816 */ /* 0x060fe400000000b8 */
[----:B------:R-:W-:Y:S02]  /*12f0*/  SHF.L.U32 R180, R180, 0x10, RZ ;  /* 0x00000010b4b47819 */ /* 0x000fe400000006ff */
[----:B------:R-:W-:Y:S02]  /*1300*/  PRMT R185, R181, 0x7632, R185 ;  /* 0x00007632b5b97816 */ /* 0x000fe400000000b9 */
[----:B------:R-:W-:Y:S02]  /*1310*/  PRMT R187, R182, 0x7632, R187 ;  /* 0x00007632b6bb7816 */ /* 0x000fe400000000bb */
[----:B------:R-:W-:Y:S02]  /*1320*/  PRMT R238, R183, 0x7632, R238 ;  /* 0x00007632b7ee7816 */ /* 0x000fe400000000ee */
[----:B------:R-:W-:Y:S01]  /*1330*/  SHF.L.U32 R186, R181, 0x10, RZ ;  /* 0x00000010b5ba7819 */ /* 0x000fe200000006ff */
[----:B------:R-:W-:Y:S01]  /*1340*/  FMUL.FTZ R181, R180, UR4 ;  /* 0x00000004b4b57c20 */ /* 0x000fe20008410000 */
        /* <DEDUP_REMOVED lines=11> */
[----:B------:R-:W-:Y:S01]  /*1400*/  FMUL.FTZ R242, R185, UR4 ;  /* 0x00000004b9f27c20 */ /* 0x000fe20008410000 */
        /* <DEDUP_REMOVED lines=8> */
[----:B------:R-:W-:-:S07]  /*1490*/  FMUL.FTZ R187, R246, R27 ;  /* 0x0000001bf6bb7220 */ /* 0x000fce0000410000 */
.L_x_18786:
[----:B------:R-:W2:Y:S01]  /*14a0*/  LDC.64 R238, c[0x0][0x3a8] ;  /* 0x0000ea00ffee7b82 */ /* 0x000ea20000000a00 */
[C---:B------:R-:W-:Y:S01]  /*14b0*/  IADD3 R237, PT, PT, R3.reuse, 0x80, RZ ;  /* 0x0000008003ed7810 */ /* 0x040fe20007ffe0ff */
[----:B--2---:R-:W-:-:S05]  /*14c0*/  IMAD.WIDE.U32 R238, R3, 0x20, R238 ;  /* 0x0000002003ee7825 */ /* 0x004fca00078e00ee */
[----:B------:R2:W-:Y:S04]  /*14d0*/  STG.E.128 desc[UR8][R238.64], R180 ;  /* 0x000000b4ee007986 */ /* 0x0005e8000c101d08 */
[----:B------:R2:W-:Y:S02]  /*14e0*/  STG.E.128 desc[UR8][R238.64+0x10], R184 ;  /* 0x000010b8ee007986 */ /* 0x0005e4000c101d08 */
.L_x_18784:
[----:B01--4-:R-:W-:Y:S05]  /*14f0*/  BSYNC.RECONVERGENT B0 ;  /* 0x0000000000007941 */ /* 0x013fea0003800200 */
.L_x_18783:
        /* <DEDUP_REMOVED lines=15> */
[C---:B0----5:R-:W-:Y:S02]  /*15f0*/  PRMT R192, R188.reuse, 0x7632, R192 ;  /* 0x00007632bcc07816 */ /* 0x061fe400000000c0 */
[----:B------:R-:W-:Y:S02]  /*1600*/  SHF.L.U32 R188, R188, 0x10, RZ ;  /* 0x00000010bcbc7819 */ /* 0x000fe400000006ff */
[----:B------:R-:W-:Y:S02]  /*1610*/  PRMT R193, R189, 0x7632, R193 ;  /* 0x00007632bdc17816 */ /* 0x000fe400000000c1 */
[----:B------:R-:W-:Y:S02]  /*1620*/  PRMT R195, R190, 0x7632, R195 ;  /* 0x00007632bec37816 */ /* 0x000fe400000000c3 */
[----:B--2---:R-:W-:Y:S02]  /*1630*/  PRMT R238, R191, 0x7632, R238 ;  /* 0x00007632bfee7816 */ /* 0x004fe400000000ee */
        /* <DEDUP_REMOVED lines=13> */
[----:B------:R-:W-:Y:S01]  /*1710*/  FMUL.FTZ R242, R193, UR4 ;  /* 0x00000004c1f27c20 */ /* 0x000fe20008410000 */
[----:B------:R-:W-:Y:S01]  /*1720*/  FMUL.FTZ R244, R195, UR4 ;  /* 0x00000004c3f47c20 */ /* 0x000fe20008410000 */
[----:B------:R-:W-:Y:S01]  /*1730*/  FFMA.FTZ R192, R239, R48, R176 ;  /* 0x00000030efc07223 */ /* 0x000fe200000100b0 */
[----:B------:R-:W-:Y:S01]  /*1740*/  FMUL.FTZ R246, R188, UR4 ;  /* 0x00000004bcf67c20 */ /* 0x000fe20008410000 */
[----:B------:R-:W-:Y:S01]  /*1750*/  FFMA.FTZ R188, R189, R44, R172 ;  /* 0x0000002cbdbc7223 */ /* 0x000fe200000100ac */
[----:B------:R-:W-:Y:S01]  /*1760*/  FFMA.FTZ R194, R243, R50, R178 ;  /* 0x00000032f3c27223 */ /* 0x000fe200000100b2 */
[----:B------:R-:W-:Y:S01]  /*1770*/  FFMA.FTZ R189, R238, R45, R173 ;  /* 0x0000002deebd7223 */ /* 0x000fe200000100ad */
[----:B------:R-:W-:Y:S01]  /*1780*/  FFMA.FTZ R191, R242, R47, R175 ;  /* 0x0000002ff2bf7223 */ /* 0x000fe200000100af */
[----:B------:R-:W-:Y:S01]  /*1790*/  FFMA.FTZ R193, R244, R49, R177 ;  /* 0x00000031f4c17223 */ /* 0x000fe200000100b1 */
[----:B------:R-:W-:Y:S01]  /*17a0*/  FFMA.FTZ R195, R246, R51, R179 ;  /* 0x00000033f6c37223 */ /* 0x000fe200000100b3 */
[----:B------:R-:W-:Y:S06]  /*17b0*/  BRA `(.L_x_18790) ;  /* 0x0000000000707947 */ /* 0x000fec0003800000 */
.L_x_18789:
        /* <DEDUP_REMOVED lines=28> */
.L_x_18790:
[----:B------:R-:W0:Y:S02]  /*1980*/  LDC.64 R238, c[0x0][0x3a8] ;  /* 0x0000ea00ffee7b82 */ /* 0x000e240000000a00 */
[C---:B0-----:R-:W-:Y:S01]  /*1990*/  IMAD.WIDE.U32 R238, R237.reuse, 0x20, R238 ;  /* 0x00000020edee7825 */ /* 0x041fe200078e00ee */
[----:B------:R-:W-:-:S04]  /*19a0*/  IADD3 R237, PT, PT, R237, 0x80, RZ ;  /* 0x00000080eded7810 */ /* 0x000fc80007ffe0ff */
[----:B------:R0:W-:Y:S04]  /*19b0*/  STG.E.128 desc[UR8][R238.64], R188 ;  /* 0x000000bcee007986 */ /* 0x0001e8000c101d08 */
[----:B------:R0:W-:Y:S02]  /*19c0*/  STG.E.128 desc[UR8][R238.64+0x10], R192 ;  /* 0x000010c0ee007986 */ /* 0x0001e4000c101d08 */
.L_x_18788:
[----:B------:R-:W-:Y:S05]  /*19d0*/  BSYNC.RECONVERGENT B0 ;  /* 0x0000000000007941 */ /* 0x000fea0003800200 */
.L_x_18787:
[----:B------:R-:W-:Y:S01]  /*19e0*/  ISETP.GE.U32.AND P1, PT, R240, 0x180, PT ;  /* 0x00000180f000780c */ /* 0x000fe20003f26070 */
[----:B------:R-:W-:-:S12]  /*19f0*/  BSSY.RECONVERGENT B0, `(.L_x_18791) ;  /* 0x000004a000007945 */ /* 0x000fd80003800200 */
[----:B------:R-:W-:Y:S05]  /*1a00*/  @!P1 BRA `(.L_x_18792) ;  /* 0x0000000400209947 */ /* 0x000fea0003800000 */
[----:B------:R-:W-:Y:S01]  /*1a10*/  ISETP.NE.U32.AND P2, PT, RZ, UR12, PT ;  /* 0x0000000cff007c0c */ /* 0x000fe2000bf45070 */
[----:B------:R-:W1:Y:S03]  /*1a20*/  LDC.64 R196, c[0x0][0x390] ;  /* 0x0000e400ffc47b82 */ /* 0x000e660000000a00 */
[----:B------:R-:W-:-:S13]  /*1a30*/  ISETP.NE.AND.EX P2, PT, RZ, UR13, PT, P2 ;  /* 0x0000000dff007c0c */ /* 0x000fda000bf45320 */
[----:B------:R-:W3:Y:S01]  /*1a40*/  @P2 LDC.64 R198, c[0x0][0x3a0] ;  /* 0x0000e800ffc62b82 */ /* 0x000ee20000000a00 */
[----:B-1----:R-:W-:-:S04]  /*1a50*/  IMAD.WIDE.U32 R196, R237, 0x10, R196 ;  /* 0x00000010edc47825 */ /* 0x002fc800078e00c4 */
[----:B---3--:R-:W-:Y:S02]  /*1a60*/  @P2 IMAD.WIDE.U32 R200, R237, 0x20, R198 ;  /* 0x00000020edc82825 */ /* 0x008fe400078e00c6 */
[----:B------:R-:W5:Y:S04]  /*1a70*/  LDG.E.128 R196, desc[UR8][R196.64] ;  /* 0x00000008c4c47981 */ /* 0x000f68000c1e1d00 */
[----:B------:R1:W5:Y:S04]  /*1a80*/  @P2 LDG.E.128 R172, desc[UR8][R200.64] ;  /* 0x00000008c8ac2981 */ /* 0x000368000c1e1d00 */
[----:B------:R1:W5:Y:S01]  /*1a90*/  @P2 LDG.E.128 R176, desc[UR8][R200.64+0x10] ;  /* 0x00001008c8b02981 */ /* 0x000362000c1e1d00 */
[----:B------:R-:W-:Y:S05]  /*1aa0*/  @!P2 BRA `(.L_x_18793) ;  /* 0x000000000074a947 */ /* 0x000fea0003800000 */
[C---:B-1---5:R-:W-:Y:S02]  /*1ab0*/  PRMT R200, R196.reuse, 0x7632, R200 ;  /* 0x00007632c4c87816 */ /* 0x062fe400000000c8 */
[----:B------:R-:W-:Y:S02]  /*1ac0*/  SHF.L.U32 R196, R196, 0x10, RZ ;  /* 0x00000010c4c47819 */ /* 0x000fe400000006ff */
[----:B------:R-:W-:Y:S02]  /*1ad0*/  PRMT R201, R197, 0x7632, R201 ;  /* 0x00007632c5c97816 */ /* 0x000fe400000000c9 */
[----:B------:R-:W-:Y:S02]  /*1ae0*/  PRMT R203, R198, 0x7632, R203 ;  /* 0x00007632c6cb7816 */ /* 0x000fe400000000cb */
[----:B0-2---:R-:W-:Y:S02]  /*1af0*/  PRMT R238, R199, 0x7632, R238 ;  /* 0x00007632c7ee7816 */ /* 0x005fe400000000ee */
        /* <DEDUP_REMOVED lines=24> */
.L_x_18793:
        /* <DEDUP_REMOVED lines=28> */
.L_x_18794:
[----:B------:R-:W0:Y:S02]  /*1e40*/  LDC.64 R238, c[0x0][0x3a8] ;  /* 0x0000ea00ffee7b82 */ /* 0x000e240000000a00 */
[C---:B0-----:R-:W-:Y:S01]  /*1e50*/  IMAD.WIDE.U32 R238, R237.reuse, 0x20, R238 ;  /* 0x00000020edee7825 */ /* 0x041fe200078e00ee */
[----:B------:R-:W-:-:S04]  /*1e60*/  IADD3 R237, PT, PT, R237, 0x80, RZ ;  /* 0x00000080eded7810 */ /* 0x000fc80007ffe0ff */
[----:B------:R1:W-:Y:S04]  /*1e70*/  STG.E.128 desc[UR8][R238.64], R196 ;  /* 0x000000c4ee007986 */ /* 0x0003e8000c101d08 */
[----:B------:R1:W-:Y:S02]  /*1e80*/  STG.E.128 desc[UR8][R238.64+0x10], R200 ;  /* 0x000010c8ee007986 */ /* 0x0003e4000c101d08 */
.L_x_18792:
[----:B------:R-:W-:Y:S05]  /*1e90*/  BSYNC.RECONVERGENT B0 ;  /* 0x0000000000007941 */ /* 0x000fea0003800200 */
.L_x_18791:
[----:B------:R-:W-:Y:S01]  /*1ea0*/  ISETP.GE.U32.AND P2, PT, R240, 0x200, PT ;  /* 0x00000200f000780c */ /* 0x000fe20003f46070 */
[----:B------:R-:W-:-:S12]  /*1eb0*/  BSSY.RECONVERGENT B0, `(.L_x_18795) ;  /* 0x000004a000007945 */ /* 0x000fd80003800200 */
[----:B------:R-:W-:Y:S05]  /*1ec0*/  @!P2 BRA `(.L_x_18796) ;  /* 0x000000040020a947 */ /* 0x000fea0003800000 */
[----:B------:R-:W-:Y:S01]  /*1ed0*/  ISETP.NE.U32.AND P3, PT, RZ, UR12, PT ;  /* 0x0000000cff007c0c */ /* 0x000fe2000bf65070 */
[----:B------:R-:W3:Y:S03]  /*1ee0*/  LDC.64 R204, c[0x0][0x390] ;  /* 0x0000e400ffcc7b82 */ /* 0x000ee60000000a00 */
[----:B------:R-:W-:-:S13]  /*1ef0*/  ISETP.NE.AND.EX P3, PT, RZ, UR13, PT, P3 ;  /* 0x0000000dff007c0c */ /* 0x000fda000bf65330 */
[----:B------:R-:W4:Y:S01]  /*1f00*/  @P3 LDC.64 R206, c[0x0][0x3a0] ;  /* 0x0000e800ffce3b82 */ /* 0x000f220000000a00 */
[----:B---3--:R-:W-:-:S04]  /*1f10*/  IMAD.WIDE.U32 R204, R237, 0x10, R204 ;  /* 0x00000010edcc7825 */ /* 0x008fc800078e00cc */
[----:B----4-:R-:W-:Y:S02]  /*1f20*/  @P3 IMAD.WIDE.U32 R208, R237, 0x20, R206 ;  /* 0x00000020edd03825 */ /* 0x010fe400078e00ce */
[----:B------:R-:W5:Y:S04]  /*1f30*/  LDG.E.128 R204, desc[UR8][R204.64] ;  /* 0x00000008cccc7981 */ /* 0x000f68000c1e1d00 */
[----:B------:R3:W5:Y:S04]  /*1f40*/  @P3 LDG.E.128 R172, desc[UR8][R208.64] ;  /* 0x00000008d0ac3981 */ /* 0x000768000c1e1d00 */
[----:B------:R3:W5:Y:S01]  /*1f50*/  @P3 LDG.E.128 R176, desc[UR8][R208.64+0x10] ;  /* 0x00001008d0b03981 */ /* 0x000762000c1e1d00 */
[----:B------:R-:W-:Y:S05]  /*1f60*/  @!P3 BRA `(.L_x_18797) ;  /* 0x000000000074b947 */ /* 0x000fea0003800000 */
[C---:B---3-5:R-:W-:Y:S02]  /*1f70*/  PRMT R208, R204.reuse, 0x7632, R208 ;  /* 0x00007632ccd07816 */ /* 0x068fe400000000d0 */
[----:B------:R-:W-:Y:S02]  /*1f80*/  SHF.L.U32 R204, R204, 0x10, RZ ;  /* 0x00000010cccc7819 */ /* 0x000fe400000006ff */
[----:B------:R-:W-:Y:S02]  /*1f90*/  PRMT R209, R205, 0x7632, R209 ;  /* 0x00007632cdd17816 */ /* 0x000fe400000000d1 */
[----:B------:R-:W-:Y:S02]  /*1fa0*/  PRMT R211, R206, 0x7632, R211 ;  /* 0x00007632ced37816 */ /* 0x000fe400000000d3 */
[----:B012---:R-:W-:Y:S02]  /*1fb0*/  PRMT R238, R207, 0x7632, R238 ;  /* 0x00007632cfee7816 */ /* 0x007fe400000000ee */
        /* <DEDUP_REMOVED lines=24> */
.L_x_18797:
        /* <DEDUP_REMOVED lines=28> */
.L_x_18798:
[----:B------:R-:W0:Y:S02]  /*2300*/  LDC.64 R238, c[0x0][0x3a8] ;  /* 0x0000ea00ffee7b82 */ /* 0x000e240000000a00 */
[C---:B0-----:R-:W-:Y:S01]  /*2310*/  IMAD.WIDE.U32 R238, R237.reuse, 0x20, R238 ;  /* 0x00000020edee7825 */ /* 0x041fe200078e00ee */
[----:B------:R-:W-:-:S04]  /*2320*/  IADD3 R237, PT, PT, R237, 0x80, RZ ;  /* 0x00000080eded7810 */ /* 0x000fc80007ffe0ff */
[----:B------:R3:W-:Y:S04]  /*2330*/  STG.E.128 desc[UR8][R238.64], R204 ;  /* 0x000000ccee007986 */ /* 0x0007e8000c101d08 */
[----:B------:R3:W-:Y:S02]  /*2340*/  STG.E.128 desc[UR8][R238.64+0x10], R208 ;  /* 0x000010d0ee007986 */ /* 0x0007e4000c101d08 */
.L_x_18796:
[----:B------:R-:W-:Y:S05]  /*2350*/  BSYNC.RECONVERGENT B0 ;  /* 0x0000000000007941 */ /* 0x000fea0003800200 */
.L_x_18795:
[----:B------:R-:W-:Y:S01]  /*2360*/  ISETP.GE.U32.AND P3, PT, R240, 0x280, PT ;  /* 0x00000280f000780c */ /* 0x000fe20003f66070 */
[----:B------:R-:W-:-:S12]  /*2370*/  BSSY.RECONVERGENT B0, `(.L_x_18799) ;  /* 0x000004a000007945 */ /* 0x000fd80003800200 */
[----:B------:R-:W-:Y:S05]  /*2380*/  @!P3 BRA `(.L_x_18800) ;  /* 0x000000040020b947 */ /* 0x000fea0003800000 */
[----:B------:R-:W-:Y:S01]  /*2390*/  ISETP.NE.U32.AND P4, PT, RZ, UR12, PT ;  /* 0x0000000cff007c0c */ /* 0x000fe2000bf85070 */
[----:B------:R-:W4:Y:S03]  /*23a0*/  LDC.64 R212, c[0x0][0x390] ;  /* 0x0000e400ffd47b82 */ /* 0x000f260000000a00 */
[----:B------:R-:W-:-:S13]  /*23b0*/  ISETP.NE.AND.EX P4, PT, RZ, UR13, PT, P4 ;  /* 0x0000000dff007c0c */ /* 0x000fda000bf85340 */
[----:B------:R-:W0:Y:S01]  /*23c0*/  @P4 LDC.64 R214, c[0x0][0x3a0] ;  /* 0x0000e800ffd64b82 */ /* 0x000e220000000a00 */
[----:B----4-:R-:W-:-:S04]  /*23d0*/  IMAD.WIDE.U32 R212, R237, 0x10, R212 ;  /* 0x00000010edd47825 */ /* 0x010fc800078e00d4 */
[----:B0-----:R-:W-:Y:S02]  /*23e0*/  @P4 IMAD.WIDE.U32 R216, R237, 0x20, R214 ;  /* 0x00000020edd84825 */ /* 0x001fe400078e00d6 */
[----:B------:R-:W5:Y:S04]  /*23f0*/  LDG.E.128 R212, desc[UR8][R212.64] ;  /* 0x00000008d4d47981 */ /* 0x000f68000c1e1d00 */
[----:B------:R0:W5:Y:S04]  /*2400*/  @P4 LDG.E.128 R172, desc[UR8][R216.64] ;  /* 0x00000008d8ac4981 */ /* 0x000168000c1e1d00 */
[----:B------:R0:W5:Y:S01]  /*2410*/  @P4 LDG.E.128 R176, desc[UR8][R216.64+0x10] ;  /* 0x00001008d8b04981 */ /* 0x000162000c1e1d00 */
[----:B------:R-:W-:Y:S05]  /*2420*/  @!P4 BRA `(.L_x_18801) ;  /* 0x000000000074c947 */ /* 0x000fea0003800000 */
[C---:B0----5:R-:W-:Y:S02]  /*2430*/  PRMT R216, R212.reuse, 0x7632, R216 ;  /* 0x00007632d4d87816 */ /* 0x061fe400000000d8 */
[----:B------:R-:W-:Y:S02]  /*2440*/  SHF.L.U32 R212, R212, 0x10, RZ ;  /* 0x00000010d4d47819 */ /* 0x000fe400000006ff */
[----:B------:R-:W-:Y:S02]  /*2450*/  PRMT R217, R213, 0x7632, R217 ;  /* 0x00007632d5d97816 */ /* 0x000fe400000000d9 */
[----:B------:R-:W-:Y:S02]  /*2460*/  PRMT R219, R214, 0x7632, R219 ;  /* 0x00007632d6db7816 */ /* 0x000fe400000000db */
[----:B-123--:R-:W-:Y:S02]  /*2470*/  PRMT R238, R215, 0x7632, R238 ;  /* 0x00007632d7ee7816 */ /* 0x00efe400000000ee */
        /* <DEDUP_REMOVED lines=24> */
.L_x_18801:
        /* <DEDUP_REMOVED lines=28> */
.L_x_18802:
[----:B------:R-:W0:Y:S02]  /*27c0*/  LDC.64 R238, c[0x0][0x3a8] ;  /* 0x0000ea00ffee7b82 */ /* 0x000e240000000a00 */
[C---:B0-----:R-:W-:Y:S01]  /*27d0*/  IMAD.WIDE.U32 R238, R237.reuse, 0x20, R238 ;  /* 0x00000020edee7825 */ /* 0x041fe200078e00ee */
[----:B------:R-:W-:-:S04]  /*27e0*/  IADD3 R237, PT, PT, R237, 0x80, RZ ;  /* 0x00000080eded7810 */ /* 0x000fc80007ffe0ff */
[----:B------:R4:W-:Y:S04]  /*27f0*/  STG.E.128 desc[UR8][R238.64], R212 ;  /* 0x000000d4ee007986 */ /* 0x0009e8000c101d08 */
[----:B------:R4:W-:Y:S02]  /*2800*/  STG.E.128 desc[UR8][R238.64+0x10], R216 ;  /* 0x000010d8ee007986 */ /* 0x0009e4000c101d08 */
.L_x_18800:
[----:B------:R-:W-:Y:S05]  /*2810*/  BSYNC.RECONVERGENT B0 ;  /* 0x0000000000007941 */ /* 0x000fea0003800200 */
.L_x_18799:
[----:B------:R-:W-:Y:S01]  /*2820*/  ISETP.GE.U32.AND P4, PT, R240, 0x300, PT ;  /* 0x00000300f000780c */ /* 0x000fe20003f86070 */
[----:B------:R-:W-:-:S12]  /*2830*/  BSSY.RECONVERGENT B0, `(.L_x_18803) ;  /* 0x000004a000007945 */ /* 0x000fd80003800200 */
[----:B------:R-:W-:Y:S05]  /*2840*/  @!P4 BRA `(.L_x_18804) ;  /* 0x000000040020c947 */ /* 0x000fea0003800000 */
[----:B------:R-:W-:Y:S01]  /*2850*/  ISETP.NE.U32.AND P5, PT, RZ, UR12, PT ;  /* 0x0000000cff007c0c */ /* 0x000fe2000bfa5070 */
[----:B------:R-:W0:Y:S03]  /*2860*/  LDC.64 R220, c[0x0][0x390] ;  /* 0x0000e400ffdc7b82 */ /* 0x000e260000000a00 */
[----:B------:R-:W-:-:S13]  /*2870*/  ISETP.NE.AND.EX P5, PT, RZ, UR13, PT, P5 ;  /* 0x0000000dff007c0c */ /* 0x000fda000bfa5350 */
[----:B------:R-:W1:Y:S01]  /*2880*/  @P5 LDC.64 R222, c[0x0][0x3a0] ;  /* 0x0000e800ffde5b82 */ /* 0x000e620000000a00 */
[----:B0-----:R-:W-:-:S04]  /*2890*/  IMAD.WIDE.U32 R220, R237, 0x10, R220 ;  /* 0x00000010eddc7825 */ /* 0x001fc800078e00dc */
[----:B-1----:R-:W-:Y:S02]  /*28a0*/  @P5 IMAD.WIDE.U32 R224, R237, 0x20, R222 ;  /* 0x00000020ede05825 */ /* 0x002fe400078e00de */
        /* <DEDUP_REMOVED lines=8> */
[----:B--234-:R-:W-:Y:S02]  /*2930*/  PRMT R238, R223, 0x7632, R238 ;  /* 0x00007632dfee7816 */ /* 0x01cfe400000000ee */
        /* <DEDUP_REMOVED lines=24> */
.L_x_18805:
        /* <DEDUP_REMOVED lines=28> */
.L_x_18806:
[----:B------:R-:W0:Y:S02]  /*2c80*/  LDC.64 R238, c[0x0][0x3a8] ;  /* 0x0000ea00ffee7b82 */ /* 0x000e240000000a00 */
[C---:B0-----:R-:W-:Y:S01]  /*2c90*/  IMAD.WIDE.U32 R238, R237.reuse, 0x20, R238 ;  /* 0x00000020edee7825 */ /* 0x041fe200078e00ee */
[----:B------:R-:W-:-:S04]  /*2ca0*/  IADD3 R237, PT, PT, R237, 0x80, RZ ;  /* 0x00000080eded7810 */ /* 0x000fc80007ffe0ff */
[----:B------:R0:W-:Y:S04]  /*2cb0*/  STG.E.128 desc[UR8][R238.64], R220 ;  /* 0x000000dcee007986 */ /* 0x0001e8000c101d08 */
[----:B------:R0:W-:Y:S02]  /*2cc0*/  STG.E.128 desc[UR8][R238.64+0x10], R224 ;  /* 0x000010e0ee007986 */ /* 0x0001e4000c101d08 */
.L_x_18804:
[----:B------:R-:W-:Y:S05]  /*2cd0*/  BSYNC.RECONVERGENT B0 ;  /* 0x0000000000007941 */ /* 0x000fea0003800200 */
.L_x_18803:
        /* <DEDUP_REMOVED lines=42> */
.L_x_18809:
        /* <DEDUP_REMOVED lines=28> */
.L_x_18810:
[----:B------:R-:W0:Y:S02]  /*3140*/  LDC.64 R238, c[0x0][0x3a8] ;  /* 0x0000ea00ffee7b82 */ /* 0x000e240000000a00 */
[----:B0-----:R-:W-:-:S05]  /*3150*/  IMAD.WIDE.U32 R238, R237, 0x20, R238 ;  /* 0x00000020edee7825 */ /* 0x001fca00078e00ee */
[----:B------:R0:W-:Y:S04]  /*3160*/  STG.E.128 desc[UR8][R238.64], R228 ;  /* 0x000000e4ee007986 */ /* 0x0001e8000c101d08 */
[----:B------:R0:W-:Y:S02]  /*3170*/  STG.E.128 desc[UR8][R238.64+0x10], R232 ;  /* 0x000010e8ee007986 */ /* 0x0001e4000c101d08 */
.L_x_18808:
[----:B------:R-:W-:Y:S05]  /*3180*/  BSYNC.RECONVERGENT B0 ;  /* 0x0000000000007941 */ /* 0x000fea0003800200 */
.L_x_18807:
        /* <DEDUP_REMOVED lines=80> */
[----:B------:R-:W-:Y:S01]  /*3690*/  FADD.FTZ R239, R189, -R238 ;  /* 0x800000eebdef7221 */ /* 0x000fe20000010000 */
        /* <DEDUP_REMOVED lines=133> */
.L_x_18812:
[----:B------:R-:W-:Y:S05]  /*3ef0*/  BSYNC.RECONVERGENT B0 ;  /* 0x0000000000007941 */ /* 0x000fea0003800200 */
.L_x_18811:
        /* <DEDUP_REMOVED lines=15> */
.L_x_18814:
[----:B------:R-:W-:Y:S05]  /*3ff0*/  BSYNC.RECONVERGENT B0 ;  /* 0x0000000000007941 */ /* 0x000fea0003800200 */
.L_x_18813:
[----:B------:R-:W2:Y:S01]  /*4000*/  SHFL.DOWN PT, R245, R246, 0x2, 0x1f ;  /* 0x08401f00f6f57f89 */ /* 0x000ea200000e0000 */
[-C--:B------:R-:W-:Y:S01]  /*4010*/  I2FP.F32.S32 R249, R246.reuse ;  /* 0x000000f600f97245 */ /* 0x080fe20000201400 */
[----:B------:R-:W-:Y:S01]  /*4020*/  BSSY.RECONVERGENT B0, `(.L_x_18815) ;  /* 0x0000057000007945 */ /* 0x000fe20003800200 */
[----:B------:R-:W-:Y:S01]  /*4030*/  ISETP.NE.AND P6, PT, RZ, UR14, PT ;  /* 0x0000000eff007c0c */ /* 0x000fe2000bfc5270 */
[----:B-1----:R-:W1:Y:S04]  /*4040*/  SHFL.DOWN PT, R247, R238, 0x2, 0x1f ;  /* 0x08401f00eef77f89 */ /* 0x002e6800000e0000 */
[----:B------:R-:W3:Y:S01]  /*4050*/  SHFL.DOWN PT, R244, R239, 0x2, 0x1f ;  /* 0x08401f00eff47f89 */ /* 0x000ee200000e0000 */
[----:B--2---:R-:W-:Y:S02]  /*4060*/  IADD3 R242, PT, PT, R245, R246, RZ ;  /* 0x000000f6f5f27210 */ /* 0x004fe40007ffe0ff */
[----:B------:R-:W-:-:S02]  /*4070*/  I2FP.F32.S32 R245, R245 ;  /* 0x000000f500f57245 */ /* 0x000fc40000201400 */
[----:B0-----:R-:W-:Y:S01]  /*4080*/  I2FP.F32.S32 R237, R242 ;  /* 0x000000f200ed7245 */ /* 0x001fe20000201400 */
[C---:B-1----:R-:W-:Y:S02]  /*4090*/  FADD.FTZ R248, -R247.reuse, R238 ;  /* 0x000000eef7f87221 */ /* 0x042fe40000010100 */
[----:B------:R-:W-:Y:S01]  /*40a0*/  FMUL.FTZ R250, R247, R245 ;  /* 0x000000f5f7fa7220 */ /* 0x000fe20000410000 */
[----:B------:R-:W0:Y:S01]  /*40b0*/  MUFU.RCP R243, R237 ;  /* 0x000000ed00f37308 */ /* 0x000e220000001000 */
[----:B------:R-:W1:Y:S01]  /*40c0*/  SHFL.DOWN PT, R247, R242, 0x1, 0x1f ;  /* 0x08201f00f2f77f89 */ /* 0x000e6200000e0000 */
[----:B------:R-:W-:Y:S01]  /*40d0*/  FMUL.FTZ R248, R248, R248 ;  /* 0x000000f8f8f87220 */ /* 0x000fe20000410000 */
[----:B------:R-:W-:Y:S01]  /*40e0*/  FFMA.FTZ R250, R249, R238, R250 ;  /* 0x000000eef9fa7223 */ /* 0x000fe200000100fa */
[----:B---3--:R-:W-:Y:S02]  /*40f0*/  FADD.FTZ R244, R244, R239 ;  /* 0x000000eff4f47221 */ /* 0x008fe40000010000 */
        /* <DEDUP_REMOVED lines=13> */
[----:B------:R-:W-:Y:S01]  /*41d0*/  FFMA.FTZ R242, R237, R238, R242 ;  /* 0x000000eeedf27223 */ /* 0x000fe200000100f2 */
[----:B-1----:R-:W-:Y:S01]  /*41e0*/  FADD.FTZ R244, R243, R244 ;  /* 0x000000f4f3f47221 */ /* 0x002fe20000010000 */
[----:B------:R-:W0:Y:S01]  /*41f0*/  LDC R238, c[0x0][0x448] ;  /* 0x00011200ffee7b82 */ /* 0x000e220000000800 */
[----:B------:R-:W-:Y:S01]  /*4200*/  FMUL.FTZ R246, R237, R246 ;  /* 0x000000f6edf67220 */ /* 0x000fe20000410000 */
[----:B--2---:R-:W-:-:S03]  /*4210*/  FMUL.FTZ R237, R239, R242 ;  /* 0x000000f2efed7220 */ /* 0x004fc60000410000 */
[----:B------:R-:W-:Y:S01]  /*4220*/  FMUL.FTZ R246, R246, R247 ;  /* 0x000000f7f6f67220 */ /* 0x000fe20000410000 */
[----:B------:R-:W-:Y:S02]  /*4230*/  MOV R247, UR6 ;  /* 0x0000000600f77c02 */ /* 0x000fe40008000f00 */
[----:B------:R-:W-:Y:S01]  /*4240*/  SHFL.IDX PT, R237, R237, RZ, 0x1f ;  /* 0x00001fffeded7589 */ /* 0x000fe200000e0000 */
[----:B------:R-:W-:-:S05]  /*4250*/  FFMA.FTZ R244, R239, R246, R244 ;  /* 0x000000f6eff47223 */ /* 0x000fca00000100f4 */
        /* <DEDUP_REMOVED lines=19> */
[----:B------:R-:W-:Y:S01]  /*4390*/  FADD.FTZ R236, R180, -UR5 ;  /* 0x80000005b4ec7e21 */ /* 0x000fe20008010000 */
[----:B0-----:R-:W-:Y:S01]  /*43a0*/  FADD.FTZ R238, R181, -UR5 ;  /* 0x80000005b5ee7e21 */ /* 0x001fe20008010000 */
        /* <DEDUP_REMOVED lines=30> */
.L_x_18816:
[----:B------:R-:W-:Y:S05]  /*4590*/  BSYNC.RECONVERGENT B0 ;  /* 0x0000000000007941 */ /* 0x000fea0003800200 */
.L_x_18815:
[----:B------:R-:W-:Y:S01]  /*45a0*/  LOP3.LUT P0, RZ, R241, 0x20, RZ, 0xc0, !PT ;  /* 0x00000020f1ff7812 */ /* 0x000fe2000780c0ff */
[----:B------:R-:W-:-:S12]  /*45b0*/  BSSY.RECONVERGENT B0, `(.L_x_18817) ;  /* 0x0000022000007945 */ /* 0x000fd80003800200 */
[----:B------:R-:W-:Y:S05]  /*45c0*/  @!P0 BRA `(.L_x_18818) ;  /* 0x0000000000808947 */ /* 0x000fea0003800000 */
[----:B-1----:R-:W-:Y:S01]  /*45d0*/  FADD.FTZ R236, R188, -UR5 ;  /* 0x80000005bcec7e21 */ /* 0x002fe20008010000 */
        /* <DEDUP_REMOVED lines=31> */
.L_x_18818:
[----:B------:R-:W-:Y:S05]  /*47d0*/  BSYNC.RECONVERGENT B0 ;  /* 0x0000000000007941 */ /* 0x000fea0003800200 */
.L_x_18817:
[----:B------:R-:W-:Y:S04]  /*47e0*/  BSSY.RECONVERGENT B0, `(.L_x_18819) ;  /* 0x0000022000007945 */ /* 0x000fe80003800200 */
[----:B------:R-:W-:Y:S05]  /*47f0*/  @!P1 BRA `(.L_x_18820) ;  /* 0x0000000000809947 */ /* 0x000fea0003800000 */
[----:B-12---:R-:W-:Y:S01]  /*4800*/  FADD.FTZ R236, R196, -UR5 ;  /* 0x80000005c4ec7e21 */ /* 0x006fe20008010000 */
        /* <DEDUP_REMOVED lines=31> */
.L_x_18820:
[----:B------:R-:W-:Y:S05]  /*4a00*/  BSYNC.RECONVERGENT B0 ;  /* 0x0000000000007941 */ /* 0x000fea0003800200 */
.L_x_18819:
[----:B------:R-:W-:Y:S04]  /*4a10*/  BSSY.RECONVERGENT B0, `(.L_x_18821) ;  /* 0x0000022000007945 */ /* 0x000fe80003800200 */
[----:B------:R-:W-:Y:S05]  /*4a20*/  @!P2 BRA `(.L_x_18822) ;  /* 0x000000000080a947 */ /* 0x000fea0003800000 */
[----:B-123--:R-:W-:Y:S01]  /*4a30*/  FADD.FTZ R236, R204, -UR5 ;  /* 0x80000005ccec7e21 */ /* 0x00efe20008010000 */
        /* <DEDUP_REMOVED lines=31> */
.L_x_18822:
[----:B------:R-:W-:Y:S05]  /*4c30*/  BSYNC.RECONVERGENT B0 ;  /* 0x0000000000007941 */ /* 0x000fea0003800200 */
.L_x_18821:
[----:B------:R-:W-:Y:S04]  /*4c40*/  BSSY.RECONVERGENT B0, `(.L_x_18823) ;  /* 0x0000022000007945 */ /* 0x000fe80003800200 */
[----:B------:R-:W-:Y:S05]  /*4c50*/  @!P3 BRA `(.L_x_18824) ;  /* 0x000000000080b947 */ /* 0x000fea0003800000 */
[----:B-1234-:R-:W-:Y:S01]  /*4c60*/  FADD.FTZ R236, R212, -UR5 ;  /* 0x80000005d4ec7e21 */ /* 0x01efe20008010000 */
        /* <DEDUP_REMOVED lines=31> */
.L_x_18824:
[----:B------:R-:W-:Y:S05]  /*4e60*/  BSYNC.RECONVERGENT B0 ;  /* 0x0000000000007941 */ /* 0x000fea0003800200 */
.L_x_18823:
[----:B------:R-:W-:Y:S04]  /*4e70*/  BSSY.RECONVERGENT B0, `(.L_x_18825) ;  /* 0x0000022000007945 */ /* 0x000fe80003800200 */
[----:B------:R-:W-:Y:S05]  /*4e80*/  @!P4 BRA `(.L_x_18826) ;  /* 0x000000000080c947 */ /* 0x000fea0003800000 */
[----:B01234-:R-:W-:Y:S01]  /*4e90*/  FADD.FTZ R236, R220, -UR5 ;  /* 0x80000005dcec7e21 */ /* 0x01ffe20008010000 */
        /* <DEDUP_REMOVED lines=31> */
.L_x_18826:
[----:B------:R-:W-:Y:S05]  /*5090*/  BSYNC.RECONVERGENT B0 ;  /* 0x0000000000007941 */ /* 0x000fea0003800200 */
.L_x_18825:
        /* <DEDUP_REMOVED lines=33> */
.L_x_18828:
[----:B------:R-:W-:Y:S05]  /*52b0*/  BSYNC.RECONVERGENT B0 ;  /* 0x0000000000007941 */ /* 0x000fea0003800200 */
.L_x_18827:
[----:B------:R-:W-:Y:S02]  /*52c0*/  UIADD3 UR6, UPT, UPT, UR6, UR16, URZ ;  /* 0x0000001006067290 */ /* 0x000fe4000fffe0ff */
[----:B------:R-:W-:Y:S02]  /*52d0*/  UPLOP3.LUT UP2, UPT, UPT, UPT, UP2, 0x40, 0x4 ;  /* 0x000000000004789c */ /* 0x000fe40003f4e820 */
[----:B------:R-:W-:-:S09]  /*52e0*/  UISETP.GE.AND UP1, UPT, UR6, UR17, UPT ;  /* 0x000000110600728c */ /* 0x000fd2000bf26270 */
[----:B------:R-:W-:Y:S05]  /*52f0*/  BRA.U !UP1, `(.L_x_18829) ;  /* 0xffffffbd090c7547 */ /* 0x000fea000b83ffff */
[----:B------:R-:W-:Y:S05]  /*5300*/  EXIT ;  /* 0x000000000000794d */ /* 0x000fea0003800000 */
.L_x_18830:
        /* <DEDUP_REMOVED lines=15> */
.L_x_42359:


//--------------------- .text._ZN10layer_norm13ln_fwd_kernelINS_13Kernel_traitsIf13__nv_bfloat16fS2_fjLj7168ELj1ELj1ELj4ELj16ENS_18Kernel_traits_baseILj7168EfS2_fS2_fjLj128EEEEELb0ELb1ELb0ELb1EEEvNS_9FwdParamsE --------------------------
	.section	.text._ZN10layer_norm13ln_fwd_kernelINS_13Kernel_traitsIf13__nv_bfloat16fS2_fjLj7168ELj1ELj1ELj4ELj16ENS_18Kernel_traits_baseILj7168EfS2_fS2_fjLj128EEEEELb0ELb1ELb0ELb1EEEvNS_9FwdParamsE,"ax",@progbits
	.align	128
        .global         _ZN10layer_norm13ln_fwd_kernelINS_13Kernel_traitsIf13__nv_bfloat16fS2_fjLj7168ELj1ELj1ELj4ELj16ENS_18Kernel_traits_baseILj7168EfS2_fS2_fjLj128EEEEELb0ELb1ELb0ELb1EEEvNS_9FwdParamsE
        .type           _ZN10layer_norm13ln_fwd_kernelINS_13Kernel_traitsIf13__nv_bfloat16fS2_fjLj7168ELj1ELj1ELj4ELj16ENS_18Kernel_traits_baseILj7168EfS2_fS2_fjLj128EEEEELb0ELb1ELb0ELb1EEEvNS_9FwdParamsE,@function
        .size           _ZN10layer_norm13ln_fwd_kernelINS_13Kernel_traitsIf13__nv_bfloat16fS2_fjLj7168ELj1ELj1ELj4ELj16ENS_18Kernel_traits_baseILj7168EfS2_fS2_fjLj128EEEEELb0ELb1ELb0ELb1EEEvNS_9FwdParamsE,(.L_x_42360 - _ZN10layer_norm13ln_fwd_kernelINS_13Kernel_traitsIf13__nv_bfloat16fS2_fjLj7168ELj1ELj1ELj4ELj16ENS_18Kernel_traits_baseILj7168EfS2_fS2_fjLj128EEEEELb0ELb1ELb0ELb1EEEvNS_9FwdParamsE)
        .other          _ZN10layer_norm13ln_fwd_kernelINS_13Kernel_traitsIf13__nv_bfloat16fS2_fjLj7168ELj1ELj1ELj4ELj16ENS_18Kernel_traits_baseILj7168EfS2_fS2_fjLj128EEEEELb0ELb1ELb0ELb1EEEvNS_9FwdParamsE,@"STO_CUDA_ENTRY STV_DEFAULT"
_ZN10layer_norm13ln_fwd_kernelINS_13Kernel_traitsIf13__nv_bfloat16fS2_fjLj7168ELj1ELj1ELj4ELj16ENS_18Kernel_traits_baseILj7168EfS2_fS2_fjLj128EEEEELb0ELb1ELb0ELb1EEEvNS_9FwdParamsE:
.text._ZN10layer_norm13ln_fwd_kernelINS_13Kernel_traitsIf13__nv_bfloat16fS2_fjLj7168ELj1ELj1ELj4ELj16ENS_18Kernel_traits_baseILj7168EfS2_fS2_fjLj128EEEEELb0ELb1ELb0ELb1EEEvNS_9FwdParamsE:
        /* <DEDUP_REMOVED lines=58> */
.L_x_18831:
        /* <DEDUP_REMOVED lines=60> */
.L_x_18832:
[----:B------:R-:W0:Y:S02]  /*0760*/  LDCU UR4, c[0x0][0x384] ;  /* 0x00007080ff0477ac */ /* 0x000e240008000800 */
[----:B0-----:R-:W-:-:S13]  /*0770*/  ISETP.GE.AND P0, PT, R7, UR4, PT ;  /* 0x0000000407007c0c */ /* 0x001fda000bf06270 */
[----:B------:R-:W-:Y:S05]  /*0780*/  @P0 EXIT ;  /* 0x000000000000094d */ /* 0x000fea0003800000 */
[----:B--2---:R-:W0:Y:S01]  /*0790*/  LDC.64 R2, c[0x0][0x3e0] ;  /* 0x0000f800ff027b82 */ /* 0x004e220000000a00 */
[----:B------:R-:W1:Y:S01]  /*07a0*/  LDCU UR10, c[0x0][0x388] ;  /* 0x00007100ff0a77ac */ /* 0x000e620008000800 */
[----:B------:R-:W2:Y:S01]  /*07b0*/  LDCU.U8 UR12, c[0x0][0x410] ;  /* 0x00008200ff0c77ac */ /* 0x000ea20008000000 */
[----:B------:R-:W3:Y:S01]  /*07c0*/  LDCU UR11, c[0x0][0x400] ;  /* 0x00008000ff0b77ac */ /* 0x000ee20008000800 */
[----:B------:R-:W4:Y:S01]  /*07d0*/  LDCU.64 UR8, c[0x0][0x3a0] ;  /* 0x00007400ff0877ac */ /* 0x000f220008000a00 */
[----:B------:R-:W-:Y:S01]  /*07e0*/  UPLOP3.LUT UP0, UPT, UPT, UPT, UPT, 0x40, 0x4 ;  /* 0x000000000004789c */ /* 0x000fe20003f0e870 */
[----:B0-----:R-:W-:-:S04]  /*07f0*/  ISETP.NE.U32.AND P0, PT, R2, RZ, PT ;  /* 0x000000ff0200720c */ /* 0x001fc80003f05070 */
[----:B-1234-:R-:W-:-:S13]  /*0800*/  ISETP.NE.AND.EX P0, PT, R3, RZ, PT, P0 ;  /* 0x000000ff0300720c */ /* 0x01efda0003f05300 */
.L_x_18849:
[----:B-1----:R-:W0:Y:S01]  /*0810*/  @P0 LDC.64 R2, c[0x0][0x3e0] ;  /* 0x0000f800ff020b82 */ /* 0x002e220000000a00 */
[----:B------:R-:W-:Y:S01]  /*0820*/  IMAD R0, R7, UR10, RZ ;  /* 0x0000000a07007c24 */ /* 0x000fe2000f8e02ff */
[----:B------:R-:W-:-:S04]  /*0830*/  LOP3.LUT R9, R240, 0x60, RZ, 0xc0, !PT ;  /* 0x00000060f0097812 */ /* 0x000fc800078ec0ff */
[----:B------:R-:W-:Y:S02]  /*0840*/  SHF.R.S32.HI R5, RZ, 0x1f, R0 ;  /* 0x0000001fff057819 */ /* 0x000fe40000011400 */
[----:B------:R-:W1:Y:S01]  /*0850*/  LDC.64 R212, c[0x0][0x390] ;  /* 0x0000e400ffd47b82 */ /* 0x000e620000000a00 */
[----:B------:R-:W-:Y:S02]  /*0860*/  LOP3.LUT R6, R9, 0x1f, R240, 0xf8, !PT ;  /* 0x0000001f09067812 */ /* 0x000fe400078ef8f0 */
[----:B------:R-:W-:-:S04]  /*0870*/  LEA.HI R5, R5, R0, RZ, 0x3 ;  /* 0x0000000005057211 */ /* 0x000fc800078f18ff */
        /* <DEDUP_REMOVED lines=14> */
[C---:B-----5:R-:W-:Y:S02]  /*0960*/  PRMT R0, R8.reuse, 0x7632, R0 ;  /* 0x0000763208007816 */ /* 0x060fe40000000000 */
[----:B------:R-:W-:Y:S02]  /*0970*/  SHF.L.U32 R5, R8, 0x10, RZ ;  /* 0x0000001008057819 */ /* 0x000fe400000006ff */
[C---:B------:R-:W-:Y:S02]  /*0980*/  PRMT R8, R10.reuse, 0x7632, R8 ;  /* 0x000076320a087816 */ /* 0x040fe40000000008 */
[----:B------:R-:W-:Y:S01]  /*0990*/  SHF.L.U32 R191, R10, 0x10, RZ ;  /* 0x000000100abf7819 */ /* 0x000fe200000006ff */
[----:B------:R-:W-:Y:S01]  /*09a0*/  FMUL.FTZ R5, R5, R216 ;  /* 0x000000d805057220 */ /* 0x000fe20000410000 */
[----:B------:R-:W-:-:S02]  /*09b0*/  PRMT R4, R9, 0x7632, R4 ;  /* 0x0000763209047816 */ /* 0x000fc40000000004 */
[----:B------:R-:W-:Y:S01]  /*09c0*/  PRMT R10, R11, 0x7632, R10 ;  /* 0x000076320b0a7816 */ /* 0x000fe2000000000a */
[-C--:B------:R-:W-:Y:S01]  /*09d0*/  FMUL.FTZ R191, R191, R216.reuse ;  /* 0x000000d8bfbf7220 */ /* 0x080fe20000410000 */
[----:B------:R-:W-:Y:S02]  /*09e0*/  SHF.L.U32 R189, R9, 0x10, RZ ;  /* 0x0000001009bd7819 */ /* 0x000fe400000006ff */
[----:B------:R-:W-:Y:S02]  /*09f0*/  SHF.L.U32 R193, R11, 0x10, RZ ;  /* 0x000000100bc17819 */ /* 0x000fe400000006ff */
[----:B------:R-:W-:Y:S01]  /*0a00*/  SHF.L.U32 R9, R0, 0x10, RZ ;  /* 0x0000001000097819 */ /* 0x000fe200000006ff */
[-C--:B------:R-:W-:Y:S01]  /*0a10*/  FMUL.FTZ R189, R189, R216.reuse ;  /* 0x000000d8bdbd7220 */ /* 0x080fe20000410000 */
[----:B0-----:R-:W-:Y:S01]  /*0a20*/  SHF.L.U32 R3, R4, 0x10, RZ ;  /* 0x0000001004037819 */ /* 0x001fe200000006ff */
[-C--:B------:R-:W-:Y:S01]  /*0a30*/  FMUL.FTZ R193, R193, R216.reuse ;  /* 0x000000d8c1c17220 */ /* 0x080fe20000410000 */
[----:B------:R-:W-:Y:S01]  /*0a40*/  SHF.L.U32 R11, R8, 0x10, RZ ;  /* 0x00000010080b7819 */ /* 0x000fe200000006ff */
[-C--:B------:R-:W-:Y:S01]  /*0a50*/  FMUL.FTZ R0, R9, R216.reuse ;  /* 0x000000d809007220 */ /* 0x080fe20000410000 */
[----:B------:R-:W-:Y:S01]  /*0a60*/  SHF.L.U32 R195, R10, 0x10, RZ ;  /* 0x000000100ac37819 */ /* 0x000fe200000006ff */
[----:B------:R-:W-:-:S02]  /*0a70*/  FMUL.FTZ R2, R3, R216 ;  /* 0x000000d803027220 */ /* 0x000fc40000410000 */
[-C--:B------:R-:W-:Y:S02]  /*0a80*/  FMUL.FTZ R4, R11, R216.reuse ;  /* 0x000000d80b047220 */ /* 0x080fe40000410000 */
[----:B------:R-:W-:Y:S01]  /*0a90*/  FMUL.FTZ R188, R195, R216 ;  /* 0x000000d8c3bc7220 */ /* 0x000fe20000410000 */
        /* <DEDUP_REMOVED lines=9> */
.L_x_18833:
        /* <DEDUP_REMOVED lines=27> */
[----:B------:R-:W-:-:S07]  /*0ce0*/  FMUL.FTZ R239, R188, R131 ;  /* 0x00000083bcef7220 */ /* 0x000fce0000410000 */
.L_x_18834:
        /* <DEDUP_REMOVED lines=13> */
[----:B0-----:R-:W-:Y:S02]  /*0dc0*/  SHF.L.U32 R3, R188, 0x10, RZ ;  /* 0x00000010bc037819 */ /* 0x001fe400000006ff */
[----:B------:R-:W-:Y:S02]  /*0dd0*/  PRMT R2, R189, 0x7632, R2 ;  /* 0x00007632bd027816 */ /* 0x000fe40000000002 */
[----:B------:R-:W-:Y:S01]  /*0de0*/  PRMT R4, R190, 0x7632, R4 ;  /* 0x00007632be047816 */ /* 0x000fe20000000004 */
[----:B------:R-:W-:Y:S01]  /*0df0*/  FMUL.FTZ R3, R3, R216 ;  /* 0x000000d803037220 */ /* 0x000fe20000410000 */
[----:B------:R-:W-:Y:S02]  /*0e00*/  PRMT R188, R191, 0x7632, R188 ;  /* 0x00007632bfbc7816 */ /* 0x000fe400000000bc */
        /* <DEDUP_REMOVED lines=13> */
[----:B------:R-:W-:Y:S01]  /*0ee0*/  FFMA.FTZ R234, R193, R134, R182 ;  /* 0x00000086c1ea7223 */ /* 0x000fe200000100b6 */
[----:B------:R-:W-:Y:S01]  /*0ef0*/  FMUL.FTZ R4, R197, R216 ;  /* 0x000000d8c5047220 */ /* 0x000fe20000410000 */
[----:B------:R-:W-:Y:S01]  /*0f00*/  FFMA.FTZ R228, R195, R136, R184 ;  /* 0x00000088c3e47223 */ /* 0x000fe200000100b8 */
[----:B------:R-:W-:Y:S01]  /*0f10*/  FMUL.FTZ R188, R201, R216 ;  /* 0x000000d8c9bc7220 */ /* 0x000fe20000410000 */
[----:B------:R-:W-:Y:S01]  /*0f20*/  FFMA.FTZ R230, R199, R138, R186 ;  /* 0x0000008ac7e67223 */ /* 0x000fe200000100ba */
[----:B------:R-:W-:Y:S01]  /*0f30*/  FFMA.FTZ R233, R0, R133, R181 ;  /* 0x0000008500e97223 */ /* 0x000fe200000100b5 */
[----:B------:R-:W-:Y:S01]  /*0f40*/  FFMA.FTZ R235, R2, R135, R183 ;  /* 0x0000008702eb7223 */ /* 0x000fe200000100b7 */
[----:B------:R-:W-:Y:S01]  /*0f50*/  FFMA.FTZ R229, R4, R137, R185 ;  /* 0x0000008904e57223 */ /* 0x000fe200000100b9 */
[----:B------:R-:W-:Y:S01]  /*0f60*/  FFMA.FTZ R231, R188, R139, R187 ;  /* 0x0000008bbce77223 */ /* 0x000fe200000100bb */
[----:B------:R-:W-:Y:S06]  /*0f70*/  BRA `(.L_x_18836) ;  /* 0x0000000000707947 */ /* 0x000fec0003800000 */
.L_x_18835:
[C---:B-----5:R-:W-:Y:S02]  /*0f80*/  PRMT R0, R188.reuse, 0x7632, R0 ;  /* 0x00007632bc007816 */ /* 0x060fe40000000000 */
[----:B0-----:R-:W-:Y:S02]  /*0f90*/  SHF.L.U32 R3, R188, 0x10, RZ ;  /* 0x00000010bc037819 */ /* 0x001fe400000006ff */
[----:B------:R-:W-:Y:S02]  /*0fa0*/  PRMT R2, R189, 0x7632, R2 ;  /* 0x00007632bd027816 */ /* 0x000fe40000000002 */
[----:B------:R-:W-:Y:S01]  /*0fb0*/  PRMT R4, R190, 0x7632, R4 ;  /* 0x00007632be047816 */ /* 0x000fe20000000004 */
[----:B------:R-:W-:Y:S01]  /*0fc0*/  FMUL.FTZ R3, R3, R216 ;  /* 0x000000d803037220 */ /* 0x000fe20000410000 */
[----:B------:R-:W-:Y:S02]  /*0fd0*/  PRMT R188, R191, 0x7632, R188 ;  /* 0x00007632bfbc7816 */ /* 0x000fe400000000bc */
[----:B------:R-:W-:Y:S01]  /*0fe0*/  SHF.L.U32 R193, R189, 0x10, RZ ;  /* 0x00000010bdc17819 */ /* 0x000fe200000006ff */
[----:B------:R-:W-:Y:S01]  /*0ff0*/  FMUL.FTZ R232, R3, R132 ;  /* 0x0000008403e87220 */ /* 0x000fe20000410000 */
        /* <DEDUP_REMOVED lines=20> */
.L_x_18836:
        /* <DEDUP_REMOVED lines=12> */
[----:B-1----:R-:W-:Y:S02]  /*1200*/  SHF.L.U32 R3, R188, 0x10, RZ ;  /* 0x00000010bc037819 */ /* 0x002fe400000006ff */
[C---:B------:R-:W-:Y:S02]  /*1210*/  PRMT R188, R190.reuse, 0x7632, R188 ;  /* 0x00007632bebc7816 */ /* 0x040fe400000000bc */
[----:B------:R-:W-:Y:S01]  /*1220*/  SHF.L.U32 R195, R190, 0x10, RZ ;  /* 0x00000010bec37819 */ /* 0x000fe200000006ff */
[-C--:B------:R-:W-:Y:S01]  /*1230*/  FMUL.FTZ R3, R3, R216.reuse ;  /* 0x000000d803037220 */ /* 0x080fe20000410000 */
[----:B------:R-:W-:Y:S02]  /*1240*/  PRMT R2, R189, 0x7632, R2 ;  /* 0x00007632bd027816 */ /* 0x000fe40000000002 */
[----:B------:R-:W-:Y:S01]  /*1250*/  PRMT R190, R191, 0x7632, R190 ;  /* 0x00007632bfbe7816 */ /* 0x000fe200000000be */
        /* <DEDUP_REMOVED lines=21> */
[----:B------:R-:W-:Y:S06]  /*13b0*/  BRA `(.L_x_18838) ;  /* 0x0000000000707947 */ /* 0x000fec0003800000 */
.L_x_18837:
        /* <DEDUP_REMOVED lines=28> */
.L_x_18838:
        /* <DEDUP_REMOVED lines=40> */
.L_x_18839:
        /* <DEDUP_REMOVED lines=28> */
.L_x_18840:
        /* <DEDUP_REMOVED lines=40> */
.L_x_18841:
        /* <DEDUP_REMOVED lines=28> */
.L_x_18842:
        /* <DEDUP_REMOVED lines=40> */
.L_x_18843:
        /* <DEDUP_REMOVED lines=28> */
.L_x_18844:
[----:B------:R-:W0:Y:S01]  /*2240*/  @P1 LDC.64 R214, c[0x0][0x3a0] ;  /* 0x0000e800ffd61b82 */ /* 0x000e220000000a00 */
[----:B------:R-:W-:Y:S01]  /*2250*/  IADD3 R241, PT, PT, R6, 0x300, RZ ;  /* 0x0000030006f17810 */ /* 0x000fe20007ffe0ff */
[----:B------:R-:W-:-:S04]  /*2260*/  IMAD.WIDE.U32 R218, R0, 0x20, R244 ;  /* 0x0000002000da7825 */ /* 0x000fc800078e00f4 */
[C---:B------:R-:W-:Y:S01]  /*2270*/  IMAD.WIDE.U32 R212, R241.reuse, 0x10, R212 ;  /* 0x00000010f1d47825 */ /* 0x040fe200078e00d4 */
[----:B------:R1:W-:Y:S04]  /*2280*/  STG.E.128 desc[UR6][R218.64], R220 ;  /* 0x000000dcda007986 */ /* 0x0003e8000c101d06 */
[----:B------:R1:W-:Y:S01]  /*2290*/  STG.E.128 desc[UR6][R218.64+0x10], R188 ;  /* 0x000010bcda007986 */ /* 0x0003e2000c101d06 */
[----:B0-----:R-:W-:-:S03]  /*22a0*/  @P1 IMAD.WIDE.U32 R242, R241, 0x20, R214 ;  /* 0x00000020f1f21825 */ /* 0x001fc600078e00d6 */
[----:B------:R-:W5:Y:S04]  /*22b0*/  LDG.E.128 R212, desc[UR6][R212.64] ;  /* 0x00000006d4d47981 */ /* 0x000f68000c1e1d00 */
[----:B------:R1:W5:Y:S04]  /*22c0*/  @P1 LDG.E.128 R180, desc[UR6][R242.64] ;  /* 0x00000006f2b41981 */ /* 0x000368000c1e1d00 */
[----:B------:R1:W5:Y:S01]  /*22d0*/  @P1 LDG.E.128 R184, desc[UR6][R242.64+0x10] ;  /* 0x00001006f2b81981 */ /* 0x000362000c1e1d00 */
[----:B------:R-:W-:Y:S05]  /*22e0*/  @!P1 BRA `(.L_x_18845) ;  /* 0x0000000000749947 */ /* 0x000fea0003800000 */
[C---:B-1---5:R-:W-:Y:S02]  /*22f0*/  PRMT R219, R215.reuse, 0x7632, R219 ;  /* 0x00007632d7db7816 */ /* 0x062fe400000000db */
[----:B------:R-:W-:Y:S02]  /*2300*/  SHF.L.U32 R249, R215, 0x10, RZ ;  /* 0x00000010d7f97819 */ /* 0x000fe400000006ff */
[C---:B------:R-:W-:Y:S02]  /*2310*/  PRMT R217, R212.reuse, 0x7632, R217 ;  /* 0x00007632d4d97816 */ /* 0x040fe400000000d9 */
[C---:B------:R-:W-:Y:S02]  /*2320*/  SHF.L.U32 R243, R213.reuse, 0x10, RZ ;  /* 0x00000010d5f37819 */ /* 0x040fe400000006ff */
[----:B------:R-:W-:Y:S02]  /*2330*/  SHF.L.U32 R215, R212, 0x10, RZ ;  /* 0x00000010d4d77819 */ /* 0x000fe400000006ff */
[----:B------:R-:W-:Y:S01]  /*2340*/  PRMT R212, R213, 0x7632, R212 ;  /* 0x00007632d5d47816 */ /* 0x000fe200000000d4 */
[-C--:B------:R-:W-:Y:S01]  /*2350*/  FMUL.FTZ R213, R249, R216.reuse ;  /* 0x000000d8f9d57220 */ /* 0x080fe20000410000 */
[----:B------:R-:W-:Y:S01]  /*2360*/  PRMT R218, R214, 0x7632, R218 ;  /* 0x00007632d6da7816 */ /* 0x000fe200000000da */
        /* <DEDUP_REMOVED lines=19> */
[----:B------:R-:W-:Y:S01]  /*24a0*/  FFMA.FTZ R213, R248, R177, R185 ;  /* 0x000000b1f8d57223 */ /* 0x000fe200000100b9 */
[----:B------:R-:W-:Y:S06]  /*24b0*/  BRA `(.L_x_18846) ;  /* 0x0000000000707947 */ /* 0x000fec0003800000 */
.L_x_18845:
        /* <DEDUP_REMOVED lines=28> */
.L_x_18846:
[----:B------:R-:W-:Y:S01]  /*2680*/  FADD.FTZ R242, RZ, R8 ;  /* 0x00000008fff27221 */ /* 0x000fe20000010000 */
[----:B------:R-:W-:Y:S01]  /*2690*/  IMAD.WIDE.U32 R244, R241, 0x20, R244 ;  /* 0x00000020f1f47825 */ /* 0x000fe200078e00f4 */
[----:B------:R-:W-:Y:S01]  /*26a0*/  LOP3.LUT R251, R240, 0x1f, RZ, 0xc0, !PT ;  /* 0x0000001ff0fb7812 */ /* 0x000fe200078ec0ff */
[----:B------:R-:W-:Y:S02]  /*26b0*/  BSSY.RECONVERGENT B0, `(.L_x_18847) ;  /* 0x00000c8000007945 */ /* 0x000fe40003800200 */
[----:B------:R-:W-:Y:S01]  /*26c0*/  FADD.FTZ R243, R242, R9 ;  /* 0x00000009f2f37221 */ /* 0x000fe20000010000 */
[----:B------:R-:W-:Y:S01]  /*26d0*/  STG.E.128 desc[UR6][R244.64], R216 ;  /* 0x000000d8f4007986 */ /* 0x000fe2000c101d06 */
[----:B------:R-:W-:Y:S02]  /*26e0*/  ISETP.NE.AND P1, PT, R251, RZ, PT ;  /* 0x000000fffb00720c */ /* 0x000fe40003f25270 */
        /* <DEDUP_REMOVED lines=196> */
.L_x_18848:
[----:B------:R-:W-:Y:S05]  /*3330*/  BSYNC.RECONVERGENT B0 ;  /* 0x0000000000007941 */ /* 0x000fea0003800200 */
.L_x_18847:
[----:B------:R-:W-:Y:S01]  /*3340*/  BAR.SYNC.DEFER_BLOCKING 0x0 ;  /* 0x0000000000007b1d */ /* 0x000fe20000010000 */
[----:B------:R-:W-:Y:S01]  /*3350*/  ISETP.GT.U32.AND P1, PT, R251, 0x3, PT ;  /* 0x00000003fb00780c */ /* 0x000fe20003f24070 */
[----:B------:R-:W-:Y:S01]  /*3360*/  HFMA2 R247, -RZ, RZ, 0, 0 ;  /* 0x00000000fff77431 */ /* 0x000fe200000001ff */
[----:B------:R-:W-:Y:S01]  /*3370*/  PLOP3.LUT P3, PT, PT, PT, UP0, 0x80, 0x8 ;  /* 0x000000000008781c */ /* 0x000fe20003f6f008 */
[----:B------:R-:W-:Y:S01]  /*3380*/  UPLOP3.LUT UP0, UPT, UPT, UPT, UP0, 0x40, 0x4 ;  /* 0x000000000004789c */ /* 0x000fe20003f0e800 */
[----:B------:R-:W-:-:S09]  /*3390*/  PLOP3.LUT P2, PT, PT, PT, PT, 0x8, 0x80 ;  /* 0x000000000080781c */ /* 0x000fd20003f4e170 */
[----:B0-----:R-:W0:Y:S01]  /*33a0*/  @!P1 S2R R243, SR_CgaCtaId ;  /* 0x0000000000f39919 */ /* 0x001e220000008800 */
[----:B------:R-:W-:Y:S02]  /*33b0*/  @!P1 PLOP3.LUT P2, PT, P3, PT, PT, 0x80, 0x8 ;  /* 0x000000000008981c */ /* 0x000fe40001f4f070 */
[----:B------:R-:W-:Y:S02]  /*33c0*/  @!P1 MOV R242, 0x400 ;  /* 0x0000040000f29802 */ /* 0x000fe40000000f00 */
[----:B------:R-:W-:-:S05]  /*33d0*/  @!P1 MOV R247, 0x700 ;  /* 0x0000070000f79802 */ /* 0x000fca0000000f00 */
[----:B------:R-:W1:Y:S01]  /*33e0*/  SHFL.DOWN PT, R244, R247, 0x2, 0x1f ;  /* 0x08401f00f7f47f89 */ /* 0x000e6200000e0000 */
[----:B0-----:R-:W-:Y:S02]  /*33f0*/  @!P1 LEA R242, R243, R242, 0x18 ;  /* 0x000000f2f3f29211 */ /* 0x001fe400078ec0ff */
[----:B-1----:R-:W-:Y:S02]  /*3400*/  I2FP.F32.S32 R246, R244 ;  /* 0x000000f400f67245 */ /* 0x002fe40000201400 */
[----:B------:R-:W-:Y:S02]  /*3410*/  @P2 IADD3 R242, PT, PT, R242, 0x20, RZ ;  /* 0x00000020f2f22810 */ /* 0x000fe40007ffe0ff */
[----:B------:R-:W-:Y:S02]  /*3420*/  IADD3 R244, PT, PT, R244, R247, RZ ;  /* 0x000000f7f4f47210 */ /* 0x000fe40007ffe0ff */
[----:B------:R-:W-:Y:S02]  /*3430*/  @!P1 LEA R245, R251, R242, 0x3 ;  /* 0x000000f2fbf59211 */ /* 0x000fe400078e18ff */
[----:B------:R-:W-:-:S02]  /*3440*/  CS2R R242, SRZ ;  /* 0x0000000000f27805 */ /* 0x000fc4000001ff00 */
[----:B------:R-:W-:Y:S02]  /*3450*/  I2FP.F32.U32 R251, R247 ;  /* 0x000000f700fb7245 */ /* 0x000fe40000201000 */
[----:B------:R-:W-:Y:S01]  /*3460*/  SHFL.DOWN PT, R247, R244, 0x1, 0x1f ;  /* 0x08201f00f4f77f89 */ /* 0x000fe200000e0000 */
[----:B------:R-:W-:-:S03]  /*3470*/  ISETP.NE.AND P2, PT, RZ, UR12, PT ;  /* 0x0000000cff007c0c */ /* 0x000fc6000bf45270 */
[----:B------:R0:W1:Y:S01]  /*3480*/  @!P1 LDS.64 R242, [R245] ;  /* 0x00000000f5f29984 */ /* 0x0000620000000a00 */
[----:B------:R-:W-:Y:S02]  /*3490*/  ISETP.NE.AND P1, PT, R240, RZ, PT ;  /* 0x000000fff000720c */ /* 0x000fe40003f25270 */
[----:B0-----:R-:W-:Y:S01]  /*34a0*/  I2FP.F32.S32 R245, R244 ;  /* 0x000000f400f57245 */ /* 0x001fe20000201400 */
[----:B-1----:R-:W0:Y:S02]  /*34b0*/  SHFL.DOWN PT, R249, R242, 0x2, 0x1f ;  /* 0x08401f00f2f97f89 */ /* 0x002e2400000e0000 */
[C---:B0-----:R-:W-:Y:S01]  /*34c0*/  FADD.FTZ R248, -R249.reuse, R242 ;  /* 0x000000f2f9f87221 */ /* 0x041fe20000010100 */
[----:B------:R-:W-:-:S03]  /*34d0*/  FMUL.FTZ R250, R249, R246 ;  /* 0x000000f6f9fa7220 */ /* 0x000fc60000410000 */
[----:B------:R-:W-:Y:S01]  /*34e0*/  FMUL.FTZ R248, R248, R248 ;  /* 0x000000f8f8f87220 */ /* 0x000fe20000410000 */
[----:B------:R-:W-:Y:S02]  /*34f0*/  FFMA.FTZ R249, R251, R242, R250 ;  /* 0x000000f2fbf97223 */ /* 0x000fe400000100fa */
[----:B------:R-:W0:Y:S01]  /*3500*/  SHFL.DOWN PT, R250, R243, 0x2, 0x1f ;  /* 0x08401f00f3fa7f89 */ /* 0x000e2200000e0000 */
[----:B------:R-:W-:Y:S02]  /*3510*/  FMUL.FTZ R251, R248, R251 ;  /* 0x000000fbf8fb7220 */ /* 0x000fe40000410000 */
[----:B------:R-:W1:Y:S02]  /*3520*/  MUFU.RCP R248, R245 ;  /* 0x000000f500f87308 */ /* 0x000e640000001000 */
[----:B------:R-:W-:Y:S01]  /*3530*/  FMUL.FTZ R246, R251, R246 ;  /* 0x000000f6fbf67220 */ /* 0x000fe20000410000 */
[----:B-1----:R-:W-:Y:S01]  /*3540*/  FMUL.FTZ R242, R248, R249 ;  /* 0x000000f9f8f27220 */ /* 0x002fe20000410000 */
[----:B0-----:R-:W-:-:S04]  /*3550*/  FADD.FTZ R251, R250, R243 ;  /* 0x000000f3fafb7221 */ /* 0x001fc80000010000 */
[----:B------:R-:W0:Y:S01]  /*3560*/  SHFL.DOWN PT, R249, R242, 0x1, 0x1f ;  /* 0x08201f00f2f97f89 */ /* 0x000e2200000e0000 */
[----:B------:R-:W-:Y:S01]  /*3570*/  FFMA.FTZ R251, R248, R246, R251 ;  /* 0x000000f6f8fb7223 */ /* 0x000fe200000100fb */
[-C--:B------:R-:W-:Y:S02]  /*3580*/  IADD3 R248, PT, PT, R244, R247.reuse, RZ ;  /* 0x000000f7f4f87210 */ /* 0x080fe40007ffe0ff */
[----:B------:R-:W-:Y:S02]  /*3590*/  I2FP.F32.S32 R247, R247 ;  /* 0x000000f700f77245 */ /* 0x000fe40000201400 */
[----:B------:R-:W1:Y:S01]  /*35a0*/  SHFL.DOWN PT, R246, R251, 0x1, 0x1f ;  /* 0x08201f00fbf67f89 */ /* 0x000e6200000e0000 */
[----:B------:R-:W-:-:S04]  /*35b0*/  I2FP.F32.S32 R248, R248 ;  /* 0x000000f800f87245 */ /* 0x000fc80000201400 */
[----:B------:R-:W2:Y:S01]  /*35c0*/  MUFU.RCP R243, R248 ;  /* 0x000000f800f37308 */ /* 0x000ea20000001000 */
[----:B0-----:R-:W-:Y:S01]  /*35d0*/  FADD.FTZ R250, R242, -R249 ;  /* 0x800000f9f2fa7221 */ /* 0x001fe20000010000 */
[----:B------:R-:W-:-:S03]  /*35e0*/  FMUL.FTZ R244, R249, R247 ;  /* 0x000000f7f9f47220 */ /* 0x000fc60000410000 */
[----:B------:R-:W-:Y:S01]  /*35f0*/  FMUL.FTZ R250, R250, R250 ;  /* 0x000000fafafa7220 */ /* 0x000fe20000410000 */
[C---:B------:R-:W-:Y:S02]  /*3600*/  FFMA.FTZ R244, R245.reuse, R242, R244 ;  /* 0x000000f2f5f47223 */ /* 0x040fe400000100f4 */
[----:B------:R-:W0:Y:S01]  /*3610*/  LDC R242, c[0x0][0x448] ;  /* 0x00011200fff27b82 */ /* 0x000e220000000800 */
[----:B------:R-:W-:Y:S01]  /*3620*/  FMUL.FTZ R250, R245, R250 ;  /* 0x000000faf5fa7220 */ /* 0x000fe20000410000 */
[----:B-1----:R-:W-:Y:S01]  /*3630*/  FADD.FTZ R246, R251, R246 ;  /* 0x000000f6fbf67221 */ /* 0x002fe20000010000 */
[----:B--2---:R-:W-:Y:S02]  /*3640*/  FMUL.FTZ R249, R243, R244 ;  /* 0x000000f4f3f97220 */ /* 0x004fe40000410000 */
[----:B------:R-:W-:-:S03]  /*3650*/  FMUL.FTZ R250, R250, R247 ;  /* 0x000000f7fafa7220 */ /* 0x000fc60000410000 */
[----:B------:R-:W1:Y:S01]  /*3660*/  @!P1 LDC.64 R244, c[0x0][0x3c8] ;  /* 0x0000f200fff49b82 */ /* 0x000e620000000a00 */
[----:B------:R-:W-:Y:S01]  /*3670*/  FFMA.FTZ R250, R243, R250, R246 ;  /* 0x000000faf3fa7223 */ /* 0x000fe200000100f6 */
[----:B------:R-:W-:Y:S04]  /*3680*/  SHFL.IDX PT, R249, R249, RZ, 0x1f ;  /* 0x00001ffff9f97589 */ /* 0x000fe800000e0000 */
[----:B------:R-:W0:Y:S02]  /*3690*/  SHFL.IDX PT, R243, R250, RZ, 0x1f ;  /* 0x00001ffffaf37589 */ /* 0x000e2400000e0000 */
[----:B------:R-:W2:Y:S01]  /*36a0*/  @!P1 LDC.64 R246, c[0x0][0x3c0] ;  /* 0x0000f000fff69b82 */ /* 0x000ea20000000a00 */
[----:B-1----:R-:W-:-:S04]  /*36b0*/  @!P1 IMAD.WIDE R244, R7, 0x4, R244 ;  /* 0x0000000407f49825 */ /* 0x002fc800078e02f4 */
[----:B0-----:R-:W-:Y:S01]  /*36c0*/  FFMA.FTZ R242, R243, UR11, R242 ;  /* 0x0000000bf3f27c23 */ /* 0x001fe200080100f2 */
[----:B------:R-:W-:Y:S01]  /*36d0*/  FMUL.FTZ R243, R249, R249 ;  /* 0x000000f9f9f37220 */ /* 0x000fe20000410000 */
[----:B--2---:R-:W-:-:S04]  /*36e0*/  @!P1 IMAD.WIDE R246, R7, 0x4, R246 ;  /* 0x0000000407f69825 */ /* 0x004fc800078e02f6 */
[----:B------:R-:W-:Y:S01]  /*36f0*/  FSEL R243, R243, RZ, P2 ;  /* 0x000000fff3f37208 */ /* 0x000fe20001000000 */
[----:B------:R0:W-:Y:S04]  /*3700*/  @!P1 STG.E desc[UR6][R246.64], R249 ;  /* 0x000000f9f6009986 */ /* 0x0001e8000c101906 */
[----:B------:R-:W-:Y:S01]  /*3710*/  FADD.FTZ R242, R242, R243 ;  /* 0x000000f3f2f27221 */ /* 0x000fe20000010000 */
[----:B------:R-:W-:-:S05]  /*3720*/  FSEL R243, R249, RZ, !P2 ;  /* 0x000000fff9f37208 */ /* 0x000fca0005000000 */
[----:B------:R-:W1:Y:S01]  /*3730*/  MUFU.RSQ R242, R242 ;  /* 0x000000f200f27308 */ /* 0x000e620000001400 */
[C---:B------:R-:W-:Y:S01]  /*3740*/  FADD.FTZ R251, -R243.reuse, R238 ;  /* 0x000000eef3fb7221 */ /* 0x040fe20000010100 */
[C---:B0-----:R-:W-:Y:S01]  /*3750*/  FADD.FTZ R247, -R243.reuse, R8 ;  /* 0x00000008f3f77221 */ /* 0x041fe20000010100 */
[C---:B------:R-:W-:Y:S01]  /*3760*/  FADD.FTZ R249, -R243.reuse, R9 ;  /* 0x00000009f3f97221 */ /* 0x040fe20000010100 */
        /* <DEDUP_REMOVED lines=15> */
[----:B------:R1:W-:Y:S01]  /*3860*/  @!P1 STG.E desc[UR6][R244.64], R242 ;  /* 0x000000f2f4009986 */ /* 0x0003e2000c101906 */
[----:B------:R-:W-:Y:S01]  /*3870*/  FMUL.FTZ R247, R242, R247 ;  /* 0x000000f7f2f77220 */ /* 0x000fe20000410000 */
[----:B------:R-:W-:Y:S01]  /*3880*/  FFMA.FTZ R239, R251, R18, R74 ;  /* 0x00000012fbef7223 */ /* 0x000fe2000001004a */
[----:B------:R-:W-:Y:S01]  /*3890*/  FFMA.FTZ R238, R238, R19, R75 ;  /* 0x00000013eeee7223 */ /* 0x000fe2000001004b */
[----:B------:R-:W-:Y:S01]  /*38a0*/  FADD.FTZ R251, -R243, R236 ;  /* 0x000000ecf3fb7221 */ /* 0x000fe20000010100 */
[----:B------:R-:W-:Y:S01]  /*38b0*/  FFMA.FTZ R236, R247, R12, R68 ;  /* 0x0000000cf7ec7223 */ /* 0x000fe20000010044 */
[C---:B------:R-:W-:Y:S01]  /*38c0*/  FADD.FTZ R247, -R243.reuse, R228 ;  /* 0x000000e4f3f77221 */ /* 0x040fe20000010100 */
[C---:B------:R-:W-:Y:S01]  /*38d0*/  FADD.FTZ R224, -R243.reuse, R224 ;  /* 0x000000e0f3e07221 */ /* 0x040fe20000010100 */
[----:B------:R-:W-:Y:S01]  /*38e0*/  F2FP.BF16.F32.PACK_AB R239, R238, R239 ;  /* 0x000000efeeef723e */ /* 0x000fe200000010ff */
[C---:B------:R-:W-:Y:S01]  /*38f0*/  FMUL.FTZ R238, R242.reuse, R11 ;  /* 0x0000000bf2ee7220 */ /* 0x040fe20000410000 */
[C---:B------:R-:W-:Y:S01]  /*3900*/  FMUL.FTZ R251, R242.reuse, R251 ;  /* 0x000000fbf2fb7220 */ /* 0x040fe20000410000 */
[C---:B------:R-:W-:Y:S01]  /*3910*/  FMUL.FTZ R247, R242.reuse, R247 ;  /* 0x000000f7f2f77220 */ /* 0x040fe20000410000 */
[----:B-1----:R-:W-:Y:S01]  /*3920*/  FADD.FTZ R245, -R243, R10 ;  /* 0x0000000af3f57221 */ /* 0x002fe20000010100 */
[C---:B------:R-:W-:Y:S01]  /*3930*/  FMUL.FTZ R10, R242.reuse, R249 ;  /* 0x000000f9f20a7220 */ /* 0x040fe20000410000 */
[C---:B------:R-:W-:Y:S01]  /*3940*/  FMUL.FTZ R244, R242.reuse, R237 ;  /* 0x000000edf2f47220 */ /* 0x040fe20000410000 */
[----:B------:R-:W-:Y:S01]  /*3950*/  FFMA.FTZ R251, R251, R16, R72 ;  /* 0x00000010fbfb7223 */ /* 0x000fe20000010048 */
[----:B------:R-:W-:Y:S01]  /*3960*/  FMUL.FTZ R245, R242, R245 ;  /* 0x000000f5f2f57220 */ /* 0x000fe20000410000 */
[----:B------:R-:W-:Y:S01]  /*3970*/  FFMA.FTZ R11, R10, R13, R69 ;  /* 0x0000000d0a0b7223 */ /* 0x000fe20000010045 */
[----:B------:R-:W-:Y:S01]  /*3980*/  FFMA.FTZ R246, R244, R17, R73 ;  /* 0x00000011f4f67223 */ /* 0x000fe20000010049 */
[----:B------:R-:W-:Y:S01]  /*3990*/  FFMA.FTZ R244, R238, R15, R71 ;  /* 0x0000000feef47223 */ /* 0x000fe20000010047 */
[----:B------:R-:W-:Y:S01]  /*39a0*/  FFMA.FTZ R237, R245, R14, R70 ;  /* 0x0000000ef5ed7223 */ /* 0x000fe20000010046 */
[----:B------:R-:W-:Y:S01]  /*39b0*/  FADD.FTZ R249, -R243, R230 ;  /* 0x000000e6f3f97221 */ /* 0x000fe20000010100 */
[----:B------:R-:W-:Y:S01]  /*39c0*/  F2FP.BF16.F32.PACK_AB R236, R11, R236 ;  /* 0x000000ec0bec723e */ /* 0x000fe200000010ff */
[----:B0-----:R-:W-:Y:S01]  /*39d0*/  IMAD.WIDE.U32 R10, R6, 0x10, R8 ;  /* 0x00000010060a7825 */ /* 0x001fe200078e0008 */
[----:B------:R-:W-:-:S03]  /*39e0*/  F2FP.BF16.F32.PACK_AB R238, R246, R251 ;  /* 0x000000fbf6ee723e */ /* 0x000fc600000010ff */
[C---:B------:R-:W-:Y:S01]  /*39f0*/  FADD.FTZ R251, -R243.reuse, R231 ;  /* 0x000000e7f3fb7221 */ /* 0x040fe20000010100 */
[----:B------:R-:W-:Y:S01]  /*3a00*/  F2FP.BF16.F32.PACK_AB R237, R244, R237 ;  /* 0x000000edf4ed723e */ /* 0x000fe200000010ff */
[C---:B------:R-:W-:Y:S01]  /*3a10*/  FADD.FTZ R245, -R243.reuse, R234 ;  /* 0x000000eaf3f57221 */ /* 0x040fe20000010100 */
[C---:B------:R-:W-:Y:S01]  /*3a20*/  FADD.FTZ R6, -R243.reuse, R188 ;  /* 0x000000bcf3067221 */ /* 0x040fe20000010100 */
[C---:B------:R-:W-:Y:S01]  /*3a30*/  FMUL.FTZ R188, R242.reuse, R235 ;  /* 0x000000ebf2bc7220 */ /* 0x040fe20000410000 */
[C---:B------:R-:W-:Y:S01]  /*3a40*/  FADD.FTZ R231, -R243.reuse, R208 ;  /* 0x000000d0f3e77221 */ /* 0x040fe20000010100 */
[----:B------:R0:W-:Y:S01]  /*3a50*/  STG.E.128 desc[UR6][R10.64], R236 ;  /* 0x000000ec0a007986 */ /* 0x0001e2000c101d06 */
[----:B------:R-:W-:Y:S01]  /*3a60*/  FMUL.FTZ R245, R242, R245 ;  /* 0x000000f5f2f57220 */ /* 0x000fe20000410000 */
[----:B------:R-:W-:Y:S01]  /*3a70*/  FFMA.FTZ R188, R188, R23, R79 ;  /* 0x00000017bcbc7223 */ /* 0x000fe2000001004f */
[----:B------:R-:W-:Y:S01]  /*3a80*/  FADD.FTZ R208, -R243, R190 ;  /* 0x000000bef3d07221 */ /* 0x000fe20000010100 */
[----:B------:R-:W-:Y:S01]  /*3a90*/  FFMA.FTZ R190, R247, R24, R80 ;  /* 0x00000018f7be7223 */ /* 0x000fe20000010050 */
[C---:B------:R-:W-:Y:S01]  /*3aa0*/  FADD.FTZ R198, -R243.reuse, R198 ;  /* 0x000000c6f3c67221 */ /* 0x040fe20000010100 */
[C---:B------:R-:W-:Y:S01]  /*3ab0*/  FADD.FTZ R225, -R243.reuse, R225 ;  /* 0x000000e1f3e17221 */ /* 0x040fe20000010100 */
[C---:B------:R-:W-:Y:S01]  /*3ac0*/  FADD.FTZ R199, -R243.reuse, R199 ;  /* 0x000000c7f3c77221 */ /* 0x040fe20000010100 */
[C---:B------:R-:W-:Y:S01]  /*3ad0*/  FMUL.FTZ R228, R242.reuse, R201 ;  /* 0x000000c9f2e47220 */ /* 0x040fe20000410000 */
[C---:B------:R-:W-:Y:S01]  /*3ae0*/  FADD.FTZ R211, -R243.reuse, R211 ;  /* 0x000000d3f3d37221 */ /* 0x040fe20000010100 */
[C---:B------:R-:W-:Y:S01]  /*3af0*/  FMUL.FTZ R201, R242.reuse, R224 ;  /* 0x000000e0f2c97220 */ /* 0x040fe20000410000 */
[C---:B------:R-:W-:Y:S01]  /*3b00*/  FADD.FTZ R194, -R243.reuse, R194 ;  /* 0x000000c2f3c27221 */ /* 0x040fe20000010100 */
[C---:B------:R-:W-:Y:S01]  /*3b10*/  FMUL.FTZ R224, R242.reuse, R225 ;  /* 0x000000e1f2e07220 */ /* 0x040fe20000410000 */
[C---:B------:R-:W-:Y:S01]  /*3b20*/  FADD.FTZ R204, -R243.reuse, R204 ;  /* 0x000000ccf3cc7221 */ /* 0x040fe20000010100 */
[C---:B------:R-:W-:Y:S01]  /*3b30*/  FADD.FTZ R221, -R243.reuse, R221 ;  /* 0x000000ddf3dd7221 */ /* 0x040fe20000010100 */
[C---:B------:R-:W-:Y:S01]  /*3b40*/  FADD.FTZ R205, -R243.reuse, R205 ;  /* 0x000000cdf3cd7221 */ /* 0x040fe20000010100 */
[C---:B------:R-:W-:Y:S01]  /*3b50*/  FADD.FTZ R206, -R243.reuse, R206 ;  /* 0x000000cef3ce7221 */ /* 0x040fe20000010100 */
[C---:B------:R-:W-:Y:S01]  /*3b60*/  FADD.FTZ R207, -R243.reuse, R207 ;  /* 0x000000cff3cf7221 */ /* 0x040fe20000010100 */
[C---:B0-----:R-:W-:Y:S01]  /*3b70*/  FADD.FTZ R239, -R243.reuse, R200 ;  /* 0x000000c8f3ef7221 */ /* 0x041fe20000010100 */
[C---:B------:R-:W-:Y:S01]  /*3b80*/  FADD.FTZ R200, -R243.reuse, R189 ;  /* 0x000000bdf3c87221 */ /* 0x040fe20000010100 */
[C---:B------:R-:W-:Y:S01]  /*3b90*/  FMUL.FTZ R189, R242.reuse, R249 ;  /* 0x000000f9f2bd7220 */ /* 0x040fe20000410000 */
[----:B------:R-:W-:Y:S01]  /*3ba0*/  FMUL.FTZ R10, R242, R251 ;  /* 0x000000fbf20a7220 */ /* 0x000fe20000410000 */
[C---:B------:R-:W-:Y:S01]  /*3bb0*/  FADD.FTZ R11, -R243.reuse, R232 ;  /* 0x000000e8f30b7221 */ /* 0x040fe20000010100 */
[----:B------:R-:W-:Y:S01]  /*3bc0*/  FADD.FTZ R237, -R243, R210 ;  /* 0x000000d2f3ed7221 */ /* 0x000fe20000010100 */
[----:B------:R-:W-:Y:S01]  /*3bd0*/  FFMA.FTZ R189, R189, R26, R82 ;  /* 0x0000001abdbd7223 */ /* 0x000fe20000010052 */
[----:B------:R-:W-:Y:S01]  /*3be0*/  FFMA.FTZ R10, R10, R27, R83 ;  /* 0x0000001b0a0a7223 */ /* 0x000fe20000010053 */
[C---:B------:R-:W-:Y:S01]  /*3bf0*/  FADD.FTZ R210, -R243.reuse, R191 ;  /* 0x000000bff3d27221 */ /* 0x040fe20000010100 */
[C---:B------:R-:W-:Y:S01]  /*3c00*/  FMUL.FTZ R11, R242.reuse, R11 ;  /* 0x0000000bf20b7220 */ /* 0x040fe20000410000 */
[----:B------:R-:W-:Y:S01]  /*3c10*/  FADD.FTZ R251, -R243, R212 ;  /* 0x000000d4f3fb7221 */ /* 0x000fe20000010100 */
[----:B------:R-:W-:Y:S01]  /*3c20*/  FMUL.FTZ R212, R242, R229 ;  /* 0x000000e5f2d47220 */ /* 0x000fe20000410000 */
[----:B------:R-:W-:Y:S01]  /*3c30*/  F2FP.BF16.F32.PACK_AB R191, R10, R189 ;  /* 0x000000bd0abf723e */ /* 0x000fe200000010ff */
[----:B------:R-:W-:Y:S01]  /*3c40*/  FMUL.FTZ R10, R242, R233 ;  /* 0x000000e9f20a7220 */ /* 0x000fe20000410000 */
[----:B------:R-:W-:Y:S01]  /*3c50*/  FFMA.FTZ R189, R245, R22, R78 ;  /* 0x00000016f5bd7223 */ /* 0x000fe2000001004e */
[----:B------:R-:W-:Y:S01]  /*3c60*/  FFMA.FTZ R11, R11, R20, R76 ;  /* 0x000000140b0b7223 */ /* 0x000fe2000001004c */
[----:B------:R-:W-:Y:S01]  /*3c70*/  FFMA.FTZ R229, R212, R25, R81 ;  /* 0x00000019d4e57223 */ /* 0x000fe20000010051 */
[----:B------:R-:W-:Y:S01]  /*3c80*/  FFMA.FTZ R10, R10, R21, R77 ;  /* 0x000000150a0a7223 */ /* 0x000fe2000001004d */
[----:B------:R-:W-:Y:S01]  /*3c90*/  FMUL.FTZ R212, R242, R209 ;  /* 0x000000d1f2d47220 */ /* 0x000fe20000410000 */
[----:B------:R-:W-:Y:S01]  /*3ca0*/  F2FP.BF16.F32.PACK_AB R189, R188, R189 ;  /* 0x000000bdbcbd723e */ /* 0x000fe200000010ff */
[C---:B------:R-:W-:Y:S01]  /*3cb0*/  FMUL.FTZ R209, R242.reuse, R196 ;  /* 0x000000c4f2d17220 */ /* 0x040fe20000410000 */
[----:B------:R-:W-:Y:S01]  /*3cc0*/  F2FP.BF16.F32.PACK_AB R190, R229, R190 ;  /* 0x000000bee5be723e */ /* 0x000fe200000010ff */
[----:B------:R-:W-:Y:S01]  /*3cd0*/  FMUL.FTZ R196, R242, R197 ;  /* 0x000000c5f2c47220 */ /* 0x000fe20000410000 */
[----:B------:R-:W-:Y:S01]  /*3ce0*/  F2FP.BF16.F32.PACK_AB R188, R10, R11 ;  /* 0x0000000b0abc723e */ /* 0x000fe200000010ff */
[----:B------:R-:W-:-:S04]  /*3cf0*/  IMAD.WIDE.U32 R10, R5, 0x10, R8 ;  /* 0x00000010050a7825 */ /* 0x000fc800078e0008 */
[C---:B------:R-:W-:Y:S01]  /*3d00*/  FMUL.FTZ R5, R242.reuse, R202 ;  /* 0x000000caf2057220 */ /* 0x040fe20000410000 */
[C---:B------:R-:W-:Y:S01]  /*3d10*/  FMUL.FTZ R202, R242.reuse, R203 ;  /* 0x000000cbf2ca7220 */ /* 0x040fe20000410000 */
[C---:B------:R-:W-:Y:S01]  /*3d20*/  FMUL.FTZ R197, R242.reuse, R198 ;  /* 0x000000c6f2c57220 */ /* 0x040fe20000410000 */
[----:B------:R-:W-:Y:S01]  /*3d30*/  FMUL.FTZ R198, R242, R199 ;  /* 0x000000c7f2c67220 */ /* 0x000fe20000410000 */
[----:B------:R-:W-:Y:S01]  /*3d40*/  FFMA.FTZ R5, R5, R34, R90 ;  /* 0x0000002205057223 */ /* 0x000fe2000001005a */
[----:B------:R-:W-:Y:S01]  /*3d50*/  FFMA.FTZ R202, R202, R35, R91 ;  /* 0x00000023caca7223 */ /* 0x000fe2000001005b */
[C---:B------:R-:W-:Y:S01]  /*3d60*/  FADD.FTZ R249, -R243.reuse, R218 ;  /* 0x000000daf3f97221 */ /* 0x040fe20000010100 */
[----:B------:R0:W-:Y:S01]  /*3d70*/  STG.E.128 desc[UR6][R10.64], R188 ;  /* 0x000000bc0a007986 */ /* 0x0001e2000c101d06 */
[C---:B------:R-:W-:Y:S01]  /*3d80*/  FMUL.FTZ R218, R242.reuse, R211 ;  /* 0x000000d3f2da7220 */ /* 0x040fe20000410000 */
[----:B------:R-:W-:Y:S01]  /*3d90*/  FMUL.FTZ R211, R242, R194 ;  /* 0x000000c2f2d37220 */ /* 0x000fe20000410000 */
[----:B------:R-:W-:Y:S01]  /*3da0*/  FFMA.FTZ R198, R198, R43, R99 ;  /* 0x0000002bc6c67223 */ /* 0x000fe20000010063 */
[C---:B------:R-:W-:Y:S01]  /*3db0*/  FADD.FTZ R192, -R243.reuse, R192 ;  /* 0x000000c0f3c07221 */ /* 0x040fe20000010100 */
[C---:B------:R-:W-:Y:S01]  /*3dc0*/  FMUL.FTZ R199, R242.reuse, R204 ;  /* 0x000000ccf2c77220 */ /* 0x040fe20000410000 */
[C---:B------:R-:W-:Y:S01]  /*3dd0*/  FMUL.FTZ R194, R242.reuse, R221 ;  /* 0x000000ddf2c27220 */ /* 0x040fe20000410000 */
[C---:B------:R-:W-:Y:S01]  /*3de0*/  FADD.FTZ R193, -R243.reuse, R193 ;  /* 0x000000c1f3c17221 */ /* 0x040fe20000010100 */
[C---:B------:R-:W-:Y:S01]  /*3df0*/  FADD.FTZ R195, -R243.reuse, R195 ;  /* 0x000000c3f3c37221 */ /* 0x040fe20000010100 */
[C---:B------:R-:W-:Y:S01]  /*3e00*/  FMUL.FTZ R204, R242.reuse, R205 ;  /* 0x000000cdf2cc7220 */ /* 0x040fe20000410000 */
[C---:B------:R-:W-:Y:S01]  /*3e10*/  FMUL.FTZ R221, R242.reuse, R6 ;  /* 0x00000006f2dd7220 */ /* 0x040fe20000410000 */
[C---:B------:R-:W-:Y:S01]  /*3e20*/  FMUL.FTZ R200, R242.reuse, R200 ;  /* 0x000000c8f2c87220 */ /* 0x040fe20000410000 */
[C---:B------:R-:W-:Y:S01]  /*3e30*/  FADD.FTZ R220, -R243.reuse, R220 ;  /* 0x000000dcf3dc7221 */ /* 0x040fe20000010100 */
[C---:B------:R-:W-:Y:S01]  /*3e40*/  FADD.FTZ R222, -R243.reuse, R222 ;  /* 0x000000def3de7221 */ /* 0x040fe20000010100 */
[----:B------:R-:W-:Y:S01]  /*3e50*/  FMUL.FTZ R205, R242, R206 ;  /* 0x000000cef2cd7220 */ /* 0x000fe20000410000 */
[C---:B------:R-:W-:Y:S01]  /*3e60*/  FADD.FTZ R226, -R243.reuse, R226 ;  /* 0x000000e2f3e27221 */ /* 0x040fe20000010100 */
[C---:B------:R-:W-:Y:S01]  /*3e70*/  FADD.FTZ R223, -R243.reuse, R223 ;  /* 0x000000dff3df7221 */ /* 0x040fe20000010100 */
[----:B------:R-:W-:Y:S01]  /*3e80*/  FADD.FTZ R213, -R243, R213 ;  /* 0x000000d5f3d57221 */ /* 0x000fe20000010100 */
[----:B0-----:R-:W-:Y:S01]  /*3e90*/  F2FP.BF16.F32.PACK_AB R11, R202, R5 ;  /* 0x00000005ca0b723e */ /* 0x001fe200000010ff */
[----:B------:R-:W-:Y:S01]  /*3ea0*/  FFMA.FTZ R191, R197, R42, R98 ;  /* 0x0000002ac5bf7223 */ /* 0x000fe20000010062 */
[----:B------:R-:W-:Y:S01]  /*3eb0*/  FFMA.FTZ R188, R201, R36, R92 ;  /* 0x00000024c9bc7223 */ /* 0x000fe2000001005c */
[----:B------:R-:W-:Y:S01]  /*3ec0*/  FFMA.FTZ R5, R224, R37, R93 ;  /* 0x00000025e0057223 */ /* 0x000fe2000001005d */
[C---:B------:R-:W-:Y:S01]  /*3ed0*/  FMUL.FTZ R206, R242.reuse, R207 ;  /* 0x000000cff2ce7220 */ /* 0x040fe20000410000 */
[C---:B------:R-:W-:Y:S01]  /*3ee0*/  FADD.FTZ R227, -R243.reuse, R227 ;  /* 0x000000e3f3e37221 */ /* 0x040fe20000010100 */
[C---:B------:R-:W-:Y:S01]  /*3ef0*/  FADD.FTZ R216, -R243.reuse, R216 ;  /* 0x000000d8f3d87221 */ /* 0x040fe20000010100 */
[C---:B------:R-:W-:Y:S01]  /*3f00*/  FADD.FTZ R217, -R243.reuse, R217 ;  /* 0x000000d9f3d97221 */ /* 0x040fe20000010100 */
[C---:B------:R-:W-:Y:S01]  /*3f10*/  FADD.FTZ R219, -R243.reuse, R219 ;  /* 0x000000dbf3db7221 */ /* 0x040fe20000010100 */
[C---:B------:R-:W-:Y:S01]  /*3f20*/  FADD.FTZ R214, -R243.reuse, R214 ;  /* 0x000000d6f3d67221 */ /* 0x040fe20000010100 */
[----:B------:R-:W-:Y:S01]  /*3f30*/  FMUL.FTZ R207, R242, R192 ;  /* 0x000000c0f2cf7220 */ /* 0x000fe20000410000 */
[----:B------:R-:W-:Y:S01]  /*3f40*/  F2FP.BF16.F32.PACK_AB R191, R198, R191 ;  /* 0x000000bfc6bf723e */ /* 0x000fe200000010ff */
[----:B------:R-:W-:Y:S01]  /*3f50*/  FADD.FTZ R215, -R243, R215 ;  /* 0x000000d7f3d77221 */ /* 0x000fe20000010100 */
[----:B------:R-:W-:Y:S01]  /*3f60*/  F2FP.BF16.F32.PACK_AB R188, R5, R188 ;  /* 0x000000bc05bc723e */ /* 0x000fe200000010ff */
        /* <DEDUP_REMOVED lines=25> */
[----:B------:R-:W0:Y:S01]  /*4100*/  LDC.64 R4, c[0x0][0x380] ;  /* 0x0000e000ff047b82 */ /* 0x000e220000000a00 */
        /* <DEDUP_REMOVED lines=14> */
[----:B------:R-:W-:Y:S01]  /*41f0*/  F2FP.BF16.F32.PACK_AB R202, R201, R202 ;  /* 0x000000cac9ca723e */ /* 0x000fe200000010ff */
[----:B------:R-:W-:-:S04]  /*4200*/  IMAD.WIDE.U32 R234, R241, 0x10, R8 ;  /* 0x00000010f1ea7825 */ /* 0x000fc800078e0008 */
        /* <DEDUP_REMOVED lines=39> */
[----:B0-----:R-:W-:-:S03]  /*4480*/  IADD3 R7, PT, PT, R7, R4, RZ ;  /* 0x0000000407077210 */ /* 0x001fc60007ffe0ff */
[----:B------:R1:W-:Y:S01]  /*4490*/  STG.E.128 desc[UR6][R234.64], R192 ;  /* 0x000000c0ea007986 */ /* 0x0003e2000c101d06 */
[----:B------:R-:W-:-:S13]  /*44a0*/  ISETP.GE.AND P1, PT, R7, R5, PT ;  /* 0x000000050700720c */ /* 0x000fda0003f26270 */
[----:B------:R-:W-:Y:S05]  /*44b0*/  @!P1 BRA `(.L_x_18849) ;  /* 0xffffffc000d49947 */ /* 0x000fea000383ffff */
[----:B------:R-:W-:Y:S05]  /*44c0*/  EXIT ;  /* 0x000000000000794d */ /* 0x000fea0003800000 */
.L_x_18850:
        /* <DEDUP_REMOVED lines=11> */
.L_x_42360:


//--------------------- .text._ZN10layer_norm13ln_fwd_kernelINS_13Kernel_traitsIf13__nv_bfloat16fS2_fjLj7168ELj1ELj1ELj4ELj16ENS_18Kernel_traits_baseILj7168EfS2_fS2_fjLj128EEEEELb0ELb1ELb1ELb0EEEvNS_9FwdParamsE --------------------------
	.section	.text._ZN10layer_norm13ln_fwd_kernelINS_13Kernel_traitsIf13__nv_bfloat16fS2_fjLj7168ELj1ELj1ELj4ELj16ENS_18Kernel_traits_baseILj7168EfS2_fS2_fjLj128EEEEELb0ELb1ELb1ELb0EEEvNS_9FwdParamsE,"ax",@progbits
	.align	128
        .global         _ZN10layer_norm13ln_fwd_kernelINS_13Kernel_traitsIf13__nv_bfloat16fS2_fjLj7168ELj1ELj1ELj4ELj16ENS_18Kernel_traits_baseILj7168EfS2_fS2_fjLj128EEEEELb0ELb1ELb1ELb0EEEvNS_9FwdParamsE
        .type           _ZN10layer_norm13ln_fwd_kernelINS_13Kernel_traitsIf13__nv_bfloat16fS2_fjLj7168ELj1ELj1ELj4ELj16ENS_18Kernel_traits_baseILj7168EfS2_fS2_fjLj128EEEEELb0ELb1ELb1ELb0EEEvNS_9FwdParamsE,@function
        .size           _ZN10layer_norm13ln_fwd_kernelINS_13Kernel_traitsIf13__nv_bfloat16fS2_fjLj7168ELj1ELj1ELj4ELj16ENS_18Kernel_traits_baseILj7168EfS2_fS2_fjLj128EEEEELb0ELb1ELb1ELb0EEEvNS_9FwdParamsE,(.L_x_42361 - _ZN10layer_norm13ln_fwd_kernelINS_13Kernel_traitsIf13__nv_bfloat16fS2_fjLj7168ELj1ELj1ELj4ELj16ENS_18Kernel_traits_baseILj7168EfS2_fS2_fjLj128EEEEELb0ELb1ELb1ELb0EEEvNS_9FwdParamsE)
        .other          _ZN10layer_norm13ln_fwd_kernelINS_13Kernel_traitsIf13__nv_bfloat16fS2_fjLj7168ELj1ELj1ELj4ELj16ENS_18Kernel_traits_baseILj7168EfS2_fS2_fjLj128EEEEELb0ELb1ELb1ELb0EEEvNS_9FwdParamsE,@"STO_CUDA_ENTRY STV_DEFAULT"
_ZN10layer_norm13ln_fwd_kernelINS_13Kernel_traitsIf13__nv_bfloat16fS2_fjLj7168ELj1ELj1ELj4ELj16ENS_18Kernel_traits_baseILj7168EfS2_fS2_fjLj128EEEEELb0ELb1ELb1ELb0EEEvNS_9FwdParamsE:
.text._ZN10layer_norm13ln_fwd_kernelINS_13Kernel_traitsIf13__nv_bfloat16fS2_fjLj7168ELj1ELj1ELj4ELj16ENS_18Kernel_traits_baseILj7168EfS2_fS2_fjLj128EEEEELb0ELb1ELb1ELb0EEEvNS_9FwdParamsE:
        /* <DEDUP_REMOVED lines=109> */
[----:B-1----:R-:W-:-:S05]  /*06d0*/  IMAD.WIDE.U32 R176, R172, 0x20, R176 ;  /* 0x00000020acb07825 */ /* 0x002fca00078e00b0 */
[----:B------:R0:W5:Y:S01]  /*06e0*/  LD.E.128 R156, desc[UR6][R176.64] ;  /* 0x00000006b09c7980 */ /* 0x000162000c101d00 */
[----:B--2---:R-:W-:-:S03]  /*06f0*/  IMAD.WIDE.U32 R172, R172, 0x20, R148 ;  /* 0x00000020acac7825 */ /* 0x004fc600078e0094 */
[----:B------:R0:W5:Y:S04]  /*0700*/  LD.E.128 R160, desc[UR6][R176.64+0x10] ;  /* 0x00001006b0a07980 */ /* 0x000168000c101d00 */
[----:B------:R0:W5:Y:S04]  /*0710*/  LDG.E.128 R148, desc[UR6][R174.64] ;  /* 0x00000006ae947981 */ /* 0x000168000c1e1d00 */
[----:B------:R0:W5:Y:S04]  /*0720*/  LDG.E.128 R164, desc[UR6][R172.64] ;  /* 0x00000006aca47981 */ /* 0x000168000c1e1d00 */
[----:B------:R0:W5:Y:S01]  /*0730*/  LDG.E.128 R168, desc[UR6][R172.64+0x10] ;  /* 0x00001006aca87981 */ /* 0x000162000c1e1d00 */
[----:B------:R-:W-:Y:S05]  /*0740*/  BRA `(.L_x_18853) ;  /* 0x0000000400847947 */ /* 0x000fea0003800000 */
.L_x_18852:
        /* <DEDUP_REMOVED lines=60> */
[----:B------:R-:W5:Y:S01]  /*0b10*/  @P3 LDG.E.128 R80, desc[UR6][R42.64+0x10] ;  /* 0x000010062a503981 */ /* 0x000f62000c1e1d00 */
[----:B------:R-:W-:Y:S02]  /*0b20*/  CS2R R108, SRZ ;  /* 0x00000000006c7805 */ /* 0x000fe4000001ff00 */
[----:B------:R-:W-:Y:S02]  /*0b30*/  CS2R R90, SRZ ;  /* 0x00000000005a7805 */ /* 0x000fe4000001ff00 */
[----:B--2---:R-:W-:Y:S01]  /*0b40*/  CS2R R38, SRZ ;  /* 0x0000000000267805 */ /* 0x004fe2000001ff00 */
[----:B------:R-:W5:Y:S01]  /*0b50*/  @P3 LDG.E.128 R92, desc[UR6][R60.64] ;  /* 0x000000063c5c3981 */ /* 0x000f62000c1e1d00 */
[----:B-1----:R-:W-:Y:S01]  /*0b60*/  @P6 IMAD.WIDE.U32 R172, R172, 0x20, R88 ;  /* 0x00000020acac6825 */ /* 0x002fe200078e0058 */
[----:B------:R-:W-:-:S02]  /*0b70*/  CS2R R86, SRZ ;  /* 0x0000000000567805 */ /* 0x000fc4000001ff00 */
[----:B------:R0:W5:Y:S04]  /*0b80*/  @P3 LDG.E.128 R96, desc[UR6][R60.64+0x10] ;  /* 0x000010063c603981 */ /* 0x000168000c1e1d00 */
[----:B------:R-:W5:Y:S04]  /*0b90*/  @P6 LDG.E.128 R164, desc[UR6][R172.64] ;  /* 0x00000006aca46981 */ /* 0x000f68000c1e1d00 */
[----:B------:R-:W5:Y:S01]  /*0ba0*/  @P6 LDG.E.128 R168, desc[UR6][R172.64+0x10] ;  /* 0x00001006aca86981 */ /* 0x000f62000c1e1d00 */
[----:B------:R-:W-:Y:S02]  /*0bb0*/  CS2R R88, SRZ ;  /* 0x0000000000587805 */ /* 0x000fe4000001ff00 */
[----:B0-----:R-:W-:-:S02]  /*0bc0*/  CS2R R60, SRZ ;  /* 0x00000000003c7805 */ /* 0x001fc4000001ff00 */
[----:B------:R-:W-:Y:S01]  /*0bd0*/  CS2R R42, SRZ ;  /* 0x00000000002a7805 */ /* 0x000fe2000001ff00 */
[----:B------:R-:W5:Y:S01]  /*0be0*/  @P4 LDG.E.128 R100, desc[UR6][R62.64] ;  /* 0x000000063e644981 */ /* 0x000f62000c1e1d00 */
[----:B------:R-:W-:Y:S02]  /*0bf0*/  CS2R R40, SRZ ;  /* 0x0000000000287805 */ /* 0x000fe4000001ff00 */
[----:B------:R-:W-:Y:S02]  /*0c00*/  CS2R R36, SRZ ;  /* 0x0000000000247805 */ /* 0x000fe4000001ff00 */
[----:B------:R-:W-:Y:S01]  /*0c10*/  CS2R R18, SRZ ;  /* 0x0000000000127805 */ /* 0x000fe2000001ff00 */
[----:B------:R0:W5:Y:S01]  /*0c20*/  @P4 LDG.E.128 R104, desc[UR6][R62.64+0x10] ;  /* 0x000010063e684981 */ /* 0x000162000c1e1d00 */
[----:B------:R-:W-:Y:S02]  /*0c30*/  CS2R R16, SRZ ;  /* 0x0000000000107805 */ /* 0x000fe4000001ff00 */
[----:B------:R-:W-:-:S02]  /*0c40*/  CS2R R14, SRZ ;  /* 0x00000000000e7805 */ /* 0x000fc4000001ff00 */
[----:B------:R-:W-:Y:S01]  /*0c50*/  @P6 CS2R R162, SRZ ;  /* 0x0000000000a26805 */ /* 0x000fe2000001ff00 */
[----:B------:R-:W5:Y:S01]  /*0c60*/  @P4 LDG.E.128 R116, desc[UR6][R64.64] ;  /* 0x0000000640744981 */ /* 0x000f62000c1e1d00 */
[----:B------:R-:W-:Y:S02]  /*0c70*/  @P6 CS2R R160, SRZ ;  /* 0x0000000000a06805 */ /* 0x000fe4000001ff00 */
        /* <DEDUP_REMOVED lines=12> */
[----:B-1----:R-:W-:Y:S02]  /*0d40*/  CS2R R84, SRZ ;  /* 0x0000000000547805 */ /* 0x002fe4000001ff00 */
[----:B0-----:R-:W-:-:S07]  /*0d50*/  CS2R R12, SRZ ;  /* 0x00000000000c7805 */ /* 0x001fce000001ff00 */
.L_x_18853:
[----:B------:R-:W-:Y:S05]  /*0d60*/  BSYNC.RECONVERGENT B0 ;  /* 0x0000000000007941 */ /* 0x000fea0003800200 */
.L_x_18851:
[----:B------:R-:W1:Y:S02]  /*0d70*/  LDCU UR4, c[0x0][0x384] ;  /* 0x00007080ff0477ac */ /* 0x000e640008000800 */
[----:B-1----:R-:W-:-:S13]  /*0d80*/  ISETP.GE.AND P0, PT, R244, UR4, PT ;  /* 0x00000004f4007c0c */ /* 0x002fda000bf06270 */
        /* <DEDUP_REMOVED lines=13> */
[----:B------:R-:W-:Y:S01]  /*0e60*/  LEA R0, R0, R173, 0x3 ;  /* 0x000000ad00007211 */ /* 0x000fe200078e18ff */
[----:B------:R-:W-:-:S03]  /*0e70*/  UPLOP3.LUT UP1, UPT, UPT, UPT, UPT, 0x40, 0x4 ;  /* 0x000000000004789c */ /* 0x000fc60003f2e870 */
[----:B------:R-:W-:Y:S02]  /*0e80*/  I2FP.F32.U32 R2, R0 ;  /* 0x0000000000027245 */ /* 0x000fe40000201000 */
[----:B------:R-:W-:Y:S02]  /*0e90*/  VIMNMX R0, PT, PT, R172, 0x20, PT ;  /* 0x00000020ac007848 */ /* 0x000fe40003fe0100 */
[----:B------:R4:W0:Y:S02]  /*0ea0*/  MUFU.RCP R3, R2 ;  /* 0x0000000200037308 */ /* 0x0008240000001000 */
[----:B-1----:R-:W-:-:S07]  /*0eb0*/  LEA R0, R0, R173, 0x3 ;  /* 0x000000ad00007211 */ /* 0x002fce00078e18ff */
.L_x_18901:
[----:B------:R-:W1:Y:S08]  /*0ec0*/  LDC.64 R240, c[0x0][0x3f0] ;  /* 0x0000fc00fff07b82 */ /* 0x000e700000000a00 */
[----:B------:R-:W2:Y:S08]  /*0ed0*/  LDC R243, c[0x0][0x388] ;  /* 0x0000e200fff37b82 */ /* 0x000eb00000000800 */
[----:B------:R-:W3:Y:S01]  /*0ee0*/  LDC.64 R248, c[0x0][0x3f8] ;  /* 0x0000fe00fff87b82 */ /* 0x000ee20000000a00 */
[----:B-1----:R-:W-:-:S05]  /*0ef0*/  IMAD.WIDE R240, R244, 0x4, R240 ;  /* 0x00000004f4f07825 */ /* 0x002fca00078e02f0 */
[----:B------:R-:W4:Y:S01]  /*0f00*/  LDG.E R247, desc[UR6][R240.64] ;  /* 0x00000006f0f77981 */ /* 0x000f22000c1e1900 */
[----:B------:R-:W1:Y:S01]  /*0f10*/  S2R R242, SR_TID.X ;  /* 0x0000000000f27919 */ /* 0x000e620000002100 */
[----:B------:R-:W-:Y:S01]  /*0f20*/  ISETP.GE.U32.AND P0, PT, R245, 0x80, PT ;  /* 0x00000080f500780c */ /* 0x000fe20003f06070 */
[C---:B--2---:R-:W-:Y:S02]  /*0f30*/  IMAD R250, R244.reuse, R243, RZ ;  /* 0x000000f3f4fa7224 */ /* 0x044fe400078e02ff */
[----:B---3--:R-:W-:-:S03]  /*0f40*/  IMAD.WIDE R248, R244, 0x4, R248 ;  /* 0x00000004f4f87825 */ /* 0x008fc600078e02f8 */
[----:B------:R-:W-:Y:S02]  /*0f50*/  SHF.R.S32.HI R251, RZ, 0x1f, R250 ;  /* 0x0000001ffffb7819 */ /* 0x000fe400000114fa */
[----:B----45:R2:W5:Y:S02]  /*0f60*/  LDG.E R2, desc[UR6][R248.64] ;  /* 0x00000006f8027981 */ /* 0x030564000c1e1900 */
[----:B------:R-:W-:Y:S01]  /*0f70*/  LEA.HI R251, R251, R250, RZ, 0x3 ;  /* 0x000000fafbfb7211 */ /* 0x000fe200078f18ff */
[----:B------:R-:W-:Y:S01]  /*0f80*/  BSSY.RECONVERGENT B0, `(.L_x_18854) ;  /* 0x0000075000007945 */ /* 0x000fe20003800200 */
[----:B--2---:R-:W-:Y:S02]  /*0f90*/  HFMA2 R248, -RZ, RZ, 0, 0 ;  /* 0x00000000fff87431 */ /* 0x004fe400000001ff */
[----:B-1----:R-:W-:Y:S02]  /*0fa0*/  LEA.HI.SX32 R249, R251, R242, 0x1d ;  /* 0x000000f2fbf97211 */ /* 0x002fe400078feaff */
[----:B------:R-:W-:-:S13]  /*0fb0*/  ISETP.GE.AND P5, PT, R247, 0x1, PT ;  /* 0x00000001f700780c */ /* 0x000fda0003fa6270 */
[----:B------:R-:W-:-:S05]  /*0fc0*/  @P5 IADD3 R252, PT, PT, R247, -0x1, RZ ;  /* 0xfffffffff7fc5810 */ /* 0x000fca0007ffe0ff */
[----:B------:R-:W-:-:S05]  /*0fd0*/  @P5 IMAD R252, R252, R243, RZ ;  /* 0x000000f3fcfc5224 */ /* 0x000fca00078e02ff */
[----:B------:R-:W-:-:S04]  /*0fe0*/  @P5 SHF.R.S32.HI R241, RZ, 0x1f, R252 ;  /* 0x0000001ffff15819 */ /* 0x000fc800000114fc */
[----:B------:R-:W-:-:S04]  /*0ff0*/  @P5 LEA.HI R241, R241, R252, RZ, 0x3 ;  /* 0x000000fcf1f15211 */ /* 0x000fc800078f18ff */
[----:B------:R-:W-:Y:S01]  /*1000*/  @P5 LEA.HI.SX32 R248, R241, R242, 0x1d ;  /* 0x000000f2f1f85211 */ /* 0x000fe200078feaff */
[----:B------:R-:W-:Y:S06]  /*1010*/  @!P0 BRA `(.L_x_18855) ;  /* 0x0000000400ac8947 */ /* 0x000fec0003800000 */
[----:B------:R-:W-:-:S04]  /*1020*/  UISETP.NE.U32.AND UP0, UPT, UR8, URZ, UPT ;  /* 0x000000ff0800728c */ /* 0x000fc8000bf05070 */
[----:B------:R-:W-:Y:S01]  /*1030*/  UISETP.NE.AND.EX UP0, UPT, UR9, URZ, UPT, UP0 ;  /* 0x000000ff0900728c */ /* 0x000fe2000bf05300 */
[----:B------:R-:W-:Y:S10]  /*1040*/  @!P5 BRA `(.L_x_18856) ;  /* 0x00000000000cd947 */ /* 0x000ff40003800000 */
[----:B------:R-:W1:Y:S02]  /*1050*/  LDC.64 R172, c[0x0][0x390] ;  /* 0x0000e400ffac7b82 */ /* 0x000e640000000a00 */
[----:B-1----:R-:W-:-:S06]  /*1060*/  IMAD.WIDE.U32 R172, R248, 0x10, R172 ;  /* 0x00000010f8ac7825 */ /* 0x002fcc00078e00ac */
[----:B------:R-:W5:Y:S02]  /*1070*/  LDG.E.128 R172, desc[UR6][R172.64] ;  /* 0x00000006acac7981 */ /* 0x000f64000c1e1d00 */
.L_x_18856:
[----:B------:R-:W-:Y:S05]  /*1080*/  BRA.U !UP0, `(.L_x_18857) ;  /* 0x0000000108c87547 */ /* 0x000fea000b800000 */
[----:B------:R-:W1:Y:S02]  /*1090*/  LDC.64 R186, c[0x0][0x3a0] ;  /* 0x0000e800ffba7b82 */ /* 0x000e640000000a00 */
[----:B-1----:R-:W-:-:S05]  /*10a0*/  IMAD.WIDE.U32 R186, R249, 0x20, R186 ;  /* 0x00000020f9ba7825 */ /* 0x002fca00078e00ba */
[----:B------:R-:W2:Y:S04]  /*10b0*/  LDG.E.128 R176, desc[UR6][R186.64] ;  /* 0x00000006bab07981 */ /* 0x000ea8000c1e1d00 */
[----:B------:R1:W3:Y:S01]  /*10c0*/  LDG.E.128 R180, desc[UR6][R186.64+0x10] ;  /* 0x00001006bab47981 */ /* 0x0002e2000c1e1d00 */
[----:B------:R-:W-:-:S13]  /*10d0*/  ISETP.GT.AND P1, PT, R247, RZ, PT ;  /* 0x000000fff700720c */ /* 0x000fda0003f24270 */
[----:B------:R-:W4:Y:S01]  /*10e0*/  @P1 LDC R185, c[0x0][0x40c] ;  /* 0x00010300ffb91b82 */ /* 0x000f220000000800 */
[----:B-----5:R-:W-:Y:S02]  /*10f0*/  @P1 SHF.L.U32 R184, R172, 0x10, RZ ;  /* 0x00000010acb81819 */ /* 0x020fe400000006ff */
[----:B-1----:R-:W-:-:S05]  /*1100*/  @P1 SHF.L.U32 R186, R173, 0x10, RZ ;  /* 0x00000010adba1819 */ /* 0x002fca00000006ff */
[----:B------:R-:W1:Y:S08]  /*1110*/  @P1 LDC R189, c[0x0][0x40c] ;  /* 0x00010300ffbd1b82 */ /* 0x000e700000000800 */
[----:B------:R-:W0:Y:S01]  /*1120*/  @P1 LDC R191, c[0x0][0x40c] ;  /* 0x00010300ffbf1b82 */ /* 0x000e220000000800 */
[----:B----4-:R-:W-:Y:S01]  /*1130*/  @P1 FMUL.FTZ R185, R184, R185 ;  /* 0x000000b9b8b91220 */ /* 0x010fe20000410000 */
[----:B------:R-:W-:-:S06]  /*1140*/  @P1 PRMT R184, R172, 0x7632, R184 ;  /* 0x00007632acb81816 */ /* 0x000fcc00000000b8 */
[----:B------:R-:W4:Y:S01]  /*1150*/  @P1 LDC R241, c[0x0][0x40c] ;  /* 0x00010300fff11b82 */ /* 0x000f220000000800 */
[----:B------:R-:W-:-:S05]  /*1160*/  @P1 SHF.L.U32 R188, R184, 0x10, RZ ;  /* 0x00000010b8bc1819 */ /* 0x000fca00000006ff */
[----:B-1----:R-:W-:Y:S02]  /*1170*/  @P1 FMUL.FTZ R188, R188, R189 ;  /* 0x000000bdbcbc1220 */ /* 0x002fe40000410000 */
[----:B------:R-:W1:Y:S01]  /*1180*/  @P1 LDC R189, c[0x0][0x40c] ;  /* 0x00010300ffbd1b82 */ /* 0x000e620000000800 */
[----:B0-----:R-:W-:Y:S01]  /*1190*/  @P1 FMUL.FTZ R187, R186, R191 ;  /* 0x000000bfbabb1220 */ /* 0x001fe20000410000 */
[----:B------:R-:W-:-:S06]  /*11a0*/  @P1 PRMT R186, R173, 0x7632, R186 ;  /* 0x00007632adba1816 */ /* 0x000fcc00000000ba */
[----:B------:R-:W0:Y:S01]  /*11b0*/  @P1 LDC R191, c[0x0][0x40c] ;  /* 0x00010300ffbf1b82 */ /* 0x000e220000000800 */
[----:B--2---:R-:W-:Y:S01]  /*11c0*/  @!P1 MOV R184, R176 ;  /* 0x000000b000b89202 */ /* 0x004fe20000000f00 */
[----:B------:R-:W-:Y:S01]  /*11d0*/  @P1 FFMA.FTZ R184, R185, R20, R176 ;  /* 0x00000014b9b81223 */ /* 0x000fe200000100b0 */
[----:B------:R-:W-:Y:S01]  /*11e0*/  MOV R185, R177 ;  /* 0x000000b100b97202 */ /* 0x000fe20000000f00 */
[----:B------:R-:W-:Y:S01]  /*11f0*/  @P1 FFMA.FTZ R185, R188, R21, R177 ;  /* 0x00000015bcb91223 */ /* 0x000fe200000100b1 */
[----:B------:R-:W-:Y:S02]  /*1200*/  @P1 SHF.L.U32 R188, R186, 0x10, RZ ;  /* 0x00000010babc1819 */ /* 0x000fe400000006ff */
[----:B------:R-:W-:Y:S01]  /*1210*/  MOV R186, R178 ;  /* 0x000000b200ba7202 */ /* 0x000fe20000000f00 */
[----:B------:R-:W-:Y:S01]  /*1220*/  @P1 FFMA.FTZ R186, R187, R22, R178 ;  /* 0x00000016bbba1223 */ /* 0x000fe200000100b2 */
[----:B------:R-:W-:Y:S01]  /*1230*/  MOV R187, R179 ;  /* 0x000000b300bb7202 */ /* 0x000fe20000000f00 */
[----:B-1----:R-:W-:-:S04]  /*1240*/  @P1 FMUL.FTZ R188, R188, R189 ;  /* 0x000000bdbcbc1220 */ /* 0x002fc80000410000 */
[----:B------:R-:W-:Y:S01]  /*1250*/  @P1 FFMA.FTZ R187, R188, R23, R179 ;  /* 0x00000017bcbb1223 */ /* 0x000fe200000100b3 */
[----:B------:R-:W-:-:S05]  /*1260*/  @P1 SHF.L.U32 R188, R174, 0x10, RZ ;  /* 0x00000010aebc1819 */ /* 0x000fca00000006ff */
[----:B0-----:R-:W-:Y:S01]  /*1270*/  @P1 FMUL.FTZ R189, R188, R191 ;  /* 0x000000bfbcbd1220 */ /* 0x001fe20000410000 */
[----:B------:R-:W-:Y:S01]  /*1280*/  @P1 PRMT R188, R174, 0x7632, R188 ;  /* 0x00007632aebc1816 */ /* 0x000fe200000000bc */
[----:B------:R-:W0:Y:S03]  /*1290*/  @P1 LDC R191, c[0x0][0x40c] ;  /* 0x00010300ffbf1b82 */ /* 0x000e260000000800 */
[----:B------:R-:W-:Y:S02]  /*12a0*/  @P1 SHF.L.U32 R190, R188, 0x10, RZ ;  /* 0x00000010bcbe1819 */ /* 0x000fe400000006ff */
[----:B---3--:R-:W-:Y:S01]  /*12b0*/  MOV R188, R180 ;  /* 0x000000b400bc7202 */ /* 0x008fe20000000f00 */
[----:B------:R-:W-:Y:S01]  /*12c0*/  @P1 FFMA.FTZ R188, R189, R24, R180 ;  /* 0x00000018bdbc1223 */ /* 0x000fe200000100b4 */
[----:B------:R-:W-:Y:S01]  /*12d0*/  MOV R189, R181 ;  /* 0x000000b500bd7202 */ /* 0x000fe20000000f00 */
[----:B----4-:R-:W-:-:S04]  /*12e0*/  @P1 FMUL.FTZ R190, R190, R241 ;  /* 0x000000f1bebe1220 */ /* 0x010fc80000410000 */
[----:B------:R-:W-:Y:S01]  /*12f0*/  @P1 FFMA.FTZ R189, R190, R25, R181 ;  /* 0x00000019bebd1223 */ /* 0x000fe200000100b5 */
[----:B------:R-:W-:-:S05]  /*1300*/  @P1 SHF.L.U32 R190, R175, 0x10, RZ ;  /* 0x00000010afbe1819 */ /* 0x000fca00000006ff */
[----:B0-----:R-:W-:Y:S01]  /*1310*/  @P1 FMUL.FTZ R191, R190, R191 ;  /* 0x000000bfbebf1220 */ /* 0x001fe20000410000 */
[----:B------:R-:W-:-:S03]  /*1320*/  MOV R190, R182 ;  /* 0x000000b600be7202 */ /* 0x000fc60000000f00 */
[----:B------:R-:W-:Y:S01]  /*1330*/  @P1 FFMA.FTZ R190, R191, R26, R182 ;  /* 0x0000001abfbe1223 */ /* 0x000fe200000100b6 */
[----:B------:R-:W-:Y:S01]  /*1340*/  MOV R191, R183 ;  /* 0x000000b700bf7202 */ /* 0x000fe20000000f00 */
[----:B------:R-:W-:Y:S06]  /*1350*/  @!P1 BRA `(.L_x_18858) ;  /* 0x0000000000c49947 */ /* 0x000fec0003800000 */
[----:B------:R-:W-:-:S04]  /*1360*/  PRMT R191, R175, 0x7632, R191 ;  /* 0x00007632afbf7816 */ /* 0x000fc800000000bf */
[----:B------:R-:W-:-:S05]  /*1370*/  SHF.L.U32 R191, R191, 0x10, RZ ;  /* 0x00000010bfbf7819 */ /* 0x000fca00000006ff */
[----:B------:R-:W-:-:S04]  /*1380*/  FMUL.FTZ R240, R191, UR12 ;  /* 0x0000000cbff07c20 */ /* 0x000fc80008410000 */
[----:B------:R-:W-:Y:S01]  /*1390*/  FFMA.FTZ R191, R240, R27, R183 ;  /* 0x0000001bf0bf7223 */ /* 0x000fe200000100b7 */
[----:B------:R-:W-:Y:S06]  /*13a0*/  BRA `(.L_x_18858) ;  /* 0x0000000000b07947 */ /* 0x000fec0003800000 */
.L_x_18857:
[----:B------:R-:W1:Y:S01]  /*13b0*/  @P5 LDC R185, c[0x0][0x40c] ;  /* 0x00010300ffb95b82 */ /* 0x000e620000000800 */
[----:B-----5:R-:W-:Y:S02]  /*13c0*/  @P5 SHF.L.U32 R184, R172, 0x10, RZ ;  /* 0x00000010acb85819 */ /* 0x020fe400000006ff */
[----:B------:R-:W-:-:S05]  /*13d0*/  @P5 SHF.L.U32 R241, R175, 0x10, RZ ;  /* 0x00000010aff15819 */ /* 0x000fca00000006ff */
[----:B------:R-:W2:Y:S08]  /*13e0*/  @P5 LDC R186, c[0x0][0x40c] ;  /* 0x00010300ffba5b82 */ /* 0x000eb00000000800 */
[----:B------:R-:W3:Y:S01]  /*13f0*/  @P5 LDC R189, c[0x0][0x40c] ;  /* 0x00010300ffbd5b82 */ /* 0x000ee20000000800 */
[----:B-1----:R-:W-:Y:S01]  /*1400*/  @P5 FMUL.FTZ R187, R184, R185 ;  /* 0x000000b9b8bb5220 */ /* 0x002fe20000410000 */
[----:B------:R-:W-:-:S06]  /*1410*/  @P5 PRMT R184, R172, 0x7632, R184 ;  /* 0x00007632acb85816 */ /* 0x000fcc00000000b8 */
[----:B------:R-:W1:Y:S01]  /*1420*/  @P5 LDC R188, c[0x0][0x40c] ;  /* 0x00010300ffbc5b82 */ /* 0x000e620000000800 */
[----:B------:R-:W-:Y:S01]  /*1430*/  @P5 SHF.L.U32 R185, R184, 0x10, RZ ;  /* 0x00000010b8b95819 */ /* 0x000fe200000006ff */
[----:B------:R-:W-:-:S04]  /*1440*/  HFMA2 R184, -RZ, RZ, 0, 0 ;  /* 0x00000000ffb87431 */ /* 0x000fc800000001ff */
[----:B--2---:R-:W-:Y:S01]  /*1450*/  @P5 FMUL.FTZ R186, R185, R186 ;  /* 0x000000bab9ba5220 */ /* 0x004fe20000410000 */
[----:B------:R-:W-:Y:S01]  /*1460*/  MOV R185, RZ ;  /* 0x000000ff00b97202 */ /* 0x000fe20000000f00 */
[----:B------:R-:W2:Y:S01]  /*1470*/  @P5 LDC R191, c[0x0][0x40c] ;  /* 0x00010300ffbf5b82 */ /* 0x000ea20000000800 */
[----:B------:R-:W-:Y:S01]  /*1480*/  @P5 FMUL.FTZ R184, R187, R20 ;  /* 0x00000014bbb85220 */ /* 0x000fe20000410000 */
[----:B------:R-:W-:Y:S01]  /*1490*/  @P5 FMUL.FTZ R185, R186, R21 ;  /* 0x00000015bab95220 */ /* 0x000fe20000410000 */
[----:B------:R-:W-:-:S05]  /*14a0*/  @P5 SHF.L.U32 R186, R173, 0x10, RZ ;  /* 0x00000010adba5819 */ /* 0x000fca00000006ff */
[----:B---3--:R-:W-:Y:S01]  /*14b0*/  @P5 FMUL.FTZ R189, R186, R189 ;  /* 0x000000bdbabd5220 */ /* 0x008fe20000410000 */
[----:B------:R-:W-:Y:S01]  /*14c0*/  @P5 PRMT R186, R173, 0x7632, R186 ;  /* 0x00007632adba5816 */ /* 0x000fe200000000ba */
[----:B------:R-:W3:Y:S03]  /*14d0*/  @P5 LDC R240, c[0x0][0x40c] ;  /* 0x00010300fff05b82 */ /* 0x000ee60000000800 */
[----:B------:R-:W-:Y:S01]  /*14e0*/  @P5 SHF.L.U32 R187, R186, 0x10, RZ ;  /* 0x00000010babb5819 */ /* 0x000fe200000006ff */
[----:B------:R-:W-:-:S04]  /*14f0*/  HFMA2 R186, -RZ, RZ, 0, 0 ;  /* 0x00000000ffba7431 */ /* 0x000fc800000001ff */
[----:B-1----:R-:W-:Y:S01]  /*1500*/  @P5 FMUL.FTZ R188, R187, R188 ;  /* 0x000000bcbbbc5220 */ /* 0x002fe20000410000 */
[----:B------:R-:W-:Y:S01]  /*1510*/  MOV R187, RZ ;  /* 0x000000ff00bb7202 */ /* 0x000fe20000000f00 */
[----:B------:R-:W1:Y:S01]  /*1520*/  @P5 LDC R190, c[0x0][0x40c] ;  /* 0x00010300ffbe5b82 */ /* 0x000e620000000800 */
[----:B------:R-:W-:Y:S01]  /*1530*/  @P5 FMUL.FTZ R186, R189, R22 ;  /* 0x00000016bdba5220 */ /* 0x000fe20000410000 */
[----:B------:R-:W-:Y:S01]  /*1540*/  @P5 FMUL.FTZ R187, R188, R23 ;  /* 0x00000017bcbb5220 */ /* 0x000fe20000410000 */
[----:B------:R-:W-:-:S05]  /*1550*/  @P5 SHF.L.U32 R188, R174, 0x10, RZ ;  /* 0x00000010aebc5819 */ /* 0x000fca00000006ff */
[----:B--2---:R-:W-:Y:S01]  /*1560*/  @P5 FMUL.FTZ R191, R188, R191 ;  /* 0x000000bfbcbf5220 */ /* 0x004fe20000410000 */
[----:B------:R-:W-:-:S04]  /*1570*/  @P5 PRMT R188, R174, 0x7632, R188 ;  /* 0x00007632aebc5816 */ /* 0x000fc800000000bc */
[----:B------:R-:W-:Y:S01]  /*1580*/  @P5 SHF.L.U32 R189, R188, 0x10, RZ ;  /* 0x00000010bcbd5819 */ /* 0x000fe200000006ff */
[----:B------:R-:W-:-:S04]  /*1590*/  HFMA2 R188, -RZ, RZ, 0, 0 ;  /* 0x00000000ffbc7431 */ /* 0x000fc800000001ff */
[----:B---3--:R-:W-:Y:S01]  /*15a0*/  @P5 FMUL.FTZ R240, R189, R240 ;  /* 0x000000f0bdf05220 */ /* 0x008fe20000410000 */
[----:B------:R-:W-:Y:S01]  /*15b0*/  MOV R189, RZ ;  /* 0x000000ff00bd7202 */ /* 0x000fe20000000f00 */
[----:B------:R-:W-:Y:S02]  /*15c0*/  @P5 FMUL.FTZ R188, R191, R24 ;  /* 0x00000018bfbc5220 */ /* 0x000fe40000410000 */
[----:B------:R-:W2:Y:S01]  /*15d0*/  @P5 LDC R191, c[0x0][0x40c] ;  /* 0x00010300ffbf5b82 */ /* 0x000ea20000000800 */
[----:B------:R-:W-:Y:S01]  /*15e0*/  @P5 FMUL.FTZ R189, R240, R25 ;  /* 0x00000019f0bd5220 */ /* 0x000fe20000410000 */
[----:B-1----:R-:W-:Y:S01]  /*15f0*/  @P5 FMUL.FTZ R241, R241, R190 ;  /* 0x000000bef1f15220 */ /* 0x002fe20000410000 */
[----:B------:R-:W-:-:S04]  /*1600*/  @P5 PRMT R190, R175, 0x7632, R190 ;  /* 0x00007632afbe5816 */ /* 0x000fc800000000be */
[----:B------:R-:W-:Y:S01]  /*1610*/  @P5 SHF.L.U32 R240, R190, 0x10, RZ ;  /* 0x00000010bef05819 */ /* 0x000fe200000006ff */
[----:B------:R-:W-:Y:S02]  /*1620*/  HFMA2 R190, -RZ, RZ, 0, 0 ;  /* 0x00000000ffbe7431 */ /* 0x000fe400000001ff */
[----:B------:R-:W-:Y:S02]  /*1630*/  @P5 FMUL.FTZ R190, R241, R26 ;  /* 0x0000001af1be5220 */ /* 0x000fe40000410000 */
[----:B--2---:R-:W-:Y:S01]  /*1640*/  @P5 FMUL.FTZ R240, R240, R191 ;  /* 0x000000bff0f05220 */ /* 0x004fe20000410000 */
[----:B------:R-:W-:-:S03]  /*1650*/  MOV R191, RZ ;  /* 0x000000ff00bf7202 */ /* 0x000fc60000000f00 */
[----:B------:R-:W-:-:S07]  /*1660*/  @P5 FMUL.FTZ R191, R240, R27 ;  /* 0x0000001bf0bf5220 */ /* 0x000fce0000410000 */
.L_x_18858:
[----:B------:R-:W1:Y:S01]  /*1670*/  LDC.64 R240, c[0x0][0x3a8] ;  /* 0x0000ea00fff07b82 */ /* 0x000e620000000a00 */
[----:B------:R-:W-:Y:S01]  /*1680*/  IADD3 R248, PT, PT, R248, 0x80, RZ ;  /* 0x00000080f8f87810 */ /* 0x000fe20007ffe0ff */
[C---:B-1----:R-:W-:Y:S01]  /*1690*/  IMAD.WIDE.U32 R240, R249.reuse, 0x20, R240 ;  /* 0x00000020f9f07825 */ /* 0x042fe200078e00f0 */
[----:B------:R-:W-:-:S04]  /*16a0*/  IADD3 R249, PT, PT, R249, 0x80, RZ ;  /* 0x00000080f9f97810 */ /* 0x000fc80007ffe0ff */
[----:B------:R1:W-:Y:S04]  /*16b0*/  STG.E.128 desc[UR6][R240.64], R184 ;  /* 0x000000b8f0007986 */ /* 0x0003e8000c101d06 */
[----:B------:R1:W-:Y:S02]  /*16c0*/  STG.E.128 desc[UR6][R240.64+0x10], R188 ;  /* 0x000010bcf0007986 */ /* 0x0003e4000c101d06 */
.L_x_18855:
[----:B0-----:R-:W-:Y:S05]  /*16d0*/  BSYNC.RECONVERGENT B0 ;  /* 0x0000000000007941 */ /* 0x001fea0003800200 */
.L_x_18854:
[----:B------:R-:W-:Y:S01]  /*16e0*/  ISETP.GE.U32.AND P1, PT, R245, 0x100, PT ;  /* 0x00000100f500780c */ /* 0x000fe20003f26070 */
[----:B------:R-:W-:Y:S01]  /*16f0*/  BSSY.RECONVERGENT B0, `(.L_x_18859) ;  /* 0x000006e000007945 */ /* 0x000fe20003800200 */
[----:B------:R-:W-:-:S11]  /*1700*/  LOP3.LUT R246, R246, 0xffffffdf, RZ, 0xc0, !PT ;  /* 0xffffffdff6f67812 */ /* 0x000fd600078ec0ff */
[----:B------:R-:W-:Y:S01]  /*1710*/  @P1 LOP3.LUT R246, R246, 0x20, RZ, 0xfc, !PT ;  /* 0x00000020f6f61812 */ /* 0x000fe200078efcff */
[----:B------:R-:W-:Y:S06]  /*1720*/  @!P1 BRA `(.L_x_18860) ;  /* 0x0000000400a89947 */ /* 0x000fec0003800000 */
[----:B------:R-:W-:Y:S01]  /*1730*/  ISETP.NE.U32.AND P1, PT, RZ, UR8, PT ;  /* 0x00000008ff007c0c */ /* 0x000fe2000bf25070 */
[----:B------:R-:W0:Y:S03]  /*1740*/  @P5 LDC.64 R194, c[0x0][0x390] ;  /* 0x0000e400ffc25b82 */ /* 0x000e260000000a00 */
[----:B------:R-:W-:-:S13]  /*1750*/  ISETP.NE.AND.EX P1, PT, RZ, UR9, PT, P1 ;  /* 0x00000009ff007c0c */ /* 0x000fda000bf25310 */
[----:B------:R-:W2:Y:S01]  /*1760*/  @P1 LDC.64 R192, c[0x0][0x3a0] ;  /* 0x0000e800ffc01b82 */ /* 0x000ea20000000a00 */
[----:B0-----:R-:W-:-:S05]  /*1770*/  @P5 IMAD.WIDE.U32 R194, R248, 0x10, R194 ;  /* 0x00000010f8c25825 */ /* 0x001fca00078e00c2 */
[----:B------:R0:W5:Y:S01]  /*1780*/  @P5 LDG.E.128 R172, desc[UR6][R194.64] ;  /* 0x00000006c2ac5981 */ /* 0x000162000c1e1d00 */
[----:B--2---:R-:W-:-:S05]  /*1790*/  @P1 IMAD.WIDE.U32 R192, R249, 0x20, R192 ;  /* 0x00000020f9c01825 */ /* 0x004fca00078e00c0 */
[----:B------:R0:W5:Y:S04]  /*17a0*/  @P1 LDG.E.128 R176, desc[UR6][R192.64] ;  /* 0x00000006c0b01981 */ /* 0x000168000c1e1d00 */
[----:B------:R0:W5:Y:S01]  /*17b0*/  @P1 LDG.E.128 R180, desc[UR6][R192.64+0x10] ;  /* 0x00001006c0b41981 */ /* 0x000162000c1e1d00 */
[----:B------:R-:W-:Y:S05]  /*17c0*/  @!P1 BRA `(.L_x_18861) ;  /* 0x0000000000b89947 */ /* 0x000fea0003800000 */
[----:B------:R-:W-:-:S13]  /*17d0*/  ISETP.GT.AND P1, PT, R247, RZ, PT ;  /* 0x000000fff700720c */ /* 0x000fda0003f24270 */
[----:B0-----:R-:W0:Y:S01]  /*17e0*/  @P1 LDC R193, c[0x0][0x40c] ;  /* 0x00010300ffc11b82 */ /* 0x001e220000000800 */
[----:B-----5:R-:W-:-:S07]  /*17f0*/  @P1 SHF.L.U32 R192, R172, 0x10, RZ ;  /* 0x00000010acc01819 */ /* 0x020fce00000006ff */
[----:B------:R-:W2:Y:S08]  /*1800*/  @P1 LDC R194, c[0x0][0x40c] ;  /* 0x00010300ffc21b82 */ /* 0x000eb00000000800 */
[----:B------:R-:W3:Y:S01]  /*1810*/  @P1 LDC R197, c[0x0][0x40c] ;  /* 0x00010300ffc51b82 */ /* 0x000ee20000000800 */
[----:B0-----:R-:W-:Y:S01]  /*1820*/  @P1 FMUL.FTZ R195, R192, R193 ;  /* 0x000000c1c0c31220 */ /* 0x001fe20000410000 */
[----:B------:R-:W-:-:S06]  /*1830*/  @P1 PRMT R192, R172, 0x7632, R192 ;  /* 0x00007632acc01816 */ /* 0x000fcc00000000c0 */
[----:B------:R-:W0:Y:S01]  /*1840*/  @P1 LDC R196, c[0x0][0x40c] ;  /* 0x00010300ffc41b82 */ /* 0x000e220000000800 */
[----:B------:R-:W-:Y:S02]  /*1850*/  @P1 SHF.L.U32 R193, R192, 0x10, RZ ;  /* 0x00000010c0c11819 */ /* 0x000fe400000006ff */
[----:B------:R-:W-:Y:S01]  /*1860*/  MOV R192, R176 ;  /* 0x000000b000c07202 */ /* 0x000fe20000000f00 */
[----:B------:R-:W-:Y:S02]  /*1870*/  @P1 FFMA.FTZ R192, R195, R44, R176 ;  /* 0x0000002cc3c01223 */ /* 0x000fe400000100b0 */
[----:B--2---:R-:W-:Y:S01]  /*1880*/  @P1 FMUL.FTZ R194, R193, R194 ;  /* 0x000000c2c1c21220 */ /* 0x004fe20000410000 */
[----:B------:R-:W-:Y:S01]  /*1890*/  MOV R193, R177 ;  /* 0x000000b100c17202 */ /* 0x000fe20000000f00 */
[----:B------:R-:W2:Y:S02]  /*18a0*/  @P1 LDC R199, c[0x0][0x40c] ;  /* 0x00010300ffc71b82 */ /* 0x000ea40000000800 */
[----:B------:R-:W-:Y:S01]  /*18b0*/  @P1 FFMA.FTZ R193, R194, R45, R177 ;  /* 0x0000002dc2c11223 */ /* 0x000fe200000100b1 */
[----:B------:R-:W-:-:S05]  /*18c0*/  @P1 SHF.L.U32 R194, R173, 0x10, RZ ;  /* 0x00000010adc21819 */ /* 0x000fca00000006ff */
[----:B---3--:R-:W-:Y:S01]  /*18d0*/  @P1 FMUL.FTZ R197, R194, R197 ;  /* 0x000000c5c2c51220 */ /* 0x008fe20000410000 */
[----:B------:R-:W-:Y:S01]  /*18e0*/  @P1 PRMT R194, R173, 0x7632, R194 ;  /* 0x00007632adc21816 */ /* 0x000fe200000000c2 */
[----:B------:R-:W3:Y:S03]  /*18f0*/  @P1 LDC R198, c[0x0][0x40c] ;  /* 0x00010300ffc61b82 */ /* 0x000ee60000000800 */
[----:B------:R-:W-:Y:S02]  /*1900*/  @P1 SHF.L.U32 R195, R194, 0x10, RZ ;  /* 0x00000010c2c31819 */ /* 0x000fe400000006ff */
[----:B------:R-:W-:Y:S01]  /*1910*/  MOV R194, R178 ;  /* 0x000000b200c27202 */ /* 0x000fe20000000f00 */
[----:B------:R-:W-:Y:S02]  /*1920*/  @P1 FFMA.FTZ R194, R197, R46, R178 ;  /* 0x0000002ec5c21223 */ /* 0x000fe400000100b2 */
[----:B0-----:R-:W-:Y:S01]  /*1930*/  @P1 FMUL.FTZ R196, R195, R196 ;  /* 0x000000c4c3c41220 */ /* 0x001fe20000410000 */
[----:B------:R-:W-:Y:S01]  /*1940*/  MOV R195, R179 ;  /* 0x000000b300c37202 */ /* 0x000fe20000000f00 */
[----:B-1----:R-:W0:Y:S02]  /*1950*/  @P1 LDC R241, c[0x0][0x40c] ;  /* 0x00010300fff11b82 */ /* 0x002e240000000800 */
[----:B------:R-:W-:Y:S01]  /*1960*/  @P1 FFMA.FTZ R195, R196, R47, R179 ;  /* 0x0000002fc4c31223 */ /* 0x000fe200000100b3 */
[----:B------:R-:W-:-:S05]  /*1970*/  @P1 SHF.L.U32 R196, R174, 0x10, RZ ;  /* 0x00000010aec41819 */ /* 0x000fca00000006ff */
[----:B--2---:R-:W-:Y:S01]  /*1980*/  @P1 FMUL.FTZ R199, R196, R199 ;  /* 0x000000c7c4c71220 */ /* 0x004fe20000410000 */
[----:B------:R-:W-:-:S04]  /*1990*/  @P1 PRMT R196, R174, 0x7632, R196 ;  /* 0x00007632aec41816 */ /* 0x000fc800000000c4 */
[----:B------:R-:W-:Y:S02]  /*19a0*/  @P1 SHF.L.U32 R197, R196, 0x10, RZ ;  /* 0x00000010c4c51819 */ /* 0x000fe400000006ff */
[----:B------:R-:W-:Y:S01]  /*19b0*/  MOV R196, R180 ;  /* 0x000000b400c47202 */ /* 0x000fe20000000f00 */
[----:B------:R-:W-:Y:S01]  /*19c0*/  @P1 FFMA.FTZ R196, R199, R48, R180 ;  /* 0x00000030c7c41223 */ /* 0x000fe200000100b4 */
[----:B------:R-:W-:Y:S01]  /*19d0*/  MOV R199, R183 ;  /* 0x000000b700c77202 */ /* 0x000fe20000000f00 */
[----:B---3--:R-:W-:Y:S01]  /*19e0*/  @P1 FMUL.FTZ R198, R197, R198 ;  /* 0x000000c6c5c61220 */ /* 0x008fe20000410000 */
[----:B------:R-:W-:-:S03]  /*19f0*/  MOV R197, R181 ;  /* 0x000000b500c57202 */ /* 0x000fc60000000f00 */
[----:B------:R-:W-:Y:S01]  /*1a00*/  @P1 FFMA.FTZ R197, R198, R49, R181 ;  /* 0x00000031c6c51223 */ /* 0x000fe200000100b5 */
[----:B------:R-:W-:-:S05]  /*1a10*/  @P1 SHF.L.U32 R198, R175, 0x10, RZ ;  /* 0x00000010afc61819 */ /* 0x000fca00000006ff */
[----:B0-----:R-:W-:Y:S01]  /*1a20*/  @P1 FMUL.FTZ R241, R198, R241 ;  /* 0x000000f1c6f11220 */ /* 0x001fe20000410000 */
[----:B------:R-:W-:-:S03]  /*1a30*/  MOV R198, R182 ;  /* 0x000000b600c67202 */ /* 0x000fc60000000f00 */
[----:B------:R-:W-:Y:S01]  /*1a40*/  @P1 FFMA.FTZ R198, R241, R50, R182 ;  /* 0x00000032f1c61223 */ /* 0x000fe200000100b6 */
[----:B------:R-:W-:Y:S06]  /*1a50*/  @!P1 BRA `(.L_x_18862) ;  /* 0x0000000000c49947 */ /* 0x000fec0003800000 */
[----:B------:R-:W-:-:S04]  /*1a60*/  PRMT R199, R175, 0x7632, R199 ;  /* 0x00007632afc77816 */ /* 0x000fc800000000c7 */
[----:B------:R-:W-:-:S05]  /*1a70*/  SHF.L.U32 R199, R199, 0x10, RZ ;  /* 0x00000010c7c77819 */ /* 0x000fca00000006ff */
[----:B------:R-:W-:-:S04]  /*1a80*/  FMUL.FTZ R240, R199, UR12 ;  /* 0x0000000cc7f07c20 */ /* 0x000fc80008410000 */
[----:B------:R-:W-:Y:S01]  /*1a90*/  FFMA.FTZ R199, R240, R51, R183 ;  /* 0x00000033f0c77223 */ /* 0x000fe200000100b7 */
[----:B------:R-:W-:Y:S06]  /*1aa0*/  BRA `(.L_x_18862) ;  /* 0x0000000000b07947 */ /* 0x000fec0003800000 */
.L_x_18861:
[----:B0-----:R-:W0:Y:S01]  /*1ab0*/  @P5 LDC R193, c[0x0][0x40c] ;  /* 0x00010300ffc15b82 */ /* 0x001e220000000800 */
[----:B-----5:R-:W-:Y:S02]  /*1ac0*/  @P5 SHF.L.U32 R192, R172, 0x10, RZ ;  /* 0x00000010acc05819 */ /* 0x020fe400000006ff */
[----:B-1----:R-:W-:-:S05]  /*1ad0*/  @P5 SHF.L.U32 R241, R175, 0x10, RZ ;  /* 0x00000010aff15819 */ /* 0x002fca00000006ff */
[----:B------:R-:W1:Y:S08]  /*1ae0*/  @P5 LDC R194, c[0x0][0x40c] ;  /* 0x00010300ffc25b82 */ /* 0x000e700000000800 */
[----:B------:R-:W2:Y:S01]  /*1af0*/  @P5 LDC R197, c[0x0][0x40c] ;  /* 0x00010300ffc55b82 */ /* 0x000ea20000000800 */
[----:B0-----:R-:W-:Y:S01]  /*1b00*/  @P5 FMUL.FTZ R195, R192, R193 ;  /* 0x000000c1c0c35220 */ /* 0x001fe20000410000 */
[----:B------:R-:W-:-:S06]  /*1b10*/  @P5 PRMT R192, R172, 0x7632, R192 ;  /* 0x00007632acc05816 */ /* 0x000fcc00000000c0 */
[----:B------:R-:W0:Y:S01]  /*1b20*/  @P5 LDC R196, c[0x0][0x40c] ;  /* 0x00010300ffc45b82 */ /* 0x000e220000000800 */
        /* <DEDUP_REMOVED lines=9> */
[----:B------:R-:W-:Y:S01]  /*1bc0*/  @P5 PRMT R194, R173, 0x7632, R194 ;  /* 0x00007632adc25816 */ /* 0x000fe200000000c2 */
[----:B------:R-:W2:Y:S03]  /*1bd0*/  @P5 LDC R240, c[0x0][0x40c] ;  /* 0x00010300fff05b82 */ /* 0x000ea60000000800 */
[----:B------:R-:W-:Y:S01]  /*1be0*/  @P5 SHF.L.U32 R195, R194, 0x10, RZ ;  /* 0x00000010c2c35819 */ /* 0x000fe200000006ff */
[----:B------:R-:W-:-:S04]  /*1bf0*/  HFMA2 R194, -RZ, RZ, 0, 0 ;  /* 0x00000000ffc27431 */ /* 0x000fc800000001ff */
[----:B0-----:R-:W-:Y:S01]  /*1c00*/  @P5 FMUL.FTZ R196, R195, R196 ;  /* 0x000000c4c3c45220 */ /* 0x001fe20000410000 */
[----:B------:R-:W-:Y:S01]  /*1c10*/  MOV R195, RZ ;  /* 0x000000ff00c37202 */ /* 0x000fe20000000f00 */
[----:B------:R-:W0:Y:S01]  /*1c20*/  @P5 LDC R198, c[0x0][0x40c] ;  /* 0x00010300ffc65b82 */ /* 0x000e220000000800 */
[----:B------:R-:W-:Y:S01]  /*1c30*/  @P5 FMUL.FTZ R194, R197, R46 ;  /* 0x0000002ec5c25220 */ /* 0x000fe20000410000 */
[----:B------:R-:W-:Y:S01]  /*1c40*/  @P5 FMUL.FTZ R195, R196, R47 ;  /* 0x0000002fc4c35220 */ /* 0x000fe20000410000 */
[----:B------:R-:W-:-:S05]  /*1c50*/  @P5 SHF.L.U32 R196, R174, 0x10, RZ ;  /* 0x00000010aec45819 */ /* 0x000fca00000006ff */
[----:B-1----:R-:W-:Y:S01]  /*1c60*/  @P5 FMUL.FTZ R199, R196, R199 ;  /* 0x000000c7c4c75220 */ /* 0x002fe20000410000 */
[----:B------:R-:W-:-:S04]  /*1c70*/  @P5 PRMT R196, R174, 0x7632, R196 ;  /* 0x00007632aec45816 */ /* 0x000fc800000000c4 */
[----:B------:R-:W-:Y:S01]  /*1c80*/  @P5 SHF.L.U32 R197, R196, 0x10, RZ ;  /* 0x00000010c4c55819 */ /* 0x000fe200000006ff */
[----:B------:R-:W-:-:S04]  /*1c90*/  HFMA2 R196, -RZ, RZ, 0, 0 ;  /* 0x00000000ffc47431 */ /* 0x000fc800000001ff */
[----:B--2---:R-:W-:Y:S01]  /*1ca0*/  @P5 FMUL.FTZ R240, R197, R240 ;  /* 0x000000f0c5f05220 */ /* 0x004fe20000410000 */
[----:B------:R-:W-:Y:S01]  /*1cb0*/  MOV R197, RZ ;  /* 0x000000ff00c57202 */ /* 0x000fe20000000f00 */
[----:B------:R-:W-:Y:S02]  /*1cc0*/  @P5 FMUL.FTZ R196, R199, R48 ;  /* 0x00000030c7c45220 */ /* 0x000fe40000410000 */
[----:B------:R-:W1:Y:S01]  /*1cd0*/  @P5 LDC R199, c[0x0][0x40c] ;  /* 0x00010300ffc75b82 */ /* 0x000e620000000800 */
[----:B------:R-:W-:Y:S01]  /*1ce0*/  @P5 FMUL.FTZ R197, R240, R49 ;  /* 0x00000031f0c55220 */ /* 0x000fe20000410000 */
[----:B0-----:R-:W-:Y:S01]  /*1cf0*/  @P5 FMUL.FTZ R241, R241, R198 ;  /* 0x000000c6f1f15220 */ /* 0x001fe20000410000 */
[----:B------:R-:W-:-:S04]  /*1d00*/  @P5 PRMT R198, R175, 0x7632, R198 ;  /* 0x00007632afc65816 */ /* 0x000fc800000000c6 */
[----:B------:R-:W-:Y:S01]  /*1d10*/  @P5 SHF.L.U32 R240, R198, 0x10, RZ ;  /* 0x00000010c6f05819 */ /* 0x000fe200000006ff */
[----:B------:R-:W-:Y:S02]  /*1d20*/  HFMA2 R198, -RZ, RZ, 0, 0 ;  /* 0x00000000ffc67431 */ /* 0x000fe400000001ff */
[----:B------:R-:W-:Y:S02]  /*1d30*/  @P5 FMUL.FTZ R198, R241, R50 ;  /* 0x00000032f1c65220 */ /* 0x000fe40000410000 */
[----:B-1----:R-:W-:Y:S01]  /*1d40*/  @P5 FMUL.FTZ R240, R240, R199 ;  /* 0x000000c7f0f05220 */ /* 0x002fe20000410000 */
[----:B------:R-:W-:-:S03]  /*1d50*/  MOV R199, RZ ;  /* 0x000000ff00c77202 */ /* 0x000fc60000000f00 */
[----:B------:R-:W-:-:S07]  /*1d60*/  @P5 FMUL.FTZ R199, R240, R51 ;  /* 0x00000033f0c75220 */ /* 0x000fce0000410000 */
.L_x_18862:
[----:B------:R-:W0:Y:S01]  /*1d70*/  LDC.64 R240, c[0x0][0x3a8] ;  /* 0x0000ea00fff07b82 */ /* 0x000e220000000a00 */
[----:B------:R-:W-:Y:S01]  /*1d80*/  IADD3 R248, PT, PT, R248, 0x80, RZ ;  /* 0x00000080f8f87810 */ /* 0x000fe20007ffe0ff */
[C---:B0-----:R-:W-:Y:S01]  /*1d90*/  IMAD.WIDE.U32 R240, R249.reuse, 0x20, R240 ;  /* 0x00000020f9f07825 */ /* 0x041fe200078e00f0 */
[----:B------:R-:W-:-:S04]  /*1da0*/  IADD3 R249, PT, PT, R249, 0x80, RZ ;  /* 0x00000080f9f97810 */ /* 0x000fc80007ffe0ff */
[----:B------:R0:W-:Y:S04]  /*1db0*/  STG.E.128 desc[UR6][R240.64], R192 ;  /* 0x000000c0f0007986 */ /* 0x0001e8000c101d06 */
[----:B------:R0:W-:Y:S02]  /*1dc0*/  STG.E.128 desc[UR6][R240.64+0x10], R196 ;  /* 0x000010c4f0007986 */ /* 0x0001e4000c101d06 */
.L_x_18860:
[----:B------:R-:W-:Y:S05]  /*1dd0*/  BSYNC.RECONVERGENT B0 ;  /* 0x0000000000007941 */ /* 0x000fea0003800200 */
.L_x_18859:
        /* <DEDUP_REMOVED lines=17> */
[----:B-----5:R-:W-:-:S07]  /*1ef0*/  @P1 SHF.L.U32 R200, R172, 0x10, RZ ;  /* 0x00000010acc81819 */ /* 0x020fce00000006ff */
[----:B------:R-:W3:Y:S08]  /*1f00*/  @P1 LDC R202, c[0x0][0x40c] ;  /* 0x00010300ffca1b82 */ /* 0x000ef00000000800 */
[----:B------:R-:W4:Y:S01]  /*1f10*/  @P1 LDC R205, c[0x0][0x40c] ;  /* 0x00010300ffcd1b82 */ /* 0x000f220000000800 */
[----:B--2---:R-:W-:Y:S01]  /*1f20*/  @P1 FMUL.FTZ R203, R200, R201 ;  /* 0x000000c9c8cb1220 */ /* 0x004fe20000410000 */
[----:B------:R-:W-:-:S06]  /*1f30*/  @P1 PRMT R200, R172, 0x7632, R200 ;  /* 0x00007632acc81816 */ /* 0x000fcc00000000c8 */
[----:B------:R-:W2:Y:S01]  /*1f40*/  @P1 LDC R204, c[0x0][0x40c] ;  /* 0x00010300ffcc1b82 */ /* 0x000ea20000000800 */
[----:B------:R-:W-:Y:S02]  /*1f50*/  @P1 SHF.L.U32 R201, R200, 0x10, RZ ;  /* 0x00000010c8c91819 */ /* 0x000fe400000006ff */
[----:B------:R-:W-:Y:S01]  /*1f60*/  MOV R200, R176 ;  /* 0x000000b000c87202 */ /* 0x000fe20000000f00 */
[----:B------:R-:W-:Y:S02]  /*1f70*/  @P1 FFMA.FTZ R200, R203, R68, R176 ;  /* 0x00000044cbc81223 */ /* 0x000fe400000100b0 */
[----:B---3--:R-:W-:Y:S01]  /*1f80*/  @P1 FMUL.FTZ R202, R201, R202 ;  /* 0x000000cac9ca1220 */ /* 0x008fe20000410000 */
[----:B------:R-:W-:Y:S01]  /*1f90*/  MOV R201, R177 ;  /* 0x000000b100c97202 */ /* 0x000fe20000000f00 */
[----:B------:R-:W3:Y:S02]  /*1fa0*/  @P1 LDC R207, c[0x0][0x40c] ;  /* 0x00010300ffcf1b82 */ /* 0x000ee40000000800 */
[----:B------:R-:W-:Y:S01]  /*1fb0*/  @P1 FFMA.FTZ R201, R202, R69, R177 ;  /* 0x00000045cac91223 */ /* 0x000fe200000100b1 */
[----:B------:R-:W-:-:S05]  /*1fc0*/  @P1 SHF.L.U32 R202, R173, 0x10, RZ ;  /* 0x00000010adca1819 */ /* 0x000fca00000006ff */
[----:B----4-:R-:W-:Y:S01]  /*1fd0*/  @P1 FMUL.FTZ R205, R202, R205 ;  /* 0x000000cdcacd1220 */ /* 0x010fe20000410000 */
[----:B------:R-:W-:Y:S01]  /*1fe0*/  @P1 PRMT R202, R173, 0x7632, R202 ;  /* 0x00007632adca1816 */ /* 0x000fe200000000ca */
[----:B------:R-:W4:Y:S03]  /*1ff0*/  @P1 LDC R206, c[0x0][0x40c] ;  /* 0x00010300ffce1b82 */ /* 0x000f260000000800 */
[----:B------:R-:W-:Y:S02]  /*2000*/  @P1 SHF.L.U32 R203, R202, 0x10, RZ ;  /* 0x00000010cacb1819 */ /* 0x000fe400000006ff */
[----:B------:R-:W-:Y:S01]  /*2010*/  MOV R202, R178 ;  /* 0x000000b200ca7202 */ /* 0x000fe20000000f00 */
[----:B------:R-:W-:Y:S02]  /*2020*/  @P1 FFMA.FTZ R202, R205, R70, R178 ;  /* 0x00000046cdca1223 */ /* 0x000fe400000100b2 */
[----:B--2---:R-:W-:Y:S01]  /*2030*/  @P1 FMUL.FTZ R204, R203, R204 ;  /* 0x000000cccbcc1220 */ /* 0x004fe20000410000 */
[----:B------:R-:W-:Y:S01]  /*2040*/  MOV R203, R179 ;  /* 0x000000b300cb7202 */ /* 0x000fe20000000f00 */
[----:B01----:R-:W0:Y:S02]  /*2050*/  @P1 LDC R241, c[0x0][0x40c] ;  /* 0x00010300fff11b82 */ /* 0x003e240000000800 */
[----:B------:R-:W-:Y:S01]  /*2060*/  @P1 FFMA.FTZ R203, R204, R71, R179 ;  /* 0x00000047cccb1223 */ /* 0x000fe200000100b3 */
[----:B------:R-:W-:-:S05]  /*2070*/  @P1 SHF.L.U32 R204, R174, 0x10, RZ ;  /* 0x00000010aecc1819 */ /* 0x000fca00000006ff */
[----:B---3--:R-:W-:Y:S01]  /*2080*/  @P1 FMUL.FTZ R207, R204, R207 ;  /* 0x000000cfcccf1220 */ /* 0x008fe20000410000 */
[----:B------:R-:W-:-:S04]  /*2090*/  @P1 PRMT R204, R174, 0x7632, R204 ;  /* 0x00007632aecc1816 */ /* 0x000fc800000000cc */
[----:B------:R-:W-:Y:S02]  /*20a0*/  @P1 SHF.L.U32 R205, R204, 0x10, RZ ;  /* 0x00000010cccd1819 */ /* 0x000fe400000006ff */
[----:B------:R-:W-:Y:S01]  /*20b0*/  MOV R204, R180 ;  /* 0x000000b400cc7202 */ /* 0x000fe20000000f00 */
[----:B------:R-:W-:Y:S01]  /*20c0*/  @P1 FFMA.FTZ R204, R207, R72, R180 ;  /* 0x00000048cfcc1223 */ /* 0x000fe200000100b4 */
[----:B------:R-:W-:Y:S01]  /*20d0*/  MOV R207, R183 ;  /* 0x000000b700cf7202 */ /* 0x000fe20000000f00 */
[----:B----4-:R-:W-:Y:S01]  /*20e0*/  @P1 FMUL.FTZ R206, R205, R206 ;  /* 0x000000cecdce1220 */ /* 0x010fe20000410000 */
        /* <DEDUP_REMOVED lines=12> */
.L_x_18865:
[----:B--2---:R-:W2:Y:S01]  /*21b0*/  @P5 LDC R201, c[0x0][0x40c] ;  /* 0x00010300ffc95b82 */ /* 0x004ea20000000800 */
[----:B-----5:R-:W-:Y:S02]  /*21c0*/  @P5 SHF.L.U32 R200, R172, 0x10, RZ ;  /* 0x00000010acc85819 */ /* 0x020fe400000006ff */
[----:B01----:R-:W-:-:S05]  /*21d0*/  @P5 SHF.L.U32 R241, R175, 0x10, RZ ;  /* 0x00000010aff15819 */ /* 0x003fca00000006ff */
[----:B------:R-:W0:Y:S08]  /*21e0*/  @P5 LDC R202, c[0x0][0x40c] ;  /* 0x00010300ffca5b82 */ /* 0x000e300000000800 */
[----:B------:R-:W1:Y:S01]  /*21f0*/  @P5 LDC R205, c[0x0][0x40c] ;  /* 0x00010300ffcd5b82 */ /* 0x000e620000000800 */
[----:B--2---:R-:W-:Y:S01]  /*2200*/  @P5 FMUL.FTZ R203, R200, R201 ;  /* 0x000000c9c8cb5220 */ /* 0x004fe20000410000 */
[----:B------:R-:W-:-:S06]  /*2210*/  @P5 PRMT R200, R172, 0x7632, R200 ;  /* 0x00007632acc85816 */ /* 0x000fcc00000000c8 */
[----:B------:R-:W2:Y:S01]  /*2220*/  @P5 LDC R204, c[0x0][0x40c] ;  /* 0x00010300ffcc5b82 */ /* 0x000ea20000000800 */
        /* <DEDUP_REMOVED lines=9> */
[----:B------:R-:W-:Y:S01]  /*22c0*/  @P5 PRMT R202, R173, 0x7632, R202 ;  /* 0x00007632adca5816 */ /* 0x000fe200000000ca */
[----:B------:R-:W1:Y:S03]  /*22d0*/  @P5 LDC R240, c[0x0][0x40c] ;  /* 0x00010300fff05b82 */ /* 0x000e660000000800 */
        /* <DEDUP_REMOVED lines=8> */
[----:B0-----:R-:W-:Y:S01]  /*2360*/  @P5 FMUL.FTZ R207, R204, R207 ;  /* 0x000000cfcccf5220 */ /* 0x001fe20000410000 */
[----:B------:R-:W-:-:S04]  /*2370*/  @P5 PRMT R204, R174, 0x7632, R204 ;  /* 0x00007632aecc5816 */ /* 0x000fc800000000cc */
[----:B------:R-:W-:Y:S01]  /*2380*/  @P5 SHF.L.U32 R205, R204, 0x10, RZ ;  /* 0x00000010cccd5819 */ /* 0x000fe200000006ff */
[----:B------:R-:W-:-:S04]  /*2390*/  HFMA2 R204, -RZ, RZ, 0, 0 ;  /* 0x00000000ffcc7431 */ /* 0x000fc800000001ff */
[----:B-1----:R-:W-:Y:S01]  /*23a0*/  @P5 FMUL.FTZ R240, R205, R240 ;  /* 0x000000f0cdf05220 */ /* 0x002fe20000410000 */
[----:B------:R-:W-:Y:S01]  /*23b0*/  MOV R205, RZ ;  /* 0x000000ff00cd7202 */ /* 0x000fe20000000f00 */
[----:B------:R-:W-:Y:S02]  /*23c0*/  @P5 FMUL.FTZ R204, R207, R72 ;  /* 0x00000048cfcc5220 */ /* 0x000fe40000410000 */
[----:B------:R-:W0:Y:S01]  /*23d0*/  @P5 LDC R207, c[0x0][0x40c] ;  /* 0x00010300ffcf5b82 */ /* 0x000e220000000800 */
[----:B------:R-:W-:Y:S01]  /*23e0*/  @P5 FMUL.FTZ R205, R240, R73 ;  /* 0x00000049f0cd5220 */ /* 0x000fe20000410000 */
[----:B--2---:R-:W-:Y:S01]  /*23f0*/  @P5 FMUL.FTZ R241, R241, R206 ;  /* 0x000000cef1f15220 */ /* 0x004fe20000410000 */
[----:B------:R-:W-:-:S04]  /*2400*/  @P5 PRMT R206, R175, 0x7632, R206 ;  /* 0x00007632afce5816 */ /* 0x000fc800000000ce */
[----:B------:R-:W-:Y:S01]  /*2410*/  @P5 SHF.L.U32 R240, R206, 0x10, RZ ;  /* 0x00000010cef05819 */ /* 0x000fe200000006ff */
[----:B------:R-:W-:Y:S02]  /*2420*/  HFMA2 R206, -RZ, RZ, 0, 0 ;  /* 0x00000000ffce7431 */ /* 0x000fe400000001ff */
[----:B------:R-:W-:Y:S02]  /*2430*/  @P5 FMUL.FTZ R206, R241, R74 ;  /* 0x0000004af1ce5220 */ /* 0x000fe40000410000 */
[----:B0-----:R-:W-:Y:S01]  /*2440*/  @P5 FMUL.FTZ R240, R240, R207 ;  /* 0x000000cff0f05220 */ /* 0x001fe20000410000 */
[----:B------:R-:W-:-:S03]  /*2450*/  MOV R207, RZ ;  /* 0x000000ff00cf7202 */ /* 0x000fc60000000f00 */
[----:B------:R-:W-:-:S07]  /*2460*/  @P5 FMUL.FTZ R207, R240, R75 ;  /* 0x0000004bf0cf5220 */ /* 0x000fce0000410000 */
.L_x_18866:
[----:B------:R-:W0:Y:S01]  /*2470*/  LDC.64 R240, c[0x0][0x3a8] ;  /* 0x0000ea00fff07b82 */ /* 0x000e220000000a00 */
[----:B------:R-:W-:Y:S01]  /*2480*/  IADD3 R248, PT, PT, R248, 0x80, RZ ;  /* 0x00000080f8f87810 */ /* 0x000fe20007ffe0ff */
[C---:B0-----:R-:W-:Y:S01]  /*2490*/  IMAD.WIDE.U32 R240, R249.reuse, 0x20, R240 ;  /* 0x00000020f9f07825 */ /* 0x041fe200078e00f0 */
[----:B------:R-:W-:-:S04]  /*24a0*/  IADD3 R249, PT, PT, R249, 0x80, RZ ;  /* 0x00000080f9f97810 */ /* 0x000fc80007ffe0ff */
[----:B------:R2:W-:Y:S04]  /*24b0*/  STG.E.128 desc[UR6][R240.64], R200 ;  /* 0x000000c8f0007986 */ /* 0x0005e8000c101d06 */
[----:B------:R2:W-:Y:S02]  /*24c0*/  STG.E.128 desc[UR6][R240.64+0x10], R204 ;  /* 0x000010ccf0007986 */ /* 0x0005e4000c101d06 */
.L_x_18864:
[----:B------:R-:W-:Y:S05]  /*24d0*/  BSYNC.RECONVERGENT B0 ;  /* 0x0000000000007941 */ /* 0x000fea0003800200 */
.L_x_18863:
        /* <DEDUP_REMOVED lines=15> */
[----:B-----5:R-:W-:-:S07]  /*25d0*/  @P2 SHF.L.U32 R208, R172, 0x10, RZ ;  /* 0x00000010acd02819 */ /* 0x020fce00000006ff */
[----:B------:R-:W4:Y:S08]  /*25e0*/  @P2 LDC R210, c[0x0][0x40c] ;  /* 0x00010300ffd22b82 */ /* 0x000f300000000800 */
[----:B------:R-:W0:Y:S01]  /*25f0*/  @P2 LDC R213, c[0x0][0x40c] ;  /* 0x00010300ffd52b82 */ /* 0x000e220000000800 */
[----:B---3--:R-:W-:Y:S01]  /*2600*/  @P2 FMUL.FTZ R211, R208, R209 ;  /* 0x000000d1d0d32220 */ /* 0x008fe20000410000 */
[----:B------:R-:W-:-:S06]  /*2610*/  @P2 PRMT R208, R172, 0x7632, R208 ;  /* 0x00007632acd02816 */ /* 0x000fcc00000000d0 */
[----:B------:R-:W3:Y:S01]  /*2620*/  @P2 LDC R212, c[0x0][0x40c] ;  /* 0x00010300ffd42b82 */ /* 0x000ee20000000800 */
[----:B------:R-:W-:Y:S02]  /*2630*/  @P2 SHF.L.U32 R209, R208, 0x10, RZ ;  /* 0x00000010d0d12819 */ /* 0x000fe400000006ff */
[----:B------:R-:W-:Y:S01]  /*2640*/  MOV R208, R176 ;  /* 0x000000b000d07202 */ /* 0x000fe20000000f00 */
[----:B------:R-:W-:Y:S02]  /*2650*/  @P2 FFMA.FTZ R208, R211, R92, R176 ;  /* 0x0000005cd3d02223 */ /* 0x000fe400000100b0 */
[----:B----4-:R-:W-:Y:S01]  /*2660*/  @P2 FMUL.FTZ R210, R209, R210 ;  /* 0x000000d2d1d22220 */ /* 0x010fe20000410000 */
[----:B------:R-:W-:Y:S01]  /*2670*/  MOV R209, R177 ;  /* 0x000000b100d17202 */ /* 0x000fe20000000f00 */
[----:B------:R-:W4:Y:S02]  /*2680*/  @P2 LDC R215, c[0x0][0x40c] ;  /* 0x00010300ffd72b82 */ /* 0x000f240000000800 */
[----:B------:R-:W-:Y:S01]  /*2690*/  @P2 FFMA.FTZ R209, R210, R93, R177 ;  /* 0x0000005dd2d12223 */ /* 0x000fe200000100b1 */
[----:B------:R-:W-:-:S05]  /*26a0*/  @P2 SHF.L.U32 R210, R173, 0x10, RZ ;  /* 0x00000010add22819 */ /* 0x000fca00000006ff */
[----:B0-----:R-:W-:Y:S01]  /*26b0*/  @P2 FMUL.FTZ R213, R210, R213 ;  /* 0x000000d5d2d52220 */ /* 0x001fe20000410000 */
[----:B------:R-:W-:Y:S01]  /*26c0*/  @P2 PRMT R210, R173, 0x7632, R210 ;  /* 0x00007632add22816 */ /* 0x000fe200000000d2 */
[----:B------:R-:W0:Y:S03]  /*26d0*/  @P2 LDC R214, c[0x0][0x40c] ;  /* 0x00010300ffd62b82 */ /* 0x000e260000000800 */
[----:B------:R-:W-:Y:S02]  /*26e0*/  @P2 SHF.L.U32 R211, R210, 0x10, RZ ;  /* 0x00000010d2d32819 */ /* 0x000fe400000006ff */
[----:B------:R-:W-:Y:S01]  /*26f0*/  MOV R210, R178 ;  /* 0x000000b200d27202 */ /* 0x000fe20000000f00 */
[----:B------:R-:W-:Y:S02]  /*2700*/  @P2 FFMA.FTZ R210, R213, R94, R178 ;  /* 0x0000005ed5d22223 */ /* 0x000fe400000100b2 */
[----:B---3--:R-:W-:Y:S01]  /*2710*/  @P2 FMUL.FTZ R212, R211, R212 ;  /* 0x000000d4d3d42220 */ /* 0x008fe20000410000 */
[----:B------:R-:W-:Y:S01]  /*2720*/  MOV R211, R179 ;  /* 0x000000b300d37202 */ /* 0x000fe20000000f00 */
[----:B-12---:R-:W1:Y:S02]  /*2730*/  @P2 LDC R241, c[0x0][0x40c] ;  /* 0x00010300fff12b82 */ /* 0x006e640000000800 */
[----:B------:R-:W-:Y:S01]  /*2740*/  @P2 FFMA.FTZ R211, R212, R95, R179 ;  /* 0x0000005fd4d32223 */ /* 0x000fe200000100b3 */
[----:B------:R-:W-:-:S05]  /*2750*/  @P2 SHF.L.U32 R212, R174, 0x10, RZ ;  /* 0x00000010aed42819 */ /* 0x000fca00000006ff */
[----:B----4-:R-:W-:Y:S01]  /*2760*/  @P2 FMUL.FTZ R215, R212, R215 ;  /* 0x000000d7d4d72220 */ /* 0x010fe20000410000 */
[----:B------:R-:W-:-:S04]  /*2770*/  @P2 PRMT R212, R174, 0x7632, R212 ;  /* 0x00007632aed42816 */ /* 0x000fc800000000d4 */
[----:B------:R-:W-:Y:S02]  /*2780*/  @P2 SHF.L.U32 R213, R212, 0x10, RZ ;  /* 0x00000010d4d52819 */ /* 0x000fe400000006ff */
[----:B------:R-:W-:Y:S01]  /*2790*/  MOV R212, R180 ;  /* 0x000000b400d47202 */ /* 0x000fe20000000f00 */
[----:B------:R-:W-:Y:S01]  /*27a0*/  @P2 FFMA.FTZ R212, R215, R96, R180 ;  /* 0x00000060d7d42223 */ /* 0x000fe200000100b4 */
[----:B------:R-:W-:Y:S01]  /*27b0*/  MOV R215, R183 ;  /* 0x000000b700d77202 */ /* 0x000fe20000000f00 */
[----:B0-----:R-:W-:Y:S01]  /*27c0*/  @P2 FMUL.FTZ R214, R213, R214 ;  /* 0x000000d6d5d62220 */ /* 0x001fe20000410000 */
[----:B------:R-:W-:-:S03]  /*27d0*/  MOV R213, R181 ;  /* 0x000000b500d57202 */ /* 0x000fc60000000f00 */
[----:B------:R-:W-:Y:S01]  /*27e0*/  @P2 FFMA.FTZ R213, R214, R97, R181 ;  /* 0x00000061d6d52223 */ /* 0x000fe200000100b5 */
[----:B------:R-:W-:-:S05]  /*27f0*/  @P2 SHF.L.U32 R214, R175, 0x10, RZ ;  /* 0x00000010afd62819 */ /* 0x000fca00000006ff */
[----:B-1----:R-:W-:Y:S01]  /*2800*/  @P2 FMUL.FTZ R241, R214, R241 ;  /* 0x000000f1d6f12220 */ /* 0x002fe20000410000 */
        /* <DEDUP_REMOVED lines=8> */
.L_x_18869:
[----:B---3--:R-:W3:Y:S01]  /*2890*/  @P5 LDC R209, c[0x0][0x40c] ;  /* 0x00010300ffd15b82 */ /* 0x008ee20000000800 */
[----:B-----5:R-:W-:Y:S02]  /*28a0*/  @P5 SHF.L.U32 R208, R172, 0x10, RZ ;  /* 0x00000010acd05819 */ /* 0x020fe400000006ff */
[----:B012---:R-:W-:-:S05]  /*28b0*/  @P5 SHF.L.U32 R241, R175, 0x10, RZ ;  /* 0x00000010aff15819 */ /* 0x007fca00000006ff */
[----:B------:R-:W0:Y:S08]  /*28c0*/  @P5 LDC R210, c[0x0][0x40c] ;  /* 0x00010300ffd25b82 */ /* 0x000e300000000800 */
[----:B------:R-:W1:Y:S01]  /*28d0*/  @P5 LDC R213, c[0x0][0x40c] ;  /* 0x00010300ffd55b82 */ /* 0x000e620000000800 */
[----:B---3--:R-:W-:Y:S01]  /*28e0*/  @P5 FMUL.FTZ R211, R208, R209 ;  /* 0x000000d1d0d35220 */ /* 0x008fe20000410000 */
        /* <DEDUP_REMOVED lines=38> */
.L_x_18870:
[----:B------:R-:W0:Y:S01]  /*2b50*/  LDC.64 R240, c[0x0][0x3a8] ;  /* 0x0000ea00fff07b82 */ /* 0x000e220000000a00 */
[----:B------:R-:W-:Y:S01]  /*2b60*/  IADD3 R248, PT, PT, R248, 0x80, RZ ;  /* 0x00000080f8f87810 */ /* 0x000fe20007ffe0ff */
[C---:B0-----:R-:W-:Y:S01]  /*2b70*/  IMAD.WIDE.U32 R240, R249.reuse, 0x20, R240 ;  /* 0x00000020f9f07825 */ /* 0x041fe200078e00f0 */
[----:B------:R-:W-:-:S04]  /*2b80*/  IADD3 R249, PT, PT, R249, 0x80, RZ ;  /* 0x00000080f9f97810 */ /* 0x000fc80007ffe0ff */
[----:B------:R3:W-:Y:S04]  /*2b90*/  STG.E.128 desc[UR6][R240.64], R208 ;  /* 0x000000d0f0007986 */ /* 0x0007e8000c101d06 */
[----:B------:R3:W-:Y:S02]  /*2ba0*/  STG.E.128 desc[UR6][R240.64+0x10], R212 ;  /* 0x000010d4f0007986 */ /* 0x0007e4000c101d06 */
.L_x_18868:
[----:B------:R-:W-:Y:S05]  /*2bb0*/  BSYNC.RECONVERGENT B0 ;  /* 0x0000000000007941 */ /* 0x000fea0003800200 */
.L_x_18867:
        /* <DEDUP_REMOVED lines=15> */
[----:B-----5:R-:W-:-:S07]  /*2cb0*/  @P3 SHF.L.U32 R216, R172, 0x10, RZ ;  /* 0x00000010acd83819 */ /* 0x020fce00000006ff */
[----:B------:R-:W4:Y:S08]  /*2cc0*/  @P3 LDC R218, c[0x0][0x40c] ;  /* 0x00010300ffda3b82 */ /* 0x000f300000000800 */
[----:B------:R-:W1:Y:S01]  /*2cd0*/  @P3 LDC R221, c[0x0][0x40c] ;  /* 0x00010300ffdd3b82 */ /* 0x000e620000000800 */
[----:B0-----:R-:W-:Y:S01]  /*2ce0*/  @P3 FMUL.FTZ R219, R216, R217 ;  /* 0x000000d9d8db3220 */ /* 0x001fe20000410000 */
[----:B------:R-:W-:-:S06]  /*2cf0*/  @P3 PRMT R216, R172, 0x7632, R216 ;  /* 0x00007632acd83816 */ /* 0x000fcc00000000d8 */
[----:B------:R-:W0:Y:S01]  /*2d00*/  @P3 LDC R220, c[0x0][0x40c] ;  /* 0x00010300ffdc3b82 */ /* 0x000e220000000800 */
        /* <DEDUP_REMOVED lines=8> */
[----:B-1----:R-:W-:Y:S01]  /*2d90*/  @P3 FMUL.FTZ R221, R218, R221 ;  /* 0x000000dddadd3220 */ /* 0x002fe20000410000 */
[----:B------:R-:W-:Y:S01]  /*2da0*/  @P3 PRMT R218, R173, 0x7632, R218 ;  /* 0x00007632adda3816 */ /* 0x000fe200000000da */
[----:B------:R-:W1:Y:S03]  /*2db0*/  @P3 LDC R222, c[0x0][0x40c] ;  /* 0x00010300ffde3b82 */ /* 0x000e660000000800 */
[----:B------:R-:W-:Y:S02]  /*2dc0*/  @P3 SHF.L.U32 R219, R218, 0x10, RZ ;  /* 0x00000010dadb3819 */ /* 0x000fe400000006ff */
[----:B------:R-:W-:Y:S01]  /*2dd0*/  MOV R218, R178 ;  /* 0x000000b200da7202 */ /* 0x000fe20000000f00 */
[----:B------:R-:W-:Y:S02]  /*2de0*/  @P3 FFMA.FTZ R218, R221, R118, R178 ;  /* 0x00000076ddda3223 */ /* 0x000fe400000100b2 */
[----:B0-----:R-:W-:Y:S01]  /*2df0*/  @P3 FMUL.FTZ R220, R219, R220 ;  /* 0x000000dcdbdc3220 */ /* 0x001fe20000410000 */
[----:B------:R-:W-:Y:S01]  /*2e00*/  MOV R219, R179 ;  /* 0x000000b300db7202 */ /* 0x000fe20000000f00 */
[----:B--23--:R-:W0:Y:S02]  /*2e10*/  @P3 LDC R241, c[0x0][0x40c] ;  /* 0x00010300fff13b82 */ /* 0x00ce240000000800 */
        /* <DEDUP_REMOVED lines=8> */
[----:B-1----:R-:W-:Y:S01]  /*2ea0*/  @P3 FMUL.FTZ R222, R221, R222 ;  /* 0x000000deddde3220 */ /* 0x002fe20000410000 */
        /* <DEDUP_REMOVED lines=12> */
.L_x_18873:
[----:B----4-:R-:W0:Y:S01]  /*2f70*/  @P5 LDC R217, c[0x0][0x40c] ;  /* 0x00010300ffd95b82 */ /* 0x010e220000000800 */
[----:B-----5:R-:W-:Y:S02]  /*2f80*/  @P5 SHF.L.U32 R216, R172, 0x10, RZ ;  /* 0x00000010acd85819 */ /* 0x020fe400000006ff */
[----:B-123--:R-:W-:-:S05]  /*2f90*/  @P5 SHF.L.U32 R241, R175, 0x10, RZ ;  /* 0x00000010aff15819 */ /* 0x00efca00000006ff */
        /* <DEDUP_REMOVED lines=41> */
.L_x_18874:
[----:B------:R-:W0:Y:S01]  /*3230*/  LDC.64 R240, c[0x0][0x3a8] ;  /* 0x0000ea00fff07b82 */ /* 0x000e220000000a00 */
[----:B------:R-:W-:Y:S01]  /*3240*/  IADD3 R248, PT, PT, R248, 0x80, RZ ;  /* 0x00000080f8f87810 */ /* 0x000fe20007ffe0ff */
[C---:B0-----:R-:W-:Y:S01]  /*3250*/  IMAD.WIDE.U32 R240, R249.reuse, 0x20, R240 ;  /* 0x00000020f9f07825 */ /* 0x041fe200078e00f0 */
[----:B------:R-:W-:-:S04]  /*3260*/  IADD3 R249, PT, PT, R249, 0x80, RZ ;  /* 0x00000080f9f97810 */ /* 0x000fc80007ffe0ff */
[----:B------:R4:W-:Y:S04]  /*3270*/  STG.E.128 desc[UR6][R240.64], R216 ;  /* 0x000000d8f0007986 */ /* 0x0009e8000c101d06 */
[----:B------:R4:W-:Y:S02]  /*3280*/  STG.E.128 desc[UR6][R240.64+0x10], R220 ;  /* 0x000010dcf0007986 */ /* 0x0009e4000c101d06 */
.L_x_18872:
[----:B------:R-:W-:Y:S05]  /*3290*/  BSYNC.RECONVERGENT B0 ;  /* 0x0000000000007941 */ /* 0x000fea0003800200 */
.L_x_18871:
        /* <DEDUP_REMOVED lines=15> */
[----:B-----5:R-:W-:-:S07]  /*3390*/  @P4 SHF.L.U32 R224, R172, 0x10, RZ ;  /* 0x00000010ace04819 */ /* 0x020fce00000006ff */
[----:B------:R-:W1:Y:S08]  /*33a0*/  @P4 LDC R226, c[0x0][0x40c] ;  /* 0x00010300ffe24b82 */ /* 0x000e700000000800 */
[----:B------:R-:W2:Y:S01]  /*33b0*/  @P4 LDC R229, c[0x0][0x40c] ;  /* 0x00010300ffe54b82 */ /* 0x000ea20000000800 */
[----:B0-----:R-:W-:Y:S01]  /*33c0*/  @P4 FMUL.FTZ R227, R224, R225 ;  /* 0x000000e1e0e34220 */ /* 0x001fe20000410000 */
[----:B------:R-:W-:-:S06]  /*33d0*/  @P4 PRMT R224, R172, 0x7632, R224 ;  /* 0x00007632ace04816 */ /* 0x000fcc00000000e0 */
[----:B------:R-:W0:Y:S01]  /*33e0*/  @P4 LDC R228, c[0x0][0x40c] ;  /* 0x00010300ffe44b82 */ /* 0x000e220000000800 */
[----:B------:R-:W-:Y:S02]  /*33f0*/  @P4 SHF.L.U32 R225, R224, 0x10, RZ ;  /* 0x00000010e0e14819 */ /* 0x000fe400000006ff */
[----:B------:R-:W-:Y:S01]  /*3400*/  MOV R224, R176 ;  /* 0x000000b000e07202 */ /* 0x000fe20000000f00 */
[----:B------:R-:W-:Y:S02]  /*3410*/  @P4 FFMA.FTZ R224, R227, R140, R176 ;  /* 0x0000008ce3e04223 */ /* 0x000fe400000100b0 */
[----:B-1----:R-:W-:Y:S01]  /*3420*/  @P4 FMUL.FTZ R226, R225, R226 ;  /* 0x000000e2e1e24220 */ /* 0x002fe20000410000 */
[----:B------:R-:W-:Y:S01]  /*3430*/  MOV R225, R177 ;  /* 0x000000b100e17202 */ /* 0x000fe20000000f00 */
[----:B------:R-:W1:Y:S02]  /*3440*/  @P4 LDC R231, c[0x0][0x40c] ;  /* 0x00010300ffe74b82 */ /* 0x000e640000000800 */
[----:B------:R-:W-:Y:S01]  /*3450*/  @P4 FFMA.FTZ R225, R226, R141, R177 ;  /* 0x0000008de2e14223 */ /* 0x000fe200000100b1 */
[----:B------:R-:W-:-:S05]  /*3460*/  @P4 SHF.L.U32 R226, R173, 0x10, RZ ;  /* 0x00000010ade24819 */ /* 0x000fca00000006ff */
[----:B--2---:R-:W-:Y:S01]  /*3470*/  @P4 FMUL.FTZ R229, R226, R229 ;  /* 0x000000e5e2e54220 */ /* 0x004fe20000410000 */
[----:B------:R-:W-:Y:S01]  /*3480*/  @P4 PRMT R226, R173, 0x7632, R226 ;  /* 0x00007632ade24816 */ /* 0x000fe200000000e2 */
[----:B------:R-:W2:Y:S03]  /*3490*/  @P4 LDC R230, c[0x0][0x40c] ;  /* 0x00010300ffe64b82 */ /* 0x000ea60000000800 */
[----:B------:R-:W-:Y:S02]  /*34a0*/  @P4 SHF.L.U32 R227, R226, 0x10, RZ ;  /* 0x00000010e2e34819 */ /* 0x000fe400000006ff */
[----:B------:R-:W-:Y:S01]  /*34b0*/  MOV R226, R178 ;  /* 0x000000b200e27202 */ /* 0x000fe20000000f00 */
[----:B------:R-:W-:Y:S02]  /*34c0*/  @P4 FFMA.FTZ R226, R229, R142, R178 ;  /* 0x0000008ee5e24223 */ /* 0x000fe400000100b2 */
[----:B0-----:R-:W-:Y:S01]  /*34d0*/  @P4 FMUL.FTZ R228, R227, R228 ;  /* 0x000000e4e3e44220 */ /* 0x001fe20000410000 */
[----:B------:R-:W-:Y:S01]  /*34e0*/  MOV R227, R179 ;  /* 0x000000b300e37202 */ /* 0x000fe20000000f00 */
[----:B---34-:R-:W0:Y:S02]  /*34f0*/  @P4 LDC R241, c[0x0][0x40c] ;  /* 0x00010300fff14b82 */ /* 0x018e240000000800 */
[----:B------:R-:W-:Y:S01]  /*3500*/  @P4 FFMA.FTZ R227, R228, R143, R179 ;  /* 0x0000008fe4e34223 */ /* 0x000fe200000100b3 */
[----:B------:R-:W-:-:S05]  /*3510*/  @P4 SHF.L.U32 R228, R174, 0x10, RZ ;  /* 0x00000010aee44819 */ /* 0x000fca00000006ff */
[----:B-1----:R-:W-:Y:S01]  /*3520*/  @P4 FMUL.FTZ R231, R228, R231 ;  /* 0x000000e7e4e74220 */ /* 0x002fe20000410000 */
[----:B------:R-:W-:-:S04]  /*3530*/  @P4 PRMT R228, R174, 0x7632, R228 ;  /* 0x00007632aee44816 */ /* 0x000fc800000000e4 */
[----:B------:R-:W-:Y:S02]  /*3540*/  @P4 SHF.L.U32 R229, R228, 0x10, RZ ;  /* 0x00000010e4e54819 */ /* 0x000fe400000006ff */
[----:B------:R-:W-:Y:S01]  /*3550*/  MOV R228, R180 ;  /* 0x000000b400e47202 */ /* 0x000fe20000000f00 */
[----:B------:R-:W-:Y:S01]  /*3560*/  @P4 FFMA.FTZ R228, R231, R144, R180 ;  /* 0x00000090e7e44223 */ /* 0x000fe200000100b4 */
[----:B------:R-:W-:Y:S01]  /*3570*/  MOV R231, R183 ;  /* 0x000000b700e77202 */ /* 0x000fe20000000f00 */
[----:B--2---:R-:W-:Y:S01]  /*3580*/  @P4 FMUL.FTZ R230, R229, R230 ;  /* 0x000000e6e5e64220 */ /* 0x004fe20000410000 */
        /* <DEDUP_REMOVED lines=12> */
.L_x_18877:
[----:B0-----:R-:W0:Y:S01]  /*3650*/  @P5 LDC R225, c[0x0][0x40c] ;  /* 0x00010300ffe15b82 */ /* 0x001e220000000800 */
[----:B-----5:R-:W-:Y:S02]  /*3660*/  @P5 SHF.L.U32 R224, R172, 0x10, RZ ;  /* 0x00000010ace05819 */ /* 0x020fe400000006ff */
[----:B--234-:R-:W-:-:S05]  /*3670*/  @P5 SHF.L.U32 R241, R175, 0x10, RZ ;  /* 0x00000010aff15819 */ /* 0x01cfca00000006ff */
        /* <DEDUP_REMOVED lines=41> */
.L_x_18878:
[----:B------:R-:W0:Y:S01]  /*3910*/  LDC.64 R240, c[0x0][0x3a8] ;  /* 0x0000ea00fff07b82 */ /* 0x000e220000000a00 */
[----:B------:R-:W-:Y:S01]  /*3920*/  IADD3 R248, PT, PT, R248, 0x80, RZ ;  /* 0x00000080f8f87810 */ /* 0x000fe20007ffe0ff */
[C---:B0-----:R-:W-:Y:S01]  /*3930*/  IMAD.WIDE.U32 R240, R249.reuse, 0x20, R240 ;  /* 0x00000020f9f07825 */ /* 0x041fe200078e00f0 */
[----:B------:R-:W-:-:S04]  /*3940*/  IADD3 R249, PT, PT, R249, 0x80, RZ ;  /* 0x00000080f9f97810 */ /* 0x000fc80007ffe0ff */
[----:B------:R0:W-:Y:S04]  /*3950*/  STG.E.128 desc[UR6][R240.64], R224 ;  /* 0x000000e0f0007986 */ /* 0x0001e8000c101d06 */
[----:B------:R0:W-:Y:S02]  /*3960*/  STG.E.128 desc[UR6][R240.64+0x10], R228 ;  /* 0x000010e4f0007986 */ /* 0x0001e4000c101d06 */
.L_x_18876:
[----:B------:R-:W-:Y:S05]  /*3970*/  BSYNC.RECONVERGENT B0 ;  /* 0x0000000000007941 */ /* 0x000fea0003800200 */
.L_x_18875:
        /* <DEDUP_REMOVED lines=59> */
.L_x_18881:
[----:B0-----:R-:W0:Y:S01]  /*3d30*/  @P5 LDC R233, c[0x0][0x40c] ;  /* 0x00010300ffe95b82 */ /* 0x001e220000000800 */
[----:B-----5:R-:W-:-:S07]  /*3d40*/  @P5 SHF.L.U32 R232, R172, 0x10, RZ ;  /* 0x00000010ace85819 */ /* 0x020fce00000006ff */
        /* <DEDUP_REMOVED lines=20> */
[----:B---34-:R-:W0:Y:S01]  /*3e90*/  @P5 LDC R241, c[0x0][0x40c] ;  /* 0x00010300fff15b82 */ /* 0x018e220000000800 */
        /* <DEDUP_REMOVED lines=10> */
[----:B------:R-:W-:Y:S02]  /*3f40*/  @P5 FMUL.FTZ R236, R239, R168 ;  /* 0x000000a8efec5220 */ /* 0x000fe40000410000 */
        /* <DEDUP_REMOVED lines=9> */
[----:B------:R-:W-:-:S07]  /*3fe0*/  @P5 FMUL.FTZ R239, R240, R171 ;  /* 0x000000abf0ef5220 */ /* 0x000fce0000410000 */
.L_x_18882:
[----:B------:R-:W0:Y:S02]  /*3ff0*/  LDC.64 R240, c[0x0][0x3a8] ;  /* 0x0000ea00fff07b82 */ /* 0x000e240000000a00 */
[----:B0-----:R-:W-:-:S05]  /*4000*/  IMAD.WIDE.U32 R240, R249, 0x20, R240 ;  /* 0x00000020f9f07825 */ /* 0x001fca00078e00f0 */
[----:B------:R0:W-:Y:S04]  /*4010*/  STG.E.128 desc[UR6][R240.64], R232 ;  /* 0x000000e8f0007986 */ /* 0x0001e8000c101d06 */
[----:B------:R0:W-:Y:S02]  /*4020*/  STG.E.128 desc[UR6][R240.64+0x10], R236 ;  /* 0x000010ecf0007986 */ /* 0x0001e4000c101d06 */
.L_x_18880:
[----:B------:R-:W-:Y:S05]  /*4030*/  BSYNC.RECONVERGENT B0 ;  /* 0x0000000000007941 */ /* 0x000fea0003800200 */
.L_x_18879:
        /* <DEDUP_REMOVED lines=213> */
.L_x_18884:
[----:B------:R-:W-:Y:S05]  /*4d90*/  BSYNC.RECONVERGENT B0 ;  /* 0x0000000000007941 */ /* 0x000fea0003800200 */
.L_x_18883:
        /* <DEDUP_REMOVED lines=15> */
.L_x_18886:
[----:B------:R-:W-:Y:S05]  /*4e90*/  BSYNC.RECONVERGENT B0 ;  /* 0x0000000000007941 */ /* 0x000fea0003800200 */
.L_x_18885:
[----:B0-----:R-:W0:Y:S01]  /*4ea0*/  SHFL.DOWN PT, R251, R240, 0x2, 0x1f ;  /* 0x08401f00f0fb7f89 */ /* 0x001e2200000e0000 */
[----:B------:R-:W-:Y:S02]  /*4eb0*/  I2FP.F32.S32 R249, R252 ;  /* 0x000000fc00f97245 */ /* 0x000fe40000201400 */
[----:B------:R-:W-:Y:S01]  /*4ec0*/  ISETP.NE.AND P6, PT, R242, RZ, PT ;  /* 0x000000fff200720c */ /* 0x000fe20003fc5270 */
[----:B------:R-:W1:Y:S01]  /*4ed0*/  SHFL.DOWN PT, R250, R252, 0x2, 0x1f ;  /* 0x08401f00fcfa7f89 */ /* 0x000e6200000e0000 */
[----:B------:R-:W-:Y:S01]  /*4ee0*/  ISETP.NE.AND P5, PT, RZ, UR10, PT ;  /* 0x0000000aff007c0c */ /* 0x000fe2000bfa5270 */
[----:B0-----:R-:W-:-:S04]  /*4ef0*/  FADD.FTZ R248, -R251, R240 ;  /* 0x000000f0fbf87221 */ /* 0x001fc80000010100 */
[----:B------:R-:W-:Y:S01]  /*4f00*/  FMUL.FTZ R248, R248, R248 ;  /* 0x000000f8f8f87220 */ /* 0x000fe20000410000 */
[----:B-1----:R-:W-:Y:S02]  /*4f10*/  IADD3 R247, PT, PT, R250, R252, RZ ;  /* 0x000000fcfaf77210 */ /* 0x002fe40007ffe0ff */
[----:B------:R-:W-:Y:S01]  /*4f20*/  I2FP.F32.S32 R250, R250 ;  /* 0x000000fa00fa7245 */ /* 0x000fe20000201400 */
[----:B------:R-:W-:-:S04]  /*4f30*/  FMUL.FTZ R248, R248, R249 ;  /* 0x000000f9f8f87220 */ /* 0x000fc80000410000 */
[-C--:B------:R-:W-:Y:S01]  /*4f40*/  FMUL.FTZ R248, R248, R250.reuse ;  /* 0x000000faf8f87220 */ /* 0x080fe20000410000 */
[----:B------:R-:W-:-:S04]  /*4f50*/  FMUL.FTZ R250, R251, R250 ;  /* 0x000000fafbfa7220 */ /* 0x000fc80000410000 */
        /* <DEDUP_REMOVED lines=10> */
[----:B------:R-:W-:Y:S02]  /*5000*/  I2FP.F32.S32 R247, R241 ;  /* 0x000000f100f77245 */ /* 0x000fe40000201400 */
[----:B------:R-:W-:-:S06]  /*5010*/  I2FP.F32.S32 R251, R251 ;  /* 0x000000fb00fb7245 */ /* 0x000fcc0000201400 */
[----:B------:R-:W1:Y:S01]  /*5020*/  MUFU.RCP R251, R251 ;  /* 0x000000fb00fb7308 */ /* 0x000e620000001000 */
[----:B0-----:R-:W-:Y:S01]  /*5030*/  FADD.FTZ R252, R249, -R250 ;  /* 0x800000faf9fc7221 */ /* 0x001fe20000010000 */
[----:B------:R-:W-:-:S03]  /*5040*/  FMUL.FTZ R250, R250, R247 ;  /* 0x000000f7fafa7220 */ /* 0x000fc60000410000 */
[----:B------:R-:W-:-:S04]  /*5050*/  FMUL.FTZ R252, R252, R252 ;  /* 0x000000fcfcfc7220 */ /* 0x000fc80000410000 */
[C---:B------:R-:W-:Y:S01]  /*5060*/  FMUL.FTZ R252, R240.reuse, R252 ;  /* 0x000000fcf0fc7220 */ /* 0x040fe20000410000 */
[----:B------:R-:W-:Y:S02]  /*5070*/  FFMA.FTZ R240, R240, R249, R250 ;  /* 0x000000f9f0f07223 */ /* 0x000fe400000100fa */
[----:B------:R-:W0:Y:S01]  /*5080*/  SHFL.DOWN PT, R250, R248, 0x1, 0x1f ;  /* 0x08201f00f8fa7f89 */ /* 0x000e2200000e0000 */
[----:B------:R-:W-:Y:S01]  /*5090*/  FMUL.FTZ R241, R252, R247 ;  /* 0x000000f7fcf17220 */ /* 0x000fe20000410000 */
[----:B-1----:R-:W-:Y:S02]  /*50a0*/  FMUL.FTZ R247, R251, R240 ;  /* 0x000000f0fbf77220 */ /* 0x002fe40000410000 */
[----:B------:R-:W1:Y:S04]  /*50b0*/  LDC R240, c[0x0][0x448] ;  /* 0x00011200fff07b82 */ /* 0x000e680000000800 */
[----:B------:R-:W2:Y:S01]  /*50c0*/  SHFL.IDX PT, R247, R247, RZ, 0x1f ;  /* 0x00001ffff7f77589 */ /* 0x000ea200000e0000 */
[----:B0-----:R-:W-:-:S04]  /*50d0*/  FADD.FTZ R250, R248, R250 ;  /* 0x000000faf8fa7221 */ /* 0x001fc80000010000 */
[----:B------:R-:W-:Y:S02]  /*50e0*/  FFMA.FTZ R249, R251, R241, R250 ;  /* 0x000000f1fbf97223 */ /* 0x000fe400000100fa */
[----:B------:R-:W0:Y:S01]  /*50f0*/  @!P6 LDC.64 R250, c[0x0][0x3c0] ;  /* 0x0000f000fffaeb82 */ /* 0x000e220000000a00 */
[----:B--2---:R-:W-:-:S03]  /*5100*/  FMUL.FTZ R241, R247, R247 ;  /* 0x000000f7f7f17220 */ /* 0x004fc60000410000 */
[----:B------:R-:W1:Y:S02]  /*5110*/  SHFL.IDX PT, R249, R249, RZ, 0x1f ;  /* 0x00001ffff9f97589 */ /* 0x000e6400000e0000 */
[----:B------:R-:W-:Y:S01]  /*5120*/  FSEL R241, R241, RZ, P5 ;  /* 0x000000fff1f17208 */ /* 0x000fe20002800000 */
[----:B0-----:R-:W-:-:S04]  /*5130*/  @!P6 IMAD.WIDE R250, R244, 0x4, R250 ;  /* 0x00000004f4fae825 */ /* 0x001fc800078e02fa */
[----:B-1----:R-:W-:Y:S01]  /*5140*/  FFMA.FTZ R240, R249, UR11, R240 ;  /* 0x0000000bf9f07c23 */ /* 0x002fe200080100f0 */
[----:B------:R0:W-:Y:S03]  /*5150*/  @!P6 STG.E desc[UR6][R250.64], R247 ;  /* 0x000000f7fa00e986 */ /* 0x0001e6000c101906 */
[----:B------:R-:W-:Y:S02]  /*5160*/  FADD.FTZ R248, R240, R241 ;  /* 0x000000f1f0f87221 */ /* 0x000fe40000010000 */
[----:B------:R-:W1:Y:S04]  /*5170*/  @!P6 LDC.64 R240, c[0x0][0x3c8] ;  /* 0x0000f200fff0eb82 */ /* 0x000e680000000a00 */
[----:B------:R-:W2:Y:S01]  /*5180*/  MUFU.RSQ R248, R248 ;  /* 0x000000f800f87308 */ /* 0x000ea20000001400 */
[----:B-1----:R-:W-:-:S05]  /*5190*/  @!P6 IMAD.WIDE R240, R244, 0x4, R240 ;  /* 0x00000004f4f0e825 */ /* 0x002fca00078e02f0 */
[----:B--2---:R0:W-:Y:S01]  /*51a0*/  @!P6 STG.E desc[UR6][R240.64], R248 ;  /* 0x000000f8f000e986 */ /* 0x0041e2000c101906 */
        /* <DEDUP_REMOVED lines=12> */
[--C-:B------:R-:W-:Y:S01]  /*5270*/  FADD.FTZ R249, R186, -R247.reuse ;  /* 0x800000f7baf97221 */ /* 0x100fe20000010000 */
[----:B------:R-:W-:Y:S01]  /*5280*/  FADD.FTZ R251, R187, -R247 ;  /* 0x800000f7bbfb7221 */ /* 0x000fe20000010000 */
        /* <DEDUP_REMOVED lines=8> */
[--C-:B------:R-:W-:Y:S01]  /*5310*/  FADD.FTZ R243, R188, -R247.reuse ;  /* 0x800000f7bcf37221 */ /* 0x100fe20000010000 */
[--C-:B------:R-:W-:Y:S01]  /*5320*/  FADD.FTZ R242, R191, -R247.reuse ;  /* 0x800000f7bff27221 */ /* 0x100fe20000010000 */
[----:B------:R-:W-:Y:S01]  /*5330*/  F2FP.BF16.F32.PACK_AB R240, R241, R240 ;  /* 0x000000f0f1f0723e */ /* 0x000fe200000010ff */
[--C-:B------:R-:W-:Y:S01]  /*5340*/  FADD.FTZ R251, R190, -R247.reuse ;  /* 0x800000f7befb7221 */ /* 0x100fe20000010000 */
[----:B------:R-:W-:Y:S01]  /*5350*/  F2FP.BF16.F32.PACK_AB R241, R250, R249 ;  /* 0x000000f9faf1723e */ /* 0x000fe200000010ff */
[----:B------:R-:W-:Y:S01]  /*5360*/  FADD.FTZ R249, R189, -R247 ;  /* 0x800000f7bdf97221 */ /* 0x000fe20000010000 */
[C---:B------:R-:W-:Y:S01]  /*5370*/  FMUL.FTZ R243, R248.reuse, R243 ;  /* 0x000000f3f8f37220 */ /* 0x040fe20000410000 */
[----:B------:R-:W-:-:S02]  /*5380*/  FMUL.FTZ R242, R248, R242 ;  /* 0x000000f2f8f27220 */ /* 0x000fc40000410000 */
[----:B------:R-:W-:Y:S01]  /*5390*/  FMUL.FTZ R250, R248, R249 ;  /* 0x000000f9f8fa7220 */ /* 0x000fe20000410000 */
[----:B------:R-:W-:Y:S01]  /*53a0*/  FFMA.FTZ R243, R243, R8, R16 ;  /* 0x00000008f3f37223 */ /* 0x000fe20000010010 */
[----:B------:R-:W-:Y:S01]  /*53b0*/  FFMA.FTZ R252, R242, R11, R19 ;  /* 0x0000000bf2fc7223 */ /* 0x000fe20000010013 */
[----:B------:R-:W-:Y:S01]  /*53c0*/  FMUL.FTZ R249, R248, R251 ;  /* 0x000000fbf8f97220 */ /* 0x000fe20000410000 */
[----:B------:R-:W-:-:S03]  /*53d0*/  FFMA.FTZ R250, R250, R9, R17 ;  /* 0x00000009fafa7223 */ /* 0x000fc60000010011 */
[----:B------:R-:W-:Y:S02]  /*53e0*/  FFMA.FTZ R249, R249, R10, R18 ;  /* 0x0000000af9f97223 */ /* 0x000fe40000010012 */
[----:B------:R-:W-:Y:S02]  /*53f0*/  F2FP.BF16.F32.PACK_AB R242, R250, R243 ;  /* 0x000000f3faf2723e */ /* 0x000fe400000010ff */
[----:B------:R-:W0:Y:S01]  /*5400*/  LDC.64 R250, c[0x0][0x428] ;  /* 0x00010a00fffa7b82 */ /* 0x000e220000000a00 */
[----:B------:R-:W-:Y:S01]  /*5410*/  F2FP.BF16.F32.PACK_AB R243, R252, R249 ;  /* 0x000000f9fcf3723e */ /* 0x000fe200000010ff */
[C---:B0-----:R-:W-:Y:S01]  /*5420*/  IMAD.WIDE.U32 R250, R2.reuse, 0x10, R250 ;  /* 0x0000001002fa7825 */ /* 0x041fe200078e00fa */
[----:B------:R-:W-:-:S04]  /*5430*/  IADD3 R2, PT, PT, R2, 0x80, RZ ;  /* 0x0000008002027810 */ /* 0x000fc80007ffe0ff */
[----:B------:R0:W-:Y:S03]  /*5440*/  STG.E.128 desc[UR6][R250.64], R240 ;  /* 0x000000f0fa007986 */ /* 0x0001e6000c101d06 */
.L_x_18889:
[----:B------:R-:W-:Y:S05]  /*5450*/  BSYNC.RECONVERGENT B0 ;  /* 0x0000000000007941 */ /* 0x000fea0003800200 */
.L_x_18888:
[----:B------:R-:W-:Y:S01]  /*5460*/  LOP3.LUT P0, RZ, R246, 0x20, RZ, 0xc0, !PT ;  /* 0x00000020f6ff7812 */ /* 0x000fe2000780c0ff */
[----:B------:R-:W-:-:S12]  /*5470*/  BSSY.RECONVERGENT B0, `(.L_x_18890) ;  /* 0x0000022000007945 */ /* 0x000fd80003800200 */
[----:B------:R-:W-:Y:S05]  /*5480*/  @!P0 BRA `(.L_x_18891) ;  /* 0x0000000000808947 */ /* 0x000fea0003800000 */
[--C-:B0-----:R-:W-:Y:S01]  /*5490*/  FADD.FTZ R241, R192, -R247.reuse ;  /* 0x800000f7c0f17221 */ /* 0x101fe20000010000 */
        /* <DEDUP_REMOVED lines=31> */
.L_x_18891:
[----:B------:R-:W-:Y:S05]  /*5690*/  BSYNC.RECONVERGENT B0 ;  /* 0x0000000000007941 */ /* 0x000fea0003800200 */
.L_x_18890:
[----:B------:R-:W-:Y:S01]  /*56a0*/  LOP3.LUT P0, RZ, R246, 0x10, RZ, 0xc0, !PT ;  /* 0x00000010f6ff7812 */ /* 0x000fe2000780c0ff */
[----:B------:R-:W-:-:S12]  /*56b0*/  BSSY.RECONVERGENT B0, `(.L_x_18892) ;  /* 0x0000022000007945 */ /* 0x000fd80003800200 */
[----:B------:R-:W-:Y:S05]  /*56c0*/  @!P0 BRA `(.L_x_18893) ;  /* 0x0000000000808947 */ /* 0x000fea0003800000 */
[--C-:B01----:R-:W-:Y:S01]  /*56d0*/  FADD.FTZ R241, R200, -R247.reuse ;  /* 0x800000f7c8f17221 */ /* 0x103fe20000010000 */
        /* <DEDUP_REMOVED lines=31> */
.L_x_18893:
[----:B------:R-:W-:Y:S05]  /*58d0*/  BSYNC.RECONVERGENT B0 ;  /* 0x0000000000007941 */ /* 0x000fea0003800200 */
.L_x_18892:
[----:B------:R-:W-:Y:S04]  /*58e0*/  BSSY.RECONVERGENT B0, `(.L_x_18894) ;  /* 0x0000022000007945 */ /* 0x000fe80003800200 */
[----:B------:R-:W-:Y:S05]  /*58f0*/  @!P1 BRA `(.L_x_18895) ;  /* 0x0000000000809947 */ /* 0x000fea0003800000 */
[--C-:B012---:R-:W-:Y:S01]  /*5900*/  FADD.FTZ R241, R208, -R247.reuse ;  /* 0x800000f7d0f17221 */ /* 0x107fe20000010000 */
        /* <DEDUP_REMOVED lines=31> */
.L_x_18895:
[----:B------:R-:W-:Y:S05]  /*5b00*/  BSYNC.RECONVERGENT B0 ;  /* 0x0000000000007941 */ /* 0x000fea0003800200 */
.L_x_18894:
[----:B------:R-:W-:Y:S04]  /*5b10*/  BSSY.RECONVERGENT B0, `(.L_x_18896) ;  /* 0x0000022000007945 */ /* 0x000fe80003800200 */
[----:B------:R-:W-:Y:S05]  /*5b20*/  @!P2 BRA `(.L_x_18897) ;  /* 0x000000000080a947 */ /* 0x000fea0003800000 */
[--C-:B0123--:R-:W-:Y:S01]  /*5b30*/  FADD.FTZ R241, R216, -R247.reuse ;  /* 0x800000f7d8f17221 */ /* 0x10ffe20000010000 */
        /* <DEDUP_REMOVED lines=31> */
.L_x_18897:
[----:B------:R-:W-:Y:S05]  /*5d30*/  BSYNC.RECONVERGENT B0 ;  /* 0x0000000000007941 */ /* 0x000fea0003800200 */
.L_x_18896:
[----:B------:R-:W-:Y:S04]  /*5d40*/  BSSY.RECONVERGENT B0, `(.L_x_18898) ;  /* 0x0000022000007945 */ /* 0x000fe80003800200 */
[----:B------:R-:W-:Y:S05]  /*5d50*/  @!P3 BRA `(.L_x_18899) ;  /* 0x000000000080b947 */ /* 0x000fea0003800000 */
[--C-:B01234-:R-:W-:Y:S01]  /*5d60*/  FADD.FTZ R241, R224, -R247.reuse ;  /* 0x800000f7e0f17221 */ /* 0x11ffe20000010000 */
        /* <DEDUP_REMOVED lines=31> */
.L_x_18899:
[----:B------:R-:W-:Y:S05]  /*5f60*/  BSYNC.RECONVERGENT B0 ;  /* 0x0000000000007941 */ /* 0x000fea0003800200 */
.L_x_18898:
[----:B------:R-:W-:Y:S04]  /*5f70*/  BSSY.RECONVERGENT B0, `(.L_x_18887) ;  /* 0x0000021000007945 */ /* 0x000fe80003800200 */
[----:B------:R-:W-:Y:S05]  /*5f80*/  @!P4 BRA `(.L_x_18900) ;  /* 0x00000000007cc947 */ /* 0x000fea0003800000 */
[--C-:B------:R-:W-:Y:S01]  /*5f90*/  FADD.FTZ R252, R234, -R247.reuse ;  /* 0x800000f7eafc7221 */ /* 0x100fe20000010000 */
[--C-:B01234-:R-:W-:Y:S01]  /*5fa0*/  FADD.FTZ R243, R236, -R247.reuse ;  /* 0x800000f7ecf37221 */ /* 0x11ffe20000010000 */
        /* <DEDUP_REMOVED lines=24> */
[----:B------:R-:W0:Y:S01]  /*6130*/  LDC.64 R248, c[0x0][0x428] ;  /* 0x00010a00fff87b82 */ /* 0x000e220000000a00 */
[----:B------:R-:W-:Y:S02]  /*6140*/  F2FP.BF16.F32.PACK_AB R241, R250, R241 ;  /* 0x000000f1faf1723e */ /* 0x000fe400000010ff */
[----:B------:R-:W-:Y:S01]  /*6150*/  F2FP.BF16.F32.PACK_AB R240, R240, R251 ;  /* 0x000000fbf0f0723e */ /* 0x000fe200000010ff */
[----:B0-----:R-:W-:-:S05]  /*6160*/  IMAD.WIDE.U32 R248, R2, 0x10, R248 ;  /* 0x0000001002f87825 */ /* 0x001fca00078e00f8 */
[----:B------:R0:W-:Y:S02]  /*6170*/  STG.E.128 desc[UR6][R248.64], R240 ;  /* 0x000000f0f8007986 */ /* 0x0001e4000c101d06 */
.L_x_18900:
[----:B------:R-:W-:Y:S05]  /*6180*/  BSYNC.RECONVERGENT B0 ;  /* 0x0000000000007941 */ /* 0x000fea0003800200 */
.L_x_18887:
[----:B01234-:R-:W0:Y:S01]  /*6190*/  LDC.64 R240, c[0x0][0x380] ;  /* 0x0000e000fff07b82 */ /* 0x01fe220000000a00 */
[----:B------:R-:W-:Y:S01]  /*61a0*/  UPLOP3.LUT UP1, UPT, UPT, UPT, UP1, 0x40, 0x4 ;  /* 0x000000000004789c */ /* 0x000fe20003f2e810 */
[----:B0-----:R-:W-:-:S04]  /*61b0*/  IADD3 R244, PT, PT, R244, R240, RZ ;  /* 0x000000f0f4f47210 */ /* 0x001fc80007ffe0ff */
[----:B------:R-:W-:-:S13]  /*61c0*/  ISETP.GE.AND P0, PT, R244, R241, PT ;  /* 0x000000f1f400720c */ /* 0x000fda0003f06270 */
[----:B------:R-:W-:Y:S05]  /*61d0*/  @!P0 BRA `(.L_x_18901) ;  /* 0xffffffac00388947 */ /* 0x000fea000383ffff */
[----:B------:R-:W-:Y:S05]  /*61e0*/  EXIT ;  /* 0x000000000000794d */ /* 0x000fea0003800000 */
.L_x_18902:
        /* <DEDUP_REMOVED lines=9> */
.L_x_42361:


//--------------------- .text._ZN10layer_norm13ln_fwd_kernelINS_13Kernel_traitsIf13__nv_bfloat16fS2_fjLj7168ELj1ELj1ELj4ELj16ENS_18Kernel_traits_baseILj7168EfS2_fS2_fjLj128EEEEELb0ELb1ELb1ELb1EEEvNS_9FwdParamsE --------------------------
	.section	.text._ZN10layer_norm13ln_fwd_kernelINS_13Kernel_traitsIf13__nv_bfloat16fS2_fjLj7168ELj1ELj1ELj4ELj16ENS_18Kernel_traits_baseILj7168EfS2_fS2_fjLj128EEEEELb0ELb1ELb1ELb1EEEvNS_9FwdParamsE,"ax",@progbits
	.align	128
        .global         _ZN10layer_norm13ln_fwd_kernelINS_13Kernel_traitsIf13__nv_bfloat16fS2_fjLj7168ELj1ELj1ELj4ELj16ENS_18Kernel_traits_baseILj7168EfS2_fS2_fjLj128EEEEELb0ELb1ELb1ELb1EEEvNS_9FwdParamsE
        .type           _ZN10layer_norm13ln_fwd_kernelINS_13Kernel_traitsIf13__nv_bfloat16fS2_fjLj7168ELj1ELj1ELj4ELj16ENS_18Kernel_traits_baseILj7168EfS2_fS2_fjLj128EEEEELb0ELb1ELb1ELb1EEEvNS_9FwdParamsE,@function
        .size           _ZN10layer_norm13ln_fwd_kernelINS_13Kernel_traitsIf13__nv_bfloat16fS2_fjLj7168ELj1ELj1ELj4ELj16ENS_18Kernel_traits_baseILj7168EfS2_fS2_fjLj128EEEEELb0ELb1ELb1ELb1EEEvNS_9FwdParamsE,(.L_x_42362 - _ZN10layer_norm13ln_fwd_kernelINS_13Kernel_traitsIf13__nv_bfloat16fS2_fjLj7168ELj1ELj1ELj4ELj16ENS_18Kernel_traits_baseILj7168EfS2_fS2_fjLj128EEEEELb0ELb1ELb1ELb1EEEvNS_9FwdParamsE)
        .other          _ZN10layer_norm13ln_fwd_kernelINS_13Kernel_traitsIf13__nv_bfloat16fS2_fjLj7168ELj1ELj1ELj4ELj16ENS_18Kernel_traits_baseILj7168EfS2_fS2_fjLj128EEEEELb0ELb1ELb1ELb1EEEvNS_9FwdParamsE,@"STO_CUDA_ENTRY STV_DEFAULT"
_ZN10layer_norm13ln_fwd_kernelINS_13Kernel_traitsIf13__nv_bfloat16fS2_fjLj7168ELj1ELj1ELj4ELj16ENS_18Kernel_traits_baseILj7168EfS2_fS2_fjLj128EEEEELb0ELb1ELb1ELb1EEEvNS_9FwdParamsE:
.text._ZN10layer_norm13ln_fwd_kernelINS_13Kernel_traitsIf13__nv_bfloat16fS2_fjLj7168ELj1ELj1ELj4ELj16ENS_18Kernel_traits_baseILj7168EfS2_fS2_fjLj128EEEEELb0ELb1ELb1ELb1EEEvNS_9FwdParamsE:
        /* <DEDUP_REMOVED lines=57> */
.L_x_18903:
        /* <DEDUP_REMOVED lines=60> */
.L_x_18904:
[----:B------:R-:W0:Y:S02]  /*0750*/  LDCU UR4, c[0x0][0x384] ;  /* 0x00007080ff0477ac */ /* 0x000e240008000800 */
[----:B0-----:R-:W-:-:S06]  /*0760*/  UISETP.GE.AND UP0, UPT, UR7, UR4, UPT ;  /* 0x000000040700728c */ /* 0x001fcc000bf06270 */
[----:B------:R-:W-:-:S13]  /*0770*/  PLOP3.LUT P0, PT, PT, PT, UP0, 0x80, 0x8 ;  /* 0x000000000008781c */ /* 0x000fda0003f0f008 */
[----:B------:R-:W-:Y:S05]  /*0780*/  @P0 EXIT ;  /* 0x000000000000094d */ /* 0x000fea0003800000 */
[----:B------:R-:W0:Y:S01]  /*0790*/  LDCU UR23, c[0x0][0x40c] ;  /* 0x00008180ff1777ac */ /* 0x000e220008000800 */
[----:B------:R-:W2:Y:S01]  /*07a0*/  LDCU UR15, c[0x0][0x388] ;  /* 0x00007100ff0f77ac */ /* 0x000ea20008000800 */
[----:B------:R-:W3:Y:S01]  /*07b0*/  LDCU.U8 UR18, c[0x0][0x410] ;  /* 0x00008200ff1277ac */ /* 0x000ee20008000000 */
[----:B------:R-:W4:Y:S01]  /*07c0*/  LDCU UR19, c[0x0][0x400] ;  /* 0x00008000ff1377ac */ /* 0x000f220008000800 */
[----:B------:R-:W0:Y:S01]  /*07d0*/  LDCU.128 UR8, c[0x0][0x3f0] ;  /* 0x00007e00ff0877ac */ /* 0x000e220008000c00 */
[----:B------:R-:W0:Y:S01]  /*07e0*/  LDCU.64 UR16, c[0x0][0x3a0] ;  /* 0x00007400ff1077ac */ /* 0x000e220008000a00 */
[----:B------:R-:W0:Y:S01]  /*07f0*/  LDCU.64 UR20, c[0x0][0x380] ;  /* 0x00007000ff1477ac */ /* 0x000e220008000a00 */
[----:B------:R-:W-:-:S11]  /*0800*/  UPLOP3.LUT UP0, UPT, UPT, UPT, UPT, 0x40, 0x4 ;  /* 0x000000000004789c */ /* 0x000fd60003f0e870 */
.L_x_18924:
[----:B0-----:R-:W-:-:S06]  /*0810*/  UIMAD.WIDE UR4, UR7, 0x4, UR8 ;  /* 0x00000004070478a5 */ /* 0x001fcc000f8e0208 */
        /* <DEDUP_REMOVED lines=10> */
[----:B------:R-:W0:Y:S03]  /*08c0*/  @P1 LDC.64 R2, c[0x0][0x390] ;  /* 0x0000e400ff021b82 */ /* 0x000e260000000a00 */
        /* <DEDUP_REMOVED lines=28> */
[----:B0-----:R-:W-:Y:S02]  /*0a90*/  @P2 SHF.L.U32 R2, R177, 0x10, RZ ;  /* 0x00000010b1022819 */ /* 0x001fe400000006ff */
[----:B------:R-:W-:Y:S02]  /*0aa0*/  @P2 SHF.L.U32 R7, R176, 0x10, RZ ;  /* 0x00000010b0072819 */ /* 0x000fe400000006ff */
[----:B------:R-:W-:Y:S02]  /*0ab0*/  @P2 SHF.L.U32 R5, R5, 0x10, RZ ;  /* 0x0000001005052819 */ /* 0x000fe400000006ff */
[----:B------:R-:W-:Y:S01]  /*0ac0*/  @P2 SHF.L.U32 R6, R6, 0x10, RZ ;  /* 0x0000001006062819 */ /* 0x000fe200000006ff */
[----:B------:R-:W0:Y:S01]  /*0ad0*/  @P2 LDC R190, c[0x0][0x40c] ;  /* 0x00010300ffbe2b82 */ /* 0x000e220000000800 */
[----:B------:R-:W-:-:S07]  /*0ae0*/  @P2 SHF.L.U32 R4, R4, 0x10, RZ ;  /* 0x0000001004042819 */ /* 0x000fce00000006ff */
[----:B------:R-:W4:Y:S08]  /*0af0*/  @P2 LDC R192, c[0x0][0x40c] ;  /* 0x00010300ffc02b82 */ /* 0x000f300000000800 */
[----:B------:R-:W4:Y:S01]  /*0b00*/  @P2 LDC R191, c[0x0][0x40c] ;  /* 0x00010300ffbf2b82 */ /* 0x000f220000000800 */
[----:B-1----:R-:W-:-:S07]  /*0b10*/  @P2 FMUL.FTZ R3, R2, R193 ;  /* 0x000000c102032220 */ /* 0x002fce0000410000 */
[----:B------:R-:W1:Y:S01]  /*0b20*/  @P2 LDC R194, c[0x0][0x40c] ;  /* 0x00010300ffc22b82 */ /* 0x000e620000000800 */
[----:B0-----:R-:W-:Y:S01]  /*0b30*/  @P2 FMUL.FTZ R7, R7, R190 ;  /* 0x000000be07072220 */ /* 0x001fe20000410000 */
[----:B------:R-:W-:-:S06]  /*0b40*/  @P2 SHF.L.U32 R190, R179, 0x10, RZ ;  /* 0x00000010b3be2819 */ /* 0x000fcc00000006ff */
[----:B------:R-:W0:Y:S01]  /*0b50*/  @P2 LDC R195, c[0x0][0x40c] ;  /* 0x00010300ffc32b82 */ /* 0x000e220000000800 */
[----:B----4-:R-:W-:Y:S01]  /*0b60*/  @P2 FMUL.FTZ R2, R5, R192 ;  /* 0x000000c005022220 */ /* 0x010fe20000410000 */
[----:B------:R-:W-:-:S06]  /*0b70*/  @P2 SHF.L.U32 R5, R178, 0x10, RZ ;  /* 0x00000010b2052819 */ /* 0x000fcc00000006ff */
[----:B------:R-:W4:Y:S01]  /*0b80*/  @P2 LDC R197, c[0x0][0x40c] ;  /* 0x00010300ffc52b82 */ /* 0x000f220000000800 */
[----:B------:R-:W-:Y:S01]  /*0b90*/  @P2 FMUL.FTZ R6, R6, R191 ;  /* 0x000000bf06062220 */ /* 0x000fe20000410000 */
[----:B-1----:R-:W-:Y:S01]  /*0ba0*/  @P2 FMUL.FTZ R5, R5, R194 ;  /* 0x000000c205052220 */ /* 0x002fe20000410000 */
[----:B0-----:R-:W-:Y:S01]  /*0bb0*/  @P2 FMUL.FTZ R4, R4, R195 ;  /* 0x000000c304042220 */ /* 0x001fe20000410000 */
[----:B----4-:R-:W-:Y:S01]  /*0bc0*/  @P2 FMUL.FTZ R191, R190, R197 ;  /* 0x000000c5bebf2220 */ /* 0x010fe20000410000 */
[----:B--2---:R-:W-:Y:S01]  /*0bd0*/  @!P2 MOV R236, R180 ;  /* 0x000000b400eca202 */ /* 0x004fe20000000f00 */
[----:B-----5:R-:W-:Y:S01]  /*0be0*/  @P2 FFMA.FTZ R236, R7, R120, R180 ;  /* 0x0000007807ec2223 */ /* 0x020fe200000100b4 */
[----:B------:R-:W-:Y:S01]  /*0bf0*/  MOV R237, R181 ;  /* 0x000000b500ed7202 */ /* 0x000fe20000000f00 */
[----:B------:R-:W-:Y:S01]  /*0c00*/  @P2 FFMA.FTZ R237, R6, R121, R181 ;  /* 0x0000007906ed2223 */ /* 0x000fe200000100b5 */
[----:B------:R-:W-:Y:S01]  /*0c10*/  MOV R238, R182 ;  /* 0x000000b600ee7202 */ /* 0x000fe20000000f00 */
[----:B------:R-:W-:Y:S01]  /*0c20*/  @P2 FFMA.FTZ R238, R3, R122, R182 ;  /* 0x0000007a03ee2223 */ /* 0x000fe200000100b6 */
        /* <DEDUP_REMOVED lines=8> */
[----:B------:R-:W-:Y:S01]  /*0cb0*/  MOV R235, R187 ;  /* 0x000000bb00eb7202 */ /* 0x000fe20000000f00 */
[----:B------:R-:W-:Y:S06]  /*0cc0*/  @!P2 BRA `(.L_x_18906) ;  /* 0x0000000000a0a947 */ /* 0x000fec0003800000 */
[----:B------:R-:W-:-:S05]  /*0cd0*/  SHF.L.U32 R0, R0, 0x10, RZ ;  /* 0x0000001000007819 */ /* 0x000fca00000006ff */
[----:B------:R-:W-:-:S04]  /*0ce0*/  FMUL.FTZ R0, R0, UR23 ;  /* 0x0000001700007c20 */ /* 0x000fc80008410000 */
[----:B------:R-:W-:Y:S01]  /*0cf0*/  FFMA.FTZ R235, R0, R127, R187 ;  /* 0x0000007f00eb7223 */ /* 0x000fe200000100bb */
[----:B------:R-:W-:Y:S06]  /*0d00*/  BRA `(.L_x_18906) ;  /* 0x0000000000907947 */ /* 0x000fec0003800000 */
.L_x_18905:
        /* <DEDUP_REMOVED lines=10> */
[----:B------:R-:W-:Y:S02]  /*0db0*/  CS2R R234, SRZ ;  /* 0x0000000000ea7805 */ /* 0x000fe4000001ff00 */
[----:B------:R-:W-:-:S03]  /*0dc0*/  @P1 SHF.L.U32 R0, R0, 0x10, RZ ;  /* 0x0000001000001819 */ /* 0x000fc600000006ff */
[----:B------:R-:W2:Y:S08]  /*0dd0*/  @P1 LDC R7, c[0x0][0x40c] ;  /* 0x00010300ff071b82 */ /* 0x000eb00000000800 */
[----:B------:R-:W3:Y:S01]  /*0de0*/  @P1 LDC R190, c[0x0][0x40c] ;  /* 0x00010300ffbe1b82 */ /* 0x000ee20000000800 */
[----:B0-----:R-:W-:Y:S01]  /*0df0*/  @P1 FMUL.FTZ R3, R2, R3 ;  /* 0x0000000302031220 */ /* 0x001fe20000410000 */
[----:B------:R-:W-:-:S03]  /*0e00*/  @P1 SHF.L.U32 R2, R177, 0x10, RZ ;  /* 0x00000010b1021819 */ /* 0x000fc600000006ff */
[----:B-----5:R-:W-:-:S03]  /*0e10*/  @P1 FMUL.FTZ R236, R3, R120 ;  /* 0x0000007803ec1220 */ /* 0x020fc60000410000 */
[----:B------:R-:W0:Y:S01]  /*0e20*/  @P1 LDC R193, c[0x0][0x40c] ;  /* 0x00010300ffc11b82 */ /* 0x000e220000000800 */
[----:B-1----:R-:W-:Y:S01]  /*0e30*/  @P1 FMUL.FTZ R191, R2, R191 ;  /* 0x000000bf02bf1220 */ /* 0x002fe20000410000 */
[----:B------:R-:W-:-:S03]  /*0e40*/  @P1 SHF.L.U32 R2, R179, 0x10, RZ ;  /* 0x00000010b3021819 */ /* 0x000fc600000006ff */
[----:B------:R-:W-:-:S03]  /*0e50*/  @P1 FMUL.FTZ R238, R191, R122 ;  /* 0x0000007abfee1220 */ /* 0x000fc60000410000 */
[----:B------:R-:W1:Y:S01]  /*0e60*/  @P1 LDC R195, c[0x0][0x40c] ;  /* 0x00010300ffc31b82 */ /* 0x000e620000000800 */
[----:B--2---:R-:W-:-:S04]  /*0e70*/  @P1 FMUL.FTZ R6, R6, R7 ;  /* 0x0000000706061220 */ /* 0x004fc80000410000 */
[----:B------:R-:W-:-:S03]  /*0e80*/  @P1 FMUL.FTZ R237, R6, R121 ;  /* 0x0000007906ed1220 */ /* 0x000fc60000410000 */
[----:B------:R-:W2:Y:S01]  /*0e90*/  @P1 LDC R197, c[0x0][0x40c] ;  /* 0x00010300ffc51b82 */ /* 0x000ea20000000800 */
[----:B---3--:R-:W-:-:S04]  /*0ea0*/  @P1 FMUL.FTZ R190, R5, R190 ;  /* 0x000000be05be1220 */ /* 0x008fc80000410000 */
[----:B------:R-:W-:-:S03]  /*0eb0*/  @P1 FMUL.FTZ R239, R190, R123 ;  /* 0x0000007bbeef1220 */ /* 0x000fc60000410000 */
[----:B------:R-:W3:Y:S01]  /*0ec0*/  @P1 LDC R199, c[0x0][0x40c] ;  /* 0x00010300ffc71b82 */ /* 0x000ee20000000800 */
[----:B0-----:R-:W-:-:S04]  /*0ed0*/  @P1 FMUL.FTZ R193, R192, R193 ;  /* 0x000000c1c0c11220 */ /* 0x001fc80000410000 */
[----:B------:R-:W-:Y:S01]  /*0ee0*/  @P1 FMUL.FTZ R232, R193, R124 ;  /* 0x0000007cc1e81220 */ /* 0x000fe20000410000 */
[----:B-1----:R-:W-:-:S04]  /*0ef0*/  @P1 FMUL.FTZ R4, R4, R195 ;  /* 0x000000c304041220 */ /* 0x002fc80000410000 */
[----:B------:R-:W-:Y:S01]  /*0f00*/  @P1 FMUL.FTZ R233, R4, R125 ;  /* 0x0000007d04e91220 */ /* 0x000fe20000410000 */
[----:B--2---:R-:W-:-:S04]  /*0f10*/  @P1 FMUL.FTZ R197, R2, R197 ;  /* 0x000000c502c51220 */ /* 0x004fc80000410000 */
[----:B------:R-:W-:Y:S01]  /*0f20*/  @P1 FMUL.FTZ R234, R197, R126 ;  /* 0x0000007ec5ea1220 */ /* 0x000fe20000410000 */
[----:B---3--:R-:W-:-:S04]  /*0f30*/  @P1 FMUL.FTZ R0, R0, R199 ;  /* 0x000000c700001220 */ /* 0x008fc80000410000 */
[----:B------:R-:W-:-:S07]  /*0f40*/  @P1 FMUL.FTZ R235, R0, R127 ;  /* 0x0000007f00eb1220 */ /* 0x000fce0000410000 */
.L_x_18906:
        /* <DEDUP_REMOVED lines=9> */
[----:B------:R0:W-:Y:S04]  /*0fe0*/  STG.E.128 desc[UR12][R4.64+0x10], R232 ;  /* 0x000010e804007986 */ /* 0x0001e8000c101d0c */
[----:B------:R-:W2:Y:S04]  /*0ff0*/  @P1 LDG.E.128 R176, desc[UR12][R6.64] ;  /* 0x0000000c06b01981 */ /* 0x000ea8000c1e1d00 */
[----:B------:R0:W5:Y:S04]  /*1000*/  @P0 LDG.E.128 R180, desc[UR12][R192.64] ;  /* 0x0000000cc0b40981 */ /* 0x000168000c1e1d00 */
[----:B------:R0:W5:Y:S01]  /*1010*/  @P0 LDG.E.128 R184, desc[UR12][R192.64+0x10] ;  /* 0x0000100cc0b80981 */ /* 0x000162000c1e1d00 */
[----:B--2---:R-:W-:-:S02]  /*1020*/  PRMT R0, R179, 0x7632, R0 ;  /* 0x00007632b3007816 */ /* 0x004fc40000000000 */
[----:B------:R-:W-:Y:S02]  /*1030*/  PRMT R190, R178, 0x7632, R190 ;  /* 0x00007632b2be7816 */ /* 0x000fe400000000be */
[----:B------:R-:W-:Y:S02]  /*1040*/  PRMT R194, R177, 0x7632, R194 ;  /* 0x00007632b1c27816 */ /* 0x000fe400000000c2 */
[----:B------:R-:W-:Y:S01]  /*1050*/  PRMT R195, R176, 0x7632, R195 ;  /* 0x00007632b0c37816 */ /* 0x000fe200000000c3 */
[----:B0-----:R-:W-:Y:S06]  /*1060*/  @!P0 BRA `(.L_x_18907) ;  /* 0x0000000000a88947 */ /* 0x001fec0003800000 */
[----:B------:R-:W-:Y:S02]  /*1070*/  ISETP.LT.AND P2, PT, RZ, UR14, PT ;  /* 0x0000000eff007c0c */ /* 0x000fe4000bf41270 */
[----:B-----5:R-:W-:Y:S02]  /*1080*/  MOV R228, R184 ;  /* 0x000000b800e47202 */ /* 0x020fe40000000f00 */
[----:B------:R-:W-:Y:S02]  /*1090*/  MOV R229, R185 ;  /* 0x000000b900e57202 */ /* 0x000fe40000000f00 */
[----:B------:R-:W-:Y:S02]  /*10a0*/  MOV R230, R186 ;  /* 0x000000ba00e67202 */ /* 0x000fe40000000f00 */
[----:B------:R-:W-:-:S05]  /*10b0*/  MOV R231, R187 ;  /* 0x000000bb00e77202 */ /* 0x000fca0000000f00 */
        /* <DEDUP_REMOVED lines=16> */
[----:B------:R-:W-:Y:S02]  /*11c0*/  MOV R4, R180 ;  /* 0x000000b400047202 */ /* 0x000fe40000000f00 */
[----:B------:R-:W-:Y:S01]  /*11d0*/  MOV R5, R181 ;  /* 0x000000b500057202 */ /* 0x000fe20000000f00 */
[----:B------:R-:W-:Y:S01]  /*11e0*/  @P2 FFMA.FTZ R4, R7, R128, R180 ;  /* 0x0000008007042223 */ /* 0x000fe200000100b4 */
[----:B------:R-:W-:Y:S01]  /*11f0*/  @P2 FFMA.FTZ R5, R6, R129, R181 ;  /* 0x0000008106052223 */ /* 0x000fe200000100b5 */
[----:B------:R-:W-:Y:S01]  /*1200*/  MOV R6, R182 ;  /* 0x000000b600067202 */ /* 0x000fe20000000f00 */
[----:B------:R-:W2:Y:S01]  /*1210*/  @P2 LDC R196, c[0x0][0x40c] ;  /* 0x00010300ffc42b82 */ /* 0x000ea20000000800 */
[----:B---3--:R-:W-:Y:S01]  /*1220*/  @P2 FMUL.FTZ R194, R194, R197 ;  /* 0x000000c5c2c22220 */ /* 0x008fe20000410000 */
[----:B------:R-:W-:Y:S01]  /*1230*/  MOV R7, R183 ;  /* 0x000000b700077202 */ /* 0x000fe20000000f00 */
[----:B------:R-:W-:-:S02]  /*1240*/  @P2 FFMA.FTZ R6, R193, R130, R182 ;  /* 0x00000082c1062223 */ /* 0x000fc400000100b6 */
[----:B------:R-:W-:Y:S01]  /*1250*/  @P2 FFMA.FTZ R7, R194, R131, R183 ;  /* 0x00000083c2072223 */ /* 0x000fe200000100b7 */
[----:B0-----:R-:W-:-:S04]  /*1260*/  @P2 FMUL.FTZ R199, R192, R199 ;  /* 0x000000c7c0c72220 */ /* 0x001fc80000410000 */
[----:B------:R-:W-:Y:S01]  /*1270*/  @P2 FFMA.FTZ R228, R199, R132, R184 ;  /* 0x00000084c7e42223 */ /* 0x000fe200000100b8 */
[----:B-1----:R-:W-:-:S04]  /*1280*/  @P2 FMUL.FTZ R190, R190, R201 ;  /* 0x000000c9bebe2220 */ /* 0x002fc80000410000 */
[----:B------:R-:W-:Y:S01]  /*1290*/  @P2 FFMA.FTZ R229, R190, R133, R185 ;  /* 0x00000085bee52223 */ /* 0x000fe200000100b9 */
[----:B--2---:R-:W-:-:S04]  /*12a0*/  @P2 FMUL.FTZ R195, R195, R196 ;  /* 0x000000c4c3c32220 */ /* 0x004fc80000410000 */
[----:B------:R-:W-:Y:S01]  /*12b0*/  @P2 FFMA.FTZ R230, R195, R134, R186 ;  /* 0x00000086c3e62223 */ /* 0x000fe200000100ba */
[----:B------:R-:W-:Y:S06]  /*12c0*/  @!P2 BRA `(.L_x_18908) ;  /* 0x0000000000a4a947 */ /* 0x000fec0003800000 */
[----:B------:R-:W-:-:S05]  /*12d0*/  SHF.L.U32 R0, R0, 0x10, RZ ;  /* 0x0000001000007819 */ /* 0x000fca00000006ff */
[----:B------:R-:W-:-:S04]  /*12e0*/  FMUL.FTZ R0, R0, UR23 ;  /* 0x0000001700007c20 */ /* 0x000fc80008410000 */
[----:B------:R-:W-:Y:S01]  /*12f0*/  FFMA.FTZ R231, R0, R135, R187 ;  /* 0x0000008700e77223 */ /* 0x000fe200000100bb */
[----:B------:R-:W-:Y:S06]  /*1300*/  BRA `(.L_x_18908) ;  /* 0x0000000000947947 */ /* 0x000fec0003800000 */
.L_x_18907:
[----:B------:R-:W0:Y:S01]  /*1310*/  @P1 LDC R5, c[0x0][0x40c] ;  /* 0x00010300ff051b82 */ /* 0x000e220000000800 */
[----:B------:R-:W-:Y:S02]  /*1320*/  @P1 SHF.L.U32 R4, R176, 0x10, RZ ;  /* 0x00000010b0041819 */ /* 0x000fe400000006ff */
[----:B------:R-:W-:Y:S02]  /*1330*/  CS2R R228, SRZ ;  /* 0x0000000000e47805 */ /* 0x000fe4000001ff00 */
[----:B------:R-:W-:Y:S02]  /*1340*/  @P1 SHF.L.U32 R195, R195, 0x10, RZ ;  /* 0x00000010c3c31819 */ /* 0x000fe400000006ff */
[----:B------:R-:W-:Y:S02]  /*1350*/  CS2R R230, SRZ ;  /* 0x0000000000e67805 */ /* 0x000fe4000001ff00 */
[----:B------:R-:W-:Y:S02]  /*1360*/  @P1 SHF.L.U32 R196, R190, 0x10, RZ ;  /* 0x00000010bec41819 */ /* 0x000fe400000006ff */
[----:B------:R-:W-:Y:S01]  /*1370*/  @P1 SHF.L.U32 R194, R194, 0x10, RZ ;  /* 0x00000010c2c21819 */ /* 0x000fe200000006ff */
[----:B------:R-:W1:Y:S01]  /*1380*/  @P1 LDC R6, c[0x0][0x40c] ;  /* 0x00010300ff061b82 */ /* 0x000e620000000800 */
[----:B------:R-:W-:-:S07]  /*1390*/  @P1 SHF.L.U32 R0, R0, 0x10, RZ ;  /* 0x0000001000001819 */ /* 0x000fce00000006ff */
[----:B------:R-:W2:Y:S08]  /*13a0*/  @P1 LDC R192, c[0x0][0x40c] ;  /* 0x00010300ffc01b82 */ /* 0x000eb00000000800 */
[----:B------:R-:W3:Y:S01]  /*13b0*/  @P1 LDC R193, c[0x0][0x40c] ;  /* 0x00010300ffc11b82 */ /* 0x000ee20000000800 */
[----:B0-----:R-:W-:Y:S01]  /*13c0*/  @P1 FMUL.FTZ R7, R4, R5 ;  /* 0x0000000504071220 */ /* 0x001fe20000410000 */
[----:B------:R-:W-:-:S02]  /*13d0*/  @P1 SHF.L.U32 R5, R178, 0x10, RZ ;  /* 0x00000010b2051819 */ /* 0x000fc400000006ff */
[----:B------:R-:W-:-:S04]  /*13e0*/  @P1 SHF.L.U32 R4, R177, 0x10, RZ ;  /* 0x00000010b1041819 */ /* 0x000fc800000006ff */
[----:B------:R-:W0:Y:S01]  /*13f0*/  @P1 LDC R197, c[0x0][0x40c] ;  /* 0x00010300ffc51b82 */ /* 0x000e220000000800 */
[----:B-1----:R-:W-:Y:S01]  /*1400*/  @P1 FMUL.FTZ R190, R195, R6 ;  /* 0x00000006c3be1220 */ /* 0x002fe20000410000 */
[----:B------:R-:W-:-:S06]  /*1410*/  HFMA2 R6, -RZ, RZ, 0, 0 ;  /* 0x00000000ff067431 */ /* 0x000fcc00000001ff */
[----:B------:R-:W1:Y:S01]  /*1420*/  @P1 LDC R199, c[0x0][0x40c] ;  /* 0x00010300ffc71b82 */ /* 0x000e620000000800 */
[----:B--2---:R-:W-:Y:S01]  /*1430*/  @P1 FMUL.FTZ R195, R5, R192 ;  /* 0x000000c005c31220 */ /* 0x004fe20000410000 */
[----:B------:R-:W-:-:S03]  /*1440*/  @P1 SHF.L.U32 R192, R179, 0x10, RZ ;  /* 0x00000010b3c01819 */ /* 0x000fc600000006ff */
[----:B------:R-:W-:-:S03]  /*1450*/  @P1 FMUL.FTZ R228, R195, R132 ;  /* 0x00000084c3e41220 */ /* 0x000fc60000410000 */
[----:B------:R-:W2:Y:S01]  /*1460*/  @P1 LDC R201, c[0x0][0x40c] ;  /* 0x00010300ffc91b82 */ /* 0x000ea20000000800 */
[----:B---3--:R-:W-:Y:S01]  /*1470*/  @P1 FMUL.FTZ R193, R4, R193 ;  /* 0x000000c104c11220 */ /* 0x008fe20000410000 */
[----:B------:R-:W-:Y:S02]  /*1480*/  CS2R R4, SRZ ;  /* 0x0000000000047805 */ /* 0x000fe4000001ff00 */
[----:B------:R-:W-:Y:S01]  /*1490*/  @P1 FMUL.FTZ R4, R7, R128 ;  /* 0x0000008007041220 */ /* 0x000fe20000410000 */
[----:B------:R-:W-:Y:S01]  /*14a0*/  MOV R7, RZ ;  /* 0x000000ff00077202 */ /* 0x000fe20000000f00 */
[----:B------:R-:W-:Y:S01]  /*14b0*/  @P1 FMUL.FTZ R5, R190, R129 ;  /* 0x00000081be051220 */ /* 0x000fe20000410000 */
[----:B------:R-:W-:Y:S01]  /*14c0*/  @P1 FMUL.FTZ R6, R193, R130 ;  /* 0x00000082c1061220 */ /* 0x000fe20000410000 */
        /* <DEDUP_REMOVED lines=9> */
.L_x_18908:
        /* <DEDUP_REMOVED lines=17> */
[----:B------:R-:W-:Y:S02]  /*1670*/  ISETP.LT.AND P2, PT, RZ, UR14, PT ;  /* 0x0000000eff007c0c */ /* 0x000fe4000bf41270 */
[----:B-----5:R-:W-:Y:S02]  /*1680*/  MOV R224, R180 ;  /* 0x000000b400e07202 */ /* 0x020fe40000000f00 */
[----:B------:R-:W-:Y:S02]  /*1690*/  MOV R225, R181 ;  /* 0x000000b500e17202 */ /* 0x000fe40000000f00 */
[----:B------:R-:W-:Y:S02]  /*16a0*/  MOV R226, R182 ;  /* 0x000000b600e27202 */ /* 0x000fe40000000f00 */
[----:B------:R-:W-:Y:S02]  /*16b0*/  MOV R227, R183 ;  /* 0x000000b700e37202 */ /* 0x000fe40000000f00 */
[----:B------:R-:W-:-:S02]  /*16c0*/  MOV R220, R184 ;  /* 0x000000b800dc7202 */ /* 0x000fc40000000f00 */
[----:B------:R-:W-:Y:S01]  /*16d0*/  MOV R221, R185 ;  /* 0x000000b900dd7202 */ /* 0x000fe20000000f00 */
[----:B------:R-:W0:Y:S01]  /*16e0*/  @P2 LDC R193, c[0x0][0x40c] ;  /* 0x00010300ffc12b82 */ /* 0x000e220000000800 */
[----:B------:R-:W-:Y:S02]  /*16f0*/  @P2 SHF.L.U32 R192, R176, 0x10, RZ ;  /* 0x00000010b0c02819 */ /* 0x000fe400000006ff */
[----:B------:R-:W-:Y:S02]  /*1700*/  @P2 SHF.L.U32 R199, R199, 0x10, RZ ;  /* 0x00000010c7c72819 */ /* 0x000fe400000006ff */
[----:B------:R-:W-:Y:S02]  /*1710*/  @P2 SHF.L.U32 R195, R177, 0x10, RZ ;  /* 0x00000010b1c32819 */ /* 0x000fe400000006ff */
[----:B------:R-:W-:Y:S01]  /*1720*/  @P2 SHF.L.U32 R198, R198, 0x10, RZ ;  /* 0x00000010c6c62819 */ /* 0x000fe200000006ff */
[----:B------:R-:W1:Y:S01]  /*1730*/  @P2 LDC R194, c[0x0][0x40c] ;  /* 0x00010300ffc22b82 */ /* 0x000e620000000800 */
[----:B------:R-:W-:-:S02]  /*1740*/  @P2 SHF.L.U32 R190, R190, 0x10, RZ ;  /* 0x00000010bebe2819 */ /* 0x000fc400000006ff */
[----:B------:R-:W-:Y:S02]  /*1750*/  MOV R222, R186 ;  /* 0x000000ba00de7202 */ /* 0x000fe40000000f00 */
[----:B------:R-:W-:-:S03]  /*1760*/  MOV R223, R187 ;  /* 0x000000bb00df7202 */ /* 0x000fc60000000f00 */
[----:B------:R-:W2:Y:S08]  /*1770*/  @P2 LDC R196, c[0x0][0x40c] ;  /* 0x00010300ffc42b82 */ /* 0x000eb00000000800 */
[----:B------:R-:W3:Y:S01]  /*1780*/  @P2 LDC R197, c[0x0][0x40c] ;  /* 0x00010300ffc52b82 */ /* 0x000ee20000000800 */
[----:B0-----:R-:W-:-:S04]  /*1790*/  @P2 FMUL.FTZ R193, R192, R193 ;  /* 0x000000c1c0c12220 */ /* 0x001fc80000410000 */
[----:B------:R-:W-:-:S03]  /*17a0*/  @P2 FFMA.FTZ R224, R193, R136, R180 ;  /* 0x00000088c1e02223 */ /* 0x000fc600000100b4 */
[----:B------:R-:W0:Y:S01]  /*17b0*/  @P2 LDC R201, c[0x0][0x40c] ;  /* 0x00010300ffc92b82 */ /* 0x000e220000000800 */
[----:B-1----:R-:W-:Y:S01]  /*17c0*/  @P2 FMUL.FTZ R192, R199, R194 ;  /* 0x000000c2c7c02220 */ /* 0x002fe20000410000 */
[----:B------:R-:W-:-:S03]  /*17d0*/  @P2 SHF.L.U32 R194, R178, 0x10, RZ ;  /* 0x00000010b2c22819 */ /* 0x000fc600000006ff */
[----:B------:R-:W-:-:S03]  /*17e0*/  @P2 FFMA.FTZ R225, R192, R137, R181 ;  /* 0x00000089c0e12223 */ /* 0x000fc600000100b5 */
[----:B------:R-:W1:Y:S01]  /*17f0*/  @P2 LDC R203, c[0x0][0x40c] ;  /* 0x00010300ffcb2b82 */ /* 0x000e620000000800 */
[----:B--2---:R-:W-:Y:S01]  /*1800*/  @P2 FMUL.FTZ R195, R195, R196 ;  /* 0x000000c4c3c32220 */ /* 0x004fe20000410000 */
[----:B------:R-:W-:-:S03]  /*1810*/  @P2 SHF.L.U32 R196, R179, 0x10, RZ ;  /* 0x00000010b3c42819 */ /* 0x000fc600000006ff */
[----:B------:R-:W-:-:S03]  /*1820*/  @P2 FFMA.FTZ R226, R195, R138, R182 ;  /* 0x0000008ac3e22223 */ /* 0x000fc600000100b6 */
[----:B------:R-:W2:Y:S01]  /*1830*/  @P2 LDC R205, c[0x0][0x40c] ;  /* 0x00010300ffcd2b82 */ /* 0x000ea20000000800 */
[----:B---3--:R-:W-:-:S04]  /*1840*/  @P2 FMUL.FTZ R198, R198, R197 ;  /* 0x000000c5c6c62220 */ /* 0x008fc80000410000 */
        /* <DEDUP_REMOVED lines=12> */
.L_x_18909:
        /* <DEDUP_REMOVED lines=16> */
[----:B------:R-:W-:-:S03]  /*1a10*/  @P1 FMUL.FTZ R224, R193, R136 ;  /* 0x00000088c1e01220 */ /* 0x000fc60000410000 */
        /* <DEDUP_REMOVED lines=19> */
.L_x_18910:
        /* <DEDUP_REMOVED lines=59> */
.L_x_18911:
        /* <DEDUP_REMOVED lines=36> */
.L_x_18912:
        /* <DEDUP_REMOVED lines=13> */
[----:B------:R-:W-:Y:S02]  /*2210*/  ISETP.LT.AND P2, PT, RZ, UR14, PT ;  /* 0x0000000eff007c0c */ /* 0x000fe4000bf41270 */
[----:B-----5:R-:W-:Y:S02]  /*2220*/  MOV R200, R180 ;  /* 0x000000b400c87202 */ /* 0x020fe40000000f00 */
[----:B------:R-:W-:Y:S02]  /*2230*/  MOV R201, R181 ;  /* 0x000000b500c97202 */ /* 0x000fe40000000f00 */
[----:B------:R-:W-:Y:S02]  /*2240*/  MOV R202, R182 ;  /* 0x000000b600ca7202 */ /* 0x000fe40000000f00 */
[----:B------:R-:W-:Y:S02]  /*2250*/  MOV R216, R184 ;  /* 0x000000b800d87202 */ /* 0x000fe40000000f00 */
[----:B------:R-:W-:-:S02]  /*2260*/  MOV R217, R185 ;  /* 0x000000b900d97202 */ /* 0x000fc40000000f00 */
[----:B------:R-:W-:Y:S01]  /*2270*/  MOV R218, R186 ;  /* 0x000000ba00da7202 */ /* 0x000fe20000000f00 */
[----:B-1----:R-:W0:Y:S01]  /*2280*/  @P2 LDC R192, c[0x0][0x40c] ;  /* 0x00010300ffc02b82 */ /* 0x002e220000000800 */
[C---:B------:R-:W-:Y:S02]  /*2290*/  @P2 SHF.L.U32 R191, R176.reuse, 0x10, RZ ;  /* 0x00000010b0bf2819 */ /* 0x040fe400000006ff */
[----:B------:R-:W-:Y:S02]  /*22a0*/  @P2 PRMT R0, R176, 0x7632, R0 ;  /* 0x00007632b0002816 */ /* 0x000fe40000000000 */
[C---:B------:R-:W-:Y:S02]  /*22b0*/  @P2 SHF.L.U32 R194, R177.reuse, 0x10, RZ ;  /* 0x00000010b1c22819 */ /* 0x040fe400000006ff */
[----:B------:R-:W-:Y:S01]  /*22c0*/  @P2 PRMT R190, R177, 0x7632, R190 ;  /* 0x00007632b1be2816 */ /* 0x000fe200000000be */
[----:B------:R-:W1:Y:S01]  /*22d0*/  @P2 LDC R197, c[0x0][0x40c] ;  /* 0x00010300ffc52b82 */ /* 0x000e620000000800 */
[----:B------:R-:W-:-:S02]  /*22e0*/  @P2 SHF.L.U32 R0, R0, 0x10, RZ ;  /* 0x0000001000002819 */ /* 0x000fc400000006ff */
[----:B------:R-:W-:Y:S02]  /*22f0*/  @P2 SHF.L.U32 R190, R190, 0x10, RZ ;  /* 0x00000010bebe2819 */ /* 0x000fe400000006ff */
[----:B------:R-:W-:-:S03]  /*2300*/  MOV R219, R187 ;  /* 0x000000bb00db7202 */ /* 0x000fc60000000f00 */
[----:B------:R-:W2:Y:S08]  /*2310*/  @P2 LDC R195, c[0x0][0x40c] ;  /* 0x00010300ffc32b82 */ /* 0x000eb00000000800 */
[----:B------:R-:W3:Y:S01]  /*2320*/  @P2 LDC R203, c[0x0][0x40c] ;  /* 0x00010300ffcb2b82 */ /* 0x000ee20000000800 */
[----:B0-----:R-:W-:Y:S01]  /*2330*/  @P2 FMUL.FTZ R193, R191, R192 ;  /* 0x000000c0bfc12220 */ /* 0x001fe20000410000 */
[----:B------:R-:W-:-:S02]  /*2340*/  @P2 PRMT R191, R178, 0x7632, R191 ;  /* 0x00007632b2bf2816 */ /* 0x000fc400000000bf */
[----:B------:R-:W-:Y:S01]  /*2350*/  @P2 SHF.L.U32 R192, R178, 0x10, RZ ;  /* 0x00000010b2c02819 */ /* 0x000fe200000006ff */
[----:B------:R-:W-:Y:S01]  /*2360*/  @P2 FFMA.FTZ R200, R193, R152, R180 ;  /* 0x00000098c1c82223 */ /* 0x000fe200000100b4 */
[----:B------:R-:W-:Y:S02]  /*2370*/  @P2 SHF.L.U32 R191, R191, 0x10, RZ ;  /* 0x00000010bfbf2819 */ /* 0x000fe400000006ff */
[----:B------:R-:W0:Y:S01]  /*2380*/  @P2 LDC R199, c[0x0][0x40c] ;  /* 0x00010300ffc72b82 */ /* 0x000e220000000800 */
[----:B-1----:R-:W-:Y:S01]  /*2390*/  @P2 FMUL.FTZ R197, R194, R197 ;  /* 0x000000c5c2c52220 */ /* 0x002fe20000410000 */
[----:B------:R-:W-:-:S03]  /*23a0*/  @P2 SHF.L.U32 R194, R179, 0x10, RZ ;  /* 0x00000010b3c22819 */ /* 0x000fc600000006ff */
[----:B------:R-:W-:-:S03]  /*23b0*/  @P2 FFMA.FTZ R202, R197, R154, R182 ;  /* 0x0000009ac5ca2223 */ /* 0x000fc600000100b6 */
[----:B------:R-:W1:Y:S01]  /*23c0*/  @P2 LDC R196, c[0x0][0x40c] ;  /* 0x00010300ffc42b82 */ /* 0x000e620000000800 */
[----:B--2---:R-:W-:-:S04]  /*23d0*/  @P2 FMUL.FTZ R0, R0, R195 ;  /* 0x000000c300002220 */ /* 0x004fc80000410000 */
[----:B------:R-:W-:-:S03]  /*23e0*/  @P2 FFMA.FTZ R201, R0, R153, R181 ;  /* 0x0000009900c92223 */ /* 0x000fc600000100b5 */
[----:B------:R-:W2:Y:S01]  /*23f0*/  @P2 LDC R205, c[0x0][0x40c] ;  /* 0x00010300ffcd2b82 */ /* 0x000ea20000000800 */
[----:B---3--:R-:W-:Y:S01]  /*2400*/  @P2 FMUL.FTZ R195, R192, R203 ;  /* 0x000000cbc0c32220 */ /* 0x008fe20000410000 */
[----:B------:R-:W-:-:S03]  /*2410*/  MOV R203, R183 ;  /* 0x000000b700cb7202 */ /* 0x000fc60000000f00 */
        /* <DEDUP_REMOVED lines=8> */
[----:B------:R-:W-:-:S04]  /*24a0*/  PRMT R0, R179, 0x7632, R0 ;  /* 0x00007632b3007816 */ /* 0x000fc80000000000 */
[----:B------:R-:W-:-:S05]  /*24b0*/  SHF.L.U32 R0, R0, 0x10, RZ ;  /* 0x0000001000007819 */ /* 0x000fca00000006ff */
[----:B------:R-:W-:-:S04]  /*24c0*/  FMUL.FTZ R0, R0, UR23 ;  /* 0x0000001700007c20 */ /* 0x000fc80008410000 */
[----:B------:R-:W-:Y:S01]  /*24d0*/  FFMA.FTZ R219, R0, R159, R187 ;  /* 0x0000009f00db7223 */ /* 0x000fe200000100bb */
[----:B------:R-:W-:Y:S06]  /*24e0*/  BRA `(.L_x_18914) ;  /* 0x0000000000a07947 */ /* 0x000fec0003800000 */
.L_x_18913:
[----:B-1----:R-:W0:Y:S01]  /*24f0*/  @P1 LDC R192, c[0x0][0x40c] ;  /* 0x00010300ffc01b82 */ /* 0x002e220000000800 */
[C---:B------:R-:W-:Y:S02]  /*2500*/  @P1 SHF.L.U32 R191, R176.reuse, 0x10, RZ ;  /* 0x00000010b0bf1819 */ /* 0x040fe400000006ff */
[----:B------:R-:W-:Y:S02]  /*2510*/  CS2R R202, SRZ ;  /* 0x0000000000ca7805 */ /* 0x000fe4000001ff00 */
[----:B------:R-:W-:Y:S02]  /*2520*/  @P1 PRMT R0, R176, 0x7632, R0 ;  /* 0x00007632b0001816 */ /* 0x000fe40000000000 */
[----:B------:R-:W-:Y:S02]  /*2530*/  CS2R R216, SRZ ;  /* 0x0000000000d87805 */ /* 0x000fe4000001ff00 */
[----:B------:R-:W-:Y:S02]  /*2540*/  @P1 PRMT R190, R177, 0x7632, R190 ;  /* 0x00007632b1be1816 */ /* 0x000fe400000000be */
[----:B------:R-:W-:-:S02]  /*2550*/  CS2R R218, SRZ ;  /* 0x0000000000da7805 */ /* 0x000fc4000001ff00 */
[----:B------:R-:W-:Y:S01]  /*2560*/  @P1 SHF.L.U32 R0, R0, 0x10, RZ ;  /* 0x0000001000001819 */ /* 0x000fe200000006ff */
[----:B------:R-:W1:Y:S01]  /*2570*/  @P1 LDC R193, c[0x0][0x40c] ;  /* 0x00010300ffc11b82 */ /* 0x000e620000000800 */
[----:B------:R-:W-:Y:S02]  /*2580*/  @P1 SHF.L.U32 R190, R190, 0x10, RZ ;  /* 0x00000010bebe1819 */ /* 0x000fe400000006ff */
[----:B------:R-:W-:-:S05]  /*2590*/  @P1 SHF.L.U32 R194, R178, 0x10, RZ ;  /* 0x00000010b2c21819 */ /* 0x000fca00000006ff */
        /* <DEDUP_REMOVED lines=8> */
[----:B------:R-:W-:-:S04]  /*2620*/  @P1 PRMT R193, R179, 0x7632, R193 ;  /* 0x00007632b3c11816 */ /* 0x000fc800000000c1 */
[----:B------:R-:W-:Y:S02]  /*2630*/  @P1 SHF.L.U32 R193, R193, 0x10, RZ ;  /* 0x00000010c1c11819 */ /* 0x000fe400000006ff */
[----:B------:R-:W1:Y:S01]  /*2640*/  @P1 LDC R201, c[0x0][0x40c] ;  /* 0x00010300ffc91b82 */ /* 0x000e620000000800 */
[----:B--2---:R-:W-:-:S04]  /*2650*/  @P1 FMUL.FTZ R197, R192, R197 ;  /* 0x000000c5c0c51220 */ /* 0x004fc80000410000 */
[----:B------:R-:W-:-:S03]  /*2660*/  @P1 FMUL.FTZ R202, R197, R154 ;  /* 0x0000009ac5ca1220 */ /* 0x000fc60000410000 */
[----:B------:R-:W2:Y:S01]  /*2670*/  @P1 LDC R198, c[0x0][0x40c] ;  /* 0x00010300ffc61b82 */ /* 0x000ea20000000800 */
[----:B---3--:R-:W-:Y:S01]  /*2680*/  @P1 FMUL.FTZ R192, R191, R196 ;  /* 0x000000c4bfc01220 */ /* 0x008fe20000410000 */
[----:B------:R-:W-:-:S03]  /*2690*/  @P1 SHF.L.U32 R191, R179, 0x10, RZ ;  /* 0x00000010b3bf1819 */ /* 0x000fc600000006ff */
[----:B------:R-:W-:-:S03]  /*26a0*/  @P1 FMUL.FTZ R217, R192, R157 ;  /* 0x0000009dc0d91220 */ /* 0x000fc60000410000 */
[----:B------:R-:W3:Y:S01]  /*26b0*/  @P1 LDC R204, c[0x0][0x40c] ;  /* 0x00010300ffcc1b82 */ /* 0x000ee20000000800 */
[----:B0-----:R-:W-:-:S04]  /*26c0*/  @P1 FMUL.FTZ R190, R190, R199 ;  /* 0x000000c7bebe1220 */ /* 0x001fc80000410000 */
[----:B------:R-:W-:Y:S01]  /*26d0*/  @P1 FMUL.FTZ R203, R190, R155 ;  /* 0x0000009bbecb1220 */ /* 0x000fe20000410000 */
[----:B-1----:R-:W-:Y:S01]  /*26e0*/  @P1 FMUL.FTZ R199, R194, R201 ;  /* 0x000000c9c2c71220 */ /* 0x002fe20000410000 */
[----:B------:R-:W-:Y:S02]  /*26f0*/  CS2R R200, SRZ ;  /* 0x0000000000c87805 */ /* 0x000fe4000001ff00 */
[----:B------:R-:W-:Y:S01]  /*2700*/  @P1 FMUL.FTZ R200, R195, R152 ;  /* 0x00000098c3c81220 */ /* 0x000fe20000410000 */
[----:B------:R-:W-:Y:S01]  /*2710*/  @P1 FMUL.FTZ R201, R0, R153 ;  /* 0x0000009900c91220 */ /* 0x000fe20000410000 */
[----:B------:R-:W-:Y:S01]  /*2720*/  @P1 FMUL.FTZ R216, R199, R156 ;  /* 0x0000009cc7d81220 */ /* 0x000fe20000410000 */
[----:B--2---:R-:W-:-:S04]  /*2730*/  @P1 FMUL.FTZ R191, R191, R198 ;  /* 0x000000c6bfbf1220 */ /* 0x004fc80000410000 */
[----:B------:R-:W-:Y:S01]  /*2740*/  @P1 FMUL.FTZ R218, R191, R158 ;  /* 0x0000009ebfda1220 */ /* 0x000fe20000410000 */
[----:B---3--:R-:W-:-:S04]  /*2750*/  @P1 FMUL.FTZ R194, R193, R204 ;  /* 0x000000ccc1c21220 */ /* 0x008fc80000410000 */
[----:B------:R-:W-:-:S07]  /*2760*/  @P1 FMUL.FTZ R219, R194, R159 ;  /* 0x0000009fc2db1220 */ /* 0x000fce0000410000 */
.L_x_18914:
        /* <DEDUP_REMOVED lines=14> */
[----:B------:R-:W-:Y:S02]  /*2850*/  ISETP.LT.AND P2, PT, RZ, UR14, PT ;  /* 0x0000000eff007c0c */ /* 0x000fe4000bf41270 */
[----:B-----5:R-:W-:Y:S02]  /*2860*/  MOV R205, R181 ;  /* 0x000000b500cd7202 */ /* 0x020fe40000000f00 */
[----:B------:R-:W-:Y:S02]  /*2870*/  MOV R204, R180 ;  /* 0x000000b400cc7202 */ /* 0x000fe40000000f00 */
[----:B------:R-:W-:Y:S02]  /*2880*/  MOV R206, R182 ;  /* 0x000000b600ce7202 */ /* 0x000fe40000000f00 */
[----:B------:R-:W-:-:S05]  /*2890*/  MOV R207, R183 ;  /* 0x000000b700cf7202 */ /* 0x000fca0000000f00 */
[----:B--2---:R-:W0:Y:S01]  /*28a0*/  @P2 LDC R191, c[0x0][0x40c] ;  /* 0x00010300ffbf2b82 */ /* 0x004e220000000800 */
[C---:B------:R-:W-:Y:S02]  /*28b0*/  @P2 SHF.L.U32 R190, R176.reuse, 0x10, RZ ;  /* 0x00000010b0be2819 */ /* 0x040fe400000006ff */
[----:B------:R-:W-:Y:S02]  /*28c0*/  @P2 PRMT R0, R176, 0x7632, R0 ;  /* 0x00007632b0002816 */ /* 0x000fe40000000000 */
[----:B------:R-:W-:Y:S02]  /*28d0*/  @P2 SHF.L.U32 R194, R178, 0x10, RZ ;  /* 0x00000010b2c22819 */ /* 0x000fe400000006ff */
[----:B------:R-:W-:Y:S01]  /*28e0*/  @P2 SHF.L.U32 R0, R0, 0x10, RZ ;  /* 0x0000001000002819 */ /* 0x000fe200000006ff */
[----:B------:R-:W1:Y:S08]  /*28f0*/  @P2 LDC R195, c[0x0][0x40c] ;  /* 0x00010300ffc32b82 */ /* 0x000e700000000800 */
[----:B------:R-:W2:Y:S08]  /*2900*/  @P2 LDC R192, c[0x0][0x40c] ;  /* 0x00010300ffc02b82 */ /* 0x000eb00000000800 */
[----:B------:R-:W3:Y:S01]  /*2910*/  @P2 LDC R197, c[0x0][0x40c] ;  /* 0x00010300ffc52b82 */ /* 0x000ee20000000800 */
[----:B0-----:R-:W-:Y:S01]  /*2920*/  @P2 FMUL.FTZ R193, R190, R191 ;  /* 0x000000bfbec12220 */ /* 0x001fe20000410000 */
[----:B------:R-:W-:-:S02]  /*2930*/  @P2 SHF.L.U32 R191, R177, 0x10, RZ ;  /* 0x00000010b1bf2819 */ /* 0x000fc400000006ff */
[----:B------:R-:W-:Y:S01]  /*2940*/  @P2 PRMT R190, R177, 0x7632, R190 ;  /* 0x00007632b1be2816 */ /* 0x000fe200000000be */
[----:B------:R-:W-:Y:S01]  /*2950*/  @P2 FFMA.FTZ R204, R193, R160, R180 ;  /* 0x000000a0c1cc2223 */ /* 0x000fe200000100b4 */
[----:B------:R-:W-:Y:S02]  /*2960*/  MOV R193, R185 ;  /* 0x000000b900c17202 */ /* 0x000fe40000000f00 */
[----:B------:R-:W0:Y:S01]  /*2970*/  @P2 LDC R199, c[0x0][0x40c] ;  /* 0x00010300ffc72b82 */ /* 0x000e220000000800 */
[----:B-1----:R-:W-:Y:S01]  /*2980*/  @P2 FMUL.FTZ R0, R0, R195 ;  /* 0x000000c300002220 */ /* 0x002fe20000410000 */
[----:B------:R-:W-:-:S03]  /*2990*/  @P2 SHF.L.U32 R190, R190, 0x10, RZ ;  /* 0x00000010bebe2819 */ /* 0x000fc600000006ff */
[----:B------:R-:W-:Y:S01]  /*29a0*/  @P2 FFMA.FTZ R205, R0, R161, R181 ;  /* 0x000000a100cd2223 */ /* 0x000fe200000100b5 */
[----:B------:R-:W-:Y:S02]  /*29b0*/  @P2 SHF.L.U32 R0, R179, 0x10, RZ ;  /* 0x00000010b3002819 */ /* 0x000fe400000006ff */
[----:B------:R-:W1:Y:S01]  /*29c0*/  @P2 LDC R196, c[0x0][0x40c] ;  /* 0x00010300ffc42b82 */ /* 0x000e620000000800 */
[----:B--2---:R-:W-:Y:S01]  /*29d0*/  @P2 FMUL.FTZ R195, R191, R192 ;  /* 0x000000c0bfc32220 */ /* 0x004fe20000410000 */
[----:B------:R-:W-:Y:S02]  /*29e0*/  @P2 PRMT R191, R178, 0x7632, R191 ;  /* 0x00007632b2bf2816 */ /* 0x000fe400000000bf */
[----:B------:R-:W-:Y:S01]  /*29f0*/  MOV R192, R184 ;  /* 0x000000b800c07202 */ /* 0x000fe20000000f00 */
[----:B------:R-:W-:Y:S01]  /*2a00*/  @P2 FFMA.FTZ R206, R195, R162, R182 ;  /* 0x000000a2c3ce2223 */ /* 0x000fe200000100b6 */
[----:B------:R-:W-:Y:S02]  /*2a10*/  @P2 SHF.L.U32 R191, R191, 0x10, RZ ;  /* 0x00000010bfbf2819 */ /* 0x000fe400000006ff */
[----:B------:R-:W2:Y:S01]  /*2a20*/  @P2 LDC R241, c[0x0][0x40c] ;  /* 0x00010300fff12b82 */ /* 0x000ea20000000800 */
[----:B---3--:R-:W-:Y:S01]  /*2a30*/  @P2 FMUL.FTZ R190, R190, R197 ;  /* 0x000000c5bebe2220 */ /* 0x008fe20000410000 */
[----:B------:R-:W-:-:S03]  /*2a40*/  MOV R195, R187 ;  /* 0x000000bb00c37202 */ /* 0x000fc60000000f00 */
[----:B------:R-:W-:Y:S01]  /*2a50*/  @P2 FFMA.FTZ R207, R190, R163, R183 ;  /* 0x000000a3becf2223 */ /* 0x000fe200000100b7 */
[----:B0-----:R-:W-:Y:S01]  /*2a60*/  @P2 FMUL.FTZ R199, R194, R199 ;  /* 0x000000c7c2c72220 */ /* 0x001fe20000410000 */
[----:B------:R-:W-:-:S03]  /*2a70*/  MOV R194, R186 ;  /* 0x000000ba00c27202 */ /* 0x000fc60000000f00 */
        /* <DEDUP_REMOVED lines=11> */
.L_x_18915:
[----:B--2---:R-:W0:Y:S01]  /*2b30*/  @P1 LDC R195, c[0x0][0x40c] ;  /* 0x00010300ffc31b82 */ /* 0x004e220000000800 */
[----:B------:R-:W-:Y:S02]  /*2b40*/  @P1 SHF.L.U32 R192, R177, 0x10, RZ ;  /* 0x00000010b1c01819 */ /* 0x000fe400000006ff */
[----:B------:R-:W-:Y:S02]  /*2b50*/  CS2R R206, SRZ ;  /* 0x0000000000ce7805 */ /* 0x000fe4000001ff00 */
[C---:B------:R-:W-:Y:S02]  /*2b60*/  @P1 PRMT R0, R176.reuse, 0x7632, R0 ;  /* 0x00007632b0001816 */ /* 0x040fe40000000000 */
[----:B------:R-:W-:Y:S02]  /*2b70*/  CS2R R204, SRZ ;  /* 0x0000000000cc7805 */ /* 0x000fe4000001ff00 */
[----:B------:R-:W-:Y:S02]  /*2b80*/  @P1 SHF.L.U32 R190, R176, 0x10, RZ ;  /* 0x00000010b0be1819 */ /* 0x000fe400000006ff */
[----:B------:R-:W-:Y:S01]  /*2b90*/  @P1 SHF.L.U32 R0, R0, 0x10, RZ ;  /* 0x0000001000001819 */ /* 0x000fe200000006ff */
[----:B------:R-:W1:Y:S08]  /*2ba0*/  @P1 LDC R193, c[0x0][0x40c] ;  /* 0x00010300ffc11b82 */ /* 0x000e700000000800 */
[----:B------:R-:W2:Y:S08]  /*2bb0*/  @P1 LDC R191, c[0x0][0x40c] ;  /* 0x00010300ffbf1b82 */ /* 0x000eb00000000800 */
[----:B------:R-:W3:Y:S01]  /*2bc0*/  @P1 LDC R197, c[0x0][0x40c] ;  /* 0x00010300ffc51b82 */ /* 0x000ee20000000800 */
[----:B0-----:R-:W-:Y:S01]  /*2bd0*/  @P1 FMUL.FTZ R195, R192, R195 ;  /* 0x000000c3c0c31220 */ /* 0x001fe20000410000 */
[----:B------:R-:W-:-:S03]  /*2be0*/  HFMA2 R192, -RZ, RZ, 0, 0 ;  /* 0x00000000ffc07431 */ /* 0x000fc600000001ff */
[----:B------:R-:W-:-:S03]  /*2bf0*/  @P1 FMUL.FTZ R206, R195, R162 ;  /* 0x000000a2c3ce1220 */ /* 0x000fc60000410000 */
[----:B------:R-:W0:Y:S01]  /*2c00*/  @P1 LDC R199, c[0x0][0x40c] ;  /* 0x00010300ffc71b82 */ /* 0x000e220000000800 */
[----:B-1----:R-:W-:-:S04]  /*2c10*/  @P1 FMUL.FTZ R0, R0, R193 ;  /* 0x000000c100001220 */ /* 0x002fc80000410000 */
[----:B------:R-:W-:Y:S01]  /*2c20*/  @P1 FMUL.FTZ R205, R0, R161 ;  /* 0x000000a100cd1220 */ /* 0x000fe20000410000 */
[----:B------:R-:W-:Y:S01]  /*2c30*/  @P1 SHF.L.U32 R0, R178, 0x10, RZ ;  /* 0x00000010b2001819 */ /* 0x000fe200000006ff */
[----:B--2---:R-:W-:Y:S01]  /*2c40*/  @P1 FMUL.FTZ R191, R190, R191 ;  /* 0x000000bfbebf1220 */ /* 0x004fe20000410000 */
[----:B------:R-:W1:Y:S01]  /*2c50*/  @P1 LDC R193, c[0x0][0x40c] ;  /* 0x00010300ffc11b82 */ /* 0x000e620000000800 */
[----:B------:R-:W-:Y:S02]  /*2c60*/  @P1 PRMT R190, R177, 0x7632, R190 ;  /* 0x00007632b1be1816 */ /* 0x000fe400000000be */
[----:B------:R-:W-:Y:S01]  /*2c70*/  @P1 FMUL.FTZ R204, R191, R160 ;  /* 0x000000a0bfcc1220 */ /* 0x000fe20000410000 */
[----:B------:R-:W-:Y:S02]  /*2c80*/  @P1 SHF.L.U32 R191, R179, 0x10, RZ ;  /* 0x00000010b3bf1819 */ /* 0x000fe400000006ff */
[----:B------:R-:W-:Y:S02]  /*2c90*/  @P1 SHF.L.U32 R190, R190, 0x10, RZ ;  /* 0x00000010bebe1819 */ /* 0x000fe400000006ff */
[----:B------:R-:W2:Y:S03]  /*2ca0*/  @P1 LDC R194, c[0x0][0x40c] ;  /* 0x00010300ffc21b82 */ /* 0x000ea60000000800 */
[----:B---3--:R-:W-:Y:S01]  /*2cb0*/  @P1 FMUL.FTZ R190, R190, R197 ;  /* 0x000000c5bebe1220 */ /* 0x008fe20000410000 */
[----:B0-----:R-:W-:-:S04]  /*2cc0*/  @P1 FMUL.FTZ R199, R0, R199 ;  /* 0x000000c700c71220 */ /* 0x001fc80000410000 */
[----:B------:R-:W0:Y:S01]  /*2cd0*/  @P1 LDC R195, c[0x0][0x40c] ;  /* 0x00010300ffc31b82 */ /* 0x000e220000000800 */
[----:B------:R-:W-:Y:S01]  /*2ce0*/  @P1 FMUL.FTZ R207, R190, R163 ;  /* 0x000000a3becf1220 */ /* 0x000fe20000410000 */
[----:B------:R-:W-:Y:S01]  /*2cf0*/  @P1 PRMT R0, R178, 0x7632, R0 ;  /* 0x00007632b2001816 */ /* 0x000fe20000000000 */
[----:B------:R-:W-:Y:S01]  /*2d00*/  @P1 FMUL.FTZ R192, R199, R164 ;  /* 0x000000a4c7c01220 */ /* 0x000fe20000410000 */
[----:B------:R-:W-:Y:S02]  /*2d10*/  @P1 PRMT R190, R179, 0x7632, R190 ;  /* 0x00007632b3be1816 */ /* 0x000fe400000000be */
[----:B------:R-:W-:Y:S02]  /*2d20*/  @P1 SHF.L.U32 R0, R0, 0x10, RZ ;  /* 0x0000001000001819 */ /* 0x000fe400000006ff */
[----:B------:R-:W-:-:S03]  /*2d30*/  @P1 SHF.L.U32 R190, R190, 0x10, RZ ;  /* 0x00000010bebe1819 */ /* 0x000fc600000006ff */
[----:B-1----:R-:W-:Y:S01]  /*2d40*/  @P1 FMUL.FTZ R0, R0, R193 ;  /* 0x000000c100001220 */ /* 0x002fe20000410000 */
[----:B------:R-:W-:-:S03]  /*2d50*/  MOV R193, RZ ;  /* 0x000000ff00c17202 */ /* 0x000fc60000000f00 */
[----:B------:R-:W-:Y:S01]  /*2d60*/  @P1 FMUL.FTZ R193, R0, R165 ;  /* 0x000000a500c11220 */ /* 0x000fe20000410000 */
[----:B--2---:R-:W-:Y:S01]  /*2d70*/  @P1 FMUL.FTZ R191, R191, R194 ;  /* 0x000000c2bfbf1220 */ /* 0x004fe20000410000 */
[----:B0-----:R-:W-:Y:S01]  /*2d80*/  @P1 FMUL.FTZ R190, R190, R195 ;  /* 0x000000c3bebe1220 */ /* 0x001fe20000410000 */
[----:B------:R-:W-:Y:S02]  /*2d90*/  CS2R R194, SRZ ;  /* 0x0000000000c27805 */ /* 0x000fe4000001ff00 */
[----:B------:R-:W-:Y:S01]  /*2da0*/  @P1 FMUL.FTZ R194, R191, R166 ;  /* 0x000000a6bfc21220 */ /* 0x000fe20000410000 */
[----:B------:R-:W-:-:S07]  /*2db0*/  @P1 FMUL.FTZ R195, R190, R167 ;  /* 0x000000a7bec31220 */ /* 0x000fce0000410000 */
.L_x_18916:
        /* <DEDUP_REMOVED lines=21> */
[----:B------:R-:W-:Y:S01]  /*2f10*/  MOV R198, R182 ;  /* 0x000000b600c67202 */ /* 0x000fe20000000f00 */
[----:B------:R-:W1:Y:S01]  /*2f20*/  @UP1 LDCU UR4, c[0x0][0x40c] ;  /* 0x00008180ff0417ac */ /* 0x000e620008000800 */
[----:B------:R-:W2:Y:S06]  /*2f30*/  @UP1 LDCU UR14, c[0x0][0x40c] ;  /* 0x00008180ff0e17ac */ /* 0x000eac0008000800 */
[----:B------:R-:W-:-:S02]  /*2f40*/  @P0 SHF.L.U32 R188, R177, 0x10, RZ ;  /* 0x00000010b1bc0819 */ /* 0x000fc400000006ff */
[----:B------:R-:W-:-:S03]  /*2f50*/  @P0 SHF.L.U32 R0, R176, 0x10, RZ ;  /* 0x00000010b0000819 */ /* 0x000fc600000006ff */
[----:B0-----:R-:W-:Y:S01]  /*2f60*/  @P0 FMUL.FTZ R191, R188, UR5 ;  /* 0x00000005bcbf0c20 */ /* 0x001fe20008410000 */
[----:B------:R-:W0:Y:S01]  /*2f70*/  @UP1 LDCU UR5, c[0x0][0x40c] ;  /* 0x00008180ff0517ac */ /* 0x000e220008000800 */
[----:B------:R-:W-:Y:S01]  /*2f80*/  MOV R188, R184 ;  /* 0x000000b800bc7202 */ /* 0x000fe20000000f00 */
[----:B-1----:R-:W-:Y:S01]  /*2f90*/  @P0 FMUL.FTZ R189, R0, UR4 ;  /* 0x0000000400bd0c20 */ /* 0x002fe20008410000 */
[----:B------:R-:W-:Y:S01]  /*2fa0*/  @P0 SHF.L.U32 R0, R178, 0x10, RZ ;  /* 0x00000010b2000819 */ /* 0x000fe200000006ff */
[----:B------:R-:W1:Y:S01]  /*2fb0*/  @UP1 LDCU UR4, c[0x0][0x40c] ;  /* 0x00008180ff0417ac */ /* 0x000e620008000800 */
[----:B------:R-:W-:Y:S01]  /*2fc0*/  @P0 FFMA.FTZ R198, R191, R170, R182 ;  /* 0x000000aabfc60223 */ /* 0x000fe200000100b6 */
[----:B------:R-:W-:Y:S01]  /*2fd0*/  @P0 FFMA.FTZ R196, R189, R168, R180 ;  /* 0x000000a8bdc40223 */ /* 0x000fe200000100b4 */
[----:B------:R-:W-:Y:S01]  /*2fe0*/  MOV R191, R187 ;  /* 0x000000bb00bf7202 */ /* 0x000fe20000000f00 */
[----:B--2---:R-:W-:Y:S01]  /*2ff0*/  @P0 FMUL.FTZ R189, R0, UR14 ;  /* 0x0000000e00bd0c20 */ /* 0x004fe20008410000 */
[----:B------:R-:W-:-:S03]  /*3000*/  @P0 SHF.L.U32 R0, R179, 0x10, RZ ;  /* 0x00000010b3000819 */ /* 0x000fc600000006ff */
[----:B------:R-:W-:Y:S02]  /*3010*/  @P0 FFMA.FTZ R188, R189, R172, R184 ;  /* 0x000000acbdbc0223 */ /* 0x000fe400000100b8 */
[----:B0-----:R-:W-:Y:S01]  /*3020*/  @P0 FMUL.FTZ R189, R0, UR5 ;  /* 0x0000000500bd0c20 */ /* 0x001fe20008410000 */
[----:B------:R-:W-:Y:S01]  /*3030*/  @P0 PRMT R0, R176, 0x7632, R0 ;  /* 0x00007632b0000816 */ /* 0x000fe20000000000 */
[----:B------:R-:W0:Y:S02]  /*3040*/  @UP1 LDCU UR5, c[0x0][0x40c] ;  /* 0x00008180ff0517ac */ /* 0x000e240008000800 */
[----:B------:R-:W-:Y:S01]  /*3050*/  @P0 FFMA.FTZ R190, R189, R174, R186 ;  /* 0x000000aebdbe0223 */ /* 0x000fe200000100ba */
[----:B------:R-:W-:Y:S02]  /*3060*/  @P0 SHF.L.U32 R0, R0, 0x10, RZ ;  /* 0x0000001000000819 */ /* 0x000fe400000006ff */
[----:B------:R-:W-:-:S03]  /*3070*/  @P0 PRMT R189, R178, 0x7632, R189 ;  /* 0x00007632b2bd0816 */ /* 0x000fc600000000bd */
[----:B-1----:R-:W-:Y:S01]  /*3080*/  @P0 FMUL.FTZ R0, R0, UR4 ;  /* 0x0000000400000c20 */ /* 0x002fe20008410000 */
[----:B------:R-:W1:Y:S01]  /*3090*/  @UP1 LDCU UR4, c[0x0][0x40c] ;  /* 0x00008180ff0417ac */ /* 0x000e620008000800 */
[----:B------:R-:W-:Y:S02]  /*30a0*/  @P0 SHF.L.U32 R189, R189, 0x10, RZ ;  /* 0x00000010bdbd0819 */ /* 0x000fe400000006ff */
[----:B------:R-:W-:Y:S01]  /*30b0*/  @P0 FFMA.FTZ R197, R0, R169, R181 ;  /* 0x000000a900c50223 */ /* 0x000fe200000100b5 */
[----:B------:R-:W-:-:S04]  /*30c0*/  @P0 PRMT R0, R177, 0x7632, R0 ;  /* 0x00007632b1000816 */ /* 0x000fc80000000000 */
[----:B------:R-:W-:-:S05]  /*30d0*/  @P0 SHF.L.U32 R0, R0, 0x10, RZ ;  /* 0x0000001000000819 */ /* 0x000fca00000006ff */
[----:B0-----:R-:W-:-:S04]  /*30e0*/  @P0 FMUL.FTZ R0, R0, UR5 ;  /* 0x0000000500000c20 */ /* 0x001fc80008410000 */
[----:B------:R-:W-:Y:S01]  /*30f0*/  @P0 FFMA.FTZ R199, R0, R171, R183 ;  /* 0x000000ab00c70223 */ /* 0x000fe200000100b7 */
[----:B-1----:R-:W-:Y:S01]  /*3100*/  @P0 FMUL.FTZ R0, R189, UR4 ;  /* 0x00000004bd000c20 */ /* 0x002fe20008410000 */
[----:B------:R-:W-:-:S03]  /*3110*/  MOV R189, R185 ;  /* 0x000000b900bd7202 */ /* 0x000fc60000000f00 */
[----:B------:R-:W-:Y:S01]  /*3120*/  @P0 FFMA.FTZ R189, R0, R173, R185 ;  /* 0x000000ad00bd0223 */ /* 0x000fe200000100b9 */
[----:B------:R-:W-:Y:S06]  /*3130*/  BRA.U !UP1, `(.L_x_18918) ;  /* 0x0000000109c07547 */ /* 0x000fec000b800000 */
[----:B------:R-:W-:-:S04]  /*3140*/  PRMT R0, R179, 0x7632, R0 ;  /* 0x00007632b3007816 */ /* 0x000fc80000000000 */
[----:B------:R-:W-:-:S05]  /*3150*/  SHF.L.U32 R0, R0, 0x10, RZ ;  /* 0x0000001000007819 */ /* 0x000fca00000006ff */
[----:B------:R-:W-:-:S04]  /*3160*/  FMUL.FTZ R0, R0, UR23 ;  /* 0x0000001700007c20 */ /* 0x000fc80008410000 */
[----:B------:R-:W-:Y:S01]  /*3170*/  FFMA.FTZ R191, R0, R175, R187 ;  /* 0x000000af00bf7223 */ /* 0x000fe200000100bb */
[----:B------:R-:W-:Y:S06]  /*3180*/  BRA `(.L_x_18918) ;  /* 0x0000000000ac7947 */ /* 0x000fec0003800000 */
.L_x_18917:
[----:B--2---:R-:W0:Y:S01]  /*3190*/  @P1 LDC R189, c[0x0][0x40c] ;  /* 0x00010300ffbd1b82 */ /* 0x004e220000000800 */
[----:B------:R-:W-:Y:S02]  /*31a0*/  @P1 SHF.L.U32 R0, R176, 0x10, RZ ;  /* 0x00000010b0001819 */ /* 0x000fe400000006ff */
[----:B------:R-:W-:Y:S01]  /*31b0*/  CS2R R196, SRZ ;  /* 0x0000000000c47805 */ /* 0x000fe2000001ff00 */
[----:B------:R-:W-:Y:S02]  /*31c0*/  HFMA2 R198, -RZ, RZ, 0, 0 ;  /* 0x00000000ffc67431 */ /* 0x000fe400000001ff */
[----:B------:R-:W-:Y:S02]  /*31d0*/  HFMA2 R188, -RZ, RZ, 0, 0 ;  /* 0x00000000ffbc7431 */ /* 0x000fe400000001ff */
[----:B------:R-:W-:Y:S01]  /*31e0*/  HFMA2 R190, -RZ, RZ, 0, 0 ;  /* 0x00000000ffbe7431 */ /* 0x000fe200000001ff */
[----:B------:R-:W1:Y:S08]  /*31f0*/  @P1 LDC R191, c[0x0][0x40c] ;  /* 0x00010300ffbf1b82 */ /* 0x000e700000000800 */
[----:B------:R-:W2:Y:S01]  /*3200*/  @P1 LDC R199, c[0x0][0x40c] ;  /* 0x00010300ffc71b82 */ /* 0x000ea20000000800 */
[----:B0-----:R-:W-:Y:S01]  /*3210*/  @P1 FMUL.FTZ R189, R0, R189 ;  /* 0x000000bd00bd1220 */ /* 0x001fe20000410000 */
[----:B------:R-:W-:-:S06]  /*3220*/  @P1 PRMT R0, R176, 0x7632, R0 ;  /* 0x00007632b0001816 */ /* 0x000fcc0000000000 */
[----:B------:R-:W0:Y:S01]  /*3230*/  @P1 LDC R243, c[0x0][0x40c] ;  /* 0x00010300fff31b82 */ /* 0x000e220000000800 */
[----:B------:R-:W-:Y:S01]  /*3240*/  @P1 FMUL.FTZ R196, R189, R168 ;  /* 0x000000a8bdc41220 */ /* 0x000fe20000410000 */
[----:B------:R-:W-:-:S06]  /*3250*/  @P1 SHF.L.U32 R0, R0, 0x10, RZ ;  /* 0x0000001000001819 */ /* 0x000fcc00000006ff */
[----:B------:R-:W3:Y:S01]  /*3260*/  @P1 LDC R189, c[0x0][0x40c] ;  /* 0x00010300ffbd1b82 */ /* 0x000ee20000000800 */
[----:B-1----:R-:W-:-:S04]  /*3270*/  @P1 FMUL.FTZ R0, R0, R191 ;  /* 0x000000bf00001220 */ /* 0x002fc80000410000 */
[----:B------:R-:W-:Y:S01]  /*3280*/  @P1 FMUL.FTZ R197, R0, R169 ;  /* 0x000000a900c51220 */ /* 0x000fe20000410000 */
[C---:B------:R-:W-:Y:S02]  /*3290*/  @P1 SHF.L.U32 R0, R177.reuse, 0x10, RZ ;  /* 0x00000010b1001819 */ /* 0x040fe400000006ff */
[----:B------:R-:W1:Y:S03]  /*32a0*/  @P1 LDC R191, c[0x0][0x40c] ;  /* 0x00010300ffbf1b82 */ /* 0x000e660000000800 */
[----:B--2---:R-:W-:Y:S01]  /*32b0*/  @P1 FMUL.FTZ R199, R0, R199 ;  /* 0x000000c700c71220 */ /* 0x004fe20000410000 */
[----:B------:R-:W-:-:S03]  /*32c0*/  @P1 PRMT R0, R177, 0x7632, R0 ;  /* 0x00007632b1001816 */ /* 0x000fc60000000000 */
[----:B------:R-:W-:Y:S01]  /*32d0*/  @P1 FMUL.FTZ R198, R199, R170 ;  /* 0x000000aac7c61220 */ /* 0x000fe20000410000 */
[----:B------:R-:W-:Y:S02]  /*32e0*/  @P1 SHF.L.U32 R0, R0, 0x10, RZ ;  /* 0x0000001000001819 */ /* 0x000fe400000006ff */
[----:B------:R-:W-:-:S03]  /*32f0*/  MOV R199, RZ ;  /* 0x000000ff00c77202 */ /* 0x000fc60000000f00 */
[----:B---3--:R-:W-:Y:S02]  /*3300*/  @P1 FMUL.FTZ R0, R0, R189 ;  /* 0x000000bd00001220 */ /* 0x008fe40000410000 */
[----:B------:R-:W2:Y:S02]  /*3310*/  @P1 LDC R189, c[0x0][0x40c] ;  /* 0x00010300ffbd1b82 */ /* 0x000ea40000000800 */
[----:B------:R-:W-:Y:S01]  /*3320*/  @P1 FMUL.FTZ R199, R0, R171 ;  /* 0x000000ab00c71220 */ /* 0x000fe20000410000 */
[----:B------:R-:W-:-:S05]  /*3330*/  @P1 SHF.L.U32 R0, R178, 0x10, RZ ;  /* 0x00000010b2001819 */ /* 0x000fca00000006ff */
[----:B-1----:R-:W-:Y:S01]  /*3340*/  @P1 FMUL.FTZ R191, R0, R191 ;  /* 0x000000bf00bf1220 */ /* 0x002fe20000410000 */
[----:B------:R-:W-:-:S03]  /*3350*/  @P1 PRMT R0, R178, 0x7632, R0 ;  /* 0x00007632b2001816 */ /* 0x000fc60000000000 */
[----:B------:R-:W-:Y:S01]  /*3360*/  @P1 FMUL.FTZ R188, R191, R172 ;  /* 0x000000acbfbc1220 */ /* 0x000fe20000410000 */
[----:B------:R-:W-:Y:S01]  /*3370*/  @P1 SHF.L.U32 R0, R0, 0x10, RZ ;  /* 0x0000001000001819 */ /* 0x000fe200000006ff */
[----:B------:R-:W1:Y:S04]  /*3380*/  @P1 LDC R191, c[0x0][0x40c] ;  /* 0x00010300ffbf1b82 */ /* 0x000e680000000800 */
[----:B--2---:R-:W-:Y:S01]  /*3390*/  @P1 FMUL.FTZ R0, R0, R189 ;  /* 0x000000bd00001220 */ /* 0x004fe20000410000 */
[----:B------:R-:W-:-:S03]  /*33a0*/  MOV R189, RZ ;  /* 0x000000ff00bd7202 */ /* 0x000fc60000000f00 */
[----:B------:R-:W-:Y:S01]  /*33b0*/  @P1 FMUL.FTZ R189, R0, R173 ;  /* 0x000000ad00bd1220 */ /* 0x000fe20000410000 */
[----:B------:R-:W-:-:S05]  /*33c0*/  @P1 SHF.L.U32 R0, R179, 0x10, RZ ;  /* 0x00000010b3001819 */ /* 0x000fca00000006ff */
[----:B0-----:R-:W-:Y:S01]  /*33d0*/  @P1 FMUL.FTZ R243, R0, R243 ;  /* 0x000000f300f31220 */ /* 0x001fe20000410000 */
[----:B------:R-:W-:-:S03]  /*33e0*/  @P1 PRMT R0, R179, 0x7632, R0 ;  /* 0x00007632b3001816 */ /* 0x000fc60000000000 */
[----:B------:R-:W-:Y:S01]  /*33f0*/  @P1 FMUL.FTZ R190, R243, R174 ;  /* 0x000000aef3be1220 */ /* 0x000fe20000410000 */
[----:B------:R-:W-:-:S05]  /*3400*/  @P1 SHF.L.U32 R0, R0, 0x10, RZ ;  /* 0x0000001000001819 */ /* 0x000fca00000006ff */
[----:B-1----:R-:W-:Y:S01]  /*3410*/  @P1 FMUL.FTZ R0, R0, R191 ;  /* 0x000000bf00001220 */ /* 0x002fe20000410000 */
[----:B------:R-:W-:-:S03]  /*3420*/  MOV R191, RZ ;  /* 0x000000ff00bf7202 */ /* 0x000fc60000000f00 */
[----:B------:R-:W-:-:S07]  /*3430*/  @P1 FMUL.FTZ R191, R0, R175 ;  /* 0x000000af00bf1220 */ /* 0x000fce0000410000 */
.L_x_18918:
        /* <DEDUP_REMOVED lines=204> */
.L_x_18920:
[----:B----4-:R-:W-:Y:S05]  /*4100*/  BSYNC.RECONVERGENT B0 ;  /* 0x0000000000007941 */ /* 0x010fea0003800200 */
.L_x_18919:
        /* <DEDUP_REMOVED lines=13> */
.L_x_18922:
[----:B------:R-:W-:Y:S05]  /*41e0*/  BSYNC.RECONVERGENT B0 ;  /* 0x0000000000007941 */ /* 0x000fea0003800200 */
.L_x_18921:
        /* <DEDUP_REMOVED lines=30> */
[----:B-1----:R-:W-:Y:S02]  /*43d0*/  FADD.FTZ R2, R242, R3 ;  /* 0x00000003f2027221 */ /* 0x002fe40000010000 */
[----:B------:R-:W0:Y:S01]  /*43e0*/  LDC R3, c[0x0][0x448] ;  /* 0x00011200ff037b82 */ /* 0x000e220000000800 */
[C---:B------:R-:W-:Y:S01]  /*43f0*/  FMUL.FTZ R247, R240.reuse, R247 ;  /* 0x000000f7f0f77220 */ /* 0x040fe20000410000 */
[----:B------:R-:W-:Y:S01]  /*4400*/  FFMA.FTZ R240, R240, R245, R249 ;  /* 0x000000f5f0f07223 */ /* 0x000fe200000100f9 */
[----:B------:R-:W-:Y:S02]  /*4410*/  MOV R245, UR7 ;  /* 0x0000000700f57c02 */ /* 0x000fe40008000f00 */
[----:B------:R-:W-:Y:S01]  /*4420*/  FMUL.FTZ R247, R247, R246 ;  /* 0x000000f6f7f77220 */ /* 0x000fe20000410000 */
[----:B--2---:R-:W-:-:S03]  /*4430*/  FMUL.FTZ R240, R241, R240 ;  /* 0x000000f0f1f07220 */ /* 0x004fc60000410000 */
[----:B------:R-:W-:Y:S02]  /*4440*/  FFMA.FTZ R247, R241, R247, R2 ;  /* 0x000000f7f1f77223 */ /* 0x000fe40000010002 */
[----:B------:R-:W1:Y:S04]  /*4450*/  SHFL.IDX PT, R2, R240, RZ, 0x1f ;  /* 0x00001ffff0027589 */ /* 0x000e6800000e0000 */
[----:B------:R-:W0:Y:S01]  /*4460*/  SHFL.IDX PT, R242, R247, RZ, 0x1f ;  /* 0x00001ffff7f27589 */ /* 0x000e2200000e0000 */
[----:B-1----:R-:W-:Y:S01]  /*4470*/  FMUL.FTZ R241, R2, R2 ;  /* 0x0000000202f17220 */ /* 0x002fe20000410000 */
[----:B0-----:R-:W-:-:S04]  /*4480*/  FFMA.FTZ R3, R242, UR19, R3 ;  /* 0x00000013f2037c23 */ /* 0x001fc80008010003 */
[----:B------:R-:W-:Y:S02]  /*4490*/  FSEL R242, R241, RZ, P1 ;  /* 0x000000fff1f27208 */ /* 0x000fe40000800000 */
[----:B------:R-:W0:Y:S03]  /*44a0*/  @!P0 LDC.64 R240, c[0x0][0x3c8] ;  /* 0x0000f200fff08b82 */ /* 0x000e260000000a00 */
[----:B------:R-:W-:-:S05]  /*44b0*/  FADD.FTZ R3, R3, R242 ;  /* 0x000000f203037221 */ /* 0x000fca0000010000 */
[----:B------:R-:W1:Y:S01]  /*44c0*/  @!P0 LDC.64 R242, c[0x0][0x3c0] ;  /* 0x0000f000fff28b82 */ /* 0x000e620000000a00 */
[----:B------:R-:W2:Y:S01]  /*44d0*/  MUFU.RSQ R3, R3 ;  /* 0x0000000300037308 */ /* 0x000ea20000001400 */
[----:B0-----:R-:W-:Y:S01]  /*44e0*/  @!P0 IMAD.WIDE R240, R245, 0x4, R240 ;  /* 0x00000004f5f08825 */ /* 0x001fe200078e02f0 */
[----:B--2---:R-:W-:-:S03]  /*44f0*/  R2UR UR22, R3 ;  /* 0x00000000031672ca */ /* 0x004fc600000e0000 */
[----:B-1----:R-:W-:-:S05]  /*4500*/  @!P0 IMAD.WIDE R242, R245, 0x4, R242 ;  /* 0x00000004f5f28825 */ /* 0x002fca00078e02f2 */
[----:B------:R0:W-:Y:S05]  /*4510*/  @!P0 STG.E desc[UR12][R242.64], R2 ;  /* 0x00000002f2008986 */ /* 0x0001ea000c10190c */
[----:B------:R-:W-:-:S05]  /*4520*/  MOV R245, UR22 ;  /* 0x0000001600f57c02 */ /* 0x000fca0008000f00 */
[----:B------:R0:W-:Y:S01]  /*4530*/  @!P0 STG.E desc[UR12][R240.64], R245 ;  /* 0x000000f5f0008986 */ /* 0x0001e2000c10190c */
[----:B------:R-:W-:Y:S05]  /*4540*/  BRA.U !UP1, `(.L_x_18923) ;  /* 0x0000000d09847547 */ /* 0x000fea000b800000 */
[----:B0-----:R-:W-:Y:S01]  /*4550*/  FSEL R2, R2, RZ, !P1 ;  /* 0x000000ff02027208 */ /* 0x001fe20004800000 */
[----:B------:R-:W-:-:S03]  /*4560*/  UIADD3 UR4, UPT, UPT, UR6, -0x1, URZ ;  /* 0xffffffff06047890 */ /* 0x000fc6000fffe0ff */
[----:B------:R-:W-:Y:S01]  /*4570*/  R2UR UR14, R2 ;  /* 0x00000000020e72ca */ /* 0x000fe200000e0000 */
[----:B------:R-:W-:-:S04]  /*4580*/  UIMAD UR4, UR4, UR15, URZ ;  /* 0x0000000f040472a4 */ /* 0x000fc8000f8e02ff */
        /* <DEDUP_REMOVED lines=10> */
[----:B------:R-:W-:Y:S01]  /*4630*/  FFMA.FTZ R3, R3, R14, R70 ;  /* 0x0000000e03037223 */ /* 0x000fe20000010046 */
[----:B------:R-:W-:Y:S01]  /*4640*/  FFMA.FTZ R234, R234, R15, R71 ;  /* 0x0000000feaea7223 */ /* 0x000fe20000010047 */
[----:B------:R-:W-:Y:S01]  /*4650*/  FMUL.FTZ R235, R235, UR22 ;  /* 0x00000016ebeb7c20 */ /* 0x000fe20008410000 */
[----:B------:R-:W-:Y:S01]  /*4660*/  FMUL.FTZ R232, R232, UR22 ;  /* 0x00000016e8e87c20 */ /* 0x000fe20008410000 */
[----:B------:R-:W-:Y:S01]  /*4670*/  FADD.FTZ R220, R220, -UR14 ;  /* 0x8000000edcdc7e21 */ /* 0x000fe20008010000 */
[----:B------:R-:W-:Y:S01]  /*4680*/  FADD.FTZ R224, R224, -UR14 ;  /* 0x8000000ee0e07e21 */ /* 0x000fe20008010000 */
[----:B------:R-:W-:Y:S01]  /*4690*/  F2FP.BF16.F32.PACK_AB R243, R234, R3 ;  /* 0x00000003eaf3723e */ /* 0x000fe200000010ff */
[----:B------:R-:W-:Y:S01]  /*46a0*/  FMUL.FTZ R3, R2, UR22 ;  /* 0x0000001602037c20 */ /* 0x000fe20008410000 */
[----:B------:R-:W-:Y:S01]  /*46b0*/  FFMA.FTZ R232, R232, R13, R69 ;  /* 0x0000000de8e87223 */ /* 0x000fe20000010045 */
[----:B------:R-:W-:Y:S01]  /*46c0*/  FADD.FTZ R2, R236, -UR14 ;  /* 0x8000000eec027e21 */ /* 0x000fe20008010000 */
[----:B------:R-:W-:Y:S01]  /*46d0*/  FADD.FTZ R234, R237, -UR14 ;  /* 0x8000000eedea7e21 */ /* 0x000fe20008010000 */
[----:B------:R-:W-:Y:S01]  /*46e0*/  FFMA.FTZ R3, R3, R12, R68 ;  /* 0x0000000c03037223 */ /* 0x000fe20000010044 */
[----:B------:R-:W-:Y:S01]  /*46f0*/  FADD.FTZ R236, R239, -UR14 ;  /* 0x8000000eefec7e21 */ /* 0x000fe20008010000 */
[----:B------:R-:W-:Y:S01]  /*4700*/  MOV R237, UR5 ;  /* 0x0000000500ed7c02 */ /* 0x000fe20008000f00 */
[----:B------:R-:W-:Y:S01]  /*4710*/  FMUL.FTZ R234, R234, UR22 ;  /* 0x00000016eaea7c20 */ /* 0x000fe20008410000 */
[----:B------:R-:W-:Y:S01]  /*4720*/  FFMA.FTZ R235, R235, R10, R66 ;  /* 0x0000000aebeb7223 */ /* 0x000fe20000010042 */
[----:B------:R-:W-:Y:S01]  /*4730*/  F2FP.BF16.F32.PACK_AB R242, R232, R3 ;  /* 0x00000003e8f2723e */ /* 0x000fe200000010ff */
[----:B------:R-:W-:Y:S01]  /*4740*/  FMUL.FTZ R3, R2, UR22 ;  /* 0x0000001602037c20 */ /* 0x000fe20008410000 */
[----:B------:R-:W0:Y:S01]  /*4750*/  LDC.64 R232, c[0x0][0x428] ;  /* 0x00010a00ffe87b82 */ /* 0x000e220000000a00 */
[----:B------:R-:W-:Y:S01]  /*4760*/  FFMA.FTZ R234, R234, R9, R65 ;  /* 0x00000009eaea7223 */ /* 0x000fe20000010041 */
[----:B------:R-:W-:Y:S01]  /*4770*/  FMUL.FTZ R236, R236, UR22 ;  /* 0x00000016ecec7c20 */ /* 0x000fe20008410000 */
[----:B------:R-:W-:Y:S01]  /*4780*/  FFMA.FTZ R3, R3, R8, R64 ;  /* 0x0000000803037223 */ /* 0x000fe20000010040 */
[----:B------:R-:W-:Y:S01]  /*4790*/  LEA.HI.SX32 R2, R237, R0, 0x1d ;  /* 0x00000000ed027211 */ /* 0x000fe200078feaff */
[----:B------:R-:W-:Y:S01]  /*47a0*/  FADD.FTZ R239, R189, -UR14 ;  /* 0x8000000ebdef7e21 */ /* 0x000fe20008010000 */
[----:B------:R-:W-:Y:S01]  /*47b0*/  FFMA.FTZ R236, R236, R11, R67 ;  /* 0x0000000becec7223 */ /* 0x000fe20000010043 */
[----:B------:R-:W-:Y:S01]  /*47c0*/  FADD.FTZ R221, R221, -UR14 ;  /* 0x8000000edddd7e21 */ /* 0x000fe20008010000 */
[----:B------:R-:W-:Y:S01]  /*47d0*/  F2FP.BF16.F32.PACK_AB R240, R234, R3 ;  /* 0x00000003eaf0723e */ /* 0x000fe200000010ff */
[----:B------:R-:W-:Y:S01]  /*47e0*/  FADD.FTZ R3, R4, -UR14 ;  /* 0x8000000e04037e21 */ /* 0x000fe20008010000 */
[----:B------:R-:W-:Y:S01]  /*47f0*/  FADD.FTZ R4, R5, -UR14 ;  /* 0x8000000e05047e21 */ /* 0x000fe20008010000 */
[----:B------:R-:W-:Y:S01]  /*4800*/  FADD.FTZ R5, R6, -UR14 ;  /* 0x8000000e06057e21 */ /* 0x000fe20008010000 */
[----:B------:R-:W-:Y:S01]  /*4810*/  FADD.FTZ R6, R7, -UR14 ;  /* 0x8000000e07067e21 */ /* 0x000fe20008010000 */
[----:B------:R-:W-:Y:S01]  /*4820*/  FADD.FTZ R7, R228, -UR14 ;  /* 0x8000000ee4077e21 */ /* 0x000fe20008010000 */
[----:B------:R-:W-:Y:S01]  /*4830*/  FADD.FTZ R228, R229, -UR14 ;  /* 0x8000000ee5e47e21 */ /* 0x000fe20008010000 */
[----:B------:R-:W-:Y:S01]  /*4840*/  F2FP.BF16.F32.PACK_AB R241, R236, R235 ;  /* 0x000000ebecf1723e */ /* 0x000fe200000010ff */
[----:B------:R-:W-:Y:S01]  /*4850*/  FADD.FTZ R229, R230, -UR14 ;  /* 0x8000000ee6e57e21 */ /* 0x000fe20008010000 */
[----:B------:R-:W-:Y:S01]  /*4860*/  FADD.FTZ R230, R231, -UR14 ;  /* 0x8000000ee7e67e21 */ /* 0x000fe20008010000 */
[----:B------:R-:W-:Y:S01]  /*4870*/  FMUL.FTZ R7, R7, UR22 ;  /* 0x0000001607077c20 */ /* 0x000fe20008410000 */
[----:B------:R-:W-:Y:S01]  /*4880*/  FMUL.FTZ R3, R3, UR22 ;  /* 0x0000001603037c20 */ /* 0x000fe20008410000 */
[----:B------:R-:W-:Y:S01]  /*4890*/  FMUL.FTZ R4, R4, UR22 ;  /* 0x0000001604047c20 */ /* 0x000fe20008410000 */
[----:B------:R-:W-:Y:S01]  /*48a0*/  FMUL.FTZ R5, R5, UR22 ;  /* 0x0000001605057c20 */ /* 0x000fe20008410000 */
[----:B------:R-:W-:Y:S01]  /*48b0*/  FMUL.FTZ R6, R6, UR22 ;  /* 0x0000001606067c20 */ /* 0x000fe20008410000 */
[----:B------:R-:W-:Y:S01]  /*48c0*/  FMUL.FTZ R228, R228, UR22 ;  /* 0x00000016e4e47c20 */ /* 0x000fe20008410000 */
[----:B0-----:R-:W-:-:S04]  /*48d0*/  IMAD.WIDE.U32 R234, R2, 0x10, R232 ;  /* 0x0000001002ea7825 */ /* 0x001fc800078e00e8 */
[----:B------:R-:W-:Y:S01]  /*48e0*/  FMUL.FTZ R229, R229, UR22 ;  /* 0x00000016e5e57c20 */ /* 0x000fe20008410000 */
[----:B------:R-:W-:Y:S01]  /*48f0*/  FMUL.FTZ R230, R230, UR22 ;  /* 0x00000016e6e67c20 */ /* 0x000fe20008410000 */
[----:B------:R-:W-:Y:S01]  /*4900*/  FADD.FTZ R231, R192, -UR14 ;  /* 0x8000000ec0e77e21 */ /* 0x000fe20008010000 */
[----:B------:R-:W-:Y:S01]  /*4910*/  FFMA.FTZ R3, R3, R16, R72 ;  /* 0x0000001003037223 */ /* 0x000fe20000010048 */
[----:B------:R0:W-:Y:S01]  /*4920*/  STG.E.128 desc[UR12][R234.64], R240 ;  /* 0x000000f0ea007986 */ /* 0x0001e2000c101d0c */
[----:B------:R-:W-:Y:S01]  /*4930*/  FFMA.FTZ R5, R5, R18, R74 ;  /* 0x0000001205057223 */ /* 0x000fe2000001004a */
[----:B------:R-:W-:Y:S01]  /*4940*/  FFMA.FTZ R230, R230, R23, R79 ;  /* 0x00000017e6e67223 */ /* 0x000fe2000001004f */
[----:B------:R-:W-:Y:S01]  /*4950*/  FFMA.FTZ R228, R228, R21, R77 ;  /* 0x00000015e4e47223 */ /* 0x000fe2000001004d */
[----:B------:R-:W-:Y:S01]  /*4960*/  FFMA.FTZ R192, R6, R19, R75 ;  /* 0x0000001306c07223 */ /* 0x000fe2000001004b */
[----:B------:R-:W-:Y:S01]  /*4970*/  FFMA.FTZ R4, R4, R17, R73 ;  /* 0x0000001104047223 */ /* 0x000fe20000010049 */
[----:B------:R-:W-:Y:S01]  /*4980*/  FADD.FTZ R236, R195, -UR14 ;  /* 0x8000000ec3ec7e21 */ /* 0x000fe20008010000 */
[----:B------:R-:W-:Y:S01]  /*4990*/  FADD.FTZ R195, R196, -UR14 ;  /* 0x8000000ec4c37e21 */ /* 0x000fe20008010000 */
[----:B------:R-:W-:Y:S01]  /*49a0*/  IADD3 R189, PT, PT, R2, 0x300, RZ ;  /* 0x0000030002bd7810 */ /* 0x000fe20007ffe0ff */
[----:B------:R-:W-:Y:S01]  /*49b0*/  FADD.FTZ R226, R226, -UR14 ;  /* 0x8000000ee2e27e21 */ /* 0x000fe20008010000 */
[----:B------:R-:W-:Y:S01]  /*49c0*/  F2FP.BF16.F32.PACK_AB R5, R192, R5 ;  /* 0x00000005c005723e */ /* 0x000fe200000010ff */
[----:B------:R-:W-:Y:S01]  /*49d0*/  FADD.FTZ R214, R214, -UR14 ;  /* 0x8000000ed6d67e21 */ /* 0x000fe20008010000 */
[----:B------:R-:W-:Y:S01]  /*49e0*/  F2FP.BF16.F32.PACK_AB R4, R4, R3 ;  /* 0x000000030404723e */ /* 0x000fe200000010ff */
[----:B------:R-:W-:Y:S01]  /*49f0*/  FADD.FTZ R215, R215, -UR14 ;  /* 0x8000000ed7d77e21 */ /* 0x000fe20008010000 */
[----:B------:R-:W-:Y:S01]  /*4a00*/  IADD3 R3, PT, PT, R2, 0x200, RZ ;  /* 0x0000020002037810 */ /* 0x000fe20007ffe0ff */
[----:B------:R-:W-:Y:S01]  /*4a10*/  FADD.FTZ R222, R222, -UR14 ;  /* 0x8000000edede7e21 */ /* 0x000fe20008010000 */
[----:B------:R-:W-:Y:S01]  /*4a20*/  FADD.FTZ R223, R223, -UR14 ;  /* 0x8000000edfdf7e21 */ /* 0x000fe20008010000 */
[----:B------:R-:W-:Y:S01]  /*4a30*/  FADD.FTZ R227, R227, -UR14 ;  /* 0x8000000ee3e37e21 */ /* 0x000fe20008010000 */
[----:B0-----:R-:W-:Y:S01]  /*4a40*/  FADD.FTZ R234, R193, -UR14 ;  /* 0x8000000ec1ea7e21 */ /* 0x001fe20008010000 */
[----:B------:R-:W-:Y:S01]  /*4a50*/  FADD.FTZ R235, R197, -UR14 ;  /* 0x8000000ec5eb7e21 */ /* 0x000fe20008010000 */
[----:B------:R-:W-:Y:S01]  /*4a60*/  FFMA.FTZ R193, R7, R20, R76 ;  /* 0x0000001407c17223 */ /* 0x000fe2000001004c */
[----:B------:R-:W-:Y:S01]  /*4a70*/  FFMA.FTZ R7, R229, R22, R78 ;  /* 0x00000016e5077223 */ /* 0x000fe2000001004e */
[C---:B------:R-:W-:Y:S01]  /*4a80*/  IADD3 R197, PT, PT, R2.reuse, 0x80, RZ ;  /* 0x0000008002c57810 */ /* 0x040fe20007ffe0ff */
[----:B------:R-:W-:Y:S01]  /*4a90*/  FADD.FTZ R243, R191, -UR14 ;  /* 0x8000000ebff37e21 */ /* 0x000fe20008010000 */
[----:B------:R-:W-:Y:S01]  /*4aa0*/  IADD3 R241, PT, PT, R2, 0x100, RZ ;  /* 0x0000010002f17810 */ /* 0x000fe20007ffe0ff */
[----:B------:R-:W-:Y:S01]  /*4ab0*/  FADD.FTZ R242, R190, -UR14 ;  /* 0x8000000ebef27e21 */ /* 0x000fe20008010000 */
[----:B------:R-:W-:Y:S01]  /*4ac0*/  F2FP.BF16.F32.PACK_AB R7, R230, R7 ;  /* 0x00000007e607723e */ /* 0x000fe200000010ff */
[----:B------:R-:W-:Y:S01]  /*4ad0*/  IMAD.WIDE.U32 R196, R197, 0x10, R232 ;  /* 0x00000010c5c47825 */ /* 0x000fe200078e00e8 */
[----:B------:R-:W-:-:S03]  /*4ae0*/  F2FP.BF16.F32.PACK_AB R6, R228, R193 ;  /* 0x000000c1e406723e */ /* 0x000fc600000010ff */
[----:B------:R-:W-:Y:S01]  /*4af0*/  FMUL.FTZ R191, R220, UR22 ;  /* 0x00000016dcbf7c20 */ /* 0x000fe20008410000 */
[----:B------:R-:W-:Y:S01]  /*4b00*/  IADD3 R229, PT, PT, R2, 0x180, RZ ;  /* 0x0000018002e57810 */ /* 0x000fe20007ffe0ff */
[----:B------:R-:W-:Y:S01]  /*4b10*/  FADD.FTZ R237, R198, -UR14 ;  /* 0x8000000ec6ed7e21 */ /* 0x000fe20008010000 */
[----:B------:R-:W-:Y:S01]  /*4b20*/  IADD3 R193, PT, PT, R2, 0x280, RZ ;  /* 0x0000028002c17810 */ /* 0x000fe20007ffe0ff */
[----:B------:R0:W-:Y:S01]  /*4b30*/  STG.E.128 desc[UR12][R196.64], R4 ;  /* 0x00000004c4007986 */ /* 0x0001e2000c101d0c */
[----:B------:R-:W-:Y:S01]  /*4b40*/  FADD.FTZ R238, R199, -UR14 ;  /* 0x8000000ec7ee7e21 */ /* 0x000fe20008010000 */
[----:B------:R-:W-:-:S04]  /*4b50*/  IMAD.WIDE.U32 R240, R241, 0x10, R232 ;  /* 0x00000010f1f07825 */ /* 0x000fc800078e00e8 */
[----:B------:R-:W-:Y:S01]  /*4b60*/  FMUL.FTZ R190, R221, UR22 ;  /* 0x00000016ddbe7c20 */ /* 0x000fe20008410000 */
[----:B------:R-:W-:Y:S01]  /*4b70*/  FMUL.FTZ R199, R214, UR22 ;  /* 0x00000016d6c77c20 */ /* 0x000fe20008410000 */
[----:B------:R-:W-:Y:S01]  /*4b80*/  FMUL.FTZ R198, R215, UR22 ;  /* 0x00000016d7c67c20 */ /* 0x000fe20008410000 */
[----:B------:R-:W-:-:S04]  /*4b90*/  IMAD.WIDE.U32 R228, R229, 0x10, R232 ;  /* 0x00000010e5e47825 */ /* 0x000fc800078e00e8 */
[----:B------:R-:W-:Y:S01]  /*4ba0*/  FADD.FTZ R230, R188, -UR14 ;  /* 0x8000000ebce67e21 */ /* 0x000fe20008010000 */
[----:B------:R-:W-:Y:S01]  /*4bb0*/  FMUL.FTZ R188, R227, UR22 ;  /* 0x00000016e3bc7c20 */ /* 0x000fe20008410000 */
[----:B------:R-:W-:Y:S01]  /*4bc0*/  FFMA.FTZ R199, R199, R38, R94 ;  /* 0x00000026c7c77223 */ /* 0x000fe2000001005e */
[----:B------:R-:W-:-:S04]  /*4bd0*/  IMAD.WIDE.U32 R2, R3, 0x10, R232 ;  /* 0x0000001003027825 */ /* 0x000fc800078e00e8 */
[----:B------:R-:W-:Y:S01]  /*4be0*/  FFMA.FTZ R198, R198, R39, R95 ;  /* 0x00000027c6c67223 */ /* 0x000fe2000001005f */
[----:B------:R-:W-:Y:S01]  /*4bf0*/  FADD.FTZ R208, R208, -UR14 ;  /* 0x8000000ed0d07e21 */ /* 0x000fe20008010000 */
[----:B------:R-:W-:Y:S01]  /*4c00*/  FADD.FTZ R209, R209, -UR14 ;  /* 0x8000000ed1d17e21 */ /* 0x000fe20008010000 */
[----:B------:R-:W-:-:S04]  /*4c10*/  IMAD.WIDE.U32 R192, R193, 0x10, R232 ;  /* 0x00000010c1c07825 */ /* 0x000fc800078e00e8 */
[----:B------:R-:W-:Y:S01]  /*4c20*/  FADD.FTZ R210, R210, -UR14 ;  /* 0x8000000ed2d27e21 */ /* 0x000fe20008010000 */
[----:B------:R-:W-:Y:S01]  /*4c30*/  FADD.FTZ R211, R211, -UR14 ;  /* 0x8000000ed3d37e21 */ /* 0x000fe20008010000 */
[----:B------:R-:W-:Y:S01]  /*4c40*/  FADD.FTZ R212, R212, -UR14 ;  /* 0x8000000ed4d47e21 */ /* 0x000fe20008010000 */
[----:B0-----:R-:W-:Y:S01]  /*4c50*/  FMUL.FTZ R6, R225, UR22 ;  /* 0x00000016e1067c20 */ /* 0x001fe20008410000 */
[----:B------:R-:W-:Y:S01]  /*4c60*/  FMUL.FTZ R5, R224, UR22 ;  /* 0x00000016e0057c20 */ /* 0x000fe20008410000 */
[----:B------:R-:W-:-:S04]  /*4c70*/  IMAD.WIDE.U32 R232, R189, 0x10, R232 ;  /* 0x00000010bde87825 */ /* 0x000fc800078e00e8 */
        /* <DEDUP_REMOVED lines=10> */
[----:B------:R-:W-:Y:S01]  /*4d20*/  FADD.FTZ R213, R213, -UR14 ;  /* 0x8000000ed5d57e21 */ /* 0x000fe20008010000 */
[----:B------:R-:W-:Y:S01]  /*4d30*/  FFMA.FTZ R188, R188, R27, R83 ;  /* 0x0000001bbcbc7223 */ /* 0x000fe20000010053 */
[----:B------:R-:W-:Y:S01]  /*4d40*/  FADD.FTZ R216, R216, -UR14 ;  /* 0x8000000ed8d87e21 */ /* 0x000fe20008010000 */
[----:B------:R-:W-:Y:S01]  /*4d50*/  FADD.FTZ R217, R217, -UR14 ;  /* 0x8000000ed9d97e21 */ /* 0x000fe20008010000 */
[----:B------:R-:W-:Y:S01]  /*4d60*/  F2FP.BF16.F32.PACK_AB R6, R191, R6 ;  /* 0x00000006bf06723e */ /* 0x000fe200000010ff */
[----:B------:R-:W-:Y:S01]  /*4d70*/  FMUL.FTZ R190, R209, UR22 ;  /* 0x00000016d1be7c20 */ /* 0x000fe20008410000 */
        /* <DEDUP_REMOVED lines=8> */
[----:B------:R-:W-:Y:S01]  /*4e00*/  F2FP.BF16.F32.PACK_AB R5, R188, R5 ;  /* 0x00000005bc05723e */ /* 0x000fe200000010ff */
        /* <DEDUP_REMOVED lines=19> */
[----:B------:R-:W-:Y:S01]  /*4f40*/  FFMA.FTZ R196, R196, R35, R91 ;  /* 0x00000023c4c47223 */ /* 0x000fe2000001005b */
        /* <DEDUP_REMOVED lines=16> */
[----:B------:R-:W-:Y:S01]  /*5050*/  F2FP.BF16.F32.PACK_AB R196, R201, R196 ;  /* 0x000000c4c9c4723e */ /* 0x000fe200000010ff */
        /* <DEDUP_REMOVED lines=46> */
[----:B------:R-:W-:-:S05]  /*5340*/  F2FP.BF16.F32.PACK_AB R208, R204, R205 ;  /* 0x000000cdccd0723e */ /* 0x000fca00000010ff */
[----:B------:R1:W-:Y:S02]  /*5350*/  STG.E.128 desc[UR12][R232.64], R208 ;  /* 0x000000d0e8007986 */ /* 0x0003e4000c101d0c */
.L_x_18923:
[----:B------:R-:W-:Y:S02]  /*5360*/  UIADD3 UR7, UPT, UPT, UR7, UR20, URZ ;  /* 0x0000001407077290 */ /* 0x000fe4000fffe0ff */
[----:B------:R-:W-:Y:S02]  /*5370*/  UPLOP3.LUT UP0, UPT, UPT, UPT, UP0, 0x40, 0x4 ;  /* 0x000000000004789c */ /* 0x000fe40003f0e800 */
[----:B------:R-:W-:-:S09]  /*5380*/  UISETP.GE.AND UP1, UPT, UR7, UR21, UPT ;  /* 0x000000150700728c */ /* 0x000fd2000bf26270 */
[----:B------:R-:W-:Y:S05]  /*5390*/  BRA.U !UP1, `(.L_x_18924) ;  /* 0xffffffb5091c7547 */ /* 0x000fea000b83ffff */
[----:B------:R-:W-:Y:S05]  /*53a0*/  EXIT ;  /* 0x000000000000794d */ /* 0x000fea0003800000 */
.L_x_18925:
        /* <DEDUP_REMOVED lines=13> */
.L_x_42362:


//--------------------- .text._ZN10layer_norm13ln_fwd_kernelINS_13Kernel_traitsIf13__nv_bfloat16fS2_fjLj7168ELj1ELj1ELj4ELj16ENS_18Kernel_traits_baseILj7168EfS2_fS2_fjLj128EEEEELb1ELb0ELb0ELb0EEEvNS_9FwdParamsE --------------------------
	.section	.text._ZN10layer_norm13ln_fwd_kernelINS_13Kernel_traitsIf13__nv_bfloat16fS2_fjLj7168ELj1ELj1ELj4ELj16ENS_18Kernel_traits_baseILj7168EfS2_fS2_fjLj128EEEEELb1ELb0ELb0ELb0EEEvNS_9FwdParamsE,"ax",@progbits
	.align	128
        .global         _ZN10layer_norm13ln_fwd_kernelINS_13Kernel_traitsIf13__nv_bfloat16fS2_fjLj7168ELj1ELj1ELj4ELj16ENS_18Kernel_traits_baseILj7168EfS2_fS2_fjLj128EEEEELb1ELb0ELb0ELb0EEEvNS_9FwdParamsE
        .type           _ZN10layer_norm13ln_fwd_kernelINS_13Kernel_traitsIf13__nv_bfloat16fS2_fjLj7168ELj1ELj1ELj4ELj16ENS_18Kernel_traits_baseILj7168EfS2_fS2_fjLj128EEEEELb1ELb0ELb0ELb0EEEvNS_9FwdParamsE,@function
        .size           _ZN10layer_norm13ln_fwd_kernelINS_13Kernel_traitsIf13__nv_bfloat16fS2_fjLj7168ELj1ELj1ELj4ELj16ENS_18Kernel_traits_baseILj7168EfS2_fS2_fjLj128EEEEELb1ELb0ELb0ELb0EEEvNS_9FwdParamsE,(.L_x_42363 - _ZN10layer_norm13ln_fwd_kernelINS_13Kernel_traitsIf13__nv_bfloat16fS2_fjLj7168ELj1ELj1ELj4ELj16ENS_18Kernel_traits_baseILj7168EfS2_fS2_fjLj128EEEEELb1ELb0ELb0ELb0EEEvNS_9FwdParamsE)
        .other          _ZN10layer_norm13ln_fwd_kernelINS_13Kernel_traitsIf13__nv_bfloat16fS2_fjLj7168ELj1ELj1ELj4ELj16ENS_18Kernel_traits_baseILj7168EfS2_fS2_fjLj128EEEEELb1ELb0ELb0ELb0EEEvNS_9FwdParamsE,@"STO_CUDA_ENTRY STV_DEFAULT"
_ZN10layer_norm13ln_fwd_kernelINS_13Kernel_traitsIf13__nv_bfloat16fS2_fjLj7168ELj1ELj1ELj4ELj16ENS_18Kernel_traits_baseILj7168EfS2_fS2_fjLj128EEEEELb1ELb0ELb0ELb0EEEvNS_9FwdParamsE:
.text._ZN10layer_norm13ln_fwd_kernelINS_13Kernel_traitsIf13__nv_bfloat16fS2_fjLj7168ELj1ELj1ELj4ELj16ENS_18Kernel_traits_baseILj7168EfS2_fS2_fjLj128EEEEELb1ELb0ELb0ELb0EEEvNS_9FwdParamsE:
        /* <DEDUP_REMOVED lines=26> */
[----:B-1----:R-:W-:-:S05]  /*01a0*/  @P0 IADD3 R178, P1, PT, R6, R9, RZ ;  /* 0x0000000906b20210 */ /* 0x002fca0007f3e0ff */
[----:B------:R-:W-:Y:S01]  /*01b0*/  @P0 IMAD.X R183, RZ, RZ, R7, P1 ;  /* 0x000000ffffb70224 */ /* 0x000fe200008e0607 */
[----:B------:R-:W-:Y:S01]  /*01c0*/  MOV R7, R5 ;  /* 0x0000000500077202 */ /* 0x000fe20000000f00 */
[C---:B--2---:R-:W-:Y:S01]  /*01d0*/  VIADD R132, R3.reuse, 0xed9eba14 ;  /* 0xed9eba1403847836 */ /* 0x044fe20000000000 */
[----:B------:R-:W-:Y:S01]  /*01e0*/  IADD3 R6, PT, PT, R3, -0x56f99767, RZ ;  /* 0xa906689903067810 */ /* 0x000fe20007ffe0ff */
[----:B------:R-:W-:Y:S01]  /*01f0*/  VIADD R0, R2, 0xb54cda56 ;  /* 0xb54cda5602007836 */ /* 0x000fe20000000000 */
[----:B------:R-:W-:Y:S01]  /*0200*/  LOP3.LUT R182, R7, 0x7f, RZ, 0x3c, !PT ;  /* 0x0000007f07b67812 */ /* 0x000fe200078e3cff */
[----:B------:R-:W-:Y:S01]  /*0210*/  VIADD R179, R3, 0x96a522ad ;  /* 0x96a522ad03b37836 */ /* 0x000fe20000000000 */
[--C-:B------:R-:W-:Y:S02]  /*0220*/  SHF.R.U64 R192, R178, 0x2, R183.reuse ;  /* 0x00000002b2c07819 */ /* 0x100fe400000012b7 */
[----:B------:R-:W-:Y:S02]  /*0230*/  IADD3 R182, PT, PT, R182, UR4, RZ ;  /* 0x00000004b6b67c10 */ /* 0x000fe4000fffe0ff */
        /* <DEDUP_REMOVED lines=73> */
.L_x_18927:
        /* <DEDUP_REMOVED lines=22> */
[----:B------:R-:W-:Y:S02]  /*0830*/  @P2 VIADD R7, R7, 0x80 ;  /* 0x0000008007072836 */ /* 0x000fe40000000000 */
[----:B------:R-:W5:Y:S01]  /*0840*/  @P2 LDG.E.128 R96, desc[UR8][R14.64] ;  /* 0x000000080e602981 */ /* 0x000f62000c1e1d00 */
[----:B------:R-:W2:Y:S01]  /*0850*/  @P6 LDC.64 R36, c[0x0][0x3d0] ;  /* 0x0000f400ff246b82 */ /* 0x000ea20000000a00 */
[C---:B---3--:R-:W-:Y:S02]  /*0860*/  @P3 IMAD.WIDE.U32 R16, R7.reuse, 0x20, R16 ;  /* 0x0000002007103825 */ /* 0x048fe400078e0010 */
[----:B------:R-:W5:Y:S02]  /*0870*/  @P2 LDG.E.128 R92, desc[UR8][R14.64+0x10] ;  /* 0x000010080e5c2981 */ /* 0x000f64000c1e1d00 */
[----:B------:R-:W-:-:S02]  /*0880*/  @P3 VIADD R7, R7, 0x80 ;  /* 0x0000008007073836 */ /* 0x000fc40000000000 */
[----:B------:R-:W5:Y:S02]  /*0890*/  @P3 LDG.E.128 R80, desc[UR8][R16.64] ;  /* 0x0000000810503981 */ /* 0x000f64000c1e1d00 */
[C---:B0-----:R-:W-:Y:S01]  /*08a0*/  @P4 IMAD.WIDE.U32 R18, R7.reuse, 0x20, R18 ;  /* 0x0000002007124825 */ /* 0x041fe200078e0012 */
[----:B------:R-:W-:Y:S01]  /*08b0*/  @P4 IADD3 R7, PT, PT, R7, 0x80, RZ ;  /* 0x0000008007074810 */ /* 0x000fe20007ffe0ff */
[----:B------:R-:W5:Y:S04]  /*08c0*/  @P3 LDG.E.128 R76, desc[UR8][R16.64+0x10] ;  /* 0x00001008104c3981 */ /* 0x000f68000c1e1d00 */
[----:B------:R-:W5:Y:S01]  /*08d0*/  @P4 LDG.E.128 R64, desc[UR8][R18.64] ;  /* 0x0000000812404981 */ /* 0x000f62000c1e1d00 */
[----:B-1----:R-:W-:-:S03]  /*08e0*/  @P5 IMAD.WIDE.U32 R52, R7, 0x20, R8 ;  /* 0x0000002007345825 */ /* 0x002fc600078e0008 */
[----:B------:R-:W5:Y:S01]  /*08f0*/  @P4 LDG.E.128 R60, desc[UR8][R18.64+0x10] ;  /* 0x00001008123c4981 */ /* 0x000f62000c1e1d00 */
[----:B------:R-:W-:Y:S01]  /*0900*/  @P5 VIADD R7, R7, 0x80 ;  /* 0x0000008007075836 */ /* 0x000fe20000000000 */
[----:B------:R-:W-:Y:S02]  /*0910*/  CS2R R38, SRZ ;  /* 0x0000000000267805 */ /* 0x000fe4000001ff00 */
[----:B------:R-:W-:Y:S01]  /*0920*/  CS2R R42, SRZ ;  /* 0x00000000002a7805 */ /* 0x000fe2000001ff00 */
[----:B------:R-:W5:Y:S01]  /*0930*/  @P5 LDG.E.128 R48, desc[UR8][R52.64] ;  /* 0x0000000834305981 */ /* 0x000f62000c1e1d00 */
[----:B--2---:R-:W-:Y:S01]  /*0940*/  @P6 IMAD.WIDE.U32 R8, R7, 0x20, R36 ;  /* 0x0000002007086825 */ /* 0x004fe200078e0024 */
[----:B------:R-:W-:Y:S02]  /*0950*/  CS2R R40, SRZ ;  /* 0x0000000000287805 */ /* 0x000fe4000001ff00 */
[----:B------:R-:W-:Y:S01]  /*0960*/  CS2R R54, SRZ ;  /* 0x0000000000367805 */ /* 0x000fe2000001ff00 */
        /* <DEDUP_REMOVED lines=23> */
[----:B------:R-:W-:Y:S02]  /*0ae0*/  @P6 CS2R R22, SRZ ;  /* 0x0000000000166805 */ /* 0x000fe4000001ff00 */
[----:B------:R-:W-:Y:S02]  /*0af0*/  @P6 CS2R R20, SRZ ;  /* 0x0000000000146805 */ /* 0x000fe4000001ff00 */
[----:B------:R-:W-:Y:S02]  /*0b00*/  @P6 CS2R R26, SRZ ;  /* 0x00000000001a6805 */ /* 0x000fe4000001ff00 */
[----:B-1----:R-:W-:-:S07]  /*0b10*/  @P6 CS2R R24, SRZ ;  /* 0x0000000000186805 */ /* 0x002fce000001ff00 */
.L_x_18928:
[----:B------:R-:W-:Y:S05]  /*0b20*/  BSYNC.RECONVERGENT B0 ;  /* 0x0000000000007941 */ /* 0x000fea0003800200 */
.L_x_18926:
[----:B------:R-:W1:Y:S02]  /*0b30*/  LDCU UR5, c[0x0][0x384] ;  /* 0x00007080ff0577ac */ /* 0x000e640008000800 */
[----:B-1----:R-:W-:-:S13]  /*0b40*/  ISETP.GE.AND P0, PT, R184, UR5, PT ;  /* 0x00000005b8007c0c */ /* 0x002fda000bf06270 */
[----:B------:R-:W-:Y:S05]  /*0b50*/  @P0 EXIT ;  /* 0x000000000000094d */ /* 0x000fea0003800000 */
[----:B------:R-:W1:Y:S01]  /*0b60*/  LDCU UR5, c[0x0][0x360] ;  /* 0x00006c00ff0577ac */ /* 0x000e620008000800 */
[----:B------:R-:W-:Y:S01]  /*0b70*/  IMAD.HI.U32 R7, R192, -0x2daee0ad, RZ ;  /* 0xd2511f53c0077827 */ /* 0x000fe200078e00ff */
[----:B------:R-:W-:Y:S01]  /*0b80*/  IADD3 R12, PT, PT, R3, -0x4498517b, RZ ;  /* 0xbb67ae85030c7810 */ /* 0x000fe20007ffe0ff */
[----:B------:R-:W-:Y:S02]  /*0b90*/  ULOP3.LUT UR6, UR4, 0x7f, URZ, 0xc0, !UPT ;  /* 0x0000007f04067892 */ /* 0x000fe4000f8ec0ff */
[----:B0-----:R-:W-:Y:S01]  /*0ba0*/  VIADD R11, R2, 0x9e3779b9 ;  /* 0x9e3779b9020b7836 */ /* 0x001fe20000000000 */
[----:B------:R-:W-:Y:S01]  /*0bb0*/  LOP3.LUT R8, R7, R3, RZ, 0x3c, !PT ;  /* 0x0000000307087212 */ /* 0x000fe200078e3cff */
[----:B------:R-:W-:Y:S01]  /*0bc0*/  VIADD R13, R3, 0x76cf5d0a ;  /* 0x76cf5d0a030d7836 */ /* 0x000fe20000000000 */
[----:B------:R-:W-:Y:S01]  /*0bd0*/  LOP3.LUT R186, R186, 0xffffff7f, RZ, 0xc0, !PT ;  /* 0xffffff7fbaba7812 */ /* 0x000fe200078ec0ff */
[----:B------:R-:W-:Y:S01]  /*0be0*/  IMAD.MOV.U32 R177, RZ, RZ, RZ ;  /* 0x000000ffffb17224 */ /* 0x000fe200078e00ff */
[----:B------:R-:W-:Y:S01]  /*0bf0*/  LOP3.LUT R178, R178, 0x3, RZ, 0xc0, !PT ;  /* 0x00000003b2b27812 */ /* 0x000fe200078ec0ff */
[C---:B------:R-:W-:Y:S01]  /*0c00*/  IMAD.HI.U32 R9, R8.reuse, -0x326172a9, RZ ;  /* 0xcd9e8d5708097827 */ /* 0x040fe200078e00ff */
[----:B------:R-:W0:Y:S03]  /*0c10*/  LDCU UR13, c[0x0][0x388] ;  /* 0x00007100ff0d77ac */ /* 0x000e260008000800 */
[----:B------:R-:W-:Y:S01]  /*0c20*/  IMAD R8, R8, -0x326172a9, RZ ;  /* 0xcd9e8d5708087824 */ /* 0x000fe200078e02ff */
[----:B------:R-:W2:Y:S01]  /*0c30*/  LDCU.U8 UR7, c[0x0][0x410] ;  /* 0x00008200ff0777ac */ /* 0x000ea20008000000 */
[----:B-1----:R-:W-:Y:S01]  /*0c40*/  IMAD R187, R184, UR5, R5 ;  /* 0x00000005b8bb7c24 */ /* 0x002fe2000f8e0205 */
[----:B------:R-:W-:-:S03]  /*0c50*/  USHF.L.U32 UR5, UR4, 0x1, URZ ;  /* 0x0000000104057899 */ /* 0x000fc600080006ff */
[C---:B------:R-:W-:Y:S01]  /*0c60*/  IMAD.HI.U32 R7, R187.reuse, -0x326172a9, RZ ;  /* 0xcd9e8d57bb077827 */ /* 0x040fe200078e00ff */
[----:B------:R-:W1:Y:S03]  /*0c70*/  LDCU UR12, c[0x0][0x400] ;  /* 0x00008000ff0c77ac */ /* 0x000e660008000800 */
[----:B------:R-:W-:Y:S01]  /*0c80*/  IMAD R10, R187, -0x326172a9, RZ ;  /* 0xcd9e8d57bb0a7824 */ /* 0x000fe200078e02ff */
[----:B------:R-:W-:Y:S01]  /*0c90*/  LOP3.LUT R7, R183, R7, R2, 0x96, !PT ;  /* 0x00000007b7077212 */ /* 0x000fe200078e9602 */
[----:B------:R-:W-:Y:S01]  /*0ca0*/  ULOP3.LUT UR5, UR5, 0xffffff00, URZ, 0xc0, !UPT ;  /* 0xffffff0005057892 */ /* 0x000fe2000f8ec0ff */
[----:B------:R-:W3:Y:S02]  /*0cb0*/  LDCU.64 UR10, c[0x0][0x3a0] ;  /* 0x00007400ff0a77ac */ /* 0x000ee40008000a00 */
[----:B------:R-:W-:Y:S01]  /*0cc0*/  LOP3.LUT R9, R11, R10, R9, 0x96, !PT ;  /* 0x0000000a0b097212 */ /* 0x000fe200078e9609 */
[----:B------:R-:W-:-:S02]  /*0cd0*/  IMAD R11, R192, -0x2daee0ad, RZ ;  /* 0xd2511f53c00b7824 */ /* 0x000fc400078e02ff */
[----:B------:R-:W-:Y:S01]  /*0ce0*/  IMAD.HI.U32 R10, R7, -0x2daee0ad, RZ ;  /* 0xd2511f53070a7827 */ /* 0x000fe200078e00ff */
[----:B------:R-:W-:-:S03]  /*0cf0*/  UPLOP3.LUT UP1, UPT, UPT, UPT, UPT, 0x40, 0x4 ;  /* 0x000000000004789c */ /* 0x000fc60003f2e870 */
[----:B------:R-:W-:Y:S01]  /*0d00*/  IMAD R14, R7, -0x2daee0ad, RZ ;  /* 0xd2511f53070e7824 */ /* 0x000fe200078e02ff */
[----:B------:R-:W-:Y:S01]  /*0d10*/  LOP3.LUT R10, R12, R11, R10, 0x96, !PT ;  /* 0x0000000b0c0a7212 */ /* 0x000fe200078e960a */
[----:B------:R-:W-:Y:S01]  /*0d20*/  IMAD.HI.U32 R7, R9, -0x2daee0ad, RZ ;  /* 0xd2511f5309077827 */ /* 0x000fe200078e00ff */
[----:B------:R-:W-:-:S03]  /*0d30*/  IADD3 R12, PT, PT, R2, -0x255992d5, RZ ;  /* 0xdaa66d2b020c7810 */ /* 0x000fc60007ffe0ff */
[----:B------:R-:W-:Y:S01]  /*0d40*/  VIADD R11, R2, 0x3c6ef372 ;  /* 0x3c6ef372020b7836 */ /* 0x000fe20000000000 */
[----:B------:R-:W-:Y:S01]  /*0d50*/  LOP3.LUT R13, R13, R14, R7, 0x96, !PT ;  /* 0x0000000e0d0d7212 */ /* 0x000fe200078e9607 */
[----:B------:R-:W-:Y:S01]  /*0d60*/  IMAD.HI.U32 R7, R10, -0x326172a9, RZ ;  /* 0xcd9e8d570a077827 */ /* 0x000fe200078e00ff */
[----:B------:R-:W-:-:S03]  /*0d70*/  IADD3 R14, PT, PT, R2, 0x1715609d, RZ ;  /* 0x1715609d020e7810 */ /* 0x000fc60007ffe0ff */
        /* <DEDUP_REMOVED lines=30> */
[----:B------:R-:W-:Y:S02]  /*0f60*/  LOP3.LUT R0, R0, R11, R7, 0x96, !PT ;  /* 0x0000000b00007212 */ /* 0x000fe400078e9607 */
[----:B------:R-:W-:Y:S01]  /*0f70*/  IADD3 R11, PT, PT, RZ, -R4, RZ ;  /* 0x80000004ff0b7210 */ /* 0x000fe20007ffe0ff */
[----:B------:R-:W-:Y:S01]  /*0f80*/  VIADD R10, R2, 0x5384540f ;  /* 0x5384540f020a7836 */ /* 0x000fe20000000000 */
[----:B----4-:R-:W-:Y:S01]  /*0f90*/  ISETP.NE.U32.AND P0, PT, R14, RZ, PT ;  /* 0x000000ff0e00720c */ /* 0x010fe20003f05070 */
[----:B------:R-:W-:Y:S02]  /*0fa0*/  IMAD R7, R8, -0x2daee0ad, RZ ;  /* 0xd2511f5308077824 */ /* 0x000fe400078e02ff */
[----:B------:R-:W-:Y:S01]  /*0fb0*/  IMAD.HI.U32 R4, R0, -0x2daee0ad, RZ ;  /* 0xd2511f5300047827 */ /* 0x000fe200078e00ff */
[----:B------:R-:W-:Y:S02]  /*0fc0*/  LOP3.LUT R6, R10, R9, R6, 0x96, !PT ;  /* 0x000000090a067212 */ /* 0x000fe400078e9606 */
[----:B------:R-:W-:Y:S01]  /*0fd0*/  ISETP.NE.AND.EX P0, PT, R15, RZ, PT, P0 ;  /* 0x000000ff0f00720c */ /* 0x000fe20003f05300 */
[----:B------:R-:W-:-:S02]  /*0fe0*/  VIADD R8, R3, 0x1fd5c5a3 ;  /* 0x1fd5c5a303087836 */ /* 0x000fc40000000000 */
[----:B------:R-:W-:Y:S02]  /*0ff0*/  IMAD R9, R0, -0x2daee0ad, RZ ;  /* 0xd2511f5300097824 */ /* 0x000fe400078e02ff */
[----:B------:R-:W-:Y:S01]  /*1000*/  IMAD.HI.U32 R0, R6, -0x2daee0ad, RZ ;  /* 0xd2511f5306007827 */ /* 0x000fe200078e00ff */
[----:B------:R-:W-:Y:S02]  /*1010*/  LOP3.LUT R4, R8, R7, R4, 0x96, !PT ;  /* 0x0000000708047212 */ /* 0x000fe400078e9604 */
[----:B------:R-:W-:Y:S01]  /*1020*/  SHF.L.U32 R8, R5, 0x5, RZ ;  /* 0x0000000505087819 */ /* 0x000fe200000006ff */
[----:B------:R-:W-:Y:S02]  /*1030*/  VIADD R10, R3, 0xdb3d7428 ;  /* 0xdb3d7428030a7836 */ /* 0x000fe40000000000 */
[----:B------:R-:W-:Y:S02]  /*1040*/  IMAD R5, R12, -0x326172a9, RZ ;  /* 0xcd9e8d570c057824 */ /* 0x000fe400078e02ff */
[----:B------:R-:W-:Y:S01]  /*1050*/  VIADD R7, R2, 0xf1bbcdc8 ;  /* 0xf1bbcdc802077836 */ /* 0x000fe20000000000 */
[----:B------:R-:W-:Y:S01]  /*1060*/  LOP3.LUT R9, R10, R9, R0, 0x96, !PT ;  /* 0x000000090a097212 */ /* 0x000fe200078e9600 */
[----:B------:R-:W-:Y:S01]  /*1070*/  IMAD.HI.U32 R0, R4, -0x326172a9, RZ ;  /* 0xcd9e8d5704007827 */ /* 0x000fe200078e00ff */
[----:B------:R-:W-:-:S02]  /*1080*/  LOP3.LUT R10, R8, 0x3e0, RZ, 0xc0, !PT ;  /* 0x000003e0080a7812 */ /* 0x000fc400078ec0ff */
[----:B------:R-:W-:Y:S01]  /*1090*/  VIADDMNMX R8, R11, UR6, RZ, !PT ;  /* 0x000000060b087c46 */ /* 0x000fe2000f8001ff */
[----:B------:R-:W-:Y:S01]  /*10a0*/  IMAD.HI.U32 R180, R9, -0x326172a9, RZ ;  /* 0xcd9e8d5709b47827 */ /* 0x000fe200078e00ff */
[----:B------:R-:W-:Y:S02]  /*10b0*/  LOP3.LUT R0, R7, R5, R0, 0x96, !PT ;  /* 0x0000000507007212 */ /* 0x000fe400078e9600 */
[----:B------:R-:W-:Y:S01]  /*10c0*/  VIMNMX R8, PT, PT, R8, 0x20, PT ;  /* 0x0000002008087848 */ /* 0x000fe20003fe0100 */
[----:B------:R-:W-:Y:S01]  /*10d0*/  IMAD.MOV R11, RZ, RZ, -R10 ;  /* 0x000000ffff0b7224 */ /* 0x000fe200078e0a0a */
[----:B------:R-:W-:Y:S01]  /*10e0*/  IADD3 R10, PT, PT, R2, -0x700cb87f, RZ ;  /* 0x8ff34781020a7810 */ /* 0x000fe20007ffe0ff */
[----:B------:R-:W-:Y:S01]  /*10f0*/  IMAD R7, R4, -0x326172a9, RZ ;  /* 0xcd9e8d5704077824 */ /* 0x000fe200078e02ff */
[----:B------:R-:W-:Y:S01]  /*1100*/  LEA R8, R8, UR5, 0x3 ;  /* 0x0000000508087c11 */ /* 0x000fe2000f8e18ff */
[----:B------:R-:W-:Y:S01]  /*1110*/  IMAD R5, R6, -0x2daee0ad, RZ ;  /* 0xd2511f5306057824 */ /* 0x000fe200078e02ff */
[----:B------:R-:W-:Y:S01]  /*1120*/  VIADDMNMX R4, R11, UR6, RZ, !PT ;  /* 0x000000060b047c46 */ /* 0x000fe2000f8001ff */
[----:B------:R-:W-:Y:S01]  /*1130*/  IMAD.HI.U32 R6, R0, -0x2daee0ad, RZ ;  /* 0xd2511f5300067827 */ /* 0x000fe200078e00ff */
[----:B------:R-:W-:-:S02]  /*1140*/  I2FP.F32.U32 R8, R8 ;  /* 0x0000000800087245 */ /* 0x000fc40000201000 */
[----:B------:R-:W-:Y:S01]  /*1150*/  VIMNMX R4, PT, PT, R4, 0x20, PT ;  /* 0x0000002004047848 */ /* 0x000fe20003fe0100 */
[----:B------:R-:W-:Y:S01]  /*1160*/  IMAD R176, R9, -0x326172a9, RZ ;  /* 0xcd9e8d5709b07824 */ /* 0x000fe200078e02ff */
[----:B------:R4:W0:Y:S01]  /*1170*/  MUFU.RCP R181, R8 ;  /* 0x0000000800b57308 */ /* 0x0008220000001000 */
[----:B------:R-:W-:Y:S01]  /*1180*/  LOP3.LUT R180, R10, R7, R180, 0x96, !PT ;  /* 0x000000070ab47212 */ /* 0x000fe200078e96b4 */
[----:B------:R-:W-:Y:S01]  /*1190*/  IMAD R174, R0, -0x2daee0ad, RZ ;  /* 0xd2511f5300ae7824 */ /* 0x000fe200078e02ff */
[----:B------:R-:W-:Y:S02]  /*11a0*/  LOP3.LUT R179, R179, R5, R6, 0x96, !PT ;  /* 0x00000005b3b37212 */ /* 0x000fe400078e9606 */
[----:B------:R-:W-:Y:S02]  /*11b0*/  @P0 LOP3.LUT R186, R186, 0x80, RZ, 0xfc, !PT ;  /* 0x00000080baba0812 */ /* 0x000fe400078efcff */
[----:B-123--:R-:W-:-:S07]  /*11c0*/  LEA R175, R4, UR5, 0x3 ;  /* 0x0000000504af7c11 */ /* 0x00efce000f8e18ff */
.L_x_19534:
[----:B------:R-:W-:-:S13]  /*11d0*/  LOP3.LUT P1, RZ, R186, 0x80, RZ, 0xc0, !PT ;  /* 0x00000080baff7812 */ /* 0x000fda000782c0ff */
[----:B-123--:R-:W1:Y:S02]  /*11e0*/  @P1 LDC.64 R188, c[0x0][0x3e0] ;  /* 0x0000f800ffbc1b82 */ /* 0x00ee640000000a00 */
[----:B-1----:R-:W-:-:S06]  /*11f0*/  @P1 IMAD.WIDE R188, R184, 0x2, R188 ;  /* 0x00000002b8bc1825 */ /* 0x002fcc00078e02bc */
[----:B------:R-:W2:Y:S01]  /*1200*/  @P1 LDG.E.U16 R188, desc[UR8][R188.64] ;  /* 0x00000008bcbc1981 */ /* 0x000ea2000c1e1500 */
[----:B0-----:R-:W-:Y:S01]  /*1210*/  IMAD R0, R184, UR13, RZ ;  /* 0x0000000db8007c24 */ /* 0x001fe2000f8e02ff */
[----:B------:R-:W-:Y:S01]  /*1220*/  ISETP.GE.U32.AND P0, PT, R182, 0x80, PT ;  /* 0x00000080b600780c */ /* 0x000fe20003f06070 */
[----:B------:R-:W-:Y:S01]  /*1230*/  BSSY.RECONVERGENT B0, `(.L_x_18929) ;  /* 0x000065d000007945 */ /* 0x000fe20003800200 */
[----:B------:R-:W0:Y:S01]  /*1240*/  S2R R173, SR_TID.X ;  /* 0x0000000000ad7919 */ /* 0x000e220000002100 */
[----:B------:R-:W-:Y:S02]  /*1250*/  LOP3.LUT R186, R186, 0xffffffdf, RZ, 0xc0, !PT ;  /* 0xffffffdfbaba7812 */ /* 0x000fe400078ec0ff */
[----:B------:R-:W-:-:S04]  /*1260*/  SHF.R.S32.HI R185, RZ, 0x1f, R0 ;  /* 0x0000001fffb97819 */ /* 0x000fc80000011400 */
[----:B------:R-:W-:Y:S01]  /*1270*/  LEA.HI R172, R185, R0, RZ, 0x3 ;  /* 0x00000000b9ac7211 */ /* 0x000fe200078f18ff */
[----:B------:R-:W-:-:S03]  /*1280*/  IMAD.MOV.U32 R0, RZ, RZ, 0x3f800000 ;  /* 0x3f800000ff007424 */ /* 0x000fc600078e00ff */
        /* <DEDUP_REMOVED lines=26> */
.L_x_42195:
[----:B------:R-:W-:Y:S05]  /*1430*/  BRX R194 -0x1440                                       (*"BRANCH_TARGETS .L_x_42196,.L_x_42197,.L_x_42198"*) ;  /* 0xffffffe8c2f07949 */ /* 0x000fea000383ffff */
.L_x_42198:
[----:B------:R-:W-:Y:S01]  /*1440*/  VIADD R195, R178, 0x1 ;  /* 0x00000001b2c37836 */ /* 0x000fe20000000000 */
[----:B------:R-:W-:Y:S01]  /*1450*/  MOV R193, R180 ;  /* 0x000000b400c17202 */ /* 0x000fe20000000f00 */
[----:B------:R-:W-:Y:S01]  /*1460*/  IMAD.MOV.U32 R194, RZ, RZ, R174 ;  /* 0x000000ffffc27224 */ /* 0x000fe200078e00ae */
[----:B------:R-:W-:Y:S06]  /*1470*/  BRA `(.L_x_18933) ;  /* 0x00000004003c7947 */ /* 0x000fec0003800000 */
.L_x_42196:
[----:B------:R-:W-:Y:S01]  /*1480*/  IMAD.MOV.U32 R194, RZ, RZ, R174 ;  /* 0x000000ffffc27224 */ /* 0x000fe200078e00ae */
[----:B------:R-:W-:Y:S01]  /*1490*/  MOV R193, R179 ;  /* 0x000000b300c17202 */ /* 0x000fe20000000f00 */
[----:B------:R-:W-:Y:S01]  /*14a0*/  IMAD.MOV.U32 R195, RZ, RZ, 0x3 ;  /* 0x00000003ffc37424 */ /* 0x000fe200078e00ff */
[----:B------:R-:W-:Y:S06]  /*14b0*/  BRA `(.L_x_18933) ;  /* 0x00000004002c7947 */ /* 0x000fec0003800000 */
.L_x_42197:
        /* <DEDUP_REMOVED lines=13> */
.L_x_18935:
[----:B------:R-:W-:Y:S05]  /*1590*/  BSYNC.RECONVERGENT B2 ;  /* 0x0000000000027941 */ /* 0x000fea0003800200 */
.L_x_18934:
        /* <DEDUP_REMOVED lines=58> */
[----:B------:R-:W-:Y:S02]  /*1940*/  IMAD.MOV.U32 R176, RZ, RZ, R198 ;  /* 0x000000ffffb07224 */ /* 0x000fe400078e00c6 */
[----:B------:R-:W-:Y:S01]  /*1950*/  IMAD.MOV.U32 R195, RZ, RZ, RZ ;  /* 0x000000ffffc37224 */ /* 0x000fe200078e00ff */
[----:B------:R-:W-:-:S07]  /*1960*/  LOP3.LUT R179, R185, R178, R197, 0x96, !PT ;  /* 0x000000b2b9b37212 */ /* 0x000fce00078e96c5 */
.L_x_18933:
[----:B------:R-:W-:Y:S05]  /*1970*/  BSYNC.RECONVERGENT B1 ;  /* 0x0000000000017941 */ /* 0x000fea0003800200 */
.L_x_18932:
[----:B------:R-:W0:Y:S01]  /*1980*/  LDC R174, c[0x0][0x408] ;  /* 0x00010200ffae7b82 */ /* 0x000e220000000800 */
[----:B------:R-:W-:Y:S01]  /*1990*/  I2FP.F32.U32 R178, R193 ;  /* 0x000000c100b27245 */ /* 0x000fe20000201000 */
[----:B------:R-:W-:Y:S02]  /*19a0*/  HFMA2 R193, -RZ, RZ, 0.1171875, 0 ;  /* 0x2f800000ffc17431 */ /* 0x000fe400000001ff */
        /* <DEDUP_REMOVED lines=8> */
[----:B------:R-:W-:Y:S01]  /*1a30*/  FFMA.FTZ R178, R178, R193, 1.1641532182693481445e-10 ;  /* 0x2f000000b2b27423 */ /* 0x000fe200000100c1 */
[----:B0-----:R-:W-:-:S04]  /*1a40*/  FMUL.FTZ R197, R197, R174 ;  /* 0x000000aec5c57220 */ /* 0x001fc80000410000 */
        /* <DEDUP_REMOVED lines=15> */
.L_x_18938:
        /* <DEDUP_REMOVED lines=13> */
.L_x_18940:
[----:B------:R-:W-:Y:S05]  /*1c10*/  BSYNC.RECONVERGENT B2 ;  /* 0x0000000000027941 */ /* 0x000fea0003800200 */
.L_x_18939:
        /* <DEDUP_REMOVED lines=61> */
.L_x_18937:
[----:B------:R-:W-:Y:S05]  /*1ff0*/  BSYNC.RECONVERGENT B1 ;  /* 0x0000000000017941 */ /* 0x000fea0003800200 */
.L_x_18936:
        /* <DEDUP_REMOVED lines=22> */
.L_x_18943:
        /* <DEDUP_REMOVED lines=13> */
.L_x_18945:
[----:B------:R-:W-:Y:S05]  /*2230*/  BSYNC.RECONVERGENT B2 ;  /* 0x0000000000027941 */ /* 0x000fea0003800200 */
.L_x_18944:
        /* <DEDUP_REMOVED lines=56> */
[----:B------:R-:W-:Y:S01]  /*25c0*/  MOV R176, R200 ;  /* 0x000000c800b07202 */ /* 0x000fe20000000f00 */
[----:B------:R-:W-:-:S05]  /*25d0*/  VIADD R195, R3, 0x96a522ad ;  /* 0x96a522ad03c37836 */ /* 0x000fca0000000000 */
[----:B------:R-:W-:Y:S01]  /*25e0*/  LOP3.LUT R179, R195, R178, R199, 0x96, !PT ;  /* 0x000000b2c3b37212 */ /* 0x000fe200078e96c7 */
[----:B------:R-:W-:Y:S02]  /*25f0*/  IMAD.MOV.U32 R178, RZ, RZ, R194 ;  /* 0x000000ffffb27224 */ /* 0x000fe400078e00c2 */
[----:B------:R-:W-:-:S07]  /*2600*/  IMAD.MOV.U32 R194, RZ, RZ, R198 ;  /* 0x000000ffffc27224 */ /* 0x000fce00078e00c6 */
.L_x_18942:
[----:B------:R-:W-:Y:S05]  /*2610*/  BSYNC.RECONVERGENT B1 ;  /* 0x0000000000017941 */ /* 0x000fea0003800200 */
.L_x_18941:
[----:B------:R-:W-:Y:S01]  /*2620*/  I2FP.F32.U32 R178, R178 ;  /* 0x000000b200b27245 */ /* 0x000fe20000201000 */
[C---:B------:R-:W-:Y:S01]  /*2630*/  IMAD.U32 R195, R189.reuse, 0x10000, RZ ;  /* 0x00010000bdc37824 */ /* 0x040fe200078e00ff */
[----:B------:R-:W-:Y:S01]  /*2640*/  ISETP.NE.AND P2, PT, R188, 0x1, PT ;  /* 0x00000001bc00780c */ /* 0x000fe20003f45270 */
[----:B------:R-:W-:Y:S01]  /*2650*/  BSSY.RECONVERGENT B1, `(.L_x_18946) ;  /* 0x000005f000017945 */ /* 0x000fe20003800200 */
[----:B------:R-:W-:Y:S01]  /*2660*/  PRMT R189, R189, 0x7632, R189 ;  /* 0x00007632bdbd7816 */ /* 0x000fe200000000bd */
        /* <DEDUP_REMOVED lines=18> */
.L_x_18948:
        /* <DEDUP_REMOVED lines=13> */
.L_x_18950:
[----:B------:R-:W-:Y:S05]  /*2860*/  BSYNC.RECONVERGENT B2 ;  /* 0x0000000000027941 */ /* 0x000fea0003800200 */
.L_x_18949:
        /* <DEDUP_REMOVED lines=58> */
[----:B------:R-:W-:Y:S02]  /*2c10*/  HFMA2 R195, -RZ, RZ, 0, 0 ;  /* 0x00000000ffc37431 */ /* 0x000fe400000001ff */
[----:B------:R-:W-:Y:S02]  /*2c20*/  IMAD.MOV.U32 R178, RZ, RZ, R194 ;  /* 0x000000ffffb27224 */ /* 0x000fe400078e00c2 */
[----:B------:R-:W-:-:S07]  /*2c30*/  IMAD.MOV.U32 R194, RZ, RZ, R198 ;  /* 0x000000ffffc27224 */ /* 0x000fce00078e00c6 */
.L_x_18947:
[----:B------:R-:W-:Y:S05]  /*2c40*/  BSYNC.RECONVERGENT B1 ;  /* 0x0000000000017941 */ /* 0x000fea0003800200 */
.L_x_18946:
        /* <DEDUP_REMOVED lines=22> */
.L_x_18953:
        /* <DEDUP_REMOVED lines=13> */
.L_x_18955:
[----:B------:R-:W-:Y:S05]  /*2e80*/  BSYNC.RECONVERGENT B2 ;  /* 0x0000000000027941 */ /* 0x000fea0003800200 */
.L_x_18954:
        /* <DEDUP_REMOVED lines=61> */
.L_x_18952:
[----:B------:R-:W-:Y:S05]  /*3260*/  BSYNC.RECONVERGENT B1 ;  /* 0x0000000000017941 */ /* 0x000fea0003800200 */
.L_x_18951:
        /* <DEDUP_REMOVED lines=23> */
.L_x_18958:
        /* <DEDUP_REMOVED lines=13> */
.L_x_18960:
[----:B------:R-:W-:Y:S05]  /*34b0*/  BSYNC.RECONVERGENT B2 ;  /* 0x0000000000027941 */ /* 0x000fea0003800200 */
.L_x_18959:
        /* <DEDUP_REMOVED lines=61> */
.L_x_18957:
[----:B------:R-:W-:Y:S05]  /*3890*/  BSYNC.RECONVERGENT B1 ;  /* 0x0000000000017941 */ /* 0x000fea0003800200 */
.L_x_18956:
        /* <DEDUP_REMOVED lines=22> */
.L_x_18963:
        /* <DEDUP_REMOVED lines=13> */
.L_x_18965:
[----:B------:R-:W-:Y:S05]  /*3ad0*/  BSYNC.RECONVERGENT B2 ;  /* 0x0000000000027941 */ /* 0x000fea0003800200 */
.L_x_18964:
[----:B------:R-:W-:Y:S01]  /*3ae0*/  IMAD.WIDE.U32 R188, R187, -0x326172a9, RZ ;  /* 0xcd9e8d57bbbc7825 */ /* 0x000fe200078e00ff */
[----:B------:R-:W-:-:S03]  /*3af0*/  LOP3.LUT R198, R177, R179, R3, 0x96, !PT ;  /* 0x000000b3b1c67212 */ /* 0x000fc600078e9603 */
[----:B------:R-:W-:Y:S01]  /*3b00*/  HFMA2 R190, -RZ, RZ, 0, 0 ;  /* 0x00000000ffbe7431 */ /* 0x000fe200000001ff */
        /* <DEDUP_REMOVED lines=57> */
[----:B------:R-:W-:-:S07]  /*3ea0*/  IMAD.MOV.U32 R194, RZ, RZ, R196 ;  /* 0x000000ffffc27224 */ /* 0x000fce00078e00c4 */
.L_x_18962:
[----:B------:R-:W-:Y:S05]  /*3eb0*/  BSYNC.RECONVERGENT B1 ;  /* 0x0000000000017941 */ /* 0x000fea0003800200 */
.L_x_18961:
        /* <DEDUP_REMOVED lines=23> */
.L_x_18968:
        /* <DEDUP_REMOVED lines=15> */
.L_x_18970:
[----:B------:R-:W-:Y:S05]  /*4120*/  BSYNC.RECONVERGENT B2 ;  /* 0x0000000000027941 */ /* 0x000fea0003800200 */
.L_x_18969:
        /* <DEDUP_REMOVED lines=61> */
.L_x_18967:
[----:B------:R-:W-:Y:S05]  /*4500*/  BSYNC.RECONVERGENT B1 ;  /* 0x0000000000017941 */ /* 0x000fea0003800200 */
.L_x_18966:
        /* <DEDUP_REMOVED lines=10> */
.L_x_18931:
        /* <DEDUP_REMOVED lines=16> */
.L_x_18974:
        /* <DEDUP_REMOVED lines=13> */
.L_x_18976:
[----:B------:R-:W-:Y:S05]  /*4780*/  BSYNC.RECONVERGENT B2 ;  /* 0x0000000000027941 */ /* 0x000fea0003800200 */
.L_x_18975:
        /* <DEDUP_REMOVED lines=60> */
.L_x_18973:
[----:B------:R-:W-:Y:S05]  /*4b50*/  BSYNC.RECONVERGENT B1 ;  /* 0x0000000000017941 */ /* 0x000fea0003800200 */
.L_x_18972:
[----:B------:R-:W0:Y:S01]  /*4b60*/  LDC R12, c[0x0][0x404] ;  /* 0x00010100ff0c7b82 */ /* 0x000e220000000800 */
[----:B------:R-:W-:Y:S01]  /*4b70*/  I2FP.F32.U32 R15, R14 ;  /* 0x0000000e000f7245 */ /* 0x000fe20000201000 */
[----:B------:R-:W-:Y:S01]  /*4b80*/  HFMA2 R14, -RZ, RZ, 0.1171875, 0 ;  /* 0x2f800000ff0e7431 */ /* 0x000fe200000001ff */
[----:B------:R-:W-:Y:S01]  /*4b90*/  ISETP.NE.AND P0, PT, R18, 0x1, PT ;  /* 0x000000011200780c */ /* 0x000fe20003f05270 */
[----:B-----5:R-:W-:Y:S01]  /*4ba0*/  IMAD.U32 R17, R188, 0x10000, RZ ;  /* 0x00010000bc117824 */ /* 0x020fe200078e00ff */
[----:B------:R-:W-:Y:S01]  /*4bb0*/  LOP3.LUT R186, R186, 0xfffffffd, RZ, 0xc0, !PT ;  /* 0xfffffffdbaba7812 */ /* 0x000fe200078ec0ff */
[----:B------:R-:W-:Y:S01]  /*4bc0*/  BSSY.RECONVERGENT B1, `(.L_x_18977) ;  /* 0x000005e000017945 */ /* 0x000fe20003800200 */
[----:B------:R-:W-:Y:S01]  /*4bd0*/  PRMT R188, R188, 0x7632, R188 ;  /* 0x00007632bcbc7816 */ /* 0x000fe200000000bc */
[----:B------:R-:W1:Y:S01]  /*4be0*/  LDC R13, c[0x0][0x408] ;  /* 0x00010200ff0d7b82 */ /* 0x000e620000000800 */
[----:B------:R-:W-:Y:S01]  /*4bf0*/  FMUL.FTZ R16, R17, R0 ;  /* 0x0000000011107220 */ /* 0x000fe20000410000 */
[----:B------:R-:W-:-:S02]  /*4c00*/  IMAD.MOV.U32 R19, RZ, RZ, 0x2 ;  /* 0x00000002ff137424 */ /* 0x000fc400078e00ff */
[----:B------:R-:W-:-:S05]  /*4c10*/  FFMA.FTZ R15, R15, R14, 1.1641532182693481445e-10 ;  /* 0x2f0000000f0f7423 */ /* 0x000fca000001000e */
[----:B0-----:R-:W-:Y:S02]  /*4c20*/  FSETP.LE.FTZ.AND P1, PT, R15, R12, PT ;  /* 0x0000000c0f00720b */ /* 0x001fe40003f33000 */
[----:B------:R-:W-:Y:S01]  /*4c30*/  MOV R15, R176 ;  /* 0x000000b0000f7202 */ /* 0x000fe20000000f00 */
[----:B-1----:R-:W-:-:S10]  /*4c40*/  FMUL.FTZ R16, R16, R13 ;  /* 0x0000000d10107220 */ /* 0x002fd40000410000 */
        /* <DEDUP_REMOVED lines=10> */
.L_x_18979:
        /* <DEDUP_REMOVED lines=13> */
.L_x_18981:
[----:B------:R-:W-:Y:S05]  /*4dc0*/  BSYNC.RECONVERGENT B2 ;  /* 0x0000000000027941 */ /* 0x000fea0003800200 */
.L_x_18980:
        /* <DEDUP_REMOVED lines=50> */
[----:B------:R-:W-:Y:S01]  /*50f0*/  HFMA2 R19, -RZ, RZ, 0, 0 ;  /* 0x00000000ff137431 */ /* 0x000fe200000001ff */
[----:B------:R-:W-:Y:S01]  /*5100*/  LOP3.LUT R15, R15, R198, R179, 0x96, !PT ;  /* 0x000000c60f0f7212 */ /* 0x000fe200078e96b3 */
[----:B------:R-:W-:Y:S02]  /*5110*/  VIADD R179, R3, 0x96a522ad ;  /* 0x96a522ad03b37836 */ /* 0x000fe40000000000 */
        /* <DEDUP_REMOVED lines=8> */
.L_x_18978:
[----:B------:R-:W-:Y:S05]  /*51a0*/  BSYNC.RECONVERGENT B1 ;  /* 0x0000000000017941 */ /* 0x000fea0003800200 */
.L_x_18977:
        /* <DEDUP_REMOVED lines=8> */
[----:B------:R-:W-:Y:S02]  /*5230*/  FSETP.LE.FTZ.AND P0, PT, R15, R12, PT ;  /* 0x0000000c0f00720b */ /* 0x000fe40003f13000 */
        /* <DEDUP_REMOVED lines=10> */
.L_x_18984:
        /* <DEDUP_REMOVED lines=13> */
.L_x_18986:
[----:B------:R-:W-:Y:S05]  /*53b0*/  BSYNC.RECONVERGENT B2 ;  /* 0x0000000000027941 */ /* 0x000fea0003800200 */
.L_x_18985:
        /* <DEDUP_REMOVED lines=61> */
.L_x_18983:
[----:B------:R-:W-:Y:S05]  /*5790*/  BSYNC.RECONVERGENT B1 ;  /* 0x0000000000017941 */ /* 0x000fea0003800200 */
.L_x_18982:
        /* <DEDUP_REMOVED lines=20> */
.L_x_18989:
        /* <DEDUP_REMOVED lines=13> */
.L_x_18991:
[----:B------:R-:W-:Y:S05]  /*59b0*/  BSYNC.RECONVERGENT B2 ;  /* 0x0000000000027941 */ /* 0x000fea0003800200 */
.L_x_18990:
        /* <DEDUP_REMOVED lines=55> */
[----:B------:R-:W-:Y:S02]  /*5d30*/  VIADD R19, R2, 0x8ff34781 ;  /* 0x8ff3478102137836 */ /* 0x000fe40000000000 */
[----:B------:R-:W-:Y:S02]  /*5d40*/  HFMA2 R178, -RZ, RZ, 0, 0 ;  /* 0x00000000ffb27431 */ /* 0x000fe400000001ff */
[----:B------:R-:W-:Y:S01]  /*5d50*/  IMAD.MOV.U32 R15, RZ, RZ, R194 ;  /* 0x000000ffff0f7224 */ /* 0x000fe200078e00c2 */
[----:B------:R-:W-:Y:S01]  /*5d60*/  MOV R176, R200 ;  /* 0x000000c800b07202 */ /* 0x000fe20000000f00 */
[----:B------:R-:W-:Y:S01]  /*5d70*/  IMAD.MOV.U32 R194, RZ, RZ, R198 ;  /* 0x000000ffffc27224 */ /* 0x000fe200078e00c6 */
[----:B------:R-:W-:-:S07]  /*5d80*/  LOP3.LUT R180, R19, R196, R201, 0x96, !PT ;  /* 0x000000c413b47212 */ /* 0x000fce00078e96c9 */
.L_x_18988:
[----:B------:R-:W-:Y:S05]  /*5d90*/  BSYNC.RECONVERGENT B1 ;  /* 0x0000000000017941 */ /* 0x000fea0003800200 */
.L_x_18987:
        /* <DEDUP_REMOVED lines=19> */
.L_x_18994:
        /* <DEDUP_REMOVED lines=13> */
.L_x_18996:
[----:B------:R-:W-:Y:S05]  /*5fa0*/  BSYNC.RECONVERGENT B2 ;  /* 0x0000000000027941 */ /* 0x000fea0003800200 */
.L_x_18995:
        /* <DEDUP_REMOVED lines=61> */
.L_x_18993:
[----:B------:R-:W-:Y:S05]  /*6380*/  BSYNC.RECONVERGENT B1 ;  /* 0x0000000000017941 */ /* 0x000fea0003800200 */
.L_x_18992:
        /* <DEDUP_REMOVED lines=20> */
.L_x_18999:
        /* <DEDUP_REMOVED lines=13> */
.L_x_19001:
[----:B------:R-:W-:Y:S05]  /*65a0*/  BSYNC.RECONVERGENT B2 ;  /* 0x0000000000027941 */ /* 0x000fea0003800200 */
.L_x_19000:
        /* <DEDUP_REMOVED lines=52> */
[----:B------:R-:W-:Y:S02]  /*68f0*/  HFMA2 R189, -RZ, RZ, 0, 0 ;  /* 0x00000000ffbd7431 */ /* 0x000fe400000001ff */
        /* <DEDUP_REMOVED lines=8> */
.L_x_18998:
[----:B------:R-:W-:Y:S05]  /*6980*/  BSYNC.RECONVERGENT B1 ;  /* 0x0000000000017941 */ /* 0x000fea0003800200 */
.L_x_18997:
        /* <DEDUP_REMOVED lines=19> */
.L_x_19004:
        /* <DEDUP_REMOVED lines=13> */
.L_x_19006:
[----:B------:R-:W-:Y:S05]  /*6b90*/  BSYNC.RECONVERGENT B2 ;  /* 0x0000000000027941 */ /* 0x000fea0003800200 */
.L_x_19005:
        /* <DEDUP_REMOVED lines=61> */
.L_x_19003:
[----:B------:R-:W-:Y:S05]  /*6f70*/  BSYNC.RECONVERGENT B1 ;  /* 0x0000000000017941 */ /* 0x000fea0003800200 */
.L_x_19002:
        /* <DEDUP_REMOVED lines=20> */
.L_x_19009:
        /* <DEDUP_REMOVED lines=15> */
.L_x_19011:
[----:B------:R-:W-:Y:S05]  /*71b0*/  BSYNC.RECONVERGENT B2 ;  /* 0x0000000000027941 */ /* 0x000fea0003800200 */
.L_x_19010:
        /* <DEDUP_REMOVED lines=60> */
[----:B------:R-:W-:-:S07]  /*7580*/  HFMA2 R178, -RZ, RZ, 0, 0 ;  /* 0x00000000ffb27431 */ /* 0x000fce00000001ff */
.L_x_19008:
[----:B------:R-:W-:Y:S05]  /*7590*/  BSYNC.RECONVERGENT B1 ;  /* 0x0000000000017941 */ /* 0x000fea0003800200 */
.L_x_19007:
        /* <DEDUP_REMOVED lines=16> */
.L_x_18971:
        /* <DEDUP_REMOVED lines=16> */
[C---:B------:R-:W-:Y:S01]  /*77a0*/  IADD3 R185, PT, PT, R172.reuse, 0x80, RZ ;  /* 0x00000080acb97810 */ /* 0x040fe20007ffe0ff */
[----:B------:R-:W-:Y:S01]  /*77b0*/  IMAD.MOV.U32 R174, RZ, RZ, R194 ;  /* 0x000000ffffae7224 */ /* 0x000fe200078e00c2 */
[----:B------:R0:W-:Y:S01]  /*77c0*/  STG.E.128 desc[UR8][R188.64], R16 ;  /* 0x00000010bc007986 */ /* 0x0001e2000c101d08 */
[----:B-1----:R-:W-:-:S03]  /*77d0*/  IMAD.WIDE.U32 R190, R172, 0x8, R190 ;  /* 0x00000008acbe7825 */ /* 0x002fc600078e00be */
[----:B------:R0:W-:Y:S04]  /*77e0*/  STG.E.128 desc[UR8][R188.64+0x10], R12 ;  /* 0x0000100cbc007986 */ /* 0x0001e8000c101d08 */
[----:B------:R0:W-:Y:S02]  /*77f0*/  STG.E.64 desc[UR8][R190.64], R196 ;  /* 0x000000c4be007986 */ /* 0x0001e4000c101b08 */
.L_x_18930:
[----:B------:R-:W-:Y:S05]  /*7800*/  BSYNC.RECONVERGENT B0 ;  /* 0x0000000000007941 */ /* 0x000fea0003800200 */
.L_x_18929:
        /* <DEDUP_REMOVED lines=11> */
[----:B0-----:R-:W0:Y:S02]  /*78c0*/  LDC.64 R196, c[0x0][0x3a0] ;  /* 0x0000e800ffc47b82 */ /* 0x001e240000000a00 */
[----:B0-----:R-:W-:-:S05]  /*78d0*/  IMAD.WIDE.U32 R196, R185, 0x20, R196 ;  /* 0x00000020b9c47825 */ /* 0x001fca00078e00c4 */
[----:B----4-:R0:W5:Y:S04]  /*78e0*/  LDG.E.128 R8, desc[UR8][R196.64] ;  /* 0x00000008c4087981 */ /* 0x010168000c1e1d00 */
        /* <DEDUP_REMOVED lines=17> */
.L_x_19017:
        /* <DEDUP_REMOVED lines=13> */
.L_x_19019:
[----:B------:R-:W-:Y:S05]  /*7ad0*/  BSYNC.RECONVERGENT B2 ;  /* 0x0000000000027941 */ /* 0x000fea0003800200 */
.L_x_19018:
        /* <DEDUP_REMOVED lines=59> */
[----:B------:R-:W-:Y:S01]  /*7e90*/  LOP3.LUT R179, R193, R178, R197, 0x96, !PT ;  /* 0x000000b2c1b37212 */ /* 0x000fe200078e96c5 */
[----:B------:R-:W-:-:S07]  /*7ea0*/  IMAD.MOV.U32 R198, RZ, RZ, RZ ;  /* 0x000000ffffc67224 */ /* 0x000fce00078e00ff */
.L_x_19016:
[----:B------:R-:W-:Y:S05]  /*7eb0*/  BSYNC.RECONVERGENT B1 ;  /* 0x0000000000017941 */ /* 0x000fea0003800200 */
.L_x_19015:
        /* <DEDUP_REMOVED lines=28> */
.L_x_19022:
        /* <DEDUP_REMOVED lines=13> */
.L_x_19024:
[----:B------:R-:W-:Y:S05]  /*8150*/  BSYNC.RECONVERGENT B2 ;  /* 0x0000000000027941 */ /* 0x000fea0003800200 */
.L_x_19023:
        /* <DEDUP_REMOVED lines=61> */
.L_x_19021:
[----:B------:R-:W-:Y:S05]  /*8530*/  BSYNC.RECONVERGENT B1 ;  /* 0x0000000000017941 */ /* 0x000fea0003800200 */
.L_x_19020:
[----:B------:R-:W-:Y:S01]  /*8540*/  I2FP.F32.U32 R178, R178 ;  /* 0x000000b200b27245 */ /* 0x000fe20000201000 */
[----:B------:R-:W-:Y:S01]  /*8550*/  IMAD.U32 R197, R168, 0x10000, RZ ;  /* 0x00010000a8c57824 */ /* 0x000fe200078e00ff */
[----:B------:R-:W-:Y:S01]  /*8560*/  ISETP.NE.AND P1, PT, R196, 0x1, PT ;  /* 0x00000001c400780c */ /* 0x000fe20003f25270 */
[----:B------:R-:W-:Y:S02]  /*8570*/  BSSY.RECONVERGENT B1, `(.L_x_19025) ;  /* 0x000005e000017945 */ /* 0x000fe40003800200 */
[----:B------:R-:W-:Y:S01]  /*8580*/  FFMA.FTZ R178, R178, R195, 1.1641532182693481445e-10 ;  /* 0x2f000000b2b27423 */ /* 0x000fe200000100c3 */
[----:B------:R-:W-:-:S04]  /*8590*/  FMUL.FTZ R197, R197, R0 ;  /* 0x00000000c5c57220 */ /* 0x000fc80000410000 */
        /* <DEDUP_REMOVED lines=16> */
.L_x_19027:
        /* <DEDUP_REMOVED lines=13> */
.L_x_19029:
[----:B------:R-:W-:Y:S05]  /*8770*/  BSYNC.RECONVERGENT B2 ;  /* 0x0000000000027941 */ /* 0x000fea0003800200 */
.L_x_19028:
        /* <DEDUP_REMOVED lines=60> */
[----:B------:R-:W-:-:S07]  /*8b40*/  HFMA2 R178, -RZ, RZ, 0, 0 ;  /* 0x00000000ffb27431 */ /* 0x000fce00000001ff */
.L_x_19026:
[----:B------:R-:W-:Y:S05]  /*8b50*/  BSYNC.RECONVERGENT B1 ;  /* 0x0000000000017941 */ /* 0x000fea0003800200 */
.L_x_19025:
        /* <DEDUP_REMOVED lines=23> */
.L_x_19032:
        /* <DEDUP_REMOVED lines=13> */
.L_x_19034:
[----:B------:R-:W-:Y:S05]  /*8da0*/  BSYNC.RECONVERGENT B2 ;  /* 0x0000000000027941 */ /* 0x000fea0003800200 */
.L_x_19033:
        /* <DEDUP_REMOVED lines=61> */
.L_x_19031:
[----:B------:R-:W-:Y:S05]  /*9180*/  BSYNC.RECONVERGENT B1 ;  /* 0x0000000000017941 */ /* 0x000fea0003800200 */
.L_x_19030:
        /* <DEDUP_REMOVED lines=22> */
.L_x_19037:
        /* <DEDUP_REMOVED lines=13> */
.L_x_19039:
[----:B------:R-:W-:Y:S05]  /*93c0*/  BSYNC.RECONVERGENT B2 ;  /* 0x0000000000027941 */ /* 0x000fea0003800200 */
.L_x_19038:
        /* <DEDUP_REMOVED lines=61> */
.L_x_19036:
[----:B------:R-:W-:Y:S05]  /*97a0*/  BSYNC.RECONVERGENT B1 ;  /* 0x0000000000017941 */ /* 0x000fea0003800200 */
.L_x_19035:
        /* <DEDUP_REMOVED lines=23> */
.L_x_19042:
        /* <DEDUP_REMOVED lines=13> */
.L_x_19044:
[----:B------:R-:W-:Y:S05]  /*99f0*/  BSYNC.RECONVERGENT B2 ;  /* 0x0000000000027941 */ /* 0x000fea0003800200 */
.L_x_19043:
        /* <DEDUP_REMOVED lines=61> */
.L_x_19041:
[----:B------:R-:W-:Y:S05]  /*9dd0*/  BSYNC.RECONVERGENT B1 ;  /* 0x0000000000017941 */ /* 0x000fea0003800200 */
.L_x_19040:
        /* <DEDUP_REMOVED lines=22> */
.L_x_19047:
        /* <DEDUP_REMOVED lines=13> */
.L_x_19049:
[----:B------:R-:W-:Y:S05]  /*a010*/  BSYNC.RECONVERGENT B2 ;  /* 0x0000000000027941 */ /* 0x000fea0003800200 */
.L_x_19048:
        /* <DEDUP_REMOVED lines=61> */
.L_x_19046:
[----:B------:R-:W-:Y:S05]  /*a3f0*/  BSYNC.RECONVERGENT B1 ;  /* 0x0000000000017941 */ /* 0x000fea0003800200 */
.L_x_19045:
[----:B------:R-:W-:Y:S01]  /*a400*/  I2FP.F32.U32 R170, R178 ;  /* 0x000000b200aa7245 */ /* 0x000fe20000201000 */
[----:B------:R-:W-:Y:S01]  /*a410*/  IMAD.U32 R189, R171, 0x10000, RZ ;  /* 0x00010000abbd7824 */ /* 0x000fe200078e00ff */
        /* <DEDUP_REMOVED lines=21> */
.L_x_19052:
        /* <DEDUP_REMOVED lines=15> */
.L_x_19054:
[----:B------:R-:W-:Y:S05]  /*a660*/  BSYNC.RECONVERGENT B2 ;  /* 0x0000000000027941 */ /* 0x000fea0003800200 */
.L_x_19053:
        /* <DEDUP_REMOVED lines=61> */
.L_x_19051:
[----:B------:R-:W-:Y:S05]  /*aa40*/  BSYNC.RECONVERGENT B1 ;  /* 0x0000000000017941 */ /* 0x000fea0003800200 */
.L_x_19050:
        /* <DEDUP_REMOVED lines=10> */
.L_x_19014:
[----:B------:R-:W-:Y:S01]  /*aaf0*/  ISETP.NE.AND P0, PT, R178, 0x1, PT ;  /* 0x00000001b200780c */ /* 0x000fe20003f05270 */
[----:B------:R-:W-:Y:S01]  /*ab00*/  BSSY.RECONVERGENT B1, `(.L_x_19056) ;  /* 0x0000059000017945 */ /* 0x000fe20003800200 */
[----:B0-----:R-:W-:Y:S01]  /*ab10*/  IMAD.MOV.U32 R188, RZ, RZ, 0x2 ;  /* 0x00000002ffbc7424 */ /* 0x001fe200078e00ff */
[----:B----4-:R-:W-:Y:S01]  /*ab20*/  MOV R8, R176 ;  /* 0x000000b000087202 */ /* 0x010fe20000000f00 */
        /* <DEDUP_REMOVED lines=12> */
.L_x_19058:
        /* <DEDUP_REMOVED lines=13> */
.L_x_19060:
[----:B------:R-:W-:Y:S05]  /*acc0*/  BSYNC.RECONVERGENT B2 ;  /* 0x0000000000027941 */ /* 0x000fea0003800200 */
.L_x_19059:
        /* <DEDUP_REMOVED lines=59> */
[----:B------:R-:W-:-:S07]  /*b080*/  IMAD.MOV.U32 R8, RZ, RZ, R174 ;  /* 0x000000ffff087224 */ /* 0x000fce00078e00ae */
.L_x_19057:
[----:B------:R-:W-:Y:S05]  /*b090*/  BSYNC.RECONVERGENT B1 ;  /* 0x0000000000017941 */ /* 0x000fea0003800200 */
.L_x_19056:
[----:B------:R-:W0:Y:S01]  /*b0a0*/  LDC R9, c[0x0][0x404] ;  /* 0x00010100ff097b82 */ /* 0x000e220000000800 */
[----:B------:R-:W-:Y:S01]  /*b0b0*/  I2FP.F32.U32 R11, R8 ;  /* 0x00000008000b7245 */ /* 0x000fe20000201000 */
[----:B------:R-:W-:Y:S01]  /*b0c0*/  HFMA2 R8, -RZ, RZ, 0.1171875, 0 ;  /* 0x2f800000ff087431 */ /* 0x000fe200000001ff */
[----:B------:R-:W-:Y:S01]  /*b0d0*/  ISETP.NE.AND P0, PT, R188, 0x1, PT ;  /* 0x00000001bc00780c */ /* 0x000fe20003f05270 */
[----:B------:R-:W-:Y:S01]  /*b0e0*/  BSSY.RECONVERGENT B1, `(.L_x_19061) ;  /* 0x0000060000017945 */ /* 0x000fe20003800200 */
[----:B------:R-:W-:Y:S01]  /*b0f0*/  LOP3.LUT R186, R186, 0xfffffffd, RZ, 0xc0, !PT ;  /* 0xfffffffdbaba7812 */ /* 0x000fe200078ec0ff */
[----:B------:R-:W-:Y:S02]  /*b100*/  IMAD.MOV.U32 R178, RZ, RZ, 0x2 ;  /* 0x00000002ffb27424 */ /* 0x000fe400078e00ff */
[----:B------:R-:W1:Y:S01]  /*b110*/  LDC R10, c[0x0][0x408] ;  /* 0x00010200ff0a7b82 */ /* 0x000e620000000800 */
[----:B------:R-:W-:Y:S01]  /*b120*/  FFMA.FTZ R174, R11, R8, 1.1641532182693481445e-10 ;  /* 0x2f0000000bae7423 */ /* 0x000fe20000010008 */
[C---:B-----5:R-:W-:Y:S01]  /*b130*/  IMAD.U32 R11, R168.reuse, 0x10000, RZ ;  /* 0x00010000a80b7824 */ /* 0x060fe200078e00ff */
[----:B------:R-:W-:-:S03]  /*b140*/  PRMT R168, R168, 0x7632, R168 ;  /* 0x00007632a8a87816 */ /* 0x000fc600000000a8 */
[----:B------:R-:W-:Y:S01]  /*b150*/  FMUL.FTZ R11, R11, R0 ;  /* 0x000000000b0b7220 */ /* 0x000fe20000410000 */
        /* <DEDUP_REMOVED lines=13> */
.L_x_19063:
        /* <DEDUP_REMOVED lines=13> */
.L_x_19065:
[----:B------:R-:W-:Y:S05]  /*b300*/  BSYNC.RECONVERGENT B2 ;  /* 0x0000000000027941 */ /* 0x000fea0003800200 */
.L_x_19064:
        /* <DEDUP_REMOVED lines=61> */
.L_x_19062:
[----:B------:R-:W-:Y:S05]  /*b6e0*/  BSYNC.RECONVERGENT B1 ;  /* 0x0000000000017941 */ /* 0x000fea0003800200 */
.L_x_19061:
[----:B------:R-:W-:Y:S01]  /*b6f0*/  ISETP.NE.AND P1, PT, R178, 0x1, PT ;  /* 0x00000001b200780c */ /* 0x000fe20003f25270 */
[----:B------:R-:W-:Y:S01]  /*b700*/  BSSY.RECONVERGENT B1, `(.L_x_19066) ;  /* 0x000005d000017945 */ /* 0x000fe20003800200 */
[----:B------:R-:W-:Y:S01]  /*b710*/  I2FP.F32.U32 R189, R174 ;  /* 0x000000ae00bd7245 */ /* 0x000fe20000201000 */
[----:B------:R-:W-:-:S04]  /*b720*/  IMAD.MOV.U32 R188, RZ, RZ, 0x2 ;  /* 0x00000002ffbc7424 */ /* 0x000fc800078e00ff */
[----:B------:R-:W-:Y:S01]  /*b730*/  FFMA.FTZ R174, R189, R8, 1.1641532182693481445e-10 ;  /* 0x2f000000bdae7423 */ /* 0x000fe20000010008 */
[----:B------:R-:W-:-:S04]  /*b740*/  IMAD.U32 R189, R168, 0x10000, RZ ;  /* 0x00010000a8bd7824 */ /* 0x000fc800078e00ff */
[----:B------:R-:W-:Y:S01]  /*b750*/  FMUL.FTZ R189, R189, R0 ;  /* 0x00000000bdbd7220 */ /* 0x000fe20000410000 */
[----:B------:R-:W-:Y:S02]  /*b760*/  FSETP.LE.FTZ.AND P0, PT, R174, R9, PT ;  /* 0x00000009ae00720b */ /* 0x000fe40003f13000 */
        /* <DEDUP_REMOVED lines=11> */
.L_x_19068:
        /* <DEDUP_REMOVED lines=13> */
.L_x_19070:
[----:B------:R-:W-:Y:S05]  /*b8f0*/  BSYNC.RECONVERGENT B2 ;  /* 0x0000000000027941 */ /* 0x000fea0003800200 */
.L_x_19069:
        /* <DEDUP_REMOVED lines=61> */
.L_x_19067:
[----:B------:R-:W-:Y:S05]  /*bcd0*/  BSYNC.RECONVERGENT B1 ;  /* 0x0000000000017941 */ /* 0x000fea0003800200 */
.L_x_19066:
[----:B------:R-:W-:Y:S01]  /*bce0*/  ISETP.NE.AND P2, PT, R188, 0x1, PT ;  /* 0x00000001bc00780c */ /* 0x000fe20003f45270 */
[----:B------:R-:W-:Y:S01]  /*bcf0*/  BSSY.RECONVERGENT B1, `(.L_x_19071) ;  /* 0x000005e000017945 */ /* 0x000fe20003800200 */
[----:B------:R-:W-:Y:S01]  /*bd00*/  I2FP.F32.U32 R189, R174 ;  /* 0x000000ae00bd7245 */ /* 0x000fe20000201000 */
[----:B------:R-:W-:Y:S01]  /*bd10*/  IMAD.MOV.U32 R190, RZ, RZ, 0x2 ;  /* 0x00000002ffbe7424 */ /* 0x000fe200078e00ff */
[----:B------:R-:W-:-:S03]  /*bd20*/  MOV R178, R176 ;  /* 0x000000b000b27202 */ /* 0x000fc60000000f00 */
[----:B------:R-:W-:Y:S01]  /*bd30*/  FFMA.FTZ R174, R189, R8, 1.1641532182693481445e-10 ;  /* 0x2f000000bdae7423 */ /* 0x000fe20000010008 */
[----:B------:R-:W-:-:S04]  /*bd40*/  IMAD.U32 R189, R169, 0x10000, RZ ;  /* 0x00010000a9bd7824 */ /* 0x000fc800078e00ff */
[----:B------:R-:W-:Y:S01]  /*bd50*/  FMUL.FTZ R189, R189, R0 ;  /* 0x00000000bdbd7220 */ /* 0x000fe20000410000 */
[----:B------:R-:W-:Y:S02]  /*bd60*/  FSETP.LE.FTZ.AND P1, PT, R174, R9, PT ;  /* 0x00000009ae00720b */ /* 0x000fe40003f33000 */
[----:B------:R-:W-:Y:S01]  /*bd70*/  PRMT R174, R169, 0x7632, R174 ;  /* 0x00007632a9ae7816 */ /* 0x000fe200000000ae */
        /* <DEDUP_REMOVED lines=10> */
.L_x_19073:
        /* <DEDUP_REMOVED lines=13> */
.L_x_19075:
[----:B------:R-:W-:Y:S05]  /*bef0*/  BSYNC.RECONVERGENT B2 ;  /* 0x0000000000027941 */ /* 0x000fea0003800200 */
.L_x_19074:
        /* <DEDUP_REMOVED lines=58> */
[----:B------:R-:W-:Y:S02]  /*c2a0*/  IMAD.MOV.U32 R178, RZ, RZ, R194 ;  /* 0x000000ffffb27224 */ /* 0x000fe400078e00c2 */
[----:B------:R-:W-:Y:S02]  /*c2b0*/  IMAD.MOV.U32 R194, RZ, RZ, R190 ;  /* 0x000000ffffc27224 */ /* 0x000fe400078e00be */
[----:B------:R-:W-:-:S07]  /*c2c0*/  HFMA2 R190, -RZ, RZ, 0, 0 ;  /* 0x00000000ffbe7431 */ /* 0x000fce00000001ff */
.L_x_19072:
[----:B------:R-:W-:Y:S05]  /*c2d0*/  BSYNC.RECONVERGENT B1 ;  /* 0x0000000000017941 */ /* 0x000fea0003800200 */
.L_x_19071:
[----:B------:R-:W-:Y:S01]  /*c2e0*/  ISETP.NE.AND P3, PT, R190, 0x1, PT ;  /* 0x00000001be00780c */ /* 0x000fe20003f65270 */
[----:B------:R-:W-:Y:S01]  /*c2f0*/  IMAD.U32 R191, R174, 0x10000, RZ ;  /* 0x00010000aebf7824 */ /* 0x000fe200078e00ff */
[----:B------:R-:W-:Y:S01]  /*c300*/  I2FP.F32.U32 R189, R178 ;  /* 0x000000b200bd7245 */ /* 0x000fe20000201000 */
[----:B------:R-:W-:Y:S01]  /*c310*/  BSSY.RECONVERGENT B1, `(.L_x_19076) ;  /* 0x000005b000017945 */ /* 0x000fe20003800200 */
[----:B------:R-:W-:Y:S02]  /*c320*/  IMAD.MOV.U32 R193, RZ, RZ, 0x2 ;  /* 0x00000002ffc17424 */ /* 0x000fe400078e00ff */
[----:B------:R-:W-:Y:S01]  /*c330*/  FMUL.FTZ R191, R191, R0 ;  /* 0x00000000bfbf7220 */ /* 0x000fe20000410000 */
[----:B------:R-:W-:Y:S01]  /*c340*/  MOV R178, R176 ;  /* 0x000000b000b27202 */ /* 0x000fe20000000f00 */
[----:B------:R-:W-:-:S05]  /*c350*/  FFMA.FTZ R174, R189, R8, 1.1641532182693481445e-10 ;  /* 0x2f000000bdae7423 */ /* 0x000fca0000010008 */
[----:B------:R-:W-:Y:S01]  /*c360*/  FSETP.LE.FTZ.AND P2, PT, R174, R9, PT ;  /* 0x00000009ae00720b */ /* 0x000fe20003f53000 */
        /* <DEDUP_REMOVED lines=10> */
.L_x_19078:
        /* <DEDUP_REMOVED lines=13> */
.L_x_19080:
[----:B------:R-:W-:Y:S05]  /*c4e0*/  BSYNC.RECONVERGENT B2 ;  /* 0x0000000000027941 */ /* 0x000fea0003800200 */
.L_x_19079:
        /* <DEDUP_REMOVED lines=56> */
[----:B------:R-:W-:Y:S01]  /*c870*/  MOV R176, R196 ;  /* 0x000000c400b07202 */ /* 0x000fe20000000f00 */
[----:B------:R-:W-:-:S05]  /*c880*/  VIADD R189, R3, 0x96a522ad ;  /* 0x96a522ad03bd7836 */ /* 0x000fca0000000000 */
[----:B------:R-:W-:Y:S01]  /*c890*/  LOP3.LUT R179, R189, R178, R191, 0x96, !PT ;  /* 0x000000b2bdb37212 */ /* 0x000fe200078e96bf */
[----:B------:R-:W-:Y:S02]  /*c8a0*/  IMAD.MOV.U32 R178, RZ, RZ, R194 ;  /* 0x000000ffffb27224 */ /* 0x000fe400078e00c2 */
[----:B------:R-:W-:-:S07]  /*c8b0*/  IMAD.MOV.U32 R194, RZ, RZ, R190 ;  /* 0x000000ffffc27224 */ /* 0x000fce00078e00be */
.L_x_19077:
[----:B------:R-:W-:Y:S05]  /*c8c0*/  BSYNC.RECONVERGENT B1 ;  /* 0x0000000000017941 */ /* 0x000fea0003800200 */
.L_x_19076:
        /* <DEDUP_REMOVED lines=20> */
.L_x_19083:
        /* <DEDUP_REMOVED lines=13> */
.L_x_19085:
[----:B------:R-:W-:Y:S05]  /*cae0*/  BSYNC.RECONVERGENT B2 ;  /* 0x0000000000027941 */ /* 0x000fea0003800200 */
.L_x_19084:
        /* <DEDUP_REMOVED lines=61> */
.L_x_19082:
[----:B------:R-:W-:Y:S05]  /*cec0*/  BSYNC.RECONVERGENT B1 ;  /* 0x0000000000017941 */ /* 0x000fea0003800200 */
.L_x_19081:
        /* <DEDUP_REMOVED lines=19> */
.L_x_19088:
        /* <DEDUP_REMOVED lines=13> */
.L_x_19090:
[----:B------:R-:W-:Y:S05]  /*d0d0*/  BSYNC.RECONVERGENT B2 ;  /* 0x0000000000027941 */ /* 0x000fea0003800200 */
.L_x_19089:
        /* <DEDUP_REMOVED lines=61> */
.L_x_19087:
[----:B------:R-:W-:Y:S05]  /*d4b0*/  BSYNC.RECONVERGENT B1 ;  /* 0x0000000000017941 */ /* 0x000fea0003800200 */
.L_x_19086:
[----:B------:R-:W-:Y:S01]  /*d4c0*/  ISETP.NE.AND P6, PT, R193, 0x1, PT ;  /* 0x00000001c100780c */ /* 0x000fe20003fc5270 */
[C---:B------:R-:W-:Y:S01]  /*d4d0*/  IMAD.U32 R191, R171.reuse, 0x10000, RZ ;  /* 0x00010000abbf7824 */ /* 0x040fe200078e00ff */
[----:B------:R-:W-:Y:S01]  /*d4e0*/  I2FP.F32.U32 R189, R189 ;  /* 0x000000bd00bd7245 */ /* 0x000fe20000201000 */
[----:B------:R-:W-:Y:S01]  /*d4f0*/  BSSY.RECONVERGENT B1, `(.L_x_19091) ;  /* 0x000005e000017945 */ /* 0x000fe20003800200 */
[----:B------:R-:W-:Y:S01]  /*d500*/  PRMT R171, R171, 0x7632, R171 ;  /* 0x00007632abab7816 */ /* 0x000fe200000000ab */
[----:B------:R-:W-:Y:S02]  /*d510*/  IMAD.MOV.U32 R178, RZ, RZ, 0x2 ;  /* 0x00000002ffb27424 */ /* 0x000fe400078e00ff */
[----:B------:R-:W-:Y:S01]  /*d520*/  FFMA.FTZ R190, R189, R8, 1.1641532182693481445e-10 ;  /* 0x2f000000bdbe7423 */ /* 0x000fe20000010008 */
[----:B------:R-:W-:Y:S01]  /*d530*/  FMUL.FTZ R189, R191, R0 ;  /* 0x00000000bfbd7220 */ /* 0x000fe20000410000 */
[----:B------:R-:W-:-:S03]  /*d540*/  MOV R191, R176 ;  /* 0x000000b000bf7202 */ /* 0x000fc60000000f00 */
[----:B------:R-:W-:Y:S01]  /*d550*/  FMUL.FTZ R189, R189, R10 ;  /* 0x0000000abdbd7220 */ /* 0x000fe20000410000 */
        /* <DEDUP_REMOVED lines=10> */
.L_x_19093:
        /* <DEDUP_REMOVED lines=15> */
.L_x_19095:
[----:B------:R-:W-:Y:S05]  /*d6f0*/  BSYNC.RECONVERGENT B2 ;  /* 0x0000000000027941 */ /* 0x000fea0003800200 */
.L_x_19094:
        /* <DEDUP_REMOVED lines=61> */
.L_x_19092:
[----:B------:R-:W-:Y:S05]  /*dad0*/  BSYNC.RECONVERGENT B1 ;  /* 0x0000000000017941 */ /* 0x000fea0003800200 */
.L_x_19091:
[----:B------:R-:W-:Y:S01]  /*dae0*/  I2FP.F32.U32 R191, R191 ;  /* 0x000000bf00bf7245 */ /* 0x000fe20000201000 */
[----:B------:R-:W-:Y:S01]  /*daf0*/  IMAD.U32 R171, R171, 0x10000, RZ ;  /* 0x00010000abab7824 */ /* 0x000fe200078e00ff */
[----:B------:R-:W-:-:S03]  /*db00*/  LOP3.LUT P6, RZ, R186, 0x2, RZ, 0xc0, !PT ;  /* 0x00000002baff7812 */ /* 0x000fc600078cc0ff */
[----:B------:R-:W-:Y:S01]  /*db10*/  FFMA.FTZ R190, R191, R8, 1.1641532182693481445e-10 ;  /* 0x2f000000bfbe7423 */ /* 0x000fe20000010008 */
[----:B------:R-:W-:Y:S01]  /*db20*/  FMUL.FTZ R171, R171, R0 ;  /* 0x00000000abab7220 */ /* 0x000fe20000410000 */
[----:B------:R-:W-:Y:S02]  /*db30*/  FSEL R8, R11, RZ, P6 ;  /* 0x000000ff0b087208 */ /* 0x000fe40003000000 */
[----:B------:R-:W-:Y:S01]  /*db40*/  FSEL R11, R174, RZ, P2 ;  /* 0x000000ffae0b7208 */ /* 0x000fe20001000000 */
[----:B------:R-:W-:Y:S01]  /*db50*/  FMUL.FTZ R171, R171, R10 ;  /* 0x0000000aabab7220 */ /* 0x000fe20000410000 */
[----:B------:R-:W-:Y:S02]  /*db60*/  FSETP.GTU.FTZ.AND P6, PT, R190, R9, PT ;  /* 0x00000009be00720b */ /* 0x000fe40003fdc000 */
[----:B------:R-:W-:Y:S02]  /*db70*/  FSEL R9, R168, RZ, P0 ;  /* 0x000000ffa8097208 */ /* 0x000fe40000000000 */
[----:B------:R-:W-:-:S02]  /*db80*/  FSEL R171, R171, RZ, !P6 ;  /* 0x000000ffabab7208 */ /* 0x000fc40007000000 */
[----:B------:R-:W-:Y:S02]  /*db90*/  FSEL R10, R169, RZ, P1 ;  /* 0x000000ffa90a7208 */ /* 0x000fe40000800000 */
[----:B------:R-:W-:Y:S02]  /*dba0*/  FSEL R168, R170, RZ, P3 ;  /* 0x000000ffaaa87208 */ /* 0x000fe40001800000 */
[----:B------:R-:W-:Y:S02]  /*dbb0*/  PLOP3.LUT P6, PT, P6, PT, PT, 0x8, 0x80 ;  /* 0x000000000080781c */ /* 0x000fe400037ce170 */
[----:B------:R-:W-:Y:S02]  /*dbc0*/  FSEL R169, R188, RZ, P4 ;  /* 0x000000ffbca97208 */ /* 0x000fe40002000000 */
[----:B------:R-:W-:-:S09]  /*dbd0*/  FSEL R170, R189, RZ, P5 ;  /* 0x000000ffbdaa7208 */ /* 0x000fd20002800000 */
.L_x_19055:
        /* <DEDUP_REMOVED lines=22> */
.L_x_19013:
[----:B------:R-:W-:Y:S05]  /*dd40*/  BSYNC.RECONVERGENT B0 ;  /* 0x0000000000007941 */ /* 0x000fea0003800200 */
.L_x_19012:
        /* <DEDUP_REMOVED lines=11> */
[----:B------:R-:W0:Y:S02]  /*de00*/  LDC.64 R4, c[0x0][0x3a0] ;  /* 0x0000e800ff047b82 */ /* 0x000e240000000a00 */
[----:B0-2---:R-:W-:-:S05]  /*de10*/  IMAD.WIDE.U32 R196, R185, 0x20, R4 ;  /* 0x00000020b9c47825 */ /* 0x005fca00078e0004 */
        /* <DEDUP_REMOVED lines=18> */
.L_x_19101:
        /* <DEDUP_REMOVED lines=13> */
.L_x_19103:
[----:B------:R-:W-:Y:S05]  /*e010*/  BSYNC.RECONVERGENT B2 ;  /* 0x0000000000027941 */ /* 0x000fea0003800200 */
.L_x_19102:
        /* <DEDUP_REMOVED lines=61> */
.L_x_19100:
[----:B------:R-:W-:Y:S05]  /*e3f0*/  BSYNC.RECONVERGENT B1 ;  /* 0x0000000000017941 */ /* 0x000fea0003800200 */
.L_x_19099:
        /* <DEDUP_REMOVED lines=28> */
.L_x_19106:
        /* <DEDUP_REMOVED lines=13> */
.L_x_19108:
[----:B------:R-:W-:Y:S05]  /*e690*/  BSYNC.RECONVERGENT B2 ;  /* 0x0000000000027941 */ /* 0x000fea0003800200 */
.L_x_19107:
        /* <DEDUP_REMOVED lines=61> */
.L_x_19105:
[----:B------:R-:W-:Y:S05]  /*ea70*/  BSYNC.RECONVERGENT B1 ;  /* 0x0000000000017941 */ /* 0x000fea0003800200 */
.L_x_19104:
        /* <DEDUP_REMOVED lines=22> */
.L_x_19111:
        /* <DEDUP_REMOVED lines=13> */
.L_x_19113:
[----:B------:R-:W-:Y:S05]  /*ecb0*/  BSYNC.RECONVERGENT B2 ;  /* 0x0000000000027941 */ /* 0x000fea0003800200 */
.L_x_19112:
        /* <DEDUP_REMOVED lines=61> */
.L_x_19110:
[----:B------:R-:W-:Y:S05]  /*f090*/  BSYNC.RECONVERGENT B1 ;  /* 0x0000000000017941 */ /* 0x000fea0003800200 */
.L_x_19109:
        /* <DEDUP_REMOVED lines=23> */
.L_x_19116:
        /* <DEDUP_REMOVED lines=13> */
.L_x_19118:
[----:B------:R-:W-:Y:S05]  /*f2e0*/  BSYNC.RECONVERGENT B2 ;  /* 0x0000000000027941 */ /* 0x000fea0003800200 */
.L_x_19117:
        /* <DEDUP_REMOVED lines=61> */
.L_x_19115:
[----:B------:R-:W-:Y:S05]  /*f6c0*/  BSYNC.RECONVERGENT B1 ;  /* 0x0000000000017941 */ /* 0x000fea0003800200 */
.L_x_19114:
        /* <DEDUP_REMOVED lines=22> */
.L_x_19121:
        /* <DEDUP_REMOVED lines=13> */
.L_x_19123:
[----:B------:R-:W-:Y:S05]  /*f900*/  BSYNC.RECONVERGENT B2 ;  /* 0x0000000000027941 */ /* 0x000fea0003800200 */
.L_x_19122:
        /* <DEDUP_REMOVED lines=61> */
.L_x_19120:
[----:B------:R-:W-:Y:S05]  /*fce0*/  BSYNC.RECONVERGENT B1 ;  /* 0x0000000000017941 */ /* 0x000fea0003800200 */
.L_x_19119:
        /* <DEDUP_REMOVED lines=23> */
.L_x_19126:
        /* <DEDUP_REMOVED lines=13> */
.L_x_19128:
[----:B------:R-:W-:Y:S05]  /*ff30*/  BSYNC.RECONVERGENT B2 ;  /* 0x0000000000027941 */ /* 0x000fea0003800200 */
.L_x_19127:
        /* <DEDUP_REMOVED lines=61> */
.L_x_19125:
[----:B------:R-:W-:Y:S05]  /*10310*/  BSYNC.RECONVERGENT B1 ;  /* 0x0000000000017941 */ /* 0x000fea0003800200 */
.L_x_19124:
        /* <DEDUP_REMOVED lines=22> */
.L_x_19131:
        /* <DEDUP_REMOVED lines=13> */
.L_x_19133:
[----:B------:R-:W-:Y:S05]  /*10550*/  BSYNC.RECONVERGENT B2 ;  /* 0x0000000000027941 */ /* 0x000fea0003800200 */
.L_x_19132:
        /* <DEDUP_REMOVED lines=61> */
.L_x_19130:
[----:B------:R-:W-:Y:S05]  /*10930*/  BSYNC.RECONVERGENT B1 ;  /* 0x0000000000017941 */ /* 0x000fea0003800200 */
.L_x_19129:
        /* <DEDUP_REMOVED lines=23> */
.L_x_19136:
        /* <DEDUP_REMOVED lines=15> */
.L_x_19138:
[----:B------:R-:W-:Y:S05]  /*10ba0*/  BSYNC.RECONVERGENT B2 ;  /* 0x0000000000027941 */ /* 0x000fea0003800200 */
.L_x_19137:
        /* <DEDUP_REMOVED lines=61> */
.L_x_19135:
[----:B------:R-:W-:Y:S05]  /*10f80*/  BSYNC.RECONVERGENT B1 ;  /* 0x0000000000017941 */ /* 0x000fea0003800200 */
.L_x_19134:
        /* <DEDUP_REMOVED lines=10> */
.L_x_19098:
[----:B------:R-:W-:Y:S01]  /*11030*/  ISETP.NE.AND P0, PT, R178, 0x1, PT ;  /* 0x00000001b200780c */ /* 0x000fe20003f05270 */
[----:B------:R-:W-:Y:S01]  /*11040*/  BSSY.RECONVERGENT B1, `(.L_x_19140) ;  /* 0x0000059000017945 */ /* 0x000fe20003800200 */
[----:B0-2---:R-:W-:Y:S01]  /*11050*/  IMAD.MOV.U32 R188, RZ, RZ, 0x2 ;  /* 0x00000002ffbc7424 */ /* 0x005fe200078e00ff */
        /* <DEDUP_REMOVED lines=13> */
.L_x_19142:
        /* <DEDUP_REMOVED lines=13> */
.L_x_19144:
[----:B------:R-:W-:Y:S05]  /*11200*/  BSYNC.RECONVERGENT B2 ;  /* 0x0000000000027941 */ /* 0x000fea0003800200 */
.L_x_19143:
        /* <DEDUP_REMOVED lines=60> */
.L_x_19141:
[----:B------:R-:W-:Y:S05]  /*115d0*/  BSYNC.RECONVERGENT B1 ;  /* 0x0000000000017941 */ /* 0x000fea0003800200 */
.L_x_19140:
        /* <DEDUP_REMOVED lines=25> */
.L_x_19147:
        /* <DEDUP_REMOVED lines=13> */
.L_x_19149:
[----:B------:R-:W-:Y:S05]  /*11840*/  BSYNC.RECONVERGENT B2 ;  /* 0x0000000000027941 */ /* 0x000fea0003800200 */
.L_x_19148:
        /* <DEDUP_REMOVED lines=61> */
.L_x_19146:
[----:B------:R-:W-:Y:S05]  /*11c20*/  BSYNC.RECONVERGENT B1 ;  /* 0x0000000000017941 */ /* 0x000fea0003800200 */
.L_x_19145:
        /* <DEDUP_REMOVED lines=19> */
.L_x_19152:
        /* <DEDUP_REMOVED lines=13> */
.L_x_19154:
[----:B------:R-:W-:Y:S05]  /*11e30*/  BSYNC.RECONVERGENT B2 ;  /* 0x0000000000027941 */ /* 0x000fea0003800200 */
.L_x_19153:
        /* <DEDUP_REMOVED lines=61> */
.L_x_19151:
[----:B------:R-:W-:Y:S05]  /*12210*/  BSYNC.RECONVERGENT B1 ;  /* 0x0000000000017941 */ /* 0x000fea0003800200 */
.L_x_19150:
        /* <DEDUP_REMOVED lines=20> */
.L_x_19157:
        /* <DEDUP_REMOVED lines=13> */
.L_x_19159:
[----:B------:R-:W-:Y:S05]  /*12430*/  BSYNC.RECONVERGENT B2 ;  /* 0x0000000000027941 */ /* 0x000fea0003800200 */
.L_x_19158:
        /* <DEDUP_REMOVED lines=61> */
.L_x_19156:
[----:B------:R-:W-:Y:S05]  /*12810*/  BSYNC.RECONVERGENT B1 ;  /* 0x0000000000017941 */ /* 0x000fea0003800200 */
.L_x_19155:
        /* <DEDUP_REMOVED lines=19> */
.L_x_19162:
        /* <DEDUP_REMOVED lines=13> */
.L_x_19164:
[----:B------:R-:W-:Y:S05]  /*12a20*/  BSYNC.RECONVERGENT B2 ;  /* 0x0000000000027941 */ /* 0x000fea0003800200 */
.L_x_19163:
        /* <DEDUP_REMOVED lines=57> */
[----:B------:R-:W-:Y:S02]  /*12dc0*/  VIADD R189, R3, 0x96a522ad ;  /* 0x96a522ad03bd7836 */ /* 0x000fe40000000000 */
[----:B------:R-:W-:Y:S02]  /*12dd0*/  IMAD.MOV.U32 R188, RZ, RZ, R194 ;  /* 0x000000ffffbc7224 */ /* 0x000fe400078e00c2 */
[----:B------:R-:W-:Y:S01]  /*12de0*/  IMAD.MOV.U32 R194, RZ, RZ, R190 ;  /* 0x000000ffffc27224 */ /* 0x000fe200078e00be */
[----:B------:R-:W-:-:S07]  /*12df0*/  LOP3.LUT R179, R189, R178, R191, 0x96, !PT ;  /* 0x000000b2bdb37212 */ /* 0x000fce00078e96bf */
.L_x_19161:
[----:B------:R-:W-:Y:S05]  /*12e00*/  BSYNC.RECONVERGENT B1 ;  /* 0x0000000000017941 */ /* 0x000fea0003800200 */
.L_x_19160:
        /* <DEDUP_REMOVED lines=20> */
.L_x_19167:
        /* <DEDUP_REMOVED lines=13> */
.L_x_19169:
[----:B------:R-:W-:Y:S05]  /*13020*/  BSYNC.RECONVERGENT B2 ;  /* 0x0000000000027941 */ /* 0x000fea0003800200 */
.L_x_19168:
        /* <DEDUP_REMOVED lines=61> */
.L_x_19166:
[----:B------:R-:W-:Y:S05]  /*13400*/  BSYNC.RECONVERGENT B1 ;  /* 0x0000000000017941 */ /* 0x000fea0003800200 */
.L_x_19165:
        /* <DEDUP_REMOVED lines=19> */
.L_x_19172:
        /* <DEDUP_REMOVED lines=13> */
.L_x_19174:
[----:B------:R-:W-:Y:S05]  /*13610*/  BSYNC.RECONVERGENT B2 ;  /* 0x0000000000027941 */ /* 0x000fea0003800200 */
.L_x_19173:
        /* <DEDUP_REMOVED lines=61> */
.L_x_19171:
[----:B------:R-:W-:Y:S05]  /*139f0*/  BSYNC.RECONVERGENT B1 ;  /* 0x0000000000017941 */ /* 0x000fea0003800200 */
.L_x_19170:
[----:B------:R-:W-:Y:S01]  /*13a00*/  ISETP.NE.AND P6, PT, R193, 0x1, PT ;  /* 0x00000001c100780c */ /* 0x000fe20003fc5270 */
[C---:B------:R-:W-:Y:S01]  /*13a10*/  IMAD.U32 R191, R167.reuse, 0x10000, RZ ;  /* 0x00010000a7bf7824 */ /* 0x040fe200078e00ff */
[----:B------:R-:W-:Y:S01]  /*13a20*/  I2FP.F32.U32 R189, R189 ;  /* 0x000000bd00bd7245 */ /* 0x000fe20000201000 */
[----:B------:R-:W-:Y:S01]  /*13a30*/  BSSY.RECONVERGENT B1, `(.L_x_19175) ;  /* 0x000005e000017945 */ /* 0x000fe20003800200 */
[----:B------:R-:W-:Y:S02]  /*13a40*/  PRMT R167, R167, 0x7632, R167 ;  /* 0x00007632a7a77816 */ /* 0x000fe400000000a7 */
[----:B------:R-:W-:Y:S01]  /*13a50*/  MOV R178, 0x2 ;  /* 0x0000000200b27802 */ /* 0x000fe20000000f00 */
[----:B------:R-:W-:Y:S01]  /*13a60*/  FFMA.FTZ R190, R189, R4, 1.1641532182693481445e-10 ;  /* 0x2f000000bdbe7423 */ /* 0x000fe20000010004 */
[----:B------:R-:W-:Y:S01]  /*13a70*/  FMUL.FTZ R189, R191, R0 ;  /* 0x00000000bfbd7220 */ /* 0x000fe20000410000 */
[----:B------:R-:W-:-:S03]  /*13a80*/  IMAD.MOV.U32 R191, RZ, RZ, R176 ;  /* 0x000000ffffbf7224 */ /* 0x000fc600078e00b0 */
[----:B------:R-:W-:Y:S01]  /*13a90*/  FMUL.FTZ R189, R189, R6 ;  /* 0x00000006bdbd7220 */ /* 0x000fe20000410000 */
        /* <DEDUP_REMOVED lines=10> */
.L_x_19177:
        /* <DEDUP_REMOVED lines=15> */
.L_x_19179:
[----:B------:R-:W-:Y:S05]  /*13c30*/  BSYNC.RECONVERGENT B2 ;  /* 0x0000000000027941 */ /* 0x000fea0003800200 */
.L_x_19178:
        /* <DEDUP_REMOVED lines=61> */
.L_x_19176:
[----:B------:R-:W-:Y:S05]  /*14010*/  BSYNC.RECONVERGENT B1 ;  /* 0x0000000000017941 */ /* 0x000fea0003800200 */
.L_x_19175:
        /* <DEDUP_REMOVED lines=16> */
.L_x_19139:
        /* <DEDUP_REMOVED lines=10> */
[----:B------:R-:W-:Y:S02]  /*141c0*/  LOP3.LUT R174, R174, R190, R191, 0xfe, !PT ;  /* 0x000000beaeae7212 */ /* 0x000fe400078efebf */
[----:B------:R-:W-:Y:S02]  /*141d0*/  SEL R195, RZ, 0x1, !P3 ;  /* 0x00000001ffc37807 */ /* 0x000fe40005800000 */
[----:B------:R-:W-:Y:S01]  /*141e0*/  SEL R193, RZ, 0x1, !P6 ;  /* 0x00000001ffc17807 */ /* 0x000fe20007000000 */
[----:B0-----:R-:W-:Y:S01]  /*141f0*/  IMAD.WIDE.U32 R190, R185, 0x20, R188 ;  /* 0x00000020b9be7825 */ /* 0x001fe200078e00bc */
[----:B------:R-:W-:-:S02]  /*14200*/  LOP3.LUT R189, R198, R195, RZ, 0xfc, !PT ;  /* 0x000000c3c6bd7212 */ /* 0x000fc400078efcff */
[----:B------:R-:W-:Y:S02]  /*14210*/  LOP3.LUT R188, R174, R193, RZ, 0xfc, !PT ;  /* 0x000000c1aebc7212 */ /* 0x000fe400078efcff */
[----:B------:R3:W-:Y:S01]  /*14220*/  STG.E.128 desc[UR8][R190.64], R4 ;  /* 0x00000004be007986 */ /* 0x0007e2000c101d08 */
[----:B------:R-:W-:Y:S01]  /*14230*/  MOV R174, R194 ;  /* 0x000000c200ae7202 */ /* 0x000fe20000000f00 */
[C---:B-1----:R-:W-:Y:S02]  /*14240*/  IMAD.WIDE.U32 R196, R185.reuse, 0x8, R196 ;  /* 0x00000008b9c47825 */ /* 0x042fe400078e00c4 */
[----:B------:R3:W-:Y:S02]  /*14250*/  STG.E.128 desc[UR8][R190.64+0x10], R164 ;  /* 0x000010a4be007986 */ /* 0x0007e4000c101d08 */
[----:B------:R-:W-:Y:S02]  /*14260*/  VIADD R185, R185, 0x80 ;  /* 0x00000080b9b97836 */ /* 0x000fe40000000000 */
[----:B------:R3:W-:Y:S05]  /*14270*/  STG.E.64 desc[UR8][R196.64], R188 ;  /* 0x000000bcc4007986 */ /* 0x0007ea000c101b08 */
.L_x_19097:
[----:B------:R-:W-:Y:S05]  /*14280*/  BSYNC.RECONVERGENT B0 ;  /* 0x0000000000007941 */ /* 0x000fea0003800200 */
.L_x_19096:
        /* <DEDUP_REMOVED lines=12> */
[----:B0-23--:R-:W-:-:S05]  /*14350*/  IMAD.WIDE.U32 R196, R185, 0x20, R132 ;  /* 0x00000020b9c47825 */ /* 0x00dfca00078e0084 */
        /* <DEDUP_REMOVED lines=18> */
.L_x_19185:
        /* <DEDUP_REMOVED lines=13> */
.L_x_19187:
[----:B------:R-:W-:Y:S05]  /*14550*/  BSYNC.RECONVERGENT B2 ;  /* 0x0000000000027941 */ /* 0x000fea0003800200 */
.L_x_19186:
        /* <DEDUP_REMOVED lines=52> */
[----:B------:R-:W-:Y:S01]  /*148a0*/  IMAD.WIDE.U32 R198, R197, -0x326172a9, RZ ;  /* 0xcd9e8d57c5c67825 */ /* 0x000fe200078e00ff */
[----:B------:R-:W-:-:S03]  /*148b0*/  MOV R195, R174 ;  /* 0x000000ae00c37202 */ /* 0x000fc60000000f00 */
[----:B------:R-:W-:Y:S01]  /*148c0*/  IMAD.WIDE.U32 R196, R193, -0x2daee0ad, RZ ;  /* 0xd2511f53c1c47825 */ /* 0x000fe200078e00ff */
[----:B------:R-:W-:Y:S02]  /*148d0*/  LOP3.LUT R180, R179, R194, R199, 0x96, !PT ;  /* 0x000000c2b3b47212 */ /* 0x000fe400078e96c7 */
[----:B------:R-:W-:Y:S01]  /*148e0*/  MOV R176, R198 ;  /* 0x000000c600b07202 */ /* 0x000fe20000000f00 */
[----:B------:R-:W-:Y:S02]  /*148f0*/  VIADD R193, R3, 0x96a522ad ;  /* 0x96a522ad03c17836 */ /* 0x000fe40000000000 */
[----:B------:R-:W-:Y:S02]  /*14900*/  IMAD.MOV.U32 R194, RZ, RZ, R196 ;  /* 0x000000ffffc27224 */ /* 0x000fe400078e00c4 */
[----:B------:R-:W-:Y:S01]  /*14910*/  IMAD.MOV.U32 R198, RZ, RZ, RZ ;  /* 0x000000ffffc67224 */ /* 0x000fe200078e00ff */
[----:B------:R-:W-:-:S07]  /*14920*/  LOP3.LUT R179, R193, R178, R197, 0x96, !PT ;  /* 0x000000b2c1b37212 */ /* 0x000fce00078e96c5 */
.L_x_19184:
[----:B------:R-:W-:Y:S05]  /*14930*/  BSYNC.RECONVERGENT B1 ;  /* 0x0000000000017941 */ /* 0x000fea0003800200 */
.L_x_19183:
        /* <DEDUP_REMOVED lines=28> */
.L_x_19190:
        /* <DEDUP_REMOVED lines=13> */
.L_x_19192:
[----:B------:R-:W-:Y:S05]  /*14bd0*/  BSYNC.RECONVERGENT B2 ;  /* 0x0000000000027941 */ /* 0x000fea0003800200 */
.L_x_19191:
        /* <DEDUP_REMOVED lines=56> */
[----:B------:R-:W-:Y:S02]  /*14f60*/  HFMA2 R196, -RZ, RZ, 0, 0 ;  /* 0x00000000ffc47431 */ /* 0x000fe400000001ff */
[----:B------:R-:W-:Y:S01]  /*14f70*/  IMAD.MOV.U32 R176, RZ, RZ, R200 ;  /* 0x000000ffffb07224 */ /* 0x000fe200078e00c8 */
[----:B------:R-:W-:Y:S02]  /*14f80*/  LOP3.LUT R179, R197, R178, R199, 0x96, !PT ;  /* 0x000000b2c5b37212 */ /* 0x000fe400078e96c7 */
[----:B------:R-:W-:Y:S01]  /*14f90*/  MOV R178, R194 ;  /* 0x000000c200b27202 */ /* 0x000fe20000000f00 */
[----:B------:R-:W-:-:S07]  /*14fa0*/  IMAD.MOV.U32 R194, RZ, RZ, R198 ;  /* 0x000000ffffc27224 */ /* 0x000fce00078e00c6 */
.L_x_19189:
[----:B------:R-:W-:Y:S05]  /*14fb0*/  BSYNC.RECONVERGENT B1 ;  /* 0x0000000000017941 */ /* 0x000fea0003800200 */
.L_x_19188:
        /* <DEDUP_REMOVED lines=22> */
.L_x_19195:
        /* <DEDUP_REMOVED lines=13> */
.L_x_19197:
[----:B------:R-:W-:Y:S05]  /*151f0*/  BSYNC.RECONVERGENT B2 ;  /* 0x0000000000027941 */ /* 0x000fea0003800200 */
.L_x_19196:
        /* <DEDUP_REMOVED lines=61> */
.L_x_19194:
[----:B------:R-:W-:Y:S05]  /*155d0*/  BSYNC.RECONVERGENT B1 ;  /* 0x0000000000017941 */ /* 0x000fea0003800200 */
.L_x_19193:
        /* <DEDUP_REMOVED lines=23> */
.L_x_19200:
        /* <DEDUP_REMOVED lines=13> */
.L_x_19202:
[----:B------:R-:W-:Y:S05]  /*15820*/  BSYNC.RECONVERGENT B2 ;  /* 0x0000000000027941 */ /* 0x000fea0003800200 */
.L_x_19201:
        /* <DEDUP_REMOVED lines=61> */
.L_x_19199:
[----:B------:R-:W-:Y:S05]  /*15c00*/  BSYNC.RECONVERGENT B1 ;  /* 0x0000000000017941 */ /* 0x000fea0003800200 */
.L_x_19198:
        /* <DEDUP_REMOVED lines=8> */
[----:B------:R-:W-:-:S04]  /*15c90*/  FSETP.GTU.FTZ.AND P2, PT, R160, R193, PT ;  /* 0x000000c1a000720b */ /* 0x000fc80003f5c000 */
        /* <DEDUP_REMOVED lines=13> */
.L_x_19205:
        /* <DEDUP_REMOVED lines=13> */
.L_x_19207:
[----:B------:R-:W-:Y:S05]  /*15e40*/  BSYNC.RECONVERGENT B2 ;  /* 0x0000000000027941 */ /* 0x000fea0003800200 */
.L_x_19206:
        /* <DEDUP_REMOVED lines=58> */
[----:B------:R-:W-:Y:S02]  /*161f0*/  HFMA2 R196, -RZ, RZ, 0, 0 ;  /* 0x00000000ffc47431 */ /* 0x000fe400000001ff */
[----:B------:R-:W-:Y:S01]  /*16200*/  IMAD.MOV.U32 R176, RZ, RZ, R198 ;  /* 0x000000ffffb07224 */ /* 0x000fe200078e00c6 */
[----:B------:R-:W-:-:S07]  /*16210*/  LOP3.LUT R179, R179, R160, R197, 0x96, !PT ;  /* 0x000000a0b3b37212 */ /* 0x000fce00078e96c5 */
.L_x_19204:
[----:B------:R-:W-:Y:S05]  /*16220*/  BSYNC.RECONVERGENT B1 ;  /* 0x0000000000017941 */ /* 0x000fea0003800200 */
.L_x_19203:
        /* <DEDUP_REMOVED lines=23> */
.L_x_19210:
        /* <DEDUP_REMOVED lines=13> */
.L_x_19212:
[----:B------:R-:W-:Y:S05]  /*16470*/  BSYNC.RECONVERGENT B2 ;  /* 0x0000000000027941 */ /* 0x000fea0003800200 */
.L_x_19211:
        /* <DEDUP_REMOVED lines=55> */
[----:B------:R-:W-:Y:S02]  /*167f0*/  IADD3 R161, PT, PT, R3, -0x695add53, RZ ;  /* 0x96a522ad03a17810 */ /* 0x000fe40007ffe0ff */
[----:B------:R-:W-:Y:S01]  /*16800*/  LOP3.LUT R180, R179, R196, R201, 0x96, !PT ;  /* 0x000000c4b3b47212 */ /* 0x000fe200078e96c9 */
[----:B------:R-:W-:Y:S01]  /*16810*/  IMAD.MOV.U32 R176, RZ, RZ, R200 ;  /* 0x000000ffffb07224 */ /* 0x000fe200078e00c8 */
[----:B------:R-:W-:Y:S02]  /*16820*/  LOP3.LUT R179, R161, R178, R199, 0x96, !PT ;  /* 0x000000b2a1b37212 */ /* 0x000fe400078e96c7 */
[----:B------:R-:W-:Y:S01]  /*16830*/  MOV R161, R194 ;  /* 0x000000c200a17202 */ /* 0x000fe20000000f00 */
[----:B------:R-:W-:-:S07]  /*16840*/  IMAD.MOV.U32 R194, RZ, RZ, R198 ;  /* 0x000000ffffc27224 */ /* 0x000fce00078e00c6 */
.L_x_19209:
[----:B------:R-:W-:Y:S05]  /*16850*/  BSYNC.RECONVERGENT B1 ;  /* 0x0000000000017941 */ /* 0x000fea0003800200 */
.L_x_19208:
        /* <DEDUP_REMOVED lines=22> */
.L_x_19215:
        /* <DEDUP_REMOVED lines=13> */
.L_x_19217:
[----:B------:R-:W-:Y:S05]  /*16a90*/  BSYNC.RECONVERGENT B2 ;  /* 0x0000000000027941 */ /* 0x000fea0003800200 */
.L_x_19216:
        /* <DEDUP_REMOVED lines=61> */
.L_x_19214:
[----:B------:R-:W-:Y:S05]  /*16e70*/  BSYNC.RECONVERGENT B1 ;  /* 0x0000000000017941 */ /* 0x000fea0003800200 */
.L_x_19213:
        /* <DEDUP_REMOVED lines=23> */
.L_x_19220:
        /* <DEDUP_REMOVED lines=15> */
.L_x_19222:
[----:B------:R-:W-:Y:S05]  /*170e0*/  BSYNC.RECONVERGENT B2 ;  /* 0x0000000000027941 */ /* 0x000fea0003800200 */
.L_x_19221:
        /* <DEDUP_REMOVED lines=59> */
[----:B------:R-:W-:Y:S02]  /*174a0*/  HFMA2 R178, -RZ, RZ, 0, 0 ;  /* 0x00000000ffb27431 */ /* 0x000fe400000001ff */
[----:B------:R-:W-:-:S07]  /*174b0*/  IMAD.MOV.U32 R194, RZ, RZ, R196 ;  /* 0x000000ffffc27224 */ /* 0x000fce00078e00c4 */
.L_x_19219:
[----:B------:R-:W-:Y:S05]  /*174c0*/  BSYNC.RECONVERGENT B1 ;  /* 0x0000000000017941 */ /* 0x000fea0003800200 */
.L_x_19218:
        /* <DEDUP_REMOVED lines=10> */
.L_x_19182:
[----:B------:R-:W-:Y:S01]  /*17570*/  ISETP.NE.AND P0, PT, R178, 0x1, PT ;  /* 0x00000001b200780c */ /* 0x000fe20003f05270 */
[----:B------:R-:W-:Y:S01]  /*17580*/  BSSY.RECONVERGENT B1, `(.L_x_19224) ;  /* 0x0000059000017945 */ /* 0x000fe20003800200 */
[----:B0-23--:R-:W-:Y:S02]  /*17590*/  HFMA2 R188, -RZ, RZ, 0, 1.1920928955078125e-07 ;  /* 0x00000002ffbc7431 */ /* 0x00dfe400000001ff */
        /* <DEDUP_REMOVED lines=13> */
.L_x_19226:
        /* <DEDUP_REMOVED lines=13> */
.L_x_19228:
[----:B------:R-:W-:Y:S05]  /*17740*/  BSYNC.RECONVERGENT B2 ;  /* 0x0000000000027941 */ /* 0x000fea0003800200 */
.L_x_19227:
        /* <DEDUP_REMOVED lines=59> */
[----:B------:R-:W-:-:S07]  /*17b00*/  IMAD.MOV.U32 R132, RZ, RZ, R174 ;  /* 0x000000ffff847224 */ /* 0x000fce00078e00ae */
.L_x_19225:
[----:B------:R-:W-:Y:S05]  /*17b10*/  BSYNC.RECONVERGENT B1 ;  /* 0x0000000000017941 */ /* 0x000fea0003800200 */
.L_x_19224:
[----:B------:R-:W0:Y:S01]  /*17b20*/  LDC R133, c[0x0][0x404] ;  /* 0x00010100ff857b82 */ /* 0x000e220000000800 */
[----:B------:R-:W-:Y:S01]  /*17b30*/  I2FP.F32.U32 R135, R132 ;  /* 0x0000008400877245 */ /* 0x000fe20000201000 */
[----:B------:R-:W-:Y:S01]  /*17b40*/  IMAD.MOV.U32 R132, RZ, RZ, 0x2f800000 ;  /* 0x2f800000ff847424 */ /* 0x000fe200078e00ff */
[----:B------:R-:W-:Y:S01]  /*17b50*/  ISETP.NE.AND P0, PT, R188, 0x1, PT ;  /* 0x00000001bc00780c */ /* 0x000fe20003f05270 */
[----:B------:R-:W-:Y:S01]  /*17b60*/  BSSY.RECONVERGENT B1, `(.L_x_19229) ;  /* 0x0000060000017945 */ /* 0x000fe20003800200 */
[----:B------:R-:W-:Y:S01]  /*17b70*/  LOP3.LUT R186, R186, 0xfffffffd, RZ, 0xc0, !PT ;  /* 0xfffffffdbaba7812 */ /* 0x000fe200078ec0ff */
[----:B------:R-:W-:Y:S01]  /*17b80*/  FFMA.FTZ R174, R135, R132, 1.1641532182693481445e-10 ;  /* 0x2f00000087ae7423 */ /* 0x000fe20000010084 */
[C---:B-----5:R-:W-:Y:S01]  /*17b90*/  SHF.L.U32 R135, R160.reuse, 0x10, RZ ;  /* 0x00000010a0877819 */ /* 0x060fe200000006ff */
[----:B------:R-:W1:Y:S01]  /*17ba0*/  LDC R134, c[0x0][0x408] ;  /* 0x00010200ff867b82 */ /* 0x000e620000000800 */
[----:B------:R-:W-:Y:S01]  /*17bb0*/  PRMT R160, R160, 0x7632, R160 ;  /* 0x00007632a0a07816 */ /* 0x000fe200000000a0 */
[----:B------:R-:W-:-:S02]  /*17bc0*/  IMAD.MOV.U32 R178, RZ, RZ, 0x2 ;  /* 0x00000002ffb27424 */ /* 0x000fc400078e00ff */
        /* <DEDUP_REMOVED lines=14> */
.L_x_19231:
        /* <DEDUP_REMOVED lines=13> */
.L_x_19233:
[----:B------:R-:W-:Y:S05]  /*17d80*/  BSYNC.RECONVERGENT B2 ;  /* 0x0000000000027941 */ /* 0x000fea0003800200 */
.L_x_19232:
[----:B------:R-:W-:Y:S01]  /*17d90*/  IMAD.WIDE.U32 R188, R187, -0x326172a9, RZ ;  /* 0xcd9e8d57bbbc7825 */ /* 0x000fe200078e00ff */
[----:B------:R-:W-:Y:S02]  /*17da0*/  LOP3.LUT R196, R177, R179, R3, 0x96, !PT ;  /* 0x000000b3b1c47212 */ /* 0x000fe400078e9603 */
[----:B------:R-:W-:Y:S01]  /*17db0*/  IADD3 R179, PT, PT, R2, -0x61c88647, RZ ;  /* 0x9e3779b902b37810 */ /* 0x000fe20007ffe0ff */
[----:B------:R-:W-:Y:S01]  /*17dc0*/  IMAD.MOV.U32 R174, RZ, RZ, R194 ;  /* 0x000000ffffae7224 */ /* 0x000fe200078e00c2 */
        /* <DEDUP_REMOVED lines=54> */
[----:B------:R-:W-:-:S04]  /*18130*/  MOV R194, R190 ;  /* 0x000000be00c27202 */ /* 0x000fc80000000f00 */
[----:B------:R-:W-:Y:S01]  /*18140*/  LOP3.LUT R179, R189, R178, R191, 0x96, !PT ;  /* 0x000000b2bdb37212 */ /* 0x000fe200078e96bf */
[----:B------:R-:W-:-:S07]  /*18150*/  IMAD.MOV.U32 R178, RZ, RZ, RZ ;  /* 0x000000ffffb27224 */ /* 0x000fce00078e00ff */
.L_x_19230:
[----:B------:R-:W-:Y:S05]  /*18160*/  BSYNC.RECONVERGENT B1 ;  /* 0x0000000000017941 */ /* 0x000fea0003800200 */
.L_x_19229:
[----:B------:R-:W-:Y:S01]  /*18170*/  ISETP.NE.AND P1, PT, R178, 0x1, PT ;  /* 0x00000001b200780c */ /* 0x000fe20003f25270 */
[----:B------:R-:W-:Y:S01]  /*18180*/  BSSY.RECONVERGENT B1, `(.L_x_19234) ;  /* 0x000005d000017945 */ /* 0x000fe20003800200 */
[----:B------:R-:W-:Y:S01]  /*18190*/  I2FP.F32.U32 R189, R174 ;  /* 0x000000ae00bd7245 */ /* 0x000fe20000201000 */
[----:B------:R-:W-:Y:S01]  /*181a0*/  IMAD.MOV.U32 R190, RZ, RZ, 0x2 ;  /* 0x00000002ffbe7424 */ /* 0x000fe200078e00ff */
[----:B------:R-:W-:Y:S02]  /*181b0*/  SHF.L.U32 R191, R160, 0x10, RZ ;  /* 0x00000010a0bf7819 */ /* 0x000fe400000006ff */
[----:B------:R-:W-:Y:S01]  /*181c0*/  MOV R174, R176 ;  /* 0x000000b000ae7202 */ /* 0x000fe20000000f00 */
        /* <DEDUP_REMOVED lines=13> */
.L_x_19236:
        /* <DEDUP_REMOVED lines=13> */
.L_x_19238:
[----:B------:R-:W-:Y:S05]  /*18370*/  BSYNC.RECONVERGENT B2 ;  /* 0x0000000000027941 */ /* 0x000fea0003800200 */
.L_x_19237:
        /* <DEDUP_REMOVED lines=61> */
.L_x_19235:
[----:B------:R-:W-:Y:S05]  /*18750*/  BSYNC.RECONVERGENT B1 ;  /* 0x0000000000017941 */ /* 0x000fea0003800200 */
.L_x_19234:
        /* <DEDUP_REMOVED lines=20> */
.L_x_19241:
        /* <DEDUP_REMOVED lines=13> */
.L_x_19243:
[----:B------:R-:W-:Y:S05]  /*18970*/  BSYNC.RECONVERGENT B2 ;  /* 0x0000000000027941 */ /* 0x000fea0003800200 */
.L_x_19242:
        /* <DEDUP_REMOVED lines=61> */
.L_x_19240:
[----:B------:R-:W-:Y:S05]  /*18d50*/  BSYNC.RECONVERGENT B1 ;  /* 0x0000000000017941 */ /* 0x000fea0003800200 */
.L_x_19239:
        /* <DEDUP_REMOVED lines=19> */
.L_x_19246:
        /* <DEDUP_REMOVED lines=13> */
.L_x_19248:
[----:B------:R-:W-:Y:S05]  /*18f60*/  BSYNC.RECONVERGENT B2 ;  /* 0x0000000000027941 */ /* 0x000fea0003800200 */
.L_x_19247:
        /* <DEDUP_REMOVED lines=61> */
.L_x_19245:
[----:B------:R-:W-:Y:S05]  /*19340*/  BSYNC.RECONVERGENT B1 ;  /* 0x0000000000017941 */ /* 0x000fea0003800200 */
.L_x_19244:
        /* <DEDUP_REMOVED lines=20> */
.L_x_19251:
        /* <DEDUP_REMOVED lines=13> */
.L_x_19253:
[----:B------:R-:W-:Y:S05]  /*19560*/  BSYNC.RECONVERGENT B2 ;  /* 0x0000000000027941 */ /* 0x000fea0003800200 */
.L_x_19252:
        /* <DEDUP_REMOVED lines=61> */
.L_x_19250:
[----:B------:R-:W-:Y:S05]  /*19940*/  BSYNC.RECONVERGENT B1 ;  /* 0x0000000000017941 */ /* 0x000fea0003800200 */
.L_x_19249:
[----:B------:R-:W-:Y:S01]  /*19950*/  ISETP.NE.AND P5, PT, R193, 0x1, PT ;  /* 0x00000001c100780c */ /* 0x000fe20003fa5270 */
[----:B------:R-:W-:Y:S01]  /*19960*/  BSSY.RECONVERGENT B1, `(.L_x_19254) ;  /* 0x000005d000017945 */ /* 0x000fe20003800200 */
[----:B------:R-:W-:Y:S01]  /*19970*/  I2FP.F32.U32 R189, R189 ;  /* 0x000000bd00bd7245 */ /* 0x000fe20000201000 */
[----:B------:R-:W-:Y:S01]  /*19980*/  IMAD.MOV.U32 R195, RZ, RZ, 0x2 ;  /* 0x00000002ffc37424 */ /* 0x000fe200078e00ff */
[----:B------:R-:W-:-:S03]  /*19990*/  SHF.L.U32 R191, R178, 0x10, RZ ;  /* 0x00000010b2bf7819 */ /* 0x000fc600000006ff */
        /* <DEDUP_REMOVED lines=14> */
.L_x_19256:
        /* <DEDUP_REMOVED lines=13> */
.L_x_19258:
[----:B------:R-:W-:Y:S05]  /*19b50*/  BSYNC.RECONVERGENT B2 ;  /* 0x0000000000027941 */ /* 0x000fea0003800200 */
.L_x_19257:
        /* <DEDUP_REMOVED lines=60> */
[----:B------:R-:W-:-:S07]  /*19f20*/  MOV R194, R196 ;  /* 0x000000c400c27202 */ /* 0x000fce0000000f00 */
.L_x_19255:
[----:B------:R-:W-:Y:S05]  /*19f30*/  BSYNC.RECONVERGENT B1 ;  /* 0x0000000000017941 */ /* 0x000fea0003800200 */
.L_x_19254:
[----:B------:R-:W-:Y:S01]  /*19f40*/  ISETP.NE.AND P6, PT, R195, 0x1, PT ;  /* 0x00000001c300780c */ /* 0x000fe20003fc5270 */
[----:B------:R-:W-:Y:S01]  /*19f50*/  BSSY.RECONVERGENT B1, `(.L_x_19259) ;  /* 0x0000060000017945 */ /* 0x000fe20003800200 */
[----:B------:R-:W-:Y:S01]  /*19f60*/  I2FP.F32.U32 R189, R189 ;  /* 0x000000bd00bd7245 */ /* 0x000fe20000201000 */
[----:B------:R-:W-:Y:S01]  /*19f70*/  IMAD.MOV.U32 R178, RZ, RZ, 0x2 ;  /* 0x00000002ffb27424 */ /* 0x000fe200078e00ff */
[C---:B------:R-:W-:Y:S02]  /*19f80*/  SHF.L.U32 R191, R163.reuse, 0x10, RZ ;  /* 0x00000010a3bf7819 */ /* 0x040fe400000006ff */
[----:B------:R-:W-:Y:S01]  /*19f90*/  PRMT R163, R163, 0x7632, R163 ;  /* 0x00007632a3a37816 */ /* 0x000fe200000000a3 */
[----:B------:R-:W-:Y:S02]  /*19fa0*/  FFMA.FTZ R190, R189, R132, 1.1641532182693481445e-10 ;  /* 0x2f000000bdbe7423 */ /* 0x000fe40000010084 */
[----:B------:R-:W-:Y:S01]  /*19fb0*/  FMUL.FTZ R189, R191, R0 ;  /* 0x00000000bfbd7220 */ /* 0x000fe20000410000 */
[----:B------:R-:W-:-:S02]  /*19fc0*/  MOV R191, R176 ;  /* 0x000000b000bf7202 */ /* 0x000fc40000000f00 */
        /* <DEDUP_REMOVED lines=11> */
.L_x_19261:
        /* <DEDUP_REMOVED lines=15> */
.L_x_19263:
[----:B------:R-:W-:Y:S05]  /*1a170*/  BSYNC.RECONVERGENT B2 ;  /* 0x0000000000027941 */ /* 0x000fea0003800200 */
.L_x_19262:
        /* <DEDUP_REMOVED lines=61> */
.L_x_19260:
[----:B------:R-:W-:Y:S05]  /*1a550*/  BSYNC.RECONVERGENT B1 ;  /* 0x0000000000017941 */ /* 0x000fea0003800200 */
.L_x_19259:
[----:B------:R-:W-:Y:S02]  /*1a560*/  I2FP.F32.U32 R191, R191 ;  /* 0x000000bf00bf7245 */ /* 0x000fe40000201000 */
[----:B------:R-:W-:Y:S02]  /*1a570*/  SHF.L.U32 R163, R163, 0x10, RZ ;  /* 0x00000010a3a37819 */ /* 0x000fe400000006ff */
[----:B------:R-:W-:Y:S01]  /*1a580*/  LOP3.LUT P6, RZ, R186, 0x2, RZ, 0xc0, !PT ;  /* 0x00000002baff7812 */ /* 0x000fe200078cc0ff */
[----:B------:R-:W-:Y:S02]  /*1a590*/  FFMA.FTZ R190, R191, R132, 1.1641532182693481445e-10 ;  /* 0x2f000000bfbe7423 */ /* 0x000fe40000010084 */
[----:B------:R-:W-:Y:S01]  /*1a5a0*/  FMUL.FTZ R163, R163, R0 ;  /* 0x00000000a3a37220 */ /* 0x000fe20000410000 */
[----:B------:R-:W-:Y:S02]  /*1a5b0*/  FSEL R132, R135, RZ, P6 ;  /* 0x000000ff87847208 */ /* 0x000fe40003000000 */
[----:B------:R-:W-:Y:S01]  /*1a5c0*/  FSETP.GTU.FTZ.AND P6, PT, R190, R133, PT ;  /* 0x00000085be00720b */ /* 0x000fe20003fdc000 */
[----:B------:R-:W-:Y:S01]  /*1a5d0*/  FMUL.FTZ R163, R163, R134 ;  /* 0x00000086a3a37220 */ /* 0x000fe20000410000 */
[----:B------:R-:W-:-:S02]  /*1a5e0*/  FSEL R133, R160, RZ, P0 ;  /* 0x000000ffa0857208 */ /* 0x000fc40000000000 */
[----:B------:R-:W-:Y:S02]  /*1a5f0*/  FSEL R134, R161, RZ, P1 ;  /* 0x000000ffa1867208 */ /* 0x000fe40000800000 */
[----:B------:R-:W-:Y:S02]  /*1a600*/  FSEL R163, R163, RZ, !P6 ;  /* 0x000000ffa3a37208 */ /* 0x000fe40007000000 */
[----:B------:R-:W-:Y:S02]  /*1a610*/  FSEL R160, R162, RZ, P3 ;  /* 0x000000ffa2a07208 */ /* 0x000fe40001800000 */
[----:B------:R-:W-:Y:S02]  /*1a620*/  PLOP3.LUT P6, PT, P6, PT, PT, 0x8, 0x80 ;  /* 0x000000000080781c */ /* 0x000fe400037ce170 */
[----:B------:R-:W-:Y:S02]  /*1a630*/  FSEL R135, R174, RZ, P2 ;  /* 0x000000ffae877208 */ /* 0x000fe40001000000 */
[----:B------:R-:W-:-:S02]  /*1a640*/  FSEL R161, R188, RZ, P4 ;  /* 0x000000ffbca17208 */ /* 0x000fc40002000000 */
[----:B------:R-:W-:-:S07]  /*1a650*/  FSEL R162, R189, RZ, P5 ;  /* 0x000000ffbda27208 */ /* 0x000fce0002800000 */
.L_x_19223:
        /* <DEDUP_REMOVED lines=15> */
[----:B------:R-:W-:Y:S01]  /*1a750*/  LOP3.LUT R188, R174, R193, RZ, 0xfc, !PT ;  /* 0x000000c1aebc7212 */ /* 0x000fe200078efcff */
[----:B------:R-:W-:Y:S01]  /*1a760*/  IMAD.MOV.U32 R174, RZ, RZ, R194 ;  /* 0x000000ffffae7224 */ /* 0x000fe200078e00c2 */
[----:B------:R0:W-:Y:S01]  /*1a770*/  STG.E.128 desc[UR8][R190.64], R132 ;  /* 0x00000084be007986 */ /* 0x0001e2000c101d08 */
[----:B-1----:R-:W-:-:S03]  /*1a780*/  IMAD.WIDE.U32 R196, R185, 0x8, R196 ;  /* 0x00000008b9c47825 */ /* 0x002fc600078e00c4 */
[----:B------:R0:W-:Y:S01]  /*1a790*/  STG.E.128 desc[UR8][R190.64+0x10], R160 ;  /* 0x000010a0be007986 */ /* 0x0001e2000c101d08 */
[----:B------:R-:W-:-:S03]  /*1a7a0*/  IADD3 R185, PT, PT, R185, 0x80, RZ ;  /* 0x00000080b9b97810 */ /* 0x000fc60007ffe0ff */
[----:B------:R0:W-:Y:S04]  /*1a7b0*/  STG.E.64 desc[UR8][R196.64], R188 ;  /* 0x000000bcc4007986 */ /* 0x0001e8000c101b08 */
.L_x_19181:
[----:B------:R-:W-:Y:S05]  /*1a7c0*/  BSYNC.RECONVERGENT B0 ;  /* 0x0000000000007941 */ /* 0x000fea0003800200 */
.L_x_19180:
        /* <DEDUP_REMOVED lines=31> */
.L_x_19269:
        /* <DEDUP_REMOVED lines=13> */
.L_x_19271:
[----:B------:R-:W-:Y:S05]  /*1aa90*/  BSYNC.RECONVERGENT B2 ;  /* 0x0000000000027941 */ /* 0x000fea0003800200 */
.L_x_19270:
        /* <DEDUP_REMOVED lines=52> */
[----:B------:R-:W-:Y:S02]  /*1ade0*/  IMAD.MOV.U32 R195, RZ, RZ, R174 ;  /* 0x000000ffffc37224 */ /* 0x000fe400078e00ae */
[----:B------:R-:W-:-:S04]  /*1adf0*/  IMAD.WIDE.U32 R198, R197, -0x326172a9, RZ ;  /* 0xcd9e8d57c5c67825 */ /* 0x000fc800078e00ff */
[----:B------:R-:W-:Y:S01]  /*1ae00*/  IMAD.WIDE.U32 R196, R193, -0x2daee0ad, RZ ;  /* 0xd2511f53c1c47825 */ /* 0x000fe200078e00ff */
[----:B------:R-:W-:Y:S02]  /*1ae10*/  IADD3 R193, PT, PT, R3, -0x695add53, RZ ;  /* 0x96a522ad03c17810 */ /* 0x000fe40007ffe0ff */
[----:B------:R-:W-:Y:S01]  /*1ae20*/  LOP3.LUT R180, R179, R194, R199, 0x96, !PT ;  /* 0x000000c2b3b47212 */ /* 0x000fe200078e96c7 */
[----:B------:R-:W-:Y:S02]  /*1ae30*/  IMAD.MOV.U32 R176, RZ, RZ, R198 ;  /* 0x000000ffffb07224 */ /* 0x000fe400078e00c6 */
[----:B------:R-:W-:Y:S01]  /*1ae40*/  HFMA2 R198, -RZ, RZ, 0, 0 ;  /* 0x00000000ffc67431 */ /* 0x000fe200000001ff */
[----:B------:R-:W-:Y:S02]  /*1ae50*/  LOP3.LUT R179, R193, R178, R197, 0x96, !PT ;  /* 0x000000b2c1b37212 */ /* 0x000fe400078e96c5 */
[----:B------:R-:W-:-:S07]  /*1ae60*/  MOV R194, R196 ;  /* 0x000000c400c27202 */ /* 0x000fce0000000f00 */
.L_x_19268:
[----:B------:R-:W-:Y:S05]  /*1ae70*/  BSYNC.RECONVERGENT B1 ;  /* 0x0000000000017941 */ /* 0x000fea0003800200 */
.L_x_19267:
        /* <DEDUP_REMOVED lines=12> */
[----:B-1----:R-:W-:Y:S02]  /*1af40*/  FSETP.GTU.FTZ.AND P0, PT, R178, R193, PT ;  /* 0x000000c1b200720b */ /* 0x002fe40003f1c000 */
[----:B------:R-:W-:Y:S02]  /*1af50*/  MOV R178, R176 ;  /* 0x000000b000b27202 */ /* 0x000fe40000000f00 */
[----:B------:R-:W-:Y:S02]  /*1af60*/  FSEL R197, R197, RZ, !P0 ;  /* 0x000000ffc5c57208 */ /* 0x000fe40004000000 */
[----:B------:R-:W-:Y:S02]  /*1af70*/  PLOP3.LUT P1, PT, P0, PT, PT, 0x8, 0x80 ;  /* 0x000000000080781c */ /* 0x000fe4000072e170 */
[----:B------:R-:W-:Y:S01]  /*1af80*/  ISETP.NE.AND P0, PT, R198, 0x1, PT ;  /* 0x00000001c600780c */ /* 0x000fe20003f05270 */
[----:B------:R-:W-:-:S10]  /*1af90*/  FADD.FTZ R136, R136, R197 ;  /* 0x000000c588887221 */ /* 0x000fd40000010000 */
        /* <DEDUP_REMOVED lines=10> */
.L_x_19274:
        /* <DEDUP_REMOVED lines=13> */
.L_x_19276:
[----:B------:R-:W-:Y:S05]  /*1b110*/  BSYNC.RECONVERGENT B2 ;  /* 0x0000000000027941 */ /* 0x000fea0003800200 */
.L_x_19275:
        /* <DEDUP_REMOVED lines=61> */
.L_x_19273:
[----:B------:R-:W-:Y:S05]  /*1b4f0*/  BSYNC.RECONVERGENT B1 ;  /* 0x0000000000017941 */ /* 0x000fea0003800200 */
.L_x_19272:
        /* <DEDUP_REMOVED lines=22> */
.L_x_19279:
        /* <DEDUP_REMOVED lines=13> */
.L_x_19281:
[----:B------:R-:W-:Y:S05]  /*1b730*/  BSYNC.RECONVERGENT B2 ;  /* 0x0000000000027941 */ /* 0x000fea0003800200 */
.L_x_19280:
        /* <DEDUP_REMOVED lines=61> */
.L_x_19278:
[----:B------:R-:W-:Y:S05]  /*1bb10*/  BSYNC.RECONVERGENT B1 ;  /* 0x0000000000017941 */ /* 0x000fea0003800200 */
.L_x_19277:
        /* <DEDUP_REMOVED lines=23> */
.L_x_19284:
        /* <DEDUP_REMOVED lines=13> */
.L_x_19286:
[----:B------:R-:W-:Y:S05]  /*1bd60*/  BSYNC.RECONVERGENT B2 ;  /* 0x0000000000027941 */ /* 0x000fea0003800200 */
.L_x_19285:
        /* <DEDUP_REMOVED lines=61> */
.L_x_19283:
[----:B------:R-:W-:Y:S05]  /*1c140*/  BSYNC.RECONVERGENT B1 ;  /* 0x0000000000017941 */ /* 0x000fea0003800200 */
.L_x_19282:
        /* <DEDUP_REMOVED lines=8> */
[----:B------:R-:W-:-:S05]  /*1c1d0*/  FMUL.FTZ R141, R141, R174 ;  /* 0x000000ae8d8d7220 */ /* 0x000fca0000410000 */
        /* <DEDUP_REMOVED lines=13> */
.L_x_19289:
        /* <DEDUP_REMOVED lines=13> */
.L_x_19291:
[----:B------:R-:W-:Y:S05]  /*1c380*/  BSYNC.RECONVERGENT B2 ;  /* 0x0000000000027941 */ /* 0x000fea0003800200 */
.L_x_19290:
        /* <DEDUP_REMOVED lines=61> */
.L_x_19288:
[----:B------:R-:W-:Y:S05]  /*1c760*/  BSYNC.RECONVERGENT B1 ;  /* 0x0000000000017941 */ /* 0x000fea0003800200 */
.L_x_19287:
        /* <DEDUP_REMOVED lines=23> */
.L_x_19294:
        /* <DEDUP_REMOVED lines=13> */
.L_x_19296:
[----:B------:R-:W-:Y:S05]  /*1c9b0*/  BSYNC.RECONVERGENT B2 ;  /* 0x0000000000027941 */ /* 0x000fea0003800200 */
.L_x_19295:
        /* <DEDUP_REMOVED lines=61> */
.L_x_19293:
[----:B------:R-:W-:Y:S05]  /*1cd90*/  BSYNC.RECONVERGENT B1 ;  /* 0x0000000000017941 */ /* 0x000fea0003800200 */
.L_x_19292:
        /* <DEDUP_REMOVED lines=22> */
.L_x_19299:
        /* <DEDUP_REMOVED lines=13> */
.L_x_19301:
[----:B------:R-:W-:Y:S05]  /*1cfd0*/  BSYNC.RECONVERGENT B2 ;  /* 0x0000000000027941 */ /* 0x000fea0003800200 */
.L_x_19300:
        /* <DEDUP_REMOVED lines=61> */
.L_x_19298:
[----:B------:R-:W-:Y:S05]  /*1d3b0*/  BSYNC.RECONVERGENT B1 ;  /* 0x0000000000017941 */ /* 0x000fea0003800200 */
.L_x_19297:
[----:B------:R-:W-:Y:S01]  /*1d3c0*/  I2FP.F32.U32 R142, R178 ;  /* 0x000000b2008e7245 */ /* 0x000fe20000201000 */
[----:B------:R-:W-:Y:S01]  /*1d3d0*/  BSSY.RECONVERGENT B1, `(.L_x_19302) ;  /* 0x0000063000017945 */ /* 0x000fe20003800200 */
[C---:B------:R-:W-:Y:S01]  /*1d3e0*/  SHF.L.U32 R189, R143.reuse, 0x10, RZ ;  /* 0x000000108fbd7819 */ /* 0x040fe200000006ff */
[----:B------:R-:W-:Y:S01]  /*1d3f0*/  IMAD.MOV.U32 R178, RZ, RZ, 0x2 ;  /* 0x00000002ffb27424 */ /* 0x000fe200078e00ff */
[----:B------:R-:W-:Y:S01]  /*1d400*/  ISETP.NE.AND P6, PT, R196, 0x1, PT ;  /* 0x00000001c400780c */ /* 0x000fe20003fc5270 */
[----:B------:R-:W-:Y:S01]  /*1d410*/  FFMA.FTZ R142, R142, R195, 1.1641532182693481445e-10 ;  /* 0x2f0000008e8e7423 */ /* 0x000fe200000100c3 */
[----:B------:R-:W-:Y:S01]  /*1d420*/  PRMT R143, R143, 0x7632, R143 ;  /* 0x000076328f8f7816 */ /* 0x000fe2000000008f */
[----:B------:R-:W-:Y:S01]  /*1d430*/  FMUL.FTZ R189, R189, R0 ;  /* 0x00000000bdbd7220 */ /* 0x000fe20000410000 */
[----:B------:R-:W-:Y:S02]  /*1d440*/  MOV R188, R176 ;  /* 0x000000b000bc7202 */ /* 0x000fe40000000f00 */
[----:B------:R-:W-:Y:S01]  /*1d450*/  FSETP.GTU.FTZ.AND P5, PT, R142, R193, PT ;  /* 0x000000c18e00720b */ /* 0x000fe20003fbc000 */
        /* <DEDUP_REMOVED lines=13> */
.L_x_19304:
        /* <DEDUP_REMOVED lines=15> */
.L_x_19306:
[----:B------:R-:W-:Y:S05]  /*1d620*/  BSYNC.RECONVERGENT B2 ;  /* 0x0000000000027941 */ /* 0x000fea0003800200 */
.L_x_19305:
        /* <DEDUP_REMOVED lines=61> */
.L_x_19303:
[----:B------:R-:W-:Y:S05]  /*1da00*/  BSYNC.RECONVERGENT B1 ;  /* 0x0000000000017941 */ /* 0x000fea0003800200 */
.L_x_19302:
[----:B------:R-:W-:Y:S02]  /*1da10*/  I2FP.F32.U32 R188, R188 ;  /* 0x000000bc00bc7245 */ /* 0x000fe40000201000 */
[----:B------:R-:W-:-:S03]  /*1da20*/  SHF.L.U32 R143, R143, 0x10, RZ ;  /* 0x000000108f8f7819 */ /* 0x000fc600000006ff */
[----:B------:R-:W-:Y:S02]  /*1da30*/  FFMA.FTZ R188, R188, R195, 1.1641532182693481445e-10 ;  /* 0x2f000000bcbc7423 */ /* 0x000fe400000100c3 */
[----:B------:R-:W-:-:S03]  /*1da40*/  FMUL.FTZ R143, R143, R0 ;  /* 0x000000008f8f7220 */ /* 0x000fc60000410000 */
[----:B------:R-:W-:Y:S01]  /*1da50*/  FSETP.GTU.FTZ.AND P6, PT, R188, R193, PT ;  /* 0x000000c1bc00720b */ /* 0x000fe20003fdc000 */
[----:B------:R-:W-:-:S05]  /*1da60*/  FMUL.FTZ R143, R143, R174 ;  /* 0x000000ae8f8f7220 */ /* 0x000fca0000410000 */
[----:B------:R-:W-:Y:S02]  /*1da70*/  FSEL R174, R143, RZ, !P6 ;  /* 0x000000ff8fae7208 */ /* 0x000fe40007000000 */
[----:B------:R-:W-:-:S03]  /*1da80*/  PLOP3.LUT P6, PT, P6, PT, PT, 0x8, 0x80 ;  /* 0x000000000080781c */ /* 0x000fc600037ce170 */
[----:B------:R-:W-:Y:S01]  /*1da90*/  FADD.FTZ R143, R191, R174 ;  /* 0x000000aebf8f7221 */ /* 0x000fe20000010000 */
[----:B------:R-:W-:Y:S09]  /*1daa0*/  BRA `(.L_x_19307) ;  /* 0x00000030003c7947 */ /* 0x000ff20003800000 */
.L_x_19266:
[----:B------:R-:W-:Y:S01]  /*1dab0*/  ISETP.NE.AND P0, PT, R178, 0x1, PT ;  /* 0x00000001b200780c */ /* 0x000fe20003f05270 */
[----:B------:R-:W-:Y:S01]  /*1dac0*/  BSSY.RECONVERGENT B1, `(.L_x_19308) ;  /* 0x0000059000017945 */ /* 0x000fe20003800200 */
[----:B0-23--:R-:W-:Y:S01]  /*1dad0*/  IMAD.MOV.U32 R188, RZ, RZ, 0x2 ;  /* 0x00000002ffbc7424 */ /* 0x00dfe200078e00ff */
        /* <DEDUP_REMOVED lines=13> */
.L_x_19310:
        /* <DEDUP_REMOVED lines=13> */
.L_x_19312:
[----:B------:R-:W-:Y:S05]  /*1dc80*/  BSYNC.RECONVERGENT B2 ;  /* 0x0000000000027941 */ /* 0x000fea0003800200 */
.L_x_19311:
        /* <DEDUP_REMOVED lines=60> */
.L_x_19309:
[----:B------:R-:W-:Y:S05]  /*1e050*/  BSYNC.RECONVERGENT B1 ;  /* 0x0000000000017941 */ /* 0x000fea0003800200 */
.L_x_19308:
[----:B------:R-:W0:Y:S01]  /*1e060*/  LDC R137, c[0x0][0x404] ;  /* 0x00010100ff897b82 */ /* 0x000e220000000800 */
[----:B------:R-:W-:Y:S01]  /*1e070*/  I2FP.F32.U32 R139, R136 ;  /* 0x00000088008b7245 */ /* 0x000fe20000201000 */
[----:B------:R-:W-:Y:S01]  /*1e080*/  HFMA2 R136, -RZ, RZ, 0.1171875, 0 ;  /* 0x2f800000ff887431 */ /* 0x000fe200000001ff */
[----:B------:R-:W-:Y:S01]  /*1e090*/  LOP3.LUT R186, R186, 0xfffffffd, RZ, 0xc0, !PT ;  /* 0xfffffffdbaba7812 */ /* 0x000fe200078ec0ff */
[C---:B-----5:R-:W-:Y:S01]  /*1e0a0*/  IMAD.U32 R189, R140.reuse, 0x10000, RZ ;  /* 0x000100008cbd7824 */ /* 0x060fe200078e00ff */
[----:B------:R-:W-:Y:S01]  /*1e0b0*/  BSSY.RECONVERGENT B1, `(.L_x_19313) ;  /* 0x000005f000017945 */ /* 0x000fe20003800200 */
[----:B------:R-:W-:Y:S02]  /*1e0c0*/  PRMT R140, R140, 0x7632, R140 ;  /* 0x000076328c8c7816 */ /* 0x000fe4000000008c */
[----:B------:R-:W1:Y:S01]  /*1e0d0*/  LDC R138, c[0x0][0x408] ;  /* 0x00010200ff8a7b82 */ /* 0x000e620000000800 */
[----:B------:R-:W-:Y:S01]  /*1e0e0*/  MOV R190, 0x2 ;  /* 0x0000000200be7802 */ /* 0x000fe20000000f00 */
[----:B------:R-:W-:Y:S01]  /*1e0f0*/  FFMA.FTZ R174, R139, R136, 1.1641532182693481445e-10 ;  /* 0x2f0000008bae7423 */ /* 0x000fe20000010088 */
[----:B------:R-:W-:-:S04]  /*1e100*/  FMUL.FTZ R139, R189, R0 ;  /* 0x00000000bd8b7220 */ /* 0x000fc80000410000 */
[----:B0-----:R-:W-:Y:S01]  /*1e110*/  FSETP.LE.FTZ.AND P0, PT, R174, R137, PT ;  /* 0x00000089ae00720b */ /* 0x001fe20003f13000 */
[----:B------:R-:W-:Y:S02]  /*1e120*/  IMAD.MOV.U32 R174, RZ, RZ, R176 ;  /* 0x000000ffffae7224 */ /* 0x000fe400078e00b0 */
[----:B-1----:R-:W-:-:S10]  /*1e130*/  FMUL.FTZ R139, R139, R138 ;  /* 0x0000008a8b8b7220 */ /* 0x002fd40000410000 */
        /* <DEDUP_REMOVED lines=11> */
.L_x_19315:
        /* <DEDUP_REMOVED lines=13> */
.L_x_19317:
[----:B------:R-:W-:Y:S05]  /*1e2c0*/  BSYNC.RECONVERGENT B2 ;  /* 0x0000000000027941 */ /* 0x000fea0003800200 */
.L_x_19316:
        /* <DEDUP_REMOVED lines=58> */
[----:B------:R-:W-:Y:S02]  /*1e670*/  HFMA2 R190, -RZ, RZ, 0, 0 ;  /* 0x00000000ffbe7431 */ /* 0x000fe400000001ff */
[----:B------:R-:W-:Y:S01]  /*1e680*/  IMAD.MOV.U32 R176, RZ, RZ, R196 ;  /* 0x000000ffffb07224 */ /* 0x000fe200078e00c4 */
[----:B------:R-:W-:-:S07]  /*1e690*/  LOP3.LUT R179, R189, R178, R191, 0x96, !PT ;  /* 0x000000b2bdb37212 */ /* 0x000fce00078e96bf */
.L_x_19314:
[----:B------:R-:W-:Y:S05]  /*1e6a0*/  BSYNC.RECONVERGENT B1 ;  /* 0x0000000000017941 */ /* 0x000fea0003800200 */
.L_x_19313:
        /* <DEDUP_REMOVED lines=19> */
.L_x_19320:
        /* <DEDUP_REMOVED lines=13> */
.L_x_19322:
[----:B------:R-:W-:Y:S05]  /*1e8b0*/  BSYNC.RECONVERGENT B2 ;  /* 0x0000000000027941 */ /* 0x000fea0003800200 */
.L_x_19321:
        /* <DEDUP_REMOVED lines=59> */
[----:B------:R-:W-:Y:S01]  /*1ec70*/  MOV R178, R194 ;  /* 0x000000c200b27202 */ /* 0x000fe20000000f00 */
[----:B------:R-:W-:-:S07]  /*1ec80*/  IMAD.MOV.U32 R194, RZ, RZ, R190 ;  /* 0x000000ffffc27224 */ /* 0x000fce00078e00be */
.L_x_19319:
[----:B------:R-:W-:Y:S05]  /*1ec90*/  BSYNC.RECONVERGENT B1 ;  /* 0x0000000000017941 */ /* 0x000fea0003800200 */
.L_x_19318:
[----:B------:R-:W-:Y:S01]  /*1eca0*/  ISETP.NE.AND P2, PT, R193, 0x1, PT ;  /* 0x00000001c100780c */ /* 0x000fe20003f45270 */
[C---:B------:R-:W-:Y:S01]  /*1ecb0*/  IMAD.U32 R191, R141.reuse, 0x10000, RZ ;  /* 0x000100008dbf7824 */ /* 0x040fe200078e00ff */
[----:B------:R-:W-:Y:S01]  /*1ecc0*/  I2FP.F32.U32 R189, R178 ;  /* 0x000000b200bd7245 */ /* 0x000fe20000201000 */
[----:B------:R-:W-:Y:S01]  /*1ecd0*/  BSSY.RECONVERGENT B1, `(.L_x_19323) ;  /* 0x000005c000017945 */ /* 0x000fe20003800200 */
[----:B------:R-:W-:Y:S01]  /*1ece0*/  PRMT R174, R141, 0x7632, R174 ;  /* 0x000076328dae7816 */ /* 0x000fe200000000ae */
[----:B------:R-:W-:Y:S01]  /*1ecf0*/  FMUL.FTZ R191, R191, R0 ;  /* 0x00000000bfbf7220 */ /* 0x000fe20000410000 */
[----:B------:R-:W-:Y:S01]  /*1ed00*/  MOV R190, 0x2 ;  /* 0x0000000200be7802 */ /* 0x000fe20000000f00 */
        /* <DEDUP_REMOVED lines=13> */
.L_x_19325:
        /* <DEDUP_REMOVED lines=13> */
.L_x_19327:
[----:B------:R-:W-:Y:S05]  /*1eeb0*/  BSYNC.RECONVERGENT B2 ;  /* 0x0000000000027941 */ /* 0x000fea0003800200 */
.L_x_19326:
        /* <DEDUP_REMOVED lines=61> */
.L_x_19324:
[----:B------:R-:W-:Y:S05]  /*1f290*/  BSYNC.RECONVERGENT B1 ;  /* 0x0000000000017941 */ /* 0x000fea0003800200 */
.L_x_19323:
        /* <DEDUP_REMOVED lines=19> */
.L_x_19330:
        /* <DEDUP_REMOVED lines=13> */
.L_x_19332:
[----:B------:R-:W-:Y:S05]  /*1f4a0*/  BSYNC.RECONVERGENT B2 ;  /* 0x0000000000027941 */ /* 0x000fea0003800200 */
.L_x_19331:
        /* <DEDUP_REMOVED lines=56> */
[----:B------:R-:W-:Y:S02]  /*1f830*/  LOP3.LUT R180, R179, R188, R197, 0x96, !PT ;  /* 0x000000bcb3b47212 */ /* 0x000fe400078e96c5 */
[----:B------:R-:W-:Y:S01]  /*1f840*/  MOV R188, R194 ;  /* 0x000000c200bc7202 */ /* 0x000fe20000000f00 */
[----:B------:R-:W-:Y:S01]  /*1f850*/  IMAD.MOV.U32 R176, RZ, RZ, R196 ;  /* 0x000000ffffb07224 */ /* 0x000fe200078e00c4 */
[----:B------:R-:W-:Y:S01]  /*1f860*/  LOP3.LUT R179, R189, R178, R191, 0x96, !PT ;  /* 0x000000b2bdb37212 */ /* 0x000fe200078e96bf */
[----:B------:R-:W-:-:S07]  /*1f870*/  IMAD.MOV.U32 R194, RZ, RZ, R190 ;  /* 0x000000ffffc27224 */ /* 0x000fce00078e00be */
.L_x_19329:
[----:B------:R-:W-:Y:S05]  /*1f880*/  BSYNC.RECONVERGENT B1 ;  /* 0x0000000000017941 */ /* 0x000fea0003800200 */
.L_x_19328:
        /* <DEDUP_REMOVED lines=20> */
.L_x_19335:
        /* <DEDUP_REMOVED lines=13> */
.L_x_19337:
[----:B------:R-:W-:Y:S05]  /*1faa0*/  BSYNC.RECONVERGENT B2 ;  /* 0x0000000000027941 */ /* 0x000fea0003800200 */
.L_x_19336:
        /* <DEDUP_REMOVED lines=56> */
[----:B------:R-:W-:Y:S01]  /*1fe30*/  HFMA2 R190, -RZ, RZ, 0, 0 ;  /* 0x00000000ffbe7431 */ /* 0x000fe200000001ff */
[----:B------:R-:W-:Y:S01]  /*1fe40*/  MOV R189, R194 ;  /* 0x000000c200bd7202 */ /* 0x000fe20000000f00 */
[----:B------:R-:W-:Y:S01]  /*1fe50*/  IMAD.MOV.U32 R176, RZ, RZ, R198 ;  /* 0x000000ffffb07224 */ /* 0x000fe200078e00c6 */
[----:B------:R-:W-:Y:S01]  /*1fe60*/  LOP3.LUT R179, R179, R188, R197, 0x96, !PT ;  /* 0x000000bcb3b37212 */ /* 0x000fe200078e96c5 */
[----:B------:R-:W-:-:S07]  /*1fe70*/  IMAD.MOV.U32 R194, RZ, RZ, R196 ;  /* 0x000000ffffc27224 */ /* 0x000fce00078e00c4 */
.L_x_19334:
[----:B------:R-:W-:Y:S05]  /*1fe80*/  BSYNC.RECONVERGENT B1 ;  /* 0x0000000000017941 */ /* 0x000fea0003800200 */
.L_x_19333:
[----:B------:R-:W-:Y:S01]  /*1fe90*/  ISETP.NE.AND P5, PT, R190, 0x1, PT ;  /* 0x00000001be00780c */ /* 0x000fe20003fa5270 */
[----:B------:R-:W-:Y:S01]  /*1fea0*/  IMAD.U32 R191, R178, 0x10000, RZ ;  /* 0x00010000b2bf7824 */ /* 0x000fe200078e00ff */
[----:B------:R-:W-:Y:S01]  /*1feb0*/  I2FP.F32.U32 R189, R189 ;  /* 0x000000bd00bd7245 */ /* 0x000fe20000201000 */
[----:B------:R-:W-:Y:S01]  /*1fec0*/  BSSY.RECONVERGENT B1, `(.L_x_19338) ;  /* 0x000005b000017945 */ /* 0x000fe20003800200 */
[----:B------:R-:W-:Y:S01]  /*1fed0*/  MOV R193, 0x2 ;  /* 0x0000000200c17802 */ /* 0x000fe20000000f00 */
[----:B------:R-:W-:Y:S02]  /*1fee0*/  FMUL.FTZ R191, R191, R0 ;  /* 0x00000000bfbf7220 */ /* 0x000fe40000410000 */
        /* <DEDUP_REMOVED lines=13> */
.L_x_19340:
        /* <DEDUP_REMOVED lines=13> */
.L_x_19342:
[----:B------:R-:W-:Y:S05]  /*20090*/  BSYNC.RECONVERGENT B2 ;  /* 0x0000000000027941 */ /* 0x000fea0003800200 */
.L_x_19341:
        /* <DEDUP_REMOVED lines=55> */
[----:B------:R-:W-:Y:S02]  /*20410*/  IADD3 R189, PT, PT, R3, -0x695add53, RZ ;  /* 0x96a522ad03bd7810 */ /* 0x000fe40007ffe0ff */
[----:B------:R-:W-:Y:S01]  /*20420*/  LOP3.LUT R180, R179, R190, R199, 0x96, !PT ;  /* 0x000000beb3b47212 */ /* 0x000fe200078e96c7 */
[----:B------:R-:W-:Y:S01]  /*20430*/  IMAD.MOV.U32 R176, RZ, RZ, R198 ;  /* 0x000000ffffb07224 */ /* 0x000fe200078e00c6 */
[----:B------:R-:W-:Y:S02]  /*20440*/  LOP3.LUT R179, R189, R178, R197, 0x96, !PT ;  /* 0x000000b2bdb37212 */ /* 0x000fe400078e96c5 */
[----:B------:R-:W-:Y:S01]  /*20450*/  MOV R189, R194 ;  /* 0x000000c200bd7202 */ /* 0x000fe20000000f00 */
[----:B------:R-:W-:-:S07]  /*20460*/  IMAD.MOV.U32 R194, RZ, RZ, R196 ;  /* 0x000000ffffc27224 */ /* 0x000fce00078e00c4 */
.L_x_19339:
[----:B------:R-:W-:Y:S05]  /*20470*/  BSYNC.RECONVERGENT B1 ;  /* 0x0000000000017941 */ /* 0x000fea0003800200 */
.L_x_19338:
        /* <DEDUP_REMOVED lines=20> */
.L_x_19345:
        /* <DEDUP_REMOVED lines=15> */
.L_x_19347:
[----:B------:R-:W-:Y:S05]  /*206b0*/  BSYNC.RECONVERGENT B2 ;  /* 0x0000000000027941 */ /* 0x000fea0003800200 */
.L_x_19346:
        /* <DEDUP_REMOVED lines=61> */
.L_x_19344:
[----:B------:R-:W-:Y:S05]  /*20a90*/  BSYNC.RECONVERGENT B1 ;  /* 0x0000000000017941 */ /* 0x000fea0003800200 */
.L_x_19343:
        /* <DEDUP_REMOVED lines=16> */
.L_x_19307:
        /* <DEDUP_REMOVED lines=22> */
.L_x_19265:
[----:B------:R-:W-:Y:S05]  /*20d00*/  BSYNC.RECONVERGENT B0 ;  /* 0x0000000000007941 */ /* 0x000fea0003800200 */
.L_x_19264:
        /* <DEDUP_REMOVED lines=31> */
.L_x_19353:
        /* <DEDUP_REMOVED lines=13> */
.L_x_19355:
[----:B------:R-:W-:Y:S05]  /*20fd0*/  BSYNC.RECONVERGENT B2 ;  /* 0x0000000000027941 */ /* 0x000fea0003800200 */
.L_x_19354:
        /* <DEDUP_REMOVED lines=61> */
.L_x_19352:
[----:B------:R-:W-:Y:S05]  /*213b0*/  BSYNC.RECONVERGENT B1 ;  /* 0x0000000000017941 */ /* 0x000fea0003800200 */
.L_x_19351:
[----:B------:R-:W0:Y:S01]  /*213c0*/  LDC R174, c[0x0][0x408] ;  /* 0x00010200ffae7b82 */ /* 0x000e220000000800 */
[----:B------:R-:W-:Y:S01]  /*213d0*/  I2FP.F32.U32 R178, R195 ;  /* 0x000000c300b27245 */ /* 0x000fe20000201000 */
[----:B------:R-:W-:Y:S02]  /*213e0*/  HFMA2 R195, -RZ, RZ, 0.1171875, 0 ;  /* 0x2f800000ffc37431 */ /* 0x000fe400000001ff */
        /* <DEDUP_REMOVED lines=25> */
.L_x_19358:
        /* <DEDUP_REMOVED lines=13> */
.L_x_19360:
[----:B------:R-:W-:Y:S05]  /*21650*/  BSYNC.RECONVERGENT B2 ;  /* 0x0000000000027941 */ /* 0x000fea0003800200 */
.L_x_19359:
        /* <DEDUP_REMOVED lines=61> */
.L_x_19357:
[----:B------:R-:W-:Y:S05]  /*21a30*/  BSYNC.RECONVERGENT B1 ;  /* 0x0000000000017941 */ /* 0x000fea0003800200 */
.L_x_19356:
        /* <DEDUP_REMOVED lines=22> */
.L_x_19363:
        /* <DEDUP_REMOVED lines=13> */
.L_x_19365:
[----:B------:R-:W-:Y:S05]  /*21c70*/  BSYNC.RECONVERGENT B2 ;  /* 0x0000000000027941 */ /* 0x000fea0003800200 */
.L_x_19364:
        /* <DEDUP_REMOVED lines=61> */
.L_x_19362:
[----:B------:R-:W-:Y:S05]  /*22050*/  BSYNC.RECONVERGENT B1 ;  /* 0x0000000000017941 */ /* 0x000fea0003800200 */
.L_x_19361:
        /* <DEDUP_REMOVED lines=23> */
.L_x_19368:
        /* <DEDUP_REMOVED lines=13> */
.L_x_19370:
[----:B------:R-:W-:Y:S05]  /*222a0*/  BSYNC.RECONVERGENT B2 ;  /* 0x0000000000027941 */ /* 0x000fea0003800200 */
.L_x_19369:
        /* <DEDUP_REMOVED lines=61> */
.L_x_19367:
[----:B------:R-:W-:Y:S05]  /*22680*/  BSYNC.RECONVERGENT B1 ;  /* 0x0000000000017941 */ /* 0x000fea0003800200 */
.L_x_19366:
        /* <DEDUP_REMOVED lines=22> */
.L_x_19373:
        /* <DEDUP_REMOVED lines=13> */
.L_x_19375:
[----:B------:R-:W-:Y:S05]  /*228c0*/  BSYNC.RECONVERGENT B2 ;  /* 0x0000000000027941 */ /* 0x000fea0003800200 */
.L_x_19374:
        /* <DEDUP_REMOVED lines=61> */
.L_x_19372:
[----:B------:R-:W-:Y:S05]  /*22ca0*/  BSYNC.RECONVERGENT B1 ;  /* 0x0000000000017941 */ /* 0x000fea0003800200 */
.L_x_19371:
        /* <DEDUP_REMOVED lines=23> */
.L_x_19378:
        /* <DEDUP_REMOVED lines=13> */
.L_x_19380:
[----:B------:R-:W-:Y:S05]  /*22ef0*/  BSYNC.RECONVERGENT B2 ;  /* 0x0000000000027941 */ /* 0x000fea0003800200 */
.L_x_19379:
        /* <DEDUP_REMOVED lines=61> */
.L_x_19377:
[----:B------:R-:W-:Y:S05]  /*232d0*/  BSYNC.RECONVERGENT B1 ;  /* 0x0000000000017941 */ /* 0x000fea0003800200 */
.L_x_19376:
        /* <DEDUP_REMOVED lines=22> */
.L_x_19383:
        /* <DEDUP_REMOVED lines=13> */
.L_x_19385:
[----:B------:R-:W-:Y:S05]  /*23510*/  BSYNC.RECONVERGENT B2 ;  /* 0x0000000000027941 */ /* 0x000fea0003800200 */
.L_x_19384:
        /* <DEDUP_REMOVED lines=61> */
.L_x_19382:
[----:B------:R-:W-:Y:S05]  /*238f0*/  BSYNC.RECONVERGENT B1 ;  /* 0x0000000000017941 */ /* 0x000fea0003800200 */
.L_x_19381:
        /* <DEDUP_REMOVED lines=23> */
.L_x_19388:
        /* <DEDUP_REMOVED lines=15> */
.L_x_19390:
[----:B------:R-:W-:Y:S05]  /*23b60*/  BSYNC.RECONVERGENT B2 ;  /* 0x0000000000027941 */ /* 0x000fea0003800200 */
.L_x_19389:
        /* <DEDUP_REMOVED lines=61> */
.L_x_19387:
[----:B------:R-:W-:Y:S05]  /*23f40*/  BSYNC.RECONVERGENT B1 ;  /* 0x0000000000017941 */ /* 0x000fea0003800200 */
.L_x_19386:
        /* <DEDUP_REMOVED lines=10> */
.L_x_19350:
        /* <DEDUP_REMOVED lines=16> */
.L_x_19394:
        /* <DEDUP_REMOVED lines=13> */
.L_x_19396:
[----:B------:R-:W-:Y:S05]  /*241c0*/  BSYNC.RECONVERGENT B2 ;  /* 0x0000000000027941 */ /* 0x000fea0003800200 */
.L_x_19395:
        /* <DEDUP_REMOVED lines=60> */
.L_x_19393:
[----:B------:R-:W-:Y:S05]  /*24590*/  BSYNC.RECONVERGENT B1 ;  /* 0x0000000000017941 */ /* 0x000fea0003800200 */
.L_x_19392:
[----:B------:R-:W0:Y:S01]  /*245a0*/  LDC R146, c[0x0][0x404] ;  /* 0x00010100ff927b82 */ /* 0x000e220000000800 */
        /* <DEDUP_REMOVED lines=24> */
.L_x_19399:
        /* <DEDUP_REMOVED lines=13> */
.L_x_19401:
[----:B------:R-:W-:Y:S05]  /*24800*/  BSYNC.RECONVERGENT B2 ;  /* 0x0000000000027941 */ /* 0x000fea0003800200 */
.L_x_19400:
        /* <DEDUP_REMOVED lines=61> */
.L_x_19398:
[----:B------:R-:W-:Y:S05]  /*24be0*/  BSYNC.RECONVERGENT B1 ;  /* 0x0000000000017941 */ /* 0x000fea0003800200 */
.L_x_19397:
        /* <DEDUP_REMOVED lines=19> */
.L_x_19404:
        /* <DEDUP_REMOVED lines=13> */
.L_x_19406:
[----:B------:R-:W-:Y:S05]  /*24df0*/  BSYNC.RECONVERGENT B2 ;  /* 0x0000000000027941 */ /* 0x000fea0003800200 */
.L_x_19405:
        /* <DEDUP_REMOVED lines=61> */
.L_x_19403:
[----:B------:R-:W-:Y:S05]  /*251d0*/  BSYNC.RECONVERGENT B1 ;  /* 0x0000000000017941 */ /* 0x000fea0003800200 */
.L_x_19402:
        /* <DEDUP_REMOVED lines=20> */
.L_x_19409:
        /* <DEDUP_REMOVED lines=13> */
.L_x_19411:
[----:B------:R-:W-:Y:S05]  /*253f0*/  BSYNC.RECONVERGENT B2 ;  /* 0x0000000000027941 */ /* 0x000fea0003800200 */
.L_x_19410:
        /* <DEDUP_REMOVED lines=61> */
.L_x_19408:
[----:B------:R-:W-:Y:S05]  /*257d0*/  BSYNC.RECONVERGENT B1 ;  /* 0x0000000000017941 */ /* 0x000fea0003800200 */
.L_x_19407:
        /* <DEDUP_REMOVED lines=19> */
.L_x_19414:
        /* <DEDUP_REMOVED lines=13> */
.L_x_19416:
[----:B------:R-:W-:Y:S05]  /*259e0*/  BSYNC.RECONVERGENT B2 ;  /* 0x0000000000027941 */ /* 0x000fea0003800200 */
.L_x_19415:
        /* <DEDUP_REMOVED lines=61> */
.L_x_19413:
[----:B------:R-:W-:Y:S05]  /*25dc0*/  BSYNC.RECONVERGENT B1 ;  /* 0x0000000000017941 */ /* 0x000fea0003800200 */
.L_x_19412:
        /* <DEDUP_REMOVED lines=20> */
.L_x_19419:
        /* <DEDUP_REMOVED lines=13> */
.L_x_19421:
[----:B------:R-:W-:Y:S05]  /*25fe0*/  BSYNC.RECONVERGENT B2 ;  /* 0x0000000000027941 */ /* 0x000fea0003800200 */
.L_x_19420:
        /* <DEDUP_REMOVED lines=61> */
.L_x_19418:
[----:B------:R-:W-:Y:S05]  /*263c0*/  BSYNC.RECONVERGENT B1 ;  /* 0x0000000000017941 */ /* 0x000fea0003800200 */
.L_x_19417:
        /* <DEDUP_REMOVED lines=19> */
.L_x_19424:
        /* <DEDUP_REMOVED lines=13> */
.L_x_19426:
[----:B------:R-:W-:Y:S05]  /*265d0*/  BSYNC.RECONVERGENT B2 ;  /* 0x0000000000027941 */ /* 0x000fea0003800200 */
.L_x_19425:
        /* <DEDUP_REMOVED lines=61> */
.L_x_19423:
[----:B------:R-:W-:Y:S05]  /*269b0*/  BSYNC.RECONVERGENT B1 ;  /* 0x0000000000017941 */ /* 0x000fea0003800200 */
.L_x_19422:
        /* <DEDUP_REMOVED lines=20> */
.L_x_19429:
        /* <DEDUP_REMOVED lines=15> */
.L_x_19431:
[----:B------:R-:W-:Y:S05]  /*26bf0*/  BSYNC.RECONVERGENT B2 ;  /* 0x0000000000027941 */ /* 0x000fea0003800200 */
.L_x_19430:
        /* <DEDUP_REMOVED lines=61> */
.L_x_19428:
[----:B------:R-:W-:Y:S05]  /*26fd0*/  BSYNC.RECONVERGENT B1 ;  /* 0x0000000000017941 */ /* 0x000fea0003800200 */
.L_x_19427:
        /* <DEDUP_REMOVED lines=16> */
.L_x_19391:
        /* <DEDUP_REMOVED lines=22> */
.L_x_19349:
[----:B------:R-:W-:Y:S05]  /*27240*/  BSYNC.RECONVERGENT B0 ;  /* 0x0000000000007941 */ /* 0x000fea0003800200 */
.L_x_19348:
        /* <DEDUP_REMOVED lines=11> */
[----:B0-23--:R-:W0:Y:S02]  /*27300*/  LDC.64 R196, c[0x0][0x3a0] ;  /* 0x0000e800ffc47b82 */ /* 0x00de240000000a00 */
        /* <DEDUP_REMOVED lines=19> */
.L_x_19437:
        /* <DEDUP_REMOVED lines=13> */
.L_x_19439:
[----:B------:R-:W-:Y:S05]  /*27510*/  BSYNC.RECONVERGENT B2 ;  /* 0x0000000000027941 */ /* 0x000fea0003800200 */
.L_x_19438:
        /* <DEDUP_REMOVED lines=61> */
.L_x_19436:
[----:B------:R-:W-:Y:S05]  /*278f0*/  BSYNC.RECONVERGENT B1 ;  /* 0x0000000000017941 */ /* 0x000fea0003800200 */
.L_x_19435:
        /* <DEDUP_REMOVED lines=28> */
.L_x_19442:
        /* <DEDUP_REMOVED lines=13> */
.L_x_19444:
[----:B------:R-:W-:Y:S05]  /*27b90*/  BSYNC.RECONVERGENT B2 ;  /* 0x0000000000027941 */ /* 0x000fea0003800200 */
.L_x_19443:
        /* <DEDUP_REMOVED lines=61> */
.L_x_19441:
[----:B------:R-:W-:Y:S05]  /*27f70*/  BSYNC.RECONVERGENT B1 ;  /* 0x0000000000017941 */ /* 0x000fea0003800200 */
.L_x_19440:
        /* <DEDUP_REMOVED lines=22> */
.L_x_19447:
        /* <DEDUP_REMOVED lines=13> */
.L_x_19449:
[----:B------:R-:W-:Y:S05]  /*281b0*/  BSYNC.RECONVERGENT B2 ;  /* 0x0000000000027941 */ /* 0x000fea0003800200 */
.L_x_19448:
        /* <DEDUP_REMOVED lines=61> */
.L_x_19446:
[----:B------:R-:W-:Y:S05]  /*28590*/  BSYNC.RECONVERGENT B1 ;  /* 0x0000000000017941 */ /* 0x000fea0003800200 */
.L_x_19445:
        /* <DEDUP_REMOVED lines=23> */
.L_x_19452:
        /* <DEDUP_REMOVED lines=13> */
.L_x_19454:
[----:B------:R-:W-:Y:S05]  /*287e0*/  BSYNC.RECONVERGENT B2 ;  /* 0x0000000000027941 */ /* 0x000fea0003800200 */
.L_x_19453:
        /* <DEDUP_REMOVED lines=61> */
.L_x_19451:
[----:B------:R-:W-:Y:S05]  /*28bc0*/  BSYNC.RECONVERGENT B1 ;  /* 0x0000000000017941 */ /* 0x000fea0003800200 */
.L_x_19450:
        /* <DEDUP_REMOVED lines=22> */
.L_x_19457:
        /* <DEDUP_REMOVED lines=13> */
.L_x_19459:
[----:B------:R-:W-:Y:S05]  /*28e00*/  BSYNC.RECONVERGENT B2 ;  /* 0x0000000000027941 */ /* 0x000fea0003800200 */
.L_x_19458:
        /* <DEDUP_REMOVED lines=61> */
.L_x_19456:
[----:B------:R-:W-:Y:S05]  /*291e0*/  BSYNC.RECONVERGENT B1 ;  /* 0x0000000000017941 */ /* 0x000fea0003800200 */
.L_x_19455:
        /* <DEDUP_REMOVED lines=23> */
.L_x_19462:
        /* <DEDUP_REMOVED lines=13> */
.L_x_19464:
[----:B------:R-:W-:Y:S05]  /*29430*/  BSYNC.RECONVERGENT B2 ;  /* 0x0000000000027941 */ /* 0x000fea0003800200 */
.L_x_19463:
        /* <DEDUP_REMOVED lines=61> */
.L_x_19461:
[----:B------:R-:W-:Y:S05]  /*29810*/  BSYNC.RECONVERGENT B1 ;  /* 0x0000000000017941 */ /* 0x000fea0003800200 */
.L_x_19460:
        /* <DEDUP_REMOVED lines=22> */
.L_x_19467:
        /* <DEDUP_REMOVED lines=13> */
.L_x_19469:
[----:B------:R-:W-:Y:S05]  /*29a50*/  BSYNC.RECONVERGENT B2 ;  /* 0x0000000000027941 */ /* 0x000fea0003800200 */
.L_x_19468:
        /* <DEDUP_REMOVED lines=61> */
.L_x_19466:
[----:B------:R-:W-:Y:S05]  /*29e30*/  BSYNC.RECONVERGENT B1 ;  /* 0x0000000000017941 */ /* 0x000fea0003800200 */
.L_x_19465:
        /* <DEDUP_REMOVED lines=23> */
.L_x_19472:
        /* <DEDUP_REMOVED lines=15> */
.L_x_19474:
[----:B------:R-:W-:Y:S05]  /*2a0a0*/  BSYNC.RECONVERGENT B2 ;  /* 0x0000000000027941 */ /* 0x000fea0003800200 */
.L_x_19473:
        /* <DEDUP_REMOVED lines=61> */
.L_x_19471:
[----:B------:R-:W-:Y:S05]  /*2a480*/  BSYNC.RECONVERGENT B1 ;  /* 0x0000000000017941 */ /* 0x000fea0003800200 */
.L_x_19470:
        /* <DEDUP_REMOVED lines=10> */
.L_x_19434:
        /* <DEDUP_REMOVED lines=16> */
.L_x_19478:
        /* <DEDUP_REMOVED lines=13> */
.L_x_19480:
[----:B------:R-:W-:Y:S05]  /*2a700*/  BSYNC.RECONVERGENT B2 ;  /* 0x0000000000027941 */ /* 0x000fea0003800200 */
.L_x_19479:
        /* <DEDUP_REMOVED lines=60> */
.L_x_19477:
[----:B------:R-:W-:Y:S05]  /*2aad0*/  BSYNC.RECONVERGENT B1 ;  /* 0x0000000000017941 */ /* 0x000fea0003800200 */
.L_x_19476:
        /* <DEDUP_REMOVED lines=10> */
[----:B------:R-:W-:Y:S01]  /*2ab80*/  MOV R190, 0x2 ;  /* 0x0000000200be7802 */ /* 0x000fe20000000f00 */
[----:B------:R-:W-:-:S02]  /*2ab90*/  IMAD.MOV.U32 R174, RZ, RZ, R176 ;  /* 0x000000ffffae7224 */ /* 0x000fc400078e00b0 */
[----:B------:R-:W-:-:S05]  /*2aba0*/  FFMA.FTZ R189, R155, R152, 1.1641532182693481445e-10 ;  /* 0x2f0000009bbd7423 */ /* 0x000fca0000010098 */
[----:B0-----:R-:W-:Y:S01]  /*2abb0*/  FSETP.LE.FTZ.AND P1, PT, R189, R154, PT ;  /* 0x0000009abd00720b */ /* 0x001fe20003f33000 */
[----:B-1----:R-:W-:-:S12]  /*2abc0*/  FMUL.FTZ R155, R178, R153 ;  /* 0x00000099b29b7220 */ /* 0x002fd80000410000 */
        /* <DEDUP_REMOVED lines=10> */
.L_x_19483:
        /* <DEDUP_REMOVED lines=13> */
.L_x_19485:
[----:B------:R-:W-:Y:S05]  /*2ad40*/  BSYNC.RECONVERGENT B2 ;  /* 0x0000000000027941 */ /* 0x000fea0003800200 */
.L_x_19484:
        /* <DEDUP_REMOVED lines=61> */
.L_x_19482:
[----:B------:R-:W-:Y:S05]  /*2b120*/  BSYNC.RECONVERGENT B1 ;  /* 0x0000000000017941 */ /* 0x000fea0003800200 */
.L_x_19481:
        /* <DEDUP_REMOVED lines=19> */
.L_x_19488:
        /* <DEDUP_REMOVED lines=13> */
.L_x_19490:
[----:B------:R-:W-:Y:S05]  /*2b330*/  BSYNC.RECONVERGENT B2 ;  /* 0x0000000000027941 */ /* 0x000fea0003800200 */
.L_x_19489:
        /* <DEDUP_REMOVED lines=59> */
[----:B------:R-:W-:Y:S01]  /*2b6f0*/  LOP3.LUT R179, R189, R178, R191, 0x96, !PT ;  /* 0x000000b2bdb37212 */ /* 0x000fe200078e96bf */
[----:B------:R-:W-:-:S07]  /*2b700*/  IMAD.MOV.U32 R194, RZ, RZ, R190 ;  /* 0x000000ffffc27224 */ /* 0x000fce00078e00be */
.L_x_19487:
[----:B------:R-:W-:Y:S05]  /*2b710*/  BSYNC.RECONVERGENT B1 ;  /* 0x0000000000017941 */ /* 0x000fea0003800200 */
.L_x_19486:
        /* <DEDUP_REMOVED lines=20> */
.L_x_19493:
        /* <DEDUP_REMOVED lines=13> */
.L_x_19495:
[----:B------:R-:W-:Y:S05]  /*2b930*/  BSYNC.RECONVERGENT B2 ;  /* 0x0000000000027941 */ /* 0x000fea0003800200 */
.L_x_19494:
        /* <DEDUP_REMOVED lines=61> */
.L_x_19492:
[----:B------:R-:W-:Y:S05]  /*2bd10*/  BSYNC.RECONVERGENT B1 ;  /* 0x0000000000017941 */ /* 0x000fea0003800200 */
.L_x_19491:
        /* <DEDUP_REMOVED lines=19> */
.L_x_19498:
        /* <DEDUP_REMOVED lines=13> */
.L_x_19500:
[----:B------:R-:W-:Y:S05]  /*2bf20*/  BSYNC.RECONVERGENT B2 ;  /* 0x0000000000027941 */ /* 0x000fea0003800200 */
.L_x_19499:
        /* <DEDUP_REMOVED lines=61> */
.L_x_19497:
[----:B------:R-:W-:Y:S05]  /*2c300*/  BSYNC.RECONVERGENT B1 ;  /* 0x0000000000017941 */ /* 0x000fea0003800200 */
.L_x_19496:
        /* <DEDUP_REMOVED lines=20> */
.L_x_19503:
        /* <DEDUP_REMOVED lines=13> */
.L_x_19505:
[----:B------:R-:W-:Y:S05]  /*2c520*/  BSYNC.RECONVERGENT B2 ;  /* 0x0000000000027941 */ /* 0x000fea0003800200 */
.L_x_19504:
        /* <DEDUP_REMOVED lines=61> */
.L_x_19502:
[----:B------:R-:W-:Y:S05]  /*2c900*/  BSYNC.RECONVERGENT B1 ;  /* 0x0000000000017941 */ /* 0x000fea0003800200 */
.L_x_19501:
        /* <DEDUP_REMOVED lines=19> */
.L_x_19508:
        /* <DEDUP_REMOVED lines=13> */
.L_x_19510:
[----:B------:R-:W-:Y:S05]  /*2cb10*/  BSYNC.RECONVERGENT B2 ;  /* 0x0000000000027941 */ /* 0x000fea0003800200 */
.L_x_19509:
        /* <DEDUP_REMOVED lines=58> */
[----:B------:R-:W-:Y:S01]  /*2cec0*/  HFMA2 R197, -RZ, RZ, 0, 0 ;  /* 0x00000000ffc57431 */ /* 0x000fe200000001ff */
[----:B------:R-:W-:Y:S01]  /*2ced0*/  MOV R178, R194 ;  /* 0x000000c200b27202 */ /* 0x000fe20000000f00 */
[----:B------:R-:W-:-:S07]  /*2cee0*/  IMAD.MOV.U32 R194, RZ, RZ, R196 ;  /* 0x000000ffffc27224 */ /* 0x000fce00078e00c4 */
.L_x_19507:
[----:B------:R-:W-:Y:S05]  /*2cef0*/  BSYNC.RECONVERGENT B1 ;  /* 0x0000000000017941 */ /* 0x000fea0003800200 */
.L_x_19506:
        /* <DEDUP_REMOVED lines=20> */
.L_x_19513:
        /* <DEDUP_REMOVED lines=15> */
.L_x_19515:
[----:B------:R-:W-:Y:S05]  /*2d130*/  BSYNC.RECONVERGENT B2 ;  /* 0x0000000000027941 */ /* 0x000fea0003800200 */
.L_x_19514:
        /* <DEDUP_REMOVED lines=61> */
.L_x_19512:
[----:B------:R-:W-:Y:S05]  /*2d510*/  BSYNC.RECONVERGENT B1 ;  /* 0x0000000000017941 */ /* 0x000fea0003800200 */
.L_x_19511:
        /* <DEDUP_REMOVED lines=16> */
.L_x_19475:
        /* <DEDUP_REMOVED lines=21> */
.L_x_19433:
[----:B------:R-:W-:Y:S05]  /*2d770*/  BSYNC.RECONVERGENT B0 ;  /* 0x0000000000007941 */ /* 0x000fea0003800200 */
.L_x_19432:
[----:B------:R-:W-:Y:S01]  /*2d780*/  FADD.FTZ R0, RZ, R16 ;  /* 0x00000010ff007221 */ /* 0x000fe20000010000 */
        /* <DEDUP_REMOVED lines=18> */
[----:B0-23--:R-:W-:-:S04]  /*2d8b0*/  FADD.FTZ R189, R9, R0 ;  /* 0x0000000009bd7221 */ /* 0x00dfc80000010000 */
        /* <DEDUP_REMOVED lines=190> */
.L_x_19517:
[----:B------:R-:W-:Y:S05]  /*2e4a0*/  BSYNC.RECONVERGENT B0 ;  /* 0x0000000000007941 */ /* 0x000fea0003800200 */
.L_x_19516:
        /* <DEDUP_REMOVED lines=13> */
.L_x_19519:
[----:B------:R-:W-:Y:S05]  /*2e580*/  BSYNC.RECONVERGENT B0 ;  /* 0x0000000000007941 */ /* 0x000fea0003800200 */
.L_x_19518:
        /* <DEDUP_REMOVED lines=9> */
[C---:B-1----:R-:W-:Y:S01]  /*2e620*/  FMUL.FTZ R197, R185.reuse, R196 ;  /* 0x000000c4b9c57220 */ /* 0x042fe20000410000 */
[----:B------:R-:W1:Y:S01]  /*2e630*/  MUFU.RCP R193, R191 ;  /* 0x000000bf00c17308 */ /* 0x000e620000001000 */
[----:B------:R-:W-:-:S02]  /*2e640*/  FADD.FTZ R185, -R185, R188 ;  /* 0x000000bcb9b97221 */ /* 0x000fc40000010100 */
[----:B------:R-:W-:Y:S02]  /*2e650*/  FFMA.FTZ R0, R194, R188, R197 ;  /* 0x000000bcc2007223 */ /* 0x000fe400000100c5 */
        /* <DEDUP_REMOVED lines=26> */
[----:B-1----:R-:W-:-:S04]  /*2e800*/  FADD.FTZ R188, R185, R188 ;  /* 0x000000bcb9bc7221 */ /* 0x002fc80000010000 */
[----:B------:R-:W-:Y:S02]  /*2e810*/  FFMA.FTZ R197, R197, R190, R188 ;  /* 0x000000bec5c57223 */ /* 0x000fe400000100bc */
[----:B------:R-:W1:Y:S03]  /*2e820*/  @!P0 LDC.64 R188, c[0x0][0x3c0] ;  /* 0x0000f000ffbc8b82 */ /* 0x000e660000000a00 */
[----:B------:R-:W0:Y:S05]  /*2e830*/  SHFL.IDX PT, R194, R197, RZ, 0x1f ;  /* 0x00001fffc5c27589 */ /* 0x000e2a00000e0000 */
[----:B------:R-:W2:Y:S01]  /*2e840*/  @!P0 LDC.64 R190, c[0x0][0x3c8] ;  /* 0x0000f200ffbe8b82 */ /* 0x000ea20000000a00 */
[----:B-1----:R-:W-:-:S04]  /*2e850*/  @!P0 IMAD.WIDE R188, R184, 0x4, R188 ;  /* 0x00000004b8bc8825 */ /* 0x002fc800078e02bc */
[----:B0-----:R-:W-:Y:S01]  /*2e860*/  FFMA.FTZ R173, R194, UR12, R193 ;  /* 0x0000000cc2ad7c23 */ /* 0x001fe200080100c1 */
[----:B------:R0:W-:Y:S03]  /*2e870*/  @!P0 STG.E desc[UR8][R188.64], R201 ;  /* 0x000000c9bc008986 */ /* 0x0001e6000c101908 */
[----:B------:R-:W-:Y:S01]  /*2e880*/  FADD.FTZ R173, R173, R202 ;  /* 0x000000caadad7221 */ /* 0x000fe20000010000 */
[----:B--2---:R-:W-:-:S05]  /*2e890*/  @!P0 IMAD.WIDE R190, R184, 0x4, R190 ;  /* 0x00000004b8be8825 */ /* 0x004fca00078e02be */
        /* <DEDUP_REMOVED lines=35> */
.L_x_19521:
[----:B------:R-:W-:Y:S05]  /*2ead0*/  BSYNC.RECONVERGENT B0 ;  /* 0x0000000000007941 */ /* 0x000fea0003800200 */
.L_x_19520:
[----:B------:R-:W-:Y:S01]  /*2eae0*/  LOP3.LUT P0, RZ, R186, 0x200, RZ, 0xc0, !PT ;  /* 0x00000200baff7812 */ /* 0x000fe2000780c0ff */
        /* <DEDUP_REMOVED lines=34> */
.L_x_19523:
[----:B------:R-:W-:Y:S05]  /*2ed10*/  BSYNC.RECONVERGENT B0 ;  /* 0x0000000000007941 */ /* 0x000fea0003800200 */
.L_x_19522:
[----:B------:R-:W-:Y:S01]  /*2ed20*/  LOP3.LUT P0, RZ, R186, 0x100, RZ, 0xc0, !PT ;  /* 0x00000100baff7812 */ /* 0x000fe2000780c0ff */
        /* <DEDUP_REMOVED lines=34> */
.L_x_19525:
[----:B------:R-:W-:Y:S05]  /*2ef50*/  BSYNC.RECONVERGENT B0 ;  /* 0x0000000000007941 */ /* 0x000fea0003800200 */
.L_x_19524:
[----:B------:R-:W-:Y:S01]  /*2ef60*/  LOP3.LUT P0, RZ, R186, 0x40, RZ, 0xc0, !PT ;  /* 0x00000040baff7812 */ /* 0x000fe2000780c0ff */
        /* <DEDUP_REMOVED lines=34> */
.L_x_19527:
[----:B------:R-:W-:Y:S05]  /*2f190*/  BSYNC.RECONVERGENT B0 ;  /* 0x0000000000007941 */ /* 0x000fea0003800200 */
.L_x_19526:
[----:B------:R-:W-:Y:S01]  /*2f1a0*/  LOP3.LUT P0, RZ, R186, 0x10, RZ, 0xc0, !PT ;  /* 0x00000010baff7812 */ /* 0x000fe2000780c0ff */
[----:B------:R-:W-:-:S12]  /*2f1b0*/  BSSY.RECONVERGENT B0, `(.L_x_19528) ;  /* 0x0000022000007945 */ /* 0x000fd80003800200 */
        /* <DEDUP_REMOVED lines=33> */
.L_x_19529:
[----:B------:R-:W-:Y:S05]  /*2f3d0*/  BSYNC.RECONVERGENT B0 ;  /* 0x0000000000007941 */ /* 0x000fea0003800200 */
.L_x_19528:
        /* <DEDUP_REMOVED lines=35> */
.L_x_19531:
[----:B------:R-:W-:Y:S05]  /*2f610*/  BSYNC.RECONVERGENT B0 ;  /* 0x0000000000007941 */ /* 0x000fea0003800200 */
.L_x_19530:
        /* <DEDUP_REMOVED lines=34> */
.L_x_19533:
[----:B------:R-:W-:Y:S05]  /*2f840*/  BSYNC.RECONVERGENT B0 ;  /* 0x0000000000007941 */ /* 0x000fea0003800200 */
.L_x_19532:
[----:B0-----:R-:W0:Y:S01]  /*2f850*/  LDC.64 R172, c[0x0][0x380] ;  /* 0x0000e000ffac7b82 */ /* 0x001e220000000a00 */
[----:B------:R-:W-:Y:S01]  /*2f860*/  UPLOP3.LUT UP1, UPT, UPT, UPT, UP1, 0x40, 0x4 ;  /* 0x000000000004789c */ /* 0x000fe20003f2e810 */
[----:B0-----:R-:W-:-:S04]  /*2f870*/  IADD3 R184, PT, PT, R184, R172, RZ ;  /* 0x000000acb8b87210 */ /* 0x001fc80007ffe0ff */
[----:B------:R-:W-:-:S13]  /*2f880*/  ISETP.GE.AND P0, PT, R184, R173, PT ;  /* 0x000000adb800720c */ /* 0x000fda0003f06270 */
[----:B------:R-:W-:Y:S05]  /*2f890*/  @!P0 BRA `(.L_x_19534) ;  /* 0xfffffd18004c8947 */ /* 0x000fea000383ffff */
[----:B------:R-:W-:Y:S05]  /*2f8a0*/  EXIT ;  /* 0x000000000000794d */ /* 0x000fea0003800000 */
.L_x_19535:
        /* <DEDUP_REMOVED lines=13> */
.L_x_42363:


//--------------------- .text._ZN10layer_norm13ln_fwd_kernelINS_13Kernel_traitsIf13__nv_bfloat16fS2_fjLj7168ELj1ELj1ELj4ELj16ENS_18Kernel_traits_baseILj7168EfS2_fS2_fjLj128EEEEELb1ELb0ELb0ELb1EEEvNS_9FwdParamsE --------------------------
	.section	.text._ZN10layer_norm13ln_fwd_kernelINS_13Kernel_traitsIf13__nv_bfloat16fS2_fjLj7168ELj1ELj1ELj4ELj16ENS_18Kernel_traits_baseILj7168EfS2_fS2_fjLj128EEEEELb1ELb0ELb0ELb1EEEvNS_9FwdParamsE,"ax",@progbits
	.align	128
        .global         _ZN10layer_norm13ln_fwd_kernelINS_13Kernel_traitsIf13__nv_bfloat16fS2_fjLj7168ELj1ELj1ELj4ELj16ENS_18Kernel_traits_baseILj7168EfS2_fS2_fjLj128EEEEELb1ELb0ELb0ELb1EEEvNS_9FwdParamsE
        .type           _ZN10layer_norm13ln_fwd_kernelINS_13Kernel_traitsIf13__nv_bfloat16fS2_fjLj7168ELj1ELj1ELj4ELj16ENS_18Kernel_traits_baseILj7168EfS2_fS2_fjLj128EEEEELb1ELb0ELb0ELb1EEEvNS_9FwdParamsE,@function
        .size           _ZN10layer_norm13ln_fwd_kernelINS_13Kernel_traitsIf13__nv_bfloat16fS2_fjLj7168ELj1ELj1ELj4ELj16ENS_18Kernel_traits_baseILj7168EfS2_fS2_fjLj128EEEEELb1ELb0ELb0ELb1EEEvNS_9FwdParamsE,(.L_x_42364 - _ZN10layer_norm13ln_fwd_kernelINS_13Kernel_traitsIf13__nv_bfloat16fS2_fjLj7168ELj1ELj1ELj4ELj16ENS_18Kernel_traits_baseILj7168EfS2_fS2_fjLj128EEEEELb1ELb0ELb0ELb1EEEvNS_9FwdParamsE)
        .other          _ZN10layer_norm13ln_fwd_kernelINS_13Kernel_traitsIf13__nv_bfloat16fS2_fjLj7168ELj1ELj1ELj4ELj16ENS_18Kernel_traits_baseILj7168EfS2_fS2_fjLj128EEEEELb1ELb0ELb0ELb1EEEvNS_9FwdParamsE,@"STO_CUDA_ENTRY STV_DEFAULT"
_ZN10layer_norm13ln_fwd_kernelINS_13Kernel_traitsIf13__nv_bfloat16fS2_fjLj7168ELj1ELj1ELj4ELj16ENS_18Kernel_traits_baseILj7168EfS2_fS2_fjLj128EEEEELb1ELb0ELb0ELb1EEEvNS_9FwdParamsE:
.text._ZN10layer_norm13ln_fwd_kernelINS_13Kernel_traitsIf13__nv_bfloat16fS2_fjLj7168ELj1ELj1ELj4ELj16ENS_18Kernel_traits_baseILj7168EfS2_fS2_fjLj128EEEEELb1ELb0ELb0ELb1EEEvNS_9FwdParamsE:
        /* <DEDUP_REMOVED lines=22> */
[----:B------:R-:W-:-:S03]  /*0160*/  IADD3 R16, PT, PT, R205, 0x32370b8f, RZ ;  /* 0x32370b8fcd107810 */ /* 0x000fc60007ffe0ff */
[----:B------:R-:W-:Y:S01]  /*0170*/  @P0 IMAD.X R21, RZ, RZ, R3, P1 ;  /* 0x000000ffff150224 */ /* 0x000fe200008e0603 */
[C---:B------:R-:W-:Y:S01]  /*0180*/  IADD3 R19, PT, PT, R204.reuse, -0x700cb87f, RZ ;  /* 0x8ff34781cc137810 */ /* 0x040fe20007ffe0ff */
[C---:B------:R-:W-:Y:S02]  /*0190*/  VIADD R15, R204.reuse, 0xdaa66d2b ;  /* 0xdaa66d2bcc0f7836 */ /* 0x040fe40000000000 */
[----:B------:R-:W-:Y:S01]  /*01a0*/  VIADD R17, R204, 0x1715609d ;  /* 0x1715609dcc117836 */ /* 0x000fe20000000000 */
[--C-:B------:R-:W-:Y:S01]  /*01b0*/  SHF.R.U64 R12, R20, 0x2, R21.reuse ;  /* 0x00000002140c7819 */ /* 0x100fe20000001215 */
[C---:B------:R-:W-:Y:S01]  /*01c0*/  VIADD R18, R205.reuse, 0xa9066899 ;  /* 0xa9066899cd127836 */ /* 0x040fe20000000000 */
        /* <DEDUP_REMOVED lines=36> */
.L_x_19536:
        /* <DEDUP_REMOVED lines=44> */
.L_x_19537:
[----:B------:R-:W1:Y:S02]  /*06d0*/  LDCU UR4, c[0x0][0x384] ;  /* 0x00007080ff0477ac */ /* 0x000e640008000800 */
[----:B-1----:R-:W-:-:S13]  /*06e0*/  ISETP.GE.AND P0, PT, R13, UR4, PT ;  /* 0x000000040d007c0c */ /* 0x002fda000bf06270 */
[----:B------:R-:W-:Y:S05]  /*06f0*/  @P0 EXIT ;  /* 0x000000000000094d */ /* 0x000fea0003800000 */
[----:B------:R-:W1:Y:S01]  /*0700*/  LDCU UR4, c[0x0][0x360] ;  /* 0x00006c00ff0477ac */ /* 0x000e620008000800 */
[----:B0-----:R-:W-:Y:S01]  /*0710*/  IMAD.HI.U32 R3, R12, -0x2daee0ad, RZ ;  /* 0xd2511f530c037827 */ /* 0x001fe200078e00ff */
[----:B------:R-:W-:Y:S02]  /*0720*/  IADD3 R8, PT, PT, R205, -0x4498517b, RZ ;  /* 0xbb67ae85cd087810 */ /* 0x000fe40007ffe0ff */
[----:B------:R-:W-:Y:S01]  /*0730*/  LOP3.LUT R20, R20, 0x3, RZ, 0xc0, !PT ;  /* 0x0000000314147812 */ /* 0x000fe200078ec0ff */
[----:B------:R-:W-:Y:S01]  /*0740*/  VIADD R4, R204, 0x9e3779b9 ;  /* 0x9e3779b9cc047836 */ /* 0x000fe20000000000 */
[----:B------:R-:W-:Y:S01]  /*0750*/  LOP3.LUT R3, R3, R205, RZ, 0x3c, !PT ;  /* 0x000000cd03037212 */ /* 0x000fe200078e3cff */
[----:B------:R-:W-:Y:S01]  /*0760*/  IMAD R9, R12, -0x2daee0ad, RZ ;  /* 0xd2511f530c097824 */ /* 0x000fe200078e02ff */
[----:B------:R-:W0:Y:S03]  /*0770*/  LDCU UR6, c[0x0][0x404] ;  /* 0x00008080ff0677ac */ /* 0x000e260008000800 */
[C---:B------:R-:W-:Y:S01]  /*0780*/  IMAD.HI.U32 R2, R3.reuse, -0x326172a9, RZ ;  /* 0xcd9e8d5703027827 */ /* 0x040fe200078e00ff */
[----:B------:R-:W2:Y:S03]  /*0790*/  LDCU UR7, c[0x0][0x408] ;  /* 0x00008100ff0777ac */ /* 0x000ea60008000800 */
[----:B------:R-:W-:Y:S01]  /*07a0*/  IMAD R3, R3, -0x326172a9, RZ ;  /* 0xcd9e8d5703037824 */ /* 0x000fe200078e02ff */
[----:B------:R-:W3:Y:S01]  /*07b0*/  LDCU UR12, c[0x0][0x388] ;  /* 0x00007100ff0c77ac */ /* 0x000ee20008000800 */
[----:B-1----:R-:W-:Y:S01]  /*07c0*/  IMAD R10, R13, UR4, R7 ;  /* 0x000000040d0a7c24 */ /* 0x002fe2000f8e0207 */
[----:B------:R-:W-:Y:S01]  /*07d0*/  LOP3.LUT R7, R7, 0xfffffffb, RZ, 0xc0, !PT ;  /* 0xfffffffb07077812 */ /* 0x000fe200078ec0ff */
[----:B------:R-:W1:Y:S02]  /*07e0*/  LDCU.U8 UR14, c[0x0][0x410] ;  /* 0x00008200ff0e77ac */ /* 0x000e640008000000 */
        /* <DEDUP_REMOVED lines=8> */
[----:B------:R-:W-:Y:S01]  /*0870*/  IMAD R5, R0, -0x2daee0ad, RZ ;  /* 0xd2511f5300057824 */ /* 0x000fe200078e02ff */
[----:B------:R-:W-:Y:S01]  /*0880*/  LOP3.LUT R6, R8, R9, R6, 0x96, !PT ;  /* 0x0000000908067212 */ /* 0x000fe200078e9606 */
[----:B------:R-:W-:Y:S02]  /*0890*/  VIADD R8, R205, 0x76cf5d0a ;  /* 0x76cf5d0acd087836 */ /* 0x000fe40000000000 */
        /* <DEDUP_REMOVED lines=14> */
[----:B------:R-:W-:Y:S01]  /*0980*/  IADD3 R4, PT, PT, R204, 0x78dde6e4, RZ ;  /* 0x78dde6e4cc047810 */ /* 0x000fe20007ffe0ff */
[----:B------:R-:W-:Y:S01]  /*0990*/  IMAD.HI.U32 R0, R2, -0x326172a9, RZ ;  /* 0xcd9e8d5702007827 */ /* 0x000fe200078e00ff */
[----:B------:R-:W-:-:S03]  /*09a0*/  LOP3.LUT R6, R8, R9, R6, 0x96, !PT ;  /* 0x0000000908067212 */ /* 0x000fc600078e9606 */
[----:B------:R-:W-:Y:S01]  /*09b0*/  VIADD R14, R205, 0x646e171e ;  /* 0x646e171ecd0e7836 */ /* 0x000fe20000000000 */
[----:B------:R-:W-:Y:S01]  /*09c0*/  LOP3.LUT R0, R4, R5, R0, 0x96, !PT ;  /* 0x0000000504007212 */ /* 0x000fe200078e9600 */
[----:B------:R-:W-:Y:S02]  /*09d0*/  IMAD R5, R2, -0x326172a9, RZ ;  /* 0xcd9e8d5702057824 */ /* 0x000fe400078e02ff */
[----:B------:R-:W-:-:S04]  /*09e0*/  IMAD.HI.U32 R2, R6, -0x326172a9, RZ ;  /* 0xcd9e8d5706027827 */ /* 0x000fc800078e00ff */
[----:B------:R-:W-:Y:S01]  /*09f0*/  IMAD R4, R3, -0x2daee0ad, RZ ;  /* 0xd2511f5303047824 */ /* 0x000fe200078e02ff */
[----:B------:R-:W-:Y:S01]  /*0a00*/  LOP3.LUT R2, R17, R5, R2, 0x96, !PT ;  /* 0x0000000511027212 */ /* 0x000fe200078e9602 */
[C---:B------:R-:W-:Y:S01]  /*0a10*/  IMAD.HI.U32 R3, R0.reuse, -0x2daee0ad, RZ ;  /* 0xd2511f5300037827 */ /* 0x040fe200078e00ff */
[----:B------:R-:W2:Y:S03]  /*0a20*/  LDC.64 R16, c[0x0][0x3e0] ;  /* 0x0000f800ff107b82 */ /* 0x000ea60000000a00 */
[----:B------:R-:W-:Y:S01]  /*0a30*/  IMAD R9, R0, -0x2daee0ad, RZ ;  /* 0xd2511f5300097824 */ /* 0x000fe200078e02ff */
[----:B------:R-:W-:Y:S01]  /*0a40*/  LOP3.LUT R3, R18, R4, R3, 0x96, !PT ;  /* 0x0000000412037212 */ /* 0x000fe200078e9603 */
[----:B------:R-:W-:-:S04]  /*0a50*/  IMAD.HI.U32 R8, R2, -0x2daee0ad, RZ ;  /* 0xd2511f5302087827 */ /* 0x000fc800078e00ff */
[----:B------:R-:W-:Y:S01]  /*0a60*/  IMAD R5, R6, -0x326172a9, RZ ;  /* 0xcd9e8d5706057824 */ /* 0x000fe200078e02ff */
[----:B------:R-:W-:Y:S01]  /*0a70*/  LOP3.LUT R8, R14, R9, R8, 0x96, !PT ;  /* 0x000000090e087212 */ /* 0x000fe200078e9608 */
[----:B------:R-:W-:-:S04]  /*0a80*/  IMAD.HI.U32 R0, R3, -0x326172a9, RZ ;  /* 0xcd9e8d5703007827 */ /* 0x000fc800078e00ff */
[----:B------:R-:W-:Y:S02]  /*0a90*/  VIADD R4, R204, 0xb54cda56 ;  /* 0xb54cda56cc047836 */ /* 0x000fe40000000000 */
[----:B------:R-:W-:Y:S02]  /*0aa0*/  IMAD R6, R2, -0x2daee0ad, RZ ;  /* 0xd2511f5302067824 */ /* 0x000fe400078e02ff */
[----:B------:R-:W-:Y:S01]  /*0ab0*/  IMAD R3, R3, -0x326172a9, RZ ;  /* 0xcd9e8d5703037824 */ /* 0x000fe200078e02ff */
[----:B------:R-:W-:Y:S01]  /*0ac0*/  LOP3.LUT R0, R4, R5, R0, 0x96, !PT ;  /* 0x0000000504007212 */ /* 0x000fe200078e9600 */
[----:B------:R-:W-:Y:S01]  /*0ad0*/  IMAD.HI.U32 R2, R8, -0x326172a9, RZ ;  /* 0xcd9e8d5708027827 */ /* 0x000fe200078e00ff */
[----:B------:R-:W-:Y:S02]  /*0ae0*/  IADD3 R4, PT, PT, R204, 0x5384540f, RZ ;  /* 0x5384540fcc047810 */ /* 0x000fe40007ffe0ff */
[----:B--2---:R-:W-:Y:S01]  /*0af0*/  ISETP.NE.U32.AND P0, PT, R16, RZ, PT ;  /* 0x000000ff1000720c */ /* 0x004fe20003f05070 */
[----:B------:R-:W-:Y:S01]  /*0b00*/  IMAD.HI.U32 R5, R0, -0x2daee0ad, RZ ;  /* 0xd2511f5300057827 */ /* 0x000fe200078e00ff */
[----:B------:R-:W-:-:S02]  /*0b10*/  LOP3.LUT R2, R4, R3, R2, 0x96, !PT ;  /* 0x0000000304027212 */ /* 0x000fc400078e9602 */
[----:B------:R-:W-:Y:S01]  /*0b20*/  IADD3 R4, PT, PT, R204, -0xe443238, RZ ;  /* 0xf1bbcdc8cc047810 */ /* 0x000fe20007ffe0ff */
[----:B------:R-:W-:Y:S01]  /*0b30*/  VIADD R9, R205, 0x1fd5c5a3 ;  /* 0x1fd5c5a3cd097836 */ /* 0x000fe20000000000 */
[----:B------:R-:W-:Y:S01]  /*0b40*/  ISETP.NE.AND.EX P0, PT, R17, RZ, PT, P0 ;  /* 0x000000ff1100720c */ /* 0x000fe20003f05300 */
[----:B------:R-:W-:Y:S02]  /*0b50*/  VIADD R14, R205, 0xdb3d7428 ;  /* 0xdb3d7428cd0e7836 */ /* 0x000fe40000000000 */
[----:B------:R-:W-:Y:S01]  /*0b60*/  IMAD R3, R8, -0x326172a9, RZ ;  /* 0xcd9e8d5708037824 */ /* 0x000fe200078e02ff */
[----:B------:R-:W-:Y:S01]  /*0b70*/  LOP3.LUT R5, R9, R6, R5, 0x96, !PT ;  /* 0x0000000609057212 */ /* 0x000fe200078e9605 */
[----:B------:R-:W-:Y:S02]  /*0b80*/  IMAD R9, R0, -0x2daee0ad, RZ ;  /* 0xd2511f5300097824 */ /* 0x000fe400078e02ff */
[----:B------:R-:W-:-:S04]  /*0b90*/  IMAD.HI.U32 R6, R2, -0x2daee0ad, RZ ;  /* 0xd2511f5302067827 */ /* 0x000fc800078e00ff */
[----:B------:R-:W-:Y:S01]  /*0ba0*/  IMAD.HI.U32 R0, R5, -0x326172a9, RZ ;  /* 0xcd9e8d5705007827 */ /* 0x000fe200078e00ff */
[----:B------:R-:W-:Y:S02]  /*0bb0*/  LOP3.LUT R6, R14, R9, R6, 0x96, !PT ;  /* 0x000000090e067212 */ /* 0x000fe400078e9606 */
[----:B------:R-:W-:Y:S02]  /*0bc0*/  @P0 LOP3.LUT R7, R7, 0x4, RZ, 0xfc, !PT ;  /* 0x0000000407070812 */ /* 0x000fe400078efcff */
[----:B------:R-:W-:Y:S01]  /*0bd0*/  LOP3.LUT R0, R4, R3, R0, 0x96, !PT ;  /* 0x0000000304007212 */ /* 0x000fe200078e9600 */
[----:B------:R-:W-:Y:S02]  /*0be0*/  IMAD R4, R5, -0x326172a9, RZ ;  /* 0xcd9e8d5705047824 */ /* 0x000fe400078e02ff */
        /* <DEDUP_REMOVED lines=8> */
.L_x_19891:
[----:B------:R-:W-:Y:S01]  /*0c70*/  LOP3.LUT P0, RZ, R7, 0x4, RZ, 0xc0, !PT ;  /* 0x0000000407ff7812 */ /* 0x000fe2000780c0ff */
[----:B0-----:R-:W0:Y:S01]  /*0c80*/  S2R R4, SR_TID.X ;  /* 0x0000000000047919 */ /* 0x001e220000002100 */
[----:B------:R-:W1:Y:S01]  /*0c90*/  LDC.64 R24, c[0x0][0x390] ;  /* 0x0000e400ff187b82 */ /* 0x000e620000000a00 */
        /* <DEDUP_REMOVED lines=8> */
[----:B-----5:R-:W5:Y:S01]  /*0d20*/  LDG.E.128 R28, desc[UR8][R28.64] ;  /* 0x000000081c1c7981 */ /* 0x020f62000c1e1d00 */
[----:B------:R-:W-:Y:S01]  /*0d30*/  UISETP.NE.U32.AND UP0, UPT, UR10, URZ, UPT ;  /* 0x000000ff0a00728c */ /* 0x000fe2000bf05070 */
[----:B------:R-:W-:Y:S02]  /*0d40*/  HFMA2 R17, -RZ, RZ, 0.1171875, 0 ;  /* 0x2f800000ff117431 */ /* 0x000fe400000001ff */
[----:B------:R-:W-:Y:S01]  /*0d50*/  IMAD.MOV.U32 R200, RZ, RZ, 0x3f800000 ;  /* 0x3f800000ffc87424 */ /* 0x000fe200078e00ff */
[C---:B------:R-:W-:Y:S01]  /*0d60*/  IADD3 R195, PT, PT, R205.reuse, -0x695add53, RZ ;  /* 0x96a522adcdc37810 */ /* 0x040fe20007ffe0ff */
[----:B------:R-:W-:Y:S01]  /*0d70*/  UISETP.NE.AND.EX UP0, UPT, UR11, URZ, UPT, UP0 ;  /* 0x000000ff0b00728c */ /* 0x000fe2000bf05300 */
[C---:B------:R-:W-:Y:S01]  /*0d80*/  VIADD R199, R204.reuse, 0x1715609d ;  /* 0x1715609dccc77836 */ /* 0x040fe20000000000 */
[----:B------:R-:W-:Y:S01]  /*0d90*/  IADD3 R192, PT, PT, R204, -0x255992d5, RZ ;  /* 0xdaa66d2bccc07810 */ /* 0x000fe20007ffe0ff */
        /* <DEDUP_REMOVED lines=21> */
.L_x_42199:
[----:B------:R-:W-:Y:S05]  /*0ef0*/  BRX R14 -0xf00                                         (*"BRANCH_TARGETS .L_x_42200,.L_x_42201,.L_x_42202"*) ;  /* 0xfffffff00e407949 */ /* 0x000fea000383ffff */
.L_x_42202:
[----:B------:R-:W-:Y:S01]  /*0f00*/  IADD3 R2, PT, PT, R20, 0x1, RZ ;  /* 0x0000000114027810 */ /* 0x000fe20007ffe0ff */
[----:B------:R-:W-:Y:S02]  /*0f10*/  IMAD.MOV.U32 R0, RZ, RZ, R206 ;  /* 0x000000ffff007224 */ /* 0x000fe400078e00ce */
[----:B------:R-:W-:Y:S01]  /*0f20*/  IMAD.MOV.U32 R16, RZ, RZ, R9 ;  /* 0x000000ffff107224 */ /* 0x000fe200078e0009 */
[----:B------:R-:W-:Y:S06]  /*0f30*/  BRA `(.L_x_19539) ;  /* 0x0000000400147947 */ /* 0x000fec0003800000 */
.L_x_42200:
[----:B------:R-:W-:Y:S01]  /*0f40*/  MOV R0, R206 ;  /* 0x000000ce00007202 */ /* 0x000fe20000000f00 */
[----:B------:R-:W-:Y:S02]  /*0f50*/  IMAD.MOV.U32 R2, RZ, RZ, 0x3 ;  /* 0x00000003ff027424 */ /* 0x000fe400078e00ff */
[----:B------:R-:W-:Y:S01]  /*0f60*/  IMAD.MOV.U32 R16, RZ, RZ, R8 ;  /* 0x000000ffff107224 */ /* 0x000fe200078e0008 */
[----:B------:R-:W-:Y:S06]  /*0f70*/  BRA `(.L_x_19539) ;  /* 0x0000000400047947 */ /* 0x000fec0003800000 */
.L_x_42201:
        /* <DEDUP_REMOVED lines=12> */
.L_x_19540:
        /* <DEDUP_REMOVED lines=51> */
[----:B------:R-:W-:Y:S02]  /*1370*/  LOP3.LUT R8, R195, R8, R21, 0x96, !PT ;  /* 0x00000008c3087212 */ /* 0x000fe400078e9615 */
[----:B------:R-:W-:-:S07]  /*1380*/  MOV R0, R20 ;  /* 0x0000001400007202 */ /* 0x000fce0000000f00 */
.L_x_19539:
        /* <DEDUP_REMOVED lines=10> */
[----:B------:R-:W-:Y:S01]  /*1430*/  FMUL.FTZ R15, R15, UR5 ;  /* 0x000000050f0f7c20 */ /* 0x000fe20008410000 */
[----:B------:R-:W-:-:S04]  /*1440*/  IMAD.MOV.U32 R14, RZ, RZ, R6 ;  /* 0x000000ffff0e7224 */ /* 0x000fc800078e0006 */
[----:B------:R-:W-:Y:S02]  /*1450*/  FSEL R15, R15, RZ, !P0 ;  /* 0x000000ff0f0f7208 */ /* 0x000fe40004000000 */
[----:B------:R-:W-:-:S03]  /*1460*/  PLOP3.LUT P0, PT, P0, PT, PT, 0x8, 0x80 ;  /* 0x000000000080781c */ /* 0x000fc6000070e170 */
[----:B------:R-:W-:Y:S01]  /*1470*/  FADD.FTZ R72, R72, R15 ;  /* 0x0000000f48487221 */ /* 0x000fe20000010000 */
        /* <DEDUP_REMOVED lines=10> */
.L_x_19542:
        /* <DEDUP_REMOVED lines=12> */
.L_x_19543:
        /* <DEDUP_REMOVED lines=52> */
[----:B------:R-:W-:-:S07]  /*1920*/  HFMA2 R20, -RZ, RZ, 0, 0 ;  /* 0x00000000ff147431 */ /* 0x000fce00000001ff */
.L_x_19541:
        /* <DEDUP_REMOVED lines=22> */
.L_x_19545:
        /* <DEDUP_REMOVED lines=12> */
.L_x_19546:
        /* <DEDUP_REMOVED lines=52> */
.L_x_19544:
        /* <DEDUP_REMOVED lines=22> */
.L_x_19548:
        /* <DEDUP_REMOVED lines=12> */
.L_x_19549:
        /* <DEDUP_REMOVED lines=52> */
.L_x_19547:
[----:B------:R-:W-:Y:S01]  /*23f0*/  I2FP.F32.U32 R2, R2 ;  /* 0x0000000200027245 */ /* 0x000fe20000201000 */
[----:B------:R-:W-:Y:S01]  /*2400*/  IMAD.U32 R29, R29, 0x10000, RZ ;  /* 0x000100001d1d7824 */ /* 0x000fe200078e00ff */
[----:B------:R-:W-:Y:S01]  /*2410*/  ISETP.NE.AND P3, PT, R20, 0x1, PT ;  /* 0x000000011400780c */ /* 0x000fe20003f65270 */
[----:B------:R-:W-:Y:S01]  /*2420*/  IMAD.MOV.U32 R14, RZ, RZ, 0x2 ;  /* 0x00000002ff0e7424 */ /* 0x000fe200078e00ff */
[----:B------:R-:W-:Y:S01]  /*2430*/  IADD3 R15, PT, PT, R205, 0x646e171e, RZ ;  /* 0x646e171ecd0f7810 */ /* 0x000fe20007ffe0ff */
        /* <DEDUP_REMOVED lines=17> */
.L_x_19551:
        /* <DEDUP_REMOVED lines=12> */
.L_x_19552:
        /* <DEDUP_REMOVED lines=51> */
.L_x_19550:
        /* <DEDUP_REMOVED lines=22> */
.L_x_19554:
        /* <DEDUP_REMOVED lines=12> */
.L_x_19555:
        /* <DEDUP_REMOVED lines=51> */
.L_x_19553:
        /* <DEDUP_REMOVED lines=22> */
.L_x_19557:
        /* <DEDUP_REMOVED lines=12> */
.L_x_19558:
        /* <DEDUP_REMOVED lines=50> */
.L_x_19556:
        /* <DEDUP_REMOVED lines=22> */
.L_x_19560:
        /* <DEDUP_REMOVED lines=14> */
.L_x_19561:
        /* <DEDUP_REMOVED lines=49> */
[----:B------:R-:W-:-:S07]  /*3920*/  LOP3.LUT R8, R195, R8, R23, 0x96, !PT ;  /* 0x00000008c3087212 */ /* 0x000fce00078e9617 */
.L_x_19559:
        /* <DEDUP_REMOVED lines=10> */
.L_x_19538:
[----:B------:R-:W-:Y:S01]  /*39d0*/  ISETP.NE.AND P0, PT, R20, 0x1, PT ;  /* 0x000000011400780c */ /* 0x000fe20003f05270 */
[C---:B------:R-:W-:Y:S01]  /*39e0*/  VIADD R16, R205.reuse, 0x76cf5d0a ;  /* 0x76cf5d0acd107836 */ /* 0x040fe20000000000 */
[C---:B------:R-:W-:Y:S01]  /*39f0*/  IADD3 R15, PT, PT, R205.reuse, 0x646e171e, RZ ;  /* 0x646e171ecd0f7810 */ /* 0x040fe20007ffe0ff */
[C---:B------:R-:W-:Y:S01]  /*3a00*/  VIADD R14, R205.reuse, 0xbb67ae85 ;  /* 0xbb67ae85cd0e7836 */ /* 0x040fe20000000000 */
[C---:B------:R-:W-:Y:S01]  /*3a10*/  IADD3 R23, PT, PT, R205.reuse, -0x126145ec, RZ ;  /* 0xed9eba14cd177810 */ /* 0x040fe20007ffe0ff */
[----:B------:R-:W-:Y:S01]  /*3a20*/  VIADD R21, R205, 0x1fd5c5a3 ;  /* 0x1fd5c5a3cd157836 */ /* 0x000fe20000000000 */
[----:B------:R-:W-:Y:S01]  /*3a30*/  MOV R33, 0x2 ;  /* 0x0000000200217802 */ /* 0x000fe20000000f00 */
[C---:B------:R-:W-:Y:S02]  /*3a40*/  VIADD R2, R204.reuse, 0xf1bbcdc8 ;  /* 0xf1bbcdc8cc027836 */ /* 0x040fe40000000000 */
[----:B------:R-:W-:Y:S02]  /*3a50*/  VIADD R22, R204, 0xb54cda56 ;  /* 0xb54cda56cc167836 */ /* 0x000fe40000000000 */
[----:B------:R-:W-:-:S02]  /*3a60*/  IMAD.MOV.U32 R26, RZ, RZ, R6 ;  /* 0x000000ffff1a7224 */ /* 0x000fc400078e0006 */
        /* <DEDUP_REMOVED lines=12> */
.L_x_19564:
        /* <DEDUP_REMOVED lines=12> */
.L_x_19565:
        /* <DEDUP_REMOVED lines=46> */
.L_x_19563:
[----:B------:R-:W-:Y:S01]  /*3ed0*/  ISETP.NE.AND P0, PT, R33, 0x1, PT ;  /* 0x000000012100780c */ /* 0x000fe20003f05270 */
[----:B-----5:R-:W-:Y:S01]  /*3ee0*/  IMAD.U32 R27, R28, 0x10000, RZ ;  /* 0x000100001c1b7824 */ /* 0x020fe200078e00ff */
[----:B------:R-:W-:Y:S01]  /*3ef0*/  I2FP.F32.U32 R20, R26 ;  /* 0x0000001a00147245 */ /* 0x000fe20000201000 */
[----:B------:R-:W-:Y:S01]  /*3f00*/  UMOV UR4, UR6 ;  /* 0x0000000600047c82 */ /* 0x000fe20008000000 */
[----:B------:R-:W-:Y:S01]  /*3f10*/  UMOV UR5, UR7 ;  /* 0x0000000700057c82 */ /* 0x000fe20008000000 */
[----:B------:R-:W-:Y:S01]  /*3f20*/  FMUL.FTZ R27, R27, R200 ;  /* 0x000000c81b1b7220 */ /* 0x000fe20000410000 */
[----:B------:R-:W-:Y:S02]  /*3f30*/  HFMA2 R26, -RZ, RZ, 0, 1.1920928955078125e-07 ;  /* 0x00000002ff1a7431 */ /* 0x000fe400000001ff */
[----:B------:R-:W-:Y:S01]  /*3f40*/  FFMA.FTZ R20, R20, R17, 1.1641532182693481445e-10 ;  /* 0x2f00000014147423 */ /* 0x000fe20000010011 */
[----:B------:R-:W-:Y:S01]  /*3f50*/  PRMT R28, R28, 0x7632, R28 ;  /* 0x000076321c1c7816 */ /* 0x000fe2000000001c */
[----:B------:R-:W-:-:S03]  /*3f60*/  FMUL.FTZ R72, R27, UR5 ;  /* 0x000000051b487c20 */ /* 0x000fc60008410000 */
[----:B------:R-:W-:Y:S01]  /*3f70*/  FSETP.LE.FTZ.AND P1, PT, R20, UR4, PT ;  /* 0x0000000414007c0b */ /* 0x000fe2000bf33000 */
[----:B------:R-:W-:-:S03]  /*3f80*/  IMAD.MOV.U32 R20, RZ, RZ, R6 ;  /* 0x000000ffff147224 */ /* 0x000fc600078e0006 */
        /* <DEDUP_REMOVED lines=10> */
.L_x_19567:
        /* <DEDUP_REMOVED lines=12> */
.L_x_19568:
        /* <DEDUP_REMOVED lines=46> */
.L_x_19566:
        /* <DEDUP_REMOVED lines=18> */
.L_x_19570:
        /* <DEDUP_REMOVED lines=12> */
.L_x_19571:
        /* <DEDUP_REMOVED lines=46> */
.L_x_19569:
[----:B------:R-:W-:Y:S01]  /*4890*/  ISETP.NE.AND P2, PT, R28, 0x1, PT ;  /* 0x000000011c00780c */ /* 0x000fe20003f45270 */
[----:B------:R-:W-:Y:S01]  /*48a0*/  IMAD.U32 R27, R29, 0x10000, RZ ;  /* 0x000100001d1b7824 */ /* 0x000fe200078e00ff */
[----:B------:R-:W-:Y:S01]  /*48b0*/  I2FP.F32.U32 R20, R20 ;  /* 0x0000001400147245 */ /* 0x000fe20000201000 */
[----:B------:R-:W-:Y:S02]  /*48c0*/  IMAD.MOV.U32 R26, RZ, RZ, R6 ;  /* 0x000000ffff1a7224 */ /* 0x000fe400078e0006 */
[----:B------:R-:W-:Y:S02]  /*48d0*/  FMUL.FTZ R27, R27, R200 ;  /* 0x000000c81b1b7220 */ /* 0x000fe40000410000 */
[----:B------:R-:W-:Y:S02]  /*48e0*/  FFMA.FTZ R20, R20, R17, 1.1641532182693481445e-10 ;  /* 0x2f00000014147423 */ /* 0x000fe40000010011 */
[----:B------:R-:W-:-:S03]  /*48f0*/  FMUL.FTZ R74, R27, UR5 ;  /* 0x000000051b4a7c20 */ /* 0x000fc60008410000 */
[----:B------:R-:W-:Y:S02]  /*4900*/  FSETP.LE.FTZ.AND P1, PT, R20, UR4, PT ;  /* 0x0000000414007c0b */ /* 0x000fe4000bf33000 */
[----:B------:R-:W-:Y:S01]  /*4910*/  PRMT R20, R29, 0x7632, R20 ;  /* 0x000076321d147816 */ /* 0x000fe20000000014 */
[----:B------:R-:W-:Y:S01]  /*4920*/  HFMA2 R29, -RZ, RZ, 0, 1.1920928955078125e-07 ;  /* 0x00000002ff1d7431 */ /* 0x000fe200000001ff */
        /* <DEDUP_REMOVED lines=9> */
.L_x_19573:
        /* <DEDUP_REMOVED lines=12> */
.L_x_19574:
        /* <DEDUP_REMOVED lines=46> */
.L_x_19572:
        /* <DEDUP_REMOVED lines=18> */
.L_x_19576:
        /* <DEDUP_REMOVED lines=12> */
.L_x_19577:
        /* <DEDUP_REMOVED lines=46> */
.L_x_19575:
[----:B------:R-:W-:Y:S01]  /*5220*/  ISETP.NE.AND P4, PT, R26, 0x1, PT ;  /* 0x000000011a00780c */ /* 0x000fe20003f85270 */
[C---:B------:R-:W-:Y:S01]  /*5230*/  IMAD.U32 R27, R30.reuse, 0x10000, RZ ;  /* 0x000100001e1b7824 */ /* 0x040fe200078e00ff */
[----:B------:R-:W-:Y:S01]  /*5240*/  I2FP.F32.U32 R20, R20 ;  /* 0x0000001400147245 */ /* 0x000fe20000201000 */
[----:B------:R-:W-:Y:S01]  /*5250*/  HFMA2 R28, -RZ, RZ, 0, 1.1920928955078125e-07 ;  /* 0x00000002ff1c7431 */ /* 0x000fe200000001ff */
[----:B------:R-:W-:Y:S01]  /*5260*/  PRMT R30, R30, 0x7632, R30 ;  /* 0x000076321e1e7816 */ /* 0x000fe2000000001e */
        /* <DEDUP_REMOVED lines=14> */
.L_x_19579:
        /* <DEDUP_REMOVED lines=12> */
.L_x_19580:
        /* <DEDUP_REMOVED lines=46> */
.L_x_19578:
        /* <DEDUP_REMOVED lines=18> */
.L_x_19582:
        /* <DEDUP_REMOVED lines=12> */
.L_x_19583:
        /* <DEDUP_REMOVED lines=46> */
.L_x_19581:
        /* <DEDUP_REMOVED lines=19> */
.L_x_19585:
        /* <DEDUP_REMOVED lines=14> */
.L_x_19586:
        /* <DEDUP_REMOVED lines=46> */
.L_x_19584:
        /* <DEDUP_REMOVED lines=16> */
.L_x_19562:
        /* <DEDUP_REMOVED lines=13> */
[C---:B------:R-:W-:Y:S01]  /*6270*/  IADD3 R2, PT, PT, R3.reuse, 0x80, RZ ;  /* 0x0000008003027810 */ /* 0x040fe20007ffe0ff */
[----:B0-----:R-:W-:Y:S01]  /*6280*/  IMAD.WIDE.U32 R26, R3, 0x20, R202 ;  /* 0x00000020031a7825 */ /* 0x001fe200078e00ca */
[----:B------:R-:W-:-:S02]  /*6290*/  LOP3.LUT R31, R31, R30, RZ, 0xfc, !PT ;  /* 0x0000001e1f1f7212 */ /* 0x000fc400078efcff */
[----:B------:R-:W-:Y:S01]  /*62a0*/  LOP3.LUT R30, R20, R21, RZ, 0xfc, !PT ;  /* 0x00000015141e7212 */ /* 0x000fe200078efcff */
        /* <DEDUP_REMOVED lines=26> */
.L_x_19589:
        /* <DEDUP_REMOVED lines=12> */
.L_x_19590:
        /* <DEDUP_REMOVED lines=41> */
[----:B------:R-:W-:-:S05]  /*67a0*/  VIADD R9, R204, 0xf1bbcdc8 ;  /* 0xf1bbcdc8cc097836 */ /* 0x000fca0000000000 */
[----:B------:R-:W-:Y:S01]  /*67b0*/  LOP3.LUT R30, R9, R30, R29, 0x96, !PT ;  /* 0x0000001e091e7212 */ /* 0x000fe200078e961d */
[----:B------:R-:W-:-:S04]  /*67c0*/  IMAD.WIDE.U32 R8, R8, -0x326172a9, RZ ;  /* 0xcd9e8d5708087825 */ /* 0x000fc800078e00ff */
[----:B------:R-:W-:Y:S01]  /*67d0*/  IMAD.WIDE.U32 R30, R30, -0x2daee0ad, RZ ;  /* 0xd2511f531e1e7825 */ /* 0x000fe200078e00ff */
[----:B------:R-:W-:Y:S02]  /*67e0*/  MOV R6, R8 ;  /* 0x0000000800067202 */ /* 0x000fe40000000f00 */
[----:B------:R-:W-:Y:S02]  /*67f0*/  LOP3.LUT R9, R19, R28, R9, 0x96, !PT ;  /* 0x0000001c13097212 */ /* 0x000fe400078e9609 */
[----:B------:R-:W-:Y:S01]  /*6800*/  LOP3.LUT R8, R195, R26, R31, 0x96, !PT ;  /* 0x0000001ac3087212 */ /* 0x000fe200078e961f */
[----:B------:R-:W-:Y:S02]  /*6810*/  IMAD.MOV.U32 R26, RZ, RZ, R30 ;  /* 0x000000ffff1a7224 */ /* 0x000fe400078e001e */
[----:B------:R-:W-:-:S07]  /*6820*/  IMAD.MOV.U32 R30, RZ, RZ, R0 ;  /* 0x000000ffff1e7224 */ /* 0x000fce00078e0000 */
.L_x_19588:
        /* <DEDUP_REMOVED lines=24> */
.L_x_19592:
        /* <DEDUP_REMOVED lines=12> */
.L_x_19593:
        /* <DEDUP_REMOVED lines=41> */
[----:B------:R-:W-:Y:S02]  /*6d00*/  LOP3.LUT R33, R18, R30, R9, 0x96, !PT ;  /* 0x0000001e12217212 */ /* 0x000fe400078e9609 */
[----:B------:R-:W-:-:S03]  /*6d10*/  LOP3.LUT R27, R27, R32, R29, 0x96, !PT ;  /* 0x000000201b1b7212 */ /* 0x000fc600078e961d */
[----:B------:R-:W-:-:S04]  /*6d20*/  IMAD.WIDE.U32 R32, R33, -0x326172a9, RZ ;  /* 0xcd9e8d5721207825 */ /* 0x000fc800078e00ff */
[----:B------:R-:W-:Y:S01]  /*6d30*/  IMAD.WIDE.U32 R30, R27, -0x2daee0ad, RZ ;  /* 0xd2511f531b1e7825 */ /* 0x000fe200078e00ff */
[----:B------:R-:W-:-:S03]  /*6d40*/  LOP3.LUT R9, R19, R28, R33, 0x96, !PT ;  /* 0x0000001c13097212 */ /* 0x000fc600078e9621 */
[----:B------:R-:W-:Y:S01]  /*6d50*/  IMAD.MOV.U32 R6, RZ, RZ, R32 ;  /* 0x000000ffff067224 */ /* 0x000fe200078e0020 */
[----:B------:R-:W-:Y:S01]  /*6d60*/  LOP3.LUT R8, R195, R8, R31, 0x96, !PT ;  /* 0x00000008c3087212 */ /* 0x000fe200078e961f */
[----:B------:R-:W-:Y:S01]  /*6d70*/  IMAD.MOV.U32 R28, RZ, RZ, RZ ;  /* 0x000000ffff1c7224 */ /* 0x000fe200078e00ff */
[----:B------:R-:W-:-:S07]  /*6d80*/  MOV R26, R30 ;  /* 0x0000001e001a7202 */ /* 0x000fce0000000f00 */
.L_x_19591:
        /* <DEDUP_REMOVED lines=21> */
.L_x_19595:
        /* <DEDUP_REMOVED lines=12> */
.L_x_19596:
[----:B------:R-:W-:Y:S01]  /*6fa0*/  IMAD.WIDE.U32 R28, R10, -0x326172a9, RZ ;  /* 0xcd9e8d570a1c7825 */ /* 0x000fe200078e00ff */
[----:B------:R-:W-:Y:S02]  /*6fb0*/  LOP3.LUT R32, R5, R9, R205, 0x96, !PT ;  /* 0x0000000905207212 */ /* 0x000fe400078e96cd */
[C---:B------:R-:W-:Y:S01]  /*6fc0*/  IADD3 R27, PT, PT, R204.reuse, 0x78dde6e4, RZ ;  /* 0x78dde6e4cc1b7810 */ /* 0x040fe20007ffe0ff */
[----:B------:R-:W-:Y:S01]  /*6fd0*/  VIADD R9, R204, 0x9e3779b9 ;  /* 0x9e3779b9cc097836 */ /* 0x000fe20000000000 */
        /* <DEDUP_REMOVED lines=46> */
.L_x_19594:
[----:B------:R-:W-:Y:S01]  /*72c0*/  I2FP.F32.U32 R0, R0 ;  /* 0x0000000000007245 */ /* 0x000fe20000201000 */
[----:B------:R-:W-:Y:S01]  /*72d0*/  IMAD.MOV.U32 R20, RZ, RZ, R6 ;  /* 0x000000ffff147224 */ /* 0x000fe200078e0006 */
[----:B------:R-:W-:Y:S02]  /*72e0*/  SHF.L.U32 R27, R21, 0x10, RZ ;  /* 0x00000010151b7819 */ /* 0x000fe400000006ff */
[----:B------:R-:W-:Y:S01]  /*72f0*/  ISETP.NE.AND P2, PT, R29, 0x1, PT ;  /* 0x000000011d00780c */ /* 0x000fe20003f45270 */
[----:B------:R-:W-:Y:S02]  /*7300*/  FFMA.FTZ R0, R0, R17, 1.1641532182693481445e-10 ;  /* 0x2f00000000007423 */ /* 0x000fe40000010011 */
[----:B------:R-:W-:-:S03]  /*7310*/  FMUL.FTZ R27, R27, R200 ;  /* 0x000000c81b1b7220 */ /* 0x000fc60000410000 */
[----:B------:R-:W-:Y:S01]  /*7320*/  FSETP.GTU.FTZ.AND P1, PT, R0, UR4, PT ;  /* 0x0000000400007c0b */ /* 0x000fe2000bf3c000 */
[----:B------:R-:W-:Y:S01]  /*7330*/  FMUL.FTZ R27, R27, UR5 ;  /* 0x000000051b1b7c20 */ /* 0x000fe20008410000 */
[----:B------:R-:W-:-:S04]  /*7340*/  PRMT R0, R21, 0x7632, R0 ;  /* 0x0000763215007816 */ /* 0x000fc80000000000 */
        /* <DEDUP_REMOVED lines=13> */
.L_x_19598:
        /* <DEDUP_REMOVED lines=12> */
.L_x_19599:
        /* <DEDUP_REMOVED lines=50> */
.L_x_19597:
[----:B------:R-:W-:Y:S01]  /*7800*/  I2FP.F32.U32 R20, R20 ;  /* 0x0000001400147245 */ /* 0x000fe20000201000 */
[----:B------:R-:W-:Y:S01]  /*7810*/  IMAD.U32 R21, R0, 0x10000, RZ ;  /* 0x0001000000157824 */ /* 0x000fe200078e00ff */
[----:B------:R-:W-:-:S03]  /*7820*/  ISETP.NE.AND P3, PT, R27, 0x1, PT ;  /* 0x000000011b00780c */ /* 0x000fc60003f65270 */
[----:B------:R-:W-:Y:S01]  /*7830*/  FFMA.FTZ R20, R20, R17, 1.1641532182693481445e-10 ;  /* 0x2f00000014147423 */ /* 0x000fe20000010011 */
[----:B------:R-:W-:-:S04]  /*7840*/  FMUL.FTZ R21, R21, R200 ;  /* 0x000000c815157220 */ /* 0x000fc80000410000 */
[----:B------:R-:W-:Y:S01]  /*7850*/  FMUL.FTZ R21, R21, UR5 ;  /* 0x0000000515157c20 */ /* 0x000fe20008410000 */
[----:B------:R-:W-:Y:S01]  /*7860*/  FSETP.GTU.FTZ.AND P2, PT, R20, UR4, PT ;  /* 0x0000000414007c0b */ /* 0x000fe2000bf5c000 */
        /* <DEDUP_REMOVED lines=14> */
.L_x_19601:
        /* <DEDUP_REMOVED lines=12> */
.L_x_19602:
        /* <DEDUP_REMOVED lines=50> */
.L_x_19600:
        /* <DEDUP_REMOVED lines=22> */
.L_x_19604:
        /* <DEDUP_REMOVED lines=12> */
.L_x_19605:
        /* <DEDUP_REMOVED lines=50> */
.L_x_19603:
[----:B------:R-:W-:Y:S01]  /*8270*/  I2FP.F32.U32 R0, R0 ;  /* 0x0000000000007245 */ /* 0x000fe20000201000 */
[----:B------:R-:W-:Y:S01]  /*8280*/  IMAD.MOV.U32 R20, RZ, RZ, R6 ;  /* 0x000000ffff147224 */ /* 0x000fe200078e0006 */
        /* <DEDUP_REMOVED lines=19> */
.L_x_19607:
        /* <DEDUP_REMOVED lines=12> */
.L_x_19608:
        /* <DEDUP_REMOVED lines=50> */
.L_x_19606:
        /* <DEDUP_REMOVED lines=8> */
[----:B------:R-:W-:Y:S02]  /*8820*/  FSETP.GTU.FTZ.AND P5, PT, R0, UR4, PT ;  /* 0x0000000400007c0b */ /* 0x000fe4000bfbc000 */
[----:B------:R-:W-:Y:S02]  /*8830*/  PRMT R0, R23, 0x7632, R0 ;  /* 0x0000763217007816 */ /* 0x000fe40000000000 */
        /* <DEDUP_REMOVED lines=12> */
.L_x_19610:
        /* <DEDUP_REMOVED lines=14> */
.L_x_19611:
        /* <DEDUP_REMOVED lines=50> */
.L_x_19609:
        /* <DEDUP_REMOVED lines=10> */
.L_x_19587:
        /* <DEDUP_REMOVED lines=15> */
.L_x_19614:
        /* <DEDUP_REMOVED lines=12> */
.L_x_19615:
        /* <DEDUP_REMOVED lines=49> */
.L_x_19613:
        /* <DEDUP_REMOVED lines=21> */
.L_x_19617:
        /* <DEDUP_REMOVED lines=12> */
.L_x_19618:
        /* <DEDUP_REMOVED lines=50> */
.L_x_19616:
        /* <DEDUP_REMOVED lines=18> */
.L_x_19620:
        /* <DEDUP_REMOVED lines=12> */
.L_x_19621:
        /* <DEDUP_REMOVED lines=50> */
.L_x_19619:
        /* <DEDUP_REMOVED lines=8> */
[----:B------:R-:W-:Y:S02]  /*9d10*/  FSETP.LE.FTZ.AND P1, PT, R0, UR4, PT ;  /* 0x0000000400007c0b */ /* 0x000fe4000bf33000 */
        /* <DEDUP_REMOVED lines=10> */
.L_x_19623:
        /* <DEDUP_REMOVED lines=12> */
.L_x_19624:
        /* <DEDUP_REMOVED lines=50> */
.L_x_19622:
[----:B------:R-:W-:Y:S01]  /*a1a0*/  ISETP.NE.AND P3, PT, R29, 0x1, PT ;  /* 0x000000011d00780c */ /* 0x000fe20003f65270 */
[----:B------:R-:W-:Y:S01]  /*a1b0*/  IMAD.U32 R21, R0, 0x10000, RZ ;  /* 0x0001000000157824 */ /* 0x000fe200078e00ff */
[----:B------:R-:W-:Y:S01]  /*a1c0*/  I2FP.F32.U32 R20, R20 ;  /* 0x0000001400147245 */ /* 0x000fe20000201000 */
[----:B------:R-:W-:Y:S02]  /*a1d0*/  IMAD.MOV.U32 R0, RZ, RZ, R6 ;  /* 0x000000ffff007224 */ /* 0x000fe400078e0006 */
[----:B------:R-:W-:Y:S02]  /*a1e0*/  FMUL.FTZ R21, R21, R200 ;  /* 0x000000c815157220 */ /* 0x000fe40000410000 */
[----:B------:R-:W-:Y:S02]  /*a1f0*/  FFMA.FTZ R20, R20, R17, 1.1641532182693481445e-10 ;  /* 0x2f00000014147423 */ /* 0x000fe40000010011 */
[----:B------:R-:W-:-:S03]  /*a200*/  FMUL.FTZ R67, R21, UR5 ;  /* 0x0000000515437c20 */ /* 0x000fc60008410000 */
        /* <DEDUP_REMOVED lines=11> */
.L_x_19626:
        /* <DEDUP_REMOVED lines=12> */
.L_x_19627:
        /* <DEDUP_REMOVED lines=50> */
.L_x_19625:
        /* <DEDUP_REMOVED lines=19> */
.L_x_19629:
        /* <DEDUP_REMOVED lines=12> */
.L_x_19630:
        /* <DEDUP_REMOVED lines=44> */
[----:B------:R-:W-:-:S04]  /*ab50*/  IMAD.WIDE.U32 R28, R27, -0x2daee0ad, RZ ;  /* 0xd2511f531b1c7825 */ /* 0x000fc800078e00ff */
[----:B------:R-:W-:Y:S01]  /*ab60*/  HFMA2 R27, -RZ, RZ, 0, 0 ;  /* 0x00000000ff1b7431 */ /* 0x000fe200000001ff */
[----:B------:R-:W-:Y:S02]  /*ab70*/  LOP3.LUT R9, R19, R20, R31, 0x96, !PT ;  /* 0x0000001413097212 */ /* 0x000fe400078e961f */
[----:B------:R-:W-:Y:S01]  /*ab80*/  MOV R6, R30 ;  /* 0x0000001e00067202 */ /* 0x000fe20000000f00 */
[----:B------:R-:W-:Y:S01]  /*ab90*/  IMAD.MOV.U32 R26, RZ, RZ, R28 ;  /* 0x000000ffff1a7224 */ /* 0x000fe200078e001c */
[----:B------:R-:W-:-:S07]  /*aba0*/  LOP3.LUT R8, R195, R8, R29, 0x96, !PT ;  /* 0x00000008c3087212 */ /* 0x000fce00078e961d */
.L_x_19628:
        /* <DEDUP_REMOVED lines=18> */
.L_x_19632:
        /* <DEDUP_REMOVED lines=12> */
.L_x_19633:
        /* <DEDUP_REMOVED lines=50> */
.L_x_19631:
        /* <DEDUP_REMOVED lines=19> */
.L_x_19635:
        /* <DEDUP_REMOVED lines=14> */
.L_x_19636:
        /* <DEDUP_REMOVED lines=50> */
.L_x_19634:
        /* <DEDUP_REMOVED lines=16> */
.L_x_19612:
        /* <DEDUP_REMOVED lines=13> */
[----:B------:R-:W-:Y:S01]  /*b7b0*/  LOP3.LUT R20, R20, R0, R21, 0xfe, !PT ;  /* 0x0000000014147212 */ /* 0x000fe200078efe15 */
[----:B------:R-:W-:Y:S01]  /*b7c0*/  VIADD R0, R3, 0x100 ;  /* 0x0000010003007836 */ /* 0x000fe20000000000 */
[----:B------:R-:W-:Y:S02]  /*b7d0*/  SEL R21, RZ, 0x1, !P6 ;  /* 0x00000001ff157807 */ /* 0x000fe40007000000 */
[----:B------:R-:W-:Y:S02]  /*b7e0*/  LOP3.LUT R33, R33, R32, RZ, 0xfc, !PT ;  /* 0x0000002021217212 */ /* 0x000fe400078efcff */
        /* <DEDUP_REMOVED lines=24> */
.L_x_19639:
        /* <DEDUP_REMOVED lines=12> */
.L_x_19640:
        /* <DEDUP_REMOVED lines=41> */
[----:B------:R-:W-:Y:S02]  /*bcc0*/  LOP3.LUT R27, R27, R32, R29, 0x96, !PT ;  /* 0x000000201b1b7212 */ /* 0x000fe400078e961d */
[----:B------:R-:W-:Y:S01]  /*bcd0*/  MOV R29, R26 ;  /* 0x0000001a001d7202 */ /* 0x000fe20000000f00 */
[----:B------:R-:W-:-:S04]  /*bce0*/  IMAD.WIDE.U32 R32, R33, -0x326172a9, RZ ;  /* 0xcd9e8d5721207825 */ /* 0x000fc800078e00ff */
[----:B------:R-:W-:Y:S01]  /*bcf0*/  IMAD.WIDE.U32 R30, R27, -0x2daee0ad, RZ ;  /* 0xd2511f531b1e7825 */ /* 0x000fe200078e00ff */
[----:B------:R-:W-:-:S03]  /*bd00*/  LOP3.LUT R9, R19, R28, R33, 0x96, !PT ;  /* 0x0000001c13097212 */ /* 0x000fc600078e9621 */
[----:B------:R-:W-:Y:S01]  /*bd10*/  IMAD.MOV.U32 R6, RZ, RZ, R32 ;  /* 0x000000ffff067224 */ /* 0x000fe200078e0020 */
[----:B------:R-:W-:Y:S01]  /*bd20*/  LOP3.LUT R8, R195, R8, R31, 0x96, !PT ;  /* 0x00000008c3087212 */ /* 0x000fe200078e961f */
[----:B------:R-:W-:Y:S02]  /*bd30*/  IMAD.MOV.U32 R28, RZ, RZ, R30 ;  /* 0x000000ffff1c7224 */ /* 0x000fe400078e001e */
[----:B------:R-:W-:-:S07]  /*bd40*/  IMAD.MOV.U32 R27, RZ, RZ, RZ ;  /* 0x000000ffff1b7224 */ /* 0x000fce00078e00ff */
.L_x_19638:
        /* <DEDUP_REMOVED lines=24> */
.L_x_19642:
        /* <DEDUP_REMOVED lines=12> */
.L_x_19643:
        /* <DEDUP_REMOVED lines=50> */
.L_x_19641:
[----:B------:R-:W-:Y:S02]  /*c2b0*/  I2FP.F32.U32 R26, R26 ;  /* 0x0000001a001a7245 */ /* 0x000fe40000201000 */
[----:B------:R-:W-:Y:S02]  /*c2c0*/  SHF.L.U32 R27, R20, 0x10, RZ ;  /* 0x00000010141b7819 */ /* 0x000fe400000006ff */
[----:B------:R-:W-:Y:S01]  /*c2d0*/  ISETP.NE.AND P1, PT, R29, 0x1, PT ;  /* 0x000000011d00780c */ /* 0x000fe20003f25270 */
[----:B------:R-:W-:Y:S02]  /*c2e0*/  FFMA.FTZ R26, R26, R17, 1.1641532182693481445e-10 ;  /* 0x2f0000001a1a7423 */ /* 0x000fe40000010011 */
[----:B------:R-:W-:-:S03]  /*c2f0*/  FMUL.FTZ R27, R27, R200 ;  /* 0x000000c81b1b7220 */ /* 0x000fc60000410000 */
[----:B------:R-:W-:Y:S01]  /*c300*/  FSETP.GTU.FTZ.AND P0, PT, R26, UR4, PT ;  /* 0x000000041a007c0b */ /* 0x000fe2000bf1c000 */
[----:B------:R-:W-:Y:S01]  /*c310*/  FMUL.FTZ R27, R27, UR5 ;  /* 0x000000051b1b7c20 */ /* 0x000fe20008410000 */
        /* <DEDUP_REMOVED lines=14> */
.L_x_19645:
        /* <DEDUP_REMOVED lines=12> */
.L_x_19646:
        /* <DEDUP_REMOVED lines=50> */
.L_x_19644:
[----:B------:R-:W-:Y:S01]  /*c7e0*/  I2FP.F32.U32 R20, R20 ;  /* 0x0000001400147245 */ /* 0x000fe20000201000 */
[C---:B------:R-:W-:Y:S01]  /*c7f0*/  IMAD.U32 R27, R21.reuse, 0x10000, RZ ;  /* 0x00010000151b7824 */ /* 0x040fe200078e00ff */
[----:B------:R-:W-:Y:S02]  /*c800*/  ISETP.NE.AND P2, PT, R26, 0x1, PT ;  /* 0x000000011a00780c */ /* 0x000fe40003f45270 */
[----:B------:R-:W-:Y:S01]  /*c810*/  PRMT R29, R21, 0x7632, R29 ;  /* 0x00007632151d7816 */ /* 0x000fe2000000001d */
        /* <DEDUP_REMOVED lines=18> */
.L_x_19648:
        /* <DEDUP_REMOVED lines=12> */
.L_x_19649:
        /* <DEDUP_REMOVED lines=50> */
.L_x_19647:
        /* <DEDUP_REMOVED lines=21> */
.L_x_19651:
        /* <DEDUP_REMOVED lines=12> */
.L_x_19652:
        /* <DEDUP_REMOVED lines=50> */
.L_x_19650:
        /* <DEDUP_REMOVED lines=22> */
.L_x_19654:
        /* <DEDUP_REMOVED lines=12> */
.L_x_19655:
        /* <DEDUP_REMOVED lines=50> */
.L_x_19653:
        /* <DEDUP_REMOVED lines=21> */
.L_x_19657:
        /* <DEDUP_REMOVED lines=12> */
.L_x_19658:
        /* <DEDUP_REMOVED lines=50> */
.L_x_19656:
        /* <DEDUP_REMOVED lines=22> */
.L_x_19660:
        /* <DEDUP_REMOVED lines=14> */
.L_x_19661:
        /* <DEDUP_REMOVED lines=50> */
.L_x_19659:
        /* <DEDUP_REMOVED lines=10> */
.L_x_19637:
        /* <DEDUP_REMOVED lines=15> */
.L_x_19664:
        /* <DEDUP_REMOVED lines=12> */
.L_x_19665:
        /* <DEDUP_REMOVED lines=50> */
.L_x_19663:
        /* <DEDUP_REMOVED lines=8> */
[----:B------:R-:W-:Y:S01]  /*e810*/  FSETP.LE.FTZ.AND P1, PT, R26, UR4, PT ;  /* 0x000000041a007c0b */ /* 0x000fe2000bf33000 */
[----:B------:R-:W-:Y:S01]  /*e820*/  FMUL.FTZ R56, R27, UR5 ;  /* 0x000000051b387c20 */ /* 0x000fe20008410000 */
[----:B------:R-:W-:-:S11]  /*e830*/  MOV R26, R6 ;  /* 0x00000006001a7202 */ /* 0x000fd60000000f00 */
        /* <DEDUP_REMOVED lines=10> */
.L_x_19667:
        /* <DEDUP_REMOVED lines=12> */
.L_x_19668:
        /* <DEDUP_REMOVED lines=50> */
.L_x_19666:
        /* <DEDUP_REMOVED lines=18> */
.L_x_19670:
        /* <DEDUP_REMOVED lines=12> */
.L_x_19671:
        /* <DEDUP_REMOVED lines=50> */
.L_x_19669:
[----:B------:R-:W-:Y:S02]  /*f1c0*/  ISETP.NE.AND P2, PT, R26, 0x1, PT ;  /* 0x000000011a00780c */ /* 0x000fe40003f45270 */
[----:B------:R-:W-:Y:S02]  /*f1d0*/  I2FP.F32.U32 R20, R20 ;  /* 0x0000001400147245 */ /* 0x000fe40000201000 */
[C---:B------:R-:W-:Y:S02]  /*f1e0*/  SHF.L.U32 R27, R21.reuse, 0x10, RZ ;  /* 0x00000010151b7819 */ /* 0x040fe400000006ff */
[----:B------:R-:W-:Y:S01]  /*f1f0*/  PRMT R29, R21, 0x7632, R29 ;  /* 0x00007632151d7816 */ /* 0x000fe2000000001d */
[----:B------:R-:W-:Y:S01]  /*f200*/  FFMA.FTZ R20, R20, R17, 1.1641532182693481445e-10 ;  /* 0x2f00000014147423 */ /* 0x000fe20000010011 */
[----:B------:R-:W-:Y:S02]  /*f210*/  IMAD.MOV.U32 R21, RZ, RZ, 0x2 ;  /* 0x00000002ff157424 */ /* 0x000fe400078e00ff */
[----:B------:R-:W-:-:S02]  /*f220*/  FMUL.FTZ R27, R27, R200 ;  /* 0x000000c81b1b7220 */ /* 0x000fc40000410000 */
[----:B------:R-:W-:Y:S02]  /*f230*/  FSETP.LE.FTZ.AND P1, PT, R20, UR4, PT ;  /* 0x0000000414007c0b */ /* 0x000fe4000bf33000 */
[----:B------:R-:W-:Y:S01]  /*f240*/  FMUL.FTZ R58, R27, UR5 ;  /* 0x000000051b3a7c20 */ /* 0x000fe20008410000 */
        /* <DEDUP_REMOVED lines=10> */
.L_x_19673:
        /* <DEDUP_REMOVED lines=12> */
.L_x_19674:
        /* <DEDUP_REMOVED lines=50> */
.L_x_19672:
        /* <DEDUP_REMOVED lines=18> */
.L_x_19676:
        /* <DEDUP_REMOVED lines=12> */
.L_x_19677:
        /* <DEDUP_REMOVED lines=50> */
.L_x_19675:
        /* <DEDUP_REMOVED lines=19> */
.L_x_19679:
        /* <DEDUP_REMOVED lines=12> */
.L_x_19680:
        /* <DEDUP_REMOVED lines=50> */
.L_x_19678:
[----:B------:R-:W-:Y:S02]  /*100e0*/  ISETP.NE.AND P5, PT, R27, 0x1, PT ;  /* 0x000000011b00780c */ /* 0x000fe40003fa5270 */
[----:B------:R-:W-:Y:S02]  /*100f0*/  I2FP.F32.U32 R20, R20 ;  /* 0x0000001400147245 */ /* 0x000fe40000201000 */
[----:B------:R-:W-:Y:S01]  /*10100*/  SHF.L.U32 R21, R22, 0x10, RZ ;  /* 0x0000001016157819 */ /* 0x000fe200000006ff */
[----:B------:R-:W-:Y:S02]  /*10110*/  IMAD.MOV.U32 R22, RZ, RZ, 0x2 ;  /* 0x00000002ff167424 */ /* 0x000fe400078e00ff */
        /* <DEDUP_REMOVED lines=14> */
.L_x_19682:
        /* <DEDUP_REMOVED lines=12> */
.L_x_19683:
        /* <DEDUP_REMOVED lines=50> */
.L_x_19681:
        /* <DEDUP_REMOVED lines=19> */
.L_x_19685:
        /* <DEDUP_REMOVED lines=14> */
.L_x_19686:
        /* <DEDUP_REMOVED lines=50> */
.L_x_19684:
        /* <DEDUP_REMOVED lines=16> */
.L_x_19662:
[----:B------:R-:W-:Y:S01]  /*10c10*/  SEL R23, RZ, 0x1000000, !P6 ;  /* 0x01000000ff177807 */ /* 0x000fe20007000000 */
[----:B------:R-:W-:Y:S01]  /*10c20*/  IMAD.WIDE.U32 R30, R0, 0x8, R196 ;  /* 0x00000008001e7825 */ /* 0x000fe200078e00c4 */
[----:B------:R-:W-:Y:S02]  /*10c30*/  SEL R26, RZ, 0x10000, !P5 ;  /* 0x00010000ff1a7807 */ /* 0x000fe40006800000 */
[----:B------:R-:W-:Y:S02]  /*10c40*/  SEL R33, RZ, 0x100, !P4 ;  /* 0x00000100ff217807 */ /* 0x000fe40006000000 */
[----:B------:R-:W-:Y:S02]  /*10c50*/  SEL R22, RZ, 0x1000000, !P2 ;  /* 0x01000000ff167807 */ /* 0x000fe40005000000 */
[----:B------:R-:W-:Y:S02]  /*10c60*/  SEL R21, RZ, 0x10000, !P1 ;  /* 0x00010000ff157807 */ /* 0x000fe40004800000 */
[----:B------:R-:W-:-:S02]  /*10c70*/  SEL R20, RZ, 0x100, !P0 ;  /* 0x00000100ff147807 */ /* 0x000fc40004000000 */
[----:B------:R-:W-:Y:S02]  /*10c80*/  LOP3.LUT P6, RZ, R7, 0x2, RZ, 0xc0, !PT ;  /* 0x0000000207ff7812 */ /* 0x000fe400078cc0ff */
[----:B------:R-:W-:Y:S01]  /*10c90*/  LOP3.LUT R33, R33, R23, R26, 0xfe, !PT ;  /* 0x0000001721217212 */ /* 0x000fe200078efe1a */
[----:B------:R-:W-:Y:S01]  /*10ca0*/  IMAD.WIDE.U32 R26, R0, 0x20, R202 ;  /* 0x00000020001a7825 */ /* 0x000fe200078e00ca */
[----:B------:R-:W-:Y:S02]  /*10cb0*/  SEL R32, RZ, 0x1, !P3 ;  /* 0x00000001ff207807 */ /* 0x000fe40005800000 */
[----:B------:R-:W-:Y:S02]  /*10cc0*/  LOP3.LUT R20, R20, R22, R21, 0xfe, !PT ;  /* 0x0000001614147212 */ /* 0x000fe400078efe15 */
[----:B------:R-:W-:Y:S01]  /*10cd0*/  SEL R21, RZ, 0x1, !P6 ;  /* 0x00000001ff157807 */ /* 0x000fe20007000000 */
[----:B------:R0:W-:Y:S01]  /*10ce0*/  STG.E.128 desc[UR8][R26.64], R56 ;  /* 0x000000381a007986 */ /* 0x0001e2000c101d08 */
[----:B------:R-:W-:-:S02]  /*10cf0*/  IADD3 R201, PT, PT, R3, 0x180, RZ ;  /* 0x0000018003c97810 */ /* 0x000fc40007ffe0ff */
[----:B------:R-:W-:Y:S01]  /*10d00*/  LOP3.LUT R33, R33, R32, RZ, 0xfc, !PT ;  /* 0x0000002021217212 */ /* 0x000fe200078efcff */
[----:B------:R0:W-:Y:S01]  /*10d10*/  STG.E.128 desc[UR8][R26.64+0x10], R52 ;  /* 0x000010341a007986 */ /* 0x0001e2000c101d08 */
        /* <DEDUP_REMOVED lines=24> */
.L_x_19689:
        /* <DEDUP_REMOVED lines=12> */
.L_x_19690:
        /* <DEDUP_REMOVED lines=50> */
.L_x_19688:
        /* <DEDUP_REMOVED lines=24> */
.L_x_19692:
        /* <DEDUP_REMOVED lines=12> */
.L_x_19693:
        /* <DEDUP_REMOVED lines=41> */
[----:B------:R-:W-:Y:S01]  /*11750*/  LOP3.LUT R27, R27, R32, R29, 0x96, !PT ;  /* 0x000000201b1b7212 */ /* 0x000fe200078e961d */
[----:B------:R-:W-:Y:S02]  /*11760*/  IMAD.MOV.U32 R29, RZ, RZ, RZ ;  /* 0x000000ffff1d7224 */ /* 0x000fe400078e00ff */
[----:B------:R-:W-:-:S04]  /*11770*/  IMAD.WIDE.U32 R32, R33, -0x326172a9, RZ ;  /* 0xcd9e8d5721207825 */ /* 0x000fc800078e00ff */
[----:B------:R-:W-:Y:S01]  /*11780*/  IMAD.WIDE.U32 R30, R27, -0x2daee0ad, RZ ;  /* 0xd2511f531b1e7825 */ /* 0x000fe200078e00ff */
[----:B------:R-:W-:-:S03]  /*11790*/  LOP3.LUT R9, R19, R28, R33, 0x96, !PT ;  /* 0x0000001c13097212 */ /* 0x000fc600078e9621 */
[----:B------:R-:W-:Y:S01]  /*117a0*/  IMAD.MOV.U32 R28, RZ, RZ, R26 ;  /* 0x000000ffff1c7224 */ /* 0x000fe200078e001a */
[----:B------:R-:W-:Y:S01]  /*117b0*/  LOP3.LUT R8, R195, R8, R31, 0x96, !PT ;  /* 0x00000008c3087212 */ /* 0x000fe200078e961f */
[----:B------:R-:W-:Y:S01]  /*117c0*/  IMAD.MOV.U32 R6, RZ, RZ, R32 ;  /* 0x000000ffff067224 */ /* 0x000fe200078e0020 */
[----:B------:R-:W-:-:S07]  /*117d0*/  MOV R26, R30 ;  /* 0x0000001e001a7202 */ /* 0x000fce0000000f00 */
.L_x_19691:
[----:B------:R-:W-:Y:S01]  /*117e0*/  I2FP.F32.U32 R28, R28 ;  /* 0x0000001c001c7245 */ /* 0x000fe20000201000 */
[----:B------:R-:W-:Y:S01]  /*117f0*/  IMAD.U32 R27, R20, 0x10000, RZ ;  /* 0x00010000141b7824 */ /* 0x000fe200078e00ff */
[----:B------:R-:W-:-:S03]  /*11800*/  ISETP.NE.AND P1, PT, R29, 0x1, PT ;  /* 0x000000011d00780c */ /* 0x000fc60003f25270 */
[----:B------:R-:W-:Y:S01]  /*11810*/  FFMA.FTZ R28, R28, R17, 1.1641532182693481445e-10 ;  /* 0x2f0000001c1c7423 */ /* 0x000fe20000010011 */
[----:B------:R-:W-:-:S04]  /*11820*/  FMUL.FTZ R27, R27, R200 ;  /* 0x000000c81b1b7220 */ /* 0x000fc80000410000 */
        /* <DEDUP_REMOVED lines=16> */
.L_x_19695:
        /* <DEDUP_REMOVED lines=12> */
.L_x_19696:
        /* <DEDUP_REMOVED lines=50> */
.L_x_19694:
        /* <DEDUP_REMOVED lines=22> */
.L_x_19698:
        /* <DEDUP_REMOVED lines=12> */
.L_x_19699:
        /* <DEDUP_REMOVED lines=50> */
.L_x_19697:
        /* <DEDUP_REMOVED lines=21> */
.L_x_19701:
        /* <DEDUP_REMOVED lines=12> */
.L_x_19702:
        /* <DEDUP_REMOVED lines=50> */
.L_x_19700:
        /* <DEDUP_REMOVED lines=22> */
.L_x_19704:
        /* <DEDUP_REMOVED lines=12> */
.L_x_19705:
        /* <DEDUP_REMOVED lines=50> */
.L_x_19703:
[----:B------:R-:W-:Y:S02]  /*12cc0*/  I2FP.F32.U32 R20, R20 ;  /* 0x0000001400147245 */ /* 0x000fe40000201000 */
[----:B------:R-:W-:Y:S01]  /*12cd0*/  SHF.L.U32 R21, R22, 0x10, RZ ;  /* 0x0000001016157819 */ /* 0x000fe200000006ff */
[----:B------:R-:W-:Y:S01]  /*12ce0*/  IMAD.MOV.U32 R22, RZ, RZ, 0x2 ;  /* 0x00000002ff167424 */ /* 0x000fe200078e00ff */
[----:B------:R-:W-:Y:S01]  /*12cf0*/  ISETP.NE.AND P5, PT, R27, 0x1, PT ;  /* 0x000000011b00780c */ /* 0x000fe20003fa5270 */
[----:B------:R-:W-:Y:S02]  /*12d00*/  FFMA.FTZ R20, R20, R17, 1.1641532182693481445e-10 ;  /* 0x2f00000014147423 */ /* 0x000fe40000010011 */
[----:B------:R-:W-:-:S03]  /*12d10*/  FMUL.FTZ R21, R21, R200 ;  /* 0x000000c815157220 */ /* 0x000fc60000410000 */
[----:B------:R-:W-:Y:S01]  /*12d20*/  FSETP.GTU.FTZ.AND P4, PT, R20, UR4, PT ;  /* 0x0000000414007c0b */ /* 0x000fe2000bf9c000 */
[----:B------:R-:W-:-:S05]  /*12d30*/  FMUL.FTZ R21, R21, UR5 ;  /* 0x0000000515157c20 */ /* 0x000fca0008410000 */
        /* <DEDUP_REMOVED lines=13> */
.L_x_19707:
        /* <DEDUP_REMOVED lines=12> */
.L_x_19708:
        /* <DEDUP_REMOVED lines=50> */
.L_x_19706:
        /* <DEDUP_REMOVED lines=22> */
.L_x_19710:
        /* <DEDUP_REMOVED lines=14> */
.L_x_19711:
        /* <DEDUP_REMOVED lines=50> */
.L_x_19709:
        /* <DEDUP_REMOVED lines=10> */
.L_x_19687:
        /* <DEDUP_REMOVED lines=15> */
.L_x_19714:
        /* <DEDUP_REMOVED lines=12> */
.L_x_19715:
        /* <DEDUP_REMOVED lines=50> */
.L_x_19713:
[----:B------:R-:W-:Y:S01]  /*13cc0*/  I2FP.F32.U32 R28, R27 ;  /* 0x0000001b001c7245 */ /* 0x000fe20000201000 */
[----:B------:R-:W-:Y:S01]  /*13cd0*/  IMAD.MOV.U32 R30, RZ, RZ, 0x2 ;  /* 0x00000002ff1e7424 */ /* 0x000fe200078e00ff */
[----:B------:R-:W-:Y:S02]  /*13ce0*/  ISETP.NE.AND P0, PT, R29, 0x1, PT ;  /* 0x000000011d00780c */ /* 0x000fe40003f05270 */
[----:B-----5:R-:W-:Y:S01]  /*13cf0*/  SHF.L.U32 R27, R20, 0x10, RZ ;  /* 0x00000010141b7819 */ /* 0x020fe200000006ff */
        /* <DEDUP_REMOVED lines=17> */
.L_x_19717:
        /* <DEDUP_REMOVED lines=12> */
.L_x_19718:
        /* <DEDUP_REMOVED lines=50> */
.L_x_19716:
[----:B------:R-:W-:Y:S02]  /*141f0*/  ISETP.NE.AND P1, PT, R30, 0x1, PT ;  /* 0x000000011e00780c */ /* 0x000fe40003f25270 */
[----:B------:R-:W-:Y:S01]  /*14200*/  I2FP.F32.U32 R28, R27 ;  /* 0x0000001b001c7245 */ /* 0x000fe20000201000 */
[----:B------:R-:W-:Y:S01]  /*14210*/  IMAD.U32 R27, R20, 0x10000, RZ ;  /* 0x00010000141b7824 */ /* 0x000fe200078e00ff */
[----:B------:R-:W-:-:S03]  /*14220*/  MOV R20, R6 ;  /* 0x0000000600147202 */ /* 0x000fc60000000f00 */
[----:B------:R-:W-:Y:S01]  /*14230*/  FFMA.FTZ R28, R28, R17, 1.1641532182693481445e-10 ;  /* 0x2f0000001c1c7423 */ /* 0x000fe20000010011 */
[----:B------:R-:W-:-:S04]  /*14240*/  FMUL.FTZ R27, R27, R200 ;  /* 0x000000c81b1b7220 */ /* 0x000fc80000410000 */
        /* <DEDUP_REMOVED lines=12> */
.L_x_19720:
        /* <DEDUP_REMOVED lines=12> */
.L_x_19721:
        /* <DEDUP_REMOVED lines=50> */
.L_x_19719:
[----:B------:R-:W-:Y:S01]  /*146f0*/  ISETP.NE.AND P2, PT, R28, 0x1, PT ;  /* 0x000000011c00780c */ /* 0x000fe20003f45270 */
[----:B------:R-:W-:Y:S01]  /*14700*/  IMAD.U32 R27, R21, 0x10000, RZ ;  /* 0x00010000151b7824 */ /* 0x000fe200078e00ff */
[----:B------:R-:W-:-:S03]  /*14710*/  I2FP.F32.U32 R20, R20 ;  /* 0x0000001400147245 */ /* 0x000fc60000201000 */
[----:B------:R-:W-:Y:S01]  /*14720*/  FMUL.FTZ R50, R27, R200 ;  /* 0x000000c81b327220 */ /* 0x000fe20000410000 */
[----:B------:R-:W-:Y:S01]  /*14730*/  PRMT R27, R21, 0x7632, R27 ;  /* 0x00007632151b7816 */ /* 0x000fe2000000001b */
[----:B------:R-:W-:Y:S01]  /*14740*/  FFMA.FTZ R20, R20, R17, 1.1641532182693481445e-10 ;  /* 0x2f00000014147423 */ /* 0x000fe20000010011 */
[----:B------:R-:W-:Y:S02]  /*14750*/  HFMA2 R21, -RZ, RZ, 0, 1.1920928955078125e-07 ;  /* 0x00000002ff157431 */ /* 0x000fe400000001ff */
[----:B------:R-:W-:Y:S02]  /*14760*/  FMUL.FTZ R50, R50, UR5 ;  /* 0x0000000532327c20 */ /* 0x000fe40008410000 */
        /* <DEDUP_REMOVED lines=11> */
.L_x_19723:
        /* <DEDUP_REMOVED lines=12> */
.L_x_19724:
        /* <DEDUP_REMOVED lines=50> */
.L_x_19722:
        /* <DEDUP_REMOVED lines=18> */
.L_x_19726:
        /* <DEDUP_REMOVED lines=12> */
.L_x_19727:
        /* <DEDUP_REMOVED lines=50> */
.L_x_19725:
        /* <DEDUP_REMOVED lines=19> */
.L_x_19729:
        /* <DEDUP_REMOVED lines=12> */
.L_x_19730:
        /* <DEDUP_REMOVED lines=50> */
.L_x_19728:
        /* <DEDUP_REMOVED lines=18> */
.L_x_19732:
        /* <DEDUP_REMOVED lines=12> */
.L_x_19733:
        /* <DEDUP_REMOVED lines=50> */
.L_x_19731:
[----:B------:R-:W-:Y:S01]  /*15b10*/  ISETP.NE.AND P6, PT, R22, 0x1, PT ;  /* 0x000000011600780c */ /* 0x000fe20003fc5270 */
[----:B------:R-:W-:Y:S01]  /*15b20*/  IMAD.MOV.U32 R34, RZ, RZ, 0x2 ;  /* 0x00000002ff227424 */ /* 0x000fe200078e00ff */
[----:B------:R-:W-:Y:S02]  /*15b30*/  I2FP.F32.U32 R20, R20 ;  /* 0x0000001400147245 */ /* 0x000fe40000201000 */
[C---:B------:R-:W-:Y:S02]  /*15b40*/  SHF.L.U32 R21, R23.reuse, 0x10, RZ ;  /* 0x0000001017157819 */ /* 0x040fe400000006ff */
[----:B------:R-:W-:Y:S01]  /*15b50*/  PRMT R23, R23, 0x7632, R23 ;  /* 0x0000763217177816 */ /* 0x000fe20000000017 */
[----:B------:R-:W-:Y:S02]  /*15b60*/  FFMA.FTZ R20, R20, R17, 1.1641532182693481445e-10 ;  /* 0x2f00000014147423 */ /* 0x000fe40000010011 */
[----:B------:R-:W-:Y:S01]  /*15b70*/  FMUL.FTZ R46, R21, R200 ;  /* 0x000000c8152e7220 */ /* 0x000fe20000410000 */
[----:B------:R-:W-:-:S02]  /*15b80*/  MOV R21, R6 ;  /* 0x0000000600157202 */ /* 0x000fc40000000f00 */
        /* <DEDUP_REMOVED lines=11> */
.L_x_19735:
        /* <DEDUP_REMOVED lines=14> */
.L_x_19736:
        /* <DEDUP_REMOVED lines=49> */
[----:B------:R-:W-:-:S07]  /*16030*/  IMAD.MOV.U32 R26, RZ, RZ, R28 ;  /* 0x000000ffff1a7224 */ /* 0x000fce00078e001c */
.L_x_19734:
        /* <DEDUP_REMOVED lines=16> */
.L_x_19712:
        /* <DEDUP_REMOVED lines=41> */
.L_x_19739:
        /* <DEDUP_REMOVED lines=12> */
.L_x_19740:
        /* <DEDUP_REMOVED lines=43> */
[----:B------:R-:W-:Y:S01]  /*16740*/  MOV R6, R30 ;  /* 0x0000001e00067202 */ /* 0x000fe20000000f00 */
[----:B------:R-:W-:Y:S01]  /*16750*/  IMAD.MOV.U32 R30, RZ, RZ, R26 ;  /* 0x000000ffff1e7224 */ /* 0x000fe200078e001a */
[----:B------:R-:W-:Y:S01]  /*16760*/  LOP3.LUT R9, R19, R28, R31, 0x96, !PT ;  /* 0x0000001c13097212 */ /* 0x000fe200078e961f */
[----:B------:R-:W-:-:S04]  /*16770*/  IMAD.WIDE.U32 R188, R27, -0x2daee0ad, RZ ;  /* 0xd2511f531bbc7825 */ /* 0x000fc800078e00ff */
[----:B------:R-:W-:Y:S01]  /*16780*/  HFMA2 R27, -RZ, RZ, 0, 0 ;  /* 0x00000000ff1b7431 */ /* 0x000fe200000001ff */
[----:B------:R-:W-:-:S07]  /*16790*/  LOP3.LUT R8, R195, R8, R189, 0x96, !PT ;  /* 0x00000008c3087212 */ /* 0x000fce00078e96bd */
.L_x_19738:
        /* <DEDUP_REMOVED lines=24> */
.L_x_19742:
        /* <DEDUP_REMOVED lines=12> */
.L_x_19743:
        /* <DEDUP_REMOVED lines=47> */
[----:B------:R-:W-:Y:S01]  /*16cd0*/  MOV R188, R28 ;  /* 0x0000001c00bc7202 */ /* 0x000fe20000000f00 */
[----:B------:R-:W-:Y:S01]  /*16ce0*/  IMAD.MOV.U32 R28, RZ, RZ, RZ ;  /* 0x000000ffff1c7224 */ /* 0x000fe200078e00ff */
[----:B------:R-:W-:-:S07]  /*16cf0*/  LOP3.LUT R8, R195, R8, R29, 0x96, !PT ;  /* 0x00000008c3087212 */ /* 0x000fce00078e961d */
.L_x_19741:
        /* <DEDUP_REMOVED lines=21> */
.L_x_19745:
        /* <DEDUP_REMOVED lines=12> */
.L_x_19746:
[----:B------:R-:W-:Y:S01]  /*16f10*/  IMAD.WIDE.U32 R26, R10, -0x326172a9, RZ ;  /* 0xcd9e8d570a1a7825 */ /* 0x000fe200078e00ff */
[----:B------:R-:W-:Y:S02]  /*16f20*/  LOP3.LUT R30, R5, R9, R205, 0x96, !PT ;  /* 0x00000009051e7212 */ /* 0x000fe400078e96cd */
[----:B------:R-:W-:Y:S02]  /*16f30*/  IADD3 R9, PT, PT, R204, -0x61c88647, RZ ;  /* 0x9e3779b9cc097810 */ /* 0x000fe40007ffe0ff */
        /* <DEDUP_REMOVED lines=47> */
.L_x_19744:
        /* <DEDUP_REMOVED lines=22> */
.L_x_19748:
        /* <DEDUP_REMOVED lines=12> */
.L_x_19749:
        /* <DEDUP_REMOVED lines=50> */
.L_x_19747:
        /* <DEDUP_REMOVED lines=21> */
.L_x_19751:
        /* <DEDUP_REMOVED lines=12> */
.L_x_19752:
        /* <DEDUP_REMOVED lines=50> */
.L_x_19750:
[----:B------:R-:W-:Y:S01]  /*17ca0*/  I2FP.F32.U32 R20, R20 ;  /* 0x0000001400147245 */ /* 0x000fe20000201000 */
[----:B------:R-:W-:Y:S01]  /*17cb0*/  IMAD.U32 R21, R22, 0x10000, RZ ;  /* 0x0001000016157824 */ /* 0x000fe200078e00ff */
        /* <DEDUP_REMOVED lines=20> */
.L_x_19754:
        /* <DEDUP_REMOVED lines=12> */
.L_x_19755:
        /* <DEDUP_REMOVED lines=50> */
.L_x_19753:
        /* <DEDUP_REMOVED lines=21> */
.L_x_19757:
        /* <DEDUP_REMOVED lines=12> */
.L_x_19758:
        /* <DEDUP_REMOVED lines=50> */
.L_x_19756:
        /* <DEDUP_REMOVED lines=22> */
.L_x_19760:
        /* <DEDUP_REMOVED lines=14> */
.L_x_19761:
        /* <DEDUP_REMOVED lines=50> */
.L_x_19759:
        /* <DEDUP_REMOVED lines=10> */
.L_x_19737:
        /* <DEDUP_REMOVED lines=15> */
.L_x_19764:
        /* <DEDUP_REMOVED lines=12> */
.L_x_19765:
        /* <DEDUP_REMOVED lines=43> */
[----:B------:R-:W-:Y:S01]  /*19170*/  LOP3.LUT R9, R19, R28, R31, 0x96, !PT ;  /* 0x0000001c13097212 */ /* 0x000fe200078e961f */
[----:B------:R-:W-:Y:S01]  /*19180*/  HFMA2 R28, -RZ, RZ, 0, 0 ;  /* 0x00000000ff1c7431 */ /* 0x000fe200000001ff */
[----:B------:R-:W-:Y:S01]  /*19190*/  MOV R6, R30 ;  /* 0x0000001e00067202 */ /* 0x000fe20000000f00 */
[----:B------:R-:W-:-:S04]  /*191a0*/  IMAD.WIDE.U32 R188, R27, -0x2daee0ad, RZ ;  /* 0xd2511f531bbc7825 */ /* 0x000fc800078e00ff */
[----:B------:R-:W-:Y:S01]  /*191b0*/  IMAD.MOV.U32 R27, RZ, RZ, R26 ;  /* 0x000000ffff1b7224 */ /* 0x000fe200078e001a */
[----:B------:R-:W-:-:S07]  /*191c0*/  LOP3.LUT R8, R195, R8, R189, 0x96, !PT ;  /* 0x00000008c3087212 */ /* 0x000fce00078e96bd */
.L_x_19763:
        /* <DEDUP_REMOVED lines=21> */
.L_x_19767:
        /* <DEDUP_REMOVED lines=12> */
.L_x_19768:
        /* <DEDUP_REMOVED lines=50> */
.L_x_19766:
[----:B------:R-:W-:Y:S02]  /*19700*/  ISETP.NE.AND P1, PT, R29, 0x1, PT ;  /* 0x000000011d00780c */ /* 0x000fe40003f25270 */
[----:B------:R-:W-:Y:S02]  /*19710*/  I2FP.F32.U32 R26, R26 ;  /* 0x0000001a001a7245 */ /* 0x000fe40000201000 */
[----:B------:R-:W-:Y:S02]  /*19720*/  SHF.L.U32 R27, R20, 0x10, RZ ;  /* 0x00000010141b7819 */ /* 0x000fe400000006ff */
[----:B------:R-:W-:Y:S01]  /*19730*/  MOV R20, R6 ;  /* 0x0000000600147202 */ /* 0x000fe20000000f00 */
[----:B------:R-:W-:Y:S02]  /*19740*/  FFMA.FTZ R26, R26, R17, 1.1641532182693481445e-10 ;  /* 0x2f0000001a1a7423 */ /* 0x000fe40000010011 */
        /* <DEDUP_REMOVED lines=13> */
.L_x_19770:
        /* <DEDUP_REMOVED lines=12> */
.L_x_19771:
        /* <DEDUP_REMOVED lines=50> */
.L_x_19769:
        /* <DEDUP_REMOVED lines=19> */
.L_x_19773:
        /* <DEDUP_REMOVED lines=12> */
.L_x_19774:
        /* <DEDUP_REMOVED lines=50> */
.L_x_19772:
        /* <DEDUP_REMOVED lines=18> */
.L_x_19776:
        /* <DEDUP_REMOVED lines=12> */
.L_x_19777:
        /* <DEDUP_REMOVED lines=50> */
.L_x_19775:
        /* <DEDUP_REMOVED lines=19> */
.L_x_19779:
        /* <DEDUP_REMOVED lines=12> */
.L_x_19780:
        /* <DEDUP_REMOVED lines=50> */
.L_x_19778:
        /* <DEDUP_REMOVED lines=18> */
.L_x_19782:
        /* <DEDUP_REMOVED lines=12> */
.L_x_19783:
        /* <DEDUP_REMOVED lines=50> */
.L_x_19781:
        /* <DEDUP_REMOVED lines=19> */
.L_x_19785:
        /* <DEDUP_REMOVED lines=14> */
.L_x_19786:
        /* <DEDUP_REMOVED lines=50> */
.L_x_19784:
        /* <DEDUP_REMOVED lines=16> */
.L_x_19762:
[----:B------:R-:W-:Y:S01]  /*1b650*/  SEL R23, RZ, 0x1000000, !P6 ;  /* 0x01000000ff177807 */ /* 0x000fe20007000000 */
[----:B------:R-:W-:Y:S01]  /*1b660*/  VIADD R209, R3, 0x280 ;  /* 0x0000028003d17836 */ /* 0x000fe20000000000 */
[----:B------:R-:W-:Y:S01]  /*1b670*/  SEL R26, RZ, 0x10000, !P5 ;  /* 0x00010000ff1a7807 */ /* 0x000fe20006800000 */
[----:B------:R-:W-:Y:S01]  /*1b680*/  IMAD.WIDE.U32 R28, R207, 0x8, R196 ;  /* 0x00000008cf1c7825 */ /* 0x000fe200078e00c4 */
        /* <DEDUP_REMOVED lines=11> */
[----:B------:R-:W-:-:S02]  /*1b740*/  LOP3.LUT R31, R31, R30, RZ, 0xfc, !PT ;  /* 0x0000001e1f1f7212 */ /* 0x000fc400078efcff */
[----:B------:R-:W-:Y:S01]  /*1b750*/  LOP3.LUT R30, R20, R21, RZ, 0xfc, !PT ;  /* 0x00000015141e7212 */ /* 0x000fe200078efcff */
[----:B------:R-:W-:Y:S01]  /*1b760*/  IMAD.WIDE.U32 R20, R209, 0x10, R24 ;  /* 0x00000010d1147825 */ /* 0x000fe200078e0018 */
        /* <DEDUP_REMOVED lines=23> */
.L_x_19789:
        /* <DEDUP_REMOVED lines=12> */
.L_x_19790:
        /* <DEDUP_REMOVED lines=50> */
.L_x_19788:
        /* <DEDUP_REMOVED lines=24> */
.L_x_19792:
        /* <DEDUP_REMOVED lines=12> */
.L_x_19793:
        /* <DEDUP_REMOVED lines=50> */
.L_x_19791:
        /* <DEDUP_REMOVED lines=21> */
.L_x_19795:
        /* <DEDUP_REMOVED lines=12> */
.L_x_19796:
        /* <DEDUP_REMOVED lines=50> */
.L_x_19794:
        /* <DEDUP_REMOVED lines=22> */
.L_x_19798:
        /* <DEDUP_REMOVED lines=12> */
.L_x_19799:
        /* <DEDUP_REMOVED lines=50> */
.L_x_19797:
        /* <DEDUP_REMOVED lines=21> */
.L_x_19801:
        /* <DEDUP_REMOVED lines=12> */
.L_x_19802:
        /* <DEDUP_REMOVED lines=50> */
.L_x_19800:
        /* <DEDUP_REMOVED lines=22> */
.L_x_19804:
        /* <DEDUP_REMOVED lines=12> */
.L_x_19805:
        /* <DEDUP_REMOVED lines=50> */
.L_x_19803:
        /* <DEDUP_REMOVED lines=21> */
.L_x_19807:
        /* <DEDUP_REMOVED lines=12> */
.L_x_19808:
        /* <DEDUP_REMOVED lines=50> */
.L_x_19806:
        /* <DEDUP_REMOVED lines=22> */
.L_x_19810:
        /* <DEDUP_REMOVED lines=14> */
.L_x_19811:
        /* <DEDUP_REMOVED lines=50> */
.L_x_19809:
        /* <DEDUP_REMOVED lines=10> */
.L_x_19787:
        /* <DEDUP_REMOVED lines=15> */
.L_x_19814:
        /* <DEDUP_REMOVED lines=12> */
.L_x_19815:
        /* <DEDUP_REMOVED lines=50> */
.L_x_19813:
        /* <DEDUP_REMOVED lines=21> */
.L_x_19817:
        /* <DEDUP_REMOVED lines=12> */
.L_x_19818:
        /* <DEDUP_REMOVED lines=50> */
.L_x_19816:
        /* <DEDUP_REMOVED lines=18> */
.L_x_19820:
        /* <DEDUP_REMOVED lines=12> */
.L_x_19821:
        /* <DEDUP_REMOVED lines=50> */
.L_x_19819:
        /* <DEDUP_REMOVED lines=19> */
.L_x_19823:
        /* <DEDUP_REMOVED lines=12> */
.L_x_19824:
        /* <DEDUP_REMOVED lines=50> */
.L_x_19822:
        /* <DEDUP_REMOVED lines=18> */
.L_x_19826:
        /* <DEDUP_REMOVED lines=12> */
.L_x_19827:
        /* <DEDUP_REMOVED lines=50> */
.L_x_19825:
        /* <DEDUP_REMOVED lines=19> */
.L_x_19829:
        /* <DEDUP_REMOVED lines=12> */
.L_x_19830:
        /* <DEDUP_REMOVED lines=50> */
.L_x_19828:
[----:B------:R-:W-:Y:S02]  /*20050*/  ISETP.NE.AND P5, PT, R27, 0x1, PT ;  /* 0x000000011b00780c */ /* 0x000fe40003fa5270 */
[----:B------:R-:W-:Y:S01]  /*20060*/  I2FP.F32.U32 R20, R21 ;  /* 0x0000001500147245 */ /* 0x000fe20000201000 */
[----:B------:R-:W-:Y:S01]  /*20070*/  IMAD.U32 R21, R22, 0x10000, RZ ;  /* 0x0001000016157824 */ /* 0x000fe200078e00ff */
[----:B------:R-:W-:Y:S01]  /*20080*/  MOV R26, 0x2 ;  /* 0x00000002001a7802 */ /* 0x000fe20000000f00 */
[----:B------:R-:W-:Y:S02]  /*20090*/  IMAD.MOV.U32 R22, RZ, RZ, R6 ;  /* 0x000000ffff167224 */ /* 0x000fe400078e0006 */
[----:B------:R-:W-:Y:S01]  /*200a0*/  FFMA.FTZ R20, R20, R17, 1.1641532182693481445e-10 ;  /* 0x2f00000014147423 */ /* 0x000fe20000010011 */
[----:B------:R-:W-:-:S04]  /*200b0*/  FMUL.FTZ R21, R21, R200 ;  /* 0x000000c815157220 */ /* 0x000fc80000410000 */
        /* <DEDUP_REMOVED lines=11> */
.L_x_19832:
        /* <DEDUP_REMOVED lines=12> */
.L_x_19833:
        /* <DEDUP_REMOVED lines=50> */
.L_x_19831:
        /* <DEDUP_REMOVED lines=19> */
.L_x_19835:
        /* <DEDUP_REMOVED lines=14> */
.L_x_19836:
        /* <DEDUP_REMOVED lines=46> */
[----:B------:R-:W-:-:S03]  /*20a40*/  LOP3.LUT R9, R19, R26, R9, 0x96, !PT ;  /* 0x0000001a13097212 */ /* 0x000fc600078e9609 */
[----:B------:R-:W-:Y:S01]  /*20a50*/  IMAD.MOV.U32 R6, RZ, RZ, R8 ;  /* 0x000000ffff067224 */ /* 0x000fe200078e0008 */
[----:B------:R-:W-:Y:S01]  /*20a60*/  LOP3.LUT R8, R195, R20, R189, 0x96, !PT ;  /* 0x00000014c3087212 */ /* 0x000fe200078e96bd */
[----:B------:R-:W-:-:S07]  /*20a70*/  IMAD.MOV.U32 R208, RZ, RZ, R188 ;  /* 0x000000ffffd07224 */ /* 0x000fce00078e00bc */
.L_x_19834:
        /* <DEDUP_REMOVED lines=16> */
.L_x_19812:
        /* <DEDUP_REMOVED lines=41> */
.L_x_19839:
        /* <DEDUP_REMOVED lines=12> */
.L_x_19840:
        /* <DEDUP_REMOVED lines=46> */
[----:B------:R-:W-:Y:S02]  /*211b0*/  MOV R6, R8 ;  /* 0x0000000800067202 */ /* 0x000fe40000000f00 */
[----:B------:R-:W-:Y:S01]  /*211c0*/  LOP3.LUT R9, R19, R216, R9, 0x96, !PT ;  /* 0x000000d813097212 */ /* 0x000fe200078e9609 */
[----:B------:R-:W-:Y:S01]  /*211d0*/  IMAD.MOV.U32 R206, RZ, RZ, R212 ;  /* 0x000000ffffce7224 */ /* 0x000fe200078e00d4 */
[----:B------:R-:W-:-:S07]  /*211e0*/  LOP3.LUT R8, R195, R214, R213, 0x96, !PT ;  /* 0x000000d6c3087212 */ /* 0x000fce00078e96d5 */
.L_x_19838:
        /* <DEDUP_REMOVED lines=10> */
[----:B------:R-:W-:-:S04]  /*21290*/  MOV R208, R6 ;  /* 0x0000000600d07202 */ /* 0x000fc80000000f00 */
        /* <DEDUP_REMOVED lines=13> */
.L_x_19842:
        /* <DEDUP_REMOVED lines=12> */
.L_x_19843:
        /* <DEDUP_REMOVED lines=50> */
.L_x_19841:
        /* <DEDUP_REMOVED lines=21> */
.L_x_19845:
        /* <DEDUP_REMOVED lines=12> */
.L_x_19846:
        /* <DEDUP_REMOVED lines=48> */
[----:B------:R-:W-:Y:S02]  /*21c60*/  LOP3.LUT R8, R195, R214, R213, 0x96, !PT ;  /* 0x000000d6c3087212 */ /* 0x000fe400078e96d5 */
[----:B------:R-:W-:-:S07]  /*21c70*/  MOV R206, R212 ;  /* 0x000000d400ce7202 */ /* 0x000fce0000000f00 */
.L_x_19844:
[----:B------:R-:W-:Y:S01]  /*21c80*/  I2FP.F32.U32 R20, R20 ;  /* 0x0000001400147245 */ /* 0x000fe20000201000 */
[----:B------:R-:W-:Y:S01]  /*21c90*/  IMAD.MOV.U32 R212, RZ, RZ, 0x2 ;  /* 0x00000002ffd47424 */ /* 0x000fe200078e00ff */
[C---:B------:R-:W-:Y:S02]  /*21ca0*/  SHF.L.U32 R213, R21.reuse, 0x10, RZ ;  /* 0x0000001015d57819 */ /* 0x040fe400000006ff */
[----:B------:R-:W-:Y:S01]  /*21cb0*/  ISETP.NE.AND P2, PT, R210, 0x1, PT ;  /* 0x00000001d200780c */ /* 0x000fe20003f45270 */
[----:B------:R-:W-:Y:S01]  /*21cc0*/  FFMA.FTZ R20, R20, R17, 1.1641532182693481445e-10 ;  /* 0x2f00000014147423 */ /* 0x000fe20000010011 */
[----:B------:R-:W-:Y:S01]  /*21cd0*/  PRMT R208, R21, 0x7632, R208 ;  /* 0x0000763215d07816 */ /* 0x000fe200000000d0 */
[----:B------:R-:W-:Y:S01]  /*21ce0*/  FMUL.FTZ R213, R213, R200 ;  /* 0x000000c8d5d57220 */ /* 0x000fe20000410000 */
[----:B------:R-:W-:Y:S02]  /*21cf0*/  MOV R21, R6 ;  /* 0x0000000600157202 */ /* 0x000fe40000000f00 */
        /* <DEDUP_REMOVED lines=14> */
.L_x_19848:
        /* <DEDUP_REMOVED lines=12> */
.L_x_19849:
        /* <DEDUP_REMOVED lines=50> */
.L_x_19847:
        /* <DEDUP_REMOVED lines=21> */
.L_x_19851:
        /* <DEDUP_REMOVED lines=12> */
.L_x_19852:
        /* <DEDUP_REMOVED lines=48> */
[----:B------:R-:W-:Y:S01]  /*226d0*/  IMAD.MOV.U32 R20, RZ, RZ, R206 ;  /* 0x000000ffff147224 */ /* 0x000fe200078e00ce */
[----:B------:R-:W-:-:S07]  /*226e0*/  MOV R206, R214 ;  /* 0x000000d600ce7202 */ /* 0x000fce0000000f00 */
.L_x_19850:
        /* <DEDUP_REMOVED lines=22> */
.L_x_19854:
        /* <DEDUP_REMOVED lines=12> */
.L_x_19855:
        /* <DEDUP_REMOVED lines=50> */
.L_x_19853:
        /* <DEDUP_REMOVED lines=21> */
.L_x_19857:
        /* <DEDUP_REMOVED lines=12> */
.L_x_19858:
        /* <DEDUP_REMOVED lines=50> */
.L_x_19856:
        /* <DEDUP_REMOVED lines=22> */
.L_x_19860:
        /* <DEDUP_REMOVED lines=14> */
.L_x_19861:
        /* <DEDUP_REMOVED lines=40> */
[----:B------:R-:W-:Y:S01]  /*23620*/  IMAD.WIDE.U32 R192, R193, -0x326172a9, RZ ;  /* 0xcd9e8d57c1c07825 */ /* 0x000fe200078e00ff */
[----:B------:R-:W-:-:S04]  /*23630*/  MOV R21, R206 ;  /* 0x000000ce00157202 */ /* 0x000fc80000000f00 */
        /* <DEDUP_REMOVED lines=8> */
.L_x_19859:
        /* <DEDUP_REMOVED lines=10> */
.L_x_19837:
        /* <DEDUP_REMOVED lines=15> */
.L_x_19864:
        /* <DEDUP_REMOVED lines=12> */
.L_x_19865:
        /* <DEDUP_REMOVED lines=50> */
.L_x_19863:
        /* <DEDUP_REMOVED lines=21> */
.L_x_19867:
        /* <DEDUP_REMOVED lines=12> */
.L_x_19868:
        /* <DEDUP_REMOVED lines=50> */
.L_x_19866:
        /* <DEDUP_REMOVED lines=18> */
.L_x_19870:
        /* <DEDUP_REMOVED lines=12> */
.L_x_19871:
        /* <DEDUP_REMOVED lines=50> */
.L_x_19869:
        /* <DEDUP_REMOVED lines=19> */
.L_x_19873:
        /* <DEDUP_REMOVED lines=12> */
.L_x_19874:
        /* <DEDUP_REMOVED lines=50> */
.L_x_19872:
        /* <DEDUP_REMOVED lines=18> */
.L_x_19876:
        /* <DEDUP_REMOVED lines=12> */
.L_x_19877:
        /* <DEDUP_REMOVED lines=48> */
[----:B------:R-:W-:Y:S01]  /*25050*/  MOV R20, R206 ;  /* 0x000000ce00147202 */ /* 0x000fe20000000f00 */
[----:B------:R-:W-:-:S07]  /*25060*/  IMAD.MOV.U32 R206, RZ, RZ, R26 ;  /* 0x000000ffffce7224 */ /* 0x000fce00078e001a */
.L_x_19875:
        /* <DEDUP_REMOVED lines=19> */
.L_x_19879:
        /* <DEDUP_REMOVED lines=12> */
.L_x_19880:
        /* <DEDUP_REMOVED lines=50> */
.L_x_19878:
[----:B------:R-:W-:Y:S01]  /*25580*/  ISETP.NE.AND P5, PT, R26, 0x1, PT ;  /* 0x000000011a00780c */ /* 0x000fe20003fa5270 */
[----:B------:R-:W-:Y:S01]  /*25590*/  IMAD.MOV.U32 R208, RZ, RZ, 0x2 ;  /* 0x00000002ffd07424 */ /* 0x000fe200078e00ff */
[----:B------:R-:W-:Y:S02]  /*255a0*/  I2FP.F32.U32 R20, R21 ;  /* 0x0000001500147245 */ /* 0x000fe40000201000 */
[----:B------:R-:W-:Y:S02]  /*255b0*/  SHF.L.U32 R21, R22, 0x10, RZ ;  /* 0x0000001016157819 */ /* 0x000fe400000006ff */
[----:B------:R-:W-:Y:S01]  /*255c0*/  MOV R22, R6 ;  /* 0x0000000600167202 */ /* 0x000fe20000000f00 */
        /* <DEDUP_REMOVED lines=13> */
.L_x_19882:
        /* <DEDUP_REMOVED lines=12> */
.L_x_19883:
[----:B------:R-:W-:Y:S01]  /*25760*/  IMAD.WIDE.U32 R212, R10, -0x326172a9, RZ ;  /* 0xcd9e8d570ad47825 */ /* 0x000fe200078e00ff */
[----:B------:R-:W-:-:S03]  /*25770*/  LOP3.LUT R8, R5, R27, R205, 0x96, !PT ;  /* 0x0000001b05087212 */ /* 0x000fc600078e96cd */
[----:B------:R-:W-:Y:S01]  /*25780*/  HFMA2 R208, -RZ, RZ, 0, 0 ;  /* 0x00000000ffd07431 */ /* 0x000fe200000001ff */
        /* <DEDUP_REMOVED lines=47> */
.L_x_19881:
[----:B------:R-:W-:Y:S01]  /*25a80*/  ISETP.NE.AND P6, PT, R208, 0x1, PT ;  /* 0x00000001d000780c */ /* 0x000fe20003fc5270 */
[C---:B------:R-:W-:Y:S01]  /*25a90*/  IMAD.U32 R27, R23.reuse, 0x10000, RZ ;  /* 0x00010000171b7824 */ /* 0x040fe200078e00ff */
[----:B------:R-:W-:Y:S01]  /*25aa0*/  I2FP.F32.U32 R20, R22 ;  /* 0x0000001600147245 */ /* 0x000fe20000201000 */
[----:B------:R-:W-:Y:S01]  /*25ab0*/  IMAD.MOV.U32 R22, RZ, RZ, R6 ;  /* 0x000000ffff167224 */ /* 0x000fe200078e0006 */
[----:B------:R-:W-:Y:S01]  /*25ac0*/  PRMT R23, R23, 0x7632, R23 ;  /* 0x0000763217177816 */ /* 0x000fe20000000017 */
[----:B------:R-:W-:Y:S02]  /*25ad0*/  FMUL.FTZ R26, R27, R200 ;  /* 0x000000c81b1a7220 */ /* 0x000fe40000410000 */
[----:B------:R-:W-:Y:S01]  /*25ae0*/  FFMA.FTZ R21, R20, R17, 1.1641532182693481445e-10 ;  /* 0x2f00000014157423 */ /* 0x000fe20000010011 */
[----:B------:R-:W-:Y:S01]  /*25af0*/  MOV R20, 0x2 ;  /* 0x0000000200147802 */ /* 0x000fe20000000f00 */
        /* <DEDUP_REMOVED lines=11> */
.L_x_19885:
        /* <DEDUP_REMOVED lines=14> */
.L_x_19886:
        /* <DEDUP_REMOVED lines=50> */
.L_x_19884:
        /* <DEDUP_REMOVED lines=16> */
.L_x_19862:
        /* <DEDUP_REMOVED lines=14> */
[----:B------:R-:W-:Y:S01]  /*26190*/  STG.E.128 desc[UR8][R202.64+0x10], R24 ;  /* 0x00001018ca007986 */ /* 0x000fe2000c101d08 */
[----:B------:R-:W-:Y:S01]  /*261a0*/  BSSY.RECONVERGENT B0, `(.L_x_19887) ;  /* 0x00000ca000007945 */ /* 0x000fe20003800200 */
        /* <DEDUP_REMOVED lines=201> */
.L_x_19888:
[----:B------:R-:W-:Y:S05]  /*26e40*/  BSYNC.RECONVERGENT B0 ;  /* 0x0000000000007941 */ /* 0x000fea0003800200 */
.L_x_19887:
        /* <DEDUP_REMOVED lines=15> */
.L_x_19890:
[----:B------:R-:W-:Y:S05]  /*26f40*/  BSYNC.RECONVERGENT B0 ;  /* 0x0000000000007941 */ /* 0x000fea0003800200 */
.L_x_19889:
[----:B------:R-:W1:Y:S01]  /*26f50*/  SHFL.DOWN PT, R17, R16, 0x2, 0x1f ;  /* 0x08401f0010117f89 */ /* 0x000e6200000e0000 */
[----:B------:R-:W-:Y:S01]  /*26f60*/  ISETP.NE.AND P0, PT, R4, RZ, PT ;  /* 0x000000ff0400720c */ /* 0x000fe20003f05270 */
[----:B------:R-:W-:Y:S01]  /*26f70*/  UPLOP3.LUT UP1, UPT, UPT, UPT, UP1, 0x40, 0x4 ;  /* 0x000000000004789c */ /* 0x000fe20003f2e810 */
[----:B------:R-:W-:Y:S01]  /*26f80*/  ISETP.NE.AND P1, PT, RZ, UR14, PT ;  /* 0x0000000eff007c0c */ /* 0x000fe2000bf25270 */
        /* <DEDUP_REMOVED lines=18> */
[----:B------:R-:W1:Y:S01]  /*270b0*/  LDC R18, c[0x0][0x448] ;  /* 0x00011200ff127b82 */ /* 0x000e620000000800 */
[----:B--2---:R-:W-:Y:S01]  /*270c0*/  FADD.FTZ R16, R16, R15 ;  /* 0x0000000f10107221 */ /* 0x004fe20000010000 */
[----:B------:R-:W-:-:S03]  /*270d0*/  I2FP.F32.S32 R194, R194 ;  /* 0x000000c200c27245 */ /* 0x000fc60000201400 */
[----:B------:R-:W-:-:S03]  /*270e0*/  FFMA.FTZ R14, R21, R14, R16 ;  /* 0x0000000e150e7223 */ /* 0x000fc60000010010 */
[----:B------:R-:W2:Y:S02]  /*270f0*/  MUFU.RCP R194, R194 ;  /* 0x000000c200c27308 */ /* 0x000ea40000001000 */
[----:B------:R-:W3:Y:S01]  /*27100*/  SHFL.DOWN PT, R15, R14, 0x1, 0x1f ;  /* 0x08201f000e0f7f89 */ /* 0x000ee200000e0000 */
[----:B0-----:R-:W-:Y:S01]  /*27110*/  FMUL.FTZ R17, R192, R195 ;  /* 0x000000c3c0117220 */ /* 0x001fe20000410000 */
[----:B------:R-:W-:-:S03]  /*27120*/  FADD.FTZ R192, R193, -R192 ;  /* 0x800000c0c1c07221 */ /* 0x000fc60000010000 */
[----:B------:R-:W-:-:S04]  /*27130*/  FFMA.FTZ R17, R22, R193, R17 ;  /* 0x000000c116117223 */ /* 0x000fc80000010011 */
[----:B--2---:R-:W-:Y:S01]  /*27140*/  FMUL.FTZ R21, R194, R17 ;  /* 0x00000011c2157220 */ /* 0x004fe20000410000 */
[----:B------:R-:W-:Y:S01]  /*27150*/  FMUL.FTZ R17, R192, R192 ;  /* 0x000000c0c0117220 */ /* 0x000fe20000410000 */
[----:B---3--:R-:W-:-:S03]  /*27160*/  FADD.FTZ R15, R14, R15 ;  /* 0x0000000f0e0f7221 */ /* 0x008fc60000010000 */
[----:B------:R-:W-:Y:S01]  /*27170*/  FMUL.FTZ R17, R22, R17 ;  /* 0x0000001116117220 */ /* 0x000fe20000410000 */
[----:B------:R-:W0:Y:S03]  /*27180*/  SHFL.IDX PT, R21, R21, RZ, 0x1f ;  /* 0x00001fff15157589 */ /* 0x000e2600000e0000 */
[----:B------:R-:W-:-:S04]  /*27190*/  FMUL.FTZ R17, R17, R195 ;  /* 0x000000c311117220 */ /* 0x000fc80000410000 */
[----:B------:R-:W-:-:S05]  /*271a0*/  FFMA.FTZ R15, R194, R17, R15 ;  /* 0x00000011c20f7223 */ /* 0x000fca000001000f */
[----:B------:R2:W1:Y:S02]  /*271b0*/  SHFL.IDX PT, R17, R15, RZ, 0x1f ;  /* 0x00001fff0f117589 */ /* 0x00046400000e0000 */
[----:B--2---:R-:W2:Y:S01]  /*271c0*/  @!P0 LDC.64 R14, c[0x0][0x3c0] ;  /* 0x0000f000ff0e8b82 */ /* 0x004ea20000000a00 */
[C---:B0-----:R-:W-:Y:S01]  /*271d0*/  FMUL.FTZ R19, R21.reuse, R21 ;  /* 0x0000001515137220 */ /* 0x041fe20000410000 */
[----:B------:R-:W-:-:S04]  /*271e0*/  FSEL R22, R21, RZ, !P1 ;  /* 0x000000ff15167208 */ /* 0x000fc80004800000 */
[----:B------:R-:W-:Y:S01]  /*271f0*/  FSEL R19, R19, RZ, P1 ;  /* 0x000000ff13137208 */ /* 0x000fe20000800000 */
        /* <DEDUP_REMOVED lines=8> */
[----:B------:R-:W0:Y:S01]  /*27280*/  @!P0 LDC.64 R16, c[0x0][0x3c8] ;  /* 0x0000f200ff108b82 */ /* 0x000e220000000a00 */
[----:B------:R-:W-:Y:S01]  /*27290*/  FADD.FTZ R69, -R22, R69 ;  /* 0x0000004516457221 */ /* 0x000fe20000010100 */
[----:B------:R-:W-:Y:S01]  /*272a0*/  FADD.FTZ R23, R18, R19 ;  /* 0x0000001312177221 */ /* 0x000fe20000010000 */
[C---:B------:R-:W-:Y:S01]  /*272b0*/  FADD.FTZ R4, -R22.reuse, R71 ;  /* 0x0000004716047221 */ /* 0x040fe20000010100 */
[C---:B------:R-:W-:Y:S01]  /*272c0*/  FADD.FTZ R222, -R22.reuse, R56 ;  /* 0x0000003816de7221 */ /* 0x040fe20000010100 */
[----:B------:R-:W-:Y:S01]  /*272d0*/  FADD.FTZ R58, -R22, R52 ;  /* 0x00000034163a7221 */ /* 0x000fe20000010100 */
[----:B--2---:R-:W-:-:S04]  /*272e0*/  @!P0 IMAD.WIDE R18, R13, 0x4, R14 ;  /* 0x000000040d128825 */ /* 0x004fc800078e020e */
[C---:B------:R-:W-:Y:S01]  /*272f0*/  FADD.FTZ R218, -R22.reuse, R48 ;  /* 0x0000003016da7221 */ /* 0x040fe20000010100 */
[----:B------:R-:W1:Y:S01]  /*27300*/  MUFU.RSQ R23, R23 ;  /* 0x0000001700177308 */ /* 0x000e620000001400 */
[----:B------:R-:W2:Y:S01]  /*27310*/  LDC.64 R14, c[0x0][0x428] ;  /* 0x00010a00ff0e7b82 */ /* 0x000ea20000000a00 */
        /* <DEDUP_REMOVED lines=58> */
[----:B------:R-:W-:Y:S01]  /*276c0*/  FFMA.FTZ R27, R33, R182, R126 ;  /* 0x000000b6211b7223 */ /* 0x000fe2000001007e */
[----:B------:R-:W-:Y:S01]  /*276d0*/  FFMA.FTZ R70, R70, R183, R127 ;  /* 0x000000b746467223 */ /* 0x000fe2000001007f */
[----:B------:R-:W-:Y:S01]  /*276e0*/  FFMA.FTZ R72, R72, R187, R131 ;  /* 0x000000bb48487223 */ /* 0x000fe20000010083 */
[----:B------:R-:W-:Y:S01]  /*276f0*/  FMUL.FTZ R61, R23, R38 ;  /* 0x00000026173d7220 */ /* 0x000fe20000410000 */
[----:B0-----:R-:W-:-:S04]  /*27700*/  @!P0 IMAD.WIDE R16, R13, 0x4, R16 ;  /* 0x000000040d108825 */ /* 0x001fc800078e0210 */
[----:B------:R-:W-:Y:S01]  /*27710*/  FMUL.FTZ R38, R23, R28 ;  /* 0x0000001c17267220 */ /* 0x000fe20000410000 */
[----:B------:R-:W-:Y:S01]  /*27720*/  F2FP.BF16.F32.PACK_AB R24, R24, R29 ;  /* 0x0000001d1818723e */ /* 0x000fe200000010ff */
[----:B-1----:R-:W-:Y:S01]  /*27730*/  FFMA.FTZ R19, R68, R181, R125 ;  /* 0x000000b544137223 */ /* 0x002fe2000001007d */
[----:B------:R-:W-:Y:S01]  /*27740*/  F2FP.BF16.F32.PACK_AB R27, R70, R27 ;  /* 0x0000001b461b723e */ /* 0x000fe200000010ff */
[----:B--2---:R-:W-:Y:S01]  /*27750*/  IMAD.WIDE.U32 R28, R3, 0x10, R14 ;  /* 0x00000010031c7825 */ /* 0x004fe200078e000e */
[----:B------:R-:W-:-:S03]  /*27760*/  F2FP.BF16.F32.PACK_AB R25, R72, R25 ;  /* 0x000000194819723e */ /* 0x000fc600000010ff */
        /* <DEDUP_REMOVED lines=16> */
[----:B------:R-:W-:Y:S01]  /*27870*/  FMUL.FTZ R67, R23, R30 ;  /* 0x0000001e17437220 */ /* 0x000fe20000410000 */
[----:B------:R-:W-:Y:S01]  /*27880*/  FFMA.FTZ R73, R73, R178, R122 ;  /* 0x000000b249497223 */ /* 0x000fe2000001007a */
[----:B------:R1:W-:Y:S01]  /*27890*/  STG.E.128 desc[UR8][R28.64], R24 ;  /* 0x000000181c007986 */ /* 0x0003e2000c101d08 */
        /* <DEDUP_REMOVED lines=9> */
[C---:B------:R-:W-:Y:S01]  /*27930*/  FMUL.FTZ R21, R23.reuse, R222 ;  /* 0x000000de17157220 */ /* 0x040fe20000410000 */
[C---:B------:R-:W-:Y:S01]  /*27940*/  FMUL.FTZ R220, R23.reuse, R220 ;  /* 0x000000dc17dc7220 */ /* 0x040fe20000410000 */
[C---:B------:R-:W-:Y:S01]  /*27950*/  FMUL.FTZ R63, R23.reuse, R232 ;  /* 0x000000e8173f7220 */ /* 0x040fe20000410000 */
[----:B------:R-:W-:Y:S01]  /*27960*/  FMUL.FTZ R234, R23, R234 ;  /* 0x000000ea17ea7220 */ /* 0x000fe20000410000 */
[----:B------:R-:W-:Y:S01]  /*27970*/  F2FP.BF16.F32.PACK_AB R18, R17, R18 ;  /* 0x000000121112723e */ /* 0x000fe200000010ff */
[----:B------:R-:W-:Y:S01]  /*27980*/  FFMA.FTZ R21, R21, R168, R112 ;  /* 0x000000a815157223 */ /* 0x000fe20000010070 */
[----:B------:R-:W-:Y:S01]  /*27990*/  F2FP.BF16.F32.PACK_AB R17, R194, R73 ;  /* 0x00000049c211723e */ /* 0x000fe200000010ff */
[----:B------:R-:W-:-:S04]  /*279a0*/  IMAD.WIDE.U32 R72, R2, 0x10, R14 ;  /* 0x0000001002487825 */ /* 0x000fc800078e000e */
[----:B-1----:R-:W-:Y:S01]  /*279b0*/  FFMA.FTZ R24, R37, R160, R104 ;  /* 0x000000a025187223 */ /* 0x002fe20000010068 */
[----:B------:R-:W-:Y:S01]  /*279c0*/  FFMA.FTZ R37, R36, R149, R93 ;  /* 0x0000009524257223 */ /* 0x000fe2000001005d */
[----:B------:R-:W-:Y:S01]  /*279d0*/  F2FP.BF16.F32.PACK_AB R19, R198, R19 ;  /* 0x00000013c613723e */ /* 0x000fe200000010ff */
[----:B------:R-:W-:Y:S01]  /*279e0*/  FFMA.FTZ R220, R220, R169, R113 ;  /* 0x000000a9dcdc7223 */ /* 0x000fe20000010071 */
[----:B------:R-:W-:Y:S01]  /*279f0*/  F2FP.BF16.F32.PACK_AB R16, R16, R35 ;  /* 0x000000231010723e */ /* 0x000fe200000010ff */
[----:B------:R-:W-:Y:S01]  /*27a00*/  FMUL.FTZ R52, R23, R52 ;  /* 0x0000003417347220 */ /* 0x000fe20000410000 */
[----:B------:R-:W-:Y:S01]  /*27a10*/  F2FP.BF16.F32.PACK_AB R27, R46, R53 ;  /* 0x000000352e1b723e */ /* 0x000fe200000010ff */
[----:B------:R-:W-:Y:S01]  /*27a20*/  FFMA.FTZ R46, R63, R140, R84 ;  /* 0x0000008c3f2e7223 */ /* 0x000fe20000010054 */
[----:B------:R-:W-:Y:S01]  /*27a30*/  F2FP.BF16.F32.PACK_AB R30, R37, R30 ;  /* 0x0000001e251e723e */ /* 0x000fe200000010ff */
[----:B------:R-:W-:Y:S01]  /*27a40*/  FFMA.FTZ R37, R234, R141, R85 ;  /* 0x0000008dea257223 */ /* 0x000fe20000010055 */
[----:B------:R0:W-:Y:S01]  /*27a50*/  STG.E.128 desc[UR8][R72.64], R16 ;  /* 0x0000001048007986 */ /* 0x0001e2000c101d08 */
[C---:B------:R-:W-:Y:S01]  /*27a60*/  FMUL.FTZ R31, R23.reuse, R212 ;  /* 0x000000d4171f7220 */ /* 0x040fe20000410000 */
[C---:B------:R-:W-:Y:S01]  /*27a70*/  FMUL.FTZ R56, R23.reuse, R56 ;  /* 0x0000003817387220 */ /* 0x040fe20000410000 */
[----:B------:R-:W-:Y:S01]  /*27a80*/  FMUL.FTZ R47, R23, R202 ;  /* 0x000000ca172f7220 */ /* 0x000fe20000410000 */
[----:B------:R-:W-:Y:S01]  /*27a90*/  F2FP.BF16.F32.PACK_AB R46, R37, R46 ;  /* 0x0000002e252e723e */ /* 0x000fe200000010ff */
[C---:B------:R-:W-:Y:S01]  /*27aa0*/  FMUL.FTZ R50, R23.reuse, R50 ;  /* 0x0000003217327220 */ /* 0x040fe20000410000 */
[----:B------:R-:W1:Y:S01]  /*27ab0*/  LDC.64 R36, c[0x0][0x380] ;  /* 0x0000e000ff247b82 */ /* 0x000e620000000a00 */
        /* <DEDUP_REMOVED lines=10> */
[C---:B------:R-:W-:Y:S01]  /*27b60*/  FMUL.FTZ R41, R23.reuse, R200 ;  /* 0x000000c817297220 */ /* 0x040fe20000410000 */
[----:B0-----:R-:W-:Y:S01]  /*27b70*/  F2FP.BF16.F32.PACK_AB R16, R220, R21 ;  /* 0x00000015dc10723e */ /* 0x001fe200000010ff */
[----:B------:R-:W-:Y:S01]  /*27b80*/  FFMA.FTZ R21, R52, R161, R105 ;  /* 0x000000a134157223 */ /* 0x000fe20000010069 */
[----:B------:R-:W-:Y:S01]  /*27b90*/  FMUL.FTZ R48, R23, R48 ;  /* 0x0000003017307220 */ /* 0x000fe20000410000 */
[----:B------:R-:W-:Y:S01]  /*27ba0*/  FFMA.FTZ R45, R45, R166, R110 ;  /* 0x000000a62d2d7223 */ /* 0x000fe2000001006e */
[----:B------:R-:W-:Y:S01]  /*27bb0*/  FFMA.FTZ R216, R216, R167, R111 ;  /* 0x000000a7d8d87223 */ /* 0x000fe2000001006f */
[----:B------:R-:W-:Y:S01]  /*27bc0*/  FFMA.FTZ R28, R43, R152, R96 ;  /* 0x000000982b1c7223 */ /* 0x000fe20000010060 */
[----:B------:R-:W-:Y:S01]  /*27bd0*/  F2FP.BF16.F32.PACK_AB R24, R21, R24 ;  /* 0x000000181518723e */ /* 0x000fe200000010ff */
        /* <DEDUP_REMOVED lines=60> */
[----:B------:R-:W-:Y:S02]  /*27fa0*/  F2FP.BF16.F32.PACK_AB R64, R38, R59 ;  /* 0x0000003b2640723e */ /* 0x000fe400000010ff */
[----:B-1----:R-:W-:-:S03]  /*27fb0*/  IADD3 R13, PT, PT, R13, R36, RZ ;  /* 0x000000240d0d7210 */ /* 0x002fc60007ffe0ff */
[----:B------:R0:W-:Y:S01]  /*27fc0*/  STG.E.128 desc[UR8][R14.64], R64 ;  /* 0x000000400e007986 */ /* 0x0001e2000c101d08 */
[----:B------:R-:W-:-:S13]  /*27fd0*/  ISETP.GE.AND P0, PT, R13, R37, PT ;  /* 0x000000250d00720c */ /* 0x000fda0003f06270 */
[----:B------:R-:W-:Y:S05]  /*27fe0*/  @!P0 BRA `(.L_x_19891) ;  /* 0xfffffd8c00208947 */ /* 0x000fea000383ffff */
[----:B------:R-:W-:Y:S05]  /*27ff0*/  EXIT ;  /* 0x000000000000794d */ /* 0x000fea0003800000 */
.L_x_19892:
        /* <DEDUP_REMOVED lines=16> */
.L_x_42364:


//--------------------- .text._ZN10layer_norm13ln_fwd_kernelINS_13Kernel_traitsIf13__nv_bfloat16fS2_fjLj7168ELj1ELj1ELj4ELj16ENS_18Kernel_traits_baseILj7168EfS2_fS2_fjLj128EEEEELb1ELb0ELb1ELb0EEEvNS_9FwdParamsE --------------------------
	.section	.text._ZN10layer_norm13ln_fwd_kernelINS_13Kernel_traitsIf13__nv_bfloat16fS2_fjLj7168ELj1ELj1ELj4ELj16ENS_18Kernel_traits_baseILj7168EfS2_fS2_fjLj128EEEEELb1ELb0ELb1ELb0EEEvNS_9FwdParamsE,"ax",@progbits
	.align	128
        .global         _ZN10layer_norm13ln_fwd_kernelINS_13Kernel_traitsIf13__nv_bfloat16fS2_fjLj7168ELj1ELj1ELj4ELj16ENS_18Kernel_traits_baseILj7168EfS2_fS2_fjLj128EEEEELb1ELb0ELb1ELb0EEEvNS_9FwdParamsE
        .type           _ZN10layer_norm13ln_fwd_kernelINS_13Kernel_traitsIf13__nv_bfloat16fS2_fjLj7168ELj1ELj1ELj4ELj16ENS_18Kernel_traits_baseILj7168EfS2_fS2_fjLj128EEEEELb1ELb0ELb1ELb0EEEvNS_9FwdParamsE,@function
        .size           _ZN10layer_norm13ln_fwd_kernelINS_13Kernel_traitsIf13__nv_bfloat16fS2_fjLj7168ELj1ELj1ELj4ELj16ENS_18Kernel_traits_baseILj7168EfS2_fS2_fjLj128EEEEELb1ELb0ELb1ELb0EEEvNS_9FwdParamsE,(.L_x_42365 - _ZN10layer_norm13ln_fwd_kernelINS_13Kernel_traitsIf13__nv_bfloat16fS2_fjLj7168ELj1ELj1ELj4ELj16ENS_18Kernel_traits_baseILj7168EfS2_fS2_fjLj128EEEEELb1ELb0ELb1ELb0EEEvNS_9FwdParamsE)
        .other          _ZN10layer_norm13ln_fwd_kernelINS_13Kernel_traitsIf13__nv_bfloat16fS2_fjLj7168ELj1ELj1ELj4ELj16ENS_18Kernel_traits_baseILj7168EfS2_fS2_fjLj128EEEEELb1ELb0ELb1ELb0EEEvNS_9FwdParamsE,@"STO_CUDA_ENTRY STV_DEFAULT"
_ZN10layer_norm13ln_fwd_kernelINS_13Kernel_traitsIf13__nv_bfloat16fS2_fjLj7168ELj1ELj1ELj4ELj16ENS_18Kernel_traits_baseILj7168EfS2_fS2_fjLj128EEEEELb1ELb0ELb1ELb0EEEvNS_9FwdParamsE:
.text._ZN10layer_norm13ln_fwd_kernelINS_13Kernel_traitsIf13__nv_bfloat16fS2_fjLj7168ELj1ELj1ELj4ELj16ENS_18Kernel_traits_baseILj7168EfS2_fS2_fjLj128EEEEELb1ELb0ELb1ELb0EEEvNS_9FwdParamsE:
        /* <DEDUP_REMOVED lines=25> */
[----:B------:R-:W-:Y:S02]  /*0190*/  LOP3.LUT R2, R19, 0x60, RZ, 0xc0, !PT ;  /* 0x0000006013027812 */ /* 0x000fe400078ec0ff */
[----:B------:R-:W-:Y:S02]  /*01a0*/  @P0 R2UR UR15, R3 ;  /* 0x00000000030f02ca */ /* 0x000fe400000e0000 */
[----:B------:R-:W-:Y:S02]  /*01b0*/  SHF.R.S32.HI R3, RZ, 0x1f, R6 ;  /* 0x0000001fff037819 */ /* 0x000fe40000011406 */
[----:B-1----:R-:W-:-:S02]  /*01c0*/  @P0 IADD3 R0, P1, PT, R4, R7, RZ ;  /* 0x0000000704000210 */ /* 0x002fc40007f3e0ff */
[----:B------:R-:W-:Y:S02]  /*01d0*/  LOP3.LUT R198, R2, 0x1f, R19, 0xf8, !PT ;  /* 0x0000001f02c67812 */ /* 0x000fe400078ef813 */
[----:B------:R-:W-:Y:S01]  /*01e0*/  LEA.HI R3, R3, R6, RZ, 0x3 ;  /* 0x0000000603037211 */ /* 0x000fe200078f18ff */
[----:B------:R-:W-:Y:S01]  /*01f0*/  @P0 IMAD.X R11, RZ, RZ, R5, P1 ;  /* 0x000000ffff0b0224 */ /* 0x000fe200008e0605 */
[----:B------:R-:W-:Y:S01]  /*0200*/  LOP3.LUT R4, R198, 0x7f, RZ, 0x3c, !PT ;  /* 0x0000007fc6047812 */ /* 0x000fe200078e3cff */
[----:B------:R-:W-:Y:S02]  /*0210*/  UIADD3 UR25, UPT, UPT, UR14, -0x61c88647, URZ ;  /* 0x9e3779b90e197890 */ /* 0x000fe4000fffe0ff */
[----:B------:R-:W-:Y:S01]  /*0220*/  UIADD3 UR26, UPT, UPT, UR15, -0x4498517b, URZ ;  /* 0xbb67ae850f1a7890 */ /* 0x000fe2000fffe0ff */
[--C-:B------:R-:W-:Y:S01]  /*0230*/  SHF.R.U64 R18, R0, 0x2, R11.reuse ;  /* 0x0000000200127819 */ /* 0x100fe2000000120b */
[----:B------:R-:W-:Y:S01]  /*0240*/  UIADD3 UR27, UPT, UPT, UR14, 0x3c6ef372, URZ ;  /* 0x3c6ef3720e1b7890 */ /* 0x000fe2000fffe0ff */
[----:B------:R-:W-:Y:S01]  /*0250*/  LEA.HI.SX32 R197, R3, R4, 0x1d ;  /* 0x0000000403c57211 */ /* 0x000fe200078feaff */
        /* <DEDUP_REMOVED lines=43> */
[----:B------:R2:W5:Y:S02]  /*0510*/  @P1 LD.E.128 R48, desc[UR12][R12.64+0x10] ;  /* 0x0000100c0c301980 */ /* 0x000564000c101d00 */
[----:B------:R-:W3:Y:S01]  /*0520*/  @P0 LDC.64 R4, c[0x0][0x3d0] ;  /* 0x0000f400ff040b82 */ /* 0x000ee20000000a00 */
[----:B------:R-:W-:Y:S01]  /*0530*/  @P2 VIADD R129, R129, 0x80 ;  /* 0x0000008081812836 */ /* 0x000fe20000000000 */
[----:B------:R2:W5:Y:S03]  /*0540*/  @P2 LDG.E.128 R52, desc[UR12][R14.64] ;  /* 0x0000000c0e342981 */ /* 0x000566000c1e1d00 */
[C---:B----4-:R-:W-:Y:S01]  /*0550*/  @P3 IMAD.WIDE.U32 R116, R129.reuse, 0x20, R116 ;  /* 0x0000002081743825 */ /* 0x050fe200078e0074 */
[----:B------:R2:W5:Y:S02]  /*0560*/  @P2 LDG.E.128 R56, desc[UR12][R14.64+0x10] ;  /* 0x0000100c0e382981 */ /* 0x000564000c1e1d00 */
[----:B------:R-:W4:Y:S01]  /*0570*/  @P0 LDC.64 R6, c[0x0][0x438] ;  /* 0x00010e00ff060b82 */ /* 0x000f220000000a00 */
        /* <DEDUP_REMOVED lines=27> */
[----:B------:R-:W-:Y:S01]  /*0730*/  ISETP.GE.U32.AND P0, PT, R197, 0x380, PT ;  /* 0x00000380c500780c */ /* 0x000fe20003f06070 */
[----:B------:R-:W-:-:S12]  /*0740*/  @P5 VIADD R129, R129, 0x80 ;  /* 0x0000008081815836 */ /* 0x000fd80000000000 */
        /* <DEDUP_REMOVED lines=10> */
.L_x_19894:
[C---:B------:R-:W-:Y:S02]  /*07f0*/  ISETP.GE.U32.AND P1, PT, R197.reuse, 0x100, PT ;  /* 0x00000100c500780c */ /* 0x040fe40003f26070 */
[C---:B------:R-:W-:Y:S02]  /*0800*/  ISETP.GE.U32.AND P2, PT, R197.reuse, 0x180, PT ;  /* 0x00000180c500780c */ /* 0x040fe40003f46070 */
[C---:B------:R-:W-:Y:S02]  /*0810*/  ISETP.GE.U32.AND P3, PT, R197.reuse, 0x200, PT ;  /* 0x00000200c500780c */ /* 0x040fe40003f66070 */
[C---:B------:R-:W-:Y:S02]  /*0820*/  ISETP.GE.U32.AND P4, PT, R197.reuse, 0x280, PT ;  /* 0x00000280c500780c */ /* 0x040fe40003f86070 */
[C---:B------:R-:W-:Y:S02]  /*0830*/  ISETP.GE.U32.AND P0, PT, R197.reuse, 0x80, PT ;  /* 0x00000080c500780c */ /* 0x040fe40003f06070 */
[----:B------:R-:W-:-:S02]  /*0840*/  ISETP.GE.U32.AND P5, PT, R197, 0x300, PT ;  /* 0x00000300c500780c */ /* 0x000fc40003fa6070 */
[----:B------:R-:W-:Y:S01]  /*0850*/  ISETP.GE.U32.AND P6, PT, R197, 0x380, PT ;  /* 0x00000380c500780c */ /* 0x000fe20003fc6070 */
[----:B------:R-:W0:Y:S01]  /*0860*/  @P1 LDC.64 R4, c[0x0][0x3d0] ;  /* 0x0000f400ff041b82 */ /* 0x000e220000000a00 */
[----:B------:R-:W-:-:S07]  /*0870*/  MOV R33, R198 ;  /* 0x000000c600217202 */ /* 0x000fce0000000f00 */
[----:B------:R-:W1:Y:S01]  /*0880*/  @P2 LDC.64 R8, c[0x0][0x3d0] ;  /* 0x0000f400ff082b82 */ /* 0x000e620000000a00 */
[----:B------:R-:W-:-:S07]  /*0890*/  @P0 LOP3.LUT R33, R198, 0x80, RZ, 0xfc, !PT ;  /* 0x00000080c6210812 */ /* 0x000fce00078efcff */
[----:B------:R-:W2:Y:S08]  /*08a0*/  @P3 LDC.64 R14, c[0x0][0x3d0] ;  /* 0x0000f400ff0e3b82 */ /* 0x000eb00000000a00 */
[----:B------:R-:W3:Y:S01]  /*08b0*/  @P4 LDC.64 R16, c[0x0][0x3d0] ;  /* 0x0000f400ff104b82 */ /* 0x000ee20000000a00 */
[----:B0-----:R-:W-:-:S04]  /*08c0*/  @P1 IMAD.WIDE.U32 R4, R33, 0x20, R4 ;  /* 0x0000002021041825 */ /* 0x001fc800078e0004 */
[----:B------:R-:W-:Y:S01]  /*08d0*/  @P1 VIADD R33, R33, 0x80 ;  /* 0x0000008021211836 */ /* 0x000fe20000000000 */
[----:B------:R-:W5:Y:S02]  /*08e0*/  @P1 LDG.E.128 R36, desc[UR12][R4.64] ;  /* 0x0000000c04241981 */ /* 0x000f64000c1e1d00 */
[----:B------:R-:W0:Y:S01]  /*08f0*/  @P5 LDC.64 R28, c[0x0][0x3d0] ;  /* 0x0000f400ff1c5b82 */ /* 0x000e220000000a00 */
[C---:B-1----:R-:W-:Y:S01]  /*0900*/  @P2 IMAD.WIDE.U32 R12, R33.reuse, 0x20, R8 ;  /* 0x00000020210c2825 */ /* 0x042fe200078e0008 */
[----:B------:R-:W5:Y:S03]  /*0910*/  @P1 LDG.E.128 R40, desc[UR12][R4.64+0x10] ;  /* 0x0000100c04281981 */ /* 0x000f66000c1e1d00 */
[----:B------:R-:W-:Y:S01]  /*0920*/  @P2 VIADD R33, R33, 0x80 ;  /* 0x0000008021212836 */ /* 0x000fe20000000000 */
[----:B------:R-:W5:Y:S02]  /*0930*/  @P2 LDG.E.128 R52, desc[UR12][R12.64] ;  /* 0x0000000c0c342981 */ /* 0x000f64000c1e1d00 */
[----:B------:R-:W1:Y:S01]  /*0940*/  @P0 LDC.64 R6, c[0x0][0x3d0] ;  /* 0x0000f400ff060b82 */ /* 0x000e620000000a00 */
[C---:B--2---:R-:W-:Y:S01]  /*0950*/  @P3 IMAD.WIDE.U32 R14, R33.reuse, 0x20, R14 ;  /* 0x00000020210e3825 */ /* 0x044fe200078e000e */
[----:B------:R-:W-:Y:S01]  /*0960*/  @P3 IADD3 R33, PT, PT, R33, 0x80, RZ ;  /* 0x0000008021213810 */ /* 0x000fe20007ffe0ff */
[----:B------:R-:W5:Y:S04]  /*0970*/  @P2 LDG.E.128 R56, desc[UR12][R12.64+0x10] ;  /* 0x0000100c0c382981 */ /* 0x000f68000c1e1d00 */
[----:B------:R-:W5:Y:S01]  /*0980*/  @P3 LDG.E.128 R68, desc[UR12][R14.64] ;  /* 0x0000000c0e443981 */ /* 0x000f62000c1e1d00 */
[----:B------:R-:W2:Y:S01]  /*0990*/  @P6 LDC.64 R30, c[0x0][0x3d0] ;  /* 0x0000f400ff1e6b82 */ /* 0x000ea20000000a00 */
[----:B---3--:R-:W-:-:S02]  /*09a0*/  @P4 IMAD.WIDE.U32 R16, R33, 0x20, R16 ;  /* 0x0000002021104825 */ /* 0x008fc400078e0010 */
[----:B------:R-:W5:Y:S02]  /*09b0*/  @P3 LDG.E.128 R72, desc[UR12][R14.64+0x10] ;  /* 0x0000100c0e483981 */ /* 0x000f64000c1e1d00 */
[----:B------:R-:W-:Y:S02]  /*09c0*/  @P4 VIADD R33, R33, 0x80 ;  /* 0x0000008021214836 */ /* 0x000fe40000000000 */
[----:B------:R-:W5:Y:S02]  /*09d0*/  @P4 LDG.E.128 R84, desc[UR12][R16.64] ;  /* 0x0000000c10544981 */ /* 0x000f64000c1e1d00 */
[C---:B0-----:R-:W-:Y:S02]  /*09e0*/  @P5 IMAD.WIDE.U32 R28, R33.reuse, 0x20, R28 ;  /* 0x00000020211c5825 */ /* 0x041fe400078e001c */
[----:B------:R-:W5:Y:S02]  /*09f0*/  @P4 LDG.E.128 R88, desc[UR12][R16.64+0x10] ;  /* 0x0000100c10584981 */ /* 0x000f64000c1e1d00 */
[----:B------:R-:W-:Y:S01]  /*0a00*/  @P5 VIADD R33, R33, 0x80 ;  /* 0x0000008021215836 */ /* 0x000fe20000000000 */
[----:B------:R-:W-:Y:S01]  /*0a10*/  CS2R R114, SRZ ;  /* 0x0000000000727805 */ /* 0x000fe2000001ff00 */
[----:B------:R-:W5:Y:S01]  /*0a20*/  @P5 LDG.E.128 R100, desc[UR12][R28.64] ;  /* 0x0000000c1c645981 */ /* 0x000f62000c1e1d00 */
[----:B-1----:R-:W-:Y:S01]  /*0a30*/  @P0 IMAD.WIDE.U32 R8, R198, 0x20, R6 ;  /* 0x00000020c6080825 */ /* 0x002fe200078e0006 */
[----:B------:R-:W-:-:S02]  /*0a40*/  CS2R R112, SRZ ;  /* 0x0000000000707805 */ /* 0x000fc4000001ff00 */
[----:B------:R-:W-:Y:S01]  /*0a50*/  CS2R R110, SRZ ;  /* 0x00000000006e7805 */ /* 0x000fe2000001ff00 */
        /* <DEDUP_REMOVED lines=26> */
[----:B0-----:R-:W-:Y:S02]  /*0c00*/  CS2R R28, SRZ ;  /* 0x00000000001c7805 */ /* 0x001fe4000001ff00 */
[----:B------:R-:W-:Y:S02]  /*0c10*/  @P6 CS2R R130, SRZ ;  /* 0x0000000000826805 */ /* 0x000fe4000001ff00 */
[----:B------:R-:W-:Y:S02]  /*0c20*/  @P6 CS2R R128, SRZ ;  /* 0x0000000000806805 */ /* 0x000fe4000001ff00 */
[----:B------:R-:W-:Y:S02]  /*0c30*/  @P6 CS2R R126, SRZ ;  /* 0x00000000007e6805 */ /* 0x000fe4000001ff00 */
[----:B-1----:R-:W-:-:S07]  /*0c40*/  @P6 CS2R R124, SRZ ;  /* 0x00000000007c6805 */ /* 0x002fce000001ff00 */
.L_x_19895:
[----:B------:R-:W-:Y:S05]  /*0c50*/  BSYNC.RECONVERGENT B0 ;  /* 0x0000000000007941 */ /* 0x000fea0003800200 */
.L_x_19893:
[----:B------:R-:W1:Y:S02]  /*0c60*/  LDCU UR4, c[0x0][0x384] ;  /* 0x00007080ff0477ac */ /* 0x000e640008000800 */
[----:B-1----:R-:W-:-:S06]  /*0c70*/  UISETP.GE.AND UP0, UPT, UR22, UR4, UPT ;  /* 0x000000041600728c */ /* 0x002fcc000bf06270 */
[----:B------:R-:W-:-:S13]  /*0c80*/  PLOP3.LUT P0, PT, PT, PT, UP0, 0x80, 0x8 ;  /* 0x000000000008781c */ /* 0x000fda0003f0f008 */
[----:B------:R-:W-:Y:S05]  /*0c90*/  @P0 EXIT ;  /* 0x000000000000094d */ /* 0x000fea0003800000 */
[----:B0-----:R-:W-:Y:S01]  /*0ca0*/  IMAD.HI.U32 R4, R196, -0x326172a9, RZ ;  /* 0xcd9e8d57c4047827 */ /* 0x001fe200078e00ff */
[----:B------:R-:W0:Y:S01]  /*0cb0*/  LDCU.U8 UR4, c[0x0][0x410] ;  /* 0x00008200ff0477ac */ /* 0x000e220008000000 */
[----:B------:R-:W-:Y:S02]  /*0cc0*/  LOP3.LUT R13, R0, 0x3, RZ, 0xc0, !PT ;  /* 0x00000003000d7812 */ /* 0x000fe400078ec0ff */
[C---:B------:R-:W-:Y:S01]  /*0cd0*/  IMAD.HI.U32 R5, R18.reuse, -0x2daee0ad, RZ ;  /* 0xd2511f5312057827 */ /* 0x040fe200078e00ff */
        /* <DEDUP_REMOVED lines=25> */
[----:B------:R-:W-:Y:S01]  /*0e70*/  SHF.R.S32.HI R10, RZ, 0x3, R3 ;  /* 0x00000003ff0a7819 */ /* 0x000fe20000011403 */
[----:B------:R-:W1:Y:S02]  /*0e80*/  LDCU.64 UR20, c[0x0][0x380] ;  /* 0x00007000ff1477ac */ /* 0x000e640008000a00 */
        /* <DEDUP_REMOVED lines=24> */
[----:B------:R-:W-:Y:S01]  /*1010*/  IMAD.HI.U32 R3, R4, -0x326172a9, RZ ;  /* 0xcd9e8d5704037827 */ /* 0x000fe200078e00ff */
[----:B------:R-:W-:Y:S02]  /*1020*/  LOP3.LUT R8, R9, UR38, R8, 0x96, !PT ;  /* 0x0000002609087c12 */ /* 0x000fe4000f8e9608 */
[----:B------:R-:W-:Y:S01]  /*1030*/  LOP3.LUT R9, R10, 0x7f, RZ, 0xc0, !PT ;  /* 0x0000007f0a097812 */ /* 0x000fe200078ec0ff */
[----:B------:R-:W-:Y:S01]  /*1040*/  IMAD R7, R4, -0x326172a9, RZ ;  /* 0xcd9e8d5704077824 */ /* 0x000fe200078e02ff */
[----:B------:R-:W-:Y:S01]  /*1050*/  LOP3.LUT R3, R6, UR37, R3, 0x96, !PT ;  /* 0x0000002506037c12 */ /* 0x000fe2000f8e9603 */
[----:B------:R-:W-:Y:S01]  /*1060*/  IMAD.HI.U32 R4, R8, -0x326172a9, RZ ;  /* 0xcd9e8d5708047827 */ /* 0x000fe200078e00ff */
[----:B------:R-:W-:-:S02]  /*1070*/  VIADDMNMX R6, R9, -R2, RZ, !PT ;  /* 0x8000000209067246 */ /* 0x000fc400078001ff */
[----:B------:R-:W-:Y:S01]  /*1080*/  SHF.L.U32 R10, R10, 0x1, RZ ;  /* 0x000000010a0a7819 */ /* 0x000fe200000006ff */
[----:B------:R-:W-:Y:S01]  /*1090*/  IMAD R5, R5, -0x2daee0ad, RZ ;  /* 0xd2511f5305057824 */ /* 0x000fe200078e02ff */
[----:B------:R-:W-:Y:S01]  /*10a0*/  VIMNMX R6, PT, PT, R6, 0x20, PT ;  /* 0x0000002006067848 */ /* 0x000fe20003fe0100 */
[----:B------:R-:W-:Y:S01]  /*10b0*/  IMAD.HI.U32 R2, R3, -0x2daee0ad, RZ ;  /* 0xd2511f5303027827 */ /* 0x000fe200078e00ff */
[----:B------:R-:W-:Y:S02]  /*10c0*/  LOP3.LUT R17, R10, 0xffffff00, RZ, 0xc0, !PT ;  /* 0xffffff000a117812 */ /* 0x000fe400078ec0ff */
[----:B------:R-:W-:Y:S01]  /*10d0*/  LOP3.LUT R4, R7, UR39, R4, 0x96, !PT ;  /* 0x0000002707047c12 */ /* 0x000fe2000f8e9604 */
[----:B------:R-:W-:Y:S01]  /*10e0*/  IMAD R9, R199, -0x20, R9 ;  /* 0xffffffe0c7097824 */ /* 0x000fe200078e0209 */
[----:B------:R-:W-:Y:S01]  /*10f0*/  LOP3.LUT R2, R5, UR40, R2, 0x96, !PT ;  /* 0x0000002805027c12 */ /* 0x000fe2000f8e9602 */
[----:B------:R-:W-:Y:S02]  /*1100*/  IMAD R6, R6, 0x8, R17 ;  /* 0x0000000806067824 */ /* 0x000fe400078e0211 */
[----:B------:R-:W-:Y:S01]  /*1110*/  IMAD R8, R8, -0x326172a9, RZ ;  /* 0xcd9e8d5708087824 */ /* 0x000fe200078e02ff */
[----:B------:R-:W-:Y:S01]  /*1120*/  VIMNMX R9, PT, PT, RZ, R9, !PT ;  /* 0x00000009ff097248 */ /* 0x000fe20007fe0100 */
[----:B------:R-:W-:Y:S01]  /*1130*/  IMAD R3, R3, -0x2daee0ad, RZ ;  /* 0xd2511f5303037824 */ /* 0x000fe200078e02ff */
[----:B------:R-:W-:Y:S01]  /*1140*/  I2FP.F32.U32 R6, R6 ;  /* 0x0000000600067245 */ /* 0x000fe20000201000 */
[----:B------:R-:W-:Y:S01]  /*1150*/  IMAD.HI.U32 R16, R4, -0x2daee0ad, RZ ;  /* 0xd2511f5304107827 */ /* 0x000fe200078e00ff */
[----:B------:R-:W-:-:S03]  /*1160*/  VIMNMX R10, PT, PT, R9, 0x20, PT ;  /* 0x00000020090a7848 */ /* 0x000fc60003fe0100 */
[----:B------:R-:W-:Y:S01]  /*1170*/  HFMA2 R9, -RZ, RZ, 0, 0 ;  /* 0x00000000ff097431 */ /* 0x000fe200000001ff */
[----:B------:R0:W0:Y:S01]  /*1180*/  MUFU.RCP R14, R6 ;  /* 0x00000006000e7308 */ /* 0x0000220000001000 */
[----:B------:R-:W-:Y:S01]  /*1190*/  IMAD.HI.U32 R15, R2, -0x326172a9, RZ ;  /* 0xcd9e8d57020f7827 */ /* 0x000fe200078e00ff */
[----:B------:R-:W-:-:S03]  /*11a0*/  LOP3.LUT R16, R3, UR42, R16, 0x96, !PT ;  /* 0x0000002a03107c12 */ /* 0x000fc6000f8e9610 */
[----:B------:R-:W-:Y:S01]  /*11b0*/  IMAD R17, R10, 0x8, R17 ;  /* 0x000000080a117824 */ /* 0x000fe200078e0211 */
[----:B------:R-:W-:Y:S01]  /*11c0*/  LOP3.LUT R15, R8, UR41, R15, 0x96, !PT ;  /* 0x00000029080f7c12 */ /* 0x000fe2000f8e960f */
[----:B------:R-:W-:Y:S02]  /*11d0*/  IMAD R12, R4, -0x2daee0ad, RZ ;  /* 0xd2511f53040c7824 */ /* 0x000fe400078e02ff */
[----:B-1234-:R-:W-:-:S07]  /*11e0*/  IMAD R10, R2, -0x326172a9, RZ ;  /* 0xcd9e8d57020a7824 */ /* 0x01efce00078e02ff */
.L_x_20609:
[----:B------:R-:W-:-:S06]  /*11f0*/  UIMAD.WIDE UR4, UR22, 0x4, UR8 ;  /* 0x00000004160478a5 */ /* 0x000fcc000f8e0208 */
[----:B01234-:R-:W-:Y:S02]  /*1200*/  IMAD.U32 R192, RZ, RZ, UR4 ;  /* 0x00000004ffc07e24 */ /* 0x01ffe4000f8e00ff */
[----:B------:R-:W-:-:S05]  /*1210*/  IMAD.U32 R193, RZ, RZ, UR5 ;  /* 0x00000005ffc17e24 */ /* 0x000fca000f8e00ff */
[----:B------:R-:W2:Y:S01]  /*1220*/  LDG.E R192, desc[UR12][R192.64] ;  /* 0x0000000cc0c07981 */ /* 0x000ea2000c1e1900 */
[----:B------:R-:W-:-:S06]  /*1230*/  UIMAD.WIDE UR4, UR22, 0x4, UR10 ;  /* 0x00000004160478a5 */ /* 0x000fcc000f8e020a */
[----:B------:R-:W-:Y:S01]  /*1240*/  MOV R194, UR4 ;  /* 0x0000000400c27c02 */ /* 0x000fe20008000f00 */
[----:B------:R-:W-:-:S05]  /*1250*/  IMAD.U32 R195, RZ, RZ, UR5 ;  /* 0x00000005ffc37e24 */ /* 0x000fca000f8e00ff */
[----:B------:R-:W3:Y:S01]  /*1260*/  LDG.E R194, desc[UR12][R194.64] ;  /* 0x0000000cc2c27981 */ /* 0x000ee2000c1e1900 */
[----:B------:R-:W-:Y:S01]  /*1270*/  UIMAD UR4, UR22, UR44, URZ ;  /* 0x0000002c160472a4 */ /* 0x000fe2000f8e02ff */
[----:B------:R-:W-:Y:S01]  /*1280*/  ISETP.GE.U32.AND P0, PT, R197, 0x80, PT ;  /* 0x00000080c500780c */ /* 0x000fe20003f06070 */
[----:B------:R-:W-:Y:S01]  /*1290*/  BSSY.RECONVERGENT B0, `(.L_x_19896) ;  /* 0x0000596000007945 */ /* 0x000fe20003800200 */
[----:B--2---:R-:W-:Y:S01]  /*12a0*/  R2UR UR43, R192 ;  /* 0x00000000c02b72ca */ /* 0x004fe200000e0000 */
[----:B------:R-:W-:-:S12]  /*12b0*/  IMAD.MOV.U32 R192, RZ, RZ, RZ ;  /* 0x000000ffffc07224 */ /* 0x000fd800078e00ff */
        /* <DEDUP_REMOVED lines=10> */
[----:B------:R-:W-:-:S03]  /*1360*/  MOV R195, UR7 ;  /* 0x0000000700c37c02 */ /* 0x000fc60008000f00 */
        /* <DEDUP_REMOVED lines=9> */
.L_x_19898:
[----:B-----5:R-:W-:Y:S02]  /*1400*/  PRMT R194, R135, 0x7632, R194 ;  /* 0x0000763287c27816 */ /* 0x020fe400000000c2 */
[----:B------:R-:W-:Y:S02]  /*1410*/  PRMT R142, R134, 0x7632, R142 ;  /* 0x00007632868e7816 */ /* 0x000fe4000000008e */
[----:B------:R-:W-:Y:S02]  /*1420*/  PRMT R140, R133, 0x7632, R140 ;  /* 0x00007632858c7816 */ /* 0x000fe4000000008c */
[----:B------:R-:W-:Y:S01]  /*1430*/  PRMT R138, R132, 0x7632, R138 ;  /* 0x00007632848a7816 */ /* 0x000fe2000000008a */
[----:B------:R-:W-:Y:S06]  /*1440*/  BRA.U !UP0, `(.L_x_19899) ;  /* 0x0000002d08087547 */ /* 0x000fec000b800000 */
[----:B------:R-:W1:Y:S02]  /*1450*/  LDC.64 R200, c[0x0][0x3a0] ;  /* 0x0000e800ffc87b82 */ /* 0x000e640000000a00 */
[----:B-1----:R-:W-:-:S05]  /*1460*/  IMAD.WIDE.U32 R200, R193, 0x20, R200 ;  /* 0x00000020c1c87825 */ /* 0x002fca00078e00c8 */
[----:B------:R1:W5:Y:S04]  /*1470*/  LDG.E.128 R136, desc[UR12][R200.64] ;  /* 0x0000000cc8887981 */ /* 0x000368000c1e1d00 */
[----:B------:R1:W5:Y:S01]  /*1480*/  LDG.E.128 R140, desc[UR12][R200.64+0x10] ;  /* 0x0000100cc88c7981 */ /* 0x000362000c1e1d00 */
[----:B------:R-:W-:-:S13]  /*1490*/  ISETP.LT.AND P1, PT, RZ, UR43, PT ;  /* 0x0000002bff007c0c */ /* 0x000fda000bf21270 */
[----:B------:R-:W-:Y:S01]  /*14a0*/  @!P1 IMAD.MOV.U32 R195, RZ, RZ, R13 ;  /* 0x000000ffffc39224 */ /* 0x000fe200078e000d */
[----:B------:R-:W-:Y:S01]  /*14b0*/  @!P1 MOV R194, R12 ;  /* 0x0000000c00c29202 */ /* 0x000fe20000000f00 */
[----:B-1----:R-:W-:Y:S06]  /*14c0*/  @!P1 BRA `(.L_x_19900) ;  /* 0x0000000400509947 */ /* 0x002fec0003800000 */
        /* <DEDUP_REMOVED lines=16> */
.L_x_19903:
        /* <DEDUP_REMOVED lines=13> */
.L_x_19905:
[----:B------:R-:W-:Y:S05]  /*16a0*/  BSYNC.RECONVERGENT B2 ;  /* 0x0000000000027941 */ /* 0x000fea0003800200 */
.L_x_19904:
        /* <DEDUP_REMOVED lines=43> */
.L_x_19902:
[----:B------:R-:W-:Y:S05]  /*1960*/  BSYNC.RECONVERGENT B1 ;  /* 0x0000000000017941 */ /* 0x000fea0003800200 */
.L_x_19901:
        /* <DEDUP_REMOVED lines=10> */
.L_x_19900:
        /* <DEDUP_REMOVED lines=19> */
.L_x_19909:
        /* <DEDUP_REMOVED lines=13> */
.L_x_19911:
[----:B------:R-:W-:Y:S05]  /*1c10*/  BSYNC.RECONVERGENT B2 ;  /* 0x0000000000027941 */ /* 0x000fea0003800200 */
.L_x_19910:
        /* <DEDUP_REMOVED lines=43> */
.L_x_19908:
[----:B------:R-:W-:Y:S05]  /*1ed0*/  BSYNC.RECONVERGENT B1 ;  /* 0x0000000000017941 */ /* 0x000fea0003800200 */
.L_x_19907:
        /* <DEDUP_REMOVED lines=11> */
.L_x_19906:
[----:B------:R-:W-:Y:S01]  /*1f90*/  @!P1 IMAD.MOV.U32 R195, RZ, RZ, R13 ;  /* 0x000000ffffc39224 */ /* 0x000fe200078e000d */
[----:B------:R-:W-:Y:S01]  /*1fa0*/  @!P1 MOV R194, R12 ;  /* 0x0000000c00c29202 */ /* 0x000fe20000000f00 */
        /* <DEDUP_REMOVED lines=17> */
.L_x_19915:
        /* <DEDUP_REMOVED lines=13> */
.L_x_19917:
[----:B------:R-:W-:Y:S05]  /*2190*/  BSYNC.RECONVERGENT B2 ;  /* 0x0000000000027941 */ /* 0x000fea0003800200 */
.L_x_19916:
        /* <DEDUP_REMOVED lines=43> */
.L_x_19914:
[----:B------:R-:W-:Y:S05]  /*2450*/  BSYNC.RECONVERGENT B1 ;  /* 0x0000000000017941 */ /* 0x000fea0003800200 */
.L_x_19913:
        /* <DEDUP_REMOVED lines=10> */
.L_x_19912:
        /* <DEDUP_REMOVED lines=19> */
.L_x_19921:
        /* <DEDUP_REMOVED lines=13> */
.L_x_19923:
[----:B------:R-:W-:Y:S05]  /*2700*/  BSYNC.RECONVERGENT B2 ;  /* 0x0000000000027941 */ /* 0x000fea0003800200 */
.L_x_19922:
        /* <DEDUP_REMOVED lines=43> */
.L_x_19920:
[----:B------:R-:W-:Y:S05]  /*29c0*/  BSYNC.RECONVERGENT B1 ;  /* 0x0000000000017941 */ /* 0x000fea0003800200 */
.L_x_19919:
        /* <DEDUP_REMOVED lines=11> */
.L_x_19918:
        /* <DEDUP_REMOVED lines=19> */
.L_x_19927:
        /* <DEDUP_REMOVED lines=13> */
.L_x_19929:
[----:B------:R-:W-:Y:S05]  /*2c80*/  BSYNC.RECONVERGENT B2 ;  /* 0x0000000000027941 */ /* 0x000fea0003800200 */
.L_x_19928:
        /* <DEDUP_REMOVED lines=43> */
.L_x_19926:
[----:B------:R-:W-:Y:S05]  /*2f40*/  BSYNC.RECONVERGENT B1 ;  /* 0x0000000000017941 */ /* 0x000fea0003800200 */
.L_x_19925:
        /* <DEDUP_REMOVED lines=10> */
.L_x_19924:
        /* <DEDUP_REMOVED lines=19> */
.L_x_19933:
        /* <DEDUP_REMOVED lines=13> */
.L_x_19935:
[----:B------:R-:W-:Y:S05]  /*31f0*/  BSYNC.RECONVERGENT B2 ;  /* 0x0000000000027941 */ /* 0x000fea0003800200 */
.L_x_19934:
        /* <DEDUP_REMOVED lines=43> */
.L_x_19932:
[----:B------:R-:W-:Y:S05]  /*34b0*/  BSYNC.RECONVERGENT B1 ;  /* 0x0000000000017941 */ /* 0x000fea0003800200 */
.L_x_19931:
        /* <DEDUP_REMOVED lines=11> */
.L_x_19930:
        /* <DEDUP_REMOVED lines=19> */
.L_x_19939:
        /* <DEDUP_REMOVED lines=13> */
.L_x_19941:
[----:B------:R-:W-:Y:S05]  /*3770*/  BSYNC.RECONVERGENT B2 ;  /* 0x0000000000027941 */ /* 0x000fea0003800200 */
.L_x_19940:
        /* <DEDUP_REMOVED lines=43> */
.L_x_19938:
[----:B------:R-:W-:Y:S05]  /*3a30*/  BSYNC.RECONVERGENT B1 ;  /* 0x0000000000017941 */ /* 0x000fea0003800200 */
.L_x_19937:
        /* <DEDUP_REMOVED lines=10> */
.L_x_19936:
        /* <DEDUP_REMOVED lines=19> */
.L_x_19945:
        /* <DEDUP_REMOVED lines=13> */
.L_x_19947:
[----:B------:R-:W-:Y:S05]  /*3ce0*/  BSYNC.RECONVERGENT B2 ;  /* 0x0000000000027941 */ /* 0x000fea0003800200 */
.L_x_19946:
        /* <DEDUP_REMOVED lines=43> */
.L_x_19944:
[----:B------:R-:W-:Y:S05]  /*3fa0*/  BSYNC.RECONVERGENT B1 ;  /* 0x0000000000017941 */ /* 0x000fea0003800200 */
.L_x_19943:
        /* <DEDUP_REMOVED lines=12> */
.L_x_19899:
        /* <DEDUP_REMOVED lines=20> */
.L_x_19951:
        /* <DEDUP_REMOVED lines=13> */
.L_x_19953:
[----:B------:R-:W-:Y:S05]  /*4280*/  BSYNC.RECONVERGENT B2 ;  /* 0x0000000000027941 */ /* 0x000fea0003800200 */
.L_x_19952:
        /* <DEDUP_REMOVED lines=43> */
.L_x_19950:
[----:B------:R-:W-:Y:S05]  /*4540*/  BSYNC.RECONVERGENT B1 ;  /* 0x0000000000017941 */ /* 0x000fea0003800200 */
.L_x_19949:
        /* <DEDUP_REMOVED lines=9> */
.L_x_19948:
        /* <DEDUP_REMOVED lines=16> */
.L_x_19957:
        /* <DEDUP_REMOVED lines=13> */
.L_x_19959:
[----:B------:R-:W-:Y:S05]  /*47b0*/  BSYNC.RECONVERGENT B2 ;  /* 0x0000000000027941 */ /* 0x000fea0003800200 */
.L_x_19958:
        /* <DEDUP_REMOVED lines=43> */
.L_x_19956:
[----:B------:R-:W-:Y:S05]  /*4a70*/  BSYNC.RECONVERGENT B1 ;  /* 0x0000000000017941 */ /* 0x000fea0003800200 */
.L_x_19955:
        /* <DEDUP_REMOVED lines=9> */
.L_x_19954:
[----:B------:R-:W-:Y:S01]  /*4b10*/  MOV R13, R12 ;  /* 0x0000000c000d7202 */ /* 0x000fe20000000f00 */
[----:B------:R-:W-:Y:S01]  /*4b20*/  IMAD.MOV.U32 R138, RZ, RZ, RZ ;  /* 0x000000ffff8a7224 */ /* 0x000fe200078e00ff */
        /* <DEDUP_REMOVED lines=14> */
.L_x_19963:
        /* <DEDUP_REMOVED lines=13> */
.L_x_19965:
[----:B------:R-:W-:Y:S05]  /*4ce0*/  BSYNC.RECONVERGENT B2 ;  /* 0x0000000000027941 */ /* 0x000fea0003800200 */
.L_x_19964:
        /* <DEDUP_REMOVED lines=42> */
[----:B------:R-:W-:-:S07]  /*4f90*/  LOP3.LUT R16, R12, UR42, R203, 0x96, !PT ;  /* 0x0000002a0c107c12 */ /* 0x000fce000f8e96cb */
.L_x_19962:
[----:B------:R-:W-:Y:S05]  /*4fa0*/  BSYNC.RECONVERGENT B1 ;  /* 0x0000000000017941 */ /* 0x000fea0003800200 */
.L_x_19961:
        /* <DEDUP_REMOVED lines=9> */
.L_x_19960:
        /* <DEDUP_REMOVED lines=16> */
.L_x_19969:
        /* <DEDUP_REMOVED lines=13> */
.L_x_19971:
[----:B------:R-:W-:Y:S05]  /*5210*/  BSYNC.RECONVERGENT B2 ;  /* 0x0000000000027941 */ /* 0x000fea0003800200 */
.L_x_19970:
        /* <DEDUP_REMOVED lines=43> */
.L_x_19968:
[----:B------:R-:W-:Y:S05]  /*54d0*/  BSYNC.RECONVERGENT B1 ;  /* 0x0000000000017941 */ /* 0x000fea0003800200 */
.L_x_19967:
        /* <DEDUP_REMOVED lines=9> */
.L_x_19966:
        /* <DEDUP_REMOVED lines=16> */
.L_x_19975:
        /* <DEDUP_REMOVED lines=13> */
.L_x_19977:
[----:B------:R-:W-:Y:S05]  /*5740*/  BSYNC.RECONVERGENT B2 ;  /* 0x0000000000027941 */ /* 0x000fea0003800200 */
.L_x_19976:
        /* <DEDUP_REMOVED lines=43> */
.L_x_19974:
[----:B------:R-:W-:Y:S05]  /*5a00*/  BSYNC.RECONVERGENT B1 ;  /* 0x0000000000017941 */ /* 0x000fea0003800200 */
.L_x_19973:
        /* <DEDUP_REMOVED lines=9> */
.L_x_19972:
        /* <DEDUP_REMOVED lines=16> */
.L_x_19981:
        /* <DEDUP_REMOVED lines=13> */
.L_x_19983:
[----:B------:R-:W-:Y:S05]  /*5c70*/  BSYNC.RECONVERGENT B2 ;  /* 0x0000000000027941 */ /* 0x000fea0003800200 */
.L_x_19982:
        /* <DEDUP_REMOVED lines=43> */
.L_x_19980:
[----:B------:R-:W-:Y:S05]  /*5f30*/  BSYNC.RECONVERGENT B1 ;  /* 0x0000000000017941 */ /* 0x000fea0003800200 */
.L_x_19979:
        /* <DEDUP_REMOVED lines=9> */
.L_x_19978:
        /* <DEDUP_REMOVED lines=16> */
.L_x_19987:
        /* <DEDUP_REMOVED lines=13> */
.L_x_19989:
[----:B------:R-:W-:Y:S05]  /*61a0*/  BSYNC.RECONVERGENT B2 ;  /* 0x0000000000027941 */ /* 0x000fea0003800200 */
.L_x_19988:
        /* <DEDUP_REMOVED lines=43> */
.L_x_19986:
[----:B------:R-:W-:Y:S05]  /*6460*/  BSYNC.RECONVERGENT B1 ;  /* 0x0000000000017941 */ /* 0x000fea0003800200 */
.L_x_19985:
        /* <DEDUP_REMOVED lines=9> */
.L_x_19984:
        /* <DEDUP_REMOVED lines=16> */
.L_x_19992:
        /* <DEDUP_REMOVED lines=13> */
.L_x_19994:
[----:B------:R-:W-:Y:S05]  /*66d0*/  BSYNC.RECONVERGENT B2 ;  /* 0x0000000000027941 */ /* 0x000fea0003800200 */
.L_x_19993:
        /* <DEDUP_REMOVED lines=43> */
.L_x_19991:
[----:B------:R-:W-:Y:S05]  /*6990*/  BSYNC.RECONVERGENT B1 ;  /* 0x0000000000017941 */ /* 0x000fea0003800200 */
.L_x_19990:
        /* <DEDUP_REMOVED lines=9> */
.L_x_19942:
[----:B------:R-:W1:Y:S01]  /*6a30*/  LDC.64 R194, c[0x0][0x3a8] ;  /* 0x0000ea00ffc27b82 */ /* 0x000e620000000a00 */
[----:B------:R-:W-:Y:S01]  /*6a40*/  MOV R12, R200 ;  /* 0x000000c8000c7202 */ /* 0x000fe20000000f00 */
[----:B-1----:R-:W-:-:S05]  /*6a50*/  IMAD.WIDE.U32 R194, R193, 0x20, R194 ;  /* 0x00000020c1c27825 */ /* 0x002fca00078e00c2 */
[----:B-----5:R1:W-:Y:S04]  /*6a60*/  STG.E.128 desc[UR12][R194.64], R136 ;  /* 0x00000088c2007986 */ /* 0x0203e8000c101d0c */
[----:B------:R1:W-:Y:S01]  /*6a70*/  STG.E.128 desc[UR12][R194.64+0x10], R140 ;  /* 0x0000108cc2007986 */ /* 0x0003e2000c101d0c */
[----:B------:R-:W-:Y:S05]  /*6a80*/  BRA.U !UP3, `(.L_x_19995) ;  /* 0x000000010b507547 */ /* 0x000fea000b800000 */
[----:B------:R-:W-:Y:S01]  /*6a90*/  IMAD.U32 R201, R2, 0x10000, RZ ;  /* 0x0001000002c97824 */ /* 0x000fe200078e00ff */
[----:B-1----:R-:W1:Y:S01]  /*6aa0*/  LDC.64 R194, c[0x0][0x3b0] ;  /* 0x0000ec00ffc27b82 */ /* 0x002e620000000a00 */
        /* <DEDUP_REMOVED lines=18> */
.L_x_19995:
[----:B------:R-:W-:Y:S01]  /*6bd0*/  VIADD R193, R193, 0x80 ;  /* 0x00000080c1c17836 */ /* 0x000fe20000000000 */
[----:B------:R-:W-:-:S07]  /*6be0*/  IADD3 R192, PT, PT, R192, 0x80, RZ ;  /* 0x00000080c0c07810 */ /* 0x000fce0007ffe0ff */
.L_x_19897:
[----:B------:R-:W-:Y:S05]  /*6bf0*/  BSYNC.RECONVERGENT B0 ;  /* 0x0000000000007941 */ /* 0x000fea0003800200 */
.L_x_19896:
        /* <DEDUP_REMOVED lines=10> */
.L_x_19998:
        /* <DEDUP_REMOVED lines=10> */
[----:B------:R-:W-:Y:S02]  /*6d40*/  @!P1 IMAD.MOV.U32 R195, RZ, RZ, R13 ;  /* 0x000000ffffc39224 */ /* 0x000fe400078e000d */
[----:B------:R-:W-:Y:S01]  /*6d50*/  @!P1 IMAD.MOV.U32 R194, RZ, RZ, R12 ;  /* 0x000000ffffc29224 */ /* 0x000fe200078e000c */
[----:B-1----:R-:W-:Y:S06]  /*6d60*/  @!P1 BRA `(.L_x_20000) ;  /* 0x0000000400509947 */ /* 0x002fec0003800000 */
        /* <DEDUP_REMOVED lines=16> */
.L_x_20003:
        /* <DEDUP_REMOVED lines=13> */
.L_x_20005:
[----:B------:R-:W-:Y:S05]  /*6f40*/  BSYNC.RECONVERGENT B2 ;  /* 0x0000000000027941 */ /* 0x000fea0003800200 */
.L_x_20004:
        /* <DEDUP_REMOVED lines=42> */
[----:B------:R-:W-:-:S07]  /*71f0*/  IMAD.MOV.U32 R194, RZ, RZ, R202 ;  /* 0x000000ffffc27224 */ /* 0x000fce00078e00ca */
.L_x_20002:
[----:B------:R-:W-:Y:S05]  /*7200*/  BSYNC.RECONVERGENT B1 ;  /* 0x0000000000017941 */ /* 0x000fea0003800200 */
.L_x_20001:
        /* <DEDUP_REMOVED lines=10> */
.L_x_20000:
        /* <DEDUP_REMOVED lines=19> */
.L_x_20009:
        /* <DEDUP_REMOVED lines=13> */
.L_x_20011:
[----:B------:R-:W-:Y:S05]  /*74b0*/  BSYNC.RECONVERGENT B2 ;  /* 0x0000000000027941 */ /* 0x000fea0003800200 */
.L_x_20010:
        /* <DEDUP_REMOVED lines=43> */
.L_x_20008:
[----:B------:R-:W-:Y:S05]  /*7770*/  BSYNC.RECONVERGENT B1 ;  /* 0x0000000000017941 */ /* 0x000fea0003800200 */
.L_x_20007:
        /* <DEDUP_REMOVED lines=11> */
.L_x_20006:
[----:B------:R-:W-:Y:S02]  /*7830*/  @!P1 IMAD.MOV.U32 R195, RZ, RZ, R13 ;  /* 0x000000ffffc39224 */ /* 0x000fe400078e000d */
[----:B------:R-:W-:Y:S01]  /*7840*/  @!P1 IMAD.MOV.U32 R194, RZ, RZ, R12 ;  /* 0x000000ffffc29224 */ /* 0x000fe200078e000c */
[----:B------:R-:W-:Y:S06]  /*7850*/  @!P1 BRA `(.L_x_20012) ;  /* 0x0000000400509947 */ /* 0x000fec0003800000 */
        /* <DEDUP_REMOVED lines=16> */
.L_x_20015:
        /* <DEDUP_REMOVED lines=13> */
.L_x_20017:
[----:B------:R-:W-:Y:S05]  /*7a30*/  BSYNC.RECONVERGENT B2 ;  /* 0x0000000000027941 */ /* 0x000fea0003800200 */
.L_x_20016:
        /* <DEDUP_REMOVED lines=43> */
.L_x_20014:
[----:B------:R-:W-:Y:S05]  /*7cf0*/  BSYNC.RECONVERGENT B1 ;  /* 0x0000000000017941 */ /* 0x000fea0003800200 */
.L_x_20013:
        /* <DEDUP_REMOVED lines=10> */
.L_x_20012:
        /* <DEDUP_REMOVED lines=19> */
.L_x_20021:
        /* <DEDUP_REMOVED lines=13> */
.L_x_20023:
[----:B------:R-:W-:Y:S05]  /*7fa0*/  BSYNC.RECONVERGENT B2 ;  /* 0x0000000000027941 */ /* 0x000fea0003800200 */
.L_x_20022:
        /* <DEDUP_REMOVED lines=43> */
.L_x_20020:
[----:B------:R-:W-:Y:S05]  /*8260*/  BSYNC.RECONVERGENT B1 ;  /* 0x0000000000017941 */ /* 0x000fea0003800200 */
.L_x_20019:
        /* <DEDUP_REMOVED lines=11> */
.L_x_20018:
        /* <DEDUP_REMOVED lines=19> */
.L_x_20027:
        /* <DEDUP_REMOVED lines=13> */
.L_x_20029:
[----:B------:R-:W-:Y:S05]  /*8520*/  BSYNC.RECONVERGENT B2 ;  /* 0x0000000000027941 */ /* 0x000fea0003800200 */
.L_x_20028:
        /* <DEDUP_REMOVED lines=43> */
.L_x_20026:
[----:B------:R-:W-:Y:S05]  /*87e0*/  BSYNC.RECONVERGENT B1 ;  /* 0x0000000000017941 */ /* 0x000fea0003800200 */
.L_x_20025:
        /* <DEDUP_REMOVED lines=10> */
.L_x_20024:
        /* <DEDUP_REMOVED lines=19> */
.L_x_20033:
        /* <DEDUP_REMOVED lines=13> */
.L_x_20035:
[----:B------:R-:W-:Y:S05]  /*8a90*/  BSYNC.RECONVERGENT B2 ;  /* 0x0000000000027941 */ /* 0x000fea0003800200 */
.L_x_20034:
        /* <DEDUP_REMOVED lines=43> */
.L_x_20032:
[----:B------:R-:W-:Y:S05]  /*8d50*/  BSYNC.RECONVERGENT B1 ;  /* 0x0000000000017941 */ /* 0x000fea0003800200 */
.L_x_20031:
        /* <DEDUP_REMOVED lines=11> */
.L_x_20030:
        /* <DEDUP_REMOVED lines=19> */
.L_x_20039:
        /* <DEDUP_REMOVED lines=13> */
.L_x_20041:
[----:B------:R-:W-:Y:S05]  /*9010*/  BSYNC.RECONVERGENT B2 ;  /* 0x0000000000027941 */ /* 0x000fea0003800200 */
.L_x_20040:
        /* <DEDUP_REMOVED lines=43> */
.L_x_20038:
[----:B------:R-:W-:Y:S05]  /*92d0*/  BSYNC.RECONVERGENT B1 ;  /* 0x0000000000017941 */ /* 0x000fea0003800200 */
.L_x_20037:
        /* <DEDUP_REMOVED lines=10> */
.L_x_20036:
        /* <DEDUP_REMOVED lines=19> */
.L_x_20045:
        /* <DEDUP_REMOVED lines=13> */
.L_x_20047:
[----:B------:R-:W-:Y:S05]  /*9580*/  BSYNC.RECONVERGENT B2 ;  /* 0x0000000000027941 */ /* 0x000fea0003800200 */
.L_x_20046:
        /* <DEDUP_REMOVED lines=43> */
.L_x_20044:
[----:B------:R-:W-:Y:S05]  /*9840*/  BSYNC.RECONVERGENT B1 ;  /* 0x0000000000017941 */ /* 0x000fea0003800200 */
.L_x_20043:
        /* <DEDUP_REMOVED lines=12> */
.L_x_19999:
        /* <DEDUP_REMOVED lines=20> */
.L_x_20051:
        /* <DEDUP_REMOVED lines=13> */
.L_x_20053:
[----:B------:R-:W-:Y:S05]  /*9b20*/  BSYNC.RECONVERGENT B2 ;  /* 0x0000000000027941 */ /* 0x000fea0003800200 */
.L_x_20052:
        /* <DEDUP_REMOVED lines=43> */
.L_x_20050:
[----:B------:R-:W-:Y:S05]  /*9de0*/  BSYNC.RECONVERGENT B1 ;  /* 0x0000000000017941 */ /* 0x000fea0003800200 */
.L_x_20049:
        /* <DEDUP_REMOVED lines=9> */
.L_x_20048:
        /* <DEDUP_REMOVED lines=16> */
.L_x_20057:
        /* <DEDUP_REMOVED lines=13> */
.L_x_20059:
[----:B------:R-:W-:Y:S05]  /*a050*/  BSYNC.RECONVERGENT B2 ;  /* 0x0000000000027941 */ /* 0x000fea0003800200 */
.L_x_20058:
        /* <DEDUP_REMOVED lines=43> */
.L_x_20056:
[----:B------:R-:W-:Y:S05]  /*a310*/  BSYNC.RECONVERGENT B1 ;  /* 0x0000000000017941 */ /* 0x000fea0003800200 */
.L_x_20055:
        /* <DEDUP_REMOVED lines=9> */
.L_x_20054:
[----:B------:R-:W-:Y:S01]  /*a3b0*/  IMAD.MOV.U32 R13, RZ, RZ, R12 ;  /* 0x000000ffff0d7224 */ /* 0x000fe200078e000c */
[----:B------:R-:W-:Y:S01]  /*a3c0*/  MOV R146, RZ ;  /* 0x000000ff00927202 */ /* 0x000fe20000000f00 */
        /* <DEDUP_REMOVED lines=14> */
.L_x_20063:
        /* <DEDUP_REMOVED lines=13> */
.L_x_20065:
[----:B------:R-:W-:Y:S05]  /*a580*/  BSYNC.RECONVERGENT B2 ;  /* 0x0000000000027941 */ /* 0x000fea0003800200 */
.L_x_20064:
        /* <DEDUP_REMOVED lines=43> */
.L_x_20062:
[----:B------:R-:W-:Y:S05]  /*a840*/  BSYNC.RECONVERGENT B1 ;  /* 0x0000000000017941 */ /* 0x000fea0003800200 */
.L_x_20061:
        /* <DEDUP_REMOVED lines=9> */
.L_x_20060:
        /* <DEDUP_REMOVED lines=16> */
.L_x_20069:
        /* <DEDUP_REMOVED lines=13> */
.L_x_20071:
[----:B------:R-:W-:Y:S05]  /*aab0*/  BSYNC.RECONVERGENT B2 ;  /* 0x0000000000027941 */ /* 0x000fea0003800200 */
.L_x_20070:
        /* <DEDUP_REMOVED lines=43> */
.L_x_20068:
[----:B------:R-:W-:Y:S05]  /*ad70*/  BSYNC.RECONVERGENT B1 ;  /* 0x0000000000017941 */ /* 0x000fea0003800200 */
.L_x_20067:
        /* <DEDUP_REMOVED lines=9> */
.L_x_20066:
        /* <DEDUP_REMOVED lines=16> */
.L_x_20075:
        /* <DEDUP_REMOVED lines=13> */
.L_x_20077:
[----:B------:R-:W-:Y:S05]  /*afe0*/  BSYNC.RECONVERGENT B2 ;  /* 0x0000000000027941 */ /* 0x000fea0003800200 */
.L_x_20076:
        /* <DEDUP_REMOVED lines=43> */
.L_x_20074:
[----:B------:R-:W-:Y:S05]  /*b2a0*/  BSYNC.RECONVERGENT B1 ;  /* 0x0000000000017941 */ /* 0x000fea0003800200 */
.L_x_20073:
        /* <DEDUP_REMOVED lines=9> */
.L_x_20072:
        /* <DEDUP_REMOVED lines=16> */
.L_x_20081:
        /* <DEDUP_REMOVED lines=13> */
.L_x_20083:
[----:B------:R-:W-:Y:S05]  /*b510*/  BSYNC.RECONVERGENT B2 ;  /* 0x0000000000027941 */ /* 0x000fea0003800200 */
.L_x_20082:
        /* <DEDUP_REMOVED lines=43> */
.L_x_20080:
[----:B------:R-:W-:Y:S05]  /*b7d0*/  BSYNC.RECONVERGENT B1 ;  /* 0x0000000000017941 */ /* 0x000fea0003800200 */
.L_x_20079:
        /* <DEDUP_REMOVED lines=9> */
.L_x_20078:
        /* <DEDUP_REMOVED lines=16> */
.L_x_20087:
        /* <DEDUP_REMOVED lines=13> */
.L_x_20089:
[----:B------:R-:W-:Y:S05]  /*ba40*/  BSYNC.RECONVERGENT B2 ;  /* 0x0000000000027941 */ /* 0x000fea0003800200 */
.L_x_20088:
        /* <DEDUP_REMOVED lines=43> */
.L_x_20086:
[----:B------:R-:W-:Y:S05]  /*bd00*/  BSYNC.RECONVERGENT B1 ;  /* 0x0000000000017941 */ /* 0x000fea0003800200 */
.L_x_20085:
        /* <DEDUP_REMOVED lines=9> */
.L_x_20084:
        /* <DEDUP_REMOVED lines=16> */
.L_x_20092:
        /* <DEDUP_REMOVED lines=13> */
.L_x_20094:
[----:B------:R-:W-:Y:S05]  /*bf70*/  BSYNC.RECONVERGENT B2 ;  /* 0x0000000000027941 */ /* 0x000fea0003800200 */
.L_x_20093:
        /* <DEDUP_REMOVED lines=43> */
.L_x_20091:
[----:B------:R-:W-:Y:S05]  /*c230*/  BSYNC.RECONVERGENT B1 ;  /* 0x0000000000017941 */ /* 0x000fea0003800200 */
.L_x_20090:
        /* <DEDUP_REMOVED lines=9> */
.L_x_20042:
[----:B------:R-:W1:Y:S01]  /*c2d0*/  LDC.64 R194, c[0x0][0x3a8] ;  /* 0x0000ea00ffc27b82 */ /* 0x000e620000000a00 */
[----:B------:R-:W-:Y:S02]  /*c2e0*/  IMAD.MOV.U32 R12, RZ, RZ, R200 ;  /* 0x000000ffff0c7224 */ /* 0x000fe400078e00c8 */
[----:B-1----:R-:W-:-:S05]  /*c2f0*/  IMAD.WIDE.U32 R194, R193, 0x20, R194 ;  /* 0x00000020c1c27825 */ /* 0x002fca00078e00c2 */
[----:B-----5:R1:W-:Y:S04]  /*c300*/  STG.E.128 desc[UR12][R194.64], R144 ;  /* 0x00000090c2007986 */ /* 0x0203e8000c101d0c */
[----:B------:R1:W-:Y:S01]  /*c310*/  STG.E.128 desc[UR12][R194.64+0x10], R148 ;  /* 0x00001094c2007986 */ /* 0x0003e2000c101d0c */
[----:B------:R-:W-:Y:S05]  /*c320*/  BRA.U !UP3, `(.L_x_20095) ;  /* 0x000000010b507547 */ /* 0x000fea000b800000 */
        /* <DEDUP_REMOVED lines=15> */
[----:B-1----:R-:W-:Y:S01]  /*c420*/  IMAD.WIDE.U32 R194, R192, 0x8, R194 ;  /* 0x00000008c0c27825 */ /* 0x002fe200078e00c2 */
[----:B------:R-:W-:Y:S02]  /*c430*/  LOP3.LUT R209, R204, R200, R202, 0xfe, !PT ;  /* 0x000000c8ccd17212 */ /* 0x000fe400078efeca */
[----:B------:R-:W-:Y:S02]  /*c440*/  LOP3.LUT R201, R207, R205, RZ, 0xfc, !PT ;  /* 0x000000cdcfc97212 */ /* 0x000fe400078efcff */
[----:B------:R-:W-:-:S05]  /*c450*/  LOP3.LUT R200, R209, 0xff, R8, 0xf8, !PT ;  /* 0x000000ffd1c87812 */ /* 0x000fca00078ef808 */
[----:B------:R2:W-:Y:S02]  /*c460*/  STG.E.64 desc[UR12][R194.64], R200 ;  /* 0x000000c8c2007986 */ /* 0x0005e4000c101b0c */
.L_x_20095:
[----:B------:R-:W-:Y:S02]  /*c470*/  VIADD R193, R193, 0x80 ;  /* 0x00000080c1c17836 */ /* 0x000fe40000000000 */
[----:B------:R-:W-:-:S07]  /*c480*/  VIADD R192, R192, 0x80 ;  /* 0x00000080c0c07836 */ /* 0x000fce0000000000 */
.L_x_19997:
[----:B------:R-:W-:Y:S05]  /*c490*/  BSYNC.RECONVERGENT B0 ;  /* 0x0000000000007941 */ /* 0x000fea0003800200 */
.L_x_19996:
        /* <DEDUP_REMOVED lines=10> */
.L_x_20098:
        /* <DEDUP_REMOVED lines=10> */
[----:B------:R-:W-:Y:S01]  /*c5e0*/  @!P1 MOV R195, R13 ;  /* 0x0000000d00c39202 */ /* 0x000fe20000000f00 */
[----:B------:R-:W-:Y:S01]  /*c5f0*/  @!P1 IMAD.MOV.U32 R194, RZ, RZ, R12 ;  /* 0x000000ffffc29224 */ /* 0x000fe200078e000c */
        /* <DEDUP_REMOVED lines=17> */
.L_x_20103:
        /* <DEDUP_REMOVED lines=13> */
.L_x_20105:
[----:B------:R-:W-:Y:S05]  /*c7e0*/  BSYNC.RECONVERGENT B2 ;  /* 0x0000000000027941 */ /* 0x000fea0003800200 */
.L_x_20104:
        /* <DEDUP_REMOVED lines=42> */
[----:B------:R-:W-:-:S07]  /*ca90*/  IMAD.MOV.U32 R194, RZ, RZ, R202 ;  /* 0x000000ffffc27224 */ /* 0x000fce00078e00ca */
.L_x_20102:
[----:B------:R-:W-:Y:S05]  /*caa0*/  BSYNC.RECONVERGENT B1 ;  /* 0x0000000000017941 */ /* 0x000fea0003800200 */
.L_x_20101:
        /* <DEDUP_REMOVED lines=10> */
.L_x_20100:
        /* <DEDUP_REMOVED lines=19> */
.L_x_20109:
        /* <DEDUP_REMOVED lines=13> */
.L_x_20111:
[----:B------:R-:W-:Y:S05]  /*cd50*/  BSYNC.RECONVERGENT B2 ;  /* 0x0000000000027941 */ /* 0x000fea0003800200 */
.L_x_20110:
        /* <DEDUP_REMOVED lines=43> */
.L_x_20108:
[----:B------:R-:W-:Y:S05]  /*d010*/  BSYNC.RECONVERGENT B1 ;  /* 0x0000000000017941 */ /* 0x000fea0003800200 */
.L_x_20107:
        /* <DEDUP_REMOVED lines=11> */
.L_x_20106:
        /* <DEDUP_REMOVED lines=19> */
.L_x_20115:
        /* <DEDUP_REMOVED lines=13> */
.L_x_20117:
[----:B------:R-:W-:Y:S05]  /*d2d0*/  BSYNC.RECONVERGENT B2 ;  /* 0x0000000000027941 */ /* 0x000fea0003800200 */
.L_x_20116:
        /* <DEDUP_REMOVED lines=43> */
.L_x_20114:
[----:B------:R-:W-:Y:S05]  /*d590*/  BSYNC.RECONVERGENT B1 ;  /* 0x0000000000017941 */ /* 0x000fea0003800200 */
.L_x_20113:
        /* <DEDUP_REMOVED lines=10> */
.L_x_20112:
        /* <DEDUP_REMOVED lines=19> */
.L_x_20121:
        /* <DEDUP_REMOVED lines=13> */
.L_x_20123:
[----:B------:R-:W-:Y:S05]  /*d840*/  BSYNC.RECONVERGENT B2 ;  /* 0x0000000000027941 */ /* 0x000fea0003800200 */
.L_x_20122:
        /* <DEDUP_REMOVED lines=43> */
.L_x_20120:
[----:B------:R-:W-:Y:S05]  /*db00*/  BSYNC.RECONVERGENT B1 ;  /* 0x0000000000017941 */ /* 0x000fea0003800200 */
.L_x_20119:
        /* <DEDUP_REMOVED lines=11> */
.L_x_20118:
        /* <DEDUP_REMOVED lines=19> */
.L_x_20127:
        /* <DEDUP_REMOVED lines=13> */
.L_x_20129:
[----:B------:R-:W-:Y:S05]  /*ddc0*/  BSYNC.RECONVERGENT B2 ;  /* 0x0000000000027941 */ /* 0x000fea0003800200 */
.L_x_20128:
        /* <DEDUP_REMOVED lines=43> */
.L_x_20126:
[----:B------:R-:W-:Y:S05]  /*e080*/  BSYNC.RECONVERGENT B1 ;  /* 0x0000000000017941 */ /* 0x000fea0003800200 */
.L_x_20125:
        /* <DEDUP_REMOVED lines=10> */
.L_x_20124:
        /* <DEDUP_REMOVED lines=19> */
.L_x_20133:
        /* <DEDUP_REMOVED lines=13> */
.L_x_20135:
[----:B------:R-:W-:Y:S05]  /*e330*/  BSYNC.RECONVERGENT B2 ;  /* 0x0000000000027941 */ /* 0x000fea0003800200 */
.L_x_20134:
        /* <DEDUP_REMOVED lines=43> */
.L_x_20132:
[----:B------:R-:W-:Y:S05]  /*e5f0*/  BSYNC.RECONVERGENT B1 ;  /* 0x0000000000017941 */ /* 0x000fea0003800200 */
.L_x_20131:
        /* <DEDUP_REMOVED lines=11> */
.L_x_20130:
        /* <DEDUP_REMOVED lines=19> */
.L_x_20139:
        /* <DEDUP_REMOVED lines=13> */
.L_x_20141:
[----:B------:R-:W-:Y:S05]  /*e8b0*/  BSYNC.RECONVERGENT B2 ;  /* 0x0000000000027941 */ /* 0x000fea0003800200 */
.L_x_20140:
        /* <DEDUP_REMOVED lines=43> */
.L_x_20138:
[----:B------:R-:W-:Y:S05]  /*eb70*/  BSYNC.RECONVERGENT B1 ;  /* 0x0000000000017941 */ /* 0x000fea0003800200 */
.L_x_20137:
        /* <DEDUP_REMOVED lines=10> */
.L_x_20136:
        /* <DEDUP_REMOVED lines=19> */
.L_x_20145:
        /* <DEDUP_REMOVED lines=13> */
.L_x_20147:
[----:B------:R-:W-:Y:S05]  /*ee20*/  BSYNC.RECONVERGENT B2 ;  /* 0x0000000000027941 */ /* 0x000fea0003800200 */
.L_x_20146:
        /* <DEDUP_REMOVED lines=43> */
.L_x_20144:
[----:B------:R-:W-:Y:S05]  /*f0e0*/  BSYNC.RECONVERGENT B1 ;  /* 0x0000000000017941 */ /* 0x000fea0003800200 */
.L_x_20143:
        /* <DEDUP_REMOVED lines=12> */
.L_x_20099:
        /* <DEDUP_REMOVED lines=20> */
.L_x_20151:
        /* <DEDUP_REMOVED lines=13> */
.L_x_20153:
[----:B------:R-:W-:Y:S05]  /*f3c0*/  BSYNC.RECONVERGENT B2 ;  /* 0x0000000000027941 */ /* 0x000fea0003800200 */
.L_x_20152:
        /* <DEDUP_REMOVED lines=43> */
.L_x_20150:
[----:B------:R-:W-:Y:S05]  /*f680*/  BSYNC.RECONVERGENT B1 ;  /* 0x0000000000017941 */ /* 0x000fea0003800200 */
.L_x_20149:
        /* <DEDUP_REMOVED lines=9> */
.L_x_20148:
        /* <DEDUP_REMOVED lines=16> */
.L_x_20157:
        /* <DEDUP_REMOVED lines=13> */
.L_x_20159:
[----:B------:R-:W-:Y:S05]  /*f8f0*/  BSYNC.RECONVERGENT B2 ;  /* 0x0000000000027941 */ /* 0x000fea0003800200 */
.L_x_20158:
        /* <DEDUP_REMOVED lines=43> */
.L_x_20156:
[----:B------:R-:W-:Y:S05]  /*fbb0*/  BSYNC.RECONVERGENT B1 ;  /* 0x0000000000017941 */ /* 0x000fea0003800200 */
.L_x_20155:
        /* <DEDUP_REMOVED lines=9> */
.L_x_20154:
[----:B------:R-:W-:Y:S02]  /*fc50*/  IMAD.MOV.U32 R13, RZ, RZ, R12 ;  /* 0x000000ffff0d7224 */ /* 0x000fe400078e000c */
[----:B------:R-:W-:Y:S01]  /*fc60*/  IMAD.MOV.U32 R154, RZ, RZ, RZ ;  /* 0x000000ffff9a7224 */ /* 0x000fe200078e00ff */
        /* <DEDUP_REMOVED lines=14> */
.L_x_20163:
        /* <DEDUP_REMOVED lines=13> */
.L_x_20165:
[----:B------:R-:W-:Y:S05]  /*fe20*/  BSYNC.RECONVERGENT B2 ;  /* 0x0000000000027941 */ /* 0x000fea0003800200 */
.L_x_20164:
        /* <DEDUP_REMOVED lines=43> */
.L_x_20162:
[----:B------:R-:W-:Y:S05]  /*100e0*/  BSYNC.RECONVERGENT B1 ;  /* 0x0000000000017941 */ /* 0x000fea0003800200 */
.L_x_20161:
        /* <DEDUP_REMOVED lines=9> */
.L_x_20160:
        /* <DEDUP_REMOVED lines=16> */
.L_x_20169:
        /* <DEDUP_REMOVED lines=13> */
.L_x_20171:
[----:B------:R-:W-:Y:S05]  /*10350*/  BSYNC.RECONVERGENT B2 ;  /* 0x0000000000027941 */ /* 0x000fea0003800200 */
.L_x_20170:
        /* <DEDUP_REMOVED lines=43> */
.L_x_20168:
[----:B------:R-:W-:Y:S05]  /*10610*/  BSYNC.RECONVERGENT B1 ;  /* 0x0000000000017941 */ /* 0x000fea0003800200 */
.L_x_20167:
        /* <DEDUP_REMOVED lines=9> */
.L_x_20166:
        /* <DEDUP_REMOVED lines=16> */
.L_x_20175:
        /* <DEDUP_REMOVED lines=13> */
.L_x_20177:
[----:B------:R-:W-:Y:S05]  /*10880*/  BSYNC.RECONVERGENT B2 ;  /* 0x0000000000027941 */ /* 0x000fea0003800200 */
.L_x_20176:
        /* <DEDUP_REMOVED lines=43> */
.L_x_20174:
[----:B------:R-:W-:Y:S05]  /*10b40*/  BSYNC.RECONVERGENT B1 ;  /* 0x0000000000017941 */ /* 0x000fea0003800200 */
.L_x_20173:
        /* <DEDUP_REMOVED lines=9> */
.L_x_20172:
        /* <DEDUP_REMOVED lines=16> */
.L_x_20181:
        /* <DEDUP_REMOVED lines=13> */
.L_x_20183:
[----:B------:R-:W-:Y:S05]  /*10db0*/  BSYNC.RECONVERGENT B2 ;  /* 0x0000000000027941 */ /* 0x000fea0003800200 */
.L_x_20182:
        /* <DEDUP_REMOVED lines=43> */
.L_x_20180:
[----:B------:R-:W-:Y:S05]  /*11070*/  BSYNC.RECONVERGENT B1 ;  /* 0x0000000000017941 */ /* 0x000fea0003800200 */
.L_x_20179:
        /* <DEDUP_REMOVED lines=9> */
.L_x_20178:
        /* <DEDUP_REMOVED lines=16> */
.L_x_20187:
        /* <DEDUP_REMOVED lines=13> */
.L_x_20189:
[----:B------:R-:W-:Y:S05]  /*112e0*/  BSYNC.RECONVERGENT B2 ;  /* 0x0000000000027941 */ /* 0x000fea0003800200 */
.L_x_20188:
        /* <DEDUP_REMOVED lines=43> */
.L_x_20186:
[----:B------:R-:W-:Y:S05]  /*115a0*/  BSYNC.RECONVERGENT B1 ;  /* 0x0000000000017941 */ /* 0x000fea0003800200 */
.L_x_20185:
        /* <DEDUP_REMOVED lines=9> */
.L_x_20184:
        /* <DEDUP_REMOVED lines=16> */
.L_x_20192:
        /* <DEDUP_REMOVED lines=13> */
.L_x_20194:
[----:B------:R-:W-:Y:S05]  /*11810*/  BSYNC.RECONVERGENT B2 ;  /* 0x0000000000027941 */ /* 0x000fea0003800200 */
.L_x_20193:
        /* <DEDUP_REMOVED lines=43> */
.L_x_20191:
[----:B------:R-:W-:Y:S05]  /*11ad0*/  BSYNC.RECONVERGENT B1 ;  /* 0x0000000000017941 */ /* 0x000fea0003800200 */
.L_x_20190:
        /* <DEDUP_REMOVED lines=9> */
.L_x_20142:
[----:B------:R-:W1:Y:S01]  /*11b70*/  LDC.64 R194, c[0x0][0x3a8] ;  /* 0x0000ea00ffc27b82 */ /* 0x000e620000000a00 */
[----:B------:R-:W-:Y:S02]  /*11b80*/  IMAD.MOV.U32 R12, RZ, RZ, R200 ;  /* 0x000000ffff0c7224 */ /* 0x000fe400078e00c8 */
[----:B-1----:R-:W-:-:S05]  /*11b90*/  IMAD.WIDE.U32 R194, R193, 0x20, R194 ;  /* 0x00000020c1c27825 */ /* 0x002fca00078e00c2 */
[----:B-----5:R1:W-:Y:S04]  /*11ba0*/  STG.E.128 desc[UR12][R194.64], R152 ;  /* 0x00000098c2007986 */ /* 0x0203e8000c101d0c */
[----:B------:R1:W-:Y:S01]  /*11bb0*/  STG.E.128 desc[UR12][R194.64+0x10], R156 ;  /* 0x0000109cc2007986 */ /* 0x0003e2000c101d0c */
[----:B------:R-:W-:Y:S05]  /*11bc0*/  BRA.U !UP3, `(.L_x_20195) ;  /* 0x000000010b507547 */ /* 0x000fea000b800000 */
[----:B------:R-:W-:Y:S01]  /*11bd0*/  IMAD.U32 R201, R2, 0x10000, RZ ;  /* 0x0001000002c97824 */ /* 0x000fe200078e00ff */
[----:B-1----:R-:W1:Y:S01]  /*11be0*/  LDC.64 R194, c[0x0][0x3b0] ;  /* 0x0000ec00ffc27b82 */ /* 0x002e620000000a00 */
        /* <DEDUP_REMOVED lines=18> */
.L_x_20195:
[----:B------:R-:W-:Y:S01]  /*11d10*/  IADD3 R193, PT, PT, R193, 0x80, RZ ;  /* 0x00000080c1c17810 */ /* 0x000fe20007ffe0ff */
[----:B------:R-:W-:-:S07]  /*11d20*/  VIADD R192, R192, 0x80 ;  /* 0x00000080c0c07836 */ /* 0x000fce0000000000 */
.L_x_20097:
[----:B------:R-:W-:Y:S05]  /*11d30*/  BSYNC.RECONVERGENT B0 ;  /* 0x0000000000007941 */ /* 0x000fea0003800200 */
.L_x_20096:
        /* <DEDUP_REMOVED lines=10> */
.L_x_20198:
        /* <DEDUP_REMOVED lines=29> */
.L_x_20203:
        /* <DEDUP_REMOVED lines=13> */
.L_x_20205:
[----:B------:R-:W-:Y:S05]  /*12080*/  BSYNC.RECONVERGENT B2 ;  /* 0x0000000000027941 */ /* 0x000fea0003800200 */
.L_x_20204:
        /* <DEDUP_REMOVED lines=43> */
.L_x_20202:
[----:B------:R-:W-:Y:S05]  /*12340*/  BSYNC.RECONVERGENT B1 ;  /* 0x0000000000017941 */ /* 0x000fea0003800200 */
.L_x_20201:
        /* <DEDUP_REMOVED lines=10> */
.L_x_20200:
        /* <DEDUP_REMOVED lines=19> */
.L_x_20209:
        /* <DEDUP_REMOVED lines=13> */
.L_x_20211:
[----:B------:R-:W-:Y:S05]  /*125f0*/  BSYNC.RECONVERGENT B2 ;  /* 0x0000000000027941 */ /* 0x000fea0003800200 */
.L_x_20210:
        /* <DEDUP_REMOVED lines=43> */
.L_x_20208:
[----:B------:R-:W-:Y:S05]  /*128b0*/  BSYNC.RECONVERGENT B1 ;  /* 0x0000000000017941 */ /* 0x000fea0003800200 */
.L_x_20207:
        /* <DEDUP_REMOVED lines=11> */
.L_x_20206:
        /* <DEDUP_REMOVED lines=19> */
.L_x_20215:
        /* <DEDUP_REMOVED lines=13> */
.L_x_20217:
[----:B------:R-:W-:Y:S05]  /*12b70*/  BSYNC.RECONVERGENT B2 ;  /* 0x0000000000027941 */ /* 0x000fea0003800200 */
.L_x_20216:
        /* <DEDUP_REMOVED lines=43> */
.L_x_20214:
[----:B------:R-:W-:Y:S05]  /*12e30*/  BSYNC.RECONVERGENT B1 ;  /* 0x0000000000017941 */ /* 0x000fea0003800200 */
.L_x_20213:
        /* <DEDUP_REMOVED lines=10> */
.L_x_20212:
        /* <DEDUP_REMOVED lines=19> */
.L_x_20221:
        /* <DEDUP_REMOVED lines=13> */
.L_x_20223:
[----:B------:R-:W-:Y:S05]  /*130e0*/  BSYNC.RECONVERGENT B2 ;  /* 0x0000000000027941 */ /* 0x000fea0003800200 */
.L_x_20222:
        /* <DEDUP_REMOVED lines=43> */
.L_x_20220:
[----:B------:R-:W-:Y:S05]  /*133a0*/  BSYNC.RECONVERGENT B1 ;  /* 0x0000000000017941 */ /* 0x000fea0003800200 */
.L_x_20219:
        /* <DEDUP_REMOVED lines=11> */
.L_x_20218:
        /* <DEDUP_REMOVED lines=19> */
.L_x_20227:
        /* <DEDUP_REMOVED lines=13> */
.L_x_20229:
[----:B------:R-:W-:Y:S05]  /*13660*/  BSYNC.RECONVERGENT B2 ;  /* 0x0000000000027941 */ /* 0x000fea0003800200 */
.L_x_20228:
        /* <DEDUP_REMOVED lines=43> */
.L_x_20226:
[----:B------:R-:W-:Y:S05]  /*13920*/  BSYNC.RECONVERGENT B1 ;  /* 0x0000000000017941 */ /* 0x000fea0003800200 */
.L_x_20225:
        /* <DEDUP_REMOVED lines=10> */
.L_x_20224:
        /* <DEDUP_REMOVED lines=19> */
.L_x_20233:
        /* <DEDUP_REMOVED lines=13> */
.L_x_20235:
[----:B------:R-:W-:Y:S05]  /*13bd0*/  BSYNC.RECONVERGENT B2 ;  /* 0x0000000000027941 */ /* 0x000fea0003800200 */
.L_x_20234:
        /* <DEDUP_REMOVED lines=43> */
.L_x_20232:
[----:B------:R-:W-:Y:S05]  /*13e90*/  BSYNC.RECONVERGENT B1 ;  /* 0x0000000000017941 */ /* 0x000fea0003800200 */
.L_x_20231:
        /* <DEDUP_REMOVED lines=11> */
.L_x_20230:
        /* <DEDUP_REMOVED lines=19> */
.L_x_20239:
        /* <DEDUP_REMOVED lines=13> */
.L_x_20241:
[----:B------:R-:W-:Y:S05]  /*14150*/  BSYNC.RECONVERGENT B2 ;  /* 0x0000000000027941 */ /* 0x000fea0003800200 */
.L_x_20240:
        /* <DEDUP_REMOVED lines=43> */
.L_x_20238:
[----:B------:R-:W-:Y:S05]  /*14410*/  BSYNC.RECONVERGENT B1 ;  /* 0x0000000000017941 */ /* 0x000fea0003800200 */
.L_x_20237:
        /* <DEDUP_REMOVED lines=10> */
.L_x_20236:
        /* <DEDUP_REMOVED lines=19> */
.L_x_20245:
        /* <DEDUP_REMOVED lines=13> */
.L_x_20247:
[----:B------:R-:W-:Y:S05]  /*146c0*/  BSYNC.RECONVERGENT B2 ;  /* 0x0000000000027941 */ /* 0x000fea0003800200 */
.L_x_20246:
        /* <DEDUP_REMOVED lines=43> */
.L_x_20244:
[----:B------:R-:W-:Y:S05]  /*14980*/  BSYNC.RECONVERGENT B1 ;  /* 0x0000000000017941 */ /* 0x000fea0003800200 */
.L_x_20243:
        /* <DEDUP_REMOVED lines=12> */
.L_x_20199:
        /* <DEDUP_REMOVED lines=20> */
.L_x_20251:
        /* <DEDUP_REMOVED lines=13> */
.L_x_20253:
[----:B------:R-:W-:Y:S05]  /*14c60*/  BSYNC.RECONVERGENT B2 ;  /* 0x0000000000027941 */ /* 0x000fea0003800200 */
.L_x_20252:
        /* <DEDUP_REMOVED lines=43> */
.L_x_20250:
[----:B------:R-:W-:Y:S05]  /*14f20*/  BSYNC.RECONVERGENT B1 ;  /* 0x0000000000017941 */ /* 0x000fea0003800200 */
.L_x_20249:
        /* <DEDUP_REMOVED lines=9> */
.L_x_20248:
        /* <DEDUP_REMOVED lines=16> */
.L_x_20257:
        /* <DEDUP_REMOVED lines=13> */
.L_x_20259:
[----:B------:R-:W-:Y:S05]  /*15190*/  BSYNC.RECONVERGENT B2 ;  /* 0x0000000000027941 */ /* 0x000fea0003800200 */
.L_x_20258:
        /* <DEDUP_REMOVED lines=43> */
.L_x_20256:
[----:B------:R-:W-:Y:S05]  /*15450*/  BSYNC.RECONVERGENT B1 ;  /* 0x0000000000017941 */ /* 0x000fea0003800200 */
.L_x_20255:
        /* <DEDUP_REMOVED lines=9> */
.L_x_20254:
        /* <DEDUP_REMOVED lines=16> */
.L_x_20263:
        /* <DEDUP_REMOVED lines=13> */
.L_x_20265:
[----:B------:R-:W-:Y:S05]  /*156c0*/  BSYNC.RECONVERGENT B2 ;  /* 0x0000000000027941 */ /* 0x000fea0003800200 */
.L_x_20264:
        /* <DEDUP_REMOVED lines=43> */
.L_x_20262:
[----:B------:R-:W-:Y:S05]  /*15980*/  BSYNC.RECONVERGENT B1 ;  /* 0x0000000000017941 */ /* 0x000fea0003800200 */
.L_x_20261:
        /* <DEDUP_REMOVED lines=9> */
.L_x_20260:
        /* <DEDUP_REMOVED lines=16> */
.L_x_20269:
        /* <DEDUP_REMOVED lines=13> */
.L_x_20271:
[----:B------:R-:W-:Y:S05]  /*15bf0*/  BSYNC.RECONVERGENT B2 ;  /* 0x0000000000027941 */ /* 0x000fea0003800200 */
.L_x_20270:
        /* <DEDUP_REMOVED lines=43> */
.L_x_20268:
[----:B------:R-:W-:Y:S05]  /*15eb0*/  BSYNC.RECONVERGENT B1 ;  /* 0x0000000000017941 */ /* 0x000fea0003800200 */
.L_x_20267:
        /* <DEDUP_REMOVED lines=9> */
.L_x_20266:
        /* <DEDUP_REMOVED lines=16> */
.L_x_20275:
        /* <DEDUP_REMOVED lines=13> */
.L_x_20277:
[----:B------:R-:W-:Y:S05]  /*16120*/  BSYNC.RECONVERGENT B2 ;  /* 0x0000000000027941 */ /* 0x000fea0003800200 */
.L_x_20276:
        /* <DEDUP_REMOVED lines=43> */
.L_x_20274:
[----:B------:R-:W-:Y:S05]  /*163e0*/  BSYNC.RECONVERGENT B1 ;  /* 0x0000000000017941 */ /* 0x000fea0003800200 */
.L_x_20273:
        /* <DEDUP_REMOVED lines=9> */
.L_x_20272:
        /* <DEDUP_REMOVED lines=16> */
.L_x_20281:
        /* <DEDUP_REMOVED lines=13> */
.L_x_20283:
[----:B------:R-:W-:Y:S05]  /*16650*/  BSYNC.RECONVERGENT B2 ;  /* 0x0000000000027941 */ /* 0x000fea0003800200 */
.L_x_20282:
        /* <DEDUP_REMOVED lines=43> */
.L_x_20280:
[----:B------:R-:W-:Y:S05]  /*16910*/  BSYNC.RECONVERGENT B1 ;  /* 0x0000000000017941 */ /* 0x000fea0003800200 */
.L_x_20279:
        /* <DEDUP_REMOVED lines=9> */
.L_x_20278:
        /* <DEDUP_REMOVED lines=16> */
.L_x_20287:
        /* <DEDUP_REMOVED lines=13> */
.L_x_20289:
[----:B------:R-:W-:Y:S05]  /*16b80*/  BSYNC.RECONVERGENT B2 ;  /* 0x0000000000027941 */ /* 0x000fea0003800200 */
.L_x_20288:
        /* <DEDUP_REMOVED lines=43> */
.L_x_20286:
[----:B------:R-:W-:Y:S05]  /*16e40*/  BSYNC.RECONVERGENT B1 ;  /* 0x0000000000017941 */ /* 0x000fea0003800200 */
.L_x_20285:
        /* <DEDUP_REMOVED lines=9> */
.L_x_20284:
        /* <DEDUP_REMOVED lines=16> */
.L_x_20292:
        /* <DEDUP_REMOVED lines=13> */
.L_x_20294:
[----:B------:R-:W-:Y:S05]  /*170b0*/  BSYNC.RECONVERGENT B2 ;  /* 0x0000000000027941 */ /* 0x000fea0003800200 */
.L_x_20293:
        /* <DEDUP_REMOVED lines=43> */
.L_x_20291:
[----:B------:R-:W-:Y:S05]  /*17370*/  BSYNC.RECONVERGENT B1 ;  /* 0x0000000000017941 */ /* 0x000fea0003800200 */
.L_x_20290:
        /* <DEDUP_REMOVED lines=9> */
.L_x_20242:
        /* <DEDUP_REMOVED lines=26> */
.L_x_20295:
[----:B------:R-:W-:Y:S01]  /*175b0*/  VIADD R193, R193, 0x80 ;  /* 0x00000080c1c17836 */ /* 0x000fe20000000000 */
[----:B------:R-:W-:-:S07]  /*175c0*/  IADD3 R192, PT, PT, R192, 0x80, RZ ;  /* 0x00000080c0c07810 */ /* 0x000fce0007ffe0ff */
.L_x_20197:
[----:B------:R-:W-:Y:S05]  /*175d0*/  BSYNC.RECONVERGENT B0 ;  /* 0x0000000000007941 */ /* 0x000fea0003800200 */
.L_x_20196:
        /* <DEDUP_REMOVED lines=9> */
.L_x_20298:
[----:B-12--5:R-:W-:Y:S02]  /*17670*/  PRMT R194, R135, 0x7632, R194 ;  /* 0x0000763287c27816 */ /* 0x026fe400000000c2 */
        /* <DEDUP_REMOVED lines=28> */
.L_x_20303:
        /* <DEDUP_REMOVED lines=13> */
.L_x_20305:
[----:B------:R-:W-:Y:S05]  /*17910*/  BSYNC.RECONVERGENT B2 ;  /* 0x0000000000027941 */ /* 0x000fea0003800200 */
.L_x_20304:
        /* <DEDUP_REMOVED lines=43> */
.L_x_20302:
[----:B------:R-:W-:Y:S05]  /*17bd0*/  BSYNC.RECONVERGENT B1 ;  /* 0x0000000000017941 */ /* 0x000fea0003800200 */
.L_x_20301:
        /* <DEDUP_REMOVED lines=10> */
.L_x_20300:
        /* <DEDUP_REMOVED lines=19> */
.L_x_20309:
        /* <DEDUP_REMOVED lines=13> */
.L_x_20311:
[----:B------:R-:W-:Y:S05]  /*17e80*/  BSYNC.RECONVERGENT B2 ;  /* 0x0000000000027941 */ /* 0x000fea0003800200 */
.L_x_20310:
        /* <DEDUP_REMOVED lines=43> */
.L_x_20308:
[----:B------:R-:W-:Y:S05]  /*18140*/  BSYNC.RECONVERGENT B1 ;  /* 0x0000000000017941 */ /* 0x000fea0003800200 */
.L_x_20307:
        /* <DEDUP_REMOVED lines=11> */
.L_x_20306:
        /* <DEDUP_REMOVED lines=19> */
.L_x_20315:
        /* <DEDUP_REMOVED lines=13> */
.L_x_20317:
[----:B------:R-:W-:Y:S05]  /*18400*/  BSYNC.RECONVERGENT B2 ;  /* 0x0000000000027941 */ /* 0x000fea0003800200 */
.L_x_20316:
        /* <DEDUP_REMOVED lines=43> */
.L_x_20314:
[----:B------:R-:W-:Y:S05]  /*186c0*/  BSYNC.RECONVERGENT B1 ;  /* 0x0000000000017941 */ /* 0x000fea0003800200 */
.L_x_20313:
        /* <DEDUP_REMOVED lines=10> */
.L_x_20312:
        /* <DEDUP_REMOVED lines=19> */
.L_x_20321:
        /* <DEDUP_REMOVED lines=13> */
.L_x_20323:
[----:B------:R-:W-:Y:S05]  /*18970*/  BSYNC.RECONVERGENT B2 ;  /* 0x0000000000027941 */ /* 0x000fea0003800200 */
.L_x_20322:
        /* <DEDUP_REMOVED lines=43> */
.L_x_20320:
[----:B------:R-:W-:Y:S05]  /*18c30*/  BSYNC.RECONVERGENT B1 ;  /* 0x0000000000017941 */ /* 0x000fea0003800200 */
.L_x_20319:
        /* <DEDUP_REMOVED lines=11> */
.L_x_20318:
        /* <DEDUP_REMOVED lines=19> */
.L_x_20327:
        /* <DEDUP_REMOVED lines=13> */
.L_x_20329:
[----:B------:R-:W-:Y:S05]  /*18ef0*/  BSYNC.RECONVERGENT B2 ;  /* 0x0000000000027941 */ /* 0x000fea0003800200 */
.L_x_20328:
        /* <DEDUP_REMOVED lines=43> */
.L_x_20326:
[----:B------:R-:W-:Y:S05]  /*191b0*/  BSYNC.RECONVERGENT B1 ;  /* 0x0000000000017941 */ /* 0x000fea0003800200 */
.L_x_20325:
        /* <DEDUP_REMOVED lines=10> */
.L_x_20324:
        /* <DEDUP_REMOVED lines=19> */
.L_x_20333:
        /* <DEDUP_REMOVED lines=13> */
.L_x_20335:
[----:B------:R-:W-:Y:S05]  /*19460*/  BSYNC.RECONVERGENT B2 ;  /* 0x0000000000027941 */ /* 0x000fea0003800200 */
.L_x_20334:
        /* <DEDUP_REMOVED lines=43> */
.L_x_20332:
[----:B------:R-:W-:Y:S05]  /*19720*/  BSYNC.RECONVERGENT B1 ;  /* 0x0000000000017941 */ /* 0x000fea0003800200 */
.L_x_20331:
        /* <DEDUP_REMOVED lines=11> */
.L_x_20330:
        /* <DEDUP_REMOVED lines=19> */
.L_x_20339:
        /* <DEDUP_REMOVED lines=13> */
.L_x_20341:
[----:B------:R-:W-:Y:S05]  /*199e0*/  BSYNC.RECONVERGENT B2 ;  /* 0x0000000000027941 */ /* 0x000fea0003800200 */
.L_x_20340:
        /* <DEDUP_REMOVED lines=42> */
[----:B------:R-:W-:-:S07]  /*19c90*/  MOV R194, R202 ;  /* 0x000000ca00c27202 */ /* 0x000fce0000000f00 */
.L_x_20338:
[----:B------:R-:W-:Y:S05]  /*19ca0*/  BSYNC.RECONVERGENT B1 ;  /* 0x0000000000017941 */ /* 0x000fea0003800200 */
.L_x_20337:
        /* <DEDUP_REMOVED lines=10> */
.L_x_20336:
        /* <DEDUP_REMOVED lines=19> */
.L_x_20345:
        /* <DEDUP_REMOVED lines=13> */
.L_x_20347:
[----:B------:R-:W-:Y:S05]  /*19f50*/  BSYNC.RECONVERGENT B2 ;  /* 0x0000000000027941 */ /* 0x000fea0003800200 */
.L_x_20346:
        /* <DEDUP_REMOVED lines=43> */
.L_x_20344:
[----:B------:R-:W-:Y:S05]  /*1a210*/  BSYNC.RECONVERGENT B1 ;  /* 0x0000000000017941 */ /* 0x000fea0003800200 */
.L_x_20343:
        /* <DEDUP_REMOVED lines=12> */
.L_x_20299:
[----:B------:R-:W-:Y:S01]  /*1a2e0*/  IMAD.MOV.U32 R171, RZ, RZ, R13 ;  /* 0x000000ffffab7224 */ /* 0x000fe200078e000d */
[----:B------:R-:W-:Y:S01]  /*1a2f0*/  MOV R200, R12 ;  /* 0x0000000c00c87202 */ /* 0x000fe20000000f00 */
[----:B------:R-:W-:Y:S01]  /*1a300*/  IMAD.MOV.U32 R168, RZ, RZ, RZ ;  /* 0x000000ffffa87224 */ /* 0x000fe200078e00ff */
        /* <DEDUP_REMOVED lines=17> */
.L_x_20351:
        /* <DEDUP_REMOVED lines=13> */
.L_x_20353:
[----:B------:R-:W-:Y:S05]  /*1a4f0*/  BSYNC.RECONVERGENT B2 ;  /* 0x0000000000027941 */ /* 0x000fea0003800200 */
.L_x_20352:
        /* <DEDUP_REMOVED lines=43> */
.L_x_20350:
[----:B------:R-:W-:Y:S05]  /*1a7b0*/  BSYNC.RECONVERGENT B1 ;  /* 0x0000000000017941 */ /* 0x000fea0003800200 */
.L_x_20349:
        /* <DEDUP_REMOVED lines=9> */
.L_x_20348:
        /* <DEDUP_REMOVED lines=16> */
.L_x_20357:
        /* <DEDUP_REMOVED lines=13> */
.L_x_20359:
[----:B------:R-:W-:Y:S05]  /*1aa20*/  BSYNC.RECONVERGENT B2 ;  /* 0x0000000000027941 */ /* 0x000fea0003800200 */
.L_x_20358:
        /* <DEDUP_REMOVED lines=43> */
.L_x_20356:
[----:B------:R-:W-:Y:S05]  /*1ace0*/  BSYNC.RECONVERGENT B1 ;  /* 0x0000000000017941 */ /* 0x000fea0003800200 */
.L_x_20355:
        /* <DEDUP_REMOVED lines=9> */
.L_x_20354:
[----:B------:R-:W-:Y:S01]  /*1ad80*/  IMAD.MOV.U32 R13, RZ, RZ, R12 ;  /* 0x000000ffff0d7224 */ /* 0x000fe200078e000c */
[----:B------:R-:W-:Y:S01]  /*1ad90*/  MOV R170, RZ ;  /* 0x000000ff00aa7202 */ /* 0x000fe20000000f00 */
        /* <DEDUP_REMOVED lines=14> */
.L_x_20363:
        /* <DEDUP_REMOVED lines=13> */
.L_x_20365:
[----:B------:R-:W-:Y:S05]  /*1af50*/  BSYNC.RECONVERGENT B2 ;  /* 0x0000000000027941 */ /* 0x000fea0003800200 */
.L_x_20364:
        /* <DEDUP_REMOVED lines=41> */
[----:B------:R-:W-:Y:S02]  /*1b1f0*/  LOP3.LUT R16, R12, UR42, R203, 0x96, !PT ;  /* 0x0000002a0c107c12 */ /* 0x000fe4000f8e96cb */
[----:B------:R-:W-:-:S07]  /*1b200*/  MOV R200, R202 ;  /* 0x000000ca00c87202 */ /* 0x000fce0000000f00 */
.L_x_20362:
[----:B------:R-:W-:Y:S05]  /*1b210*/  BSYNC.RECONVERGENT B1 ;  /* 0x0000000000017941 */ /* 0x000fea0003800200 */
.L_x_20361:
        /* <DEDUP_REMOVED lines=9> */
.L_x_20360:
        /* <DEDUP_REMOVED lines=16> */
.L_x_20369:
        /* <DEDUP_REMOVED lines=13> */
.L_x_20371:
[----:B------:R-:W-:Y:S05]  /*1b480*/  BSYNC.RECONVERGENT B2 ;  /* 0x0000000000027941 */ /* 0x000fea0003800200 */
.L_x_20370:
        /* <DEDUP_REMOVED lines=43> */
.L_x_20368:
[----:B------:R-:W-:Y:S05]  /*1b740*/  BSYNC.RECONVERGENT B1 ;  /* 0x0000000000017941 */ /* 0x000fea0003800200 */
.L_x_20367:
        /* <DEDUP_REMOVED lines=9> */
.L_x_20366:
        /* <DEDUP_REMOVED lines=16> */
.L_x_20375:
        /* <DEDUP_REMOVED lines=13> */
.L_x_20377:
[----:B------:R-:W-:Y:S05]  /*1b9b0*/  BSYNC.RECONVERGENT B2 ;  /* 0x0000000000027941 */ /* 0x000fea0003800200 */
.L_x_20376:
        /* <DEDUP_REMOVED lines=43> */
.L_x_20374:
[----:B------:R-:W-:Y:S05]  /*1bc70*/  BSYNC.RECONVERGENT B1 ;  /* 0x0000000000017941 */ /* 0x000fea0003800200 */
.L_x_20373:
        /* <DEDUP_REMOVED lines=9> */
.L_x_20372:
        /* <DEDUP_REMOVED lines=16> */
.L_x_20381:
        /* <DEDUP_REMOVED lines=13> */
.L_x_20383:
[----:B------:R-:W-:Y:S05]  /*1bee0*/  BSYNC.RECONVERGENT B2 ;  /* 0x0000000000027941 */ /* 0x000fea0003800200 */
.L_x_20382:
        /* <DEDUP_REMOVED lines=43> */
.L_x_20380:
[----:B------:R-:W-:Y:S05]  /*1c1a0*/  BSYNC.RECONVERGENT B1 ;  /* 0x0000000000017941 */ /* 0x000fea0003800200 */
.L_x_20379:
        /* <DEDUP_REMOVED lines=9> */
.L_x_20378:
        /* <DEDUP_REMOVED lines=16> */
.L_x_20387:
        /* <DEDUP_REMOVED lines=13> */
.L_x_20389:
[----:B------:R-:W-:Y:S05]  /*1c410*/  BSYNC.RECONVERGENT B2 ;  /* 0x0000000000027941 */ /* 0x000fea0003800200 */
.L_x_20388:
        /* <DEDUP_REMOVED lines=43> */
.L_x_20386:
[----:B------:R-:W-:Y:S05]  /*1c6d0*/  BSYNC.RECONVERGENT B1 ;  /* 0x0000000000017941 */ /* 0x000fea0003800200 */
.L_x_20385:
        /* <DEDUP_REMOVED lines=9> */
.L_x_20384:
        /* <DEDUP_REMOVED lines=16> */
.L_x_20392:
        /* <DEDUP_REMOVED lines=13> */
.L_x_20394:
[----:B------:R-:W-:Y:S05]  /*1c940*/  BSYNC.RECONVERGENT B2 ;  /* 0x0000000000027941 */ /* 0x000fea0003800200 */
.L_x_20393:
        /* <DEDUP_REMOVED lines=43> */
.L_x_20391:
[----:B------:R-:W-:Y:S05]  /*1cc00*/  BSYNC.RECONVERGENT B1 ;  /* 0x0000000000017941 */ /* 0x000fea0003800200 */
.L_x_20390:
        /* <DEDUP_REMOVED lines=9> */
.L_x_20342:
        /* <DEDUP_REMOVED lines=26> */
.L_x_20395:
[----:B------:R-:W-:Y:S01]  /*1ce40*/  VIADD R193, R193, 0x80 ;  /* 0x00000080c1c17836 */ /* 0x000fe20000000000 */
[----:B------:R-:W-:-:S07]  /*1ce50*/  IADD3 R192, PT, PT, R192, 0x80, RZ ;  /* 0x00000080c0c07810 */ /* 0x000fce0007ffe0ff */
.L_x_20297:
[----:B------:R-:W-:Y:S05]  /*1ce60*/  BSYNC.RECONVERGENT B0 ;  /* 0x0000000000007941 */ /* 0x000fea0003800200 */
.L_x_20296:
        /* <DEDUP_REMOVED lines=9> */
.L_x_20398:
        /* <DEDUP_REMOVED lines=29> */
.L_x_20403:
        /* <DEDUP_REMOVED lines=13> */
.L_x_20405:
[----:B------:R-:W-:Y:S05]  /*1d1a0*/  BSYNC.RECONVERGENT B2 ;  /* 0x0000000000027941 */ /* 0x000fea0003800200 */
.L_x_20404:
        /* <DEDUP_REMOVED lines=43> */
.L_x_20402:
[----:B------:R-:W-:Y:S05]  /*1d460*/  BSYNC.RECONVERGENT B1 ;  /* 0x0000000000017941 */ /* 0x000fea0003800200 */
.L_x_20401:
        /* <DEDUP_REMOVED lines=10> */
.L_x_20400:
        /* <DEDUP_REMOVED lines=19> */
.L_x_20409:
        /* <DEDUP_REMOVED lines=13> */
.L_x_20411:
[----:B------:R-:W-:Y:S05]  /*1d710*/  BSYNC.RECONVERGENT B2 ;  /* 0x0000000000027941 */ /* 0x000fea0003800200 */
.L_x_20410:
        /* <DEDUP_REMOVED lines=43> */
.L_x_20408:
[----:B------:R-:W-:Y:S05]  /*1d9d0*/  BSYNC.RECONVERGENT B1 ;  /* 0x0000000000017941 */ /* 0x000fea0003800200 */
.L_x_20407:
        /* <DEDUP_REMOVED lines=11> */
.L_x_20406:
[----:B------:R-:W-:Y:S01]  /*1da90*/  @!P3 IMAD.MOV.U32 R195, RZ, RZ, R13 ;  /* 0x000000ffffc3b224 */ /* 0x000fe200078e000d */
[----:B------:R-:W-:Y:S01]  /*1daa0*/  @!P3 MOV R194, R12 ;  /* 0x0000000c00c2b202 */ /* 0x000fe20000000f00 */
        /* <DEDUP_REMOVED lines=17> */
.L_x_20415:
        /* <DEDUP_REMOVED lines=13> */
.L_x_20417:
[----:B------:R-:W-:Y:S05]  /*1dc90*/  BSYNC.RECONVERGENT B2 ;  /* 0x0000000000027941 */ /* 0x000fea0003800200 */
.L_x_20416:
        /* <DEDUP_REMOVED lines=43> */
.L_x_20414:
[----:B------:R-:W-:Y:S05]  /*1df50*/  BSYNC.RECONVERGENT B1 ;  /* 0x0000000000017941 */ /* 0x000fea0003800200 */
.L_x_20413:
        /* <DEDUP_REMOVED lines=10> */
.L_x_20412:
        /* <DEDUP_REMOVED lines=19> */
.L_x_20421:
        /* <DEDUP_REMOVED lines=13> */
.L_x_20423:
[----:B------:R-:W-:Y:S05]  /*1e200*/  BSYNC.RECONVERGENT B2 ;  /* 0x0000000000027941 */ /* 0x000fea0003800200 */
.L_x_20422:
        /* <DEDUP_REMOVED lines=43> */
.L_x_20420:
[----:B------:R-:W-:Y:S05]  /*1e4c0*/  BSYNC.RECONVERGENT B1 ;  /* 0x0000000000017941 */ /* 0x000fea0003800200 */
.L_x_20419:
        /* <DEDUP_REMOVED lines=11> */
.L_x_20418:
        /* <DEDUP_REMOVED lines=19> */
.L_x_20427:
        /* <DEDUP_REMOVED lines=13> */
.L_x_20429:
[----:B------:R-:W-:Y:S05]  /*1e780*/  BSYNC.RECONVERGENT B2 ;  /* 0x0000000000027941 */ /* 0x000fea0003800200 */
.L_x_20428:
        /* <DEDUP_REMOVED lines=43> */
.L_x_20426:
[----:B------:R-:W-:Y:S05]  /*1ea40*/  BSYNC.RECONVERGENT B1 ;  /* 0x0000000000017941 */ /* 0x000fea0003800200 */
.L_x_20425:
        /* <DEDUP_REMOVED lines=10> */
.L_x_20424:
        /* <DEDUP_REMOVED lines=19> */
.L_x_20433:
        /* <DEDUP_REMOVED lines=13> */
.L_x_20435:
[----:B------:R-:W-:Y:S05]  /*1ecf0*/  BSYNC.RECONVERGENT B2 ;  /* 0x0000000000027941 */ /* 0x000fea0003800200 */
.L_x_20434:
        /* <DEDUP_REMOVED lines=43> */
.L_x_20432:
[----:B------:R-:W-:Y:S05]  /*1efb0*/  BSYNC.RECONVERGENT B1 ;  /* 0x0000000000017941 */ /* 0x000fea0003800200 */
.L_x_20431:
        /* <DEDUP_REMOVED lines=11> */
.L_x_20430:
        /* <DEDUP_REMOVED lines=19> */
.L_x_20439:
        /* <DEDUP_REMOVED lines=13> */
.L_x_20441:
[----:B------:R-:W-:Y:S05]  /*1f270*/  BSYNC.RECONVERGENT B2 ;  /* 0x0000000000027941 */ /* 0x000fea0003800200 */
.L_x_20440:
        /* <DEDUP_REMOVED lines=43> */
.L_x_20438:
[----:B------:R-:W-:Y:S05]  /*1f530*/  BSYNC.RECONVERGENT B1 ;  /* 0x0000000000017941 */ /* 0x000fea0003800200 */
.L_x_20437:
        /* <DEDUP_REMOVED lines=10> */
.L_x_20436:
        /* <DEDUP_REMOVED lines=19> */
.L_x_20445:
        /* <DEDUP_REMOVED lines=13> */
.L_x_20447:
[----:B------:R-:W-:Y:S05]  /*1f7e0*/  BSYNC.RECONVERGENT B2 ;  /* 0x0000000000027941 */ /* 0x000fea0003800200 */
.L_x_20446:
        /* <DEDUP_REMOVED lines=43> */
.L_x_20444:
[----:B------:R-:W-:Y:S05]  /*1faa0*/  BSYNC.RECONVERGENT B1 ;  /* 0x0000000000017941 */ /* 0x000fea0003800200 */
.L_x_20443:
        /* <DEDUP_REMOVED lines=12> */
.L_x_20399:
        /* <DEDUP_REMOVED lines=20> */
.L_x_20451:
        /* <DEDUP_REMOVED lines=13> */
.L_x_20453:
[----:B------:R-:W-:Y:S05]  /*1fd80*/  BSYNC.RECONVERGENT B2 ;  /* 0x0000000000027941 */ /* 0x000fea0003800200 */
.L_x_20452:
        /* <DEDUP_REMOVED lines=43> */
.L_x_20450:
[----:B------:R-:W-:Y:S05]  /*20040*/  BSYNC.RECONVERGENT B1 ;  /* 0x0000000000017941 */ /* 0x000fea0003800200 */
.L_x_20449:
        /* <DEDUP_REMOVED lines=9> */
.L_x_20448:
        /* <DEDUP_REMOVED lines=16> */
.L_x_20457:
        /* <DEDUP_REMOVED lines=13> */
.L_x_20459:
[----:B------:R-:W-:Y:S05]  /*202b0*/  BSYNC.RECONVERGENT B2 ;  /* 0x0000000000027941 */ /* 0x000fea0003800200 */
.L_x_20458:
        /* <DEDUP_REMOVED lines=43> */
.L_x_20456:
[----:B------:R-:W-:Y:S05]  /*20570*/  BSYNC.RECONVERGENT B1 ;  /* 0x0000000000017941 */ /* 0x000fea0003800200 */
.L_x_20455:
        /* <DEDUP_REMOVED lines=9> */
.L_x_20454:
        /* <DEDUP_REMOVED lines=16> */
.L_x_20463:
        /* <DEDUP_REMOVED lines=13> */
.L_x_20465:
[----:B------:R-:W-:Y:S05]  /*207e0*/  BSYNC.RECONVERGENT B2 ;  /* 0x0000000000027941 */ /* 0x000fea0003800200 */
.L_x_20464:
        /* <DEDUP_REMOVED lines=43> */
.L_x_20462:
[----:B------:R-:W-:Y:S05]  /*20aa0*/  BSYNC.RECONVERGENT B1 ;  /* 0x0000000000017941 */ /* 0x000fea0003800200 */
.L_x_20461:
        /* <DEDUP_REMOVED lines=9> */
.L_x_20460:
        /* <DEDUP_REMOVED lines=16> */
.L_x_20469:
        /* <DEDUP_REMOVED lines=13> */
.L_x_20471:
[----:B------:R-:W-:Y:S05]  /*20d10*/  BSYNC.RECONVERGENT B2 ;  /* 0x0000000000027941 */ /* 0x000fea0003800200 */
.L_x_20470:
        /* <DEDUP_REMOVED lines=43> */
.L_x_20468:
[----:B------:R-:W-:Y:S05]  /*20fd0*/  BSYNC.RECONVERGENT B1 ;  /* 0x0000000000017941 */ /* 0x000fea0003800200 */
.L_x_20467:
        /* <DEDUP_REMOVED lines=9> */
.L_x_20466:
        /* <DEDUP_REMOVED lines=16> */
.L_x_20475:
        /* <DEDUP_REMOVED lines=13> */
.L_x_20477:
[----:B------:R-:W-:Y:S05]  /*21240*/  BSYNC.RECONVERGENT B2 ;  /* 0x0000000000027941 */ /* 0x000fea0003800200 */
.L_x_20476:
        /* <DEDUP_REMOVED lines=43> */
.L_x_20474:
[----:B------:R-:W-:Y:S05]  /*21500*/  BSYNC.RECONVERGENT B1 ;  /* 0x0000000000017941 */ /* 0x000fea0003800200 */
.L_x_20473:
        /* <DEDUP_REMOVED lines=9> */
.L_x_20472:
        /* <DEDUP_REMOVED lines=16> */
.L_x_20481:
        /* <DEDUP_REMOVED lines=13> */
.L_x_20483:
[----:B------:R-:W-:Y:S05]  /*21770*/  BSYNC.RECONVERGENT B2 ;  /* 0x0000000000027941 */ /* 0x000fea0003800200 */
.L_x_20482:
        /* <DEDUP_REMOVED lines=43> */
.L_x_20480:
[----:B------:R-:W-:Y:S05]  /*21a30*/  BSYNC.RECONVERGENT B1 ;  /* 0x0000000000017941 */ /* 0x000fea0003800200 */
.L_x_20479:
        /* <DEDUP_REMOVED lines=9> */
.L_x_20478:
        /* <DEDUP_REMOVED lines=16> */
.L_x_20487:
        /* <DEDUP_REMOVED lines=13> */
.L_x_20489:
[----:B------:R-:W-:Y:S05]  /*21ca0*/  BSYNC.RECONVERGENT B2 ;  /* 0x0000000000027941 */ /* 0x000fea0003800200 */
.L_x_20488:
        /* <DEDUP_REMOVED lines=43> */
.L_x_20486:
[----:B------:R-:W-:Y:S05]  /*21f60*/  BSYNC.RECONVERGENT B1 ;  /* 0x0000000000017941 */ /* 0x000fea0003800200 */
.L_x_20485:
        /* <DEDUP_REMOVED lines=9> */
.L_x_20484:
        /* <DEDUP_REMOVED lines=16> */
.L_x_20492:
        /* <DEDUP_REMOVED lines=13> */
.L_x_20494:
[----:B------:R-:W-:Y:S05]  /*221d0*/  BSYNC.RECONVERGENT B2 ;  /* 0x0000000000027941 */ /* 0x000fea0003800200 */
.L_x_20493:
        /* <DEDUP_REMOVED lines=43> */
.L_x_20491:
[----:B------:R-:W-:Y:S05]  /*22490*/  BSYNC.RECONVERGENT B1 ;  /* 0x0000000000017941 */ /* 0x000fea0003800200 */
.L_x_20490:
        /* <DEDUP_REMOVED lines=9> */
.L_x_20442:
        /* <DEDUP_REMOVED lines=26> */
.L_x_20495:
[----:B------:R-:W-:Y:S01]  /*226d0*/  VIADD R193, R193, 0x80 ;  /* 0x00000080c1c17836 */ /* 0x000fe20000000000 */
[----:B------:R-:W-:-:S07]  /*226e0*/  IADD3 R192, PT, PT, R192, 0x80, RZ ;  /* 0x00000080c0c07810 */ /* 0x000fce0007ffe0ff */
.L_x_20397:
[----:B------:R-:W-:Y:S05]  /*226f0*/  BSYNC.RECONVERGENT B0 ;  /* 0x0000000000007941 */ /* 0x000fea0003800200 */
.L_x_20396:
        /* <DEDUP_REMOVED lines=9> */
.L_x_20498:
        /* <DEDUP_REMOVED lines=29> */
.L_x_20503:
        /* <DEDUP_REMOVED lines=13> */
.L_x_20505:
[----:B------:R-:W-:Y:S05]  /*22a30*/  BSYNC.RECONVERGENT B2 ;  /* 0x0000000000027941 */ /* 0x000fea0003800200 */
.L_x_20504:
        /* <DEDUP_REMOVED lines=43> */
.L_x_20502:
[----:B------:R-:W-:Y:S05]  /*22cf0*/  BSYNC.RECONVERGENT B1 ;  /* 0x0000000000017941 */ /* 0x000fea0003800200 */
.L_x_20501:
        /* <DEDUP_REMOVED lines=10> */
.L_x_20500:
        /* <DEDUP_REMOVED lines=19> */
.L_x_20509:
        /* <DEDUP_REMOVED lines=13> */
.L_x_20511:
[----:B------:R-:W-:Y:S05]  /*22fa0*/  BSYNC.RECONVERGENT B2 ;  /* 0x0000000000027941 */ /* 0x000fea0003800200 */
.L_x_20510:
        /* <DEDUP_REMOVED lines=43> */
.L_x_20508:
[----:B------:R-:W-:Y:S05]  /*23260*/  BSYNC.RECONVERGENT B1 ;  /* 0x0000000000017941 */ /* 0x000fea0003800200 */
.L_x_20507:
        /* <DEDUP_REMOVED lines=11> */
.L_x_20506:
        /* <DEDUP_REMOVED lines=19> */
.L_x_20515:
        /* <DEDUP_REMOVED lines=13> */
.L_x_20517:
[----:B------:R-:W-:Y:S05]  /*23520*/  BSYNC.RECONVERGENT B2 ;  /* 0x0000000000027941 */ /* 0x000fea0003800200 */
.L_x_20516:
        /* <DEDUP_REMOVED lines=43> */
.L_x_20514:
[----:B------:R-:W-:Y:S05]  /*237e0*/  BSYNC.RECONVERGENT B1 ;  /* 0x0000000000017941 */ /* 0x000fea0003800200 */
.L_x_20513:
        /* <DEDUP_REMOVED lines=10> */
.L_x_20512:
        /* <DEDUP_REMOVED lines=19> */
.L_x_20521:
        /* <DEDUP_REMOVED lines=13> */
.L_x_20523:
[----:B------:R-:W-:Y:S05]  /*23a90*/  BSYNC.RECONVERGENT B2 ;  /* 0x0000000000027941 */ /* 0x000fea0003800200 */
.L_x_20522:
        /* <DEDUP_REMOVED lines=43> */
.L_x_20520:
[----:B------:R-:W-:Y:S05]  /*23d50*/  BSYNC.RECONVERGENT B1 ;  /* 0x0000000000017941 */ /* 0x000fea0003800200 */
.L_x_20519:
        /* <DEDUP_REMOVED lines=11> */
.L_x_20518:
        /* <DEDUP_REMOVED lines=19> */
.L_x_20527:
        /* <DEDUP_REMOVED lines=13> */
.L_x_20529:
[----:B------:R-:W-:Y:S05]  /*24010*/  BSYNC.RECONVERGENT B2 ;  /* 0x0000000000027941 */ /* 0x000fea0003800200 */
.L_x_20528:
        /* <DEDUP_REMOVED lines=43> */
.L_x_20526:
[----:B------:R-:W-:Y:S05]  /*242d0*/  BSYNC.RECONVERGENT B1 ;  /* 0x0000000000017941 */ /* 0x000fea0003800200 */
.L_x_20525:
        /* <DEDUP_REMOVED lines=10> */
.L_x_20524:
        /* <DEDUP_REMOVED lines=19> */
.L_x_20533:
        /* <DEDUP_REMOVED lines=13> */
.L_x_20535:
[----:B------:R-:W-:Y:S05]  /*24580*/  BSYNC.RECONVERGENT B2 ;  /* 0x0000000000027941 */ /* 0x000fea0003800200 */
.L_x_20534:
        /* <DEDUP_REMOVED lines=43> */
.L_x_20532:
[----:B------:R-:W-:Y:S05]  /*24840*/  BSYNC.RECONVERGENT B1 ;  /* 0x0000000000017941 */ /* 0x000fea0003800200 */
.L_x_20531:
        /* <DEDUP_REMOVED lines=11> */
.L_x_20530:
        /* <DEDUP_REMOVED lines=19> */
.L_x_20539:
        /* <DEDUP_REMOVED lines=13> */
.L_x_20541:
[----:B------:R-:W-:Y:S05]  /*24b00*/  BSYNC.RECONVERGENT B2 ;  /* 0x0000000000027941 */ /* 0x000fea0003800200 */
.L_x_20540:
        /* <DEDUP_REMOVED lines=43> */
.L_x_20538:
[----:B------:R-:W-:Y:S05]  /*24dc0*/  BSYNC.RECONVERGENT B1 ;  /* 0x0000000000017941 */ /* 0x000fea0003800200 */
.L_x_20537:
        /* <DEDUP_REMOVED lines=10> */
.L_x_20536:
        /* <DEDUP_REMOVED lines=19> */
.L_x_20545:
        /* <DEDUP_REMOVED lines=13> */
.L_x_20547:
[----:B------:R-:W-:Y:S05]  /*25070*/  BSYNC.RECONVERGENT B2 ;  /* 0x0000000000027941 */ /* 0x000fea0003800200 */
.L_x_20546:
        /* <DEDUP_REMOVED lines=43> */
.L_x_20544:
[----:B------:R-:W-:Y:S05]  /*25330*/  BSYNC.RECONVERGENT B1 ;  /* 0x0000000000017941 */ /* 0x000fea0003800200 */
.L_x_20543:
        /* <DEDUP_REMOVED lines=12> */
.L_x_20499:
        /* <DEDUP_REMOVED lines=20> */
.L_x_20551:
        /* <DEDUP_REMOVED lines=13> */
.L_x_20553:
[----:B------:R-:W-:Y:S05]  /*25610*/  BSYNC.RECONVERGENT B2 ;  /* 0x0000000000027941 */ /* 0x000fea0003800200 */
.L_x_20552:
        /* <DEDUP_REMOVED lines=43> */
.L_x_20550:
[----:B------:R-:W-:Y:S05]  /*258d0*/  BSYNC.RECONVERGENT B1 ;  /* 0x0000000000017941 */ /* 0x000fea0003800200 */
.L_x_20549:
        /* <DEDUP_REMOVED lines=9> */
.L_x_20548:
        /* <DEDUP_REMOVED lines=16> */
.L_x_20557:
        /* <DEDUP_REMOVED lines=13> */
.L_x_20559:
[----:B------:R-:W-:Y:S05]  /*25b40*/  BSYNC.RECONVERGENT B2 ;  /* 0x0000000000027941 */ /* 0x000fea0003800200 */
.L_x_20558:
        /* <DEDUP_REMOVED lines=43> */
.L_x_20556:
[----:B------:R-:W-:Y:S05]  /*25e00*/  BSYNC.RECONVERGENT B1 ;  /* 0x0000000000017941 */ /* 0x000fea0003800200 */
.L_x_20555:
        /* <DEDUP_REMOVED lines=9> */
.L_x_20554:
        /* <DEDUP_REMOVED lines=16> */
.L_x_20563:
        /* <DEDUP_REMOVED lines=13> */
.L_x_20565:
[----:B------:R-:W-:Y:S05]  /*26070*/  BSYNC.RECONVERGENT B2 ;  /* 0x0000000000027941 */ /* 0x000fea0003800200 */
.L_x_20564:
        /* <DEDUP_REMOVED lines=43> */
.L_x_20562:
[----:B------:R-:W-:Y:S05]  /*26330*/  BSYNC.RECONVERGENT B1 ;  /* 0x0000000000017941 */ /* 0x000fea0003800200 */
.L_x_20561:
        /* <DEDUP_REMOVED lines=9> */
.L_x_20560:
        /* <DEDUP_REMOVED lines=16> */
.L_x_20569:
        /* <DEDUP_REMOVED lines=13> */
.L_x_20571:
[----:B------:R-:W-:Y:S05]  /*265a0*/  BSYNC.RECONVERGENT B2 ;  /* 0x0000000000027941 */ /* 0x000fea0003800200 */
.L_x_20570:
        /* <DEDUP_REMOVED lines=43> */
.L_x_20568:
[----:B------:R-:W-:Y:S05]  /*26860*/  BSYNC.RECONVERGENT B1 ;  /* 0x0000000000017941 */ /* 0x000fea0003800200 */
.L_x_20567:
        /* <DEDUP_REMOVED lines=9> */
.L_x_20566:
        /* <DEDUP_REMOVED lines=16> */
.L_x_20575:
        /* <DEDUP_REMOVED lines=13> */
.L_x_20577:
[----:B------:R-:W-:Y:S05]  /*26ad0*/  BSYNC.RECONVERGENT B2 ;  /* 0x0000000000027941 */ /* 0x000fea0003800200 */
.L_x_20576:
        /* <DEDUP_REMOVED lines=43> */
.L_x_20574:
[----:B------:R-:W-:Y:S05]  /*26d90*/  BSYNC.RECONVERGENT B1 ;  /* 0x0000000000017941 */ /* 0x000fea0003800200 */
.L_x_20573:
        /* <DEDUP_REMOVED lines=9> */
.L_x_20572:
        /* <DEDUP_REMOVED lines=16> */
.L_x_20581:
        /* <DEDUP_REMOVED lines=13> */
.L_x_20583:
[----:B------:R-:W-:Y:S05]  /*27000*/  BSYNC.RECONVERGENT B2 ;  /* 0x0000000000027941 */ /* 0x000fea0003800200 */
.L_x_20582:
        /* <DEDUP_REMOVED lines=43> */
.L_x_20580:
[----:B------:R-:W-:Y:S05]  /*272c0*/  BSYNC.RECONVERGENT B1 ;  /* 0x0000000000017941 */ /* 0x000fea0003800200 */
.L_x_20579:
        /* <DEDUP_REMOVED lines=9> */
.L_x_20578:
        /* <DEDUP_REMOVED lines=16> */
.L_x_20587:
        /* <DEDUP_REMOVED lines=13> */
.L_x_20589:
[----:B------:R-:W-:Y:S05]  /*27530*/  BSYNC.RECONVERGENT B2 ;  /* 0x0000000000027941 */ /* 0x000fea0003800200 */
.L_x_20588:
        /* <DEDUP_REMOVED lines=43> */
.L_x_20586:
[----:B------:R-:W-:Y:S05]  /*277f0*/  BSYNC.RECONVERGENT B1 ;  /* 0x0000000000017941 */ /* 0x000fea0003800200 */
.L_x_20585:
        /* <DEDUP_REMOVED lines=9> */
.L_x_20584:
        /* <DEDUP_REMOVED lines=20> */
.L_x_20592:
        /* <DEDUP_REMOVED lines=13> */
.L_x_20594:
[----:B------:R-:W-:Y:S05]  /*27aa0*/  BSYNC.RECONVERGENT B2 ;  /* 0x0000000000027941 */ /* 0x000fea0003800200 */
.L_x_20593:
        /* <DEDUP_REMOVED lines=43> */
.L_x_20591:
[----:B------:R-:W-:Y:S05]  /*27d60*/  BSYNC.RECONVERGENT B1 ;  /* 0x0000000000017941 */ /* 0x000fea0003800200 */
.L_x_20590:
        /* <DEDUP_REMOVED lines=9> */
.L_x_20542:
[----:B------:R-:W1:Y:S02]  /*27e00*/  LDC.64 R194, c[0x0][0x3a8] ;  /* 0x0000ea00ffc27b82 */ /* 0x000e640000000a00 */
[----:B-1----:R-:W-:-:S05]  /*27e10*/  IMAD.WIDE.U32 R194, R193, 0x20, R194 ;  /* 0x00000020c1c27825 */ /* 0x002fca00078e00c2 */
[----:B-----5:R3:W-:Y:S04]  /*27e20*/  STG.E.128 desc[UR12][R194.64], R184 ;  /* 0x000000b8c2007986 */ /* 0x0207e8000c101d0c */
[----:B------:R3:W-:Y:S01]  /*27e30*/  STG.E.128 desc[UR12][R194.64+0x10], R188 ;  /* 0x000010bcc2007986 */ /* 0x0007e2000c101d0c */
[----:B------:R-:W-:Y:S05]  /*27e40*/  BRA.U !UP3, `(.L_x_20497) ;  /* 0x000000010b507547 */ /* 0x000fea000b800000 */
[----:B------:R-:W-:Y:S01]  /*27e50*/  IMAD.U32 R200, R2, 0x10000, RZ ;  /* 0x0001000002c87824 */ /* 0x000fe200078e00ff */
[----:B---3--:R-:W1:Y:S01]  /*27e60*/  LDC.64 R194, c[0x0][0x3b0] ;  /* 0x0000ec00ffc27b82 */ /* 0x008e620000000a00 */
        /* <DEDUP_REMOVED lines=18> */
.L_x_20497:
[----:B------:R-:W-:Y:S05]  /*27f90*/  BSYNC.RECONVERGENT B0 ;  /* 0x0000000000007941 */ /* 0x000fea0003800200 */
.L_x_20496:
[----:B------:R-:W-:Y:S01]  /*27fa0*/  FADD.FTZ R192, RZ, R136 ;  /* 0x00000088ffc07221 */ /* 0x000fe20000010000 */
[C---:B------:R-:W-:Y:S01]  /*27fb0*/  ISETP.GT.U32.AND P4, PT, R197.reuse, 0xff, PT ;  /* 0x000000ffc500780c */ /* 0x040fe20003f84070 */
[----:B------:R-:W0:Y:S01]  /*27fc0*/  S2UR UR5, SR_CgaCtaId ;  /* 0x00000000000579c3 */ /* 0x000e220000008800 */
[----:B------:R-:W-:Y:S01]  /*27fd0*/  ISETP.GT.U32.AND P5, PT, R197, 0x17f, PT ;  /* 0x0000017fc500780c */ /* 0x000fe20003fa4070 */
[----:B------:R-:W-:Y:S01]  /*27fe0*/  FADD.FTZ R193, R137, R192 ;  /* 0x000000c089c17221 */ /* 0x000fe20000010000 */
[C---:B------:R-:W-:Y:S01]  /*27ff0*/  ISETP.GT.U32.AND P6, PT, R197.reuse, 0x1ff, PT ;  /* 0x000001ffc500780c */ /* 0x040fe20003fc4070 */
[----:B------:R-:W-:Y:S01]  /*28000*/  UMOV UR4, 0x400 ;  /* 0x0000040000047882 */ /* 0x000fe20000000000 */
[----:B-1234-:R-:W-:Y:S01]  /*28010*/  P2R R194, PR, RZ, 0x2 ;  /* 0x00000002ffc27803 */ /* 0x01efe20000000000 */
        /* <DEDUP_REMOVED lines=194> */
[----:B0-----:R-:W-:-:S05]  /*28c40*/  FADD.FTZ R200, R193, R200 ;  /* 0x000000c8c1c87221 */ /* 0x001fca0000010000 */
[----:B------:R-:W0:Y:S02]  /*28c50*/  SHFL.BFLY PT, R195, R200, 0x4, 0x1f ;  /* 0x0c801f00c8c37f89 */ /* 0x000e2400000e0000 */
[----:B0-----:R-:W-:Y:S01]  /*28c60*/  FADD.FTZ R201, R200, R195 ;  /* 0x000000c3c8c97221 */ /* 0x001fe20000010000 */
[----:B------:R-:W-:Y:S02]  /*28c70*/  @!P4 LOP3.LUT R200, R192, 0x18, RZ, 0xc0, !PT ;  /* 0x00000018c0c8c812 */ /* 0x000fe400078ec0ff */
[----:B------:R-:W-:Y:S02]  /*28c80*/  CS2R R192, SRZ ;  /* 0x0000000000c07805 */ /* 0x000fe4000001ff00 */
[----:B------:R-:W0:Y:S02]  /*28c90*/  SHFL.BFLY PT, R202, R201, 0x8, 0x1f ;  /* 0x0d001f00c9ca7f89 */ /* 0x000e2400000e0000 */
[----:B0-----:R-:W-:Y:S01]  /*28ca0*/  FADD.FTZ R202, R201, R202 ;  /* 0x000000cac9ca7221 */ /* 0x001fe20000010000 */
[----:B------:R-:W-:-:S04]  /*28cb0*/  MOV R201, RZ ;  /* 0x000000ff00c97202 */ /* 0x000fc80000000f00 */
[----:B------:R-:W0:Y:S02]  /*28cc0*/  SHFL.BFLY PT, R195, R202, 0x10, 0x1f ;  /* 0x0e001f00cac37f89 */ /* 0x000e2400000e0000 */
[----:B0-----:R-:W-:-:S05]  /*28cd0*/  FADD.FTZ R195, R202, R195 ;  /* 0x000000c3cac37221 */ /* 0x001fca0000010000 */
[----:B------:R-:W-:Y:S01]  /*28ce0*/  @!P4 STS.64 [R200+UR4], R194 ;  /* 0x000000c2c800c988 */ /* 0x000fe20008000a04 */
[----:B------:R-:W-:Y:S01]  /*28cf0*/  BAR.SYNC.DEFER_BLOCKING 0x0 ;  /* 0x0000000000007b1d */ /* 0x000fe20000010000 */
[----:B------:R-:W-:-:S13]  /*28d00*/  ISETP.GT.U32.AND P4, PT, R199, 0x3, PT ;  /* 0x00000003c700780c */ /* 0x000fda0003f84070 */
        /* <DEDUP_REMOVED lines=18> */
[----:B------:R-:W-:-:S03]  /*28e30*/  FADD.FTZ R192, -R203, R192 ;  /* 0x000000c0cbc07221 */ /* 0x000fc60000010100 */
[----:B--2---:R-:W-:Y:S01]  /*28e40*/  FMUL.FTZ R202, R200, R207 ;  /* 0x000000cfc8ca7220 */ /* 0x004fe20000410000 */
[----:B------:R-:W-:-:S04]  /*28e50*/  FMUL.FTZ R192, R192, R192 ;  /* 0x000000c0c0c07220 */ /* 0x000fc80000410000 */
[----:B------:R-:W1:Y:S01]  /*28e60*/  SHFL.DOWN PT, R207, R202, 0x1, 0x1f ;  /* 0x08201f00cacf7f89 */ /* 0x000e6200000e0000 */
[----:B------:R-:W-:-:S04]  /*28e70*/  FMUL.FTZ R192, R192, R205 ;  /* 0x000000cdc0c07220 */ /* 0x000fc80000410000 */
[----:B------:R-:W-:Y:S01]  /*28e80*/  FMUL.FTZ R192, R192, R204 ;  /* 0x000000ccc0c07220 */ /* 0x000fe20000410000 */
[----:B-1----:R-:W-:-:S04]  /*28e90*/  FMUL.FTZ R208, R207, R209 ;  /* 0x000000d1cfd07220 */ /* 0x002fc80000410000 */
[----:B------:R-:W-:Y:S01]  /*28ea0*/  FFMA.FTZ R211, R195, R202, R208 ;  /* 0x000000cac3d37223 */ /* 0x000fe200000100d0 */
[----:B------:R-:W-:-:S03]  /*28eb0*/  FADD.FTZ R202, R202, -R207 ;  /* 0x800000cfcaca7221 */ /* 0x000fc60000010000 */
[----:B0-----:R-:W-:Y:S01]  /*28ec0*/  FMUL.FTZ R211, R206, R211 ;  /* 0x000000d3ced37220 */ /* 0x001fe20000410000 */
[----:B------:R-:W-:-:S04]  /*28ed0*/  FMUL.FTZ R202, R202, R202 ;  /* 0x000000cacaca7220 */ /* 0x000fc80000410000 */
[----:B------:R-:W-:Y:S01]  /*28ee0*/  FMUL.FTZ R202, R195, R202 ;  /* 0x000000cac3ca7220 */ /* 0x000fe20000410000 */
[----:B------:R-:W0:Y:S03]  /*28ef0*/  SHFL.IDX PT, R211, R211, RZ, 0x1f ;  /* 0x00001fffd3d37589 */ /* 0x000e2600000e0000 */
[----:B------:R-:W-:Y:S01]  /*28f00*/  FMUL.FTZ R202, R202, R209 ;  /* 0x000000d1caca7220 */ /* 0x000fe20000410000 */
[----:B0-----:R-:W-:-:S05]  /*28f10*/  FMUL.FTZ R194, R211, R211 ;  /* 0x000000d3d3c27220 */ /* 0x001fca0000410000 */
[----:B------:R-:W-:Y:S02]  /*28f20*/  FSEL R213, R194, RZ, !P4 ;  /* 0x000000ffc2d57208 */ /* 0x000fe40006000000 */
[----:B------:R-:W0:Y:S01]  /*28f30*/  SHFL.DOWN PT, R194, R193, 0x2, 0x1f ;  /* 0x08401f00c1c27f89 */ /* 0x000e2200000e0000 */
[----:B------:R-:W-:Y:S01]  /*28f40*/  ISETP.NE.AND P4, PT, R19, RZ, PT ;  /* 0x000000ff1300720c */ /* 0x000fe20003f85270 */
[----:B0-----:R-:W-:-:S12]  /*28f50*/  FADD.FTZ R201, R194, R193 ;  /* 0x000000c1c2c97221 */ /* 0x001fd80000010000 */
[----:B------:R-:W0:Y:S01]  /*28f60*/  @!P4 LDC.64 R194, c[0x0][0x3c8] ;  /* 0x0000f200ffc2cb82 */ /* 0x000e220000000a00 */
[----:B------:R-:W-:-:S05]  /*28f70*/  FFMA.FTZ R201, R200, R192, R201 ;  /* 0x000000c0c8c97223 */ /* 0x000fca00000100c9 */
[----:B------:R-:W1:Y:S02]  /*28f80*/  SHFL.DOWN PT, R192, R201, 0x1, 0x1f ;  /* 0x08201f00c9c07f89 */ /* 0x000e6400000e0000 */
[----:B------:R-:W2:Y:S01]  /*28f90*/  LDC R200, c[0x0][0x448] ;  /* 0x00011200ffc87b82 */ /* 0x000ea20000000800 */
[----:B-1----:R-:W-:Y:S01]  /*28fa0*/  FADD.FTZ R193, R201, R192 ;  /* 0x000000c0c9c17221 */ /* 0x002fe20000010000 */
[----:B------:R-:W-:-:S03]  /*28fb0*/  MOV R201, UR22 ;  /* 0x0000001600c97c02 */ /* 0x000fc60008000f00 */
[----:B------:R-:W-:-:S03]  /*28fc0*/  FFMA.FTZ R202, R206, R202, R193 ;  /* 0x000000caceca7223 */ /* 0x000fc600000100c1 */
[----:B------:R-:W1:Y:S02]  /*28fd0*/  @!P4 LDC.64 R192, c[0x0][0x3c0] ;  /* 0x0000f000ffc0cb82 */ /* 0x000e640000000a00 */
[----:B------:R-:W2:Y:S01]  /*28fe0*/  SHFL.IDX PT, R203, R202, RZ, 0x1f ;  /* 0x00001fffcacb7589 */ /* 0x000ea200000e0000 */
[----:B-1----:R-:W-:-:S04]  /*28ff0*/  @!P4 IMAD.WIDE R192, R201, 0x4, R192 ;  /* 0x00000004c9c0c825 */ /* 0x002fc800078e02c0 */
[----:B--2---:R-:W-:Y:S01]  /*29000*/  FFMA.FTZ R200, R203, UR24, R200 ;  /* 0x00000018cbc87c23 */ /* 0x004fe200080100c8 */
[----:B------:R-:W-:Y:S01]  /*29010*/  IMAD.U32 R203, RZ, RZ, UR22 ;  /* 0x00000016ffcb7e24 */ /* 0x000fe2000f8e00ff */
[----:B------:R1:W-:Y:S02]  /*29020*/  @!P4 STG.E desc[UR12][R192.64], R211 ;  /* 0x000000d3c000c986 */ /* 0x0003e4000c10190c */
[----:B------:R-:W-:Y:S01]  /*29030*/  FADD.FTZ R200, R200, R213 ;  /* 0x000000d5c8c87221 */ /* 0x000fe20000010000 */
[----:B0-----:R-:W-:-:S05]  /*29040*/  @!P4 IMAD.WIDE R194, R203, 0x4, R194 ;  /* 0x00000004cbc2c825 */ /* 0x001fca00078e02c2 */
[----:B------:R-:W0:Y:S02]  /*29050*/  MUFU.RSQ R200, R200 ;  /* 0x000000c800c87308 */ /* 0x000e240000001400 */
[----:B0-----:R1:W-:Y:S01]  /*29060*/  @!P4 STG.E desc[UR12][R194.64], R200 ;  /* 0x000000c8c200c986 */ /* 0x0013e2000c10190c */
        /* <DEDUP_REMOVED lines=8> */
[----:B-1----:R-:W-:-:S04]  /*290f0*/  MOV R193, UR5 ;  /* 0x0000000500c17c02 */ /* 0x002fc80008000f00 */
        /* <DEDUP_REMOVED lines=34> */
.L_x_20597:
[----:B------:R-:W-:Y:S05]  /*29320*/  BSYNC.RECONVERGENT B0 ;  /* 0x0000000000007941 */ /* 0x000fea0003800200 */
.L_x_20596:
[----:B------:R-:W-:Y:S01]  /*29330*/  ISETP.GE.U32.AND P0, PT, R197, 0x100, PT ;  /* 0x00000100c500780c */ /* 0x000fe20003f06070 */
        /* <DEDUP_REMOVED lines=34> */
.L_x_20599:
[----:B------:R-:W-:Y:S05]  /*29560*/  BSYNC.RECONVERGENT B0 ;  /* 0x0000000000007941 */ /* 0x000fea0003800200 */
.L_x_20598:
[----:B------:R-:W-:Y:S01]  /*29570*/  ISETP.GE.U32.AND P0, PT, R197, 0x180, PT ;  /* 0x00000180c500780c */ /* 0x000fe20003f06070 */
        /* <DEDUP_REMOVED lines=34> */
.L_x_20601:
[----:B------:R-:W-:Y:S05]  /*297a0*/  BSYNC.RECONVERGENT B0 ;  /* 0x0000000000007941 */ /* 0x000fea0003800200 */
.L_x_20600:
[----:B------:R-:W-:Y:S01]  /*297b0*/  ISETP.GE.U32.AND P0, PT, R197, 0x200, PT ;  /* 0x00000200c500780c */ /* 0x000fe20003f06070 */
        /* <DEDUP_REMOVED lines=34> */
.L_x_20603:
[----:B------:R-:W-:Y:S05]  /*299e0*/  BSYNC.RECONVERGENT B0 ;  /* 0x0000000000007941 */ /* 0x000fea0003800200 */
.L_x_20602:
        /* <DEDUP_REMOVED lines=34> */
.L_x_20605:
[----:B------:R-:W-:Y:S05]  /*29c10*/  BSYNC.RECONVERGENT B0 ;  /* 0x0000000000007941 */ /* 0x000fea0003800200 */
.L_x_20604:
        /* <DEDUP_REMOVED lines=34> */
.L_x_20607:
[----:B------:R-:W-:Y:S05]  /*29e40*/  BSYNC.RECONVERGENT B0 ;  /* 0x0000000000007941 */ /* 0x000fea0003800200 */
.L_x_20606:
        /* <DEDUP_REMOVED lines=33> */
.L_x_20608:
[----:B------:R-:W-:Y:S05]  /*2a060*/  BSYNC.RECONVERGENT B0 ;  /* 0x0000000000007941 */ /* 0x000fea0003800200 */
.L_x_20595:
[----:B------:R-:W-:Y:S02]  /*2a070*/  UIADD3 UR22, UPT, UPT, UR22, UR20, URZ ;  /* 0x0000001416167290 */ /* 0x000fe4000fffe0ff */
[----:B------:R-:W-:Y:S02]  /*2a080*/  UPLOP3.LUT UP1, UPT, UPT, UPT, UP1, 0x40, 0x4 ;  /* 0x000000000004789c */ /* 0x000fe40003f2e810 */
[----:B------:R-:W-:-:S09]  /*2a090*/  UISETP.GE.AND UP0, UPT, UR22, UR21, UPT ;  /* 0x000000151600728c */ /* 0x000fd2000bf06270 */
[----:B------:R-:W-:Y:S05]  /*2a0a0*/  BRA.U !UP0, `(.L_x_20609) ;  /* 0xfffffd7108507547 */ /* 0x000fea000b83ffff */
[----:B------:R-:W-:Y:S05]  /*2a0b0*/  EXIT ;  /* 0x000000000000794d */ /* 0x000fea0003800000 */
.L_x_20610:
        /* <DEDUP_REMOVED lines=12> */
.L_x_42365:


//--------------------- .text._ZN10layer_norm13ln_fwd_kernelINS_13Kernel_traitsIf13__nv_bfloat16fS2_fjLj7168ELj1ELj1ELj4ELj16ENS_18Kernel_traits_baseILj7168EfS2_fS2_fjLj128EEEEELb1ELb0ELb1ELb1EEEvNS_9FwdParamsE --------------------------
	.section	.text._ZN10layer_norm13ln_fwd_kernelINS_13Kernel_traitsIf13__nv_bfloat16fS2_fjLj7168ELj1ELj1ELj4ELj16ENS_18Kernel_traits_baseILj7168EfS2_fS2_fjLj128EEEEELb1ELb0ELb1ELb1EEEvNS_9FwdParamsE,"ax",@progbits
	.align	128
        .global         _ZN10layer_norm13ln_fwd_kernelINS_13Kernel_traitsIf13__nv_bfloat16fS2_fjLj7168ELj1ELj1ELj4ELj16ENS_18Kernel_traits_baseILj7168EfS2_fS2_fjLj128EEEEELb1ELb0ELb1ELb1EEEvNS_9FwdParamsE
        .type           _ZN10layer_norm13ln_fwd_kernelINS_13Kernel_traitsIf13__nv_bfloat16fS2_fjLj7168ELj1ELj1ELj4ELj16ENS_18Kernel_traits_baseILj7168EfS2_fS2_fjLj128EEEEELb1ELb0ELb1ELb1EEEvNS_9FwdParamsE,@function
        .size           _ZN10layer_norm13ln_fwd_kernelINS_13Kernel_traitsIf13__nv_bfloat16fS2_fjLj7168ELj1ELj1ELj4ELj16ENS_18Kernel_traits_baseILj7168EfS2_fS2_fjLj128EEEEELb1ELb0ELb1ELb1EEEvNS_9FwdParamsE,(.L_x_42366 - _ZN10layer_norm13ln_fwd_kernelINS_13Kernel_traitsIf13__nv_bfloat16fS2_fjLj7168ELj1ELj1ELj4ELj16ENS_18Kernel_traits_baseILj7168EfS2_fS2_fjLj128EEEEELb1ELb0ELb1ELb1EEEvNS_9FwdParamsE)
        .other          _ZN10layer_norm13ln_fwd_kernelINS_13Kernel_traitsIf13__nv_bfloat16fS2_fjLj7168ELj1ELj1ELj4ELj16ENS_18Kernel_traits_baseILj7168EfS2_fS2_fjLj128EEEEELb1ELb0ELb1ELb1EEEvNS_9FwdParamsE,@"STO_CUDA_ENTRY STV_DEFAULT"
_ZN10layer_norm13ln_fwd_kernelINS_13Kernel_traitsIf13__nv_bfloat16fS2_fjLj7168ELj1ELj1ELj4ELj16ENS_18Kernel_traits_baseILj7168EfS2_fS2_fjLj128EEEEELb1ELb0ELb1ELb1EEEvNS_9FwdParamsE:
.text._ZN10layer_norm13ln_fwd_kernelINS_13Kernel_traitsIf13__nv_bfloat16fS2_fjLj7168ELj1ELj1ELj4ELj16ENS_18Kernel_traits_baseILj7168EfS2_fS2_fjLj128EEEEELb1ELb0ELb1ELb1EEEvNS_9FwdParamsE:
        /* <DEDUP_REMOVED lines=24> */
[C---:B------:R-:W-:Y:S01]  /*0180*/  IADD3 R128, PT, PT, R2.reuse, 0x5384540f, RZ ;  /* 0x5384540f02807810 */ /* 0x040fe20007ffe0ff */
[C---:B------:R-:W-:Y:S02]  /*0190*/  VIADD R124, R2.reuse, 0x78dde6e4 ;  /* 0x78dde6e4027c7836 */ /* 0x040fe40000000000 */
[----:B------:R-:W-:Y:S01]  /*01a0*/  VIADD R126, R3, 0xa9066899 ;  /* 0xa9066899037e7836 */ /* 0x000fe20000000000 */
[--C-:B------:R-:W-:Y:S01]  /*01b0*/  SHF.R.U64 R198, R197, 0x2, R0.reuse ;  /* 0x00000002c5c67819 */ /* 0x100fe20000001200 */
[C---:B------:R-:W-:Y:S01]  /*01c0*/  VIADD R127, R3.reuse, 0x646e171e ;  /* 0x646e171e037f7836 */ /* 0x040fe20000000000 */
[----:B------:R-:W-:Y:S01]  /*01d0*/  SHF.R.U32.HI R181, RZ, 0x2, R0 ;  /* 0x00000002ffb57819 */ /* 0x000fe20000011600 */
[----:B------:R-:W-:Y:S02]  /*01e0*/  VIADD R129, R3, 0x1fd5c5a3 ;  /* 0x1fd5c5a303817836 */ /* 0x000fe40000000000 */
        /* <DEDUP_REMOVED lines=35> */
.L_x_20611:
[----:B------:R-:W0:Y:S01]  /*0420*/  LDC.64 R4, c[0x0][0x3d0] ;  /* 0x0000f400ff047b82 */ /* 0x000e220000000a00 */
        /* <DEDUP_REMOVED lines=18> */
[----:B0-----:R-:W-:Y:S01]  /*0550*/  IMAD.WIDE.U32 R60, R177, 0x20, R4 ;  /* 0x00000020b13c7825 */ /* 0x001fe200078e0004 */
        /* <DEDUP_REMOVED lines=24> */
.L_x_20612:
[----:B------:R-:W1:Y:S02]  /*06e0*/  LDCU UR4, c[0x0][0x384] ;  /* 0x00007080ff0477ac */ /* 0x000e640008000800 */
[----:B-1----:R-:W-:-:S13]  /*06f0*/  ISETP.GE.AND P0, PT, R176, UR4, PT ;  /* 0x00000004b0007c0c */ /* 0x002fda000bf06270 */
[----:B------:R-:W-:Y:S05]  /*0700*/  @P0 EXIT ;  /* 0x000000000000094d */ /* 0x000fea0003800000 */
[----:B------:R-:W1:Y:S01]  /*0710*/  LDCU UR4, c[0x0][0x360] ;  /* 0x00006c00ff0477ac */ /* 0x000e620008000800 */
[----:B------:R-:W-:Y:S01]  /*0720*/  IMAD.HI.U32 R119, R198, -0x2daee0ad, RZ ;  /* 0xd2511f53c6777827 */ /* 0x000fe200078e00ff */
[----:B0-----:R-:W-:Y:S02]  /*0730*/  IADD3 R116, PT, PT, R2, -0x61c88647, RZ ;  /* 0x9e3779b902747810 */ /* 0x001fe40007ffe0ff */
[----:B------:R-:W-:Y:S01]  /*0740*/  LOP3.LUT R197, R197, 0x3, RZ, 0xc0, !PT ;  /* 0x00000003c5c57812 */ /* 0x000fe200078ec0ff */
[----:B------:R-:W-:Y:S01]  /*0750*/  IMAD R123, R198, -0x2daee0ad, RZ ;  /* 0xd2511f53c67b7824 */ /* 0x000fe200078e02ff */
[----:B------:R-:W-:Y:S01]  /*0760*/  LOP3.LUT R119, R119, R3, RZ, 0x3c, !PT ;  /* 0x0000000377777212 */ /* 0x000fe200078e3cff */
[----:B------:R-:W-:Y:S01]  /*0770*/  VIADD R120, R3, 0xbb67ae85 ;  /* 0xbb67ae8503787836 */ /* 0x000fe20000000000 */
[----:B------:R-:W0:Y:S01]  /*0780*/  LDCU UR10, c[0x0][0x404] ;  /* 0x00008080ff0a77ac */ /* 0x000e220008000800 */
[----:B------:R-:W-:Y:S02]  /*0790*/  IMAD.MOV.U32 R183, RZ, RZ, RZ ;  /* 0x000000ffffb77224 */ /* 0x000fe400078e00ff */
[C---:B------:R-:W-:Y:S01]  /*07a0*/  IMAD.HI.U32 R0, R119.reuse, -0x326172a9, RZ ;  /* 0xcd9e8d5777007827 */ /* 0x040fe200078e00ff */
[----:B------:R-:W2:Y:S03]  /*07b0*/  LDCU.U8 UR11, c[0x0][0x410] ;  /* 0x00008200ff0b77ac */ /* 0x000ea60008000000 */
[----:B------:R-:W-:Y:S01]  /*07c0*/  IMAD R119, R119, -0x326172a9, RZ ;  /* 0xcd9e8d5777777824 */ /* 0x000fe200078e02ff */
[----:B------:R-:W3:Y:S01]  /*07d0*/  LDCU UR14, c[0x0][0x400] ;  /* 0x00008000ff0e77ac */ /* 0x000ee20008000800 */
        /* <DEDUP_REMOVED lines=9> */
[----:B------:R-:W-:Y:S01]  /*0870*/  VIADD R121, R3, 0x76cf5d0a ;  /* 0x76cf5d0a03797836 */ /* 0x000fe20000000000 */
        /* <DEDUP_REMOVED lines=10> */
[----:B------:R-:W-:Y:S01]  /*0920*/  IMAD.HI.U32 R118, R116, -0x2daee0ad, RZ ;  /* 0xd2511f5374767827 */ /* 0x000fe200078e00ff */
[----:B------:R-:W-:-:S03]  /*0930*/  LOP3.LUT R0, R120, R119, R0, 0x96, !PT ;  /* 0x0000007778007212 */ /* 0x000fc600078e9600 */
[----:B------:R-:W-:Y:S02]  /*0940*/  VIADD R122, R3, 0x32370b8f ;  /* 0x32370b8f037a7836 */ /* 0x000fe40000000000 */
[----:B------:R-:W-:Y:S02]  /*0950*/  IMAD R120, R116, -0x2daee0ad, RZ ;  /* 0xd2511f5374787824 */ /* 0x000fe400078e02ff */
[----:B------:R-:W-:Y:S01]  /*0960*/  IMAD R117, R117, -0x326172a9, RZ ;  /* 0xcd9e8d5775757824 */ /* 0x000fe200078e02ff */
[----:B------:R-:W-:Y:S01]  /*0970*/  LOP3.LUT R118, R122, R121, R118, 0x96, !PT ;  /* 0x000000797a767212 */ /* 0x000fe200078e9676 */
        /* <DEDUP_REMOVED lines=19> */
[----:B------:R-:W-:Y:S02]  /*0ab0*/  IMAD R119, R0, -0x2daee0ad, RZ ;  /* 0xd2511f5300777824 */ /* 0x000fe400078e02ff */
        /* <DEDUP_REMOVED lines=12> */
[----:B------:R-:W-:Y:S01]  /*0b80*/  IMAD.HI.U32 R178, R120, -0x326172a9, RZ ;  /* 0xcd9e8d5778b27827 */ /* 0x000fe200078e00ff */
[----:B------:R-:W-:Y:S02]  /*0b90*/  LOP3.LUT R116, R119, R117, R116, 0x96, !PT ;  /* 0x0000007577747212 */ /* 0x000fe400078e9674 */
[----:B------:R-:W-:Y:S01]  /*0ba0*/  IADD3 R117, PT, PT, R3, -0x695add53, RZ ;  /* 0x96a522ad03757810 */ /* 0x000fe20007ffe0ff */
[----:B------:R-:W-:Y:S02]  /*0bb0*/  IMAD R119, R118, -0x326172a9, RZ ;  /* 0xcd9e8d5776777824 */ /* 0x000fe400078e02ff */
[----:B------:R-:W-:-:S03]  /*0bc0*/  IMAD.HI.U32 R179, R116, -0x2daee0ad, RZ ;  /* 0xd2511f5374b37827 */ /* 0x000fc600078e00ff */
[----:B------:R-:W-:Y:S01]  /*0bd0*/  LOP3.LUT R178, R130, R119, R178, 0x96, !PT ;  /* 0x0000007782b27212 */ /* 0x000fe200078e96b2 */
[----:B------:R-:W-:Y:S01]  /*0be0*/  IMAD R180, R120, -0x326172a9, RZ ;  /* 0xcd9e8d5778b47824 */ /* 0x000fe200078e02ff */
[----:B------:R-:W-:Y:S01]  /*0bf0*/  LOP3.LUT R179, R117, R0, R179, 0x96, !PT ;  /* 0x0000000075b37212 */ /* 0x000fe200078e96b3 */
[----:B01234-:R-:W-:-:S07]  /*0c00*/  IMAD R196, R116, -0x2daee0ad, RZ ;  /* 0xd2511f5374c47824 */ /* 0x01ffce00078e02ff */
.L_x_21079:
[----:B------:R-:W0:Y:S01]  /*0c10*/  LDC.64 R116, c[0x0][0x3f0] ;  /* 0x0000fc00ff747b82 */ /* 0x000e220000000a00 */
[----:B------:R-:W1:Y:S07]  /*0c20*/  S2R R191, SR_TID.X ;  /* 0x0000000000bf7919 */ /* 0x000e6e0000002100 */
[----:B------:R-:W2:Y:S08]  /*0c30*/  LDC R195, c[0x0][0x388] ;  /* 0x0000e200ffc37b82 */ /* 0x000eb00000000800 */
[----:B------:R-:W3:Y:S01]  /*0c40*/  LDC.64 R118, c[0x0][0x3f8] ;  /* 0x0000fe00ff767b82 */ /* 0x000ee20000000a00 */
[----:B0-----:R-:W-:-:S05]  /*0c50*/  IMAD.WIDE R116, R176, 0x4, R116 ;  /* 0x00000004b0747825 */ /* 0x001fca00078e0274 */
[----:B------:R3:W4:Y:S01]  /*0c60*/  LDG.E R0, desc[UR6][R116.64] ;  /* 0x0000000674007981 */ /* 0x000722000c1e1900 */
[----:B------:R-:W-:Y:S02]  /*0c70*/  HFMA2 R168, -RZ, RZ, 0, 0 ;  /* 0x00000000ffa87431 */ /* 0x000fe400000001ff */
[----:B---3--:R-:W-:-:S05]  /*0c80*/  IMAD.WIDE R116, R176, 0x4, R118 ;  /* 0x00000004b0747825 */ /* 0x008fca00078e0276 */
[----:B-----5:R0:W5:Y:S01]  /*0c90*/  LDG.E R194, desc[UR6][R116.64] ;  /* 0x0000000674c27981 */ /* 0x020162000c1e1900 */
[----:B----4-:R-:W-:-:S13]  /*0ca0*/  ISETP.GE.AND P0, PT, R0, 0x1, PT ;  /* 0x000000010000780c */ /* 0x010fda0003f06270 */
[----:B------:R-:W3:Y:S01]  /*0cb0*/  @P0 LDC.64 R124, c[0x0][0x390] ;  /* 0x0000e400ff7c0b82 */ /* 0x000ee20000000a00 */
[----:B------:R-:W-:-:S04]  /*0cc0*/  @P0 VIADD R126, R0, 0xffffffff ;  /* 0xffffffff007e0836 */ /* 0x000fc80000000000 */
        /* <DEDUP_REMOVED lines=18> */
[----:B------:R-:W-:Y:S02]  /*0df0*/  @!P1 IMAD.MOV.U32 R130, RZ, RZ, R197 ;  /* 0x000000ffff829224 */ /* 0x000fe400078e00c5 */
[----:B------:R-:W-:Y:S01]  /*0e00*/  @!P1 IMAD.MOV.U32 R136, RZ, RZ, R196 ;  /* 0x000000ffff889224 */ /* 0x000fe200078e00c4 */
[----:B0-----:R-:W-:Y:S06]  /*0e10*/  @!P1 BRA `(.L_x_20614) ;  /* 0x0000000400889947 */ /* 0x001fec0003800000 */
        /* <DEDUP_REMOVED lines=15> */
.L_x_20616:
        /* <DEDUP_REMOVED lines=12> */
.L_x_20617:
        /* <DEDUP_REMOVED lines=61> */
.L_x_20615:
        /* <DEDUP_REMOVED lines=10> */
.L_x_20614:
        /* <DEDUP_REMOVED lines=18> */
.L_x_20620:
        /* <DEDUP_REMOVED lines=12> */
.L_x_20621:
        /* <DEDUP_REMOVED lines=56> */
[----:B------:R-:W-:Y:S02]  /*19a0*/  LOP3.LUT R178, R129, R178, R133, 0x96, !PT ;  /* 0x000000b281b27212 */ /* 0x000fe400078e9685 */
[----:B------:R-:W-:Y:S01]  /*19b0*/  MOV R129, R136 ;  /* 0x0000008800817202 */ /* 0x000fe20000000f00 */
[----:B------:R-:W-:Y:S01]  /*19c0*/  IMAD.MOV.U32 R137, RZ, RZ, R130 ;  /* 0x000000ffff897224 */ /* 0x000fe200078e0082 */
[----:B------:R-:W-:Y:S01]  /*19d0*/  LOP3.LUT R179, R179, R128, R131, 0x96, !PT ;  /* 0x00000080b3b37212 */ /* 0x000fe200078e9683 */
[----:B------:R-:W-:-:S07]  /*19e0*/  IMAD.MOV.U32 R128, RZ, RZ, RZ ;  /* 0x000000ffff807224 */ /* 0x000fce00078e00ff */
.L_x_20619:
        /* <DEDUP_REMOVED lines=11> */
.L_x_20618:
        /* <DEDUP_REMOVED lines=18> */
.L_x_20624:
        /* <DEDUP_REMOVED lines=12> */
.L_x_20625:
        /* <DEDUP_REMOVED lines=61> */
.L_x_20623:
        /* <DEDUP_REMOVED lines=10> */
.L_x_20622:
        /* <DEDUP_REMOVED lines=18> */
.L_x_20628:
        /* <DEDUP_REMOVED lines=12> */
.L_x_20629:
        /* <DEDUP_REMOVED lines=61> */
.L_x_20627:
        /* <DEDUP_REMOVED lines=11> */
.L_x_20626:
        /* <DEDUP_REMOVED lines=18> */
.L_x_20632:
        /* <DEDUP_REMOVED lines=12> */
.L_x_20633:
        /* <DEDUP_REMOVED lines=61> */
.L_x_20631:
        /* <DEDUP_REMOVED lines=10> */
.L_x_20630:
        /* <DEDUP_REMOVED lines=18> */
.L_x_20636:
        /* <DEDUP_REMOVED lines=12> */
.L_x_20637:
        /* <DEDUP_REMOVED lines=61> */
.L_x_20635:
        /* <DEDUP_REMOVED lines=11> */
.L_x_20634:
        /* <DEDUP_REMOVED lines=18> */
.L_x_20640:
        /* <DEDUP_REMOVED lines=12> */
.L_x_20641:
        /* <DEDUP_REMOVED lines=61> */
.L_x_20639:
        /* <DEDUP_REMOVED lines=10> */
.L_x_20638:
        /* <DEDUP_REMOVED lines=18> */
.L_x_20644:
        /* <DEDUP_REMOVED lines=12> */
.L_x_20645:
        /* <DEDUP_REMOVED lines=60> */
.L_x_20643:
        /* <DEDUP_REMOVED lines=12> */
.L_x_20613:
[C---:B------:R-:W-:Y:S01]  /*40b0*/  IADD3 R128, PT, PT, R3.reuse, 0x646e171e, RZ ;  /* 0x646e171e03807810 */ /* 0x040fe20007ffe0ff */
[C---:B------:R-:W-:Y:S01]  /*40c0*/  VIADD R129, R3.reuse, 0xed9eba14 ;  /* 0xed9eba1403817836 */ /* 0x040fe20000000000 */
[C---:B------:R-:W-:Y:S01]  /*40d0*/  IADD3 R131, PT, PT, R2.reuse, 0x3c6ef372, RZ ;  /* 0x3c6ef37202837810 */ /* 0x040fe20007ffe0ff */
[----:B------:R-:W-:Y:S01]  /*40e0*/  VIADD R130, R3, 0xa9066899 ;  /* 0xa906689903827836 */ /* 0x000fe20000000000 */
[----:B------:R-:W-:Y:S01]  /*40f0*/  MOV R136, R196 ;  /* 0x000000c400887202 */ /* 0x000fe20000000f00 */
[----:B------:R-:W-:Y:S02]  /*4100*/  VIADD R132, R2, 0x8ff34781 ;  /* 0x8ff3478102847836 */ /* 0x000fe40000000000 */
[----:B------:R-:W-:Y:S02]  /*4110*/  IMAD.MOV.U32 R118, RZ, RZ, R197 ;  /* 0x000000ffff767224 */ /* 0x000fe400078e00c5 */
        /* <DEDUP_REMOVED lines=17> */
.L_x_20648:
        /* <DEDUP_REMOVED lines=12> */
.L_x_20649:
        /* <DEDUP_REMOVED lines=55> */
.L_x_20647:
        /* <DEDUP_REMOVED lines=9> */
.L_x_20646:
        /* <DEDUP_REMOVED lines=15> */
.L_x_20652:
        /* <DEDUP_REMOVED lines=12> */
.L_x_20653:
        /* <DEDUP_REMOVED lines=49> */
[----:B------:R-:W-:Y:S01]  /*4bb0*/  IADD3 R179, PT, PT, R3, -0x695add53, RZ ;  /* 0x96a522ad03b37810 */ /* 0x000fe20007ffe0ff */
[----:B------:R-:W-:Y:S01]  /*4bc0*/  IMAD.MOV.U32 R119, RZ, RZ, RZ ;  /* 0x000000ffff777224 */ /* 0x000fe200078e00ff */
[----:B------:R-:W-:Y:S01]  /*4bd0*/  LOP3.LUT R178, R132, R178, R127, 0x96, !PT ;  /* 0x000000b284b27212 */ /* 0x000fe200078e967f */
[----:B------:R-:W-:-:S04]  /*4be0*/  IMAD.WIDE.U32 R124, R117, -0x2daee0ad, RZ ;  /* 0xd2511f53757c7825 */ /* 0x000fc800078e00ff */
[----:B------:R-:W-:Y:S01]  /*4bf0*/  IMAD.MOV.U32 R117, RZ, RZ, R136 ;  /* 0x000000ffff757224 */ /* 0x000fe200078e0088 */
[----:B------:R-:W-:Y:S02]  /*4c00*/  LOP3.LUT R179, R179, R118, R125, 0x96, !PT ;  /* 0x00000076b3b37212 */ /* 0x000fe400078e967d */
[----:B------:R-:W-:-:S07]  /*4c10*/  MOV R136, R124 ;  /* 0x0000007c00887202 */ /* 0x000fce0000000f00 */
.L_x_20651:
        /* <DEDUP_REMOVED lines=10> */
.L_x_20650:
        /* <DEDUP_REMOVED lines=15> */
.L_x_20656:
        /* <DEDUP_REMOVED lines=12> */
.L_x_20657:
        /* <DEDUP_REMOVED lines=56> */
.L_x_20655:
        /* <DEDUP_REMOVED lines=9> */
.L_x_20654:
        /* <DEDUP_REMOVED lines=15> */
.L_x_20660:
        /* <DEDUP_REMOVED lines=12> */
.L_x_20661:
        /* <DEDUP_REMOVED lines=55> */
[----:B------:R-:W-:-:S07]  /*57a0*/  IMAD.MOV.U32 R136, RZ, RZ, R126 ;  /* 0x000000ffff887224 */ /* 0x000fce00078e007e */
.L_x_20659:
        /* <DEDUP_REMOVED lines=10> */
.L_x_20658:
        /* <DEDUP_REMOVED lines=15> */
.L_x_20664:
        /* <DEDUP_REMOVED lines=12> */
.L_x_20665:
        /* <DEDUP_REMOVED lines=46> */
[----:B------:R-:W-:-:S03]  /*5ce0*/  IMAD.WIDE.U32 R134, R134, -0x326172a9, RZ ;  /* 0xcd9e8d5786867825 */ /* 0x000fc600078e00ff */
[----:B------:R-:W-:Y:S01]  /*5cf0*/  LOP3.LUT R127, R127, R138, R179, 0x96, !PT ;  /* 0x0000008a7f7f7212 */ /* 0x000fe200078e96b3 */
[----:B------:R-:W-:Y:S01]  /*5d00*/  IMAD.MOV.U32 R180, RZ, RZ, R134 ;  /* 0x000000ffffb47224 */ /* 0x000fe200078e0086 */
[----:B------:R-:W-:Y:S02]  /*5d10*/  IADD3 R179, PT, PT, R3, -0x695add53, RZ ;  /* 0x96a522ad03b37810 */ /* 0x000fe40007ffe0ff */
[----:B------:R-:W-:Y:S01]  /*5d20*/  LOP3.LUT R178, R132, R178, R135, 0x96, !PT ;  /* 0x000000b284b27212 */ /* 0x000fe200078e9687 */
[----:B------:R-:W-:-:S05]  /*5d30*/  IMAD.WIDE.U32 R126, R127, -0x2daee0ad, RZ ;  /* 0xd2511f537f7e7825 */ /* 0x000fca00078e00ff */
[----:B------:R-:W-:Y:S01]  /*5d40*/  LOP3.LUT R179, R179, R124, R127, 0x96, !PT ;  /* 0x0000007cb3b37212 */ /* 0x000fe200078e967f */
[----:B------:R-:W-:Y:S01]  /*5d50*/  IMAD.MOV.U32 R124, RZ, RZ, R136 ;  /* 0x000000ffff7c7224 */ /* 0x000fe200078e0088 */
[----:B------:R-:W-:Y:S01]  /*5d60*/  MOV R136, R126 ;  /* 0x0000007e00887202 */ /* 0x000fe20000000f00 */
[----:B------:R-:W-:-:S07]  /*5d70*/  IMAD.MOV.U32 R126, RZ, RZ, RZ ;  /* 0x000000ffff7e7224 */ /* 0x000fce00078e00ff */
.L_x_20663:
        /* <DEDUP_REMOVED lines=9> */
.L_x_20662:
        /* <DEDUP_REMOVED lines=15> */
.L_x_20668:
        /* <DEDUP_REMOVED lines=12> */
.L_x_20669:
        /* <DEDUP_REMOVED lines=46> */
[----:B------:R-:W-:Y:S01]  /*62a0*/  IMAD.MOV.U32 R127, RZ, RZ, RZ ;  /* 0x000000ffff7f7224 */ /* 0x000fe200078e00ff */
        /* <DEDUP_REMOVED lines=8> */
[----:B------:R-:W-:-:S07]  /*6330*/  IMAD.MOV.U32 R136, RZ, RZ, R134 ;  /* 0x000000ffff887224 */ /* 0x000fce00078e0086 */
.L_x_20667:
        /* <DEDUP_REMOVED lines=10> */
.L_x_20666:
        /* <DEDUP_REMOVED lines=15> */
.L_x_20672:
        /* <DEDUP_REMOVED lines=12> */
.L_x_20673:
        /* <DEDUP_REMOVED lines=50> */
[----:B------:R-:W-:Y:S01]  /*68b0*/  MOV R180, R138 ;  /* 0x0000008a00b47202 */ /* 0x000fe20000000f00 */
[----:B------:R-:W-:-:S04]  /*68c0*/  IMAD.WIDE.U32 R134, R133, -0x2daee0ad, RZ ;  /* 0xd2511f5385867825 */ /* 0x000fc800078e00ff */
[----:B------:R-:W-:Y:S01]  /*68d0*/  HFMA2 R133, -RZ, RZ, 0, 0 ;  /* 0x00000000ff857431 */ /* 0x000fe200000001ff */
[----:B------:R-:W-:Y:S01]  /*68e0*/  LOP3.LUT R179, R179, R126, R135, 0x96, !PT ;  /* 0x0000007eb3b37212 */ /* 0x000fe200078e9687 */
[----:B------:R-:W-:Y:S02]  /*68f0*/  IMAD.MOV.U32 R126, RZ, RZ, R136 ;  /* 0x000000ffff7e7224 */ /* 0x000fe400078e0088 */
[----:B------:R-:W-:-:S07]  /*6900*/  IMAD.MOV.U32 R136, RZ, RZ, R134 ;  /* 0x000000ffff887224 */ /* 0x000fce00078e0086 */
.L_x_20671:
        /* <DEDUP_REMOVED lines=9> */
.L_x_20670:
        /* <DEDUP_REMOVED lines=15> */
.L_x_20675:
        /* <DEDUP_REMOVED lines=12> */
.L_x_20676:
        /* <DEDUP_REMOVED lines=52> */
[----:B------:R-:W-:-:S04]  /*6e90*/  IMAD.WIDE.U32 R128, R127, -0x2daee0ad, RZ ;  /* 0xd2511f537f807825 */ /* 0x000fc800078e00ff */
[----:B------:R-:W-:Y:S01]  /*6ea0*/  IMAD.MOV.U32 R127, RZ, RZ, R136 ;  /* 0x000000ffff7f7224 */ /* 0x000fe200078e0088 */
[----:B------:R-:W-:Y:S02]  /*6eb0*/  LOP3.LUT R179, R179, R130, R129, 0x96, !PT ;  /* 0x00000082b3b37212 */ /* 0x000fe400078e9681 */
[----:B------:R-:W-:-:S07]  /*6ec0*/  MOV R136, R128 ;  /* 0x0000008000887202 */ /* 0x000fce0000000f00 */
.L_x_20674:
        /* <DEDUP_REMOVED lines=10> */
.L_x_20642:
[----:B------:R-:W0:Y:S02]  /*6f70*/  LDC.64 R192, c[0x0][0x3a8] ;  /* 0x0000ea00ffc07b82 */ /* 0x000e240000000a00 */
[----:B0-----:R-:W-:-:S05]  /*6f80*/  IMAD.WIDE.U32 R128, R169, 0x20, R192 ;  /* 0x00000020a9807825 */ /* 0x001fca00078e00c0 */
[----:B-----5:R0:W-:Y:S04]  /*6f90*/  STG.E.128 desc[UR6][R128.64], R116 ;  /* 0x0000007480007986 */ /* 0x0201e8000c101d06 */
        /* <DEDUP_REMOVED lines=22> */
.L_x_20677:
[----:B------:R-:W-:Y:S05]  /*7100*/  @!P0 BRA `(.L_x_20678) ;  /* 0x0000000000108947 */ /* 0x000fea0003800000 */
[----:B------:R-:W2:Y:S01]  /*7110*/  LDC.64 R120, c[0x0][0x390] ;  /* 0x0000e400ff787b82 */ /* 0x000ea20000000a00 */
[----:B------:R-:W-:-:S04]  /*7120*/  VIADD R123, R168, 0x80 ;  /* 0x00000080a87b7836 */ /* 0x000fc80000000000 */
[----:B--2---:R-:W-:-:S06]  /*7130*/  IMAD.WIDE.U32 R120, R123, 0x10, R120 ;  /* 0x000000107b787825 */ /* 0x004fcc00078e0078 */
[----:B------:R-:W5:Y:S02]  /*7140*/  LDG.E.128 R120, desc[UR6][R120.64] ;  /* 0x0000000678787981 */ /* 0x000f64000c1e1d00 */
.L_x_20678:
[----:B------:R-:W-:Y:S05]  /*7150*/  BRA.U !UP0, `(.L_x_20679) ;  /* 0x0000003108c87547 */ /* 0x000fea000b800000 */
[----:B------:R-:W2:Y:S01]  /*7160*/  LDC.64 R140, c[0x0][0x3a0] ;  /* 0x0000e800ff8c7b82 */ /* 0x000ea20000000a00 */
[----:B01----:R-:W-:-:S05]  /*7170*/  IADD3 R129, PT, PT, R169, 0x80, RZ ;  /* 0x00000080a9817810 */ /* 0x003fca0007ffe0ff */
[----:B--2---:R-:W-:-:S05]  /*7180*/  IMAD.WIDE.U32 R140, R129, 0x20, R140 ;  /* 0x00000020818c7825 */ /* 0x004fca00078e008c */
[----:B------:R0:W5:Y:S04]  /*7190*/  LDG.E.128 R128, desc[UR6][R140.64] ;  /* 0x000000068c807981 */ /* 0x000168000c1e1d00 */
[----:B------:R0:W5:Y:S01]  /*71a0*/  LDG.E.128 R132, desc[UR6][R140.64+0x10] ;  /* 0x000010068c847981 */ /* 0x000162000c1e1d00 */
[----:B------:R-:W-:-:S13]  /*71b0*/  ISETP.GT.AND P1, PT, R0, RZ, PT ;  /* 0x000000ff0000720c */ /* 0x000fda0003f24270 */
[----:B------:R-:W-:Y:S02]  /*71c0*/  @!P1 IMAD.MOV.U32 R139, RZ, RZ, R137 ;  /* 0x000000ffff8b9224 */ /* 0x000fe400078e0089 */
[----:B------:R-:W-:Y:S01]  /*71d0*/  @!P1 IMAD.MOV.U32 R138, RZ, RZ, R136 ;  /* 0x000000ffff8a9224 */ /* 0x000fe200078e0088 */
[----:B0-----:R-:W-:Y:S06]  /*71e0*/  @!P1 BRA `(.L_x_20680) ;  /* 0x0000000400889947 */ /* 0x001fec0003800000 */
        /* <DEDUP_REMOVED lines=15> */
.L_x_20682:
        /* <DEDUP_REMOVED lines=12> */
.L_x_20683:
        /* <DEDUP_REMOVED lines=57> */
[----:B------:R-:W-:Y:S01]  /*7730*/  IMAD.MOV.U32 R139, RZ, RZ, RZ ;  /* 0x000000ffff8b7224 */ /* 0x000fe200078e00ff */
[----:B------:R-:W-:Y:S01]  /*7740*/  LOP3.LUT R179, R179, R138, R141, 0x96, !PT ;  /* 0x0000008ab3b37212 */ /* 0x000fe200078e968d */
[----:B------:R-:W-:Y:S01]  /*7750*/  IMAD.MOV.U32 R138, RZ, RZ, R140 ;  /* 0x000000ffff8a7224 */ /* 0x000fe200078e008c */
[----:B------:R-:W-:-:S07]  /*7760*/  MOV R140, R136 ;  /* 0x00000088008c7202 */ /* 0x000fce0000000f00 */
.L_x_20681:
        /* <DEDUP_REMOVED lines=10> */
.L_x_20680:
        /* <DEDUP_REMOVED lines=18> */
.L_x_20686:
        /* <DEDUP_REMOVED lines=12> */
.L_x_20687:
        /* <DEDUP_REMOVED lines=61> */
.L_x_20685:
        /* <DEDUP_REMOVED lines=11> */
.L_x_20684:
        /* <DEDUP_REMOVED lines=18> */
.L_x_20690:
        /* <DEDUP_REMOVED lines=12> */
.L_x_20691:
        /* <DEDUP_REMOVED lines=61> */
.L_x_20689:
        /* <DEDUP_REMOVED lines=10> */
.L_x_20688:
        /* <DEDUP_REMOVED lines=18> */
.L_x_20694:
        /* <DEDUP_REMOVED lines=12> */
.L_x_20695:
        /* <DEDUP_REMOVED lines=61> */
.L_x_20693:
        /* <DEDUP_REMOVED lines=11> */
.L_x_20692:
        /* <DEDUP_REMOVED lines=18> */
.L_x_20698:
        /* <DEDUP_REMOVED lines=12> */
.L_x_20699:
        /* <DEDUP_REMOVED lines=61> */
.L_x_20697:
        /* <DEDUP_REMOVED lines=10> */
.L_x_20696:
        /* <DEDUP_REMOVED lines=18> */
.L_x_20702:
        /* <DEDUP_REMOVED lines=12> */
.L_x_20703:
        /* <DEDUP_REMOVED lines=61> */
.L_x_20701:
        /* <DEDUP_REMOVED lines=11> */
.L_x_20700:
        /* <DEDUP_REMOVED lines=18> */
.L_x_20706:
        /* <DEDUP_REMOVED lines=12> */
.L_x_20707:
        /* <DEDUP_REMOVED lines=61> */
.L_x_20705:
        /* <DEDUP_REMOVED lines=10> */
.L_x_20704:
        /* <DEDUP_REMOVED lines=18> */
.L_x_20710:
        /* <DEDUP_REMOVED lines=12> */
.L_x_20711:
        /* <DEDUP_REMOVED lines=56> */
[----:B------:R-:W-:-:S04]  /*a380*/  LOP3.LUT R178, R137, R178, R141, 0x96, !PT ;  /* 0x000000b289b27212 */ /* 0x000fc800078e968d */
[----:B------:R-:W-:Y:S01]  /*a390*/  LOP3.LUT R179, R179, R136, R145, 0x96, !PT ;  /* 0x00000088b3b37212 */ /* 0x000fe200078e9691 */
[----:B------:R-:W-:Y:S02]  /*a3a0*/  HFMA2 R145, -RZ, RZ, 0, 0 ;  /* 0x00000000ff917431 */ /* 0x000fe400000001ff */
[----:B------:R-:W-:-:S07]  /*a3b0*/  IMAD.MOV.U32 R136, RZ, RZ, R138 ;  /* 0x000000ffff887224 */ /* 0x000fce00078e008a */
.L_x_20709:
        /* <DEDUP_REMOVED lines=12> */
.L_x_20679:
[----:B-1----:R-:W-:Y:S01]  /*a480*/  MOV R130, R137 ;  /* 0x0000008900827202 */ /* 0x002fe20000000f00 */
[----:B------:R-:W-:Y:S02]  /*a490*/  IMAD.MOV.U32 R144, RZ, RZ, R136 ;  /* 0x000000ffff907224 */ /* 0x000fe400078e0088 */
[----:B0-----:R-:W-:Y:S01]  /*a4a0*/  IMAD.MOV.U32 R128, RZ, RZ, RZ ;  /* 0x000000ffff807224 */ /* 0x001fe200078e00ff */
        /* <DEDUP_REMOVED lines=16> */
.L_x_20714:
        /* <DEDUP_REMOVED lines=12> */
.L_x_20715:
        /* <DEDUP_REMOVED lines=60> */
.L_x_20713:
        /* <DEDUP_REMOVED lines=9> */
.L_x_20712:
        /* <DEDUP_REMOVED lines=15> */
.L_x_20718:
        /* <DEDUP_REMOVED lines=12> */
.L_x_20719:
        /* <DEDUP_REMOVED lines=61> */
.L_x_20717:
        /* <DEDUP_REMOVED lines=10> */
.L_x_20716:
        /* <DEDUP_REMOVED lines=15> */
.L_x_20722:
        /* <DEDUP_REMOVED lines=12> */
.L_x_20723:
        /* <DEDUP_REMOVED lines=61> */
.L_x_20721:
        /* <DEDUP_REMOVED lines=9> */
.L_x_20720:
        /* <DEDUP_REMOVED lines=15> */
.L_x_20726:
        /* <DEDUP_REMOVED lines=12> */
.L_x_20727:
        /* <DEDUP_REMOVED lines=61> */
.L_x_20725:
        /* <DEDUP_REMOVED lines=10> */
.L_x_20724:
        /* <DEDUP_REMOVED lines=15> */
.L_x_20730:
        /* <DEDUP_REMOVED lines=12> */
.L_x_20731:
        /* <DEDUP_REMOVED lines=61> */
.L_x_20729:
        /* <DEDUP_REMOVED lines=9> */
.L_x_20728:
        /* <DEDUP_REMOVED lines=15> */
.L_x_20734:
        /* <DEDUP_REMOVED lines=12> */
.L_x_20735:
        /* <DEDUP_REMOVED lines=61> */
.L_x_20733:
        /* <DEDUP_REMOVED lines=10> */
.L_x_20732:
        /* <DEDUP_REMOVED lines=15> */
.L_x_20738:
        /* <DEDUP_REMOVED lines=12> */
.L_x_20739:
        /* <DEDUP_REMOVED lines=61> */
.L_x_20737:
        /* <DEDUP_REMOVED lines=9> */
.L_x_20736:
        /* <DEDUP_REMOVED lines=15> */
.L_x_20741:
        /* <DEDUP_REMOVED lines=12> */
.L_x_20742:
        /* <DEDUP_REMOVED lines=61> */
.L_x_20740:
        /* <DEDUP_REMOVED lines=10> */
.L_x_20708:
[----:B------:R-:W-:-:S05]  /*d570*/  IADD3 R137, PT, PT, R169, 0x80, RZ ;  /* 0x00000080a9897810 */ /* 0x000fca0007ffe0ff */
[----:B------:R-:W-:-:S05]  /*d580*/  IMAD.WIDE.U32 R136, R137, 0x20, R192 ;  /* 0x0000002089887825 */ /* 0x000fca00078e00c0 */
[----:B-----5:R0:W-:Y:S04]  /*d590*/  STG.E.128 desc[UR6][R136.64], R128 ;  /* 0x0000008088007986 */ /* 0x0201e8000c101d06 */
        /* <DEDUP_REMOVED lines=23> */
.L_x_20743:
[----:B------:R-:W-:Y:S05]  /*d710*/  @!P0 BRA `(.L_x_20744) ;  /* 0x0000000000108947 */ /* 0x000fea0003800000 */
[----:B------:R-:W2:Y:S01]  /*d720*/  LDC.64 R120, c[0x0][0x390] ;  /* 0x0000e400ff787b82 */ /* 0x000ea20000000a00 */
[----:B------:R-:W-:-:S05]  /*d730*/  IADD3 R123, PT, PT, R168, 0x100, RZ ;  /* 0x00000100a87b7810 */ /* 0x000fca0007ffe0ff */
[----:B--2---:R-:W-:-:S06]  /*d740*/  IMAD.WIDE.U32 R120, R123, 0x10, R120 ;  /* 0x000000107b787825 */ /* 0x004fcc00078e0078 */
[----:B------:R-:W5:Y:S02]  /*d750*/  LDG.E.128 R120, desc[UR6][R120.64] ;  /* 0x0000000678787981 */ /* 0x000f64000c1e1d00 */
.L_x_20744:
[----:B------:R-:W-:Y:S05]  /*d760*/  BRA.U !UP0, `(.L_x_20745) ;  /* 0x0000003108c87547 */ /* 0x000fea000b800000 */
[----:B------:R-:W2:Y:S01]  /*d770*/  LDC.64 R148, c[0x0][0x3a0] ;  /* 0x0000e800ff947b82 */ /* 0x000ea20000000a00 */
[----:B01----:R-:W-:-:S04]  /*d780*/  VIADD R137, R169, 0x100 ;  /* 0x00000100a9897836 */ /* 0x003fc80000000000 */
[----:B--2---:R-:W-:-:S05]  /*d790*/  IMAD.WIDE.U32 R148, R137, 0x20, R148 ;  /* 0x0000002089947825 */ /* 0x004fca00078e0094 */
        /* <DEDUP_REMOVED lines=21> */
.L_x_20748:
        /* <DEDUP_REMOVED lines=12> */
.L_x_20749:
        /* <DEDUP_REMOVED lines=55> */
[----:B------:R-:W-:Y:S02]  /*dd20*/  IMAD.MOV.U32 R180, RZ, RZ, R150 ;  /* 0x000000ffffb47224 */ /* 0x000fe400078e0096 */
[----:B------:R-:W-:-:S04]  /*dd30*/  IMAD.WIDE.U32 R148, R145, -0x2daee0ad, RZ ;  /* 0xd2511f5391947825 */ /* 0x000fc800078e00ff */
[----:B------:R-:W-:Y:S01]  /*dd40*/  IMAD.MOV.U32 R147, RZ, RZ, RZ ;  /* 0x000000ffff937224 */ /* 0x000fe200078e00ff */
[----:B------:R-:W-:Y:S02]  /*dd50*/  LOP3.LUT R179, R179, R146, R149, 0x96, !PT ;  /* 0x00000092b3b37212 */ /* 0x000fe400078e9695 */
[----:B------:R-:W-:Y:S01]  /*dd60*/  MOV R146, R148 ;  /* 0x0000009400927202 */ /* 0x000fe20000000f00 */
[----:B------:R-:W-:-:S07]  /*dd70*/  IMAD.MOV.U32 R148, RZ, RZ, R144 ;  /* 0x000000ffff947224 */ /* 0x000fce00078e0090 */
.L_x_20747:
        /* <DEDUP_REMOVED lines=10> */
.L_x_20746:
        /* <DEDUP_REMOVED lines=18> */
.L_x_20752:
        /* <DEDUP_REMOVED lines=12> */
.L_x_20753:
        /* <DEDUP_REMOVED lines=61> */
.L_x_20751:
        /* <DEDUP_REMOVED lines=11> */
.L_x_20750:
        /* <DEDUP_REMOVED lines=18> */
.L_x_20756:
        /* <DEDUP_REMOVED lines=12> */
.L_x_20757:
        /* <DEDUP_REMOVED lines=61> */
.L_x_20755:
        /* <DEDUP_REMOVED lines=10> */
.L_x_20754:
        /* <DEDUP_REMOVED lines=18> */
.L_x_20760:
        /* <DEDUP_REMOVED lines=12> */
.L_x_20761:
        /* <DEDUP_REMOVED lines=61> */
.L_x_20759:
        /* <DEDUP_REMOVED lines=11> */
.L_x_20758:
        /* <DEDUP_REMOVED lines=18> */
.L_x_20764:
        /* <DEDUP_REMOVED lines=12> */
.L_x_20765:
        /* <DEDUP_REMOVED lines=61> */
.L_x_20763:
        /* <DEDUP_REMOVED lines=10> */
.L_x_20762:
        /* <DEDUP_REMOVED lines=18> */
.L_x_20768:
        /* <DEDUP_REMOVED lines=12> */
.L_x_20769:
        /* <DEDUP_REMOVED lines=55> */
[----:B------:R-:W-:Y:S01]  /*fcd0*/  IMAD.MOV.U32 R145, RZ, RZ, RZ ;  /* 0x000000ffff917224 */ /* 0x000fe200078e00ff */
[----:B------:R-:W-:Y:S01]  /*fce0*/  MOV R180, R150 ;  /* 0x0000009600b47202 */ /* 0x000fe20000000f00 */
[----:B------:R-:W-:-:S05]  /*fcf0*/  IMAD.WIDE.U32 R148, R147, -0x2daee0ad, RZ ;  /* 0xd2511f5393947825 */ /* 0x000fca00078e00ff */
[----:B------:R-:W-:Y:S01]  /*fd00*/  LOP3.LUT R179, R179, R144, R149, 0x96, !PT ;  /* 0x00000090b3b37212 */ /* 0x000fe200078e9695 */
[----:B------:R-:W-:Y:S01]  /*fd10*/  IMAD.MOV.U32 R144, RZ, RZ, R148 ;  /* 0x000000ffff907224 */ /* 0x000fe200078e0094 */
[----:B------:R-:W-:-:S07]  /*fd20*/  MOV R148, R146 ;  /* 0x0000009200947202 */ /* 0x000fce0000000f00 */
.L_x_20767:
        /* <DEDUP_REMOVED lines=11> */
.L_x_20766:
        /* <DEDUP_REMOVED lines=18> */
.L_x_20772:
        /* <DEDUP_REMOVED lines=12> */
.L_x_20773:
        /* <DEDUP_REMOVED lines=61> */
.L_x_20771:
        /* <DEDUP_REMOVED lines=10> */
.L_x_20770:
        /* <DEDUP_REMOVED lines=18> */
.L_x_20776:
        /* <DEDUP_REMOVED lines=12> */
.L_x_20777:
        /* <DEDUP_REMOVED lines=56> */
[----:B------:R-:W-:-:S05]  /*10990*/  IMAD.WIDE.U32 R152, R152, -0x2daee0ad, RZ ;  /* 0xd2511f5398987825 */ /* 0x000fca00078e00ff */
[----:B------:R-:W-:Y:S01]  /*109a0*/  LOP3.LUT R179, R179, R144, R153, 0x96, !PT ;  /* 0x00000090b3b37212 */ /* 0x000fe200078e9699 */
[----:B------:R-:W-:Y:S02]  /*109b0*/  HFMA2 R153, -RZ, RZ, 0, 0 ;  /* 0x00000000ff997431 */ /* 0x000fe400000001ff */
[----:B------:R-:W-:-:S07]  /*109c0*/  IMAD.MOV.U32 R144, RZ, RZ, R146 ;  /* 0x000000ffff907224 */ /* 0x000fce00078e0092 */
.L_x_20775:
        /* <DEDUP_REMOVED lines=12> */
.L_x_20745:
[----:B------:R-:W-:Y:S01]  /*10a90*/  IMAD.MOV.U32 R138, RZ, RZ, R145 ;  /* 0x000000ffff8a7224 */ /* 0x000fe200078e0091 */
[----:B------:R-:W-:Y:S01]  /*10aa0*/  MOV R152, R144 ;  /* 0x0000009000987202 */ /* 0x000fe20000000f00 */
[----:B01----:R-:W-:Y:S01]  /*10ab0*/  IMAD.MOV.U32 R136, RZ, RZ, RZ ;  /* 0x000000ffff887224 */ /* 0x003fe200078e00ff */
        /* <DEDUP_REMOVED lines=16> */
.L_x_20780:
        /* <DEDUP_REMOVED lines=12> */
.L_x_20781:
        /* <DEDUP_REMOVED lines=59> */
[----:B------:R-:W-:-:S07]  /*11030*/  IMAD.MOV.U32 R136, RZ, RZ, R144 ;  /* 0x000000ffff887224 */ /* 0x000fce00078e0090 */
.L_x_20779:
        /* <DEDUP_REMOVED lines=9> */
.L_x_20778:
        /* <DEDUP_REMOVED lines=15> */
.L_x_20784:
        /* <DEDUP_REMOVED lines=12> */
.L_x_20785:
        /* <DEDUP_REMOVED lines=57> */
[----:B------:R-:W-:-:S04]  /*11610*/  IMAD.WIDE.U32 R140, R137, -0x2daee0ad, RZ ;  /* 0xd2511f53898c7825 */ /* 0x000fc800078e00ff */
[----:B------:R-:W-:Y:S01]  /*11620*/  IMAD.MOV.U32 R137, RZ, RZ, R152 ;  /* 0x000000ffff897224 */ /* 0x000fe200078e0098 */
[----:B------:R-:W-:Y:S02]  /*11630*/  LOP3.LUT R179, R179, R138, R141, 0x96, !PT ;  /* 0x0000008ab3b37212 */ /* 0x000fe400078e968d */
[----:B------:R-:W-:-:S07]  /*11640*/  MOV R152, R140 ;  /* 0x0000008c00987202 */ /* 0x000fce0000000f00 */
.L_x_20783:
        /* <DEDUP_REMOVED lines=10> */
.L_x_20782:
        /* <DEDUP_REMOVED lines=15> */
.L_x_20788:
        /* <DEDUP_REMOVED lines=12> */
.L_x_20789:
        /* <DEDUP_REMOVED lines=61> */
.L_x_20787:
        /* <DEDUP_REMOVED lines=9> */
.L_x_20786:
        /* <DEDUP_REMOVED lines=15> */
.L_x_20792:
        /* <DEDUP_REMOVED lines=12> */
.L_x_20793:
        /* <DEDUP_REMOVED lines=61> */
.L_x_20791:
        /* <DEDUP_REMOVED lines=10> */
.L_x_20790:
        /* <DEDUP_REMOVED lines=15> */
.L_x_20796:
        /* <DEDUP_REMOVED lines=12> */
.L_x_20797:
        /* <DEDUP_REMOVED lines=61> */
.L_x_20795:
        /* <DEDUP_REMOVED lines=9> */
.L_x_20794:
        /* <DEDUP_REMOVED lines=15> */
.L_x_20800:
        /* <DEDUP_REMOVED lines=12> */
.L_x_20801:
        /* <DEDUP_REMOVED lines=61> */
.L_x_20799:
        /* <DEDUP_REMOVED lines=10> */
.L_x_20798:
        /* <DEDUP_REMOVED lines=15> */
.L_x_20804:
        /* <DEDUP_REMOVED lines=12> */
.L_x_20805:
        /* <DEDUP_REMOVED lines=61> */
.L_x_20803:
        /* <DEDUP_REMOVED lines=9> */
.L_x_20802:
        /* <DEDUP_REMOVED lines=15> */
.L_x_20807:
        /* <DEDUP_REMOVED lines=12> */
.L_x_20808:
        /* <DEDUP_REMOVED lines=59> */
[----:B------:R-:W-:Y:S02]  /*13ac0*/  LOP3.LUT R179, R179, R144, R147, 0x96, !PT ;  /* 0x00000090b3b37212 */ /* 0x000fe400078e9693 */
[----:B------:R-:W-:-:S07]  /*13ad0*/  MOV R152, R146 ;  /* 0x0000009200987202 */ /* 0x000fce0000000f00 */
.L_x_20806:
        /* <DEDUP_REMOVED lines=10> */
.L_x_20774:
        /* <DEDUP_REMOVED lines=26> */
.L_x_20809:
[----:B------:R-:W-:Y:S05]  /*13d20*/  @!P0 BRA `(.L_x_20810) ;  /* 0x0000000000108947 */ /* 0x000fea0003800000 */
[----:B------:R-:W2:Y:S01]  /*13d30*/  LDC.64 R120, c[0x0][0x390] ;  /* 0x0000e400ff787b82 */ /* 0x000ea20000000a00 */
[----:B------:R-:W-:-:S04]  /*13d40*/  VIADD R123, R168, 0x180 ;  /* 0x00000180a87b7836 */ /* 0x000fc80000000000 */
[----:B--2---:R-:W-:-:S06]  /*13d50*/  IMAD.WIDE.U32 R120, R123, 0x10, R120 ;  /* 0x000000107b787825 */ /* 0x004fcc00078e0078 */
[----:B------:R-:W5:Y:S02]  /*13d60*/  LDG.E.128 R120, desc[UR6][R120.64] ;  /* 0x0000000678787981 */ /* 0x000f64000c1e1d00 */
.L_x_20810:
[----:B------:R-:W-:Y:S05]  /*13d70*/  BRA.U !UP0, `(.L_x_20811) ;  /* 0x0000003108c87547 */ /* 0x000fea000b800000 */
[----:B------:R-:W2:Y:S01]  /*13d80*/  LDC.64 R156, c[0x0][0x3a0] ;  /* 0x0000e800ff9c7b82 */ /* 0x000ea20000000a00 */
[----:B01----:R-:W-:-:S05]  /*13d90*/  IADD3 R145, PT, PT, R169, 0x180, RZ ;  /* 0x00000180a9917810 */ /* 0x003fca0007ffe0ff */
        /* <DEDUP_REMOVED lines=22> */
.L_x_20814:
        /* <DEDUP_REMOVED lines=12> */
.L_x_20815:
        /* <DEDUP_REMOVED lines=61> */
.L_x_20813:
        /* <DEDUP_REMOVED lines=10> */
.L_x_20812:
        /* <DEDUP_REMOVED lines=18> */
.L_x_20818:
        /* <DEDUP_REMOVED lines=12> */
.L_x_20819:
        /* <DEDUP_REMOVED lines=61> */
.L_x_20817:
        /* <DEDUP_REMOVED lines=11> */
.L_x_20816:
        /* <DEDUP_REMOVED lines=18> */
.L_x_20822:
        /* <DEDUP_REMOVED lines=12> */
.L_x_20823:
        /* <DEDUP_REMOVED lines=61> */
.L_x_20821:
        /* <DEDUP_REMOVED lines=10> */
.L_x_20820:
        /* <DEDUP_REMOVED lines=18> */
.L_x_20826:
        /* <DEDUP_REMOVED lines=12> */
.L_x_20827:
        /* <DEDUP_REMOVED lines=61> */
.L_x_20825:
        /* <DEDUP_REMOVED lines=11> */
.L_x_20824:
        /* <DEDUP_REMOVED lines=18> */
.L_x_20830:
        /* <DEDUP_REMOVED lines=12> */
.L_x_20831:
        /* <DEDUP_REMOVED lines=61> */
.L_x_20829:
        /* <DEDUP_REMOVED lines=10> */
.L_x_20828:
        /* <DEDUP_REMOVED lines=18> */
.L_x_20834:
        /* <DEDUP_REMOVED lines=12> */
.L_x_20835:
        /* <DEDUP_REMOVED lines=61> */
.L_x_20833:
        /* <DEDUP_REMOVED lines=11> */
.L_x_20832:
        /* <DEDUP_REMOVED lines=18> */
.L_x_20838:
        /* <DEDUP_REMOVED lines=12> */
.L_x_20839:
        /* <DEDUP_REMOVED lines=61> */
.L_x_20837:
        /* <DEDUP_REMOVED lines=10> */
.L_x_20836:
        /* <DEDUP_REMOVED lines=18> */
.L_x_20842:
        /* <DEDUP_REMOVED lines=12> */
.L_x_20843:
        /* <DEDUP_REMOVED lines=58> */
[----:B------:R-:W-:Y:S01]  /*16fc0*/  IMAD.MOV.U32 R161, RZ, RZ, RZ ;  /* 0x000000ffffa17224 */ /* 0x000fe200078e00ff */
[----:B------:R-:W-:-:S07]  /*16fd0*/  MOV R152, R154 ;  /* 0x0000009a00987202 */ /* 0x000fce0000000f00 */
.L_x_20841:
        /* <DEDUP_REMOVED lines=12> */
.L_x_20811:
[----:B01----:R-:W-:Y:S01]  /*170a0*/  HFMA2 R144, -RZ, RZ, 0, 0 ;  /* 0x00000000ff907431 */ /* 0x003fe200000001ff */
        /* <DEDUP_REMOVED lines=18> */
.L_x_20846:
        /* <DEDUP_REMOVED lines=12> */
.L_x_20847:
        /* <DEDUP_REMOVED lines=60> */
.L_x_20845:
        /* <DEDUP_REMOVED lines=9> */
.L_x_20844:
        /* <DEDUP_REMOVED lines=15> */
.L_x_20850:
        /* <DEDUP_REMOVED lines=12> */
.L_x_20851:
        /* <DEDUP_REMOVED lines=61> */
.L_x_20849:
        /* <DEDUP_REMOVED lines=10> */
.L_x_20848:
        /* <DEDUP_REMOVED lines=15> */
.L_x_20854:
        /* <DEDUP_REMOVED lines=12> */
.L_x_20855:
        /* <DEDUP_REMOVED lines=58> */
[----:B------:R-:W-:Y:S01]  /*18250*/  IMAD.MOV.U32 R146, RZ, RZ, R160 ;  /* 0x000000ffff927224 */ /* 0x000fe200078e00a0 */
[----:B------:R-:W-:Y:S01]  /*18260*/  MOV R160, R148 ;  /* 0x0000009400a07202 */ /* 0x000fe20000000f00 */
[----:B------:R-:W-:-:S07]  /*18270*/  IMAD.MOV.U32 R148, RZ, RZ, RZ ;  /* 0x000000ffff947224 */ /* 0x000fce00078e00ff */
.L_x_20853:
        /* <DEDUP_REMOVED lines=9> */
.L_x_20852:
        /* <DEDUP_REMOVED lines=15> */
.L_x_20858:
        /* <DEDUP_REMOVED lines=12> */
.L_x_20859:
        /* <DEDUP_REMOVED lines=61> */
.L_x_20857:
        /* <DEDUP_REMOVED lines=10> */
.L_x_20856:
        /* <DEDUP_REMOVED lines=15> */
.L_x_20862:
        /* <DEDUP_REMOVED lines=12> */
.L_x_20863:
        /* <DEDUP_REMOVED lines=61> */
.L_x_20861:
        /* <DEDUP_REMOVED lines=9> */
.L_x_20860:
        /* <DEDUP_REMOVED lines=15> */
.L_x_20866:
        /* <DEDUP_REMOVED lines=12> */
.L_x_20867:
        /* <DEDUP_REMOVED lines=61> */
.L_x_20865:
        /* <DEDUP_REMOVED lines=10> */
.L_x_20864:
        /* <DEDUP_REMOVED lines=15> */
.L_x_20870:
        /* <DEDUP_REMOVED lines=12> */
.L_x_20871:
        /* <DEDUP_REMOVED lines=61> */
.L_x_20869:
        /* <DEDUP_REMOVED lines=9> */
.L_x_20868:
        /* <DEDUP_REMOVED lines=15> */
.L_x_20873:
        /* <DEDUP_REMOVED lines=12> */
.L_x_20874:
        /* <DEDUP_REMOVED lines=56> */
[----:B------:R-:W-:Y:S02]  /*1a0a0*/  MOV R151, R160 ;  /* 0x000000a000977202 */ /* 0x000fe40000000f00 */
[----:B------:R-:W-:Y:S01]  /*1a0b0*/  LOP3.LUT R178, R153, R178, R157, 0x96, !PT ;  /* 0x000000b299b27212 */ /* 0x000fe200078e969d */
[----:B------:R-:W-:Y:S01]  /*1a0c0*/  IMAD.MOV.U32 R180, RZ, RZ, R156 ;  /* 0x000000ffffb47224 */ /* 0x000fe200078e009c */
[----:B------:R-:W-:Y:S01]  /*1a0d0*/  LOP3.LUT R179, R179, R152, R155, 0x96, !PT ;  /* 0x00000098b3b37212 */ /* 0x000fe200078e969b */
[----:B------:R-:W-:-:S07]  /*1a0e0*/  IMAD.MOV.U32 R160, RZ, RZ, R154 ;  /* 0x000000ffffa07224 */ /* 0x000fce00078e009a */
.L_x_20872:
        /* <DEDUP_REMOVED lines=10> */
.L_x_20840:
[----:B------:R-:W-:-:S04]  /*1a190*/  VIADD R153, R169, 0x180 ;  /* 0x00000180a9997836 */ /* 0x000fc80000000000 */
[----:B------:R-:W-:-:S05]  /*1a1a0*/  IMAD.WIDE.U32 R152, R153, 0x20, R192 ;  /* 0x0000002099987825 */ /* 0x000fca00078e00c0 */
[----:B-----5:R0:W-:Y:S04]  /*1a1b0*/  STG.E.128 desc[UR6][R152.64], R144 ;  /* 0x0000009098007986 */ /* 0x0201e8000c101d06 */
        /* <DEDUP_REMOVED lines=23> */
.L_x_20875:
[----:B------:R-:W-:Y:S05]  /*1a330*/  @!P0 BRA `(.L_x_20876) ;  /* 0x0000000000108947 */ /* 0x000fea0003800000 */
[----:B------:R-:W2:Y:S01]  /*1a340*/  LDC.64 R120, c[0x0][0x390] ;  /* 0x0000e400ff787b82 */ /* 0x000ea20000000a00 */
[----:B------:R-:W-:-:S05]  /*1a350*/  IADD3 R123, PT, PT, R168, 0x200, RZ ;  /* 0x00000200a87b7810 */ /* 0x000fca0007ffe0ff */
[----:B--2---:R-:W-:-:S06]  /*1a360*/  IMAD.WIDE.U32 R120, R123, 0x10, R120 ;  /* 0x000000107b787825 */ /* 0x004fcc00078e0078 */
[----:B------:R-:W5:Y:S02]  /*1a370*/  LDG.E.128 R120, desc[UR6][R120.64] ;  /* 0x0000000678787981 */ /* 0x000f64000c1e1d00 */
.L_x_20876:
[----:B------:R-:W-:Y:S05]  /*1a380*/  BRA.U !UP0, `(.L_x_20877) ;  /* 0x0000003108c87547 */ /* 0x000fea000b800000 */
[----:B------:R-:W2:Y:S01]  /*1a390*/  LDC.64 R164, c[0x0][0x3a0] ;  /* 0x0000e800ffa47b82 */ /* 0x000ea20000000a00 */
[----:B01----:R-:W-:-:S04]  /*1a3a0*/  VIADD R153, R169, 0x200 ;  /* 0x00000200a9997836 */ /* 0x003fc80000000000 */
[----:B--2---:R-:W-:-:S05]  /*1a3b0*/  IMAD.WIDE.U32 R164, R153, 0x20, R164 ;  /* 0x0000002099a47825 */ /* 0x004fca00078e00a4 */
        /* <DEDUP_REMOVED lines=21> */
.L_x_20880:
        /* <DEDUP_REMOVED lines=12> */
.L_x_20881:
        /* <DEDUP_REMOVED lines=61> */
.L_x_20879:
[----:B------:R-:W-:Y:S01]  /*1a9a0*/  I2FP.F32.U32 R160, R164 ;  /* 0x000000a400a07245 */ /* 0x000fe20000201000 */
[----:B-----5:R-:W-:Y:S01]  /*1a9b0*/  IMAD.U32 R164, R120, 0x10000, RZ ;  /* 0x0001000078a47824 */ /* 0x020fe200078e00ff */
[----:B------:R-:W-:-:S03]  /*1a9c0*/  MOV R161, 0x2f800000 ;  /* 0x2f80000000a17802 */ /* 0x000fc60000000f00 */
[----:B------:R-:W-:Y:S02]  /*1a9d0*/  FMUL.FTZ R164, R164, UR13 ;  /* 0x0000000da4a47c20 */ /* 0x000fe40008410000 */
[----:B------:R-:W-:Y:S02]  /*1a9e0*/  FFMA.FTZ R160, R160, R161, 1.1641532182693481445e-10 ;  /* 0x2f000000a0a07423 */ /* 0x000fe400000100a1 */
[----:B------:R-:W-:-:S03]  /*1a9f0*/  FMUL.FTZ R161, R164, UR12 ;  /* 0x0000000ca4a17c20 */ /* 0x000fc60008410000 */
[----:B------:R-:W-:-:S04]  /*1aa00*/  FSETP.GTU.FTZ.AND P2, PT, R160, UR10, PT ;  /* 0x0000000aa0007c0b */ /* 0x000fc8000bf5c000 */
[----:B------:R-:W-:Y:S02]  /*1aa10*/  FSEL R161, R161, RZ, !P2 ;  /* 0x000000ffa1a17208 */ /* 0x000fe40005000000 */
[----:B------:R-:W-:-:S03]  /*1aa20*/  SEL R182, RZ, 0x1, P2 ;  /* 0x00000001ffb67807 */ /* 0x000fc60001000000 */
[----:B------:R-:W-:-:S07]  /*1aa30*/  FADD.FTZ R152, R152, R161 ;  /* 0x000000a198987221 */ /* 0x000fce0000010000 */
.L_x_20878:
        /* <DEDUP_REMOVED lines=18> */
.L_x_20884:
        /* <DEDUP_REMOVED lines=12> */
.L_x_20885:
        /* <DEDUP_REMOVED lines=61> */
.L_x_20883:
        /* <DEDUP_REMOVED lines=8> */
[----:B------:R-:W-:Y:S02]  /*1b070*/  FSEL R162, R163, RZ, !P2 ;  /* 0x000000ffa3a27208 */ /* 0x000fe40005000000 */
[----:B------:R-:W-:-:S03]  /*1b080*/  SEL R184, RZ, 0x1, P2 ;  /* 0x00000001ffb87807 */ /* 0x000fc60001000000 */
[----:B------:R-:W-:-:S07]  /*1b090*/  FADD.FTZ R153, R153, R162 ;  /* 0x000000a299997221 */ /* 0x000fce0000010000 */
.L_x_20882:
        /* <DEDUP_REMOVED lines=18> */
.L_x_20888:
        /* <DEDUP_REMOVED lines=12> */
.L_x_20889:
        /* <DEDUP_REMOVED lines=61> */
.L_x_20887:
        /* <DEDUP_REMOVED lines=10> */
.L_x_20886:
        /* <DEDUP_REMOVED lines=18> */
.L_x_20892:
        /* <DEDUP_REMOVED lines=12> */
.L_x_20893:
        /* <DEDUP_REMOVED lines=61> */
.L_x_20891:
        /* <DEDUP_REMOVED lines=11> */
.L_x_20890:
        /* <DEDUP_REMOVED lines=18> */
.L_x_20896:
        /* <DEDUP_REMOVED lines=12> */
.L_x_20897:
        /* <DEDUP_REMOVED lines=61> */
.L_x_20895:
        /* <DEDUP_REMOVED lines=10> */
.L_x_20894:
        /* <DEDUP_REMOVED lines=18> */
.L_x_20900:
        /* <DEDUP_REMOVED lines=12> */
.L_x_20901:
        /* <DEDUP_REMOVED lines=61> */
.L_x_20899:
        /* <DEDUP_REMOVED lines=11> */
.L_x_20898:
        /* <DEDUP_REMOVED lines=18> */
.L_x_20904:
        /* <DEDUP_REMOVED lines=12> */
.L_x_20905:
        /* <DEDUP_REMOVED lines=61> */
.L_x_20903:
        /* <DEDUP_REMOVED lines=10> */
.L_x_20902:
        /* <DEDUP_REMOVED lines=18> */
.L_x_20908:
        /* <DEDUP_REMOVED lines=12> */
.L_x_20909:
        /* <DEDUP_REMOVED lines=60> */
.L_x_20907:
        /* <DEDUP_REMOVED lines=12> */
.L_x_20877:
        /* <DEDUP_REMOVED lines=19> */
.L_x_20912:
        /* <DEDUP_REMOVED lines=12> */
.L_x_20913:
        /* <DEDUP_REMOVED lines=60> */
.L_x_20911:
        /* <DEDUP_REMOVED lines=9> */
.L_x_20910:
        /* <DEDUP_REMOVED lines=15> */
.L_x_20916:
        /* <DEDUP_REMOVED lines=12> */
.L_x_20917:
        /* <DEDUP_REMOVED lines=61> */
.L_x_20915:
        /* <DEDUP_REMOVED lines=10> */
.L_x_20914:
        /* <DEDUP_REMOVED lines=15> */
.L_x_20920:
        /* <DEDUP_REMOVED lines=12> */
.L_x_20921:
        /* <DEDUP_REMOVED lines=61> */
.L_x_20919:
        /* <DEDUP_REMOVED lines=9> */
.L_x_20918:
        /* <DEDUP_REMOVED lines=15> */
.L_x_20924:
        /* <DEDUP_REMOVED lines=12> */
.L_x_20925:
        /* <DEDUP_REMOVED lines=61> */
.L_x_20923:
        /* <DEDUP_REMOVED lines=10> */
.L_x_20922:
        /* <DEDUP_REMOVED lines=15> */
.L_x_20928:
        /* <DEDUP_REMOVED lines=12> */
.L_x_20929:
        /* <DEDUP_REMOVED lines=61> */
.L_x_20927:
        /* <DEDUP_REMOVED lines=9> */
.L_x_20926:
        /* <DEDUP_REMOVED lines=15> */
.L_x_20932:
        /* <DEDUP_REMOVED lines=12> */
.L_x_20933:
        /* <DEDUP_REMOVED lines=61> */
.L_x_20931:
        /* <DEDUP_REMOVED lines=10> */
.L_x_20930:
        /* <DEDUP_REMOVED lines=15> */
.L_x_20936:
        /* <DEDUP_REMOVED lines=12> */
.L_x_20937:
        /* <DEDUP_REMOVED lines=61> */
.L_x_20935:
        /* <DEDUP_REMOVED lines=9> */
.L_x_20934:
        /* <DEDUP_REMOVED lines=15> */
.L_x_20939:
        /* <DEDUP_REMOVED lines=12> */
.L_x_20940:
        /* <DEDUP_REMOVED lines=61> */
.L_x_20938:
        /* <DEDUP_REMOVED lines=10> */
.L_x_20906:
        /* <DEDUP_REMOVED lines=26> */
.L_x_20941:
[----:B------:R-:W-:Y:S05]  /*20940*/  @!P0 BRA `(.L_x_20942) ;  /* 0x0000000000108947 */ /* 0x000fea0003800000 */
[----:B------:R-:W2:Y:S01]  /*20950*/  LDC.64 R120, c[0x0][0x390] ;  /* 0x0000e400ff787b82 */ /* 0x000ea20000000a00 */
[----:B------:R-:W-:-:S04]  /*20960*/  VIADD R123, R168, 0x280 ;  /* 0x00000280a87b7836 */ /* 0x000fc80000000000 */
[----:B--2---:R-:W-:-:S06]  /*20970*/  IMAD.WIDE.U32 R120, R123, 0x10, R120 ;  /* 0x000000107b787825 */ /* 0x004fcc00078e0078 */
[----:B------:R-:W5:Y:S02]  /*20980*/  LDG.E.128 R120, desc[UR6][R120.64] ;  /* 0x0000000678787981 */ /* 0x000f64000c1e1d00 */
.L_x_20942:
        /* <DEDUP_REMOVED lines=25> */
.L_x_20946:
        /* <DEDUP_REMOVED lines=12> */
.L_x_20947:
        /* <DEDUP_REMOVED lines=50> */
[----:B------:R-:W-:Y:S01]  /*20f00*/  HFMA2 R173, -RZ, RZ, 0, 0 ;  /* 0x00000000ffad7431 */ /* 0x000fe200000001ff */
[----:B------:R-:W-:Y:S01]  /*20f10*/  LOP3.LUT R196, R171, R196, R175, 0x96, !PT ;  /* 0x000000c4abc47212 */ /* 0x000fe200078e96af */
[----:B------:R-:W-:Y:S02]  /*20f20*/  VIADD R171, R2, 0x8ff34781 ;  /* 0x8ff3478102ab7836 */ /* 0x000fe40000000000 */
        /* <DEDUP_REMOVED lines=8> */
.L_x_20945:
        /* <DEDUP_REMOVED lines=10> */
.L_x_20944:
        /* <DEDUP_REMOVED lines=18> */
.L_x_20950:
        /* <DEDUP_REMOVED lines=12> */
.L_x_20951:
        /* <DEDUP_REMOVED lines=56> */
[----:B------:R-:W-:Y:S02]  /*215b0*/  HFMA2 R171, -RZ, RZ, 0, 0 ;  /* 0x00000000ffab7431 */ /* 0x000fe400000001ff */
[----:B------:R-:W-:Y:S01]  /*215c0*/  IMAD.MOV.U32 R180, RZ, RZ, R200 ;  /* 0x000000ffffb47224 */ /* 0x000fe200078e00c8 */
[----:B------:R-:W-:Y:S01]  /*215d0*/  LOP3.LUT R179, R179, R170, R197, 0x96, !PT ;  /* 0x000000aab3b37212 */ /* 0x000fe200078e96c5 */
[----:B------:R-:W-:Y:S01]  /*215e0*/  IMAD.MOV.U32 R174, RZ, RZ, R172 ;  /* 0x000000ffffae7224 */ /* 0x000fe200078e00ac */
[----:B------:R-:W-:-:S07]  /*215f0*/  MOV R170, R196 ;  /* 0x000000c400aa7202 */ /* 0x000fce0000000f00 */
.L_x_20949:
        /* <DEDUP_REMOVED lines=11> */
.L_x_20948:
        /* <DEDUP_REMOVED lines=18> */
.L_x_20954:
        /* <DEDUP_REMOVED lines=12> */
.L_x_20955:
        /* <DEDUP_REMOVED lines=61> */
.L_x_20953:
        /* <DEDUP_REMOVED lines=10> */
.L_x_20952:
        /* <DEDUP_REMOVED lines=18> */
.L_x_20958:
        /* <DEDUP_REMOVED lines=12> */
.L_x_20959:
        /* <DEDUP_REMOVED lines=61> */
.L_x_20957:
        /* <DEDUP_REMOVED lines=11> */
.L_x_20956:
        /* <DEDUP_REMOVED lines=18> */
.L_x_20962:
        /* <DEDUP_REMOVED lines=12> */
.L_x_20963:
        /* <DEDUP_REMOVED lines=61> */
.L_x_20961:
        /* <DEDUP_REMOVED lines=10> */
.L_x_20960:
        /* <DEDUP_REMOVED lines=18> */
.L_x_20966:
        /* <DEDUP_REMOVED lines=12> */
.L_x_20967:
        /* <DEDUP_REMOVED lines=61> */
.L_x_20965:
        /* <DEDUP_REMOVED lines=11> */
.L_x_20964:
        /* <DEDUP_REMOVED lines=18> */
.L_x_20970:
        /* <DEDUP_REMOVED lines=12> */
.L_x_20971:
        /* <DEDUP_REMOVED lines=61> */
.L_x_20969:
        /* <DEDUP_REMOVED lines=10> */
.L_x_20968:
        /* <DEDUP_REMOVED lines=18> */
.L_x_20974:
        /* <DEDUP_REMOVED lines=12> */
.L_x_20975:
        /* <DEDUP_REMOVED lines=60> */
.L_x_20973:
        /* <DEDUP_REMOVED lines=12> */
.L_x_20943:
        /* <DEDUP_REMOVED lines=19> */
.L_x_20978:
        /* <DEDUP_REMOVED lines=12> */
.L_x_20979:
        /* <DEDUP_REMOVED lines=60> */
.L_x_20977:
        /* <DEDUP_REMOVED lines=9> */
.L_x_20976:
        /* <DEDUP_REMOVED lines=15> */
.L_x_20982:
        /* <DEDUP_REMOVED lines=12> */
.L_x_20983:
        /* <DEDUP_REMOVED lines=61> */
.L_x_20981:
        /* <DEDUP_REMOVED lines=10> */
.L_x_20980:
        /* <DEDUP_REMOVED lines=15> */
.L_x_20986:
        /* <DEDUP_REMOVED lines=12> */
.L_x_20987:
        /* <DEDUP_REMOVED lines=61> */
.L_x_20985:
        /* <DEDUP_REMOVED lines=9> */
.L_x_20984:
        /* <DEDUP_REMOVED lines=15> */
.L_x_20990:
        /* <DEDUP_REMOVED lines=12> */
.L_x_20991:
        /* <DEDUP_REMOVED lines=61> */
.L_x_20989:
        /* <DEDUP_REMOVED lines=10> */
.L_x_20988:
        /* <DEDUP_REMOVED lines=15> */
.L_x_20994:
        /* <DEDUP_REMOVED lines=12> */
.L_x_20995:
        /* <DEDUP_REMOVED lines=61> */
.L_x_20993:
        /* <DEDUP_REMOVED lines=9> */
.L_x_20992:
        /* <DEDUP_REMOVED lines=15> */
.L_x_20998:
        /* <DEDUP_REMOVED lines=12> */
.L_x_20999:
        /* <DEDUP_REMOVED lines=61> */
.L_x_20997:
        /* <DEDUP_REMOVED lines=10> */
.L_x_20996:
        /* <DEDUP_REMOVED lines=15> */
.L_x_21002:
        /* <DEDUP_REMOVED lines=12> */
.L_x_21003:
        /* <DEDUP_REMOVED lines=61> */
.L_x_21001:
        /* <DEDUP_REMOVED lines=9> */
.L_x_21000:
        /* <DEDUP_REMOVED lines=15> */
.L_x_21005:
        /* <DEDUP_REMOVED lines=12> */
.L_x_21006:
        /* <DEDUP_REMOVED lines=45> */
[C---:B------:R-:W-:Y:S01]  /*26c10*/  VIADD R175, R3.reuse, 0xdb3d7428 ;  /* 0xdb3d742803af7836 */ /* 0x040fe20000000000 */
[----:B------:R-:W-:Y:S01]  /*26c20*/  IADD3 R179, PT, PT, R3, -0x695add53, RZ ;  /* 0x96a522ad03b37810 */ /* 0x000fe20007ffe0ff */
        /* <DEDUP_REMOVED lines=14> */
.L_x_21004:
        /* <DEDUP_REMOVED lines=10> */
.L_x_20972:
[----:B------:R-:W-:Y:S01]  /*26db0*/  VIADD R171, R169, 0x280 ;  /* 0x00000280a9ab7836 */ /* 0x000fe20000000000 */
[----:B------:R-:W-:-:S03]  /*26dc0*/  IADD3 R199, PT, PT, R168, 0x300, RZ ;  /* 0x00000300a8c77810 */ /* 0x000fc60007ffe0ff */
        /* <DEDUP_REMOVED lines=25> */
.L_x_21007:
[----:B------:R-:W-:Y:S05]  /*26f60*/  @!P0 BRA `(.L_x_21008) ;  /* 0x00000000000c8947 */ /* 0x000fea0003800000 */
[----:B------:R-:W2:Y:S02]  /*26f70*/  LDC.64 R120, c[0x0][0x390] ;  /* 0x0000e400ff787b82 */ /* 0x000ea40000000a00 */
[----:B--2---:R-:W-:-:S06]  /*26f80*/  IMAD.WIDE.U32 R120, R199, 0x10, R120 ;  /* 0x00000010c7787825 */ /* 0x004fcc00078e0078 */
[----:B------:R-:W5:Y:S02]  /*26f90*/  LDG.E.128 R120, desc[UR6][R120.64] ;  /* 0x0000000678787981 */ /* 0x000f64000c1e1d00 */
.L_x_21008:
[----:B------:R-:W-:Y:S01]  /*26fa0*/  VIADD R201, R169, 0x300 ;  /* 0x00000300a9c97836 */ /* 0x000fe20000000000 */
[----:B------:R-:W-:Y:S06]  /*26fb0*/  BRA.U !UP0, `(.L_x_21009) ;  /* 0x0000003108c87547 */ /* 0x000fec000b800000 */
[----:B-1----:R-:W1:Y:S02]  /*26fc0*/  LDC.64 R202, c[0x0][0x3a0] ;  /* 0x0000e800ffca7b82 */ /* 0x002e640000000a00 */
[----:B-1----:R-:W-:-:S05]  /*26fd0*/  IMAD.WIDE.U32 R202, R201, 0x20, R202 ;  /* 0x00000020c9ca7825 */ /* 0x002fca00078e00ca */
[----:B0-----:R0:W5:Y:S04]  /*26fe0*/  LDG.E.128 R168, desc[UR6][R202.64] ;  /* 0x00000006caa87981 */ /* 0x001168000c1e1d00 */
        /* <DEDUP_REMOVED lines=20> */
.L_x_21012:
        /* <DEDUP_REMOVED lines=12> */
.L_x_21013:
        /* <DEDUP_REMOVED lines=58> */
[----:B------:R-:W-:Y:S01]  /*27590*/  IMAD.MOV.U32 R204, RZ, RZ, RZ ;  /* 0x000000ffffcc7224 */ /* 0x000fe200078e00ff */
[----:B------:R-:W-:Y:S01]  /*275a0*/  LOP3.LUT R179, R197, R196, R203, 0x96, !PT ;  /* 0x000000c4c5b37212 */ /* 0x000fe200078e96cb */
[----:B------:R-:W-:-:S07]  /*275b0*/  IMAD.MOV.U32 R196, RZ, RZ, R202 ;  /* 0x000000ffffc47224 */ /* 0x000fce00078e00ca */
.L_x_21011:
        /* <DEDUP_REMOVED lines=10> */
.L_x_21010:
        /* <DEDUP_REMOVED lines=18> */
.L_x_21016:
        /* <DEDUP_REMOVED lines=12> */
.L_x_21017:
        /* <DEDUP_REMOVED lines=60> */
[----:B------:R-:W-:-:S07]  /*27c00*/  IMAD.MOV.U32 R197, RZ, RZ, RZ ;  /* 0x000000ffffc57224 */ /* 0x000fce00078e00ff */
.L_x_21015:
        /* <DEDUP_REMOVED lines=11> */
.L_x_21014:
        /* <DEDUP_REMOVED lines=18> */
.L_x_21020:
        /* <DEDUP_REMOVED lines=12> */
.L_x_21021:
        /* <DEDUP_REMOVED lines=57> */
[----:B------:R-:W-:-:S05]  /*28230*/  VIADD R185, R3, 0x96a522ad ;  /* 0x96a522ad03b97836 */ /* 0x000fca0000000000 */
[----:B------:R-:W-:Y:S01]  /*28240*/  LOP3.LUT R179, R185, R196, R203, 0x96, !PT ;  /* 0x000000c4b9b37212 */ /* 0x000fe200078e96cb */
[----:B------:R-:W-:Y:S01]  /*28250*/  IMAD.MOV.U32 R196, RZ, RZ, R202 ;  /* 0x000000ffffc47224 */ /* 0x000fe200078e00ca */
[----:B------:R-:W-:-:S07]  /*28260*/  MOV R185, R0 ;  /* 0x0000000000b97202 */ /* 0x000fce0000000f00 */
.L_x_21019:
        /* <DEDUP_REMOVED lines=10> */
.L_x_21018:
        /* <DEDUP_REMOVED lines=18> */
.L_x_21024:
        /* <DEDUP_REMOVED lines=12> */
.L_x_21025:
        /* <DEDUP_REMOVED lines=61> */
.L_x_21023:
        /* <DEDUP_REMOVED lines=11> */
.L_x_21022:
        /* <DEDUP_REMOVED lines=18> */
.L_x_21028:
        /* <DEDUP_REMOVED lines=12> */
.L_x_21029:
        /* <DEDUP_REMOVED lines=61> */
.L_x_21027:
        /* <DEDUP_REMOVED lines=10> */
.L_x_21026:
        /* <DEDUP_REMOVED lines=18> */
.L_x_21032:
        /* <DEDUP_REMOVED lines=12> */
.L_x_21033:
        /* <DEDUP_REMOVED lines=61> */
.L_x_21031:
        /* <DEDUP_REMOVED lines=11> */
.L_x_21030:
        /* <DEDUP_REMOVED lines=18> */
.L_x_21036:
        /* <DEDUP_REMOVED lines=12> */
.L_x_21037:
        /* <DEDUP_REMOVED lines=58> */
[----:B------:R-:W-:Y:S01]  /*29ba0*/  IMAD.MOV.U32 R202, RZ, RZ, RZ ;  /* 0x000000ffffca7224 */ /* 0x000fe200078e00ff */
[----:B------:R-:W-:Y:S02]  /*29bb0*/  LOP3.LUT R179, R189, R196, R203, 0x96, !PT ;  /* 0x000000c4bdb37212 */ /* 0x000fe400078e96cb */
[----:B------:R-:W-:-:S07]  /*29bc0*/  MOV R189, R0 ;  /* 0x0000000000bd7202 */ /* 0x000fce0000000f00 */
.L_x_21035:
        /* <DEDUP_REMOVED lines=10> */
.L_x_21034:
        /* <DEDUP_REMOVED lines=18> */
.L_x_21040:
        /* <DEDUP_REMOVED lines=12> */
.L_x_21041:
        /* <DEDUP_REMOVED lines=57> */
[----:B------:R-:W-:Y:S02]  /*2a1e0*/  MOV R180, R204 ;  /* 0x000000cc00b47202 */ /* 0x000fe40000000f00 */
[----:B------:R-:W-:Y:S01]  /*2a1f0*/  LOP3.LUT R179, R197, R196, R203, 0x96, !PT ;  /* 0x000000c4c5b37212 */ /* 0x000fe200078e96cb */
[----:B------:R-:W-:Y:S02]  /*2a200*/  IMAD.MOV.U32 R196, RZ, RZ, R202 ;  /* 0x000000ffffc47224 */ /* 0x000fe400078e00ca */
[----:B------:R-:W-:-:S07]  /*2a210*/  IMAD.MOV.U32 R197, RZ, RZ, RZ ;  /* 0x000000ffffc57224 */ /* 0x000fce00078e00ff */
.L_x_21039:
[----:B-----5:R-:W-:Y:S02]  /*2a220*/  PRMT R190, R123, 0x7632, R190 ;  /* 0x000076327bbe7816 */ /* 0x020fe400000000be */
[----:B------:R-:W-:Y:S02]  /*2a230*/  I2FP.F32.U32 R0, R0 ;  /* 0x0000000000007245 */ /* 0x000fe40000201000 */
[----:B------:R-:W-:Y:S01]  /*2a240*/  MOV R203, 0x2f800000 ;  /* 0x2f80000000cb7802 */ /* 0x000fe20000000f00 */
[----:B------:R-:W-:-:S04]  /*2a250*/  IMAD.U32 R190, R190, 0x10000, RZ ;  /* 0x00010000bebe7824 */ /* 0x000fc800078e00ff */
[----:B------:R-:W-:Y:S01]  /*2a260*/  FFMA.FTZ R0, R0, R203, 1.1641532182693481445e-10 ;  /* 0x2f00000000007423 */ /* 0x000fe200000100cb */
[----:B------:R-:W-:-:S04]  /*2a270*/  FMUL.FTZ R190, R190, UR13 ;  /* 0x0000000dbebe7c20 */ /* 0x000fc80008410000 */
[----:B------:R-:W-:Y:S01]  /*2a280*/  FSETP.GTU.FTZ.AND P1, PT, R0, UR10, PT ;  /* 0x0000000a00007c0b */ /* 0x000fe2000bf3c000 */
[----:B------:R-:W-:-:S03]  /*2a290*/  FMUL.FTZ R0, R190, UR12 ;  /* 0x0000000cbe007c20 */ /* 0x000fc60008410000 */
[----:B------:R-:W-:Y:S02]  /*2a2a0*/  SEL R190, RZ, 0x1, P1 ;  /* 0x00000001ffbe7807 */ /* 0x000fe40000800000 */
[----:B------:R-:W-:-:S05]  /*2a2b0*/  FSEL R0, R0, RZ, !P1 ;  /* 0x000000ff00007208 */ /* 0x000fca0004800000 */
[----:B------:R-:W-:Y:S01]  /*2a2c0*/  FADD.FTZ R175, R175, R0 ;  /* 0x00000000afaf7221 */ /* 0x000fe20000010000 */
[----:B------:R-:W-:Y:S06]  /*2a2d0*/  BRA `(.L_x_21038) ;  /* 0x00000030003c7947 */ /* 0x000fec0003800000 */
.L_x_21009:
[----:B------:R-:W-:Y:S01]  /*2a2e0*/  HFMA2 R168, -RZ, RZ, 0, 0 ;  /* 0x00000000ffa87431 */ /* 0x000fe200000001ff */
        /* <DEDUP_REMOVED lines=18> */
.L_x_21044:
        /* <DEDUP_REMOVED lines=12> */
.L_x_21045:
[----:B01----:R-:W-:Y:S01]  /*2a4d0*/  IMAD.WIDE.U32 R170, R177, -0x326172a9, RZ ;  /* 0xcd9e8d57b1aa7825 */ /* 0x003fe200078e00ff */
        /* <DEDUP_REMOVED lines=59> */
.L_x_21043:
[----:B------:R-:W-:Y:S01]  /*2a890*/  HFMA2 R169, -RZ, RZ, 0.1171875, 0 ;  /* 0x2f800000ffa97431 */ /* 0x000fe200000001ff */
[----:B------:R-:W-:Y:S01]  /*2a8a0*/  I2FP.F32.U32 R168, R168 ;  /* 0x000000a800a87245 */ /* 0x000fe20000201000 */
[----:B01---5:R-:W-:-:S04]  /*2a8b0*/  IMAD.U32 R170, R120, 0x10000, RZ ;  /* 0x0001000078aa7824 */ /* 0x023fc800078e00ff */
[----:B------:R-:W-:Y:S01]  /*2a8c0*/  FMUL.FTZ R170, R170, UR13 ;  /* 0x0000000daaaa7c20 */ /* 0x000fe20008410000 */
[----:B------:R-:W-:-:S03]  /*2a8d0*/  FFMA.FTZ R168, R168, R169, 1.1641532182693481445e-10 ;  /* 0x2f000000a8a87423 */ /* 0x000fc600000100a9 */
[----:B------:R-:W-:Y:S02]  /*2a8e0*/  FMUL.FTZ R170, R170, UR12 ;  /* 0x0000000caaaa7c20 */ /* 0x000fe40008410000 */
[----:B------:R-:W-:-:S04]  /*2a8f0*/  FSETP.GTU.FTZ.AND P1, PT, R168, UR10, PT ;  /* 0x0000000aa8007c0b */ /* 0x000fc8000bf3c000 */
[----:B------:R-:W-:Y:S02]  /*2a900*/  SEL R182, RZ, 0x1, P1 ;  /* 0x00000001ffb67807 */ /* 0x000fe40000800000 */
[----:B------:R-:W-:-:S07]  /*2a910*/  FSEL R168, R170, RZ, !P1 ;  /* 0x000000ffaaa87208 */ /* 0x000fce0004800000 */
.L_x_21042:
[----:B01----:R-:W-:Y:S01]  /*2a920*/  MOV R171, R0 ;  /* 0x0000000000ab7202 */ /* 0x003fe20000000f00 */
        /* <DEDUP_REMOVED lines=14> */
.L_x_21048:
        /* <DEDUP_REMOVED lines=12> */
.L_x_21049:
        /* <DEDUP_REMOVED lines=61> */
.L_x_21047:
        /* <DEDUP_REMOVED lines=10> */
.L_x_21046:
        /* <DEDUP_REMOVED lines=15> */
.L_x_21052:
        /* <DEDUP_REMOVED lines=12> */
.L_x_21053:
        /* <DEDUP_REMOVED lines=60> */
[----:B------:R-:W-:-:S07]  /*2b4b0*/  MOV R196, R174 ;  /* 0x000000ae00c47202 */ /* 0x000fce0000000f00 */
.L_x_21051:
        /* <DEDUP_REMOVED lines=9> */
.L_x_21050:
        /* <DEDUP_REMOVED lines=15> */
.L_x_21056:
        /* <DEDUP_REMOVED lines=12> */
.L_x_21057:
        /* <DEDUP_REMOVED lines=56> */
[----:B------:R-:W-:Y:S02]  /*2ba80*/  LOP3.LUT R178, R171, R174, R205, 0x96, !PT ;  /* 0x000000aeabb27212 */ /* 0x000fe400078e96cd */
[----:B------:R-:W-:Y:S01]  /*2ba90*/  MOV R171, R196 ;  /* 0x000000c400ab7202 */ /* 0x000fe20000000f00 */
[----:B------:R-:W-:Y:S01]  /*2baa0*/  IMAD.MOV.U32 R180, RZ, RZ, R204 ;  /* 0x000000ffffb47224 */ /* 0x000fe200078e00cc */
[----:B------:R-:W-:Y:S01]  /*2bab0*/  LOP3.LUT R179, R179, R172, R203, 0x96, !PT ;  /* 0x000000acb3b37212 */ /* 0x000fe200078e96cb */
[----:B------:R-:W-:-:S07]  /*2bac0*/  IMAD.MOV.U32 R196, RZ, RZ, R202 ;  /* 0x000000ffffc47224 */ /* 0x000fce00078e00ca */
.L_x_21055:
        /* <DEDUP_REMOVED lines=10> */
.L_x_21054:
        /* <DEDUP_REMOVED lines=15> */
.L_x_21060:
        /* <DEDUP_REMOVED lines=12> */
.L_x_21061:
[----:B------:R-:W-:Y:S01]  /*2bd20*/  IMAD.WIDE.U32 R174, R177, -0x326172a9, RZ ;  /* 0xcd9e8d57b1ae7825 */ /* 0x000fe200078e00ff */
[----:B------:R-:W-:Y:S02]  /*2bd30*/  LOP3.LUT R202, R183, R173, R3, 0x96, !PT ;  /* 0x000000adb7ca7212 */ /* 0x000fe400078e9603 */
[----:B------:R-:W-:Y:S01]  /*2bd40*/  IADD3 R173, PT, PT, R2, -0x61c88647, RZ ;  /* 0x9e3779b902ad7810 */ /* 0x000fe20007ffe0ff */
[----:B------:R-:W-:Y:S01]  /*2bd50*/  IMAD.MOV.U32 R0, RZ, RZ, RZ ;  /* 0x000000ffff007224 */ /* 0x000fe200078e00ff */
[----:B------:R-:W-:Y:S01]  /*2bd60*/  LOP3.LUT R178, R181, R175, R2, 0x96, !PT ;  /* 0x000000afb5b27212 */ /* 0x000fe200078e9602 */
[C---:B------:R-:W-:Y:S01]  /*2bd70*/  VIADD R175, R3.reuse, 0xbb67ae85 ;  /* 0xbb67ae8503af7836 */ /* 0x040fe20000000000 */
        /* <DEDUP_REMOVED lines=12> */
[----:B------:R-:W-:Y:S01]  /*2be40*/  IMAD.WIDE.U32 R202, R187, -0x326172a9, RZ ;  /* 0xcd9e8d57bbca7825 */ /* 0x000fe200078e00ff */
[----:B------:R-:W-:-:S03]  /*2be50*/  IADD3 R187, PT, PT, R3, -0x126145ec, RZ ;  /* 0xed9eba1403bb7810 */ /* 0x000fc60007ffe0ff */
        /* <DEDUP_REMOVED lines=41> */
.L_x_21059:
        /* <DEDUP_REMOVED lines=9> */
.L_x_21058:
        /* <DEDUP_REMOVED lines=15> */
.L_x_21064:
        /* <DEDUP_REMOVED lines=12> */
.L_x_21065:
        /* <DEDUP_REMOVED lines=61> */
.L_x_21063:
        /* <DEDUP_REMOVED lines=10> */
.L_x_21062:
        /* <DEDUP_REMOVED lines=15> */
.L_x_21068:
        /* <DEDUP_REMOVED lines=12> */
.L_x_21069:
[----:B------:R-:W-:Y:S01]  /*2c950*/  IMAD.WIDE.U32 R178, R177, -0x326172a9, RZ ;  /* 0xcd9e8d57b1b27825 */ /* 0x000fe200078e00ff */
[----:B------:R-:W-:Y:S02]  /*2c960*/  LOP3.LUT R204, R183, R175, R3, 0x96, !PT ;  /* 0x000000afb7cc7212 */ /* 0x000fe400078e9603 */
[C---:B------:R-:W-:Y:S01]  /*2c970*/  IADD3 R175, PT, PT, R2.reuse, -0x61c88647, RZ ;  /* 0x9e3779b902af7810 */ /* 0x040fe20007ffe0ff */
[----:B------:R-:W-:Y:S01]  /*2c980*/  VIADD R189, R2, 0x3c6ef372 ;  /* 0x3c6ef37202bd7836 */ /* 0x000fe20000000000 */
[----:B------:R-:W-:Y:S01]  /*2c990*/  LOP3.LUT R202, R181, R179, R2, 0x96, !PT ;  /* 0x000000b3b5ca7212 */ /* 0x000fe200078e9602 */
[C---:B------:R-:W-:Y:S01]  /*2c9a0*/  VIADD R179, R3.reuse, 0xbb67ae85 ;  /* 0xbb67ae8503b37836 */ /* 0x040fe20000000000 */
[----:B------:R-:W-:Y:S01]  /*2c9b0*/  IADD3 R197, PT, PT, R3, 0x76cf5d0a, RZ ;  /* 0x76cf5d0a03c57810 */ /* 0x000fe20007ffe0ff */
        /* <DEDUP_REMOVED lines=54> */
.L_x_21067:
        /* <DEDUP_REMOVED lines=9> */
.L_x_21066:
        /* <DEDUP_REMOVED lines=15> */
.L_x_21071:
        /* <DEDUP_REMOVED lines=12> */
.L_x_21072:
        /* <DEDUP_REMOVED lines=52> */
[----:B------:R-:W-:Y:S02]  /*2d2a0*/  HFMA2 R197, -RZ, RZ, 0, 0 ;  /* 0x00000000ffc57431 */ /* 0x000fe400000001ff */
[----:B------:R-:W-:Y:S02]  /*2d2b0*/  VIADD R179, R2, 0x8ff34781 ;  /* 0x8ff3478102b37836 */ /* 0x000fe40000000000 */
[----:B------:R-:W-:Y:S01]  /*2d2c0*/  IMAD.WIDE.U32 R204, R175, -0x2daee0ad, RZ ;  /* 0xd2511f53afcc7825 */ /* 0x000fe200078e00ff */
[----:B------:R-:W-:Y:S02]  /*2d2d0*/  IADD3 R175, PT, PT, R3, -0x695add53, RZ ;  /* 0x96a522ad03af7810 */ /* 0x000fe40007ffe0ff */
[----:B------:R-:W-:Y:S01]  /*2d2e0*/  LOP3.LUT R178, R179, R178, R207, 0x96, !PT ;  /* 0x000000b2b3b27212 */ /* 0x000fe200078e96cf */
[----:B------:R-:W-:Y:S01]  /*2d2f0*/  IMAD.MOV.U32 R180, RZ, RZ, R206 ;  /* 0x000000ffffb47224 */ /* 0x000fe200078e00ce */
[----:B------:R-:W-:Y:S02]  /*2d300*/  LOP3.LUT R179, R175, R202, R205, 0x96, !PT ;  /* 0x000000caafb37212 */ /* 0x000fe400078e96cd */
[----:B------:R-:W-:Y:S01]  /*2d310*/  MOV R175, R196 ;  /* 0x000000c400af7202 */ /* 0x000fe20000000f00 */
[----:B------:R-:W-:-:S07]  /*2d320*/  IMAD.MOV.U32 R196, RZ, RZ, R204 ;  /* 0x000000ffffc47224 */ /* 0x000fce00078e00cc */
.L_x_21070:
        /* <DEDUP_REMOVED lines=10> */
.L_x_21038:
        /* <DEDUP_REMOVED lines=75> */
[----:B0-----:R-:W-:Y:S01]  /*2d880*/  IMAD.WIDE.U32 R192, R199, 0x8, R192 ;  /* 0x00000008c7c07825 */ /* 0x001fe200078e00c0 */
[----:B------:R-:W-:Y:S02]  /*2d890*/  LOP3.LUT R209, R204, R200, R202, 0xfe, !PT ;  /* 0x000000c8ccd17212 */ /* 0x000fe400078efeca */
[----:B------:R-:W-:Y:S02]  /*2d8a0*/  LOP3.LUT R201, R207, R205, RZ, 0xfc, !PT ;  /* 0x000000cdcfc97212 */ /* 0x000fe400078efcff */
[----:B------:R-:W-:-:S05]  /*2d8b0*/  LOP3.LUT R200, R209, 0xff, R182, 0xf8, !PT ;  /* 0x000000ffd1c87812 */ /* 0x000fca00078ef8b6 */
[----:B------:R0:W-:Y:S02]  /*2d8c0*/  STG.E.64 desc[UR6][R192.64], R200 ;  /* 0x000000c8c0007986 */ /* 0x0001e4000c101b06 */
.L_x_21073:
[----:B0-----:R-:W0:Y:S01]  /*2d8d0*/  SHFL.BFLY PT, R193, R0, 0x1, 0x1f ;  /* 0x0c201f0000c17f89 */ /* 0x001e2200000e0000 */
[----:B------:R-:W-:Y:S01]  /*2d8e0*/  LOP3.LUT P0, RZ, R191, 0x1f, RZ, 0xc0, !PT ;  /* 0x0000001fbfff7812 */ /* 0x000fe2000780c0ff */
        /* <DEDUP_REMOVED lines=17> */
[----:B------:R-:W-:-:S03]  /*2da00*/  LOP3.LUT R203, R191, 0x1f, RZ, 0xc0, !PT ;  /* 0x0000001fbfcb7812 */ /* 0x000fc600078ec0ff */
[----:B------:R-:W-:Y:S01]  /*2da10*/  FFMA.FTZ R0, R193, R193, R0 ;  /* 0x000000c1c1007223 */ /* 0x000fe20000010000 */
[C---:B------:R-:W-:Y:S01]  /*2da20*/  FADD.FTZ R193, -R192.reuse, R124 ;  /* 0x0000007cc0c17221 */ /* 0x040fe20000010100 */
[----:B------:R-:W-:Y:S02]  /*2da30*/  ISETP.GT.U32.AND P1, PT, R203, 0x3, PT ;  /* 0x00000003cb00780c */ /* 0x000fe40003f24070 */
        /* <DEDUP_REMOVED lines=123> */
.L_x_21075:
[----:B------:R-:W-:Y:S05]  /*2e1f0*/  BSYNC.RECONVERGENT B0 ;  /* 0x0000000000007941 */ /* 0x000fea0003800200 */
.L_x_21074:
        /* <DEDUP_REMOVED lines=12> */
.L_x_21077:
[----:B------:R-:W-:Y:S05]  /*2e2c0*/  BSYNC.RECONVERGENT B0 ;  /* 0x0000000000007941 */ /* 0x000fea0003800200 */
.L_x_21076:
[----:B0-----:R-:W0:Y:S01]  /*2e2d0*/  SHFL.DOWN PT, R0, R203, 0x2, 0x1f ;  /* 0x08401f00cb007f89 */ /* 0x001e2200000e0000 */
[----:B------:R-:W-:Y:S02]  /*2e2e0*/  ISETP.NE.AND P0, PT, R191, RZ, PT ;  /* 0x000000ffbf00720c */ /* 0x000fe40003f05270 */
[----:B------:R-:W-:Y:S01]  /*2e2f0*/  ISETP.NE.AND P1, PT, RZ, UR11, PT ;  /* 0x0000000bff007c0c */ /* 0x000fe2000bf25270 */
[----:B-1----:R-:W1:Y:S04]  /*2e300*/  SHFL.DOWN PT, R199, R192, 0x2, 0x1f ;  /* 0x08401f00c0c77f89 */ /* 0x002e6800000e0000 */
[----:B------:R-:W2:Y:S01]  /*2e310*/  SHFL.DOWN PT, R200, R193, 0x2, 0x1f ;  /* 0x08401f00c1c87f89 */ /* 0x000ea200000e0000 */
[----:B0-----:R-:W-:Y:S01]  /*2e320*/  IMAD.IADD R201, R0, 0x1, R203 ;  /* 0x0000000100c97824 */ /* 0x001fe200078e02cb */
[----:B------:R-:W-:-:S02]  /*2e330*/  I2FP.F32.S32 R206, R0 ;  /* 0x0000000000ce7245 */ /* 0x000fc40000201400 */
[----:B------:R-:W-:Y:S02]  /*2e340*/  I2FP.F32.U32 R0, R203 ;  /* 0x000000cb00007245 */ /* 0x000fe40000201000 */
        /* <DEDUP_REMOVED lines=44> */
[----:B------:R-:W-:-:S04]  /*2e610*/  VIADD R194, R194, 0xffffffff ;  /* 0xffffffffc2c27836 */ /* 0x000fc80000000000 */
[C---:B------:R-:W-:Y:S01]  /*2e620*/  FADD.FTZ R193, -R192.reuse, R116 ;  /* 0x00000074c0c17221 */ /* 0x040fe20000010100 */
[C---:B------:R-:W-:Y:S01]  /*2e630*/  FADD.FTZ R206, -R192.reuse, R128 ;  /* 0x00000080c0ce7221 */ /* 0x040fe20000010100 */
[----:B------:R-:W-:Y:S01]  /*2e640*/  FADD.FTZ R116, -R192, R129 ;  /* 0x00000081c0747221 */ /* 0x000fe20000010100 */
[----:B------:R-:W-:Y:S01]  /*2e650*/  IMAD R195, R194, R195, RZ ;  /* 0x000000c3c2c37224 */ /* 0x000fe200078e02ff */
        /* <DEDUP_REMOVED lines=18> */
[----:B------:R-:W-:Y:S01]  /*2e780*/  FMUL.FTZ R146, R0, R132 ;  /* 0x0000008400927220 */ /* 0x000fe20000410000 */
[----:B------:R-:W-:Y:S01]  /*2e790*/  FADD.FTZ R205, -R192, R127 ;  /* 0x0000007fc0cd7221 */ /* 0x000fe20000010100 */
[C---:B------:R-:W-:Y:S01]  /*2e7a0*/  FMUL.FTZ R203, R0.reuse, R165 ;  /* 0x000000a500cb7220 */ /* 0x040fe20000410000 */
[----:B------:R-:W-:Y:S01]  /*2e7b0*/  SHF.R.S32.HI R132, RZ, 0x1f, R195 ;  /* 0x0000001fff847819 */ /* 0x000fe200000114c3 */
[C---:B------:R-:W-:Y:S01]  /*2e7c0*/  FMUL.FTZ R199, R0.reuse, R199 ;  /* 0x000000c700c77220 */ /* 0x040fe20000410000 */
[C---:B------:R-:W-:Y:S01]  /*2e7d0*/  FMUL.FTZ R124, R0.reuse, R119 ;  /* 0x00000077007c7220 */ /* 0x040fe20000410000 */
[----:B------:R-:W-:Y:S01]  /*2e7e0*/  FMUL.FTZ R165, R0, R135 ;  /* 0x0000008700a57220 */ /* 0x000fe20000410000 */
[----:B------:R-:W-:Y:S01]  /*2e7f0*/  FADD.FTZ R169, -R192, R169 ;  /* 0x000000a9c0a97221 */ /* 0x000fe20000010100 */
[C---:B------:R-:W-:Y:S01]  /*2e800*/  FMUL.FTZ R193, R0.reuse, R193 ;  /* 0x000000c100c17220 */ /* 0x040fe20000410000 */
[----:B------:R-:W-:Y:S01]  /*2e810*/  FMUL.FTZ R118, R0, R201 ;  /* 0x000000c900767220 */ /* 0x000fe20000410000 */
[----:B------:R-:W-:Y:S01]  /*2e820*/  FFMA.FTZ R140, R140, R8, R64 ;  /* 0x000000088c8c7223 */ /* 0x000fe20000010040 */
[----:B------:R-:W-:Y:S01]  /*2e830*/  FFMA.FTZ R135, R126, R9, R65 ;  /* 0x000000097e877223 */ /* 0x000fe20000010041 */
[----:B------:R-:W-:Y:S01]  /*2e840*/  FADD.FTZ R127, -R192, R174 ;  /* 0x000000aec07f7221 */ /* 0x000fe20000010100 */
[C---:B------:R-:W-:Y:S01]  /*2e850*/  FMUL.FTZ R208, R0.reuse, R125 ;  /* 0x0000007d00d07220 */ /* 0x040fe20000410000 */
[C---:B------:R-:W-:Y:S01]  /*2e860*/  FMUL.FTZ R210, R0.reuse, R205 ;  /* 0x000000cd00d27220 */ /* 0x040fe20000410000 */
[C---:B------:R-:W-:Y:S01]  /*2e870*/  FMUL.FTZ R117, R0.reuse, R206 ;  /* 0x000000ce00757220 */ /* 0x040fe20000410000 */
[----:B------:R-:W-:Y:S01]  /*2e880*/  FMUL.FTZ R116, R0, R116 ;  /* 0x0000007400747220 */ /* 0x000fe20000410000 */
[----:B------:R-:W-:Y:S01]  /*2e890*/  LEA.HI R132, R132, R195, RZ, 0x3 ;  /* 0x000000c384847211 */ /* 0x000fe200078f18ff */
[----:B------:R-:W-:Y:S01]  /*2e8a0*/  FADD.FTZ R207, -R192, R130 ;  /* 0x00000082c0cf7221 */ /* 0x000fe20000010100 */
[----:B------:R-:W-:Y:S01]  /*2e8b0*/  FFMA.FTZ R125, R199, R6, R62 ;  /* 0x00000006c77d7223 */ /* 0x000fe2000001003e */
[----:B------:R-:W-:Y:S01]  /*2e8c0*/  FFMA.FTZ R124, R124, R7, R63 ;  /* 0x000000077c7c7223 */ /* 0x000fe2000001003f */
[C---:B------:R-:W-:Y:S01]  /*2e8d0*/  FADD.FTZ R200, -R192.reuse, R133 ;  /* 0x00000085c0c87221 */ /* 0x040fe20000010100 */
[----:B------:R-:W-:Y:S01]  /*2e8e0*/  FADD.FTZ R204, -R192, R134 ;  /* 0x00000086c0cc7221 */ /* 0x000fe20000010100 */
[----:B------:R-:W-:Y:S01]  /*2e8f0*/  FMUL.FTZ R166, R0, R169 ;  /* 0x000000a900a67220 */ /* 0x000fe20000410000 */
[----:B------:R-:W-:Y:S01]  /*2e900*/  FFMA.FTZ R193, R193, R4, R60 ;  /* 0x00000004c1c17223 */ /* 0x000fe2000001003c */
[----:B------:R-:W-:Y:S01]  /*2e910*/  FFMA.FTZ R118, R118, R5, R61 ;  /* 0x0000000576767223 */ /* 0x000fe2000001003d */
[----:B------:R-:W-:Y:S01]  /*2e920*/  FMUL.FTZ R169, R0, R127 ;  /* 0x0000007f00a97220 */ /* 0x000fe20000410000 */
[----:B------:R-:W-:Y:S01]  /*2e930*/  F2FP.BF16.F32.PACK_AB R126, R135, R140 ;  /* 0x0000008c877e723e */ /* 0x000fe200000010ff */
[C---:B------:R-:W-:Y:S01]  /*2e940*/  FADD.FTZ R130, -R192.reuse, R137 ;  /* 0x00000089c0827221 */ /* 0x040fe20000010100 */
[----:B------:R-:W-:Y:S01]  /*2e950*/  FADD.FTZ R167, -R192, R167 ;  /* 0x000000a7c0a77221 */ /* 0x000fe20000010100 */
[----:B------:R-:W-:Y:S01]  /*2e960*/  FMUL.FTZ R133, R0, R131 ;  /* 0x0000008300857220 */ /* 0x000fe20000410000 */
[----:B------:R-:W-:Y:S01]  /*2e970*/  FFMA.FTZ R127, R208, R10, R66 ;  /* 0x0000000ad07f7223 */ /* 0x000fe20000010042 */
[----:B------:R-:W-:Y:S01]  /*2e980*/  FFMA.FTZ R210, R210, R11, R67 ;  /* 0x0000000bd2d27223 */ /* 0x000fe20000010043 */
[----:B------:R-:W-:Y:S01]  /*2e990*/  LEA.HI.SX32 R191, R132, R191, 0x1d ;  /* 0x000000bf84bf7211 */ /* 0x000fe200078feaff */
[----:B------:R-:W-:Y:S01]  /*2e9a0*/  FFMA.FTZ R135, R117, R12, R68 ;  /* 0x0000000c75877223 */ /* 0x000fe20000010044 */
[----:B------:R-:W-:Y:S01]  /*2e9b0*/  FFMA.FTZ R116, R116, R13, R69 ;  /* 0x0000000d74747223 */ /* 0x000fe20000010045 */
[C---:B------:R-:W-:Y:S01]  /*2e9c0*/  FADD.FTZ R223, -R192.reuse, R136 ;  /* 0x00000088c0df7221 */ /* 0x040fe20000010100 */
[----:B------:R-:W-:Y:S01]  /*2e9d0*/  FADD.FTZ R137, -R192, R172 ;  /* 0x000000acc0897221 */ /* 0x000fe20000010100 */
[C---:B------:R-:W-:Y:S01]  /*2e9e0*/  FMUL.FTZ R119, R0.reuse, R207 ;  /* 0x000000cf00777220 */ /* 0x040fe20000410000 */
[C---:B------:R-:W-:Y:S01]  /*2e9f0*/  FMUL.FTZ R134, R0.reuse, R194 ;  /* 0x000000c200867220 */ /* 0x040fe20000410000 */
[C---:B------:R-:W-:Y:S01]  /*2ea00*/  FMUL.FTZ R136, R0.reuse, R200 ;  /* 0x000000c800887220 */ /* 0x040fe20000410000 */
[C---:B------:R-:W-:Y:S01]  /*2ea10*/  FMUL.FTZ R201, R0.reuse, R204 ;  /* 0x000000cc00c97220 */ /* 0x040fe20000410000 */
[----:B------:R-:W-:Y:S01]  /*2ea20*/  FMUL.FTZ R202, R0, R202 ;  /* 0x000000ca00ca7220 */ /* 0x000fe20000410000 */
[----:B------:R-:W-:Y:S01]  /*2ea30*/  F2FP.BF16.F32.PACK_AB R125, R124, R125 ;  /* 0x0000007d7c7d723e */ /* 0x000fe200000010ff */
[----:B------:R-:W-:Y:S01]  /*2ea40*/  FADD.FTZ R251, -R192, R138 ;  /* 0x0000008ac0fb7221 */ /* 0x000fe20000010100 */
[----:B------:R-:W-:Y:S01]  /*2ea50*/  F2FP.BF16.F32.PACK_AB R124, R118, R193 ;  /* 0x000000c1767c723e */ /* 0x000fe200000010ff */
[----:B------:R-:W-:Y:S01]  /*2ea60*/  FADD.FTZ R227, -R192, R139 ;  /* 0x0000008bc0e37221 */ /* 0x000fe20000010100 */
[C---:B------:R-:W-:Y:S01]  /*2ea70*/  FMUL.FTZ R174, R0.reuse, R167 ;  /* 0x000000a700ae7220 */ /* 0x040fe20000410000 */
[----:B------:R-:W-:Y:S01]  /*2ea80*/  FFMA.FTZ R118, R133, R16, R72 ;  /* 0x0000001085767223 */ /* 0x000fe20000010048 */
[----:B------:R-:W-:Y:S01]  /*2ea90*/  FMUL.FTZ R167, R0, R137 ;  /* 0x0000008900a77220 */ /* 0x000fe20000410000 */
[----:B------:R-:W-:Y:S01]  /*2eaa0*/  F2FP.BF16.F32.PACK_AB R127, R210, R127 ;  /* 0x0000007fd27f723e */ /* 0x000fe200000010ff */
[----:B------:R-:W-:Y:S01]  /*2eab0*/  FFMA.FTZ R117, R119, R14, R70 ;  /* 0x0000000e77757223 */ /* 0x000fe20000010046 */
[----:B0-----:R-:W-:Y:S01]  /*2eac0*/  IMAD.WIDE.U32 R132, R191, 0x10, R128 ;  /* 0x00000010bf847825 */ /* 0x001fe200078e0080 */
[----:B------:R-:W-:-:S03]  /*2ead0*/  F2FP.BF16.F32.PACK_AB R116, R116, R135 ;  /* 0x000000877474723e */ /* 0x000fc600000010ff */
[----:B------:R-:W-:Y:S01]  /*2eae0*/  FFMA.FTZ R119, R201, R18, R74 ;  /* 0x00000012c9777223 */ /* 0x000fe2000001004a */
[----:B------:R-:W-:Y:S01]  /*2eaf0*/  FFMA.FTZ R202, R202, R19, R75 ;  /* 0x00000013caca7223 */ /* 0x000fe2000001004b */
[----:B------:R-:W-:Y:S01]  /*2eb00*/  FFMA.FTZ R137, R136, R17, R73 ;  /* 0x0000001188897223 */ /* 0x000fe20000010049 */
[----:B------:R-:W-:Y:S01]  /*2eb10*/  FFMA.FTZ R134, R134, R15, R71 ;  /* 0x0000000f86867223 */ /* 0x000fe20000010047 */
[----:B------:R-:W-:Y:S01]  /*2eb20*/  IADD3 R135, PT, PT, R191, 0x80, RZ ;  /* 0x00000080bf877810 */ /* 0x000fe20007ffe0ff */
[C---:B------:R-:W-:Y:S01]  /*2eb30*/  FADD.FTZ R225, -R192.reuse, R142 ;  /* 0x0000008ec0e17221 */ /* 0x040fe20000010100 */
[----:B------:R-:W-:Y:S01]  /*2eb40*/  FADD.FTZ R138, -R192, R143 ;  /* 0x0000008fc08a7221 */ /* 0x000fe20000010100 */
[C---:B------:R-:W-:Y:S01]  /*2eb50*/  FMUL.FTZ R131, R0.reuse, R223 ;  /* 0x000000df00837220 */ /* 0x040fe20000410000 */
[C---:B------:R-:W-:Y:S01]  /*2eb60*/  FMUL.FTZ R130, R0.reuse, R130 ;  /* 0x0000008200827220 */ /* 0x040fe20000410000 */
[C---:B------:R-:W-:Y:S01]  /*2eb70*/  FMUL.FTZ R143, R0.reuse, R251 ;  /* 0x000000fb008f7220 */ /* 0x040fe20000410000 */
[----:B------:R-:W-:Y:S01]  /*2eb80*/  FMUL.FTZ R142, R0, R227 ;  /* 0x000000e3008e7220 */ /* 0x000fe20000410000 */
[C---:B------:R-:W-:Y:S01]  /*2eb90*/  FADD.FTZ R239, -R192.reuse, R156 ;  /* 0x0000009cc0ef7221 */ /* 0x040fe20000010100 */
[C---:B------:R-:W-:Y:S01]  /*2eba0*/  FADD.FTZ R213, -R192.reuse, R157 ;  /* 0x0000009dc0d57221 */ /* 0x040fe20000010100 */
[----:B------:R0:W-:Y:S01]  /*2ebb0*/  STG.E.128 desc[UR6][R132.64], R124 ;  /* 0x0000007c84007986 */ /* 0x0001e2000c101d06 */
[C---:B------:R-:W-:Y:S01]  /*2ebc0*/  FADD.FTZ R139, -R192.reuse, R161 ;  /* 0x000000a1c08b7221 */ /* 0x040fe20000010100 */
[----:B------:R-:W-:Y:S01]  /*2ebd0*/  FADD.FTZ R163, -R192, R163 ;  /* 0x000000a3c0a37221 */ /* 0x000fe20000010100 */
[----:B------:R-:W-:Y:S01]  /*2ebe0*/  F2FP.BF16.F32.PACK_AB R119, R202, R119 ;  /* 0x00000077ca77723e */ /* 0x000fe200000010ff */
[C---:B------:R-:W-:Y:S01]  /*2ebf0*/  FADD.FTZ R141, -R192.reuse, R164 ;  /* 0x000000a4c08d7221 */ /* 0x040fe20000010100 */
[----:B------:R-:W-:Y:S01]  /*2ec00*/  F2FP.BF16.F32.PACK_AB R118, R137, R118 ;  /* 0x000000768976723e */ /* 0x000fe200000010ff */
[----:B------:R-:W-:Y:S01]  /*2ec10*/  FADD.FTZ R171, -R192, R171 ;  /* 0x000000abc0ab7221 */ /* 0x000fe20000010100 */
[----:B------:R-:W-:Y:S01]  /*2ec20*/  F2FP.BF16.F32.PACK_AB R117, R134, R117 ;  /* 0x000000758675723e */ /* 0x000fe200000010ff */
        /* <DEDUP_REMOVED lines=8> */
[C---:B------:R-:W-:Y:S01]  /*2ecb0*/  FMUL.FTZ R239, R0.reuse, R239 ;  /* 0x000000ef00ef7220 */ /* 0x040fe20000410000 */
[----:B------:R-:W-:Y:S01]  /*2ecc0*/  FMUL.FTZ R162, R0, R213 ;  /* 0x000000d500a27220 */ /* 0x000fe20000410000 */
[----:B0-----:R-:W-:-:S04]  /*2ecd0*/  IMAD.WIDE.U32 R124, R135, 0x10, R128 ;  /* 0x00000010877c7825 */ /* 0x001fc800078e0080 */
[C---:B------:R-:W-:Y:S01]  /*2ece0*/  FADD.FTZ R221, -R192.reuse, R145 ;  /* 0x00000091c0dd7221 */ /* 0x040fe20000010100 */
[----:B------:R-:W-:Y:S01]  /*2ecf0*/  FADD.FTZ R151, -R192, R151 ;  /* 0x00000097c0977221 */ /* 0x000fe20000010100 */
[C---:B------:R-:W-:Y:S01]  /*2ed00*/  FMUL.FTZ R147, R0.reuse, R229 ;  /* 0x000000e500937220 */ /* 0x040fe20000410000 */
[C---:B------:R-:W-:Y:S01]  /*2ed10*/  FMUL.FTZ R158, R0.reuse, R139 ;  /* 0x0000008b009e7220 */ /* 0x040fe20000410000 */
[----:B------:R-:W-:Y:S01]  /*2ed20*/  FMUL.FTZ R164, R0, R163 ;  /* 0x000000a300a47220 */ /* 0x000fe20000410000 */
[C---:B------:R-:W-:Y:S01]  /*2ed30*/  FADD.FTZ R249, -R192.reuse, R152 ;  /* 0x00000098c0f97221 */ /* 0x040fe20000010100 */
[----:B------:R-:W-:Y:S01]  /*2ed40*/  FADD.FTZ R211, -R192, R153 ;  /* 0x00000099c0d37221 */ /* 0x000fe20000010100 */
[C---:B------:R-:W-:Y:S01]  /*2ed50*/  FMUL.FTZ R163, R0.reuse, R141 ;  /* 0x0000008d00a37220 */ /* 0x040fe20000410000 */
[----:B------:R-:W-:Y:S01]  /*2ed60*/  FMUL.FTZ R172, R0, R171 ;  /* 0x000000ab00ac7220 */ /* 0x000fe20000410000 */
[C---:B------:R-:W-:Y:S01]  /*2ed70*/  VIADD R137, R191.reuse, 0x100 ;  /* 0x00000100bf897836 */ /* 0x040fe20000000000 */
[C---:B------:R-:W-:Y:S01]  /*2ed80*/  IADD3 R139, PT, PT, R191.reuse, 0x180, RZ ;  /* 0x00000180bf8b7810 */ /* 0x040fe20007ffe0ff */
[----:B------:R0:W-:Y:S01]  /*2ed90*/  STG.E.128 desc[UR6][R124.64], R116 ;  /* 0x000000747c007986 */ /* 0x0001e2000c101d06 */
[C---:B------:R-:W-:Y:S01]  /*2eda0*/  VIADD R141, R191.reuse, 0x200 ;  /* 0x00000200bf8d7836 */ /* 0x040fe20000000000 */
[C---:B------:R-:W-:Y:S01]  /*2edb0*/  IADD3 R171, PT, PT, R191.reuse, 0x280, RZ ;  /* 0x00000280bfab7810 */ /* 0x040fe20007ffe0ff */
[----:B------:R-:W-:Y:S01]  /*2edc0*/  FADD.FTZ R241, -R192, R160 ;  /* 0x000000a0c0f17221 */ /* 0x000fe20000010100 */
[----:B------:R-:W-:Y:S01]  /*2edd0*/  FMUL.FTZ R145, R0, R144 ;  /* 0x0000009000917220 */ /* 0x000fe20000410000 */
[----:B------:R-:W-:-:S02]  /*2ede0*/  VIADD R191, R191, 0x300 ;  /* 0x00000300bfbf7836 */ /* 0x000fc40000000000 */
[C---:B------:R-:W-:Y:S01]  /*2edf0*/  FADD.FTZ R219, -R192.reuse, R149 ;  /* 0x00000095c0db7221 */ /* 0x040fe20000010100 */
        /* <DEDUP_REMOVED lines=8> */
[----:B------:R-:W-:Y:S01]  /*2ee80*/  FMUL.FTZ R150, R0, R211 ;  /* 0x000000d300967220 */ /* 0x000fe20000410000 */
[----:B------:R-:W-:-:S04]  /*2ee90*/  IMAD.WIDE.U32 R132, R137, 0x10, R128 ;  /* 0x0000001089847825 */ /* 0x000fc800078e0080 */
[----:B------:R-:W-:Y:S01]  /*2eea0*/  FADD.FTZ R237, -R192, R154 ;  /* 0x0000009ac0ed7221 */ /* 0x000fe20000010100 */
[----:B0-----:R-:W-:Y:S01]  /*2eeb0*/  F2FP.BF16.F32.PACK_AB R117, R142, R143 ;  /* 0x0000008f8e75723e */ /* 0x001fe200000010ff */
[----:B------:R-:W-:Y:S01]  /*2eec0*/  FFMA.FTZ R143, R162, R41, R97 ;  /* 0x00000029a28f7223 */ /* 0x000fe20000010061 */
[----:B------:R-:W-:Y:S01]  /*2eed0*/  F2FP.BF16.F32.PACK_AB R116, R130, R131 ;  /* 0x000000838274723e */ /* 0x000fe200000010ff */
[----:B------:R-:W-:Y:S01]  /*2eee0*/  FFMA.FTZ R130, R239, R40, R96 ;  /* 0x00000028ef827223 */ /* 0x000fe20000010060 */
[C---:B------:R-:W-:Y:S01]  /*2eef0*/  FADD.FTZ R209, -R192.reuse, R155 ;  /* 0x0000009bc0d17221 */ /* 0x040fe20000010100 */
[----:B------:R-:W-:Y:S01]  /*2ef00*/  FADD.FTZ R159, -R192, R159 ;  /* 0x0000009fc09f7221 */ /* 0x000fe20000010100 */
[C---:B------:R-:W-:Y:S01]  /*2ef10*/  FMUL.FTZ R153, R0.reuse, R225 ;  /* 0x000000e100997220 */ /* 0x040fe20000410000 */
[C---:B------:R-:W-:Y:S01]  /*2ef20*/  FMUL.FTZ R152, R0.reuse, R138 ;  /* 0x0000008a00987220 */ /* 0x040fe20000410000 */
[C---:B------:R-:W-:Y:S01]  /*2ef30*/  FMUL.FTZ R148, R0.reuse, R217 ;  /* 0x000000d900947220 */ /* 0x040fe20000410000 */
[----:B------:R-:W-:Y:S01]  /*2ef40*/  FMUL.FTZ R170, R0, R233 ;  /* 0x000000e900aa7220 */ /* 0x000fe20000410000 */
[----:B------:R-:W-:-:S04]  /*2ef50*/  IMAD.WIDE.U32 R134, R139, 0x10, R128 ;  /* 0x000000108b867825 */ /* 0x000fc800078e0080 */
[C---:B------:R-:W-:Y:S01]  /*2ef60*/  FADD.FTZ R235, -R192.reuse, R168 ;  /* 0x000000a8c0eb7221 */ /* 0x040fe20000010100 */
[C---:B------:R-:W-:Y:S01]  /*2ef70*/  FADD.FTZ R173, -R192.reuse, R173 ;  /* 0x000000adc0ad7221 */ /* 0x040fe20000010100 */
[----:B------:R-:W-:Y:S01]  /*2ef80*/  FADD.FTZ R175, -R192, R175 ;  /* 0x000000afc0af7221 */ /* 0x000fe20000010100 */
[----:B------:R-:W-:-:S04]  /*2ef90*/  IMAD.WIDE.U32 R136, R141, 0x10, R128 ;  /* 0x000000108d887825 */ /* 0x000fc800078e0080 */
[----:B------:R-:W-:Y:S01]  /*2efa0*/  FFMA.FTZ R124, R145, R28, R84 ;  /* 0x0000001c917c7223 */ /* 0x000fe20000010054 */
[----:B------:R-:W-:Y:S01]  /*2efb0*/  F2FP.BF16.F32.PACK_AB R130, R143, R130 ;  /* 0x000000828f82723e */ /* 0x000fe200000010ff */
[----:B------:R-:W-:Y:S01]  /*2efc0*/  FMUL.FTZ R155, R0, R245 ;  /* 0x000000f5009b7220 */ /* 0x000fe20000410000 */
[----:B------:R-:W-:-:S04]  /*2efd0*/  IMAD.WIDE.U32 R138, R171, 0x10, R128 ;  /* 0x00000010ab8a7825 */ /* 0x000fc800078e0080 */
[C---:B------:R-:W-:Y:S01]  /*2efe0*/  FMUL.FTZ R154, R0.reuse, R219 ;  /* 0x000000db009a7220 */ /* 0x040fe20000410000 */
[----:B------:R-:W-:Y:S01]  /*2eff0*/  FMUL.FTZ R161, R0, R247 ;  /* 0x000000f700a17220 */ /* 0x000fe20000410000 */
[----:B------:R-:W-:Y:S01]  /*2f000*/  F2FP.BF16.F32.PACK_AB R118, R146, R147 ;  /* 0x000000939276723e */ /* 0x000fe200000010ff */
        /* <DEDUP_REMOVED lines=62> */
.L_x_21078:
[----:B0-----:R-:W0:Y:S01]  /*2f3f0*/  LDC.64 R116, c[0x0][0x380] ;  /* 0x0000e000ff747b82 */ /* 0x001e220000000a00 */
[----:B------:R-:W-:Y:S01]  /*2f400*/  UPLOP3.LUT UP1, UPT, UPT, UPT, UP1, 0x40, 0x4 ;  /* 0x000000000004789c */ /* 0x000fe20003f2e810 */
[----:B0-----:R-:W-:-:S04]  /*2f410*/  IADD3 R176, PT, PT, R176, R116, RZ ;  /* 0x00000074b0b07210 */ /* 0x001fc80007ffe0ff */
[----:B------:R-:W-:-:S13]  /*2f420*/  ISETP.GE.AND P0, PT, R176, R117, PT ;  /* 0x00000075b000720c */ /* 0x000fda0003f06270 */
[----:B------:R-:W-:Y:S05]  /*2f430*/  @!P0 BRA `(.L_x_21079) ;  /* 0xfffffd1400f48947 */ /* 0x000fea000383ffff */
[----:B------:R-:W-:Y:S05]  /*2f440*/  EXIT ;  /* 0x000000000000794d */ /* 0x000fea0003800000 */
.L_x_21080:
        /* <DEDUP_REMOVED lines=11> */
.L_x_42366:


//--------------------- .text._ZN10layer_norm13ln_fwd_kernelINS_13Kernel_traitsIf13__nv_bfloat16fS2_fjLj7168ELj1ELj1ELj4ELj16ENS_18Kernel_traits_baseILj7168EfS2_fS2_fjLj128EEEEELb1ELb1ELb0ELb0EEEvNS_9FwdParamsE --------------------------
	.section	.text._ZN10layer_norm13ln_fwd_kernelINS_13Kernel_traitsIf13__nv_bfloat16fS2_fjLj7168ELj1ELj1ELj4ELj16ENS_18Kernel_traits_baseILj7168EfS2_fS2_fjLj128EEEEELb1ELb1ELb0ELb0EEEvNS_9FwdParamsE,"ax",@progbits
	.align	128
        .global         _ZN10layer_norm13ln_fwd_kernelINS_13Kernel_traitsIf13__nv_bfloat16fS2_fjLj7168ELj1ELj1ELj4ELj16ENS_18Kernel_traits_baseILj7168EfS2_fS2_fjLj128EEEEELb1ELb1ELb0ELb0EEEvNS_9FwdParamsE
        .type           _ZN10layer_norm13ln_fwd_kernelINS_13Kernel_traitsIf13__nv_bfloat16fS2_fjLj7168ELj1ELj1ELj4ELj16ENS_18Kernel_traits_baseILj7168EfS2_fS2_fjLj128EEEEELb1ELb1ELb0ELb0EEEvNS_9FwdParamsE,@function
        .size           _ZN10layer_norm13ln_fwd_kernelINS_13Kernel_traitsIf13__nv_bfloat16fS2_fjLj7168ELj1ELj1ELj4ELj16ENS_18Kernel_traits_baseILj7168EfS2_fS2_fjLj128EEEEELb1ELb1ELb0ELb0EEEvNS_9FwdParamsE,(.L_x_42367 - _ZN10layer_norm13ln_fwd_kernelINS_13Kernel_traitsIf13__nv_bfloat16fS2_fjLj7168ELj1ELj1ELj4ELj16ENS_18Kernel_traits_baseILj7168EfS2_fS2_fjLj128EEEEELb1ELb1ELb0ELb0EEEvNS_9FwdParamsE)
        .other          _ZN10layer_norm13ln_fwd_kernelINS_13Kernel_traitsIf13__nv_bfloat16fS2_fjLj7168ELj1ELj1ELj4ELj16ENS_18Kernel_traits_baseILj7168EfS2_fS2_fjLj128EEEEELb1ELb1ELb0ELb0EEEvNS_9FwdParamsE,@"STO_CUDA_ENTRY STV_DEFAULT"
_ZN10layer_norm13ln_fwd_kernelINS_13Kernel_traitsIf13__nv_bfloat16fS2_fjLj7168ELj1ELj1ELj4ELj16ENS_18Kernel_traits_baseILj7168EfS2_fS2_fjLj128EEEEELb1ELb1ELb0ELb0EEEvNS_9FwdParamsE:
.text._ZN10layer_norm13ln_fwd_kernelINS_13Kernel_traitsIf13__nv_bfloat16fS2_fjLj7168ELj1ELj1ELj4ELj16ENS_18Kernel_traits_baseILj7168EfS2_fS2_fjLj128EEEEELb1ELb1ELb0ELb0EEEvNS_9FwdParamsE:
        /* <DEDUP_REMOVED lines=20> */
[----:B----4-:R-:W-:-:S06]  /*0140*/  LOP3.LUT R0, R9, 0x60, RZ, 0xc0, !PT ;  /* 0x0000006009007812 */ /* 0x010fcc00078ec0ff */
[----:B------:R-:W1:Y:S02]  /*0150*/  LDC R216, c[0x0][0x360] ;  /* 0x0000d800ffd87b82 */ /* 0x000e640000000800 */
[----:B-1----:R-:W-:Y:S01]  /*0160*/  IMAD R216, R216, UR14, R9 ;  /* 0x0000000ed8d87c24 */ /* 0x002fe2000f8e0209 */
[----:B---3--:R-:W-:Y:S02]  /*0170*/  @P0 R2UR UR8, R2 ;  /* 0x00000000020802ca */ /* 0x008fe400000e0000 */
[----:B-----5:R-:W-:Y:S02]  /*0180*/  SHF.R.S32.HI R2, RZ, 0x1f, R13 ;  /* 0x0000001fff027819 */ /* 0x020fe4000001140d */
[----:B------:R-:W-:Y:S02]  /*0190*/  @P0 R2UR UR9, R3 ;  /* 0x00000000030902ca */ /* 0x000fe400000e0000 */
[----:B0-----:R-:W-:Y:S02]  /*01a0*/  @P0 IADD3 R6, P1, PT, R4, R11, RZ ;  /* 0x0000000b04060210 */ /* 0x001fe40007f3e0ff */
[----:B------:R-:W-:-:S02]  /*01b0*/  LOP3.LUT R4, R0, 0x1f, R9, 0xf8, !PT ;  /* 0x0000001f00047812 */ /* 0x000fc400078ef809 */
[----:B------:R-:W-:Y:S01]  /*01c0*/  LEA.HI R2, R2, R13, RZ, 0x3 ;  /* 0x0000000d02027211 */ /* 0x000fe200078f18ff */
[----:B------:R-:W-:Y:S01]  /*01d0*/  @P0 IMAD.X R7, RZ, RZ, R5, P1 ;  /* 0x000000ffff070224 */ /* 0x000fe200008e0605 */
        /* <DEDUP_REMOVED lines=65> */
[----:B------:R-:W-:-:S07]  /*05f0*/  @P1 IADD3 R4, PT, PT, R4, 0x80, RZ ;  /* 0x0000008004041810 */ /* 0x000fce0007ffe0ff */
        /* <DEDUP_REMOVED lines=15> */
[----:B------:R1:W5:Y:S03]  /*06f0*/  @P2 LDG.E.128 R56, desc[UR6][R140.64+0x10] ;  /* 0x000010068c382981 */ /* 0x000366000c1e1d00 */
[----:B------:R-:W-:Y:S01]  /*0700*/  @P3 VIADD R4, R4, 0x80 ;  /* 0x0000008004043836 */ /* 0x000fe20000000000 */
[----:B------:R1:W5:Y:S03]  /*0710*/  @P3 LDG.E.128 R224, desc[UR6][R124.64] ;  /* 0x000000067ce03981 */ /* 0x000366000c1e1d00 */
[C---:B------:R-:W-:Y:S01]  /*0720*/  @P0 IMAD.WIDE.U32 R128, R4.reuse, 0x20, R128 ;  /* 0x0000002004800825 */ /* 0x040fe200078e0080 */
[----:B------:R1:W5:Y:S03]  /*0730*/  @P3 LDG.E.128 R220, desc[UR6][R124.64+0x10] ;  /* 0x000010067cdc3981 */ /* 0x000366000c1e1d00 */
[C---:B0-----:R-:W-:Y:S01]  /*0740*/  @P0 IMAD.WIDE.U32 R130, R4.reuse, 0x20, R130 ;  /* 0x0000002004820825 */ /* 0x041fe200078e0082 */
[----:B------:R1:W5:Y:S03]  /*0750*/  @P3 LD.E.128 R60, desc[UR6][R142.64] ;  /* 0x000000068e3c3980 */ /* 0x000366000c101d00 */
[C---:B------:R-:W-:Y:S01]  /*0760*/  @P0 IMAD.WIDE.U32 R144, R4.reuse, 0x20, R144 ;  /* 0x0000002004900825 */ /* 0x040fe200078e0090 */
[----:B------:R-:W-:Y:S01]  /*0770*/  @P0 IADD3 R4, PT, PT, R4, 0x80, RZ ;  /* 0x0000008004040810 */ /* 0x000fe20007ffe0ff */
[----:B------:R1:W5:Y:S04]  /*0780*/  @P3 LD.E.128 R64, desc[UR6][R142.64+0x10] ;  /* 0x000010068e403980 */ /* 0x000368000c101d00 */
        /* <DEDUP_REMOVED lines=33> */
.L_x_21082:
        /* <DEDUP_REMOVED lines=21> */
[----:B------:R-:W5:Y:S03]  /*0af0*/  @P0 LDG.E.128 R20, desc[UR6][R16.64] ;  /* 0x0000000610140981 */ /* 0x000f66000c1e1d00 */
[----:B------:R-:W-:Y:S01]  /*0b00*/  @P1 VIADD R4, R4, 0x80 ;  /* 0x0000008004041836 */ /* 0x000fe20000000000 */
[----:B------:R-:W5:Y:S02]  /*0b10*/  @P0 LDG.E.128 R24, desc[UR6][R16.64+0x10] ;  /* 0x0000100610180981 */ /* 0x000f64000c1e1d00 */
        /* <DEDUP_REMOVED lines=20> */
[----:B------:R-:W5:Y:S03]  /*0c60*/  @P2 LDG.E.128 R52, desc[UR6][R32.64] ;  /* 0x0000000620342981 */ /* 0x000f66000c1e1d00 */
[----:B------:R-:W-:Y:S01]  /*0c70*/  @P4 VIADD R4, R4, 0x80 ;  /* 0x0000008004044836 */ /* 0x000fe20000000000 */
[----:B------:R-:W5:Y:S02]  /*0c80*/  @P2 LDG.E.128 R56, desc[UR6][R32.64+0x10] ;  /* 0x0000100620382981 */ /* 0x000f64000c1e1d00 */
[----:B------:R-:W1:Y:S01]  /*0c90*/  @P6 LDC.64 R64, c[0x0][0x3e8] ;  /* 0x0000fa00ff406b82 */ /* 0x000e620000000a00 */
[----:B--2---:R-:W-:Y:S01]  /*0ca0*/  @P5 IMAD.WIDE.U32 R50, R4, 0x20, R50 ;  /* 0x0000002004325825 */ /* 0x004fe200078e0032 */
[----:B------:R-:W5:Y:S01]  /*0cb0*/  @P3 LDG.E.128 R224, desc[UR6][R34.64] ;  /* 0x0000000622e03981 */ /* 0x000f62000c1e1d00 */
[----:B------:R-:W-:-:S02]  /*0cc0*/  CS2R R114, SRZ ;  /* 0x0000000000727805 */ /* 0x000fc4000001ff00 */
[----:B------:R-:W-:Y:S02]  /*0cd0*/  CS2R R112, SRZ ;  /* 0x0000000000707805 */ /* 0x000fe4000001ff00 */
[----:B------:R-:W-:Y:S01]  /*0ce0*/  CS2R R110, SRZ ;  /* 0x00000000006e7805 */ /* 0x000fe2000001ff00 */
[----:B------:R2:W5:Y:S01]  /*0cf0*/  @P3 LDG.E.128 R220, desc[UR6][R34.64+0x10] ;  /* 0x0000100622dc3981 */ /* 0x000562000c1e1d00 */
        /* <DEDUP_REMOVED lines=13> */
[----:B------:R0:W5:Y:S01]  /*0dd0*/  @P4 LDG.E.128 R80, desc[UR6][R46.64+0x10] ;  /* 0x000010062e504981 */ /* 0x000162000c1e1d00 */
[----:B-1----:R-:W-:Y:S01]  /*0de0*/  @P6 IMAD.WIDE.U32 R4, R4, 0x20, R64 ;  /* 0x0000002004046825 */ /* 0x002fe200078e0040 */
[----:B------:R-:W-:-:S02]  /*0df0*/  CS2R R62, SRZ ;  /* 0x00000000003e7805 */ /* 0x000fc4000001ff00 */
[----:B------:R-:W5:Y:S04]  /*0e00*/  @P4 LDG.E.128 R92, desc[UR6][R48.64] ;  /* 0x00000006305c4981 */ /* 0x000f68000c1e1d00 */
[----:B------:R-:W5:Y:S04]  /*0e10*/  @P6 LDG.E.128 R140, desc[UR6][R4.64] ;  /* 0x00000006048c6981 */ /* 0x000f68000c1e1d00 */
[----:B------:R-:W5:Y:S01]  /*0e20*/  @P6 LDG.E.128 R144, desc[UR6][R4.64+0x10] ;  /* 0x0000100604906981 */ /* 0x000f62000c1e1d00 */
[----:B------:R-:W-:Y:S02]  /*0e30*/  CS2R R64, SRZ ;  /* 0x0000000000407805 */ /* 0x000fe4000001ff00 */
[----:B0-----:R-:W-:-:S02]  /*0e40*/  CS2R R46, SRZ ;  /* 0x00000000002e7805 */ /* 0x001fc4000001ff00 */
[----:B------:R-:W-:Y:S01]  /*0e50*/  CS2R R44, SRZ ;  /* 0x00000000002c7805 */ /* 0x000fe2000001ff00 */
[----:B------:R0:W5:Y:S01]  /*0e60*/  @P4 LDG.E.128 R96, desc[UR6][R48.64+0x10] ;  /* 0x0000100630604981 */ /* 0x000162000c1e1d00 */
[----:B------:R-:W-:Y:S02]  /*0e70*/  CS2R R32, SRZ ;  /* 0x0000000000207805 */ /* 0x000fe4000001ff00 */
[----:B------:R-:W-:Y:S02]  /*0e80*/  CS2R R30, SRZ ;  /* 0x00000000001e7805 */ /* 0x000fe4000001ff00 */
[----:B------:R-:W-:Y:S01]  /*0e90*/  CS2R R28, SRZ ;  /* 0x00000000001c7805 */ /* 0x000fe2000001ff00 */
[----:B------:R-:W5:Y:S01]  /*0ea0*/  @P5 LDG.E.128 R100, desc[UR6][R50.64] ;  /* 0x0000000632645981 */ /* 0x000f62000c1e1d00 */
[----:B------:R-:W-:Y:S02]  /*0eb0*/  CS2R R18, SRZ ;  /* 0x0000000000127805 */ /* 0x000fe4000001ff00 */
[----:B------:R-:W-:-:S02]  /*0ec0*/  CS2R R16, SRZ ;  /* 0x0000000000107805 */ /* 0x000fc4000001ff00 */
[----:B------:R-:W-:Y:S01]  /*0ed0*/  CS2R R14, SRZ ;  /* 0x00000000000e7805 */ /* 0x000fe2000001ff00 */
[----:B------:R1:W5:Y:S01]  /*0ee0*/  @P5 LDG.E.128 R104, desc[UR6][R50.64+0x10] ;  /* 0x0000100632685981 */ /* 0x000362000c1e1d00 */
[----:B------:R-:W-:Y:S02]  /*0ef0*/  @P6 CS2R R138, SRZ ;  /* 0x00000000008a6805 */ /* 0x000fe4000001ff00 */
[----:B0-----:R-:W-:Y:S02]  /*0f00*/  CS2R R48, SRZ ;  /* 0x0000000000307805 */ /* 0x001fe4000001ff00 */
[----:B------:R-:W-:Y:S01]  /*0f10*/  @P6 CS2R R136, SRZ ;  /* 0x0000000000886805 */ /* 0x000fe2000001ff00 */
[----:B------:R-:W5:Y:S01]  /*0f20*/  @P5 LDG.E.128 R116, desc[UR6][R60.64] ;  /* 0x000000063c745981 */ /* 0x000f62000c1e1d00 */
[----:B------:R-:W-:Y:S02]  /*0f30*/  @P6 CS2R R134, SRZ ;  /* 0x0000000000866805 */ /* 0x000fe4000001ff00 */
[----:B------:R-:W-:Y:S01]  /*0f40*/  @P6 CS2R R132, SRZ ;  /* 0x0000000000846805 */ /* 0x000fe2000001ff00 */
[----:B------:R0:W5:Y:S01]  /*0f50*/  @P5 LDG.E.128 R120, desc[UR6][R60.64+0x10] ;  /* 0x000010063c785981 */ /* 0x000162000c1e1d00 */
[----:B-1----:R-:W-:-:S03]  /*0f60*/  CS2R R50, SRZ ;  /* 0x0000000000327805 */ /* 0x002fc6000001ff00 */
[----:B------:R-:W5:Y:S04]  /*0f70*/  @P6 LDG.E.128 R124, desc[UR6][R12.64] ;  /* 0x000000060c7c6981 */ /* 0x000f68000c1e1d00 */
[----:B------:R1:W5:Y:S01]  /*0f80*/  @P6 LDG.E.128 R128, desc[UR6][R12.64+0x10] ;  /* 0x000010060c806981 */ /* 0x000362000c1e1d00 */
[----:B0-----:R-:W-:Y:S02]  /*0f90*/  CS2R R60, SRZ ;  /* 0x00000000003c7805 */ /* 0x001fe4000001ff00 */
[----:B-1----:R-:W-:-:S07]  /*0fa0*/  CS2R R12, SRZ ;  /* 0x00000000000c7805 */ /* 0x002fce000001ff00 */
.L_x_21083:
[----:B------:R-:W-:Y:S05]  /*0fb0*/  BSYNC.RECONVERGENT B0 ;  /* 0x0000000000007941 */ /* 0x000fea0003800200 */
.L_x_21081:
[----:B------:R-:W1:Y:S02]  /*0fc0*/  LDCU UR4, c[0x0][0x384] ;  /* 0x00007080ff0477ac */ /* 0x000e640008000800 */
[----:B-1----:R-:W-:-:S06]  /*0fd0*/  UISETP.GE.AND UP0, UPT, UR14, UR4, UPT ;  /* 0x000000040e00728c */ /* 0x002fcc000bf06270 */
[----:B------:R-:W-:-:S13]  /*0fe0*/  PLOP3.LUT P0, PT, PT, PT, UP0, 0x80, 0x8 ;  /* 0x000000000008781c */ /* 0x000fda0003f0f008 */
[----:B------:R-:W-:Y:S05]  /*0ff0*/  @P0 EXIT ;  /* 0x000000000000094d */ /* 0x000fea0003800000 */
[----:B0-----:R-:W-:Y:S01]  /*1000*/  IMAD.HI.U32 R5, R10, -0x2daee0ad, RZ ;  /* 0xd2511f530a057827 */ /* 0x001fe200078e00ff */
[----:B------:R-:W-:Y:S01]  /*1010*/  LOP3.LUT R150, R2, 0x7f, RZ, 0xc0, !PT ;  /* 0x0000007f02967812 */ /* 0x000fe200078ec0ff */
[----:B------:R-:W0:Y:S01]  /*1020*/  LDCU.64 UR4, c[0x0][0x3e0] ;  /* 0x00007c00ff0477ac */ /* 0x000e220008000a00 */
[----:B------:R-:W-:Y:S01]  /*1030*/  LOP3.LUT R6, R6, 0x3, RZ, 0xc0, !PT ;  /* 0x0000000306067812 */ /* 0x000fe200078ec0ff */
[C---:B------:R-:W-:Y:S01]  /*1040*/  IMAD.HI.U32 R4, R216.reuse, -0x326172a9, RZ ;  /* 0xcd9e8d57d8047827 */ /* 0x040fe200078e00ff */
[----:B------:R-:W-:Y:S01]  /*1050*/  LOP3.LUT R5, R5, UR9, RZ, 0x3c, !PT ;  /* 0x0000000905057c12 */ /* 0x000fe2000f8e3cff */
[----:B------:R-:W1:Y:S02]  /*1060*/  LDCU UR15, c[0x0][0x388] ;  /* 0x00007100ff0f77ac */ /* 0x000e640008000800 */
        /* <DEDUP_REMOVED lines=10> */
[----:B0-----:R-:W-:Y:S01]  /*1110*/  UISETP.NE.U32.AND UP0, UPT, UR4, URZ, UPT ;  /* 0x000000ff0400728c */ /* 0x001fe2000bf05070 */
[----:B------:R-:W-:-:S03]  /*1120*/  IMAD.HI.U32 R4, R7, -0x2daee0ad, RZ ;  /* 0xd2511f5307047827 */ /* 0x000fc600078e00ff */
[----:B------:R-:W-:Y:S01]  /*1130*/  UISETP.NE.AND.EX UP0, UPT, UR5, URZ, UPT, UP0 ;  /* 0x000000ff0500728c */ /* 0x000fe2000bf05300 */
        /* <DEDUP_REMOVED lines=31> */
[C---:B------:R-:W-:Y:S01]  /*1330*/  IMAD.HI.U32 R8, R5.reuse, -0x2daee0ad, RZ ;  /* 0xd2511f5305087827 */ /* 0x040fe200078e00ff */
[----:B------:R-:W-:Y:S01]  /*1340*/  LOP3.LUT R7, R148, UR11, R7, 0x96, !PT ;  /* 0x0000000b94077c12 */ /* 0x000fe2000f8e9607 */
[----:B------:R-:W2:Y:S01]  /*1350*/  LDCU.64 UR10, c[0x0][0x3a0] ;  /* 0x00007400ff0a77ac */ /* 0x000ea20008000a00 */
[----:B------:R-:W-:Y:S01]  /*1360*/  VIADDMNMX R148, R150, -R0, RZ, !PT ;  /* 0x8000000096947246 */ /* 0x000fe200078001ff */
[----:B------:R-:W-:Y:S01]  /*1370*/  IMAD R5, R5, -0x2daee0ad, RZ ;  /* 0xd2511f5305057824 */ /* 0x000fe200078e02ff */
[----:B------:R-:W-:Y:S01]  /*1380*/  LOP3.LUT R8, R149, UR27, R8, 0x96, !PT ;  /* 0x0000001b95087c12 */ /* 0x000fe2000f8e9608 */
[----:B------:R-:W-:Y:S01]  /*1390*/  IMAD.HI.U32 R0, R7, -0x2daee0ad, RZ ;  /* 0xd2511f5307007827 */ /* 0x000fe200078e00ff */
[----:B------:R-:W-:-:S03]  /*13a0*/  VIMNMX R148, PT, PT, R148, 0x20, PT ;  /* 0x0000002094947848 */ /* 0x000fc60003fe0100 */
[----:B------:R-:W-:Y:S01]  /*13b0*/  IMAD R3, R3, -0x20, R150 ;  /* 0xffffffe003037824 */ /* 0x000fe200078e0296 */
[----:B------:R-:W-:Y:S01]  /*13c0*/  LOP3.LUT R0, R5, UR28, R0, 0x96, !PT ;  /* 0x0000001c05007c12 */ /* 0x000fe2000f8e9600 */
[----:B------:R-:W-:Y:S02]  /*13d0*/  IMAD.SHL.U32 R2, R2, 0x2, RZ ;  /* 0x0000000202027824 */ /* 0x000fe400078e00ff */
[----:B------:R-:W-:Y:S01]  /*13e0*/  IMAD R149, R4, -0x326172a9, RZ ;  /* 0xcd9e8d5704957824 */ /* 0x000fe200078e02ff */
[----:B------:R-:W-:Y:S01]  /*13f0*/  VIMNMX R5, PT, PT, RZ, R3, !PT ;  /* 0x00000003ff057248 */ /* 0x000fe20007fe0100 */
[----:B------:R-:W-:Y:S01]  /*1400*/  IMAD.HI.U32 R4, R8, -0x326172a9, RZ ;  /* 0xcd9e8d5708047827 */ /* 0x000fe200078e00ff */
[----:B------:R-:W-:Y:S02]  /*1410*/  LOP3.LUT R3, R2, 0xffffff00, RZ, 0xc0, !PT ;  /* 0xffffff0002037812 */ /* 0x000fe400078ec0ff */
[----:B------:R-:W-:Y:S01]  /*1420*/  VIMNMX R2, PT, PT, R5, 0x20, PT ;  /* 0x0000002005027848 */ /* 0x000fe20003fe0100 */
[----:B------:R-:W-:Y:S01]  /*1430*/  IMAD R150, R8, -0x326172a9, RZ ;  /* 0xcd9e8d5708967824 */ /* 0x000fe200078e02ff */
[----:B------:R-:W-:Y:S01]  /*1440*/  LOP3.LUT R4, R149, UR17, R4, 0x96, !PT ;  /* 0x0000001195047c12 */ /* 0x000fe2000f8e9604 */
[----:B------:R-:W-:Y:S01]  /*1450*/  IMAD R148, R148, 0x8, R3 ;  /* 0x0000000894947824 */ /* 0x000fe200078e0203 */
[----:B------:R-:W-:Y:S01]  /*1460*/  LEA R2, R2, R3, 0x3 ;  /* 0x0000000302027211 */ /* 0x000fe200078e18ff */
[----:B------:R-:W-:Y:S01]  /*1470*/  IMAD R7, R7, -0x2daee0ad, RZ ;  /* 0xd2511f5307077824 */ /* 0x000fe200078e02ff */
[----:B------:R-:W3:Y:S01]  /*1480*/  LDCU UR17, c[0x0][0x400] ;  /* 0x00008000ff1177ac */ /* 0x000ee20008000800 */
[----:B------:R-:W-:Y:S01]  /*1490*/  IMAD.HI.U32 R8, R4, -0x2daee0ad, RZ ;  /* 0xd2511f5304087827 */ /* 0x000fe200078e00ff */
[----:B------:R-:W-:Y:S01]  /*14a0*/  I2FP.F32.U32 R148, R148 ;  /* 0x0000009400947245 */ /* 0x000fe20000201000 */
[----:B------:R4:W-:Y:S02]  /*14b0*/  STL [R1], R2 ;  /* 0x0000000201007387 */ /* 0x0009e40000100800 */
[----:B------:R-:W-:Y:S01]  /*14c0*/  IMAD.HI.U32 R5, R0, -0x326172a9, RZ ;  /* 0xcd9e8d5700057827 */ /* 0x000fe200078e00ff */
[----:B------:R-:W-:Y:S01]  /*14d0*/  LOP3.LUT R8, R7, UR16, R8, 0x96, !PT ;  /* 0x0000001007087c12 */ /* 0x000fe2000f8e9608 */
[----:B------:R-:W0:Y:S02]  /*14e0*/  LDCU.U8 UR16, c[0x0][0x410] ;  /* 0x00008200ff1077ac */ /* 0x000e240008000000 */
[----:B------:R-:W-:Y:S01]  /*14f0*/  IMAD R3, R4, -0x2daee0ad, RZ ;  /* 0xd2511f5304037824 */ /* 0x000fe200078e02ff */
[----:B------:R-:W-:Y:S01]  /*1500*/  LOP3.LUT R7, R150, UR29, R5, 0x96, !PT ;  /* 0x0000001d96077c12 */ /* 0x000fe2000f8e9605 */
[----:B------:R-:W-:Y:S01]  /*1510*/  IMAD.MOV.U32 R5, RZ, RZ, RZ ;  /* 0x000000ffff057224 */ /* 0x000fe200078e00ff */
[----:B----4-:R-:W4:Y:S01]  /*1520*/  MUFU.RCP R2, R148 ;  /* 0x0000009400027308 */ /* 0x010f220000001000 */
[----:B------:R-:W-:Y:S01]  /*1530*/  IMAD R4, R0, -0x326172a9, RZ ;  /* 0xcd9e8d5700047824 */ /* 0x000fe200078e02ff */
[----:B01234-:R4:W-:Y:S06]  /*1540*/  STL [R1+0x4], R2 ;  /* 0x0000040201007387 */ /* 0x01f9ec0000100800 */
.L_x_21689:
        /* <DEDUP_REMOVED lines=15> */
[----:B----4-:R-:W-:Y:S01]  /*1640*/  IMAD.U32 R2, RZ, RZ, UR5 ;  /* 0x00000005ff027e24 */ /* 0x010fe2000f8e00ff */
[----:B------:R-:W-:-:S04]  /*1650*/  @P1 LOP3.LUT R0, R0, 0x20, RZ, 0xfc, !PT ;  /* 0x0000002000001812 */ /* 0x000fc800078efcff */
[----:B0-----:R-:W-:Y:S02]  /*1660*/  LEA.HI.SX32 R2, R2, R214, 0x1d ;  /* 0x000000d602027211 */ /* 0x001fe400078feaff */
[----:B--2---:R-:W-:-:S03]  /*1670*/  @P0 R2UR UR18, R212 ;  /* 0x00000000d41202ca */ /* 0x004fc600000e0000 */
[----:B------:R-:W-:-:S10]  /*1680*/  IMAD.MOV.U32 R212, RZ, RZ, R2 ;  /* 0x000000ffffd47224 */ /* 0x000fd400078e0002 */
        /* <DEDUP_REMOVED lines=23> */
.L_x_42203:
[----:B------:R-:W-:Y:S05]  /*1800*/  BRX R156 -0x1810                                       (*"BRANCH_TARGETS .L_x_42204,.L_x_42205,.L_x_42206"*) ;  /* 0xffffffe49cfc7949 */ /* 0x000fea000383ffff */
.L_x_42206:
[----:B------:R-:W-:Y:S01]  /*1810*/  VIADD R157, R6, 0x1 ;  /* 0x00000001069d7836 */ /* 0x000fe20000000000 */
[----:B------:R-:W-:Y:S01]  /*1820*/  MOV R212, R3 ;  /* 0x0000000300d47202 */ /* 0x000fe20000000f00 */
[----:B------:R-:W-:Y:S01]  /*1830*/  IMAD.MOV.U32 R156, RZ, RZ, R7 ;  /* 0x000000ffff9c7224 */ /* 0x000fe200078e0007 */
[----:B------:R-:W-:Y:S06]  /*1840*/  BRA `(.L_x_21088) ;  /* 0x00000004003c7947 */ /* 0x000fec0003800000 */
.L_x_42204:
[----:B------:R-:W-:Y:S02]  /*1850*/  HFMA2 R157, -RZ, RZ, 0, 1.78813934326171875e-07 ;  /* 0x00000003ff9d7431 */ /* 0x000fe400000001ff */
[----:B------:R-:W-:Y:S02]  /*1860*/  IMAD.MOV.U32 R212, RZ, RZ, R3 ;  /* 0x000000ffffd47224 */ /* 0x000fe400078e0003 */
[----:B------:R-:W-:Y:S01]  /*1870*/  IMAD.MOV.U32 R156, RZ, RZ, R8 ;  /* 0x000000ffff9c7224 */ /* 0x000fe200078e0008 */
[----:B------:R-:W-:Y:S06]  /*1880*/  BRA `(.L_x_21088) ;  /* 0x00000004002c7947 */ /* 0x000fec0003800000 */
.L_x_42205:
        /* <DEDUP_REMOVED lines=12> */
.L_x_21090:
[----:B------:R-:W-:Y:S05]  /*1950*/  BSYNC.RECONVERGENT B2 ;  /* 0x0000000000027941 */ /* 0x000fea0003800200 */
.L_x_21089:
        /* <DEDUP_REMOVED lines=62> */
.L_x_21088:
[----:B------:R-:W-:Y:S05]  /*1d40*/  BSYNC.RECONVERGENT B1 ;  /* 0x0000000000017941 */ /* 0x000fea0003800200 */
.L_x_21087:
        /* <DEDUP_REMOVED lines=11> */
[----:B------:R-:W-:-:S02]  /*1e00*/  IMAD.MOV.U32 R158, RZ, RZ, R4 ;  /* 0x000000ffff9e7224 */ /* 0x000fc400078e0004 */
[----:B0-----:R-:W-:Y:S01]  /*1e10*/  FMUL.FTZ R156, R156, R213 ;  /* 0x000000d59c9c7220 */ /* 0x001fe20000410000 */
[----:B-1----:R-:W-:-:S04]  /*1e20*/  FSETP.GTU.FTZ.AND P0, PT, R6, R217, PT ;  /* 0x000000d90600720b */ /* 0x002fc80003f1c000 */
[----:B------:R-:W-:Y:S02]  /*1e30*/  FSEL R159, R156, RZ, !P0 ;  /* 0x000000ff9c9f7208 */ /* 0x000fe40004000000 */
[----:B------:R-:W-:-:S03]  /*1e40*/  PLOP3.LUT P0, PT, P0, PT, PT, 0x8, 0x80 ;  /* 0x000000000080781c */ /* 0x000fc6000070e170 */
[----:B------:R-:W-:Y:S01]  /*1e50*/  FFMA.FTZ R156, R159, R20, R148 ;  /* 0x000000149f9c7223 */ /* 0x000fe20000010094 */
[----:B------:R-:W-:-:S09]  /*1e60*/  HFMA2 R159, -RZ, RZ, 0, 1.1920928955078125e-07 ;  /* 0x00000002ff9f7431 */ /* 0x000fd200000001ff */
        /* <DEDUP_REMOVED lines=10> */
.L_x_21093:
        /* <DEDUP_REMOVED lines=12> */
.L_x_21095:
[----:B------:R-:W-:Y:S05]  /*1fd0*/  BSYNC.RECONVERGENT B2 ;  /* 0x0000000000027941 */ /* 0x000fea0003800200 */
.L_x_21094:
        /* <DEDUP_REMOVED lines=59> */
[----:B------:R-:W-:Y:S01]  /*2390*/  IMAD.MOV.U32 R158, RZ, RZ, R212 ;  /* 0x000000ffff9e7224 */ /* 0x000fe200078e00d4 */
[----:B------:R-:W-:Y:S01]  /*23a0*/  MOV R212, R6 ;  /* 0x0000000600d47202 */ /* 0x000fe20000000f00 */
[----:B------:R-:W-:-:S07]  /*23b0*/  IMAD.MOV.U32 R159, RZ, RZ, RZ ;  /* 0x000000ffff9f7224 */ /* 0x000fce00078e00ff */
.L_x_21092:
[----:B------:R-:W-:Y:S05]  /*23c0*/  BSYNC.RECONVERGENT B1 ;  /* 0x0000000000017941 */ /* 0x000fea0003800200 */
.L_x_21091:
        /* <DEDUP_REMOVED lines=22> */
.L_x_21098:
        /* <DEDUP_REMOVED lines=12> */
.L_x_21100:
[----:B------:R-:W-:Y:S05]  /*25f0*/  BSYNC.RECONVERGENT B2 ;  /* 0x0000000000027941 */ /* 0x000fea0003800200 */
.L_x_21099:
        /* <DEDUP_REMOVED lines=61> */
[----:B------:R-:W-:-:S07]  /*29d0*/  LOP3.LUT R7, R214, UR5, R159, 0x96, !PT ;  /* 0x00000005d6077c12 */ /* 0x000fce000f8e969f */
.L_x_21097:
[----:B------:R-:W-:Y:S05]  /*29e0*/  BSYNC.RECONVERGENT B1 ;  /* 0x0000000000017941 */ /* 0x000fea0003800200 */
.L_x_21096:
[----:B------:R-:W-:Y:S01]  /*29f0*/  I2FP.F32.U32 R3, R3 ;  /* 0x0000000300037245 */ /* 0x000fe20000201000 */
[----:B------:R-:W-:Y:S01]  /*2a00*/  IMAD.U32 R158, R161, 0x10000, RZ ;  /* 0x00010000a19e7824 */ /* 0x000fe200078e00ff */
[----:B------:R-:W-:Y:S01]  /*2a10*/  ISETP.NE.AND P2, PT, R160, 0x1, PT ;  /* 0x00000001a000780c */ /* 0x000fe20003f45270 */
[----:B------:R-:W-:Y:S02]  /*2a20*/  BSSY.RECONVERGENT B1, `(.L_x_21101) ;  /* 0x000005f000017945 */ /* 0x000fe40003800200 */
[----:B------:R-:W-:Y:S01]  /*2a30*/  FFMA.FTZ R6, R3, R252, 1.1641532182693481445e-10 ;  /* 0x2f00000003067423 */ /* 0x000fe200000100fc */
[----:B------:R-:W-:Y:S01]  /*2a40*/  FMUL.FTZ R158, R158, UR4 ;  /* 0x000000049e9e7c20 */ /* 0x000fe20008410000 */
[----:B------:R-:W-:-:S03]  /*2a50*/  PRMT R3, R161, 0x7632, R3 ;  /* 0x00007632a1037816 */ /* 0x000fc60000000003 */
[----:B------:R-:W-:Y:S01]  /*2a60*/  FMUL.FTZ R158, R158, R213 ;  /* 0x000000d59e9e7220 */ /* 0x000fe20000410000 */
[----:B------:R-:W-:Y:S01]  /*2a70*/  FSETP.GTU.FTZ.AND P1, PT, R6, R217, PT ;  /* 0x000000d90600720b */ /* 0x000fe20003f3c000 */
[----:B------:R-:W-:-:S03]  /*2a80*/  HFMA2 R6, -RZ, RZ, 0, 1.1920928955078125e-07 ;  /* 0x00000002ff067431 */ /* 0x000fc600000001ff */
        /* <DEDUP_REMOVED lines=13> */
.L_x_21103:
        /* <DEDUP_REMOVED lines=12> */
.L_x_21105:
[----:B------:R-:W-:Y:S05]  /*2c20*/  BSYNC.RECONVERGENT B2 ;  /* 0x0000000000027941 */ /* 0x000fea0003800200 */
.L_x_21104:
        /* <DEDUP_REMOVED lines=62> */
.L_x_21102:
[----:B------:R-:W-:Y:S05]  /*3010*/  BSYNC.RECONVERGENT B1 ;  /* 0x0000000000017941 */ /* 0x000fea0003800200 */
.L_x_21101:
[----:B------:R-:W-:Y:S01]  /*3020*/  I2FP.F32.U32 R159, R159 ;  /* 0x0000009f009f7245 */ /* 0x000fe20000201000 */
[----:B------:R-:W-:Y:S01]  /*3030*/  IMAD.U32 R3, R3, 0x10000, RZ ;  /* 0x0001000003037824 */ /* 0x000fe200078e00ff */
[----:B------:R-:W-:Y:S01]  /*3040*/  ISETP.NE.AND P3, PT, R6, 0x1, PT ;  /* 0x000000010600780c */ /* 0x000fe20003f65270 */
[----:B------:R-:W-:Y:S02]  /*3050*/  BSSY.RECONVERGENT B1, `(.L_x_21106) ;  /* 0x000005e000017945 */ /* 0x000fe40003800200 */
        /* <DEDUP_REMOVED lines=18> */
.L_x_21108:
        /* <DEDUP_REMOVED lines=12> */
.L_x_21110:
[----:B------:R-:W-:Y:S05]  /*3240*/  BSYNC.RECONVERGENT B2 ;  /* 0x0000000000027941 */ /* 0x000fea0003800200 */
.L_x_21109:
        /* <DEDUP_REMOVED lines=62> */
.L_x_21107:
[----:B------:R-:W-:Y:S05]  /*3630*/  BSYNC.RECONVERGENT B1 ;  /* 0x0000000000017941 */ /* 0x000fea0003800200 */
.L_x_21106:
        /* <DEDUP_REMOVED lines=23> */
.L_x_21113:
        /* <DEDUP_REMOVED lines=12> */
.L_x_21115:
[----:B------:R-:W-:Y:S05]  /*3870*/  BSYNC.RECONVERGENT B2 ;  /* 0x0000000000027941 */ /* 0x000fea0003800200 */
.L_x_21114:
        /* <DEDUP_REMOVED lines=62> */
.L_x_21112:
[----:B------:R-:W-:Y:S05]  /*3c60*/  BSYNC.RECONVERGENT B1 ;  /* 0x0000000000017941 */ /* 0x000fea0003800200 */
.L_x_21111:
        /* <DEDUP_REMOVED lines=22> */
.L_x_21118:
        /* <DEDUP_REMOVED lines=12> */
.L_x_21120:
[----:B------:R-:W-:Y:S05]  /*3e90*/  BSYNC.RECONVERGENT B2 ;  /* 0x0000000000027941 */ /* 0x000fea0003800200 */
.L_x_21119:
        /* <DEDUP_REMOVED lines=62> */
.L_x_21117:
[----:B------:R-:W-:Y:S05]  /*4280*/  BSYNC.RECONVERGENT B1 ;  /* 0x0000000000017941 */ /* 0x000fea0003800200 */
.L_x_21116:
[----:B------:R-:W-:Y:S01]  /*4290*/  I2FP.F32.U32 R3, R3 ;  /* 0x0000000300037245 */ /* 0x000fe20000201000 */
[----:B------:R-:W-:Y:S01]  /*42a0*/  BSSY.RECONVERGENT B1, `(.L_x_21121) ;  /* 0x0000063000017945 */ /* 0x000fe20003800200 */
[----:B------:R-:W-:-:S03]  /*42b0*/  ISETP.NE.AND P6, PT, R214, 0x1, PT ;  /* 0x00000001d600780c */ /* 0x000fc60003fc5270 */
[----:B------:R-:W-:Y:S01]  /*42c0*/  FFMA.FTZ R6, R3, R252, 1.1641532182693481445e-10 ;  /* 0x2f00000003067423 */ /* 0x000fe200000100fc */
[----:B------:R-:W-:-:S04]  /*42d0*/  IMAD.U32 R3, R163, 0x10000, RZ ;  /* 0x00010000a3037824 */ /* 0x000fc800078e00ff */
[----:B------:R-:W-:Y:S01]  /*42e0*/  FSETP.GTU.FTZ.AND P5, PT, R6, R217, PT ;  /* 0x000000d90600720b */ /* 0x000fe20003fbc000 */
[----:B------:R-:W-:Y:S01]  /*42f0*/  FMUL.FTZ R6, R3, UR4 ;  /* 0x0000000403067c20 */ /* 0x000fe20008410000 */
[----:B------:R-:W-:Y:S01]  /*4300*/  PRMT R3, R163, 0x7632, R3 ;  /* 0x00007632a3037816 */ /* 0x000fe20000000003 */
[----:B------:R-:W-:Y:S02]  /*4310*/  IMAD.MOV.U32 R163, RZ, RZ, R4 ;  /* 0x000000ffffa37224 */ /* 0x000fe400078e0004 */
[----:B------:R-:W-:-:S05]  /*4320*/  FMUL.FTZ R6, R6, R213 ;  /* 0x000000d506067220 */ /* 0x000fca0000410000 */
[----:B------:R-:W-:Y:S01]  /*4330*/  FSEL R215, R6, RZ, !P5 ;  /* 0x000000ff06d77208 */ /* 0x000fe20006800000 */
[----:B------:R-:W-:Y:S01]  /*4340*/  HFMA2 R6, -RZ, RZ, 0, 1.1920928955078125e-07 ;  /* 0x00000002ff067431 */ /* 0x000fe200000001ff */
        /* <DEDUP_REMOVED lines=11> */
.L_x_21123:
        /* <DEDUP_REMOVED lines=14> */
.L_x_21125:
[----:B------:R-:W-:Y:S05]  /*44e0*/  BSYNC.RECONVERGENT B2 ;  /* 0x0000000000027941 */ /* 0x000fea0003800200 */
.L_x_21124:
        /* <DEDUP_REMOVED lines=62> */
.L_x_21122:
[----:B------:R-:W-:Y:S05]  /*48d0*/  BSYNC.RECONVERGENT B1 ;  /* 0x0000000000017941 */ /* 0x000fea0003800200 */
.L_x_21121:
[----:B------:R-:W-:Y:S01]  /*48e0*/  I2FP.F32.U32 R163, R163 ;  /* 0x000000a300a37245 */ /* 0x000fe20000201000 */
[----:B------:R-:W-:-:S04]  /*48f0*/  IMAD.U32 R3, R3, 0x10000, RZ ;  /* 0x0001000003037824 */ /* 0x000fc800078e00ff */
[----:B------:R-:W-:Y:S01]  /*4900*/  FFMA.FTZ R252, R163, R252, 1.1641532182693481445e-10 ;  /* 0x2f000000a3fc7423 */ /* 0x000fe200000100fc */
[----:B------:R-:W-:-:S04]  /*4910*/  FMUL.FTZ R214, R3, UR4 ;  /* 0x0000000403d67c20 */ /* 0x000fc80008410000 */
[----:B------:R-:W-:Y:S01]  /*4920*/  FMUL.FTZ R214, R214, R213 ;  /* 0x000000d5d6d67220 */ /* 0x000fe20000410000 */
[----:B------:R-:W-:-:S04]  /*4930*/  FSETP.GTU.FTZ.AND P6, PT, R252, R217, PT ;  /* 0x000000d9fc00720b */ /* 0x000fc80003fdc000 */
[----:B------:R-:W-:Y:S02]  /*4940*/  FSEL R214, R214, RZ, !P6 ;  /* 0x000000ffd6d67208 */ /* 0x000fe40007000000 */
[----:B------:R-:W-:-:S03]  /*4950*/  PLOP3.LUT P6, PT, P6, PT, PT, 0x8, 0x80 ;  /* 0x000000000080781c */ /* 0x000fc600037ce170 */
[----:B------:R-:W-:Y:S01]  /*4960*/  FFMA.FTZ R163, R214, R27, R155 ;  /* 0x0000001bd6a37223 */ /* 0x000fe2000001009b */
[----:B------:R-:W-:Y:S09]  /*4970*/  BRA `(.L_x_21126) ;  /* 0x0000003000787947 */ /* 0x000ff20003800000 */
.L_x_21086:
        /* <DEDUP_REMOVED lines=16> */
.L_x_21129:
        /* <DEDUP_REMOVED lines=12> */
.L_x_21131:
[----:B------:R-:W-:Y:S05]  /*4b40*/  BSYNC.RECONVERGENT B2 ;  /* 0x0000000000027941 */ /* 0x000fea0003800200 */
.L_x_21130:
        /* <DEDUP_REMOVED lines=62> */
.L_x_21128:
[----:B------:R-:W-:Y:S05]  /*4f30*/  BSYNC.RECONVERGENT B1 ;  /* 0x0000000000017941 */ /* 0x000fea0003800200 */
.L_x_21127:
[----:B------:R-:W0:Y:S01]  /*4f40*/  LDC R252, c[0x0][0x404] ;  /* 0x00010100fffc7b82 */ /* 0x000e220000000800 */
[----:B------:R-:W-:Y:S01]  /*4f50*/  I2FP.F32.U32 R6, R156 ;  /* 0x0000009c00067245 */ /* 0x000fe20000201000 */
[----:B------:R-:W-:Y:S01]  /*4f60*/  IMAD.MOV.U32 R217, RZ, RZ, 0x2f800000 ;  /* 0x2f800000ffd97424 */ /* 0x000fe200078e00ff */
[----:B------:R-:W-:Y:S01]  /*4f70*/  ISETP.NE.AND P1, PT, R157, 0x1, PT ;  /* 0x000000019d00780c */ /* 0x000fe20003f25270 */
[----:B------:R-:W-:Y:S01]  /*4f80*/  BSSY.RECONVERGENT B1, `(.L_x_21132) ;  /* 0x0000062000017945 */ /* 0x000fe20003800200 */
[----:B------:R-:W-:Y:S01]  /*4f90*/  LOP3.LUT R0, R0, 0xfffffffd, RZ, 0xc0, !PT ;  /* 0xfffffffd00007812 */ /* 0x000fe200078ec0ff */
[----:B------:R-:W-:Y:S01]  /*4fa0*/  FFMA.FTZ R3, R6, R217, 1.1641532182693481445e-10 ;  /* 0x2f00000006037423 */ /* 0x000fe200000100d9 */
[----:B-----5:R-:W-:Y:S01]  /*4fb0*/  SHF.L.U32 R6, R160, 0x10, RZ ;  /* 0x00000010a0067819 */ /* 0x020fe200000006ff */
[----:B------:R-:W1:Y:S01]  /*4fc0*/  LDC R213, c[0x0][0x408] ;  /* 0x00010200ffd57b82 */ /* 0x000e620000000800 */
[----:B------:R-:W-:Y:S02]  /*4fd0*/  IMAD.MOV.U32 R159, RZ, RZ, 0x2 ;  /* 0x00000002ff9f7424 */ /* 0x000fe400078e00ff */
[----:B------:R-:W-:-:S02]  /*4fe0*/  IMAD.MOV.U32 R158, RZ, RZ, R4 ;  /* 0x000000ffff9e7224 */ /* 0x000fc400078e0004 */
[----:B------:R-:W-:Y:S01]  /*4ff0*/  FMUL.FTZ R6, R6, UR4 ;  /* 0x0000000406067c20 */ /* 0x000fe20008410000 */
[----:B0-----:R-:W-:Y:S02]  /*5000*/  FSETP.GTU.FTZ.AND P0, PT, R3, R252, PT ;  /* 0x000000fc0300720b */ /* 0x001fe40003f1c000 */
[----:B------:R-:W-:Y:S02]  /*5010*/  PRMT R3, R160, 0x7632, R3 ;  /* 0x00007632a0037816 */ /* 0x000fe40000000003 */
        /* <DEDUP_REMOVED lines=13> */
.L_x_21134:
        /* <DEDUP_REMOVED lines=12> */
.L_x_21136:
[----:B------:R-:W-:Y:S05]  /*51b0*/  BSYNC.RECONVERGENT B2 ;  /* 0x0000000000027941 */ /* 0x000fea0003800200 */
.L_x_21135:
        /* <DEDUP_REMOVED lines=59> */
[----:B------:R-:W-:Y:S01]  /*5570*/  IMAD.MOV.U32 R159, RZ, RZ, RZ ;  /* 0x000000ffff9f7224 */ /* 0x000fe200078e00ff */
[----:B------:R-:W-:Y:S01]  /*5580*/  MOV R158, R212 ;  /* 0x000000d4009e7202 */ /* 0x000fe20000000f00 */
[----:B------:R-:W-:-:S07]  /*5590*/  IMAD.MOV.U32 R212, RZ, RZ, R6 ;  /* 0x000000ffffd47224 */ /* 0x000fce00078e0006 */
.L_x_21133:
[----:B------:R-:W-:Y:S05]  /*55a0*/  BSYNC.RECONVERGENT B1 ;  /* 0x0000000000017941 */ /* 0x000fea0003800200 */
.L_x_21132:
[----:B------:R-:W-:Y:S01]  /*55b0*/  I2FP.F32.U32 R6, R158 ;  /* 0x0000009e00067245 */ /* 0x000fe20000201000 */
[----:B------:R-:W-:Y:S01]  /*55c0*/  BSSY.RECONVERGENT B1, `(.L_x_21137) ;  /* 0x000005f000017945 */ /* 0x000fe20003800200 */
[----:B------:R-:W-:Y:S01]  /*55d0*/  ISETP.NE.AND P2, PT, R159, 0x1, PT ;  /* 0x000000019f00780c */ /* 0x000fe20003f45270 */
[----:B------:R-:W-:Y:S01]  /*55e0*/  IMAD.MOV.U32 R160, RZ, RZ, 0x2 ;  /* 0x00000002ffa07424 */ /* 0x000fe200078e00ff */
[----:B------:R-:W-:Y:S01]  /*55f0*/  SHF.L.U32 R3, R3, 0x10, RZ ;  /* 0x0000001003037819 */ /* 0x000fe200000006ff */
[----:B------:R-:W-:-:S04]  /*5600*/  FFMA.FTZ R157, R6, R217, 1.1641532182693481445e-10 ;  /* 0x2f000000069d7423 */ /* 0x000fc800000100d9 */
[----:B------:R-:W-:Y:S01]  /*5610*/  FMUL.FTZ R6, R3, UR4 ;  /* 0x0000000403067c20 */ /* 0x000fe20008410000 */
[----:B------:R-:W-:Y:S01]  /*5620*/  FSETP.GTU.FTZ.AND P1, PT, R157, R252, PT ;  /* 0x000000fc9d00720b */ /* 0x000fe20003f3c000 */
[----:B------:R-:W-:Y:S02]  /*5630*/  IMAD.MOV.U32 R3, RZ, RZ, R4 ;  /* 0x000000ffff037224 */ /* 0x000fe400078e0004 */
[----:B------:R-:W-:Y:S01]  /*5640*/  FMUL.FTZ R6, R6, R213 ;  /* 0x000000d506067220 */ /* 0x000fe20000410000 */
        /* <DEDUP_REMOVED lines=11> */
.L_x_21139:
        /* <DEDUP_REMOVED lines=12> */
.L_x_21141:
[----:B------:R-:W-:Y:S05]  /*57c0*/  BSYNC.RECONVERGENT B2 ;  /* 0x0000000000027941 */ /* 0x000fea0003800200 */
.L_x_21140:
        /* <DEDUP_REMOVED lines=62> */
.L_x_21138:
[----:B------:R-:W-:Y:S05]  /*5bb0*/  BSYNC.RECONVERGENT B1 ;  /* 0x0000000000017941 */ /* 0x000fea0003800200 */
.L_x_21137:
[----:B------:R-:W-:Y:S01]  /*5bc0*/  I2FP.F32.U32 R6, R3 ;  /* 0x0000000300067245 */ /* 0x000fe20000201000 */
[----:B------:R-:W-:Y:S01]  /*5bd0*/  BSSY.RECONVERGENT B1, `(.L_x_21142) ;  /* 0x0000060000017945 */ /* 0x000fe20003800200 */
[----:B------:R-:W-:Y:S01]  /*5be0*/  ISETP.NE.AND P3, PT, R160, 0x1, PT ;  /* 0x00000001a000780c */ /* 0x000fe20003f65270 */
[----:B------:R-:W-:Y:S02]  /*5bf0*/  IMAD.MOV.U32 R159, RZ, RZ, R4 ;  /* 0x000000ffff9f7224 */ /* 0x000fe400078e0004 */
[----:B------:R-:W-:-:S05]  /*5c00*/  FFMA.FTZ R3, R6, R217, 1.1641532182693481445e-10 ;  /* 0x2f00000006037423 */ /* 0x000fca00000100d9 */
[----:B------:R-:W-:Y:S02]  /*5c10*/  FSETP.GTU.FTZ.AND P2, PT, R3, R252, PT ;  /* 0x000000fc0300720b */ /* 0x000fe40003f5c000 */
[----:B------:R-:W-:Y:S02]  /*5c20*/  SHF.L.U32 R3, R161, 0x10, RZ ;  /* 0x00000010a1037819 */ /* 0x000fe400000006ff */
[----:B------:R-:W-:-:S03]  /*5c30*/  PLOP3.LUT P1, PT, P2, PT, PT, 0x8, 0x80 ;  /* 0x000000000080781c */ /* 0x000fc6000172e170 */
[----:B------:R-:W-:Y:S01]  /*5c40*/  FMUL.FTZ R6, R3, UR4 ;  /* 0x0000000403067c20 */ /* 0x000fe20008410000 */
[----:B------:R-:W-:-:S03]  /*5c50*/  PRMT R3, R161, 0x7632, R3 ;  /* 0x00007632a1037816 */ /* 0x000fc60000000003 */
[----:B------:R-:W-:-:S05]  /*5c60*/  FMUL.FTZ R6, R6, R213 ;  /* 0x000000d506067220 */ /* 0x000fca0000410000 */
[----:B------:R-:W-:Y:S01]  /*5c70*/  FSEL R158, R6, RZ, !P2 ;  /* 0x000000ff069e7208 */ /* 0x000fe20005000000 */
[----:B------:R-:W-:Y:S01]  /*5c80*/  IMAD.MOV.U32 R6, RZ, RZ, 0x2 ;  /* 0x00000002ff067424 */ /* 0x000fe200078e00ff */
        /* <DEDUP_REMOVED lines=9> */
.L_x_21144:
        /* <DEDUP_REMOVED lines=12> */
.L_x_21146:
[----:B------:R-:W-:Y:S05]  /*5de0*/  BSYNC.RECONVERGENT B2 ;  /* 0x0000000000027941 */ /* 0x000fea0003800200 */
.L_x_21145:
        /* <DEDUP_REMOVED lines=62> */
.L_x_21143:
[----:B------:R-:W-:Y:S05]  /*61d0*/  BSYNC.RECONVERGENT B1 ;  /* 0x0000000000017941 */ /* 0x000fea0003800200 */
.L_x_21142:
[----:B------:R-:W-:Y:S01]  /*61e0*/  I2FP.F32.U32 R160, R159 ;  /* 0x0000009f00a07245 */ /* 0x000fe20000201000 */
[----:B------:R-:W-:Y:S01]  /*61f0*/  BSSY.RECONVERGENT B1, `(.L_x_21147) ;  /* 0x000005f000017945 */ /* 0x000fe20003800200 */
[----:B------:R-:W-:Y:S02]  /*6200*/  ISETP.NE.AND P4, PT, R6, 0x1, PT ;  /* 0x000000010600780c */ /* 0x000fe40003f85270 */
[----:B------:R-:W-:Y:S01]  /*6210*/  SHF.L.U32 R3, R3, 0x10, RZ ;  /* 0x0000001003037819 */ /* 0x000fe200000006ff */
[----:B------:R-:W-:-:S04]  /*6220*/  FFMA.FTZ R159, R160, R217, 1.1641532182693481445e-10 ;  /* 0x2f000000a09f7423 */ /* 0x000fc800000100d9 */
[----:B------:R-:W-:Y:S01]  /*6230*/  FMUL.FTZ R160, R3, UR4 ;  /* 0x0000000403a07c20 */ /* 0x000fe20008410000 */
[----:B------:R-:W-:Y:S01]  /*6240*/  FSETP.GTU.FTZ.AND P3, PT, R159, R252, PT ;  /* 0x000000fc9f00720b */ /* 0x000fe20003f7c000 */
[----:B------:R-:W-:Y:S02]  /*6250*/  IMAD.MOV.U32 R3, RZ, RZ, R4 ;  /* 0x000000ffff037224 */ /* 0x000fe400078e0004 */
[----:B------:R-:W-:Y:S01]  /*6260*/  FMUL.FTZ R159, R160, R213 ;  /* 0x000000d5a09f7220 */ /* 0x000fe20000410000 */
[----:B------:R-:W-:Y:S01]  /*6270*/  PLOP3.LUT P2, PT, P3, PT, PT, 0x8, 0x80 ;  /* 0x000000000080781c */ /* 0x000fe20001f4e170 */
[----:B------:R-:W-:-:S03]  /*6280*/  IMAD.MOV.U32 R160, RZ, RZ, 0x2 ;  /* 0x00000002ffa07424 */ /* 0x000fc600078e00ff */
        /* <DEDUP_REMOVED lines=10> */
.L_x_21149:
        /* <DEDUP_REMOVED lines=12> */
.L_x_21151:
[----:B------:R-:W-:Y:S05]  /*63f0*/  BSYNC.RECONVERGENT B2 ;  /* 0x0000000000027941 */ /* 0x000fea0003800200 */
.L_x_21150:
        /* <DEDUP_REMOVED lines=62> */
.L_x_21148:
[----:B------:R-:W-:Y:S05]  /*67e0*/  BSYNC.RECONVERGENT B1 ;  /* 0x0000000000017941 */ /* 0x000fea0003800200 */
.L_x_21147:
        /* <DEDUP_REMOVED lines=9> */
[----:B------:R-:W-:Y:S01]  /*6880*/  PRMT R6, R162, 0x7632, R6 ;  /* 0x00007632a2067816 */ /* 0x000fe20000000006 */
        /* <DEDUP_REMOVED lines=12> */
.L_x_21154:
        /* <DEDUP_REMOVED lines=12> */
.L_x_21156:
[----:B------:R-:W-:Y:S05]  /*6a10*/  BSYNC.RECONVERGENT B2 ;  /* 0x0000000000027941 */ /* 0x000fea0003800200 */
.L_x_21155:
        /* <DEDUP_REMOVED lines=62> */
.L_x_21153:
[----:B------:R-:W-:Y:S05]  /*6e00*/  BSYNC.RECONVERGENT B1 ;  /* 0x0000000000017941 */ /* 0x000fea0003800200 */
.L_x_21152:
        /* <DEDUP_REMOVED lines=21> */
.L_x_21159:
        /* <DEDUP_REMOVED lines=12> */
.L_x_21161:
[----:B------:R-:W-:Y:S05]  /*7020*/  BSYNC.RECONVERGENT B2 ;  /* 0x0000000000027941 */ /* 0x000fea0003800200 */
.L_x_21160:
        /* <DEDUP_REMOVED lines=62> */
.L_x_21158:
[----:B------:R-:W-:Y:S05]  /*7410*/  BSYNC.RECONVERGENT B1 ;  /* 0x0000000000017941 */ /* 0x000fea0003800200 */
.L_x_21157:
        /* <DEDUP_REMOVED lines=22> */
.L_x_21164:
        /* <DEDUP_REMOVED lines=14> */
.L_x_21166:
[----:B------:R-:W-:Y:S05]  /*7660*/  BSYNC.RECONVERGENT B2 ;  /* 0x0000000000027941 */ /* 0x000fea0003800200 */
.L_x_21165:
        /* <DEDUP_REMOVED lines=62> */
.L_x_21163:
[----:B------:R-:W-:Y:S05]  /*7a50*/  BSYNC.RECONVERGENT B1 ;  /* 0x0000000000017941 */ /* 0x000fea0003800200 */
.L_x_21162:
[----:B------:R-:W-:Y:S01]  /*7a60*/  I2FP.F32.U32 R160, R160 ;  /* 0x000000a000a07245 */ /* 0x000fe20000201000 */
[----:B------:R-:W-:Y:S01]  /*7a70*/  FMUL.FTZ R156, R156, R20 ;  /* 0x000000149c9c7220 */ /* 0x000fe20000410000 */
[----:B------:R-:W-:Y:S01]  /*7a80*/  SHF.L.U32 R163, R163, 0x10, RZ ;  /* 0x00000010a3a37819 */ /* 0x000fe200000006ff */
[----:B------:R-:W-:Y:S01]  /*7a90*/  FMUL.FTZ R157, R157, R21 ;  /* 0x000000159d9d7220 */ /* 0x000fe20000410000 */
[----:B------:R-:W-:Y:S01]  /*7aa0*/  FMUL.FTZ R158, R158, R22 ;  /* 0x000000169e9e7220 */ /* 0x000fe20000410000 */
[----:B------:R-:W-:Y:S01]  /*7ab0*/  FFMA.FTZ R217, R160, R217, 1.1641532182693481445e-10 ;  /* 0x2f000000a0d97423 */ /* 0x000fe200000100d9 */
[----:B------:R-:W-:Y:S01]  /*7ac0*/  FMUL.FTZ R159, R159, R23 ;  /* 0x000000179f9f7220 */ /* 0x000fe20000410000 */
[----:B------:R-:W-:Y:S01]  /*7ad0*/  FMUL.FTZ R160, R163, UR4 ;  /* 0x00000004a3a07c20 */ /* 0x000fe20008410000 */
[----:B------:R-:W-:Y:S01]  /*7ae0*/  FMUL.FTZ R161, R161, R25 ;  /* 0x00000019a1a17220 */ /* 0x000fe20000410000 */
[----:B------:R-:W-:Y:S01]  /*7af0*/  FMUL.FTZ R162, R162, R26 ;  /* 0x0000001aa2a27220 */ /* 0x000fe20000410000 */
[----:B------:R-:W-:Y:S01]  /*7b00*/  FSETP.GTU.FTZ.AND P6, PT, R217, R252, PT ;  /* 0x000000fcd900720b */ /* 0x000fe20003fdc000 */
[----:B------:R-:W-:-:S05]  /*7b10*/  FMUL.FTZ R160, R160, R213 ;  /* 0x000000d5a0a07220 */ /* 0x000fca0000410000 */
[----:B------:R-:W-:Y:S01]  /*7b20*/  FSEL R214, R160, RZ, !P6 ;  /* 0x000000ffa0d67208 */ /* 0x000fe20007000000 */
[----:B------:R-:W-:Y:S01]  /*7b30*/  FMUL.FTZ R160, R3, R24 ;  /* 0x0000001803a07220 */ /* 0x000fe20000410000 */
[----:B------:R-:W-:-:S03]  /*7b40*/  PLOP3.LUT P6, PT, P6, PT, PT, 0x8, 0x80 ;  /* 0x000000000080781c */ /* 0x000fc600037ce170 */
[----:B------:R-:W-:-:S10]  /*7b50*/  FMUL.FTZ R163, R214, R27 ;  /* 0x0000001bd6a37220 */ /* 0x000fd40000410000 */
.L_x_21126:
[----:B------:R-:W0:Y:S01]  /*7b60*/  LDC.64 R214, c[0x0][0x3a8] ;  /* 0x0000ea00ffd67b82 */ /* 0x000e220000000a00 */
[----:B------:R-:W-:Y:S02]  /*7b70*/  SEL R3, RZ, 0x1000000, !P6 ;  /* 0x01000000ff037807 */ /* 0x000fe40007000000 */
[----:B------:R-:W-:Y:S02]  /*7b80*/  SEL R213, RZ, 0x10000, !P5 ;  /* 0x00010000ffd57807 */ /* 0x000fe40006800000 */
[----:B------:R-:W-:Y:S02]  /*7b90*/  SEL R218, RZ, 0x100, !P4 ;  /* 0x00000100ffda7807 */ /* 0x000fe40006000000 */
[----:B------:R-:W-:Y:S02]  /*7ba0*/  LOP3.LUT P6, RZ, R0, 0x2, RZ, 0xc0, !PT ;  /* 0x0000000200ff7812 */ /* 0x000fe400078cc0ff */
[----:B------:R-:W-:Y:S02]  /*7bb0*/  LOP3.LUT R218, R218, R3, R213, 0xfe, !PT ;  /* 0x00000003dada7212 */ /* 0x000fe400078efed5 */
[----:B------:R-:W-:-:S02]  /*7bc0*/  SEL R3, RZ, 0x1, !P3 ;  /* 0x00000001ff037807 */ /* 0x000fc40005800000 */
[----:B------:R-:W-:Y:S01]  /*7bd0*/  SEL R213, RZ, 0x1000000, !P2 ;  /* 0x01000000ffd57807 */ /* 0x000fe20005000000 */
[----:B0-----:R-:W-:-:S05]  /*7be0*/  IMAD.WIDE.U32 R214, R2, 0x20, R214 ;  /* 0x0000002002d67825 */ /* 0x001fca00078e00d6 */
[----:B------:R-:W-:Y:S04]  /*7bf0*/  STG.E.128 desc[UR6][R214.64], R156 ;  /* 0x0000009cd6007986 */ /* 0x000fe8000c101d06 */
[----:B------:R0:W-:Y:S02]  /*7c00*/  STG.E.128 desc[UR6][R214.64+0x10], R160 ;  /* 0x000010a0d6007986 */ /* 0x0001e4000c101d06 */
[----:B0-----:R-:W-:Y:S02]  /*7c10*/  LOP3.LUT R215, R218, R3, RZ, 0xfc, !PT ;  /* 0x00000003dad77212 */ /* 0x001fe400078efcff */
[----:B------:R-:W-:Y:S02]  /*7c20*/  SEL R218, RZ, 0x10000, !P1 ;  /* 0x00010000ffda7807 */ /* 0x000fe40004800000 */
[----:B------:R-:W-:-:S04]  /*7c30*/  SEL R3, RZ, 0x100, !P0 ;  /* 0x00000100ff037807 */ /* 0x000fc80004000000 */
[----:B------:R-:W-:Y:S02]  /*7c40*/  LOP3.LUT R3, R3, R213, R218, 0xfe, !PT ;  /* 0x000000d503037212 */ /* 0x000fe400078efeda */
[----:B------:R-:W-:-:S04]  /*7c50*/  SEL R218, RZ, 0x1, !P6 ;  /* 0x00000001ffda7807 */ /* 0x000fc80007000000 */
[----:B------:R-:W-:Y:S01]  /*7c60*/  LOP3.LUT R214, R3, R218, RZ, 0xfc, !PT ;  /* 0x000000da03d67212 */ /* 0x000fe200078efcff */
[----:B------:R-:W-:Y:S01]  /*7c70*/  IMAD.MOV.U32 R3, RZ, RZ, R212 ;  /* 0x000000ffff037224 */ /* 0x000fe200078e00d4 */
[----:B------:R-:W0:Y:S01]  /*7c80*/  LDC.64 R218, c[0x0][0x3b0] ;  /* 0x0000ec00ffda7b82 */ /* 0x000e220000000a00 */
[C---:B------:R-:W-:Y:S02]  /*7c90*/  VIADD R212, R2.reuse, 0x80 ;  /* 0x0000008002d47836 */ /* 0x040fe40000000000 */
[----:B0-----:R-:W-:-:S05]  /*7ca0*/  IMAD.WIDE.U32 R218, R2, 0x8, R218 ;  /* 0x0000000802da7825 */ /* 0x001fca00078e00da */
[----:B------:R0:W-:Y:S02]  /*7cb0*/  STG.E.64 desc[UR6][R218.64], R214 ;  /* 0x000000d6da007986 */ /* 0x0001e4000c101b06 */
.L_x_21085:
[----:B------:R-:W-:Y:S05]  /*7cc0*/  BSYNC.RECONVERGENT B0 ;  /* 0x0000000000007941 */ /* 0x000fea0003800200 */
.L_x_21084:
        /* <DEDUP_REMOVED lines=8> */
[----:B------:R-:W2:Y:S02]  /*7d50*/  @P0 LDC.64 R164, c[0x0][0x3a0] ;  /* 0x0000e800ffa40b82 */ /* 0x000ea40000000a00 */
[----:B--2---:R-:W-:-:S05]  /*7d60*/  @P0 IMAD.WIDE.U32 R164, R212, 0x20, R164 ;  /* 0x00000020d4a40825 */ /* 0x004fca00078e00a4 */
[----:B------:R-:W5:Y:S04]  /*7d70*/  @P0 LDG.E.128 R148, desc[UR6][R164.64] ;  /* 0x00000006a4940981 */ /* 0x000f68000c1e1d00 */
[----:B------:R1:W5:Y:S02]  /*7d80*/  @P0 LDG.E.128 R152, desc[UR6][R164.64+0x10] ;  /* 0x00001006a4980981 */ /* 0x000364000c1e1d00 */
[----:B-1----:R-:W-:-:S05]  /*7d90*/  IMAD.WIDE.U32 R164, R212, 0x10, R166 ;  /* 0x00000010d4a47825 */ /* 0x002fca00078e00a6 */
[----:B------:R1:W5:Y:S01]  /*7da0*/  LDG.E.128 R168, desc[UR6][R164.64] ;  /* 0x00000006a4a87981 */ /* 0x000362000c1e1d00 */
[----:B------:R-:W-:Y:S05]  /*7db0*/  @!P0 BRA `(.L_x_21169) ;  /* 0x0000003000888947 */ /* 0x000fea0003800000 */
[----:B------:R-:W-:Y:S01]  /*7dc0*/  ISETP.NE.AND P0, PT, R6, 0x1, PT ;  /* 0x000000010600780c */ /* 0x000fe20003f05270 */
[----:B------:R-:W-:Y:S01]  /*7dd0*/  BSSY.RECONVERGENT B1, `(.L_x_21170) ;  /* 0x000005a000017945 */ /* 0x000fe20003800200 */
[----:B------:R-:W-:Y:S02]  /*7de0*/  HFMA2 R166, -RZ, RZ, 0, 1.1920928955078125e-07 ;  /* 0x00000002ffa67431 */ /* 0x000fe400000001ff */
[----:B-1----:R-:W-:Y:S02]  /*7df0*/  IMAD.MOV.U32 R164, RZ, RZ, R4 ;  /* 0x000000ffffa47224 */ /* 0x002fe400078e0004 */
        /* <DEDUP_REMOVED lines=12> */
.L_x_21172:
        /* <DEDUP_REMOVED lines=12> */
.L_x_21174:
[----:B------:R-:W-:Y:S05]  /*7f80*/  BSYNC.RECONVERGENT B2 ;  /* 0x0000000000027941 */ /* 0x000fea0003800200 */
.L_x_21173:
        /* <DEDUP_REMOVED lines=62> */
.L_x_21171:
[----:B------:R-:W-:Y:S05]  /*8370*/  BSYNC.RECONVERGENT B1 ;  /* 0x0000000000017941 */ /* 0x000fea0003800200 */
.L_x_21170:
[----:B------:R-:W1:Y:S01]  /*8380*/  LDC R217, c[0x0][0x408] ;  /* 0x00010200ffd97b82 */ /* 0x000e620000000800 */
[----:B------:R-:W-:Y:S01]  /*8390*/  I2FP.F32.U32 R3, R164 ;  /* 0x000000a400037245 */ /* 0x000fe20000201000 */
[----:B0-----:R-:W-:Y:S01]  /*83a0*/  IMAD.MOV.U32 R218, RZ, RZ, 0x2f800000 ;  /* 0x2f800000ffda7424 */ /* 0x001fe200078e00ff */
[----:B-----5:R-:W-:Y:S01]  /*83b0*/  SHF.L.U32 R6, R168, 0x10, RZ ;  /* 0x00000010a8067819 */ /* 0x020fe200000006ff */
[----:B------:R-:W-:Y:S01]  /*83c0*/  BSSY.RECONVERGENT B1, `(.L_x_21175) ;  /* 0x0000063000017945 */ /* 0x000fe20003800200 */
[----:B------:R-:W-:Y:S01]  /*83d0*/  ISETP.NE.AND P1, PT, R166, 0x1, PT ;  /* 0x00000001a600780c */ /* 0x000fe20003f25270 */
[----:B------:R-:W-:Y:S01]  /*83e0*/  FFMA.FTZ R3, R3, R218, 1.1641532182693481445e-10 ;  /* 0x2f00000003037423 */ /* 0x000fe200000100da */
[----:B------:R-:W-:Y:S01]  /*83f0*/  LOP3.LUT R0, R0, 0xfffffffd, RZ, 0xc0, !PT ;  /* 0xfffffffd00007812 */ /* 0x000fe200078ec0ff */
[----:B------:R-:W0:Y:S01]  /*8400*/  LDC R252, c[0x0][0x404] ;  /* 0x00010100fffc7b82 */ /* 0x000e220000000800 */
[----:B------:R-:W-:-:S04]  /*8410*/  FMUL.FTZ R6, R6, UR4 ;  /* 0x0000000406067c20 */ /* 0x000fc80008410000 */
[----:B-1----:R-:W-:Y:S01]  /*8420*/  FMUL.FTZ R6, R6, R217 ;  /* 0x000000d906067220 */ /* 0x002fe20000410000 */
[----:B0-----:R-:W-:Y:S02]  /*8430*/  FSETP.GTU.FTZ.AND P0, PT, R3, R252, PT ;  /* 0x000000fc0300720b */ /* 0x001fe40003f1c000 */
[----:B------:R-:W-:Y:S02]  /*8440*/  PRMT R3, R168, 0x7632, R3 ;  /* 0x00007632a8037816 */ /* 0x000fe40000000003 */
        /* <DEDUP_REMOVED lines=15> */
.L_x_21177:
        /* <DEDUP_REMOVED lines=12> */
.L_x_21179:
[----:B------:R-:W-:Y:S05]  /*8600*/  BSYNC.RECONVERGENT B2 ;  /* 0x0000000000027941 */ /* 0x000fea0003800200 */
.L_x_21178:
        /* <DEDUP_REMOVED lines=62> */
.L_x_21176:
[----:B------:R-:W-:Y:S05]  /*89f0*/  BSYNC.RECONVERGENT B1 ;  /* 0x0000000000017941 */ /* 0x000fea0003800200 */
.L_x_21175:
[----:B------:R-:W-:Y:S01]  /*8a00*/  I2FP.F32.U32 R165, R165 ;  /* 0x000000a500a57245 */ /* 0x000fe20000201000 */
[----:B------:R-:W-:Y:S01]  /*8a10*/  BSSY.RECONVERGENT B1, `(.L_x_21180) ;  /* 0x0000060000017945 */ /* 0x000fe20003800200 */
[----:B------:R-:W-:Y:S01]  /*8a20*/  SHF.L.U32 R3, R3, 0x10, RZ ;  /* 0x0000001003037819 */ /* 0x000fe200000006ff */
[----:B------:R-:W-:Y:S01]  /*8a30*/  IMAD.MOV.U32 R168, RZ, RZ, 0x2 ;  /* 0x00000002ffa87424 */ /* 0x000fe200078e00ff */
[----:B------:R-:W-:Y:S01]  /*8a40*/  ISETP.NE.AND P1, PT, R6, 0x1, PT ;  /* 0x000000010600780c */ /* 0x000fe20003f25270 */
[----:B------:R-:W-:Y:S02]  /*8a50*/  FFMA.FTZ R165, R165, R218, 1.1641532182693481445e-10 ;  /* 0x2f000000a5a57423 */ /* 0x000fe400000100da */
[----:B------:R-:W-:Y:S01]  /*8a60*/  FMUL.FTZ R166, R3, UR4 ;  /* 0x0000000403a67c20 */ /* 0x000fe20008410000 */
[----:B------:R-:W-:Y:S02]  /*8a70*/  IMAD.MOV.U32 R3, RZ, RZ, R4 ;  /* 0x000000ffff037224 */ /* 0x000fe400078e0004 */
[----:B------:R-:W-:Y:S01]  /*8a80*/  FSETP.GTU.FTZ.AND P0, PT, R165, R252, PT ;  /* 0x000000fca500720b */ /* 0x000fe20003f1c000 */
[----:B------:R-:W-:-:S05]  /*8a90*/  FMUL.FTZ R166, R166, R217 ;  /* 0x000000d9a6a67220 */ /* 0x000fca0000410000 */
        /* <DEDUP_REMOVED lines=12> */
.L_x_21182:
        /* <DEDUP_REMOVED lines=12> */
.L_x_21184:
[----:B------:R-:W-:Y:S05]  /*8c20*/  BSYNC.RECONVERGENT B2 ;  /* 0x0000000000027941 */ /* 0x000fea0003800200 */
.L_x_21183:
        /* <DEDUP_REMOVED lines=62> */
.L_x_21181:
[----:B------:R-:W-:Y:S05]  /*9010*/  BSYNC.RECONVERGENT B1 ;  /* 0x0000000000017941 */ /* 0x000fea0003800200 */
.L_x_21180:
        /* <DEDUP_REMOVED lines=8> */
[----:B------:R-:W-:-:S04]  /*90a0*/  PRMT R3, R169, 0x7632, R3 ;  /* 0x00007632a9037816 */ /* 0x000fc80000000003 */
[----:B------:R-:W-:Y:S01]  /*90b0*/  FSEL R167, R6, RZ, !P1 ;  /* 0x000000ff06a77208 */ /* 0x000fe20004800000 */
[----:B------:R-:W-:Y:S01]  /*90c0*/  IMAD.MOV.U32 R6, RZ, RZ, 0x2 ;  /* 0x00000002ff067424 */ /* 0x000fe200078e00ff */
        /* <DEDUP_REMOVED lines=12> */
.L_x_21187:
        /* <DEDUP_REMOVED lines=12> */
.L_x_21189:
[----:B------:R-:W-:Y:S05]  /*9250*/  BSYNC.RECONVERGENT B2 ;  /* 0x0000000000027941 */ /* 0x000fea0003800200 */
.L_x_21188:
        /* <DEDUP_REMOVED lines=62> */
.L_x_21186:
[----:B------:R-:W-:Y:S05]  /*9640*/  BSYNC.RECONVERGENT B1 ;  /* 0x0000000000017941 */ /* 0x000fea0003800200 */
.L_x_21185:
        /* <DEDUP_REMOVED lines=22> */
.L_x_21192:
        /* <DEDUP_REMOVED lines=12> */
.L_x_21194:
[----:B------:R-:W-:Y:S05]  /*9870*/  BSYNC.RECONVERGENT B2 ;  /* 0x0000000000027941 */ /* 0x000fea0003800200 */
.L_x_21193:
        /* <DEDUP_REMOVED lines=62> */
.L_x_21191:
[----:B------:R-:W-:Y:S05]  /*9c60*/  BSYNC.RECONVERGENT B1 ;  /* 0x0000000000017941 */ /* 0x000fea0003800200 */
.L_x_21190:
[----:B------:R-:W-:Y:S01]  /*9c70*/  I2FP.F32.U32 R3, R3 ;  /* 0x0000000300037245 */ /* 0x000fe20000201000 */
[----:B------:R-:W-:Y:S01]  /*9c80*/  BSSY.RECONVERGENT B1, `(.L_x_21195) ;  /* 0x0000061000017945 */ /* 0x000fe20003800200 */
[----:B------:R-:W-:-:S03]  /*9c90*/  ISETP.NE.AND P4, PT, R214, 0x1, PT ;  /* 0x00000001d600780c */ /* 0x000fc60003f85270 */
[----:B------:R-:W-:-:S05]  /*9ca0*/  FFMA.FTZ R3, R3, R218, 1.1641532182693481445e-10 ;  /* 0x2f00000003037423 */ /* 0x000fca00000100da */
[----:B------:R-:W-:Y:S02]  /*9cb0*/  FSETP.GTU.FTZ.AND P3, PT, R3, R252, PT ;  /* 0x000000fc0300720b */ /* 0x000fe40003f7c000 */
[----:B------:R-:W-:-:S05]  /*9cc0*/  SHF.L.U32 R3, R170, 0x10, RZ ;  /* 0x00000010aa037819 */ /* 0x000fca00000006ff */
[----:B------:R-:W-:Y:S01]  /*9cd0*/  FMUL.FTZ R6, R3, UR4 ;  /* 0x0000000403067c20 */ /* 0x000fe20008410000 */
[----:B------:R-:W-:-:S03]  /*9ce0*/  PRMT R3, R170, 0x7632, R3 ;  /* 0x00007632aa037816 */ /* 0x000fc60000000003 */
[----:B------:R-:W-:-:S05]  /*9cf0*/  FMUL.FTZ R6, R6, R217 ;  /* 0x000000d906067220 */ /* 0x000fca0000410000 */
        /* <DEDUP_REMOVED lines=14> */
.L_x_21197:
        /* <DEDUP_REMOVED lines=12> */
.L_x_21199:
[----:B------:R-:W-:Y:S05]  /*9ea0*/  BSYNC.RECONVERGENT B2 ;  /* 0x0000000000027941 */ /* 0x000fea0003800200 */
.L_x_21198:
        /* <DEDUP_REMOVED lines=62> */
.L_x_21196:
[----:B------:R-:W-:Y:S05]  /*a290*/  BSYNC.RECONVERGENT B1 ;  /* 0x0000000000017941 */ /* 0x000fea0003800200 */
.L_x_21195:
[----:B------:R-:W-:Y:S01]  /*a2a0*/  HFMA2 R170, -RZ, RZ, 0.1171875, 0 ;  /* 0x2f800000ffaa7431 */ /* 0x000fe200000001ff */
        /* <DEDUP_REMOVED lines=22> */
.L_x_21202:
        /* <DEDUP_REMOVED lines=12> */
.L_x_21204:
[----:B------:R-:W-:Y:S05]  /*a4d0*/  BSYNC.RECONVERGENT B2 ;  /* 0x0000000000027941 */ /* 0x000fea0003800200 */
.L_x_21203:
        /* <DEDUP_REMOVED lines=62> */
.L_x_21201:
[----:B------:R-:W-:Y:S05]  /*a8c0*/  BSYNC.RECONVERGENT B1 ;  /* 0x0000000000017941 */ /* 0x000fea0003800200 */
.L_x_21200:
[----:B------:R-:W-:Y:S01]  /*a8d0*/  I2FP.F32.U32 R3, R3 ;  /* 0x0000000300037245 */ /* 0x000fe20000201000 */
[----:B------:R-:W-:Y:S01]  /*a8e0*/  IMAD.MOV.U32 R6, RZ, RZ, 0x2f800000 ;  /* 0x2f800000ff067424 */ /* 0x000fe200078e00ff */
[----:B------:R-:W-:Y:S01]  /*a8f0*/  ISETP.NE.AND P6, PT, R214, 0x1, PT ;  /* 0x00000001d600780c */ /* 0x000fe20003fc5270 */
[----:B------:R-:W-:Y:S02]  /*a900*/  BSSY.RECONVERGENT B1, `(.L_x_21205) ;  /* 0x0000062000017945 */ /* 0x000fe40003800200 */
[----:B------:R-:W-:-:S05]  /*a910*/  FFMA.FTZ R3, R3, R6, 1.1641532182693481445e-10 ;  /* 0x2f00000003037423 */ /* 0x000fca0000010006 */
[----:B------:R-:W-:Y:S01]  /*a920*/  FSETP.GTU.FTZ.AND P5, PT, R3, R252, PT ;  /* 0x000000fc0300720b */ /* 0x000fe20003fbc000 */
[----:B------:R-:W-:-:S04]  /*a930*/  IMAD.U32 R3, R171, 0x10000, RZ ;  /* 0x00010000ab037824 */ /* 0x000fc800078e00ff */
        /* <DEDUP_REMOVED lines=17> */
.L_x_21207:
        /* <DEDUP_REMOVED lines=14> */
.L_x_21209:
[----:B------:R-:W-:Y:S05]  /*ab30*/  BSYNC.RECONVERGENT B2 ;  /* 0x0000000000027941 */ /* 0x000fea0003800200 */
.L_x_21208:
        /* <DEDUP_REMOVED lines=62> */
.L_x_21206:
[----:B------:R-:W-:Y:S05]  /*af20*/  BSYNC.RECONVERGENT B1 ;  /* 0x0000000000017941 */ /* 0x000fea0003800200 */
.L_x_21205:
[----:B------:R-:W-:Y:S01]  /*af30*/  I2FP.F32.U32 R171, R171 ;  /* 0x000000ab00ab7245 */ /* 0x000fe20000201000 */
[----:B------:R-:W-:Y:S01]  /*af40*/  IMAD.MOV.U32 R214, RZ, RZ, 0x2f800000 ;  /* 0x2f800000ffd67424 */ /* 0x000fe200078e00ff */
[----:B------:R-:W-:-:S03]  /*af50*/  SHF.L.U32 R3, R3, 0x10, RZ ;  /* 0x0000001003037819 */ /* 0x000fc600000006ff */
[----:B------:R-:W-:Y:S02]  /*af60*/  FFMA.FTZ R171, R171, R214, 1.1641532182693481445e-10 ;  /* 0x2f000000abab7423 */ /* 0x000fe400000100d6 */
[----:B------:R-:W-:-:S03]  /*af70*/  FMUL.FTZ R214, R3, UR4 ;  /* 0x0000000403d67c20 */ /* 0x000fc60008410000 */
[----:B------:R-:W-:Y:S01]  /*af80*/  FSETP.GTU.FTZ.AND P6, PT, R171, R252, PT ;  /* 0x000000fcab00720b */ /* 0x000fe20003fdc000 */
[----:B------:R-:W-:-:S05]  /*af90*/  FMUL.FTZ R214, R214, R217 ;  /* 0x000000d9d6d67220 */ /* 0x000fca0000410000 */
[----:B------:R-:W-:Y:S02]  /*afa0*/  FSEL R214, R214, RZ, !P6 ;  /* 0x000000ffd6d67208 */ /* 0x000fe40007000000 */
[----:B------:R-:W-:-:S03]  /*afb0*/  PLOP3.LUT P6, PT, P6, PT, PT, 0x8, 0x80 ;  /* 0x000000000080781c */ /* 0x000fc600037ce170 */
[----:B------:R-:W-:Y:S01]  /*afc0*/  FFMA.FTZ R171, R214, R43, R155 ;  /* 0x0000002bd6ab7223 */ /* 0x000fe2000001009b */
[----:B------:R-:W-:Y:S09]  /*afd0*/  BRA `(.L_x_21210) ;  /* 0x0000003000847947 */ /* 0x000ff20003800000 */
.L_x_21169:
[----:B------:R-:W-:Y:S01]  /*afe0*/  ISETP.NE.AND P0, PT, R6, 0x1, PT ;  /* 0x000000010600780c */ /* 0x000fe20003f05270 */
[----:B------:R-:W-:Y:S01]  /*aff0*/  BSSY.RECONVERGENT B1, `(.L_x_21211) ;  /* 0x000005a000017945 */ /* 0x000fe20003800200 */
[----:B------:R-:W-:Y:S01]  /*b000*/  IMAD.MOV.U32 R166, RZ, RZ, 0x2 ;  /* 0x00000002ffa67424 */ /* 0x000fe200078e00ff */
[----:B------:R-:W-:Y:S01]  /*b010*/  MOV R213, R3 ;  /* 0x0000000300d57202 */ /* 0x000fe20000000f00 */
[----:B-1----:R-:W-:-:S09]  /*b020*/  IMAD.MOV.U32 R164, RZ, RZ, R4 ;  /* 0x000000ffffa47224 */ /* 0x002fd200078e0004 */
        /* <DEDUP_REMOVED lines=11> */
.L_x_21213:
        /* <DEDUP_REMOVED lines=12> */
.L_x_21215:
[----:B------:R-:W-:Y:S05]  /*b1a0*/  BSYNC.RECONVERGENT B2 ;  /* 0x0000000000027941 */ /* 0x000fea0003800200 */
.L_x_21214:
        /* <DEDUP_REMOVED lines=62> */
.L_x_21212:
[----:B------:R-:W-:Y:S05]  /*b590*/  BSYNC.RECONVERGENT B1 ;  /* 0x0000000000017941 */ /* 0x000fea0003800200 */
.L_x_21211:
[----:B0-----:R-:W0:Y:S01]  /*b5a0*/  LDC R218, c[0x0][0x404] ;  /* 0x00010100ffda7b82 */ /* 0x001e220000000800 */
        /* <DEDUP_REMOVED lines=8> */
[----:B------:R-:W-:Y:S01]  /*b630*/  MOV R165, R4 ;  /* 0x0000000400a57202 */ /* 0x000fe20000000f00 */
[----:B------:R-:W-:-:S05]  /*b640*/  FFMA.FTZ R3, R3, R252, 1.1641532182693481445e-10 ;  /* 0x2f00000003037423 */ /* 0x000fca00000100fc */
[----:B0-----:R-:W-:Y:S02]  /*b650*/  FSETP.GTU.FTZ.AND P0, PT, R3, R218, PT ;  /* 0x000000da0300720b */ /* 0x001fe40003f1c000 */
[----:B------:R-:W-:Y:S02]  /*b660*/  PRMT R3, R168, 0x7632, R3 ;  /* 0x00007632a8037816 */ /* 0x000fe40000000003 */
[----:B------:R-:W-:Y:S01]  /*b670*/  PLOP3.LUT P2, PT, P0, PT, PT, 0x8, 0x80 ;  /* 0x000000000080781c */ /* 0x000fe2000074e170 */
[----:B-1----:R-:W-:-:S05]  /*b680*/  FMUL.FTZ R6, R6, R217 ;  /* 0x000000d906067220 */ /* 0x002fca0000410000 */
[----:B------:R-:W-:Y:S01]  /*b690*/  FSEL R164, R6, RZ, !P0 ;  /* 0x000000ff06a47208 */ /* 0x000fe20004000000 */
[----:B------:R-:W-:-:S06]  /*b6a0*/  IMAD.MOV.U32 R6, RZ, RZ, 0x2 ;  /* 0x00000002ff067424 */ /* 0x000fcc00078e00ff */
        /* <DEDUP_REMOVED lines=10> */
.L_x_21218:
        /* <DEDUP_REMOVED lines=12> */
.L_x_21220:
[----:B------:R-:W-:Y:S05]  /*b810*/  BSYNC.RECONVERGENT B2 ;  /* 0x0000000000027941 */ /* 0x000fea0003800200 */
.L_x_21219:
        /* <DEDUP_REMOVED lines=62> */
.L_x_21217:
[----:B------:R-:W-:Y:S05]  /*bc00*/  BSYNC.RECONVERGENT B1 ;  /* 0x0000000000017941 */ /* 0x000fea0003800200 */
.L_x_21216:
        /* <DEDUP_REMOVED lines=8> */
[----:B------:R-:W-:Y:S01]  /*bc90*/  FSETP.GTU.FTZ.AND P1, PT, R165, R218, PT ;  /* 0x000000daa500720b */ /* 0x000fe20003f3c000 */
[----:B------:R-:W-:-:S03]  /*bca0*/  FMUL.FTZ R165, R166, R217 ;  /* 0x000000d9a6a57220 */ /* 0x000fc60000410000 */
        /* <DEDUP_REMOVED lines=11> */
.L_x_21223:
        /* <DEDUP_REMOVED lines=12> */
.L_x_21225:
[----:B------:R-:W-:Y:S05]  /*be20*/  BSYNC.RECONVERGENT B2 ;  /* 0x0000000000027941 */ /* 0x000fea0003800200 */
.L_x_21224:
        /* <DEDUP_REMOVED lines=62> */
.L_x_21222:
[----:B------:R-:W-:Y:S05]  /*c210*/  BSYNC.RECONVERGENT B1 ;  /* 0x0000000000017941 */ /* 0x000fea0003800200 */
.L_x_21221:
[----:B------:R-:W-:Y:S01]  /*c220*/  I2FP.F32.U32 R3, R3 ;  /* 0x0000000300037245 */ /* 0x000fe20000201000 */
[----:B------:R-:W-:Y:S01]  /*c230*/  BSSY.RECONVERGENT B1, `(.L_x_21226) ;  /* 0x0000060000017945 */ /* 0x000fe20003800200 */
[----:B------:R-:W-:Y:S02]  /*c240*/  ISETP.NE.AND P3, PT, R168, 0x1, PT ;  /* 0x00000001a800780c */ /* 0x000fe40003f65270 */
[----:B------:R-:W-:Y:S01]  /*c250*/  MOV R167, R4 ;  /* 0x0000000400a77202 */ /* 0x000fe20000000f00 */
[----:B------:R-:W-:-:S05]  /*c260*/  FFMA.FTZ R3, R3, R252, 1.1641532182693481445e-10 ;  /* 0x2f00000003037423 */ /* 0x000fca00000100fc */
[----:B------:R-:W-:Y:S01]  /*c270*/  FSETP.GTU.FTZ.AND P2, PT, R3, R218, PT ;  /* 0x000000da0300720b */ /* 0x000fe20003f5c000 */
[----:B------:R-:W-:-:S03]  /*c280*/  IMAD.U32 R3, R169, 0x10000, RZ ;  /* 0x00010000a9037824 */ /* 0x000fc600078e00ff */
[----:B------:R-:W-:Y:S01]  /*c290*/  PLOP3.LUT P1, PT, P2, PT, PT, 0x8, 0x80 ;  /* 0x000000000080781c */ /* 0x000fe2000172e170 */
        /* <DEDUP_REMOVED lines=14> */
.L_x_21228:
        /* <DEDUP_REMOVED lines=12> */
.L_x_21230:
[----:B------:R-:W-:Y:S05]  /*c440*/  BSYNC.RECONVERGENT B2 ;  /* 0x0000000000027941 */ /* 0x000fea0003800200 */
.L_x_21229:
        /* <DEDUP_REMOVED lines=62> */
.L_x_21227:
[----:B------:R-:W-:Y:S05]  /*c830*/  BSYNC.RECONVERGENT B1 ;  /* 0x0000000000017941 */ /* 0x000fea0003800200 */
.L_x_21226:
        /* <DEDUP_REMOVED lines=9> */
[----:B------:R-:W-:-:S05]  /*c8d0*/  FMUL.FTZ R167, R168, R217 ;  /* 0x000000d9a8a77220 */ /* 0x000fca0000410000 */
        /* <DEDUP_REMOVED lines=11> */
.L_x_21233:
        /* <DEDUP_REMOVED lines=12> */
.L_x_21235:
[----:B------:R-:W-:Y:S05]  /*ca50*/  BSYNC.RECONVERGENT B2 ;  /* 0x0000000000027941 */ /* 0x000fea0003800200 */
.L_x_21234:
        /* <DEDUP_REMOVED lines=62> */
.L_x_21232:
[----:B------:R-:W-:Y:S05]  /*ce40*/  BSYNC.RECONVERGENT B1 ;  /* 0x0000000000017941 */ /* 0x000fea0003800200 */
.L_x_21231:
[----:B------:R-:W-:Y:S01]  /*ce50*/  I2FP.F32.U32 R3, R3 ;  /* 0x0000000300037245 */ /* 0x000fe20000201000 */
[----:B------:R-:W-:Y:S01]  /*ce60*/  BSSY.RECONVERGENT B1, `(.L_x_21236) ;  /* 0x0000060000017945 */ /* 0x000fe20003800200 */
[----:B------:R-:W-:Y:S02]  /*ce70*/  ISETP.NE.AND P4, PT, R214, 0x1, PT ;  /* 0x00000001d600780c */ /* 0x000fe40003f85270 */
[----:B------:R-:W-:Y:S01]  /*ce80*/  MOV R169, R4 ;  /* 0x0000000400a97202 */ /* 0x000fe20000000f00 */
[----:B------:R-:W-:-:S05]  /*ce90*/  FFMA.FTZ R3, R3, R252, 1.1641532182693481445e-10 ;  /* 0x2f00000003037423 */ /* 0x000fca00000100fc */
[----:B------:R-:W-:Y:S01]  /*cea0*/  FSETP.GTU.FTZ.AND P3, PT, R3, R218, PT ;  /* 0x000000da0300720b */ /* 0x000fe20003f7c000 */
[----:B------:R-:W-:-:S04]  /*ceb0*/  IMAD.U32 R3, R170, 0x10000, RZ ;  /* 0x00010000aa037824 */ /* 0x000fc800078e00ff */
[----:B------:R-:W-:Y:S01]  /*cec0*/  FMUL.FTZ R6, R3, UR4 ;  /* 0x0000000403067c20 */ /* 0x000fe20008410000 */
[----:B------:R-:W-:-:S03]  /*ced0*/  PRMT R3, R170, 0x7632, R3 ;  /* 0x00007632aa037816 */ /* 0x000fc60000000003 */
        /* <DEDUP_REMOVED lines=13> */
.L_x_21238:
        /* <DEDUP_REMOVED lines=12> */
.L_x_21240:
[----:B------:R-:W-:Y:S05]  /*d070*/  BSYNC.RECONVERGENT B2 ;  /* 0x0000000000027941 */ /* 0x000fea0003800200 */
.L_x_21239:
        /* <DEDUP_REMOVED lines=62> */
.L_x_21237:
[----:B------:R-:W-:Y:S05]  /*d460*/  BSYNC.RECONVERGENT B1 ;  /* 0x0000000000017941 */ /* 0x000fea0003800200 */
.L_x_21236:
[----:B------:R-:W0:Y:S01]  /*d470*/  LDC R170, c[0x0][0x404] ;  /* 0x00010100ffaa7b82 */ /* 0x000e220000000800 */
[----:B------:R-:W-:Y:S01]  /*d480*/  I2FP.F32.U32 R169, R169 ;  /* 0x000000a900a97245 */ /* 0x000fe20000201000 */
[----:B------:R-:W-:Y:S01]  /*d490*/  IMAD.U32 R3, R3, 0x10000, RZ ;  /* 0x0001000003037824 */ /* 0x000fe200078e00ff */
[----:B------:R-:W-:Y:S01]  /*d4a0*/  ISETP.NE.AND P5, PT, R6, 0x1, PT ;  /* 0x000000010600780c */ /* 0x000fe20003fa5270 */
[----:B------:R-:W-:Y:S01]  /*d4b0*/  BSSY.RECONVERGENT B1, `(.L_x_21241) ;  /* 0x000005d000017945 */ /* 0x000fe20003800200 */
[----:B------:R-:W-:Y:S02]  /*d4c0*/  IMAD.MOV.U32 R214, RZ, RZ, 0x2 ;  /* 0x00000002ffd67424 */ /* 0x000fe400078e00ff */
[----:B------:R-:W-:-:S05]  /*d4d0*/  FFMA.FTZ R169, R169, R252, 1.1641532182693481445e-10 ;  /* 0x2f000000a9a97423 */ /* 0x000fca00000100fc */
[----:B0-----:R-:W-:Y:S01]  /*d4e0*/  FSETP.GTU.FTZ.AND P4, PT, R169, R170, PT ;  /* 0x000000aaa900720b */ /* 0x001fe20003f9c000 */
[----:B------:R-:W-:Y:S01]  /*d4f0*/  FMUL.FTZ R170, R3, UR4 ;  /* 0x0000000403aa7c20 */ /* 0x000fe20008410000 */
[----:B------:R-:W-:-:S03]  /*d500*/  MOV R3, R4 ;  /* 0x0000000400037202 */ /* 0x000fc60000000f00 */
        /* <DEDUP_REMOVED lines=12> */
.L_x_21243:
        /* <DEDUP_REMOVED lines=12> */
.L_x_21245:
[----:B------:R-:W-:Y:S05]  /*d690*/  BSYNC.RECONVERGENT B2 ;  /* 0x0000000000027941 */ /* 0x000fea0003800200 */
.L_x_21244:
        /* <DEDUP_REMOVED lines=62> */
.L_x_21242:
[----:B------:R-:W-:Y:S05]  /*da80*/  BSYNC.RECONVERGENT B1 ;  /* 0x0000000000017941 */ /* 0x000fea0003800200 */
.L_x_21241:
[----:B------:R-:W0:Y:S01]  /*da90*/  LDC R6, c[0x0][0x404] ;  /* 0x00010100ff067b82 */ /* 0x000e220000000800 */
[----:B------:R-:W-:Y:S01]  /*daa0*/  I2FP.F32.U32 R3, R3 ;  /* 0x0000000300037245 */ /* 0x000fe20000201000 */
[----:B------:R-:W-:Y:S01]  /*dab0*/  BSSY.RECONVERGENT B1, `(.L_x_21246) ;  /* 0x0000062000017945 */ /* 0x000fe20003800200 */
[----:B------:R-:W-:Y:S02]  /*dac0*/  ISETP.NE.AND P6, PT, R214, 0x1, PT ;  /* 0x00000001d600780c */ /* 0x000fe40003fc5270 */
[----:B------:R-:W-:Y:S01]  /*dad0*/  MOV R170, R4 ;  /* 0x0000000400aa7202 */ /* 0x000fe20000000f00 */
[----:B------:R-:W-:-:S05]  /*dae0*/  FFMA.FTZ R3, R3, R252, 1.1641532182693481445e-10 ;  /* 0x2f00000003037423 */ /* 0x000fca00000100fc */
[----:B0-----:R-:W-:Y:S01]  /*daf0*/  FSETP.GTU.FTZ.AND P5, PT, R3, R6, PT ;  /* 0x000000060300720b */ /* 0x001fe20003fbc000 */
[C---:B------:R-:W-:Y:S01]  /*db00*/  IMAD.U32 R3, R171.reuse, 0x10000, RZ ;  /* 0x00010000ab037824 */ /* 0x040fe200078e00ff */
[----:B------:R-:W-:-:S03]  /*db10*/  PRMT R171, R171, 0x7632, R171 ;  /* 0x00007632abab7816 */ /* 0x000fc600000000ab */
[----:B------:R-:W-:-:S04]  /*db20*/  FMUL.FTZ R6, R3, UR4 ;  /* 0x0000000403067c20 */ /* 0x000fc80008410000 */
[----:B------:R-:W-:Y:S01]  /*db30*/  FMUL.FTZ R3, R6, R217 ;  /* 0x000000d906037220 */ /* 0x000fe20000410000 */
[----:B------:R-:W-:-:S04]  /*db40*/  IMAD.MOV.U32 R6, RZ, RZ, 0x2 ;  /* 0x00000002ff067424 */ /* 0x000fc800078e00ff */
        /* <DEDUP_REMOVED lines=11> */
.L_x_21248:
        /* <DEDUP_REMOVED lines=14> */
.L_x_21250:
[----:B------:R-:W-:Y:S05]  /*dce0*/  BSYNC.RECONVERGENT B2 ;  /* 0x0000000000027941 */ /* 0x000fea0003800200 */
.L_x_21249:
        /* <DEDUP_REMOVED lines=62> */
.L_x_21247:
[----:B------:R-:W-:Y:S05]  /*e0d0*/  BSYNC.RECONVERGENT B1 ;  /* 0x0000000000017941 */ /* 0x000fea0003800200 */
.L_x_21246:
[----:B------:R-:W0:Y:S01]  /*e0e0*/  LDC R214, c[0x0][0x404] ;  /* 0x00010100ffd67b82 */ /* 0x000e220000000800 */
[----:B------:R-:W-:Y:S01]  /*e0f0*/  I2FP.F32.U32 R215, R170 ;  /* 0x000000aa00d77245 */ /* 0x000fe20000201000 */
[----:B------:R-:W-:Y:S02]  /*e100*/  IMAD.U32 R171, R171, 0x10000, RZ ;  /* 0x00010000abab7824 */ /* 0x000fe400078e00ff */
[----:B------:R-:W-:Y:S01]  /*e110*/  FMUL.FTZ R164, R164, R36 ;  /* 0x00000024a4a47220 */ /* 0x000fe20000410000 */
[----:B------:R-:W-:Y:S01]  /*e120*/  FMUL.FTZ R165, R165, R37 ;  /* 0x00000025a5a57220 */ /* 0x000fe20000410000 */
[----:B------:R-:W-:Y:S01]  /*e130*/  FMUL.FTZ R166, R166, R38 ;  /* 0x00000026a6a67220 */ /* 0x000fe20000410000 */
[----:B------:R-:W-:Y:S01]  /*e140*/  FFMA.FTZ R252, R215, R252, 1.1641532182693481445e-10 ;  /* 0x2f000000d7fc7423 */ /* 0x000fe200000100fc */
[----:B------:R-:W-:Y:S01]  /*e150*/  FMUL.FTZ R170, R171, UR4 ;  /* 0x00000004abaa7c20 */ /* 0x000fe20008410000 */
[----:B------:R-:W-:Y:S01]  /*e160*/  FMUL.FTZ R167, R167, R39 ;  /* 0x00000027a7a77220 */ /* 0x000fe20000410000 */
[----:B------:R-:W-:Y:S01]  /*e170*/  FMUL.FTZ R168, R168, R40 ;  /* 0x00000028a8a87220 */ /* 0x000fe20000410000 */
[----:B------:R-:W-:Y:S01]  /*e180*/  FMUL.FTZ R169, R169, R41 ;  /* 0x00000029a9a97220 */ /* 0x000fe20000410000 */
[----:B------:R-:W-:Y:S01]  /*e190*/  FMUL.FTZ R170, R170, R217 ;  /* 0x000000d9aaaa7220 */ /* 0x000fe20000410000 */
[----:B0-----:R-:W-:-:S04]  /*e1a0*/  FSETP.GTU.FTZ.AND P6, PT, R252, R214, PT ;  /* 0x000000d6fc00720b */ /* 0x001fc80003fdc000 */
[----:B------:R-:W-:Y:S01]  /*e1b0*/  FSEL R171, R170, RZ, !P6 ;  /* 0x000000ffaaab7208 */ /* 0x000fe20007000000 */
[----:B------:R-:W-:Y:S01]  /*e1c0*/  FMUL.FTZ R170, R3, R42 ;  /* 0x0000002a03aa7220 */ /* 0x000fe20000410000 */
[----:B------:R-:W-:-:S03]  /*e1d0*/  PLOP3.LUT P6, PT, P6, PT, PT, 0x8, 0x80 ;  /* 0x000000000080781c */ /* 0x000fc600037ce170 */
[----:B------:R-:W-:-:S10]  /*e1e0*/  FMUL.FTZ R171, R171, R43 ;  /* 0x0000002babab7220 */ /* 0x000fd40000410000 */
.L_x_21210:
        /* <DEDUP_REMOVED lines=12> */
[----:B------:R-:W0:Y:S01]  /*e2b0*/  LDC.64 R218, c[0x0][0x3b0] ;  /* 0x0000ec00ffda7b82 */ /* 0x000e220000000a00 */
[----:B------:R-:W-:Y:S02]  /*e2c0*/  SEL R3, RZ, 0x1000000, !P2 ;  /* 0x01000000ff037807 */ /* 0x000fe40005000000 */
[----:B------:R-:W-:-:S04]  /*e2d0*/  SEL R214, RZ, 0x10000, !P1 ;  /* 0x00010000ffd67807 */ /* 0x000fc80004800000 */
[----:B------:R-:W-:Y:S02]  /*e2e0*/  LOP3.LUT R3, R217, R3, R214, 0xfe, !PT ;  /* 0x00000003d9037212 */ /* 0x000fe400078efed6 */
[----:B------:R-:W-:-:S04]  /*e2f0*/  SEL R214, RZ, 0x1, !P6 ;  /* 0x00000001ffd67807 */ /* 0x000fc80007000000 */
[----:B------:R-:W-:Y:S01]  /*e300*/  LOP3.LUT R214, R3, R214, RZ, 0xfc, !PT ;  /* 0x000000d603d67212 */ /* 0x000fe200078efcff */
[----:B------:R-:W-:Y:S02]  /*e310*/  IMAD.MOV.U32 R3, RZ, RZ, R213 ;  /* 0x000000ffff037224 */ /* 0x000fe400078e00d5 */
[C---:B0-----:R-:W-:Y:S01]  /*e320*/  IMAD.WIDE.U32 R218, R212.reuse, 0x8, R218 ;  /* 0x00000008d4da7825 */ /* 0x041fe200078e00da */
[----:B------:R-:W-:-:S04]  /*e330*/  IADD3 R212, PT, PT, R212, 0x80, RZ ;  /* 0x00000080d4d47810 */ /* 0x000fc80007ffe0ff */
[----:B------:R1:W-:Y:S03]  /*e340*/  STG.E.64 desc[UR6][R218.64], R214 ;  /* 0x000000d6da007986 */ /* 0x0003e6000c101b06 */
.L_x_21168:
[----:B------:R-:W-:Y:S05]  /*e350*/  BSYNC.RECONVERGENT B0 ;  /* 0x0000000000007941 */ /* 0x000fea0003800200 */
.L_x_21167:
        /* <DEDUP_REMOVED lines=10> */
[----:B------:R-:W5:Y:S04]  /*e400*/  @P0 LDG.E.128 R148, desc[UR6][R172.64] ;  /* 0x00000006ac940981 */ /* 0x000f68000c1e1d00 */
[----:B------:R2:W5:Y:S02]  /*e410*/  @P0 LDG.E.128 R152, desc[UR6][R172.64+0x10] ;  /* 0x00001006ac980981 */ /* 0x000564000c1e1d00 */
[----:B--2---:R-:W-:-:S05]  /*e420*/  IMAD.WIDE.U32 R172, R212, 0x10, R174 ;  /* 0x00000010d4ac7825 */ /* 0x004fca00078e00ae */
[----:B------:R2:W5:Y:S01]  /*e430*/  LDG.E.128 R176, desc[UR6][R172.64] ;  /* 0x00000006acb07981 */ /* 0x000562000c1e1d00 */
        /* <DEDUP_REMOVED lines=17> */
.L_x_21256:
        /* <DEDUP_REMOVED lines=12> */
.L_x_21258:
[----:B------:R-:W-:Y:S05]  /*e610*/  BSYNC.RECONVERGENT B2 ;  /* 0x0000000000027941 */ /* 0x000fea0003800200 */
.L_x_21257:
        /* <DEDUP_REMOVED lines=62> */
.L_x_21255:
[----:B------:R-:W-:Y:S05]  /*ea00*/  BSYNC.RECONVERGENT B1 ;  /* 0x0000000000017941 */ /* 0x000fea0003800200 */
.L_x_21254:
        /* <DEDUP_REMOVED lines=9> */
[----:B------:R-:W-:Y:S02]  /*eaa0*/  FFMA.FTZ R3, R3, R218, 1.1641532182693481445e-10 ;  /* 0x2f00000003037423 */ /* 0x000fe400000100da */
[----:B--2---:R-:W-:-:S03]  /*eab0*/  FMUL.FTZ R6, R6, R217 ;  /* 0x000000d906067220 */ /* 0x004fc60000410000 */
[----:B0-----:R-:W-:Y:S02]  /*eac0*/  FSETP.GTU.FTZ.AND P0, PT, R3, R252, PT ;  /* 0x000000fc0300720b */ /* 0x001fe40003f1c000 */
[----:B------:R-:W-:Y:S02]  /*ead0*/  PRMT R3, R176, 0x7632, R3 ;  /* 0x00007632b0037816 */ /* 0x000fe40000000003 */
        /* <DEDUP_REMOVED lines=15> */
.L_x_21261:
        /* <DEDUP_REMOVED lines=12> */
.L_x_21263:
[----:B------:R-:W-:Y:S05]  /*ec90*/  BSYNC.RECONVERGENT B2 ;  /* 0x0000000000027941 */ /* 0x000fea0003800200 */
.L_x_21262:
        /* <DEDUP_REMOVED lines=62> */
.L_x_21260:
[----:B------:R-:W-:Y:S05]  /*f080*/  BSYNC.RECONVERGENT B1 ;  /* 0x0000000000017941 */ /* 0x000fea0003800200 */
.L_x_21259:
        /* <DEDUP_REMOVED lines=22> */
.L_x_21266:
        /* <DEDUP_REMOVED lines=12> */
.L_x_21268:
[----:B------:R-:W-:Y:S05]  /*f2b0*/  BSYNC.RECONVERGENT B2 ;  /* 0x0000000000027941 */ /* 0x000fea0003800200 */
.L_x_21267:
        /* <DEDUP_REMOVED lines=62> */
.L_x_21265:
[----:B------:R-:W-:Y:S05]  /*f6a0*/  BSYNC.RECONVERGENT B1 ;  /* 0x0000000000017941 */ /* 0x000fea0003800200 */
.L_x_21264:
        /* <DEDUP_REMOVED lines=8> */
[----:B------:R-:W-:Y:S02]  /*f730*/  PRMT R3, R177, 0x7632, R3 ;  /* 0x00007632b1037816 */ /* 0x000fe40000000003 */
        /* <DEDUP_REMOVED lines=14> */
.L_x_21271:
        /* <DEDUP_REMOVED lines=12> */
.L_x_21273:
[----:B------:R-:W-:Y:S05]  /*f8e0*/  BSYNC.RECONVERGENT B2 ;  /* 0x0000000000027941 */ /* 0x000fea0003800200 */
.L_x_21272:
        /* <DEDUP_REMOVED lines=62> */
.L_x_21270:
[----:B------:R-:W-:Y:S05]  /*fcd0*/  BSYNC.RECONVERGENT B1 ;  /* 0x0000000000017941 */ /* 0x000fea0003800200 */
.L_x_21269:
        /* <DEDUP_REMOVED lines=22> */
.L_x_21276:
        /* <DEDUP_REMOVED lines=12> */
.L_x_21278:
[----:B------:R-:W-:Y:S05]  /*ff00*/  BSYNC.RECONVERGENT B2 ;  /* 0x0000000000027941 */ /* 0x000fea0003800200 */
.L_x_21277:
        /* <DEDUP_REMOVED lines=62> */
.L_x_21275:
[----:B------:R-:W-:Y:S05]  /*102f0*/  BSYNC.RECONVERGENT B1 ;  /* 0x0000000000017941 */ /* 0x000fea0003800200 */
.L_x_21274:
[----:B------:R-:W-:Y:S01]  /*10300*/  I2FP.F32.U32 R3, R3 ;  /* 0x0000000300037245 */ /* 0x000fe20000201000 */
[----:B------:R-:W-:Y:S01]  /*10310*/  BSSY.RECONVERGENT B1, `(.L_x_21279) ;  /* 0x0000061000017945 */ /* 0x000fe20003800200 */
[----:B------:R-:W-:-:S03]  /*10320*/  ISETP.NE.AND P4, PT, R214, 0x1, PT ;  /* 0x00000001d600780c */ /* 0x000fc60003f85270 */
        /* <DEDUP_REMOVED lines=20> */
.L_x_21281:
        /* <DEDUP_REMOVED lines=12> */
.L_x_21283:
[----:B------:R-:W-:Y:S05]  /*10530*/  BSYNC.RECONVERGENT B2 ;  /* 0x0000000000027941 */ /* 0x000fea0003800200 */
.L_x_21282:
        /* <DEDUP_REMOVED lines=62> */
.L_x_21280:
[----:B------:R-:W-:Y:S05]  /*10920*/  BSYNC.RECONVERGENT B1 ;  /* 0x0000000000017941 */ /* 0x000fea0003800200 */
.L_x_21279:
[----:B------:R-:W-:Y:S01]  /*10930*/  I2FP.F32.U32 R177, R177 ;  /* 0x000000b100b17245 */ /* 0x000fe20000201000 */
[----:B------:R-:W-:Y:S01]  /*10940*/  IMAD.MOV.U32 R178, RZ, RZ, 0x2f800000 ;  /* 0x2f800000ffb27424 */ /* 0x000fe200078e00ff */
[----:B------:R-:W-:Y:S01]  /*10950*/  ISETP.NE.AND P5, PT, R6, 0x1, PT ;  /* 0x000000010600780c */ /* 0x000fe20003fa5270 */
[----:B------:R-:W-:Y:S01]  /*10960*/  IMAD.U32 R3, R3, 0x10000, RZ ;  /* 0x0001000003037824 */ /* 0x000fe200078e00ff */
[----:B------:R-:W-:Y:S01]  /*10970*/  BSSY.RECONVERGENT B1, `(.L_x_21284) ;  /* 0x000005e000017945 */ /* 0x000fe20003800200 */
[----:B------:R-:W-:Y:S01]  /*10980*/  FFMA.FTZ R177, R177, R178, 1.1641532182693481445e-10 ;  /* 0x2f000000b1b17423 */ /* 0x000fe200000100b2 */
[----:B------:R-:W-:Y:S02]  /*10990*/  HFMA2 R214, -RZ, RZ, 0, 1.1920928955078125e-07 ;  /* 0x00000002ffd67431 */ /* 0x000fe400000001ff */
[----:B------:R-:W-:Y:S01]  /*109a0*/  FMUL.FTZ R178, R3, UR4 ;  /* 0x0000000403b27c20 */ /* 0x000fe20008410000 */
[----:B------:R-:W-:Y:S01]  /*109b0*/  IMAD.MOV.U32 R3, RZ, RZ, R4 ;  /* 0x000000ffff037224 */ /* 0x000fe200078e0004 */
[----:B------:R-:W-:-:S02]  /*109c0*/  FSETP.GTU.FTZ.AND P4, PT, R177, R252, PT ;  /* 0x000000fcb100720b */ /* 0x000fc40003f9c000 */
        /* <DEDUP_REMOVED lines=13> */
.L_x_21286:
        /* <DEDUP_REMOVED lines=12> */
.L_x_21288:
[----:B------:R-:W-:Y:S05]  /*10b60*/  BSYNC.RECONVERGENT B2 ;  /* 0x0000000000027941 */ /* 0x000fea0003800200 */
.L_x_21287:
        /* <DEDUP_REMOVED lines=62> */
.L_x_21285:
[----:B------:R-:W-:Y:S05]  /*10f50*/  BSYNC.RECONVERGENT B1 ;  /* 0x0000000000017941 */ /* 0x000fea0003800200 */
.L_x_21284:
[----:B------:R-:W-:Y:S01]  /*10f60*/  I2FP.F32.U32 R3, R3 ;  /* 0x0000000300037245 */ /* 0x000fe20000201000 */
[----:B------:R-:W-:Y:S01]  /*10f70*/  IMAD.MOV.U32 R6, RZ, RZ, 0x2f800000 ;  /* 0x2f800000ff067424 */ /* 0x000fe200078e00ff */
[----:B------:R-:W-:Y:S01]  /*10f80*/  ISETP.NE.AND P6, PT, R214, 0x1, PT ;  /* 0x00000001d600780c */ /* 0x000fe20003fc5270 */
[----:B------:R-:W-:Y:S02]  /*10f90*/  BSSY.RECONVERGENT B1, `(.L_x_21289) ;  /* 0x0000062000017945 */ /* 0x000fe40003800200 */
[----:B------:R-:W-:-:S05]  /*10fa0*/  FFMA.FTZ R3, R3, R6, 1.1641532182693481445e-10 ;  /* 0x2f00000003037423 */ /* 0x000fca0000010006 */
[----:B------:R-:W-:Y:S02]  /*10fb0*/  FSETP.GTU.FTZ.AND P5, PT, R3, R252, PT ;  /* 0x000000fc0300720b */ /* 0x000fe40003fbc000 */
[----:B------:R-:W-:-:S05]  /*10fc0*/  SHF.L.U32 R3, R179, 0x10, RZ ;  /* 0x00000010b3037819 */ /* 0x000fca00000006ff */
[----:B------:R-:W-:Y:S01]  /*10fd0*/  FMUL.FTZ R6, R3, UR4 ;  /* 0x0000000403067c20 */ /* 0x000fe20008410000 */
[----:B------:R-:W-:Y:S01]  /*10fe0*/  PRMT R3, R179, 0x7632, R3 ;  /* 0x00007632b3037816 */ /* 0x000fe20000000003 */
[----:B------:R-:W-:Y:S02]  /*10ff0*/  IMAD.MOV.U32 R179, RZ, RZ, R4 ;  /* 0x000000ffffb37224 */ /* 0x000fe400078e0004 */
[----:B------:R-:W-:-:S05]  /*11000*/  FMUL.FTZ R6, R6, R217 ;  /* 0x000000d906067220 */ /* 0x000fca0000410000 */
[----:B------:R-:W-:Y:S01]  /*11010*/  FSEL R215, R6, RZ, !P5 ;  /* 0x000000ff06d77208 */ /* 0x000fe20006800000 */
[----:B------:R-:W-:Y:S01]  /*11020*/  IMAD.MOV.U32 R6, RZ, RZ, 0x2 ;  /* 0x00000002ff067424 */ /* 0x000fe200078e00ff */
        /* <DEDUP_REMOVED lines=11> */
.L_x_21291:
        /* <DEDUP_REMOVED lines=14> */
.L_x_21293:
[----:B------:R-:W-:Y:S05]  /*111c0*/  BSYNC.RECONVERGENT B2 ;  /* 0x0000000000027941 */ /* 0x000fea0003800200 */
.L_x_21292:
        /* <DEDUP_REMOVED lines=62> */
.L_x_21290:
[----:B------:R-:W-:Y:S05]  /*115b0*/  BSYNC.RECONVERGENT B1 ;  /* 0x0000000000017941 */ /* 0x000fea0003800200 */
.L_x_21289:
[----:B------:R-:W-:Y:S01]  /*115c0*/  HFMA2 R214, -RZ, RZ, 0.1171875, 0 ;  /* 0x2f800000ffd67431 */ /* 0x000fe200000001ff */
        /* <DEDUP_REMOVED lines=10> */
.L_x_21253:
[----:B------:R-:W-:Y:S01]  /*11670*/  ISETP.NE.AND P0, PT, R6, 0x1, PT ;  /* 0x000000010600780c */ /* 0x000fe20003f05270 */
[----:B------:R-:W-:Y:S01]  /*11680*/  BSSY.RECONVERGENT B1, `(.L_x_21295) ;  /* 0x000005a000017945 */ /* 0x000fe20003800200 */
[----:B------:R-:W-:Y:S01]  /*11690*/  IMAD.MOV.U32 R174, RZ, RZ, 0x2 ;  /* 0x00000002ffae7424 */ /* 0x000fe200078e00ff */
[----:B--2---:R-:W-:Y:S01]  /*116a0*/  MOV R172, R4 ;  /* 0x0000000400ac7202 */ /* 0x004fe20000000f00 */
        /* <DEDUP_REMOVED lines=12> */
.L_x_21297:
        /* <DEDUP_REMOVED lines=12> */
.L_x_21299:
[----:B------:R-:W-:Y:S05]  /*11830*/  BSYNC.RECONVERGENT B2 ;  /* 0x0000000000027941 */ /* 0x000fea0003800200 */
.L_x_21298:
        /* <DEDUP_REMOVED lines=58> */
[----:B------:R-:W-:Y:S02]  /*11be0*/  HFMA2 R174, -RZ, RZ, 0, 0 ;  /* 0x00000000ffae7431 */ /* 0x000fe400000001ff */
[----:B------:R-:W-:Y:S01]  /*11bf0*/  IMAD.MOV.U32 R213, RZ, RZ, R172 ;  /* 0x000000ffffd57224 */ /* 0x000fe200078e00ac */
[----:B------:R-:W-:Y:S01]  /*11c00*/  LOP3.LUT R8, R6, UR5, R173, 0x96, !PT ;  /* 0x0000000506087c12 */ /* 0x000fe2000f8e96ad */
[----:B------:R-:W-:-:S07]  /*11c10*/  IMAD.MOV.U32 R172, RZ, RZ, R3 ;  /* 0x000000ffffac7224 */ /* 0x000fce00078e0003 */
.L_x_21296:
[----:B------:R-:W-:Y:S05]  /*11c20*/  BSYNC.RECONVERGENT B1 ;  /* 0x0000000000017941 */ /* 0x000fea0003800200 */
.L_x_21295:
[----:B01----:R-:W0:Y:S01]  /*11c30*/  LDC R218, c[0x0][0x404] ;  /* 0x00010100ffda7b82 */ /* 0x003e220000000800 */
        /* <DEDUP_REMOVED lines=9> */
[----:B------:R-:W-:Y:S01]  /*11cd0*/  IMAD.MOV.U32 R173, RZ, RZ, R4 ;  /* 0x000000ffffad7224 */ /* 0x000fe200078e0004 */
[----:B0-----:R-:W-:-:S02]  /*11ce0*/  FSETP.GTU.FTZ.AND P0, PT, R3, R218, PT ;  /* 0x000000da0300720b */ /* 0x001fc40003f1c000 */
[----:B------:R-:W-:Y:S02]  /*11cf0*/  PRMT R3, R176, 0x7632, R3 ;  /* 0x00007632b0037816 */ /* 0x000fe40000000003 */
[----:B------:R-:W-:Y:S01]  /*11d00*/  PLOP3.LUT P2, PT, P0, PT, PT, 0x8, 0x80 ;  /* 0x000000000080781c */ /* 0x000fe2000074e170 */
[----:B-1----:R-:W-:-:S05]  /*11d10*/  FMUL.FTZ R6, R6, R217 ;  /* 0x000000d906067220 */ /* 0x002fca0000410000 */
[----:B------:R-:W-:Y:S01]  /*11d20*/  FSEL R172, R6, RZ, !P0 ;  /* 0x000000ff06ac7208 */ /* 0x000fe20004000000 */
[----:B------:R-:W-:-:S06]  /*11d30*/  HFMA2 R6, -RZ, RZ, 0, 1.1920928955078125e-07 ;  /* 0x00000002ff067431 */ /* 0x000fcc00000001ff */
        /* <DEDUP_REMOVED lines=10> */
.L_x_21302:
        /* <DEDUP_REMOVED lines=12> */
.L_x_21304:
[----:B------:R-:W-:Y:S05]  /*11ea0*/  BSYNC.RECONVERGENT B2 ;  /* 0x0000000000027941 */ /* 0x000fea0003800200 */
.L_x_21303:
        /* <DEDUP_REMOVED lines=62> */
.L_x_21301:
[----:B------:R-:W-:Y:S05]  /*12290*/  BSYNC.RECONVERGENT B1 ;  /* 0x0000000000017941 */ /* 0x000fea0003800200 */
.L_x_21300:
        /* <DEDUP_REMOVED lines=21> */
.L_x_21307:
        /* <DEDUP_REMOVED lines=12> */
.L_x_21309:
[----:B------:R-:W-:Y:S05]  /*124b0*/  BSYNC.RECONVERGENT B2 ;  /* 0x0000000000027941 */ /* 0x000fea0003800200 */
.L_x_21308:
        /* <DEDUP_REMOVED lines=62> */
.L_x_21306:
[----:B------:R-:W-:Y:S05]  /*128a0*/  BSYNC.RECONVERGENT B1 ;  /* 0x0000000000017941 */ /* 0x000fea0003800200 */
.L_x_21305:
[----:B------:R-:W-:Y:S01]  /*128b0*/  I2FP.F32.U32 R3, R3 ;  /* 0x0000000300037245 */ /* 0x000fe20000201000 */
[----:B------:R-:W-:Y:S01]  /*128c0*/  IMAD.U32 R6, R177, 0x10000, RZ ;  /* 0x00010000b1067824 */ /* 0x000fe200078e00ff */
[----:B------:R-:W-:Y:S01]  /*128d0*/  ISETP.NE.AND P2, PT, R176, 0x1, PT ;  /* 0x00000001b000780c */ /* 0x000fe20003f45270 */
[----:B------:R-:W-:Y:S01]  /*128e0*/  BSSY.RECONVERGENT B1, `(.L_x_21310) ;  /* 0x000005e000017945 */ /* 0x000fe20003800200 */
[----:B------:R-:W-:Y:S02]  /*128f0*/  IMAD.MOV.U32 R175, RZ, RZ, R4 ;  /* 0x000000ffffaf7224 */ /* 0x000fe400078e0004 */
[----:B------:R-:W-:Y:S01]  /*12900*/  FFMA.FTZ R3, R3, R252, 1.1641532182693481445e-10 ;  /* 0x2f00000003037423 */ /* 0x000fe200000100fc */
[----:B------:R-:W-:-:S04]  /*12910*/  FMUL.FTZ R6, R6, UR4 ;  /* 0x0000000406067c20 */ /* 0x000fc80008410000 */
[----:B------:R-:W-:Y:S01]  /*12920*/  FMUL.FTZ R6, R6, R217 ;  /* 0x000000d906067220 */ /* 0x000fe20000410000 */
[----:B------:R-:W-:Y:S02]  /*12930*/  FSETP.GTU.FTZ.AND P1, PT, R3, R218, PT ;  /* 0x000000da0300720b */ /* 0x000fe40003f3c000 */
[----:B------:R-:W-:Y:S02]  /*12940*/  PRMT R3, R177, 0x7632, R3 ;  /* 0x00007632b1037816 */ /* 0x000fe40000000003 */
        /* <DEDUP_REMOVED lines=12> */
.L_x_21312:
        /* <DEDUP_REMOVED lines=12> */
.L_x_21314:
[----:B------:R-:W-:Y:S05]  /*12ad0*/  BSYNC.RECONVERGENT B2 ;  /* 0x0000000000027941 */ /* 0x000fea0003800200 */
.L_x_21313:
        /* <DEDUP_REMOVED lines=62> */
.L_x_21311:
[----:B------:R-:W-:Y:S05]  /*12ec0*/  BSYNC.RECONVERGENT B1 ;  /* 0x0000000000017941 */ /* 0x000fea0003800200 */
.L_x_21310:
        /* <DEDUP_REMOVED lines=21> */
.L_x_21317:
        /* <DEDUP_REMOVED lines=12> */
.L_x_21319:
[----:B------:R-:W-:Y:S05]  /*130e0*/  BSYNC.RECONVERGENT B2 ;  /* 0x0000000000027941 */ /* 0x000fea0003800200 */
.L_x_21318:
        /* <DEDUP_REMOVED lines=62> */
.L_x_21316:
[----:B------:R-:W-:Y:S05]  /*134d0*/  BSYNC.RECONVERGENT B1 ;  /* 0x0000000000017941 */ /* 0x000fea0003800200 */
.L_x_21315:
[----:B------:R-:W-:Y:S01]  /*134e0*/  I2FP.F32.U32 R3, R3 ;  /* 0x0000000300037245 */ /* 0x000fe20000201000 */
[----:B------:R-:W-:Y:S01]  /*134f0*/  BSSY.RECONVERGENT B1, `(.L_x_21320) ;  /* 0x0000060000017945 */ /* 0x000fe20003800200 */
[----:B------:R-:W-:Y:S01]  /*13500*/  ISETP.NE.AND P4, PT, R214, 0x1, PT ;  /* 0x00000001d600780c */ /* 0x000fe20003f85270 */
[----:B------:R-:W-:Y:S02]  /*13510*/  IMAD.MOV.U32 R177, RZ, RZ, R4 ;  /* 0x000000ffffb17224 */ /* 0x000fe400078e0004 */
[----:B------:R-:W-:-:S05]  /*13520*/  FFMA.FTZ R3, R3, R252, 1.1641532182693481445e-10 ;  /* 0x2f00000003037423 */ /* 0x000fca00000100fc */
[----:B------:R-:W-:Y:S01]  /*13530*/  FSETP.GTU.FTZ.AND P3, PT, R3, R218, PT ;  /* 0x000000da0300720b */ /* 0x000fe20003f7c000 */
[----:B------:R-:W-:-:S04]  /*13540*/  IMAD.U32 R3, R178, 0x10000, RZ ;  /* 0x00010000b2037824 */ /* 0x000fc800078e00ff */
[----:B------:R-:W-:Y:S01]  /*13550*/  FMUL.FTZ R6, R3, UR4 ;  /* 0x0000000403067c20 */ /* 0x000fe20008410000 */
[----:B------:R-:W-:-:S03]  /*13560*/  PRMT R3, R178, 0x7632, R3 ;  /* 0x00007632b2037816 */ /* 0x000fc60000000003 */
[----:B------:R-:W-:-:S05]  /*13570*/  FMUL.FTZ R6, R6, R217 ;  /* 0x000000d906067220 */ /* 0x000fca0000410000 */
        /* <DEDUP_REMOVED lines=12> */
.L_x_21322:
        /* <DEDUP_REMOVED lines=12> */
.L_x_21324:
[----:B------:R-:W-:Y:S05]  /*13700*/  BSYNC.RECONVERGENT B2 ;  /* 0x0000000000027941 */ /* 0x000fea0003800200 */
.L_x_21323:
        /* <DEDUP_REMOVED lines=62> */
.L_x_21321:
[----:B------:R-:W-:Y:S05]  /*13af0*/  BSYNC.RECONVERGENT B1 ;  /* 0x0000000000017941 */ /* 0x000fea0003800200 */
.L_x_21320:
[----:B------:R-:W0:Y:S01]  /*13b00*/  LDC R178, c[0x0][0x404] ;  /* 0x00010100ffb27b82 */ /* 0x000e220000000800 */
[----:B------:R-:W-:Y:S01]  /*13b10*/  I2FP.F32.U32 R177, R177 ;  /* 0x000000b100b17245 */ /* 0x000fe20000201000 */
[----:B------:R-:W-:Y:S01]  /*13b20*/  IMAD.U32 R3, R3, 0x10000, RZ ;  /* 0x0001000003037824 */ /* 0x000fe200078e00ff */
[----:B------:R-:W-:Y:S01]  /*13b30*/  ISETP.NE.AND P5, PT, R6, 0x1, PT ;  /* 0x000000010600780c */ /* 0x000fe20003fa5270 */
[----:B------:R-:W-:Y:S01]  /*13b40*/  BSSY.RECONVERGENT B1, `(.L_x_21325) ;  /* 0x000005d000017945 */ /* 0x000fe20003800200 */
[----:B------:R-:W-:Y:S02]  /*13b50*/  HFMA2 R214, -RZ, RZ, 0, 1.1920928955078125e-07 ;  /* 0x00000002ffd67431 */ /* 0x000fe400000001ff */
[----:B------:R-:W-:-:S05]  /*13b60*/  FFMA.FTZ R177, R177, R252, 1.1641532182693481445e-10 ;  /* 0x2f000000b1b17423 */ /* 0x000fca00000100fc */
[----:B0-----:R-:W-:Y:S01]  /*13b70*/  FSETP.GTU.FTZ.AND P4, PT, R177, R178, PT ;  /* 0x000000b2b100720b */ /* 0x001fe20003f9c000 */
[----:B------:R-:W-:Y:S01]  /*13b80*/  FMUL.FTZ R178, R3, UR4 ;  /* 0x0000000403b27c20 */ /* 0x000fe20008410000 */
[----:B------:R-:W-:-:S03]  /*13b90*/  IMAD.MOV.U32 R3, RZ, RZ, R4 ;  /* 0x000000ffff037224 */ /* 0x000fc600078e0004 */
        /* <DEDUP_REMOVED lines=12> */
.L_x_21327:
        /* <DEDUP_REMOVED lines=12> */
.L_x_21329:
[----:B------:R-:W-:Y:S05]  /*13d20*/  BSYNC.RECONVERGENT B2 ;  /* 0x0000000000027941 */ /* 0x000fea0003800200 */
.L_x_21328:
        /* <DEDUP_REMOVED lines=62> */
.L_x_21326:
[----:B------:R-:W-:Y:S05]  /*14110*/  BSYNC.RECONVERGENT B1 ;  /* 0x0000000000017941 */ /* 0x000fea0003800200 */
.L_x_21325:
[----:B------:R-:W0:Y:S01]  /*14120*/  LDC R6, c[0x0][0x404] ;  /* 0x00010100ff067b82 */ /* 0x000e220000000800 */
[----:B------:R-:W-:Y:S01]  /*14130*/  I2FP.F32.U32 R3, R3 ;  /* 0x0000000300037245 */ /* 0x000fe20000201000 */
[----:B------:R-:W-:Y:S01]  /*14140*/  BSSY.RECONVERGENT B1, `(.L_x_21330) ;  /* 0x0000062000017945 */ /* 0x000fe20003800200 */
[----:B------:R-:W-:Y:S01]  /*14150*/  ISETP.NE.AND P6, PT, R214, 0x1, PT ;  /* 0x00000001d600780c */ /* 0x000fe20003fc5270 */
[----:B------:R-:W-:Y:S02]  /*14160*/  IMAD.MOV.U32 R178, RZ, RZ, R4 ;  /* 0x000000ffffb27224 */ /* 0x000fe400078e0004 */
[----:B------:R-:W-:-:S05]  /*14170*/  FFMA.FTZ R3, R3, R252, 1.1641532182693481445e-10 ;  /* 0x2f00000003037423 */ /* 0x000fca00000100fc */
[----:B0-----:R-:W-:Y:S01]  /*14180*/  FSETP.GTU.FTZ.AND P5, PT, R3, R6, PT ;  /* 0x000000060300720b */ /* 0x001fe20003fbc000 */
[C---:B------:R-:W-:Y:S01]  /*14190*/  IMAD.U32 R3, R179.reuse, 0x10000, RZ ;  /* 0x00010000b3037824 */ /* 0x040fe200078e00ff */
[----:B------:R-:W-:-:S03]  /*141a0*/  PRMT R179, R179, 0x7632, R179 ;  /* 0x00007632b3b37816 */ /* 0x000fc600000000b3 */
[----:B------:R-:W-:-:S04]  /*141b0*/  FMUL.FTZ R6, R3, UR4 ;  /* 0x0000000403067c20 */ /* 0x000fc80008410000 */
[----:B------:R-:W-:Y:S01]  /*141c0*/  FMUL.FTZ R3, R6, R217 ;  /* 0x000000d906037220 */ /* 0x000fe20000410000 */
[----:B------:R-:W-:-:S04]  /*141d0*/  HFMA2 R6, -RZ, RZ, 0, 1.1920928955078125e-07 ;  /* 0x00000002ff067431 */ /* 0x000fc800000001ff */
        /* <DEDUP_REMOVED lines=11> */
.L_x_21332:
        /* <DEDUP_REMOVED lines=14> */
.L_x_21334:
[----:B------:R-:W-:Y:S05]  /*14370*/  BSYNC.RECONVERGENT B2 ;  /* 0x0000000000027941 */ /* 0x000fea0003800200 */
.L_x_21333:
        /* <DEDUP_REMOVED lines=62> */
.L_x_21331:
[----:B------:R-:W-:Y:S05]  /*14760*/  BSYNC.RECONVERGENT B1 ;  /* 0x0000000000017941 */ /* 0x000fea0003800200 */
.L_x_21330:
        /* <DEDUP_REMOVED lines=17> */
.L_x_21294:
        /* <DEDUP_REMOVED lines=17> */
[----:B------:R-:W-:Y:S02]  /*14990*/  LOP3.LUT R214, R3, R214, RZ, 0xfc, !PT ;  /* 0x000000d603d67212 */ /* 0x000fe400078efcff */
[----:B------:R-:W-:Y:S01]  /*149a0*/  MOV R3, R213 ;  /* 0x000000d500037202 */ /* 0x000fe20000000f00 */
[----:B0-----:R-:W-:-:S04]  /*149b0*/  IMAD.WIDE.U32 R218, R212, 0x8, R218 ;  /* 0x00000008d4da7825 */ /* 0x001fc800078e00da */
[----:B------:R-:W-:Y:S01]  /*149c0*/  VIADD R212, R212, 0x80 ;  /* 0x00000080d4d47836 */ /* 0x000fe20000000000 */
[----:B------:R2:W-:Y:S06]  /*149d0*/  STG.E.64 desc[UR6][R218.64], R214 ;  /* 0x000000d6da007986 */ /* 0x0005ec000c101b06 */
.L_x_21252:
[----:B------:R-:W-:Y:S05]  /*149e0*/  BSYNC.RECONVERGENT B0 ;  /* 0x0000000000007941 */ /* 0x000fea0003800200 */
.L_x_21251:
        /* <DEDUP_REMOVED lines=10> */
[----:B------:R-:W5:Y:S04]  /*14a90*/  @P0 LDG.E.128 R148, desc[UR6][R180.64] ;  /* 0x00000006b4940981 */ /* 0x000f68000c1e1d00 */
[----:B------:R3:W5:Y:S02]  /*14aa0*/  @P0 LDG.E.128 R152, desc[UR6][R180.64+0x10] ;  /* 0x00001006b4980981 */ /* 0x000764000c1e1d00 */
[----:B---3--:R-:W-:-:S05]  /*14ab0*/  IMAD.WIDE.U32 R180, R212, 0x10, R182 ;  /* 0x00000010d4b47825 */ /* 0x008fca00078e00b6 */
[----:B------:R3:W5:Y:S01]  /*14ac0*/  LDG.E.128 R184, desc[UR6][R180.64] ;  /* 0x00000006b4b87981 */ /* 0x000762000c1e1d00 */
[----:B------:R-:W-:Y:S05]  /*14ad0*/  @!P0 BRA `(.L_x_21337) ;  /* 0x0000003000888947 */ /* 0x000fea0003800000 */
[----:B------:R-:W-:Y:S01]  /*14ae0*/  ISETP.NE.AND P0, PT, R6, 0x1, PT ;  /* 0x000000010600780c */ /* 0x000fe20003f05270 */
[----:B------:R-:W-:Y:S01]  /*14af0*/  BSSY.RECONVERGENT B1, `(.L_x_21338) ;  /* 0x000005a000017945 */ /* 0x000fe20003800200 */
[----:B------:R-:W-:Y:S01]  /*14b00*/  IMAD.MOV.U32 R182, RZ, RZ, 0x2 ;  /* 0x00000002ffb67424 */ /* 0x000fe200078e00ff */
[----:B---3--:R-:W-:Y:S01]  /*14b10*/  MOV R180, R4 ;  /* 0x0000000400b47202 */ /* 0x008fe20000000f00 */
        /* <DEDUP_REMOVED lines=12> */
.L_x_21340:
        /* <DEDUP_REMOVED lines=12> */
.L_x_21342:
[----:B------:R-:W-:Y:S05]  /*14ca0*/  BSYNC.RECONVERGENT B2 ;  /* 0x0000000000027941 */ /* 0x000fea0003800200 */
.L_x_21341:
        /* <DEDUP_REMOVED lines=62> */
.L_x_21339:
[----:B------:R-:W-:Y:S05]  /*15090*/  BSYNC.RECONVERGENT B1 ;  /* 0x0000000000017941 */ /* 0x000fea0003800200 */
.L_x_21338:
[----:B------:R-:W3:Y:S01]  /*150a0*/  LDC R217, c[0x0][0x408] ;  /* 0x00010200ffd97b82 */ /* 0x000ee20000000800 */
[----:B------:R-:W-:Y:S01]  /*150b0*/  I2FP.F32.U32 R3, R180 ;  /* 0x000000b400037245 */ /* 0x000fe20000201000 */
[----:B012---:R-:W-:Y:S01]  /*150c0*/  IMAD.MOV.U32 R218, RZ, RZ, 0x2f800000 ;  /* 0x2f800000ffda7424 */ /* 0x007fe200078e00ff */
[----:B------:R-:W-:Y:S01]  /*150d0*/  ISETP.NE.AND P1, PT, R182, 0x1, PT ;  /* 0x00000001b600780c */ /* 0x000fe20003f25270 */
[----:B-----5:R-:W-:Y:S01]  /*150e0*/  IMAD.U32 R6, R184, 0x10000, RZ ;  /* 0x00010000b8067824 */ /* 0x020fe200078e00ff */
[----:B------:R-:W-:Y:S01]  /*150f0*/  LOP3.LUT R0, R0, 0xfffffffd, RZ, 0xc0, !PT ;  /* 0xfffffffd00007812 */ /* 0x000fe200078ec0ff */
[----:B------:R-:W-:Y:S01]  /*15100*/  FFMA.FTZ R3, R3, R218, 1.1641532182693481445e-10 ;  /* 0x2f00000003037423 */ /* 0x000fe200000100da */
[----:B------:R-:W-:Y:S01]  /*15110*/  BSSY.RECONVERGENT B1, `(.L_x_21343) ;  /* 0x0000060000017945 */ /* 0x000fe20003800200 */
[----:B------:R-:W0:Y:S01]  /*15120*/  LDC R252, c[0x0][0x404] ;  /* 0x00010100fffc7b82 */ /* 0x000e220000000800 */
[----:B------:R-:W-:-:S04]  /*15130*/  FMUL.FTZ R6, R6, UR4 ;  /* 0x0000000406067c20 */ /* 0x000fc80008410000 */
[----:B---3--:R-:W-:Y:S01]  /*15140*/  FMUL.FTZ R6, R6, R217 ;  /* 0x000000d906067220 */ /* 0x008fe20000410000 */
[----:B0-----:R-:W-:Y:S02]  /*15150*/  FSETP.GTU.FTZ.AND P0, PT, R3, R252, PT ;  /* 0x000000fc0300720b */ /* 0x001fe40003f1c000 */
[----:B------:R-:W-:Y:S02]  /*15160*/  PRMT R3, R184, 0x7632, R3 ;  /* 0x00007632b8037816 */ /* 0x000fe40000000003 */
[----:B------:R-:W-:Y:S01]  /*15170*/  FSEL R181, R6, RZ, !P0 ;  /* 0x000000ff06b57208 */ /* 0x000fe20004000000 */
[----:B------:R-:W-:Y:S01]  /*15180*/  HFMA2 R6, -RZ, RZ, 0, 1.1920928955078125e-07 ;  /* 0x00000002ff067431 */ /* 0x000fe200000001ff */
        /* <DEDUP_REMOVED lines=13> */
.L_x_21345:
        /* <DEDUP_REMOVED lines=12> */
.L_x_21347:
[----:B------:R-:W-:Y:S05]  /*15320*/  BSYNC.RECONVERGENT B2 ;  /* 0x0000000000027941 */ /* 0x000fea0003800200 */
.L_x_21346:
        /* <DEDUP_REMOVED lines=62> */
.L_x_21344:
[----:B------:R-:W-:Y:S05]  /*15710*/  BSYNC.RECONVERGENT B1 ;  /* 0x0000000000017941 */ /* 0x000fea0003800200 */
.L_x_21343:
        /* <DEDUP_REMOVED lines=22> */
.L_x_21350:
        /* <DEDUP_REMOVED lines=12> */
.L_x_21352:
[----:B------:R-:W-:Y:S05]  /*15940*/  BSYNC.RECONVERGENT B2 ;  /* 0x0000000000027941 */ /* 0x000fea0003800200 */
.L_x_21351:
        /* <DEDUP_REMOVED lines=62> */
.L_x_21349:
[----:B------:R-:W-:Y:S05]  /*15d30*/  BSYNC.RECONVERGENT B1 ;  /* 0x0000000000017941 */ /* 0x000fea0003800200 */
.L_x_21348:
        /* <DEDUP_REMOVED lines=23> */
.L_x_21355:
        /* <DEDUP_REMOVED lines=12> */
.L_x_21357:
[----:B------:R-:W-:Y:S05]  /*15f70*/  BSYNC.RECONVERGENT B2 ;  /* 0x0000000000027941 */ /* 0x000fea0003800200 */
.L_x_21356:
        /* <DEDUP_REMOVED lines=62> */
.L_x_21354:
[----:B------:R-:W-:Y:S05]  /*16360*/  BSYNC.RECONVERGENT B1 ;  /* 0x0000000000017941 */ /* 0x000fea0003800200 */
.L_x_21353:
        /* <DEDUP_REMOVED lines=22> */
.L_x_21360:
        /* <DEDUP_REMOVED lines=12> */
.L_x_21362:
[----:B------:R-:W-:Y:S05]  /*16590*/  BSYNC.RECONVERGENT B2 ;  /* 0x0000000000027941 */ /* 0x000fea0003800200 */
.L_x_21361:
        /* <DEDUP_REMOVED lines=62> */
.L_x_21359:
[----:B------:R-:W-:Y:S05]  /*16980*/  BSYNC.RECONVERGENT B1 ;  /* 0x0000000000017941 */ /* 0x000fea0003800200 */
.L_x_21358:
        /* <DEDUP_REMOVED lines=23> */
.L_x_21365:
        /* <DEDUP_REMOVED lines=12> */
.L_x_21367:
[----:B------:R-:W-:Y:S05]  /*16bc0*/  BSYNC.RECONVERGENT B2 ;  /* 0x0000000000027941 */ /* 0x000fea0003800200 */
.L_x_21366:
        /* <DEDUP_REMOVED lines=62> */
.L_x_21364:
[----:B------:R-:W-:Y:S05]  /*16fb0*/  BSYNC.RECONVERGENT B1 ;  /* 0x0000000000017941 */ /* 0x000fea0003800200 */
.L_x_21363:
[----:B------:R-:W-:Y:S01]  /*16fc0*/  I2FP.F32.U32 R185, R185 ;  /* 0x000000b900b97245 */ /* 0x000fe20000201000 */
[----:B------:R-:W-:Y:S01]  /*16fd0*/  IMAD.MOV.U32 R186, RZ, RZ, 0x2f800000 ;  /* 0x2f800000ffba7424 */ /* 0x000fe200078e00ff */
[----:B------:R-:W-:Y:S01]  /*16fe0*/  SHF.L.U32 R3, R3, 0x10, RZ ;  /* 0x0000001003037819 */ /* 0x000fe200000006ff */
[----:B------:R-:W-:Y:S01]  /*16ff0*/  BSSY.RECONVERGENT B1, `(.L_x_21368) ;  /* 0x000005f000017945 */ /* 0x000fe20003800200 */
[----:B------:R-:W-:Y:S01]  /*17000*/  ISETP.NE.AND P5, PT, R6, 0x1, PT ;  /* 0x000000010600780c */ /* 0x000fe20003fa5270 */
[----:B------:R-:W-:Y:S01]  /*17010*/  FFMA.FTZ R185, R185, R186, 1.1641532182693481445e-10 ;  /* 0x2f000000b9b97423 */ /* 0x000fe200000100ba */
[----:B------:R-:W-:Y:S02]  /*17020*/  IMAD.MOV.U32 R214, RZ, RZ, 0x2 ;  /* 0x00000002ffd67424 */ /* 0x000fe400078e00ff */
        /* <DEDUP_REMOVED lines=16> */
.L_x_21370:
        /* <DEDUP_REMOVED lines=12> */
.L_x_21372:
[----:B------:R-:W-:Y:S05]  /*171f0*/  BSYNC.RECONVERGENT B2 ;  /* 0x0000000000027941 */ /* 0x000fea0003800200 */
.L_x_21371:
        /* <DEDUP_REMOVED lines=62> */
.L_x_21369:
[----:B------:R-:W-:Y:S05]  /*175e0*/  BSYNC.RECONVERGENT B1 ;  /* 0x0000000000017941 */ /* 0x000fea0003800200 */
.L_x_21368:
[----:B------:R-:W-:Y:S01]  /*175f0*/  HFMA2 R6, -RZ, RZ, 0.1171875, 0 ;  /* 0x2f800000ff067431 */ /* 0x000fe200000001ff */
[----:B------:R-:W-:Y:S01]  /*17600*/  I2FP.F32.U32 R3, R3 ;  /* 0x0000000300037245 */ /* 0x000fe20000201000 */
[----:B------:R-:W-:Y:S01]  /*17610*/  BSSY.RECONVERGENT B1, `(.L_x_21373) ;  /* 0x0000063000017945 */ /* 0x000fe20003800200 */
[----:B------:R-:W-:-:S03]  /*17620*/  ISETP.NE.AND P6, PT, R214, 0x1, PT ;  /* 0x00000001d600780c */ /* 0x000fc60003fc5270 */
[----:B------:R-:W-:-:S05]  /*17630*/  FFMA.FTZ R3, R3, R6, 1.1641532182693481445e-10 ;  /* 0x2f00000003037423 */ /* 0x000fca0000010006 */
[----:B------:R-:W-:Y:S01]  /*17640*/  FSETP.GTU.FTZ.AND P5, PT, R3, R252, PT ;  /* 0x000000fc0300720b */ /* 0x000fe20003fbc000 */
[----:B------:R-:W-:-:S04]  /*17650*/  IMAD.U32 R3, R187, 0x10000, RZ ;  /* 0x00010000bb037824 */ /* 0x000fc800078e00ff */
[----:B------:R-:W-:Y:S01]  /*17660*/  FMUL.FTZ R6, R3, UR4 ;  /* 0x0000000403067c20 */ /* 0x000fe20008410000 */
[----:B------:R-:W-:Y:S02]  /*17670*/  PRMT R3, R187, 0x7632, R3 ;  /* 0x00007632bb037816 */ /* 0x000fe40000000003 */
[----:B------:R-:W-:Y:S01]  /*17680*/  MOV R187, R4 ;  /* 0x0000000400bb7202 */ /* 0x000fe20000000f00 */
        /* <DEDUP_REMOVED lines=14> */
.L_x_21375:
        /* <DEDUP_REMOVED lines=14> */
.L_x_21377:
[----:B------:R-:W-:Y:S05]  /*17850*/  BSYNC.RECONVERGENT B2 ;  /* 0x0000000000027941 */ /* 0x000fea0003800200 */
.L_x_21376:
        /* <DEDUP_REMOVED lines=62> */
.L_x_21374:
[----:B------:R-:W-:Y:S05]  /*17c40*/  BSYNC.RECONVERGENT B1 ;  /* 0x0000000000017941 */ /* 0x000fea0003800200 */
.L_x_21373:
[----:B------:R-:W-:Y:S01]  /*17c50*/  I2FP.F32.U32 R187, R187 ;  /* 0x000000bb00bb7245 */ /* 0x000fe20000201000 */
[----:B------:R-:W-:Y:S02]  /*17c60*/  IMAD.MOV.U32 R214, RZ, RZ, 0x2f800000 ;  /* 0x2f800000ffd67424 */ /* 0x000fe400078e00ff */
[----:B------:R-:W-:Y:S02]  /*17c70*/  IMAD.U32 R3, R3, 0x10000, RZ ;  /* 0x0001000003037824 */ /* 0x000fe400078e00ff */
        /* <DEDUP_REMOVED lines=8> */
.L_x_21337:
        /* <DEDUP_REMOVED lines=16> */
.L_x_21381:
        /* <DEDUP_REMOVED lines=12> */
.L_x_21383:
[----:B------:R-:W-:Y:S05]  /*17ec0*/  BSYNC.RECONVERGENT B2 ;  /* 0x0000000000027941 */ /* 0x000fea0003800200 */
.L_x_21382:
        /* <DEDUP_REMOVED lines=62> */
.L_x_21380:
[----:B------:R-:W-:Y:S05]  /*182b0*/  BSYNC.RECONVERGENT B1 ;  /* 0x0000000000017941 */ /* 0x000fea0003800200 */
.L_x_21379:
        /* <DEDUP_REMOVED lines=27> */
.L_x_21386:
        /* <DEDUP_REMOVED lines=12> */
.L_x_21388:
[----:B------:R-:W-:Y:S05]  /*18530*/  BSYNC.RECONVERGENT B2 ;  /* 0x0000000000027941 */ /* 0x000fea0003800200 */
.L_x_21387:
        /* <DEDUP_REMOVED lines=62> */
.L_x_21385:
[----:B------:R-:W-:Y:S05]  /*18920*/  BSYNC.RECONVERGENT B1 ;  /* 0x0000000000017941 */ /* 0x000fea0003800200 */
.L_x_21384:
        /* <DEDUP_REMOVED lines=21> */
.L_x_21391:
        /* <DEDUP_REMOVED lines=12> */
.L_x_21393:
[----:B------:R-:W-:Y:S05]  /*18b40*/  BSYNC.RECONVERGENT B2 ;  /* 0x0000000000027941 */ /* 0x000fea0003800200 */
.L_x_21392:
        /* <DEDUP_REMOVED lines=62> */
.L_x_21390:
[----:B------:R-:W-:Y:S05]  /*18f30*/  BSYNC.RECONVERGENT B1 ;  /* 0x0000000000017941 */ /* 0x000fea0003800200 */
.L_x_21389:
[----:B------:R-:W-:Y:S01]  /*18f40*/  I2FP.F32.U32 R3, R3 ;  /* 0x0000000300037245 */ /* 0x000fe20000201000 */
[----:B------:R-:W-:Y:S01]  /*18f50*/  BSSY.RECONVERGENT B1, `(.L_x_21394) ;  /* 0x0000060000017945 */ /* 0x000fe20003800200 */
[----:B------:R-:W-:Y:S01]  /*18f60*/  SHF.L.U32 R6, R185, 0x10, RZ ;  /* 0x00000010b9067819 */ /* 0x000fe200000006ff */
[----:B------:R-:W-:Y:S01]  /*18f70*/  IMAD.MOV.U32 R183, RZ, RZ, R4 ;  /* 0x000000ffffb77224 */ /* 0x000fe200078e0004 */
        /* <DEDUP_REMOVED lines=18> */
.L_x_21396:
        /* <DEDUP_REMOVED lines=12> */
.L_x_21398:
[----:B------:R-:W-:Y:S05]  /*19160*/  BSYNC.RECONVERGENT B2 ;  /* 0x0000000000027941 */ /* 0x000fea0003800200 */
.L_x_21397:
        /* <DEDUP_REMOVED lines=62> */
.L_x_21395:
[----:B------:R-:W-:Y:S05]  /*19550*/  BSYNC.RECONVERGENT B1 ;  /* 0x0000000000017941 */ /* 0x000fea0003800200 */
.L_x_21394:
        /* <DEDUP_REMOVED lines=21> */
.L_x_21401:
        /* <DEDUP_REMOVED lines=12> */
.L_x_21403:
[----:B------:R-:W-:Y:S05]  /*19770*/  BSYNC.RECONVERGENT B2 ;  /* 0x0000000000027941 */ /* 0x000fea0003800200 */
.L_x_21402:
        /* <DEDUP_REMOVED lines=62> */
.L_x_21400:
[----:B------:R-:W-:Y:S05]  /*19b60*/  BSYNC.RECONVERGENT B1 ;  /* 0x0000000000017941 */ /* 0x000fea0003800200 */
.L_x_21399:
[----:B------:R-:W-:Y:S01]  /*19b70*/  I2FP.F32.U32 R3, R3 ;  /* 0x0000000300037245 */ /* 0x000fe20000201000 */
[----:B------:R-:W-:Y:S01]  /*19b80*/  BSSY.RECONVERGENT B1, `(.L_x_21404) ;  /* 0x0000060000017945 */ /* 0x000fe20003800200 */
[----:B------:R-:W-:Y:S01]  /*19b90*/  ISETP.NE.AND P4, PT, R214, 0x1, PT ;  /* 0x00000001d600780c */ /* 0x000fe20003f85270 */
[----:B------:R-:W-:Y:S02]  /*19ba0*/  IMAD.MOV.U32 R185, RZ, RZ, R4 ;  /* 0x000000ffffb97224 */ /* 0x000fe400078e0004 */
        /* <DEDUP_REMOVED lines=18> */
.L_x_21406:
        /* <DEDUP_REMOVED lines=12> */
.L_x_21408:
[----:B------:R-:W-:Y:S05]  /*19d90*/  BSYNC.RECONVERGENT B2 ;  /* 0x0000000000027941 */ /* 0x000fea0003800200 */
.L_x_21407:
        /* <DEDUP_REMOVED lines=62> */
.L_x_21405:
[----:B------:R-:W-:Y:S05]  /*1a180*/  BSYNC.RECONVERGENT B1 ;  /* 0x0000000000017941 */ /* 0x000fea0003800200 */
.L_x_21404:
[----:B------:R-:W0:Y:S01]  /*1a190*/  LDC R186, c[0x0][0x404] ;  /* 0x00010100ffba7b82 */ /* 0x000e220000000800 */
[----:B------:R-:W-:Y:S01]  /*1a1a0*/  I2FP.F32.U32 R185, R185 ;  /* 0x000000b900b97245 */ /* 0x000fe20000201000 */
[----:B------:R-:W-:Y:S01]  /*1a1b0*/  BSSY.RECONVERGENT B1, `(.L_x_21409) ;  /* 0x000005f000017945 */ /* 0x000fe20003800200 */
[----:B------:R-:W-:Y:S01]  /*1a1c0*/  SHF.L.U32 R3, R3, 0x10, RZ ;  /* 0x0000001003037819 */ /* 0x000fe200000006ff */
[----:B------:R-:W-:Y:S01]  /*1a1d0*/  IMAD.MOV.U32 R214, RZ, RZ, 0x2 ;  /* 0x00000002ffd67424 */ /* 0x000fe200078e00ff */
[----:B------:R-:W-:Y:S01]  /*1a1e0*/  ISETP.NE.AND P5, PT, R6, 0x1, PT ;  /* 0x000000010600780c */ /* 0x000fe20003fa5270 */
        /* <DEDUP_REMOVED lines=16> */
.L_x_21411:
        /* <DEDUP_REMOVED lines=12> */
.L_x_21413:
[----:B------:R-:W-:Y:S05]  /*1a3b0*/  BSYNC.RECONVERGENT B2 ;  /* 0x0000000000027941 */ /* 0x000fea0003800200 */
.L_x_21412:
        /* <DEDUP_REMOVED lines=62> */
.L_x_21410:
[----:B------:R-:W-:Y:S05]  /*1a7a0*/  BSYNC.RECONVERGENT B1 ;  /* 0x0000000000017941 */ /* 0x000fea0003800200 */
.L_x_21409:
[----:B------:R-:W0:Y:S01]  /*1a7b0*/  LDC R6, c[0x0][0x404] ;  /* 0x00010100ff067b82 */ /* 0x000e220000000800 */
[----:B------:R-:W-:Y:S01]  /*1a7c0*/  I2FP.F32.U32 R3, R3 ;  /* 0x0000000300037245 */ /* 0x000fe20000201000 */
[----:B------:R-:W-:Y:S01]  /*1a7d0*/  BSSY.RECONVERGENT B1, `(.L_x_21414) ;  /* 0x0000062000017945 */ /* 0x000fe20003800200 */
[----:B------:R-:W-:Y:S01]  /*1a7e0*/  ISETP.NE.AND P6, PT, R214, 0x1, PT ;  /* 0x00000001d600780c */ /* 0x000fe20003fc5270 */
[----:B------:R-:W-:Y:S02]  /*1a7f0*/  IMAD.MOV.U32 R186, RZ, RZ, R4 ;  /* 0x000000ffffba7224 */ /* 0x000fe400078e0004 */
[----:B------:R-:W-:-:S05]  /*1a800*/  FFMA.FTZ R3, R3, R252, 1.1641532182693481445e-10 ;  /* 0x2f00000003037423 */ /* 0x000fca00000100fc */
[----:B0-----:R-:W-:Y:S02]  /*1a810*/  FSETP.GTU.FTZ.AND P5, PT, R3, R6, PT ;  /* 0x000000060300720b */ /* 0x001fe40003fbc000 */
[C---:B------:R-:W-:Y:S02]  /*1a820*/  SHF.L.U32 R3, R187.reuse, 0x10, RZ ;  /* 0x00000010bb037819 */ /* 0x040fe400000006ff */
        /* <DEDUP_REMOVED lines=15> */
.L_x_21416:
        /* <DEDUP_REMOVED lines=14> */
.L_x_21418:
[----:B------:R-:W-:Y:S05]  /*1aa00*/  BSYNC.RECONVERGENT B2 ;  /* 0x0000000000027941 */ /* 0x000fea0003800200 */
.L_x_21417:
        /* <DEDUP_REMOVED lines=62> */
.L_x_21415:
[----:B------:R-:W-:Y:S05]  /*1adf0*/  BSYNC.RECONVERGENT B1 ;  /* 0x0000000000017941 */ /* 0x000fea0003800200 */
.L_x_21414:
[----:B------:R-:W0:Y:S01]  /*1ae00*/  LDC R214, c[0x0][0x404] ;  /* 0x00010100ffd67b82 */ /* 0x000e220000000800 */
        /* <DEDUP_REMOVED lines=9> */
[----:B------:R-:W-:-:S02]  /*1aea0*/  FMUL.FTZ R185, R185, R73 ;  /* 0x00000049b9b97220 */ /* 0x000fc40000410000 */
[----:B------:R-:W-:Y:S01]  /*1aeb0*/  FMUL.FTZ R186, R186, R217 ;  /* 0x000000d9baba7220 */ /* 0x000fe20000410000 */
[----:B0-----:R-:W-:-:S04]  /*1aec0*/  FSETP.GTU.FTZ.AND P6, PT, R252, R214, PT ;  /* 0x000000d6fc00720b */ /* 0x001fc80003fdc000 */
[----:B------:R-:W-:Y:S01]  /*1aed0*/  FSEL R187, R186, RZ, !P6 ;  /* 0x000000ffbabb7208 */ /* 0x000fe20007000000 */
[----:B------:R-:W-:Y:S01]  /*1aee0*/  FMUL.FTZ R186, R3, R74 ;  /* 0x0000004a03ba7220 */ /* 0x000fe20000410000 */
[----:B------:R-:W-:-:S03]  /*1aef0*/  PLOP3.LUT P6, PT, P6, PT, PT, 0x8, 0x80 ;  /* 0x000000000080781c */ /* 0x000fc600037ce170 */
[----:B------:R-:W-:-:S10]  /*1af00*/  FMUL.FTZ R187, R187, R75 ;  /* 0x0000004bbbbb7220 */ /* 0x000fd40000410000 */
.L_x_21378:
        /* <DEDUP_REMOVED lines=19> */
[----:B0-----:R-:W-:-:S04]  /*1b040*/  IMAD.WIDE.U32 R218, R212, 0x8, R218 ;  /* 0x00000008d4da7825 */ /* 0x001fc800078e00da */
[----:B------:R-:W-:Y:S01]  /*1b050*/  VIADD R212, R212, 0x80 ;  /* 0x00000080d4d47836 */ /* 0x000fe20000000000 */
[----:B------:R3:W-:Y:S06]  /*1b060*/  STG.E.64 desc[UR6][R218.64], R214 ;  /* 0x000000d6da007986 */ /* 0x0007ec000c101b06 */
.L_x_21336:
[----:B------:R-:W-:Y:S05]  /*1b070*/  BSYNC.RECONVERGENT B0 ;  /* 0x0000000000007941 */ /* 0x000fea0003800200 */
.L_x_21335:
        /* <DEDUP_REMOVED lines=10> */
[----:B------:R-:W5:Y:S04]  /*1b120*/  @P0 LDG.E.128 R148, desc[UR6][R188.64] ;  /* 0x00000006bc940981 */ /* 0x000f68000c1e1d00 */
[----:B------:R4:W5:Y:S02]  /*1b130*/  @P0 LDG.E.128 R152, desc[UR6][R188.64+0x10] ;  /* 0x00001006bc980981 */ /* 0x000964000c1e1d00 */
[----:B----4-:R-:W-:-:S05]  /*1b140*/  IMAD.WIDE.U32 R188, R212, 0x10, R190 ;  /* 0x00000010d4bc7825 */ /* 0x010fca00078e00be */
[----:B------:R0:W5:Y:S01]  /*1b150*/  LDG.E.128 R192, desc[UR6][R188.64] ;  /* 0x00000006bcc07981 */ /* 0x000162000c1e1d00 */
        /* <DEDUP_REMOVED lines=17> */
.L_x_21424:
        /* <DEDUP_REMOVED lines=12> */
.L_x_21426:
[----:B------:R-:W-:Y:S05]  /*1b330*/  BSYNC.RECONVERGENT B2 ;  /* 0x0000000000027941 */ /* 0x000fea0003800200 */
.L_x_21425:
        /* <DEDUP_REMOVED lines=62> */
.L_x_21423:
[----:B------:R-:W-:Y:S05]  /*1b720*/  BSYNC.RECONVERGENT B1 ;  /* 0x0000000000017941 */ /* 0x000fea0003800200 */
.L_x_21422:
[----:B------:R-:W0:Y:S01]  /*1b730*/  LDC R217, c[0x0][0x408] ;  /* 0x00010200ffd97b82 */ /* 0x000e220000000800 */
[----:B------:R-:W-:Y:S01]  /*1b740*/  I2FP.F32.U32 R3, R188 ;  /* 0x000000bc00037245 */ /* 0x000fe20000201000 */
[----:B-123--:R-:W-:Y:S01]  /*1b750*/  IMAD.MOV.U32 R218, RZ, RZ, 0x2f800000 ;  /* 0x2f800000ffda7424 */ /* 0x00efe200078e00ff */
[----:B-----5:R-:W-:Y:S01]  /*1b760*/  SHF.L.U32 R6, R192, 0x10, RZ ;  /* 0x00000010c0067819 */ /* 0x020fe200000006ff */
[----:B------:R-:W-:Y:S01]  /*1b770*/  BSSY.RECONVERGENT B1, `(.L_x_21427) ;  /* 0x0000063000017945 */ /* 0x000fe20003800200 */
[----:B------:R-:W-:Y:S01]  /*1b780*/  ISETP.NE.AND P0, PT, R190, 0x1, PT ;  /* 0x00000001be00780c */ /* 0x000fe20003f05270 */
[----:B------:R-:W-:Y:S01]  /*1b790*/  FFMA.FTZ R3, R3, R218, 1.1641532182693481445e-10 ;  /* 0x2f00000003037423 */ /* 0x000fe200000100da */
[----:B------:R-:W-:Y:S01]  /*1b7a0*/  LOP3.LUT R0, R0, 0xfffffffd, RZ, 0xc0, !PT ;  /* 0xfffffffd00007812 */ /* 0x000fe200078ec0ff */
[----:B------:R-:W1:Y:S01]  /*1b7b0*/  LDC R252, c[0x0][0x404] ;  /* 0x00010100fffc7b82 */ /* 0x000e620000000800 */
[----:B------:R-:W-:-:S04]  /*1b7c0*/  FMUL.FTZ R6, R6, UR4 ;  /* 0x0000000406067c20 */ /* 0x000fc80008410000 */
[----:B0-----:R-:W-:Y:S01]  /*1b7d0*/  FMUL.FTZ R6, R6, R217 ;  /* 0x000000d906067220 */ /* 0x001fe20000410000 */
[----:B-1----:R-:W-:Y:S02]  /*1b7e0*/  FSETP.GTU.FTZ.AND P1, PT, R3, R252, PT ;  /* 0x000000fc0300720b */ /* 0x002fe40003f3c000 */
        /* <DEDUP_REMOVED lines=16> */
.L_x_21429:
        /* <DEDUP_REMOVED lines=12> */
.L_x_21431:
[----:B------:R-:W-:Y:S05]  /*1b9b0*/  BSYNC.RECONVERGENT B2 ;  /* 0x0000000000027941 */ /* 0x000fea0003800200 */
.L_x_21430:
        /* <DEDUP_REMOVED lines=62> */
.L_x_21428:
[----:B------:R-:W-:Y:S05]  /*1bda0*/  BSYNC.RECONVERGENT B1 ;  /* 0x0000000000017941 */ /* 0x000fea0003800200 */
.L_x_21427:
        /* <DEDUP_REMOVED lines=22> */
.L_x_21434:
        /* <DEDUP_REMOVED lines=12> */
.L_x_21436:
[----:B------:R-:W-:Y:S05]  /*1bfd0*/  BSYNC.RECONVERGENT B2 ;  /* 0x0000000000027941 */ /* 0x000fea0003800200 */
.L_x_21435:
        /* <DEDUP_REMOVED lines=62> */
.L_x_21433:
[----:B------:R-:W-:Y:S05]  /*1c3c0*/  BSYNC.RECONVERGENT B1 ;  /* 0x0000000000017941 */ /* 0x000fea0003800200 */
.L_x_21432:
        /* <DEDUP_REMOVED lines=23> */
.L_x_21439:
        /* <DEDUP_REMOVED lines=12> */
.L_x_21441:
[----:B------:R-:W-:Y:S05]  /*1c600*/  BSYNC.RECONVERGENT B2 ;  /* 0x0000000000027941 */ /* 0x000fea0003800200 */
.L_x_21440:
        /* <DEDUP_REMOVED lines=62> */
.L_x_21438:
[----:B------:R-:W-:Y:S05]  /*1c9f0*/  BSYNC.RECONVERGENT B1 ;  /* 0x0000000000017941 */ /* 0x000fea0003800200 */
.L_x_21437:
        /* <DEDUP_REMOVED lines=22> */
.L_x_21444:
        /* <DEDUP_REMOVED lines=12> */
.L_x_21446:
[----:B------:R-:W-:Y:S05]  /*1cc20*/  BSYNC.RECONVERGENT B2 ;  /* 0x0000000000027941 */ /* 0x000fea0003800200 */
.L_x_21445:
        /* <DEDUP_REMOVED lines=62> */
.L_x_21443:
[----:B------:R-:W-:Y:S05]  /*1d010*/  BSYNC.RECONVERGENT B1 ;  /* 0x0000000000017941 */ /* 0x000fea0003800200 */
.L_x_21442:
        /* <DEDUP_REMOVED lines=23> */
.L_x_21449:
        /* <DEDUP_REMOVED lines=12> */
.L_x_21451:
[----:B------:R-:W-:Y:S05]  /*1d250*/  BSYNC.RECONVERGENT B2 ;  /* 0x0000000000027941 */ /* 0x000fea0003800200 */
.L_x_21450:
        /* <DEDUP_REMOVED lines=62> */
.L_x_21448:
[----:B------:R-:W-:Y:S05]  /*1d640*/  BSYNC.RECONVERGENT B1 ;  /* 0x0000000000017941 */ /* 0x000fea0003800200 */
.L_x_21447:
        /* <DEDUP_REMOVED lines=23> */
.L_x_21454:
        /* <DEDUP_REMOVED lines=12> */
.L_x_21456:
[----:B------:R-:W-:Y:S05]  /*1d880*/  BSYNC.RECONVERGENT B2 ;  /* 0x0000000000027941 */ /* 0x000fea0003800200 */
.L_x_21455:
        /* <DEDUP_REMOVED lines=62> */
.L_x_21453:
[----:B------:R-:W-:Y:S05]  /*1dc70*/  BSYNC.RECONVERGENT B1 ;  /* 0x0000000000017941 */ /* 0x000fea0003800200 */
.L_x_21452:
        /* <DEDUP_REMOVED lines=24> */
.L_x_21459:
        /* <DEDUP_REMOVED lines=14> */
.L_x_21461:
[----:B------:R-:W-:Y:S05]  /*1dee0*/  BSYNC.RECONVERGENT B2 ;  /* 0x0000000000027941 */ /* 0x000fea0003800200 */
.L_x_21460:
        /* <DEDUP_REMOVED lines=62> */
.L_x_21458:
[----:B------:R-:W-:Y:S05]  /*1e2d0*/  BSYNC.RECONVERGENT B1 ;  /* 0x0000000000017941 */ /* 0x000fea0003800200 */
.L_x_21457:
        /* <DEDUP_REMOVED lines=11> */
.L_x_21421:
        /* <DEDUP_REMOVED lines=16> */
.L_x_21465:
        /* <DEDUP_REMOVED lines=12> */
.L_x_21467:
[----:B------:R-:W-:Y:S05]  /*1e550*/  BSYNC.RECONVERGENT B2 ;  /* 0x0000000000027941 */ /* 0x000fea0003800200 */
.L_x_21466:
        /* <DEDUP_REMOVED lines=62> */
.L_x_21464:
[----:B------:R-:W-:Y:S05]  /*1e940*/  BSYNC.RECONVERGENT B1 ;  /* 0x0000000000017941 */ /* 0x000fea0003800200 */
.L_x_21463:
        /* <DEDUP_REMOVED lines=8> */
[----:B-123--:R-:W1:Y:S01]  /*1e9d0*/  LDC R218, c[0x0][0x404] ;  /* 0x00010100ffda7b82 */ /* 0x00ee620000000800 */
[----:B------:R-:W-:Y:S01]  /*1e9e0*/  MOV R189, R4 ;  /* 0x0000000400bd7202 */ /* 0x000fe20000000f00 */
[----:B------:R-:W-:Y:S01]  /*1e9f0*/  FFMA.FTZ R3, R3, R252, 1.1641532182693481445e-10 ;  /* 0x2f00000003037423 */ /* 0x000fe200000100fc */
[----:B0-----:R-:W-:-:S04]  /*1ea00*/  FMUL.FTZ R6, R6, R217 ;  /* 0x000000d906067220 */ /* 0x001fc80000410000 */
[----:B-1----:R-:W-:Y:S02]  /*1ea10*/  FSETP.GTU.FTZ.AND P1, PT, R3, R218, PT ;  /* 0x000000da0300720b */ /* 0x002fe40003f3c000 */
[----:B------:R-:W-:Y:S02]  /*1ea20*/  PRMT R3, R192, 0x7632, R3 ;  /* 0x00007632c0037816 */ /* 0x000fe40000000003 */
[----:B------:R-:W-:Y:S01]  /*1ea30*/  FSEL R188, R6, RZ, !P1 ;  /* 0x000000ff06bc7208 */ /* 0x000fe20004800000 */
[----:B------:R-:W-:Y:S01]  /*1ea40*/  IMAD.MOV.U32 R6, RZ, RZ, 0x2 ;  /* 0x00000002ff067424 */ /* 0x000fe200078e00ff */
        /* <DEDUP_REMOVED lines=11> */
.L_x_21470:
        /* <DEDUP_REMOVED lines=12> */
.L_x_21472:
[----:B------:R-:W-:Y:S05]  /*1ebc0*/  BSYNC.RECONVERGENT B2 ;  /* 0x0000000000027941 */ /* 0x000fea0003800200 */
.L_x_21471:
        /* <DEDUP_REMOVED lines=62> */
.L_x_21469:
[----:B------:R-:W-:Y:S05]  /*1efb0*/  BSYNC.RECONVERGENT B1 ;  /* 0x0000000000017941 */ /* 0x000fea0003800200 */
.L_x_21468:
        /* <DEDUP_REMOVED lines=21> */
.L_x_21475:
        /* <DEDUP_REMOVED lines=12> */
.L_x_21477:
[----:B------:R-:W-:Y:S05]  /*1f1d0*/  BSYNC.RECONVERGENT B2 ;  /* 0x0000000000027941 */ /* 0x000fea0003800200 */
.L_x_21476:
        /* <DEDUP_REMOVED lines=62> */
.L_x_21474:
[----:B------:R-:W-:Y:S05]  /*1f5c0*/  BSYNC.RECONVERGENT B1 ;  /* 0x0000000000017941 */ /* 0x000fea0003800200 */
.L_x_21473:
[----:B------:R-:W-:Y:S01]  /*1f5d0*/  I2FP.F32.U32 R3, R3 ;  /* 0x0000000300037245 */ /* 0x000fe20000201000 */
[----:B------:R-:W-:Y:S01]  /*1f5e0*/  IMAD.U32 R190, R193, 0x10000, RZ ;  /* 0x00010000c1be7824 */ /* 0x000fe200078e00ff */
[----:B------:R-:W-:Y:S01]  /*1f5f0*/  ISETP.NE.AND P2, PT, R192, 0x1, PT ;  /* 0x00000001c000780c */ /* 0x000fe20003f45270 */
[----:B------:R-:W-:Y:S01]  /*1f600*/  BSSY.RECONVERGENT B1, `(.L_x_21478) ;  /* 0x000005e000017945 */ /* 0x000fe20003800200 */
[----:B------:R-:W-:Y:S01]  /*1f610*/  MOV R191, R4 ;  /* 0x0000000400bf7202 */ /* 0x000fe20000000f00 */
[----:B------:R-:W-:Y:S01]  /*1f620*/  FFMA.FTZ R6, R3, R252, 1.1641532182693481445e-10 ;  /* 0x2f00000003067423 */ /* 0x000fe200000100fc */
[----:B------:R-:W-:Y:S01]  /*1f630*/  FMUL.FTZ R190, R190, UR4 ;  /* 0x00000004bebe7c20 */ /* 0x000fe20008410000 */
[----:B------:R-:W-:-:S03]  /*1f640*/  PRMT R3, R193, 0x7632, R3 ;  /* 0x00007632c1037816 */ /* 0x000fc60000000003 */
        /* <DEDUP_REMOVED lines=14> */
.L_x_21480:
        /* <DEDUP_REMOVED lines=12> */
.L_x_21482:
[----:B------:R-:W-:Y:S05]  /*1f7f0*/  BSYNC.RECONVERGENT B2 ;  /* 0x0000000000027941 */ /* 0x000fea0003800200 */
.L_x_21481:
        /* <DEDUP_REMOVED lines=62> */
.L_x_21479:
[----:B------:R-:W-:Y:S05]  /*1fbe0*/  BSYNC.RECONVERGENT B1 ;  /* 0x0000000000017941 */ /* 0x000fea0003800200 */
.L_x_21478:
        /* <DEDUP_REMOVED lines=21> */
.L_x_21485:
        /* <DEDUP_REMOVED lines=12> */
.L_x_21487:
[----:B------:R-:W-:Y:S05]  /*1fe00*/  BSYNC.RECONVERGENT B2 ;  /* 0x0000000000027941 */ /* 0x000fea0003800200 */
.L_x_21486:
        /* <DEDUP_REMOVED lines=62> */
.L_x_21484:
[----:B------:R-:W-:Y:S05]  /*201f0*/  BSYNC.RECONVERGENT B1 ;  /* 0x0000000000017941 */ /* 0x000fea0003800200 */
.L_x_21483:
        /* <DEDUP_REMOVED lines=22> */
.L_x_21490:
        /* <DEDUP_REMOVED lines=12> */
.L_x_21492:
[----:B------:R-:W-:Y:S05]  /*20420*/  BSYNC.RECONVERGENT B2 ;  /* 0x0000000000027941 */ /* 0x000fea0003800200 */
.L_x_21491:
        /* <DEDUP_REMOVED lines=62> */
.L_x_21489:
[----:B------:R-:W-:Y:S05]  /*20810*/  BSYNC.RECONVERGENT B1 ;  /* 0x0000000000017941 */ /* 0x000fea0003800200 */
.L_x_21488:
        /* <DEDUP_REMOVED lines=22> */
.L_x_21495:
        /* <DEDUP_REMOVED lines=12> */
.L_x_21497:
[----:B------:R-:W-:Y:S05]  /*20a40*/  BSYNC.RECONVERGENT B2 ;  /* 0x0000000000027941 */ /* 0x000fea0003800200 */
.L_x_21496:
        /* <DEDUP_REMOVED lines=62> */
.L_x_21494:
[----:B------:R-:W-:Y:S05]  /*20e30*/  BSYNC.RECONVERGENT B1 ;  /* 0x0000000000017941 */ /* 0x000fea0003800200 */
.L_x_21493:
        /* <DEDUP_REMOVED lines=23> */
.L_x_21500:
        /* <DEDUP_REMOVED lines=14> */
.L_x_21502:
[----:B------:R-:W-:Y:S05]  /*21090*/  BSYNC.RECONVERGENT B2 ;  /* 0x0000000000027941 */ /* 0x000fea0003800200 */
.L_x_21501:
        /* <DEDUP_REMOVED lines=62> */
.L_x_21499:
[----:B------:R-:W-:Y:S05]  /*21480*/  BSYNC.RECONVERGENT B1 ;  /* 0x0000000000017941 */ /* 0x000fea0003800200 */
.L_x_21498:
        /* <DEDUP_REMOVED lines=17> */
.L_x_21462:
        /* <DEDUP_REMOVED lines=22> */
.L_x_21420:
[----:B------:R-:W-:Y:S05]  /*21700*/  BSYNC.RECONVERGENT B0 ;  /* 0x0000000000007941 */ /* 0x000fea0003800200 */
.L_x_21419:
        /* <DEDUP_REMOVED lines=10> */
[----:B------:R-:W5:Y:S04]  /*217b0*/  @P0 LDG.E.128 R148, desc[UR6][R196.64] ;  /* 0x00000006c4940981 */ /* 0x000f68000c1e1d00 */
[----:B------:R0:W5:Y:S02]  /*217c0*/  @P0 LDG.E.128 R152, desc[UR6][R196.64+0x10] ;  /* 0x00001006c4980981 */ /* 0x000164000c1e1d00 */
[----:B0-----:R-:W-:-:S05]  /*217d0*/  IMAD.WIDE.U32 R196, R212, 0x10, R198 ;  /* 0x00000010d4c47825 */ /* 0x001fca00078e00c6 */
[----:B------:R0:W5:Y:S01]  /*217e0*/  LDG.E.128 R200, desc[UR6][R196.64] ;  /* 0x00000006c4c87981 */ /* 0x000162000c1e1d00 */
        /* <DEDUP_REMOVED lines=17> */
.L_x_21508:
        /* <DEDUP_REMOVED lines=12> */
.L_x_21510:
[----:B------:R-:W-:Y:S05]  /*219c0*/  BSYNC.RECONVERGENT B2 ;  /* 0x0000000000027941 */ /* 0x000fea0003800200 */
.L_x_21509:
        /* <DEDUP_REMOVED lines=62> */
.L_x_21507:
[----:B------:R-:W-:Y:S05]  /*21db0*/  BSYNC.RECONVERGENT B1 ;  /* 0x0000000000017941 */ /* 0x000fea0003800200 */
.L_x_21506:
[----:B------:R-:W0:Y:S01]  /*21dc0*/  LDC R217, c[0x0][0x408] ;  /* 0x00010200ffd97b82 */ /* 0x000e220000000800 */
[----:B--234-:R-:W-:Y:S01]  /*21dd0*/  HFMA2 R218, -RZ, RZ, 0.1171875, 0 ;  /* 0x2f800000ffda7431 */ /* 0x01cfe200000001ff */
[----:B------:R-:W-:Y:S01]  /*21de0*/  I2FP.F32.U32 R3, R196 ;  /* 0x000000c400037245 */ /* 0x000fe20000201000 */
[----:B-----5:R-:W-:Y:S01]  /*21df0*/  IMAD.U32 R6, R200, 0x10000, RZ ;  /* 0x00010000c8067824 */ /* 0x020fe200078e00ff */
[----:B------:R-:W-:Y:S01]  /*21e00*/  LOP3.LUT R0, R0, 0xfffffffd, RZ, 0xc0, !PT ;  /* 0xfffffffd00007812 */ /* 0x000fe200078ec0ff */
[----:B------:R-:W-:Y:S02]  /*21e10*/  BSSY.RECONVERGENT B1, `(.L_x_21511) ;  /* 0x0000062000017945 */ /* 0x000fe40003800200 */
[----:B------:R-:W-:Y:S01]  /*21e20*/  FMUL.FTZ R6, R6, UR4 ;  /* 0x0000000406067c20 */ /* 0x000fe20008410000 */
[----:B------:R-:W1:Y:S01]  /*21e30*/  LDC R252, c[0x0][0x404] ;  /* 0x00010100fffc7b82 */ /* 0x000e620000000800 */
[----:B------:R-:W-:Y:S02]  /*21e40*/  FFMA.FTZ R3, R3, R218, 1.1641532182693481445e-10 ;  /* 0x2f00000003037423 */ /* 0x000fe400000100da */
[----:B0-----:R-:W-:-:S03]  /*21e50*/  FMUL.FTZ R6, R6, R217 ;  /* 0x000000d906067220 */ /* 0x001fc60000410000 */
[----:B-1----:R-:W-:Y:S02]  /*21e60*/  FSETP.GTU.FTZ.AND P0, PT, R3, R252, PT ;  /* 0x000000fc0300720b */ /* 0x002fe40003f1c000 */
[----:B------:R-:W-:Y:S02]  /*21e70*/  PRMT R3, R200, 0x7632, R3 ;  /* 0x00007632c8037816 */ /* 0x000fe40000000003 */
[----:B------:R-:W-:Y:S01]  /*21e80*/  FSEL R197, R6, RZ, !P0 ;  /* 0x000000ff06c57208 */ /* 0x000fe20004000000 */
[----:B------:R-:W-:Y:S01]  /*21e90*/  IMAD.MOV.U32 R6, RZ, RZ, 0x2 ;  /* 0x00000002ff067424 */ /* 0x000fe200078e00ff */
[----:B------:R-:W-:-:S03]  /*21ea0*/  PLOP3.LUT P0, PT, P0, PT, PT, 0x8, 0x80 ;  /* 0x000000000080781c */ /* 0x000fc6000070e170 */
[----:B------:R-:W-:Y:S01]  /*21eb0*/  FFMA.FTZ R196, R197, R116, R148 ;  /* 0x00000074c5c47223 */ /* 0x000fe20000010094 */
        /* <DEDUP_REMOVED lines=12> */
.L_x_21513:
        /* <DEDUP_REMOVED lines=12> */
.L_x_21515:
[----:B------:R-:W-:Y:S05]  /*22040*/  BSYNC.RECONVERGENT B2 ;  /* 0x0000000000027941 */ /* 0x000fea0003800200 */
.L_x_21514:
        /* <DEDUP_REMOVED lines=62> */
.L_x_21512:
[----:B------:R-:W-:Y:S05]  /*22430*/  BSYNC.RECONVERGENT B1 ;  /* 0x0000000000017941 */ /* 0x000fea0003800200 */
.L_x_21511:
        /* <DEDUP_REMOVED lines=22> */
.L_x_21518:
        /* <DEDUP_REMOVED lines=12> */
.L_x_21520:
[----:B------:R-:W-:Y:S05]  /*22660*/  BSYNC.RECONVERGENT B2 ;  /* 0x0000000000027941 */ /* 0x000fea0003800200 */
.L_x_21519:
        /* <DEDUP_REMOVED lines=62> */
.L_x_21517:
[----:B------:R-:W-:Y:S05]  /*22a50*/  BSYNC.RECONVERGENT B1 ;  /* 0x0000000000017941 */ /* 0x000fea0003800200 */
.L_x_21516:
        /* <DEDUP_REMOVED lines=23> */
.L_x_21523:
        /* <DEDUP_REMOVED lines=12> */
.L_x_21525:
[----:B------:R-:W-:Y:S05]  /*22c90*/  BSYNC.RECONVERGENT B2 ;  /* 0x0000000000027941 */ /* 0x000fea0003800200 */
.L_x_21524:
        /* <DEDUP_REMOVED lines=62> */
.L_x_21522:
[----:B------:R-:W-:Y:S05]  /*23080*/  BSYNC.RECONVERGENT B1 ;  /* 0x0000000000017941 */ /* 0x000fea0003800200 */
.L_x_21521:
        /* <DEDUP_REMOVED lines=22> */
.L_x_21528:
        /* <DEDUP_REMOVED lines=12> */
.L_x_21530:
[----:B------:R-:W-:Y:S05]  /*232b0*/  BSYNC.RECONVERGENT B2 ;  /* 0x0000000000027941 */ /* 0x000fea0003800200 */
.L_x_21529:
        /* <DEDUP_REMOVED lines=62> */
.L_x_21527:
[----:B------:R-:W-:Y:S05]  /*236a0*/  BSYNC.RECONVERGENT B1 ;  /* 0x0000000000017941 */ /* 0x000fea0003800200 */
.L_x_21526:
        /* <DEDUP_REMOVED lines=23> */
.L_x_21533:
        /* <DEDUP_REMOVED lines=12> */
.L_x_21535:
[----:B------:R-:W-:Y:S05]  /*238e0*/  BSYNC.RECONVERGENT B2 ;  /* 0x0000000000027941 */ /* 0x000fea0003800200 */
.L_x_21534:
        /* <DEDUP_REMOVED lines=62> */
.L_x_21532:
[----:B------:R-:W-:Y:S05]  /*23cd0*/  BSYNC.RECONVERGENT B1 ;  /* 0x0000000000017941 */ /* 0x000fea0003800200 */
.L_x_21531:
        /* <DEDUP_REMOVED lines=23> */
.L_x_21538:
        /* <DEDUP_REMOVED lines=12> */
.L_x_21540:
[----:B------:R-:W-:Y:S05]  /*23f10*/  BSYNC.RECONVERGENT B2 ;  /* 0x0000000000027941 */ /* 0x000fea0003800200 */
.L_x_21539:
        /* <DEDUP_REMOVED lines=62> */
.L_x_21537:
[----:B------:R-:W-:Y:S05]  /*24300*/  BSYNC.RECONVERGENT B1 ;  /* 0x0000000000017941 */ /* 0x000fea0003800200 */
.L_x_21536:
        /* <DEDUP_REMOVED lines=24> */
.L_x_21543:
        /* <DEDUP_REMOVED lines=14> */
.L_x_21545:
[----:B------:R-:W-:Y:S05]  /*24570*/  BSYNC.RECONVERGENT B2 ;  /* 0x0000000000027941 */ /* 0x000fea0003800200 */
.L_x_21544:
        /* <DEDUP_REMOVED lines=62> */
.L_x_21542:
[----:B------:R-:W-:Y:S05]  /*24960*/  BSYNC.RECONVERGENT B1 ;  /* 0x0000000000017941 */ /* 0x000fea0003800200 */
.L_x_21541:
        /* <DEDUP_REMOVED lines=11> */
.L_x_21505:
        /* <DEDUP_REMOVED lines=16> */
.L_x_21549:
        /* <DEDUP_REMOVED lines=12> */
.L_x_21551:
[----:B------:R-:W-:Y:S05]  /*24be0*/  BSYNC.RECONVERGENT B2 ;  /* 0x0000000000027941 */ /* 0x000fea0003800200 */
.L_x_21550:
        /* <DEDUP_REMOVED lines=62> */
.L_x_21548:
[----:B------:R-:W-:Y:S05]  /*24fd0*/  BSYNC.RECONVERGENT B1 ;  /* 0x0000000000017941 */ /* 0x000fea0003800200 */
.L_x_21547:
[----:B------:R-:W0:Y:S01]  /*24fe0*/  LDC R217, c[0x0][0x408] ;  /* 0x00010200ffd97b82 */ /* 0x000e220000000800 */
[----:B------:R-:W-:Y:S01]  /*24ff0*/  I2FP.F32.U32 R3, R196 ;  /* 0x000000c400037245 */ /* 0x000fe20000201000 */
[----:B------:R-:W-:Y:S01]  /*25000*/  IMAD.MOV.U32 R252, RZ, RZ, 0x2f800000 ;  /* 0x2f800000fffc7424 */ /* 0x000fe200078e00ff */
[----:B------:R-:W-:Y:S01]  /*25010*/  LOP3.LUT R0, R0, 0xfffffffd, RZ, 0xc0, !PT ;  /* 0xfffffffd00007812 */ /* 0x000fe200078ec0ff */
[----:B-----5:R-:W-:Y:S01]  /*25020*/  IMAD.U32 R6, R200, 0x10000, RZ ;  /* 0x00010000c8067824 */ /* 0x020fe200078e00ff */
[----:B------:R-:W-:Y:S01]  /*25030*/  BSSY.RECONVERGENT B1, `(.L_x_21552) ;  /* 0x0000061000017945 */ /* 0x000fe20003800200 */
[----:B------:R-:W-:Y:S01]  /*25040*/  FFMA.FTZ R3, R3, R252, 1.1641532182693481445e-10 ;  /* 0x2f00000003037423 */ /* 0x000fe200000100fc */
[----:B------:R-:W-:Y:S01]  /*25050*/  IMAD.MOV.U32 R197, RZ, RZ, R4 ;  /* 0x000000ffffc57224 */ /* 0x000fe200078e0004 */
[----:B--234-:R-:W1:Y:S01]  /*25060*/  LDC R218, c[0x0][0x404] ;  /* 0x00010100ffda7b82 */ /* 0x01ce620000000800 */
[----:B------:R-:W-:-:S04]  /*25070*/  FMUL.FTZ R6, R6, UR4 ;  /* 0x0000000406067c20 */ /* 0x000fc80008410000 */
[----:B0-----:R-:W-:Y:S01]  /*25080*/  FMUL.FTZ R6, R6, R217 ;  /* 0x000000d906067220 */ /* 0x001fe20000410000 */
[----:B-1----:R-:W-:Y:S02]  /*25090*/  FSETP.GTU.FTZ.AND P0, PT, R3, R218, PT ;  /* 0x000000da0300720b */ /* 0x002fe40003f1c000 */
[----:B------:R-:W-:Y:S02]  /*250a0*/  PRMT R3, R200, 0x7632, R3 ;  /* 0x00007632c8037816 */ /* 0x000fe40000000003 */
[----:B------:R-:W-:Y:S01]  /*250b0*/  FSEL R196, R6, RZ, !P0 ;  /* 0x000000ff06c47208 */ /* 0x000fe20004000000 */
[----:B------:R-:W-:Y:S01]  /*250c0*/  HFMA2 R6, -RZ, RZ, 0, 1.1920928955078125e-07 ;  /* 0x00000002ff067431 */ /* 0x000fe200000001ff */
[----:B------:R-:W-:-:S13]  /*250d0*/  PLOP3.LUT P0, PT, P0, PT, PT, 0x8, 0x80 ;  /* 0x000000000080781c */ /* 0x000fda000070e170 */
        /* <DEDUP_REMOVED lines=11> */
.L_x_21554:
        /* <DEDUP_REMOVED lines=12> */
.L_x_21556:
[----:B------:R-:W-:Y:S05]  /*25250*/  BSYNC.RECONVERGENT B2 ;  /* 0x0000000000027941 */ /* 0x000fea0003800200 */
.L_x_21555:
        /* <DEDUP_REMOVED lines=62> */
.L_x_21553:
[----:B------:R-:W-:Y:S05]  /*25640*/  BSYNC.RECONVERGENT B1 ;  /* 0x0000000000017941 */ /* 0x000fea0003800200 */
.L_x_21552:
        /* <DEDUP_REMOVED lines=21> */
.L_x_21559:
        /* <DEDUP_REMOVED lines=12> */
.L_x_21561:
[----:B------:R-:W-:Y:S05]  /*25860*/  BSYNC.RECONVERGENT B2 ;  /* 0x0000000000027941 */ /* 0x000fea0003800200 */
.L_x_21560:
        /* <DEDUP_REMOVED lines=62> */
.L_x_21558:
[----:B------:R-:W-:Y:S05]  /*25c50*/  BSYNC.RECONVERGENT B1 ;  /* 0x0000000000017941 */ /* 0x000fea0003800200 */
.L_x_21557:
[----:B------:R-:W-:Y:S01]  /*25c60*/  I2FP.F32.U32 R3, R3 ;  /* 0x0000000300037245 */ /* 0x000fe20000201000 */
[----:B------:R-:W-:Y:S01]  /*25c70*/  IMAD.U32 R198, R201, 0x10000, RZ ;  /* 0x00010000c9c67824 */ /* 0x000fe200078e00ff */
[----:B------:R-:W-:Y:S01]  /*25c80*/  ISETP.NE.AND P2, PT, R200, 0x1, PT ;  /* 0x00000001c800780c */ /* 0x000fe20003f45270 */
[----:B------:R-:W-:Y:S01]  /*25c90*/  BSSY.RECONVERGENT B1, `(.L_x_21562) ;  /* 0x000005e000017945 */ /* 0x000fe20003800200 */
[----:B------:R-:W-:Y:S02]  /*25ca0*/  IMAD.MOV.U32 R199, RZ, RZ, R4 ;  /* 0x000000ffffc77224 */ /* 0x000fe400078e0004 */
[----:B------:R-:W-:Y:S01]  /*25cb0*/  FFMA.FTZ R6, R3, R252, 1.1641532182693481445e-10 ;  /* 0x2f00000003067423 */ /* 0x000fe200000100fc */
[----:B------:R-:W-:Y:S01]  /*25cc0*/  FMUL.FTZ R198, R198, UR4 ;  /* 0x00000004c6c67c20 */ /* 0x000fe20008410000 */
[----:B------:R-:W-:-:S03]  /*25cd0*/  PRMT R3, R201, 0x7632, R3 ;  /* 0x00007632c9037816 */ /* 0x000fc60000000003 */
        /* <DEDUP_REMOVED lines=14> */
.L_x_21564:
        /* <DEDUP_REMOVED lines=12> */
.L_x_21566:
[----:B------:R-:W-:Y:S05]  /*25e80*/  BSYNC.RECONVERGENT B2 ;  /* 0x0000000000027941 */ /* 0x000fea0003800200 */
.L_x_21565:
        /* <DEDUP_REMOVED lines=62> */
.L_x_21563:
[----:B------:R-:W-:Y:S05]  /*26270*/  BSYNC.RECONVERGENT B1 ;  /* 0x0000000000017941 */ /* 0x000fea0003800200 */
.L_x_21562:
        /* <DEDUP_REMOVED lines=21> */
.L_x_21569:
        /* <DEDUP_REMOVED lines=12> */
.L_x_21571:
[----:B------:R-:W-:Y:S05]  /*26490*/  BSYNC.RECONVERGENT B2 ;  /* 0x0000000000027941 */ /* 0x000fea0003800200 */
.L_x_21570:
        /* <DEDUP_REMOVED lines=62> */
.L_x_21568:
[----:B------:R-:W-:Y:S05]  /*26880*/  BSYNC.RECONVERGENT B1 ;  /* 0x0000000000017941 */ /* 0x000fea0003800200 */
.L_x_21567:
[----:B------:R-:W-:Y:S01]  /*26890*/  I2FP.F32.U32 R3, R3 ;  /* 0x0000000300037245 */ /* 0x000fe20000201000 */
[----:B------:R-:W-:Y:S01]  /*268a0*/  BSSY.RECONVERGENT B1, `(.L_x_21572) ;  /* 0x0000060000017945 */ /* 0x000fe20003800200 */
[----:B------:R-:W-:Y:S02]  /*268b0*/  ISETP.NE.AND P4, PT, R214, 0x1, PT ;  /* 0x00000001d600780c */ /* 0x000fe40003f85270 */
[----:B------:R-:W-:Y:S01]  /*268c0*/  MOV R201, R4 ;  /* 0x0000000400c97202 */ /* 0x000fe20000000f00 */
        /* <DEDUP_REMOVED lines=18> */
.L_x_21574:
        /* <DEDUP_REMOVED lines=12> */
.L_x_21576:
[----:B------:R-:W-:Y:S05]  /*26ab0*/  BSYNC.RECONVERGENT B2 ;  /* 0x0000000000027941 */ /* 0x000fea0003800200 */
.L_x_21575:
        /* <DEDUP_REMOVED lines=62> */
.L_x_21573:
[----:B------:R-:W-:Y:S05]  /*26ea0*/  BSYNC.RECONVERGENT B1 ;  /* 0x0000000000017941 */ /* 0x000fea0003800200 */
.L_x_21572:
        /* <DEDUP_REMOVED lines=22> */
.L_x_21579:
        /* <DEDUP_REMOVED lines=12> */
.L_x_21581:
[----:B------:R-:W-:Y:S05]  /*270d0*/  BSYNC.RECONVERGENT B2 ;  /* 0x0000000000027941 */ /* 0x000fea0003800200 */
.L_x_21580:
        /* <DEDUP_REMOVED lines=62> */
.L_x_21578:
[----:B------:R-:W-:Y:S05]  /*274c0*/  BSYNC.RECONVERGENT B1 ;  /* 0x0000000000017941 */ /* 0x000fea0003800200 */
.L_x_21577:
[----:B------:R-:W0:Y:S01]  /*274d0*/  LDC R6, c[0x0][0x404] ;  /* 0x00010100ff067b82 */ /* 0x000e220000000800 */
[----:B------:R-:W-:Y:S01]  /*274e0*/  I2FP.F32.U32 R3, R3 ;  /* 0x0000000300037245 */ /* 0x000fe20000201000 */
[----:B------:R-:W-:Y:S01]  /*274f0*/  BSSY.RECONVERGENT B1, `(.L_x_21582) ;  /* 0x0000062000017945 */ /* 0x000fe20003800200 */
[----:B------:R-:W-:Y:S02]  /*27500*/  ISETP.NE.AND P6, PT, R214, 0x1, PT ;  /* 0x00000001d600780c */ /* 0x000fe40003fc5270 */
[----:B------:R-:W-:Y:S01]  /*27510*/  MOV R202, R4 ;  /* 0x0000000400ca7202 */ /* 0x000fe20000000f00 */
        /* <DEDUP_REMOVED lines=18> */
.L_x_21584:
[----:B------:R-:W-:Y:S01]  /*27640*/  VIADD R10, R10, 0x1 ;  /* 0x000000010a0a7836 */ /* 0x000fe20000000000 */
[----:B------:R-:W-:Y:S04]  /*27650*/  BSSY.RECONVERGENT B2, `(.L_x_21585) ;  /* 0x000000d000027945 */ /* 0x000fe80003800200 */
        /* <DEDUP_REMOVED lines=12> */
.L_x_21586:
[----:B------:R-:W-:Y:S05]  /*27720*/  BSYNC.RECONVERGENT B2 ;  /* 0x0000000000027941 */ /* 0x000fea0003800200 */
.L_x_21585:
        /* <DEDUP_REMOVED lines=62> */
.L_x_21583:
[----:B------:R-:W-:Y:S05]  /*27b10*/  BSYNC.RECONVERGENT B1 ;  /* 0x0000000000017941 */ /* 0x000fea0003800200 */
.L_x_21582:
        /* <DEDUP_REMOVED lines=17> */
.L_x_21546:
        /* <DEDUP_REMOVED lines=22> */
.L_x_21504:
[----:B------:R-:W-:Y:S05]  /*27d90*/  BSYNC.RECONVERGENT B0 ;  /* 0x0000000000007941 */ /* 0x000fea0003800200 */
.L_x_21503:
        /* <DEDUP_REMOVED lines=29> */
.L_x_21592:
        /* <DEDUP_REMOVED lines=12> */
.L_x_21594:
[----:B------:R-:W-:Y:S05]  /*28030*/  BSYNC.RECONVERGENT B2 ;  /* 0x0000000000027941 */ /* 0x000fea0003800200 */
.L_x_21593:
        /* <DEDUP_REMOVED lines=62> */
.L_x_21591:
[----:B------:R-:W-:Y:S05]  /*28420*/  BSYNC.RECONVERGENT B1 ;  /* 0x0000000000017941 */ /* 0x000fea0003800200 */
.L_x_21590:
[----:B------:R-:W0:Y:S01]  /*28430*/  LDC R217, c[0x0][0x408] ;  /* 0x00010200ffd97b82 */ /* 0x000e220000000800 */
[----:B------:R-:W-:Y:S01]  /*28440*/  I2FP.F32.U32 R3, R204 ;  /* 0x000000cc00037245 */ /* 0x000fe20000201000 */
[----:B--234-:R-:W-:Y:S01]  /*28450*/  IMAD.MOV.U32 R218, RZ, RZ, 0x2f800000 ;  /* 0x2f800000ffda7424 */ /* 0x01cfe200078e00ff */
[----:B-----5:R-:W-:Y:S01]  /*28460*/  SHF.L.U32 R6, R208, 0x10, RZ ;  /* 0x00000010d0067819 */ /* 0x020fe200000006ff */
[----:B------:R-:W-:Y:S01]  /*28470*/  BSSY.RECONVERGENT B1, `(.L_x_21595) ;  /* 0x0000063000017945 */ /* 0x000fe20003800200 */
[----:B------:R-:W-:Y:S01]  /*28480*/  LOP3.LUT R0, R0, 0xfffffffb, RZ, 0xc0, !PT ;  /* 0xfffffffb00007812 */ /* 0x000fe200078ec0ff */
[----:B------:R-:W-:Y:S02]  /*28490*/  FFMA.FTZ R3, R3, R218, 1.1641532182693481445e-10 ;  /* 0x2f00000003037423 */ /* 0x000fe400000100da */
        /* <DEDUP_REMOVED lines=21> */
.L_x_21597:
        /* <DEDUP_REMOVED lines=12> */
.L_x_21599:
[----:B------:R-:W-:Y:S05]  /*286b0*/  BSYNC.RECONVERGENT B2 ;  /* 0x0000000000027941 */ /* 0x000fea0003800200 */
.L_x_21598:
        /* <DEDUP_REMOVED lines=62> */
.L_x_21596:
[----:B------:R-:W-:Y:S05]  /*28aa0*/  BSYNC.RECONVERGENT B1 ;  /* 0x0000000000017941 */ /* 0x000fea0003800200 */
.L_x_21595:
[----:B------:R-:W-:Y:S01]  /*28ab0*/  I2FP.F32.U32 R205, R205 ;  /* 0x000000cd00cd7245 */ /* 0x000fe20000201000 */
[----:B------:R-:W-:Y:S01]  /*28ac0*/  BSSY.RECONVERGENT B1, `(.L_x_21600) ;  /* 0x0000062000017945 */ /* 0x000fe20003800200 */
[----:B------:R-:W-:Y:S01]  /*28ad0*/  SHF.L.U32 R3, R3, 0x10, RZ ;  /* 0x0000001003037819 */ /* 0x000fe200000006ff */
[----:B------:R-:W-:Y:S01]  /*28ae0*/  IMAD.MOV.U32 R208, RZ, RZ, 0x2 ;  /* 0x00000002ffd07424 */ /* 0x000fe200078e00ff */
[----:B------:R-:W-:Y:S01]  /*28af0*/  LOP3.LUT R0, R0, 0xfffffffd, RZ, 0xc0, !PT ;  /* 0xfffffffd00007812 */ /* 0x000fe200078ec0ff */
[----:B------:R-:W-:Y:S02]  /*28b00*/  FFMA.FTZ R205, R205, R218, 1.1641532182693481445e-10 ;  /* 0x2f000000cdcd7423 */ /* 0x000fe400000100da */
[----:B------:R-:W-:Y:S01]  /*28b10*/  FMUL.FTZ R206, R3, UR4 ;  /* 0x0000000403ce7c20 */ /* 0x000fe20008410000 */
[----:B------:R-:W-:Y:S02]  /*28b20*/  MOV R3, R4 ;  /* 0x0000000400037202 */ /* 0x000fe40000000f00 */
[----:B------:R-:W-:Y:S01]  /*28b30*/  FSETP.GTU.FTZ.AND P1, PT, R205, R252, PT ;  /* 0x000000fccd00720b */ /* 0x000fe20003f3c000 */
[----:B------:R-:W-:-:S05]  /*28b40*/  FMUL.FTZ R206, R206, R217 ;  /* 0x000000d9cece7220 */ /* 0x000fca0000410000 */
        /* <DEDUP_REMOVED lines=14> */
.L_x_21602:
        /* <DEDUP_REMOVED lines=12> */
.L_x_21604:
[----:B------:R-:W-:Y:S05]  /*28cf0*/  BSYNC.RECONVERGENT B2 ;  /* 0x0000000000027941 */ /* 0x000fea0003800200 */
.L_x_21603:
        /* <DEDUP_REMOVED lines=62> */
.L_x_21601:
[----:B------:R-:W-:Y:S05]  /*290e0*/  BSYNC.RECONVERGENT B1 ;  /* 0x0000000000017941 */ /* 0x000fea0003800200 */
.L_x_21600:
        /* <DEDUP_REMOVED lines=23> */
.L_x_21607:
        /* <DEDUP_REMOVED lines=12> */
.L_x_21609:
[----:B------:R-:W-:Y:S05]  /*29320*/  BSYNC.RECONVERGENT B2 ;  /* 0x0000000000027941 */ /* 0x000fea0003800200 */
.L_x_21608:
        /* <DEDUP_REMOVED lines=62> */
.L_x_21606:
[----:B------:R-:W-:Y:S05]  /*29710*/  BSYNC.RECONVERGENT B1 ;  /* 0x0000000000017941 */ /* 0x000fea0003800200 */
.L_x_21605:
        /* <DEDUP_REMOVED lines=22> */
.L_x_21612:
        /* <DEDUP_REMOVED lines=12> */
.L_x_21614:
[----:B------:R-:W-:Y:S05]  /*29940*/  BSYNC.RECONVERGENT B2 ;  /* 0x0000000000027941 */ /* 0x000fea0003800200 */
.L_x_21613:
        /* <DEDUP_REMOVED lines=62> */
.L_x_21611:
[----:B------:R-:W-:Y:S05]  /*29d30*/  BSYNC.RECONVERGENT B1 ;  /* 0x0000000000017941 */ /* 0x000fea0003800200 */
.L_x_21610:
        /* <DEDUP_REMOVED lines=23> */
.L_x_21617:
        /* <DEDUP_REMOVED lines=12> */
.L_x_21619:
[----:B------:R-:W-:Y:S05]  /*29f70*/  BSYNC.RECONVERGENT B2 ;  /* 0x0000000000027941 */ /* 0x000fea0003800200 */
.L_x_21618:
        /* <DEDUP_REMOVED lines=62> */
.L_x_21616:
[----:B------:R-:W-:Y:S05]  /*2a360*/  BSYNC.RECONVERGENT B1 ;  /* 0x0000000000017941 */ /* 0x000fea0003800200 */
.L_x_21615:
[----:B------:R-:W-:Y:S01]  /*2a370*/  HFMA2 R210, -RZ, RZ, 0.1171875, 0 ;  /* 0x2f800000ffd27431 */ /* 0x000fe200000001ff */
        /* <DEDUP_REMOVED lines=22> */
.L_x_21622:
        /* <DEDUP_REMOVED lines=12> */
.L_x_21624:
[----:B------:R-:W-:Y:S05]  /*2a5a0*/  BSYNC.RECONVERGENT B2 ;  /* 0x0000000000027941 */ /* 0x000fea0003800200 */
.L_x_21623:
        /* <DEDUP_REMOVED lines=62> */
.L_x_21621:
[----:B------:R-:W-:Y:S05]  /*2a990*/  BSYNC.RECONVERGENT B1 ;  /* 0x0000000000017941 */ /* 0x000fea0003800200 */
.L_x_21620:
        /* <DEDUP_REMOVED lines=24> */
.L_x_21627:
        /* <DEDUP_REMOVED lines=14> */
.L_x_21629:
[----:B------:R-:W-:Y:S05]  /*2ac00*/  BSYNC.RECONVERGENT B2 ;  /* 0x0000000000027941 */ /* 0x000fea0003800200 */
.L_x_21628:
        /* <DEDUP_REMOVED lines=62> */
.L_x_21626:
[----:B------:R-:W-:Y:S05]  /*2aff0*/  BSYNC.RECONVERGENT B1 ;  /* 0x0000000000017941 */ /* 0x000fea0003800200 */
.L_x_21625:
        /* <DEDUP_REMOVED lines=11> */
.L_x_21589:
        /* <DEDUP_REMOVED lines=16> */
.L_x_21633:
        /* <DEDUP_REMOVED lines=12> */
.L_x_21635:
[----:B------:R-:W-:Y:S05]  /*2b270*/  BSYNC.RECONVERGENT B2 ;  /* 0x0000000000027941 */ /* 0x000fea0003800200 */
.L_x_21634:
        /* <DEDUP_REMOVED lines=62> */
.L_x_21632:
[----:B------:R-:W-:Y:S05]  /*2b660*/  BSYNC.RECONVERGENT B1 ;  /* 0x0000000000017941 */ /* 0x000fea0003800200 */
.L_x_21631:
[----:B------:R-:W0:Y:S01]  /*2b670*/  LDC R217, c[0x0][0x408] ;  /* 0x00010200ffd97b82 */ /* 0x000e220000000800 */
[----:B------:R-:W-:Y:S01]  /*2b680*/  HFMA2 R252, -RZ, RZ, 0.1171875, 0 ;  /* 0x2f800000fffc7431 */ /* 0x000fe200000001ff */
[----:B------:R-:W-:Y:S01]  /*2b690*/  I2FP.F32.U32 R3, R204 ;  /* 0x000000cc00037245 */ /* 0x000fe20000201000 */
[----:B-----5:R-:W-:Y:S01]  /*2b6a0*/  IMAD.U32 R204, R208, 0x10000, RZ ;  /* 0x00010000d0cc7824 */ /* 0x020fe200078e00ff */
[----:B------:R-:W-:Y:S01]  /*2b6b0*/  LOP3.LUT R0, R0, 0xfffffffb, RZ, 0xc0, !PT ;  /* 0xfffffffb00007812 */ /* 0x000fe200078ec0ff */
[----:B------:R-:W-:Y:S01]  /*2b6c0*/  BSSY.RECONVERGENT B1, `(.L_x_21636) ;  /* 0x0000061000017945 */ /* 0x000fe20003800200 */
[----:B------:R-:W-:Y:S02]  /*2b6d0*/  IMAD.MOV.U32 R205, RZ, RZ, R4 ;  /* 0x000000ffffcd7224 */ /* 0x000fe400078e0004 */
[----:B------:R-:W-:Y:S01]  /*2b6e0*/  FMUL.FTZ R204, R204, UR4 ;  /* 0x00000004cccc7c20 */ /* 0x000fe20008410000 */
[----:B--234-:R-:W1:Y:S01]  /*2b6f0*/  LDC R218, c[0x0][0x404] ;  /* 0x00010100ffda7b82 */ /* 0x01ce620000000800 */
[----:B------:R-:W-:Y:S01]  /*2b700*/  FFMA.FTZ R6, R3, R252, 1.1641532182693481445e-10 ;  /* 0x2f00000003067423 */ /* 0x000fe200000100fc */
[----:B------:R-:W-:Y:S01]  /*2b710*/  PRMT R3, R208, 0x7632, R3 ;  /* 0x00007632d0037816 */ /* 0x000fe20000000003 */
[----:B0-----:R-:W-:-:S03]  /*2b720*/  FMUL.FTZ R204, R204, R217 ;  /* 0x000000d9cccc7220 */ /* 0x001fc60000410000 */
[----:B-1----:R-:W-:Y:S01]  /*2b730*/  FSETP.GTU.FTZ.AND P1, PT, R6, R218, PT ;  /* 0x000000da0600720b */ /* 0x002fe20003f3c000 */
[----:B------:R-:W-:-:S03]  /*2b740*/  HFMA2 R6, -RZ, RZ, 0, 1.1920928955078125e-07 ;  /* 0x00000002ff067431 */ /* 0x000fc600000001ff */
[----:B------:R-:W-:Y:S02]  /*2b750*/  FSEL R204, R204, RZ, !P1 ;  /* 0x000000ffcccc7208 */ /* 0x000fe40004800000 */
[----:B------:R-:W-:-:S13]  /*2b760*/  PLOP3.LUT P1, PT, P1, PT, PT, 0x8, 0x80 ;  /* 0x000000000080781c */ /* 0x000fda0000f2e170 */
        /* <DEDUP_REMOVED lines=11> */
.L_x_21638:
        /* <DEDUP_REMOVED lines=12> */
.L_x_21640:
[----:B------:R-:W-:Y:S05]  /*2b8e0*/  BSYNC.RECONVERGENT B2 ;  /* 0x0000000000027941 */ /* 0x000fea0003800200 */
.L_x_21639:
        /* <DEDUP_REMOVED lines=62> */
.L_x_21637:
[----:B------:R-:W-:Y:S05]  /*2bcd0*/  BSYNC.RECONVERGENT B1 ;  /* 0x0000000000017941 */ /* 0x000fea0003800200 */
.L_x_21636:
[----:B------:R-:W-:Y:S01]  /*2bce0*/  I2FP.F32.U32 R205, R205 ;  /* 0x000000cd00cd7245 */ /* 0x000fe20000201000 */
[----:B------:R-:W-:Y:S01]  /*2bcf0*/  IMAD.U32 R3, R3, 0x10000, RZ ;  /* 0x0001000003037824 */ /* 0x000fe200078e00ff */
[----:B------:R-:W-:Y:S01]  /*2bd00*/  LOP3.LUT R0, R0, 0xfffffffd, RZ, 0xc0, !PT ;  /* 0xfffffffd00007812 */ /* 0x000fe200078ec0ff */
        /* <DEDUP_REMOVED lines=20> */
.L_x_21643:
        /* <DEDUP_REMOVED lines=12> */
.L_x_21645:
[----:B------:R-:W-:Y:S05]  /*2bf10*/  BSYNC.RECONVERGENT B2 ;  /* 0x0000000000027941 */ /* 0x000fea0003800200 */
.L_x_21644:
        /* <DEDUP_REMOVED lines=62> */
.L_x_21642:
[----:B------:R-:W-:Y:S05]  /*2c300*/  BSYNC.RECONVERGENT B1 ;  /* 0x0000000000017941 */ /* 0x000fea0003800200 */
.L_x_21641:
        /* <DEDUP_REMOVED lines=22> */
.L_x_21648:
        /* <DEDUP_REMOVED lines=12> */
.L_x_21650:
[----:B------:R-:W-:Y:S05]  /*2c530*/  BSYNC.RECONVERGENT B2 ;  /* 0x0000000000027941 */ /* 0x000fea0003800200 */
.L_x_21649:
        /* <DEDUP_REMOVED lines=62> */
.L_x_21647:
[----:B------:R-:W-:Y:S05]  /*2c920*/  BSYNC.RECONVERGENT B1 ;  /* 0x0000000000017941 */ /* 0x000fea0003800200 */
.L_x_21646:
        /* <DEDUP_REMOVED lines=21> */
.L_x_21653:
        /* <DEDUP_REMOVED lines=12> */
.L_x_21655:
[----:B------:R-:W-:Y:S05]  /*2cb40*/  BSYNC.RECONVERGENT B2 ;  /* 0x0000000000027941 */ /* 0x000fea0003800200 */
.L_x_21654:
        /* <DEDUP_REMOVED lines=62> */
.L_x_21652:
[----:B------:R-:W-:Y:S05]  /*2cf30*/  BSYNC.RECONVERGENT B1 ;  /* 0x0000000000017941 */ /* 0x000fea0003800200 */
.L_x_21651:
        /* <DEDUP_REMOVED lines=22> */
.L_x_21658:
        /* <DEDUP_REMOVED lines=12> */
.L_x_21660:
[----:B------:R-:W-:Y:S05]  /*2d160*/  BSYNC.RECONVERGENT B2 ;  /* 0x0000000000027941 */ /* 0x000fea0003800200 */
.L_x_21659:
        /* <DEDUP_REMOVED lines=62> */
.L_x_21657:
[----:B------:R-:W-:Y:S05]  /*2d550*/  BSYNC.RECONVERGENT B1 ;  /* 0x0000000000017941 */ /* 0x000fea0003800200 */
.L_x_21656:
        /* <DEDUP_REMOVED lines=22> */
.L_x_21663:
        /* <DEDUP_REMOVED lines=12> */
.L_x_21665:
[----:B------:R-:W-:Y:S05]  /*2d780*/  BSYNC.RECONVERGENT B2 ;  /* 0x0000000000027941 */ /* 0x000fea0003800200 */
.L_x_21664:
        /* <DEDUP_REMOVED lines=62> */
.L_x_21662:
[----:B------:R-:W-:Y:S05]  /*2db70*/  BSYNC.RECONVERGENT B1 ;  /* 0x0000000000017941 */ /* 0x000fea0003800200 */
.L_x_21661:
        /* <DEDUP_REMOVED lines=23> */
.L_x_21668:
        /* <DEDUP_REMOVED lines=14> */
.L_x_21670:
[----:B------:R-:W-:Y:S05]  /*2ddd0*/  BSYNC.RECONVERGENT B2 ;  /* 0x0000000000027941 */ /* 0x000fea0003800200 */
.L_x_21669:
        /* <DEDUP_REMOVED lines=62> */
.L_x_21667:
[----:B------:R-:W-:Y:S05]  /*2e1c0*/  BSYNC.RECONVERGENT B1 ;  /* 0x0000000000017941 */ /* 0x000fea0003800200 */
.L_x_21666:
        /* <DEDUP_REMOVED lines=17> */
.L_x_21630:
[----:B------:R-:W0:Y:S01]  /*2e2e0*/  LDC.64 R214, c[0x0][0x3a8] ;  /* 0x0000ea00ffd67b82 */ /* 0x000e220000000a00 */
[----:B------:R-:W-:Y:S02]  /*2e2f0*/  SEL R217, RZ, 0x1000000, !P6 ;  /* 0x01000000ffd97807 */ /* 0x000fe40007000000 */
[----:B------:R-:W-:Y:S02]  /*2e300*/  SEL R3, RZ, 0x10000, !P5 ;  /* 0x00010000ff037807 */ /* 0x000fe40006800000 */
[----:B------:R-:W-:Y:S02]  /*2e310*/  SEL R218, RZ, 0x100, !P4 ;  /* 0x00000100ffda7807 */ /* 0x000fe40006000000 */
[----:B------:R-:W-:Y:S02]  /*2e320*/  LOP3.LUT P5, RZ, R0, 0x2, RZ, 0xc0, !PT ;  /* 0x0000000200ff7812 */ /* 0x000fe400078ac0ff */
[----:B------:R-:W-:Y:S02]  /*2e330*/  LOP3.LUT R218, R218, R217, R3, 0xfe, !PT ;  /* 0x000000d9dada7212 */ /* 0x000fe400078efe03 */
[----:B------:R-:W-:-:S02]  /*2e340*/  SEL R3, RZ, 0x1, !P3 ;  /* 0x00000001ff037807 */ /* 0x000fc40005800000 */
[----:B------:R-:W-:Y:S02]  /*2e350*/  SEL R217, RZ, 0x100, !P5 ;  /* 0x00000100ffd97807 */ /* 0x000fe40006800000 */
[----:B------:R-:W-:Y:S01]  /*2e360*/  LOP3.LUT P6, RZ, R0, 0x4, RZ, 0xc0, !PT ;  /* 0x0000000400ff7812 */ /* 0x000fe200078cc0ff */
        /* <DEDUP_REMOVED lines=11> */
[----:B0-----:R-:W-:-:S05]  /*2e420*/  IMAD.WIDE.U32 R218, R212, 0x8, R218 ;  /* 0x00000008d4da7825 */ /* 0x001fca00078e00da */
[----:B------:R0:W-:Y:S02]  /*2e430*/  STG.E.64 desc[UR6][R218.64], R214 ;  /* 0x000000d6da007986 */ /* 0x0001e4000c101b06 */
.L_x_21588:
[----:B------:R-:W-:Y:S05]  /*2e440*/  BSYNC.RECONVERGENT B0 ;  /* 0x0000000000007941 */ /* 0x000fea0003800200 */
.L_x_21587:
[----:B------:R-:W-:Y:S01]  /*2e450*/  FADD.FTZ R212, RZ, R156 ;  /* 0x0000009cffd47221 */ /* 0x000fe20000010000 */
[----:B------:R-:W2:Y:S01]  /*2e460*/  LDL R252, [R1+0x4] ;  /* 0x0000040001fc7983 */ /* 0x000ea20000100800 */
[----:B------:R-:W-:Y:S01]  /*2e470*/  LOP3.LUT R0, R0, 0xfffffdff, RZ, 0xc0, !PT ;  /* 0xfffffdff00007812 */ /* 0x000fe200078ec0ff */
[----:B------:R-:W-:Y:S01]  /*2e480*/  BSSY.RECONVERGENT B0, `(.L_x_21671) ;  /* 0x00000d2000007945 */ /* 0x000fe20003800200 */
[----:B------:R-:W-:Y:S01]  /*2e490*/  FADD.FTZ R213, R157, R212 ;  /* 0x000000d49dd57221 */ /* 0x000fe20000010000 */
[C---:B------:R-:W-:Y:S02]  /*2e4a0*/  ISETP.GT.U32.AND P1, PT, R11.reuse, 0xff, PT ;  /* 0x000000ff0b00780c */ /* 0x040fe40003f24070 */
[----:B------:R-:W-:Y:S01]  /*2e4b0*/  @P0 LOP3.LUT R0, R0, 0x200, RZ, 0xfc, !PT ;  /* 0x0000020000000812 */ /* 0x000fe200078efcff */
[----:B------:R-:W-:Y:S01]  /*2e4c0*/  FADD.FTZ R212, R158, R213 ;  /* 0x000000d59ed47221 */ /* 0x000fe20000010000 */
[----:B------:R-:W-:Y:S02]  /*2e4d0*/  ISETP.GT.U32.AND P2, PT, R11, 0x17f, PT ;  /* 0x0000017f0b00780c */ /* 0x000fe40003f44070 */
[----:B------:R-:W-:Y:S01]  /*2e4e0*/  LOP3.LUT P0, RZ, R0, 0x20, RZ, 0xc0, !PT ;  /* 0x0000002000ff7812 */ /* 0x000fe2000780c0ff */
[----:B------:R-:W-:Y:S01]  /*2e4f0*/  FADD.FTZ R213, R159, R212 ;  /* 0x000000d49fd57221 */ /* 0x000fe20000010000 */
[----:B------:R-:W-:-:S02]  /*2e500*/  ISETP.GT.U32.AND P3, PT, R11, 0x1ff, PT ;  /* 0x000001ff0b00780c */ /* 0x000fc40003f64070 */
[C---:B------:R-:W-:Y:S01]  /*2e510*/  ISETP.GT.U32.AND P4, PT, R11.reuse, 0x27f, PT ;  /* 0x0000027f0b00780c */ /* 0x040fe20003f84070 */
[----:B------:R-:W-:Y:S01]  /*2e520*/  FADD.FTZ R212, R160, R213 ;  /* 0x000000d5a0d47221 */ /* 0x000fe20000010000 */
[C---:B------:R-:W-:Y:S02]  /*2e530*/  ISETP.GT.U32.AND P5, PT, R11.reuse, 0x2ff, PT ;  /* 0x000002ff0b00780c */ /* 0x040fe40003fa4070 */
[----:B------:R-:W-:Y:S01]  /*2e540*/  ISETP.GT.U32.AND P6, PT, R11, 0x37f, PT ;  /* 0x0000037f0b00780c */ /* 0x000fe20003fc4070 */
[----:B------:R-:W-:-:S04]  /*2e550*/  FADD.FTZ R213, R161, R212 ;  /* 0x000000d4a1d57221 */ /* 0x000fc80000010000 */
[----:B------:R-:W-:-:S04]  /*2e560*/  FADD.FTZ R212, R162, R213 ;  /* 0x000000d5a2d47221 */ /* 0x000fc80000010000 */
[----:B------:R-:W-:-:S05]  /*2e570*/  FADD.FTZ R212, R163, R212 ;  /* 0x000000d4a3d47221 */ /* 0x000fca0000010000 */
[----:B------:R-:W-:-:S05]  /*2e580*/  FSEL R213, R212, RZ, P0 ;  /* 0x000000ffd4d57208 */ /* 0x000fca0000000000 */
[----:B------:R-:W-:-:S04]  /*2e590*/  FADD.FTZ R212, R164, R213 ;  /* 0x000000d5a4d47221 */ /* 0x000fc80000010000 */
[----:B01234-:R-:W-:-:S04]  /*2e5a0*/  FADD.FTZ R215, R165, R212 ;  /* 0x000000d4a5d77221 */ /* 0x01ffc80000010000 */
        /* <DEDUP_REMOVED lines=76> */
[----:B------:R-:W-:-:S03]  /*2ea70*/  LOP3.LUT P0, RZ, R0, 0x200, RZ, 0xc0, !PT ;  /* 0x0000020000ff7812 */ /* 0x000fc6000780c0ff */
        /* <DEDUP_REMOVED lines=103> */
[----:B0-----:R-:W-:Y:S02]  /*2f0f0*/  FADD.FTZ R213, R252, R213 ;  /* 0x000000d5fcd57221 */ /* 0x001fe40000010000 */
[----:B------:R-:W0:Y:S02]  /*2f100*/  S2R R252, SR_TID.X ;  /* 0x0000000000fc7919 */ /* 0x000e240000002100 */
[----:B0-----:R-:W-:-:S13]  /*2f110*/  LOP3.LUT P1, RZ, R252, 0x1f, RZ, 0xc0, !PT ;  /* 0x0000001ffcff7812 */ /* 0x001fda000782c0ff */
        /* <DEDUP_REMOVED lines=8> */
.L_x_21672:
[----:B------:R-:W-:Y:S05]  /*2f1a0*/  BSYNC.RECONVERGENT B0 ;  /* 0x0000000000007941 */ /* 0x000fea0003800200 */
.L_x_21671:
[----:B0-----:R-:W-:Y:S01]  /*2f1b0*/  LOP3.LUT R212, R252, 0x1f, RZ, 0xc0, !PT ;  /* 0x0000001ffcd47812 */ /* 0x001fe200078ec0ff */
[----:B------:R-:W-:Y:S01]  /*2f1c0*/  BAR.SYNC.DEFER_BLOCKING 0x0 ;  /* 0x0000000000007b1d */ /* 0x000fe20000010000 */
[----:B------:R-:W-:Y:S02]  /*2f1d0*/  IMAD.MOV.U32 R215, RZ, RZ, RZ ;  /* 0x000000ffffd77224 */ /* 0x000fe400078e00ff */
[----:B------:R-:W-:Y:S02]  /*2f1e0*/  ISETP.GT.U32.AND P1, PT, R212, 0x3, PT ;  /* 0x00000003d400780c */ /* 0x000fe40003f24070 */
[----:B------:R-:W-:Y:S01]  /*2f1f0*/  CS2R R212, SRZ ;  /* 0x0000000000d47805 */ /* 0x000fe2000001ff00 */
[----:B------:R-:W-:Y:S10]  /*2f200*/  BSSY.RECONVERGENT B0, `(.L_x_21673) ;  /* 0x000000a000007945 */ /* 0x000ff40003800200 */
[----:B------:R-:W-:Y:S05]  /*2f210*/  @P1 BRA `(.L_x_21674) ;  /* 0x0000000000201947 */ /* 0x000fea0003800000 */
[----:B------:R0:W5:Y:S01]  /*2f220*/  LDL R215, [R1] ;  /* 0x0000000001d77983 */ /* 0x0001620000100800 */
[----:B------:R-:W1:Y:S01]  /*2f230*/  S2UR UR5, SR_CgaCtaId ;  /* 0x00000000000579c3 */ /* 0x000e620000008800 */
[----:B------:R-:W-:Y:S01]  /*2f240*/  UMOV UR4, 0x400 ;  /* 0x0000040000047882 */ /* 0x000fe20000000000 */
[----:B------:R-:W-:-:S04]  /*2f250*/  SHF.L.U32 R212, R252, 0x3, RZ ;  /* 0x00000003fcd47819 */ /* 0x000fc800000006ff */
[----:B------:R-:W-:Y:S01]  /*2f260*/  LOP3.LUT R212, R212, 0xf8, RZ, 0xc0, !PT ;  /* 0x000000f8d4d47812 */ /* 0x000fe200078ec0ff */
[----:B-1----:R-:W-:-:S04]  /*2f270*/  ULEA UR4, UR5, UR4, 0x18 ;  /* 0x0000000405047291 */ /* 0x002fc8000f8ec0ff */
[----:B------:R-:W-:-:S09]  /*2f280*/  @UP2 UIADD3 UR4, UPT, UPT, UR4, 0x20, URZ ;  /* 0x0000002004042890 */ /* 0x000fd2000fffe0ff */
[----:B0-----:R-:W1:Y:S03]  /*2f290*/  LDS.64 R212, [R212+UR4] ;  /* 0x00000004d4d47984 */ /* 0x001e660008000a00 */
.L_x_21674:
[----:B------:R-:W-:Y:S05]  /*2f2a0*/  BSYNC.RECONVERGENT B0 ;  /* 0x0000000000007941 */ /* 0x000fea0003800200 */
.L_x_21673:
[----:B-1----:R-:W0:Y:S01]  /*2f2b0*/  SHFL.DOWN PT, R218, R212, 0x2, 0x1f ;  /* 0x08401f00d4da7f89 */ /* 0x002e2200000e0000 */
[----:B-----5:R-:W-:Y:S01]  /*2f2c0*/  I2FP.F32.S32 R217, R215 ;  /* 0x000000d700d97245 */ /* 0x020fe20000201400 */
[----:B------:R-:W-:Y:S01]  /*2f2d0*/  BSSY.RECONVERGENT B0, `(.L_x_21675) ;  /* 0x0000057000007945 */ /* 0x000fe20003800200 */
[----:B------:R-:W-:Y:S01]  /*2f2e0*/  ISETP.NE.AND P2, PT, R252, RZ, PT ;  /* 0x000000fffc00720c */ /* 0x000fe20003f45270 */
[----:B------:R-:W1:Y:S01]  /*2f2f0*/  SHFL.DOWN PT, R214, R215, 0x2, 0x1f ;  /* 0x08401f00d7d67f89 */ /* 0x000e6200000e0000 */
[----:B------:R-:W-:Y:S02]  /*2f300*/  ISETP.NE.AND P1, PT, RZ, UR16, PT ;  /* 0x00000010ff007c0c */ /* 0x000fe4000bf25270 */
[----:B------:R-:W-:Y:S01]  /*2f310*/  LOP3.LUT P3, RZ, R0, 0x20, RZ, 0xc0, !PT ;  /* 0x0000002000ff7812 */ /* 0x000fe2000786c0ff */
[----:B0-----:R-:W-:-:S04]  /*2f320*/  FADD.FTZ R219, -R218, R212 ;  /* 0x000000d4dadb7221 */ /* 0x001fc80000010100 */
[----:B------:R-:W-:Y:S01]  /*2f330*/  FMUL.FTZ R219, R219, R219 ;  /* 0x000000dbdbdb7220 */ /* 0x000fe20000410000 */
[----:B-1----:R-:W-:Y:S01]  /*2f340*/  IMAD.IADD R215, R214, 0x1, R215 ;  /* 0x00000001d6d77824 */ /* 0x002fe200078e02d7 */
[----:B------:R-:W-:Y:S02]  /*2f350*/  I2FP.F32.S32 R214, R214 ;  /* 0x000000d600d67245 */ /* 0x000fe40000201400 */
[----:B------:R-:W-:-:S04]  /*2f360*/  FMUL.FTZ R219, R219, R217 ;  /* 0x000000d9dbdb7220 */ /* 0x000fc80000410000 */
[-C--:B------:R-:W-:Y:S01]  /*2f370*/  FMUL.FTZ R219, R219, R214.reuse ;  /* 0x000000d6dbdb7220 */ /* 0x080fe20000410000 */
[----:B------:R-:W-:Y:S02]  /*2f380*/  FMUL.FTZ R214, R218, R214 ;  /* 0x000000d6dad67220 */ /* 0x000fe40000410000 */
[----:B------:R-:W0:Y:S02]  /*2f390*/  SHFL.DOWN PT, R218, R213, 0x2, 0x1f ;  /* 0x08401f00d5da7f89 */ /* 0x000e2400000e0000 */
[----:B------:R-:W-:Y:S01]  /*2f3a0*/  FFMA.FTZ R214, R217, R212, R214 ;  /* 0x000000d4d9d67223 */ /* 0x000fe200000100d6 */
[----:B------:R-:W-:Y:S01]  /*2f3b0*/  I2FP.F32.S32 R212, R215 ;  /* 0x000000d700d47245 */ /* 0x000fe20000201400 */
[----:B0-----:R-:W-:-:S03]  /*2f3c0*/  FADD.FTZ R217, R218, R213 ;  /* 0x000000d5dad97221 */ /* 0x001fc60000010000 */
[----:B------:R-:W0:Y:S02]  /*2f3d0*/  MUFU.RCP R213, R212 ;  /* 0x000000d400d57308 */ /* 0x000e240000001000 */
[C---:B0-----:R-:W-:Y:S01]  /*2f3e0*/  FFMA.FTZ R219, R213.reuse, R219, R217 ;  /* 0x000000dbd5db7223 */ /* 0x041fe200000100d9 */
[----:B------:R-:W-:Y:S01]  /*2f3f0*/  FMUL.FTZ R213, R213, R214 ;  /* 0x000000d6d5d57220 */ /* 0x000fe20000410000 */
[----:B------:R-:W0:Y:S04]  /*2f400*/  SHFL.DOWN PT, R217, R215, 0x1, 0x1f ;  /* 0x08201f00d7d97f89 */ /* 0x000e2800000e0000 */
[----:B------:R-:W1:Y:S01]  /*2f410*/  SHFL.DOWN PT, R214, R213, 0x1, 0x1f ;  /* 0x08201f00d5d67f89 */ /* 0x000e6200000e0000 */
[-C--:B0-----:R-:W-:Y:S02]  /*2f420*/  IADD3 R215, PT, PT, R215, R217.reuse, RZ ;  /* 0x000000d9d7d77210 */ /* 0x081fe40007ffe0ff */
[----:B------:R-:W-:Y:S01]  /*2f430*/  I2FP.F32.S32 R217, R217 ;  /* 0x000000d900d97245 */ /* 0x000fe20000201400 */
[----:B-1----:R-:W-:Y:S01]  /*2f440*/  FADD.FTZ R218, R213, -R214 ;  /* 0x800000d6d5da7221 */ /* 0x002fe20000010000 */
[----:B------:R-:W-:-:S03]  /*2f450*/  I2FP.F32.S32 R215, R215 ;  /* 0x000000d700d77245 */ /* 0x000fc60000201400 */
[----:B------:R-:W-:Y:S01]  /*2f460*/  FMUL.FTZ R214, R214, R217 ;  /* 0x000000d9d6d67220 */ /* 0x000fe20000410000 */
[----:B------:R-:W-:-:S03]  /*2f470*/  FMUL.FTZ R218, R218, R218 ;  /* 0x000000dadada7220 */ /* 0x000fc60000410000 */
[C---:B------:R-:W-:Y:S01]  /*2f480*/  FFMA.FTZ R214, R212.reuse, R213, R214 ;  /* 0x000000d5d4d67223 */ /* 0x040fe200000100d6 */
[----:B------:R-:W-:Y:S01]  /*2f490*/  FMUL.FTZ R218, R212, R218 ;  /* 0x000000dad4da7220 */ /* 0x000fe20000410000 */
[----:B------:R-:W0:Y:S01]  /*2f4a0*/  MUFU.RCP R213, R215 ;  /* 0x000000d700d57308 */ /* 0x000e220000001000 */
[----:B------:R-:W1:Y:S02]  /*2f4b0*/  SHFL.DOWN PT, R212, R219, 0x1, 0x1f ;  /* 0x08201f00dbd47f89 */ /* 0x000e6400000e0000 */
[----:B------:R-:W-:Y:S01]  /*2f4c0*/  FMUL.FTZ R218, R218, R217 ;  /* 0x000000d9dada7220 */ /* 0x000fe20000410000 */
[----:B------:R-:W-:Y:S02]  /*2f4d0*/  IMAD.U32 R217, RZ, RZ, UR14 ;  /* 0x0000000effd97e24 */ /* 0x000fe4000f8e00ff */
[----:B0-----:R-:W-:-:S06]  /*2f4e0*/  FMUL.FTZ R214, R213, R214 ;  /* 0x000000d6d5d67220 */ /* 0x001fcc0000410000 */
[----:B------:R-:W-:Y:S01]  /*2f4f0*/  SHFL.IDX PT, R214, R214, RZ, 0x1f ;  /* 0x00001fffd6d67589 */ /* 0x000fe200000e0000 */
[----:B-1----:R-:W-:-:S04]  /*2f500*/  FADD.FTZ R212, R219, R212 ;  /* 0x000000d4dbd47221 */ /* 0x002fc80000010000 */
[----:B------:R-:W-:Y:S02]  /*2f510*/  FFMA.FTZ R218, R213, R218, R212 ;  /* 0x000000dad5da7223 */ /* 0x000fe400000100d4 */
[----:B------:R-:W0:Y:S03]  /*2f520*/  LDC R212, c[0x0][0x448] ;  /* 0x00011200ffd47b82 */ /* 0x000e260000000800 */
[----:B------:R-:W0:Y:S02]  /*2f530*/  SHFL.IDX PT, R213, R218, RZ, 0x1f ;  /* 0x00001fffdad57589 */ /* 0x000e2400000e0000 */
[----:B0-----:R-:W-:Y:S01]  /*2f540*/  FFMA.FTZ R212, R213, UR17, R212 ;  /* 0x00000011d5d47c23 */ /* 0x001fe200080100d4 */
[----:B------:R-:W-:-:S05]  /*2f550*/  FMUL.FTZ R213, R214, R214 ;  /* 0x000000d6d6d57220 */ /* 0x000fca0000410000 */
[----:B------:R-:W-:-:S05]  /*2f560*/  FSEL R213, R213, RZ, P1 ;  /* 0x000000ffd5d57208 */ /* 0x000fca0000800000 */
[----:B------:R-:W-:Y:S02]  /*2f570*/  FADD.FTZ R215, R212, R213 ;  /* 0x000000d5d4d77221 */ /* 0x000fe40000010000 */
[----:B------:R-:W0:Y:S04]  /*2f580*/  @!P2 LDC.64 R212, c[0x0][0x3c0] ;  /* 0x0000f000ffd4ab82 */ /* 0x000e280000000a00 */
[----:B------:R-:W1:Y:S02]  /*2f590*/  MUFU.RSQ R215, R215 ;  /* 0x000000d700d77308 */ /* 0x000e640000001400 */
[----:B-1----:R-:W-:Y:S02]  /*2f5a0*/  R2UR UR4, R215 ;  /* 0x00000000d70472ca */ /* 0x002fe400000e0000 */
[----:B------:R-:W-:Y:S01]  /*2f5b0*/  FSEL R215, R214, RZ, !P1 ;  /* 0x000000ffd6d77208 */ /* 0x000fe20004800000 */
[----:B0-----:R-:W-:-:S03]  /*2f5c0*/  @!P2 IMAD.WIDE R212, R217, 0x4, R212 ;  /* 0x00000004d9d4a825 */ /* 0x001fc600078e02d4 */
[----:B------:R-:W-:Y:S02]  /*2f5d0*/  R2UR UR5, R215 ;  /* 0x00000000d70572ca */ /* 0x000fe400000e0000 */
[----:B------:R0:W-:Y:S02]  /*2f5e0*/  @!P2 STG.E desc[UR6][R212.64], R214 ;  /* 0x000000d6d400a986 */ /* 0x0001e4000c101906 */
[----:B0-----:R-:W0:Y:S02]  /*2f5f0*/  @!P2 LDC.64 R212, c[0x0][0x3c8] ;  /* 0x0000f200ffd4ab82 */ /* 0x001e240000000a00 */
[----:B0-----:R-:W-:Y:S01]  /*2f600*/  @!P2 IMAD.WIDE R212, R217, 0x4, R212 ;  /* 0x00000004d9d4a825 */ /* 0x001fe200078e02d4 */
[----:B------:R-:W-:-:S05]  /*2f610*/  MOV R217, UR4 ;  /* 0x0000000400d97c02 */ /* 0x000fca0008000f00 */
[----:B------:R0:W-:Y:S01]  /*2f620*/  @!P2 STG.E desc[UR6][R212.64], R217 ;  /* 0x000000d9d400a986 */ /* 0x0001e2000c101906 */
[----:B------:R-:W-:Y:S05]  /*2f630*/  @!P3 BRA `(.L_x_21676) ;  /* 0x000000000080b947 */ /* 0x000fea0003800000 */
[----:B0-----:R-:W-:Y:S01]  /*2f640*/  FADD.FTZ R213, R156, -UR5 ;  /* 0x800000059cd57e21 */ /* 0x001fe20008010000 */
        /* <DEDUP_REMOVED lines=11> */
[----:B------:R-:W-:-:S02]  /*2f700*/  FADD.FTZ R217, R161, -UR5 ;  /* 0x80000005a1d97e21 */ /* 0x000fc40008010000 */
[----:B------:R-:W-:Y:S01]  /*2f710*/  F2FP.BF16.F32.PACK_AB R212, R214, R213 ;  /* 0x000000d5d6d4723e */ /* 0x000fe200000010ff */
[----:B------:R-:W-:Y:S01]  /*2f720*/  FADD.FTZ R214, R160, -UR5 ;  /* 0x80000005a0d67e21 */ /* 0x000fe20008010000 */
[----:B------:R-:W-:Y:S01]  /*2f730*/  F2FP.BF16.F32.PACK_AB R213, R218, R215 ;  /* 0x000000d7dad5723e */ /* 0x000fe200000010ff */
[----:B------:R-:W-:Y:S01]  /*2f740*/  FMUL.FTZ R218, R217, UR4 ;  /* 0x00000004d9da7c20 */ /* 0x000fe20008410000 */
[----:B------:R-:W-:Y:S01]  /*2f750*/  FADD.FTZ R217, R163, -UR5 ;  /* 0x80000005a3d97e21 */ /* 0x000fe20008010000 */
[----:B------:R-:W-:-:S04]  /*2f760*/  FMUL.FTZ R215, R214, UR4 ;  /* 0x00000004d6d77c20 */ /* 0x000fc80008410000 */
[----:B------:R-:W-:Y:S01]  /*2f770*/  FFMA.FTZ R214, R215, R244, R16 ;  /* 0x000000f4d7d67223 */ /* 0x000fe20000010010 */
[----:B------:R-:W-:Y:S01]  /*2f780*/  FFMA.FTZ R215, R218, R245, R17 ;  /* 0x000000f5dad77223 */ /* 0x000fe20000010011 */
[----:B------:R-:W-:-:S04]  /*2f790*/  FMUL.FTZ R218, R217, UR4 ;  /* 0x00000004d9da7c20 */ /* 0x000fc80008410000 */
[----:B------:R-:W-:Y:S01]  /*2f7a0*/  F2FP.BF16.F32.PACK_AB R214, R215, R214 ;  /* 0x000000d6d7d6723e */ /* 0x000fe200000010ff */
[----:B------:R-:W-:Y:S01]  /*2f7b0*/  FADD.FTZ R215, R162, -UR5 ;  /* 0x80000005a2d77e21 */ /* 0x000fe20008010000 */
[----:B------:R-:W-:-:S03]  /*2f7c0*/  FFMA.FTZ R218, R218, R247, R19 ;  /* 0x000000f7dada7223 */ /* 0x000fc60000010013 */
[----:B------:R-:W-:-:S04]  /*2f7d0*/  FMUL.FTZ R215, R215, UR4 ;  /* 0x00000004d7d77c20 */ /* 0x000fc80008410000 */
[----:B------:R-:W-:-:S05]  /*2f7e0*/  FFMA.FTZ R215, R215, R246, R18 ;  /* 0x000000f6d7d77223 */ /* 0x000fca0000010012 */
[----:B------:R-:W-:Y:S02]  /*2f7f0*/  F2FP.BF16.F32.PACK_AB R215, R218, R215 ;  /* 0x000000d7dad7723e */ /* 0x000fe400000010ff */
[----:B------:R-:W0:Y:S02]  /*2f800*/  LDC.64 R218, c[0x0][0x428] ;  /* 0x00010a00ffda7b82 */ /* 0x000e240000000a00 */
[----:B0-----:R-:W-:-:S04]  /*2f810*/  IMAD.WIDE.U32 R218, R2, 0x10, R218 ;  /* 0x0000001002da7825 */ /* 0x001fc800078e00da */
[----:B------:R-:W-:Y:S01]  /*2f820*/  VIADD R2, R2, 0x80 ;  /* 0x0000008002027836 */ /* 0x000fe20000000000 */
[----:B------:R1:W-:Y:S06]  /*2f830*/  STG.E.128 desc[UR6][R218.64], R212 ;  /* 0x000000d4da007986 */ /* 0x0003ec000c101d06 */
.L_x_21676:
[----:B------:R-:W-:Y:S05]  /*2f840*/  BSYNC.RECONVERGENT B0 ;  /* 0x0000000000007941 */ /* 0x000fea0003800200 */
.L_x_21675:
[----:B------:R-:W-:Y:S01]  /*2f850*/  LOP3.LUT P1, RZ, R0, 0x100, RZ, 0xc0, !PT ;  /* 0x0000010000ff7812 */ /* 0x000fe2000782c0ff */
[----:B------:R-:W-:-:S12]  /*2f860*/  BSSY.RECONVERGENT B0, `(.L_x_21677) ;  /* 0x0000022000007945 */ /* 0x000fd80003800200 */
[----:B------:R-:W-:Y:S05]  /*2f870*/  @!P1 BRA `(.L_x_21678) ;  /* 0x0000000000809947 */ /* 0x000fea0003800000 */
[----:B01----:R-:W-:Y:S01]  /*2f880*/  FADD.FTZ R213, R164, -UR5 ;  /* 0x80000005a4d57e21 */ /* 0x003fe20008010000 */
        /* <DEDUP_REMOVED lines=28> */
[C---:B0-----:R-:W-:Y:S01]  /*2fa50*/  IMAD.WIDE.U32 R218, R2.reuse, 0x10, R218 ;  /* 0x0000001002da7825 */ /* 0x041fe200078e00da */
[----:B------:R-:W-:-:S04]  /*2fa60*/  IADD3 R2, PT, PT, R2, 0x80, RZ ;  /* 0x0000008002027810 */ /* 0x000fc80007ffe0ff */
[----:B------:R2:W-:Y:S03]  /*2fa70*/  STG.E.128 desc[UR6][R218.64], R212 ;  /* 0x000000d4da007986 */ /* 0x0005e6000c101d06 */
.L_x_21678:
[----:B------:R-:W-:Y:S05]  /*2fa80*/  BSYNC.RECONVERGENT B0 ;  /* 0x0000000000007941 */ /* 0x000fea0003800200 */
.L_x_21677:
[----:B------:R-:W-:Y:S01]  /*2fa90*/  LOP3.LUT P1, RZ, R0, 0x80, RZ, 0xc0, !PT ;  /* 0x0000008000ff7812 */ /* 0x000fe2000782c0ff */
[----:B------:R-:W-:-:S12]  /*2faa0*/  BSSY.RECONVERGENT B0, `(.L_x_21679) ;  /* 0x0000022000007945 */ /* 0x000fd80003800200 */
[----:B------:R-:W-:Y:S05]  /*2fab0*/  @!P1 BRA `(.L_x_21680) ;  /* 0x0000000000809947 */ /* 0x000fea0003800000 */
[----:B012---:R-:W-:Y:S01]  /*2fac0*/  FADD.FTZ R213, R172, -UR5 ;  /* 0x80000005acd57e21 */ /* 0x007fe20008010000 */
        /* <DEDUP_REMOVED lines=31> */
.L_x_21680:
[----:B------:R-:W-:Y:S05]  /*2fcc0*/  BSYNC.RECONVERGENT B0 ;  /* 0x0000000000007941 */ /* 0x000fea0003800200 */
.L_x_21679:
[----:B------:R-:W-:Y:S01]  /*2fcd0*/  LOP3.LUT P1, RZ, R0, 0x40, RZ, 0xc0, !PT ;  /* 0x0000004000ff7812 */ /* 0x000fe2000782c0ff */
[----:B------:R-:W-:-:S12]  /*2fce0*/  BSSY.RECONVERGENT B0, `(.L_x_21681) ;  /* 0x0000022000007945 */ /* 0x000fd80003800200 */
[----:B------:R-:W-:Y:S05]  /*2fcf0*/  @!P1 BRA `(.L_x_21682) ;  /* 0x0000000000809947 */ /* 0x000fea0003800000 */
[----:B0123--:R-:W-:Y:S01]  /*2fd00*/  FADD.FTZ R213, R180, -UR5 ;  /* 0x80000005b4d57e21 */ /* 0x00ffe20008010000 */
        /* <DEDUP_REMOVED lines=31> */
.L_x_21682:
[----:B------:R-:W-:Y:S05]  /*2ff00*/  BSYNC.RECONVERGENT B0 ;  /* 0x0000000000007941 */ /* 0x000fea0003800200 */
.L_x_21681:
[----:B------:R-:W-:Y:S01]  /*2ff10*/  LOP3.LUT P1, RZ, R0, 0x10, RZ, 0xc0, !PT ;  /* 0x0000001000ff7812 */ /* 0x000fe2000782c0ff */
[----:B------:R-:W-:-:S12]  /*2ff20*/  BSSY.RECONVERGENT B0, `(.L_x_21683) ;  /* 0x0000022000007945 */ /* 0x000fd80003800200 */
[----:B------:R-:W-:Y:S05]  /*2ff30*/  @!P1 BRA `(.L_x_21684) ;  /* 0x0000000000809947 */ /* 0x000fea0003800000 */
[----:B01234-:R-:W-:Y:S01]  /*2ff40*/  FADD.FTZ R213, R188, -UR5 ;  /* 0x80000005bcd57e21 */ /* 0x01ffe20008010000 */
        /* <DEDUP_REMOVED lines=31> */
.L_x_21684:
[----:B------:R-:W-:Y:S05]  /*30140*/  BSYNC.RECONVERGENT B0 ;  /* 0x0000000000007941 */ /* 0x000fea0003800200 */
.L_x_21683:
        /* <DEDUP_REMOVED lines=35> */
.L_x_21686:
[----:B------:R-:W-:Y:S05]  /*30380*/  BSYNC.RECONVERGENT B0 ;  /* 0x0000000000007941 */ /* 0x000fea0003800200 */
.L_x_21685:
[----:B------:R-:W-:Y:S04]  /*30390*/  BSSY.RECONVERGENT B0, `(.L_x_21687) ;  /* 0x0000021000007945 */ /* 0x000fe80003800200 */
        /* <DEDUP_REMOVED lines=30> */
[----:B0-----:R-:W-:-:S05]  /*30580*/  IMAD.WIDE.U32 R218, R2, 0x10, R218 ;  /* 0x0000001002da7825 */ /* 0x001fca00078e00da */
[----:B------:R0:W-:Y:S02]  /*30590*/  STG.E.128 desc[UR6][R218.64], R212 ;  /* 0x000000d4da007986 */ /* 0x0001e4000c101d06 */
.L_x_21688:
[----:B------:R-:W-:Y:S05]  /*305a0*/  BSYNC.RECONVERGENT B0 ;  /* 0x0000000000007941 */ /* 0x000fea0003800200 */
.L_x_21687:
[----:B------:R-:W-:Y:S02]  /*305b0*/  UIADD3 UR14, UPT, UPT, UR14, UR12, URZ ;  /* 0x0000000c0e0e7290 */ /* 0x000fe4000fffe0ff */
[----:B------:R-:W-:Y:S02]  /*305c0*/  UPLOP3.LUT UP2, UPT, UPT, UPT, UP2, 0x40, 0x4 ;  /* 0x000000000004789c */ /* 0x000fe40003f4e820 */
[----:B------:R-:W-:-:S09]  /*305d0*/  UISETP.GE.AND UP1, UPT, UR14, UR13, UPT ;  /* 0x0000000d0e00728c */ /* 0x000fd2000bf26270 */
[----:B------:R-:W-:Y:S05]  /*305e0*/  BRA.U !UP1, `(.L_x_21689) ;  /* 0xfffffd0d09d87547 */ /* 0x000fea000b83ffff */
[----:B------:R-:W-:Y:S05]  /*305f0*/  EXIT ;  /* 0x000000000000794d */ /* 0x000fea0003800000 */
.L_x_21690:
        /* <DEDUP_REMOVED lines=16> */
.L_x_42367:


//--------------------- .text._ZN10layer_norm13ln_fwd_kernelINS_13Kernel_traitsIf13__nv_bfloat16fS2_fjLj7168ELj1ELj1ELj4ELj16ENS_18Kernel_traits_baseILj7168EfS2_fS2_fjLj128EEEEELb1ELb1ELb0ELb1EEEvNS_9FwdParamsE --------------------------
	.section	.text._ZN10layer_norm13ln_fwd_kernelINS_13Kernel_traitsIf13__nv_bfloat16fS2_fjLj7168ELj1ELj1ELj4ELj16ENS_18Kernel_traits_baseILj7168EfS2_fS2_fjLj128EEEEELb1ELb1ELb0ELb1EEEvNS_9FwdParamsE,"ax",@progbits
	.align	128
        .global         _ZN10layer_norm13ln_fwd_kernelINS_13Kernel_traitsIf13__nv_bfloat16fS2_fjLj7168ELj1ELj1ELj4ELj16ENS_18Kernel_traits_baseILj7168EfS2_fS2_fjLj128EEEEELb1ELb1ELb0ELb1EEEvNS_9FwdParamsE
        .type           _ZN10layer_norm13ln_fwd_kernelINS_13Kernel_traitsIf13__nv_bfloat16fS2_fjLj7168ELj1ELj1ELj4ELj16ENS_18Kernel_traits_baseILj7168EfS2_fS2_fjLj128EEEEELb1ELb1ELb0ELb1EEEvNS_9FwdParamsE,@function
        .size           _ZN10layer_norm13ln_fwd_kernelINS_13Kernel_traitsIf13__nv_bfloat16fS2_fjLj7168ELj1ELj1ELj4ELj16ENS_18Kernel_traits_baseILj7168EfS2_fS2_fjLj128EEEEELb1ELb1ELb0ELb1EEEvNS_9FwdParamsE,(.L_x_42368 - _ZN10layer_norm13ln_fwd_kernelINS_13Kernel_traitsIf13__nv_bfloat16fS2_fjLj7168ELj1ELj1ELj4ELj16ENS_18Kernel_traits_baseILj7168EfS2_fS2_fjLj128EEEEELb1ELb1ELb0ELb1EEEvNS_9FwdParamsE)
        .other          _ZN10layer_norm13ln_fwd_kernelINS_13Kernel_traitsIf13__nv_bfloat16fS2_fjLj7168ELj1ELj1ELj4ELj16ENS_18Kernel_traits_baseILj7168EfS2_fS2_fjLj128EEEEELb1ELb1ELb0ELb1EEEvNS_9FwdParamsE,@"STO_CUDA_ENTRY STV_DEFAULT"
_ZN10layer_norm13ln_fwd_kernelINS_13Kernel_traitsIf13__nv_bfloat16fS2_fjLj7168ELj1ELj1ELj4ELj16ENS_18Kernel_traits_baseILj7168EfS2_fS2_fjLj128EEEEELb1ELb1ELb0ELb1EEEvNS_9FwdParamsE:
.text._ZN10layer_norm13ln_fwd_kernelINS_13Kernel_traitsIf13__nv_bfloat16fS2_fjLj7168ELj1ELj1ELj4ELj16ENS_18Kernel_traits_baseILj7168EfS2_fS2_fjLj128EEEEELb1ELb1ELb0ELb1EEEvNS_9FwdParamsE:
[----:B------:R-:W0:Y:S01]  /*0000*/  LDC R1, c[0x0][0x37c] ;  /* 0x0000df00ff017b82 */ /* 0x000e220000000800 */
[----:B------:R-:W1:Y:S01]  /*0010*/  LDCU.U8 UR4, c[0x0][0x464] ;  /* 0x00008c80ff0477ac */ /* 0x000e620008000000 */
[----:B0-----:R-:W-:Y:S01]  /*0020*/  VIADD R1, R1, 0xfffffff0 ;  /* 0xfffffff001017836 */ /* 0x001fe20000000000 */
[----:B------:R-:W0:Y:S01]  /*0030*/  LDCU.64 UR6, c[0x0][0x458] ;  /* 0x00008b00ff0677ac */ /* 0x000e220008000a00 */
[----:B------:R-:W2:Y:S01]  /*0040*/  LDCU.64 UR14, c[0x0][0x358] ;  /* 0x00006b00ff0e77ac */ /* 0x000ea20008000a00 */
[----:B------:R-:W3:Y:S01]  /*0050*/  LDCU.64 UR16, c[0x0][0x450] ;  /* 0x00008a00ff1077ac */ /* 0x000ee20008000a00 */
[----:B------:R-:W4:Y:S01]  /*0060*/  LDCU.64 UR8, c[0x0][0x438] ;  /* 0x00008700ff0877ac */ /* 0x000f220008000a00 */
[----:B-1----:R-:W-:-:S06]  /*0070*/  UISETP.NE.AND UP1, UPT, UR4, URZ, UPT ;  /* 0x000000ff0400728c */ /* 0x002fcc000bf25270 */
[----:B------:R-:W-:Y:S01]  /*0080*/  PLOP3.LUT P0, PT, PT, PT, UP1, 0x80, 0x8 ;  /* 0x000000000008781c */ /* 0x000fe20003f0f018 */
[----:B---3--:R-:W-:-:S04]  /*0090*/  IMAD.U32 R2, RZ, RZ, UR16 ;  /* 0x00000010ff027e24 */ /* 0x008fc8000f8e00ff */
[----:B0-----:R-:W-:Y:S01]  /*00a0*/  @UP1 UMOV UR4, UR6 ;  /* 0x0000000600041c82 */ /* 0x001fe20008000000 */
[----:B------:R-:W-:Y:S01]  /*00b0*/  @UP1 UMOV UR5, UR7 ;  /* 0x0000000700051c82 */ /* 0x000fe20008000000 */
[----:B------:R-:W-:Y:S01]  /*00c0*/  IMAD.U32 R4, RZ, RZ, UR4 ;  /* 0x00000004ff047e24 */ /* 0x000fe2000f8e00ff */
[----:B------:R-:W-:Y:S01]  /*00d0*/  MOV R3, UR17 ;  /* 0x0000001100037c02 */ /* 0x000fe20008000f00 */
[----:B------:R-:W-:-:S05]  /*00e0*/  IMAD.U32 R5, RZ, RZ, UR5 ;  /* 0x00000005ff057e24 */ /* 0x000fca000f8e00ff */
[----:B--2---:R-:W2:Y:S04]  /*00f0*/  @P0 LDG.E.64 R2, desc[UR14][R2.64] ;  /* 0x0000000e02020981 */ /* 0x004ea8000c1e1b00 */
[----:B------:R-:W3:Y:S01]  /*0100*/  @P0 LDG.E.64 R4, desc[UR14][R4.64] ;  /* 0x0000000e04040981 */ /* 0x000ee2000c1e1b00 */
[----:B----4-:R-:W-:Y:S01]  /*0110*/  UISETP.NE.U32.AND UP0, UPT, UR8, URZ, UPT ;  /* 0x000000ff0800728c */ /* 0x010fe2000bf05070 */
[----:B------:R-:W0:Y:S01]  /*0120*/  S2UR UR20, SR_CTAID.X ;  /* 0x00000000001479c3 */ /* 0x000e220000002500 */
[----:B------:R-:W1:Y:S01]  /*0130*/  @UP1 LDCU UR8, c[0x0][0x460] ;  /* 0x00008c00ff0817ac */ /* 0x000e620008000800 */
[----:B------:R-:W0:Y:S01]  /*0140*/  S2R R9, SR_TID.X ;  /* 0x0000000000097919 */ /* 0x000e220000002100 */
[----:B------:R-:W-:-:S05]  /*0150*/  UISETP.NE.AND.EX UP0, UPT, UR9, URZ, UPT, UP0 ;  /* 0x000000ff0900728c */ /* 0x000fca000bf05300 */
[----:B------:R-:W0:Y:S02]  /*0160*/  LDC R0, c[0x0][0x360] ;  /* 0x0000d800ff007b82 */ /* 0x000e240000000800 */
[----:B0-----:R-:W-:Y:S01]  /*0170*/  IMAD R231, R0, UR20, R9 ;  /* 0x0000001400e77c24 */ /* 0x001fe2000f8e0209 */
[----:B--2---:R-:W-:Y:S02]  /*0180*/  @P0 R2UR UR16, R2 ;  /* 0x00000000021002ca */ /* 0x004fe400000e0000 */
[----:B------:R-:W-:Y:S02]  /*0190*/  @P0 R2UR UR17, R3 ;  /* 0x00000000031102ca */ /* 0x000fe400000e0000 */
[----:B---3--:R-:W-:Y:S02]  /*01a0*/  @P0 R2UR UR4, R4 ;  /* 0x00000000040402ca */ /* 0x008fe400000e0000 */
[----:B------:R-:W-:-:S07]  /*01b0*/  @P0 R2UR UR5, R5 ;  /* 0x00000000050502ca */ /* 0x000fce00000e0000 */
[----:B------:R-:W-:Y:S02]  /*01c0*/  UIADD3 UR10, UPT, UPT, UR16, -0x61c88647, URZ ;  /* 0x9e3779b9100a7890 */ /* 0x000fe4000fffe0ff */
[----:B------:R-:W-:Y:S02]  /*01d0*/  UIADD3 UR11, UPT, UPT, UR17, -0x4498517b, URZ ;  /* 0xbb67ae85110b7890 */ /* 0x000fe4000fffe0ff */
[----:B-1----:R-:W-:Y:S02]  /*01e0*/  @UP1 UIADD3 UR6, UP2, UPT, UR4, UR8, URZ ;  /* 0x0000000804061290 */ /* 0x002fe4000ff5e0ff */
[----:B------:R-:W-:Y:S02]  /*01f0*/  UIADD3 UR12, UPT, UPT, UR16, 0x3c6ef372, URZ ;  /* 0x3c6ef372100c7890 */ /* 0x000fe4000fffe0ff */
[----:B------:R-:W-:Y:S02]  /*0200*/  @UP1 UIADD3.X UR7, UPT, UPT, URZ, UR5, URZ, UP2, !UPT ;  /* 0x00000005ff071290 */ /* 0x000fe400097fe4ff */
[----:B------:R-:W-:-:S02]  /*0210*/  UIADD3 UR13, UPT, UPT, UR17, 0x76cf5d0a, URZ ;  /* 0x76cf5d0a110d7890 */ /* 0x000fc4000fffe0ff */
[----:B------:R-:W-:Y:S02]  /*0220*/  USHF.R.U64 UR5, UR6, 0x2, UR7 ;  /* 0x0000000206057899 */ /* 0x000fe40008001207 */
[----:B------:R-:W-:Y:S02]  /*0230*/  USHF.R.U32.HI UR4, URZ, 0x2, UR7 ;  /* 0x00000002ff047899 */ /* 0x000fe40008011607 */
[----:B------:R-:W-:Y:S02]  /*0240*/  UIADD3 UR18, UPT, UPT, UR16, -0x255992d5, URZ ;  /* 0xdaa66d2b10127890 */ /* 0x000fe4000fffe0ff */
[----:B------:R-:W-:Y:S01]  /*0250*/  MOV R230, UR5 ;  /* 0x0000000500e67c02 */ /* 0x000fe20008000f00 */
[----:B------:R-:W-:Y:S01]  /*0260*/  UIADD3 UR19, UPT, UPT, UR17, 0x32370b8f, URZ ;  /* 0x32370b8f11137890 */ /* 0x000fe2000fffe0ff */
[----:B------:R-:W-:Y:S01]  /*0270*/  IMAD.U32 R229, RZ, RZ, UR4 ;  /* 0x00000004ffe57e24 */ /* 0x000fe2000f8e00ff */
[----:B------:R-:W-:Y:S02]  /*0280*/  UIADD3 UR21, UPT, UPT, UR16, 0x78dde6e4, URZ ;  /* 0x78dde6e410157890 */ /* 0x000fe4000fffe0ff */
[----:B------:R-:W-:-:S02]  /*0290*/  UIADD3 UR22, UPT, UPT, UR17, -0x126145ec, URZ ;  /* 0xed9eba1411167890 */ /* 0x000fc4000fffe0ff */
[----:B------:R-:W-:Y:S02]  /*02a0*/  UIADD3 UR23, UPT, UPT, UR16, 0x1715609d, URZ ;  /* 0x1715609d10177890 */ /* 0x000fe4000fffe0ff */
[----:B------:R-:W-:Y:S02]  /*02b0*/  UIADD3 UR24, UPT, UPT, UR17, -0x56f99767, URZ ;  /* 0xa906689911187890 */ /* 0x000fe4000fffe0ff */
[----:B------:R-:W-:Y:S02]  /*02c0*/  UIADD3 UR25, UPT, UPT, UR16, -0x4ab325aa, URZ ;  /* 0xb54cda5610197890 */ /* 0x000fe4000fffe0ff */
[----:B------:R-:W-:Y:S02]  /*02d0*/  UIADD3 UR26, UPT, UPT, UR17, 0x646e171e, URZ ;  /* 0x646e171e111a7890 */ /* 0x000fe4000fffe0ff */
[----:B------:R-:W-:Y:S02]  /*02e0*/  UIADD3 UR27, UPT, UPT, UR16, 0x5384540f, URZ ;  /* 0x5384540f101b7890 */ /* 0x000fe4000fffe0ff */
[----:B------:R-:W-:-:S02]  /*02f0*/  UIADD3 UR28, UPT, UPT, UR17, 0x1fd5c5a3, URZ ;  /* 0x1fd5c5a3111c7890 */ /* 0x000fc4000fffe0ff */
        /* <DEDUP_REMOVED lines=15> */
[----:B------:R-:W2:Y:S04]  /*03f0*/  LDG.E.128 R8, desc[UR14][R2.64] ;  /* 0x0000000e02087981 */ /* 0x000ea8000c1e1d00 */
        /* <DEDUP_REMOVED lines=37> */
[----:B--2---:R3:W-:Y:S04]  /*0650*/  STL.64 [R1], R8 ;  /* 0x0000000801007387 */ /* 0x0047e80000100a00 */
[----:B------:R3:W-:Y:S01]  /*0660*/  STL.64 [R1+0x8], R10 ;  /* 0x0000080a01007387 */ /* 0x0007e20000100a00 */
[----:B------:R-:W-:Y:S05]  /*0670*/  BRA `(.L_x_21692) ;  /* 0x0000000000f87947 */ /* 0x000fea0003800000 */
.L_x_21691:
[----:B------:R-:W0:Y:S08]  /*0680*/  LDC.64 R2, c[0x0][0x3d0] ;  /* 0x0000f400ff027b82 */ /* 0x000e300000000a00 */
[----:B------:R-:W1:Y:S01]  /*0690*/  LDC.64 R4, c[0x0][0x3e8] ;  /* 0x0000fa00ff047b82 */ /* 0x000e620000000a00 */
[----:B0-----:R-:W-:-:S05]  /*06a0*/  IMAD.WIDE.U32 R2, R9, 0x20, R2 ;  /* 0x0000002009027825 */ /* 0x001fca00078e0002 */
[----:B------:R0:W5:Y:S01]  /*06b0*/  LDG.E.128 R248, desc[UR14][R2.64+0x10] ;  /* 0x0000100e02f87981 */ /* 0x000162000c1e1d00 */
[----:B-1----:R-:W-:-:S03]  /*06c0*/  IMAD.WIDE.U32 R4, R9, 0x20, R4 ;  /* 0x0000002009047825 */ /* 0x002fc600078e0004 */
        /* <DEDUP_REMOVED lines=55> */
[----:B--2---:R0:W-:Y:S04]  /*0a40*/  STL.64 [R1], R8 ;  /* 0x0000000801007387 */ /* 0x0041e80000100a00 */
[----:B------:R0:W-:Y:S02]  /*0a50*/  STL.64 [R1+0x8], R10 ;  /* 0x0000080a01007387 */ /* 0x0001e40000100a00 */
.L_x_21692:
[----:B------:R-:W1:Y:S02]  /*0a60*/  LDCU UR4, c[0x0][0x384] ;  /* 0x00007080ff0477ac */ /* 0x000e640008000800 */
[----:B-1----:R-:W-:-:S06]  /*0a70*/  UISETP.GE.AND UP0, UPT, UR20, UR4, UPT ;  /* 0x000000041400728c */ /* 0x002fcc000bf06270 */
[----:B------:R-:W-:-:S13]  /*0a80*/  PLOP3.LUT P0, PT, PT, PT, UP0, 0x80, 0x8 ;  /* 0x000000000008781c */ /* 0x000fda0003f0f008 */
[----:B------:R-:W-:Y:S05]  /*0a90*/  @P0 EXIT ;  /* 0x000000000000094d */ /* 0x000fea0003800000 */
[----:B------:R-:W-:Y:S01]  /*0aa0*/  IMAD.HI.U32 R0, R231, -0x326172a9, RZ ;  /* 0xcd9e8d57e7007827 */ /* 0x000fe200078e00ff */
[----:B------:R-:W-:Y:S01]  /*0ab0*/  ULOP3.LUT UR4, UR6, 0x3, URZ, 0xc0, !UPT ;  /* 0x0000000306047892 */ /* 0x000fe2000f8ec0ff */
[----:B------:R-:W1:Y:S02]  /*0ac0*/  LDCU.64 UR8, c[0x0][0x3a0] ;  /* 0x00007400ff0877ac */ /* 0x000e640008000a00 */
[C---:B0--3--:R-:W-:Y:S01]  /*0ad0*/  IMAD.HI.U32 R2, R230.reuse, -0x2daee0ad, RZ ;  /* 0xd2511f53e6027827 */ /* 0x049fe200078e00ff */
[----:B------:R-:W-:Y:S01]  /*0ae0*/  LOP3.LUT R0, R229, UR16, R0, 0x96, !PT ;  /* 0x00000010e5007c12 */ /* 0x000fe2000f8e9600 */
[----:B------:R-:W0:Y:S02]  /*0af0*/  LDCU.64 UR6, c[0x0][0x380] ;  /* 0x00007000ff0677ac */ /* 0x000e240008000a00 */
        /* <DEDUP_REMOVED lines=16> */
[----:B------:R-:W-:Y:S01]  /*0c00*/  IMAD.HI.U32 R6, R2, -0x2daee0ad, RZ ;  /* 0xd2511f5302067827 */ /* 0x000fe200078e00ff */
        /* <DEDUP_REMOVED lines=15> */
[----:B------:R-:W-:Y:S01]  /*0d00*/  IMAD.HI.U32 R4, R0, -0x2daee0ad, RZ ;  /* 0xd2511f5300047827 */ /* 0x000fe200078e00ff */
[----:B------:R-:W0:Y:S03]  /*0d10*/  LDCU.U8 UR22, c[0x0][0x410] ;  /* 0x00008200ff1677ac */ /* 0x000e260008000000 */
[----:B------:R-:W-:Y:S01]  /*0d20*/  IMAD R6, R6, -0x326172a9, RZ ;  /* 0xcd9e8d5706067824 */ /* 0x000fe200078e02ff */
[----:B------:R-:W-:Y:S01]  /*0d30*/  LOP3.LUT R4, R5, UR24, R4, 0x96, !PT ;  /* 0x0000001805047c12 */ /* 0x000fe2000f8e9604 */
[----:B------:R-:W-:-:S04]  /*0d40*/  IMAD.HI.U32 R3, R2, -0x326172a9, RZ ;  /* 0xcd9e8d5702037827 */ /* 0x000fc800078e00ff */
        /* <DEDUP_REMOVED lines=17> */
[----:B------:R-:W-:Y:S01]  /*0e60*/  IMAD.HI.U32 R0, R5, -0x326172a9, RZ ;  /* 0xcd9e8d5705007827 */ /* 0x000fe200078e00ff */
[----:B-1----:R-:W-:-:S03]  /*0e70*/  UISETP.NE.U32.AND UP0, UPT, UR24, URZ, UPT ;  /* 0x000000ff1800728c */ /* 0x002fc6000bf05070 */
[----:B------:R-:W-:Y:S01]  /*0e80*/  IMAD.HI.U32 R2, R3, -0x2daee0ad, RZ ;  /* 0xd2511f5303027827 */ /* 0x000fe200078e00ff */
        /* <DEDUP_REMOVED lines=12> */
.L_x_22046:
[----:B0-----:R-:W0:Y:S01]  /*0f50*/  @UP0 LDCU.64 UR24, c[0x0][0x3e0] ;  /* 0x00007c00ff1807ac */ /* 0x001e220008000a00 */
[----:B------:R-:W1:Y:S01]  /*0f60*/  S2R R4, SR_TID.X ;  /* 0x0000000000047919 */ /* 0x000e620000002100 */
[----:B------:R-:W-:Y:S01]  /*0f70*/  PLOP3.LUT P0, PT, PT, PT, UP0, 0x80, 0x8 ;  /* 0x000000000008781c */ /* 0x000fe20003f0f008 */
[----:B------:R-:W2:Y:S01]  /*0f80*/  LDC.64 R226, c[0x0][0x390] ;  /* 0x0000e400ffe27b82 */ /* 0x000ea20000000a00 */
[----:B------:R-:W-:Y:S02]  /*0f90*/  UIMAD UR5, UR20, UR21, URZ ;  /* 0x00000015140572a4 */ /* 0x000fe4000f8e02ff */
[----:B0-----:R-:W-:-:S06]  /*0fa0*/  @UP0 UIMAD.WIDE UR24, UR20, 0x2, UR24 ;  /* 0x00000002141808a5 */ /* 0x001fcc000f8e0218 */
[----:B------:R-:W-:Y:S01]  /*0fb0*/  MOV R2, UR24 ;  /* 0x0000001800027c02 */ /* 0x000fe20008000f00 */
[----:B------:R-:W-:Y:S01]  /*0fc0*/  IMAD.U32 R3, RZ, RZ, UR25 ;  /* 0x00000019ff037e24 */ /* 0x000fe2000f8e00ff */
        /* <DEDUP_REMOVED lines=10> */
[----:B------:R-:W-:Y:S01]  /*1070*/  HFMA2 R252, -RZ, RZ, 0.1171875, 0 ;  /* 0x2f800000fffc7431 */ /* 0x000fe200000001ff */
        /* <DEDUP_REMOVED lines=9> */
[----:B------:R-:W-:-:S02]  /*1110*/  UIADD3 UR35, UPT, UPT, UR17, 0x32370b8f, URZ ;  /* 0x32370b8f11237890 */ /* 0x000fc4000fffe0ff */
[----:B------:R-:W-:Y:S02]  /*1120*/  UIADD3 UR36, UPT, UPT, UR17, 0x76cf5d0a, URZ ;  /* 0x76cf5d0a11247890 */ /* 0x000fe4000fffe0ff */
[----:B------:R-:W-:Y:S02]  /*1130*/  UIADD3 UR37, UPT, UPT, UR17, -0x126145ec, URZ ;  /* 0xed9eba1411257890 */ /* 0x000fe4000fffe0ff */
[----:B------:R-:W-:Y:S02]  /*1140*/  UIADD3 UR38, UPT, UPT, UR17, -0x695add53, URZ ;  /* 0x96a522ad11267890 */ /* 0x000fe4000fffe0ff */
[----:B------:R-:W-:Y:S02]  /*1150*/  UIADD3 UR39, UPT, UPT, UR16, -0x255992d5, URZ ;  /* 0xdaa66d2b10277890 */ /* 0x000fe4000fffe0ff */
[----:B------:R-:W-:Y:S02]  /*1160*/  UIADD3 UR40, UPT, UPT, UR16, 0x1715609d, URZ ;  /* 0x1715609d10287890 */ /* 0x000fe4000fffe0ff */
[----:B------:R-:W-:-:S02]  /*1170*/  UIADD3 UR41, UPT, UPT, UR16, -0xe443238, URZ ;  /* 0xf1bbcdc810297890 */ /* 0x000fc4000fffe0ff */
        /* <DEDUP_REMOVED lines=10> */
[----:B------:R-:W-:Y:S01]  /*1220*/  UISETP.NE.AND UP2, UPT, UR4, 0x1, UPT ;  /* 0x000000010400788c */ /* 0x000fe2000bf45270 */
[----:B------:R-:W-:Y:S01]  /*1230*/  IMAD.MOV.U32 R12, RZ, RZ, R6 ;  /* 0x000000ffff0c7224 */ /* 0x000fe200078e0006 */
[----:B------:R-:W-:Y:S01]  /*1240*/  UMOV UR5, 0x2 ;  /* 0x0000000200057882 */ /* 0x000fe20000000000 */
[----:B------:R-:W-:-:S06]  /*1250*/  IMAD.MOV.U32 R4, RZ, RZ, R232 ;  /* 0x000000ffff047224 */ /* 0x000fcc00078e00e8 */
[----:B0-----:R-:W-:Y:S05]  /*1260*/  BRA.U !UP2, `(.L_x_21694) ;  /* 0x000000050a187547 */ /* 0x001fea000b800000 */
[----:B------:R-:W-:Y:S01]  /*1270*/  IMAD.U32 R3, RZ, RZ, UR4 ;  /* 0x00000004ff037e24 */ /* 0x000fe2000f8e00ff */
[----:B------:R-:W-:-:S04]  /*1280*/  MOV R2, 0x2 ;  /* 0x0000000200027802 */ /* 0x000fc80000000f00 */
[----:B------:R-:W-:-:S05]  /*1290*/  VIADDMNMX.U32 R2, R3, 0xfffffffe, R2, PT ;  /* 0xfffffffe03027846 */ /* 0x000fca0003800002 */
[----:B------:R-:W-:-:S04]  /*12a0*/  IMAD.SHL.U32 R4, R2, 0x4, RZ ;  /* 0x0000000402047824 */ /* 0x000fc800078e00ff */
[----:B------:R-:W0:Y:S02]  /*12b0*/  LDC R2, c[0x2][R4] ;  /* 0x0080000004027b82 */ /* 0x000e240000000800 */
[----:B0-----:R-:W-:-:S04]  /*12c0*/  SHF.R.S32.HI R3, RZ, 0x1f, R2 ;  /* 0x0000001fff037819 */ /* 0x001fc80000011402 */
.L_x_42207:
[----:B------:R-:W-:Y:S05]  /*12d0*/  BRX R2 -0x12e0                                         (*"BRANCH_TARGETS .L_x_42208,.L_x_42209,.L_x_42210"*) ;  /* 0xffffffec02487949 */ /* 0x000fea000383ffff */
.L_x_42210:
[----:B------:R-:W-:Y:S01]  /*12e0*/  MOV R4, R232 ;  /* 0x000000e800047202 */ /* 0x000fe20000000f00 */
[----:B------:R-:W-:Y:S01]  /*12f0*/  IMAD.MOV.U32 R12, RZ, RZ, R7 ;  /* 0x000000ffff0c7224 */ /* 0x000fe200078e0007 */
[----:B------:R-:W-:Y:S01]  /*1300*/  UIADD3 UR5, UPT, UPT, UR4, 0x1, URZ ;  /* 0x0000000104057890 */ /* 0x000fe2000fffe0ff */
[----:B------:R-:W-:Y:S11]  /*1310*/  BRA `(.L_x_21694) ;  /* 0x0000000000ec7947 */ /* 0x000ff60003800000 */
.L_x_42208:
[----:B------:R-:W-:Y:S01]  /*1320*/  IMAD.MOV.U32 R4, RZ, RZ, R232 ;  /* 0x000000ffff047224 */ /* 0x000fe200078e00e8 */
[----:B------:R-:W-:Y:S01]  /*1330*/  MOV R12, R228 ;  /* 0x000000e4000c7202 */ /* 0x000fe20000000f00 */
[----:B------:R-:W-:Y:S01]  /*1340*/  UMOV UR5, 0x3 ;  /* 0x0000000300057882 */ /* 0x000fe20000000000 */
[----:B------:R-:W-:Y:S05]  /*1350*/  BRA `(.L_x_21694) ;  /* 0x0000000000dc7947 */ /* 0x000fea0003800000 */
.L_x_42209:
        /* <DEDUP_REMOVED lines=12> */
.L_x_21695:
        /* <DEDUP_REMOVED lines=43> */
.L_x_21694:
        /* <DEDUP_REMOVED lines=24> */
.L_x_21697:
        /* <DEDUP_REMOVED lines=12> */
.L_x_21698:
        /* <DEDUP_REMOVED lines=43> */
.L_x_21696:
        /* <DEDUP_REMOVED lines=23> */
.L_x_21700:
        /* <DEDUP_REMOVED lines=12> */
.L_x_21701:
        /* <DEDUP_REMOVED lines=43> */
.L_x_21699:
        /* <DEDUP_REMOVED lines=8> */
[----:B------:R-:W-:-:S03]  /*2120*/  FMUL.FTZ R2, R2, UR18 ;  /* 0x0000001202027c20 */ /* 0x000fc60008410000 */
[----:B------:R-:W-:Y:S02]  /*2130*/  PLOP3.LUT P1, PT, P2, PT, PT, 0x8, 0x80 ;  /* 0x000000000080781c */ /* 0x000fe4000172e170 */
[----:B------:R-:W-:Y:S01]  /*2140*/  FSEL R3, R2, RZ, !P2 ;  /* 0x000000ff02037208 */ /* 0x000fe20005000000 */
[----:B------:R-:W-:-:S04]  /*2150*/  IMAD.MOV.U32 R2, RZ, RZ, R6 ;  /* 0x000000ffff027224 */ /* 0x000fc800078e0006 */
[----:B------:R-:W-:Y:S01]  /*2160*/  FFMA.FTZ R58, R3, R122, R66 ;  /* 0x0000007a033a7223 */ /* 0x000fe20000010042 */
        /* <DEDUP_REMOVED lines=10> */
.L_x_21703:
        /* <DEDUP_REMOVED lines=12> */
.L_x_21704:
        /* <DEDUP_REMOVED lines=43> */
.L_x_21702:
        /* <DEDUP_REMOVED lines=22> */
.L_x_21706:
        /* <DEDUP_REMOVED lines=12> */
.L_x_21707:
        /* <DEDUP_REMOVED lines=41> */
[----:B------:R-:W-:Y:S02]  /*2a30*/  LOP3.LUT R228, R2, UR38, R9, 0x96, !PT ;  /* 0x0000002602e47c12 */ /* 0x000fe4000f8e9609 */
[----:B------:R-:W-:-:S07]  /*2a40*/  MOV R4, R8 ;  /* 0x0000000800047202 */ /* 0x000fce0000000f00 */
.L_x_21705:
        /* <DEDUP_REMOVED lines=24> */
.L_x_21709:
        /* <DEDUP_REMOVED lines=12> */
.L_x_21710:
        /* <DEDUP_REMOVED lines=43> */
.L_x_21708:
        /* <DEDUP_REMOVED lines=23> */
.L_x_21712:
        /* <DEDUP_REMOVED lines=12> */
.L_x_21713:
        /* <DEDUP_REMOVED lines=43> */
.L_x_21711:
        /* <DEDUP_REMOVED lines=24> */
.L_x_21715:
        /* <DEDUP_REMOVED lines=14> */
.L_x_21716:
        /* <DEDUP_REMOVED lines=43> */
.L_x_21714:
[----:B------:R-:W-:Y:S01]  /*3930*/  I2FP.F32.U32 R3, R2 ;  /* 0x0000000200037245 */ /* 0x000fe20000201000 */
[----:B------:R-:W-:-:S04]  /*3940*/  IMAD.U32 R11, R11, 0x10000, RZ ;  /* 0x000100000b0b7824 */ /* 0x000fc800078e00ff */
[----:B------:R-:W-:Y:S01]  /*3950*/  FFMA.FTZ R3, R3, R252, 1.1641532182693481445e-10 ;  /* 0x2f00000003037423 */ /* 0x000fe200000100fc */
[----:B------:R-:W-:-:S04]  /*3960*/  FMUL.FTZ R11, R11, UR24 ;  /* 0x000000180b0b7c20 */ /* 0x000fc80008410000 */
[----:B------:R-:W-:Y:S01]  /*3970*/  FMUL.FTZ R11, R11, UR18 ;  /* 0x000000120b0b7c20 */ /* 0x000fe20008410000 */
[----:B------:R-:W-:-:S04]  /*3980*/  FSETP.GTU.FTZ.AND P6, PT, R3, UR19, PT ;  /* 0x0000001303007c0b */ /* 0x000fc8000bfdc000 */
[----:B------:R-:W-:Y:S02]  /*3990*/  FSEL R2, R11, RZ, !P6 ;  /* 0x000000ff0b027208 */ /* 0x000fe40007000000 */
[----:B------:R-:W-:-:S03]  /*39a0*/  PLOP3.LUT P6, PT, P6, PT, PT, 0x8, 0x80 ;  /* 0x000000000080781c */ /* 0x000fc600037ce170 */
[----:B------:R-:W-:Y:S01]  /*39b0*/  FFMA.FTZ R55, R2, R119, R63 ;  /* 0x0000007702377223 */ /* 0x000fe2000001003f */
[----:B------:R-:W-:Y:S09]  /*39c0*/  BRA `(.L_x_21717) ;  /* 0x0000002400d87947 */ /* 0x000ff20003800000 */
.L_x_21693:
        /* <DEDUP_REMOVED lines=16> */
.L_x_21719:
        /* <DEDUP_REMOVED lines=12> */
.L_x_21720:
        /* <DEDUP_REMOVED lines=43> */
.L_x_21718:
        /* <DEDUP_REMOVED lines=8> */
[----:B------:R-:W-:Y:S01]  /*3ec0*/  FMUL.FTZ R3, R2, UR18 ;  /* 0x0000001202037c20 */ /* 0x000fe20008410000 */
[----:B------:R-:W-:Y:S02]  /*3ed0*/  IMAD.MOV.U32 R2, RZ, RZ, R6 ;  /* 0x000000ffff027224 */ /* 0x000fe400078e0006 */
[----:B------:R-:W-:Y:S02]  /*3ee0*/  PLOP3.LUT P2, PT, P1, PT, PT, 0x8, 0x80 ;  /* 0x000000000080781c */ /* 0x000fe40000f4e170 */
[----:B------:R-:W-:Y:S02]  /*3ef0*/  FSEL R3, R3, RZ, !P1 ;  /* 0x000000ff03037208 */ /* 0x000fe40004800000 */
        /* <DEDUP_REMOVED lines=11> */
.L_x_21722:
        /* <DEDUP_REMOVED lines=12> */
.L_x_21723:
        /* <DEDUP_REMOVED lines=43> */
.L_x_21721:
[----:B------:R-:W-:Y:S01]  /*4320*/  I2FP.F32.U32 R13, R2 ;  /* 0x00000002000d7245 */ /* 0x000fe20000201000 */
[----:B------:R-:W-:Y:S01]  /*4330*/  IMAD.U32 R8, R8, 0x10000, RZ ;  /* 0x0001000008087824 */ /* 0x000fe200078e00ff */
[----:B------:R-:W-:Y:S01]  /*4340*/  UISETP.NE.AND UP2, UPT, UR4, 0x1, UPT ;  /* 0x000000010400788c */ /* 0x000fe2000bf45270 */
[----:B------:R-:W-:Y:S02]  /*4350*/  UMOV UR5, 0x2 ;  /* 0x0000000200057882 */ /* 0x000fe40000000000 */
[----:B------:R-:W-:Y:S01]  /*4360*/  FFMA.FTZ R13, R13, R252, 1.1641532182693481445e-10 ;  /* 0x2f0000000d0d7423 */ /* 0x000fe200000100fc */
[----:B------:R-:W-:-:S04]  /*4370*/  FMUL.FTZ R8, R8, UR24 ;  /* 0x0000001808087c20 */ /* 0x000fc80008410000 */
[----:B------:R-:W-:Y:S01]  /*4380*/  FSETP.GTU.FTZ.AND P1, PT, R13, UR19, PT ;  /* 0x000000130d007c0b */ /* 0x000fe2000bf3c000 */
[----:B------:R-:W-:Y:S01]  /*4390*/  FMUL.FTZ R2, R8, UR18 ;  /* 0x0000001208027c20 */ /* 0x000fe20008410000 */
[----:B------:R-:W-:Y:S02]  /*43a0*/  MOV R8, R6 ;  /* 0x0000000600087202 */ /* 0x000fe40000000f00 */
        /* <DEDUP_REMOVED lines=13> */
.L_x_21725:
        /* <DEDUP_REMOVED lines=12> */
.L_x_21726:
        /* <DEDUP_REMOVED lines=43> */
.L_x_21724:
        /* <DEDUP_REMOVED lines=9> */
[----:B------:R-:W-:Y:S02]  /*4880*/  PRMT R8, R9, 0x7632, R8 ;  /* 0x0000763209087816 */ /* 0x000fe40000000008 */
[----:B------:R-:W-:Y:S02]  /*4890*/  PLOP3.LUT P1, PT, P2, PT, PT, 0x8, 0x80 ;  /* 0x000000000080781c */ /* 0x000fe4000172e170 */
[----:B------:R-:W-:Y:S01]  /*48a0*/  FSEL R9, R13, RZ, !P2 ;  /* 0x000000ff0d097208 */ /* 0x000fe20005000000 */
[----:B------:R-:W-:Y:S10]  /*48b0*/  BRA.U !UP2, `(.L_x_21727) ;  /* 0x000000050a007547 */ /* 0x000ff4000b800000 */
        /* <DEDUP_REMOVED lines=9> */
.L_x_21728:
        /* <DEDUP_REMOVED lines=12> */
.L_x_21729:
        /* <DEDUP_REMOVED lines=43> */
.L_x_21727:
        /* <DEDUP_REMOVED lines=8> */
[----:B------:R-:W-:-:S03]  /*4d40*/  FMUL.FTZ R8, R8, UR18 ;  /* 0x0000001208087c20 */ /* 0x000fc60008410000 */
        /* <DEDUP_REMOVED lines=12> */
.L_x_21731:
        /* <DEDUP_REMOVED lines=12> */
.L_x_21732:
        /* <DEDUP_REMOVED lines=43> */
.L_x_21730:
[----:B------:R-:W-:Y:S01]  /*5180*/  I2FP.F32.U32 R13, R12 ;  /* 0x0000000c000d7245 */ /* 0x000fe20000201000 */
[C---:B------:R-:W-:Y:S01]  /*5190*/  IMAD.U32 R12, R10.reuse, 0x10000, RZ ;  /* 0x000100000a0c7824 */ /* 0x040fe200078e00ff */
[----:B------:R-:W-:Y:S01]  /*51a0*/  UISETP.NE.AND UP2, UPT, UR5, 0x1, UPT ;  /* 0x000000010500788c */ /* 0x000fe2000bf45270 */
[----:B------:R-:W-:Y:S01]  /*51b0*/  PRMT R10, R10, 0x7632, R10 ;  /* 0x000076320a0a7816 */ /* 0x000fe2000000000a */
[----:B------:R-:W-:Y:S01]  /*51c0*/  UMOV UR4, 0x2 ;  /* 0x0000000200047882 */ /* 0x000fe20000000000 */
[----:B------:R-:W-:Y:S01]  /*51d0*/  FFMA.FTZ R13, R13, R252, 1.1641532182693481445e-10 ;  /* 0x2f0000000d0d7423 */ /* 0x000fe200000100fc */
[----:B------:R-:W-:-:S04]  /*51e0*/  FMUL.FTZ R12, R12, UR24 ;  /* 0x000000180c0c7c20 */ /* 0x000fc80008410000 */
[----:B------:R-:W-:Y:S01]  /*51f0*/  FSETP.GTU.FTZ.AND P4, PT, R13, UR19, PT ;  /* 0x000000130d007c0b */ /* 0x000fe2000bf9c000 */
[----:B------:R-:W-:Y:S01]  /*5200*/  FMUL.FTZ R13, R12, UR18 ;  /* 0x000000120c0d7c20 */ /* 0x000fe20008410000 */
[----:B------:R-:W-:Y:S02]  /*5210*/  MOV R12, R6 ;  /* 0x00000006000c7202 */ /* 0x000fe40000000f00 */
        /* <DEDUP_REMOVED lines=13> */
.L_x_21734:
        /* <DEDUP_REMOVED lines=12> */
.L_x_21735:
        /* <DEDUP_REMOVED lines=43> */
.L_x_21733:
        /* <DEDUP_REMOVED lines=10> */
[----:B------:R-:W-:Y:S01]  /*5700*/  PLOP3.LUT P4, PT, P4, PT, PT, 0x8, 0x80 ;  /* 0x000000000080781c */ /* 0x000fe2000278e170 */
[----:B------:R-:W-:-:S12]  /*5710*/  BRA.U !UP2, `(.L_x_21736) ;  /* 0x000000050a047547 */ /* 0x000fd8000b800000 */
        /* <DEDUP_REMOVED lines=10> */
.L_x_21737:
        /* <DEDUP_REMOVED lines=12> */
.L_x_21738:
        /* <DEDUP_REMOVED lines=43> */
.L_x_21736:
        /* <DEDUP_REMOVED lines=23> */
.L_x_21740:
        /* <DEDUP_REMOVED lines=14> */
.L_x_21741:
        /* <DEDUP_REMOVED lines=43> */
.L_x_21739:
        /* <DEDUP_REMOVED lines=10> */
[----:B------:R-:W-:Y:S01]  /*60d0*/  FMUL.FTZ R11, R11, UR18 ;  /* 0x000000120b0b7c20 */ /* 0x000fe20008410000 */
[----:B------:R-:W-:Y:S01]  /*60e0*/  FSETP.GTU.FTZ.AND P6, PT, R19, UR19, PT ;  /* 0x0000001313007c0b */ /* 0x000fe2000bfdc000 */
[----:B------:R-:W-:-:S03]  /*60f0*/  FMUL.FTZ R54, R15, R118 ;  /* 0x000000760f367220 */ /* 0x000fc60000410000 */
[----:B------:R-:W-:Y:S02]  /*6100*/  FSEL R2, R11, RZ, !P6 ;  /* 0x000000ff0b027208 */ /* 0x000fe40007000000 */
[----:B------:R-:W-:-:S03]  /*6110*/  PLOP3.LUT P6, PT, P6, PT, PT, 0x8, 0x80 ;  /* 0x000000000080781c */ /* 0x000fc600037ce170 */
[----:B------:R-:W-:-:S10]  /*6120*/  FMUL.FTZ R55, R2, R119 ;  /* 0x0000007702377220 */ /* 0x000fd40000410000 */
.L_x_21717:
[----:B------:R-:W0:Y:S01]  /*6130*/  @P0 LDC.64 R14, c[0x0][0x3a0] ;  /* 0x0000e800ff0e0b82 */ /* 0x000e220000000a00 */
[----:B------:R-:W-:Y:S01]  /*6140*/  SEL R10, RZ, 0x10000, !P5 ;  /* 0x00010000ff0a7807 */ /* 0x000fe20006800000 */
[----:B------:R-:W-:Y:S01]  /*6150*/  IMAD.MOV.U32 R12, RZ, RZ, 0x8 ;  /* 0x00000008ff0c7424 */ /* 0x000fe200078e00ff */
[----:B------:R-:W-:Y:S01]  /*6160*/  ISETP.NE.AND P5, PT, R17, RZ, PT ;  /* 0x000000ff1100720c */ /* 0x000fe20003fa5270 */
[C---:B------:R-:W-:Y:S01]  /*6170*/  VIADD R240, R233.reuse, 0x80 ;  /* 0x00000080e9f07836 */ /* 0x040fe20000000000 */
[----:B------:R-:W-:Y:S01]  /*6180*/  SEL R2, RZ, 0x1000000, !P2 ;  /* 0x01000000ff027807 */ /* 0x000fe20005000000 */
[----:B------:R-:W-:Y:S01]  /*6190*/  IMAD.WIDE.U32 R12, R233, R12, UR10 ;  /* 0x0000000ae90c7e25 */ /* 0x000fe2000f8e000c */
[----:B------:R-:W-:Y:S02]  /*61a0*/  SEL R3, RZ, 0x10000, !P1 ;  /* 0x00010000ff037807 */ /* 0x000fe40004800000 */
[----:B------:R-:W-:Y:S02]  /*61b0*/  SEL R8, RZ, 0x100, !P5 ;  /* 0x00000100ff087807 */ /* 0x000fe40006800000 */
[----:B------:R-:W-:-:S02]  /*61c0*/  SEL R9, RZ, 0x1000000, !P6 ;  /* 0x01000000ff097807 */ /* 0x000fc40007000000 */
[----:B------:R-:W-:Y:S01]  /*61d0*/  LOP3.LUT R8, R8, R2, R3, 0xfe, !PT ;  /* 0x0000000208087212 */ /* 0x000fe200078efe03 */
[----:B------:R-:W-:Y:S01]  /*61e0*/  HFMA2 R2, -RZ, RZ, 0, 1.9073486328125e-06 ;  /* 0x00000020ff027431 */ /* 0x000fe200000001ff */
[----:B------:R-:W-:Y:S02]  /*61f0*/  SEL R17, RZ, 0x100, !P4 ;  /* 0x00000100ff117807 */ /* 0x000fe40006000000 */
[----:B------:R-:W-:Y:S02]  /*6200*/  ISETP.NE.AND P6, PT, R16, RZ, PT ;  /* 0x000000ff1000720c */ /* 0x000fe40003fc5270 */
[----:B------:R-:W-:Y:S02]  /*6210*/  LOP3.LUT R17, R17, R9, R10, 0xfe, !PT ;  /* 0x0000000911117212 */ /* 0x000fe400078efe0a */
[----:B------:R-:W-:Y:S02]  /*6220*/  SEL R16, RZ, 0x1, !P3 ;  /* 0x00000001ff107807 */ /* 0x000fe40005800000 */
[----:B------:R-:W-:Y:S01]  /*6230*/  SEL R9, RZ, 0x1, !P6 ;  /* 0x00000001ff097807 */ /* 0x000fe20007000000 */
[----:B------:R-:W-:Y:S01]  /*6240*/  IMAD.WIDE.U32 R2, R233, R2, UR12 ;  /* 0x0000000ce9027e25 */ /* 0x000fe2000f8e0002 */
[----:B------:R-:W-:-:S02]  /*6250*/  LOP3.LUT R17, R17, R16, RZ, 0xfc, !PT ;  /* 0x0000001011117212 */ /* 0x000fc400078efcff */
[----:B------:R-:W-:Y:S01]  /*6260*/  LOP3.LUT R16, R8, R9, RZ, 0xfc, !PT ;  /* 0x0000000908107212 */ /* 0x000fe200078efcff */
[C---:B------:R-:W-:Y:S01]  /*6270*/  IMAD.WIDE.U32 R8, R240.reuse, 0x10, R226 ;  /* 0x00000010f0087825 */ /* 0x040fe200078e00e2 */
[----:B------:R1:W-:Y:S03]  /*6280*/  STG.E.128 desc[UR14][R2.64], R56 ;  /* 0x0000003802007986 */ /* 0x0003e6000c101d0e */
[----:B0-----:R-:W-:Y:S01]  /*6290*/  @P0 IMAD.WIDE.U32 R14, R240, 0x20, R14 ;  /* 0x00000020f00e0825 */ /* 0x001fe200078e000e */
[----:B------:R1:W-:Y:S04]  /*62a0*/  STG.E.128 desc[UR14][R2.64+0x10], R52 ;  /* 0x0000103402007986 */ /* 0x0003e8000c101d0e */
[----:B------:R1:W-:Y:S04]  /*62b0*/  STG.E.64 desc[UR14][R12.64], R16 ;  /* 0x000000100c007986 */ /* 0x0003e8000c101b0e */
[----:B------:R1:W5:Y:S04]  /*62c0*/  @P0 LDG.E.128 R64, desc[UR14][R14.64] ;  /* 0x0000000e0e400981 */ /* 0x000368000c1e1d00 */
[----:B------:R1:W5:Y:S04]  /*62d0*/  @P0 LDG.E.128 R60, desc[UR14][R14.64+0x10] ;  /* 0x0000100e0e3c0981 */ /* 0x000368000c1e1d00 */
[----:B------:R-:W5:Y:S01]  /*62e0*/  LDG.E.128 R8, desc[UR14][R8.64] ;  /* 0x0000000e08087981 */ /* 0x000f62000c1e1d00 */
[----:B------:R-:W-:Y:S05]  /*62f0*/  @!P0 BRA `(.L_x_21742) ;  /* 0x0000002400dc8947 */ /* 0x000fea0003800000 */
[----:B------:R-:W-:Y:S01]  /*6300*/  UISETP.NE.AND UP2, UPT, UR4, 0x1, UPT ;  /* 0x000000010400788c */ /* 0x000fe2000bf45270 */
[----:B-1----:R-:W-:Y:S01]  /*6310*/  MOV R3, R6 ;  /* 0x0000000600037202 */ /* 0x002fe20000000f00 */
        /* <DEDUP_REMOVED lines=14> */
.L_x_21744:
        /* <DEDUP_REMOVED lines=12> */
.L_x_21745:
        /* <DEDUP_REMOVED lines=41> */
[----:B------:R-:W-:Y:S01]  /*6750*/  LOP3.LUT R228, R2, UR38, R13, 0x96, !PT ;  /* 0x0000002602e47c12 */ /* 0x000fe2000f8e960d */
[----:B------:R-:W-:-:S07]  /*6760*/  IMAD.MOV.U32 R2, RZ, RZ, R12 ;  /* 0x000000ffff027224 */ /* 0x000fce00078e000c */
.L_x_21743:
        /* <DEDUP_REMOVED lines=24> */
.L_x_21747:
        /* <DEDUP_REMOVED lines=12> */
.L_x_21748:
        /* <DEDUP_REMOVED lines=43> */
.L_x_21746:
        /* <DEDUP_REMOVED lines=8> */
[----:B------:R-:W-:Y:S02]  /*6ce0*/  IMAD.MOV.U32 R3, RZ, RZ, R6 ;  /* 0x000000ffff037224 */ /* 0x000fe400078e0006 */
[----:B------:R-:W-:Y:S02]  /*6cf0*/  PLOP3.LUT P2, PT, P1, PT, PT, 0x8, 0x80 ;  /* 0x000000000080781c */ /* 0x000fe40000f4e170 */
[----:B------:R-:W-:Y:S02]  /*6d00*/  FSEL R8, R8, RZ, !P1 ;  /* 0x000000ff08087208 */ /* 0x000fe40004800000 */
[----:B------:R-:W-:-:S03]  /*6d10*/  P2R R19, PR, RZ, 0x4 ;  /* 0x00000004ff137803 */ /* 0x000fc60000000000 */
        /* <DEDUP_REMOVED lines=11> */
.L_x_21750:
        /* <DEDUP_REMOVED lines=12> */
.L_x_21751:
        /* <DEDUP_REMOVED lines=43> */
.L_x_21749:
        /* <DEDUP_REMOVED lines=23> */
.L_x_21753:
        /* <DEDUP_REMOVED lines=12> */
.L_x_21754:
        /* <DEDUP_REMOVED lines=43> */
.L_x_21752:
        /* <DEDUP_REMOVED lines=22> */
.L_x_21756:
        /* <DEDUP_REMOVED lines=12> */
.L_x_21757:
        /* <DEDUP_REMOVED lines=43> */
.L_x_21755:
        /* <DEDUP_REMOVED lines=24> */
.L_x_21759:
        /* <DEDUP_REMOVED lines=12> */
.L_x_21760:
        /* <DEDUP_REMOVED lines=43> */
.L_x_21758:
        /* <DEDUP_REMOVED lines=23> */
.L_x_21762:
        /* <DEDUP_REMOVED lines=12> */
.L_x_21763:
        /* <DEDUP_REMOVED lines=43> */
.L_x_21761:
        /* <DEDUP_REMOVED lines=24> */
.L_x_21765:
        /* <DEDUP_REMOVED lines=14> */
.L_x_21766:
        /* <DEDUP_REMOVED lines=43> */
.L_x_21764:
[----:B------:R-:W-:Y:S02]  /*89d0*/  I2FP.F32.U32 R3, R4 ;  /* 0x0000000400037245 */ /* 0x000fe40000201000 */
        /* <DEDUP_REMOVED lines=9> */
.L_x_21742:
        /* <DEDUP_REMOVED lines=16> */
.L_x_21769:
        /* <DEDUP_REMOVED lines=12> */
.L_x_21770:
        /* <DEDUP_REMOVED lines=43> */
.L_x_21768:
[----:B------:R-:W-:Y:S01]  /*8ee0*/  I2FP.F32.U32 R3, R3 ;  /* 0x0000000300037245 */ /* 0x000fe20000201000 */
[C---:B-----5:R-:W-:Y:S01]  /*8ef0*/  IMAD.U32 R4, R8.reuse, 0x10000, RZ ;  /* 0x0001000008047824 */ /* 0x060fe200078e00ff */
        /* <DEDUP_REMOVED lines=21> */
.L_x_21772:
        /* <DEDUP_REMOVED lines=12> */
.L_x_21773:
        /* <DEDUP_REMOVED lines=43> */
.L_x_21771:
        /* <DEDUP_REMOVED lines=22> */
.L_x_21775:
        /* <DEDUP_REMOVED lines=12> */
.L_x_21776:
        /* <DEDUP_REMOVED lines=43> */
.L_x_21774:
        /* <DEDUP_REMOVED lines=22> */
.L_x_21778:
        /* <DEDUP_REMOVED lines=12> */
.L_x_21779:
        /* <DEDUP_REMOVED lines=43> */
.L_x_21777:
        /* <DEDUP_REMOVED lines=21> */
.L_x_21781:
        /* <DEDUP_REMOVED lines=12> */
.L_x_21782:
        /* <DEDUP_REMOVED lines=43> */
.L_x_21780:
        /* <DEDUP_REMOVED lines=9> */
[----:B------:R-:W-:Y:S02]  /*a2b0*/  IMAD.MOV.U32 R12, RZ, RZ, R6 ;  /* 0x000000ffff0c7224 */ /* 0x000fe400078e0006 */
        /* <DEDUP_REMOVED lines=13> */
.L_x_21784:
        /* <DEDUP_REMOVED lines=12> */
.L_x_21785:
        /* <DEDUP_REMOVED lines=43> */
.L_x_21783:
        /* <DEDUP_REMOVED lines=22> */
.L_x_21787:
        /* <DEDUP_REMOVED lines=12> */
.L_x_21788:
        /* <DEDUP_REMOVED lines=43> */
.L_x_21786:
        /* <DEDUP_REMOVED lines=23> */
.L_x_21790:
        /* <DEDUP_REMOVED lines=14> */
.L_x_21791:
        /* <DEDUP_REMOVED lines=43> */
.L_x_21789:
        /* <DEDUP_REMOVED lines=16> */
.L_x_21767:
[----:B------:R-:W0:Y:S01]  /*b1d0*/  @P0 LDC.64 R8, c[0x0][0x3a0] ;  /* 0x0000e800ff080b82 */ /* 0x000e220000000a00 */
[----:B------:R-:W-:Y:S01]  /*b1e0*/  SEL R12, RZ, 0x10000, !P5 ;  /* 0x00010000ff0c7807 */ /* 0x000fe20006800000 */
[----:B------:R-:W-:Y:S01]  /*b1f0*/  HFMA2 R15, -RZ, RZ, 0, 4.76837158203125e-07 ;  /* 0x00000008ff0f7431 */ /* 0x000fe200000001ff */
[----:B------:R-:W-:Y:S01]  /*b200*/  ISETP.NE.AND P5, PT, R19, RZ, PT ;  /* 0x000000ff1300720c */ /* 0x000fe20003fa5270 */
[----:B------:R-:W-:Y:S01]  /*b210*/  IMAD.MOV.U32 R13, RZ, RZ, 0x20 ;  /* 0x00000020ff0d7424 */ /* 0x000fe200078e00ff */
[----:B------:R-:W-:Y:S01]  /*b220*/  SEL R11, RZ, 0x1000000, !P6 ;  /* 0x01000000ff0b7807 */ /* 0x000fe20007000000 */
[----:B------:R-:W-:Y:S01]  /*b230*/  VIADD R235, R233, 0x100 ;  /* 0x00000100e9eb7836 */ /* 0x000fe20000000000 */
[----:B------:R-:W-:Y:S02]  /*b240*/  SEL R19, RZ, 0x100, !P4 ;  /* 0x00000100ff137807 */ /* 0x000fe40006000000 */
[----:B------:R-:W-:Y:S02]  /*b250*/  SEL R10, RZ, 0x1000000, !P2 ;  /* 0x01000000ff0a7807 */ /* 0x000fe40005000000 */
[----:B------:R-:W-:Y:S01]  /*b260*/  SEL R4, RZ, 0x10000, !P1 ;  /* 0x00010000ff047807 */ /* 0x000fe20004800000 */
[----:B------:R-:W-:Y:S01]  /*b270*/  IMAD.WIDE.U32 R14, R240, R15, UR10 ;  /* 0x0000000af00e7e25 */ /* 0x000fe2000f8e000f */
[----:B------:R-:W-:-:S02]  /*b280*/  SEL R3, RZ, 0x100, !P5 ;  /* 0x00000100ff037807 */ /* 0x000fc40006800000 */
[----:B------:R-:W-:Y:S02]  /*b290*/  ISETP.NE.AND P6, PT, R18, RZ, PT ;  /* 0x000000ff1200720c */ /* 0x000fe40003fc5270 */
[----:B------:R-:W-:Y:S01]  /*b2a0*/  LOP3.LUT R19, R19, R11, R12, 0xfe, !PT ;  /* 0x0000000b13137212 */ /* 0x000fe200078efe0c */
[----:B------:R-:W-:Y:S01]  /*b2b0*/  IMAD.WIDE.U32 R12, R240, R13, UR12 ;  /* 0x0000000cf00c7e25 */ /* 0x000fe2000f8e000d */
[----:B------:R-:W-:Y:S02]  /*b2c0*/  LOP3.LUT R3, R3, R10, R4, 0xfe, !PT ;  /* 0x0000000a03037212 */ /* 0x000fe400078efe04 */
[----:B------:R-:W-:Y:S02]  /*b2d0*/  SEL R18, RZ, 0x1, !P3 ;  /* 0x00000001ff127807 */ /* 0x000fe40005800000 */
[----:B------:R-:W-:Y:S01]  /*b2e0*/  SEL R4, RZ, 0x1, !P6 ;  /* 0x00000001ff047807 */ /* 0x000fe20007000000 */
[----:B0-----:R-:W-:Y:S01]  /*b2f0*/  @P0 IMAD.WIDE.U32 R16, R235, 0x20, R8 ;  /* 0x00000020eb100825 */ /* 0x001fe200078e0008 */
[----:B------:R-:W-:Y:S01]  /*b300*/  LOP3.LUT R19, R19, R18, RZ, 0xfc, !PT ;  /* 0x0000001213137212 */ /* 0x000fe200078efcff */
[----:B------:R0:W-:Y:S01]  /*b310*/  STG.E.128 desc[UR14][R12.64], R48 ;  /* 0x000000300c007986 */ /* 0x0001e2000c101d0e */
[----:B------:R-:W-:Y:S01]  /*b320*/  LOP3.LUT R18, R3, R4, RZ, 0xfc, !PT ;  /* 0x0000000403127212 */ /* 0x000fe200078efcff */
[----:B------:R-:W-:-:S02]  /*b330*/  IMAD.WIDE.U32 R8, R235, 0x10, R226 ;  /* 0x00000010eb087825 */ /* 0x000fc400078e00e2 */
[----:B------:R0:W-:Y:S04]  /*b340*/  STG.E.128 desc[UR14][R12.64+0x10], R44 ;  /* 0x0000102c0c007986 */ /* 0x0001e8000c101d0e */
[----:B------:R0:W-:Y:S04]  /*b350*/  STG.E.64 desc[UR14][R14.64], R18 ;  /* 0x000000120e007986 */ /* 0x0001e8000c101b0e */
[----:B------:R0:W5:Y:S04]  /*b360*/  @P0 LDG.E.128 R64, desc[UR14][R16.64] ;  /* 0x0000000e10400981 */ /* 0x000168000c1e1d00 */
[----:B------:R0:W5:Y:S04]  /*b370*/  @P0 LDG.E.128 R60, desc[UR14][R16.64+0x10] ;  /* 0x0000100e103c0981 */ /* 0x000168000c1e1d00 */
[----:B------:R-:W5:Y:S01]  /*b380*/  LDG.E.128 R8, desc[UR14][R8.64] ;  /* 0x0000000e08087981 */ /* 0x000f62000c1e1d00 */
[----:B------:R-:W-:Y:S05]  /*b390*/  @!P0 BRA `(.L_x_21792) ;  /* 0x0000002400d48947 */ /* 0x000fea0003800000 */
[----:B------:R-:W-:Y:S01]  /*b3a0*/  UISETP.NE.AND UP2, UPT, UR4, 0x1, UPT ;  /* 0x000000010400788c */ /* 0x000fe2000bf45270 */
[----:B------:R-:W-:Y:S01]  /*b3b0*/  IMAD.MOV.U32 R3, RZ, RZ, R6 ;  /* 0x000000ffff037224 */ /* 0x000fe200078e0006 */
[----:B0-----:R-:W-:Y:S01]  /*b3c0*/  MOV R12, R2 ;  /* 0x00000002000c7202 */ /* 0x001fe20000000f00 */
        /* <DEDUP_REMOVED lines=13> */
.L_x_21794:
        /* <DEDUP_REMOVED lines=12> */
.L_x_21795:
        /* <DEDUP_REMOVED lines=42> */
.L_x_21793:
        /* <DEDUP_REMOVED lines=24> */
.L_x_21797:
        /* <DEDUP_REMOVED lines=12> */
.L_x_21798:
        /* <DEDUP_REMOVED lines=43> */
.L_x_21796:
        /* <DEDUP_REMOVED lines=23> */
.L_x_21800:
        /* <DEDUP_REMOVED lines=12> */
.L_x_21801:
        /* <DEDUP_REMOVED lines=43> */
.L_x_21799:
        /* <DEDUP_REMOVED lines=23> */
.L_x_21803:
        /* <DEDUP_REMOVED lines=12> */
.L_x_21804:
        /* <DEDUP_REMOVED lines=43> */
.L_x_21802:
        /* <DEDUP_REMOVED lines=22> */
.L_x_21806:
        /* <DEDUP_REMOVED lines=12> */
.L_x_21807:
        /* <DEDUP_REMOVED lines=43> */
.L_x_21805:
        /* <DEDUP_REMOVED lines=24> */
.L_x_21809:
        /* <DEDUP_REMOVED lines=12> */
.L_x_21810:
        /* <DEDUP_REMOVED lines=43> */
.L_x_21808:
        /* <DEDUP_REMOVED lines=23> */
.L_x_21812:
        /* <DEDUP_REMOVED lines=12> */
.L_x_21813:
        /* <DEDUP_REMOVED lines=42> */
.L_x_21811:
        /* <DEDUP_REMOVED lines=24> */
.L_x_21815:
        /* <DEDUP_REMOVED lines=14> */
.L_x_21816:
        /* <DEDUP_REMOVED lines=43> */
.L_x_21814:
        /* <DEDUP_REMOVED lines=10> */
.L_x_21792:
        /* <DEDUP_REMOVED lines=16> */
.L_x_21819:
        /* <DEDUP_REMOVED lines=12> */
.L_x_21820:
        /* <DEDUP_REMOVED lines=43> */
.L_x_21818:
        /* <DEDUP_REMOVED lines=23> */
.L_x_21822:
        /* <DEDUP_REMOVED lines=12> */
.L_x_21823:
        /* <DEDUP_REMOVED lines=43> */
.L_x_21821:
        /* <DEDUP_REMOVED lines=8> */
[----:B------:R-:W-:-:S03]  /*e4c0*/  FMUL.FTZ R2, R8, UR18 ;  /* 0x0000001208027c20 */ /* 0x000fc60008410000 */
        /* <DEDUP_REMOVED lines=13> */
.L_x_21825:
        /* <DEDUP_REMOVED lines=12> */
.L_x_21826:
        /* <DEDUP_REMOVED lines=43> */
.L_x_21824:
        /* <DEDUP_REMOVED lines=22> */
.L_x_21828:
        /* <DEDUP_REMOVED lines=12> */
.L_x_21829:
        /* <DEDUP_REMOVED lines=43> */
.L_x_21827:
        /* <DEDUP_REMOVED lines=21> */
.L_x_21831:
        /* <DEDUP_REMOVED lines=12> */
.L_x_21832:
        /* <DEDUP_REMOVED lines=43> */
.L_x_21830:
        /* <DEDUP_REMOVED lines=23> */
.L_x_21834:
        /* <DEDUP_REMOVED lines=12> */
.L_x_21835:
        /* <DEDUP_REMOVED lines=42> */
.L_x_21833:
        /* <DEDUP_REMOVED lines=22> */
.L_x_21837:
        /* <DEDUP_REMOVED lines=12> */
.L_x_21838:
        /* <DEDUP_REMOVED lines=42> */
.L_x_21836:
        /* <DEDUP_REMOVED lines=23> */
.L_x_21840:
        /* <DEDUP_REMOVED lines=14> */
.L_x_21841:
        /* <DEDUP_REMOVED lines=42> */
.L_x_21839:
        /* <DEDUP_REMOVED lines=16> */
.L_x_21817:
[----:B------:R-:W0:Y:S01]  /*10220*/  @P0 LDC.64 R2, c[0x0][0x3a0] ;  /* 0x0000e800ff020b82 */ /* 0x000e220000000a00 */
[----:B------:R-:W-:Y:S01]  /*10230*/  SEL R10, RZ, 0x10000, !P5 ;  /* 0x00010000ff0a7807 */ /* 0x000fe20006800000 */
[----:B------:R-:W-:Y:S01]  /*10240*/  HFMA2 R16, -RZ, RZ, 0, 4.76837158203125e-07 ;  /* 0x00000008ff107431 */ /* 0x000fe200000001ff */
[----:B------:R-:W-:Y:S01]  /*10250*/  ISETP.NE.AND P5, PT, R21, RZ, PT ;  /* 0x000000ff1500720c */ /* 0x000fe20003fa5270 */
[----:B------:R-:W-:Y:S01]  /*10260*/  IMAD.MOV.U32 R14, RZ, RZ, 0x20 ;  /* 0x00000020ff0e7424 */ /* 0x000fe200078e00ff */
[----:B------:R-:W-:Y:S02]  /*10270*/  SEL R11, RZ, 0x1000000, !P6 ;  /* 0x01000000ff0b7807 */ /* 0x000fe40007000000 */
[----:B------:R-:W-:Y:S01]  /*10280*/  SEL R19, RZ, 0x100, !P4 ;  /* 0x00000100ff137807 */ /* 0x000fe20006000000 */
[C---:B------:R-:W-:Y:S01]  /*10290*/  IMAD.WIDE.U32 R14, R235.reuse, R14, UR12 ;  /* 0x0000000ceb0e7e25 */ /* 0x040fe2000f8e000e */
[----:B------:R-:W-:Y:S02]  /*102a0*/  SEL R4, RZ, 0x1000000, !P2 ;  /* 0x01000000ff047807 */ /* 0x000fe40005000000 */
[----:B------:R-:W-:Y:S01]  /*102b0*/  SEL R9, RZ, 0x10000, !P1 ;  /* 0x00010000ff097807 */ /* 0x000fe20004800000 */
[----:B------:R-:W-:Y:S01]  /*102c0*/  IMAD.WIDE.U32 R16, R235, R16, UR10 ;  /* 0x0000000aeb107e25 */ /* 0x000fe2000f8e0010 */
[----:B------:R-:W-:Y:S01]  /*102d0*/  SEL R8, RZ, 0x100, !P5 ;  /* 0x00000100ff087807 */ /* 0x000fe20006800000 */
[----:B------:R1:W-:Y:S01]  /*102e0*/  STG.E.128 desc[UR14][R14.64], R40 ;  /* 0x000000280e007986 */ /* 0x0003e2000c101d0e */
[----:B------:R-:W-:-:S02]  /*102f0*/  ISETP.NE.AND P6, PT, R20, RZ, PT ;  /* 0x000000ff1400720c */ /* 0x000fc40003fc5270 */
[----:B------:R-:W-:Y:S01]  /*10300*/  LOP3.LUT R19, R19, R11, R10, 0xfe, !PT ;  /* 0x0000000b13137212 */ /* 0x000fe200078efe0a */
[----:B------:R1:W-:Y:S01]  /*10310*/  STG.E.128 desc[UR14][R14.64+0x10], R36 ;  /* 0x000010240e007986 */ /* 0x0003e2000c101d0e */
[----:B------:R-:W-:Y:S01]  /*10320*/  LOP3.LUT R8, R8, R4, R9, 0xfe, !PT ;  /* 0x0000000408087212 */ /* 0x000fe200078efe09 */
[----:B------:R-:W-:Y:S01]  /*10330*/  VIADD R4, R233, 0x180 ;  /* 0x00000180e9047836 */ /* 0x000fe20000000000 */
        /* <DEDUP_REMOVED lines=27> */
.L_x_21844:
        /* <DEDUP_REMOVED lines=12> */
.L_x_21845:
        /* <DEDUP_REMOVED lines=41> */
[----:B------:R-:W-:Y:S01]  /*10840*/  LOP3.LUT R228, R2, UR38, R15, 0x96, !PT ;  /* 0x0000002602e47c12 */ /* 0x000fe2000f8e960f */
[----:B------:R-:W-:-:S07]  /*10850*/  IMAD.MOV.U32 R2, RZ, RZ, R14 ;  /* 0x000000ffff027224 */ /* 0x000fce00078e000e */
.L_x_21843:
        /* <DEDUP_REMOVED lines=11> */
[----:B------:R-:W-:Y:S01]  /*10910*/  IMAD.MOV.U32 R12, RZ, RZ, R6 ;  /* 0x000000ffff0c7224 */ /* 0x000fe200078e0006 */
        /* <DEDUP_REMOVED lines=12> */
.L_x_21847:
        /* <DEDUP_REMOVED lines=12> */
.L_x_21848:
        /* <DEDUP_REMOVED lines=42> */
.L_x_21846:
        /* <DEDUP_REMOVED lines=23> */
.L_x_21850:
        /* <DEDUP_REMOVED lines=12> */
.L_x_21851:
        /* <DEDUP_REMOVED lines=42> */
.L_x_21849:
        /* <DEDUP_REMOVED lines=23> */
.L_x_21853:
        /* <DEDUP_REMOVED lines=12> */
.L_x_21854:
        /* <DEDUP_REMOVED lines=42> */
.L_x_21852:
[----:B------:R-:W-:Y:S01]  /*116e0*/  I2FP.F32.U32 R13, R12 ;  /* 0x0000000c000d7245 */ /* 0x000fe20000201000 */
[----:B------:R-:W-:Y:S01]  /*116f0*/  UISETP.NE.AND UP2, UPT, UR4, 0x1, UPT ;  /* 0x000000010400788c */ /* 0x000fe2000bf45270 */
[----:B------:R-:W-:Y:S01]  /*11700*/  SHF.L.U32 R9, R9, 0x10, RZ ;  /* 0x0000001009097819 */ /* 0x000fe200000006ff */
[----:B------:R-:W-:Y:S02]  /*11710*/  UMOV UR5, 0x2 ;  /* 0x0000000200057882 */ /* 0x000fe40000000000 */
        /* <DEDUP_REMOVED lines=18> */
.L_x_21856:
        /* <DEDUP_REMOVED lines=12> */
.L_x_21857:
        /* <DEDUP_REMOVED lines=42> */
.L_x_21855:
        /* <DEDUP_REMOVED lines=24> */
.L_x_21859:
        /* <DEDUP_REMOVED lines=12> */
.L_x_21860:
        /* <DEDUP_REMOVED lines=43> */
.L_x_21858:
        /* <DEDUP_REMOVED lines=23> */
.L_x_21862:
        /* <DEDUP_REMOVED lines=12> */
.L_x_21863:
        /* <DEDUP_REMOVED lines=43> */
.L_x_21861:
        /* <DEDUP_REMOVED lines=8> */
[----:B------:R-:W-:Y:S02]  /*125f0*/  PRMT R9, R11, 0x7632, R9 ;  /* 0x000076320b097816 */ /* 0x000fe40000000009 */
        /* <DEDUP_REMOVED lines=15> */
.L_x_21865:
        /* <DEDUP_REMOVED lines=14> */
.L_x_21866:
        /* <DEDUP_REMOVED lines=43> */
.L_x_21864:
        /* <DEDUP_REMOVED lines=10> */
.L_x_21842:
        /* <DEDUP_REMOVED lines=16> */
.L_x_21869:
        /* <DEDUP_REMOVED lines=12> */
.L_x_21870:
        /* <DEDUP_REMOVED lines=43> */
.L_x_21868:
        /* <DEDUP_REMOVED lines=23> */
.L_x_21872:
        /* <DEDUP_REMOVED lines=12> */
.L_x_21873:
        /* <DEDUP_REMOVED lines=42> */
.L_x_21871:
        /* <DEDUP_REMOVED lines=22> */
.L_x_21875:
        /* <DEDUP_REMOVED lines=12> */
.L_x_21876:
        /* <DEDUP_REMOVED lines=42> */
.L_x_21874:
        /* <DEDUP_REMOVED lines=8> */
[----:B------:R-:W-:Y:S02]  /*139a0*/  FSETP.GTU.FTZ.AND P2, PT, R13, UR19, PT ;  /* 0x000000130d007c0b */ /* 0x000fe4000bf5c000 */
        /* <DEDUP_REMOVED lines=13> */
.L_x_21878:
        /* <DEDUP_REMOVED lines=12> */
.L_x_21879:
        /* <DEDUP_REMOVED lines=43> */
.L_x_21877:
        /* <DEDUP_REMOVED lines=21> */
.L_x_21881:
        /* <DEDUP_REMOVED lines=12> */
.L_x_21882:
        /* <DEDUP_REMOVED lines=43> */
.L_x_21880:
        /* <DEDUP_REMOVED lines=23> */
.L_x_21884:
        /* <DEDUP_REMOVED lines=12> */
.L_x_21885:
        /* <DEDUP_REMOVED lines=42> */
.L_x_21883:
        /* <DEDUP_REMOVED lines=22> */
.L_x_21887:
        /* <DEDUP_REMOVED lines=12> */
.L_x_21888:
        /* <DEDUP_REMOVED lines=42> */
.L_x_21886:
        /* <DEDUP_REMOVED lines=23> */
.L_x_21890:
        /* <DEDUP_REMOVED lines=14> */
.L_x_21891:
        /* <DEDUP_REMOVED lines=42> */
.L_x_21889:
        /* <DEDUP_REMOVED lines=10> */
[----:B------:R-:W-:Y:S01]  /*151d0*/  FSETP.GTU.FTZ.AND P6, PT, R9, UR19, PT ;  /* 0x0000001309007c0b */ /* 0x000fe2000bfdc000 */
[----:B------:R-:W-:Y:S01]  /*151e0*/  FMUL.FTZ R11, R11, UR18 ;  /* 0x000000120b0b7c20 */ /* 0x000fe20008410000 */
[----:B------:R-:W-:-:S04]  /*151f0*/  FMUL.FTZ R30, R30, R94 ;  /* 0x0000005e1e1e7220 */ /* 0x000fc80000410000 */
[----:B------:R-:W-:Y:S02]  /*15200*/  FSEL R10, R11, RZ, !P6 ;  /* 0x000000ff0b0a7208 */ /* 0x000fe40007000000 */
[----:B------:R-:W-:-:S03]  /*15210*/  PLOP3.LUT P6, PT, P6, PT, PT, 0x8, 0x80 ;  /* 0x000000000080781c */ /* 0x000fc600037ce170 */
[----:B------:R-:W-:-:S10]  /*15220*/  FMUL.FTZ R31, R10, R95 ;  /* 0x0000005f0a1f7220 */ /* 0x000fd40000410000 */
.L_x_21867:
[----:B------:R-:W0:Y:S01]  /*15230*/  @P0 LDC.64 R18, c[0x0][0x3a0] ;  /* 0x0000e800ff120b82 */ /* 0x000e220000000a00 */
[----:B------:R-:W-:Y:S01]  /*15240*/  SEL R10, RZ, 0x10000, !P5 ;  /* 0x00010000ff0a7807 */ /* 0x000fe20006800000 */
[----:B------:R-:W-:Y:S01]  /*15250*/  IMAD.MOV.U32 R13, RZ, RZ, 0x20 ;  /* 0x00000020ff0d7424 */ /* 0x000fe200078e00ff */
[----:B------:R-:W-:Y:S01]  /*15260*/  ISETP.NE.AND P5, PT, R8, RZ, PT ;  /* 0x000000ff0800720c */ /* 0x000fe20003fa5270 */
[----:B------:R-:W-:Y:S01]  /*15270*/  IMAD.MOV.U32 R17, RZ, RZ, 0x8 ;  /* 0x00000008ff117424 */ /* 0x000fe200078e00ff */
[----:B------:R-:W-:Y:S01]  /*15280*/  SEL R11, RZ, 0x1000000, !P6 ;  /* 0x01000000ff0b7807 */ /* 0x000fe20007000000 */
[C---:B------:R-:W-:Y:S01]  /*15290*/  IMAD.WIDE.U32 R12, R4.reuse, R13, UR12 ;  /* 0x0000000c040c7e25 */ /* 0x040fe2000f8e000d */
[----:B------:R-:W-:Y:S02]  /*152a0*/  ISETP.NE.AND P6, PT, R3, RZ, PT ;  /* 0x000000ff0300720c */ /* 0x000fe40003fc5270 */
[----:B------:R-:W-:Y:S01]  /*152b0*/  SEL R15, RZ, 0x100, !P4 ;  /* 0x00000100ff0f7807 */ /* 0x000fe20006000000 */
[----:B------:R-:W-:Y:S01]  /*152c0*/  IMAD.WIDE.U32 R16, R4, R17, UR10 ;  /* 0x0000000a04107e25 */ /* 0x000fe2000f8e0011 */
[----:B------:R-:W-:Y:S01]  /*152d0*/  SEL R9, RZ, 0x1000000, !P2 ;  /* 0x01000000ff097807 */ /* 0x000fe20005000000 */
[----:B------:R1:W-:Y:S01]  /*152e0*/  STG.E.128 desc[UR14][R12.64], R32 ;  /* 0x000000200c007986 */ /* 0x0003e2000c101d0e */
[----:B------:R-:W-:-:S02]  /*152f0*/  SEL R3, RZ, 0x10000, !P1 ;  /* 0x00010000ff037807 */ /* 0x000fc40004800000 */
[----:B------:R-:W-:Y:S01]  /*15300*/  SEL R8, RZ, 0x100, !P5 ;  /* 0x00000100ff087807 */ /* 0x000fe20006800000 */
[----:B------:R1:W-:Y:S01]  /*15310*/  STG.E.128 desc[UR14][R12.64+0x10], R28 ;  /* 0x0000101c0c007986 */ /* 0x0003e2000c101d0e */
[----:B------:R-:W-:Y:S02]  /*15320*/  LOP3.LUT R15, R15, R11, R10, 0xfe, !PT ;  /* 0x0000000b0f0f7212 */ /* 0x000fe400078efe0a */
[----:B------:R-:W-:Y:S02]  /*15330*/  LOP3.LUT R8, R8, R9, R3, 0xfe, !PT ;  /* 0x0000000908087212 */ /* 0x000fe400078efe03 */
[----:B------:R-:W-:Y:S02]  /*15340*/  SEL R14, RZ, 0x1, !P3 ;  /* 0x00000001ff0e7807 */ /* 0x000fe40005800000 */
[----:B------:R-:W-:Y:S02]  /*15350*/  SEL R9, RZ, 0x1, !P6 ;  /* 0x00000001ff097807 */ /* 0x000fe40007000000 */
[----:B------:R-:W-:-:S02]  /*15360*/  IADD3 R3, PT, PT, R233, 0x200, RZ ;  /* 0x00000200e9037810 */ /* 0x000fc40007ffe0ff */
[----:B------:R-:W-:Y:S02]  /*15370*/  LOP3.LUT R15, R15, R14, RZ, 0xfc, !PT ;  /* 0x0000000e0f0f7212 */ /* 0x000fe400078efcff */
[----:B------:R-:W-:Y:S01]  /*15380*/  LOP3.LUT R14, R8, R9, RZ, 0xfc, !PT ;  /* 0x00000009080e7212 */ /* 0x000fe200078efcff */
[----:B------:R-:W-:-:S04]  /*15390*/  IMAD.WIDE.U32 R8, R3, 0x10, R226 ;  /* 0x0000001003087825 */ /* 0x000fc800078e00e2 */
[----:B0-----:R-:W-:Y:S01]  /*153a0*/  @P0 IMAD.WIDE.U32 R18, R3, 0x20, R18 ;  /* 0x0000002003120825 */ /* 0x001fe200078e0012 */
[----:B------:R1:W-:Y:S04]  /*153b0*/  STG.E.64 desc[UR14][R16.64], R14 ;  /* 0x0000000e10007986 */ /* 0x0003e8000c101b0e */
[----:B------:R1:W5:Y:S04]  /*153c0*/  @P0 LDG.E.128 R64, desc[UR14][R18.64] ;  /* 0x0000000e12400981 */ /* 0x000368000c1e1d00 */
[----:B------:R1:W5:Y:S04]  /*153d0*/  @P0 LDG.E.128 R60, desc[UR14][R18.64+0x10] ;  /* 0x0000100e123c0981 */ /* 0x000368000c1e1d00 */
[----:B------:R-:W5:Y:S01]  /*153e0*/  LDG.E.128 R8, desc[UR14][R8.64] ;  /* 0x0000000e08087981 */ /* 0x000f62000c1e1d00 */
[----:B------:R-:W-:Y:S05]  /*153f0*/  @!P0 BRA `(.L_x_21892) ;  /* 0x0000002400bc8947 */ /* 0x000fea0003800000 */
        /* <DEDUP_REMOVED lines=16> */
.L_x_21894:
        /* <DEDUP_REMOVED lines=12> */
.L_x_21895:
        /* <DEDUP_REMOVED lines=41> */
[----:B------:R-:W-:-:S07]  /*15850*/  IMAD.MOV.U32 R12, RZ, RZ, R14 ;  /* 0x000000ffff0c7224 */ /* 0x000fce00078e000e */
.L_x_21893:
[----:B------:R-:W-:Y:S01]  /*15860*/  I2FP.F32.U32 R13, R13 ;  /* 0x0000000d000d7245 */ /* 0x000fe20000201000 */
[C---:B-----5:R-:W-:Y:S01]  /*15870*/  IMAD.U32 R2, R8.reuse, 0x10000, RZ ;  /* 0x0001000008027824 */ /* 0x060fe200078e00ff */
        /* <DEDUP_REMOVED lines=22> */
.L_x_21897:
        /* <DEDUP_REMOVED lines=12> */
.L_x_21898:
        /* <DEDUP_REMOVED lines=42> */
.L_x_21896:
        /* <DEDUP_REMOVED lines=23> */
.L_x_21900:
        /* <DEDUP_REMOVED lines=12> */
.L_x_21901:
        /* <DEDUP_REMOVED lines=42> */
.L_x_21899:
        /* <DEDUP_REMOVED lines=9> */
[----:B------:R-:W-:-:S03]  /*162a0*/  FMUL.FTZ R14, R14, UR18 ;  /* 0x000000120e0e7c20 */ /* 0x000fc60008410000 */
[----:B------:R-:W-:Y:S02]  /*162b0*/  PLOP3.LUT P1, PT, P2, PT, PT, 0x8, 0x80 ;  /* 0x000000000080781c */ /* 0x000fe4000172e170 */
[----:B------:R-:W-:-:S05]  /*162c0*/  FSEL R13, R14, RZ, !P2 ;  /* 0x000000ff0e0d7208 */ /* 0x000fca0005000000 */
        /* <DEDUP_REMOVED lines=11> */
.L_x_21903:
        /* <DEDUP_REMOVED lines=12> */
.L_x_21904:
        /* <DEDUP_REMOVED lines=40> */
[----:B------:R-:W-:Y:S01]  /*166c0*/  IMAD.MOV.U32 R15, RZ, RZ, R12 ;  /* 0x000000ffff0f7224 */ /* 0x000fe200078e000c */
[----:B------:R-:W-:-:S07]  /*166d0*/  MOV R12, R14 ;  /* 0x0000000e000c7202 */ /* 0x000fce0000000f00 */
.L_x_21902:
        /* <DEDUP_REMOVED lines=22> */
.L_x_21906:
        /* <DEDUP_REMOVED lines=12> */
.L_x_21907:
        /* <DEDUP_REMOVED lines=41> */
[----:B------:R-:W-:-:S07]  /*16b90*/  LOP3.LUT R228, R16, UR38, R15, 0x96, !PT ;  /* 0x0000002610e47c12 */ /* 0x000fce000f8e960f */
.L_x_21905:
        /* <DEDUP_REMOVED lines=24> */
.L_x_21909:
        /* <DEDUP_REMOVED lines=12> */
.L_x_21910:
        /* <DEDUP_REMOVED lines=42> */
.L_x_21908:
        /* <DEDUP_REMOVED lines=23> */
.L_x_21912:
        /* <DEDUP_REMOVED lines=12> */
.L_x_21913:
        /* <DEDUP_REMOVED lines=41> */
[----:B------:R-:W-:-:S07]  /*17540*/  MOV R12, R14 ;  /* 0x0000000e000c7202 */ /* 0x000fce0000000f00 */
.L_x_21911:
        /* <DEDUP_REMOVED lines=8> */
[----:B------:R-:W-:Y:S01]  /*175d0*/  PRMT R9, R11, 0x7632, R9 ;  /* 0x000076320b097816 */ /* 0x000fe20000000009 */
[----:B------:R-:W-:Y:S01]  /*175e0*/  IMAD.MOV.U32 R11, RZ, RZ, R6 ;  /* 0x000000ffff0b7224 */ /* 0x000fe200078e0006 */
        /* <DEDUP_REMOVED lines=14> */
.L_x_21915:
        /* <DEDUP_REMOVED lines=14> */
.L_x_21916:
        /* <DEDUP_REMOVED lines=41> */
[----:B------:R-:W-:-:S07]  /*17a40*/  IMAD.MOV.U32 R12, RZ, RZ, R10 ;  /* 0x000000ffff0c7224 */ /* 0x000fce00078e000a */
.L_x_21914:
        /* <DEDUP_REMOVED lines=10> */
.L_x_21892:
        /* <DEDUP_REMOVED lines=16> */
.L_x_21919:
        /* <DEDUP_REMOVED lines=12> */
.L_x_21920:
        /* <DEDUP_REMOVED lines=43> */
.L_x_21918:
        /* <DEDUP_REMOVED lines=23> */
.L_x_21922:
        /* <DEDUP_REMOVED lines=12> */
.L_x_21923:
        /* <DEDUP_REMOVED lines=42> */
.L_x_21921:
        /* <DEDUP_REMOVED lines=22> */
.L_x_21925:
        /* <DEDUP_REMOVED lines=12> */
.L_x_21926:
        /* <DEDUP_REMOVED lines=42> */
.L_x_21924:
        /* <DEDUP_REMOVED lines=22> */
.L_x_21928:
        /* <DEDUP_REMOVED lines=12> */
.L_x_21929:
        /* <DEDUP_REMOVED lines=42> */
.L_x_21927:
        /* <DEDUP_REMOVED lines=21> */
.L_x_21931:
        /* <DEDUP_REMOVED lines=12> */
.L_x_21932:
        /* <DEDUP_REMOVED lines=42> */
.L_x_21930:
        /* <DEDUP_REMOVED lines=23> */
.L_x_21934:
        /* <DEDUP_REMOVED lines=12> */
.L_x_21935:
        /* <DEDUP_REMOVED lines=42> */
.L_x_21933:
        /* <DEDUP_REMOVED lines=22> */
.L_x_21937:
        /* <DEDUP_REMOVED lines=12> */
.L_x_21938:
        /* <DEDUP_REMOVED lines=42> */
.L_x_21936:
        /* <DEDUP_REMOVED lines=23> */
.L_x_21940:
        /* <DEDUP_REMOVED lines=14> */
.L_x_21941:
        /* <DEDUP_REMOVED lines=42> */
.L_x_21939:
        /* <DEDUP_REMOVED lines=16> */
.L_x_21917:
[----:B------:R-:W-:Y:S01]  /*1a1e0*/  SEL R10, RZ, 0x1000000, !P6 ;  /* 0x01000000ff0a7807 */ /* 0x000fe20007000000 */
[----:B------:R-:W-:Y:S01]  /*1a1f0*/  IMAD.MOV.U32 R14, RZ, RZ, 0x8 ;  /* 0x00000008ff0e7424 */ /* 0x000fe200078e00ff */
[----:B------:R-:W-:Y:S02]  /*1a200*/  ISETP.NE.AND P6, PT, R2, RZ, PT ;  /* 0x000000ff0200720c */ /* 0x000fe40003fc5270 */
[----:B------:R-:W-:Y:S01]  /*1a210*/  SEL R2, RZ, 0x10000, !P5 ;  /* 0x00010000ff027807 */ /* 0x000fe20006800000 */
[----:B------:R-:W-:Y:S01]  /*1a220*/  IMAD.WIDE.U32 R14, R3, R14, UR10 ;  /* 0x0000000a030e7e25 */ /* 0x000fe2000f8e000e */
[----:B------:R-:W-:-:S03]  /*1a230*/  ISETP.NE.AND P5, PT, R8, RZ, PT ;  /* 0x000000ff0800720c */ /* 0x000fc60003fa5270 */
[----:B------:R-:W-:Y:S01]  /*1a240*/  HFMA2 R8, -RZ, RZ, 0, 1.9073486328125e-06 ;  /* 0x00000020ff087431 */ /* 0x000fe200000001ff */
[----:B------:R-:W-:Y:S02]  /*1a250*/  SEL R13, RZ, 0x100, !P4 ;  /* 0x00000100ff0d7807 */ /* 0x000fe40006000000 */
[----:B------:R-:W-:Y:S02]  /*1a260*/  SEL R11, RZ, 0x10000, !P1 ;  /* 0x00010000ff0b7807 */ /* 0x000fe40004800000 */
[----:B------:R-:W-:Y:S02]  /*1a270*/  LOP3.LUT R13, R13, R10, R2, 0xfe, !PT ;  /* 0x0000000a0d0d7212 */ /* 0x000fe400078efe02 */
[----:B------:R-:W-:Y:S02]  /*1a280*/  SEL R10, RZ, 0x1000000, !P2 ;  /* 0x01000000ff0a7807 */ /* 0x000fe40005000000 */
[----:B------:R-:W-:Y:S01]  /*1a290*/  SEL R2, RZ, 0x100, !P5 ;  /* 0x00000100ff027807 */ /* 0x000fe20006800000 */
[----:B------:R-:W-:-:S03]  /*1a2a0*/  IMAD.WIDE.U32 R8, R3, R8, UR12 ;  /* 0x0000000c03087e25 */ /* 0x000fc6000f8e0008 */
[----:B------:R-:W-:Y:S02]  /*1a2b0*/  LOP3.LUT R2, R2, R10, R11, 0xfe, !PT ;  /* 0x0000000a02027212 */ /* 0x000fe400078efe0b */
[----:B------:R-:W-:Y:S01]  /*1a2c0*/  STG.E.128 desc[UR14][R8.64], R24 ;  /* 0x0000001808007986 */ /* 0x000fe2000c101d0e */
[----:B------:R-:W-:-:S03]  /*1a2d0*/  SEL R10, RZ, 0x1, !P3 ;  /* 0x00000001ff0a7807 */ /* 0x000fc60005800000 */
[----:B------:R0:W-:Y:S01]  /*1a2e0*/  STG.E.128 desc[UR14][R8.64+0x10], R20 ;  /* 0x0000101408007986 */ /* 0x0001e2000c101d0e */
[----:B------:R-:W-:Y:S02]  /*1a2f0*/  LOP3.LUT R11, R13, R10, RZ, 0xfc, !PT ;  /* 0x0000000a0d0b7212 */ /* 0x000fe400078efcff */
[----:B------:R-:W-:-:S04]  /*1a300*/  SEL R13, RZ, 0x1, !P6 ;  /* 0x00000001ff0d7807 */ /* 0x000fc80007000000 */
[----:B------:R-:W-:Y:S02]  /*1a310*/  LOP3.LUT R10, R2, R13, RZ, 0xfc, !PT ;  /* 0x0000000d020a7212 */ /* 0x000fe400078efcff */
[----:B------:R-:W-:-:S03]  /*1a320*/  IADD3 R2, PT, PT, R233, 0x280, RZ ;  /* 0x00000280e9027810 */ /* 0x000fc60007ffe0ff */
[----:B------:R1:W-:Y:S01]  /*1a330*/  STG.E.64 desc[UR14][R14.64], R10 ;  /* 0x0000000a0e007986 */ /* 0x0003e2000c101b0e */
[----:B0-----:R-:W0:Y:S02]  /*1a340*/  @P0 LDC.64 R8, c[0x0][0x3a0] ;  /* 0x0000e800ff080b82 */ /* 0x001e240000000a00 */
[----:B0-----:R-:W-:-:S05]  /*1a350*/  @P0 IMAD.WIDE.U32 R8, R2, 0x20, R8 ;  /* 0x0000002002080825 */ /* 0x001fca00078e0008 */
[----:B------:R-:W5:Y:S04]  /*1a360*/  @P0 LDG.E.128 R64, desc[UR14][R8.64] ;  /* 0x0000000e08400981 */ /* 0x000f68000c1e1d00 */
[----:B------:R0:W5:Y:S02]  /*1a370*/  @P0 LDG.E.128 R60, desc[UR14][R8.64+0x10] ;  /* 0x0000100e083c0981 */ /* 0x000164000c1e1d00 */
[----:B0-----:R-:W-:-:S06]  /*1a380*/  IMAD.WIDE.U32 R8, R2, 0x10, R226 ;  /* 0x0000001002087825 */ /* 0x001fcc00078e00e2 */
[----:B-1----:R-:W5:Y:S01]  /*1a390*/  LDG.E.128 R8, desc[UR14][R8.64] ;  /* 0x0000000e08087981 */ /* 0x002f62000c1e1d00 */
[----:B------:R-:W-:Y:S05]  /*1a3a0*/  @!P0 BRA `(.L_x_21942) ;  /* 0x0000002400c48947 */ /* 0x000fea0003800000 */
        /* <DEDUP_REMOVED lines=16> */
.L_x_21944:
        /* <DEDUP_REMOVED lines=12> */
.L_x_21945:
        /* <DEDUP_REMOVED lines=42> */
.L_x_21943:
[----:B------:R-:W-:Y:S01]  /*1a810*/  I2FP.F32.U32 R13, R13 ;  /* 0x0000000d000d7245 */ /* 0x000fe20000201000 */
[----:B------:R-:W-:Y:S01]  /*1a820*/  UISETP.NE.AND UP2, UPT, UR5, 0x1, UPT ;  /* 0x000000010500788c */ /* 0x000fe2000bf45270 */
[----:B-----5:R-:W-:Y:S01]  /*1a830*/  SHF.L.U32 R12, R8, 0x10, RZ ;  /* 0x00000010080c7819 */ /* 0x020fe200000006ff */
        /* <DEDUP_REMOVED lines=22> */
.L_x_21947:
        /* <DEDUP_REMOVED lines=12> */
.L_x_21948:
        /* <DEDUP_REMOVED lines=42> */
.L_x_21946:
[----:B------:R-:W-:Y:S01]  /*1ad00*/  I2FP.F32.U32 R13, R13 ;  /* 0x0000000d000d7245 */ /* 0x000fe20000201000 */
[----:B------:R-:W-:Y:S01]  /*1ad10*/  IMAD.U32 R8, R8, 0x10000, RZ ;  /* 0x0001000008087824 */ /* 0x000fe200078e00ff */
[----:B------:R-:W-:Y:S01]  /*1ad20*/  UISETP.NE.AND UP2, UPT, UR4, 0x1, UPT ;  /* 0x000000010400788c */ /* 0x000fe2000bf45270 */
[----:B------:R-:W-:Y:S01]  /*1ad30*/  LOP3.LUT R0, R0, 0xfffffffd, RZ, 0xc0, !PT ;  /* 0xfffffffd00007812 */ /* 0x000fe200078ec0ff */
        /* <DEDUP_REMOVED lines=20> */
.L_x_21950:
        /* <DEDUP_REMOVED lines=12> */
.L_x_21951:
        /* <DEDUP_REMOVED lines=42> */
.L_x_21949:
        /* <DEDUP_REMOVED lines=23> */
.L_x_21953:
        /* <DEDUP_REMOVED lines=12> */
.L_x_21954:
        /* <DEDUP_REMOVED lines=42> */
.L_x_21952:
        /* <DEDUP_REMOVED lines=22> */
.L_x_21956:
        /* <DEDUP_REMOVED lines=12> */
.L_x_21957:
        /* <DEDUP_REMOVED lines=42> */
.L_x_21955:
        /* <DEDUP_REMOVED lines=24> */
.L_x_21959:
        /* <DEDUP_REMOVED lines=12> */
.L_x_21960:
        /* <DEDUP_REMOVED lines=42> */
.L_x_21958:
        /* <DEDUP_REMOVED lines=23> */
.L_x_21962:
        /* <DEDUP_REMOVED lines=12> */
.L_x_21963:
        /* <DEDUP_REMOVED lines=42> */
.L_x_21961:
        /* <DEDUP_REMOVED lines=24> */
.L_x_21965:
        /* <DEDUP_REMOVED lines=14> */
.L_x_21966:
        /* <DEDUP_REMOVED lines=42> */
.L_x_21964:
        /* <DEDUP_REMOVED lines=10> */
.L_x_21942:
        /* <DEDUP_REMOVED lines=16> */
.L_x_21969:
        /* <DEDUP_REMOVED lines=12> */
.L_x_21970:
        /* <DEDUP_REMOVED lines=42> */
.L_x_21968:
        /* <DEDUP_REMOVED lines=8> */
[----:B------:R-:W-:Y:S01]  /*1cfa0*/  FSETP.GTU.FTZ.AND P1, PT, R13, UR19, PT ;  /* 0x000000130d007c0b */ /* 0x000fe2000bf3c000 */
[----:B------:R-:W-:Y:S01]  /*1cfb0*/  FMUL.FTZ R12, R12, UR18 ;  /* 0x000000120c0c7c20 */ /* 0x000fe20008410000 */
[----:B------:R-:W-:Y:S02]  /*1cfc0*/  MOV R13, R6 ;  /* 0x00000006000d7202 */ /* 0x000fe40000000f00 */
[----:B------:R-:W-:Y:S02]  /*1cfd0*/  PLOP3.LUT P2, PT, P1, PT, PT, 0x8, 0x80 ;  /* 0x000000000080781c */ /* 0x000fe40000f4e170 */
[----:B------:R-:W-:-:S11]  /*1cfe0*/  FSEL R15, R12, RZ, !P1 ;  /* 0x000000ff0c0f7208 */ /* 0x000fd60004800000 */
        /* <DEDUP_REMOVED lines=11> */
.L_x_21972:
        /* <DEDUP_REMOVED lines=12> */
.L_x_21973:
        /* <DEDUP_REMOVED lines=42> */
.L_x_21971:
[----:B------:R-:W-:Y:S01]  /*1d400*/  I2FP.F32.U32 R13, R13 ;  /* 0x0000000d000d7245 */ /* 0x000fe20000201000 */
[----:B------:R-:W-:Y:S01]  /*1d410*/  UISETP.NE.AND UP2, UPT, UR4, 0x1, UPT ;  /* 0x000000010400788c */ /* 0x000fe2000bf45270 */
[----:B------:R-:W-:Y:S01]  /*1d420*/  SHF.L.U32 R8, R8, 0x10, RZ ;  /* 0x0000001008087819 */ /* 0x000fe200000006ff */
[----:B------:R-:W-:Y:S01]  /*1d430*/  UMOV UR5, 0x2 ;  /* 0x0000000200057882 */ /* 0x000fe20000000000 */
[----:B------:R-:W-:Y:S01]  /*1d440*/  LOP3.LUT R0, R0, 0xfffffffd, RZ, 0xc0, !PT ;  /* 0xfffffffd00007812 */ /* 0x000fe200078ec0ff */
[----:B------:R-:W-:Y:S02]  /*1d450*/  FFMA.FTZ R13, R13, R252, 1.1641532182693481445e-10 ;  /* 0x2f0000000d0d7423 */ /* 0x000fe400000100fc */
[----:B------:R-:W-:-:S03]  /*1d460*/  FMUL.FTZ R8, R8, UR24 ;  /* 0x0000001808087c20 */ /* 0x000fc60008410000 */
[----:B------:R-:W-:Y:S01]  /*1d470*/  FSETP.GTU.FTZ.AND P1, PT, R13, UR19, PT ;  /* 0x000000130d007c0b */ /* 0x000fe2000bf3c000 */
[----:B------:R-:W-:-:S03]  /*1d480*/  FMUL.FTZ R8, R8, UR18 ;  /* 0x0000001208087c20 */ /* 0x000fc60008410000 */
[----:B------:R-:W-:Y:S02]  /*1d490*/  PLOP3.LUT P2, PT, P1, PT, PT, 0x8, 0x80 ;  /* 0x000000000080781c */ /* 0x000fe40000f4e170 */
[----:B------:R-:W-:Y:S01]  /*1d4a0*/  FSEL R13, R8, RZ, !P1 ;  /* 0x000000ff080d7208 */ /* 0x000fe20004800000 */
[----:B------:R-:W-:-:S10]  /*1d4b0*/  IMAD.MOV.U32 R8, RZ, RZ, R6 ;  /* 0x000000ffff087224 */ /* 0x000fd400078e0006 */
        /* <DEDUP_REMOVED lines=11> */
.L_x_21975:
        /* <DEDUP_REMOVED lines=12> */
.L_x_21976:
        /* <DEDUP_REMOVED lines=42> */
.L_x_21974:
        /* <DEDUP_REMOVED lines=22> */
.L_x_21978:
        /* <DEDUP_REMOVED lines=12> */
.L_x_21979:
        /* <DEDUP_REMOVED lines=42> */
.L_x_21977:
        /* <DEDUP_REMOVED lines=10> */
[----:B------:R-:W-:Y:S01]  /*1de30*/  IMAD.MOV.U32 R9, RZ, RZ, R6 ;  /* 0x000000ffff097224 */ /* 0x000fe200078e0006 */
        /* <DEDUP_REMOVED lines=10> */
.L_x_21981:
        /* <DEDUP_REMOVED lines=12> */
.L_x_21982:
        /* <DEDUP_REMOVED lines=42> */
.L_x_21980:
        /* <DEDUP_REMOVED lines=8> */
[----:B------:R-:W-:Y:S02]  /*1e2c0*/  PRMT R8, R10, 0x7632, R8 ;  /* 0x000076320a087816 */ /* 0x000fe40000000008 */
[----:B------:R-:W-:Y:S02]  /*1e2d0*/  PLOP3.LUT P3, PT, P4, PT, PT, 0x8, 0x80 ;  /* 0x000000000080781c */ /* 0x000fe4000276e170 */
[----:B------:R-:W-:Y:S02]  /*1e2e0*/  FSEL R10, R9, RZ, !P4 ;  /* 0x000000ff090a7208 */ /* 0x000fe40006000000 */
        /* <DEDUP_REMOVED lines=12> */
.L_x_21984:
        /* <DEDUP_REMOVED lines=12> */
.L_x_21985:
        /* <DEDUP_REMOVED lines=42> */
.L_x_21983:
        /* <DEDUP_REMOVED lines=22> */
.L_x_21987:
        /* <DEDUP_REMOVED lines=12> */
.L_x_21988:
        /* <DEDUP_REMOVED lines=42> */
.L_x_21986:
        /* <DEDUP_REMOVED lines=23> */
.L_x_21990:
        /* <DEDUP_REMOVED lines=14> */
.L_x_21991:
        /* <DEDUP_REMOVED lines=42> */
.L_x_21989:
[----:B------:R-:W-:Y:S01]  /*1f0c0*/  I2FP.F32.U32 R17, R17 ;  /* 0x0000001100117245 */ /* 0x000fe20000201000 */
[----:B------:R-:W-:Y:S01]  /*1f0d0*/  FMUL.FTZ R19, R12, R83 ;  /* 0x000000530c137220 */ /* 0x000fe20000410000 */
[----:B------:R-:W-:Y:S01]  /*1f0e0*/  SHF.L.U32 R16, R11, 0x10, RZ ;  /* 0x000000100b107819 */ /* 0x000fe200000006ff */
[----:B------:R-:W-:Y:S02]  /*1f0f0*/  FMUL.FTZ R12, R10, R76 ;  /* 0x0000004c0a0c7220 */ /* 0x000fe40000410000 */
[----:B------:R-:W-:Y:S01]  /*1f100*/  FFMA.FTZ R11, R17, R252, 1.1641532182693481445e-10 ;  /* 0x2f000000110b7423 */ /* 0x000fe200000100fc */
[----:B------:R-:W-:Y:S01]  /*1f110*/  FMUL.FTZ R17, R13, R81 ;  /* 0x000000510d117220 */ /* 0x000fe20000410000 */
[----:B------:R-:W-:Y:S01]  /*1f120*/  FMUL.FTZ R18, R16, UR24 ;  /* 0x0000001810127c20 */ /* 0x000fe20008410000 */
[----:B------:R-:W-:Y:S01]  /*1f130*/  FMUL.FTZ R16, R15, R80 ;  /* 0x000000500f107220 */ /* 0x000fe20000410000 */
[----:B------:R-:W-:Y:S01]  /*1f140*/  FMUL.FTZ R13, R9, R77 ;  /* 0x0000004d090d7220 */ /* 0x000fe20000410000 */
[----:B------:R-:W-:Y:S01]  /*1f150*/  FSETP.GTU.FTZ.AND P6, PT, R11, UR19, PT ;  /* 0x000000130b007c0b */ /* 0x000fe2000bfdc000 */
[----:B------:R-:W-:-:S05]  /*1f160*/  FMUL.FTZ R18, R18, UR18 ;  /* 0x0000001212127c20 */ /* 0x000fca0008410000 */
[----:B------:R-:W-:Y:S01]  /*1f170*/  FSEL R224, R18, RZ, !P6 ;  /* 0x000000ff12e07208 */ /* 0x000fe20007000000 */
[----:B------:R-:W-:Y:S01]  /*1f180*/  FMUL.FTZ R18, R14, R82 ;  /* 0x000000520e127220 */ /* 0x000fe20000410000 */
[----:B------:R-:W-:Y:S01]  /*1f190*/  PLOP3.LUT P6, PT, P6, PT, PT, 0x8, 0x80 ;  /* 0x000000000080781c */ /* 0x000fe200037ce170 */
[----:B------:R-:W-:Y:S02]  /*1f1a0*/  FMUL.FTZ R14, R8, R78 ;  /* 0x0000004e080e7220 */ /* 0x000fe40000410000 */
[----:B------:R-:W-:-:S10]  /*1f1b0*/  FMUL.FTZ R15, R224, R79 ;  /* 0x0000004fe00f7220 */ /* 0x000fd40000410000 */
.L_x_21967:
[----:B------:R-:W-:Y:S01]  /*1f1c0*/  IMAD.MOV.U32 R9, RZ, RZ, 0x20 ;  /* 0x00000020ff097424 */ /* 0x000fe200078e00ff */
[----:B------:R-:W-:Y:S01]  /*1f1d0*/  SEL R10, RZ, 0x1000000, !P6 ;  /* 0x01000000ff0a7807 */ /* 0x000fe20007000000 */
[----:B------:R-:W-:Y:S01]  /*1f1e0*/  HFMA2 R237, -RZ, RZ, 0, 4.76837158203125e-07 ;  /* 0x00000008ffed7431 */ /* 0x000fe200000001ff */
[----:B------:R-:W-:Y:S01]  /*1f1f0*/  SEL R11, RZ, 0x10000, !P5 ;  /* 0x00010000ff0b7807 */ /* 0x000fe20006800000 */
[----:B------:R-:W-:Y:S01]  /*1f200*/  IMAD.WIDE.U32 R8, R2, R9, UR12 ;  /* 0x0000000c02087e25 */ /* 0x000fe2000f8e0009 */
[----:B------:R-:W-:Y:S02]  /*1f210*/  SEL R232, RZ, 0x100, !P4 ;  /* 0x00000100ffe87807 */ /* 0x000fe40006000000 */
[----:B------:R-:W-:Y:S01]  /*1f220*/  LOP3.LUT P5, RZ, R0, 0x2, RZ, 0xc0, !PT ;  /* 0x0000000200ff7812 */ /* 0x000fe200078ac0ff */
[----:B------:R-:W-:Y:S01]  /*1f230*/  VIADD R234, R233, 0x300 ;  /* 0x00000300e9ea7836 */ /* 0x000fe20000000000 */
[----:B------:R-:W-:Y:S01]  /*1f240*/  STG.E.128 desc[UR14][R8.64], R16 ;  /* 0x0000001008007986 */ /* 0x000fe2000c101d0e */
[----:B------:R-:W-:-:S02]  /*1f250*/  LOP3.LUT R232, R232, R10, R11, 0xfe, !PT ;  /* 0x0000000ae8e87212 */ /* 0x000fc400078efe0b */
[----:B------:R-:W-:Y:S01]  /*1f260*/  LOP3.LUT P6, RZ, R0, 0x4, RZ, 0xc0, !PT ;  /* 0x0000000400ff7812 */ /* 0x000fe200078cc0ff */
[----:B------:R0:W-:Y:S01]  /*1f270*/  STG.E.128 desc[UR14][R8.64+0x10], R12 ;  /* 0x0000100c08007986 */ /* 0x0001e2000c101d0e */
[----:B------:R-:W-:Y:S02]  /*1f280*/  SEL R224, RZ, 0x1000000, !P2 ;  /* 0x01000000ffe07807 */ /* 0x000fe40005000000 */
[----:B------:R-:W-:Y:S02]  /*1f290*/  SEL R11, RZ, 0x10000, !P1 ;  /* 0x00010000ff0b7807 */ /* 0x000fe40004800000 */
[----:B------:R-:W-:Y:S02]  /*1f2a0*/  SEL R10, RZ, 0x100, !P5 ;  /* 0x00000100ff0a7807 */ /* 0x000fe40006800000 */
[----:B------:R-:W-:Y:S02]  /*1f2b0*/  SEL R225, RZ, 0x1, !P6 ;  /* 0x00000001ffe17807 */ /* 0x000fe40007000000 */
[----:B------:R-:W-:-:S02]  /*1f2c0*/  LOP3.LUT R10, R10, R224, R11, 0xfe, !PT ;  /* 0x000000e00a0a7212 */ /* 0x000fc400078efe0b */
[----:B------:R-:W-:Y:S02]  /*1f2d0*/  SEL R11, RZ, 0x1, !P3 ;  /* 0x00000001ff0b7807 */ /* 0x000fe40005800000 */
[----:B------:R-:W-:Y:S01]  /*1f2e0*/  LOP3.LUT R10, R10, R225, RZ, 0xfc, !PT ;  /* 0x000000e10a0a7212 */ /* 0x000fe200078efcff */
[----:B------:R-:W-:Y:S01]  /*1f2f0*/  IMAD.WIDE.U32 R224, R2, R237, UR10 ;  /* 0x0000000a02e07e25 */ /* 0x000fe2000f8e00ed */
[----:B------:R-:W-:Y:S01]  /*1f300*/  LOP3.LUT R11, R232, R11, RZ, 0xfc, !PT ;  /* 0x0000000be80b7212 */ /* 0x000fe200078efcff */
[----:B0-----:R-:W0:Y:S04]  /*1f310*/  @P0 LDC.64 R8, c[0x0][0x3a0] ;  /* 0x0000e800ff080b82 */ /* 0x001e280000000a00 */
[----:B------:R1:W-:Y:S01]  /*1f320*/  STG.E.64 desc[UR14][R224.64], R10 ;  /* 0x0000000ae0007986 */ /* 0x0003e2000c101b0e */
[----:B0-----:R-:W-:-:S05]  /*1f330*/  @P0 IMAD.WIDE.U32 R8, R234, 0x20, R8 ;  /* 0x00000020ea080825 */ /* 0x001fca00078e0008 */
[----:B------:R-:W5:Y:S04]  /*1f340*/  @P0 LDG.E.128 R64, desc[UR14][R8.64] ;  /* 0x0000000e08400981 */ /* 0x000f68000c1e1d00 */
[----:B------:R0:W5:Y:S02]  /*1f350*/  @P0 LDG.E.128 R60, desc[UR14][R8.64+0x10] ;  /* 0x0000100e083c0981 */ /* 0x000164000c1e1d00 */
[----:B0-----:R-:W-:-:S05]  /*1f360*/  IMAD.WIDE.U32 R8, R234, 0x10, R226 ;  /* 0x00000010ea087825 */ /* 0x001fca00078e00e2 */
[----:B-1----:R0:W5:Y:S01]  /*1f370*/  LDG.E.128 R224, desc[UR14][R8.64] ;  /* 0x0000000e08e07981 */ /* 0x002162000c1e1d00 */
[----:B------:R-:W-:Y:S05]  /*1f380*/  @!P0 BRA `(.L_x_21992) ;  /* 0x0000002400bc8947 */ /* 0x000fea0003800000 */
[----:B------:R-:W-:Y:S01]  /*1f390*/  UISETP.NE.AND UP2, UPT, UR4, 0x1, UPT ;  /* 0x000000010400788c */ /* 0x000fe2000bf45270 */
[----:B0-----:R-:W-:Y:S01]  /*1f3a0*/  MOV R8, R6 ;  /* 0x0000000600087202 */ /* 0x001fe20000000f00 */
        /* <DEDUP_REMOVED lines=14> */
.L_x_21994:
        /* <DEDUP_REMOVED lines=12> */
.L_x_21995:
        /* <DEDUP_REMOVED lines=41> */
[----:B------:R-:W-:-:S07]  /*1f7e0*/  LOP3.LUT R7, R10, UR26, R7, 0x96, !PT ;  /* 0x0000001a0a077c12 */ /* 0x000fce000f8e9607 */
.L_x_21993:
[----:B------:R-:W-:Y:S01]  /*1f7f0*/  I2FP.F32.U32 R9, R8 ;  /* 0x0000000800097245 */ /* 0x000fe20000201000 */
[----:B-----5:R-:W-:Y:S01]  /*1f800*/  IMAD.U32 R8, R224, 0x10000, RZ ;  /* 0x00010000e0087824 */ /* 0x020fe200078e00ff */
[----:B------:R-:W-:Y:S01]  /*1f810*/  UISETP.NE.AND UP2, UPT, UR5, 0x1, UPT ;  /* 0x000000010500788c */ /* 0x000fe2000bf45270 */
[----:B------:R-:W-:Y:S01]  /*1f820*/  LOP3.LUT R0, R0, 0xfffffffd, RZ, 0xc0, !PT ;  /* 0xfffffffd00007812 */ /* 0x000fe200078ec0ff */
[----:B------:R-:W-:Y:S01]  /*1f830*/  UMOV UR4, 0x2 ;  /* 0x0000000200047882 */ /* 0x000fe20000000000 */
[----:B------:R-:W-:Y:S01]  /*1f840*/  FFMA.FTZ R9, R9, R252, 1.1641532182693481445e-10 ;  /* 0x2f00000009097423 */ /* 0x000fe200000100fc */
[----:B------:R-:W-:-:S04]  /*1f850*/  FMUL.FTZ R8, R8, UR24 ;  /* 0x0000001808087c20 */ /* 0x000fc80008410000 */
[----:B------:R-:W-:Y:S01]  /*1f860*/  FMUL.FTZ R8, R8, UR18 ;  /* 0x0000001208087c20 */ /* 0x000fe20008410000 */
[----:B------:R-:W-:Y:S02]  /*1f870*/  FSETP.GTU.FTZ.AND P0, PT, R9, UR19, PT ;  /* 0x0000001309007c0b */ /* 0x000fe4000bf1c000 */
[----:B------:R-:W-:Y:S02]  /*1f880*/  PRMT R9, R224, 0x7632, R9 ;  /* 0x00007632e0097816 */ /* 0x000fe40000000009 */
        /* <DEDUP_REMOVED lines=15> */
.L_x_21997:
        /* <DEDUP_REMOVED lines=12> */
.L_x_21998:
        /* <DEDUP_REMOVED lines=35> */
[----:B------:R-:W-:Y:S02]  /*1fc70*/  LOP3.LUT R6, R6, UR41, R11, 0x96, !PT ;  /* 0x0000002906067c12 */ /* 0x000fe4000f8e960b */
[----:B------:R-:W-:-:S03]  /*1fc80*/  MOV R11, R232 ;  /* 0x000000e8000b7202 */ /* 0x000fc60000000f00 */
[----:B------:R-:W-:-:S04]  /*1fc90*/  IMAD.WIDE.U32 R6, R6, -0x2daee0ad, RZ ;  /* 0xd2511f5306067825 */ /* 0x000fc800078e00ff */
[----:B------:R-:W-:Y:S01]  /*1fca0*/  IMAD.MOV.U32 R232, RZ, RZ, R6 ;  /* 0x000000ffffe87224 */ /* 0x000fe200078e0006 */
[----:B------:R-:W-:Y:S01]  /*1fcb0*/  LOP3.LUT R228, R236, UR38, R7, 0x96, !PT ;  /* 0x00000026ece47c12 */ /* 0x000fe2000f8e9607 */
[----:B------:R-:W-:-:S05]  /*1fcc0*/  IMAD.WIDE.U32 R6, R224, -0x326172a9, RZ ;  /* 0xcd9e8d57e0067825 */ /* 0x000fca00078e00ff */
[----:B------:R-:W-:-:S07]  /*1fcd0*/  LOP3.LUT R7, R10, UR26, R7, 0x96, !PT ;  /* 0x0000001a0a077c12 */ /* 0x000fce000f8e9607 */
.L_x_21996:
        /* <DEDUP_REMOVED lines=22> */
.L_x_22000:
        /* <DEDUP_REMOVED lines=12> */
.L_x_22001:
        /* <DEDUP_REMOVED lines=35> */
[----:B------:R-:W-:Y:S01]  /*20130*/  LOP3.LUT R6, R6, UR41, R11, 0x96, !PT ;  /* 0x0000002906067c12 */ /* 0x000fe2000f8e960b */
[----:B------:R-:W-:-:S04]  /*20140*/  IMAD.MOV.U32 R11, RZ, RZ, R232 ;  /* 0x000000ffff0b7224 */ /* 0x000fc800078e00e8 */
[----:B------:R-:W-:-:S05]  /*20150*/  IMAD.WIDE.U32 R6, R6, -0x2daee0ad, RZ ;  /* 0xd2511f5306067825 */ /* 0x000fca00078e00ff */
[----:B------:R-:W-:Y:S02]  /*20160*/  LOP3.LUT R228, R236, UR38, R7, 0x96, !PT ;  /* 0x00000026ece47c12 */ /* 0x000fe4000f8e9607 */
[----:B------:R-:W-:Y:S01]  /*20170*/  MOV R232, R6 ;  /* 0x0000000600e87202 */ /* 0x000fe20000000f00 */
[----:B------:R-:W-:-:S05]  /*20180*/  IMAD.WIDE.U32 R6, R224, -0x326172a9, RZ ;  /* 0xcd9e8d57e0067825 */ /* 0x000fca00078e00ff */
[----:B------:R-:W-:-:S07]  /*20190*/  LOP3.LUT R7, R10, UR26, R7, 0x96, !PT ;  /* 0x0000001a0a077c12 */ /* 0x000fce000f8e9607 */
.L_x_21999:
        /* <DEDUP_REMOVED lines=23> */
.L_x_22003:
        /* <DEDUP_REMOVED lines=12> */
.L_x_22004:
        /* <DEDUP_REMOVED lines=42> */
.L_x_22002:
        /* <DEDUP_REMOVED lines=22> */
.L_x_22006:
        /* <DEDUP_REMOVED lines=12> */
.L_x_22007:
        /* <DEDUP_REMOVED lines=42> */
.L_x_22005:
[----:B------:R-:W-:Y:S01]  /*20b30*/  I2FP.F32.U32 R225, R225 ;  /* 0x000000e100e17245 */ /* 0x000fe20000201000 */
[C---:B------:R-:W-:Y:S01]  /*20b40*/  IMAD.U32 R224, R226.reuse, 0x10000, RZ ;  /* 0x00010000e2e07824 */ /* 0x040fe200078e00ff */
        /* <DEDUP_REMOVED lines=21> */
.L_x_22009:
        /* <DEDUP_REMOVED lines=12> */
.L_x_22010:
        /* <DEDUP_REMOVED lines=42> */
.L_x_22008:
        /* <DEDUP_REMOVED lines=23> */
.L_x_22012:
        /* <DEDUP_REMOVED lines=12> */
.L_x_22013:
        /* <DEDUP_REMOVED lines=42> */
.L_x_22011:
        /* <DEDUP_REMOVED lines=24> */
.L_x_22015:
        /* <DEDUP_REMOVED lines=15> */
.L_x_22016:
        /* <DEDUP_REMOVED lines=42> */
.L_x_22014:
        /* <DEDUP_REMOVED lines=10> */
.L_x_21992:
[----:B------:R-:W-:Y:S01]  /*21a80*/  UISETP.NE.AND UP2, UPT, UR4, 0x1, UPT ;  /* 0x000000010400788c */ /* 0x000fe2000bf45270 */
[----:B0-----:R-:W-:Y:S01]  /*21a90*/  IMAD.MOV.U32 R8, RZ, RZ, R6 ;  /* 0x000000ffff087224 */ /* 0x001fe200078e0006 */
        /* <DEDUP_REMOVED lines=14> */
.L_x_22019:
        /* <DEDUP_REMOVED lines=12> */
.L_x_22020:
        /* <DEDUP_REMOVED lines=39> */
[----:B------:R-:W-:-:S03]  /*21eb0*/  MOV R232, R8 ;  /* 0x0000000800e87202 */ /* 0x000fc60000000f00 */
[----:B------:R-:W-:Y:S01]  /*21ec0*/  IMAD.MOV.U32 R8, RZ, RZ, R236 ;  /* 0x000000ffff087224 */ /* 0x000fe200078e00ec */
[----:B------:R-:W-:-:S07]  /*21ed0*/  LOP3.LUT R7, R10, UR26, R7, 0x96, !PT ;  /* 0x0000001a0a077c12 */ /* 0x000fce000f8e9607 */
.L_x_22018:
[----:B------:R-:W-:Y:S01]  /*21ee0*/  I2FP.F32.U32 R9, R8 ;  /* 0x0000000800097245 */ /* 0x000fe20000201000 */
[----:B------:R-:W-:Y:S01]  /*21ef0*/  UISETP.NE.AND UP2, UPT, UR5, 0x1, UPT ;  /* 0x000000010500788c */ /* 0x000fe2000bf45270 */
[----:B-----5:R-:W-:Y:S01]  /*21f00*/  SHF.L.U32 R8, R224, 0x10, RZ ;  /* 0x00000010e0087819 */ /* 0x020fe200000006ff */
[----:B------:R-:W-:Y:S01]  /*21f10*/  UMOV UR4, 0x2 ;  /* 0x0000000200047882 */ /* 0x000fe20000000000 */
[----:B------:R-:W-:Y:S01]  /*21f20*/  LOP3.LUT R0, R0, 0xfffffffd, RZ, 0xc0, !PT ;  /* 0xfffffffd00007812 */ /* 0x000fe200078ec0ff */
[----:B------:R-:W-:Y:S02]  /*21f30*/  FFMA.FTZ R9, R9, R252, 1.1641532182693481445e-10 ;  /* 0x2f00000009097423 */ /* 0x000fe400000100fc */
[----:B------:R-:W-:-:S03]  /*21f40*/  FMUL.FTZ R8, R8, UR24 ;  /* 0x0000001808087c20 */ /* 0x000fc60008410000 */
[----:B------:R-:W-:Y:S01]  /*21f50*/  FSETP.GTU.FTZ.AND P0, PT, R9, UR19, PT ;  /* 0x0000001309007c0b */ /* 0x000fe2000bf1c000 */
[----:B------:R-:W-:Y:S01]  /*21f60*/  FMUL.FTZ R242, R8, UR18 ;  /* 0x0000001208f27c20 */ /* 0x000fe20008410000 */
[----:B------:R-:W-:Y:S01]  /*21f70*/  PRMT R8, R224, 0x7632, R8 ;  /* 0x00007632e0087816 */ /* 0x000fe20000000008 */
[----:B------:R-:W-:Y:S01]  /*21f80*/  IMAD.MOV.U32 R9, RZ, RZ, R6 ;  /* 0x000000ffff097224 */ /* 0x000fe200078e0006 */
        /* <DEDUP_REMOVED lines=13> */
.L_x_22022:
        /* <DEDUP_REMOVED lines=12> */
.L_x_22023:
        /* <DEDUP_REMOVED lines=41> */
[----:B------:R-:W-:-:S07]  /*223b0*/  LOP3.LUT R7, R10, UR26, R7, 0x96, !PT ;  /* 0x0000001a0a077c12 */ /* 0x000fce000f8e9607 */
.L_x_22021:
        /* <DEDUP_REMOVED lines=21> */
.L_x_22025:
        /* <DEDUP_REMOVED lines=12> */
.L_x_22026:
        /* <DEDUP_REMOVED lines=42> */
.L_x_22024:
        /* <DEDUP_REMOVED lines=22> */
.L_x_22028:
        /* <DEDUP_REMOVED lines=12> */
.L_x_22029:
        /* <DEDUP_REMOVED lines=42> */
.L_x_22027:
        /* <DEDUP_REMOVED lines=21> */
.L_x_22031:
        /* <DEDUP_REMOVED lines=12> */
.L_x_22032:
        /* <DEDUP_REMOVED lines=42> */
.L_x_22030:
        /* <DEDUP_REMOVED lines=22> */
.L_x_22034:
        /* <DEDUP_REMOVED lines=12> */
.L_x_22035:
        /* <DEDUP_REMOVED lines=42> */
.L_x_22033:
        /* <DEDUP_REMOVED lines=22> */
.L_x_22037:
        /* <DEDUP_REMOVED lines=12> */
.L_x_22038:
        /* <DEDUP_REMOVED lines=42> */
.L_x_22036:
        /* <DEDUP_REMOVED lines=10> */
[----:B------:R-:W-:Y:S02]  /*23c00*/  PLOP3.LUT P5, PT, P5, PT, PT, 0x8, 0x80 ;  /* 0x000000000080781c */ /* 0x000fe40002fae170 */
[----:B------:R-:W-:Y:S01]  /*23c10*/  PRMT R8, R227, 0x7632, R8 ;  /* 0x00007632e3087816 */ /* 0x000fe20000000008 */
        /* <DEDUP_REMOVED lines=11> */
.L_x_22040:
        /* <DEDUP_REMOVED lines=15> */
.L_x_22041:
        /* <DEDUP_REMOVED lines=42> */
.L_x_22039:
        /* <DEDUP_REMOVED lines=11> */
[----:B------:R-:W-:-:S04]  /*24110*/  FSETP.GTU.FTZ.AND P6, PT, R252, UR19, PT ;  /* 0x00000013fc007c0b */ /* 0x000fc8000bfdc000 */
[----:B------:R-:W-:Y:S01]  /*24120*/  FSEL R227, R10, RZ, !P6 ;  /* 0x000000ff0ae37208 */ /* 0x000fe20007000000 */
[----:B------:R-:W-:Y:S01]  /*24130*/  FMUL.FTZ R10, R239, R74 ;  /* 0x0000004aef0a7220 */ /* 0x000fe20000410000 */
[----:B------:R-:W-:-:S03]  /*24140*/  PLOP3.LUT P6, PT, P6, PT, PT, 0x8, 0x80 ;  /* 0x000000000080781c */ /* 0x000fc600037ce170 */
[----:B------:R-:W-:-:S10]  /*24150*/  FMUL.FTZ R227, R227, R71 ;  /* 0x00000047e3e37220 */ /* 0x000fd40000410000 */
.L_x_22017:
[----:B------:R-:W-:Y:S01]  /*24160*/  SEL R241, RZ, 0x1000000, !P6 ;  /* 0x01000000fff17807 */ /* 0x000fe20007000000 */
[----:B------:R-:W-:Y:S01]  /*24170*/  FADD.FTZ R242, RZ, R56 ;  /* 0x00000038fff27221 */ /* 0x000fe20000010000 */
[----:B------:R-:W-:Y:S01]  /*24180*/  SEL R238, RZ, 0x10000, !P5 ;  /* 0x00010000ffee7807 */ /* 0x000fe20006800000 */
[----:B------:R-:W-:Y:S01]  /*24190*/  HFMA2 R237, -RZ, RZ, 0, 1.9073486328125e-06 ;  /* 0x00000020ffed7431 */ /* 0x000fe200000001ff */
[----:B------:R-:W-:Y:S01]  /*241a0*/  SEL R239, RZ, 0x100, !P4 ;  /* 0x00000100ffef7807 */ /* 0x000fe20006000000 */
[----:B------:R-:W-:Y:S01]  /*241b0*/  BSSY.RECONVERGENT B0, `(.L_x_22042) ;  /* 0x00000d7000007945 */ /* 0x000fe20003800200 */
[----:B------:R-:W-:Y:S02]  /*241c0*/  LOP3.LUT P6, RZ, R0, 0x2, RZ, 0xc0, !PT ;  /* 0x0000000200ff7812 */ /* 0x000fe400078cc0ff */
[----:B------:R-:W-:Y:S01]  /*241d0*/  LOP3.LUT R239, R239, R241, R238, 0xfe, !PT ;  /* 0x000000f1efef7212 */ /* 0x000fe200078efeee */
[----:B------:R-:W-:Y:S01]  /*241e0*/  FADD.FTZ R241, R242, R57 ;  /* 0x00000039f2f17221 */ /* 0x000fe20000010000 */
[----:B------:R-:W-:-:S03]  /*241f0*/  SEL R238, RZ, 0x1, !P3 ;  /* 0x00000001ffee7807 */ /* 0x000fc60005800000 */
[----:B------:R-:W-:Y:S01]  /*24200*/  FADD.FTZ R242, R241, R58 ;  /* 0x0000003af1f27221 */ /* 0x000fe20000010000 */
[----:B------:R-:W-:-:S04]  /*24210*/  IMAD.WIDE.U32 R236, R234, R237, UR12 ;  /* 0x0000000ceaec7e25 */ /* 0x000fc8000f8e00ed */
[----:B------:R-:W-:Y:S01]  /*24220*/  FADD.FTZ R241, R242, R59 ;  /* 0x0000003bf2f17221 */ /* 0x000fe20000010000 */
[----:B------:R-:W-:Y:S03]  /*24230*/  STG.E.128 desc[UR14][R236.64], R8 ;  /* 0x00000008ec007986 */ /* 0x000fe6000c101d0e */
[----:B------:R-:W-:Y:S01]  /*24240*/  FADD.FTZ R242, R241, R52 ;  /* 0x00000034f1f27221 */ /* 0x000fe20000010000 */
[----:B------:R0:W-:Y:S03]  /*24250*/  STG.E.128 desc[UR14][R236.64+0x10], R224 ;  /* 0x000010e0ec007986 */ /* 0x0001e6000c101d0e */
[----:B------:R-:W-:-:S04]  /*24260*/  FADD.FTZ R241, R242, R53 ;  /* 0x00000035f2f17221 */ /* 0x000fc80000010000 */
[----:B------:R-:W-:-:S04]  /*24270*/  FADD.FTZ R242, R241, R54 ;  /* 0x00000036f1f27221 */ /* 0x000fc80000010000 */
[----:B------:R-:W-:-:S04]  /*24280*/  FADD.FTZ R241, R242, R55 ;  /* 0x00000037f2f17221 */ /* 0x000fc80000010000 */
[----:B------:R-:W-:Y:S01]  /*24290*/  FADD.FTZ R242, R241, R48 ;  /* 0x00000030f1f27221 */ /* 0x000fe20000010000 */
[----:B0-----:R-:W-:-:S03]  /*242a0*/  LOP3.LUT R237, R239, R238, RZ, 0xfc, !PT ;  /* 0x000000eeefed7212 */ /* 0x001fc600078efcff */
[----:B------:R-:W-:Y:S01]  /*242b0*/  FADD.FTZ R241, R242, R49 ;  /* 0x00000031f2f17221 */ /* 0x000fe20000010000 */
[----:B------:R-:W-:Y:S02]  /*242c0*/  SEL R236, RZ, 0x1000000, !P2 ;  /* 0x01000000ffec7807 */ /* 0x000fe40005000000 */
[----:B------:R-:W-:Y:S02]  /*242d0*/  SEL R238, RZ, 0x10000, !P1 ;  /* 0x00010000ffee7807 */ /* 0x000fe40004800000 */
[----:B------:R-:W-:-:S04]  /*242e0*/  SEL R239, RZ, 0x100, !P0 ;  /* 0x00000100ffef7807 */ /* 0x000fc80004000000 */
[----:B------:R-:W-:Y:S01]  /*242f0*/  LOP3.LUT R236, R239, R236, R238, 0xfe, !PT ;  /* 0x000000ecefec7212 */ /* 0x000fe200078efeee */
[----:B------:R-:W-:Y:S01]  /*24300*/  IMAD.MOV.U32 R239, RZ, RZ, 0x8 ;  /* 0x00000008ffef7424 */ /* 0x000fe200078e00ff */
[----:B------:R-:W-:-:S04]  /*24310*/  SEL R238, RZ, 0x1, !P6 ;  /* 0x00000001ffee7807 */ /* 0x000fc80007000000 */
[----:B------:R-:W-:Y:S01]  /*24320*/  LOP3.LUT R236, R236, R238, RZ, 0xfc, !PT ;  /* 0x000000eeecec7212 */ /* 0x000fe200078efcff */
[----:B------:R-:W-:-:S05]  /*24330*/  IMAD.WIDE.U32 R238, R234, R239, UR10 ;  /* 0x0000000aeaee7e25 */ /* 0x000fca000f8e00ef */
[----:B------:R0:W-:Y:S02]  /*24340*/  STG.E.64 desc[UR14][R238.64], R236 ;  /* 0x000000ecee007986 */ /* 0x0001e4000c101b0e */
        /* <DEDUP_REMOVED lines=189> */
.L_x_22043:
[----:B------:R-:W-:Y:S05]  /*24f20*/  BSYNC.RECONVERGENT B0 ;  /* 0x0000000000007941 */ /* 0x000fea0003800200 */
.L_x_22042:
        /* <DEDUP_REMOVED lines=14> */
.L_x_22045:
[----:B------:R-:W-:Y:S05]  /*25010*/  BSYNC.RECONVERGENT B0 ;  /* 0x0000000000007941 */ /* 0x000fea0003800200 */
.L_x_22044:
[----:B------:R-:W-:Y:S01]  /*25020*/  ISETP.NE.AND P0, PT, R241, RZ, PT ;  /* 0x000000fff100720c */ /* 0x000fe20003f05270 */
[----:B------:R-:W1:Y:S04]  /*25030*/  SHFL.DOWN PT, R243, R238, 0x2, 0x1f ;  /* 0x08401f00eef37f89 */ /* 0x000e6800000e0000 */
[----:B0-----:R-:W0:Y:S01]  /*25040*/  SHFL.DOWN PT, R241, R236, 0x2, 0x1f ;  /* 0x08401f00ecf17f89 */ /* 0x001e2200000e0000 */
[----:B------:R-:W-:-:S03]  /*25050*/  I2FP.F32.U32 R242, R238 ;  /* 0x000000ee00f27245 */ /* 0x000fc60000201000 */
[----:B------:R-:W2:Y:S01]  /*25060*/  LDL R252, [R1+0x4] ;  /* 0x0000040001fc7983 */ /* 0x000ea20000100800 */
[----:B------:R-:W-:Y:S01]  /*25070*/  ISETP.NE.AND P1, PT, RZ, UR22, PT ;  /* 0x00000016ff007c0c */ /* 0x000fe2000bf25270 */
[----:B-1----:R-:W-:Y:S01]  /*25080*/  IMAD.IADD R238, R243, 0x1, R238 ;  /* 0x00000001f3ee7824 */ /* 0x002fe200078e02ee */
[----:B------:R-:W-:Y:S01]  /*25090*/  I2FP.F32.S32 R243, R243 ;  /* 0x000000f300f37245 */ /* 0x000fe20000201400 */
[----:B0-----:R-:W-:-:S04]  /*250a0*/  FADD.FTZ R239, -R241, R236 ;  /* 0x000000ecf1ef7221 */ /* 0x001fc80000010100 */
[----:B------:R-:W-:Y:S01]  /*250b0*/  FMUL.FTZ R241, R241, R243 ;  /* 0x000000f3f1f17220 */ /* 0x000fe20000410000 */
[----:B------:R-:W-:-:S04]  /*250c0*/  FMUL.FTZ R239, R239, R239 ;  /* 0x000000efefef7220 */ /* 0x000fc80000410000 */
[----:B------:R-:W-:Y:S01]  /*250d0*/  FMUL.FTZ R239, R239, R242 ;  /* 0x000000f2efef7220 */ /* 0x000fe20000410000 */
[----:B------:R-:W-:Y:S02]  /*250e0*/  FFMA.FTZ R242, R242, R236, R241 ;  /* 0x000000ecf2f27223 */ /* 0x000fe400000100f1 */
[----:B------:R-:W0:Y:S01]  /*250f0*/  SHFL.DOWN PT, R236, R237, 0x2, 0x1f ;  /* 0x08401f00edec7f89 */ /* 0x000e2200000e0000 */
[----:B------:R-:W-:-:S03]  /*25100*/  FMUL.FTZ R239, R239, R243 ;  /* 0x000000f3efef7220 */ /* 0x000fc60000410000 */
[----:B------:R-:W1:Y:S01]  /*25110*/  SHFL.DOWN PT, R243, R238, 0x1, 0x1f ;  /* 0x08201f00eef37f89 */ /* 0x000e6200000e0000 */
[----:B0-----:R-:W-:Y:S01]  /*25120*/  FADD.FTZ R237, R236, R237 ;  /* 0x000000edeced7221 */ /* 0x001fe20000010000 */
[----:B------:R-:W-:Y:S02]  /*25130*/  I2FP.F32.S32 R236, R238 ;  /* 0x000000ee00ec7245 */ /* 0x000fe40000201400 */
[-C--:B-1----:R-:W-:Y:S02]  /*25140*/  IADD3 R238, PT, PT, R238, R243.reuse, RZ ;  /* 0x000000f3eeee7210 */ /* 0x082fe40007ffe0ff */
[----:B------:R-:W0:Y:S01]  /*25150*/  MUFU.RCP R241, R236 ;  /* 0x000000ec00f17308 */ /* 0x000e220000001000 */
[----:B------:R-:W-:Y:S02]  /*25160*/  I2FP.F32.S32 R243, R243 ;  /* 0x000000f300f37245 */ /* 0x000fe40000201400 */
[----:B------:R-:W-:Y:S01]  /*25170*/  I2FP.F32.S32 R238, R238 ;  /* 0x000000ee00ee7245 */ /* 0x000fe20000201400 */
[C---:B0-----:R-:W-:Y:S01]  /*25180*/  FFMA.FTZ R237, R241.reuse, R239, R237 ;  /* 0x000000eff1ed7223 */ /* 0x041fe200000100ed */
[----:B------:R-:W-:-:S05]  /*25190*/  FMUL.FTZ R239, R241, R242 ;  /* 0x000000f2f1ef7220 */ /* 0x000fca0000410000 */
[----:B------:R-:W0:Y:S02]  /*251a0*/  SHFL.DOWN PT, R241, R239, 0x1, 0x1f ;  /* 0x08201f00eff17f89 */ /* 0x000e2400000e0000 */
[----:B0-----:R-:W-:Y:S01]  /*251b0*/  FADD.FTZ R242, R239, -R241 ;  /* 0x800000f1eff27221 */ /* 0x001fe20000010000 */
[----:B------:R-:W-:-:S03]  /*251c0*/  FMUL.FTZ R241, R241, R243 ;  /* 0x000000f3f1f17220 */ /* 0x000fc60000410000 */
[----:B------:R-:W-:Y:S01]  /*251d0*/  FMUL.FTZ R242, R242, R242 ;  /* 0x000000f2f2f27220 */ /* 0x000fe20000410000 */
[C---:B------:R-:W-:Y:S02]  /*251e0*/  FFMA.FTZ R239, R236.reuse, R239, R241 ;  /* 0x000000efecef7223 */ /* 0x040fe400000100f1 */
[----:B------:R-:W0:Y:S01]  /*251f0*/  MUFU.RCP R241, R238 ;  /* 0x000000ee00f17308 */ /* 0x000e220000001000 */
[----:B------:R-:W-:Y:S02]  /*25200*/  FMUL.FTZ R242, R236, R242 ;  /* 0x000000f2ecf27220 */ /* 0x000fe40000410000 */
[----:B------:R-:W1:Y:S02]  /*25210*/  SHFL.DOWN PT, R236, R237, 0x1, 0x1f ;  /* 0x08201f00edec7f89 */ /* 0x000e6400000e0000 */
[----:B------:R-:W-:Y:S01]  /*25220*/  FMUL.FTZ R242, R242, R243 ;  /* 0x000000f3f2f27220 */ /* 0x000fe20000410000 */
[----:B0-----:R-:W-:-:S06]  /*25230*/  FMUL.FTZ R239, R241, R239 ;  /* 0x000000eff1ef7220 */ /* 0x001fcc0000410000 */
[----:B------:R-:W0:Y:S01]  /*25240*/  SHFL.IDX PT, R239, R239, RZ, 0x1f ;  /* 0x00001fffefef7589 */ /* 0x000e2200000e0000 */
[----:B-1----:R-:W-:-:S04]  /*25250*/  FADD.FTZ R236, R237, R236 ;  /* 0x000000ecedec7221 */ /* 0x002fc80000010000 */
[----:B------:R-:W-:Y:S01]  /*25260*/  FFMA.FTZ R238, R241, R242, R236 ;  /* 0x000000f2f1ee7223 */ /* 0x000fe200000100ec */
[----:B------:R-:W-:Y:S01]  /*25270*/  IMAD.U32 R241, RZ, RZ, UR20 ;  /* 0x00000014fff17e24 */ /* 0x000fe2000f8e00ff */
[----:B------:R-:W1:Y:S03]  /*25280*/  @!P0 LDC.64 R236, c[0x0][0x3c0] ;  /* 0x0000f000ffec8b82 */ /* 0x000e660000000a00 */
[----:B------:R-:W3:Y:S05]  /*25290*/  SHFL.IDX PT, R243, R238, RZ, 0x1f ;  /* 0x00001fffeef37589 */ /* 0x000eea00000e0000 */
[----:B------:R-:W3:Y:S01]  /*252a0*/  LDC R242, c[0x0][0x448] ;  /* 0x00011200fff27b82 */ /* 0x000ee20000000800 */
[----:B-1----:R-:W-:-:S04]  /*252b0*/  @!P0 IMAD.WIDE R236, R241, 0x4, R236 ;  /* 0x00000004f1ec8825 */ /* 0x002fc800078e02ec */
[----:B0-----:R-:W-:Y:S01]  /*252c0*/  FMUL.FTZ R241, R239, R239 ;  /* 0x000000efeff17220 */ /* 0x001fe20000410000 */
[----:B------:R0:W-:Y:S04]  /*252d0*/  @!P0 STG.E desc[UR14][R236.64], R239 ;  /* 0x000000efec008986 */ /* 0x0001e8000c10190e */
[----:B------:R-:W-:Y:S01]  /*252e0*/  FSEL R241, R241, RZ, P1 ;  /* 0x000000fff1f17208 */ /* 0x000fe20000800000 */
[----:B---3--:R-:W-:-:S04]  /*252f0*/  FFMA.FTZ R242, R243, UR23, R242 ;  /* 0x00000017f3f27c23 */ /* 0x008fc800080100f2 */
[----:B------:R-:W-:Y:S01]  /*25300*/  FADD.FTZ R242, R242, R241 ;  /* 0x000000f1f2f27221 */ /* 0x000fe20000010000 */
[----:B------:R-:W-:-:S03]  /*25310*/  MOV R241, UR20 ;  /* 0x0000001400f17c02 */ /* 0x000fc60008000f00 */
[----:B------:R1:W3:Y:S01]  /*25320*/  MUFU.RSQ R238, R242 ;  /* 0x000000f200ee7308 */ /* 0x0002e20000001400 */
[----:B0-----:R-:W0:Y:S08]  /*25330*/  @!P0 LDC.64 R236, c[0x0][0x3c8] ;  /* 0x0000f200ffec8b82 */ /* 0x001e300000000a00 */
[----:B-1----:R-:W1:Y:S01]  /*25340*/  LDC.64 R242, c[0x0][0x428] ;  /* 0x00010a00fff27b82 */ /* 0x002e620000000a00 */
[----:B0-----:R-:W-:-:S02]  /*25350*/  @!P0 IMAD.WIDE R236, R241, 0x4, R236 ;  /* 0x00000004f1ec8825 */ /* 0x001fc400078e02ec */
[----:B------:R-:W4:Y:S04]  /*25360*/  LDL R241, [R1+0xc] ;  /* 0x00000c0001f17983 */ /* 0x000f280000100800 */
[----:B---3--:R0:W-:Y:S02]  /*25370*/  @!P0 STG.E desc[UR14][R236.64], R238 ;  /* 0x000000eeec008986 */ /* 0x0081e4000c10190e */
[----:B0-----:R-:W-:Y:S02]  /*25380*/  FSEL R236, R239, RZ, !P1 ;  /* 0x000000ffefec7208 */ /* 0x001fe40004800000 */
[----:B------:R-:W3:Y:S03]  /*25390*/  LDL R237, [R1+0x8] ;  /* 0x0000080001ed7983 */ /* 0x000ee60000100800 */
[C---:B------:R-:W-:Y:S01]  /*253a0*/  FADD.FTZ R239, -R236.reuse, R54 ;  /* 0x00000036ecef7221 */ /* 0x040fe20000010100 */
[----:B------:R-:W-:-:S03]  /*253b0*/  FADD.FTZ R55, -R236, R55 ;  /* 0x00000037ec377221 */ /* 0x000fc60000010100 */
[C---:B------:R-:W-:Y:S01]  /*253c0*/  FMUL.FTZ R239, R238.reuse, R239 ;  /* 0x000000efeeef7220 */ /* 0x040fe20000410000 */
[----:B------:R-:W-:-:S03]  /*253d0*/  FMUL.FTZ R54, R238, R55 ;  /* 0x00000037ee367220 */ /* 0x000fc60000410000 */
[----:B------:R-:W-:Y:S02]  /*253e0*/  FFMA.FTZ R55, R239, R250, R174 ;  /* 0x000000faef377223 */ /* 0x000fe400000100ae */
[----:B------:R-:W5:Y:S01]  /*253f0*/  LDL R239, [R1] ;  /* 0x0000000001ef7983 */ /* 0x000f620000100800 */
[----:B------:R-:W-:Y:S01]  /*25400*/  FFMA.FTZ R54, R54, R251, R175 ;  /* 0x000000fb36367223 */ /* 0x000fe200000100af */
[C---:B------:R-:W-:Y:S01]  /*25410*/  FADD.FTZ R52, -R236.reuse, R52 ;  /* 0x00000034ec347221 */ /* 0x040fe20000010100 */
[C---:B------:R-:W-:Y:S01]  /*25420*/  FADD.FTZ R53, -R236.reuse, R53 ;  /* 0x00000035ec357221 */ /* 0x040fe20000010100 */
[C---:B------:R-:W-:Y:S01]  /*25430*/  FADD.FTZ R58, -R236.reuse, R58 ;  /* 0x0000003aec3a7221 */ /* 0x040fe20000010100 */
[----:B------:R-:W-:Y:S01]  /*25440*/  FADD.FTZ R59, -R236, R59 ;  /* 0x0000003bec3b7221 */ /* 0x000fe20000010100 */
[----:B------:R-:W-:Y:S01]  /*25450*/  F2FP.BF16.F32.PACK_AB R55, R54, R55 ;  /* 0x000000373637723e */ /* 0x000fe200000010ff */
[C---:B------:R-:W-:Y:S01]  /*25460*/  FMUL.FTZ R54, R238.reuse, R52 ;  /* 0x00000034ee367220 */ /* 0x040fe20000410000 */
[C---:B------:R-:W-:Y:S01]  /*25470*/  FMUL.FTZ R53, R238.reuse, R53 ;  /* 0x00000035ee357220 */ /* 0x040fe20000410000 */
[C---:B------:R-:W-:Y:S01]  /*25480*/  FMUL.FTZ R58, R238.reuse, R58 ;  /* 0x0000003aee3a7220 */ /* 0x040fe20000410000 */
[----:B------:R-:W-:Y:S01]  /*25490*/  FMUL.FTZ R59, R238, R59 ;  /* 0x0000003bee3b7220 */ /* 0x000fe20000410000 */
[C---:B------:R-:W-:Y:S01]  /*254a0*/  FADD.FTZ R56, -R236.reuse, R56 ;  /* 0x00000038ec387221 */ /* 0x040fe20000010100 */
[----:B------:R-:W-:Y:S01]  /*254b0*/  FADD.FTZ R57, -R236, R57 ;  /* 0x00000039ec397221 */ /* 0x000fe20000010100 */
[----:B------:R-:W-:Y:S01]  /*254c0*/  FFMA.FTZ R54, R54, R248, R172 ;  /* 0x000000f836367223 */ /* 0x000fe200000100ac */
[----:B------:R-:W-:Y:S01]  /*254d0*/  FFMA.FTZ R53, R53, R249, R173 ;  /* 0x000000f935357223 */ /* 0x000fe200000100ad */
[C---:B------:R-:W-:Y:S01]  /*254e0*/  FMUL.FTZ R56, R238.reuse, R56 ;  /* 0x00000038ee387220 */ /* 0x040fe20000410000 */
[----:B------:R-:W-:Y:S01]  /*254f0*/  FMUL.FTZ R57, R238, R57 ;  /* 0x00000039ee397220 */ /* 0x000fe20000410000 */
[C---:B------:R-:W-:Y:S01]  /*25500*/  FADD.FTZ R47, -R236.reuse, R47 ;  /* 0x0000002fec2f7221 */ /* 0x040fe20000010100 */
[C---:B------:R-:W-:Y:S01]  /*25510*/  FADD.FTZ R49, -R236.reuse, R49 ;  /* 0x00000031ec317221 */ /* 0x040fe20000010100 */
[----:B------:R-:W-:Y:S01]  /*25520*/  F2FP.BF16.F32.PACK_AB R54, R53, R54 ;  /* 0x000000363536723e */ /* 0x000fe200000010ff */
        /* <DEDUP_REMOVED lines=9> */
[----:B------:R-:W-:Y:S01]  /*255c0*/  FMUL.FTZ R43, R238, R43 ;  /* 0x0000002bee2b7220 */ /* 0x000fe20000410000 */
        /* <DEDUP_REMOVED lines=25> */
[----:B--2---:R-:W-:Y:S01]  /*25760*/  FFMA.FTZ R57, R57, R252, R177 ;  /* 0x000000fc39397223 */ /* 0x004fe200000100b1 */
[C---:B------:R-:W-:Y:S01]  /*25770*/  FADD.FTZ R40, -R236.reuse, R40 ;  /* 0x00000028ec287221 */ /* 0x040fe20000010100 */
[C---:B------:R-:W-:Y:S01]  /*25780*/  FADD.FTZ R41, -R236.reuse, R41 ;  /* 0x00000029ec297221 */ /* 0x040fe20000010100 */
[----:B------:R-:W-:Y:S01]  /*25790*/  FADD.FTZ R15, -R236, R15 ;  /* 0x0000000fec0f7221 */ /* 0x000fe20000010100 */
[C---:B------:R-:W-:Y:S01]  /*257a0*/  FMUL.FTZ R28, R238.reuse, R28 ;  /* 0x0000001cee1c7220 */ /* 0x040fe20000410000 */
[----:B------:R-:W-:Y:S01]  /*257b0*/  FMUL.FTZ R29, R238, R29 ;  /* 0x0000001dee1d7220 */ /* 0x000fe20000410000 */
[----:B------:R-:W-:Y:S01]  /*257c0*/  FADD.FTZ R10, -R236, R10 ;  /* 0x0000000aec0a7221 */ /* 0x000fe20000010100 */
        /* <DEDUP_REMOVED lines=8> */
[C---:B------:R-:W-:Y:S01]  /*25850*/  FMUL.FTZ R36, R238.reuse, R36 ;  /* 0x00000024ee247220 */ /* 0x040fe20000410000 */
[C---:B------:R-:W-:Y:S01]  /*25860*/  FMUL.FTZ R37, R238.reuse, R37 ;  /* 0x00000025ee257220 */ /* 0x040fe20000410000 */
[----:B------:R-:W-:Y:S01]  /*25870*/  FMUL.FTZ R33, R238, R33 ;  /* 0x00000021ee217220 */ /* 0x000fe20000410000 */
[C---:B------:R-:W-:Y:S01]  /*25880*/  FADD.FTZ R16, -R236.reuse, R16 ;  /* 0x00000010ec107221 */ /* 0x040fe20000010100 */
[C---:B------:R-:W-:Y:S01]  /*25890*/  FADD.FTZ R17, -R236.reuse, R17 ;  /* 0x00000011ec117221 */ /* 0x040fe20000010100 */
[----:B------:R-:W-:Y:S01]  /*258a0*/  FADD.FTZ R8, -R236, R8 ;  /* 0x00000008ec087221 */ /* 0x000fe20000010100 */
        /* <DEDUP_REMOVED lines=10> */
[----:B------:R-:W-:Y:S01]  /*25950*/  FMUL.FTZ R17, R238, R17 ;  /* 0x00000011ee117220 */ /* 0x000fe20000410000 */
[----:B------:R-:W-:Y:S01]  /*25960*/  FFMA.FTZ R41, R41, R217, R161 ;  /* 0x000000d929297223 */ /* 0x000fe200000100a1 */
[----:B------:R-:W-:Y:S01]  /*25970*/  UIADD3 UR20, UPT, UPT, UR20, UR6, URZ ;  /* 0x0000000614147290 */ /* 0x000fe2000fffe0ff */
[----:B------:R-:W-:Y:S01]  /*25980*/  FFMA.FTZ R16, R16, R192, R136 ;  /* 0x000000c010107223 */ /* 0x000fe20000010088 */
[----:B------:R-:W-:Y:S01]  /*25990*/  FFMA.FTZ R17, R17, R193, R137 ;  /* 0x000000c111117223 */ /* 0x000fe20000010089 */
[----:B------:R-:W-:-:S02]  /*259a0*/  UPLOP3.LUT UP1, UPT, UPT, UPT, UP1, 0x40, 0x4 ;  /* 0x000000000004789c */ /* 0x000fc40003f2e810 */
[----:B------:R-:W-:Y:S01]  /*259b0*/  UISETP.GE.AND UP2, UPT, UR20, UR7, UPT ;  /* 0x000000071400728c */ /* 0x000fe2000bf46270 */
[----:B----4-:R-:W-:Y:S01]  /*259c0*/  FFMA.FTZ R59, R59, R241, R179 ;  /* 0x000000f13b3b7223 */ /* 0x010fe200000100b3 */
[----:B---3--:R-:W-:-:S05]  /*259d0*/  FFMA.FTZ R58, R58, R237, R178 ;  /* 0x000000ed3a3a7223 */ /* 0x008fca00000100b2 */
[----:B------:R-:W-:Y:S01]  /*259e0*/  F2FP.BF16.F32.PACK_AB R53, R59, R58 ;  /* 0x0000003a3b35723e */ /* 0x000fe200000010ff */
[----:B------:R-:W-:Y:S01]  /*259f0*/  FADD.FTZ R59, -R236, R46 ;  /* 0x0000002eec3b7221 */ /* 0x000fe20000010100 */
[C---:B------:R-:W-:Y:S01]  /*25a00*/  FMUL.FTZ R46, R238.reuse, R47 ;  /* 0x0000002fee2e7220 */ /* 0x040fe20000410000 */
[----:B------:R-:W-:Y:S01]  /*25a10*/  FMUL.FTZ R58, R238, R10 ;  /* 0x0000000aee3a7220 */ /* 0x000fe20000410000 */
[----:B------:R-:W-:Y:S01]  /*25a20*/  FFMA.FTZ R10, R36, R212, R156 ;  /* 0x000000d4240a7223 */ /* 0x000fe2000001009c */
[----:B------:R-:W-:Y:S01]  /*25a30*/  FMUL.FTZ R59, R238, R59 ;  /* 0x0000003bee3b7220 */ /* 0x000fe20000410000 */
[----:B------:R-:W-:Y:S01]  /*25a40*/  FFMA.FTZ R46, R46, R223, R167 ;  /* 0x000000df2e2e7223 */ /* 0x000fe200000100a7 */
[----:B-----5:R-:W-:Y:S02]  /*25a50*/  FFMA.FTZ R52, R56, R239, R176 ;  /* 0x000000ef38347223 */ /* 0x020fe400000100b0 */
[----:B------:R-:W-:Y:S01]  /*25a60*/  FFMA.FTZ R47, R59, R222, R166 ;  /* 0x000000de3b2f7223 */ /* 0x000fe200000100a6 */
[----:B------:R-:W-:Y:S01]  /*25a70*/  FADD.FTZ R59, -R236, R48 ;  /* 0x00000030ec3b7221 */ /* 0x000fe20000010100 */
[C---:B------:R-:W-:Y:S01]  /*25a80*/  FMUL.FTZ R48, R238.reuse, R51 ;  /* 0x00000033ee307220 */ /* 0x040fe20000410000 */
[----:B------:R-:W-:Y:S01]  /*25a90*/  FMUL.FTZ R51, R238, R19 ;  /* 0x00000013ee337220 */ /* 0x000fe20000410000 */
[----:B------:R-:W-:Y:S01]  /*25aa0*/  F2FP.BF16.F32.PACK_AB R52, R57, R52 ;  /* 0x000000343934723e */ /* 0x000fe200000010ff */
[----:B-1----:R-:W-:-:S04]  /*25ab0*/  IMAD.WIDE.U32 R56, R233, 0x10, R242 ;  /* 0x00000010e9387825 */ /* 0x002fc800078e00f2 */
[----:B------:R-:W-:Y:S01]  /*25ac0*/  FADD.FTZ R233, -R236, R50 ;  /* 0x00000032ece97221 */ /* 0x000fe20000010100 */
[----:B------:R-:W-:Y:S01]  /*25ad0*/  F2FP.BF16.F32.PACK_AB R47, R46, R47 ;  /* 0x0000002f2e2f723e */ /* 0x000fe200000010ff */
[C---:B------:R-:W-:Y:S01]  /*25ae0*/  FMUL.FTZ R59, R238.reuse, R59 ;  /* 0x0000003bee3b7220 */ /* 0x040fe20000410000 */
[C---:B------:R-:W-:Y:S01]  /*25af0*/  FMUL.FTZ R46, R238.reuse, R49 ;  /* 0x00000031ee2e7220 */ /* 0x040fe20000410000 */
[----:B------:R0:W-:Y:S01]  /*25b00*/  STG.E.128 desc[UR14][R56.64], R52 ;  /* 0x0000003438007986 */ /* 0x0001e2000c101d0e */
[C---:B------:R-:W-:Y:S01]  /*25b10*/  FMUL.FTZ R233, R238.reuse, R233 ;  /* 0x000000e9eee97220 */ /* 0x040fe20000410000 */
[----:B------:R-:W-:Y:S01]  /*25b20*/  FMUL.FTZ R50, R238, R45 ;  /* 0x0000002dee327220 */ /* 0x000fe20000410000 */
[----:B------:R-:W-:Y:S01]  /*25b30*/  FFMA.FTZ R48, R48, R247, R171 ;  /* 0x000000f730307223 */ /* 0x000fe200000100ab */
[----:B------:R-:W-:Y:S01]  /*25b40*/  FFMA.FTZ R49, R46, R245, R169 ;  /* 0x000000f52e317223 */ /* 0x000fe200000100a9 */
[----:B------:R-:W-:Y:S01]  /*25b50*/  FFMA.FTZ R45, R233, R246, R170 ;  /* 0x000000f6e92d7223 */ /* 0x000fe200000100aa */
[----:B------:R-:W-:Y:S01]  /*25b60*/  FFMA.FTZ R50, R50, R221, R165 ;  /* 0x000000dd32327223 */ /* 0x000fe200000100a5 */
[----:B------:R-:W-:-:S03]  /*25b70*/  F2FP.BF16.F32.PACK_AB R10, R37, R10 ;  /* 0x0000000a250a723e */ /* 0x000fc600000010ff */
[----:B------:R-:W-:Y:S01]  /*25b80*/  F2FP.BF16.F32.PACK_AB R45, R48, R45 ;  /* 0x0000002d302d723e */ /* 0x000fe200000010ff */
[----:B0-----:R-:W-:Y:S01]  /*25b90*/  FADD.FTZ R53, -R236, R44 ;  /* 0x0000002cec357221 */ /* 0x001fe20000010100 */
[----:B------:R-:W-:Y:S01]  /*25ba0*/  FFMA.FTZ R44, R59, R244, R168 ;  /* 0x000000f43b2c7223 */ /* 0x000fe200000100a8 */
[----:B------:R-:W-:Y:S01]  /*25bb0*/  FMUL.FTZ R54, R238, R9 ;  /* 0x00000009ee367220 */ /* 0x000fe20000410000 */
[----:B------:R-:W-:Y:S01]  /*25bc0*/  FFMA.FTZ R9, R42, R218, R162 ;  /* 0x000000da2a097223 */ /* 0x000fe200000100a2 */
[C---:B------:R-:W-:Y:S01]  /*25bd0*/  FMUL.FTZ R53, R238.reuse, R53 ;  /* 0x00000035ee357220 */ /* 0x040fe20000410000 */
[----:B------:R-:W-:Y:S01]  /*25be0*/  FMUL.FTZ R55, R238, R12 ;  /* 0x0000000cee377220 */ /* 0x000fe20000410000 */
[----:B------:R-:W-:Y:S01]  /*25bf0*/  F2FP.BF16.F32.PACK_AB R44, R49, R44 ;  /* 0x0000002c312c723e */ /* 0x000fe200000010ff */
[----:B------:R-:W-:-:S04]  /*25c00*/  IMAD.WIDE.U32 R48, R240, 0x10, R242 ;  /* 0x00000010f0307825 */ /* 0x000fc800078e00f2 */
[----:B------:R-:W-:Y:S01]  /*25c10*/  FFMA.FTZ R53, R53, R220, R164 ;  /* 0x000000dc35357223 */ /* 0x000fe200000100a4 */
[----:B------:R-:W-:Y:S01]  /*25c20*/  FMUL.FTZ R57, R238, R13 ;  /* 0x0000000dee397220 */ /* 0x000fe20000410000 */
[----:B------:R-:W-:Y:S01]  /*25c30*/  FFMA.FTZ R12, R39, R215, R159 ;  /* 0x000000d7270c7223 */ /* 0x000fe2000001009f */
[----:B------:R-:W-:Y:S01]  /*25c40*/  FFMA.FTZ R13, R34, R210, R154 ;  /* 0x000000d2220d7223 */ /* 0x000fe2000001009a */
[----:B------:R-:W-:Y:S01]  /*25c50*/  FMUL.FTZ R59, R238, R14 ;  /* 0x0000000eee3b7220 */ /* 0x000fe20000410000 */
[----:B------:R-:W-:Y:S01]  /*25c60*/  F2FP.BF16.F32.PACK_AB R46, R50, R53 ;  /* 0x00000035322e723e */ /* 0x000fe200000010ff */
[----:B------:R-:W-:Y:S01]  /*25c70*/  FMUL.FTZ R50, R238, R21 ;  /* 0x00000015ee327220 */ /* 0x000fe20000410000 */
[----:B------:R-:W-:Y:S01]  /*25c80*/  FFMA.FTZ R14, R28, R204, R148 ;  /* 0x000000cc1c0e7223 */ /* 0x000fe20000010094 */
[C---:B------:R-:W-:Y:S01]  /*25c90*/  FMUL.FTZ R52, R238.reuse, R22 ;  /* 0x00000016ee347220 */ /* 0x040fe20000410000 */
[C---:B------:R-:W-:Y:S01]  /*25ca0*/  FMUL.FTZ R56, R238.reuse, R23 ;  /* 0x00000017ee387220 */ /* 0x040fe20000410000 */
[----:B------:R0:W-:Y:S01]  /*25cb0*/  STG.E.128 desc[UR14][R48.64], R44 ;  /* 0x0000002c30007986 */ /* 0x0001e2000c101d0e */
[----:B------:R-:W-:Y:S01]  /*25cc0*/  FFMA.FTZ R55, R55, R188, R132 ;  /* 0x000000bc37377223 */ /* 0x000fe20000010084 */
        /* <DEDUP_REMOVED lines=9> */
[----:B------:R-:W-:Y:S01]  /*25d60*/  IMAD.WIDE.U32 R22, R3, 0x10, R242 ;  /* 0x0000001003167825 */ /* 0x000fe200078e00f2 */
[----:B------:R-:W-:-:S03]  /*25d70*/  F2FP.BF16.F32.PACK_AB R24, R17, R16 ;  /* 0x000000101118723e */ /* 0x000fc600000010ff */
[----:B------:R-:W-:-:S04]  /*25d80*/  IMAD.WIDE.U32 R2, R2, 0x10, R242 ;  /* 0x0000001002027825 */ /* 0x000fc800078e00f2 */
[C---:B0-----:R-:W-:Y:S01]  /*25d90*/  FMUL.FTZ R48, R238.reuse, R31 ;  /* 0x0000001fee307220 */ /* 0x041fe20000410000 */
[----:B------:R-:W-:Y:S01]  /*25da0*/  FMUL.FTZ R31, R238, R20 ;  /* 0x00000014ee1f7220 */ /* 0x000fe20000410000 */
[----:B------:R-:W-:-:S04]  /*25db0*/  IMAD.WIDE.U32 R20, R4, 0x10, R242 ;  /* 0x0000001004147825 */ /* 0x000fc800078e00f2 */
[----:B------:R-:W-:Y:S01]  /*25dc0*/  FFMA.FTZ R4, R43, R219, R163 ;  /* 0x000000db2b047223 */ /* 0x000fe200000100a3 */
[----:B------:R-:W-:Y:S01]  /*25dd0*/  FADD.FTZ R44, -R236, R224 ;  /* 0x000000e0ec2c7221 */ /* 0x000fe20000010100 */
[----:B------:R-:W-:Y:S01]  /*25de0*/  FMUL.FTZ R224, R238, R11 ;  /* 0x0000000beee07220 */ /* 0x000fe20000410000 */
[----:B------:R-:W-:Y:S01]  /*25df0*/  FFMA.FTZ R11, R38, R214, R158 ;  /* 0x000000d6260b7223 */ /* 0x000fe2000001009e */
[----:B------:R-:W-:Y:S01]  /*25e00*/  FMUL.FTZ R49, R238, R18 ;  /* 0x00000012ee317220 */ /* 0x000fe20000410000 */
[----:B------:R-:W-:Y:S01]  /*25e10*/  F2FP.BF16.F32.PACK_AB R9, R4, R9 ;  /* 0x000000090409723e */ /* 0x000fe200000010ff */
[----:B------:R-:W-:Y:S01]  /*25e20*/  FFMA.FTZ R4, R35, R211, R155 ;  /* 0x000000d323047223 */ /* 0x000fe2000001009b */
[C---:B------:R-:W-:Y:S01]  /*25e30*/  FADD.FTZ R46, -R236.reuse, R226 ;  /* 0x000000e2ec2e7221 */ /* 0x040fe20000010100 */
[C---:B------:R-:W-:Y:S01]  /*25e40*/  FADD.FTZ R45, -R236.reuse, R225 ;  /* 0x000000e1ec2d7221 */ /* 0x040fe20000010100 */
[----:B------:R-:W-:Y:S01]  /*25e50*/  FADD.FTZ R47, -R236, R227 ;  /* 0x000000e3ec2f7221 */ /* 0x000fe20000010100 */
[----:B------:R-:W-:Y:S01]  /*25e60*/  FMUL.FTZ R226, R238, R15 ;  /* 0x0000000feee27220 */ /* 0x000fe20000410000 */
        /* <DEDUP_REMOVED lines=30> */
[----:B------:R-:W-:Y:S01]  /*26050*/  IMAD.WIDE.U32 R44, R234, 0x10, R242 ;  /* 0x00000010ea2c7825 */ /* 0x000fe200078e00f2 */
[----:B------:R-:W-:Y:S01]  /*26060*/  F2FP.BF16.F32.PACK_AB R27, R226, R59 ;  /* 0x0000003be21b723e */ /* 0x000fe200000010ff */
[----:B------:R0:W-:Y:S01]  /*26070*/  STG.E.128 desc[UR14][R18.64], R8 ;  /* 0x0000000812007986 */ /* 0x0001e2000c101d0e */
[----:B------:R-:W-:Y:S02]  /*26080*/  F2FP.BF16.F32.PACK_AB R35, R4, R35 ;  /* 0x000000230423723e */ /* 0x000fe400000010ff */
[----:B------:R-:W-:Y:S01]  /*26090*/  F2FP.BF16.F32.PACK_AB R34, R227, R34 ;  /* 0x00000022e322723e */ /* 0x000fe200000010ff */
[----:B------:R0:W-:Y:S01]  /*260a0*/  STG.E.128 desc[UR14][R20.64], R12 ;  /* 0x0000000c14007986 */ /* 0x0001e2000c101d0e */
[----:B------:R-:W-:Y:S02]  /*260b0*/  F2FP.BF16.F32.PACK_AB R33, R224, R33 ;  /* 0x00000021e021723e */ /* 0x000fe400000010ff */
[----:B------:R-:W-:Y:S01]  /*260c0*/  F2FP.BF16.F32.PACK_AB R32, R37, R32 ;  /* 0x000000202520723e */ /* 0x000fe200000010ff */
[----:B------:R0:W-:Y:S04]  /*260d0*/  STG.E.128 desc[UR14][R22.64], R28 ;  /* 0x0000001c16007986 */ /* 0x0001e8000c101d0e */
[----:B------:R0:W-:Y:S04]  /*260e0*/  STG.E.128 desc[UR14][R2.64], R24 ;  /* 0x0000001802007986 */ /* 0x0001e8000c101d0e */
[----:B------:R0:W-:Y:S01]  /*260f0*/  STG.E.128 desc[UR14][R44.64], R32 ;  /* 0x000000202c007986 */ /* 0x0001e2000c101d0e */
[----:B------:R-:W-:Y:S05]  /*26100*/  BRA.U !UP2, `(.L_x_22046) ;  /* 0xfffffdad0a907547 */ /* 0x000fea000b83ffff */
[----:B------:R-:W-:Y:S05]  /*26110*/  EXIT ;  /* 0x000000000000794d */ /* 0x000fea0003800000 */
.L_x_22047:
        /* <DEDUP_REMOVED lines=14> */
.L_x_42368:


//--------------------- .text._ZN10layer_norm13ln_fwd_kernelINS_13Kernel_traitsIf13__nv_bfloat16fS2_fjLj7168ELj1ELj1ELj4ELj16ENS_18Kernel_traits_baseILj7168EfS2_fS2_fjLj128EEEEELb1ELb1ELb1ELb0EEEvNS_9FwdParamsE --------------------------
	.section	.text._ZN10layer_norm13ln_fwd_kernelINS_13Kernel_traitsIf13__nv_bfloat16fS2_fjLj7168ELj1ELj1ELj4ELj16ENS_18Kernel_traits_baseILj7168EfS2_fS2_fjLj128EEEEELb1ELb1ELb1ELb0EEEvNS_9FwdParamsE,"ax",@progbits
	.align	128
        .global         _ZN10layer_norm13ln_fwd_kernelINS_13Kernel_traitsIf13__nv_bfloat16fS2_fjLj7168ELj1ELj1ELj4ELj16ENS_18Kernel_traits_baseILj7168EfS2_fS2_fjLj128EEEEELb1ELb1ELb1ELb0EEEvNS_9FwdParamsE
        .type           _ZN10layer_norm13ln_fwd_kernelINS_13Kernel_traitsIf13__nv_bfloat16fS2_fjLj7168ELj1ELj1ELj4ELj16ENS_18Kernel_traits_baseILj7168EfS2_fS2_fjLj128EEEEELb1ELb1ELb1ELb0EEEvNS_9FwdParamsE,@function
        .size           _ZN10layer_norm13ln_fwd_kernelINS_13Kernel_traitsIf13__nv_bfloat16fS2_fjLj7168ELj1ELj1ELj4ELj16ENS_18Kernel_traits_baseILj7168EfS2_fS2_fjLj128EEEEELb1ELb1ELb1ELb0EEEvNS_9FwdParamsE,(.L_x_42369 - _ZN10layer_norm13ln_fwd_kernelINS_13Kernel_traitsIf13__nv_bfloat16fS2_fjLj7168ELj1ELj1ELj4ELj16ENS_18Kernel_traits_baseILj7168EfS2_fS2_fjLj128EEEEELb1ELb1ELb1ELb0EEEvNS_9FwdParamsE)
        .other          _ZN10layer_norm13ln_fwd_kernelINS_13Kernel_traitsIf13__nv_bfloat16fS2_fjLj7168ELj1ELj1ELj4ELj16ENS_18Kernel_traits_baseILj7168EfS2_fS2_fjLj128EEEEELb1ELb1ELb1ELb0EEEvNS_9FwdParamsE,@"STO_CUDA_ENTRY STV_DEFAULT"
_ZN10layer_norm13ln_fwd_kernelINS_13Kernel_traitsIf13__nv_bfloat16fS2_fjLj7168ELj1ELj1ELj4ELj16ENS_18Kernel_traits_baseILj7168EfS2_fS2_fjLj128EEEEELb1ELb1ELb1ELb0EEEvNS_9FwdParamsE:
.text._ZN10layer_norm13ln_fwd_kernelINS_13Kernel_traitsIf13__nv_bfloat16fS2_fjLj7168ELj1ELj1ELj4ELj16ENS_18Kernel_traits_baseILj7168EfS2_fS2_fjLj128EEEEELb1ELb1ELb1ELb0EEEvNS_9FwdParamsE:
        /* <DEDUP_REMOVED lines=82> */
[----:B------:R-:W-:-:S03]  /*0520*/  ISETP.GE.U32.AND P4, PT, R2, 0x300, PT ;  /* 0x000003000200780c */ /* 0x000fc60003f86070 */
[----:B------:R-:W5:Y:S03]  /*0530*/  @P1 LDG.E.128 R248, desc[UR12][R124.64+0x10] ;  /* 0x0000100c7cf81981 */ /* 0x000f66000c1e1d00 */
[----:B0-----:R-:W0:Y:S01]  /*0540*/  @P3 LDC.64 R120, c[0x0][0x3e8] ;  /* 0x0000fa00ff783b82 */ /* 0x001e220000000a00 */
[----:B--2---:R-:W2:Y:S04]  /*0550*/  @P0 LDG.E.128 R132, desc[UR12][R10.64+0x10] ;  /* 0x0000100c0a840981 */ /* 0x004ea8000c1e1d00 */
[----:B---3--:R3:W2:Y:S04]  /*0560*/  @P0 LDG.E.128 R140, desc[UR12][R10.64] ;  /* 0x0000000c0a8c0981 */ /* 0x0086a8000c1e1d00 */
[----:B----4-:R-:W4:Y:S01]  /*0570*/  @P1 LDG.E.128 R136, desc[UR12][R124.64] ;  /* 0x0000000c7c881981 */ /* 0x010f22000c1e1d00 */
[----:B---3--:R-:W3:Y:S01]  /*0580*/  @P3 LDC.64 R10, c[0x0][0x3d0] ;  /* 0x0000f400ff0a3b82 */ /* 0x008ee20000000a00 */
[----:B------:R-:W-:-:S04]  /*0590*/  @P1 IMAD.WIDE.U32 R126, R9, 0x20, R126 ;  /* 0x00000020097e1825 */ /* 0x000fc800078e007e */
[C---:B-1----:R-:W-:Y:S01]  /*05a0*/  @P1 IMAD.WIDE.U32 R128, R9.reuse, 0x20, R128 ;  /* 0x0000002009801825 */ /* 0x042fe200078e0080 */
[----:B------:R-:W5:Y:S04]  /*05b0*/  @P1 LD.E.128 R28, desc[UR12][R126.64] ;  /* 0x0000000c7e1c1980 */ /* 0x000f68000c101d00 */
[----:B------:R1:W5:Y:S04]  /*05c0*/  @P1 LD.E.128 R32, desc[UR12][R126.64+0x10] ;  /* 0x0000100c7e201980 */ /* 0x000368000c101d00 */
[----:B------:R-:W5:Y:S04]  /*05d0*/  @P1 LDG.E.128 R36, desc[UR12][R128.64] ;  /* 0x0000000c80241981 */ /* 0x000f68000c1e1d00 */
[----:B------:R0:W5:Y:S01]  /*05e0*/  @P1 LDG.E.128 R40, desc[UR12][R128.64+0x10] ;  /* 0x0000100c80281981 */ /* 0x000162000c1e1d00 */
[----:B-1----:R-:W1:Y:S01]  /*05f0*/  @P4 LDC.64 R126, c[0x0][0x438] ;  /* 0x00010e00ff7e4b82 */ /* 0x002e620000000a00 */
[----:B------:R-:W-:-:S07]  /*0600*/  @P1 VIADD R9, R9, 0x80 ;  /* 0x0000008009091836 */ /* 0x000fce0000000000 */
        /* <DEDUP_REMOVED lines=11> */
[----:B---3--:R-:W3:Y:S01]  /*06c0*/  @P2 LDC.64 R134, c[0x0][0x3e8] ;  /* 0x0000fa00ff862b82 */ /* 0x008ee20000000a00 */
[----:B------:R1:W-:Y:S07]  /*06d0*/  @P1 STL.64 [R1+0x8], R138 ;  /* 0x0000088a01001387 */ /* 0x0003ee0000100a00 */
[----:B----4-:R-:W4:Y:S08]  /*06e0*/  @P3 LDC.64 R136, c[0x0][0x438] ;  /* 0x00010e00ff883b82 */ /* 0x010f300000000a00 */
[----:B------:R-:W0:Y:S08]  /*06f0*/  @P0 LDC.64 R122, c[0x0][0x3d0] ;  /* 0x0000f400ff7a0b82 */ /* 0x000e300000000a00 */
[----:B------:R-:W0:Y:S08]  /*0700*/  @P0 LDC.64 R124, c[0x0][0x438] ;  /* 0x00010e00ff7c0b82 */ /* 0x000e300000000a00 */
[----:B-1----:R-:W1:Y:S08]  /*0710*/  @P0 LDC.64 R138, c[0x0][0x3e8] ;  /* 0x0000fa00ff8a0b82 */ /* 0x002e700000000a00 */
[----:B------:R-:W1:Y:S01]  /*0720*/  @P4 LDC.64 R140, c[0x0][0x3d0] ;  /* 0x0000f400ff8c4b82 */ /* 0x000e620000000a00 */
[----:B--2---:R-:W-:-:S04]  /*0730*/  @P2 IMAD.WIDE.U32 R132, R9, 0x20, R132 ;  /* 0x0000002009842825 */ /* 0x004fc800078e0084 */
[C---:B---3--:R-:W-:Y:S01]  /*0740*/  @P2 IMAD.WIDE.U32 R134, R9.reuse, 0x20, R134 ;  /* 0x0000002009862825 */ /* 0x048fe200078e0086 */
        /* <DEDUP_REMOVED lines=8> */
[----:B------:R-:W-:Y:S01]  /*07d0*/  @P3 IADD3 R9, PT, PT, R9, 0x80, RZ ;  /* 0x0000008009093810 */ /* 0x000fe20007ffe0ff */
[----:B------:R2:W5:Y:S04]  /*07e0*/  @P3 LDG.E.128 R236, desc[UR12][R10.64] ;  /* 0x0000000c0aec3981 */ /* 0x000568000c1e1d00 */
[C---:B0-----:R-:W-:Y:S01]  /*07f0*/  @P0 IMAD.WIDE.U32 R122, R9.reuse, 0x20, R122 ;  /* 0x00000020097a0825 */ /* 0x041fe200078e007a */
[----:B------:R2:W5:Y:S03]  /*0800*/  @P3 LDG.E.128 R232, desc[UR12][R10.64+0x10] ;  /* 0x0000100c0ae83981 */ /* 0x000566000c1e1d00 */
[C---:B------:R-:W-:Y:S01]  /*0810*/  @P0 IMAD.WIDE.U32 R124, R9.reuse, 0x20, R124 ;  /* 0x00000020097c0825 */ /* 0x040fe200078e007c */
[----:B------:R2:W5:Y:S03]  /*0820*/  @P3 LD.E.128 R60, desc[UR12][R136.64] ;  /* 0x0000000c883c3980 */ /* 0x000566000c101d00 */
[C---:B-1----:R-:W-:Y:S01]  /*0830*/  @P0 IMAD.WIDE.U32 R138, R9.reuse, 0x20, R138 ;  /* 0x00000020098a0825 */ /* 0x042fe200078e008a */
[----:B------:R2:W5:Y:S03]  /*0840*/  @P3 LD.E.128 R64, desc[UR12][R136.64+0x10] ;  /* 0x0000100c88403980 */ /* 0x000566000c101d00 */
[----:B------:R-:W-:Y:S01]  /*0850*/  @P0 VIADD R9, R9, 0x80 ;  /* 0x0000008009090836 */ /* 0x000fe20000000000 */
[----:B------:R2:W5:Y:S03]  /*0860*/  @P3 LDG.E.128 R68, desc[UR12][R120.64] ;  /* 0x0000000c78443981 */ /* 0x000566000c1e1d00 */
[C---:B------:R-:W-:Y:S01]  /*0870*/  @P4 IMAD.WIDE.U32 R140, R9.reuse, 0x20, R140 ;  /* 0x00000020098c4825 */ /* 0x040fe200078e008c */
        /* <DEDUP_REMOVED lines=31> */
.L_x_22049:
[----:B------:R-:W2:Y:S04]  /*0a70*/  LDL R152, [R1+0x20] ;  /* 0x0000200001987983 */ /* 0x000ea80000100800 */
[----:B------:R-:W2:Y:S04]  /*0a80*/  LDL R153, [R1+0x24] ;  /* 0x0000240001997983 */ /* 0x000ea80000100800 */
[----:B------:R-:W2:Y:S04]  /*0a90*/  LDL R154, [R1+0x28] ;  /* 0x00002800019a7983 */ /* 0x000ea80000100800 */
[----:B------:R-:W2:Y:S04]  /*0aa0*/  LDL R155, [R1+0x2c] ;  /* 0x00002c00019b7983 */ /* 0x000ea80000100800 */
[----:B------:R-:W3:Y:S04]  /*0ab0*/  LDL R148, [R1+0x10] ;  /* 0x0000100001947983 */ /* 0x000ee80000100800 */
[----:B------:R-:W3:Y:S04]  /*0ac0*/  LDL R149, [R1+0x14] ;  /* 0x0000140001957983 */ /* 0x000ee80000100800 */
[----:B------:R-:W3:Y:S04]  /*0ad0*/  LDL R150, [R1+0x18] ;  /* 0x0000180001967983 */ /* 0x000ee80000100800 */
[----:B------:R-:W3:Y:S04]  /*0ae0*/  LDL R151, [R1+0x1c] ;  /* 0x00001c0001977983 */ /* 0x000ee80000100800 */
[----:B------:R-:W4:Y:S04]  /*0af0*/  LDL R144, [R1] ;  /* 0x0000000001907983 */ /* 0x000f280000100800 */
[----:B------:R-:W4:Y:S04]  /*0b00*/  LDL R145, [R1+0x4] ;  /* 0x0000040001917983 */ /* 0x000f280000100800 */
[----:B------:R-:W4:Y:S04]  /*0b10*/  LDL R146, [R1+0x8] ;  /* 0x0000080001927983 */ /* 0x000f280000100800 */
[----:B------:R-:W4:Y:S01]  /*0b20*/  LDL R147, [R1+0xc] ;  /* 0x00000c0001937983 */ /* 0x000f220000100800 */
[----:B------:R-:W-:-:S02]  /*0b30*/  ISETP.GE.U32.AND P0, PT, R2, 0x80, PT ;  /* 0x000000800200780c */ /* 0x000fc40003f06070 */
[C---:B------:R-:W-:Y:S02]  /*0b40*/  ISETP.GE.U32.AND P1, PT, R2.reuse, 0x100, PT ;  /* 0x000001000200780c */ /* 0x040fe40003f26070 */
[C---:B------:R-:W-:Y:S02]  /*0b50*/  ISETP.GE.U32.AND P2, PT, R2.reuse, 0x180, PT ;  /* 0x000001800200780c */ /* 0x040fe40003f46070 */
[----:B------:R-:W-:-:S07]  /*0b60*/  ISETP.GE.U32.AND P3, PT, R2, 0x200, PT ;  /* 0x000002000200780c */ /* 0x000fce0003f66070 */
[----:B------:R-:W0:Y:S08]  /*0b70*/  @P0 LDC.64 R10, c[0x0][0x3d0] ;  /* 0x0000f400ff0a0b82 */ /* 0x000e300000000a00 */
[----:B------:R-:W1:Y:S01]  /*0b80*/  @P0 LDC.64 R12, c[0x0][0x3e8] ;  /* 0x0000fa00ff0c0b82 */ /* 0x000e620000000a00 */
[----:B------:R-:W-:-:S07]  /*0b90*/  ISETP.GE.U32.AND P4, PT, R2, 0x280, PT ;  /* 0x000002800200780c */ /* 0x000fce0003f86070 */
[----:B------:R-:W1:Y:S08]  /*0ba0*/  @P1 LDC.64 R18, c[0x0][0x3d0] ;  /* 0x0000f400ff121b82 */ /* 0x000e700000000a00 */
[----:B------:R-:W1:Y:S01]  /*0bb0*/  @P1 LDC.64 R28, c[0x0][0x3e8] ;  /* 0x0000fa00ff1c1b82 */ /* 0x000e620000000a00 */
[----:B------:R-:W-:-:S07]  /*0bc0*/  ISETP.GE.U32.AND P5, PT, R2, 0x300, PT ;  /* 0x000003000200780c */ /* 0x000fce0003fa6070 */
[----:B------:R-:W1:Y:S08]  /*0bd0*/  @P2 LDC.64 R30, c[0x0][0x3d0] ;  /* 0x0000f400ff1e2b82 */ /* 0x000e700000000a00 */
[----:B------:R-:W1:Y:S01]  /*0be0*/  @P2 LDC.64 R32, c[0x0][0x3e8] ;  /* 0x0000fa00ff202b82 */ /* 0x000e620000000a00 */
[----:B------:R-:W-:Y:S01]  /*0bf0*/  ISETP.GE.U32.AND P6, PT, R2, 0x380, PT ;  /* 0x000003800200780c */ /* 0x000fe20003fc6070 */
[----:B0-----:R-:W-:-:S06]  /*0c00*/  @P0 IMAD.WIDE.U32 R14, R9, 0x20, R10 ;  /* 0x00000020090e0825 */ /* 0x001fcc00078e000a */
[----:B------:R-:W0:Y:S01]  /*0c10*/  @P3 LDC.64 R34, c[0x0][0x3d0] ;  /* 0x0000f400ff223b82 */ /* 0x000e220000000a00 */
[----:B-1----:R-:W-:-:S07]  /*0c20*/  @P0 IMAD.WIDE.U32 R16, R9, 0x20, R12 ;  /* 0x0000002009100825 */ /* 0x002fce00078e000c */
[----:B------:R-:W1:Y:S01]  /*0c30*/  @P3 LDC.64 R44, c[0x0][0x3e8] ;  /* 0x0000fa00ff2c3b82 */ /* 0x000e620000000a00 */
[----:B------:R-:W-:Y:S01]  /*0c40*/  @P0 LOP3.LUT R9, R9, 0x80, RZ, 0xfc, !PT ;  /* 0x0000008009090812 */ /* 0x000fe200078efcff */
[----:B------:R-:W5:Y:S06]  /*0c50*/  @P0 LDG.E.128 R20, desc[UR12][R16.64] ;  /* 0x0000000c10140981 */ /* 0x000f6c000c1e1d00 */
[----:B------:R-:W1:Y:S08]  /*0c60*/  @P4 LDC.64 R10, c[0x0][0x3d0] ;  /* 0x0000f400ff0a4b82 */ /* 0x000e700000000a00 */
[----:B------:R-:W1:Y:S01]  /*0c70*/  @P4 LDC.64 R12, c[0x0][0x3e8] ;  /* 0x0000fa00ff0c4b82 */ /* 0x000e620000000a00 */
[C---:B------:R-:W-:Y:S01]  /*0c80*/  @P1 IMAD.WIDE.U32 R18, R9.reuse, 0x20, R18 ;  /* 0x0000002009121825 */ /* 0x040fe200078e0012 */
[----:B------:R-:W5:Y:S03]  /*0c90*/  @P0 LDG.E.128 R24, desc[UR12][R16.64+0x10] ;  /* 0x0000100c10180981 */ /* 0x000f66000c1e1d00 */
[----:B------:R-:W-:-:S03]  /*0ca0*/  @P1 IMAD.WIDE.U32 R28, R9, 0x20, R28 ;  /* 0x00000020091c1825 */ /* 0x000fc600078e001c */
[----:B------:R-:W1:Y:S01]  /*0cb0*/  @P5 LDC.64 R50, c[0x0][0x3d0] ;  /* 0x0000f400ff325b82 */ /* 0x000e620000000a00 */
[----:B------:R-:W-:Y:S01]  /*0cc0*/  @P1 IADD3 R9, PT, PT, R9, 0x80, RZ ;  /* 0x0000008009091810 */ /* 0x000fe20007ffe0ff */
[----:B------:R-:W5:Y:S06]  /*0cd0*/  @P1 LDG.E.128 R248, desc[UR12][R18.64+0x10] ;  /* 0x0000100c12f81981 */ /* 0x000f6c000c1e1d00 */
[----:B------:R-:W1:Y:S01]  /*0ce0*/  @P5 LDC.64 R60, c[0x0][0x3e8] ;  /* 0x0000fa00ff3c5b82 */ /* 0x000e620000000a00 */
[C---:B------:R-:W-:Y:S01]  /*0cf0*/  @P2 IMAD.WIDE.U32 R30, R9.reuse, 0x20, R30 ;  /* 0x00000020091e2825 */ /* 0x040fe200078e001e */
[----:B------:R-:W5:Y:S03]  /*0d00*/  @P1 LDG.E.128 R36, desc[UR12][R28.64] ;  /* 0x0000000c1c241981 */ /* 0x000f66000c1e1d00 */
[C---:B------:R-:W-:Y:S01]  /*0d10*/  @P2 IMAD.WIDE.U32 R32, R9.reuse, 0x20, R32 ;  /* 0x0000002009202825 */ /* 0x040fe200078e0020 */
[----:B------:R-:W5:Y:S02]  /*0d20*/  @P1 LDG.E.128 R40, desc[UR12][R28.64+0x10] ;  /* 0x0000100c1c281981 */ /* 0x000f64000c1e1d00 */
[----:B------:R-:W1:Y:S01]  /*0d30*/  @P6 LDC.64 R62, c[0x0][0x3d0] ;  /* 0x0000f400ff3e6b82 */ /* 0x000e620000000a00 */
[----:B------:R-:W-:Y:S01]  /*0d40*/  @P2 VIADD R9, R9, 0x80 ;  /* 0x0000008009092836 */ /* 0x000fe20000000000 */
[----:B------:R-:W5:Y:S03]  /*0d50*/  @P2 LDG.E.128 R244, desc[UR12][R30.64] ;  /* 0x0000000c1ef42981 */ /* 0x000f66000c1e1d00 */
[C---:B0-----:R-:W-:Y:S01]  /*0d60*/  @P3 IMAD.WIDE.U32 R34, R9.reuse, 0x20, R34 ;  /* 0x0000002009223825 */ /* 0x041fe200078e0022 */
[----:B------:R-:W5:Y:S02]  /*0d70*/  @P2 LDG.E.128 R240, desc[UR12][R30.64+0x10] ;  /* 0x0000100c1ef02981 */ /* 0x000f64000c1e1d00 */
[----:B------:R-:W0:Y:S01]  /*0d80*/  @P6 LDC.64 R64, c[0x0][0x3e8] ;  /* 0x0000fa00ff406b82 */ /* 0x000e220000000a00 */
[C---:B-1----:R-:W-:Y:S01]  /*0d90*/  @P3 IMAD.WIDE.U32 R44, R9.reuse, 0x20, R44 ;  /* 0x00000020092c3825 */ /* 0x042fe200078e002c */
[----:B------:R-:W5:Y:S03]  /*0da0*/  @P2 LDG.E.128 R52, desc[UR12][R32.64] ;  /* 0x0000000c20342981 */ /* 0x000f66000c1e1d00 */
[----:B------:R-:W-:Y:S01]  /*0db0*/  @P3 VIADD R9, R9, 0x80 ;  /* 0x0000008009093836 */ /* 0x000fe20000000000 */
[----:B------:R-:W5:Y:S03]  /*0dc0*/  @P2 LDG.E.128 R56, desc[UR12][R32.64+0x10] ;  /* 0x0000100c20382981 */ /* 0x000f66000c1e1d00 */
[C---:B------:R-:W-:Y:S01]  /*0dd0*/  @P4 IMAD.WIDE.U32 R46, R9.reuse, 0x20, R10 ;  /* 0x00000020092e4825 */ /* 0x040fe200078e000a */
[----:B------:R-:W5:Y:S03]  /*0de0*/  @P3 LDG.E.128 R236, desc[UR12][R34.64] ;  /* 0x0000000c22ec3981 */ /* 0x000f66000c1e1d00 */
[C---:B------:R-:W-:Y:S01]  /*0df0*/  @P4 IMAD.WIDE.U32 R48, R9.reuse, 0x20, R12 ;  /* 0x0000002009304825 */ /* 0x040fe200078e000c */
[----:B------:R-:W-:Y:S01]  /*0e00*/  @P4 IADD3 R9, PT, PT, R9, 0x80, RZ ;  /* 0x0000008009094810 */ /* 0x000fe20007ffe0ff */
[----:B------:R-:W5:Y:S04]  /*0e10*/  @P3 LDG.E.128 R232, desc[UR12][R34.64+0x10] ;  /* 0x0000100c22e83981 */ /* 0x000f68000c1e1d00 */
[C---:B------:R-:W-:Y:S01]  /*0e20*/  @P5 IMAD.WIDE.U32 R50, R9.reuse, 0x20, R50 ;  /* 0x0000002009325825 */ /* 0x040fe200078e0032 */
[----:B------:R-:W5:Y:S03]  /*0e30*/  @P3 LDG.E.128 R68, desc[UR12][R44.64] ;  /* 0x0000000c2c443981 */ /* 0x000f66000c1e1d00 */
[C---:B------:R-:W-:Y:S01]  /*0e40*/  @P5 IMAD.WIDE.U32 R60, R9.reuse, 0x20, R60 ;  /* 0x00000020093c5825 */ /* 0x040fe200078e003c */
[----:B------:R-:W5:Y:S03]  /*0e50*/  @P3 LDG.E.128 R72, desc[UR12][R44.64+0x10] ;  /* 0x0000100c2c483981 */ /* 0x000f66000c1e1d00 */
[----:B------:R-:W-:Y:S01]  /*0e60*/  @P5 VIADD R9, R9, 0x80 ;  /* 0x0000008009095836 */ /* 0x000fe20000000000 */
[----:B------:R-:W5:Y:S03]  /*0e70*/  @P4 LDG.E.128 R228, desc[UR12][R46.64] ;  /* 0x0000000c2ee44981 */ /* 0x000f66000c1e1d00 */
[C---:B------:R-:W-:Y:S01]  /*0e80*/  @P6 IMAD.WIDE.U32 R10, R9.reuse, 0x20, R62 ;  /* 0x00000020090a6825 */ /* 0x040fe200078e003e */
[----:B------:R1:W5:Y:S04]  /*0e90*/  @P4 LDG.E.128 R76, desc[UR12][R46.64+0x10] ;  /* 0x0000100c2e4c4981 */ /* 0x000368000c1e1d00 */
[----:B------:R-:W5:Y:S04]  /*0ea0*/  @P6 LDG.E.128 R120, desc[UR12][R10.64] ;  /* 0x0000000c0a786981 */ /* 0x000f68000c1e1d00 */
[----:B------:R-:W5:Y:S04]  /*0eb0*/  @P6 LDG.E.128 R124, desc[UR12][R10.64+0x10] ;  /* 0x0000100c0a7c6981 */ /* 0x000f68000c1e1d00 */
[----:B--2---:R-:W2:Y:S04]  /*0ec0*/  @P0 LDG.E.128 R152, desc[UR12][R14.64] ;  /* 0x0000000c0e980981 */ /* 0x004ea8000c1e1d00 */
[----:B---3--:R-:W3:Y:S04]  /*0ed0*/  @P0 LDG.E.128 R148, desc[UR12][R14.64+0x10] ;  /* 0x0000100c0e940981 */ /* 0x008ee8000c1e1d00 */
[----:B----4-:R-:W4:Y:S01]  /*0ee0*/  @P1 LDG.E.128 R144, desc[UR12][R18.64] ;  /* 0x0000000c12901981 */ /* 0x010f22000c1e1d00 */
[----:B0-----:R-:W-:Y:S01]  /*0ef0*/  @P6 IMAD.WIDE.U32 R12, R9, 0x20, R64 ;  /* 0x00000020090c6825 */ /* 0x001fe200078e0040 */
[----:B------:R-:W-:-:S02]  /*0f00*/  CS2R R110, SRZ ;  /* 0x00000000006e7805 */ /* 0x000fc4000001ff00 */
        /* <DEDUP_REMOVED lines=8> */
[----:B------:R-:W-:Y:S01]  /*0f90*/  CS2R R80, SRZ ;  /* 0x0000000000507805 */ /* 0x000fe2000001ff00 */
[----:B------:R-:W5:Y:S01]  /*0fa0*/  @P5 LDG.E.128 R96, desc[UR12][R50.64] ;  /* 0x0000000c32605981 */ /* 0x000f62000c1e1d00 */
[----:B------:R-:W-:Y:S02]  /*0fb0*/  CS2R R66, SRZ ;  /* 0x0000000000427805 */ /* 0x000fe4000001ff00 */
[----:B------:R-:W-:Y:S02]  /*0fc0*/  CS2R R64, SRZ ;  /* 0x0000000000407805 */ /* 0x000fe4000001ff00 */
[----:B------:R-:W-:Y:S01]  /*0fd0*/  CS2R R62, SRZ ;  /* 0x00000000003e7805 */ /* 0x000fe2000001ff00 */
[----:B------:R0:W5:Y:S01]  /*0fe0*/  @P5 LDG.E.128 R100, desc[UR12][R50.64+0x10] ;  /* 0x0000100c32645981 */ /* 0x000162000c1e1d00 */
[----:B-1----:R-:W-:Y:S02]  /*0ff0*/  CS2R R46, SRZ ;  /* 0x00000000002e7805 */ /* 0x002fe4000001ff00 */
        /* <DEDUP_REMOVED lines=13> */
[----:B------:R-:W-:Y:S01]  /*10d0*/  @P6 CS2R R134, SRZ ;  /* 0x0000000000866805 */ /* 0x000fe2000001ff00 */
[----:B------:R1:W5:Y:S01]  /*10e0*/  @P6 LDG.E.128 R140, desc[UR12][R12.64+0x10] ;  /* 0x0000100c0c8c6981 */ /* 0x000362000c1e1d00 */
[----:B------:R-:W-:Y:S02]  /*10f0*/  @P6 CS2R R132, SRZ ;  /* 0x0000000000846805 */ /* 0x000fe4000001ff00 */
[----:B0-----:R-:W-:-:S02]  /*1100*/  CS2R R60, SRZ ;  /* 0x00000000003c7805 */ /* 0x001fc4000001ff00 */
[----:B------:R-:W-:Y:S02]  /*1110*/  @P6 CS2R R130, SRZ ;  /* 0x0000000000826805 */ /* 0x000fe4000001ff00 */
[----:B------:R-:W-:Y:S02]  /*1120*/  @P6 CS2R R128, SRZ ;  /* 0x0000000000806805 */ /* 0x000fe4000001ff00 */
[----:B-1----:R-:W-:Y:S01]  /*1130*/  CS2R R12, SRZ ;  /* 0x00000000000c7805 */ /* 0x002fe2000001ff00 */
[----:B--2---:R0:W-:Y:S04]  /*1140*/  @P0 STL.64 [R1+0x20], R152 ;  /* 0x0000209801000387 */ /* 0x0041e80000100a00 */
[----:B------:R0:W-:Y:S04]  /*1150*/  @P0 STL.64 [R1+0x28], R154 ;  /* 0x0000289a01000387 */ /* 0x0001e80000100a00 */
[----:B---3--:R0:W-:Y:S04]  /*1160*/  @P0 STL.64 [R1+0x10], R148 ;  /* 0x0000109401000387 */ /* 0x0081e80000100a00 */
[----:B------:R0:W-:Y:S04]  /*1170*/  @P0 STL.64 [R1+0x18], R150 ;  /* 0x0000189601000387 */ /* 0x0001e80000100a00 */
[----:B----4-:R0:W-:Y:S04]  /*1180*/  @P1 STL.64 [R1], R144 ;  /* 0x0000009001001387 */ /* 0x0101e80000100a00 */
[----:B------:R0:W-:Y:S02]  /*1190*/  @P1 STL.64 [R1+0x8], R146 ;  /* 0x0000089201001387 */ /* 0x0001e40000100a00 */
.L_x_22050:
[----:B------:R-:W-:Y:S05]  /*11a0*/  BSYNC.RECONVERGENT B0 ;  /* 0x0000000000007941 */ /* 0x000fea0003800200 */
.L_x_22048:
[----:B------:R-:W1:Y:S02]  /*11b0*/  LDCU UR4, c[0x0][0x384] ;  /* 0x00007080ff0477ac */ /* 0x000e640008000800 */
[----:B-1----:R-:W-:-:S06]  /*11c0*/  UISETP.GE.AND UP0, UPT, UR22, UR4, UPT ;  /* 0x000000041600728c */ /* 0x002fcc000bf06270 */
[----:B------:R-:W-:-:S13]  /*11d0*/  PLOP3.LUT P0, PT, PT, PT, UP0, 0x80, 0x8 ;  /* 0x000000000008781c */ /* 0x000fda0003f0f008 */
[----:B------:R-:W-:Y:S05]  /*11e0*/  @P0 EXIT ;  /* 0x000000000000094d */ /* 0x000fea0003800000 */
[----:B------:R-:W-:Y:S01]  /*11f0*/  IMAD.HI.U32 R9, R0, -0x326172a9, RZ ;  /* 0xcd9e8d5700097827 */ /* 0x000fe200078e00ff */
[----:B------:R-:W1:Y:S03]  /*1200*/  LDCU UR23, c[0x0][0x404] ;  /* 0x00008080ff1777ac */ /* 0x000e660008000800 */
[C---:B---3--:R-:W-:Y:S01]  /*1210*/  IMAD.HI.U32 R10, R3.reuse, -0x2daee0ad, RZ ;  /* 0xd2511f53030a7827 */ /* 0x048fe200078e00ff */
[----:B------:R-:W-:Y:S01]  /*1220*/  LOP3.LUT R9, R4, UR14, R9, 0x96, !PT ;  /* 0x0000000e04097c12 */ /* 0x000fe2000f8e9609 */
[----:B------:R-:W2:Y:S02]  /*1230*/  LDCU UR24, c[0x0][0x388] ;  /* 0x00007100ff1877ac */ /* 0x000ea40008000800 */
[----:B0-----:R-:W-:Y:S01]  /*1240*/  IMAD R146, R3, -0x2daee0ad, RZ ;  /* 0xd2511f5303927824 */ /* 0x001fe200078e02ff */
[----:B------:R-:W-:Y:S01]  /*1250*/  LOP3.LUT R10, R10, UR15, RZ, 0x3c, !PT ;  /* 0x0000000f0a0a7c12 */ /* 0x000fe2000f8e3cff */
[----:B------:R-:W-:Y:S01]  /*1260*/  IMAD.HI.U32 R145, R9, -0x2daee0ad, RZ ;  /* 0xd2511f5309917827 */ /* 0x000fe200078e00ff */
[----:B------:R-:W0:Y:S03]  /*1270*/  LDCU.U8 UR25, c[0x0][0x410] ;  /* 0x00008200ff1977ac */ /* 0x000e260008000000 */
        /* <DEDUP_REMOVED lines=35> */
[----:B------:R-:W4:Y:S03]  /*14b0*/  LDCU.64 UR20, c[0x0][0x380] ;  /* 0x00007000ff1477ac */ /* 0x000f260008000a00 */
        /* <DEDUP_REMOVED lines=11> */
[----:B------:R-:W-:Y:S01]  /*1570*/  IMAD R7, R7, -0x20, R146 ;  /* 0xffffffe007077824 */ /* 0x000fe200078e0292 */
[----:B------:R-:W-:Y:S01]  /*1580*/  LOP3.LUT R6, R6, 0xffffff00, RZ, 0xc0, !PT ;  /* 0xffffff0006067812 */ /* 0x000fe200078ec0ff */
[----:B------:R-:W-:Y:S01]  /*1590*/  IMAD.HI.U32 R9, R145, -0x326172a9, RZ ;  /* 0xcd9e8d5791097827 */ /* 0x000fe200078e00ff */
[----:B------:R-:W-:-:S02]  /*15a0*/  VIMNMX R147, PT, PT, R147, 0x20, PT ;  /* 0x0000002093937848 */ /* 0x000fc40003fe0100 */
[----:B------:R-:W-:Y:S01]  /*15b0*/  VIMNMX R7, PT, PT, RZ, R7, !PT ;  /* 0x00000007ff077248 */ /* 0x000fe20007fe0100 */
[----:B------:R-:W-:Y:S01]  /*15c0*/  IMAD R10, R10, -0x2daee0ad, RZ ;  /* 0xd2511f530a0a7824 */ /* 0x000fe200078e02ff */
[----:B------:R-:W-:Y:S01]  /*15d0*/  LEA R147, R147, R6, 0x3 ;  /* 0x0000000693937211 */ /* 0x000fe200078e18ff */
[----:B------:R-:W-:Y:S01]  /*15e0*/  IMAD.HI.U32 R5, R11, -0x2daee0ad, RZ ;  /* 0xd2511f530b057827 */ /* 0x000fe200078e00ff */
[----:B------:R-:W-:Y:S02]  /*15f0*/  VIMNMX R7, PT, PT, R7, 0x20, PT ;  /* 0x0000002007077848 */ /* 0x000fe40003fe0100 */
[----:B------:R-:W-:Y:S01]  /*1600*/  I2FP.F32.U32 R147, R147 ;  /* 0x0000009300937245 */ /* 0x000fe20000201000 */
[----:B------:R-:W-:Y:S01]  /*1610*/  IMAD R146, R145, -0x326172a9, RZ ;  /* 0xcd9e8d5791927824 */ /* 0x000fe200078e02ff */
[----:B------:R-:W-:Y:S01]  /*1620*/  LOP3.LUT R9, R144, UR11, R9, 0x96, !PT ;  /* 0x0000000b90097c12 */ /* 0x000fe2000f8e9609 */
[----:B------:R-:W-:Y:S01]  /*1630*/  IMAD R6, R7, 0x8, R6 ;  /* 0x0000000807067824 */ /* 0x000fe200078e0206 */
[----:B------:R-:W-:Y:S01]  /*1640*/  LOP3.LUT R10, R10, UR18, R5, 0x96, !PT ;  /* 0x000000120a0a7c12 */ /* 0x000fe2000f8e9605 */
[----:B------:R-:W1:Y:S01]  /*1650*/  MUFU.RCP R7, R147 ;  /* 0x0000009300077308 */ /* 0x000e620000001000 */
[----:B------:R-:W-:Y:S01]  /*1660*/  IMAD R144, R11, -0x2daee0ad, RZ ;  /* 0xd2511f530b907824 */ /* 0x000fe200078e02ff */
[----:B------:R-:W0:Y:S01]  /*1670*/  LDCU.128 UR8, c[0x0][0x3f0] ;  /* 0x00007e00ff0877ac */ /* 0x000e220008000c00 */
[C---:B------:R-:W-:Y:S01]  /*1680*/  IMAD.HI.U32 R5, R9.reuse, -0x2daee0ad, RZ ;  /* 0xd2511f5309057827 */ /* 0x040fe200078e00ff */
[----:B------:R2:W-:Y:S03]  /*1690*/  STL [R1+0x30], R6 ;  /* 0x0000300601007387 */ /* 0x0005e60000100800 */
[----:B------:R-:W-:Y:S01]  /*16a0*/  IMAD.HI.U32 R11, R10, -0x326172a9, RZ ;  /* 0xcd9e8d570a0b7827 */ /* 0x000fe200078e00ff */
[----:B------:R-:W-:Y:S01]  /*16b0*/  LOP3.LUT R5, R144, UR16, R5, 0x96, !PT ;  /* 0x0000001090057c12 */ /* 0x000fe2000f8e9605 */
[----:B------:R-:W0:Y:S02]  /*16c0*/  LDCU.64 UR16, c[0x0][0x408] ;  /* 0x00008100ff1077ac */ /* 0x000e240008000a00 */
[----:B------:R-:W-:-:S02]  /*16d0*/  IMAD R9, R9, -0x2daee0ad, RZ ;  /* 0xd2511f5309097824 */ /* 0x000fc400078e02ff */
[----:B------:R-:W-:Y:S01]  /*16e0*/  IMAD R10, R10, -0x326172a9, RZ ;  /* 0xcd9e8d570a0a7824 */ /* 0x000fe200078e02ff */
[----:B--2---:R-:W-:Y:S01]  /*16f0*/  LOP3.LUT R6, R146, UR19, R11, 0x96, !PT ;  /* 0x0000001392067c12 */ /* 0x004fe2000f8e960b */
[----:B------:R-:W2:Y:S01]  /*1700*/  LDCU.64 UR18, c[0x0][0x3a0] ;  /* 0x00007400ff1277ac */ /* 0x000ea20008000a00 */
[----:B-1----:R1:W-:Y:S02]  /*1710*/  STL [R1+0x34], R7 ;  /* 0x0000340701007387 */ /* 0x0023e40000100800 */
[----:B-1----:R-:W-:Y:S01]  /*1720*/  LOP3.LUT R7, R8, 0x3, RZ, 0xc0, !PT ;  /* 0x0000000308077812 */ /* 0x002fe200078ec0ff */
[----:B0--34-:R-:W-:-:S07]  /*1730*/  IMAD.MOV.U32 R8, RZ, RZ, RZ ;  /* 0x000000ffff087224 */ /* 0x019fce00078e00ff */
.L_x_22762:
[----:B------:R-:W-:-:S06]  /*1740*/  UIMAD.WIDE UR4, UR22, 0x4, UR8 ;  /* 0x00000004160478a5 */ /* 0x000fcc000f8e0208 */
[----:B01234-:R-:W-:Y:S01]  /*1750*/  MOV R212, UR4 ;  /* 0x0000000400d47c02 */ /* 0x01ffe20008000f00 */
[----:B------:R-:W-:-:S05]  /*1760*/  IMAD.U32 R213, RZ, RZ, UR5 ;  /* 0x00000005ffd57e24 */ /* 0x000fca000f8e00ff */
[----:B------:R0:W3:Y:S01]  /*1770*/  LDG.E R212, desc[UR12][R212.64] ;  /* 0x0000000cd4d47981 */ /* 0x0000e2000c1e1900 */
[----:B------:R-:W-:-:S06]  /*1780*/  UIMAD.WIDE UR4, UR22, 0x4, UR10 ;  /* 0x00000004160478a5 */ /* 0x000fcc000f8e020a */
[----:B0-----:R-:W-:Y:S01]  /*1790*/  MOV R213, UR5 ;  /* 0x0000000500d57c02 */ /* 0x001fe20008000f00 */
[----:B------:R-:W0:Y:S01]  /*17a0*/  S2R R214, SR_TID.X ;  /* 0x0000000000d67919 */ /* 0x000e220000002100 */
[----:B---3--:R-:W-:Y:S01]  /*17b0*/  R2UR UR27, R212 ;  /* 0x00000000d41b72ca */ /* 0x008fe200000e0000 */
[----:B------:R-:W-:-:S06]  /*17c0*/  IMAD.U32 R212, RZ, RZ, UR4 ;  /* 0x00000004ffd47e24 */ /* 0x000fcc000f8e00ff */
[----:B------:R1:W3:Y:S01]  /*17d0*/  LDG.E R212, desc[UR12][R212.64] ;  /* 0x0000000cd4d47981 */ /* 0x0002e2000c1e1900 */
        /* <DEDUP_REMOVED lines=11> */
[----:B---3--:R-:W-:Y:S01]  /*1890*/  R2UR UR4, R212 ;  /* 0x00000000d40472ca */ /* 0x008fe200000e0000 */
[----:B------:R-:W-:-:S03]  /*18a0*/  IMAD.MOV.U32 R212, RZ, RZ, RZ ;  /* 0x000000ffffd47224 */ /* 0x000fc600078e00ff */
[----:B0-----:R-:W-:Y:S02]  /*18b0*/  @P0 LEA.HI.SX32 R212, R213, R214, 0x1d ;  /* 0x000000d6d5d40211 */ /* 0x001fe400078feaff */
[----:B-----5:R-:W-:Y:S02]  /*18c0*/  ISETP.GE.U32.AND P0, PT, R2, 0x80, PT ;  /* 0x000000800200780c */ /* 0x020fe40003f06070 */
[----:B------:R-:W-:-:S04]  /*18d0*/  MOV R213, UR6 ;  /* 0x0000000600d57c02 */ /* 0x000fc80008000f00 */
[----:B------:R-:W-:-:S07]  /*18e0*/  LEA.HI.SX32 R213, R213, R214, 0x1d ;  /* 0x000000d6d5d57211 */ /* 0x000fce00078feaff */
[----:B------:R-:W-:Y:S05]  /*18f0*/  @!P0 BRA `(.L_x_22052) ;  /* 0x0000006800848947 */ /* 0x000fea0003800000 */
[----:B--2---:R-:W-:-:S04]  /*1900*/  UISETP.NE.U32.AND UP0, UPT, UR18, URZ, UPT ;  /* 0x000000ff1200728c */ /* 0x004fc8000bf05070 */
[----:B------:R-:W-:Y:S01]  /*1910*/  UISETP.NE.AND.EX UP0, UPT, UR19, URZ, UPT, UP0 ;  /* 0x000000ff1300728c */ /* 0x000fe2000bf05300 */
[----:B------:R-:W-:Y:S10]  /*1920*/  BRA.U !UP2, `(.L_x_22053) ;  /* 0x000000010a0c7547 */ /* 0x000ff4000b800000 */
[----:B------:R-:W0:Y:S02]  /*1930*/  LDC.64 R144, c[0x0][0x390] ;  /* 0x0000e400ff907b82 */ /* 0x000e240000000a00 */
[----:B0-----:R-:W-:-:S06]  /*1940*/  IMAD.WIDE.U32 R144, R212, 0x10, R144 ;  /* 0x00000010d4907825 */ /* 0x001fcc00078e0090 */
[----:B------:R-:W5:Y:S02]  /*1950*/  LDG.E.128 R144, desc[UR12][R144.64] ;  /* 0x0000000c90907981 */ /* 0x000f64000c1e1d00 */
.L_x_22053:
        /* <DEDUP_REMOVED lines=26> */
.L_x_22058:
        /* <DEDUP_REMOVED lines=12> */
.L_x_22060:
[----:B------:R-:W-:Y:S05]  /*1bc0*/  BSYNC.RECONVERGENT B2 ;  /* 0x0000000000027941 */ /* 0x000fea0003800200 */
.L_x_22059:
        /* <DEDUP_REMOVED lines=61> */
.L_x_22057:
[----:B------:R-:W-:Y:S05]  /*1fa0*/  BSYNC.RECONVERGENT B1 ;  /* 0x0000000000017941 */ /* 0x000fea0003800200 */
.L_x_22056:
        /* <DEDUP_REMOVED lines=9> */
[----:B------:R-:W-:-:S07]  /*2040*/  FFMA.FTZ R156, R156, R20, R148 ;  /* 0x000000149c9c7223 */ /* 0x000fce0000010094 */
.L_x_22055:
[----:B------:R-:W-:Y:S02]  /*2050*/  IMAD.MOV.U32 R9, RZ, RZ, R158 ;  /* 0x000000ffff097224 */ /* 0x000fe400078e009e */
        /* <DEDUP_REMOVED lines=15> */
.L_x_22064:
        /* <DEDUP_REMOVED lines=12> */
.L_x_22066:
[----:B------:R-:W-:Y:S05]  /*2210*/  BSYNC.RECONVERGENT B2 ;  /* 0x0000000000027941 */ /* 0x000fea0003800200 */
.L_x_22065:
        /* <DEDUP_REMOVED lines=62> */
.L_x_22063:
[----:B------:R-:W-:Y:S05]  /*2600*/  BSYNC.RECONVERGENT B1 ;  /* 0x0000000000017941 */ /* 0x000fea0003800200 */
.L_x_22062:
        /* <DEDUP_REMOVED lines=10> */
[----:B------:R-:W-:-:S07]  /*26b0*/  FFMA.FTZ R157, R157, R21, R149 ;  /* 0x000000159d9d7223 */ /* 0x000fce0000010095 */
.L_x_22061:
        /* <DEDUP_REMOVED lines=16> */
.L_x_22070:
        /* <DEDUP_REMOVED lines=12> */
.L_x_22072:
[----:B------:R-:W-:Y:S05]  /*2880*/  BSYNC.RECONVERGENT B2 ;  /* 0x0000000000027941 */ /* 0x000fea0003800200 */
.L_x_22071:
        /* <DEDUP_REMOVED lines=62> */
.L_x_22069:
[----:B------:R-:W-:Y:S05]  /*2c70*/  BSYNC.RECONVERGENT B1 ;  /* 0x0000000000017941 */ /* 0x000fea0003800200 */
.L_x_22068:
        /* <DEDUP_REMOVED lines=10> */
.L_x_22067:
        /* <DEDUP_REMOVED lines=16> */
.L_x_22076:
        /* <DEDUP_REMOVED lines=12> */
.L_x_22078:
[----:B------:R-:W-:Y:S05]  /*2ee0*/  BSYNC.RECONVERGENT B2 ;  /* 0x0000000000027941 */ /* 0x000fea0003800200 */
.L_x_22077:
        /* <DEDUP_REMOVED lines=62> */
.L_x_22075:
[----:B------:R-:W-:Y:S05]  /*32d0*/  BSYNC.RECONVERGENT B1 ;  /* 0x0000000000017941 */ /* 0x000fea0003800200 */
.L_x_22074:
[----:B------:R-:W-:Y:S01]  /*32e0*/  I2FP.F32.U32 R7, R7 ;  /* 0x0000000700077245 */ /* 0x000fe20000201000 */
[----:B------:R-:W-:-:S04]  /*32f0*/  IMAD.MOV.U32 R159, RZ, RZ, 0x2f800000 ;  /* 0x2f800000ff9f7424 */ /* 0x000fc800078e00ff */
[----:B------:R-:W-:-:S05]  /*3300*/  FFMA.FTZ R7, R7, R159, 1.1641532182693481445e-10 ;  /* 0x2f00000007077423 */ /* 0x000fca000001009f */
[----:B------:R-:W-:Y:S02]  /*3310*/  FSETP.GTU.FTZ.AND P2, PT, R7, UR23, PT ;  /* 0x0000001707007c0b */ /* 0x000fe4000bf5c000 */
[----:B-----5:R-:W-:Y:S02]  /*3320*/  PRMT R7, R145, 0x7632, R7 ;  /* 0x0000763291077816 */ /* 0x020fe40000000007 */
[----:B------:R-:W-:Y:S02]  /*3330*/  SEL R159, RZ, 0x1, P2 ;  /* 0x00000001ff9f7807 */ /* 0x000fe40001000000 */
[----:B------:R-:W-:Y:S02]  /*3340*/  SHF.L.U32 R7, R7, 0x10, RZ ;  /* 0x0000001007077819 */ /* 0x000fe400000006ff */
[----:B------:R-:W-:-:S03]  /*3350*/  PRMT R218, R159, 0x7610, R218 ;  /* 0x000076109fda7816 */ /* 0x000fc600000000da */
[----:B------:R-:W-:-:S04]  /*3360*/  FMUL.FTZ R7, R7, UR17 ;  /* 0x0000001107077c20 */ /* 0x000fc80008410000 */
[----:B------:R-:W-:-:S05]  /*3370*/  FMUL.FTZ R7, R7, UR16 ;  /* 0x0000001007077c20 */ /* 0x000fca0008410000 */
[----:B------:R-:W-:-:S05]  /*3380*/  FSEL R7, R7, RZ, !P2 ;  /* 0x000000ff07077208 */ /* 0x000fca0005000000 */
[----:B------:R-:W-:-:S07]  /*3390*/  FFMA.FTZ R159, R7, R23, R151 ;  /* 0x00000017079f7223 */ /* 0x000fce0000010097 */
.L_x_22073:
[----:B------:R-:W-:Y:S02]  /*33a0*/  IMAD.MOV.U32 R162, RZ, RZ, R9 ;  /* 0x000000ffffa27224 */ /* 0x000fe400078e0009 */
[----:B-----5:R-:W-:Y:S01]  /*33b0*/  IMAD.MOV.U32 R160, RZ, RZ, R152 ;  /* 0x000000ffffa07224 */ /* 0x020fe200078e0098 */
        /* <DEDUP_REMOVED lines=14> */
.L_x_22082:
        /* <DEDUP_REMOVED lines=12> */
.L_x_22084:
[----:B------:R-:W-:Y:S05]  /*3560*/  BSYNC.RECONVERGENT B2 ;  /* 0x0000000000027941 */ /* 0x000fea0003800200 */
.L_x_22083:
        /* <DEDUP_REMOVED lines=62> */
.L_x_22081:
[----:B------:R-:W-:Y:S05]  /*3950*/  BSYNC.RECONVERGENT B1 ;  /* 0x0000000000017941 */ /* 0x000fea0003800200 */
.L_x_22080:
[----:B------:R-:W-:Y:S01]  /*3960*/  I2FP.F32.U32 R7, R7 ;  /* 0x0000000700077245 */ /* 0x000fe20000201000 */
[----:B------:R-:W-:-:S04]  /*3970*/  IMAD.MOV.U32 R9, RZ, RZ, 0x2f800000 ;  /* 0x2f800000ff097424 */ /* 0x000fc800078e00ff */
[----:B------:R-:W-:-:S05]  /*3980*/  FFMA.FTZ R7, R7, R9, 1.1641532182693481445e-10 ;  /* 0x2f00000007077423 */ /* 0x000fca0000010009 */
[----:B------:R-:W-:Y:S02]  /*3990*/  FSETP.GTU.FTZ.AND P2, PT, R7, UR23, PT ;  /* 0x0000001707007c0b */ /* 0x000fe4000bf5c000 */
[----:B------:R-:W-:Y:S02]  /*39a0*/  SHF.L.U32 R7, R146, 0x10, RZ ;  /* 0x0000001092077819 */ /* 0x000fe400000006ff */
[----:B------:R-:W-:-:S03]  /*39b0*/  SEL R9, RZ, 0x1, P2 ;  /* 0x00000001ff097807 */ /* 0x000fc60001000000 */
[----:B------:R-:W-:Y:S01]  /*39c0*/  FMUL.FTZ R7, R7, UR17 ;  /* 0x0000001107077c20 */ /* 0x000fe20008410000 */
[----:B------:R-:W-:-:S03]  /*39d0*/  PRMT R219, R9, 0x7610, R219 ;  /* 0x0000761009db7816 */ /* 0x000fc600000000db */
[----:B------:R-:W-:-:S05]  /*39e0*/  FMUL.FTZ R7, R7, UR16 ;  /* 0x0000001007077c20 */ /* 0x000fca0008410000 */
[----:B------:R-:W-:-:S05]  /*39f0*/  FSEL R7, R7, RZ, !P2 ;  /* 0x000000ff07077208 */ /* 0x000fca0005000000 */
[----:B------:R-:W-:-:S07]  /*3a00*/  FFMA.FTZ R160, R7, R24, R152 ;  /* 0x0000001807a07223 */ /* 0x000fce0000010098 */
.L_x_22079:
        /* <DEDUP_REMOVED lines=16> */
.L_x_22088:
        /* <DEDUP_REMOVED lines=12> */
.L_x_22090:
[----:B------:R-:W-:Y:S05]  /*3bd0*/  BSYNC.RECONVERGENT B2 ;  /* 0x0000000000027941 */ /* 0x000fea0003800200 */
.L_x_22089:
        /* <DEDUP_REMOVED lines=62> */
.L_x_22087:
[----:B------:R-:W-:Y:S05]  /*3fc0*/  BSYNC.RECONVERGENT B1 ;  /* 0x0000000000017941 */ /* 0x000fea0003800200 */
.L_x_22086:
[----:B------:R-:W-:Y:S01]  /*3fd0*/  I2FP.F32.U32 R7, R7 ;  /* 0x0000000700077245 */ /* 0x000fe20000201000 */
[----:B------:R-:W-:-:S04]  /*3fe0*/  IMAD.MOV.U32 R161, RZ, RZ, 0x2f800000 ;  /* 0x2f800000ffa17424 */ /* 0x000fc800078e00ff */
[----:B------:R-:W-:-:S05]  /*3ff0*/  FFMA.FTZ R7, R7, R161, 1.1641532182693481445e-10 ;  /* 0x2f00000007077423 */ /* 0x000fca00000100a1 */
[----:B------:R-:W-:Y:S02]  /*4000*/  FSETP.GTU.FTZ.AND P2, PT, R7, UR23, PT ;  /* 0x0000001707007c0b */ /* 0x000fe4000bf5c000 */
[----:B------:R-:W-:Y:S02]  /*4010*/  PRMT R7, R146, 0x7632, R7 ;  /* 0x0000763292077816 */ /* 0x000fe40000000007 */
[----:B------:R-:W-:Y:S02]  /*4020*/  SEL R161, RZ, 0x1, P2 ;  /* 0x00000001ffa17807 */ /* 0x000fe40001000000 */
[----:B------:R-:W-:Y:S02]  /*4030*/  SHF.L.U32 R7, R7, 0x10, RZ ;  /* 0x0000001007077819 */ /* 0x000fe400000006ff */
[----:B------:R-:W-:-:S03]  /*4040*/  PRMT R220, R161, 0x7610, R220 ;  /* 0x00007610a1dc7816 */ /* 0x000fc600000000dc */
[----:B------:R-:W-:-:S04]  /*4050*/  FMUL.FTZ R7, R7, UR17 ;  /* 0x0000001107077c20 */ /* 0x000fc80008410000 */
[----:B------:R-:W-:-:S05]  /*4060*/  FMUL.FTZ R7, R7, UR16 ;  /* 0x0000001007077c20 */ /* 0x000fca0008410000 */
[----:B------:R-:W-:-:S05]  /*4070*/  FSEL R7, R7, RZ, !P2 ;  /* 0x000000ff07077208 */ /* 0x000fca0005000000 */
[----:B------:R-:W-:-:S07]  /*4080*/  FFMA.FTZ R161, R7, R25, R153 ;  /* 0x0000001907a17223 */ /* 0x000fce0000010099 */
.L_x_22085:
        /* <DEDUP_REMOVED lines=16> */
.L_x_22094:
        /* <DEDUP_REMOVED lines=12> */
.L_x_22096:
[----:B------:R-:W-:Y:S05]  /*4250*/  BSYNC.RECONVERGENT B2 ;  /* 0x0000000000027941 */ /* 0x000fea0003800200 */
.L_x_22095:
        /* <DEDUP_REMOVED lines=62> */
.L_x_22093:
[----:B------:R-:W-:Y:S05]  /*4640*/  BSYNC.RECONVERGENT B1 ;  /* 0x0000000000017941 */ /* 0x000fea0003800200 */
.L_x_22092:
        /* <DEDUP_REMOVED lines=11> */
.L_x_22091:
        /* <DEDUP_REMOVED lines=16> */
.L_x_22100:
        /* <DEDUP_REMOVED lines=12> */
.L_x_22102:
[----:B------:R-:W-:Y:S05]  /*48c0*/  BSYNC.RECONVERGENT B2 ;  /* 0x0000000000027941 */ /* 0x000fea0003800200 */
.L_x_22101:
        /* <DEDUP_REMOVED lines=62> */
.L_x_22099:
[----:B------:R-:W-:Y:S05]  /*4cb0*/  BSYNC.RECONVERGENT B1 ;  /* 0x0000000000017941 */ /* 0x000fea0003800200 */
.L_x_22098:
        /* <DEDUP_REMOVED lines=11> */
[----:B------:R-:W-:Y:S01]  /*4d70*/  FFMA.FTZ R163, R9, R27, R155 ;  /* 0x0000001b09a37223 */ /* 0x000fe2000001009b */
[----:B------:R-:W-:Y:S06]  /*4d80*/  BRA `(.L_x_22097) ;  /* 0x0000003000f07947 */ /* 0x000fec0003800000 */
.L_x_22054:
        /* <DEDUP_REMOVED lines=20> */
.L_x_22106:
        /* <DEDUP_REMOVED lines=12> */
.L_x_22108:
[----:B------:R-:W-:Y:S05]  /*4f90*/  BSYNC.RECONVERGENT B2 ;  /* 0x0000000000027941 */ /* 0x000fea0003800200 */
.L_x_22107:
        /* <DEDUP_REMOVED lines=61> */
.L_x_22105:
[----:B------:R-:W-:Y:S05]  /*5370*/  BSYNC.RECONVERGENT B1 ;  /* 0x0000000000017941 */ /* 0x000fea0003800200 */
.L_x_22104:
        /* <DEDUP_REMOVED lines=10> */
.L_x_22103:
        /* <DEDUP_REMOVED lines=16> */
.L_x_22112:
        /* <DEDUP_REMOVED lines=12> */
.L_x_22114:
[----:B------:R-:W-:Y:S05]  /*55e0*/  BSYNC.RECONVERGENT B2 ;  /* 0x0000000000027941 */ /* 0x000fea0003800200 */
.L_x_22113:
        /* <DEDUP_REMOVED lines=62> */
.L_x_22111:
[----:B------:R-:W-:Y:S05]  /*59d0*/  BSYNC.RECONVERGENT B1 ;  /* 0x0000000000017941 */ /* 0x000fea0003800200 */
.L_x_22110:
        /* <DEDUP_REMOVED lines=11> */
.L_x_22109:
        /* <DEDUP_REMOVED lines=16> */
.L_x_22118:
        /* <DEDUP_REMOVED lines=12> */
.L_x_22120:
[----:B------:R-:W-:Y:S05]  /*5c50*/  BSYNC.RECONVERGENT B2 ;  /* 0x0000000000027941 */ /* 0x000fea0003800200 */
.L_x_22119:
        /* <DEDUP_REMOVED lines=62> */
.L_x_22117:
[----:B------:R-:W-:Y:S05]  /*6040*/  BSYNC.RECONVERGENT B1 ;  /* 0x0000000000017941 */ /* 0x000fea0003800200 */
.L_x_22116:
        /* <DEDUP_REMOVED lines=10> */
.L_x_22115:
        /* <DEDUP_REMOVED lines=16> */
.L_x_22124:
        /* <DEDUP_REMOVED lines=12> */
.L_x_22126:
[----:B------:R-:W-:Y:S05]  /*62b0*/  BSYNC.RECONVERGENT B2 ;  /* 0x0000000000027941 */ /* 0x000fea0003800200 */
.L_x_22125:
        /* <DEDUP_REMOVED lines=62> */
.L_x_22123:
[----:B------:R-:W-:Y:S05]  /*66a0*/  BSYNC.RECONVERGENT B1 ;  /* 0x0000000000017941 */ /* 0x000fea0003800200 */
.L_x_22122:
        /* <DEDUP_REMOVED lines=11> */
[----:B------:R-:W-:-:S07]  /*6760*/  FMUL.FTZ R159, R7, R23 ;  /* 0x00000017079f7220 */ /* 0x000fce0000410000 */
.L_x_22121:
        /* <DEDUP_REMOVED lines=16> */
.L_x_22130:
        /* <DEDUP_REMOVED lines=12> */
.L_x_22132:
[----:B------:R-:W-:Y:S05]  /*6930*/  BSYNC.RECONVERGENT B2 ;  /* 0x0000000000027941 */ /* 0x000fea0003800200 */
.L_x_22131:
        /* <DEDUP_REMOVED lines=62> */
.L_x_22129:
[----:B------:R-:W-:Y:S05]  /*6d20*/  BSYNC.RECONVERGENT B1 ;  /* 0x0000000000017941 */ /* 0x000fea0003800200 */
.L_x_22128:
[----:B------:R-:W-:Y:S01]  /*6d30*/  I2FP.F32.U32 R7, R7 ;  /* 0x0000000700077245 */ /* 0x000fe20000201000 */
[----:B------:R-:W-:-:S04]  /*6d40*/  IMAD.MOV.U32 R9, RZ, RZ, 0x2f800000 ;  /* 0x2f800000ff097424 */ /* 0x000fc800078e00ff */
[----:B------:R-:W-:-:S05]  /*6d50*/  FFMA.FTZ R7, R7, R9, 1.1641532182693481445e-10 ;  /* 0x2f00000007077423 */ /* 0x000fca0000010009 */
[----:B------:R-:W-:Y:S02]  /*6d60*/  FSETP.GTU.FTZ.AND P1, PT, R7, UR23, PT ;  /* 0x0000001707007c0b */ /* 0x000fe4000bf3c000 */
[----:B-----5:R-:W-:Y:S02]  /*6d70*/  SHF.L.U32 R7, R146, 0x10, RZ ;  /* 0x0000001092077819 */ /* 0x020fe400000006ff */
[----:B------:R-:W-:-:S03]  /*6d80*/  SEL R9, RZ, 0x1, P1 ;  /* 0x00000001ff097807 */ /* 0x000fc60000800000 */
[----:B------:R-:W-:Y:S01]  /*6d90*/  FMUL.FTZ R7, R7, UR17 ;  /* 0x0000001107077c20 */ /* 0x000fe20008410000 */
[----:B------:R-:W-:-:S03]  /*6da0*/  PRMT R219, R9, 0x7610, R219 ;  /* 0x0000761009db7816 */ /* 0x000fc600000000db */
[----:B------:R-:W-:-:S05]  /*6db0*/  FMUL.FTZ R7, R7, UR16 ;  /* 0x0000001007077c20 */ /* 0x000fca0008410000 */
[----:B------:R-:W-:-:S05]  /*6dc0*/  FSEL R7, R7, RZ, !P1 ;  /* 0x000000ff07077208 */ /* 0x000fca0004800000 */
[----:B------:R-:W-:-:S07]  /*6dd0*/  FMUL.FTZ R160, R7, R24 ;  /* 0x0000001807a07220 */ /* 0x000fce0000410000 */
.L_x_22127:
        /* <DEDUP_REMOVED lines=16> */
.L_x_22136:
        /* <DEDUP_REMOVED lines=12> */
.L_x_22138:
[----:B------:R-:W-:Y:S05]  /*6fa0*/  BSYNC.RECONVERGENT B2 ;  /* 0x0000000000027941 */ /* 0x000fea0003800200 */
.L_x_22137:
        /* <DEDUP_REMOVED lines=62> */
.L_x_22135:
[----:B------:R-:W-:Y:S05]  /*7390*/  BSYNC.RECONVERGENT B1 ;  /* 0x0000000000017941 */ /* 0x000fea0003800200 */
.L_x_22134:
        /* <DEDUP_REMOVED lines=12> */
.L_x_22133:
        /* <DEDUP_REMOVED lines=16> */
.L_x_22142:
        /* <DEDUP_REMOVED lines=12> */
.L_x_22144:
[----:B------:R-:W-:Y:S05]  /*7620*/  BSYNC.RECONVERGENT B2 ;  /* 0x0000000000027941 */ /* 0x000fea0003800200 */
.L_x_22143:
        /* <DEDUP_REMOVED lines=62> */
.L_x_22141:
[----:B------:R-:W-:Y:S05]  /*7a10*/  BSYNC.RECONVERGENT B1 ;  /* 0x0000000000017941 */ /* 0x000fea0003800200 */
.L_x_22140:
        /* <DEDUP_REMOVED lines=11> */
.L_x_22139:
        /* <DEDUP_REMOVED lines=16> */
.L_x_22147:
        /* <DEDUP_REMOVED lines=12> */
.L_x_22149:
[----:B------:R-:W-:Y:S05]  /*7c90*/  BSYNC.RECONVERGENT B2 ;  /* 0x0000000000027941 */ /* 0x000fea0003800200 */
.L_x_22148:
        /* <DEDUP_REMOVED lines=62> */
.L_x_22146:
[----:B------:R-:W-:Y:S05]  /*8080*/  BSYNC.RECONVERGENT B1 ;  /* 0x0000000000017941 */ /* 0x000fea0003800200 */
.L_x_22145:
        /* <DEDUP_REMOVED lines=12> */
.L_x_22097:
        /* <DEDUP_REMOVED lines=26> */
.L_x_22150:
[----:B------:R-:W-:Y:S01]  /*82f0*/  IADD3 R213, PT, PT, R213, 0x80, RZ ;  /* 0x00000080d5d57810 */ /* 0x000fe20007ffe0ff */
[----:B------:R-:W-:-:S07]  /*8300*/  VIADD R212, R212, 0x80 ;  /* 0x00000080d4d47836 */ /* 0x000fce0000000000 */
.L_x_22052:
[----:B--2---:R-:W-:Y:S05]  /*8310*/  BSYNC.RECONVERGENT B0 ;  /* 0x0000000000007941 */ /* 0x004fea0003800200 */
.L_x_22051:
        /* <DEDUP_REMOVED lines=19> */
[----:B-1----:R-:W-:Y:S01]  /*8450*/  IMAD.MOV.U32 R224, RZ, RZ, R9 ;  /* 0x000000ffffe07224 */ /* 0x002fe200078e0009 */
        /* <DEDUP_REMOVED lines=19> */
.L_x_22157:
        /* <DEDUP_REMOVED lines=12> */
.L_x_22159:
[----:B------:R-:W-:Y:S05]  /*8650*/  BSYNC.RECONVERGENT B2 ;  /* 0x0000000000027941 */ /* 0x000fea0003800200 */
.L_x_22158:
        /* <DEDUP_REMOVED lines=60> */
[----:B------:R-:W-:-:S07]  /*8a20*/  IMAD.MOV.U32 R11, RZ, RZ, R9 ;  /* 0x000000ffff0b7224 */ /* 0x000fce00078e0009 */
.L_x_22156:
[----:B------:R-:W-:Y:S05]  /*8a30*/  BSYNC.RECONVERGENT B1 ;  /* 0x0000000000017941 */ /* 0x000fea0003800200 */
.L_x_22155:
        /* <DEDUP_REMOVED lines=8> */
[----:B------:R-:W-:-:S05]  /*8ac0*/  FSEL R164, R7, RZ, !P2 ;  /* 0x000000ff07a47208 */ /* 0x000fca0005000000 */
[----:B------:R-:W-:-:S07]  /*8ad0*/  FFMA.FTZ R164, R164, R36, R148 ;  /* 0x00000024a4a47223 */ /* 0x000fce0000010094 */
.L_x_22154:
        /* <DEDUP_REMOVED lines=16> */
.L_x_22163:
        /* <DEDUP_REMOVED lines=12> */
.L_x_22165:
[----:B------:R-:W-:Y:S05]  /*8ca0*/  BSYNC.RECONVERGENT B2 ;  /* 0x0000000000027941 */ /* 0x000fea0003800200 */
.L_x_22164:
        /* <DEDUP_REMOVED lines=62> */
.L_x_22162:
[----:B------:R-:W-:Y:S05]  /*9090*/  BSYNC.RECONVERGENT B1 ;  /* 0x0000000000017941 */ /* 0x000fea0003800200 */
.L_x_22161:
        /* <DEDUP_REMOVED lines=9> */
[----:B------:R-:W-:-:S05]  /*9130*/  FSEL R165, R7, RZ, !P2 ;  /* 0x000000ff07a57208 */ /* 0x000fca0005000000 */
[----:B------:R-:W-:-:S07]  /*9140*/  FFMA.FTZ R165, R165, R37, R149 ;  /* 0x00000025a5a57223 */ /* 0x000fce0000010095 */
.L_x_22160:
        /* <DEDUP_REMOVED lines=16> */
.L_x_22169:
        /* <DEDUP_REMOVED lines=12> */
.L_x_22171:
[----:B------:R-:W-:Y:S05]  /*9310*/  BSYNC.RECONVERGENT B2 ;  /* 0x0000000000027941 */ /* 0x000fea0003800200 */
.L_x_22170:
        /* <DEDUP_REMOVED lines=62> */
.L_x_22168:
[----:B------:R-:W-:Y:S05]  /*9700*/  BSYNC.RECONVERGENT B1 ;  /* 0x0000000000017941 */ /* 0x000fea0003800200 */
.L_x_22167:
        /* <DEDUP_REMOVED lines=10> */
.L_x_22166:
        /* <DEDUP_REMOVED lines=16> */
.L_x_22175:
        /* <DEDUP_REMOVED lines=12> */
.L_x_22177:
[----:B------:R-:W-:Y:S05]  /*9970*/  BSYNC.RECONVERGENT B2 ;  /* 0x0000000000027941 */ /* 0x000fea0003800200 */
.L_x_22176:
        /* <DEDUP_REMOVED lines=62> */
.L_x_22174:
[----:B------:R-:W-:Y:S05]  /*9d60*/  BSYNC.RECONVERGENT B1 ;  /* 0x0000000000017941 */ /* 0x000fea0003800200 */
.L_x_22173:
[----:B------:R-:W-:Y:S01]  /*9d70*/  I2FP.F32.U32 R7, R7 ;  /* 0x0000000700077245 */ /* 0x000fe20000201000 */
[----:B------:R-:W-:-:S04]  /*9d80*/  IMAD.MOV.U32 R167, RZ, RZ, 0x2f800000 ;  /* 0x2f800000ffa77424 */ /* 0x000fc800078e00ff */
[----:B------:R-:W-:-:S05]  /*9d90*/  FFMA.FTZ R7, R7, R167, 1.1641532182693481445e-10 ;  /* 0x2f00000007077423 */ /* 0x000fca00000100a7 */
[----:B------:R-:W-:Y:S02]  /*9da0*/  FSETP.GTU.FTZ.AND P2, PT, R7, UR23, PT ;  /* 0x0000001707007c0b */ /* 0x000fe4000bf5c000 */
[----:B------:R-:W-:Y:S02]  /*9db0*/  PRMT R7, R145, 0x7632, R7 ;  /* 0x0000763291077816 */ /* 0x000fe40000000007 */
[----:B------:R-:W-:-:S03]  /*9dc0*/  SEL R167, RZ, 0x1, P2 ;  /* 0x00000001ffa77807 */ /* 0x000fc60001000000 */
[----:B------:R-:W-:Y:S01]  /*9dd0*/  IMAD.U32 R7, R7, 0x10000, RZ ;  /* 0x0001000007077824 */ /* 0x000fe200078e00ff */
[----:B------:R-:W-:-:S03]  /*9de0*/  PRMT R218, R167, 0x7610, R218 ;  /* 0x00007610a7da7816 */ /* 0x000fc600000000da */
[----:B------:R-:W-:-:S04]  /*9df0*/  FMUL.FTZ R7, R7, UR17 ;  /* 0x0000001107077c20 */ /* 0x000fc80008410000 */
[----:B------:R-:W-:-:S05]  /*9e00*/  FMUL.FTZ R7, R7, UR16 ;  /* 0x0000001007077c20 */ /* 0x000fca0008410000 */
[----:B------:R-:W-:-:S05]  /*9e10*/  FSEL R7, R7, RZ, !P2 ;  /* 0x000000ff07077208 */ /* 0x000fca0005000000 */
[----:B------:R-:W-:-:S07]  /*9e20*/  FFMA.FTZ R167, R7, R39, R151 ;  /* 0x0000002707a77223 */ /* 0x000fce0000010097 */
.L_x_22172:
        /* <DEDUP_REMOVED lines=16> */
.L_x_22181:
        /* <DEDUP_REMOVED lines=12> */
.L_x_22183:
[----:B------:R-:W-:Y:S05]  /*9ff0*/  BSYNC.RECONVERGENT B2 ;  /* 0x0000000000027941 */ /* 0x000fea0003800200 */
.L_x_22182:
        /* <DEDUP_REMOVED lines=62> */
.L_x_22180:
[----:B------:R-:W-:Y:S05]  /*a3e0*/  BSYNC.RECONVERGENT B1 ;  /* 0x0000000000017941 */ /* 0x000fea0003800200 */
.L_x_22179:
[----:B------:R-:W-:Y:S01]  /*a3f0*/  I2FP.F32.U32 R7, R7 ;  /* 0x0000000700077245 */ /* 0x000fe20000201000 */
[----:B------:R-:W-:-:S04]  /*a400*/  IMAD.MOV.U32 R9, RZ, RZ, 0x2f800000 ;  /* 0x2f800000ff097424 */ /* 0x000fc800078e00ff */
[----:B------:R-:W-:-:S05]  /*a410*/  FFMA.FTZ R7, R7, R9, 1.1641532182693481445e-10 ;  /* 0x2f00000007077423 */ /* 0x000fca0000010009 */
[----:B------:R-:W-:Y:S01]  /*a420*/  FSETP.GTU.FTZ.AND P2, PT, R7, UR23, PT ;  /* 0x0000001707007c0b */ /* 0x000fe2000bf5c000 */
[----:B------:R-:W-:-:S03]  /*a430*/  IMAD.U32 R7, R146, 0x10000, RZ ;  /* 0x0001000092077824 */ /* 0x000fc600078e00ff */
[----:B------:R-:W-:Y:S01]  /*a440*/  SEL R9, RZ, 0x1, P2 ;  /* 0x00000001ff097807 */ /* 0x000fe20001000000 */
[----:B------:R-:W-:-:S03]  /*a450*/  FMUL.FTZ R7, R7, UR17 ;  /* 0x0000001107077c20 */ /* 0x000fc60008410000 */
[----:B------:R-:W-:Y:S01]  /*a460*/  PRMT R219, R9, 0x7610, R219 ;  /* 0x0000761009db7816 */ /* 0x000fe200000000db */
[----:B------:R-:W-:-:S05]  /*a470*/  FMUL.FTZ R7, R7, UR16 ;  /* 0x0000001007077c20 */ /* 0x000fca0008410000 */
[----:B------:R-:W-:-:S05]  /*a480*/  FSEL R7, R7, RZ, !P2 ;  /* 0x000000ff07077208 */ /* 0x000fca0005000000 */
[----:B------:R-:W-:-:S07]  /*a490*/  FFMA.FTZ R168, R7, R40, R152 ;  /* 0x0000002807a87223 */ /* 0x000fce0000010098 */
.L_x_22178:
        /* <DEDUP_REMOVED lines=16> */
.L_x_22187:
        /* <DEDUP_REMOVED lines=12> */
.L_x_22189:
[----:B------:R-:W-:Y:S05]  /*a660*/  BSYNC.RECONVERGENT B2 ;  /* 0x0000000000027941 */ /* 0x000fea0003800200 */
.L_x_22188:
        /* <DEDUP_REMOVED lines=62> */
.L_x_22186:
[----:B------:R-:W-:Y:S05]  /*aa50*/  BSYNC.RECONVERGENT B1 ;  /* 0x0000000000017941 */ /* 0x000fea0003800200 */
.L_x_22185:
        /* <DEDUP_REMOVED lines=12> */
.L_x_22184:
[----:B0-----:R-:W-:Y:S01]  /*ab20*/  MOV R214, R9 ;  /* 0x0000000900d67202 */ /* 0x001fe20000000f00 */
        /* <DEDUP_REMOVED lines=15> */
.L_x_22193:
        /* <DEDUP_REMOVED lines=12> */
.L_x_22195:
[----:B------:R-:W-:Y:S05]  /*ace0*/  BSYNC.RECONVERGENT B2 ;  /* 0x0000000000027941 */ /* 0x000fea0003800200 */
.L_x_22194:
        /* <DEDUP_REMOVED lines=62> */
.L_x_22192:
[----:B------:R-:W-:Y:S05]  /*b0d0*/  BSYNC.RECONVERGENT B1 ;  /* 0x0000000000017941 */ /* 0x000fea0003800200 */
.L_x_22191:
        /* <DEDUP_REMOVED lines=11> */
.L_x_22190:
        /* <DEDUP_REMOVED lines=16> */
.L_x_22199:
        /* <DEDUP_REMOVED lines=12> */
.L_x_22201:
[----:B------:R-:W-:Y:S05]  /*b350*/  BSYNC.RECONVERGENT B2 ;  /* 0x0000000000027941 */ /* 0x000fea0003800200 */
.L_x_22200:
        /* <DEDUP_REMOVED lines=38> */
[----:B------:R-:W-:Y:S01]  /*b5c0*/  IMAD.WIDE.U32 R226, R9, -0x326172a9, RZ ;  /* 0xcd9e8d5709e27825 */ /* 0x000fe200078e00ff */
[----:B------:R-:W-:-:S04]  /*b5d0*/  MOV R9, R224 ;  /* 0x000000e000097202 */ /* 0x000fc80000000f00 */
        /* <DEDUP_REMOVED lines=22> */
.L_x_22198:
[----:B------:R-:W-:Y:S05]  /*b740*/  BSYNC.RECONVERGENT B1 ;  /* 0x0000000000017941 */ /* 0x000fea0003800200 */
.L_x_22197:
        /* <DEDUP_REMOVED lines=11> */
[----:B------:R-:W-:Y:S01]  /*b800*/  FFMA.FTZ R171, R9, R43, R155 ;  /* 0x0000002b09ab7223 */ /* 0x000fe2000001009b */
[----:B------:R-:W-:Y:S06]  /*b810*/  BRA `(.L_x_22196) ;  /* 0x0000003000f07947 */ /* 0x000fec0003800000 */
.L_x_22153:
[----:B------:R-:W-:Y:S01]  /*b820*/  MOV R166, R7 ;  /* 0x0000000700a67202 */ /* 0x000fe20000000f00 */
[----:B-1----:R-:W-:Y:S02]  /*b830*/  IMAD.MOV.U32 R224, RZ, RZ, R9 ;  /* 0x000000ffffe07224 */ /* 0x002fe400078e0009 */
        /* <DEDUP_REMOVED lines=18> */
.L_x_22205:
        /* <DEDUP_REMOVED lines=12> */
.L_x_22207:
[----:B------:R-:W-:Y:S05]  /*ba20*/  BSYNC.RECONVERGENT B2 ;  /* 0x0000000000027941 */ /* 0x000fea0003800200 */
.L_x_22206:
        /* <DEDUP_REMOVED lines=61> */
.L_x_22204:
[----:B------:R-:W-:Y:S05]  /*be00*/  BSYNC.RECONVERGENT B1 ;  /* 0x0000000000017941 */ /* 0x000fea0003800200 */
.L_x_22203:
        /* <DEDUP_REMOVED lines=10> */
.L_x_22202:
        /* <DEDUP_REMOVED lines=16> */
.L_x_22211:
        /* <DEDUP_REMOVED lines=12> */
.L_x_22213:
[----:B------:R-:W-:Y:S05]  /*c070*/  BSYNC.RECONVERGENT B2 ;  /* 0x0000000000027941 */ /* 0x000fea0003800200 */
.L_x_22212:
        /* <DEDUP_REMOVED lines=62> */
.L_x_22210:
[----:B------:R-:W-:Y:S05]  /*c460*/  BSYNC.RECONVERGENT B1 ;  /* 0x0000000000017941 */ /* 0x000fea0003800200 */
.L_x_22209:
        /* <DEDUP_REMOVED lines=11> */
.L_x_22208:
        /* <DEDUP_REMOVED lines=16> */
.L_x_22217:
        /* <DEDUP_REMOVED lines=12> */
.L_x_22219:
[----:B------:R-:W-:Y:S05]  /*c6e0*/  BSYNC.RECONVERGENT B2 ;  /* 0x0000000000027941 */ /* 0x000fea0003800200 */
.L_x_22218:
        /* <DEDUP_REMOVED lines=62> */
.L_x_22216:
[----:B------:R-:W-:Y:S05]  /*cad0*/  BSYNC.RECONVERGENT B1 ;  /* 0x0000000000017941 */ /* 0x000fea0003800200 */
.L_x_22215:
        /* <DEDUP_REMOVED lines=10> */
.L_x_22214:
        /* <DEDUP_REMOVED lines=16> */
.L_x_22223:
        /* <DEDUP_REMOVED lines=12> */
.L_x_22225:
[----:B------:R-:W-:Y:S05]  /*cd40*/  BSYNC.RECONVERGENT B2 ;  /* 0x0000000000027941 */ /* 0x000fea0003800200 */
.L_x_22224:
        /* <DEDUP_REMOVED lines=62> */
.L_x_22222:
[----:B------:R-:W-:Y:S05]  /*d130*/  BSYNC.RECONVERGENT B1 ;  /* 0x0000000000017941 */ /* 0x000fea0003800200 */
.L_x_22221:
[----:B------:R-:W-:Y:S01]  /*d140*/  I2FP.F32.U32 R7, R7 ;  /* 0x0000000700077245 */ /* 0x000fe20000201000 */
[----:B------:R-:W-:-:S04]  /*d150*/  IMAD.MOV.U32 R167, RZ, RZ, 0x2f800000 ;  /* 0x2f800000ffa77424 */ /* 0x000fc800078e00ff */
[----:B------:R-:W-:-:S05]  /*d160*/  FFMA.FTZ R7, R7, R167, 1.1641532182693481445e-10 ;  /* 0x2f00000007077423 */ /* 0x000fca00000100a7 */
[----:B------:R-:W-:Y:S02]  /*d170*/  FSETP.GTU.FTZ.AND P1, PT, R7, UR23, PT ;  /* 0x0000001707007c0b */ /* 0x000fe4000bf3c000 */
[----:B-----5:R-:W-:Y:S02]  /*d180*/  PRMT R7, R145, 0x7632, R7 ;  /* 0x0000763291077816 */ /* 0x020fe40000000007 */
[----:B------:R-:W-:-:S03]  /*d190*/  SEL R167, RZ, 0x1, P1 ;  /* 0x00000001ffa77807 */ /* 0x000fc60000800000 */
[----:B------:R-:W-:Y:S01]  /*d1a0*/  IMAD.U32 R7, R7, 0x10000, RZ ;  /* 0x0001000007077824 */ /* 0x000fe200078e00ff */
[----:B------:R-:W-:-:S03]  /*d1b0*/  PRMT R218, R167, 0x7610, R218 ;  /* 0x00007610a7da7816 */ /* 0x000fc600000000da */
[----:B------:R-:W-:-:S04]  /*d1c0*/  FMUL.FTZ R7, R7, UR17 ;  /* 0x0000001107077c20 */ /* 0x000fc80008410000 */
[----:B------:R-:W-:-:S05]  /*d1d0*/  FMUL.FTZ R7, R7, UR16 ;  /* 0x0000001007077c20 */ /* 0x000fca0008410000 */
[----:B------:R-:W-:-:S05]  /*d1e0*/  FSEL R7, R7, RZ, !P1 ;  /* 0x000000ff07077208 */ /* 0x000fca0004800000 */
[----:B------:R-:W-:-:S07]  /*d1f0*/  FMUL.FTZ R167, R7, R39 ;  /* 0x0000002707a77220 */ /* 0x000fce0000410000 */
.L_x_22220:
        /* <DEDUP_REMOVED lines=16> */
.L_x_22229:
        /* <DEDUP_REMOVED lines=12> */
.L_x_22231:
[----:B------:R-:W-:Y:S05]  /*d3c0*/  BSYNC.RECONVERGENT B2 ;  /* 0x0000000000027941 */ /* 0x000fea0003800200 */
.L_x_22230:
        /* <DEDUP_REMOVED lines=62> */
.L_x_22228:
[----:B------:R-:W-:Y:S05]  /*d7b0*/  BSYNC.RECONVERGENT B1 ;  /* 0x0000000000017941 */ /* 0x000fea0003800200 */
.L_x_22227:
[----:B------:R-:W-:Y:S01]  /*d7c0*/  I2FP.F32.U32 R7, R7 ;  /* 0x0000000700077245 */ /* 0x000fe20000201000 */
[----:B------:R-:W-:-:S04]  /*d7d0*/  IMAD.MOV.U32 R9, RZ, RZ, 0x2f800000 ;  /* 0x2f800000ff097424 */ /* 0x000fc800078e00ff */
[----:B------:R-:W-:-:S05]  /*d7e0*/  FFMA.FTZ R7, R7, R9, 1.1641532182693481445e-10 ;  /* 0x2f00000007077423 */ /* 0x000fca0000010009 */
[----:B------:R-:W-:Y:S01]  /*d7f0*/  FSETP.GTU.FTZ.AND P1, PT, R7, UR23, PT ;  /* 0x0000001707007c0b */ /* 0x000fe2000bf3c000 */
[----:B-----5:R-:W-:-:S03]  /*d800*/  IMAD.U32 R7, R146, 0x10000, RZ ;  /* 0x0001000092077824 */ /* 0x020fc600078e00ff */
[----:B------:R-:W-:Y:S01]  /*d810*/  SEL R9, RZ, 0x1, P1 ;  /* 0x00000001ff097807 */ /* 0x000fe20000800000 */
[----:B------:R-:W-:-:S03]  /*d820*/  FMUL.FTZ R7, R7, UR17 ;  /* 0x0000001107077c20 */ /* 0x000fc60008410000 */
[----:B------:R-:W-:Y:S01]  /*d830*/  PRMT R219, R9, 0x7610, R219 ;  /* 0x0000761009db7816 */ /* 0x000fe200000000db */
[----:B------:R-:W-:-:S05]  /*d840*/  FMUL.FTZ R7, R7, UR16 ;  /* 0x0000001007077c20 */ /* 0x000fca0008410000 */
[----:B------:R-:W-:-:S05]  /*d850*/  FSEL R7, R7, RZ, !P1 ;  /* 0x000000ff07077208 */ /* 0x000fca0004800000 */
[----:B------:R-:W-:-:S07]  /*d860*/  FMUL.FTZ R168, R7, R40 ;  /* 0x0000002807a87220 */ /* 0x000fce0000410000 */
.L_x_22226:
        /* <DEDUP_REMOVED lines=16> */
.L_x_22235:
        /* <DEDUP_REMOVED lines=12> */
.L_x_22237:
[----:B------:R-:W-:Y:S05]  /*da30*/  BSYNC.RECONVERGENT B2 ;  /* 0x0000000000027941 */ /* 0x000fea0003800200 */
.L_x_22236:
        /* <DEDUP_REMOVED lines=62> */
.L_x_22234:
[----:B------:R-:W-:Y:S05]  /*de20*/  BSYNC.RECONVERGENT B1 ;  /* 0x0000000000017941 */ /* 0x000fea0003800200 */
.L_x_22233:
        /* <DEDUP_REMOVED lines=12> */
.L_x_22232:
[----:B0-----:R-:W-:Y:S01]  /*def0*/  MOV R214, R9 ;  /* 0x0000000900d67202 */ /* 0x001fe20000000f00 */
        /* <DEDUP_REMOVED lines=15> */
.L_x_22241:
        /* <DEDUP_REMOVED lines=12> */
.L_x_22243:
[----:B------:R-:W-:Y:S05]  /*e0b0*/  BSYNC.RECONVERGENT B2 ;  /* 0x0000000000027941 */ /* 0x000fea0003800200 */
.L_x_22242:
        /* <DEDUP_REMOVED lines=62> */
.L_x_22240:
[----:B------:R-:W-:Y:S05]  /*e4a0*/  BSYNC.RECONVERGENT B1 ;  /* 0x0000000000017941 */ /* 0x000fea0003800200 */
.L_x_22239:
        /* <DEDUP_REMOVED lines=11> */
.L_x_22238:
        /* <DEDUP_REMOVED lines=16> */
.L_x_22246:
        /* <DEDUP_REMOVED lines=12> */
.L_x_22248:
[----:B------:R-:W-:Y:S05]  /*e720*/  BSYNC.RECONVERGENT B2 ;  /* 0x0000000000027941 */ /* 0x000fea0003800200 */
.L_x_22247:
        /* <DEDUP_REMOVED lines=62> */
.L_x_22245:
[----:B------:R-:W-:Y:S05]  /*eb10*/  BSYNC.RECONVERGENT B1 ;  /* 0x0000000000017941 */ /* 0x000fea0003800200 */
.L_x_22244:
        /* <DEDUP_REMOVED lines=12> */
.L_x_22196:
        /* <DEDUP_REMOVED lines=26> */
.L_x_22249:
[----:B------:R-:W-:Y:S01]  /*ed80*/  VIADD R213, R213, 0x80 ;  /* 0x00000080d5d57836 */ /* 0x000fe20000000000 */
[----:B------:R-:W-:-:S07]  /*ed90*/  IADD3 R212, PT, PT, R212, 0x80, RZ ;  /* 0x00000080d4d47810 */ /* 0x000fce0007ffe0ff */
.L_x_22152:
[----:B------:R-:W-:Y:S05]  /*eda0*/  BSYNC.RECONVERGENT B0 ;  /* 0x0000000000007941 */ /* 0x000fea0003800200 */
.L_x_22151:
        /* <DEDUP_REMOVED lines=20> */
[----:B-1----:R-:W-:Y:S01]  /*eef0*/  MOV R224, R9 ;  /* 0x0000000900e07202 */ /* 0x002fe20000000f00 */
        /* <DEDUP_REMOVED lines=18> */
.L_x_22256:
        /* <DEDUP_REMOVED lines=12> */
.L_x_22258:
[----:B------:R-:W-:Y:S05]  /*f0e0*/  BSYNC.RECONVERGENT B2 ;  /* 0x0000000000027941 */ /* 0x000fea0003800200 */
.L_x_22257:
        /* <DEDUP_REMOVED lines=60> */
[----:B------:R-:W-:-:S07]  /*f4b0*/  IMAD.MOV.U32 R11, RZ, RZ, R9 ;  /* 0x000000ffff0b7224 */ /* 0x000fce00078e0009 */
.L_x_22255:
[----:B------:R-:W-:Y:S05]  /*f4c0*/  BSYNC.RECONVERGENT B1 ;  /* 0x0000000000017941 */ /* 0x000fea0003800200 */
.L_x_22254:
        /* <DEDUP_REMOVED lines=10> */
.L_x_22253:
        /* <DEDUP_REMOVED lines=16> */
.L_x_22262:
        /* <DEDUP_REMOVED lines=12> */
.L_x_22264:
[----:B------:R-:W-:Y:S05]  /*f730*/  BSYNC.RECONVERGENT B2 ;  /* 0x0000000000027941 */ /* 0x000fea0003800200 */
.L_x_22263:
        /* <DEDUP_REMOVED lines=62> */
.L_x_22261:
[----:B------:R-:W-:Y:S05]  /*fb20*/  BSYNC.RECONVERGENT B1 ;  /* 0x0000000000017941 */ /* 0x000fea0003800200 */
.L_x_22260:
        /* <DEDUP_REMOVED lines=11> */
.L_x_22259:
        /* <DEDUP_REMOVED lines=16> */
.L_x_22268:
        /* <DEDUP_REMOVED lines=12> */
.L_x_22270:
[----:B------:R-:W-:Y:S05]  /*fda0*/  BSYNC.RECONVERGENT B2 ;  /* 0x0000000000027941 */ /* 0x000fea0003800200 */
.L_x_22269:
        /* <DEDUP_REMOVED lines=62> */
.L_x_22267:
[----:B------:R-:W-:Y:S05]  /*10190*/  BSYNC.RECONVERGENT B1 ;  /* 0x0000000000017941 */ /* 0x000fea0003800200 */
.L_x_22266:
        /* <DEDUP_REMOVED lines=10> */
.L_x_22265:
        /* <DEDUP_REMOVED lines=16> */
.L_x_22274:
        /* <DEDUP_REMOVED lines=12> */
.L_x_22276:
[----:B------:R-:W-:Y:S05]  /*10400*/  BSYNC.RECONVERGENT B2 ;  /* 0x0000000000027941 */ /* 0x000fea0003800200 */
.L_x_22275:
        /* <DEDUP_REMOVED lines=62> */
.L_x_22273:
[----:B------:R-:W-:Y:S05]  /*107f0*/  BSYNC.RECONVERGENT B1 ;  /* 0x0000000000017941 */ /* 0x000fea0003800200 */
.L_x_22272:
[----:B------:R-:W-:Y:S01]  /*10800*/  HFMA2 R175, -RZ, RZ, 0.1171875, 0 ;  /* 0x2f800000ffaf7431 */ /* 0x000fe200000001ff */
[----:B------:R-:W-:-:S05]  /*10810*/  I2FP.F32.U32 R7, R7 ;  /* 0x0000000700077245 */ /* 0x000fca0000201000 */
        /* <DEDUP_REMOVED lines=10> */
.L_x_22271:
        /* <DEDUP_REMOVED lines=16> */
.L_x_22280:
        /* <DEDUP_REMOVED lines=12> */
.L_x_22282:
[----:B------:R-:W-:Y:S05]  /*10a80*/  BSYNC.RECONVERGENT B2 ;  /* 0x0000000000027941 */ /* 0x000fea0003800200 */
.L_x_22281:
        /* <DEDUP_REMOVED lines=62> */
.L_x_22279:
[----:B------:R-:W-:Y:S05]  /*10e70*/  BSYNC.RECONVERGENT B1 ;  /* 0x0000000000017941 */ /* 0x000fea0003800200 */
.L_x_22278:
[----:B------:R-:W-:Y:S01]  /*10e80*/  HFMA2 R9, -RZ, RZ, 0.1171875, 0 ;  /* 0x2f800000ff097431 */ /* 0x000fe200000001ff */
[----:B------:R-:W-:-:S05]  /*10e90*/  I2FP.F32.U32 R7, R7 ;  /* 0x0000000700077245 */ /* 0x000fca0000201000 */
        /* <DEDUP_REMOVED lines=9> */
.L_x_22277:
        /* <DEDUP_REMOVED lines=16> */
.L_x_22286:
        /* <DEDUP_REMOVED lines=12> */
.L_x_22288:
[----:B------:R-:W-:Y:S05]  /*110f0*/  BSYNC.RECONVERGENT B2 ;  /* 0x0000000000027941 */ /* 0x000fea0003800200 */
.L_x_22287:
        /* <DEDUP_REMOVED lines=62> */
.L_x_22285:
[----:B------:R-:W-:Y:S05]  /*114e0*/  BSYNC.RECONVERGENT B1 ;  /* 0x0000000000017941 */ /* 0x000fea0003800200 */
.L_x_22284:
        /* <DEDUP_REMOVED lines=12> */
.L_x_22283:
[----:B0-----:R-:W-:Y:S01]  /*115b0*/  IMAD.MOV.U32 R214, RZ, RZ, R9 ;  /* 0x000000ffffd67224 */ /* 0x001fe200078e0009 */
        /* <DEDUP_REMOVED lines=15> */
.L_x_22292:
        /* <DEDUP_REMOVED lines=12> */
.L_x_22294:
[----:B------:R-:W-:Y:S05]  /*11770*/  BSYNC.RECONVERGENT B2 ;  /* 0x0000000000027941 */ /* 0x000fea0003800200 */
.L_x_22293:
        /* <DEDUP_REMOVED lines=62> */
.L_x_22291:
[----:B------:R-:W-:Y:S05]  /*11b60*/  BSYNC.RECONVERGENT B1 ;  /* 0x0000000000017941 */ /* 0x000fea0003800200 */
.L_x_22290:
        /* <DEDUP_REMOVED lines=11> */
.L_x_22289:
        /* <DEDUP_REMOVED lines=16> */
.L_x_22298:
        /* <DEDUP_REMOVED lines=12> */
.L_x_22300:
[----:B------:R-:W-:Y:S05]  /*11de0*/  BSYNC.RECONVERGENT B2 ;  /* 0x0000000000027941 */ /* 0x000fea0003800200 */
.L_x_22299:
        /* <DEDUP_REMOVED lines=62> */
.L_x_22297:
[----:B------:R-:W-:Y:S05]  /*121d0*/  BSYNC.RECONVERGENT B1 ;  /* 0x0000000000017941 */ /* 0x000fea0003800200 */
.L_x_22296:
        /* <DEDUP_REMOVED lines=13> */
.L_x_22252:
[----:B------:R-:W-:Y:S01]  /*122b0*/  IMAD.MOV.U32 R174, RZ, RZ, R7 ;  /* 0x000000ffffae7224 */ /* 0x000fe200078e0007 */
[----:B-1----:R-:W-:Y:S01]  /*122c0*/  MOV R224, R9 ;  /* 0x0000000900e07202 */ /* 0x002fe20000000f00 */
        /* <DEDUP_REMOVED lines=18> */
.L_x_22304:
        /* <DEDUP_REMOVED lines=12> */
.L_x_22306:
[----:B------:R-:W-:Y:S05]  /*124b0*/  BSYNC.RECONVERGENT B2 ;  /* 0x0000000000027941 */ /* 0x000fea0003800200 */
.L_x_22305:
        /* <DEDUP_REMOVED lines=61> */
.L_x_22303:
[----:B------:R-:W-:Y:S05]  /*12890*/  BSYNC.RECONVERGENT B1 ;  /* 0x0000000000017941 */ /* 0x000fea0003800200 */
.L_x_22302:
        /* <DEDUP_REMOVED lines=10> */
.L_x_22301:
        /* <DEDUP_REMOVED lines=16> */
.L_x_22310:
        /* <DEDUP_REMOVED lines=12> */
.L_x_22312:
[----:B------:R-:W-:Y:S05]  /*12b00*/  BSYNC.RECONVERGENT B2 ;  /* 0x0000000000027941 */ /* 0x000fea0003800200 */
.L_x_22311:
        /* <DEDUP_REMOVED lines=62> */
.L_x_22309:
[----:B------:R-:W-:Y:S05]  /*12ef0*/  BSYNC.RECONVERGENT B1 ;  /* 0x0000000000017941 */ /* 0x000fea0003800200 */
.L_x_22308:
        /* <DEDUP_REMOVED lines=11> */
.L_x_22307:
        /* <DEDUP_REMOVED lines=16> */
.L_x_22316:
        /* <DEDUP_REMOVED lines=12> */
.L_x_22318:
[----:B------:R-:W-:Y:S05]  /*13170*/  BSYNC.RECONVERGENT B2 ;  /* 0x0000000000027941 */ /* 0x000fea0003800200 */
.L_x_22317:
        /* <DEDUP_REMOVED lines=62> */
.L_x_22315:
[----:B------:R-:W-:Y:S05]  /*13560*/  BSYNC.RECONVERGENT B1 ;  /* 0x0000000000017941 */ /* 0x000fea0003800200 */
.L_x_22314:
        /* <DEDUP_REMOVED lines=10> */
.L_x_22313:
        /* <DEDUP_REMOVED lines=16> */
.L_x_22322:
        /* <DEDUP_REMOVED lines=12> */
.L_x_22324:
[----:B------:R-:W-:Y:S05]  /*137d0*/  BSYNC.RECONVERGENT B2 ;  /* 0x0000000000027941 */ /* 0x000fea0003800200 */
.L_x_22323:
        /* <DEDUP_REMOVED lines=62> */
.L_x_22321:
[----:B------:R-:W-:Y:S05]  /*13bc0*/  BSYNC.RECONVERGENT B1 ;  /* 0x0000000000017941 */ /* 0x000fea0003800200 */
.L_x_22320:
[----:B------:R-:W-:Y:S01]  /*13bd0*/  HFMA2 R175, -RZ, RZ, 0.1171875, 0 ;  /* 0x2f800000ffaf7431 */ /* 0x000fe200000001ff */
[----:B------:R-:W-:-:S05]  /*13be0*/  I2FP.F32.U32 R7, R7 ;  /* 0x0000000700077245 */ /* 0x000fca0000201000 */
        /* <DEDUP_REMOVED lines=10> */
.L_x_22319:
        /* <DEDUP_REMOVED lines=16> */
.L_x_22328:
        /* <DEDUP_REMOVED lines=12> */
.L_x_22330:
[----:B------:R-:W-:Y:S05]  /*13e50*/  BSYNC.RECONVERGENT B2 ;  /* 0x0000000000027941 */ /* 0x000fea0003800200 */
.L_x_22329:
        /* <DEDUP_REMOVED lines=62> */
.L_x_22327:
[----:B------:R-:W-:Y:S05]  /*14240*/  BSYNC.RECONVERGENT B1 ;  /* 0x0000000000017941 */ /* 0x000fea0003800200 */
.L_x_22326:
[----:B------:R-:W-:Y:S01]  /*14250*/  HFMA2 R9, -RZ, RZ, 0.1171875, 0 ;  /* 0x2f800000ff097431 */ /* 0x000fe200000001ff */
[----:B------:R-:W-:-:S05]  /*14260*/  I2FP.F32.U32 R7, R7 ;  /* 0x0000000700077245 */ /* 0x000fca0000201000 */
        /* <DEDUP_REMOVED lines=9> */
.L_x_22325:
        /* <DEDUP_REMOVED lines=16> */
.L_x_22334:
        /* <DEDUP_REMOVED lines=12> */
.L_x_22336:
[----:B------:R-:W-:Y:S05]  /*144c0*/  BSYNC.RECONVERGENT B2 ;  /* 0x0000000000027941 */ /* 0x000fea0003800200 */
.L_x_22335:
        /* <DEDUP_REMOVED lines=62> */
.L_x_22333:
[----:B------:R-:W-:Y:S05]  /*148b0*/  BSYNC.RECONVERGENT B1 ;  /* 0x0000000000017941 */ /* 0x000fea0003800200 */
.L_x_22332:
        /* <DEDUP_REMOVED lines=12> */
.L_x_22331:
[----:B0-----:R-:W-:Y:S01]  /*14980*/  IMAD.MOV.U32 R214, RZ, RZ, R9 ;  /* 0x000000ffffd67224 */ /* 0x001fe200078e0009 */
        /* <DEDUP_REMOVED lines=15> */
.L_x_22340:
        /* <DEDUP_REMOVED lines=12> */
.L_x_22342:
[----:B------:R-:W-:Y:S05]  /*14b40*/  BSYNC.RECONVERGENT B2 ;  /* 0x0000000000027941 */ /* 0x000fea0003800200 */
.L_x_22341:
        /* <DEDUP_REMOVED lines=62> */
.L_x_22339:
[----:B------:R-:W-:Y:S05]  /*14f30*/  BSYNC.RECONVERGENT B1 ;  /* 0x0000000000017941 */ /* 0x000fea0003800200 */
.L_x_22338:
        /* <DEDUP_REMOVED lines=11> */
.L_x_22337:
        /* <DEDUP_REMOVED lines=16> */
.L_x_22345:
        /* <DEDUP_REMOVED lines=12> */
.L_x_22347:
[----:B------:R-:W-:Y:S05]  /*151b0*/  BSYNC.RECONVERGENT B2 ;  /* 0x0000000000027941 */ /* 0x000fea0003800200 */
.L_x_22346:
        /* <DEDUP_REMOVED lines=62> */
.L_x_22344:
[----:B------:R-:W-:Y:S05]  /*155a0*/  BSYNC.RECONVERGENT B1 ;  /* 0x0000000000017941 */ /* 0x000fea0003800200 */
.L_x_22343:
        /* <DEDUP_REMOVED lines=12> */
.L_x_22295:
        /* <DEDUP_REMOVED lines=26> */
.L_x_22348:
[----:B------:R-:W-:Y:S02]  /*15810*/  VIADD R213, R213, 0x80 ;  /* 0x00000080d5d57836 */ /* 0x000fe40000000000 */
[----:B------:R-:W-:-:S07]  /*15820*/  VIADD R212, R212, 0x80 ;  /* 0x00000080d4d47836 */ /* 0x000fce0000000000 */
.L_x_22251:
[----:B------:R-:W-:Y:S05]  /*15830*/  BSYNC.RECONVERGENT B0 ;  /* 0x0000000000007941 */ /* 0x000fea0003800200 */
.L_x_22250:
        /* <DEDUP_REMOVED lines=21> */
[----:B-1----:R-:W-:-:S10]  /*15990*/  IMAD.MOV.U32 R224, RZ, RZ, R9 ;  /* 0x000000ffffe07224 */ /* 0x002fd400078e0009 */
        /* <DEDUP_REMOVED lines=17> */
.L_x_22355:
        /* <DEDUP_REMOVED lines=12> */
.L_x_22357:
[----:B------:R-:W-:Y:S05]  /*15b70*/  BSYNC.RECONVERGENT B2 ;  /* 0x0000000000027941 */ /* 0x000fea0003800200 */
.L_x_22356:
        /* <DEDUP_REMOVED lines=61> */
.L_x_22354:
[----:B------:R-:W-:Y:S05]  /*15f50*/  BSYNC.RECONVERGENT B1 ;  /* 0x0000000000017941 */ /* 0x000fea0003800200 */
.L_x_22353:
        /* <DEDUP_REMOVED lines=8> */
[----:B------:R-:W-:-:S05]  /*15fe0*/  FSEL R180, R7, RZ, !P2 ;  /* 0x000000ff07b47208 */ /* 0x000fca0005000000 */
[----:B------:R-:W-:-:S07]  /*15ff0*/  FFMA.FTZ R180, R180, R68, R148 ;  /* 0x00000044b4b47223 */ /* 0x000fce0000010094 */
.L_x_22352:
        /* <DEDUP_REMOVED lines=16> */
.L_x_22361:
        /* <DEDUP_REMOVED lines=12> */
.L_x_22363:
[----:B------:R-:W-:Y:S05]  /*161c0*/  BSYNC.RECONVERGENT B2 ;  /* 0x0000000000027941 */ /* 0x000fea0003800200 */
.L_x_22362:
        /* <DEDUP_REMOVED lines=62> */
.L_x_22360:
[----:B------:R-:W-:Y:S05]  /*165b0*/  BSYNC.RECONVERGENT B1 ;  /* 0x0000000000017941 */ /* 0x000fea0003800200 */
.L_x_22359:
        /* <DEDUP_REMOVED lines=9> */
[----:B------:R-:W-:-:S05]  /*16650*/  FSEL R181, R7, RZ, !P2 ;  /* 0x000000ff07b57208 */ /* 0x000fca0005000000 */
[----:B------:R-:W-:-:S07]  /*16660*/  FFMA.FTZ R181, R181, R69, R149 ;  /* 0x00000045b5b57223 */ /* 0x000fce0000010095 */
.L_x_22358:
        /* <DEDUP_REMOVED lines=16> */
.L_x_22367:
        /* <DEDUP_REMOVED lines=12> */
.L_x_22369:
[----:B------:R-:W-:Y:S05]  /*16830*/  BSYNC.RECONVERGENT B2 ;  /* 0x0000000000027941 */ /* 0x000fea0003800200 */
.L_x_22368:
        /* <DEDUP_REMOVED lines=62> */
.L_x_22366:
[----:B------:R-:W-:Y:S05]  /*16c20*/  BSYNC.RECONVERGENT B1 ;  /* 0x0000000000017941 */ /* 0x000fea0003800200 */
.L_x_22365:
        /* <DEDUP_REMOVED lines=10> */
.L_x_22364:
        /* <DEDUP_REMOVED lines=16> */
.L_x_22373:
        /* <DEDUP_REMOVED lines=12> */
.L_x_22375:
[----:B------:R-:W-:Y:S05]  /*16e90*/  BSYNC.RECONVERGENT B2 ;  /* 0x0000000000027941 */ /* 0x000fea0003800200 */
.L_x_22374:
        /* <DEDUP_REMOVED lines=62> */
.L_x_22372:
[----:B------:R-:W-:Y:S05]  /*17280*/  BSYNC.RECONVERGENT B1 ;  /* 0x0000000000017941 */ /* 0x000fea0003800200 */
.L_x_22371:
        /* <DEDUP_REMOVED lines=12> */
.L_x_22370:
        /* <DEDUP_REMOVED lines=16> */
.L_x_22379:
        /* <DEDUP_REMOVED lines=12> */
.L_x_22381:
[----:B------:R-:W-:Y:S05]  /*17510*/  BSYNC.RECONVERGENT B2 ;  /* 0x0000000000027941 */ /* 0x000fea0003800200 */
.L_x_22380:
        /* <DEDUP_REMOVED lines=62> */
.L_x_22378:
[----:B------:R-:W-:Y:S05]  /*17900*/  BSYNC.RECONVERGENT B1 ;  /* 0x0000000000017941 */ /* 0x000fea0003800200 */
.L_x_22377:
        /* <DEDUP_REMOVED lines=11> */
.L_x_22376:
        /* <DEDUP_REMOVED lines=16> */
.L_x_22385:
        /* <DEDUP_REMOVED lines=12> */
.L_x_22387:
[----:B------:R-:W-:Y:S05]  /*17b80*/  BSYNC.RECONVERGENT B2 ;  /* 0x0000000000027941 */ /* 0x000fea0003800200 */
.L_x_22386:
        /* <DEDUP_REMOVED lines=62> */
.L_x_22384:
[----:B------:R-:W-:Y:S05]  /*17f70*/  BSYNC.RECONVERGENT B1 ;  /* 0x0000000000017941 */ /* 0x000fea0003800200 */
.L_x_22383:
        /* <DEDUP_REMOVED lines=12> */
.L_x_22382:
[----:B0-----:R-:W-:Y:S02]  /*18040*/  IMAD.MOV.U32 R214, RZ, RZ, R9 ;  /* 0x000000ffffd67224 */ /* 0x001fe400078e0009 */
        /* <DEDUP_REMOVED lines=15> */
.L_x_22391:
        /* <DEDUP_REMOVED lines=12> */
.L_x_22393:
[----:B------:R-:W-:Y:S05]  /*18200*/  BSYNC.RECONVERGENT B2 ;  /* 0x0000000000027941 */ /* 0x000fea0003800200 */
.L_x_22392:
        /* <DEDUP_REMOVED lines=62> */
.L_x_22390:
[----:B------:R-:W-:Y:S05]  /*185f0*/  BSYNC.RECONVERGENT B1 ;  /* 0x0000000000017941 */ /* 0x000fea0003800200 */
.L_x_22389:
        /* <DEDUP_REMOVED lines=11> */
.L_x_22388:
        /* <DEDUP_REMOVED lines=16> */
.L_x_22397:
        /* <DEDUP_REMOVED lines=12> */
.L_x_22399:
[----:B------:R-:W-:Y:S05]  /*18870*/  BSYNC.RECONVERGENT B2 ;  /* 0x0000000000027941 */ /* 0x000fea0003800200 */
.L_x_22398:
        /* <DEDUP_REMOVED lines=62> */
.L_x_22396:
[----:B------:R-:W-:Y:S05]  /*18c60*/  BSYNC.RECONVERGENT B1 ;  /* 0x0000000000017941 */ /* 0x000fea0003800200 */
.L_x_22395:
        /* <DEDUP_REMOVED lines=13> */
.L_x_22351:
[----:B--2---:R-:W-:Y:S02]  /*18d40*/  HFMA2 R180, -RZ, RZ, 0, 0 ;  /* 0x00000000ffb47431 */ /* 0x004fe400000001ff */
[----:B------:R-:W-:Y:S02]  /*18d50*/  IMAD.MOV.U32 R182, RZ, RZ, R7 ;  /* 0x000000ffffb67224 */ /* 0x000fe400078e0007 */
        /* <DEDUP_REMOVED lines=18> */
.L_x_22403:
        /* <DEDUP_REMOVED lines=12> */
.L_x_22405:
[----:B------:R-:W-:Y:S05]  /*18f40*/  BSYNC.RECONVERGENT B2 ;  /* 0x0000000000027941 */ /* 0x000fea0003800200 */
.L_x_22404:
        /* <DEDUP_REMOVED lines=61> */
.L_x_22402:
[----:B------:R-:W-:Y:S05]  /*19320*/  BSYNC.RECONVERGENT B1 ;  /* 0x0000000000017941 */ /* 0x000fea0003800200 */
.L_x_22401:
        /* <DEDUP_REMOVED lines=10> */
.L_x_22400:
        /* <DEDUP_REMOVED lines=16> */
.L_x_22409:
        /* <DEDUP_REMOVED lines=12> */
.L_x_22411:
[----:B------:R-:W-:Y:S05]  /*19590*/  BSYNC.RECONVERGENT B2 ;  /* 0x0000000000027941 */ /* 0x000fea0003800200 */
.L_x_22410:
        /* <DEDUP_REMOVED lines=62> */
.L_x_22408:
[----:B------:R-:W-:Y:S05]  /*19980*/  BSYNC.RECONVERGENT B1 ;  /* 0x0000000000017941 */ /* 0x000fea0003800200 */
.L_x_22407:
        /* <DEDUP_REMOVED lines=11> */
.L_x_22406:
        /* <DEDUP_REMOVED lines=16> */
.L_x_22415:
        /* <DEDUP_REMOVED lines=12> */
.L_x_22417:
[----:B------:R-:W-:Y:S05]  /*19c00*/  BSYNC.RECONVERGENT B2 ;  /* 0x0000000000027941 */ /* 0x000fea0003800200 */
.L_x_22416:
        /* <DEDUP_REMOVED lines=62> */
.L_x_22414:
[----:B------:R-:W-:Y:S05]  /*19ff0*/  BSYNC.RECONVERGENT B1 ;  /* 0x0000000000017941 */ /* 0x000fea0003800200 */
.L_x_22413:
        /* <DEDUP_REMOVED lines=10> */
.L_x_22412:
        /* <DEDUP_REMOVED lines=16> */
.L_x_22421:
        /* <DEDUP_REMOVED lines=12> */
.L_x_22423:
[----:B------:R-:W-:Y:S05]  /*1a260*/  BSYNC.RECONVERGENT B2 ;  /* 0x0000000000027941 */ /* 0x000fea0003800200 */
.L_x_22422:
        /* <DEDUP_REMOVED lines=62> */
.L_x_22420:
[----:B------:R-:W-:Y:S05]  /*1a650*/  BSYNC.RECONVERGENT B1 ;  /* 0x0000000000017941 */ /* 0x000fea0003800200 */
.L_x_22419:
        /* <DEDUP_REMOVED lines=12> */
.L_x_22418:
        /* <DEDUP_REMOVED lines=16> */
.L_x_22427:
        /* <DEDUP_REMOVED lines=12> */
.L_x_22429:
[----:B------:R-:W-:Y:S05]  /*1a8e0*/  BSYNC.RECONVERGENT B2 ;  /* 0x0000000000027941 */ /* 0x000fea0003800200 */
.L_x_22428:
        /* <DEDUP_REMOVED lines=62> */
.L_x_22426:
[----:B------:R-:W-:Y:S05]  /*1acd0*/  BSYNC.RECONVERGENT B1 ;  /* 0x0000000000017941 */ /* 0x000fea0003800200 */
.L_x_22425:
        /* <DEDUP_REMOVED lines=11> */
.L_x_22424:
        /* <DEDUP_REMOVED lines=16> */
.L_x_22433:
        /* <DEDUP_REMOVED lines=12> */
.L_x_22435:
[----:B------:R-:W-:Y:S05]  /*1af50*/  BSYNC.RECONVERGENT B2 ;  /* 0x0000000000027941 */ /* 0x000fea0003800200 */
.L_x_22434:
        /* <DEDUP_REMOVED lines=62> */
.L_x_22432:
[----:B------:R-:W-:Y:S05]  /*1b340*/  BSYNC.RECONVERGENT B1 ;  /* 0x0000000000017941 */ /* 0x000fea0003800200 */
.L_x_22431:
        /* <DEDUP_REMOVED lines=12> */
.L_x_22430:
[----:B0-----:R-:W-:Y:S02]  /*1b410*/  IMAD.MOV.U32 R214, RZ, RZ, R9 ;  /* 0x000000ffffd67224 */ /* 0x001fe400078e0009 */
        /* <DEDUP_REMOVED lines=15> */
.L_x_22439:
        /* <DEDUP_REMOVED lines=12> */
.L_x_22441:
[----:B------:R-:W-:Y:S05]  /*1b5d0*/  BSYNC.RECONVERGENT B2 ;  /* 0x0000000000027941 */ /* 0x000fea0003800200 */
.L_x_22440:
        /* <DEDUP_REMOVED lines=62> */
.L_x_22438:
[----:B------:R-:W-:Y:S05]  /*1b9c0*/  BSYNC.RECONVERGENT B1 ;  /* 0x0000000000017941 */ /* 0x000fea0003800200 */
.L_x_22437:
        /* <DEDUP_REMOVED lines=11> */
.L_x_22436:
        /* <DEDUP_REMOVED lines=16> */
.L_x_22444:
        /* <DEDUP_REMOVED lines=12> */
.L_x_22446:
[----:B------:R-:W-:Y:S05]  /*1bc40*/  BSYNC.RECONVERGENT B2 ;  /* 0x0000000000027941 */ /* 0x000fea0003800200 */
.L_x_22445:
        /* <DEDUP_REMOVED lines=62> */
.L_x_22443:
[----:B------:R-:W-:Y:S05]  /*1c030*/  BSYNC.RECONVERGENT B1 ;  /* 0x0000000000017941 */ /* 0x000fea0003800200 */
.L_x_22442:
        /* <DEDUP_REMOVED lines=12> */
.L_x_22394:
        /* <DEDUP_REMOVED lines=26> */
.L_x_22447:
[----:B------:R-:W-:Y:S01]  /*1c2a0*/  IADD3 R213, PT, PT, R213, 0x80, RZ ;  /* 0x00000080d5d57810 */ /* 0x000fe20007ffe0ff */
[----:B------:R-:W-:-:S07]  /*1c2b0*/  VIADD R212, R212, 0x80 ;  /* 0x00000080d4d47836 */ /* 0x000fce0000000000 */
.L_x_22350:
[----:B------:R-:W-:Y:S05]  /*1c2c0*/  BSYNC.RECONVERGENT B0 ;  /* 0x0000000000007941 */ /* 0x000fea0003800200 */
.L_x_22349:
        /* <DEDUP_REMOVED lines=37> */
.L_x_22454:
        /* <DEDUP_REMOVED lines=12> */
.L_x_22456:
[----:B------:R-:W-:Y:S05]  /*1c5e0*/  BSYNC.RECONVERGENT B2 ;  /* 0x0000000000027941 */ /* 0x000fea0003800200 */
.L_x_22455:
        /* <DEDUP_REMOVED lines=61> */
.L_x_22453:
[----:B------:R-:W-:Y:S05]  /*1c9c0*/  BSYNC.RECONVERGENT B1 ;  /* 0x0000000000017941 */ /* 0x000fea0003800200 */
.L_x_22452:
        /* <DEDUP_REMOVED lines=10> */
.L_x_22451:
        /* <DEDUP_REMOVED lines=16> */
.L_x_22460:
        /* <DEDUP_REMOVED lines=12> */
.L_x_22462:
[----:B------:R-:W-:Y:S05]  /*1cc30*/  BSYNC.RECONVERGENT B2 ;  /* 0x0000000000027941 */ /* 0x000fea0003800200 */
.L_x_22461:
        /* <DEDUP_REMOVED lines=62> */
.L_x_22459:
[----:B------:R-:W-:Y:S05]  /*1d020*/  BSYNC.RECONVERGENT B1 ;  /* 0x0000000000017941 */ /* 0x000fea0003800200 */
.L_x_22458:
        /* <DEDUP_REMOVED lines=11> */
.L_x_22457:
        /* <DEDUP_REMOVED lines=16> */
.L_x_22466:
        /* <DEDUP_REMOVED lines=12> */
.L_x_22468:
[----:B------:R-:W-:Y:S05]  /*1d2a0*/  BSYNC.RECONVERGENT B2 ;  /* 0x0000000000027941 */ /* 0x000fea0003800200 */
.L_x_22467:
        /* <DEDUP_REMOVED lines=62> */
.L_x_22465:
[----:B------:R-:W-:Y:S05]  /*1d690*/  BSYNC.RECONVERGENT B1 ;  /* 0x0000000000017941 */ /* 0x000fea0003800200 */
.L_x_22464:
        /* <DEDUP_REMOVED lines=10> */
.L_x_22463:
        /* <DEDUP_REMOVED lines=16> */
.L_x_22472:
        /* <DEDUP_REMOVED lines=12> */
.L_x_22474:
[----:B------:R-:W-:Y:S05]  /*1d900*/  BSYNC.RECONVERGENT B2 ;  /* 0x0000000000027941 */ /* 0x000fea0003800200 */
.L_x_22473:
        /* <DEDUP_REMOVED lines=62> */
.L_x_22471:
[----:B------:R-:W-:Y:S05]  /*1dcf0*/  BSYNC.RECONVERGENT B1 ;  /* 0x0000000000017941 */ /* 0x000fea0003800200 */
.L_x_22470:
        /* <DEDUP_REMOVED lines=12> */
.L_x_22469:
        /* <DEDUP_REMOVED lines=16> */
.L_x_22478:
        /* <DEDUP_REMOVED lines=12> */
.L_x_22480:
[----:B------:R-:W-:Y:S05]  /*1df80*/  BSYNC.RECONVERGENT B2 ;  /* 0x0000000000027941 */ /* 0x000fea0003800200 */
.L_x_22479:
        /* <DEDUP_REMOVED lines=62> */
.L_x_22477:
[----:B------:R-:W-:Y:S05]  /*1e370*/  BSYNC.RECONVERGENT B1 ;  /* 0x0000000000017941 */ /* 0x000fea0003800200 */
.L_x_22476:
        /* <DEDUP_REMOVED lines=11> */
.L_x_22475:
        /* <DEDUP_REMOVED lines=16> */
.L_x_22484:
        /* <DEDUP_REMOVED lines=12> */
.L_x_22486:
[----:B------:R-:W-:Y:S05]  /*1e5f0*/  BSYNC.RECONVERGENT B2 ;  /* 0x0000000000027941 */ /* 0x000fea0003800200 */
.L_x_22485:
        /* <DEDUP_REMOVED lines=62> */
.L_x_22483:
[----:B------:R-:W-:Y:S05]  /*1e9e0*/  BSYNC.RECONVERGENT B1 ;  /* 0x0000000000017941 */ /* 0x000fea0003800200 */
.L_x_22482:
        /* <DEDUP_REMOVED lines=12> */
.L_x_22481:
        /* <DEDUP_REMOVED lines=16> */
.L_x_22490:
        /* <DEDUP_REMOVED lines=12> */
.L_x_22492:
[----:B------:R-:W-:Y:S05]  /*1ec70*/  BSYNC.RECONVERGENT B2 ;  /* 0x0000000000027941 */ /* 0x000fea0003800200 */
.L_x_22491:
        /* <DEDUP_REMOVED lines=62> */
.L_x_22489:
[----:B------:R-:W-:Y:S05]  /*1f060*/  BSYNC.RECONVERGENT B1 ;  /* 0x0000000000017941 */ /* 0x000fea0003800200 */
.L_x_22488:
        /* <DEDUP_REMOVED lines=11> */
.L_x_22487:
        /* <DEDUP_REMOVED lines=16> */
.L_x_22496:
        /* <DEDUP_REMOVED lines=12> */
.L_x_22498:
[----:B------:R-:W-:Y:S05]  /*1f2e0*/  BSYNC.RECONVERGENT B2 ;  /* 0x0000000000027941 */ /* 0x000fea0003800200 */
.L_x_22497:
        /* <DEDUP_REMOVED lines=62> */
.L_x_22495:
[----:B------:R-:W-:Y:S05]  /*1f6d0*/  BSYNC.RECONVERGENT B1 ;  /* 0x0000000000017941 */ /* 0x000fea0003800200 */
.L_x_22494:
        /* <DEDUP_REMOVED lines=13> */
.L_x_22450:
        /* <DEDUP_REMOVED lines=20> */
.L_x_22502:
        /* <DEDUP_REMOVED lines=12> */
.L_x_22504:
[----:B------:R-:W-:Y:S05]  /*1f9b0*/  BSYNC.RECONVERGENT B2 ;  /* 0x0000000000027941 */ /* 0x000fea0003800200 */
.L_x_22503:
        /* <DEDUP_REMOVED lines=61> */
.L_x_22501:
[----:B------:R-:W-:Y:S05]  /*1fd90*/  BSYNC.RECONVERGENT B1 ;  /* 0x0000000000017941 */ /* 0x000fea0003800200 */
.L_x_22500:
        /* <DEDUP_REMOVED lines=10> */
.L_x_22499:
        /* <DEDUP_REMOVED lines=16> */
.L_x_22508:
        /* <DEDUP_REMOVED lines=12> */
.L_x_22510:
[----:B------:R-:W-:Y:S05]  /*20000*/  BSYNC.RECONVERGENT B2 ;  /* 0x0000000000027941 */ /* 0x000fea0003800200 */
.L_x_22509:
        /* <DEDUP_REMOVED lines=62> */
.L_x_22507:
[----:B------:R-:W-:Y:S05]  /*203f0*/  BSYNC.RECONVERGENT B1 ;  /* 0x0000000000017941 */ /* 0x000fea0003800200 */
.L_x_22506:
        /* <DEDUP_REMOVED lines=11> */
.L_x_22505:
        /* <DEDUP_REMOVED lines=16> */
.L_x_22514:
        /* <DEDUP_REMOVED lines=12> */
.L_x_22516:
[----:B------:R-:W-:Y:S05]  /*20670*/  BSYNC.RECONVERGENT B2 ;  /* 0x0000000000027941 */ /* 0x000fea0003800200 */
.L_x_22515:
        /* <DEDUP_REMOVED lines=62> */
.L_x_22513:
[----:B------:R-:W-:Y:S05]  /*20a60*/  BSYNC.RECONVERGENT B1 ;  /* 0x0000000000017941 */ /* 0x000fea0003800200 */
.L_x_22512:
        /* <DEDUP_REMOVED lines=10> */
.L_x_22511:
        /* <DEDUP_REMOVED lines=16> */
.L_x_22520:
        /* <DEDUP_REMOVED lines=12> */
.L_x_22522:
[----:B------:R-:W-:Y:S05]  /*20cd0*/  BSYNC.RECONVERGENT B2 ;  /* 0x0000000000027941 */ /* 0x000fea0003800200 */
.L_x_22521:
        /* <DEDUP_REMOVED lines=62> */
.L_x_22519:
[----:B------:R-:W-:Y:S05]  /*210c0*/  BSYNC.RECONVERGENT B1 ;  /* 0x0000000000017941 */ /* 0x000fea0003800200 */
.L_x_22518:
        /* <DEDUP_REMOVED lines=12> */
.L_x_22517:
        /* <DEDUP_REMOVED lines=16> */
.L_x_22526:
        /* <DEDUP_REMOVED lines=12> */
.L_x_22528:
[----:B------:R-:W-:Y:S05]  /*21350*/  BSYNC.RECONVERGENT B2 ;  /* 0x0000000000027941 */ /* 0x000fea0003800200 */
.L_x_22527:
        /* <DEDUP_REMOVED lines=62> */
.L_x_22525:
[----:B------:R-:W-:Y:S05]  /*21740*/  BSYNC.RECONVERGENT B1 ;  /* 0x0000000000017941 */ /* 0x000fea0003800200 */
.L_x_22524:
        /* <DEDUP_REMOVED lines=11> */
.L_x_22523:
        /* <DEDUP_REMOVED lines=16> */
.L_x_22532:
        /* <DEDUP_REMOVED lines=12> */
.L_x_22534:
[----:B------:R-:W-:Y:S05]  /*219c0*/  BSYNC.RECONVERGENT B2 ;  /* 0x0000000000027941 */ /* 0x000fea0003800200 */
.L_x_22533:
        /* <DEDUP_REMOVED lines=62> */
.L_x_22531:
[----:B------:R-:W-:Y:S05]  /*21db0*/  BSYNC.RECONVERGENT B1 ;  /* 0x0000000000017941 */ /* 0x000fea0003800200 */
.L_x_22530:
        /* <DEDUP_REMOVED lines=12> */
.L_x_22529:
        /* <DEDUP_REMOVED lines=16> */
.L_x_22538:
        /* <DEDUP_REMOVED lines=12> */
.L_x_22540:
[----:B------:R-:W-:Y:S05]  /*22040*/  BSYNC.RECONVERGENT B2 ;  /* 0x0000000000027941 */ /* 0x000fea0003800200 */
.L_x_22539:
        /* <DEDUP_REMOVED lines=62> */
.L_x_22537:
[----:B------:R-:W-:Y:S05]  /*22430*/  BSYNC.RECONVERGENT B1 ;  /* 0x0000000000017941 */ /* 0x000fea0003800200 */
.L_x_22536:
        /* <DEDUP_REMOVED lines=11> */
.L_x_22535:
        /* <DEDUP_REMOVED lines=16> */
.L_x_22543:
[----:B------:R-:W-:Y:S01]  /*225f0*/  VIADD R3, R3, 0x1 ;  /* 0x0000000103037836 */ /* 0x000fe20000000000 */
[----:B------:R-:W-:Y:S04]  /*22600*/  BSSY.RECONVERGENT B2, `(.L_x_22544) ;  /* 0x000000b000027945 */ /* 0x000fe80003800200 */
[----:B------:R-:W-:-:S13]  /*22610*/  ISETP.NE.AND P2, PT, R3, RZ, PT ;  /* 0x000000ff0300720c */ /* 0x000fda0003f45270 */
[----:B------:R-:W-:Y:S05]  /*22620*/  @P2 BRA `(.L_x_22545) ;  /* 0x0000000000202947 */ /* 0x000fea0003800000 */
[----:B------:R-:W-:-:S04]  /*22630*/  IADD3 R4, PT, PT, R4, 0x1, RZ ;  /* 0x0000000104047810 */ /* 0x000fc80007ffe0ff */
[----:B------:R-:W-:-:S13]  /*22640*/  ISETP.NE.AND P2, PT, R4, RZ, PT ;  /* 0x000000ff0400720c */ /* 0x000fda0003f45270 */
[----:B------:R-:W-:Y:S01]  /*22650*/  @!P2 VIADD R0, R0, 0x1 ;  /* 0x000000010000a836 */ /* 0x000fe20000000000 */
[----:B------:R-:W-:Y:S01]  /*22660*/  @!P2 MOV R4, RZ ;  /* 0x000000ff0004a202 */ /* 0x000fe20000000f00 */
[----:B------:R-:W-:-:S03]  /*22670*/  @!P2 VIADD R5, R8, 0x1 ;  /* 0x000000010805a836 */ /* 0x000fc60000000000 */
[----:B------:R-:W-:-:S13]  /*22680*/  ISETP.NE.AND P3, PT, R0, RZ, !P2 ;  /* 0x000000ff0000720c */ /* 0x000fda0005765270 */
[----:B------:R-:W-:-:S05]  /*22690*/  @P3 IADD3 R5, PT, PT, R8, RZ, RZ ;  /* 0x000000ff08053210 */ /* 0x000fca0007ffe0ff */
[----:B------:R-:W-:-:S07]  /*226a0*/  @!P2 IMAD.MOV.U32 R8, RZ, RZ, R5 ;  /* 0x000000ffff08a224 */ /* 0x000fce00078e0005 */
.L_x_22545:
[----:B------:R-:W-:Y:S05]  /*226b0*/  BSYNC.RECONVERGENT B2 ;  /* 0x0000000000027941 */ /* 0x000fea0003800200 */
.L_x_22544:
        /* <DEDUP_REMOVED lines=62> */
.L_x_22542:
[----:B------:R-:W-:Y:S05]  /*22aa0*/  BSYNC.RECONVERGENT B1 ;  /* 0x0000000000017941 */ /* 0x000fea0003800200 */
.L_x_22541:
        /* <DEDUP_REMOVED lines=12> */
.L_x_22493:
        /* <DEDUP_REMOVED lines=26> */
.L_x_22546:
[----:B------:R-:W-:Y:S01]  /*22d10*/  VIADD R213, R213, 0x80 ;  /* 0x00000080d5d57836 */ /* 0x000fe20000000000 */
[----:B------:R-:W-:-:S07]  /*22d20*/  IADD3 R212, PT, PT, R212, 0x80, RZ ;  /* 0x00000080d4d47810 */ /* 0x000fce0007ffe0ff */
.L_x_22449:
[----:B------:R-:W-:Y:S05]  /*22d30*/  BSYNC.RECONVERGENT B0 ;  /* 0x0000000000007941 */ /* 0x000fea0003800200 */
.L_x_22448:
        /* <DEDUP_REMOVED lines=37> */
.L_x_22553:
        /* <DEDUP_REMOVED lines=12> */
.L_x_22555:
[----:B------:R-:W-:Y:S05]  /*23050*/  BSYNC.RECONVERGENT B2 ;  /* 0x0000000000027941 */ /* 0x000fea0003800200 */
.L_x_22554:
        /* <DEDUP_REMOVED lines=61> */
.L_x_22552:
[----:B------:R-:W-:Y:S05]  /*23430*/  BSYNC.RECONVERGENT B1 ;  /* 0x0000000000017941 */ /* 0x000fea0003800200 */
.L_x_22551:
        /* <DEDUP_REMOVED lines=10> */
.L_x_22550:
[----:B------:R-:W-:Y:S01]  /*234e0*/  MOV R9, R198 ;  /* 0x000000c600097202 */ /* 0x000fe20000000f00 */
        /* <DEDUP_REMOVED lines=15> */
.L_x_22559:
        /* <DEDUP_REMOVED lines=12> */
.L_x_22561:
[----:B------:R-:W-:Y:S05]  /*236a0*/  BSYNC.RECONVERGENT B2 ;  /* 0x0000000000027941 */ /* 0x000fea0003800200 */
.L_x_22560:
        /* <DEDUP_REMOVED lines=62> */
.L_x_22558:
[----:B------:R-:W-:Y:S05]  /*23a90*/  BSYNC.RECONVERGENT B1 ;  /* 0x0000000000017941 */ /* 0x000fea0003800200 */
.L_x_22557:
        /* <DEDUP_REMOVED lines=11> */
.L_x_22556:
        /* <DEDUP_REMOVED lines=16> */
.L_x_22565:
        /* <DEDUP_REMOVED lines=12> */
.L_x_22567:
[----:B------:R-:W-:Y:S05]  /*23d10*/  BSYNC.RECONVERGENT B2 ;  /* 0x0000000000027941 */ /* 0x000fea0003800200 */
.L_x_22566:
        /* <DEDUP_REMOVED lines=62> */
.L_x_22564:
[----:B------:R-:W-:Y:S05]  /*24100*/  BSYNC.RECONVERGENT B1 ;  /* 0x0000000000017941 */ /* 0x000fea0003800200 */
.L_x_22563:
        /* <DEDUP_REMOVED lines=10> */
.L_x_22562:
        /* <DEDUP_REMOVED lines=16> */
.L_x_22571:
        /* <DEDUP_REMOVED lines=12> */
.L_x_22573:
[----:B------:R-:W-:Y:S05]  /*24370*/  BSYNC.RECONVERGENT B2 ;  /* 0x0000000000027941 */ /* 0x000fea0003800200 */
.L_x_22572:
        /* <DEDUP_REMOVED lines=62> */
.L_x_22570:
[----:B------:R-:W-:Y:S05]  /*24760*/  BSYNC.RECONVERGENT B1 ;  /* 0x0000000000017941 */ /* 0x000fea0003800200 */
.L_x_22569:
        /* <DEDUP_REMOVED lines=12> */
.L_x_22568:
        /* <DEDUP_REMOVED lines=16> */
.L_x_22577:
        /* <DEDUP_REMOVED lines=12> */
.L_x_22579:
[----:B------:R-:W-:Y:S05]  /*249f0*/  BSYNC.RECONVERGENT B2 ;  /* 0x0000000000027941 */ /* 0x000fea0003800200 */
.L_x_22578:
        /* <DEDUP_REMOVED lines=62> */
.L_x_22576:
[----:B------:R-:W-:Y:S05]  /*24de0*/  BSYNC.RECONVERGENT B1 ;  /* 0x0000000000017941 */ /* 0x000fea0003800200 */
.L_x_22575:
        /* <DEDUP_REMOVED lines=11> */
.L_x_22574:
        /* <DEDUP_REMOVED lines=16> */
.L_x_22583:
        /* <DEDUP_REMOVED lines=12> */
.L_x_22585:
[----:B------:R-:W-:Y:S05]  /*25060*/  BSYNC.RECONVERGENT B2 ;  /* 0x0000000000027941 */ /* 0x000fea0003800200 */
.L_x_22584:
        /* <DEDUP_REMOVED lines=62> */
.L_x_22582:
[----:B------:R-:W-:Y:S05]  /*25450*/  BSYNC.RECONVERGENT B1 ;  /* 0x0000000000017941 */ /* 0x000fea0003800200 */
.L_x_22581:
        /* <DEDUP_REMOVED lines=12> */
.L_x_22580:
[----:B0-----:R-:W-:Y:S01]  /*25520*/  IMAD.MOV.U32 R214, RZ, RZ, R9 ;  /* 0x000000ffffd67224 */ /* 0x001fe200078e0009 */
        /* <DEDUP_REMOVED lines=15> */
.L_x_22589:
        /* <DEDUP_REMOVED lines=12> */
.L_x_22591:
[----:B------:R-:W-:Y:S05]  /*256e0*/  BSYNC.RECONVERGENT B2 ;  /* 0x0000000000027941 */ /* 0x000fea0003800200 */
.L_x_22590:
        /* <DEDUP_REMOVED lines=62> */
.L_x_22588:
[----:B------:R-:W-:Y:S05]  /*25ad0*/  BSYNC.RECONVERGENT B1 ;  /* 0x0000000000017941 */ /* 0x000fea0003800200 */
.L_x_22587:
        /* <DEDUP_REMOVED lines=11> */
.L_x_22586:
        /* <DEDUP_REMOVED lines=16> */
.L_x_22595:
        /* <DEDUP_REMOVED lines=12> */
.L_x_22597:
[----:B------:R-:W-:Y:S05]  /*25d50*/  BSYNC.RECONVERGENT B2 ;  /* 0x0000000000027941 */ /* 0x000fea0003800200 */
.L_x_22596:
        /* <DEDUP_REMOVED lines=62> */
.L_x_22594:
[----:B------:R-:W-:Y:S05]  /*26140*/  BSYNC.RECONVERGENT B1 ;  /* 0x0000000000017941 */ /* 0x000fea0003800200 */
.L_x_22593:
        /* <DEDUP_REMOVED lines=13> */
.L_x_22549:
[----:B------:R-:W-:Y:S01]  /*26220*/  IMAD.MOV.U32 R198, RZ, RZ, R7 ;  /* 0x000000ffffc67224 */ /* 0x000fe200078e0007 */
[----:B-1----:R-:W-:Y:S01]  /*26230*/  MOV R224, R9 ;  /* 0x0000000900e07202 */ /* 0x002fe20000000f00 */
        /* <DEDUP_REMOVED lines=18> */
.L_x_22601:
        /* <DEDUP_REMOVED lines=12> */
.L_x_22603:
[----:B------:R-:W-:Y:S05]  /*26420*/  BSYNC.RECONVERGENT B2 ;  /* 0x0000000000027941 */ /* 0x000fea0003800200 */
.L_x_22602:
        /* <DEDUP_REMOVED lines=61> */
.L_x_22600:
[----:B------:R-:W-:Y:S05]  /*26800*/  BSYNC.RECONVERGENT B1 ;  /* 0x0000000000017941 */ /* 0x000fea0003800200 */
.L_x_22599:
        /* <DEDUP_REMOVED lines=10> */
.L_x_22598:
        /* <DEDUP_REMOVED lines=16> */
.L_x_22607:
        /* <DEDUP_REMOVED lines=12> */
.L_x_22609:
[----:B------:R-:W-:Y:S05]  /*26a70*/  BSYNC.RECONVERGENT B2 ;  /* 0x0000000000027941 */ /* 0x000fea0003800200 */
.L_x_22608:
        /* <DEDUP_REMOVED lines=62> */
.L_x_22606:
[----:B------:R-:W-:Y:S05]  /*26e60*/  BSYNC.RECONVERGENT B1 ;  /* 0x0000000000017941 */ /* 0x000fea0003800200 */
.L_x_22605:
        /* <DEDUP_REMOVED lines=11> */
.L_x_22604:
        /* <DEDUP_REMOVED lines=16> */
.L_x_22613:
        /* <DEDUP_REMOVED lines=12> */
.L_x_22615:
[----:B------:R-:W-:Y:S05]  /*270e0*/  BSYNC.RECONVERGENT B2 ;  /* 0x0000000000027941 */ /* 0x000fea0003800200 */
.L_x_22614:
        /* <DEDUP_REMOVED lines=62> */
.L_x_22612:
[----:B------:R-:W-:Y:S05]  /*274d0*/  BSYNC.RECONVERGENT B1 ;  /* 0x0000000000017941 */ /* 0x000fea0003800200 */
.L_x_22611:
        /* <DEDUP_REMOVED lines=10> */
.L_x_22610:
        /* <DEDUP_REMOVED lines=16> */
.L_x_22619:
        /* <DEDUP_REMOVED lines=12> */
.L_x_22621:
[----:B------:R-:W-:Y:S05]  /*27740*/  BSYNC.RECONVERGENT B2 ;  /* 0x0000000000027941 */ /* 0x000fea0003800200 */
.L_x_22620:
        /* <DEDUP_REMOVED lines=62> */
.L_x_22618:
[----:B------:R-:W-:Y:S05]  /*27b30*/  BSYNC.RECONVERGENT B1 ;  /* 0x0000000000017941 */ /* 0x000fea0003800200 */
.L_x_22617:
        /* <DEDUP_REMOVED lines=12> */
.L_x_22616:
        /* <DEDUP_REMOVED lines=16> */
.L_x_22625:
        /* <DEDUP_REMOVED lines=12> */
.L_x_22627:
[----:B------:R-:W-:Y:S05]  /*27dc0*/  BSYNC.RECONVERGENT B2 ;  /* 0x0000000000027941 */ /* 0x000fea0003800200 */
.L_x_22626:
        /* <DEDUP_REMOVED lines=62> */
.L_x_22624:
[----:B------:R-:W-:Y:S05]  /*281b0*/  BSYNC.RECONVERGENT B1 ;  /* 0x0000000000017941 */ /* 0x000fea0003800200 */
.L_x_22623:
        /* <DEDUP_REMOVED lines=11> */
.L_x_22622:
        /* <DEDUP_REMOVED lines=16> */
.L_x_22631:
        /* <DEDUP_REMOVED lines=12> */
.L_x_22633:
[----:B------:R-:W-:Y:S05]  /*28430*/  BSYNC.RECONVERGENT B2 ;  /* 0x0000000000027941 */ /* 0x000fea0003800200 */
.L_x_22632:
        /* <DEDUP_REMOVED lines=62> */
.L_x_22630:
[----:B------:R-:W-:Y:S05]  /*28820*/  BSYNC.RECONVERGENT B1 ;  /* 0x0000000000017941 */ /* 0x000fea0003800200 */
.L_x_22629:
        /* <DEDUP_REMOVED lines=12> */
.L_x_22628:
[----:B0-----:R-:W-:Y:S01]  /*288f0*/  MOV R214, R9 ;  /* 0x0000000900d67202 */ /* 0x001fe20000000f00 */
        /* <DEDUP_REMOVED lines=15> */
.L_x_22637:
        /* <DEDUP_REMOVED lines=12> */
.L_x_22639:
[----:B------:R-:W-:Y:S05]  /*28ab0*/  BSYNC.RECONVERGENT B2 ;  /* 0x0000000000027941 */ /* 0x000fea0003800200 */
.L_x_22638:
        /* <DEDUP_REMOVED lines=62> */
.L_x_22636:
[----:B------:R-:W-:Y:S05]  /*28ea0*/  BSYNC.RECONVERGENT B1 ;  /* 0x0000000000017941 */ /* 0x000fea0003800200 */
.L_x_22635:
        /* <DEDUP_REMOVED lines=11> */
.L_x_22634:
        /* <DEDUP_REMOVED lines=16> */
.L_x_22642:
        /* <DEDUP_REMOVED lines=12> */
.L_x_22644:
[----:B------:R-:W-:Y:S05]  /*29120*/  BSYNC.RECONVERGENT B2 ;  /* 0x0000000000027941 */ /* 0x000fea0003800200 */
.L_x_22643:
        /* <DEDUP_REMOVED lines=62> */
.L_x_22641:
[----:B------:R-:W-:Y:S05]  /*29510*/  BSYNC.RECONVERGENT B1 ;  /* 0x0000000000017941 */ /* 0x000fea0003800200 */
.L_x_22640:
        /* <DEDUP_REMOVED lines=12> */
.L_x_22592:
        /* <DEDUP_REMOVED lines=26> */
.L_x_22645:
[----:B------:R-:W-:Y:S01]  /*29780*/  IADD3 R213, PT, PT, R213, 0x80, RZ ;  /* 0x00000080d5d57810 */ /* 0x000fe20007ffe0ff */
[----:B------:R-:W-:-:S07]  /*29790*/  VIADD R212, R212, 0x80 ;  /* 0x00000080d4d47836 */ /* 0x000fce0000000000 */
.L_x_22548:
[----:B------:R-:W-:Y:S05]  /*297a0*/  BSYNC.RECONVERGENT B0 ;  /* 0x0000000000007941 */ /* 0x000fea0003800200 */
.L_x_22547:
        /* <DEDUP_REMOVED lines=37> */
.L_x_22652:
        /* <DEDUP_REMOVED lines=12> */
.L_x_22654:
[----:B------:R-:W-:Y:S05]  /*29ac0*/  BSYNC.RECONVERGENT B2 ;  /* 0x0000000000027941 */ /* 0x000fea0003800200 */
.L_x_22653:
        /* <DEDUP_REMOVED lines=61> */
.L_x_22651:
[----:B------:R-:W-:Y:S05]  /*29ea0*/  BSYNC.RECONVERGENT B1 ;  /* 0x0000000000017941 */ /* 0x000fea0003800200 */
.L_x_22650:
        /* <DEDUP_REMOVED lines=10> */
.L_x_22649:
        /* <DEDUP_REMOVED lines=16> */
.L_x_22658:
        /* <DEDUP_REMOVED lines=12> */
.L_x_22660:
[----:B------:R-:W-:Y:S05]  /*2a110*/  BSYNC.RECONVERGENT B2 ;  /* 0x0000000000027941 */ /* 0x000fea0003800200 */
.L_x_22659:
        /* <DEDUP_REMOVED lines=62> */
.L_x_22657:
[----:B------:R-:W-:Y:S05]  /*2a500*/  BSYNC.RECONVERGENT B1 ;  /* 0x0000000000017941 */ /* 0x000fea0003800200 */
.L_x_22656:
        /* <DEDUP_REMOVED lines=11> */
.L_x_22655:
        /* <DEDUP_REMOVED lines=16> */
.L_x_22664:
        /* <DEDUP_REMOVED lines=12> */
.L_x_22666:
[----:B------:R-:W-:Y:S05]  /*2a780*/  BSYNC.RECONVERGENT B2 ;  /* 0x0000000000027941 */ /* 0x000fea0003800200 */
.L_x_22665:
        /* <DEDUP_REMOVED lines=62> */
.L_x_22663:
[----:B------:R-:W-:Y:S05]  /*2ab70*/  BSYNC.RECONVERGENT B1 ;  /* 0x0000000000017941 */ /* 0x000fea0003800200 */
.L_x_22662:
        /* <DEDUP_REMOVED lines=10> */
.L_x_22661:
        /* <DEDUP_REMOVED lines=16> */
.L_x_22670:
        /* <DEDUP_REMOVED lines=12> */
.L_x_22672:
[----:B------:R-:W-:Y:S05]  /*2ade0*/  BSYNC.RECONVERGENT B2 ;  /* 0x0000000000027941 */ /* 0x000fea0003800200 */
.L_x_22671:
        /* <DEDUP_REMOVED lines=62> */
.L_x_22669:
[----:B------:R-:W-:Y:S05]  /*2b1d0*/  BSYNC.RECONVERGENT B1 ;  /* 0x0000000000017941 */ /* 0x000fea0003800200 */
.L_x_22668:
        /* <DEDUP_REMOVED lines=12> */
.L_x_22667:
        /* <DEDUP_REMOVED lines=16> */
.L_x_22676:
        /* <DEDUP_REMOVED lines=12> */
.L_x_22678:
[----:B------:R-:W-:Y:S05]  /*2b460*/  BSYNC.RECONVERGENT B2 ;  /* 0x0000000000027941 */ /* 0x000fea0003800200 */
.L_x_22677:
        /* <DEDUP_REMOVED lines=62> */
.L_x_22675:
[----:B------:R-:W-:Y:S05]  /*2b850*/  BSYNC.RECONVERGENT B1 ;  /* 0x0000000000017941 */ /* 0x000fea0003800200 */
.L_x_22674:
        /* <DEDUP_REMOVED lines=11> */
.L_x_22673:
        /* <DEDUP_REMOVED lines=16> */
.L_x_22682:
        /* <DEDUP_REMOVED lines=12> */
.L_x_22684:
[----:B------:R-:W-:Y:S05]  /*2bad0*/  BSYNC.RECONVERGENT B2 ;  /* 0x0000000000027941 */ /* 0x000fea0003800200 */
.L_x_22683:
        /* <DEDUP_REMOVED lines=62> */
.L_x_22681:
[----:B------:R-:W-:Y:S05]  /*2bec0*/  BSYNC.RECONVERGENT B1 ;  /* 0x0000000000017941 */ /* 0x000fea0003800200 */
.L_x_22680:
        /* <DEDUP_REMOVED lines=12> */
.L_x_22679:
[----:B0-----:R-:W-:Y:S01]  /*2bf90*/  MOV R214, R9 ;  /* 0x0000000900d67202 */ /* 0x001fe20000000f00 */
        /* <DEDUP_REMOVED lines=15> */
.L_x_22688:
        /* <DEDUP_REMOVED lines=12> */
.L_x_22690:
[----:B------:R-:W-:Y:S05]  /*2c150*/  BSYNC.RECONVERGENT B2 ;  /* 0x0000000000027941 */ /* 0x000fea0003800200 */
.L_x_22689:
        /* <DEDUP_REMOVED lines=62> */
.L_x_22687:
[----:B------:R-:W-:Y:S05]  /*2c540*/  BSYNC.RECONVERGENT B1 ;  /* 0x0000000000017941 */ /* 0x000fea0003800200 */
.L_x_22686:
        /* <DEDUP_REMOVED lines=11> */
.L_x_22685:
[----:B------:R-:W-:Y:S01]  /*2c600*/  IMAD.MOV.U32 R7, RZ, RZ, R214 ;  /* 0x000000ffff077224 */ /* 0x000fe200078e00d6 */
        /* <DEDUP_REMOVED lines=19> */
.L_x_22694:
        /* <DEDUP_REMOVED lines=12> */
.L_x_22696:
[----:B------:R-:W-:Y:S05]  /*2c800*/  BSYNC.RECONVERGENT B2 ;  /* 0x0000000000027941 */ /* 0x000fea0003800200 */
.L_x_22695:
        /* <DEDUP_REMOVED lines=62> */
.L_x_22693:
[----:B------:R-:W-:Y:S05]  /*2cbf0*/  BSYNC.RECONVERGENT B1 ;  /* 0x0000000000017941 */ /* 0x000fea0003800200 */
.L_x_22692:
        /* <DEDUP_REMOVED lines=13> */
.L_x_22648:
        /* <DEDUP_REMOVED lines=20> */
.L_x_22700:
        /* <DEDUP_REMOVED lines=12> */
.L_x_22702:
[----:B------:R-:W-:Y:S05]  /*2ced0*/  BSYNC.RECONVERGENT B2 ;  /* 0x0000000000027941 */ /* 0x000fea0003800200 */
.L_x_22701:
        /* <DEDUP_REMOVED lines=61> */
.L_x_22699:
[----:B------:R-:W-:Y:S05]  /*2d2b0*/  BSYNC.RECONVERGENT B1 ;  /* 0x0000000000017941 */ /* 0x000fea0003800200 */
.L_x_22698:
        /* <DEDUP_REMOVED lines=10> */
.L_x_22697:
        /* <DEDUP_REMOVED lines=16> */
.L_x_22706:
        /* <DEDUP_REMOVED lines=12> */
.L_x_22708:
[----:B------:R-:W-:Y:S05]  /*2d520*/  BSYNC.RECONVERGENT B2 ;  /* 0x0000000000027941 */ /* 0x000fea0003800200 */
.L_x_22707:
        /* <DEDUP_REMOVED lines=62> */
.L_x_22705:
[----:B------:R-:W-:Y:S05]  /*2d910*/  BSYNC.RECONVERGENT B1 ;  /* 0x0000000000017941 */ /* 0x000fea0003800200 */
.L_x_22704:
        /* <DEDUP_REMOVED lines=11> */
.L_x_22703:
        /* <DEDUP_REMOVED lines=16> */
.L_x_22712:
        /* <DEDUP_REMOVED lines=12> */
.L_x_22714:
[----:B------:R-:W-:Y:S05]  /*2db90*/  BSYNC.RECONVERGENT B2 ;  /* 0x0000000000027941 */ /* 0x000fea0003800200 */
.L_x_22713:
        /* <DEDUP_REMOVED lines=62> */
.L_x_22711:
[----:B------:R-:W-:Y:S05]  /*2df80*/  BSYNC.RECONVERGENT B1 ;  /* 0x0000000000017941 */ /* 0x000fea0003800200 */
.L_x_22710:
        /* <DEDUP_REMOVED lines=10> */
.L_x_22709:
        /* <DEDUP_REMOVED lines=16> */
.L_x_22718:
        /* <DEDUP_REMOVED lines=12> */
.L_x_22720:
[----:B------:R-:W-:Y:S05]  /*2e1f0*/  BSYNC.RECONVERGENT B2 ;  /* 0x0000000000027941 */ /* 0x000fea0003800200 */
.L_x_22719:
        /* <DEDUP_REMOVED lines=62> */
.L_x_22717:
[----:B------:R-:W-:Y:S05]  /*2e5e0*/  BSYNC.RECONVERGENT B1 ;  /* 0x0000000000017941 */ /* 0x000fea0003800200 */
.L_x_22716:
        /* <DEDUP_REMOVED lines=12> */
.L_x_22715:
        /* <DEDUP_REMOVED lines=16> */
.L_x_22724:
        /* <DEDUP_REMOVED lines=12> */
.L_x_22726:
[----:B------:R-:W-:Y:S05]  /*2e870*/  BSYNC.RECONVERGENT B2 ;  /* 0x0000000000027941 */ /* 0x000fea0003800200 */
.L_x_22725:
        /* <DEDUP_REMOVED lines=62> */
.L_x_22723:
[----:B------:R-:W-:Y:S05]  /*2ec60*/  BSYNC.RECONVERGENT B1 ;  /* 0x0000000000017941 */ /* 0x000fea0003800200 */
.L_x_22722:
        /* <DEDUP_REMOVED lines=11> */
.L_x_22721:
        /* <DEDUP_REMOVED lines=16> */
.L_x_22730:
        /* <DEDUP_REMOVED lines=12> */
.L_x_22732:
[----:B------:R-:W-:Y:S05]  /*2eee0*/  BSYNC.RECONVERGENT B2 ;  /* 0x0000000000027941 */ /* 0x000fea0003800200 */
.L_x_22731:
        /* <DEDUP_REMOVED lines=62> */
.L_x_22729:
[----:B------:R-:W-:Y:S05]  /*2f2d0*/  BSYNC.RECONVERGENT B1 ;  /* 0x0000000000017941 */ /* 0x000fea0003800200 */
.L_x_22728:
        /* <DEDUP_REMOVED lines=12> */
.L_x_22727:
[----:B0-----:R-:W-:Y:S01]  /*2f3a0*/  IMAD.MOV.U32 R214, RZ, RZ, R9 ;  /* 0x000000ffffd67224 */ /* 0x001fe200078e0009 */
        /* <DEDUP_REMOVED lines=15> */
.L_x_22736:
        /* <DEDUP_REMOVED lines=12> */
.L_x_22738:
[----:B------:R-:W-:Y:S05]  /*2f560*/  BSYNC.RECONVERGENT B2 ;  /* 0x0000000000027941 */ /* 0x000fea0003800200 */
.L_x_22737:
        /* <DEDUP_REMOVED lines=62> */
.L_x_22735:
[----:B------:R-:W-:Y:S05]  /*2f950*/  BSYNC.RECONVERGENT B1 ;  /* 0x0000000000017941 */ /* 0x000fea0003800200 */
.L_x_22734:
        /* <DEDUP_REMOVED lines=11> */
.L_x_22733:
        /* <DEDUP_REMOVED lines=20> */
.L_x_22741:
        /* <DEDUP_REMOVED lines=12> */
.L_x_22743:
[----:B------:R-:W-:Y:S05]  /*2fc10*/  BSYNC.RECONVERGENT B2 ;  /* 0x0000000000027941 */ /* 0x000fea0003800200 */
.L_x_22742:
        /* <DEDUP_REMOVED lines=59> */
[----:B------:R-:W-:-:S05]  /*2ffd0*/  IMAD.WIDE.U32 R214, R10, -0x326172a9, RZ ;  /* 0xcd9e8d570ad67825 */ /* 0x000fca00078e00ff */
[----:B------:R-:W-:Y:S02]  /*2ffe0*/  LOP3.LUT R6, R6, UR5, R215, 0x96, !PT ;  /* 0x0000000506067c12 */ /* 0x000fe4000f8e96d7 */
[----:B------:R-:W-:-:S07]  /*2fff0*/  MOV R10, R214 ;  /* 0x000000d6000a7202 */ /* 0x000fce0000000f00 */
.L_x_22740:
[----:B------:R-:W-:Y:S05]  /*30000*/  BSYNC.RECONVERGENT B1 ;  /* 0x0000000000017941 */ /* 0x000fea0003800200 */
.L_x_22739:
        /* <DEDUP_REMOVED lines=12> */
.L_x_22691:
[----:B------:R-:W0:Y:S02]  /*300d0*/  LDC.64 R214, c[0x0][0x3a8] ;  /* 0x0000ea00ffd67b82 */ /* 0x000e240000000a00 */
[----:B0-----:R-:W-:-:S05]  /*300e0*/  IMAD.WIDE.U32 R214, R213, 0x20, R214 ;  /* 0x00000020d5d67825 */ /* 0x001fca00078e00d6 */
[----:B------:R2:W-:Y:S04]  /*300f0*/  STG.E.128 desc[UR12][R214.64], R204 ;  /* 0x000000ccd6007986 */ /* 0x0005e8000c101d0c */
[----:B------:R2:W-:Y:S01]  /*30100*/  STG.E.128 desc[UR12][R214.64+0x10], R208 ;  /* 0x000010d0d6007986 */ /* 0x0005e2000c101d0c */
[----:B------:R-:W-:Y:S05]  /*30110*/  BRA.U !UP2, `(.L_x_22647) ;  /* 0x000000010a507547 */ /* 0x000fea000b800000 */
[----:B------:R-:W-:Y:S01]  /*30120*/  IMAD.U32 R213, R221, 0x10000, RZ ;  /* 0x00010000ddd57824 */ /* 0x000fe200078e00ff */
[----:B--2---:R-:W-:Y:S02]  /*30130*/  LOP3.LUT R214, R222, 0xffff, RZ, 0xc0, !PT ;  /* 0x0000ffffded67812 */ /* 0x004fe400078ec0ff */
        /* <DEDUP_REMOVED lines=14> */
[----:B------:R-:W-:Y:S01]  /*30220*/  LOP3.LUT R213, R213, R227, RZ, 0xfc, !PT ;  /* 0x000000e3d5d57212 */ /* 0x000fe200078efcff */
[----:B0-----:R-:W-:Y:S01]  /*30230*/  IMAD.WIDE.U32 R214, R212, 0x8, R214 ;  /* 0x00000008d4d67825 */ /* 0x001fe200078e00d6 */
[----:B------:R-:W-:-:S05]  /*30240*/  LOP3.LUT R212, R224, 0xff, R11, 0xf8, !PT ;  /* 0x000000ffe0d47812 */ /* 0x000fca00078ef80b */
[----:B------:R3:W-:Y:S02]  /*30250*/  STG.E.64 desc[UR12][R214.64], R212 ;  /* 0x000000d4d6007986 */ /* 0x0007e4000c101b0c */
.L_x_22647:
[----:B------:R-:W-:Y:S05]  /*30260*/  BSYNC.RECONVERGENT B0 ;  /* 0x0000000000007941 */ /* 0x000fea0003800200 */
.L_x_22646:
[----:B---3--:R-:W-:Y:S01]  /*30270*/  FADD.FTZ R212, RZ, R156 ;  /* 0x0000009cffd47221 */ /* 0x008fe20000010000 */
[----:B012---:R-:W2:Y:S01]  /*30280*/  LDL R214, [R1+0x34] ;  /* 0x0000340001d67983 */ /* 0x007ea20000100800 */
[C---:B------:R-:W-:Y:S01]  /*30290*/  ISETP.GT.U32.AND P4, PT, R2.reuse, 0xff, PT ;  /* 0x000000ff0200780c */ /* 0x040fe20003f84070 */
[----:B------:R-:W-:Y:S01]  /*302a0*/  BSSY.RECONVERGENT B0, `(.L_x_22744) ;  /* 0x00000d4000007945 */ /* 0x000fe20003800200 */
[----:B------:R-:W-:Y:S01]  /*302b0*/  FADD.FTZ R212, R157, R212 ;  /* 0x000000d49dd47221 */ /* 0x000fe20000010000 */
[C---:B------:R-:W-:Y:S01]  /*302c0*/  ISETP.GT.U32.AND P5, PT, R2.reuse, 0x17f, PT ;  /* 0x0000017f0200780c */ /* 0x040fe20003fa4070 */
[----:B------:R-:W0:Y:S01]  /*302d0*/  S2R R227, SR_TID.X ;  /* 0x0000000000e37919 */ /* 0x000e220000002100 */
[----:B------:R-:W-:Y:S01]  /*302e0*/  ISETP.GT.U32.AND P6, PT, R2, 0x1ff, PT ;  /* 0x000001ff0200780c */ /* 0x000fe20003fc4070 */
[----:B------:R-:W-:Y:S01]  /*302f0*/  FADD.FTZ R212, R158, R212 ;  /* 0x000000d49ed47221 */ /* 0x000fe20000010000 */
[----:B------:R-:W-:-:S03]  /*30300*/  LOP3.LUT R223, R223, 0xffffffbf, RZ, 0xc0, !PT ;  /* 0xffffffbfdfdf7812 */ /* 0x000fc600078ec0ff */
[----:B------:R-:W-:Y:S01]  /*30310*/  FADD.FTZ R212, R159, R212 ;  /* 0x000000d49fd47221 */ /* 0x000fe20000010000 */
[----:B------:R-:W-:Y:S02]  /*30320*/  @P1 LOP3.LUT R223, R223, 0x40, RZ, 0xfc, !PT ;  /* 0x00000040dfdf1812 */ /* 0x000fe400078efcff */
        /* <DEDUP_REMOVED lines=67> */
[----:B--2---:R-:W-:-:S04]  /*30760*/  FMUL.FTZ R212, R214, R212 ;  /* 0x000000d4d6d47220 */ /* 0x004fc80000410000 */
        /* <DEDUP_REMOVED lines=135> */
.L_x_22745:
[----:B------:R-:W-:Y:S05]  /*30fe0*/  BSYNC.RECONVERGENT B0 ;  /* 0x0000000000007941 */ /* 0x000fea0003800200 */
.L_x_22744:
[----:B------:R-:W-:Y:S01]  /*30ff0*/  LOP3.LUT R215, R227, 0x1f, RZ, 0xc0, !PT ;  /* 0x0000001fe3d77812 */ /* 0x000fe200078ec0ff */
[----:B------:R-:W-:Y:S01]  /*31000*/  BAR.SYNC.DEFER_BLOCKING 0x0 ;  /* 0x0000000000007b1d */ /* 0x000fe20000010000 */
[----:B0-----:R-:W-:Y:S02]  /*31010*/  MOV R214, RZ ;  /* 0x000000ff00d67202 */ /* 0x001fe40000000f00 */
[----:B------:R-:W-:Y:S02]  /*31020*/  CS2R R212, SRZ ;  /* 0x0000000000d47805 */ /* 0x000fe4000001ff00 */
[----:B------:R-:W-:Y:S01]  /*31030*/  ISETP.GT.U32.AND P4, PT, R215, 0x3, PT ;  /* 0x00000003d700780c */ /* 0x000fe20003f84070 */
[----:B------:R-:W-:-:S12]  /*31040*/  BSSY.RECONVERGENT B0, `(.L_x_22746) ;  /* 0x000000a000007945 */ /* 0x000fd80003800200 */
[----:B------:R-:W-:Y:S05]  /*31050*/  @P4 BRA `(.L_x_22747) ;  /* 0x0000000000204947 */ /* 0x000fea0003800000 */
[----:B------:R0:W5:Y:S01]  /*31060*/  LDL R214, [R1+0x30] ;  /* 0x0000300001d67983 */ /* 0x0001620000100800 */
[----:B------:R-:W1:Y:S01]  /*31070*/  S2UR UR6, SR_CgaCtaId ;  /* 0x00000000000679c3 */ /* 0x000e620000008800 */
[----:B------:R-:W-:Y:S01]  /*31080*/  UMOV UR5, 0x400 ;  /* 0x0000040000057882 */ /* 0x000fe20000000000 */
[----:B------:R-:W-:-:S05]  /*31090*/  IMAD.SHL.U32 R212, R227, 0x8, RZ ;  /* 0x00000008e3d47824 */ /* 0x000fca00078e00ff */
[----:B------:R-:W-:Y:S01]  /*310a0*/  LOP3.LUT R212, R212, 0xf8, RZ, 0xc0, !PT ;  /* 0x000000f8d4d47812 */ /* 0x000fe200078ec0ff */
[----:B-1----:R-:W-:-:S04]  /*310b0*/  ULEA UR5, UR6, UR5, 0x18 ;  /* 0x0000000506057291 */ /* 0x002fc8000f8ec0ff */
[----:B------:R-:W-:-:S09]  /*310c0*/  @UP1 UIADD3 UR5, UPT, UPT, UR5, 0x20, URZ ;  /* 0x0000002005051890 */ /* 0x000fd2000fffe0ff */
[----:B0-----:R-:W1:Y:S03]  /*310d0*/  LDS.64 R212, [R212+UR5] ;  /* 0x00000005d4d47984 */ /* 0x001e660008000a00 */
.L_x_22747:
[----:B------:R-:W-:Y:S05]  /*310e0*/  BSYNC.RECONVERGENT B0 ;  /* 0x0000000000007941 */ /* 0x000fea0003800200 */
.L_x_22746:
[----:B-----5:R-:W0:Y:S01]  /*310f0*/  SHFL.DOWN PT, R226, R214, 0x2, 0x1f ;  /* 0x08401f00d6e27f89 */ /* 0x020e2200000e0000 */
[-C--:B------:R-:W-:Y:S01]  /*31100*/  I2FP.F32.S32 R225, R214.reuse ;  /* 0x000000d600e17245 */ /* 0x080fe20000201400 */
[----:B------:R-:W-:Y:S01]  /*31110*/  UISETP.GE.AND UP0, UPT, UR4, 0x1, UPT ;  /* 0x000000010400788c */ /* 0x000fe2000bf06270 */
[----:B------:R-:W-:Y:S01]  /*31120*/  ISETP.NE.AND P4, PT, RZ, UR25, PT ;  /* 0x00000019ff007c0c */ /* 0x000fe2000bf85270 */
[----:B-1----:R-:W1:Y:S01]  /*31130*/  SHFL.DOWN PT, R224, R212, 0x2, 0x1f ;  /* 0x08401f00d4e07f89 */ /* 0x002e6200000e0000 */
[----:B------:R-:W-:Y:S02]  /*31140*/  ISETP.NE.AND P5, PT, R227, RZ, PT ;  /* 0x000000ffe300720c */ /* 0x000fe40003fa5270 */
[----:B0-----:R-:W-:Y:S02]  /*31150*/  IADD3 R214, PT, PT, R226, R214, RZ ;  /* 0x000000d6e2d67210 */ /* 0x001fe40007ffe0ff */
[----:B------:R-:W-:Y:S01]  /*31160*/  I2FP.F32.S32 R226, R226 ;  /* 0x000000e200e27245 */ /* 0x000fe20000201400 */
[----:B-1----:R-:W-:-:S04]  /*31170*/  FADD.FTZ R215, -R224, R212 ;  /* 0x000000d4e0d77221 */ /* 0x002fc80000010100 */
        /* <DEDUP_REMOVED lines=52> */
[----:B0-----:R-:W-:-:S04]  /*314c0*/  MOV R212, UR5 ;  /* 0x0000000500d47c02 */ /* 0x001fc80008000f00 */
[----:B------:R-:W-:Y:S01]  /*314d0*/  LEA.HI.SX32 R224, R212, R227, 0x1d ;  /* 0x000000e3d4e07211 */ /* 0x000fe200078feaff */
[----:B------:R-:W-:Y:S06]  /*314e0*/  @!P0 BRA `(.L_x_22750) ;  /* 0x0000000000b08947 */ /* 0x000fec0003800000 */
[----:B------:R0:W-:Y:S04]  /*314f0*/  STL [R1+0x3c], R2 ;  /* 0x00003c0201007387 */ /* 0x0001e80000100800 */
[----:B------:R-:W2:Y:S04]  /*31500*/  LDL R214, [R1+0x24] ;  /* 0x0000240001d67983 */ /* 0x000ea80000100800 */
[----:B0-----:R-:W3:Y:S04]  /*31510*/  LDL R2, [R1+0x20] ;  /* 0x0000200001027983 */ /* 0x001ee80000100800 */
[----:B------:R0:W-:Y:S04]  /*31520*/  STL [R1+0x38], R0 ;  /* 0x0000380001007387 */ /* 0x0001e80000100800 */
[----:B------:R-:W4:Y:S04]  /*31530*/  LDL R215, [R1+0x2c] ;  /* 0x00002c0001d77983 */ /* 0x000f280000100800 */
[----:B------:R-:W4:Y:S04]  /*31540*/  LDL R252, [R1+0x10] ;  /* 0x0000100001fc7983 */ /* 0x000f280000100800 */
[----:B0-----:R-:W4:Y:S04]  /*31550*/  LDL R0, [R1+0x28] ;  /* 0x0000280001007983 */ /* 0x001f280000100800 */
[----:B------:R-:W4:Y:S04]  /*31560*/  LDL R225, [R1+0x14] ;  /* 0x0000140001e17983 */ /* 0x000f280000100800 */
[----:B------:R-:W4:Y:S04]  /*31570*/  LDL R227, [R1+0x18] ;  /* 0x0000180001e37983 */ /* 0x000f280000100800 */
[----:B------:R-:W4:Y:S01]  /*31580*/  LDL R226, [R1+0x1c] ;  /* 0x00001c0001e27983 */ /* 0x000f220000100800 */
[----:B------:R-:W-:-:S04]  /*31590*/  FADD.FTZ R212, R157, -UR4 ;  /* 0x800000049dd47e21 */ /* 0x000fc80008010000 */
[----:B------:R-:W-:Y:S01]  /*315a0*/  FMUL.FTZ R212, R212, UR6 ;  /* 0x00000006d4d47c20 */ /* 0x000fe20008410000 */
[----:B------:R-:W-:-:S04]  /*315b0*/  FADD.FTZ R213, R156, -UR4 ;  /* 0x800000049cd57e21 */ /* 0x000fc80008010000 */
[----:B------:R-:W-:Y:S01]  /*315c0*/  FMUL.FTZ R213, R213, UR6 ;  /* 0x00000006d5d57c20 */ /* 0x000fe20008410000 */
[----:B--2---:R-:W-:Y:S01]  /*315d0*/  FFMA.FTZ R212, R212, R214, R13 ;  /* 0x000000d6d4d47223 */ /* 0x004fe2000001000d */
[----:B------:R-:W-:-:S04]  /*315e0*/  FADD.FTZ R214, R158, -UR4 ;  /* 0x800000049ed67e21 */ /* 0x000fc80008010000 */
[----:B------:R-:W-:Y:S01]  /*315f0*/  FMUL.FTZ R214, R214, UR6 ;  /* 0x00000006d6d67c20 */ /* 0x000fe20008410000 */
[----:B---3--:R-:W-:Y:S02]  /*31600*/  FFMA.FTZ R213, R213, R2, R12 ;  /* 0x00000002d5d57223 */ /* 0x008fe4000001000c */
[----:B------:R0:W5:Y:S01]  /*31610*/  LDL.LU R2, [R1+0x3c] ;  /* 0x00003c0001027983 */ /* 0x0001620000300800 */
[----:B----4-:R-:W-:-:S03]  /*31620*/  FFMA.FTZ R214, R214, R0, R14 ;  /* 0x00000000d6d67223 */ /* 0x010fc6000001000e */
[----:B------:R0:W5:Y:S01]  /*31630*/  LDL.LU R0, [R1+0x38] ;  /* 0x0000380001007983 */ /* 0x0001620000300800 */
[----:B------:R-:W-:Y:S01]  /*31640*/  F2FP.BF16.F32.PACK_AB R212, R212, R213 ;  /* 0x000000d5d4d4723e */ /* 0x000fe200000010ff */
[----:B------:R-:W-:-:S04]  /*31650*/  FADD.FTZ R213, R159, -UR4 ;  /* 0x800000049fd57e21 */ /* 0x000fc80008010000 */
[----:B------:R-:W-:-:S04]  /*31660*/  FMUL.FTZ R213, R213, UR6 ;  /* 0x00000006d5d57c20 */ /* 0x000fc80008410000 */
[----:B------:R-:W-:Y:S01]  /*31670*/  FFMA.FTZ R213, R213, R215, R15 ;  /* 0x000000d7d5d57223 */ /* 0x000fe2000001000f */
[----:B------:R-:W-:-:S04]  /*31680*/  FADD.FTZ R215, R161, -UR4 ;  /* 0x80000004a1d77e21 */ /* 0x000fc80008010000 */
[----:B------:R-:W-:Y:S01]  /*31690*/  F2FP.BF16.F32.PACK_AB R213, R213, R214 ;  /* 0x000000d6d5d5723e */ /* 0x000fe200000010ff */
[----:B------:R-:W-:Y:S01]  /*316a0*/  FADD.FTZ R214, R160, -UR4 ;  /* 0x80000004a0d67e21 */ /* 0x000fe20008010000 */
[----:B------:R-:W-:-:S03]  /*316b0*/  FMUL.FTZ R215, R215, UR6 ;  /* 0x00000006d7d77c20 */ /* 0x000fc60008410000 */
[----:B------:R-:W-:Y:S01]  /*316c0*/  FMUL.FTZ R214, R214, UR6 ;  /* 0x00000006d6d67c20 */ /* 0x000fe20008410000 */
[----:B------:R-:W-:-:S03]  /*316d0*/  FFMA.FTZ R215, R215, R225, R17 ;  /* 0x000000e1d7d77223 */ /* 0x000fc60000010011 */
[----:B------:R-:W-:Y:S01]  /*316e0*/  FFMA.FTZ R214, R214, R252, R16 ;  /* 0x000000fcd6d67223 */ /* 0x000fe20000010010 */
[----:B------:R-:W-:-:S04]  /*316f0*/  FADD.FTZ R225, R162, -UR4 ;  /* 0x80000004a2e17e21 */ /* 0x000fc80008010000 */
[----:B------:R-:W-:Y:S01]  /*31700*/  F2FP.BF16.F32.PACK_AB R214, R215, R214 ;  /* 0x000000d6d7d6723e */ /* 0x000fe200000010ff */
[----:B------:R-:W-:Y:S01]  /*31710*/  FADD.FTZ R215, R163, -UR4 ;  /* 0x80000004a3d77e21 */ /* 0x000fe20008010000 */
[----:B------:R-:W-:-:S03]  /*31720*/  FMUL.FTZ R225, R225, UR6 ;  /* 0x00000006e1e17c20 */ /* 0x000fc60008410000 */
[----:B------:R-:W-:Y:S01]  /*31730*/  FMUL.FTZ R215, R215, UR6 ;  /* 0x00000006d7d77c20 */ /* 0x000fe20008410000 */
[----:B------:R-:W-:-:S03]  /*31740*/  FFMA.FTZ R225, R225, R227, R18 ;  /* 0x000000e3e1e17223 */ /* 0x000fc60000010012 */
[----:B------:R-:W-:Y:S02]  /*31750*/  FFMA.FTZ R215, R215, R226, R19 ;  /* 0x000000e2d7d77223 */ /* 0x000fe40000010013 */
[----:B------:R-:W1:Y:S03]  /*31760*/  LDC.64 R226, c[0x0][0x428] ;  /* 0x00010a00ffe27b82 */ /* 0x000e660000000a00 */
[----:B------:R-:W-:Y:S01]  /*31770*/  F2FP.BF16.F32.PACK_AB R215, R215, R225 ;  /* 0x000000e1d7d7723e */ /* 0x000fe200000010ff */
[----:B-1----:R-:W-:-:S05]  /*31780*/  IMAD.WIDE.U32 R226, R224, 0x10, R226 ;  /* 0x00000010e0e27825 */ /* 0x002fca00078e00e2 */
[----:B------:R0:W-:Y:S01]  /*31790*/  STG.E.128 desc[UR12][R226.64], R212 ;  /* 0x000000d4e2007986 */ /* 0x0001e2000c101d0c */
[----:B------:R-:W-:-:S07]  /*317a0*/  VIADD R224, R224, 0x80 ;  /* 0x00000080e0e07836 */ /* 0x000fce0000000000 */
.L_x_22750:
[----:B------:R-:W-:Y:S05]  /*317b0*/  BSYNC.RECONVERGENT B0 ;  /* 0x0000000000007941 */ /* 0x000fea0003800200 */
.L_x_22749:
[----:B------:R-:W-:Y:S01]  /*317c0*/  LOP3.LUT P0, RZ, R223, 0x20, RZ, 0xc0, !PT ;  /* 0x00000020dfff7812 */ /* 0x000fe2000780c0ff */
[----:B------:R-:W-:-:S12]  /*317d0*/  BSSY.RECONVERGENT B0, `(.L_x_22751) ;  /* 0x0000026000007945 */ /* 0x000fd80003800200 */
[----:B------:R-:W-:Y:S05]  /*317e0*/  @!P0 BRA `(.L_x_22752) ;  /* 0x0000000000908947 */ /* 0x000fea0003800000 */
[----:B0-----:R-:W2:Y:S04]  /*317f0*/  LDL R226, [R1] ;  /* 0x0000000001e27983 */ /* 0x001ea80000100800 */
[----:B------:R-:W3:Y:S04]  /*31800*/  LDL R214, [R1+0x4] ;  /* 0x0000040001d67983 */ /* 0x000ee80000100800 */
[----:B------:R-:W4:Y:S04]  /*31810*/  LDL R225, [R1+0x8] ;  /* 0x0000080001e17983 */ /* 0x000f280000100800 */
[----:B------:R-:W4:Y:S01]  /*31820*/  LDL R215, [R1+0xc] ;  /* 0x00000c0001d77983 */ /* 0x000f220000100800 */
[----:B------:R-:W-:Y:S01]  /*31830*/  FADD.FTZ R213, R164, -UR4 ;  /* 0x80000004a4d57e21 */ /* 0x000fe20008010000 */
[----:B------:R-:W-:-:S03]  /*31840*/  FADD.FTZ R212, R165, -UR4 ;  /* 0x80000004a5d47e21 */ /* 0x000fc60008010000 */
[----:B------:R-:W-:Y:S01]  /*31850*/  FMUL.FTZ R213, R213, UR6 ;  /* 0x00000006d5d57c20 */ /* 0x000fe20008410000 */
[----:B------:R-:W-:-:S03]  /*31860*/  FMUL.FTZ R212, R212, UR6 ;  /* 0x00000006d4d47c20 */ /* 0x000fc60008410000 */
[----:B--2---:R-:W-:Y:S02]  /*31870*/  FFMA.FTZ R213, R213, R226, R28 ;  /* 0x000000e2d5d57223 */ /* 0x004fe4000001001c */
[----:B------:R-:W0:Y:S01]  /*31880*/  LDC.64 R226, c[0x0][0x428] ;  /* 0x00010a00ffe27b82 */ /* 0x000e220000000a00 */
[----:B---3--:R-:W-:Y:S01]  /*31890*/  FFMA.FTZ R212, R212, R214, R29 ;  /* 0x000000d6d4d47223 */ /* 0x008fe2000001001d */
[----:B------:R-:W-:-:S04]  /*318a0*/  FADD.FTZ R214, R166, -UR4 ;  /* 0x80000004a6d67e21 */ /* 0x000fc80008010000 */
[----:B------:R-:W-:Y:S01]  /*318b0*/  F2FP.BF16.F32.PACK_AB R212, R212, R213 ;  /* 0x000000d5d4d4723e */ /* 0x000fe200000010ff */
[----:B------:R-:W-:Y:S01]  /*318c0*/  FADD.FTZ R213, R167, -UR4 ;  /* 0x80000004a7d57e21 */ /* 0x000fe20008010000 */
[----:B------:R-:W-:-:S03]  /*318d0*/  FMUL.FTZ R214, R214, UR6 ;  /* 0x00000006d6d67c20 */ /* 0x000fc60008410000 */
[----:B------:R-:W-:Y:S01]  /*318e0*/  FMUL.FTZ R213, R213, UR6 ;  /* 0x00000006d5d57c20 */ /* 0x000fe20008410000 */
[----:B----4-:R-:W-:Y:S01]  /*318f0*/  FFMA.FTZ R214, R214, R225, R30 ;  /* 0x000000e1d6d67223 */ /* 0x010fe2000001001e */
[----:B------:R-:W-:Y:S02]  /*31900*/  FADD.FTZ R225, R170, -UR4 ;  /* 0x80000004aae17e21 */ /* 0x000fe40008010000 */
[----:B------:R-:W-:Y:S01]  /*31910*/  FFMA.FTZ R213, R213, R215, R31 ;  /* 0x000000d7d5d57223 */ /* 0x000fe2000001001f */
[----:B------:R-:W-:Y:S01]  /*31920*/  FADD.FTZ R215, R169, -UR4 ;  /* 0x80000004a9d77e21 */ /* 0x000fe20008010000 */
[----:B------:R-:W-:-:S03]  /*31930*/  FMUL.FTZ R225, R225, UR6 ;  /* 0x00000006e1e17c20 */ /* 0x000fc60008410000 */
[----:B------:R-:W-:Y:S01]  /*31940*/  F2FP.BF16.F32.PACK_AB R213, R213, R214 ;  /* 0x000000d6d5d5723e */ /* 0x000fe200000010ff */
[----:B------:R-:W-:Y:S01]  /*31950*/  FADD.FTZ R214, R168, -UR4 ;  /* 0x80000004a8d67e21 */ /* 0x000fe20008010000 */
[----:B------:R-:W-:Y:S01]  /*31960*/  FMUL.FTZ R215, R215, UR6 ;  /* 0x00000006d7d77c20 */ /* 0x000fe20008410000 */
[----:B------:R-:W-:Y:S01]  /*31970*/  FFMA.FTZ R225, R225, R250, R34 ;  /* 0x000000fae1e17223 */ /* 0x000fe20000010022 */
[----:B0-----:R-:W-:-:S04]  /*31980*/  IMAD.WIDE.U32 R226, R224, 0x10, R226 ;  /* 0x00000010e0e27825 */ /* 0x001fc800078e00e2 */
[----:B------:R-:W-:Y:S01]  /*31990*/  FMUL.FTZ R214, R214, UR6 ;  /* 0x00000006d6d67c20 */ /* 0x000fe20008410000 */
[----:B------:R-:W-:Y:S01]  /*319a0*/  FFMA.FTZ R215, R215, R249, R33 ;  /* 0x000000f9d7d77223 */ /* 0x000fe20000010021 */
[----:B------:R-:W-:Y:S02]  /*319b0*/  IADD3 R224, PT, PT, R224, 0x80, RZ ;  /* 0x00000080e0e07810 */ /* 0x000fe40007ffe0ff */
[----:B------:R-:W-:-:S05]  /*319c0*/  FFMA.FTZ R214, R214, R248, R32 ;  /* 0x000000f8d6d67223 */ /* 0x000fca0000010020 */
[----:B------:R-:W-:Y:S01]  /*319d0*/  F2FP.BF16.F32.PACK_AB R214, R215, R214 ;  /* 0x000000d6d7d6723e */ /* 0x000fe200000010ff */
[----:B------:R-:W-:-:S04]  /*319e0*/  FADD.FTZ R215, R171, -UR4 ;  /* 0x80000004abd77e21 */ /* 0x000fc80008010000 */
[----:B------:R-:W-:-:S04]  /*319f0*/  FMUL.FTZ R215, R215, UR6 ;  /* 0x00000006d7d77c20 */ /* 0x000fc80008410000 */
[----:B------:R-:W-:-:S05]  /*31a00*/  FFMA.FTZ R215, R215, R251, R35 ;  /* 0x000000fbd7d77223 */ /* 0x000fca0000010023 */
[----:B------:R-:W-:-:S05]  /*31a10*/  F2FP.BF16.F32.PACK_AB R215, R215, R225 ;  /* 0x000000e1d7d7723e */ /* 0x000fca00000010ff */
[----:B------:R1:W-:Y:S02]  /*31a20*/  STG.E.128 desc[UR12][R226.64], R212 ;  /* 0x000000d4e2007986 */ /* 0x0003e4000c101d0c */
.L_x_22752:
[----:B------:R-:W-:Y:S05]  /*31a30*/  BSYNC.RECONVERGENT B0 ;  /* 0x0000000000007941 */ /* 0x000fea0003800200 */
.L_x_22751:
        /* <DEDUP_REMOVED lines=10> */
[----:B------:R-:W0:Y:S01]  /*31ae0*/  LDC.64 R226, c[0x0][0x428] ;  /* 0x00010a00ffe27b82 */ /* 0x000e220000000a00 */
[----:B------:R-:W-:Y:S01]  /*31af0*/  FFMA.FTZ R213, R213, R244, R44 ;  /* 0x000000f4d5d57223 */ /* 0x000fe2000001002c */
[----:B------:R-:W-:Y:S01]  /*31b00*/  FFMA.FTZ R212, R212, R245, R45 ;  /* 0x000000f5d4d47223 */ /* 0x000fe2000001002d */
[----:B------:R-:W-:Y:S01]  /*31b10*/  FFMA.FTZ R214, R214, R246, R46 ;  /* 0x000000f6d6d67223 */ /* 0x000fe2000001002e */
[----:B------:R-:W-:Y:S01]  /*31b20*/  FMUL.FTZ R215, R215, UR6 ;  /* 0x00000006d7d77c20 */ /* 0x000fe20008410000 */
[----:B------:R-:W-:-:S02]  /*31b30*/  FADD.FTZ R225, R178, -UR4 ;  /* 0x80000004b2e17e21 */ /* 0x000fc40008010000 */
[----:B------:R-:W-:Y:S01]  /*31b40*/  F2FP.BF16.F32.PACK_AB R212, R212, R213 ;  /* 0x000000d5d4d4723e */ /* 0x000fe200000010ff */
[----:B------:R-:W-:Y:S01]  /*31b50*/  FADD.FTZ R213, R175, -UR4 ;  /* 0x80000004afd57e21 */ /* 0x000fe20008010000 */
[----:B------:R-:W-:Y:S01]  /*31b60*/  FFMA.FTZ R215, R215, R241, R49 ;  /* 0x000000f1d7d77223 */ /* 0x000fe20000010031 */
[----:B------:R-:W-:Y:S02]  /*31b70*/  FMUL.FTZ R225, R225, UR6 ;  /* 0x00000006e1e17c20 */ /* 0x000fe40008410000 */
[----:B------:R-:W-:Y:S02]  /*31b80*/  FMUL.FTZ R213, R213, UR6 ;  /* 0x00000006d5d57c20 */ /* 0x000fe40008410000 */
[----:B------:R-:W-:Y:S02]  /*31b90*/  FFMA.FTZ R225, R225, R242, R50 ;  /* 0x000000f2e1e17223 */ /* 0x000fe40000010032 */
[----:B------:R-:W-:-:S05]  /*31ba0*/  FFMA.FTZ R213, R213, R247, R47 ;  /* 0x000000f7d5d57223 */ /* 0x000fca000001002f */
[----:B------:R-:W-:Y:S01]  /*31bb0*/  F2FP.BF16.F32.PACK_AB R213, R213, R214 ;  /* 0x000000d6d5d5723e */ /* 0x000fe200000010ff */
[----:B------:R-:W-:Y:S01]  /*31bc0*/  FADD.FTZ R214, R176, -UR4 ;  /* 0x80000004b0d67e21 */ /* 0x000fe20008010000 */
[----:B0-----:R-:W-:-:S04]  /*31bd0*/  IMAD.WIDE.U32 R226, R224, 0x10, R226 ;  /* 0x00000010e0e27825 */ /* 0x001fc800078e00e2 */
[----:B------:R-:W-:Y:S01]  /*31be0*/  FMUL.FTZ R214, R214, UR6 ;  /* 0x00000006d6d67c20 */ /* 0x000fe20008410000 */
[----:B------:R-:W-:-:S03]  /*31bf0*/  VIADD R224, R224, 0x80 ;  /* 0x00000080e0e07836 */ /* 0x000fc60000000000 */
[----:B------:R-:W-:-:S05]  /*31c00*/  FFMA.FTZ R214, R214, R240, R48 ;  /* 0x000000f0d6d67223 */ /* 0x000fca0000010030 */
[----:B------:R-:W-:Y:S01]  /*31c10*/  F2FP.BF16.F32.PACK_AB R214, R215, R214 ;  /* 0x000000d6d7d6723e */ /* 0x000fe200000010ff */
[----:B------:R-:W-:-:S04]  /*31c20*/  FADD.FTZ R215, R179, -UR4 ;  /* 0x80000004b3d77e21 */ /* 0x000fc80008010000 */
[----:B------:R-:W-:-:S04]  /*31c30*/  FMUL.FTZ R215, R215, UR6 ;  /* 0x00000006d7d77c20 */ /* 0x000fc80008410000 */
[----:B------:R-:W-:-:S05]  /*31c40*/  FFMA.FTZ R215, R215, R243, R51 ;  /* 0x000000f3d7d77223 */ /* 0x000fca0000010033 */
[----:B------:R-:W-:-:S05]  /*31c50*/  F2FP.BF16.F32.PACK_AB R215, R215, R225 ;  /* 0x000000e1d7d7723e */ /* 0x000fca00000010ff */
[----:B------:R2:W-:Y:S02]  /*31c60*/  STG.E.128 desc[UR12][R226.64], R212 ;  /* 0x000000d4e2007986 */ /* 0x0005e4000c101d0c */
.L_x_22754:
[----:B------:R-:W-:Y:S05]  /*31c70*/  BSYNC.RECONVERGENT B0 ;  /* 0x0000000000007941 */ /* 0x000fea0003800200 */
.L_x_22753:
        /* <DEDUP_REMOVED lines=25> */
[C---:B0-----:R-:W-:Y:S01]  /*31e10*/  IMAD.WIDE.U32 R226, R224.reuse, 0x10, R226 ;  /* 0x00000010e0e27825 */ /* 0x041fe200078e00e2 */
[----:B------:R-:W-:-:S03]  /*31e20*/  IADD3 R224, PT, PT, R224, 0x80, RZ ;  /* 0x00000080e0e07810 */ /* 0x000fc60007ffe0ff */
[----:B------:R-:W-:-:S04]  /*31e30*/  FMUL.FTZ R214, R214, UR6 ;  /* 0x00000006d6d67c20 */ /* 0x000fc80008410000 */
[----:B------:R-:W-:-:S05]  /*31e40*/  FFMA.FTZ R214, R214, R232, R64 ;  /* 0x000000e8d6d67223 */ /* 0x000fca0000010040 */
[----:B------:R-:W-:Y:S01]  /*31e50*/  F2FP.BF16.F32.PACK_AB R214, R215, R214 ;  /* 0x000000d6d7d6723e */ /* 0x000fe200000010ff */
[----:B------:R-:W-:-:S04]  /*31e60*/  FADD.FTZ R215, R187, -UR4 ;  /* 0x80000004bbd77e21 */ /* 0x000fc80008010000 */
[----:B------:R-:W-:-:S04]  /*31e70*/  FMUL.FTZ R215, R215, UR6 ;  /* 0x00000006d7d77c20 */ /* 0x000fc80008410000 */
[----:B------:R-:W-:-:S05]  /*31e80*/  FFMA.FTZ R215, R215, R235, R67 ;  /* 0x000000ebd7d77223 */ /* 0x000fca0000010043 */
[----:B------:R-:W-:-:S05]  /*31e90*/  F2FP.BF16.F32.PACK_AB R215, R215, R225 ;  /* 0x000000e1d7d7723e */ /* 0x000fca00000010ff */
[----:B------:R3:W-:Y:S02]  /*31ea0*/  STG.E.128 desc[UR12][R226.64], R212 ;  /* 0x000000d4e2007986 */ /* 0x0007e4000c101d0c */
.L_x_22756:
[----:B------:R-:W-:Y:S05]  /*31eb0*/  BSYNC.RECONVERGENT B0 ;  /* 0x0000000000007941 */ /* 0x000fea0003800200 */
.L_x_22755:
[----:B------:R-:W-:Y:S04]  /*31ec0*/  BSSY.RECONVERGENT B0, `(.L_x_22757) ;  /* 0x0000022000007945 */ /* 0x000fe80003800200 */
        /* <DEDUP_REMOVED lines=33> */
.L_x_22758:
[----:B------:R-:W-:Y:S05]  /*320e0*/  BSYNC.RECONVERGENT B0 ;  /* 0x0000000000007941 */ /* 0x000fea0003800200 */
.L_x_22757:
        /* <DEDUP_REMOVED lines=34> */
.L_x_22760:
[----:B------:R-:W-:Y:S05]  /*32310*/  BSYNC.RECONVERGENT B0 ;  /* 0x0000000000007941 */ /* 0x000fea0003800200 */
.L_x_22759:
        /* <DEDUP_REMOVED lines=13> */
[----:B------:R-:W0:Y:S01]  /*323f0*/  LDC.64 R226, c[0x0][0x428] ;  /* 0x00010a00ffe27b82 */ /* 0x000e220000000a00 */
[----:B------:R-:W-:Y:S01]  /*32400*/  FFMA.FTZ R215, R215, R125, R133 ;  /* 0x0000007dd7d77223 */ /* 0x000fe20000010085 */
[----:B------:R-:W-:Y:S01]  /*32410*/  FADD.FTZ R225, R210, -UR4 ;  /* 0x80000004d2e17e21 */ /* 0x000fe20008010000 */
[----:B------:R-:W-:Y:S01]  /*32420*/  F2FP.BF16.F32.PACK_AB R212, R212, R213 ;  /* 0x000000d5d4d4723e */ /* 0x000fe200000010ff */
[----:B------:R-:W-:-:S02]  /*32430*/  FADD.FTZ R213, R207, -UR4 ;  /* 0x80000004cfd57e21 */ /* 0x000fc40008010000 */
[----:B------:R-:W-:Y:S02]  /*32440*/  FMUL.FTZ R225, R225, UR6 ;  /* 0x00000006e1e17c20 */ /* 0x000fe40008410000 */
[----:B------:R-:W-:Y:S02]  /*32450*/  FMUL.FTZ R213, R213, UR6 ;  /* 0x00000006d5d57c20 */ /* 0x000fe40008410000 */
[----:B------:R-:W-:Y:S02]  /*32460*/  FFMA.FTZ R225, R225, R126, R134 ;  /* 0x0000007ee1e17223 */ /* 0x000fe40000010086 */
[----:B------:R-:W-:-:S05]  /*32470*/  FFMA.FTZ R213, R213, R123, R131 ;  /* 0x0000007bd5d57223 */ /* 0x000fca0000010083 */
[----:B------:R-:W-:Y:S01]  /*32480*/  F2FP.BF16.F32.PACK_AB R213, R213, R214 ;  /* 0x000000d6d5d5723e */ /* 0x000fe200000010ff */
[----:B------:R-:W-:-:S04]  /*32490*/  FADD.FTZ R214, R208, -UR4 ;  /* 0x80000004d0d67e21 */ /* 0x000fc80008010000 */
[----:B------:R-:W-:-:S04]  /*324a0*/  FMUL.FTZ R214, R214, UR6 ;  /* 0x00000006d6d67c20 */ /* 0x000fc80008410000 */
[----:B------:R-:W-:-:S05]  /*324b0*/  FFMA.FTZ R214, R214, R124, R132 ;  /* 0x0000007cd6d67223 */ /* 0x000fca0000010084 */
[----:B------:R-:W-:Y:S01]  /*324c0*/  F2FP.BF16.F32.PACK_AB R214, R215, R214 ;  /* 0x000000d6d7d6723e */ /* 0x000fe200000010ff */
[----:B------:R-:W-:-:S04]  /*324d0*/  FADD.FTZ R215, R211, -UR4 ;  /* 0x80000004d3d77e21 */ /* 0x000fc80008010000 */
[----:B------:R-:W-:-:S04]  /*324e0*/  FMUL.FTZ R215, R215, UR6 ;  /* 0x00000006d7d77c20 */ /* 0x000fc80008410000 */
[----:B------:R-:W-:-:S05]  /*324f0*/  FFMA.FTZ R215, R215, R127, R135 ;  /* 0x0000007fd7d77223 */ /* 0x000fca0000010087 */
[----:B------:R-:W-:Y:S01]  /*32500*/  F2FP.BF16.F32.PACK_AB R215, R215, R225 ;  /* 0x000000e1d7d7723e */ /* 0x000fe200000010ff */
[----:B0-----:R-:W-:-:S05]  /*32510*/  IMAD.WIDE.U32 R224, R224, 0x10, R226 ;  /* 0x00000010e0e07825 */ /* 0x001fca00078e00e2 */
[----:B------:R0:W-:Y:S02]  /*32520*/  STG.E.128 desc[UR12][R224.64], R212 ;  /* 0x000000d4e0007986 */ /* 0x0001e4000c101d0c */
.L_x_22761:
[----:B------:R-:W-:Y:S05]  /*32530*/  BSYNC.RECONVERGENT B0 ;  /* 0x0000000000007941 */ /* 0x000fea0003800200 */
.L_x_22748:
[----:B------:R-:W-:Y:S02]  /*32540*/  UIADD3 UR22, UPT, UPT, UR22, UR20, URZ ;  /* 0x0000001416167290 */ /* 0x000fe4000fffe0ff */
[----:B------:R-:W-:Y:S02]  /*32550*/  UPLOP3.LUT UP1, UPT, UPT, UPT, UP1, 0x40, 0x4 ;  /* 0x000000000004789c */ /* 0x000fe40003f2e810 */
[----:B------:R-:W-:-:S09]  /*32560*/  UISETP.GE.AND UP0, UPT, UR22, UR21, UPT ;  /* 0x000000151600728c */ /* 0x000fd2000bf06270 */
[----:B------:R-:W-:Y:S05]  /*32570*/  BRA.U !UP0, `(.L_x_22762) ;  /* 0xfffffcf108707547 */ /* 0x000fea000b83ffff */
[----:B------:R-:W-:Y:S05]  /*32580*/  EXIT ;  /* 0x000000000000794d */ /* 0x000fea0003800000 */
.L_x_22763:
        /* <DEDUP_REMOVED lines=15> */
.L_x_42369:


//--------------------- .text._ZN10layer_norm13ln_fwd_kernelINS_13Kernel_traitsIf13__nv_bfloat16fS2_fjLj7168ELj1ELj1ELj4ELj16ENS_18Kernel_traits_baseILj7168EfS2_fS2_fjLj128EEEEELb1ELb1ELb1ELb1EEEvNS_9FwdParamsE --------------------------
	.section	.text._ZN10layer_norm13ln_fwd_kernelINS_13Kernel_traitsIf13__nv_bfloat16fS2_fjLj7168ELj1ELj1ELj4ELj16ENS_18Kernel_traits_baseILj7168EfS2_fS2_fjLj128EEEEELb1ELb1ELb1ELb1EEEvNS_9FwdParamsE,"ax",@progbits
	.align	128
        .global         _ZN10layer_norm13ln_fwd_kernelINS_13Kernel_traitsIf13__nv_bfloat16fS2_fjLj7168ELj1ELj1ELj4ELj16ENS_18Kernel_traits_baseILj7168EfS2_fS2_fjLj128EEEEELb1ELb1ELb1ELb1EEEvNS_9FwdParamsE
        .type           _ZN10layer_norm13ln_fwd_kernelINS_13Kernel_traitsIf13__nv_bfloat16fS2_fjLj7168ELj1ELj1ELj4ELj16ENS_18Kernel_traits_baseILj7168EfS2_fS2_fjLj128EEEEELb1ELb1ELb1ELb1EEEvNS_9FwdParamsE,@function
        .size           _ZN10layer_norm13ln_fwd_kernelINS_13Kernel_traitsIf13__nv_bfloat16fS2_fjLj7168ELj1ELj1ELj4ELj16ENS_18Kernel_traits_baseILj7168EfS2_fS2_fjLj128EEEEELb1ELb1ELb1ELb1EEEvNS_9FwdParamsE,(.L_x_42370 - _ZN10layer_norm13ln_fwd_kernelINS_13Kernel_traitsIf13__nv_bfloat16fS2_fjLj7168ELj1ELj1ELj4ELj16ENS_18Kernel_traits_baseILj7168EfS2_fS2_fjLj128EEEEELb1ELb1ELb1ELb1EEEvNS_9FwdParamsE)
        .other          _ZN10layer_norm13ln_fwd_kernelINS_13Kernel_traitsIf13__nv_bfloat16fS2_fjLj7168ELj1ELj1ELj4ELj16ENS_18Kernel_traits_baseILj7168EfS2_fS2_fjLj128EEEEELb1ELb1ELb1ELb1EEEvNS_9FwdParamsE,@"STO_CUDA_ENTRY STV_DEFAULT"
_ZN10layer_norm13ln_fwd_kernelINS_13Kernel_traitsIf13__nv_bfloat16fS2_fjLj7168ELj1ELj1ELj4ELj16ENS_18Kernel_traits_baseILj7168EfS2_fS2_fjLj128EEEEELb1ELb1ELb1ELb1EEEvNS_9FwdParamsE:
.text._ZN10layer_norm13ln_fwd_kernelINS_13Kernel_traitsIf13__nv_bfloat16fS2_fjLj7168ELj1ELj1ELj4ELj16ENS_18Kernel_traits_baseILj7168EfS2_fS2_fjLj128EEEEELb1ELb1ELb1ELb1EEEvNS_9FwdParamsE:
[----:B------:R-:W0:Y:S01]  /*0000*/  LDC R1, c[0x0][0x37c] ;  /* 0x0000df00ff017b82 */ /* 0x000e220000000800 */
[----:B------:R-:W1:Y:S01]  /*0010*/  LDCU.U8 UR4, c[0x0][0x464] ;  /* 0x00008c80ff0477ac */ /* 0x000e620008000000 */
[----:B0-----:R-:W-:Y:S01]  /*0020*/  VIADD R1, R1, 0xffffffe0 ;  /* 0xffffffe001017836 */ /* 0x001fe20000000000 */
[----:B------:R-:W0:Y:S01]  /*0030*/  LDCU.64 UR18, c[0x0][0x358] ;  /* 0x00006b00ff1277ac */ /* 0x000e220008000a00 */
[----:B------:R-:W2:Y:S01]  /*0040*/  LDCU.64 UR20, c[0x0][0x450] ;  /* 0x00008a00ff1477ac */ /* 0x000ea20008000a00 */
[----:B------:R-:W3:Y:S01]  /*0050*/  LDCU.64 UR8, c[0x0][0x438] ;  /* 0x00008700ff0877ac */ /* 0x000ee20008000a00 */
[----:B-1----:R-:W-:Y:S01]  /*0060*/  UISETP.NE.AND UP1, UPT, UR4, URZ, UPT ;  /* 0x000000ff0400728c */ /* 0x002fe2000bf25270 */
[----:B------:R-:W1:Y:S05]  /*0070*/  LDCU.64 UR4, c[0x0][0x458] ;  /* 0x00008b00ff0477ac */ /* 0x000e6a0008000a00 */
[----:B------:R-:W-:Y:S01]  /*0080*/  PLOP3.LUT P0, PT, PT, PT, UP1, 0x80, 0x8 ;  /* 0x000000000008781c */ /* 0x000fe20003f0f018 */
[----:B--2---:R-:W-:Y:S01]  /*0090*/  IMAD.U32 R2, RZ, RZ, UR20 ;  /* 0x00000014ff027e24 */ /* 0x004fe2000f8e00ff */
[----:B------:R-:W-:-:S11]  /*00a0*/  MOV R3, UR21 ;  /* 0x0000001500037c02 */ /* 0x000fd60008000f00 */
[----:B0-----:R-:W2:Y:S01]  /*00b0*/  @P0 LDG.E.64 R2, desc[UR18][R2.64] ;  /* 0x0000001202020981 */ /* 0x001ea2000c1e1b00 */
[----:B-1----:R-:W-:Y:S01]  /*00c0*/  @UP1 UMOV UR6, UR4 ;  /* 0x0000000400061c82 */ /* 0x002fe20008000000 */
[----:B------:R-:W-:Y:S01]  /*00d0*/  @UP1 UMOV UR7, UR5 ;  /* 0x0000000500071c82 */ /* 0x000fe20008000000 */
[----:B------:R-:W-:Y:S02]  /*00e0*/  IMAD.U32 R4, RZ, RZ, UR6 ;  /* 0x00000006ff047e24 */ /* 0x000fe4000f8e00ff */
[----:B------:R-:W-:-:S06]  /*00f0*/  IMAD.U32 R5, RZ, RZ, UR7 ;  /* 0x00000007ff057e24 */ /* 0x000fcc000f8e00ff */
[----:B------:R-:W4:Y:S01]  /*0100*/  @P0 LDG.E.64 R4, desc[UR18][R4.64] ;  /* 0x0000001204040981 */ /* 0x000f22000c1e1b00 */
[----:B---3--:R-:W-:Y:S01]  /*0110*/  UISETP.NE.U32.AND UP0, UPT, UR8, URZ, UPT ;  /* 0x000000ff0800728c */ /* 0x008fe2000bf05070 */
        /* <DEDUP_REMOVED lines=8> */
[----:B----4-:R-:W-:Y:S02]  /*01a0*/  @P0 R2UR UR6, R4 ;  /* 0x00000000040602ca */ /* 0x010fe400000e0000 */
[----:B------:R-:W-:-:S07]  /*01b0*/  @P0 R2UR UR7, R5 ;  /* 0x00000000050702ca */ /* 0x000fce00000e0000 */
[----:B------:R-:W-:Y:S02]  /*01c0*/  UIADD3 UR10, UPT, UPT, UR20, -0x61c88647, URZ ;  /* 0x9e3779b9140a7890 */ /* 0x000fe4000fffe0ff */
[----:B------:R-:W-:Y:S02]  /*01d0*/  UIADD3 UR11, UPT, UPT, UR21, -0x4498517b, URZ ;  /* 0xbb67ae85150b7890 */ /* 0x000fe4000fffe0ff */
[----:B------:R-:W-:Y:S02]  /*01e0*/  UIADD3 UR12, UPT, UPT, UR20, 0x3c6ef372, URZ ;  /* 0x3c6ef372140c7890 */ /* 0x000fe4000fffe0ff */
[----:B------:R-:W-:Y:S02]  /*01f0*/  UIADD3 UR13, UPT, UPT, UR21, 0x76cf5d0a, URZ ;  /* 0x76cf5d0a150d7890 */ /* 0x000fe4000fffe0ff */
[----:B------:R-:W-:Y:S02]  /*0200*/  UIADD3 UR14, UPT, UPT, UR20, -0x255992d5, URZ ;  /* 0xdaa66d2b140e7890 */ /* 0x000fe4000fffe0ff */
[----:B-1----:R-:W-:-:S02]  /*0210*/  @UP1 UIADD3 UR4, UP2, UPT, UR6, UR8, URZ ;  /* 0x0000000806041290 */ /* 0x002fc4000ff5e0ff */
[----:B------:R-:W-:Y:S02]  /*0220*/  UIADD3 UR15, UPT, UPT, UR21, 0x32370b8f, URZ ;  /* 0x32370b8f150f7890 */ /* 0x000fe4000fffe0ff */
[----:B------:R-:W-:Y:S02]  /*0230*/  @UP1 UIADD3.X UR5, UPT, UPT, URZ, UR7, URZ, UP2, !UPT ;  /* 0x00000007ff051290 */ /* 0x000fe400097fe4ff */
        /* <DEDUP_REMOVED lines=11> */
[----:B------:R-:W-:Y:S02]  /*02f0*/  UIADD3 UR32, UPT, UPT, UR21, -0x695add53, URZ ;  /* 0x96a522ad15207890 */ /* 0x000fe4000fffe0ff */
        /* <DEDUP_REMOVED lines=50> */
[----:B---3--:R-:W-:Y:S04]  /*0620*/  STL.64 [R1+0x10], R124 ;  /* 0x0000107c01007387 */ /* 0x008fe80000100a00 */
[----:B------:R0:W-:Y:S04]  /*0630*/  STL.64 [R1+0x18], R126 ;  /* 0x0000187e01007387 */ /* 0x0001e80000100a00 */
[----:B0-----:R1:W5:Y:S04]  /*0640*/  LDG.E.128 R124, desc[UR18][R6.64+0x1010] ;  /* 0x00101012067c7981 */ /* 0x001368000c1e1d00 */
[----:B--2---:R1:W-:Y:S04]  /*0650*/  STL.64 [R1], R8 ;  /* 0x0000000801007387 */ /* 0x0043e80000100a00 */
[----:B------:R1:W-:Y:S01]  /*0660*/  STL.64 [R1+0x8], R10 ;  /* 0x0000080a01007387 */ /* 0x0003e20000100a00 */
[----:B------:R-:W-:Y:S05]  /*0670*/  BRA `(.L_x_22765) ;  /* 0x0000000400007947 */ /* 0x000fea0003800000 */
.L_x_22764:
[----:B------:R-:W0:Y:S08]  /*0680*/  LDC.64 R2, c[0x0][0x3d0] ;  /* 0x0000f400ff027b82 */ /* 0x000e300000000a00 */
[----:B------:R-:W1:Y:S01]  /*0690*/  LDC.64 R4, c[0x0][0x3e8] ;  /* 0x0000fa00ff047b82 */ /* 0x000e620000000a00 */
[----:B0-----:R-:W-:-:S05]  /*06a0*/  IMAD.WIDE.U32 R2, R9, 0x20, R2 ;  /* 0x0000002009027825 */ /* 0x001fca00078e0002 */
[----:B------:R-:W2:Y:S01]  /*06b0*/  LDG.E.128 R56, desc[UR18][R2.64] ;  /* 0x0000001202387981 */ /* 0x000ea2000c1e1d00 */
[----:B-1----:R-:W-:-:S03]  /*06c0*/  IMAD.WIDE.U32 R4, R9, 0x20, R4 ;  /* 0x0000002009047825 */ /* 0x002fc600078e0004 */
[----:B------:R0:W5:Y:S04]  /*06d0*/  LDG.E.128 R248, desc[UR18][R2.64+0x1000] ;  /* 0x0010001202f87981 */ /* 0x000168000c1e1d00 */
[----:B------:R-:W3:Y:S04]  /*06e0*/  LDG.E.128 R8, desc[UR18][R2.64+0x10] ;  /* 0x0000101202087981 */ /* 0x000ee8000c1e1d00 */
        /* <DEDUP_REMOVED lines=50> */
[----:B------:R-:W-:Y:S01]  /*0a10*/  CS2R R60, SRZ ;  /* 0x00000000003c7805 */ /* 0x000fe2000001ff00 */
[----:B--2---:R1:W-:Y:S04]  /*0a20*/  STL.64 [R1+0x10], R56 ;  /* 0x0000103801007387 */ /* 0x0043e80000100a00 */
[----:B------:R2:W-:Y:S04]  /*0a30*/  STL.64 [R1+0x18], R58 ;  /* 0x0000183a01007387 */ /* 0x0005e80000100a00 */
[----:B---3--:R0:W-:Y:S04]  /*0a40*/  STL.64 [R1], R8 ;  /* 0x0000000801007387 */ /* 0x0081e80000100a00 */
[----:B------:R0:W-:Y:S01]  /*0a50*/  STL.64 [R1+0x8], R10 ;  /* 0x0000080a01007387 */ /* 0x0001e20000100a00 */
[----:B-1----:R-:W-:-:S02]  /*0a60*/  CS2R R56, SRZ ;  /* 0x0000000000387805 */ /* 0x002fc4000001ff00 */
[----:B--2---:R-:W-:-:S07]  /*0a70*/  CS2R R58, SRZ ;  /* 0x00000000003a7805 */ /* 0x004fce000001ff00 */
.L_x_22765:
[----:B------:R-:W2:Y:S02]  /*0a80*/  LDCU UR5, c[0x0][0x384] ;  /* 0x00007080ff0577ac */ /* 0x000ea40008000800 */
[----:B--2---:R-:W-:-:S06]  /*0a90*/  UISETP.GE.AND UP0, UPT, UR48, UR5, UPT ;  /* 0x000000053000728c */ /* 0x004fcc000bf06270 */
[----:B------:R-:W-:-:S13]  /*0aa0*/  PLOP3.LUT P0, PT, PT, PT, UP0, 0x80, 0x8 ;  /* 0x000000000008781c */ /* 0x000fda0003f0f008 */
[----:B------:R-:W-:Y:S05]  /*0ab0*/  @P0 EXIT ;  /* 0x000000000000094d */ /* 0x000fea0003800000 */
[----:B------:R-:W-:Y:S01]  /*0ac0*/  UIMAD.WIDE.U32 UR6, UR47, -0x2daee0ad, URZ ;  /* 0xd2511f532f0678a5 */ /* 0x000fe2000f8e00ff */
[----:B01----:R-:W-:Y:S01]  /*0ad0*/  IMAD.HI.U32 R2, R0, -0x326172a9, RZ ;  /* 0xcd9e8d5700027827 */ /* 0x003fe200078e00ff */
        /* <DEDUP_REMOVED lines=24> */
[----:B------:R-:W-:Y:S01]  /*0c60*/  IMAD.HI.U32 R6, R5, -0x2daee0ad, RZ ;  /* 0xd2511f5305067827 */ /* 0x000fe200078e00ff */
[----:B------:R-:W0:Y:S03]  /*0c70*/  LDCU.64 UR12, c[0x0][0x3a0] ;  /* 0x00007400ff0c77ac */ /* 0x000e260008000a00 */
[----:B------:R-:W-:Y:S01]  /*0c80*/  IMAD R7, R3, -0x2daee0ad, RZ ;  /* 0xd2511f5303077824 */ /* 0x000fe200078e02ff */
[----:B------:R-:W0:Y:S01]  /*0c90*/  LDCU.64 UR6, c[0x0][0x380] ;  /* 0x00007000ff0677ac */ /* 0x000e220008000a00 */
[----:B------:R-:W-:-:S03]  /*0ca0*/  IMAD.HI.U32 R3, R2, -0x326172a9, RZ ;  /* 0xcd9e8d5702037827 */ /* 0x000fc600078e00ff */
[----:B------:R-:W-:Y:S01]  /*0cb0*/  LOP3.LUT R6, R7, UR15, R6, 0x96, !PT ;  /* 0x0000000f07067c12 */ /* 0x000fe2000f8e9606 */
[----:B------:R-:W-:Y:S01]  /*0cc0*/  IMAD R7, R2, -0x326172a9, RZ ;  /* 0xcd9e8d5702077824 */ /* 0x000fe200078e02ff */
[----:B------:R-:W-:Y:S01]  /*0cd0*/  LOP3.LUT R3, R4, UR14, R3, 0x96, !PT ;  /* 0x0000000e04037c12 */ /* 0x000fe2000f8e9603 */
[----:B------:R-:W-:Y:S01]  /*0ce0*/  IMAD R5, R5, -0x2daee0ad, RZ ;  /* 0xd2511f5305057824 */ /* 0x000fe200078e02ff */
[----:B------:R-:W0:Y:S01]  /*0cf0*/  LDCU.64 UR14, c[0x0][0x408] ;  /* 0x00008100ff0e77ac */ /* 0x000e220008000a00 */
[----:B------:R-:W-:Y:S01]  /*0d00*/  IMAD.HI.U32 R2, R6, -0x326172a9, RZ ;  /* 0xcd9e8d5706027827 */ /* 0x000fe200078e00ff */
[----:B------:R-:W-:-:S03]  /*0d10*/  ULOP3.LUT UR4, UR4, 0x3, URZ, 0xc0, !UPT ;  /* 0x0000000304047892 */ /* 0x000fc6000f8ec0ff */
[----:B------:R-:W-:Y:S01]  /*0d20*/  IMAD.HI.U32 R4, R3, -0x2daee0ad, RZ ;  /* 0xd2511f5303047827 */ /* 0x000fe200078e00ff */
[----:B------:R-:W-:Y:S01]  /*0d30*/  LOP3.LUT R2, R7, UR16, R2, 0x96, !PT ;  /* 0x0000001007027c12 */ /* 0x000fe2000f8e9602 */
[----:B------:R-:W-:Y:S02]  /*0d40*/  UPLOP3.LUT UP1, UPT, UPT, UPT, UPT, 0x40, 0x4 ;  /* 0x000000000004789c */ /* 0x000fe40003f2e870 */
        /* <DEDUP_REMOVED lines=33> */
[----:B------:R-:W-:Y:S02]  /*0f60*/  IMAD.MOV.U32 R4, RZ, RZ, RZ ;  /* 0x000000ffff047224 */ /* 0x000fe400078e00ff */
[----:B01234-:R-:W-:-:S07]  /*0f70*/  IMAD R6, R9, -0x326172a9, RZ ;  /* 0xcd9e8d5709067824 */ /* 0x01ffce00078e02ff */
.L_x_23226:
[----:B------:R-:W-:-:S06]  /*0f80*/  UIMAD.WIDE UR24, UR48, 0x4, UR8 ;  /* 0x00000004301878a5 */ /* 0x000fcc000f8e0208 */
[----:B-1----:R-:W-:Y:S01]  /*0f90*/  IMAD.U32 R8, RZ, RZ, UR24 ;  /* 0x00000018ff087e24 */ /* 0x002fe2000f8e00ff */
[----:B------:R-:W-:-:S05]  /*0fa0*/  MOV R9, UR25 ;  /* 0x0000001900097c02 */ /* 0x000fca0008000f00 */
[----:B------:R-:W2:Y:S01]  /*0fb0*/  LDG.E R8, desc[UR18][R8.64] ;  /* 0x0000001208087981 */ /* 0x000ea2000c1e1900 */
[----:B------:R-:W-:Y:S01]  /*0fc0*/  UIMAD.WIDE UR24, UR48, 0x4, UR10 ;  /* 0x00000004301878a5 */ /* 0x000fe2000f8e020a */
[----:B0-----:R-:W0:Y:S01]  /*0fd0*/  S2R R247, SR_TID.X ;  /* 0x0000000000f77919 */ /* 0x001e220000002100 */
[----:B------:R-:W-:-:S04]  /*0fe0*/  HFMA2 R197, -RZ, RZ, 0, 0 ;  /* 0x00000000ffc57431 */ /* 0x000fc800000001ff */
[----:B------:R-:W-:Y:S02]  /*0ff0*/  IMAD.U32 R10, RZ, RZ, UR24 ;  /* 0x00000018ff0a7e24 */ /* 0x000fe4000f8e00ff */
[----:B------:R-:W-:-:S05]  /*1000*/  IMAD.U32 R11, RZ, RZ, UR25 ;  /* 0x00000019ff0b7e24 */ /* 0x000fca000f8e00ff */
[----:B------:R-:W3:Y:S01]  /*1010*/  LDG.E R10, desc[UR18][R10.64] ;  /* 0x000000120a0a7981 */ /* 0x000ee2000c1e1900 */
[----:B--2---:R-:W-:-:S13]  /*1020*/  R2UR UR42, R8 ;  /* 0x00000000082a72ca */ /* 0x004fda00000e0000 */
[----:B------:R-:W-:-:S06]  /*1030*/  UISETP.GE.AND UP0, UPT, UR42, 0x1, UPT ;  /* 0x000000012a00788c */ /* 0x000fcc000bf06270 */
[----:B------:R-:W-:-:S05]  /*1040*/  PLOP3.LUT P1, PT, PT, PT, UP0, 0x80, 0x8 ;  /* 0x000000000008781c */ /* 0x000fca0003f2f008 */
[----:B------:R-:W-:Y:S01]  /*1050*/  @UP0 UIADD3 UR5, UPT, UPT, UR42, -0x1, URZ ;  /* 0xffffffff2a050890 */ /* 0x000fe2000fffe0ff */
[----:B------:R-:W1:Y:S03]  /*1060*/  @UP0 LDCU.64 UR26, c[0x0][0x390] ;  /* 0x00007200ff1a07ac */ /* 0x000e660008000a00 */
[----:B------:R-:W-:-:S04]  /*1070*/  @UP0 UIMAD UR5, UR5, UR45, URZ ;  /* 0x0000002d050502a4 */ /* 0x000fc8000f8e02ff */
[----:B------:R-:W-:-:S04]  /*1080*/  @UP0 USHF.R.S32.HI UR22, URZ, 0x1f, UR5 ;  /* 0x0000001fff160899 */ /* 0x000fc80008011405 */
[----:B------:R-:W-:-:S06]  /*1090*/  @UP0 ULEA.HI UR22, UR22, UR5, URZ, 0x3 ;  /* 0x0000000516160291 */ /* 0x000fcc000f8f18ff */
[----:B------:R-:W-:-:S05]  /*10a0*/  IMAD.U32 R8, RZ, RZ, UR22 ;  /* 0x00000016ff087e24 */ /* 0x000fca000f8e00ff */
[----:B0-----:R-:W-:Y:S01]  /*10b0*/  @P1 LEA.HI.SX32 R197, R8, R247, 0x1d ;  /* 0x000000f708c51211 */ /* 0x001fe200078feaff */
[----:B------:R-:W-:-:S04]  /*10c0*/  IMAD.MOV.U32 R8, RZ, RZ, 0x10 ;  /* 0x00000010ff087424 */ /* 0x000fc800078e00ff */
[----:B-1----:R-:W-:-:S05]  /*10d0*/  @P1 IMAD.WIDE.U32 R8, R197, R8, UR26 ;  /* 0x0000001ac5081e25 */ /* 0x002fca000f8e0008 */
[----:B-----5:R0:W5:Y:S01]  /*10e0*/  @P1 LDG.E.128 R168, desc[UR18][R8.64] ;  /* 0x0000001208a81981 */ /* 0x020162000c1e1d00 */
[----:B------:R-:W-:Y:S01]  /*10f0*/  ISETP.NE.U32.AND P0, PT, RZ, UR12, PT ;  /* 0x0000000cff007c0c */ /* 0x000fe2000bf05070 */
[----:B------:R-:W-:-:S03]  /*1100*/  UIMAD UR5, UR48, UR45, URZ ;  /* 0x0000002d300572a4 */ /* 0x000fc6000f8e02ff */
[----:B------:R-:W-:Y:S01]  /*1110*/  ISETP.NE.AND.EX P0, PT, RZ, UR13, PT, P0 ;  /* 0x0000000dff007c0c */ /* 0x000fe2000bf05300 */
[----:B------:R-:W-:-:S04]  /*1120*/  USHF.R.S32.HI UR22, URZ, 0x1f, UR5 ;  /* 0x0000001fff167899 */ /* 0x000fc80008011405 */
[----:B------:R-:W-:Y:S02]  /*1130*/  ULEA.HI UR5, UR22, UR5, URZ, 0x3 ;  /* 0x0000000516057291 */ /* 0x000fe4000f8f18ff */
[----:B------:R-:W-:Y:S01]  /*1140*/  UIADD3 UR41, UPT, UPT, UR20, -0x61c88647, URZ ;  /* 0x9e3779b914297890 */ /* 0x000fe2000fffe0ff */
[----:B---3--:R-:W-:Y:S01]  /*1150*/  R2UR UR22, R10 ;  /* 0x000000000a1672ca */ /* 0x008fe200000e0000 */
[----:B------:R-:W-:Y:S02]  /*1160*/  UIADD3 UR40, UPT, UPT, UR21, 0x646e171e, URZ ;  /* 0x646e171e15287890 */ /* 0x000fe4000fffe0ff */
[----:B------:R-:W-:Y:S01]  /*1170*/  MOV R238, UR5 ;  /* 0x0000000500ee7c02 */ /* 0x000fe20008000f00 */
[----:B------:R-:W-:Y:S02]  /*1180*/  UIADD3 UR39, UPT, UPT, UR20, 0x3c6ef372, URZ ;  /* 0x3c6ef37214277890 */ /* 0x000fe4000fffe0ff */
[----:B------:R-:W-:Y:S02]  /*1190*/  UIADD3 UR38, UPT, UPT, UR20, -0x700cb87f, URZ ;  /* 0x8ff3478114267890 */ /* 0x000fe4000fffe0ff */
[----:B------:R-:W-:-:S02]  /*11a0*/  UIADD3 UR37, UPT, UPT, UR20, 0x5384540f, URZ ;  /* 0x5384540f14257890 */ /* 0x000fc4000fffe0ff */
[----:B------:R-:W-:Y:S02]  /*11b0*/  UIADD3 UR36, UPT, UPT, UR21, -0x126145ec, URZ ;  /* 0xed9eba1415247890 */ /* 0x000fe4000fffe0ff */
[----:B------:R-:W-:Y:S02]  /*11c0*/  UIADD3 UR35, UPT, UPT, UR20, -0x255992d5, URZ ;  /* 0xdaa66d2b14237890 */ /* 0x000fe4000fffe0ff */
[----:B------:R-:W-:Y:S02]  /*11d0*/  UIADD3 UR34, UPT, UPT, UR21, -0x24c28bd8, URZ ;  /* 0xdb3d742815227890 */ /* 0x000fe4000fffe0ff */
[----:B------:R-:W-:Y:S02]  /*11e0*/  UIADD3 UR33, UPT, UPT, UR21, 0x1fd5c5a3, URZ ;  /* 0x1fd5c5a315217890 */ /* 0x000fe4000fffe0ff */
[----:B------:R-:W-:Y:S02]  /*11f0*/  UIADD3 UR32, UPT, UPT, UR21, -0x56f99767, URZ ;  /* 0xa906689915207890 */ /* 0x000fe4000fffe0ff */
[----:B------:R-:W-:-:S02]  /*1200*/  UIADD3 UR31, UPT, UPT, UR20, 0x78dde6e4, URZ ;  /* 0x78dde6e4141f7890 */ /* 0x000fc4000fffe0ff */
[----:B------:R-:W-:Y:S02]  /*1210*/  UIADD3 UR30, UPT, UPT, UR20, -0xe443238, URZ ;  /* 0xf1bbcdc8141e7890 */ /* 0x000fe4000fffe0ff */
[----:B------:R-:W-:Y:S02]  /*1220*/  UIADD3 UR29, UPT, UPT, UR20, -0x4ab325aa, URZ ;  /* 0xb54cda56141d7890 */ /* 0x000fe4000fffe0ff */
[----:B------:R-:W-:Y:S02]  /*1230*/  UIADD3 UR28, UPT, UPT, UR21, 0x32370b8f, URZ ;  /* 0x32370b8f151c7890 */ /* 0x000fe4000fffe0ff */
[----:B------:R-:W-:Y:S02]  /*1240*/  UIADD3 UR27, UPT, UPT, UR21, -0x695add53, URZ ;  /* 0x96a522ad151b7890 */ /* 0x000fe4000fffe0ff */
[----:B------:R-:W-:Y:S02]  /*1250*/  UIADD3 UR26, UPT, UPT, UR21, -0x4498517b, URZ ;  /* 0xbb67ae85151a7890 */ /* 0x000fe4000fffe0ff */
[----:B------:R-:W-:-:S02]  /*1260*/  UIADD3 UR25, UPT, UPT, UR20, 0x1715609d, URZ ;  /* 0x1715609d14197890 */ /* 0x000fc4000fffe0ff */
[----:B------:R-:W-:Y:S01]  /*1270*/  UIADD3 UR24, UPT, UPT, UR21, 0x76cf5d0a, URZ ;  /* 0x76cf5d0a15187890 */ /* 0x000fe2000fffe0ff */
[----:B------:R-:W-:Y:S01]  /*1280*/  LEA.HI.SX32 R238, R238, R247, 0x1d ;  /* 0x000000f7eeee7211 */ /* 0x000fe200078feaff */
[----:B0-----:R-:W-:Y:S10]  /*1290*/  @!P0 BRA `(.L_x_22766) ;  /* 0x0000002800d48947 */ /* 0x001ff40003800000 */
[----:B------:R-:W0:Y:S02]  /*12a0*/  LDC.64 R10, c[0x0][0x3a0] ;  /* 0x0000e800ff0a7b82 */ /* 0x000e240000000a00 */
[----:B0-----:R-:W-:-:S05]  /*12b0*/  IMAD.WIDE.U32 R10, R238, 0x20, R10 ;  /* 0x00000020ee0a7825 */ /* 0x001fca00078e000a */
[----:B------:R-:W2:Y:S04]  /*12c0*/  LDG.E.128 R172, desc[UR18][R10.64] ;  /* 0x000000120aac7981 */ /* 0x000ea8000c1e1d00 */
[----:B------:R0:W5:Y:S01]  /*12d0*/  LDG.E.128 R176, desc[UR18][R10.64+0x10] ;  /* 0x000010120ab07981 */ /* 0x000162000c1e1d00 */
[----:B------:R-:W-:-:S06]  /*12e0*/  UISETP.GT.AND UP2, UPT, UR42, URZ, UPT ;  /* 0x000000ff2a00728c */ /* 0x000fcc000bf44270 */
[----:B------:R-:W-:-:S05]  /*12f0*/  PLOP3.LUT P2, PT, PT, PT, UP2, 0x80, 0x8 ;  /* 0x000000000008781c */ /* 0x000fca0003f4f028 */
[----:B------:R-:W-:-:S08]  /*1300*/  @!UP2 UMOV UR5, UR4 ;  /* 0x000000040005ac82 */ /* 0x000fd00008000000 */
[----:B------:R-:W-:Y:S02]  /*1310*/  @!P2 IMAD.MOV.U32 R182, RZ, RZ, R5 ;  /* 0x000000ffffb6a224 */ /* 0x000fe400078e0005 */
[----:B--2---:R-:W-:Y:S01]  /*1320*/  @!P2 IMAD.MOV.U32 R8, RZ, RZ, R172 ;  /* 0x000000ffff08a224 */ /* 0x004fe200078e00ac */
[----:B0-----:R-:W-:Y:S06]  /*1330*/  BRA.U !UP2, `(.L_x_22767) ;  /* 0x000000050a4c7547 */ /* 0x001fec000b800000 */
        /* <DEDUP_REMOVED lines=16> */
.L_x_22769:
        /* <DEDUP_REMOVED lines=14> */
.L_x_22770:
        /* <DEDUP_REMOVED lines=43> */
.L_x_22768:
[----:B------:R-:W-:Y:S01]  /*17d0*/  I2FP.F32.U32 R5, R7 ;  /* 0x0000000700057245 */ /* 0x000fe20000201000 */
[----:B------:R-:W-:Y:S01]  /*17e0*/  IMAD.MOV.U32 R8, RZ, RZ, 0x2f800000 ;  /* 0x2f800000ff087424 */ /* 0x000fe200078e00ff */
[----:B-----5:R-:W-:-:S03]  /*17f0*/  SHF.L.U32 R7, R168, 0x10, RZ ;  /* 0x00000010a8077819 */ /* 0x020fc600000006ff */
[----:B------:R-:W-:Y:S02]  /*1800*/  FFMA.FTZ R5, R5, R8, 1.1641532182693481445e-10 ;  /* 0x2f00000005057423 */ /* 0x000fe40000010008 */
[----:B------:R-:W-:-:S03]  /*1810*/  FMUL.FTZ R7, R7, UR15 ;  /* 0x0000000f07077c20 */ /* 0x000fc60008410000 */
[----:B------:R-:W-:Y:S01]  /*1820*/  FSETP.GTU.FTZ.AND P2, PT, R5, UR46, PT ;  /* 0x0000002e05007c0b */ /* 0x000fe2000bf5c000 */
[----:B------:R-:W-:-:S05]  /*1830*/  FMUL.FTZ R7, R7, UR14 ;  /* 0x0000000e07077c20 */ /* 0x000fca0008410000 */
[----:B------:R-:W-:Y:S02]  /*1840*/  FSEL R5, R7, RZ, !P2 ;  /* 0x000000ff07057208 */ /* 0x000fe40005000000 */
[----:B------:R-:W-:-:S03]  /*1850*/  SEL R7, RZ, 0x1, P2 ;  /* 0x00000001ff077807 */ /* 0x000fc60001000000 */
[----:B------:R-:W-:-:S07]  /*1860*/  FFMA.FTZ R8, R5, R112, R172 ;  /* 0x0000007005087223 */ /* 0x000fce00000100ac */
.L_x_22767:
[----:B------:R-:W-:Y:S01]  /*1870*/  IMAD.MOV.U32 R9, RZ, RZ, R173 ;  /* 0x000000ffff097224 */ /* 0x000fe200078e00ad */
        /* <DEDUP_REMOVED lines=15> */
.L_x_22773:
        /* <DEDUP_REMOVED lines=14> */
.L_x_22774:
[----:B------:R-:W-:Y:S01]  /*1a50*/  IMAD.WIDE.U32 R2, R0, -0x326172a9, RZ ;  /* 0xcd9e8d5700027825 */ /* 0x000fe200078e00ff */
[----:B------:R-:W-:-:S03]  /*1a60*/  LOP3.LUT R180, R4, UR5, R9, 0x96, !PT ;  /* 0x0000000504b47c12 */ /* 0x000fc6000f8e9609 */
[----:B------:R-:W-:Y:S02]  /*1a70*/  IMAD.U32 R5, RZ, RZ, UR20 ;  /* 0x00000014ff057e24 */ /* 0x000fe4000f8e00ff */
[----:B------:R-:W-:-:S03]  /*1a80*/  IMAD.WIDE.U32 R180, R180, -0x326172a9, RZ ;  /* 0xcd9e8d57b4b47825 */ /* 0x000fc600078e00ff */
[----:B------:R-:W-:Y:S01]  /*1a90*/  LOP3.LUT R10, R3, UR23, R5, 0x96, !PT ;  /* 0x00000017030a7c12 */ /* 0x000fe2000f8e9605 */
[----:B------:R-:W-:Y:S01]  /*1aa0*/  IMAD.U32 R3, RZ, RZ, UR26 ;  /* 0x0000001aff037e24 */ /* 0x000fe2000f8e00ff */
[----:B------:R-:W-:Y:S01]  /*1ab0*/  LOP3.LUT R2, R2, UR41, R181, 0x96, !PT ;  /* 0x0000002902027c12 */ /* 0x000fe2000f8e96b5 */
[----:B------:R-:W-:Y:S02]  /*1ac0*/  IMAD.MOV.U32 R5, RZ, RZ, R182 ;  /* 0x000000ffff057224 */ /* 0x000fe400078e00b6 */
[----:B------:R-:W-:-:S05]  /*1ad0*/  IMAD.WIDE.U32 R10, R10, -0x2daee0ad, RZ ;  /* 0xd2511f530a0a7825 */ /* 0x000fca00078e00ff */
        /* <DEDUP_REMOVED lines=36> */
.L_x_22772:
        /* <DEDUP_REMOVED lines=10> */
[----:B------:R-:W-:-:S07]  /*1dc0*/  FFMA.FTZ R9, R10, R113, R173 ;  /* 0x000000710a097223 */ /* 0x000fce00000100ad */
.L_x_22771:
[----:B------:R-:W-:Y:S01]  /*1dd0*/  IMAD.MOV.U32 R10, RZ, RZ, R174 ;  /* 0x000000ffff0a7224 */ /* 0x000fe200078e00ae */
        /* <DEDUP_REMOVED lines=15> */
.L_x_22777:
        /* <DEDUP_REMOVED lines=14> */
.L_x_22778:
[----:B------:R-:W-:Y:S01]  /*1fb0*/  IMAD.WIDE.U32 R2, R0, -0x326172a9, RZ ;  /* 0xcd9e8d5700027825 */ /* 0x000fe200078e00ff */
[----:B------:R-:W-:Y:S01]  /*1fc0*/  LOP3.LUT R180, R4, UR5, R11, 0x96, !PT ;  /* 0x0000000504b47c12 */ /* 0x000fe2000f8e960b */
[----:B------:R-:W-:Y:S02]  /*1fd0*/  UMOV UR5, URZ ;  /* 0x000000ff00057c82 */ /* 0x000fe40008000000 */
[----:B------:R-:W-:Y:S02]  /*1fe0*/  IMAD.U32 R5, RZ, RZ, UR20 ;  /* 0x00000014ff057e24 */ /* 0x000fe4000f8e00ff */
[----:B------:R-:W-:-:S03]  /*1ff0*/  IMAD.WIDE.U32 R180, R180, -0x326172a9, RZ ;  /* 0xcd9e8d57b4b47825 */ /* 0x000fc600078e00ff */
[----:B------:R-:W-:Y:S01]  /*2000*/  LOP3.LUT R10, R3, UR23, R5, 0x96, !PT ;  /* 0x00000017030a7c12 */ /* 0x000fe2000f8e9605 */
[----:B------:R-:W-:Y:S01]  /*2010*/  IMAD.MOV.U32 R5, RZ, RZ, R182 ;  /* 0x000000ffff057224 */ /* 0x000fe200078e00b6 */
        /* <DEDUP_REMOVED lines=38> */
.L_x_22776:
        /* <DEDUP_REMOVED lines=9> */
[----:B------:R-:W-:-:S07]  /*2310*/  FFMA.FTZ R10, R5, R114, R174 ;  /* 0x00000072050a7223 */ /* 0x000fce00000100ae */
.L_x_22775:
[----:B------:R-:W-:Y:S01]  /*2320*/  MOV R11, R175 ;  /* 0x000000af000b7202 */ /* 0x000fe20000000f00 */
        /* <DEDUP_REMOVED lines=15> */
.L_x_22781:
        /* <DEDUP_REMOVED lines=14> */
.L_x_22782:
        /* <DEDUP_REMOVED lines=45> */
.L_x_22780:
        /* <DEDUP_REMOVED lines=10> */
[----:B------:R-:W-:-:S07]  /*2870*/  FFMA.FTZ R11, R180, R115, R175 ;  /* 0x00000073b40b7223 */ /* 0x000fce00000100af */
.L_x_22779:
[----:B-----5:R-:W-:Y:S01]  /*2880*/  IMAD.MOV.U32 R228, RZ, RZ, R176 ;  /* 0x000000ffffe47224 */ /* 0x020fe200078e00b0 */
        /* <DEDUP_REMOVED lines=15> */
.L_x_22785:
        /* <DEDUP_REMOVED lines=14> */
.L_x_22786:
[----:B------:R-:W-:Y:S01]  /*2a60*/  IMAD.WIDE.U32 R2, R0, -0x326172a9, RZ ;  /* 0xcd9e8d5700027825 */ /* 0x000fe200078e00ff */
[----:B------:R-:W-:Y:S01]  /*2a70*/  LOP3.LUT R184, R4, UR5, R181, 0x96, !PT ;  /* 0x0000000504b87c12 */ /* 0x000fe2000f8e96b5 */
[----:B------:R-:W-:Y:S02]  /*2a80*/  UMOV UR5, URZ ;  /* 0x000000ff00057c82 */ /* 0x000fe40008000000 */
        /* <DEDUP_REMOVED lines=42> */
.L_x_22784:
        /* <DEDUP_REMOVED lines=9> */
[----:B------:R-:W-:-:S07]  /*2dc0*/  FFMA.FTZ R228, R5, R116, R176 ;  /* 0x0000007405e47223 */ /* 0x000fce00000100b0 */
.L_x_22783:
        /* <DEDUP_REMOVED lines=16> */
.L_x_22789:
        /* <DEDUP_REMOVED lines=14> */
.L_x_22790:
        /* <DEDUP_REMOVED lines=45> */
.L_x_22788:
        /* <DEDUP_REMOVED lines=10> */
[----:B------:R-:W-:-:S07]  /*3320*/  FFMA.FTZ R229, R180, R117, R177 ;  /* 0x00000075b4e57223 */ /* 0x000fce00000100b1 */
.L_x_22787:
        /* <DEDUP_REMOVED lines=16> */
.L_x_22793:
        /* <DEDUP_REMOVED lines=14> */
.L_x_22794:
[----:B------:R-:W-:Y:S01]  /*3510*/  IMAD.WIDE.U32 R2, R0, -0x326172a9, RZ ;  /* 0xcd9e8d5700027825 */ /* 0x000fe200078e00ff */
[----:B------:R-:W-:Y:S02]  /*3520*/  MOV R5, UR20 ;  /* 0x0000001400057c02 */ /* 0x000fe40008000f00 */
[----:B------:R-:W-:Y:S01]  /*3530*/  LOP3.LUT R184, R4, UR5, R181, 0x96, !PT ;  /* 0x0000000504b87c12 */ /* 0x000fe2000f8e96b5 */
[----:B------:R-:W-:Y:S01]  /*3540*/  UMOV UR5, URZ ;  /* 0x000000ff00057c82 */ /* 0x000fe20008000000 */
[----:B------:R-:W-:Y:S01]  /*3550*/  LOP3.LUT R180, R3, UR23, R5, 0x96, !PT ;  /* 0x0000001703b47c12 */ /* 0x000fe2000f8e9605 */
[----:B------:R-:W-:Y:S01]  /*3560*/  IMAD.U32 R3, RZ, RZ, UR26 ;  /* 0x0000001aff037e24 */ /* 0x000fe2000f8e00ff */
[----:B------:R-:W-:Y:S01]  /*3570*/  MOV R5, R182 ;  /* 0x000000b600057202 */ /* 0x000fe20000000f00 */
        /* <DEDUP_REMOVED lines=38> */
.L_x_22792:
        /* <DEDUP_REMOVED lines=10> */
.L_x_22791:
        /* <DEDUP_REMOVED lines=16> */
.L_x_22797:
        /* <DEDUP_REMOVED lines=14> */
.L_x_22798:
        /* <DEDUP_REMOVED lines=45> */
.L_x_22796:
        /* <DEDUP_REMOVED lines=12> */
.L_x_22766:
[----:B------:R-:W-:Y:S01]  /*3df0*/  IMAD.MOV.U32 R182, RZ, RZ, R5 ;  /* 0x000000ffffb67224 */ /* 0x000fe200078e0005 */
[----:B------:R-:W-:Y:S01]  /*3e00*/  MOV R8, RZ ;  /* 0x000000ff00087202 */ /* 0x000fe20000000f00 */
        /* <DEDUP_REMOVED lines=18> */
.L_x_22801:
        /* <DEDUP_REMOVED lines=14> */
.L_x_22802:
        /* <DEDUP_REMOVED lines=43> */
.L_x_22800:
        /* <DEDUP_REMOVED lines=10> */
.L_x_22799:
        /* <DEDUP_REMOVED lines=16> */
.L_x_22805:
        /* <DEDUP_REMOVED lines=14> */
.L_x_22806:
        /* <DEDUP_REMOVED lines=45> */
.L_x_22804:
        /* <DEDUP_REMOVED lines=11> */
.L_x_22803:
[----:B------:R-:W-:Y:S01]  /*48c0*/  HFMA2 R10, -RZ, RZ, 0, 0 ;  /* 0x00000000ff0a7431 */ /* 0x000fe200000001ff */
        /* <DEDUP_REMOVED lines=15> */
.L_x_22809:
        /* <DEDUP_REMOVED lines=14> */
.L_x_22810:
        /* <DEDUP_REMOVED lines=45> */
.L_x_22808:
        /* <DEDUP_REMOVED lines=10> */
.L_x_22807:
        /* <DEDUP_REMOVED lines=16> */
.L_x_22813:
        /* <DEDUP_REMOVED lines=14> */
.L_x_22814:
        /* <DEDUP_REMOVED lines=45> */
.L_x_22812:
        /* <DEDUP_REMOVED lines=11> */
.L_x_22811:
        /* <DEDUP_REMOVED lines=16> */
.L_x_22817:
        /* <DEDUP_REMOVED lines=14> */
.L_x_22818:
        /* <DEDUP_REMOVED lines=45> */
.L_x_22816:
        /* <DEDUP_REMOVED lines=10> */
.L_x_22815:
        /* <DEDUP_REMOVED lines=16> */
.L_x_22821:
        /* <DEDUP_REMOVED lines=14> */
.L_x_22822:
        /* <DEDUP_REMOVED lines=45> */
.L_x_22820:
        /* <DEDUP_REMOVED lines=11> */
.L_x_22819:
        /* <DEDUP_REMOVED lines=16> */
.L_x_22825:
        /* <DEDUP_REMOVED lines=14> */
.L_x_22826:
        /* <DEDUP_REMOVED lines=45> */
.L_x_22824:
        /* <DEDUP_REMOVED lines=10> */
.L_x_22823:
        /* <DEDUP_REMOVED lines=16> */
.L_x_22828:
        /* <DEDUP_REMOVED lines=14> */
.L_x_22829:
        /* <DEDUP_REMOVED lines=45> */
.L_x_22827:
        /* <DEDUP_REMOVED lines=11> */
.L_x_22795:
[----:B------:R-:W-:Y:S01]  /*68d0*/  MOV R187, 0x20 ;  /* 0x0000002000bb7802 */ /* 0x000fe20000000f00 */
[----:B------:R-:W0:Y:S01]  /*68e0*/  @P0 LDC.64 R180, c[0x0][0x3a0] ;  /* 0x0000e800ffb40b82 */ /* 0x000e220000000a00 */
[----:B------:R-:W1:Y:S01]  /*68f0*/  @UP0 LDCU.64 UR50, c[0x0][0x390] ;  /* 0x00007200ff3207ac */ /* 0x000e620008000a00 */
[----:B------:R-:W-:Y:S01]  /*6900*/  MOV R185, 0x10 ;  /* 0x0000001000b97802 */ /* 0x000fe20000000f00 */
[C---:B------:R-:W-:Y:S02]  /*6910*/  @P0 VIADD R5, R238.reuse, 0x80 ;  /* 0x00000080ee050836 */ /* 0x040fe40000000000 */
[----:B------:R-:W-:-:S04]  /*6920*/  IMAD.WIDE.U32 R186, R238, R187, UR16 ;  /* 0x00000010eeba7e25 */ /* 0x000fc8000f8e00bb */
[----:B------:R-:W-:Y:S01]  /*6930*/  @P1 VIADD R184, R197, 0x80 ;  /* 0x00000080c5b81836 */ /* 0x000fe20000000000 */
[----:B------:R2:W-:Y:S04]  /*6940*/  STG.E.128 desc[UR18][R186.64], R8 ;  /* 0x00000008ba007986 */ /* 0x0005e8000c101d12 */
[----:B------:R2:W-:Y:S01]  /*6950*/  STG.E.128 desc[UR18][R186.64+0x10], R228 ;  /* 0x000010e4ba007986 */ /* 0x0005e2000c101d12 */
[----:B-1----:R-:W-:-:S04]  /*6960*/  @P1 IMAD.WIDE.U32 R184, R184, R185, UR50 ;  /* 0x00000032b8b81e25 */ /* 0x002fc8000f8e00b9 */
[----:B0-----:R-:W-:Y:S01]  /*6970*/  @P0 IMAD.WIDE.U32 R180, R5, 0x20, R180 ;  /* 0x0000002005b40825 */ /* 0x001fe200078e00b4 */
[----:B--2---:R-:W-:Y:S06]  /*6980*/  BRA.U !UP0, `(.L_x_22830) ;  /* 0x0000000108507547 */ /* 0x004fec000b800000 */
[----:B------:R-:W-:Y:S01]  /*6990*/  IMAD.U32 R183, R237, 0x10000, RZ ;  /* 0x00010000edb77824 */ /* 0x000fe200078e00ff */
        /* <DEDUP_REMOVED lines=19> */
.L_x_22830:
[----:B-----5:R1:W5:Y:S04]  /*6ad0*/  @P1 LDG.E.128 R168, desc[UR18][R184.64] ;  /* 0x00000012b8a81981 */ /* 0x020368000c1e1d00 */
[----:B------:R1:W5:Y:S04]  /*6ae0*/  @P0 LDG.E.128 R172, desc[UR18][R180.64] ;  /* 0x00000012b4ac0981 */ /* 0x000368000c1e1d00 */
[----:B------:R1:W5:Y:S01]  /*6af0*/  @P0 LDG.E.128 R176, desc[UR18][R180.64+0x10] ;  /* 0x00001012b4b00981 */ /* 0x000362000c1e1d00 */
[----:B------:R-:W-:Y:S05]  /*6b00*/  @!P0 BRA `(.L_x_22831) ;  /* 0x0000002800c08947 */ /* 0x000fea0003800000 */
[----:B------:R-:W-:Y:S01]  /*6b10*/  UISETP.GT.AND UP2, UPT, UR42, URZ, UPT ;  /* 0x000000ff2a00728c */ /* 0x000fe2000bf44270 */
[----:B-1----:R-:W-:Y:S01]  /*6b20*/  IMAD.MOV.U32 R180, RZ, RZ, R182 ;  /* 0x000000ffffb47224 */ /* 0x002fe200078e00b6 */
[----:B-----5:R-:W-:Y:S01]  /*6b30*/  MOV R220, R172 ;  /* 0x000000ac00dc7202 */ /* 0x020fe20000000f00 */
[----:B------:R-:W-:-:S06]  /*6b40*/  UMOV UR5, UR4 ;  /* 0x0000000400057c82 */ /* 0x000fcc0008000000 */
        /* <DEDUP_REMOVED lines=17> */
.L_x_22834:
        /* <DEDUP_REMOVED lines=14> */
.L_x_22835:
        /* <DEDUP_REMOVED lines=43> */
.L_x_22833:
        /* <DEDUP_REMOVED lines=10> */
.L_x_22832:
        /* <DEDUP_REMOVED lines=16> */
.L_x_22838:
        /* <DEDUP_REMOVED lines=14> */
.L_x_22839:
        /* <DEDUP_REMOVED lines=9> */
[----:B0-----:R-:W-:Y:S01]  /*7300*/  LOP3.LUT R186, R3, UR4, R183, 0x96, !PT ;  /* 0x0000000403ba7c12 */ /* 0x001fe2000f8e96b7 */
        /* <DEDUP_REMOVED lines=35> */
.L_x_22837:
        /* <DEDUP_REMOVED lines=11> */
.L_x_22836:
        /* <DEDUP_REMOVED lines=16> */
.L_x_22842:
        /* <DEDUP_REMOVED lines=14> */
.L_x_22843:
        /* <DEDUP_REMOVED lines=10> */
[----:B0-----:R-:W-:Y:S01]  /*7870*/  LOP3.LUT R186, R3, UR4, R183, 0x96, !PT ;  /* 0x0000000403ba7c12 */ /* 0x001fe2000f8e96b7 */
        /* <DEDUP_REMOVED lines=34> */
.L_x_22841:
        /* <DEDUP_REMOVED lines=10> */
.L_x_22840:
        /* <DEDUP_REMOVED lines=16> */
.L_x_22846:
        /* <DEDUP_REMOVED lines=14> */
.L_x_22847:
        /* <DEDUP_REMOVED lines=45> */
.L_x_22845:
        /* <DEDUP_REMOVED lines=11> */
.L_x_22844:
        /* <DEDUP_REMOVED lines=16> */
.L_x_22850:
        /* <DEDUP_REMOVED lines=14> */
.L_x_22851:
        /* <DEDUP_REMOVED lines=45> */
.L_x_22849:
        /* <DEDUP_REMOVED lines=10> */
.L_x_22848:
        /* <DEDUP_REMOVED lines=16> */
.L_x_22854:
        /* <DEDUP_REMOVED lines=14> */
.L_x_22855:
        /* <DEDUP_REMOVED lines=45> */
.L_x_22853:
        /* <DEDUP_REMOVED lines=11> */
.L_x_22852:
        /* <DEDUP_REMOVED lines=16> */
.L_x_22858:
        /* <DEDUP_REMOVED lines=14> */
.L_x_22859:
        /* <DEDUP_REMOVED lines=44> */
[----:B------:R-:W-:-:S07]  /*8ff0*/  LOP3.LUT R2, R186, UR27, R183, 0x96, !PT ;  /* 0x0000001bba027c12 */ /* 0x000fce000f8e96b7 */
.L_x_22857:
        /* <DEDUP_REMOVED lines=10> */
.L_x_22856:
        /* <DEDUP_REMOVED lines=16> */
.L_x_22862:
        /* <DEDUP_REMOVED lines=14> */
.L_x_22863:
        /* <DEDUP_REMOVED lines=45> */
.L_x_22861:
        /* <DEDUP_REMOVED lines=12> */
.L_x_22831:
[----:B-1----:R-:W-:Y:S01]  /*9610*/  MOV R180, R182 ;  /* 0x000000b600b47202 */ /* 0x002fe20000000f00 */
[----:B------:R-:W-:Y:S01]  /*9620*/  IMAD.MOV.U32 R220, RZ, RZ, RZ ;  /* 0x000000ffffdc7224 */ /* 0x000fe200078e00ff */
        /* <DEDUP_REMOVED lines=18> */
.L_x_22866:
        /* <DEDUP_REMOVED lines=14> */
.L_x_22867:
[----:B------:R-:W-:Y:S01]  /*9830*/  IMAD.WIDE.U32 R2, R0, -0x326172a9, RZ ;  /* 0xcd9e8d5700027825 */ /* 0x000fe200078e00ff */
[----:B------:R-:W-:Y:S01]  /*9840*/  LOP3.LUT R180, R4, UR5, R7, 0x96, !PT ;  /* 0x0000000504b47c12 */ /* 0x000fe2000f8e9607 */
[----:B------:R-:W-:Y:S02]  /*9850*/  UMOV UR5, URZ ;  /* 0x000000ff00057c82 */ /* 0x000fe40008000000 */
[----:B------:R-:W-:Y:S02]  /*9860*/  IMAD.U32 R5, RZ, RZ, UR20 ;  /* 0x00000014ff057e24 */ /* 0x000fe4000f8e00ff */
[----:B------:R-:W-:-:S03]  /*9870*/  IMAD.WIDE.U32 R180, R180, -0x326172a9, RZ ;  /* 0xcd9e8d57b4b47825 */ /* 0x000fc600078e00ff */
[----:B------:R-:W-:Y:S01]  /*9880*/  LOP3.LUT R6, R3, UR23, R5, 0x96, !PT ;  /* 0x0000001703067c12 */ /* 0x000fe2000f8e9605 */
[----:B------:R-:W-:Y:S01]  /*9890*/  IMAD.U32 R3, RZ, RZ, UR26 ;  /* 0x0000001aff037e24 */ /* 0x000fe2000f8e00ff */
[----:B------:R-:W-:Y:S02]  /*98a0*/  LOP3.LUT R2, R2, UR41, R181, 0x96, !PT ;  /* 0x0000002902027c12 */ /* 0x000fe4000f8e96b5 */
[----:B------:R-:W-:Y:S01]  /*98b0*/  MOV R5, R182 ;  /* 0x000000b600057202 */ /* 0x000fe20000000f00 */
        /* <DEDUP_REMOVED lines=34> */
.L_x_22865:
        /* <DEDUP_REMOVED lines=10> */
.L_x_22864:
        /* <DEDUP_REMOVED lines=16> */
.L_x_22870:
        /* <DEDUP_REMOVED lines=14> */
.L_x_22871:
        /* <DEDUP_REMOVED lines=45> */
.L_x_22869:
        /* <DEDUP_REMOVED lines=11> */
.L_x_22868:
        /* <DEDUP_REMOVED lines=16> */
.L_x_22874:
        /* <DEDUP_REMOVED lines=14> */
.L_x_22875:
        /* <DEDUP_REMOVED lines=45> */
.L_x_22873:
        /* <DEDUP_REMOVED lines=10> */
.L_x_22872:
        /* <DEDUP_REMOVED lines=16> */
.L_x_22878:
        /* <DEDUP_REMOVED lines=14> */
.L_x_22879:
        /* <DEDUP_REMOVED lines=45> */
.L_x_22877:
        /* <DEDUP_REMOVED lines=11> */
.L_x_22876:
        /* <DEDUP_REMOVED lines=16> */
.L_x_22882:
        /* <DEDUP_REMOVED lines=14> */
.L_x_22883:
        /* <DEDUP_REMOVED lines=45> */
.L_x_22881:
        /* <DEDUP_REMOVED lines=10> */
.L_x_22880:
        /* <DEDUP_REMOVED lines=16> */
.L_x_22886:
        /* <DEDUP_REMOVED lines=14> */
.L_x_22887:
        /* <DEDUP_REMOVED lines=45> */
.L_x_22885:
        /* <DEDUP_REMOVED lines=11> */
.L_x_22884:
        /* <DEDUP_REMOVED lines=16> */
.L_x_22890:
        /* <DEDUP_REMOVED lines=14> */
.L_x_22891:
        /* <DEDUP_REMOVED lines=45> */
.L_x_22889:
        /* <DEDUP_REMOVED lines=10> */
.L_x_22888:
        /* <DEDUP_REMOVED lines=16> */
.L_x_22893:
        /* <DEDUP_REMOVED lines=14> */
.L_x_22894:
        /* <DEDUP_REMOVED lines=45> */
.L_x_22892:
        /* <DEDUP_REMOVED lines=11> */
.L_x_22860:
[C---:B0-----:R-:W-:Y:S01]  /*c0f0*/  VIADD R186, R238.reuse, 0x80 ;  /* 0x00000080eeba7836 */ /* 0x041fe20000000000 */
[----:B------:R-:W0:Y:S01]  /*c100*/  @P0 LDC.64 R182, c[0x0][0x3a0] ;  /* 0x0000e800ffb60b82 */ /* 0x000e220000000a00 */
[----:B------:R-:W-:Y:S01]  /*c110*/  IMAD.MOV.U32 R187, RZ, RZ, 0x20 ;  /* 0x00000020ffbb7424 */ /* 0x000fe200078e00ff */
[----:B------:R-:W1:Y:S01]  /*c120*/  @UP0 LDCU.64 UR50, c[0x0][0x390] ;  /* 0x00007200ff3207ac */ /* 0x000e620008000a00 */
[----:B------:R-:W-:Y:S01]  /*c130*/  @P0 IADD3 R5, PT, PT, R238, 0x100, RZ ;  /* 0x00000100ee050810 */ /* 0x000fe20007ffe0ff */
[----:B------:R-:W-:Y:S02]  /*c140*/  @P1 VIADD R184, R197, 0x100 ;  /* 0x00000100c5b81836 */ /* 0x000fe40000000000 */
[----:B------:R-:W-:-:S04]  /*c150*/  IMAD.WIDE.U32 R186, R186, R187, UR16 ;  /* 0x00000010baba7e25 */ /* 0x000fc8000f8e00bb */
[----:B------:R-:W-:Y:S01]  /*c160*/  IMAD.MOV.U32 R185, RZ, RZ, 0x10 ;  /* 0x00000010ffb97424 */ /* 0x000fe200078e00ff */
[----:B------:R2:W-:Y:S04]  /*c170*/  STG.E.128 desc[UR18][R186.64], R220 ;  /* 0x000000dcba007986 */ /* 0x0005e8000c101d12 */
[----:B------:R2:W-:Y:S01]  /*c180*/  STG.E.128 desc[UR18][R186.64+0x10], R224 ;  /* 0x000010e0ba007986 */ /* 0x0005e2000c101d12 */
        /* <DEDUP_REMOVED lines=24> */
.L_x_22895:
[----:B-----5:R1:W5:Y:S04]  /*c310*/  @P1 LDG.E.128 R168, desc[UR18][R184.64] ;  /* 0x00000012b8a81981 */ /* 0x020368000c1e1d00 */
[----:B------:R1:W5:Y:S04]  /*c320*/  @P0 LDG.E.128 R172, desc[UR18][R182.64] ;  /* 0x00000012b6ac0981 */ /* 0x000368000c1e1d00 */
[----:B------:R1:W5:Y:S01]  /*c330*/  @P0 LDG.E.128 R176, desc[UR18][R182.64+0x10] ;  /* 0x00001012b6b00981 */ /* 0x000362000c1e1d00 */
[----:B------:R-:W-:Y:S05]  /*c340*/  @!P0 BRA `(.L_x_22896) ;  /* 0x0000002800c48947 */ /* 0x000fea0003800000 */
[----:B------:R-:W-:Y:S01]  /*c350*/  UISETP.GT.AND UP2, UPT, UR42, URZ, UPT ;  /* 0x000000ff2a00728c */ /* 0x000fe2000bf44270 */
[----:B0-----:R-:W-:Y:S01]  /*c360*/  IMAD.MOV.U32 R186, RZ, RZ, R180 ;  /* 0x000000ffffba7224 */ /* 0x001fe200078e00b4 */
        /* <DEDUP_REMOVED lines=19> */
.L_x_22899:
        /* <DEDUP_REMOVED lines=14> */
.L_x_22900:
[----:B------:R-:W-:Y:S01]  /*c580*/  IMAD.WIDE.U32 R2, R0, -0x326172a9, RZ ;  /* 0xcd9e8d5700027825 */ /* 0x000fe200078e00ff */
[----:B------:R-:W-:Y:S02]  /*c590*/  MOV R5, UR20 ;  /* 0x0000001400057c02 */ /* 0x000fe40008000f00 */
[----:B-1----:R-:W-:Y:S01]  /*c5a0*/  LOP3.LUT R182, R4, UR5, R7, 0x96, !PT ;  /* 0x0000000504b67c12 */ /* 0x002fe2000f8e9607 */
        /* <DEDUP_REMOVED lines=41> */
.L_x_22898:
[----:B------:R-:W-:Y:S01]  /*c840*/  I2FP.F32.U32 R5, R5 ;  /* 0x0000000500057245 */ /* 0x000fe20000201000 */
[----:B------:R-:W-:Y:S02]  /*c850*/  IMAD.MOV.U32 R180, RZ, RZ, 0x2f800000 ;  /* 0x2f800000ffb47424 */ /* 0x000fe400078e00ff */
[----:B------:R-:W-:Y:S02]  /*c860*/  IMAD.U32 R7, R168, 0x10000, RZ ;  /* 0x00010000a8077824 */ /* 0x000fe400078e00ff */
[----:B------:R-:W-:Y:S02]  /*c870*/  FFMA.FTZ R5, R5, R180, 1.1641532182693481445e-10 ;  /* 0x2f00000005057423 */ /* 0x000fe400000100b4 */
[----:B------:R-:W-:-:S03]  /*c880*/  FMUL.FTZ R7, R7, UR15 ;  /* 0x0000000f07077c20 */ /* 0x000fc60008410000 */
[----:B------:R-:W-:Y:S01]  /*c890*/  FSETP.GTU.FTZ.AND P2, PT, R5, UR46, PT ;  /* 0x0000002e05007c0b */ /* 0x000fe2000bf5c000 */
[----:B------:R-:W-:-:S05]  /*c8a0*/  FMUL.FTZ R7, R7, UR14 ;  /* 0x0000000e07077c20 */ /* 0x000fca0008410000 */
[----:B------:R-:W-:Y:S02]  /*c8b0*/  FSEL R5, R7, RZ, !P2 ;  /* 0x000000ff07057208 */ /* 0x000fe40005000000 */
[----:B------:R-:W-:-:S03]  /*c8c0*/  SEL R7, RZ, 0x1, P2 ;  /* 0x00000001ff077807 */ /* 0x000fc60001000000 */
[----:B------:R-:W-:-:S07]  /*c8d0*/  FFMA.FTZ R216, R5, R128, R172 ;  /* 0x0000008005d87223 */ /* 0x000fce00000100ac */
.L_x_22897:
        /* <DEDUP_REMOVED lines=16> */
.L_x_22903:
        /* <DEDUP_REMOVED lines=14> */
.L_x_22904:
[----:B------:R-:W-:Y:S01]  /*cac0*/  IMAD.WIDE.U32 R2, R0, -0x326172a9, RZ ;  /* 0xcd9e8d5700027825 */ /* 0x000fe200078e00ff */
[----:B------:R-:W-:Y:S02]  /*cad0*/  MOV R5, UR20 ;  /* 0x0000001400057c02 */ /* 0x000fe40008000f00 */
[----:B-1----:R-:W-:Y:S02]  /*cae0*/  LOP3.LUT R182, R4, UR5, R181, 0x96, !PT ;  /* 0x0000000504b67c12 */ /* 0x002fe4000f8e96b5 */
        /* <DEDUP_REMOVED lines=42> */
.L_x_22902:
[----:B------:R-:W-:Y:S01]  /*cd90*/  PRMT R180, R168, 0x7632, R180 ;  /* 0x00007632a8b47816 */ /* 0x000fe200000000b4 */
[----:B-1----:R-:W-:Y:S01]  /*cda0*/  IMAD.MOV.U32 R182, RZ, RZ, 0x2f800000 ;  /* 0x2f800000ffb67424 */ /* 0x002fe200078e00ff */
        /* <DEDUP_REMOVED lines=9> */
.L_x_22901:
        /* <DEDUP_REMOVED lines=16> */
.L_x_22907:
        /* <DEDUP_REMOVED lines=14> */
.L_x_22908:
[----:B------:R-:W-:Y:S01]  /*d020*/  IMAD.WIDE.U32 R2, R0, -0x326172a9, RZ ;  /* 0xcd9e8d5700027825 */ /* 0x000fe200078e00ff */
[----:B-1----:R-:W-:Y:S01]  /*d030*/  LOP3.LUT R182, R4, UR5, R181, 0x96, !PT ;  /* 0x0000000504b67c12 */ /* 0x002fe2000f8e96b5 */
        /* <DEDUP_REMOVED lines=43> */
.L_x_22906:
        /* <DEDUP_REMOVED lines=10> */
.L_x_22905:
        /* <DEDUP_REMOVED lines=16> */
.L_x_22911:
        /* <DEDUP_REMOVED lines=14> */
.L_x_22912:
[----:B------:R-:W-:Y:S01]  /*d570*/  IMAD.WIDE.U32 R2, R0, -0x326172a9, RZ ;  /* 0xcd9e8d5700027825 */ /* 0x000fe200078e00ff */
[----:B-1----:R-:W-:-:S03]  /*d580*/  LOP3.LUT R182, R4, UR5, R181, 0x96, !PT ;  /* 0x0000000504b67c12 */ /* 0x002fc6000f8e96b5 */
        /* <DEDUP_REMOVED lines=43> */
.L_x_22910:
[----:B------:R-:W-:Y:S01]  /*d840*/  PRMT R180, R169, 0x7632, R180 ;  /* 0x00007632a9b47816 */ /* 0x000fe200000000b4 */
[----:B-1----:R-:W-:Y:S01]  /*d850*/  IMAD.MOV.U32 R182, RZ, RZ, 0x2f800000 ;  /* 0x2f800000ffb67424 */ /* 0x002fe200078e00ff */
        /* <DEDUP_REMOVED lines=9> */
.L_x_22909:
        /* <DEDUP_REMOVED lines=16> */
.L_x_22915:
        /* <DEDUP_REMOVED lines=14> */
.L_x_22916:
        /* <DEDUP_REMOVED lines=45> */
.L_x_22914:
        /* <DEDUP_REMOVED lines=10> */
.L_x_22913:
        /* <DEDUP_REMOVED lines=16> */
.L_x_22919:
        /* <DEDUP_REMOVED lines=14> */
.L_x_22920:
[----:B------:R-:W-:Y:S01]  /*e020*/  IMAD.WIDE.U32 R2, R0, -0x326172a9, RZ ;  /* 0xcd9e8d5700027825 */ /* 0x000fe200078e00ff */
[----:B-1----:R-:W-:-:S03]  /*e030*/  LOP3.LUT R182, R4, UR5, R181, 0x96, !PT ;  /* 0x0000000504b67c12 */ /* 0x002fc6000f8e96b5 */
        /* <DEDUP_REMOVED lines=43> */
.L_x_22918:
[----:B-1----:R-:W-:Y:S01]  /*e2f0*/  HFMA2 R182, -RZ, RZ, 0.1171875, 0 ;  /* 0x2f800000ffb67431 */ /* 0x002fe200000001ff */
        /* <DEDUP_REMOVED lines=10> */
.L_x_22917:
        /* <DEDUP_REMOVED lines=16> */
.L_x_22923:
        /* <DEDUP_REMOVED lines=14> */
.L_x_22924:
[----:B------:R-:W-:Y:S01]  /*e580*/  IMAD.WIDE.U32 R2, R0, -0x326172a9, RZ ;  /* 0xcd9e8d5700027825 */ /* 0x000fe200078e00ff */
[----:B-1----:R-:W-:Y:S01]  /*e590*/  LOP3.LUT R182, R4, UR5, R181, 0x96, !PT ;  /* 0x0000000504b67c12 */ /* 0x002fe2000f8e96b5 */
        /* <DEDUP_REMOVED lines=43> */
.L_x_22922:
        /* <DEDUP_REMOVED lines=10> */
.L_x_22921:
        /* <DEDUP_REMOVED lines=16> */
.L_x_22927:
        /* <DEDUP_REMOVED lines=14> */
.L_x_22928:
        /* <DEDUP_REMOVED lines=45> */
.L_x_22926:
        /* <DEDUP_REMOVED lines=12> */
.L_x_22896:
[----:B0-----:R-:W-:Y:S01]  /*ee60*/  IMAD.MOV.U32 R186, RZ, RZ, R180 ;  /* 0x000000ffffba7224 */ /* 0x001fe200078e00b4 */
[----:B------:R-:W-:Y:S01]  /*ee70*/  UMOV UR5, UR4 ;  /* 0x0000000400057c82 */ /* 0x000fe20008000000 */
[----:B------:R-:W-:Y:S01]  /*ee80*/  IMAD.MOV.U32 R216, RZ, RZ, RZ ;  /* 0x000000ffffd87224 */ /* 0x000fe200078e00ff */
        /* <DEDUP_REMOVED lines=17> */
.L_x_22931:
        /* <DEDUP_REMOVED lines=14> */
.L_x_22932:
        /* <DEDUP_REMOVED lines=43> */
.L_x_22930:
        /* <DEDUP_REMOVED lines=10> */
.L_x_22929:
[----:B------:R-:W-:Y:S01]  /*f3d0*/  MOV R217, RZ ;  /* 0x000000ff00d97202 */ /* 0x000fe20000000f00 */
        /* <DEDUP_REMOVED lines=15> */
.L_x_22935:
        /* <DEDUP_REMOVED lines=14> */
.L_x_22936:
[----:B------:R-:W-:Y:S01]  /*f5b0*/  IMAD.WIDE.U32 R2, R0, -0x326172a9, RZ ;  /* 0xcd9e8d5700027825 */ /* 0x000fe200078e00ff */
[----:B-1----:R-:W-:-:S03]  /*f5c0*/  LOP3.LUT R182, R4, UR5, R181, 0x96, !PT ;  /* 0x0000000504b67c12 */ /* 0x002fc6000f8e96b5 */
[----:B------:R-:W-:Y:S02]  /*f5d0*/  IMAD.U32 R5, RZ, RZ, UR20 ;  /* 0x00000014ff057e24 */ /* 0x000fe4000f8e00ff */
[----:B------:R-:W-:-:S03]  /*f5e0*/  IMAD.WIDE.U32 R182, R182, -0x326172a9, RZ ;  /* 0xcd9e8d57b6b67825 */ /* 0x000fc600078e00ff */
[----:B------:R-:W-:Y:S02]  /*f5f0*/  LOP3.LUT R180, R3, UR23, R5, 0x96, !PT ;  /* 0x0000001703b47c12 */ /* 0x000fe4000f8e9605 */
[----:B------:R-:W-:Y:S02]  /*f600*/  MOV R3, UR26 ;  /* 0x0000001a00037c02 */ /* 0x000fe40008000f00 */
[----:B------:R-:W-:Y:S01]  /*f610*/  LOP3.LUT R2, R2, UR41, R183, 0x96, !PT ;  /* 0x0000002902027c12 */ /* 0x000fe2000f8e96b7 */
[----:B------:R-:W-:Y:S01]  /*f620*/  IMAD.WIDE.U32 R180, R180, -0x2daee0ad, RZ ;  /* 0xd2511f53b4b47825 */ /* 0x000fe200078e00ff */
[----:B------:R-:W-:-:S04]  /*f630*/  MOV R5, R186 ;  /* 0x000000ba00057202 */ /* 0x000fc80000000f00 */
        /* <DEDUP_REMOVED lines=36> */
.L_x_22934:
[----:B-1----:R-:W-:Y:S01]  /*f880*/  HFMA2 R182, -RZ, RZ, 0.1171875, 0 ;  /* 0x2f800000ffb67431 */ /* 0x002fe200000001ff */
        /* <DEDUP_REMOVED lines=10> */
.L_x_22933:
        /* <DEDUP_REMOVED lines=16> */
.L_x_22939:
        /* <DEDUP_REMOVED lines=14> */
.L_x_22940:
        /* <DEDUP_REMOVED lines=45> */
.L_x_22938:
        /* <DEDUP_REMOVED lines=10> */
.L_x_22937:
        /* <DEDUP_REMOVED lines=16> */
.L_x_22943:
        /* <DEDUP_REMOVED lines=14> */
.L_x_22944:
        /* <DEDUP_REMOVED lines=45> */
.L_x_22942:
        /* <DEDUP_REMOVED lines=11> */
.L_x_22941:
        /* <DEDUP_REMOVED lines=16> */
.L_x_22947:
        /* <DEDUP_REMOVED lines=14> */
.L_x_22948:
        /* <DEDUP_REMOVED lines=45> */
.L_x_22946:
        /* <DEDUP_REMOVED lines=10> */
.L_x_22945:
        /* <DEDUP_REMOVED lines=16> */
.L_x_22951:
        /* <DEDUP_REMOVED lines=14> */
.L_x_22952:
        /* <DEDUP_REMOVED lines=45> */
.L_x_22950:
        /* <DEDUP_REMOVED lines=11> */
.L_x_22949:
        /* <DEDUP_REMOVED lines=16> */
.L_x_22955:
        /* <DEDUP_REMOVED lines=14> */
.L_x_22956:
        /* <DEDUP_REMOVED lines=45> */
.L_x_22954:
        /* <DEDUP_REMOVED lines=10> */
.L_x_22953:
        /* <DEDUP_REMOVED lines=16> */
.L_x_22958:
        /* <DEDUP_REMOVED lines=14> */
.L_x_22959:
        /* <DEDUP_REMOVED lines=45> */
.L_x_22957:
        /* <DEDUP_REMOVED lines=11> */
.L_x_22925:
[C---:B-1----:R-:W-:Y:S01]  /*11940*/  IADD3 R184, PT, PT, R238.reuse, 0x100, RZ ;  /* 0x00000100eeb87810 */ /* 0x042fe20007ffe0ff */
[----:B------:R-:W-:Y:S01]  /*11950*/  IMAD.MOV.U32 R185, RZ, RZ, 0x20 ;  /* 0x00000020ffb97424 */ /* 0x000fe200078e00ff */
[----:B------:R-:W0:Y:S01]  /*11960*/  @P0 LDC.64 R180, c[0x0][0x3a0] ;  /* 0x0000e800ffb40b82 */ /* 0x000e220000000a00 */
[----:B------:R-:W1:Y:S01]  /*11970*/  @UP0 LDCU.64 UR50, c[0x0][0x390] ;  /* 0x00007200ff3207ac */ /* 0x000e620008000a00 */
[----:B------:R-:W-:Y:S01]  /*11980*/  @P0 IADD3 R5, PT, PT, R238, 0x180, RZ ;  /* 0x00000180ee050810 */ /* 0x000fe20007ffe0ff */
[----:B------:R-:W-:Y:S01]  /*11990*/  IMAD.WIDE.U32 R184, R184, R185, UR16 ;  /* 0x00000010b8b87e25 */ /* 0x000fe2000f8e00b9 */
[----:B------:R-:W-:-:S03]  /*119a0*/  MOV R183, 0x10 ;  /* 0x0000001000b77802 */ /* 0x000fc60000000f00 */
[----:B------:R-:W-:Y:S01]  /*119b0*/  @P1 VIADD R182, R197, 0x180 ;  /* 0x00000180c5b61836 */ /* 0x000fe20000000000 */
[----:B------:R2:W-:Y:S04]  /*119c0*/  STG.E.128 desc[UR18][R184.64], R216 ;  /* 0x000000d8b8007986 */ /* 0x0005e8000c101d12 */
[----:B------:R2:W-:Y:S01]  /*119d0*/  STG.E.128 desc[UR18][R184.64+0x10], R188 ;  /* 0x000010bcb8007986 */ /* 0x0005e2000c101d12 */
[----:B-1----:R-:W-:-:S04]  /*119e0*/  @P1 IMAD.WIDE.U32 R182, R182, R183, UR50 ;  /* 0x00000032b6b61e25 */ /* 0x002fc8000f8e00b7 */
[----:B0-----:R-:W-:Y:S01]  /*119f0*/  @P0 IMAD.WIDE.U32 R180, R5, 0x20, R180 ;  /* 0x0000002005b40825 */ /* 0x001fe200078e00b4 */
[----:B--2---:R-:W-:Y:S06]  /*11a00*/  BRA.U !UP0, `(.L_x_22960) ;  /* 0x0000000108547547 */ /* 0x004fec000b800000 */
[----:B------:R-:W-:Y:S01]  /*11a10*/  IMAD.U32 R184, R237, 0x10000, RZ ;  /* 0x00010000edb87824 */ /* 0x000fe200078e00ff */
[----:B------:R-:W-:Y:S02]  /*11a20*/  LOP3.LUT R5, R240, 0xffff, RZ, 0xc0, !PT ;  /* 0x0000fffff0057812 */ /* 0x000fe400078ec0ff */
[----:B------:R-:W-:Y:S02]  /*11a30*/  PRMT R194, R236, 0x7104, RZ ;  /* 0x00007104ecc27816 */ /* 0x000fe400000000ff */
[----:B------:R-:W-:Y:S02]  /*11a40*/  LOP3.LUT R192, R184, 0xff0000, RZ, 0xc0, !PT ;  /* 0x00ff0000b8c07812 */ /* 0x000fe400078ec0ff */
[----:B------:R-:W0:Y:S01]  /*11a50*/  LDC.64 R184, c[0x0][0x3b0] ;  /* 0x0000ec00ffb87b82 */ /* 0x000e220000000a00 */
[----:B------:R-:W-:Y:S02]  /*11a60*/  LOP3.LUT R195, R234, 0xff, RZ, 0xc0, !PT ;  /* 0x000000ffeac37812 */ /* 0x000fe400078ec0ff */
[----:B------:R-:W-:-:S02]  /*11a70*/  PRMT R5, R192, 0x4210, R5 ;  /* 0x00004210c0057816 */ /* 0x000fc40000000005 */
        /* <DEDUP_REMOVED lines=14> */
.L_x_22960:
[----:B-----5:R1:W5:Y:S04]  /*11b60*/  @P1 LDG.E.128 R168, desc[UR18][R182.64] ;  /* 0x00000012b6a81981 */ /* 0x020368000c1e1d00 */
[----:B------:R1:W5:Y:S04]  /*11b70*/  @P0 LDG.E.128 R172, desc[UR18][R180.64] ;  /* 0x00000012b4ac0981 */ /* 0x000368000c1e1d00 */
[----:B------:R1:W5:Y:S01]  /*11b80*/  @P0 LDG.E.128 R176, desc[UR18][R180.64+0x10] ;  /* 0x00001012b4b00981 */ /* 0x000362000c1e1d00 */
[----:B------:R-:W-:Y:S05]  /*11b90*/  @!P0 BRA `(.L_x_22961) ;  /* 0x0000002800c48947 */ /* 0x000fea0003800000 */
[----:B------:R-:W-:Y:S01]  /*11ba0*/  UISETP.GT.AND UP2, UPT, UR42, URZ, UPT ;  /* 0x000000ff2a00728c */ /* 0x000fe2000bf44270 */
[----:B------:R-:W-:Y:S01]  /*11bb0*/  IMAD.MOV.U32 R196, RZ, RZ, R186 ;  /* 0x000000ffffc47224 */ /* 0x000fe200078e00ba */
[----:B0----5:R-:W-:Y:S01]  /*11bc0*/  MOV R192, R172 ;  /* 0x000000ac00c07202 */ /* 0x021fe20000000f00 */
[----:B------:R-:W-:-:S06]  /*11bd0*/  UMOV UR5, UR4 ;  /* 0x0000000400057c82 */ /* 0x000fcc0008000000 */
        /* <DEDUP_REMOVED lines=14> */
[----:B------:R-:W-:Y:S01]  /*11cc0*/  @P2 IMAD.MOV.U32 R196, RZ, RZ, R186 ;  /* 0x000000ffffc42224 */ /* 0x000fe200078e00ba */
[----:B------:R-:W-:Y:S01]  /*11cd0*/  @P2 MOV R5, R3 ;  /* 0x0000000300052202 */ /* 0x000fe20000000f00 */
[----:B------:R-:W-:Y:S06]  /*11ce0*/  BRA `(.L_x_22963) ;  /* 0x0000000000e87947 */ /* 0x000fec0003800000 */
.L_x_22964:
        /* <DEDUP_REMOVED lines=14> */
.L_x_22965:
[----:B------:R-:W-:Y:S01]  /*11dd0*/  IMAD.WIDE.U32 R2, R0, -0x326172a9, RZ ;  /* 0xcd9e8d5700027825 */ /* 0x000fe200078e00ff */
[----:B------:R-:W-:Y:S02]  /*11de0*/  MOV R5, UR20 ;  /* 0x0000001400057c02 */ /* 0x000fe40008000f00 */
[----:B-1----:R-:W-:Y:S01]  /*11df0*/  LOP3.LUT R180, R4, UR5, R7, 0x96, !PT ;  /* 0x0000000504b47c12 */ /* 0x002fe2000f8e9607 */
        /* <DEDUP_REMOVED lines=41> */
.L_x_22963:
[----:B-1----:R-:W-:Y:S01]  /*12090*/  HFMA2 R180, -RZ, RZ, 0.1171875, 0 ;  /* 0x2f800000ffb47431 */ /* 0x002fe200000001ff */
        /* <DEDUP_REMOVED lines=9> */
.L_x_22962:
        /* <DEDUP_REMOVED lines=16> */
.L_x_22968:
        /* <DEDUP_REMOVED lines=14> */
.L_x_22969:
[----:B------:R-:W-:Y:S01]  /*12310*/  IMAD.WIDE.U32 R2, R0, -0x326172a9, RZ ;  /* 0xcd9e8d5700027825 */ /* 0x000fe200078e00ff */
[----:B------:R-:W-:-:S03]  /*12320*/  LOP3.LUT R180, R4, UR5, R181, 0x96, !PT ;  /* 0x0000000504b47c12 */ /* 0x000fc6000f8e96b5 */
        /* <DEDUP_REMOVED lines=43> */
.L_x_22967:
        /* <DEDUP_REMOVED lines=11> */
.L_x_22966:
        /* <DEDUP_REMOVED lines=16> */
.L_x_22972:
        /* <DEDUP_REMOVED lines=14> */
.L_x_22973:
        /* <DEDUP_REMOVED lines=45> */
.L_x_22971:
        /* <DEDUP_REMOVED lines=10> */
.L_x_22970:
        /* <DEDUP_REMOVED lines=16> */
.L_x_22976:
        /* <DEDUP_REMOVED lines=14> */
.L_x_22977:
        /* <DEDUP_REMOVED lines=45> */
.L_x_22975:
        /* <DEDUP_REMOVED lines=11> */
.L_x_22974:
        /* <DEDUP_REMOVED lines=16> */
.L_x_22980:
        /* <DEDUP_REMOVED lines=14> */
.L_x_22981:
        /* <DEDUP_REMOVED lines=45> */
.L_x_22979:
        /* <DEDUP_REMOVED lines=10> */
.L_x_22978:
        /* <DEDUP_REMOVED lines=16> */
.L_x_22984:
        /* <DEDUP_REMOVED lines=14> */
.L_x_22985:
[----:B-1----:R-:W-:Y:S01]  /*13870*/  IMAD.WIDE.U32 R180, R0, -0x326172a9, RZ ;  /* 0xcd9e8d5700b47825 */ /* 0x002fe200078e00ff */
[----:B------:R-:W-:Y:S02]  /*13880*/  LOP3.LUT R2, R4, UR5, R5, 0x96, !PT ;  /* 0x0000000504027c12 */ /* 0x000fe4000f8e9605 */
[----:B------:R-:W-:Y:S01]  /*13890*/  MOV R5, UR26 ;  /* 0x0000001a00057c02 */ /* 0x000fe20008000f00 */
[----:B------:R-:W-:-:S05]  /*138a0*/  IMAD.U32 R3, RZ, RZ, UR20 ;  /* 0x00000014ff037e24 */ /* 0x000fca000f8e00ff */
[----:B------:R-:W-:Y:S01]  /*138b0*/  LOP3.LUT R184, R181, UR23, R3, 0x96, !PT ;  /* 0x00000017b5b87c12 */ /* 0x000fe2000f8e9603 */
[----:B------:R-:W-:-:S04]  /*138c0*/  IMAD.WIDE.U32 R2, R2, -0x326172a9, RZ ;  /* 0xcd9e8d5702027825 */ /* 0x000fc800078e00ff */
[----:B------:R-:W-:Y:S01]  /*138d0*/  IMAD.WIDE.U32 R184, R184, -0x2daee0ad, RZ ;  /* 0xd2511f53b8b87825 */ /* 0x000fe200078e00ff */
[----:B------:R-:W-:-:S04]  /*138e0*/  LOP3.LUT R180, R180, UR41, R3, 0x96, !PT ;  /* 0x00000029b4b47c12 */ /* 0x000fc8000f8e9603 */
[----:B------:R-:W-:Y:S01]  /*138f0*/  LOP3.LUT R182, R5, UR4, R185, 0x96, !PT ;  /* 0x0000000405b67c12 */ /* 0x000fe2000f8e96b9 */
[----:B------:R-:W-:Y:S01]  /*13900*/  IMAD.WIDE.U32 R180, R180, -0x2daee0ad, RZ ;  /* 0xd2511f53b4b47825 */ /* 0x000fe200078e00ff */
[----:B------:R-:W-:Y:S01]  /*13910*/  MOV R5, R196 ;  /* 0x000000c400057202 */ /* 0x000fe20000000f00 */
[----:B------:R-:W-:Y:S02]  /*13920*/  UMOV UR4, URZ ;  /* 0x000000ff00047c82 */ /* 0x000fe40008000000 */
        /* <DEDUP_REMOVED lines=33> */
.L_x_22983:
        /* <DEDUP_REMOVED lines=11> */
.L_x_22982:
        /* <DEDUP_REMOVED lines=16> */
.L_x_22988:
        /* <DEDUP_REMOVED lines=14> */
.L_x_22989:
[----:B-1----:R-:W-:Y:S01]  /*13dd0*/  IMAD.WIDE.U32 R180, R0, -0x326172a9, RZ ;  /* 0xcd9e8d5700b47825 */ /* 0x002fe200078e00ff */
[----:B------:R-:W-:Y:S01]  /*13de0*/  LOP3.LUT R2, R4, UR5, R5, 0x96, !PT ;  /* 0x0000000504027c12 */ /* 0x000fe2000f8e9605 */
[----:B------:R-:W-:Y:S01]  /*13df0*/  UMOV UR5, URZ ;  /* 0x000000ff00057c82 */ /* 0x000fe20008000000 */
        /* <DEDUP_REMOVED lines=42> */
.L_x_22987:
        /* <DEDUP_REMOVED lines=10> */
.L_x_22986:
        /* <DEDUP_REMOVED lines=16> */
.L_x_22992:
        /* <DEDUP_REMOVED lines=14> */
.L_x_22993:
        /* <DEDUP_REMOVED lines=45> */
.L_x_22991:
        /* <DEDUP_REMOVED lines=12> */
.L_x_22961:
[----:B------:R-:W-:Y:S01]  /*146b0*/  MOV R196, R186 ;  /* 0x000000ba00c47202 */ /* 0x000fe20000000f00 */
[----:B0-----:R-:W-:Y:S01]  /*146c0*/  IMAD.MOV.U32 R192, RZ, RZ, RZ ;  /* 0x000000ffffc07224 */ /* 0x001fe200078e00ff */
        /* <DEDUP_REMOVED lines=18> */
.L_x_22996:
        /* <DEDUP_REMOVED lines=14> */
.L_x_22997:
        /* <DEDUP_REMOVED lines=44> */
.L_x_22995:
[----:B------:R-:W-:Y:S01]  /*14b90*/  I2FP.F32.U32 R5, R5 ;  /* 0x0000000500057245 */ /* 0x000fe20000201000 */
[----:B-1----:R-:W-:Y:S01]  /*14ba0*/  IMAD.MOV.U32 R180, RZ, RZ, 0x2f800000 ;  /* 0x2f800000ffb47424 */ /* 0x002fe200078e00ff */
[----:B-----5:R-:W-:-:S03]  /*14bb0*/  SHF.L.U32 R7, R168, 0x10, RZ ;  /* 0x00000010a8077819 */ /* 0x020fc600000006ff */
[----:B------:R-:W-:Y:S02]  /*14bc0*/  FFMA.FTZ R5, R5, R180, 1.1641532182693481445e-10 ;  /* 0x2f00000005057423 */ /* 0x000fe400000100b4 */
[----:B------:R-:W-:-:S03]  /*14bd0*/  FMUL.FTZ R7, R7, UR15 ;  /* 0x0000000f07077c20 */ /* 0x000fc60008410000 */
[----:B------:R-:W-:Y:S01]  /*14be0*/  FSETP.GTU.FTZ.AND P2, PT, R5, UR46, PT ;  /* 0x0000002e05007c0b */ /* 0x000fe2000bf5c000 */
[----:B------:R-:W-:-:S05]  /*14bf0*/  FMUL.FTZ R7, R7, UR14 ;  /* 0x0000000e07077c20 */ /* 0x000fca0008410000 */
[----:B------:R-:W-:Y:S02]  /*14c00*/  FSEL R5, R7, RZ, !P2 ;  /* 0x000000ff07057208 */ /* 0x000fe40005000000 */
[----:B------:R-:W-:-:S03]  /*14c10*/  SEL R7, RZ, 0x1, P2 ;  /* 0x00000001ff077807 */ /* 0x000fc60001000000 */
[----:B------:R-:W-:-:S07]  /*14c20*/  FMUL.FTZ R192, R5, R136 ;  /* 0x0000008805c07220 */ /* 0x000fce0000410000 */
.L_x_22994:
        /* <DEDUP_REMOVED lines=16> */
.L_x_23000:
[----:B------:R-:W-:Y:S01]  /*14d30*/  UIADD3 UR47, UPT, UPT, UR47, 0x1, URZ ;  /* 0x000000012f2f7890 */ /* 0x000fe2000fffe0ff */
[----:B-1----:R-:W-:-:S03]  /*14d40*/  IMAD.U32 R181, RZ, RZ, UR21 ;  /* 0x00000015ffb57e24 */ /* 0x002fc6000f8e00ff */
        /* <DEDUP_REMOVED lines=12> */
.L_x_23001:
[----:B------:R-:W-:Y:S01]  /*14e10*/  IMAD.WIDE.U32 R2, R0, -0x326172a9, RZ ;  /* 0xcd9e8d5700027825 */ /* 0x000fe200078e00ff */
[----:B------:R-:W-:Y:S02]  /*14e20*/  MOV R5, UR20 ;  /* 0x0000001400057c02 */ /* 0x000fe40008000f00 */
[----:B------:R-:W-:Y:S02]  /*14e30*/  LOP3.LUT R180, R4, UR5, R181, 0x96, !PT ;  /* 0x0000000504b47c12 */ /* 0x000fe4000f8e96b5 */
[----:B------:R-:W-:Y:S01]  /*14e40*/  LOP3.LUT R182, R3, UR23, R5, 0x96, !PT ;  /* 0x0000001703b67c12 */ /* 0x000fe2000f8e9605 */
[----:B------:R-:W-:Y:S02]  /*14e50*/  IMAD.U32 R3, RZ, RZ, UR26 ;  /* 0x0000001aff037e24 */ /* 0x000fe4000f8e00ff */
[----:B------:R-:W-:-:S04]  /*14e60*/  IMAD.WIDE.U32 R180, R180, -0x326172a9, RZ ;  /* 0xcd9e8d57b4b47825 */ /* 0x000fc800078e00ff */
[----:B------:R-:W-:Y:S01]  /*14e70*/  IMAD.WIDE.U32 R182, R182, -0x2daee0ad, RZ ;  /* 0xd2511f53b6b67825 */ /* 0x000fe200078e00ff */
[----:B------:R-:W-:-:S03]  /*14e80*/  LOP3.LUT R2, R2, UR41, R181, 0x96, !PT ;  /* 0x0000002902027c12 */ /* 0x000fc6000f8e96b5 */
[----:B------:R-:W-:Y:S01]  /*14e90*/  IMAD.MOV.U32 R5, RZ, RZ, R196 ;  /* 0x000000ffff057224 */ /* 0x000fe200078e00c4 */
        /* <DEDUP_REMOVED lines=36> */
.L_x_22999:
[----:B-1---5:R-:W-:Y:S01]  /*150e0*/  PRMT R180, R168, 0x7632, R180 ;  /* 0x00007632a8b47816 */ /* 0x022fe200000000b4 */
        /* <DEDUP_REMOVED lines=10> */
.L_x_22998:
        /* <DEDUP_REMOVED lines=16> */
.L_x_23004:
        /* <DEDUP_REMOVED lines=14> */
.L_x_23005:
        /* <DEDUP_REMOVED lines=45> */
.L_x_23003:
[----:B------:R-:W-:Y:S01]  /*15640*/  I2FP.F32.U32 R5, R5 ;  /* 0x0000000500057245 */ /* 0x000fe20000201000 */
[----:B-1----:R-:W-:Y:S01]  /*15650*/  IMAD.MOV.U32 R180, RZ, RZ, 0x2f800000 ;  /* 0x2f800000ffb47424 */ /* 0x002fe200078e00ff */
        /* <DEDUP_REMOVED lines=8> */
.L_x_23002:
        /* <DEDUP_REMOVED lines=16> */
.L_x_23008:
        /* <DEDUP_REMOVED lines=14> */
.L_x_23009:
        /* <DEDUP_REMOVED lines=45> */
.L_x_23007:
        /* <DEDUP_REMOVED lines=11> */
.L_x_23006:
        /* <DEDUP_REMOVED lines=16> */
.L_x_23012:
        /* <DEDUP_REMOVED lines=14> */
.L_x_23013:
        /* <DEDUP_REMOVED lines=45> */
.L_x_23011:
        /* <DEDUP_REMOVED lines=10> */
.L_x_23010:
        /* <DEDUP_REMOVED lines=16> */
.L_x_23016:
        /* <DEDUP_REMOVED lines=14> */
.L_x_23017:
[----:B-1----:R-:W-:Y:S01]  /*16370*/  IMAD.WIDE.U32 R180, R0, -0x326172a9, RZ ;  /* 0xcd9e8d5700b47825 */ /* 0x002fe200078e00ff */
[----:B------:R-:W-:Y:S02]  /*16380*/  MOV R3, UR20 ;  /* 0x0000001400037c02 */ /* 0x000fe40008000f00 */
[----:B------:R-:W-:Y:S01]  /*16390*/  LOP3.LUT R2, R4, UR5, R5, 0x96, !PT ;  /* 0x0000000504027c12 */ /* 0x000fe2000f8e9605 */
[----:B------:R-:W-:Y:S01]  /*163a0*/  IMAD.U32 R5, RZ, RZ, UR26 ;  /* 0x0000001aff057e24 */ /* 0x000fe2000f8e00ff */
[----:B------:R-:W-:-:S03]  /*163b0*/  LOP3.LUT R184, R181, UR23, R3, 0x96, !PT ;  /* 0x00000017b5b87c12 */ /* 0x000fc6000f8e9603 */
        /* <DEDUP_REMOVED lines=40> */
.L_x_23015:
        /* <DEDUP_REMOVED lines=11> */
.L_x_23014:
        /* <DEDUP_REMOVED lines=16> */
.L_x_23020:
        /* <DEDUP_REMOVED lines=14> */
.L_x_23021:
[----:B-1----:R-:W-:Y:S01]  /*168d0*/  IMAD.WIDE.U32 R180, R0, -0x326172a9, RZ ;  /* 0xcd9e8d5700b47825 */ /* 0x002fe200078e00ff */
[----:B------:R-:W-:Y:S02]  /*168e0*/  MOV R3, UR20 ;  /* 0x0000001400037c02 */ /* 0x000fe40008000f00 */
[----:B------:R-:W-:Y:S01]  /*168f0*/  LOP3.LUT R2, R4, UR5, R5, 0x96, !PT ;  /* 0x0000000504027c12 */ /* 0x000fe2000f8e9605 */
[----:B------:R-:W-:Y:S01]  /*16900*/  IMAD.U32 R5, RZ, RZ, UR26 ;  /* 0x0000001aff057e24 */ /* 0x000fe2000f8e00ff */
[----:B------:R-:W-:Y:S01]  /*16910*/  LOP3.LUT R184, R181, UR23, R3, 0x96, !PT ;  /* 0x00000017b5b87c12 */ /* 0x000fe2000f8e9603 */
[----:B------:R-:W-:Y:S02]  /*16920*/  UMOV UR5, URZ ;  /* 0x000000ff00057c82 */ /* 0x000fe40008000000 */
        /* <DEDUP_REMOVED lines=39> */
.L_x_23019:
        /* <DEDUP_REMOVED lines=10> */
.L_x_23018:
        /* <DEDUP_REMOVED lines=16> */
.L_x_23023:
        /* <DEDUP_REMOVED lines=14> */
.L_x_23024:
        /* <DEDUP_REMOVED lines=45> */
.L_x_23022:
        /* <DEDUP_REMOVED lines=11> */
.L_x_22990:
[----:B------:R-:W-:Y:S01]  /*171a0*/  MOV R185, 0x20 ;  /* 0x0000002000b97802 */ /* 0x000fe20000000f00 */
[----:B------:R-:W-:Y:S01]  /*171b0*/  VIADD R184, R238, 0x180 ;  /* 0x00000180eeb87836 */ /* 0x000fe20000000000 */
[----:B-1----:R-:W0:Y:S01]  /*171c0*/  @P0 LDC.64 R180, c[0x0][0x3a0] ;  /* 0x0000e800ffb40b82 */ /* 0x002e220000000a00 */
[----:B------:R-:W1:Y:S01]  /*171d0*/  @UP0 LDCU.64 UR50, c[0x0][0x390] ;  /* 0x00007200ff3207ac */ /* 0x000e620008000a00 */
[----:B------:R-:W-:Y:S01]  /*171e0*/  @P1 IADD3 R182, PT, PT, R197, 0x200, RZ ;  /* 0x00000200c5b61810 */ /* 0x000fe20007ffe0ff */
[----:B------:R-:W-:-:S04]  /*171f0*/  IMAD.WIDE.U32 R184, R184, R185, UR16 ;  /* 0x00000010b8b87e25 */ /* 0x000fc8000f8e00b9 */
[----:B------:R-:W-:Y:S01]  /*17200*/  @P0 VIADD R5, R238, 0x200 ;  /* 0x00000200ee050836 */ /* 0x000fe20000000000 */
[----:B------:R2:W-:Y:S01]  /*17210*/  STG.E.128 desc[UR18][R184.64], R192 ;  /* 0x000000c0b8007986 */ /* 0x0005e2000c101d12 */
[----:B------:R-:W-:-:S03]  /*17220*/  IMAD.MOV.U32 R183, RZ, RZ, 0x10 ;  /* 0x00000010ffb77424 */ /* 0x000fc600078e00ff */
        /* <DEDUP_REMOVED lines=18> */
[----:B------:R-:W-:Y:S02]  /*17350*/  LOP3.LUT R5, R187, R5, R185, 0xfe, !PT ;  /* 0x00000005bb057212 */ /* 0x000fe400078efeb9 */
[----:B------:R-:W-:Y:S02]  /*17360*/  LOP3.LUT R184, R198, R184, R186, 0xfe, !PT ;  /* 0x000000b8c6b87212 */ /* 0x000fe400078efeba */
[----:B------:R-:W-:Y:S01]  /*17370*/  LOP3.LUT R199, R5, R199, RZ, 0xfc, !PT ;  /* 0x000000c705c77212 */ /* 0x000fe200078efcff */
[----:B------:R-:W-:Y:S01]  /*17380*/  VIADD R5, R197, 0x180 ;  /* 0x00000180c5057836 */ /* 0x000fe20000000000 */
[----:B------:R-:W-:-:S03]  /*17390*/  LOP3.LUT R198, R184, 0xff, R7, 0xf8, !PT ;  /* 0x000000ffb8c67812 */ /* 0x000fc600078ef807 */
[----:B0-----:R-:W-:-:S05]  /*173a0*/  IMAD.WIDE.U32 R200, R5, 0x8, R200 ;  /* 0x0000000805c87825 */ /* 0x001fca00078e00c8 */
[----:B------:R0:W-:Y:S02]  /*173b0*/  STG.E.64 desc[UR18][R200.64], R198 ;  /* 0x000000c6c8007986 */ /* 0x0001e4000c101b12 */
.L_x_23025:
[----:B-----5:R1:W5:Y:S04]  /*173c0*/  @P1 LDG.E.128 R168, desc[UR18][R182.64] ;  /* 0x00000012b6a81981 */ /* 0x020368000c1e1d00 */
[----:B------:R1:W5:Y:S04]  /*173d0*/  @P0 LDG.E.128 R172, desc[UR18][R180.64] ;  /* 0x00000012b4ac0981 */ /* 0x000368000c1e1d00 */
[----:B------:R1:W5:Y:S01]  /*173e0*/  @P0 LDG.E.128 R176, desc[UR18][R180.64+0x10] ;  /* 0x00001012b4b00981 */ /* 0x000362000c1e1d00 */
[----:B------:R-:W-:Y:S05]  /*173f0*/  @!P0 BRA `(.L_x_23026) ;  /* 0x0000002800c48947 */ /* 0x000fea0003800000 */
[----:B------:R-:W-:Y:S01]  /*17400*/  UISETP.GT.AND UP2, UPT, UR42, URZ, UPT ;  /* 0x000000ff2a00728c */ /* 0x000fe2000bf44270 */
[----:B------:R-:W-:Y:S01]  /*17410*/  MOV R5, R196 ;  /* 0x000000c400057202 */ /* 0x000fe20000000f00 */
[----:B-----5:R-:W-:Y:S01]  /*17420*/  IMAD.MOV.U32 R184, RZ, RZ, R172 ;  /* 0x000000ffffb87224 */ /* 0x020fe200078e00ac */
[----:B------:R-:W-:-:S06]  /*17430*/  UMOV UR5, UR4 ;  /* 0x0000000400057c82 */ /* 0x000fcc0008000000 */
        /* <DEDUP_REMOVED lines=17> */
.L_x_23029:
        /* <DEDUP_REMOVED lines=14> */
.L_x_23030:
        /* <DEDUP_REMOVED lines=44> */
.L_x_23028:
[----:B------:R-:W-:Y:S01]  /*178f0*/  I2FP.F32.U32 R7, R7 ;  /* 0x0000000700077245 */ /* 0x000fe20000201000 */
[----:B-1----:R-:W-:Y:S01]  /*17900*/  IMAD.MOV.U32 R180, RZ, RZ, 0x2f800000 ;  /* 0x2f800000ffb47424 */ /* 0x002fe200078e00ff */
        /* <DEDUP_REMOVED lines=8> */
.L_x_23027:
[----:B------:R-:W-:Y:S01]  /*17990*/  IMAD.MOV.U32 R185, RZ, RZ, R173 ;  /* 0x000000ffffb97224 */ /* 0x000fe200078e00ad */
[----:B------:R-:W-:Y:S01]  /*179a0*/  UMOV UR4, UR5 ;  /* 0x0000000500047c82 */ /* 0x000fe20008000000 */
[----:B------:R-:W-:Y:S05]  /*179b0*/  BRA.U !UP2, `(.L_x_23031) ;  /* 0x000000050a4c7547 */ /* 0x000fea000b800000 */
[----:B------:R-:W-:Y:S01]  /*179c0*/  UISETP.NE.AND UP3, UPT, UR5, 0x1, UPT ;  /* 0x000000010500788c */ /* 0x000fe2000bf65270 */
[----:B-1----:R-:W-:Y:S01]  /*179d0*/  MOV R181, R6 ;  /* 0x0000000600b57202 */ /* 0x002fe20000000f00 */
        /* <DEDUP_REMOVED lines=11> */
.L_x_23033:
        /* <DEDUP_REMOVED lines=14> */
.L_x_23034:
        /* <DEDUP_REMOVED lines=45> */
.L_x_23032:
        /* <DEDUP_REMOVED lines=11> */
.L_x_23031:
        /* <DEDUP_REMOVED lines=16> */
.L_x_23037:
        /* <DEDUP_REMOVED lines=14> */
.L_x_23038:
        /* <DEDUP_REMOVED lines=45> */
.L_x_23036:
        /* <DEDUP_REMOVED lines=10> */
.L_x_23035:
        /* <DEDUP_REMOVED lines=16> */
.L_x_23041:
        /* <DEDUP_REMOVED lines=14> */
.L_x_23042:
[----:B------:R-:W-:Y:S01]  /*18620*/  LOP3.LUT R180, R4, UR5, R3, 0x96, !PT ;  /* 0x0000000504b47c12 */ /* 0x000fe2000f8e9603 */
[----:B------:R-:W-:Y:S01]  /*18630*/  IMAD.WIDE.U32 R2, R0, -0x326172a9, RZ ;  /* 0xcd9e8d5700027825 */ /* 0x000fe200078e00ff */
[----:B------:R-:W-:-:S03]  /*18640*/  MOV R183, UR20 ;  /* 0x0000001400b77c02 */ /* 0x000fc60008000f00 */
[----:B------:R-:W-:Y:S01]  /*18650*/  IMAD.WIDE.U32 R180, R180, -0x326172a9, RZ ;  /* 0xcd9e8d57b4b47825 */ /* 0x000fe200078e00ff */
[----:B------:R-:W-:-:S03]  /*18660*/  LOP3.LUT R182, R3, UR23, R183, 0x96, !PT ;  /* 0x0000001703b67c12 */ /* 0x000fc6000f8e96b7 */
[----:B------:R-:W-:Y:S01]  /*18670*/  IMAD.U32 R3, RZ, RZ, UR26 ;  /* 0x0000001aff037e24 */ /* 0x000fe2000f8e00ff */
[----:B------:R-:W-:Y:S01]  /*18680*/  LOP3.LUT R2, R2, UR41, R181, 0x96, !PT ;  /* 0x0000002902027c12 */ /* 0x000fe2000f8e96b5 */
        /* <DEDUP_REMOVED lines=38> */
.L_x_23040:
        /* <DEDUP_REMOVED lines=11> */
.L_x_23039:
        /* <DEDUP_REMOVED lines=16> */
.L_x_23045:
        /* <DEDUP_REMOVED lines=14> */
.L_x_23046:
        /* <DEDUP_REMOVED lines=45> */
.L_x_23044:
        /* <DEDUP_REMOVED lines=10> */
.L_x_23043:
        /* <DEDUP_REMOVED lines=16> */
.L_x_23049:
        /* <DEDUP_REMOVED lines=14> */
.L_x_23050:
[----:B------:R-:W-:Y:S01]  /*190d0*/  LOP3.LUT R180, R4, UR5, R3, 0x96, !PT ;  /* 0x0000000504b47c12 */ /* 0x000fe2000f8e9603 */
[----:B------:R-:W-:Y:S01]  /*190e0*/  IMAD.WIDE.U32 R2, R0, -0x326172a9, RZ ;  /* 0xcd9e8d5700027825 */ /* 0x000fe200078e00ff */
[----:B------:R-:W-:-:S04]  /*190f0*/  MOV R181, UR20 ;  /* 0x0000001400b57c02 */ /* 0x000fc80008000f00 */
[----:B------:R-:W-:Y:S01]  /*19100*/  LOP3.LUT R182, R3, UR23, R181, 0x96, !PT ;  /* 0x0000001703b67c12 */ /* 0x000fe2000f8e96b5 */
[----:B------:R-:W-:-:S04]  /*19110*/  IMAD.WIDE.U32 R180, R180, -0x326172a9, RZ ;  /* 0xcd9e8d57b4b47825 */ /* 0x000fc800078e00ff */
[----:B------:R-:W-:Y:S01]  /*19120*/  IMAD.WIDE.U32 R182, R182, -0x2daee0ad, RZ ;  /* 0xd2511f53b6b67825 */ /* 0x000fe200078e00ff */
[----:B------:R-:W-:-:S03]  /*19130*/  LOP3.LUT R2, R2, UR41, R181, 0x96, !PT ;  /* 0x0000002902027c12 */ /* 0x000fc6000f8e96b5 */
[----:B------:R-:W-:-:S05]  /*19140*/  IMAD.U32 R3, RZ, RZ, UR26 ;  /* 0x0000001aff037e24 */ /* 0x000fca000f8e00ff */
        /* <DEDUP_REMOVED lines=37> */
.L_x_23048:
        /* <DEDUP_REMOVED lines=9> */
[----:B------:R-:W-:-:S05]  /*19430*/  FSEL R180, R181, RZ, !P2 ;  /* 0x000000ffb5b47208 */ /* 0x000fca0005000000 */
[----:B------:R-:W-:-:S07]  /*19440*/  FFMA.FTZ R209, R180, R149, R177 ;  /* 0x00000095b4d17223 */ /* 0x000fce00000100b1 */
.L_x_23047:
        /* <DEDUP_REMOVED lines=16> */
.L_x_23053:
        /* <DEDUP_REMOVED lines=14> */
.L_x_23054:
[----:B------:R-:W-:Y:S01]  /*19630*/  LOP3.LUT R180, R4, UR5, R3, 0x96, !PT ;  /* 0x0000000504b47c12 */ /* 0x000fe2000f8e9603 */
[----:B------:R-:W-:Y:S01]  /*19640*/  IMAD.WIDE.U32 R2, R0, -0x326172a9, RZ ;  /* 0xcd9e8d5700027825 */ /* 0x000fe200078e00ff */
[----:B------:R-:W-:Y:S01]  /*19650*/  MOV R181, UR20 ;  /* 0x0000001400b57c02 */ /* 0x000fe20008000f00 */
[----:B------:R-:W-:-:S03]  /*19660*/  UMOV UR5, URZ ;  /* 0x000000ff00057c82 */ /* 0x000fc60008000000 */
[----:B------:R-:W-:Y:S01]  /*19670*/  LOP3.LUT R182, R3, UR23, R181, 0x96, !PT ;  /* 0x0000001703b67c12 */ /* 0x000fe2000f8e96b5 */
[----:B------:R-:W-:-:S04]  /*19680*/  IMAD.WIDE.U32 R180, R180, -0x326172a9, RZ ;  /* 0xcd9e8d57b4b47825 */ /* 0x000fc800078e00ff */
[----:B------:R-:W-:Y:S01]  /*19690*/  IMAD.WIDE.U32 R182, R182, -0x2daee0ad, RZ ;  /* 0xd2511f53b6b67825 */ /* 0x000fe200078e00ff */
[----:B------:R-:W-:-:S03]  /*196a0*/  LOP3.LUT R2, R2, UR41, R181, 0x96, !PT ;  /* 0x0000002902027c12 */ /* 0x000fc6000f8e96b5 */
[----:B------:R-:W-:-:S05]  /*196b0*/  IMAD.U32 R3, RZ, RZ, UR26 ;  /* 0x0000001aff037e24 */ /* 0x000fca000f8e00ff */
        /* <DEDUP_REMOVED lines=36> */
.L_x_23052:
        /* <DEDUP_REMOVED lines=10> */
.L_x_23051:
        /* <DEDUP_REMOVED lines=16> */
.L_x_23057:
        /* <DEDUP_REMOVED lines=14> */
.L_x_23058:
        /* <DEDUP_REMOVED lines=45> */
.L_x_23056:
        /* <DEDUP_REMOVED lines=10> */
[----:B------:R-:W-:Y:S01]  /*19ef0*/  FFMA.FTZ R211, R180, R151, R179 ;  /* 0x00000097b4d37223 */ /* 0x000fe200000100b3 */
[----:B------:R-:W-:Y:S06]  /*19f00*/  BRA `(.L_x_23055) ;  /* 0x0000002800bc7947 */ /* 0x000fec0003800000 */
.L_x_23026:
[----:B------:R-:W-:Y:S02]  /*19f10*/  HFMA2 R184, -RZ, RZ, 0, 0 ;  /* 0x00000000ffb87431 */ /* 0x000fe400000001ff */
        /* <DEDUP_REMOVED lines=19> */
.L_x_23061:
        /* <DEDUP_REMOVED lines=14> */
.L_x_23062:
        /* <DEDUP_REMOVED lines=44> */
.L_x_23060:
        /* <DEDUP_REMOVED lines=10> */
.L_x_23059:
[----:B------:R-:W-:Y:S01]  /*1a490*/  MOV R185, RZ ;  /* 0x000000ff00b97202 */ /* 0x000fe20000000f00 */
[----:B------:R-:W-:Y:S01]  /*1a4a0*/  UMOV UR4, UR5 ;  /* 0x0000000500047c82 */ /* 0x000fe20008000000 */
[----:B------:R-:W-:Y:S05]  /*1a4b0*/  BRA.U !UP0, `(.L_x_23063) ;  /* 0x00000005084c7547 */ /* 0x000fea000b800000 */
[----:B------:R-:W-:Y:S01]  /*1a4c0*/  UISETP.NE.AND UP2, UPT, UR5, 0x1, UPT ;  /* 0x000000010500788c */ /* 0x000fe2000bf45270 */
[----:B-1----:R-:W-:Y:S01]  /*1a4d0*/  IMAD.MOV.U32 R181, RZ, RZ, R6 ;  /* 0x000000ffffb57224 */ /* 0x002fe200078e0006 */
        /* <DEDUP_REMOVED lines=11> */
.L_x_23065:
        /* <DEDUP_REMOVED lines=14> */
.L_x_23066:
        /* <DEDUP_REMOVED lines=45> */
.L_x_23064:
        /* <DEDUP_REMOVED lines=11> */
.L_x_23063:
        /* <DEDUP_REMOVED lines=16> */
.L_x_23069:
        /* <DEDUP_REMOVED lines=14> */
.L_x_23070:
[----:B------:R-:W-:Y:S01]  /*1abd0*/  IMAD.WIDE.U32 R182, R0, -0x326172a9, RZ ;  /* 0xcd9e8d5700b67825 */ /* 0x000fe200078e00ff */
[----:B------:R-:W-:Y:S01]  /*1abe0*/  LOP3.LUT R2, R4, UR5, R181, 0x96, !PT ;  /* 0x0000000504027c12 */ /* 0x000fe2000f8e96b5 */
[----:B------:R-:W-:Y:S02]  /*1abf0*/  UMOV UR5, URZ ;  /* 0x000000ff00057c82 */ /* 0x000fe40008000000 */
[----:B------:R-:W-:-:S05]  /*1ac00*/  IMAD.U32 R3, RZ, RZ, UR20 ;  /* 0x00000014ff037e24 */ /* 0x000fca000f8e00ff */
[----:B------:R-:W-:Y:S01]  /*1ac10*/  LOP3.LUT R180, R183, UR23, R3, 0x96, !PT ;  /* 0x00000017b7b47c12 */ /* 0x000fe2000f8e9603 */
[----:B------:R-:W-:Y:S01]  /*1ac20*/  IMAD.WIDE.U32 R2, R2, -0x326172a9, RZ ;  /* 0xcd9e8d5702027825 */ /* 0x000fe200078e00ff */
[----:B------:R-:W-:-:S03]  /*1ac30*/  MOV R183, UR26 ;  /* 0x0000001a00b77c02 */ /* 0x000fc60008000f00 */
        /* <DEDUP_REMOVED lines=38> */
.L_x_23068:
[----:B------:R-:W-:Y:S01]  /*1aea0*/  I2FP.F32.U32 R180, R181 ;  /* 0x000000b500b47245 */ /* 0x000fe20000201000 */
[----:B------:R-:W-:Y:S02]  /*1aeb0*/  HFMA2 R181, -RZ, RZ, 0.1171875, 0 ;  /* 0x2f800000ffb57431 */ /* 0x000fe400000001ff */
        /* <DEDUP_REMOVED lines=8> */
.L_x_23067:
        /* <DEDUP_REMOVED lines=16> */
.L_x_23073:
        /* <DEDUP_REMOVED lines=14> */
.L_x_23074:
[----:B------:R-:W-:Y:S01]  /*1b120*/  LOP3.LUT R180, R4, UR5, R3, 0x96, !PT ;  /* 0x0000000504b47c12 */ /* 0x000fe2000f8e9603 */
[----:B------:R-:W-:-:S04]  /*1b130*/  IMAD.WIDE.U32 R2, R0, -0x326172a9, RZ ;  /* 0xcd9e8d5700027825 */ /* 0x000fc800078e00ff */
        /* <DEDUP_REMOVED lines=43> */
.L_x_23072:
        /* <DEDUP_REMOVED lines=11> */
.L_x_23071:
        /* <DEDUP_REMOVED lines=16> */
.L_x_23077:
        /* <DEDUP_REMOVED lines=14> */
.L_x_23078:
        /* <DEDUP_REMOVED lines=45> */
.L_x_23076:
        /* <DEDUP_REMOVED lines=10> */
.L_x_23075:
        /* <DEDUP_REMOVED lines=16> */
.L_x_23081:
        /* <DEDUP_REMOVED lines=14> */
.L_x_23082:
[----:B------:R-:W-:Y:S01]  /*1bbd0*/  LOP3.LUT R180, R4, UR5, R3, 0x96, !PT ;  /* 0x0000000504b47c12 */ /* 0x000fe2000f8e9603 */
[----:B------:R-:W-:-:S04]  /*1bbe0*/  IMAD.WIDE.U32 R2, R0, -0x326172a9, RZ ;  /* 0xcd9e8d5700027825 */ /* 0x000fc800078e00ff */
        /* <DEDUP_REMOVED lines=43> */
.L_x_23080:
        /* <DEDUP_REMOVED lines=11> */
.L_x_23079:
        /* <DEDUP_REMOVED lines=16> */
.L_x_23085:
        /* <DEDUP_REMOVED lines=14> */
.L_x_23086:
[----:B------:R-:W-:Y:S01]  /*1c130*/  LOP3.LUT R180, R4, UR5, R3, 0x96, !PT ;  /* 0x0000000504b47c12 */ /* 0x000fe2000f8e9603 */
[----:B------:R-:W-:Y:S01]  /*1c140*/  IMAD.WIDE.U32 R2, R0, -0x326172a9, RZ ;  /* 0xcd9e8d5700027825 */ /* 0x000fe200078e00ff */
[----:B------:R-:W-:-:S03]  /*1c150*/  UMOV UR5, URZ ;  /* 0x000000ff00057c82 */ /* 0x000fc60008000000 */
[----:B------:R-:W-:-:S05]  /*1c160*/  IMAD.U32 R181, RZ, RZ, UR20 ;  /* 0x00000014ffb57e24 */ /* 0x000fca000f8e00ff */
[----:B------:R-:W-:Y:S01]  /*1c170*/  LOP3.LUT R182, R3, UR23, R181, 0x96, !PT ;  /* 0x0000001703b67c12 */ /* 0x000fe2000f8e96b5 */
[----:B------:R-:W-:Y:S01]  /*1c180*/  IMAD.WIDE.U32 R180, R180, -0x326172a9, RZ ;  /* 0xcd9e8d57b4b47825 */ /* 0x000fe200078e00ff */
[----:B------:R-:W-:-:S03]  /*1c190*/  MOV R3, UR26 ;  /* 0x0000001a00037c02 */ /* 0x000fc60008000f00 */
        /* <DEDUP_REMOVED lines=38> */
.L_x_23084:
[----:B------:R-:W-:Y:S01]  /*1c400*/  I2FP.F32.U32 R180, R181 ;  /* 0x000000b500b47245 */ /* 0x000fe20000201000 */
[----:B------:R-:W-:-:S05]  /*1c410*/  HFMA2 R181, -RZ, RZ, 0.1171875, 0 ;  /* 0x2f800000ffb57431 */ /* 0x000fca00000001ff */
        /* <DEDUP_REMOVED lines=8> */
.L_x_23083:
        /* <DEDUP_REMOVED lines=16> */
.L_x_23088:
        /* <DEDUP_REMOVED lines=14> */
.L_x_23089:
[----:B------:R-:W-:Y:S01]  /*1c680*/  LOP3.LUT R180, R4, UR5, R3, 0x96, !PT ;  /* 0x0000000504b47c12 */ /* 0x000fe2000f8e9603 */
[----:B------:R-:W-:Y:S02]  /*1c690*/  IMAD.U32 R181, RZ, RZ, UR20 ;  /* 0x00000014ffb57e24 */ /* 0x000fe4000f8e00ff */
[----:B------:R-:W-:-:S05]  /*1c6a0*/  IMAD.WIDE.U32 R2, R0, -0x326172a9, RZ ;  /* 0xcd9e8d5700027825 */ /* 0x000fca00078e00ff */
        /* <DEDUP_REMOVED lines=42> */
.L_x_23087:
        /* <DEDUP_REMOVED lines=11> */
.L_x_23055:
[----:B-1----:R-:W-:Y:S01]  /*1ca00*/  IADD3 R182, PT, PT, R238, 0x200, RZ ;  /* 0x00000200eeb67810 */ /* 0x002fe20007ffe0ff */
[----:B------:R-:W-:Y:S01]  /*1ca10*/  IMAD.MOV.U32 R183, RZ, RZ, 0x20 ;  /* 0x00000020ffb77424 */ /* 0x000fe200078e00ff */
[----:B------:R-:W1:Y:S01]  /*1ca20*/  @P0 LDC.64 R180, c[0x0][0x3a0] ;  /* 0x0000e800ffb40b82 */ /* 0x000e620000000a00 */
[----:B------:R-:W2:Y:S02]  /*1ca30*/  @UP0 LDCU.64 UR50, c[0x0][0x390] ;  /* 0x00007200ff3207ac */ /* 0x000ea40008000a00 */
[----:B------:R-:W-:-:S05]  /*1ca40*/  IMAD.WIDE.U32 R182, R182, R183, UR16 ;  /* 0x00000010b6b67e25 */ /* 0x000fca000f8e00b7 */
[----:B------:R3:W-:Y:S04]  /*1ca50*/  STG.E.128 desc[UR18][R182.64], R184 ;  /* 0x000000b8b6007986 */ /* 0x0007e8000c101d12 */
[----:B------:R3:W-:Y:S01]  /*1ca60*/  STG.E.128 desc[UR18][R182.64+0x10], R208 ;  /* 0x000010d0b6007986 */ /* 0x0007e2000c101d12 */
[----:B------:R-:W-:Y:S05]  /*1ca70*/  BRA.U !UP0, `(.L_x_23090) ;  /* 0x0000000108547547 */ /* 0x000fea000b800000 */
[----:B---3--:R-:W-:Y:S01]  /*1ca80*/  SHF.L.U32 R182, R237, 0x10, RZ ;  /* 0x00000010edb67819 */ /* 0x008fe200000006ff */
[----:B------:R-:W3:Y:S01]  /*1ca90*/  LDC.64 R202, c[0x0][0x3b0] ;  /* 0x0000ec00ffca7b82 */ /* 0x000ee20000000a00 */
[----:B0-----:R-:W-:Y:S02]  /*1caa0*/  LOP3.LUT R198, R233, 0xff, RZ, 0xc0, !PT ;  /* 0x000000ffe9c67812 */ /* 0x001fe400078ec0ff */
        /* <DEDUP_REMOVED lines=15> */
[----:B---3--:R-:W-:Y:S01]  /*1cba0*/  IMAD.WIDE.U32 R198, R199, 0x8, R202 ;  /* 0x00000008c7c67825 */ /* 0x008fe200078e00ca */
[----:B------:R-:W-:-:S05]  /*1cbb0*/  LOP3.LUT R182, R182, 0xff, R7, 0xf8, !PT ;  /* 0x000000ffb6b67812 */ /* 0x000fca00078ef807 */
[----:B------:R4:W-:Y:S02]  /*1cbc0*/  STG.E.64 desc[UR18][R198.64], R182 ;  /* 0x000000b6c6007986 */ /* 0x0009e4000c101b12 */
.L_x_23090:
[----:B---34-:R-:W-:Y:S01]  /*1cbd0*/  @P0 IADD3 R183, PT, PT, R238, 0x280, RZ ;  /* 0x00000280eeb70810 */ /* 0x018fe20007ffe0ff */
[----:B------:R-:W-:Y:S01]  /*1cbe0*/  @P1 VIADD R182, R197, 0x280 ;  /* 0x00000280c5b61836 */ /* 0x000fe20000000000 */
[----:B0-----:R-:W-:-:S03]  /*1cbf0*/  MOV R199, 0x10 ;  /* 0x0000001000c77802 */ /* 0x001fc60000000f00 */
[----:B-1----:R-:W-:-:S04]  /*1cc00*/  @P0 IMAD.WIDE.U32 R180, R183, 0x20, R180 ;  /* 0x00000020b7b40825 */ /* 0x002fc800078e00b4 */
[----:B--2---:R-:W-:Y:S01]  /*1cc10*/  @P1 IMAD.WIDE.U32 R182, R182, R199, UR50 ;  /* 0x00000032b6b61e25 */ /* 0x004fe2000f8e00c7 */
[----:B-----5:R0:W5:Y:S04]  /*1cc20*/  @P0 LDG.E.128 R172, desc[UR18][R180.64] ;  /* 0x00000012b4ac0981 */ /* 0x020168000c1e1d00 */
[----:B------:R0:W5:Y:S04]  /*1cc30*/  @P1 LDG.E.128 R168, desc[UR18][R182.64] ;  /* 0x00000012b6a81981 */ /* 0x000168000c1e1d00 */
[----:B------:R0:W5:Y:S01]  /*1cc40*/  @P0 LDG.E.128 R176, desc[UR18][R180.64+0x10] ;  /* 0x00001012b4b00981 */ /* 0x000162000c1e1d00 */
[----:B------:R-:W-:Y:S05]  /*1cc50*/  @!P0 BRA `(.L_x_23091) ;  /* 0x0000002800c48947 */ /* 0x000fea0003800000 */
[----:B------:R-:W-:Y:S01]  /*1cc60*/  UISETP.GT.AND UP2, UPT, UR42, URZ, UPT ;  /* 0x000000ff2a00728c */ /* 0x000fe2000bf44270 */
[----:B------:R-:W-:Y:S01]  /*1cc70*/  IMAD.MOV.U32 R196, RZ, RZ, R5 ;  /* 0x000000ffffc47224 */ /* 0x000fe200078e0005 */
[----:B-----5:R-:W-:Y:S01]  /*1cc80*/  MOV R204, R172 ;  /* 0x000000ac00cc7202 */ /* 0x020fe20000000f00 */
        /* <DEDUP_REMOVED lines=18> */
.L_x_23094:
        /* <DEDUP_REMOVED lines=14> */
.L_x_23095:
[----:B------:R-:W-:Y:S01]  /*1ce90*/  LOP3.LUT R6, R4, UR5, R3, 0x96, !PT ;  /* 0x0000000504067c12 */ /* 0x000fe2000f8e9603 */
[----:B------:R-:W-:Y:S01]  /*1cea0*/  IMAD.WIDE.U32 R2, R0, -0x326172a9, RZ ;  /* 0xcd9e8d5700027825 */ /* 0x000fe200078e00ff */
[----:B------:R-:W-:Y:S01]  /*1ceb0*/  MOV R7, UR20 ;  /* 0x0000001400077c02 */ /* 0x000fe20008000f00 */
[----:B------:R-:W-:-:S03]  /*1cec0*/  UMOV UR5, URZ ;  /* 0x000000ff00057c82 */ /* 0x000fc60008000000 */
[----:B0-----:R-:W-:Y:S01]  /*1ced0*/  LOP3.LUT R180, R3, UR23, R7, 0x96, !PT ;  /* 0x0000001703b47c12 */ /* 0x001fe2000f8e9607 */
        /* <DEDUP_REMOVED lines=37> */
[----:B------:R-:W-:Y:S02]  /*1d130*/  LOP3.LUT R2, R2, UR27, R181, 0x96, !PT ;  /* 0x0000001b02027c12 */ /* 0x000fe4000f8e96b5 */
[----:B------:R-:W-:-:S07]  /*1d140*/  MOV R196, R180 ;  /* 0x000000b400c47202 */ /* 0x000fce0000000f00 */
.L_x_23093:
[----:B0-----:R-:W-:Y:S01]  /*1d150*/  HFMA2 R180, -RZ, RZ, 0.1171875, 0 ;  /* 0x2f800000ffb47431 */ /* 0x001fe200000001ff */
[----:B------:R-:W-:Y:S01]  /*1d160*/  I2FP.F32.U32 R5, R7 ;  /* 0x0000000700057245 */ /* 0x000fe20000201000 */
[----:B------:R-:W-:-:S04]  /*1d170*/  IMAD.U32 R7, R168, 0x10000, RZ ;  /* 0x00010000a8077824 */ /* 0x000fc800078e00ff */
[----:B------:R-:W-:Y:S01]  /*1d180*/  FMUL.FTZ R7, R7, UR15 ;  /* 0x0000000f07077c20 */ /* 0x000fe20008410000 */
[----:B------:R-:W-:-:S05]  /*1d190*/  FFMA.FTZ R5, R5, R180, 1.1641532182693481445e-10 ;  /* 0x2f00000005057423 */ /* 0x000fca00000100b4 */
[----:B------:R-:W-:Y:S01]  /*1d1a0*/  FSETP.GTU.FTZ.AND P2, PT, R5, UR46, PT ;  /* 0x0000002e05007c0b */ /* 0x000fe2000bf5c000 */
[----:B------:R-:W-:-:S03]  /*1d1b0*/  FMUL.FTZ R5, R7, UR14 ;  /* 0x0000000e07057c20 */ /* 0x000fc60008410000 */
[----:B------:R-:W-:Y:S02]  /*1d1c0*/  SEL R7, RZ, 0x1, P2 ;  /* 0x00000001ff077807 */ /* 0x000fe40001000000 */
[----:B------:R-:W-:-:S05]  /*1d1d0*/  FSEL R5, R5, RZ, !P2 ;  /* 0x000000ff05057208 */ /* 0x000fca0005000000 */
[----:B------:R-:W-:-:S07]  /*1d1e0*/  FFMA.FTZ R204, R5, R152, R172 ;  /* 0x0000009805cc7223 */ /* 0x000fce00000100ac */
.L_x_23092:
        /* <DEDUP_REMOVED lines=16> */
.L_x_23098:
        /* <DEDUP_REMOVED lines=14> */
.L_x_23099:
[----:B0-----:R-:W-:Y:S01]  /*1d3d0*/  LOP3.LUT R180, R4, UR5, R3, 0x96, !PT ;  /* 0x0000000504b47c12 */ /* 0x001fe2000f8e9603 */
[----:B------:R-:W-:Y:S02]  /*1d3e0*/  IMAD.U32 R5, RZ, RZ, UR20 ;  /* 0x00000014ff057e24 */ /* 0x000fe4000f8e00ff */
[----:B------:R-:W-:-:S04]  /*1d3f0*/  IMAD.WIDE.U32 R2, R0, -0x326172a9, RZ ;  /* 0xcd9e8d5700027825 */ /* 0x000fc800078e00ff */
[----:B------:R-:W-:Y:S01]  /*1d400*/  IMAD.WIDE.U32 R180, R180, -0x326172a9, RZ ;  /* 0xcd9e8d57b4b47825 */ /* 0x000fe200078e00ff */
[----:B------:R-:W-:Y:S02]  /*1d410*/  LOP3.LUT R182, R3, UR23, R5, 0x96, !PT ;  /* 0x0000001703b67c12 */ /* 0x000fe4000f8e9605 */
[----:B------:R-:W-:Y:S02]  /*1d420*/  MOV R3, UR26 ;  /* 0x0000001a00037c02 */ /* 0x000fe40008000f00 */
        /* <DEDUP_REMOVED lines=39> */
.L_x_23097:
[----:B0-----:R-:W-:Y:S01]  /*1d6a0*/  HFMA2 R182, -RZ, RZ, 0.1171875, 0 ;  /* 0x2f800000ffb67431 */ /* 0x001fe200000001ff */
        /* <DEDUP_REMOVED lines=10> */
.L_x_23096:
        /* <DEDUP_REMOVED lines=16> */
.L_x_23102:
        /* <DEDUP_REMOVED lines=14> */
.L_x_23103:
[----:B0-----:R-:W-:Y:S01]  /*1d930*/  LOP3.LUT R180, R4, UR5, R3, 0x96, !PT ;  /* 0x0000000504b47c12 */ /* 0x001fe2000f8e9603 */
[----:B------:R-:W-:Y:S01]  /*1d940*/  IMAD.U32 R5, RZ, RZ, UR20 ;  /* 0x00000014ff057e24 */ /* 0x000fe2000f8e00ff */
[----:B------:R-:W-:Y:S01]  /*1d950*/  UMOV UR5, URZ ;  /* 0x000000ff00057c82 */ /* 0x000fe20008000000 */
[----:B------:R-:W-:-:S04]  /*1d960*/  IMAD.WIDE.U32 R2, R0, -0x326172a9, RZ ;  /* 0xcd9e8d5700027825 */ /* 0x000fc800078e00ff */
[----:B------:R-:W-:Y:S01]  /*1d970*/  IMAD.WIDE.U32 R180, R180, -0x326172a9, RZ ;  /* 0xcd9e8d57b4b47825 */ /* 0x000fe200078e00ff */
[----:B------:R-:W-:Y:S02]  /*1d980*/  LOP3.LUT R182, R3, UR23, R5, 0x96, !PT ;  /* 0x0000001703b67c12 */ /* 0x000fe4000f8e9605 */
[----:B------:R-:W-:Y:S02]  /*1d990*/  MOV R3, UR26 ;  /* 0x0000001a00037c02 */ /* 0x000fe40008000f00 */
        /* <DEDUP_REMOVED lines=38> */
.L_x_23101:
[----:B0-----:R-:W-:Y:S01]  /*1dc00*/  HFMA2 R180, -RZ, RZ, 0.1171875, 0 ;  /* 0x2f800000ffb47431 */ /* 0x001fe200000001ff */
[----:B------:R-:W-:-:S05]  /*1dc10*/  I2FP.F32.U32 R5, R5 ;  /* 0x0000000500057245 */ /* 0x000fca0000201000 */
[----:B------:R-:W-:Y:S01]  /*1dc20*/  FFMA.FTZ R5, R5, R180, 1.1641532182693481445e-10 ;  /* 0x2f00000005057423 */ /* 0x000fe200000100b4 */
[----:B------:R-:W-:-:S04]  /*1dc30*/  IMAD.U32 R180, R169, 0x10000, RZ ;  /* 0x00010000a9b47824 */ /* 0x000fc800078e00ff */
[----:B------:R-:W-:Y:S01]  /*1dc40*/  FMUL.FTZ R180, R180, UR15 ;  /* 0x0000000fb4b47c20 */ /* 0x000fe20008410000 */
[----:B------:R-:W-:-:S03]  /*1dc50*/  FSETP.GTU.FTZ.AND P2, PT, R5, UR46, PT ;  /* 0x0000002e05007c0b */ /* 0x000fc6000bf5c000 */
[----:B------:R-:W-:Y:S01]  /*1dc60*/  FMUL.FTZ R5, R180, UR14 ;  /* 0x0000000eb4057c20 */ /* 0x000fe20008410000 */
[----:B------:R-:W-:-:S04]  /*1dc70*/  SEL R233, RZ, 0x1, P2 ;  /* 0x00000001ffe97807 */ /* 0x000fc80001000000 */
[----:B------:R-:W-:-:S05]  /*1dc80*/  FSEL R5, R5, RZ, !P2 ;  /* 0x000000ff05057208 */ /* 0x000fca0005000000 */
[----:B------:R-:W-:-:S07]  /*1dc90*/  FFMA.FTZ R206, R5, R154, R174 ;  /* 0x0000009a05ce7223 */ /* 0x000fce00000100ae */
.L_x_23100:
        /* <DEDUP_REMOVED lines=16> */
.L_x_23106:
        /* <DEDUP_REMOVED lines=14> */
.L_x_23107:
        /* <DEDUP_REMOVED lines=45> */
.L_x_23105:
        /* <DEDUP_REMOVED lines=11> */
.L_x_23104:
[----:B0-----:R-:W-:Y:S01]  /*1e200*/  MOV R180, R176 ;  /* 0x000000b000b47202 */ /* 0x001fe20000000f00 */
        /* <DEDUP_REMOVED lines=15> */
.L_x_23110:
        /* <DEDUP_REMOVED lines=14> */
.L_x_23111:
        /* <DEDUP_REMOVED lines=45> */
.L_x_23109:
[----:B------:R-:W-:Y:S01]  /*1e6b0*/  HFMA2 R180, -RZ, RZ, 0.1171875, 0 ;  /* 0x2f800000ffb47431 */ /* 0x000fe200000001ff */
        /* <DEDUP_REMOVED lines=9> */
.L_x_23108:
        /* <DEDUP_REMOVED lines=16> */
.L_x_23114:
        /* <DEDUP_REMOVED lines=14> */
.L_x_23115:
[----:B------:R-:W-:Y:S01]  /*1e930*/  LOP3.LUT R182, R4, UR5, R3, 0x96, !PT ;  /* 0x0000000504b67c12 */ /* 0x000fe2000f8e9603 */
        /* <DEDUP_REMOVED lines=44> */
.L_x_23113:
        /* <DEDUP_REMOVED lines=11> */
.L_x_23112:
        /* <DEDUP_REMOVED lines=16> */
.L_x_23118:
        /* <DEDUP_REMOVED lines=14> */
.L_x_23119:
        /* <DEDUP_REMOVED lines=45> */
.L_x_23117:
        /* <DEDUP_REMOVED lines=10> */
.L_x_23116:
        /* <DEDUP_REMOVED lines=16> */
.L_x_23122:
        /* <DEDUP_REMOVED lines=14> */
.L_x_23123:
        /* <DEDUP_REMOVED lines=45> */
.L_x_23121:
        /* <DEDUP_REMOVED lines=12> */
.L_x_23091:
[----:B------:R-:W-:Y:S01]  /*1f770*/  MOV R196, R5 ;  /* 0x0000000500c47202 */ /* 0x000fe20000000f00 */
[----:B------:R-:W-:Y:S01]  /*1f780*/  IMAD.MOV.U32 R204, RZ, RZ, RZ ;  /* 0x000000ffffcc7224 */ /* 0x000fe200078e00ff */
        /* <DEDUP_REMOVED lines=18> */
.L_x_23126:
        /* <DEDUP_REMOVED lines=14> */
.L_x_23127:
[----:B------:R-:W-:Y:S01]  /*1f990*/  LOP3.LUT R6, R4, UR5, R3, 0x96, !PT ;  /* 0x0000000504067c12 */ /* 0x000fe2000f8e9603 */
[----:B------:R-:W-:Y:S01]  /*1f9a0*/  IMAD.U32 R7, RZ, RZ, UR20 ;  /* 0x00000014ff077e24 */ /* 0x000fe2000f8e00ff */
[----:B------:R-:W-:Y:S01]  /*1f9b0*/  UMOV UR5, URZ ;  /* 0x000000ff00057c82 */ /* 0x000fe20008000000 */
[----:B------:R-:W-:-:S05]  /*1f9c0*/  IMAD.WIDE.U32 R2, R0, -0x326172a9, RZ ;  /* 0xcd9e8d5700027825 */ /* 0x000fca00078e00ff */
[----:B0-----:R-:W-:Y:S01]  /*1f9d0*/  LOP3.LUT R180, R3, UR23, R7, 0x96, !PT ;  /* 0x0000001703b47c12 */ /* 0x001fe2000f8e9607 */
        /* <DEDUP_REMOVED lines=39> */
.L_x_23125:
[----:B------:R-:W-:Y:S01]  /*1fc50*/  I2FP.F32.U32 R5, R7 ;  /* 0x0000000700057245 */ /* 0x000fe20000201000 */
[----:B0-----:R-:W-:Y:S01]  /*1fc60*/  IMAD.MOV.U32 R180, RZ, RZ, 0x2f800000 ;  /* 0x2f800000ffb47424 */ /* 0x001fe200078e00ff */
        /* <DEDUP_REMOVED lines=8> */
.L_x_23124:
        /* <DEDUP_REMOVED lines=16> */
.L_x_23130:
        /* <DEDUP_REMOVED lines=14> */
.L_x_23131:
[----:B0-----:R-:W-:Y:S01]  /*1fed0*/  LOP3.LUT R180, R4, UR5, R3, 0x96, !PT ;  /* 0x0000000504b47c12 */ /* 0x001fe2000f8e9603 */
        /* <DEDUP_REMOVED lines=44> */
.L_x_23129:
        /* <DEDUP_REMOVED lines=11> */
.L_x_23128:
        /* <DEDUP_REMOVED lines=16> */
.L_x_23134:
        /* <DEDUP_REMOVED lines=14> */
.L_x_23135:
        /* <DEDUP_REMOVED lines=45> */
.L_x_23133:
        /* <DEDUP_REMOVED lines=10> */
.L_x_23132:
        /* <DEDUP_REMOVED lines=16> */
.L_x_23138:
        /* <DEDUP_REMOVED lines=14> */
.L_x_23139:
        /* <DEDUP_REMOVED lines=45> */
.L_x_23137:
        /* <DEDUP_REMOVED lines=11> */
.L_x_23136:
        /* <DEDUP_REMOVED lines=16> */
.L_x_23142:
        /* <DEDUP_REMOVED lines=14> */
.L_x_23143:
        /* <DEDUP_REMOVED lines=45> */
.L_x_23141:
[----:B------:R-:W-:Y:S01]  /*211b0*/  I2FP.F32.U32 R5, R5 ;  /* 0x0000000500057245 */ /* 0x000fe20000201000 */
[----:B------:R-:W-:-:S04]  /*211c0*/  IMAD.MOV.U32 R180, RZ, RZ, 0x2f800000 ;  /* 0x2f800000ffb47424 */ /* 0x000fc800078e00ff */
        /* <DEDUP_REMOVED lines=8> */
.L_x_23140:
        /* <DEDUP_REMOVED lines=16> */
.L_x_23146:
        /* <DEDUP_REMOVED lines=14> */
.L_x_23147:
        /* <DEDUP_REMOVED lines=45> */
.L_x_23145:
        /* <DEDUP_REMOVED lines=11> */
.L_x_23144:
        /* <DEDUP_REMOVED lines=16> */
.L_x_23150:
        /* <DEDUP_REMOVED lines=14> */
.L_x_23151:
        /* <DEDUP_REMOVED lines=45> */
.L_x_23149:
        /* <DEDUP_REMOVED lines=10> */
.L_x_23148:
        /* <DEDUP_REMOVED lines=16> */
.L_x_23153:
        /* <DEDUP_REMOVED lines=14> */
.L_x_23154:
        /* <DEDUP_REMOVED lines=45> */
.L_x_23152:
        /* <DEDUP_REMOVED lines=11> */
.L_x_23120:
[----:B------:R-:W-:Y:S01]  /*22260*/  MOV R199, 0x20 ;  /* 0x0000002000c77802 */ /* 0x000fe20000000f00 */
[----:B------:R-:W-:Y:S01]  /*22270*/  VIADD R198, R238, 0x280 ;  /* 0x00000280eec67836 */ /* 0x000fe20000000000 */
[----:B------:R-:W0:Y:S03]  /*22280*/  @UP0 LDCU.64 UR50, c[0x0][0x390] ;  /* 0x00007200ff3207ac */ /* 0x000e260008000a00 */
[----:B------:R-:W-:-:S05]  /*22290*/  IMAD.WIDE.U32 R198, R198, R199, UR16 ;  /* 0x00000010c6c67e25 */ /* 0x000fca000f8e00c7 */
[----:B------:R1:W-:Y:S04]  /*222a0*/  STG.E.128 desc[UR18][R198.64], R204 ;  /* 0x000000ccc6007986 */ /* 0x0003e8000c101d12 */
[----:B------:R1:W-:Y:S01]  /*222b0*/  STG.E.128 desc[UR18][R198.64+0x10], R180 ;  /* 0x000010b4c6007986 */ /* 0x0003e2000c101d12 */
[----:B------:R-:W-:Y:S05]  /*222c0*/  BRA.U !UP0, `(.L_x_23155) ;  /* 0x0000000108547547 */ /* 0x000fea000b800000 */
[----:B------:R-:W-:Y:S01]  /*222d0*/  IMAD.U32 R5, R237, 0x10000, RZ ;  /* 0x00010000ed057824 */ /* 0x000fe200078e00ff */
[----:B-1----:R-:W-:Y:S02]  /*222e0*/  LOP3.LUT R199, R234, 0xff, RZ, 0xc0, !PT ;  /* 0x000000ffeac77812 */ /* 0x002fe400078ec0ff */
        /* <DEDUP_REMOVED lines=8> */
[----:B------:R-:W-:-:S04]  /*22370*/  LOP3.LUT R198, R5, 0xff00, R198, 0xf8, !PT ;  /* 0x0000ff0005c67812 */ /* 0x000fc800078ef8c6 */
[----:B------:R-:W-:Y:S01]  /*22380*/  LOP3.LUT R5, R198, 0xff, R235, 0xf8, !PT ;  /* 0x000000ffc6057812 */ /* 0x000fe200078ef8eb */
[----:B------:R-:W-:-:S05]  /*22390*/  IMAD.WIDE.U32 R198, R199, 0x1000000, RZ ;  /* 0x01000000c7c67825 */ /* 0x000fca00078e00ff */
[----:B------:R-:W-:Y:S02]  /*223a0*/  LOP3.LUT R199, R201, R5, R199, 0xfe, !PT ;  /* 0x00000005c9c77212 */ /* 0x000fe400078efec7 */
[----:B------:R-:W-:Y:S02]  /*223b0*/  LOP3.LUT R198, R202, R198, R200, 0xfe, !PT ;  /* 0x000000c6cac67212 */ /* 0x000fe400078efec8 */
[----:B------:R-:W1:Y:S01]  /*223c0*/  LDC.64 R200, c[0x0][0x3b0] ;  /* 0x0000ec00ffc87b82 */ /* 0x000e620000000a00 */
[----:B------:R-:W-:Y:S02]  /*223d0*/  IADD3 R5, PT, PT, R197, 0x280, RZ ;  /* 0x00000280c5057810 */ /* 0x000fe40007ffe0ff */
[----:B------:R-:W-:Y:S02]  /*223e0*/  LOP3.LUT R199, R199, R203, RZ, 0xfc, !PT ;  /* 0x000000cbc7c77212 */ /* 0x000fe400078efcff */
[----:B------:R-:W-:Y:S01]  /*223f0*/  LOP3.LUT R198, R198, 0xff, R7, 0xf8, !PT ;  /* 0x000000ffc6c67812 */ /* 0x000fe200078ef807 */
[----:B-1----:R-:W-:-:S05]  /*22400*/  IMAD.WIDE.U32 R200, R5, 0x8, R200 ;  /* 0x0000000805c87825 */ /* 0x002fca00078e00c8 */
[----:B------:R2:W-:Y:S02]  /*22410*/  STG.E.64 desc[UR18][R200.64], R198 ;  /* 0x000000c6c8007986 */ /* 0x0005e4000c101b12 */
.L_x_23155:
[----:B--2---:R-:W2:Y:S01]  /*22420*/  @P0 LDC.64 R200, c[0x0][0x3a0] ;  /* 0x0000e800ffc80b82 */ /* 0x004ea20000000a00 */
[----:B-1----:R-:W-:Y:S02]  /*22430*/  HFMA2 R199, -RZ, RZ, 0, 9.5367431640625e-07 ;  /* 0x00000010ffc77431 */ /* 0x002fe400000001ff */
[----:B------:R-:W-:Y:S02]  /*22440*/  VIADD R246, R197, 0x300 ;  /* 0x00000300c5f67836 */ /* 0x000fe40000000000 */
[----:B------:R-:W-:Y:S02]  /*22450*/  VIADD R244, R238, 0x300 ;  /* 0x00000300eef47836 */ /* 0x000fe40000000000 */
[----:B0-----:R-:W-:-:S05]  /*22460*/  @P1 IMAD.WIDE.U32 R198, R246, R199, UR50 ;  /* 0x00000032f6c61e25 */ /* 0x001fca000f8e00c7 */
[----:B-----5:R2:W5:Y:S02]  /*22470*/  @P1 LDG.E.128 R168, desc[UR18][R198.64] ;  /* 0x00000012c6a81981 */ /* 0x020564000c1e1d00 */
[----:B--2---:R-:W-:-:S05]  /*22480*/  @P0 IMAD.WIDE.U32 R198, R244, 0x20, R200 ;  /* 0x00000020f4c60825 */ /* 0x004fca00078e00c8 */
        /* <DEDUP_REMOVED lines=24> */
.L_x_23159:
        /* <DEDUP_REMOVED lines=14> */
.L_x_23160:
[----:B------:R-:W-:Y:S01]  /*226f0*/  LOP3.LUT R6, R4, UR5, R3, 0x96, !PT ;  /* 0x0000000504067c12 */ /* 0x000fe2000f8e9603 */
[----:B------:R-:W-:Y:S01]  /*22700*/  IMAD.U32 R5, RZ, RZ, UR20 ;  /* 0x00000014ff057e24 */ /* 0x000fe2000f8e00ff */
[----:B------:R-:W-:Y:S01]  /*22710*/  UMOV UR5, URZ ;  /* 0x000000ff00057c82 */ /* 0x000fe20008000000 */
[----:B------:R-:W-:-:S04]  /*22720*/  IMAD.WIDE.U32 R2, R0, -0x326172a9, RZ ;  /* 0xcd9e8d5700027825 */ /* 0x000fc800078e00ff */
[----:B------:R-:W-:Y:S01]  /*22730*/  IMAD.WIDE.U32 R6, R6, -0x326172a9, RZ ;  /* 0xcd9e8d5706067825 */ /* 0x000fe200078e00ff */
[----:B0-----:R-:W-:Y:S02]  /*22740*/  LOP3.LUT R198, R3, UR23, R5, 0x96, !PT ;  /* 0x0000001703c67c12 */ /* 0x001fe4000f8e9605 */
        /* <DEDUP_REMOVED lines=38> */
.L_x_23158:
        /* <DEDUP_REMOVED lines=10> */
.L_x_23157:
        /* <DEDUP_REMOVED lines=16> */
.L_x_23163:
        /* <DEDUP_REMOVED lines=14> */
.L_x_23164:
[----:B------:R-:W-:Y:S01]  /*22c30*/  LOP3.LUT R196, R4, UR5, R3, 0x96, !PT ;  /* 0x0000000504c47c12 */ /* 0x000fe2000f8e9603 */
[----:B------:R-:W-:Y:S01]  /*22c40*/  IMAD.WIDE.U32 R2, R0, -0x326172a9, RZ ;  /* 0xcd9e8d5700027825 */ /* 0x000fe200078e00ff */
[----:B------:R-:W-:-:S04]  /*22c50*/  MOV R197, UR20 ;  /* 0x0000001400c57c02 */ /* 0x000fc80008000f00 */
[----:B0-----:R-:W-:Y:S01]  /*22c60*/  LOP3.LUT R198, R3, UR23, R197, 0x96, !PT ;  /* 0x0000001703c67c12 */ /* 0x001fe2000f8e96c5 */
        /* <DEDUP_REMOVED lines=37> */
[----:B------:R-:W-:Y:S01]  /*22ec0*/  IMAD.MOV.U32 R197, RZ, RZ, R5 ;  /* 0x000000ffffc57224 */ /* 0x000fe200078e0005 */
[----:B------:R-:W-:Y:S02]  /*22ed0*/  LOP3.LUT R3, R202, UR38, R199, 0x96, !PT ;  /* 0x00000026ca037c12 */ /* 0x000fe4000f8e96c7 */
[----:B------:R-:W-:Y:S02]  /*22ee0*/  MOV R6, R198 ;  /* 0x000000c600067202 */ /* 0x000fe40000000f00 */
[----:B------:R-:W-:-:S07]  /*22ef0*/  MOV R5, R196 ;  /* 0x000000c400057202 */ /* 0x000fce0000000f00 */
.L_x_23162:
[----:B------:R-:W-:Y:S01]  /*22f00*/  I2FP.F32.U32 R196, R197 ;  /* 0x000000c500c47245 */ /* 0x000fe20000201000 */
[----:B0-----:R-:W-:Y:S01]  /*22f10*/  IMAD.MOV.U32 R199, RZ, RZ, 0x2f800000 ;  /* 0x2f800000ffc77424 */ /* 0x001fe200078e00ff */
        /* <DEDUP_REMOVED lines=9> */
.L_x_23161:
[----:B------:R-:W-:Y:S01]  /*22fb0*/  IMAD.MOV.U32 R202, RZ, RZ, R174 ;  /* 0x000000ffffca7224 */ /* 0x000fe200078e00ae */
        /* <DEDUP_REMOVED lines=15> */
.L_x_23167:
        /* <DEDUP_REMOVED lines=14> */
.L_x_23168:
        /* <DEDUP_REMOVED lines=43> */
[----:B------:R-:W-:Y:S02]  /*23440*/  LOP3.LUT R3, R198, UR38, R197, 0x96, !PT ;  /* 0x00000026c6037c12 */ /* 0x000fe4000f8e96c5 */
[----:B------:R-:W-:-:S07]  /*23450*/  MOV R6, R196 ;  /* 0x000000c400067202 */ /* 0x000fce0000000f00 */
.L_x_23166:
        /* <DEDUP_REMOVED lines=10> */
.L_x_23165:
        /* <DEDUP_REMOVED lines=16> */
.L_x_23171:
        /* <DEDUP_REMOVED lines=14> */
.L_x_23172:
        /* <DEDUP_REMOVED lines=45> */
.L_x_23170:
[----:B------:R-:W-:Y:S01]  /*239b0*/  I2FP.F32.U32 R196, R199 ;  /* 0x000000c700c47245 */ /* 0x000fe20000201000 */
[----:B------:R-:W-:-:S04]  /*239c0*/  IMAD.MOV.U32 R197, RZ, RZ, 0x2f800000 ;  /* 0x2f800000ffc57424 */ /* 0x000fc800078e00ff */
[----:B------:R-:W-:Y:S01]  /*239d0*/  FFMA.FTZ R196, R196, R197, 1.1641532182693481445e-10 ;  /* 0x2f000000c4c47423 */ /* 0x000fe200000100c5 */
[----:B------:R-:W-:-:S04]  /*239e0*/  PRMT R197, R169, 0x7632, R197 ;  /* 0x00007632a9c57816 */ /* 0x000fc800000000c5 */
[----:B------:R-:W-:Y:S02]  /*239f0*/  SHF.L.U32 R197, R197, 0x10, RZ ;  /* 0x00000010c5c57819 */ /* 0x000fe400000006ff */
[----:B------:R-:W-:-:S03]  /*23a00*/  FSETP.GTU.FTZ.AND P0, PT, R196, UR46, PT ;  /* 0x0000002ec4007c0b */ /* 0x000fc6000bf1c000 */
[----:B------:R-:W-:Y:S01]  /*23a10*/  FMUL.FTZ R197, R197, UR15 ;  /* 0x0000000fc5c57c20 */ /* 0x000fe20008410000 */
[----:B------:R-:W-:-:S03]  /*23a20*/  SEL R234, RZ, 0x1, P0 ;  /* 0x00000001ffea7807 */ /* 0x000fc60000000000 */
[----:B------:R-:W-:-:S05]  /*23a30*/  FMUL.FTZ R197, R197, UR14 ;  /* 0x0000000ec5c57c20 */ /* 0x000fca0008410000 */
[----:B------:R-:W-:-:S05]  /*23a40*/  FSEL R196, R197, RZ, !P0 ;  /* 0x000000ffc5c47208 */ /* 0x000fca0004000000 */
[----:B------:R-:W-:-:S07]  /*23a50*/  FFMA.FTZ R203, R196, R163, R175 ;  /* 0x000000a3c4cb7223 */ /* 0x000fce00000100af */
.L_x_23169:
        /* <DEDUP_REMOVED lines=16> */
.L_x_23175:
        /* <DEDUP_REMOVED lines=14> */
.L_x_23176:
        /* <DEDUP_REMOVED lines=45> */
.L_x_23174:
        /* <DEDUP_REMOVED lines=10> */
.L_x_23173:
        /* <DEDUP_REMOVED lines=16> */
.L_x_23179:
        /* <DEDUP_REMOVED lines=14> */
.L_x_23180:
[----:B------:R-:W-:Y:S01]  /*24190*/  LOP3.LUT R242, R4, UR5, R3, 0x96, !PT ;  /* 0x0000000504f27c12 */ /* 0x000fe2000f8e9603 */
[----:B------:R-:W-:Y:S01]  /*241a0*/  IMAD.WIDE.U32 R2, R0, -0x326172a9, RZ ;  /* 0xcd9e8d5700027825 */ /* 0x000fe200078e00ff */
[----:B------:R-:W-:-:S03]  /*241b0*/  MOV R197, UR20 ;  /* 0x0000001400c57c02 */ /* 0x000fc60008000f00 */
[----:B------:R-:W-:Y:S01]  /*241c0*/  IMAD.WIDE.U32 R242, R242, -0x326172a9, RZ ;  /* 0xcd9e8d57f2f27825 */ /* 0x000fe200078e00ff */
[----:B0-----:R-:W-:Y:S02]  /*241d0*/  LOP3.LUT R198, R3, UR23, R197, 0x96, !PT ;  /* 0x0000001703c67c12 */ /* 0x001fe4000f8e96c5 */
[----:B------:R-:W-:Y:S01]  /*241e0*/  MOV R197, R5 ;  /* 0x0000000500c57202 */ /* 0x000fe20000000f00 */
[----:B------:R-:W-:Y:S01]  /*241f0*/  IMAD.U32 R3, RZ, RZ, UR26 ;  /* 0x0000001aff037e24 */ /* 0x000fe2000f8e00ff */
[----:B------:R-:W-:Y:S01]  /*24200*/  LOP3.LUT R2, R2, UR41, R243, 0x96, !PT ;  /* 0x0000002902027c12 */ /* 0x000fe2000f8e96f3 */
[----:B------:R-:W-:-:S05]  /*24210*/  IMAD.WIDE.U32 R198, R198, -0x2daee0ad, RZ ;  /* 0xd2511f53c6c67825 */ /* 0x000fca00078e00ff */
[----:B------:R-:W-:Y:S01]  /*24220*/  LOP3.LUT R6, R3, UR4, R199, 0x96, !PT ;  /* 0x0000000403067c12 */ /* 0x000fe2000f8e96c7 */
[----:B------:R-:W-:Y:S01]  /*24230*/  IMAD.WIDE.U32 R2, R2, -0x2daee0ad, RZ ;  /* 0xd2511f5302027825 */ /* 0x000fe200078e00ff */
[----:B------:R-:W-:-:S03]  /*24240*/  UMOV UR4, URZ ;  /* 0x000000ff00047c82 */ /* 0x000fc60008000000 */
[----:B------:R-:W-:Y:S01]  /*24250*/  IMAD.WIDE.U32 R238, R6, -0x326172a9, RZ ;  /* 0xcd9e8d5706ee7825 */ /* 0x000fe200078e00ff */
[----:B------:R-:W-:-:S04]  /*24260*/  LOP3.LUT R3, R198, UR24, R3, 0x96, !PT ;  /* 0x00000018c6037c12 */ /* 0x000fc8000f8e9603 */
        /* <DEDUP_REMOVED lines=31> */
.L_x_23178:
[----:B------:R-:W-:Y:S01]  /*24460*/  I2FP.F32.U32 R197, R197 ;  /* 0x000000c500c57245 */ /* 0x000fe20000201000 */
[----:B0-----:R-:W-:-:S04]  /*24470*/  IMAD.MOV.U32 R198, RZ, RZ, 0x2f800000 ;  /* 0x2f800000ffc67424 */ /* 0x001fc800078e00ff */
        /* <DEDUP_REMOVED lines=9> */
.L_x_23177:
[----:B0-----:R-:W-:Y:S01]  /*24510*/  IMAD.MOV.U32 R198, RZ, RZ, R178 ;  /* 0x000000ffffc67224 */ /* 0x001fe200078e00b2 */
        /* <DEDUP_REMOVED lines=15> */
.L_x_23183:
        /* <DEDUP_REMOVED lines=14> */
.L_x_23184:
[----:B------:R-:W-:Y:S01]  /*246f0*/  LOP3.LUT R242, R4, UR5, R3, 0x96, !PT ;  /* 0x0000000504f27c12 */ /* 0x000fe2000f8e9603 */
[----:B------:R-:W-:Y:S01]  /*24700*/  IMAD.WIDE.U32 R2, R0, -0x326172a9, RZ ;  /* 0xcd9e8d5700027825 */ /* 0x000fe200078e00ff */
[----:B------:R-:W-:Y:S01]  /*24710*/  MOV R199, UR20 ;  /* 0x0000001400c77c02 */ /* 0x000fe20008000f00 */
[----:B------:R-:W-:Y:S01]  /*24720*/  UMOV UR5, URZ ;  /* 0x000000ff00057c82 */ /* 0x000fe20008000000 */
[----:B------:R-:W-:Y:S01]  /*24730*/  MOV R237, R5 ;  /* 0x0000000500ed7202 */ /* 0x000fe20000000f00 */
        /* <DEDUP_REMOVED lines=40> */
.L_x_23182:
        /* <DEDUP_REMOVED lines=10> */
.L_x_23181:
        /* <DEDUP_REMOVED lines=16> */
.L_x_23187:
        /* <DEDUP_REMOVED lines=14> */
.L_x_23188:
[----:B------:R-:W-:Y:S01]  /*24c40*/  LOP3.LUT R242, R4, UR5, R3, 0x96, !PT ;  /* 0x0000000504f27c12 */ /* 0x000fe2000f8e9603 */
[----:B------:R-:W-:Y:S01]  /*24c50*/  IMAD.WIDE.U32 R2, R0, -0x326172a9, RZ ;  /* 0xcd9e8d5700027825 */ /* 0x000fe200078e00ff */
[----:B------:R-:W-:-:S03]  /*24c60*/  MOV R199, UR20 ;  /* 0x0000001400c77c02 */ /* 0x000fc60008000f00 */
[----:B------:R-:W-:Y:S01]  /*24c70*/  IMAD.WIDE.U32 R242, R242, -0x326172a9, RZ ;  /* 0xcd9e8d57f2f27825 */ /* 0x000fe200078e00ff */
[----:B------:R-:W-:-:S04]  /*24c80*/  LOP3.LUT R3, R3, UR23, R199, 0x96, !PT ;  /* 0x0000001703037c12 */ /* 0x000fc8000f8e96c7 */
[----:B------:R-:W-:Y:S01]  /*24c90*/  LOP3.LUT R2, R2, UR41, R243, 0x96, !PT ;  /* 0x0000002902027c12 */ /* 0x000fe2000f8e96f3 */
[----:B------:R-:W-:-:S04]  /*24ca0*/  IMAD.WIDE.U32 R238, R3, -0x2daee0ad, RZ ;  /* 0xd2511f5303ee7825 */ /* 0x000fc800078e00ff */
[----:B------:R-:W-:-:S05]  /*24cb0*/  IMAD.U32 R3, RZ, RZ, UR26 ;  /* 0x0000001aff037e24 */ /* 0x000fca000f8e00ff */
        /* <DEDUP_REMOVED lines=37> */
.L_x_23186:
        /* <DEDUP_REMOVED lines=12> */
.L_x_23156:
[----:B------:R-:W-:Y:S01]  /*24fd0*/  IMAD.MOV.U32 R5, RZ, RZ, R196 ;  /* 0x000000ffff057224 */ /* 0x000fe200078e00c4 */
[----:B------:R-:W-:Y:S01]  /*24fe0*/  MOV R200, RZ ;  /* 0x000000ff00c87202 */ /* 0x000fe20000000f00 */
        /* <DEDUP_REMOVED lines=18> */
.L_x_23191:
        /* <DEDUP_REMOVED lines=14> */
.L_x_23192:
[----:B------:R-:W-:Y:S01]  /*251f0*/  LOP3.LUT R6, R4, UR5, R3, 0x96, !PT ;  /* 0x0000000504067c12 */ /* 0x000fe2000f8e9603 */
[----:B------:R-:W-:Y:S01]  /*25200*/  IMAD.WIDE.U32 R2, R0, -0x326172a9, RZ ;  /* 0xcd9e8d5700027825 */ /* 0x000fe200078e00ff */
[----:B------:R-:W-:Y:S01]  /*25210*/  MOV R5, UR20 ;  /* 0x0000001400057c02 */ /* 0x000fe20008000f00 */
[----:B------:R-:W-:Y:S02]  /*25220*/  UMOV UR5, URZ ;  /* 0x000000ff00057c82 */ /* 0x000fe40008000000 */
[----:B------:R-:W-:Y:S01]  /*25230*/  IMAD.WIDE.U32 R6, R6, -0x326172a9, RZ ;  /* 0xcd9e8d5706067825 */ /* 0x000fe200078e00ff */
[----:B0-----:R-:W-:-:S03]  /*25240*/  LOP3.LUT R198, R3, UR23, R5, 0x96, !PT ;  /* 0x0000001703c67c12 */ /* 0x001fc6000f8e9605 */
        /* <DEDUP_REMOVED lines=38> */
.L_x_23190:
        /* <DEDUP_REMOVED lines=10> */
.L_x_23189:
        /* <DEDUP_REMOVED lines=16> */
.L_x_23195:
        /* <DEDUP_REMOVED lines=14> */
.L_x_23196:
[----:B------:R-:W-:Y:S01]  /*25730*/  LOP3.LUT R196, R4, UR5, R3, 0x96, !PT ;  /* 0x0000000504c47c12 */ /* 0x000fe2000f8e9603 */
[----:B------:R-:W-:Y:S02]  /*25740*/  IMAD.U32 R197, RZ, RZ, UR20 ;  /* 0x00000014ffc57e24 */ /* 0x000fe4000f8e00ff */
[----:B------:R-:W-:-:S05]  /*25750*/  IMAD.WIDE.U32 R2, R0, -0x326172a9, RZ ;  /* 0xcd9e8d5700027825 */ /* 0x000fca00078e00ff */
[----:B0-----:R-:W-:Y:S01]  /*25760*/  LOP3.LUT R198, R3, UR23, R197, 0x96, !PT ;  /* 0x0000001703c67c12 */ /* 0x001fe2000f8e96c5 */
        /* <DEDUP_REMOVED lines=38> */
[----:B------:R-:W-:Y:S01]  /*259d0*/  IMAD.MOV.U32 R6, RZ, RZ, R198 ;  /* 0x000000ffff067224 */ /* 0x000fe200078e00c6 */
[----:B------:R-:W-:Y:S01]  /*259e0*/  LOP3.LUT R3, R202, UR38, R199, 0x96, !PT ;  /* 0x00000026ca037c12 */ /* 0x000fe2000f8e96c7 */
[----:B------:R-:W-:-:S07]  /*259f0*/  IMAD.MOV.U32 R5, RZ, RZ, R196 ;  /* 0x000000ffff057224 */ /* 0x000fce00078e00c4 */
.L_x_23194:
[----:B------:R-:W-:Y:S01]  /*25a00*/  I2FP.F32.U32 R196, R197 ;  /* 0x000000c500c47245 */ /* 0x000fe20000201000 */
[----:B0-----:R-:W-:Y:S01]  /*25a10*/  HFMA2 R199, -RZ, RZ, 0.1171875, 0 ;  /* 0x2f800000ffc77431 */ /* 0x001fe200000001ff */
        /* <DEDUP_REMOVED lines=9> */
.L_x_23193:
[----:B------:R-:W-:Y:S01]  /*25ab0*/  MOV R202, RZ ;  /* 0x000000ff00ca7202 */ /* 0x000fe20000000f00 */
[----:B------:R-:W-:Y:S01]  /*25ac0*/  UMOV UR5, UR4 ;  /* 0x0000000400057c82 */ /* 0x000fe20008000000 */
[----:B------:R-:W-:Y:S05]  /*25ad0*/  BRA.U !UP0, `(.L_x_23197) ;  /* 0x0000000508487547 */ /* 0x000fea000b800000 */
[----:B------:R-:W-:Y:S01]  /*25ae0*/  UISETP.NE.AND UP2, UPT, UR4, 0x1, UPT ;  /* 0x000000010400788c */ /* 0x000fe2000bf45270 */
[----:B0-----:R-:W-:Y:S01]  /*25af0*/  IMAD.MOV.U32 R199, RZ, RZ, R6 ;  /* 0x000000ffffc77224 */ /* 0x001fe200078e0006 */
        /* <DEDUP_REMOVED lines=11> */
.L_x_23199:
        /* <DEDUP_REMOVED lines=14> */
.L_x_23200:
[----:B------:R-:W-:Y:S01]  /*25c90*/  LOP3.LUT R196, R4, UR5, R3, 0x96, !PT ;  /* 0x0000000504c47c12 */ /* 0x000fe2000f8e9603 */
[----:B------:R-:W-:Y:S01]  /*25ca0*/  IMAD.U32 R197, RZ, RZ, UR20 ;  /* 0x00000014ffc57e24 */ /* 0x000fe2000f8e00ff */
[----:B------:R-:W-:Y:S01]  /*25cb0*/  UMOV UR5, URZ ;  /* 0x000000ff00057c82 */ /* 0x000fe20008000000 */
[----:B------:R-:W-:-:S05]  /*25cc0*/  IMAD.WIDE.U32 R2, R0, -0x326172a9, RZ ;  /* 0xcd9e8d5700027825 */ /* 0x000fca00078e00ff */
        /* <DEDUP_REMOVED lines=38> */
[----:B------:R-:W-:-:S04]  /*25f30*/  IMAD.WIDE.U32 R196, R3, -0x326172a9, RZ ;  /* 0xcd9e8d5703c47825 */ /* 0x000fc800078e00ff */
[----:B------:R-:W-:Y:S01]  /*25f40*/  IMAD.MOV.U32 R6, RZ, RZ, R196 ;  /* 0x000000ffff067224 */ /* 0x000fe200078e00c4 */
[----:B------:R-:W-:-:S07]  /*25f50*/  LOP3.LUT R3, R198, UR38, R197, 0x96, !PT ;  /* 0x00000026c6037c12 */ /* 0x000fce000f8e96c5 */
.L_x_23198:
        /* <DEDUP_REMOVED lines=10> */
.L_x_23197:
        /* <DEDUP_REMOVED lines=16> */
.L_x_23203:
        /* <DEDUP_REMOVED lines=14> */
.L_x_23204:
        /* <DEDUP_REMOVED lines=45> */
.L_x_23202:
[----:B------:R-:W-:Y:S01]  /*264b0*/  HFMA2 R197, -RZ, RZ, 0.1171875, 0 ;  /* 0x2f800000ffc57431 */ /* 0x000fe200000001ff */
[----:B------:R-:W-:-:S05]  /*264c0*/  I2FP.F32.U32 R196, R199 ;  /* 0x000000c700c47245 */ /* 0x000fca0000201000 */
[----:B------:R-:W-:Y:S01]  /*264d0*/  FFMA.FTZ R196, R196, R197, 1.1641532182693481445e-10 ;  /* 0x2f000000c4c47423 */ /* 0x000fe200000100c5 */
[----:B-----5:R-:W-:-:S04]  /*264e0*/  PRMT R197, R169, 0x7632, R197 ;  /* 0x00007632a9c57816 */ /* 0x020fc800000000c5 */
[----:B------:R-:W-:Y:S01]  /*264f0*/  FSETP.GTU.FTZ.AND P0, PT, R196, UR46, PT ;  /* 0x0000002ec4007c0b */ /* 0x000fe2000bf1c000 */
[----:B------:R-:W-:-:S03]  /*26500*/  IMAD.U32 R197, R197, 0x10000, RZ ;  /* 0x00010000c5c57824 */ /* 0x000fc600078e00ff */
[----:B------:R-:W-:Y:S01]  /*26510*/  SEL R234, RZ, 0x1, P0 ;  /* 0x00000001ffea7807 */ /* 0x000fe20000000000 */
[----:B------:R-:W-:-:S04]  /*26520*/  FMUL.FTZ R197, R197, UR15 ;  /* 0x0000000fc5c57c20 */ /* 0x000fc80008410000 */
[----:B------:R-:W-:-:S05]  /*26530*/  FMUL.FTZ R197, R197, UR14 ;  /* 0x0000000ec5c57c20 */ /* 0x000fca0008410000 */
[----:B------:R-:W-:-:S05]  /*26540*/  FSEL R196, R197, RZ, !P0 ;  /* 0x000000ffc5c47208 */ /* 0x000fca0004000000 */
[----:B------:R-:W-:-:S07]  /*26550*/  FMUL.FTZ R203, R196, R163 ;  /* 0x000000a3c4cb7220 */ /* 0x000fce0000410000 */
.L_x_23201:
        /* <DEDUP_REMOVED lines=16> */
.L_x_23207:
        /* <DEDUP_REMOVED lines=14> */
.L_x_23208:
        /* <DEDUP_REMOVED lines=45> */
.L_x_23206:
        /* <DEDUP_REMOVED lines=10> */
.L_x_23205:
        /* <DEDUP_REMOVED lines=16> */
.L_x_23211:
        /* <DEDUP_REMOVED lines=14> */
.L_x_23212:
[----:B------:R-:W-:Y:S01]  /*26c90*/  LOP3.LUT R242, R4, UR5, R3, 0x96, !PT ;  /* 0x0000000504f27c12 */ /* 0x000fe2000f8e9603 */
[----:B------:R-:W-:Y:S02]  /*26ca0*/  IMAD.U32 R197, RZ, RZ, UR20 ;  /* 0x00000014ffc57e24 */ /* 0x000fe4000f8e00ff */
[----:B------:R-:W-:-:S04]  /*26cb0*/  IMAD.WIDE.U32 R2, R0, -0x326172a9, RZ ;  /* 0xcd9e8d5700027825 */ /* 0x000fc800078e00ff */
[----:B------:R-:W-:Y:S01]  /*26cc0*/  IMAD.WIDE.U32 R242, R242, -0x326172a9, RZ ;  /* 0xcd9e8d57f2f27825 */ /* 0x000fe200078e00ff */
[----:B0-----:R-:W-:Y:S02]  /*26cd0*/  LOP3.LUT R198, R3, UR23, R197, 0x96, !PT ;  /* 0x0000001703c67c12 */ /* 0x001fe4000f8e96c5 */
[----:B------:R-:W-:Y:S01]  /*26ce0*/  MOV R3, UR26 ;  /* 0x0000001a00037c02 */ /* 0x000fe20008000f00 */
[----:B------:R-:W-:Y:S01]  /*26cf0*/  IMAD.MOV.U32 R197, RZ, RZ, R5 ;  /* 0x000000ffffc57224 */ /* 0x000fe200078e0005 */
        /* <DEDUP_REMOVED lines=35> */
[----:B------:R-:W-:-:S04]  /*26f30*/  IMAD.WIDE.U32 R198, R3, -0x326172a9, RZ ;  /* 0xcd9e8d5703c67825 */ /* 0x000fc800078e00ff */
[----:B------:R-:W-:Y:S01]  /*26f40*/  IMAD.MOV.U32 R6, RZ, RZ, R198 ;  /* 0x000000ffff067224 */ /* 0x000fe200078e00c6 */
[----:B------:R-:W-:-:S07]  /*26f50*/  LOP3.LUT R3, R238, UR38, R199, 0x96, !PT ;  /* 0x00000026ee037c12 */ /* 0x000fce000f8e96c7 */
.L_x_23210:
[----:B0-----:R-:W-:Y:S01]  /*26f60*/  HFMA2 R198, -RZ, RZ, 0.1171875, 0 ;  /* 0x2f800000ffc67431 */ /* 0x001fe200000001ff */
        /* <DEDUP_REMOVED lines=10> */
.L_x_23209:
[----:B0-----:R-:W-:Y:S01]  /*27010*/  MOV R198, RZ ;  /* 0x000000ff00c67202 */ /* 0x001fe20000000f00 */
        /* <DEDUP_REMOVED lines=15> */
.L_x_23215:
        /* <DEDUP_REMOVED lines=14> */
.L_x_23216:
[----:B------:R-:W-:Y:S01]  /*271f0*/  LOP3.LUT R242, R4, UR5, R3, 0x96, !PT ;  /* 0x0000000504f27c12 */ /* 0x000fe2000f8e9603 */
[----:B------:R-:W-:Y:S01]  /*27200*/  IMAD.U32 R199, RZ, RZ, UR20 ;  /* 0x00000014ffc77e24 */ /* 0x000fe2000f8e00ff */
[----:B------:R-:W-:Y:S01]  /*27210*/  MOV R6, UR26 ;  /* 0x0000001a00067c02 */ /* 0x000fe20008000f00 */
        /* <DEDUP_REMOVED lines=42> */
.L_x_23214:
        /* <DEDUP_REMOVED lines=10> */
.L_x_23213:
        /* <DEDUP_REMOVED lines=16> */
.L_x_23218:
        /* <DEDUP_REMOVED lines=14> */
.L_x_23219:
[----:B------:R-:W-:Y:S01]  /*27740*/  LOP3.LUT R242, R4, UR5, R3, 0x96, !PT ;  /* 0x0000000504f27c12 */ /* 0x000fe2000f8e9603 */
[----:B------:R-:W-:Y:S02]  /*27750*/  IMAD.U32 R199, RZ, RZ, UR20 ;  /* 0x00000014ffc77e24 */ /* 0x000fe4000f8e00ff */
[----:B------:R-:W-:-:S04]  /*27760*/  IMAD.WIDE.U32 R2, R0, -0x326172a9, RZ ;  /* 0xcd9e8d5700027825 */ /* 0x000fc800078e00ff */
[----:B------:R-:W-:Y:S01]  /*27770*/  IMAD.WIDE.U32 R242, R242, -0x326172a9, RZ ;  /* 0xcd9e8d57f2f27825 */ /* 0x000fe200078e00ff */
[----:B------:R-:W-:-:S04]  /*27780*/  LOP3.LUT R3, R3, UR23, R199, 0x96, !PT ;  /* 0x0000001703037c12 */ /* 0x000fc8000f8e96c7 */
[----:B------:R-:W-:Y:S01]  /*27790*/  LOP3.LUT R2, R2, UR41, R243, 0x96, !PT ;  /* 0x0000002902027c12 */ /* 0x000fe2000f8e96f3 */
[----:B------:R-:W-:Y:S01]  /*277a0*/  IMAD.WIDE.U32 R238, R3, -0x2daee0ad, RZ ;  /* 0xd2511f5303ee7825 */ /* 0x000fe200078e00ff */
[----:B------:R-:W-:-:S04]  /*277b0*/  MOV R3, UR26 ;  /* 0x0000001a00037c02 */ /* 0x000fc80008000f00 */
        /* <DEDUP_REMOVED lines=37> */
.L_x_23217:
        /* <DEDUP_REMOVED lines=11> */
.L_x_23185:
[----:B------:R-:W-:-:S05]  /*27ac0*/  MOV R238, 0x20 ;  /* 0x0000002000ee7802 */ /* 0x000fca0000000f00 */
[----:B------:R-:W-:-:S05]  /*27ad0*/  IMAD.WIDE.U32 R238, R244, R238, UR16 ;  /* 0x00000010f4ee7e25 */ /* 0x000fca000f8e00ee */
[----:B------:R0:W-:Y:S04]  /*27ae0*/  STG.E.128 desc[UR18][R238.64], R200 ;  /* 0x000000c8ee007986 */ /* 0x0001e8000c101d12 */
[----:B------:R0:W-:Y:S01]  /*27af0*/  STG.E.128 desc[UR18][R238.64+0x10], R196 ;  /* 0x000010c4ee007986 */ /* 0x0001e2000c101d12 */
[----:B------:R-:W-:Y:S05]  /*27b00*/  BRA.U !UP0, `(.L_x_23220) ;  /* 0x0000000108507547 */ /* 0x000fea000b800000 */
[----:B0-----:R-:W-:Y:S01]  /*27b10*/  IMAD.U32 R238, R237, 0x10000, RZ ;  /* 0x00010000edee7824 */ /* 0x001fe200078e00ff */
[----:B------:R-:W-:Y:S02]  /*27b20*/  LOP3.LUT R239, R240, 0xffff, RZ, 0xc0, !PT ;  /* 0x0000fffff0ef7812 */ /* 0x000fe400078ec0ff */
[----:B------:R-:W-:Y:S02]  /*27b30*/  LOP3.LUT R242, R234, 0xff, RZ, 0xc0, !PT ;  /* 0x000000ffeaf27812 */ /* 0x000fe400078ec0ff */
[----:B------:R-:W-:-:S03]  /*27b40*/  LOP3.LUT R238, R238, 0xff0000, RZ, 0xc0, !PT ;  /* 0x00ff0000eeee7812 */ /* 0x000fc600078ec0ff */
[----:B------:R-:W-:Y:S01]  /*27b50*/  IMAD.WIDE.U32 R244, R242, 0x1000000, RZ ;  /* 0x01000000f2f47825 */ /* 0x000fe200078e00ff */
[----:B------:R-:W-:Y:S02]  /*27b60*/  PRMT R238, R238, 0x4210, R239 ;  /* 0x00004210eeee7816 */ /* 0x000fe400000000ef */
[----:B------:R-:W-:-:S04]  /*27b70*/  PRMT R239, R236, 0x7104, RZ ;  /* 0x00007104ecef7816 */ /* 0x000fc800000000ff */
[----:B------:R-:W-:Y:S02]  /*27b80*/  LOP3.LUT R238, R238, 0xff00, R239, 0xf8, !PT ;  /* 0x0000ff00eeee7812 */ /* 0x000fe400078ef8ef */
[----:B------:R-:W-:Y:S02]  /*27b90*/  LOP3.LUT R239, R233, 0xff, RZ, 0xc0, !PT ;  /* 0x000000ffe9ef7812 */ /* 0x000fe400078ec0ff */
[----:B------:R-:W-:Y:S02]  /*27ba0*/  LOP3.LUT R241, R238, 0xff, R235, 0xf8, !PT ;  /* 0x000000ffeef17812 */ /* 0x000fe400078ef8eb */
[----:B------:R-:W-:Y:S01]  /*27bb0*/  LOP3.LUT R238, R232, 0xff, RZ, 0xc0, !PT ;  /* 0x000000ffe8ee7812 */ /* 0x000fe200078ec0ff */
        /* <DEDUP_REMOVED lines=9> */
.L_x_23220:
[----:B01----:R-:W-:Y:S01]  /*27c50*/  FADD.FTZ R238, RZ, R8 ;  /* 0x00000008ffee7221 */ /* 0x003fe20000010000 */
[C---:B------:R-:W-:Y:S01]  /*27c60*/  LOP3.LUT P0, RZ, R247.reuse, 0x1f, RZ, 0xc0, !PT ;  /* 0x0000001ff7ff7812 */ /* 0x040fe2000780c0ff */
[----:B------:R-:W-:Y:S01]  /*27c70*/  BSSY.RECONVERGENT B0, `(.L_x_23221) ;  /* 0x00000c7000007945 */ /* 0x000fe20003800200 */
[----:B------:R-:W-:Y:S01]  /*27c80*/  LOP3.LUT R242, R247, 0x1f, RZ, 0xc0, !PT ;  /* 0x0000001ff7f27812 */ /* 0x000fe200078ec0ff */
[----:B------:R-:W-:-:S03]  /*27c90*/  FADD.FTZ R239, R238, R9 ;  /* 0x00000009eeef7221 */ /* 0x000fc60000010000 */
[----:B------:R-:W-:Y:S01]  /*27ca0*/  ISETP.GT.U32.AND P1, PT, R242, 0x3, PT ;  /* 0x00000003f200780c */ /* 0x000fe20003f24070 */
        /* <DEDUP_REMOVED lines=195> */
.L_x_23222:
[----:B------:R-:W-:Y:S05]  /*288e0*/  BSYNC.RECONVERGENT B0 ;  /* 0x0000000000007941 */ /* 0x000fea0003800200 */
.L_x_23221:
        /* <DEDUP_REMOVED lines=13> */
.L_x_23224:
[----:B------:R-:W-:Y:S05]  /*289c0*/  BSYNC.RECONVERGENT B0 ;  /* 0x0000000000007941 */ /* 0x000fea0003800200 */
.L_x_23223:
[----:B------:R-:W1:Y:S01]  /*289d0*/  SHFL.DOWN PT, R245, R241, 0x2, 0x1f ;  /* 0x08401f00f1f57f89 */ /* 0x000e6200000e0000 */
[----:B------:R-:W-:Y:S01]  /*289e0*/  I2FP.F32.U32 R243, R241 ;  /* 0x000000f100f37245 */ /* 0x000fe20000201000 */
[----:B------:R-:W-:Y:S01]  /*289f0*/  UISETP.GE.AND UP0, UPT, UR22, 0x1, UPT ;  /* 0x000000011600788c */ /* 0x000fe2000bf06270 */
[----:B------:R-:W-:Y:S01]  /*28a00*/  ISETP.NE.AND P1, PT, RZ, UR44, PT ;  /* 0x0000002cff007c0c */ /* 0x000fe2000bf25270 */
[----:B0-----:R-:W0:Y:S01]  /*28a10*/  SHFL.DOWN PT, R244, R238, 0x2, 0x1f ;  /* 0x08401f00eef47f89 */ /* 0x001e2200000e0000 */
[----:B------:R-:W-:Y:S01]  /*28a20*/  ISETP.NE.AND P0, PT, R247, RZ, PT ;  /* 0x000000fff700720c */ /* 0x000fe20003f05270 */
        /* <DEDUP_REMOVED lines=16> */
[----:B0-----:R-:W-:-:S02]  /*28b30*/  IADD3 R241, PT, PT, R241, R244, RZ ;  /* 0x000000f4f1f17210 */ /* 0x001fc40007ffe0ff */
[----:B------:R-:W-:Y:S01]  /*28b40*/  I2FP.F32.S32 R244, R244 ;  /* 0x000000f400f47245 */ /* 0x000fe20000201400 */
[----:B-1----:R-:W-:Y:S01]  /*28b50*/  FADD.FTZ R245, R242, -R243 ;  /* 0x800000f3f2f57221 */ /* 0x002fe20000010000 */
[----:B------:R-:W-:-:S03]  /*28b60*/  I2FP.F32.S32 R241, R241 ;  /* 0x000000f100f17245 */ /* 0x000fc60000201400 */
[----:B------:R-:W-:Y:S01]  /*28b70*/  FMUL.FTZ R243, R243, R244 ;  /* 0x000000f4f3f37220 */ /* 0x000fe20000410000 */
[----:B------:R-:W-:Y:S02]  /*28b80*/  FMUL.FTZ R245, R245, R245 ;  /* 0x000000f5f5f57220 */ /* 0x000fe40000410000 */
[----:B------:R-:W0:Y:S02]  /*28b90*/  MUFU.RCP R241, R241 ;  /* 0x000000f100f17308 */ /* 0x000e240000001000 */
[C---:B------:R-:W-:Y:S01]  /*28ba0*/  FMUL.FTZ R245, R238.reuse, R245 ;  /* 0x000000f5eef57220 */ /* 0x040fe20000410000 */
[----:B------:R-:W-:Y:S02]  /*28bb0*/  FFMA.FTZ R238, R238, R242, R243 ;  /* 0x000000f2eeee7223 */ /* 0x000fe400000100f3 */
[----:B------:R-:W1:Y:S01]  /*28bc0*/  SHFL.DOWN PT, R242, R239, 0x1, 0x1f ;  /* 0x08201f00eff27f89 */ /* 0x000e6200000e0000 */
[----:B------:R-:W-:Y:S01]  /*28bd0*/  FMUL.FTZ R245, R245, R244 ;  /* 0x000000f4f5f57220 */ /* 0x000fe20000410000 */
[----:B0-----:R-:W-:Y:S01]  /*28be0*/  FMUL.FTZ R238, R241, R238 ;  /* 0x000000eef1ee7220 */ /* 0x001fe20000410000 */
[----:B-1----:R-:W-:-:S02]  /*28bf0*/  FADD.FTZ R239, R239, R242 ;  /* 0x000000f2efef7221 */ /* 0x002fc40000010000 */
[----:B------:R-:W0:Y:S02]  /*28c00*/  LDC R242, c[0x0][0x448] ;  /* 0x00011200fff27b82 */ /* 0x000e240000000800 */
[----:B------:R-:W-:Y:S02]  /*28c10*/  FFMA.FTZ R239, R241, R245, R239 ;  /* 0x000000f5f1ef7223 */ /* 0x000fe400000100ef */
[----:B------:R-:W1:Y:S04]  /*28c20*/  SHFL.IDX PT, R241, R238, RZ, 0x1f ;  /* 0x00001fffeef17589 */ /* 0x000e6800000e0000 */
[----:B------:R-:W0:Y:S01]  /*28c30*/  SHFL.IDX PT, R239, R239, RZ, 0x1f ;  /* 0x00001fffefef7589 */ /* 0x000e2200000e0000 */
[----:B-1----:R-:W-:Y:S01]  /*28c40*/  FMUL.FTZ R238, R241, R241 ;  /* 0x000000f1f1ee7220 */ /* 0x002fe20000410000 */
[----:B0-----:R-:W-:-:S04]  /*28c50*/  FFMA.FTZ R239, R239, UR43, R242 ;  /* 0x0000002befef7c23 */ /* 0x001fc800080100f2 */
[----:B------:R-:W-:Y:S01]  /*28c60*/  FSEL R238, R238, RZ, P1 ;  /* 0x000000ffeeee7208 */ /* 0x000fe20000800000 */
[----:B------:R-:W0:Y:S04]  /*28c70*/  @!P0 LDC.64 R242, c[0x0][0x3c0] ;  /* 0x0000f000fff28b82 */ /* 0x000e280000000a00 */
[----:B------:R-:W-:-:S06]  /*28c80*/  FADD.FTZ R238, R239, R238 ;  /* 0x000000eeefee7221 */ /* 0x000fcc0000010000 */
[----:B------:R-:W1:Y:S02]  /*28c90*/  MUFU.RSQ R238, R238 ;  /* 0x000000ee00ee7308 */ /* 0x000e640000001400 */
[----:B-1----:R-:W-:Y:S01]  /*28ca0*/  R2UR UR24, R238 ;  /* 0x00000000ee1872ca */ /* 0x002fe200000e0000 */
[----:B------:R-:W-:-:S04]  /*28cb0*/  IMAD.U32 R238, RZ, RZ, UR48 ;  /* 0x00000030ffee7e24 */ /* 0x000fc8000f8e00ff */
[----:B0-----:R-:W-:Y:S02]  /*28cc0*/  @!P0 IMAD.WIDE R238, R238, 0x4, R242 ;  /* 0x00000004eeee8825 */ /* 0x001fe400078e02f2 */
[----:B------:R-:W0:Y:S03]  /*28cd0*/  @!P0 LDC.64 R242, c[0x0][0x3c8] ;  /* 0x0000f200fff28b82 */ /* 0x000e260000000a00 */
[----:B------:R1:W-:Y:S02]  /*28ce0*/  @!P0 STG.E desc[UR18][R238.64], R241 ;  /* 0x000000f1ee008986 */ /* 0x0003e4000c101912 */
[----:B-1----:R-:W-:-:S05]  /*28cf0*/  MOV R238, UR48 ;  /* 0x0000003000ee7c02 */ /* 0x002fca0008000f00 */
[----:B0-----:R-:W-:-:S04]  /*28d00*/  @!P0 IMAD.WIDE R238, R238, 0x4, R242 ;  /* 0x00000004eeee8825 */ /* 0x001fc800078e02f2 */
[----:B------:R-:W-:-:S05]  /*28d10*/  IMAD.U32 R242, RZ, RZ, UR24 ;  /* 0x00000018fff27e24 */ /* 0x000fca000f8e00ff */
[----:B------:R0:W-:Y:S01]  /*28d20*/  @!P0 STG.E desc[UR18][R238.64], R242 ;  /* 0x000000f2ee008986 */ /* 0x0001e2000c101912 */
[----:B------:R-:W-:Y:S05]  /*28d30*/  BRA.U !UP0, `(.L_x_23225) ;  /* 0x0000000d08a07547 */ /* 0x000fea000b800000 */
[----:B0-----:R-:W-:Y:S01]  /*28d40*/  FSEL R238, R241, RZ, !P1 ;  /* 0x000000fff1ee7208 */ /* 0x001fe20004800000 */
[----:B------:R-:W2:Y:S04]  /*28d50*/  LDL R242, [R1+0x10] ;  /* 0x0000100001f27983 */ /* 0x000ea80000100800 */
[----:B------:R-:W3:Y:S01]  /*28d60*/  LDL R243, [R1+0x18] ;  /* 0x0000180001f37983 */ /* 0x000ee20000100800 */
[C---:B------:R-:W-:Y:S01]  /*28d70*/  FADD.FTZ R230, -R238.reuse, R230 ;  /* 0x000000e6eee67221 */ /* 0x040fe20000010100 */
[----:B------:R-:W-:Y:S02]  /*28d80*/  FADD.FTZ R231, -R238, R231 ;  /* 0x000000e7eee77221 */ /* 0x000fe40000010100 */
[----:B------:R-:W4:Y:S01]  /*28d90*/  LDL R241, [R1+0xc] ;  /* 0x00000c0001f17983 */ /* 0x000f220000100800 */
[----:B------:R-:W-:Y:S01]  /*28da0*/  FMUL.FTZ R239, R230, UR24 ;  /* 0x00000018e6ef7c20 */ /* 0x000fe20008410000 */
[----:B------:R-:W-:-:S02]  /*28db0*/  FMUL.FTZ R230, R231, UR24 ;  /* 0x00000018e7e67c20 */ /* 0x000fc40008410000 */
[----:B------:R-:W4:Y:S04]  /*28dc0*/  LDL R231, [R1+0x8] ;  /* 0x0000080001e77983 */ /* 0x000f280000100800 */
[----:B------:R-:W4:Y:S04]  /*28dd0*/  LDL R245, [R1] ;  /* 0x0000000001f57983 */ /* 0x000f280000100800 */
[----:B------:R-:W4:Y:S04]  /*28de0*/  LDL R244, [R1+0x4] ;  /* 0x0000040001f47983 */ /* 0x000f280000100800 */
[----:B------:R-:W4:Y:S04]  /*28df0*/  LDL R246, [R1+0x14] ;  /* 0x0000140001f67983 */ /* 0x000f280000100800 */
[----:B------:R-:W4:Y:S01]  /*28e00*/  LDL R252, [R1+0x1c] ;  /* 0x00001c0001fc7983 */ /* 0x000f220000100800 */
[C---:B------:R-:W-:Y:S01]  /*28e10*/  FADD.FTZ R8, -R238.reuse, R8 ;  /* 0x00000008ee087221 */ /* 0x040fe20000010100 */
[----:B------:R-:W-:Y:S01]  /*28e20*/  FADD.FTZ R10, -R238, R10 ;  /* 0x0000000aee0a7221 */ /* 0x000fe20000010100 */
[----:B------:R-:W-:-:S02]  /*28e30*/  UIADD3 UR22, UPT, UPT, UR22, -0x1, URZ ;  /* 0xffffffff16167890 */ /* 0x000fc4000fffe0ff */
[----:B------:R-:W-:Y:S01]  /*28e40*/  FMUL.FTZ R8, R8, UR24 ;  /* 0x0000001808087c20 */ /* 0x000fe20008410000 */
[----:B------:R-:W-:Y:S01]  /*28e50*/  FMUL.FTZ R10, R10, UR24 ;  /* 0x000000180a0a7c20 */ /* 0x000fe20008410000 */
[C---:B------:R-:W-:Y:S01]  /*28e60*/  FADD.FTZ R228, -R238.reuse, R228 ;  /* 0x000000e4eee47221 */ /* 0x040fe20000010100 */
[C---:B------:R-:W-:Y:S01]  /*28e70*/  FADD.FTZ R229, -R238.reuse, R229 ;  /* 0x000000e5eee57221 */ /* 0x040fe20000010100 */
[----:B------:R-:W-:Y:S01]  /*28e80*/  FADD.FTZ R9, -R238, R9 ;  /* 0x00000009ee097221 */ /* 0x000fe20000010100 */
[----:B------:R-:W-:Y:S01]  /*28e90*/  UIMAD UR22, UR22, UR45, URZ ;  /* 0x0000002d161672a4 */ /* 0x000fe2000f8e02ff */
[----:B------:R-:W-:Y:S01]  /*28ea0*/  FMUL.FTZ R228, R228, UR24 ;  /* 0x00000018e4e47c20 */ /* 0x000fe20008410000 */
[----:B------:R-:W-:Y:S01]  /*28eb0*/  FMUL.FTZ R229, R229, UR24 ;  /* 0x00000018e5e57c20 */ /* 0x000fe20008410000 */
[----:B------:R-:W-:Y:S01]  /*28ec0*/  FMUL.FTZ R9, R9, UR24 ;  /* 0x0000001809097c20 */ /* 0x000fe20008410000 */
[----:B------:R-:W-:Y:S01]  /*28ed0*/  USHF.R.S32.HI UR5, URZ, 0x1f, UR22 ;  /* 0x0000001fff057899 */ /* 0x000fe20008011416 */
[----:B------:R-:W-:-:S03]  /*28ee0*/  FADD.FTZ R11, -R238, R11 ;  /* 0x0000000bee0b7221 */ /* 0x000fc60000010100 */
[----:B------:R-:W-:Y:S01]  /*28ef0*/  ULEA.HI UR5, UR5, UR22, URZ, 0x3 ;  /* 0x0000001605057291 */ /* 0x000fe2000f8f18ff */
[----:B------:R-:W-:Y:S01]  /*28f00*/  FMUL.FTZ R11, R11, UR24 ;  /* 0x000000180b0b7c20 */ /* 0x000fe20008410000 */
[C---:B------:R-:W-:Y:S01]  /*28f10*/  FADD.FTZ R214, -R238.reuse, R214 ;  /* 0x000000d6eed67221 */ /* 0x040fe20000010100 */
[C---:B------:R-:W-:Y:S01]  /*28f20*/  FADD.FTZ R209, -R238.reuse, R209 ;  /* 0x000000d1eed17221 */ /* 0x040fe20000010100 */
[C---:B------:R-:W-:Y:S01]  /*28f30*/  FADD.FTZ R210, -R238.reuse, R210 ;  /* 0x000000d2eed27221 */ /* 0x040fe20000010100 */
[C---:B------:R-:W-:Y:S01]  /*28f40*/  FADD.FTZ R211, -R238.reuse, R211 ;  /* 0x000000d3eed37221 */ /* 0x040fe20000010100 */
[C---:B------:R-:W-:Y:S01]  /*28f50*/  FADD.FTZ R207, -R238.reuse, R207 ;  /* 0x000000cfeecf7221 */ /* 0x040fe20000010100 */
[----:B------:R-:W-:Y:S01]  /*28f60*/  FADD.FTZ R206, -R238, R206 ;  /* 0x000000ceeece7221 */ /* 0x000fe20000010100 */
[----:B--2---:R-:W-:Y:S01]  /*28f70*/  FFMA.FTZ R8, R8, R242, R56 ;  /* 0x000000f208087223 */ /* 0x004fe20000010038 */
[----:B---3--:R-:W-:Y:S02]  /*28f80*/  FFMA.FTZ R10, R10, R243, R58 ;  /* 0x000000f30a0a7223 */ /* 0x008fe4000001003a */
[----:B------:R-:W0:Y:S01]  /*28f90*/  LDC.64 R242, c[0x0][0x428] ;  /* 0x00010a00fff27b82 */ /* 0x000e220000000a00 */
[----:B----4-:R-:W-:Y:S01]  /*28fa0*/  FFMA.FTZ R230, R230, R241, R63 ;  /* 0x000000f1e6e67223 */ /* 0x010fe2000001003f */
[----:B------:R-:W-:Y:S01]  /*28fb0*/  FFMA.FTZ R231, R239, R231, R62 ;  /* 0x000000e7efe77223 */ /* 0x000fe2000001003e */
[----:B------:R-:W-:Y:S01]  /*28fc0*/  FFMA.FTZ R228, R228, R245, R60 ;  /* 0x000000f5e4e47223 */ /* 0x000fe2000001003c */
[----:B------:R-:W-:-:S03]  /*28fd0*/  FFMA.FTZ R229, R229, R244, R61 ;  /* 0x000000f4e5e57223 */ /* 0x000fc6000001003d */
[----:B------:R-:W-:Y:S01]  /*28fe0*/  F2FP.BF16.F32.PACK_AB R231, R230, R231 ;  /* 0x000000e7e6e7723e */ /* 0x000fe200000010ff */
[----:B------:R-:W-:Y:S01]  /*28ff0*/  FFMA.FTZ R9, R9, R246, R57 ;  /* 0x000000f609097223 */ /* 0x000fe20000010039 */
[----:B------:R-:W-:Y:S01]  /*29000*/  F2FP.BF16.F32.PACK_AB R230, R229, R228 ;  /* 0x000000e4e5e6723e */ /* 0x000fe200000010ff */
[----:B------:R-:W-:-:S03]  /*29010*/  FFMA.FTZ R11, R11, R252, R59 ;  /* 0x000000fc0b0b7223 */ /* 0x000fc6000001003b */
[----:B------:R-:W-:Y:S02]  /*29020*/  F2FP.BF16.F32.PACK_AB R228, R9, R8 ;  /* 0x0000000809e4723e */ /* 0x000fe400000010ff */
[----:B------:R-:W-:Y:S02]  /*29030*/  MOV R8, UR5 ;  /* 0x0000000500087c02 */ /* 0x000fe40008000f00 */
[----:B------:R-:W-:Y:S01]  /*29040*/  F2FP.BF16.F32.PACK_AB R229, R11, R10 ;  /* 0x0000000a0be5723e */ /* 0x000fe200000010ff */
[----:B------:R-:W-:Y:S01]  /*29050*/  FADD.FTZ R10, -R238, R226 ;  /* 0x000000e2ee0a7221 */ /* 0x000fe20000010100 */
[----:B------:R-:W-:-:S03]  /*29060*/  LEA.HI.SX32 R239, R8, R247, 0x1d ;  /* 0x000000f708ef7211 */ /* 0x000fc600078feaff */
[----:B------:R-:W-:Y:S01]  /*29070*/  FMUL.FTZ R11, R10, UR24 ;  /* 0x000000180a0b7c20 */ /* 0x000fe20008410000 */
[----:B------:R-:W-:Y:S01]  /*29080*/  FADD.FTZ R10, -R238, R220 ;  /* 0x000000dcee0a7221 */ /* 0x000fe20000010100 */
[----:B0-----:R-:W-:-:S04]  /*29090*/  IMAD.WIDE.U32 R8, R239, 0x10, R242 ;  /* 0x00000010ef087825 */ /* 0x001fc800078e00f2 */
[C---:B------:R-:W-:Y:S01]  /*290a0*/  FADD.FTZ R220, -R238.reuse, R221 ;  /* 0x000000ddeedc7221 */ /* 0x040fe20000010100 */
[C---:B------:R-:W-:Y:S01]  /*290b0*/  FADD.FTZ R221, -R238.reuse, R222 ;  /* 0x000000deeedd7221 */ /* 0x040fe20000010100 */
[C---:B------:R-:W-:Y:S01]  /*290c0*/  FADD.FTZ R222, -R238.reuse, R223 ;  /* 0x000000dfeede7221 */ /* 0x040fe20000010100 */
[----:B------:R0:W-:Y:S02]  /*290d0*/  STG.E.128 desc[UR18][R8.64], R228 ;  /* 0x000000e408007986 */ /* 0x0001e4000c101d12 */
[----:B------:R-:W-:Y:S01]  /*290e0*/  FMUL.FTZ R221, R221, UR24 ;  /* 0x00000018dddd7c20 */ /* 0x000fe20008410000 */
[C---:B------:R-:W-:Y:S01]  /*290f0*/  FADD.FTZ R223, -R238.reuse, R224 ;  /* 0x000000e0eedf7221 */ /* 0x040fe20000010100 */
[C---:B------:R-:W-:Y:S01]  /*29100*/  FADD.FTZ R226, -R238.reuse, R227 ;  /* 0x000000e3eee27221 */ /* 0x040fe20000010100 */
[----:B------:R-:W-:Y:S01]  /*29110*/  FADD.FTZ R224, -R238, R225 ;  /* 0x000000e1eee07221 */ /* 0x000fe20000010100 */
[----:B------:R-:W-:Y:S01]  /*29120*/  FMUL.FTZ R222, R222, UR24 ;  /* 0x00000018dede7c20 */ /* 0x000fe20008410000 */
[----:B------:R-:W-:Y:S01]  /*29130*/  FMUL.FTZ R223, R223, UR24 ;  /* 0x00000018dfdf7c20 */ /* 0x000fe20008410000 */
[----:B------:R-:W-:Y:S01]  /*29140*/  FMUL.FTZ R226, R226, UR24 ;  /* 0x00000018e2e27c20 */ /* 0x000fe20008410000 */
[----:B------:R-:W-:Y:S01]  /*29150*/  FMUL.FTZ R224, R224, UR24 ;  /* 0x00000018e0e07c20 */ /* 0x000fe20008410000 */
[----:B0-----:R-:W-:Y:S01]  /*29160*/  FMUL.FTZ R9, R10, UR24 ;  /* 0x000000180a097c20 */ /* 0x001fe20008410000 */
[----:B------:R-:W-:-:S03]  /*29170*/  FMUL.FTZ R8, R220, UR24 ;  /* 0x00000018dc087c20 */ /* 0x000fc60008410000 */
        /* <DEDUP_REMOVED lines=9> */
[----:B------:R-:W-:Y:S01]  /*29210*/  VIADD R221, R239, 0x80 ;  /* 0x00000080efdd7836 */ /* 0x000fe20000000000 */
[----:B------:R-:W-:-:S02]  /*29220*/  F2FP.BF16.F32.PACK_AB R11, R226, R11 ;  /* 0x0000000be20b723e */ /* 0x000fc400000010ff */
[----:B------:R-:W-:Y:S01]  /*29230*/  F2FP.BF16.F32.PACK_AB R10, R223, R10 ;  /* 0x0000000adf0a723e */ /* 0x000fe200000010ff */
[----:B------:R-:W-:Y:S01]  /*29240*/  IMAD.WIDE.U32 R220, R221, 0x10, R242 ;  /* 0x00000010dddc7825 */ /* 0x000fe200078e00f2 */
[----:B------:R-:W-:-:S05]  /*29250*/  F2FP.BF16.F32.PACK_AB R9, R222, R9 ;  /* 0x00000009de09723e */ /* 0x000fca00000010ff */
[----:B------:R0:W-:Y:S01]  /*29260*/  STG.E.128 desc[UR18][R220.64], R8 ;  /* 0x00000008dc007986 */ /* 0x0001e2000c101d12 */
[C---:B------:R-:W-:Y:S01]  /*29270*/  FADD.FTZ R241, -R238.reuse, R216 ;  /* 0x000000d8eef17221 */ /* 0x040fe20000010100 */
[C---:B------:R-:W-:Y:S01]  /*29280*/  FADD.FTZ R216, -R238.reuse, R215 ;  /* 0x000000d7eed87221 */ /* 0x040fe20000010100 */
[C---:B------:R-:W-:Y:S01]  /*29290*/  FADD.FTZ R228, -R238.reuse, R183 ;  /* 0x000000b7eee47221 */ /* 0x040fe20000010100 */
[C---:B------:R-:W-:Y:S01]  /*292a0*/  FADD.FTZ R224, -R238.reuse, R181 ;  /* 0x000000b5eee07221 */ /* 0x040fe20000010100 */
[----:B------:R-:W-:Y:S01]  /*292b0*/  FADD.FTZ R225, -R238, R182 ;  /* 0x000000b6eee17221 */ /* 0x000fe20000010100 */
[----:B------:R-:W-:Y:S01]  /*292c0*/  FMUL.FTZ R216, R216, UR24 ;  /* 0x00000018d8d87c20 */ /* 0x000fe20008410000 */
[C---:B0-----:R-:W-:Y:S01]  /*292d0*/  FADD.FTZ R8, -R238.reuse, R217 ;  /* 0x000000d9ee087221 */ /* 0x041fe20000010100 */
[C---:B------:R-:W-:Y:S01]  /*292e0*/  FADD.FTZ R9, -R238.reuse, R218 ;  /* 0x000000daee097221 */ /* 0x040fe20000010100 */
[C---:B------:R-:W-:Y:S01]  /*292f0*/  FADD.FTZ R10, -R238.reuse, R219 ;  /* 0x000000dbee0a7221 */ /* 0x040fe20000010100 */
[C---:B------:R-:W-:Y:S01]  /*29300*/  FADD.FTZ R217, -R238.reuse, R188 ;  /* 0x000000bceed97221 */ /* 0x040fe20000010100 */
        /* <DEDUP_REMOVED lines=8> */
[C---:B------:R-:W-:Y:S01]  /*29390*/  FADD.FTZ R188, -R238.reuse, R193 ;  /* 0x000000c1eebc7221 */ /* 0x040fe20000010100 */
[----:B------:R-:W-:Y:S01]  /*293a0*/  FADD.FTZ R193, -R238, R185 ;  /* 0x000000b9eec17221 */ /* 0x000fe20000010100 */
[----:B------:R-:W-:Y:S01]  /*293b0*/  FFMA.FTZ R182, R217, R20, R76 ;  /* 0x00000014d9b67223 */ /* 0x000fe2000001004c */
[----:B------:R-:W-:Y:S01]  /*293c0*/  FFMA.FTZ R181, R218, R21, R77 ;  /* 0x00000015dab57223 */ /* 0x000fe2000001004d */
[----:B------:R-:W-:Y:S01]  /*293d0*/  FMUL.FTZ R185, R214, UR24 ;  /* 0x00000018d6b97c20 */ /* 0x000fe20008410000 */
[----:B------:R-:W-:Y:S01]  /*293e0*/  FFMA.FTZ R183, R183, R22, R78 ;  /* 0x00000016b7b77223 */ /* 0x000fe2000001004e */
[----:B------:R-:W-:Y:S01]  /*293f0*/  FFMA.FTZ R180, R180, R23, R79 ;  /* 0x00000017b4b47223 */ /* 0x000fe2000001004f */
[C---:B------:R-:W-:Y:S01]  /*29400*/  FADD.FTZ R11, -R238.reuse, R192 ;  /* 0x000000c0ee0b7221 */ /* 0x040fe20000010100 */
[C---:B------:R-:W-:Y:S01]  /*29410*/  FADD.FTZ R189, -R238.reuse, R194 ;  /* 0x000000c2eebd7221 */ /* 0x040fe20000010100 */
[----:B------:R-:W-:Y:S01]  /*29420*/  FADD.FTZ R190, -R238, R195 ;  /* 0x000000c3eebe7221 */ /* 0x000fe20000010100 */
[----:B------:R-:W-:Y:S01]  /*29430*/  FMUL.FTZ R241, R241, UR24 ;  /* 0x00000018f1f17c20 */ /* 0x000fe20008410000 */
[----:B------:R-:W-:Y:S01]  /*29440*/  FMUL.FTZ R8, R8, UR24 ;  /* 0x0000001808087c20 */ /* 0x000fe20008410000 */
[----:B------:R-:W-:Y:S01]  /*29450*/  FFMA.FTZ R185, R185, R30, R86 ;  /* 0x0000001eb9b97223 */ /* 0x000fe20000010056 */
[----:B------:R-:W-:Y:S01]  /*29460*/  FFMA.FTZ R216, R216, R31, R87 ;  /* 0x0000001fd8d87223 */ /* 0x000fe20000010057 */
[C---:B------:R-:W-:Y:S01]  /*29470*/  FADD.FTZ R191, -R238.reuse, R212 ;  /* 0x000000d4eebf7221 */ /* 0x040fe20000010100 */
[----:B------:R-:W-:Y:S01]  /*29480*/  FADD.FTZ R194, -R238, R213 ;  /* 0x000000d5eec27221 */ /* 0x000fe20000010100 */
[----:B------:R-:W-:Y:S01]  /*29490*/  F2FP.BF16.F32.PACK_AB R182, R181, R182 ;  /* 0x000000b6b5b6723e */ /* 0x000fe200000010ff */
        /* <DEDUP_REMOVED lines=8> */
[C---:B------:R-:W-:Y:S01]  /*29520*/  FADD.FTZ R213, -R238.reuse, R187 ;  /* 0x000000bbeed57221 */ /* 0x040fe20000010100 */
[----:B------:R-:W-:Y:S01]  /*29530*/  FADD.FTZ R192, -R238, R184 ;  /* 0x000000b8eec07221 */ /* 0x000fe20000010100 */
        /* <DEDUP_REMOVED lines=8> */
[C---:B------:R-:W-:Y:S01]  /*295c0*/  FADD.FTZ R215, -R238.reuse, R208 ;  /* 0x000000d0eed77221 */ /* 0x040fe20000010100 */
[----:B------:R-:W-:Y:S01]  /*295d0*/  FADD.FTZ R212, -R238, R186 ;  /* 0x000000baeed47221 */ /* 0x000fe20000010100 */
[----:B------:R-:W-:Y:S01]  /*295e0*/  F2FP.BF16.F32.PACK_AB R180, R9, R180 ;  /* 0x000000b409b4723e */ /* 0x000fe200000010ff */
[----:B------:R-:W-:Y:S01]  /*295f0*/  FFMA.FTZ R181, R181, R18, R74 ;  /* 0x00000012b5b57223 */ /* 0x000fe2000001004a */
[----:B------:R-:W-:Y:S01]  /*29600*/  FFMA.FTZ R10, R10, R19, R75 ;  /* 0x000000130a0a7223 */ /* 0x000fe2000001004b */
        /* <DEDUP_REMOVED lines=10> */
[----:B------:R-:W-:Y:S01]  /*296b0*/  F2FP.BF16.F32.PACK_AB R186, R9, R186 ;  /* 0x000000ba09ba723e */ /* 0x000fe200000010ff */
[----:B------:R-:W-:Y:S01]  /*296c0*/  FMUL.FTZ R9, R212, UR24 ;  /* 0x00000018d4097c20 */ /* 0x000fe20008410000 */
[----:B------:R-:W-:Y:S01]  /*296d0*/  FFMA.FTZ R10, R215, R36, R92 ;  /* 0x00000024d70a7223 */ /* 0x000fe2000001005c */
[----:B------:R-:W-:Y:S01]  /*296e0*/  FFMA.FTZ R189, R188, R37, R93 ;  /* 0x00000025bcbd7223 */ /* 0x000fe2000001005d */
[----:B------:R-:W-:Y:S01]  /*296f0*/  FFMA.FTZ R11, R11, R38, R94 ;  /* 0x000000260b0b7223 */ /* 0x000fe2000001005e */
        /* <DEDUP_REMOVED lines=10> */
[----:B------:R-:W-:Y:S01]  /*297a0*/  FMUL.FTZ R191, R206, UR24 ;  /* 0x00000018cebf7c20 */ /* 0x000fe20008410000 */
[----:B------:R-:W-:Y:S01]  /*297b0*/  FFMA.FTZ R192, R193, R44, R100 ;  /* 0x0000002cc1c07223 */ /* 0x000fe20000010064 */
[----:B------:R-:W-:Y:S01]  /*297c0*/  FFMA.FTZ R207, R224, R45, R101 ;  /* 0x0000002de0cf7223 */ /* 0x000fe20000010065 */
        /* <DEDUP_REMOVED lines=10> */
[----:B------:R-:W-:Y:S01]  /*29870*/  FFMA.FTZ R8, R189, R32, R88 ;  /* 0x00000020bd087223 */ /* 0x000fe20000010058 */
[----:B------:R-:W-:Y:S01]  /*29880*/  FADD.FTZ R238, -R238, R199 ;  /* 0x000000c7eeee7221 */ /* 0x000fe20000010100 */
[----:B------:R-:W-:Y:S01]  /*29890*/  FFMA.FTZ R189, R188, R33, R89 ;  /* 0x00000021bcbd7223 */ /* 0x000fe20000010059 */
[----:B------:R-:W-:Y:S01]  /*298a0*/  FFMA.FTZ R188, R191, R42, R98 ;  /* 0x0000002abfbc7223 */ /* 0x000fe20000010062 */
[----:B------:R-:W-:Y:S01]  /*298b0*/  FFMA.FTZ R193, R190, R43, R99 ;  /* 0x0000002bbec17223 */ /* 0x000fe20000010063 */
[----:B------:R-:W-:Y:S01]  /*298c0*/  F2FP.BF16.F32.PACK_AB R190, R207, R192 ;  /* 0x000000c0cfbe723e */ /* 0x000fe200000010ff */
[----:B------:R-:W-:Y:S01]  /*298d0*/  FMUL.FTZ R225, R225, UR24 ;  /* 0x00000018e1e17c20 */ /* 0x000fe20008410000 */
[----:B------:R-:W-:Y:S01]  /*298e0*/  FMUL.FTZ R228, R228, UR24 ;  /* 0x00000018e4e47c20 */ /* 0x000fe20008410000 */
[----:B------:R-:W-:Y:S01]  /*298f0*/  FMUL.FTZ R195, R195, UR24 ;  /* 0x00000018c3c37c20 */ /* 0x000fe20008410000 */
[----:B------:R-:W-:Y:S01]  /*29900*/  FMUL.FTZ R208, R208, UR24 ;  /* 0x00000018d0d07c20 */ /* 0x000fe20008410000 */
[----:B------:R-:W-:Y:S01]  /*29910*/  FMUL.FTZ R207, R222, UR24 ;  /* 0x00000018decf7c20 */ /* 0x000fe20008410000 */
[----:B------:R-:W-:Y:S01]  /*29920*/  IADD3 R197, PT, PT, R239, 0x100, RZ ;  /* 0x00000100efc57810 */ /* 0x000fe20007ffe0ff */
[----:B------:R-:W-:Y:S01]  /*29930*/  FMUL.FTZ R194, R223, UR24 ;  /* 0x00000018dfc27c20 */ /* 0x000fe20008410000 */
[----:B------:R-:W-:Y:S01]  /*29940*/  FMUL.FTZ R209, R226, UR24 ;  /* 0x00000018e2d17c20 */ /* 0x000fe20008410000 */
[----:B------:R-:W-:Y:S01]  /*29950*/  FMUL.FTZ R206, R227, UR24 ;  /* 0x00000018e3ce7c20 */ /* 0x000fe20008410000 */
[----:B------:R-:W-:Y:S01]  /*29960*/  FMUL.FTZ R229, R229, UR24 ;  /* 0x00000018e5e57c20 */ /* 0x000fe20008410000 */
[----:B------:R-:W-:Y:S01]  /*29970*/  FMUL.FTZ R230, R230, UR24 ;  /* 0x00000018e6e67c20 */ /* 0x000fe20008410000 */
[----:B------:R-:W-:Y:S01]  /*29980*/  FMUL.FTZ R231, R231, UR24 ;  /* 0x00000018e7e77c20 */ /* 0x000fe20008410000 */
[----:B------:R-:W-:Y:S01]  /*29990*/  FMUL.FTZ R238, R238, UR24 ;  /* 0x00000018eeee7c20 */ /* 0x000fe20008410000 */
[----:B------:R-:W-:Y:S01]  /*299a0*/  F2FP.BF16.F32.PACK_AB R8, R189, R8 ;  /* 0x00000008bd08723e */ /* 0x000fe200000010ff */
[C---:B------:R-:W-:Y:S01]  /*299b0*/  VIADD R199, R239.reuse, 0x180 ;  /* 0x00000180efc77836 */ /* 0x040fe20000000000 */
[----:B------:R-:W-:Y:S01]  /*299c0*/  IADD3 R201, PT, PT, R239, 0x200, RZ ;  /* 0x00000200efc97810 */ /* 0x000fe20007ffe0ff */
[----:B------:R-:W-:Y:S01]  /*299d0*/  FFMA.FTZ R191, R225, R46, R102 ;  /* 0x0000002ee1bf7223 */ /* 0x000fe20000010066 */
[----:B------:R-:W-:Y:S01]  /*299e0*/  F2FP.BF16.F32.PACK_AB R189, R193, R188 ;  /* 0x000000bcc1bd723e */ /* 0x000fe200000010ff */
        /* <DEDUP_REMOVED lines=14> */
[----:B------:R-:W-:-:S03]  /*29ad0*/  F2FP.BF16.F32.PACK_AB R191, R228, R191 ;  /* 0x000000bfe4bf723e */ /* 0x000fc600000010ff */
[----:B------:R-:W-:Y:S01]  /*29ae0*/  IMAD.WIDE.U32 R198, R199, 0x10, R242 ;  /* 0x00000010c7c67825 */ /* 0x000fe200078e00f2 */
[----:B------:R-:W-:-:S03]  /*29af0*/  F2FP.BF16.F32.PACK_AB R188, R193, R188 ;  /* 0x000000bcc1bc723e */ /* 0x000fc600000010ff */
[--C-:B------:R-:W-:Y:S01]  /*29b00*/  IMAD.WIDE.U32 R200, R201, 0x10, R242.reuse ;  /* 0x00000010c9c87825 */ /* 0x100fe200078e00f2 */
[----:B------:R-:W-:Y:S01]  /*29b10*/  F2FP.BF16.F32.PACK_AB R195, R238, R195 ;  /* 0x000000c3eec3723e */ /* 0x000fe200000010ff */
[----:B------:R1:W-:Y:S01]  /*29b20*/  STG.E.128 desc[UR18][R196.64], R180 ;  /* 0x000000b4c4007986 */ /* 0x0003e2000c101d12 */
[----:B------:R-:W-:Y:S01]  /*29b30*/  F2FP.BF16.F32.PACK_AB R194, R230, R229 ;  /* 0x000000e5e6c2723e */ /* 0x000fe200000010ff */
[--C-:B------:R-:W-:Y:S01]  /*29b40*/  IMAD.WIDE.U32 R202, R203, 0x10, R242.reuse ;  /* 0x00000010cbca7825 */ /* 0x100fe200078e00f2 */
[----:B------:R-:W-:Y:S02]  /*29b50*/  F2FP.BF16.F32.PACK_AB R193, R206, R209 ;  /* 0x000000d1cec1723e */ /* 0x000fe400000010ff */
[----:B------:R-:W-:Y:S01]  /*29b60*/  F2FP.BF16.F32.PACK_AB R192, R207, R192 ;  /* 0x000000c0cfc0723e */ /* 0x000fe200000010ff */
[----:B------:R-:W-:Y:S01]  /*29b70*/  IMAD.WIDE.U32 R204, R205, 0x10, R242 ;  /* 0x00000010cdcc7825 */ /* 0x000fe200078e00f2 */
[----:B------:R1:W-:Y:S04]  /*29b80*/  STG.E.128 desc[UR18][R198.64], R184 ;  /* 0x000000b8c6007986 */ /* 0x0003e8000c101d12 */
[----:B------:R1:W-:Y:S04]  /*29b90*/  STG.E.128 desc[UR18][R200.64], R8 ;  /* 0x00000008c8007986 */ /* 0x0003e8000c101d12 */
[----:B------:R1:W-:Y:S04]  /*29ba0*/  STG.E.128 desc[UR18][R202.64], R188 ;  /* 0x000000bcca007986 */ /* 0x0003e8000c101d12 */
[----:B------:R1:W-:Y:S02]  /*29bb0*/  STG.E.128 desc[UR18][R204.64], R192 ;  /* 0x000000c0cc007986 */ /* 0x0003e4000c101d12 */
.L_x_23225:
[----:B------:R-:W-:Y:S02]  /*29bc0*/  UIADD3 UR48, UPT, UPT, UR48, UR6, URZ ;  /* 0x0000000630307290 */ /* 0x000fe4000fffe0ff */
[----:B------:R-:W-:Y:S02]  /*29bd0*/  UPLOP3.LUT UP1, UPT, UPT, UPT, UP1, 0x40, 0x4 ;  /* 0x000000000004789c */ /* 0x000fe40003f2e810 */
[----:B------:R-:W-:-:S09]  /*29be0*/  UISETP.GE.AND UP0, UPT, UR48, UR7, UPT ;  /* 0x000000073000728c */ /* 0x000fd2000bf06270 */
[----:B------:R-:W-:Y:S05]  /*29bf0*/  BRA.U !UP0, `(.L_x_23226) ;  /* 0xfffffd7108e07547 */ /* 0x000fea000b83ffff */
[----:B------:R-:W-:Y:S05]  /*29c00*/  EXIT ;  /* 0x000000000000794d */ /* 0x000fea0003800000 */
.L_x_23227:
        /* <DEDUP_REMOVED lines=15> */
.L_x_42370:


//--------------------- .text._ZN10layer_norm13ln_fwd_kernelINS_13Kernel_traitsIf6__halfS2_S2_fjLj7168ELj1ELj1ELj4ELj16ENS_18Kernel_traits_baseILj7168EfS2_S2_S2_fjLj128EEEEELb0ELb0ELb0ELb0EEEvNS_9FwdParamsE --------------------------
	.section	.text._ZN10layer_norm13ln_fwd_kernelINS_13Kernel_traitsIf6__halfS2_S2_fjLj7168ELj1ELj1ELj4ELj16ENS_18Kernel_traits_baseILj7168EfS2_S2_S2_fjLj128EEEEELb0ELb0ELb0ELb0EEEvNS_9FwdParamsE,"ax",@progbits
	.align	128
        .global         _ZN10layer_norm13ln_fwd_kernelINS_13Kernel_traitsIf6__halfS2_S2_fjLj7168ELj1ELj1ELj4ELj16ENS_18Kernel_traits_baseILj7168EfS2_S2_S2_fjLj128EEEEELb0ELb0ELb0ELb0EEEvNS_9FwdParamsE
        .type           _ZN10layer_norm13ln_fwd_kernelINS_13Kernel_traitsIf6__halfS2_S2_fjLj7168ELj1ELj1ELj4ELj16ENS_18Kernel_traits_baseILj7168EfS2_S2_S2_fjLj128EEEEELb0ELb0ELb0ELb0EEEvNS_9FwdParamsE,@function
        .size           _ZN10layer_norm13ln_fwd_kernelINS_13Kernel_traitsIf6__halfS2_S2_fjLj7168ELj1ELj1ELj4ELj16ENS_18Kernel_traits_baseILj7168EfS2_S2_S2_fjLj128EEEEELb0ELb0ELb0ELb0EEEvNS_9FwdParamsE,(.L_x_42371 - _ZN10layer_norm13ln_fwd_kernelINS_13Kernel_traitsIf6__halfS2_S2_fjLj7168ELj1ELj1ELj4ELj16ENS_18Kernel_traits_baseILj7168EfS2_S2_S2_fjLj128EEEEELb0ELb0ELb0ELb0EEEvNS_9FwdParamsE)
        .other          _ZN10layer_norm13ln_fwd_kernelINS_13Kernel_traitsIf6__halfS2_S2_fjLj7168ELj1ELj1ELj4ELj16ENS_18Kernel_traits_baseILj7168EfS2_S2_S2_fjLj128EEEEELb0ELb0ELb0ELb0EEEvNS_9FwdParamsE,@"STO_CUDA_ENTRY STV_DEFAULT"
_ZN10layer_norm13ln_fwd_kernelINS_13Kernel_traitsIf6__halfS2_S2_fjLj7168ELj1ELj1ELj4ELj16ENS_18Kernel_traits_baseILj7168EfS2_S2_S2_fjLj128EEEEELb0ELb0ELb0ELb0EEEvNS_9FwdParamsE:
.text._ZN10layer_norm13ln_fwd_kernelINS_13Kernel_traitsIf6__halfS2_S2_fjLj7168ELj1ELj1ELj4ELj16ENS_18Kernel_traits_baseILj7168EfS2_S2_S2_fjLj128EEEEELb0ELb0ELb0ELb0EEEvNS_9FwdParamsE:
        /* <DEDUP_REMOVED lines=89> */
.L_x_23229:
        /* <DEDUP_REMOVED lines=69> */
.L_x_23230:
[----:B------:R-:W-:Y:S05]  /*09e0*/  BSYNC.RECONVERGENT B0 ;  /* 0x0000000000007941 */ /* 0x000fea0003800200 */
.L_x_23228:
        /* <DEDUP_REMOVED lines=25> */
.L_x_23284:
        /* <DEDUP_REMOVED lines=55> */
.L_x_23233:
[----:B------:R-:W-:-:S04]  /*0ef0*/  ISETP.NE.U32.AND P0, PT, R164, RZ, PT ;  /* 0x000000ffa400720c */ /* 0x000fc80003f05070 */
[----:B------:R-:W-:-:S13]  /*0f00*/  ISETP.NE.AND.EX P0, PT, R165, RZ, PT, P0 ;  /* 0x000000ffa500720c */ /* 0x000fda0003f05300 */
[----:B------:R-:W-:Y:S05]  /*0f10*/  @!P0 BRA `(.L_x_23235) ;  /* 0x0000000000548947 */ /* 0x000fea0003800000 */
[----:B-----5:R-:W-:Y:S02]  /*0f20*/  HADD2.F32 R174, -RZ, R152.H0_H0 ;  /* 0x20000098ffae7230 */ /* 0x020fe40000004100 */
[----:B------:R-:W-:Y:S02]  /*0f30*/  HADD2.F32 R170, -RZ, R154.H0_H0 ;  /* 0x2000009affaa7230 */ /* 0x000fe40000004100 */
[----:B------:R-:W-:Y:S02]  /*0f40*/  HADD2.F32 R152, -RZ, R152.H1_H1 ;  /* 0x30000098ff987230 */ /* 0x000fe40000004100 */
[-C--:B------:R-:W-:Y:S01]  /*0f50*/  FMUL.FTZ R174, R174, R185.reuse ;  /* 0x000000b9aeae7220 */ /* 0x080fe20000410000 */
[--C-:B------:R-:W-:Y:S02]  /*0f60*/  HADD2.F32 R172, -RZ, R153.reuse.H0_H0 ;  /* 0x20000099ffac7230 */ /* 0x100fe40000004100 */
        /* <DEDUP_REMOVED lines=9> */
[----:B------:R-:W-:Y:S01]  /*1000*/  F2FP.F16.F32.PACK_AB R36, R175, R174 ;  /* 0x000000aeaf24723e */ /* 0x000fe200000000ff */
[-C--:B------:R-:W-:Y:S01]  /*1010*/  FMUL.FTZ R168, R168, R185.reuse ;  /* 0x000000b9a8a87220 */ /* 0x080fe20000410000 */
[----:B------:R-:W-:Y:S01]  /*1020*/  F2FP.F16.F32.PACK_AB R37, R177, R172 ;  /* 0x000000acb125723e */ /* 0x000fe200000000ff */
[----:B------:R-:W-:Y:S01]  /*1030*/  FMUL.FTZ R181, R38, R185 ;  /* 0x000000b926b57220 */ /* 0x000fe20000410000 */
[----:B------:R-:W-:-:S04]  /*1040*/  F2FP.F16.F32.PACK_AB R38, R179, R170 ;  /* 0x000000aab326723e */ /* 0x000fc800000000ff */
[----:B------:R-:W-:Y:S01]  /*1050*/  F2FP.F16.F32.PACK_AB R39, R181, R168 ;  /* 0x000000a8b527723e */ /* 0x000fe200000000ff */
[----:B------:R-:W-:Y:S06]  /*1060*/  BRA `(.L_x_23234) ;  /* 0x0000000000407947 */ /* 0x000fec0003800000 */
.L_x_23235:
[----:B-----5:R-:W-:Y:S02]  /*1070*/  HADD2.F32 R174, -RZ, R152.H0_H0 ;  /* 0x20000098ffae7230 */ /* 0x020fe40000004100 */
[--C-:B------:R-:W-:Y:S02]  /*1080*/  HADD2.F32 R168, -RZ, R153.reuse.H1_H1 ;  /* 0x30000099ffa87230 */ /* 0x100fe40000004100 */
        /* <DEDUP_REMOVED lines=14> */
.L_x_23234:
[----:B------:R-:W0:Y:S01]  /*1170*/  @P5 LDC.64 R152, c[0x0][0x3a8] ;  /* 0x0000ea00ff985b82 */ /* 0x000e220000000a00 */
[C---:B------:R-:W-:Y:S01]  /*1180*/  IADD3 R189, PT, PT, R157.reuse, 0x80, RZ ;  /* 0x000000809dbd7810 */ /* 0x040fe20007ffe0ff */
[----:B0-----:R-:W-:-:S05]  /*1190*/  @P5 IMAD.WIDE.U32 R152, R157, 0x10, R152 ;  /* 0x000000109d985825 */ /* 0x001fca00078e0098 */
[----:B------:R0:W-:Y:S02]  /*11a0*/  @P5 STG.E.128 desc[UR6][R152.64], R36 ;  /* 0x0000002498005986 */ /* 0x0001e4000c101d06 */
.L_x_23232:
[----:B------:R-:W-:Y:S05]  /*11b0*/  BSYNC.RECONVERGENT B0 ;  /* 0x0000000000007941 */ /* 0x000fea0003800200 */
.L_x_23231:
        /* <DEDUP_REMOVED lines=42> */
.L_x_23238:
[----:B------:R-:W-:-:S04]  /*1460*/  ISETP.NE.U32.AND P2, PT, R164, RZ, PT ;  /* 0x000000ffa400720c */ /* 0x000fc80003f45070 */
[----:B------:R-:W-:-:S13]  /*1470*/  ISETP.NE.AND.EX P2, PT, R165, RZ, PT, P2 ;  /* 0x000000ffa500720c */ /* 0x000fda0003f45320 */
[----:B------:R-:W-:Y:S05]  /*1480*/  @P2 BRA `(.L_x_23240) ;  /* 0x0000000000442947 */ /* 0x000fea0003800000 */
        /* <DEDUP_REMOVED lines=17> */
.L_x_23240:
        /* <DEDUP_REMOVED lines=19> */
[----:B------:R-:W-:-:S07]  /*16d0*/  F2FP.F16.F32.PACK_AB R39, R173, R158 ;  /* 0x0000009ead27723e */ /* 0x000fce00000000ff */
.L_x_23239:
[----:B------:R-:W0:Y:S02]  /*16e0*/  @P5 LDC.64 R152, c[0x0][0x3a8] ;  /* 0x0000ea00ff985b82 */ /* 0x000e240000000a00 */
[C---:B0-----:R-:W-:Y:S01]  /*16f0*/  @P5 IMAD.WIDE.U32 R152, R189.reuse, 0x10, R152 ;  /* 0x00000010bd985825 */ /* 0x041fe200078e0098 */
[----:B------:R-:W-:-:S04]  /*1700*/  IADD3 R189, PT, PT, R189, 0x80, RZ ;  /* 0x00000080bdbd7810 */ /* 0x000fc80007ffe0ff */
[----:B------:R1:W-:Y:S03]  /*1710*/  @P5 STG.E.128 desc[UR6][R152.64], R36 ;  /* 0x0000002498005986 */ /* 0x0003e6000c101d06 */
.L_x_23237:
[----:B------:R-:W-:Y:S05]  /*1720*/  BSYNC.RECONVERGENT B0 ;  /* 0x0000000000007941 */ /* 0x000fea0003800200 */
.L_x_23236:
        /* <DEDUP_REMOVED lines=42> */
.L_x_23243:
[----:B------:R-:W-:-:S04]  /*19d0*/  ISETP.NE.U32.AND P2, PT, R164, RZ, PT ;  /* 0x000000ffa400720c */ /* 0x000fc80003f45070 */
[----:B------:R-:W-:-:S13]  /*19e0*/  ISETP.NE.AND.EX P2, PT, R165, RZ, PT, P2 ;  /* 0x000000ffa500720c */ /* 0x000fda0003f45320 */
[----:B------:R-:W-:Y:S05]  /*19f0*/  @P2 BRA `(.L_x_23245) ;  /* 0x0000000000442947 */ /* 0x000fea0003800000 */
[--C-:B-----5:R-:W-:Y:S02]  /*1a00*/  HADD2.F32 R156, -RZ, R32.reuse.H0_H0 ;  /* 0x20000020ff9c7230 */ /* 0x120fe40000004100 */
[----:B------:R-:W-:Y:S02]  /*1a10*/  HADD2.F32 R32, -RZ, R32.H1_H1 ;  /* 0x30000020ff207230 */ /* 0x000fe40000004100 */
[--C-:B------:R-:W-:Y:S02]  /*1a20*/  HADD2.F32 R30, -RZ, R33.reuse.H0_H0 ;  /* 0x20000021ff1e7230 */ /* 0x100fe40000004100 */
[-C--:B------:R-:W-:Y:S01]  /*1a30*/  FMUL.FTZ R156, R156, R185.reuse ;  /* 0x000000b99c9c7220 */ /* 0x080fe20000410000 */
[----:B01----:R-:W-:Y:S02]  /*1a40*/  HADD2.F32 R152, -RZ, R33.H1_H1 ;  /* 0x30000021ff987230 */ /* 0x003fe40000004100 */
[----:B------:R-:W-:Y:S01]  /*1a50*/  FMUL.FTZ R29, R32, R185 ;  /* 0x000000b9201d7220 */ /* 0x000fe20000410000 */
[----:B------:R-:W-:-:S02]  /*1a60*/  HADD2.F32 R154, -RZ, R34.H0_H0 ;  /* 0x20000022ff9a7230 */ /* 0x000fc40000004100 */
[----:B------:R-:W-:Y:S02]  /*1a70*/  HADD2.F32 R188, -RZ, R34.H1_H1 ;  /* 0x30000022ffbc7230 */ /* 0x000fe40000004100 */
[-C--:B------:R-:W-:Y:S01]  /*1a80*/  FMUL.FTZ R34, R30, R185.reuse ;  /* 0x000000b91e227220 */ /* 0x080fe20000410000 */
[--C-:B------:R-:W-:Y:S02]  /*1a90*/  HADD2.F32 R190, -RZ, R35.reuse.H0_H0 ;  /* 0x20000023ffbe7230 */ /* 0x100fe40000004100 */
[-C--:B------:R-:W-:Y:S01]  /*1aa0*/  FMUL.FTZ R31, R152, R185.reuse ;  /* 0x000000b9981f7220 */ /* 0x080fe20000410000 */
[----:B------:R-:W-:Y:S02]  /*1ab0*/  HADD2.F32 R192, -RZ, R35.H1_H1 ;  /* 0x30000023ffc07230 */ /* 0x000fe40000004100 */
[-C--:B------:R-:W-:Y:S01]  /*1ac0*/  FMUL.FTZ R32, R154, R185.reuse ;  /* 0x000000b99a207220 */ /* 0x080fe20000410000 */
[-C--:B------:R-:W-:Y:S01]  /*1ad0*/  FMUL.FTZ R33, R188, R185.reuse ;  /* 0x000000b9bc217220 */ /* 0x080fe20000410000 */
[-C--:B------:R-:W-:Y:S01]  /*1ae0*/  FMUL.FTZ R30, R190, R185.reuse ;  /* 0x000000b9be1e7220 */ /* 0x080fe20000410000 */
[----:B------:R-:W-:Y:S01]  /*1af0*/  FMUL.FTZ R35, R192, R185 ;  /* 0x000000b9c0237220 */ /* 0x000fe20000410000 */
[----:B------:R-:W-:Y:S06]  /*1b00*/  BRA `(.L_x_23244) ;  /* 0x0000000000507947 */ /* 0x000fec0003800000 */
.L_x_23245:
[--C-:B-----5:R-:W-:Y:S02]  /*1b10*/  HADD2.F32 R156, -RZ, R32.reuse.H0_H0 ;  /* 0x20000020ff9c7230 */ /* 0x120fe40000004100 */
[----:B01----:R-:W-:Y:S02]  /*1b20*/  HADD2.F32 R36, -RZ, R32.H1_H1 ;  /* 0x30000020ff247230 */ /* 0x003fe40000004100 */
[--C-:B------:R-:W-:Y:S02]  /*1b30*/  HADD2.F32 R30, -RZ, R33.reuse.H0_H0 ;  /* 0x20000021ff1e7230 */ /* 0x100fe40000004100 */
[-C--:B------:R-:W-:Y:S01]  /*1b40*/  FMUL.FTZ R156, R156, R185.reuse ;  /* 0x000000b99c9c7220 */ /* 0x080fe20000410000 */
[----:B------:R-:W-:Y:S02]  /*1b50*/  HADD2.F32 R38, -RZ, R33.H1_H1 ;  /* 0x30000021ff267230 */ /* 0x000fe40000004100 */
        /* <DEDUP_REMOVED lines=15> */
.L_x_23244:
[----:B------:R-:W0:Y:S02]  /*1c50*/  @P5 LDC.64 R152, c[0x0][0x3a8] ;  /* 0x0000ea00ff985b82 */ /* 0x000e240000000a00 */
[C---:B0-----:R-:W-:Y:S01]  /*1c60*/  @P5 IMAD.WIDE.U32 R152, R189.reuse, 0x10, R152 ;  /* 0x00000010bd985825 */ /* 0x041fe200078e0098 */
[----:B------:R-:W-:-:S04]  /*1c70*/  IADD3 R189, PT, PT, R189, 0x80, RZ ;  /* 0x00000080bdbd7810 */ /* 0x000fc80007ffe0ff */
[----:B------:R2:W-:Y:S03]  /*1c80*/  @P5 STG.E.128 desc[UR6][R152.64], R36 ;  /* 0x0000002498005986 */ /* 0x0005e6000c101d06 */
.L_x_23242:
[----:B------:R-:W-:Y:S05]  /*1c90*/  BSYNC.RECONVERGENT B0 ;  /* 0x0000000000007941 */ /* 0x000fea0003800200 */
.L_x_23241:
        /* <DEDUP_REMOVED lines=42> */
.L_x_23248:
[----:B------:R-:W-:-:S04]  /*1f40*/  ISETP.NE.U32.AND P2, PT, R164, RZ, PT ;  /* 0x000000ffa400720c */ /* 0x000fc80003f45070 */
[----:B------:R-:W-:-:S13]  /*1f50*/  ISETP.NE.AND.EX P2, PT, R165, RZ, PT, P2 ;  /* 0x000000ffa500720c */ /* 0x000fda0003f45320 */
[----:B------:R-:W-:Y:S05]  /*1f60*/  @P2 BRA `(.L_x_23250) ;  /* 0x0000000000442947 */ /* 0x000fea0003800000 */
[--C-:B-----5:R-:W-:Y:S02]  /*1f70*/  HADD2.F32 R28, -RZ, R24.reuse.H0_H0 ;  /* 0x20000018ff1c7230 */ /* 0x120fe40000004100 */
[----:B------:R-:W-:Y:S02]  /*1f80*/  HADD2.F32 R24, -RZ, R24.H1_H1 ;  /* 0x30000018ff187230 */ /* 0x000fe40000004100 */
[--C-:B------:R-:W-:Y:S02]  /*1f90*/  HADD2.F32 R22, -RZ, R25.reuse.H0_H0 ;  /* 0x20000019ff167230 */ /* 0x100fe40000004100 */
[-C--:B------:R-:W-:Y:S01]  /*1fa0*/  FMUL.FTZ R28, R28, R185.reuse ;  /* 0x000000b91c1c7220 */ /* 0x080fe20000410000 */
[----:B012---:R-:W-:Y:S02]  /*1fb0*/  HADD2.F32 R152, -RZ, R25.H1_H1 ;  /* 0x30000019ff987230 */ /* 0x007fe40000004100 */
        /* <DEDUP_REMOVED lines=12> */
.L_x_23250:
[--C-:B-----5:R-:W-:Y:S02]  /*2080*/  HADD2.F32 R28, -RZ, R24.reuse.H0_H0 ;  /* 0x20000018ff1c7230 */ /* 0x120fe40000004100 */
[----:B012---:R-:W-:Y:S02]  /*2090*/  HADD2.F32 R36, -RZ, R24.H1_H1 ;  /* 0x30000018ff247230 */ /* 0x007fe40000004100 */
        /* <DEDUP_REMOVED lines=18> */
.L_x_23249:
[----:B------:R-:W0:Y:S02]  /*21c0*/  @P5 LDC.64 R152, c[0x0][0x3a8] ;  /* 0x0000ea00ff985b82 */ /* 0x000e240000000a00 */
[C---:B0-----:R-:W-:Y:S01]  /*21d0*/  @P5 IMAD.WIDE.U32 R152, R189.reuse, 0x10, R152 ;  /* 0x00000010bd985825 */ /* 0x041fe200078e0098 */
[----:B------:R-:W-:-:S04]  /*21e0*/  IADD3 R189, PT, PT, R189, 0x80, RZ ;  /* 0x00000080bdbd7810 */ /* 0x000fc80007ffe0ff */
[----:B------:R3:W-:Y:S03]  /*21f0*/  @P5 STG.E.128 desc[UR6][R152.64], R36 ;  /* 0x0000002498005986 */ /* 0x0007e6000c101d06 */
.L_x_23247:
[----:B------:R-:W-:Y:S05]  /*2200*/  BSYNC.RECONVERGENT B0 ;  /* 0x0000000000007941 */ /* 0x000fea0003800200 */
.L_x_23246:
        /* <DEDUP_REMOVED lines=41> */
.L_x_23253:
[----:B------:R-:W-:-:S04]  /*24a0*/  ISETP.NE.U32.AND P3, PT, R164, RZ, PT ;  /* 0x000000ffa400720c */ /* 0x000fc80003f65070 */
[----:B------:R-:W-:-:S13]  /*24b0*/  ISETP.NE.AND.EX P3, PT, R165, RZ, PT, P3 ;  /* 0x000000ffa500720c */ /* 0x000fda0003f65330 */
[----:B------:R-:W-:Y:S05]  /*24c0*/  @P3 BRA `(.L_x_23255) ;  /* 0x0000000000443947 */ /* 0x000fea0003800000 */
[--C-:B-----5:R-:W-:Y:S02]  /*24d0*/  HADD2.F32 R20, -RZ, R16.reuse.H0_H0 ;  /* 0x20000010ff147230 */ /* 0x120fe40000004100 */
[----:B------:R-:W-:Y:S02]  /*24e0*/  HADD2.F32 R16, -RZ, R16.H1_H1 ;  /* 0x30000010ff107230 */ /* 0x000fe40000004100 */
[--C-:B------:R-:W-:Y:S02]  /*24f0*/  HADD2.F32 R14, -RZ, R17.reuse.H0_H0 ;  /* 0x20000011ff0e7230 */ /* 0x100fe40000004100 */
[-C--:B------:R-:W-:Y:S01]  /*2500*/  FMUL.FTZ R20, R20, R185.reuse ;  /* 0x000000b914147220 */ /* 0x080fe20000410000 */
[----:B-123--:R-:W-:Y:S02]  /*2510*/  HADD2.F32 R152, -RZ, R17.H1_H1 ;  /* 0x30000011ff987230 */ /* 0x00efe40000004100 */
        /* <DEDUP_REMOVED lines=12> */
.L_x_23255:
[--C-:B-----5:R-:W-:Y:S02]  /*25e0*/  HADD2.F32 R20, -RZ, R16.reuse.H0_H0 ;  /* 0x20000010ff147230 */ /* 0x120fe40000004100 */
[----:B-123--:R-:W-:Y:S02]  /*25f0*/  HADD2.F32 R36, -RZ, R16.H1_H1 ;  /* 0x30000010ff247230 */ /* 0x00efe40000004100 */
        /* <DEDUP_REMOVED lines=18> */
.L_x_23254:
[----:B------:R-:W0:Y:S02]  /*2720*/  @P5 LDC.64 R152, c[0x0][0x3a8] ;  /* 0x0000ea00ff985b82 */ /* 0x000e240000000a00 */
[C---:B0-----:R-:W-:Y:S01]  /*2730*/  @P5 IMAD.WIDE.U32 R152, R189.reuse, 0x10, R152 ;  /* 0x00000010bd985825 */ /* 0x041fe200078e0098 */
[----:B------:R-:W-:-:S04]  /*2740*/  IADD3 R189, PT, PT, R189, 0x80, RZ ;  /* 0x00000080bdbd7810 */ /* 0x000fc80007ffe0ff */
[----:B------:R0:W-:Y:S03]  /*2750*/  @P5 STG.E.128 desc[UR6][R152.64], R36 ;  /* 0x0000002498005986 */ /* 0x0001e6000c101d06 */
.L_x_23252:
[----:B------:R-:W-:Y:S05]  /*2760*/  BSYNC.RECONVERGENT B0 ;  /* 0x0000000000007941 */ /* 0x000fea0003800200 */
.L_x_23251:
        /* <DEDUP_REMOVED lines=41> */
.L_x_23258:
        /* <DEDUP_REMOVED lines=20> */
.L_x_23260:
        /* <DEDUP_REMOVED lines=20> */
.L_x_23259:
[----:B------:R-:W0:Y:S02]  /*2c80*/  @P5 LDC.64 R152, c[0x0][0x3a8] ;  /* 0x0000ea00ff985b82 */ /* 0x000e240000000a00 */
[C---:B0-----:R-:W-:Y:S01]  /*2c90*/  @P5 IMAD.WIDE.U32 R152, R189.reuse, 0x10, R152 ;  /* 0x00000010bd985825 */ /* 0x041fe200078e0098 */
[----:B------:R-:W-:-:S04]  /*2ca0*/  IADD3 R189, PT, PT, R189, 0x80, RZ ;  /* 0x00000080bdbd7810 */ /* 0x000fc80007ffe0ff */
[----:B------:R0:W-:Y:S03]  /*2cb0*/  @P5 STG.E.128 desc[UR6][R152.64], R36 ;  /* 0x0000002498005986 */ /* 0x0001e6000c101d06 */
.L_x_23257:
[----:B------:R-:W-:Y:S05]  /*2cc0*/  BSYNC.RECONVERGENT B0 ;  /* 0x0000000000007941 */ /* 0x000fea0003800200 */
.L_x_23256:
        /* <DEDUP_REMOVED lines=14> */
[--C-:B------:R-:W-:Y:S02]  /*2db0*/  HADD2.F32 R176, -RZ, R153.reuse.H0_H0 ;  /* 0x20000099ffb07230 */ /* 0x100fe40000004100 */
[----:B------:R-:W-:Y:S02]  /*2dc0*/  HADD2.F32 R164, -RZ, R152.H0_H0 ;  /* 0x20000098ffa47230 */ /* 0x000fe40000004100 */
[----:B------:R-:W-:Y:S02]  /*2dd0*/  HADD2.F32 R178, -RZ, R153.H1_H1 ;  /* 0x30000099ffb27230 */ /* 0x000fe40000004100 */
[----:B------:R-:W-:-:S02]  /*2de0*/  HADD2.F32 R180, -RZ, R154.H0_H0 ;  /* 0x2000009affb47230 */ /* 0x000fc40000004100 */
[----:B------:R-:W-:Y:S02]  /*2df0*/  HADD2.F32 R152, -RZ, R152.H1_H1 ;  /* 0x30000098ff987230 */ /* 0x000fe40000004100 */
[----:B------:R-:W-:Y:S02]  /*2e00*/  HADD2.F32 R154, -RZ, R154.H1_H1 ;  /* 0x3000009aff9a7230 */ /* 0x000fe40000004100 */
[----:B--2---:R-:W-:Y:S02]  /*2e10*/  HADD2.F32 R161, -RZ, R37.H0_H0 ;  /* 0x20000025ffa17230 */ /* 0x004fe40000004100 */
[--C-:B------:R-:W-:Y:S02]  /*2e20*/  HADD2.F32 R183, -RZ, R39.reuse.H0_H0 ;  /* 0x20000027ffb77230 */ /* 0x100fe40000004100 */
[----:B------:R-:W-:Y:S02]  /*2e30*/  HADD2.F32 R155, -RZ, R39.H1_H1 ;  /* 0x30000027ff9b7230 */ /* 0x000fe40000004100 */
[----:B------:R-:W-:Y:S01]  /*2e40*/  FFMA.FTZ R161, R176, R185, R161 ;  /* 0x000000b9b0a17223 */ /* 0x000fe200000100a1 */
[----:B------:R-:W-:-:S02]  /*2e50*/  HADD2.F32 R37, -RZ, R37.H1_H1 ;  /* 0x30000025ff257230 */ /* 0x000fc40000004100 */
[-C--:B------:R-:W-:Y:S01]  /*2e60*/  FFMA.FTZ R183, R182, R185.reuse, R183 ;  /* 0x000000b9b6b77223 */ /* 0x080fe200000100b7 */
[----:B------:R-:W-:Y:S02]  /*2e70*/  HADD2.F32 R159, -RZ, R38.H0_H0 ;  /* 0x20000026ff9f7230 */ /* 0x000fe40000004100 */
[-C--:B------:R-:W-:Y:S01]  /*2e80*/  FFMA.FTZ R182, R190, R185.reuse, R155 ;  /* 0x000000b9beb67223 */ /* 0x080fe2000001009b */
[--C-:B------:R-:W-:Y:S02]  /*2e90*/  HADD2.F32 R163, -RZ, R36.reuse.H0_H0 ;  /* 0x20000024ffa37230 */ /* 0x100fe40000004100 */
[-C--:B------:R-:W-:Y:S01]  /*2ea0*/  FFMA.FTZ R176, R178, R185.reuse, R37 ;  /* 0x000000b9b2b07223 */ /* 0x080fe20000010025 */
[----:B------:R-:W-:Y:S02]  /*2eb0*/  HADD2.F32 R39, -RZ, R36.H1_H1 ;  /* 0x30000024ff277230 */ /* 0x000fe40000004100 */
[----:B------:R-:W-:Y:S01]  /*2ec0*/  FFMA.FTZ R159, R180, R185, R159 ;  /* 0x000000b9b49f7223 */ /* 0x000fe2000001009f */
[----:B------:R-:W-:-:S02]  /*2ed0*/  HADD2.F32 R153, -RZ, R38.H1_H1 ;  /* 0x30000026ff997230 */ /* 0x000fc40000004100 */
[----:B------:R-:W-:Y:S01]  /*2ee0*/  FFMA.FTZ R163, R164, R185, R163 ;  /* 0x000000b9a4a37223 */ /* 0x000fe200000100a3 */
[----:B------:R-:W-:Y:S01]  /*2ef0*/  F2FP.F16.F32.PACK_AB R37, R176, R161 ;  /* 0x000000a1b025723e */ /* 0x000fe200000000ff */
[----:B------:R-:W-:Y:S01]  /*2f00*/  FFMA.FTZ R178, R152, R185, R39 ;  /* 0x000000b998b27223 */ /* 0x000fe20000010027 */
[----:B------:R-:W-:Y:S01]  /*2f10*/  F2FP.F16.F32.PACK_AB R39, R182, R183 ;  /* 0x000000b7b627723e */ /* 0x000fe200000000ff */
[----:B------:R-:W-:-:S03]  /*2f20*/  FFMA.FTZ R180, R154, R185, R153 ;  /* 0x000000b99ab47223 */ /* 0x000fc60000010099 */
[----:B------:R-:W-:Y:S02]  /*2f30*/  F2FP.F16.F32.PACK_AB R36, R178, R163 ;  /* 0x000000a3b224723e */ /* 0x000fe400000000ff */
[----:B------:R-:W-:Y:S01]  /*2f40*/  F2FP.F16.F32.PACK_AB R38, R180, R159 ;  /* 0x0000009fb426723e */ /* 0x000fe200000000ff */
[----:B------:R-:W-:Y:S06]  /*2f50*/  BRA `(.L_x_23264) ;  /* 0x0000000000a07947 */ /* 0x000fec0003800000 */
.L_x_23263:
        /* <DEDUP_REMOVED lines=20> */
.L_x_23265:
[--C-:B-----5:R-:W-:Y:S02]  /*30a0*/  HADD2.F32 R178, -RZ, R155.reuse.H0_H0 ;  /* 0x2000009bffb27230 */ /* 0x120fe40000004100 */
[----:B------:R-:W-:Y:S02]  /*30b0*/  HADD2.F32 R36, -RZ, R152.H0_H0 ;  /* 0x20000098ff247230 */ /* 0x000fe40000004100 */
        /* <DEDUP_REMOVED lines=18> */
.L_x_23264:
[----:B------:R-:W0:Y:S02]  /*31e0*/  @P5 LDC.64 R152, c[0x0][0x3a8] ;  /* 0x0000ea00ff985b82 */ /* 0x000e240000000a00 */
[----:B0-----:R-:W-:-:S05]  /*31f0*/  @P5 IMAD.WIDE.U32 R152, R189, 0x10, R152 ;  /* 0x00000010bd985825 */ /* 0x001fca00078e0098 */
[----:B------:R0:W-:Y:S02]  /*3200*/  @P5 STG.E.128 desc[UR6][R152.64], R36 ;  /* 0x0000002498005986 */ /* 0x0001e4000c101d06 */
.L_x_23262:
[----:B------:R-:W-:Y:S05]  /*3210*/  BSYNC.RECONVERGENT B0 ;  /* 0x0000000000007941 */ /* 0x000fea0003800200 */
.L_x_23261:
        /* <DEDUP_REMOVED lines=215> */
.L_x_23267:
[----:B------:R-:W-:Y:S05]  /*3f90*/  BSYNC.RECONVERGENT B0 ;  /* 0x0000000000007941 */ /* 0x000fea0003800200 */
.L_x_23266:
        /* <DEDUP_REMOVED lines=13> */
.L_x_23269:
[----:B------:R-:W-:Y:S05]  /*4070*/  BSYNC.RECONVERGENT B0 ;  /* 0x0000000000007941 */ /* 0x000fea0003800200 */
.L_x_23268:
        /* <DEDUP_REMOVED lines=77> */
[----:B------:R-:W-:Y:S01]  /*4550*/  F2FP.F16.F32.PACK_AB R152, R153, R152 ;  /* 0x000000989998723e */ /* 0x000fe200000000ff */
[----:B-1----:R-:W-:Y:S01]  /*4560*/  IMAD.WIDE.U32 R164, R157, 0x10, R164 ;  /* 0x000000109da47825 */ /* 0x002fe200078e00a4 */
[----:B------:R-:W-:-:S02]  /*4570*/  F2FP.F16.F32.PACK_AB R153, R190, R155 ;  /* 0x0000009bbe99723e */ /* 0x000fc400000000ff */
[----:B------:R-:W-:Y:S02]  /*4580*/  F2FP.F16.F32.PACK_AB R154, R191, R154 ;  /* 0x0000009abf9a723e */ /* 0x000fe400000000ff */
[----:B------:R-:W-:Y:S02]  /*4590*/  F2FP.F16.F32.PACK_AB R155, R198, R193 ;  /* 0x000000c1c69b723e */ /* 0x000fe400000000ff */
[----:B------:R-:W-:-:S03]  /*45a0*/  IADD3 R157, PT, PT, R157, 0x80, RZ ;  /* 0x000000809d9d7810 */ /* 0x000fc60007ffe0ff */
[----:B------:R1:W-:Y:S04]  /*45b0*/  STG.E.128 desc[UR6][R164.64], R152 ;  /* 0x00000098a4007986 */ /* 0x0003e8000c101d06 */
.L_x_23271:
[----:B------:R-:W-:Y:S05]  /*45c0*/  BSYNC.RECONVERGENT B0 ;  /* 0x0000000000007941 */ /* 0x000fea0003800200 */
.L_x_23270:
        /* <DEDUP_REMOVED lines=35> */
.L_x_23273:
[----:B------:R-:W-:Y:S05]  /*4800*/  BSYNC.RECONVERGENT B0 ;  /* 0x0000000000007941 */ /* 0x000fea0003800200 */
.L_x_23272:
        /* <DEDUP_REMOVED lines=35> */
.L_x_23275:
[----:B------:R-:W-:Y:S05]  /*4a40*/  BSYNC.RECONVERGENT B0 ;  /* 0x0000000000007941 */ /* 0x000fea0003800200 */
.L_x_23274:
        /* <DEDUP_REMOVED lines=35> */
.L_x_23277:
[----:B------:R-:W-:Y:S05]  /*4c80*/  BSYNC.RECONVERGENT B0 ;  /* 0x0000000000007941 */ /* 0x000fea0003800200 */
.L_x_23276:
        /* <DEDUP_REMOVED lines=34> */
.L_x_23279:
[----:B------:R-:W-:Y:S05]  /*4eb0*/  BSYNC.RECONVERGENT B0 ;  /* 0x0000000000007941 */ /* 0x000fea0003800200 */
.L_x_23278:
        /* <DEDUP_REMOVED lines=28> */
[----:B0-----:R-:W-:Y:S01]  /*5080*/  IMAD.WIDE.U32 R164, R157, 0x10, R164 ;  /* 0x000000109da47825 */ /* 0x001fe200078e00a4 */
[----:B------:R-:W-:-:S02]  /*5090*/  F2FP.F16.F32.PACK_AB R153, R186, R155 ;  /* 0x0000009bba99723e */ /* 0x000fc400000000ff */
[----:B------:R-:W-:Y:S02]  /*50a0*/  F2FP.F16.F32.PACK_AB R154, R187, R154 ;  /* 0x0000009abb9a723e */ /* 0x000fe400000000ff */
[----:B------:R-:W-:Y:S02]  /*50b0*/  F2FP.F16.F32.PACK_AB R155, R194, R191 ;  /* 0x000000bfc29b723e */ /* 0x000fe400000000ff */
[----:B------:R-:W-:-:S03]  /*50c0*/  IADD3 R157, PT, PT, R157, 0x80, RZ ;  /* 0x000000809d9d7810 */ /* 0x000fc60007ffe0ff */
[----:B------:R0:W-:Y:S04]  /*50d0*/  STG.E.128 desc[UR6][R164.64], R152 ;  /* 0x00000098a4007986 */ /* 0x0001e8000c101d06 */
.L_x_23281:
[----:B------:R-:W-:Y:S05]  /*50e0*/  BSYNC.RECONVERGENT B0 ;  /* 0x0000000000007941 */ /* 0x000fea0003800200 */
.L_x_23280:
        /* <DEDUP_REMOVED lines=28> */
[----:B------:R-:W-:-:S02]  /*52b0*/  F2FP.F16.F32.PACK_AB R155, R194, R155 ;  /* 0x0000009bc29b723e */ /* 0x000fc400000000ff */
[----:B------:R-:W-:Y:S02]  /*52c0*/  F2FP.F16.F32.PACK_AB R154, R189, R188 ;  /* 0x000000bcbd9a723e */ /* 0x000fe400000000ff */
[----:B------:R-:W-:Y:S02]  /*52d0*/  F2FP.F16.F32.PACK_AB R153, R187, R186 ;  /* 0x000000babb99723e */ /* 0x000fe400000000ff */
[----:B------:R-:W-:-:S05]  /*52e0*/  F2FP.F16.F32.PACK_AB R152, R185, R184 ;  /* 0x000000b8b998723e */ /* 0x000fca00000000ff */
[----:B------:R0:W-:Y:S02]  /*52f0*/  STG.E.128 desc[UR6][R164.64], R152 ;  /* 0x00000098a4007986 */ /* 0x0001e4000c101d06 */
.L_x_23283:
[----:B------:R-:W-:Y:S05]  /*5300*/  BSYNC.RECONVERGENT B0 ;  /* 0x0000000000007941 */ /* 0x000fea0003800200 */
.L_x_23282:
[----:B01234-:R-:W0:Y:S01]  /*5310*/  LDC.64 R152, c[0x0][0x380] ;  /* 0x0000e000ff987b82 */ /* 0x01fe220000000a00 */
[----:B------:R-:W-:Y:S01]  /*5320*/  UPLOP3.LUT UP1, UPT, UPT, UPT, UP1, 0x40, 0x4 ;  /* 0x000000000004789c */ /* 0x000fe20003f2e810 */
[----:B0-----:R-:W-:-:S04]  /*5330*/  IADD3 R4, PT, PT, R4, R152, RZ ;  /* 0x0000009804047210 */ /* 0x001fc80007ffe0ff */
[----:B------:R-:W-:-:S13]  /*5340*/  ISETP.GE.AND P1, PT, R4, R153, PT ;  /* 0x000000990400720c */ /* 0x000fda0003f26270 */
[----:B------:R-:W-:Y:S05]  /*5350*/  @!P1 BRA `(.L_x_23284) ;  /* 0xffffffb800089947 */ /* 0x000fea000383ffff */
[----:B------:R-:W-:Y:S05]  /*5360*/  EXIT ;  /* 0x000000000000794d */ /* 0x000fea0003800000 */
.L_x_23285:
        /* <DEDUP_REMOVED lines=9> */
.L_x_42371:


//--------------------- .text._ZN10layer_norm13ln_fwd_kernelINS_13Kernel_traitsIf6__halfS2_S2_fjLj7168ELj1ELj1ELj4ELj16ENS_18Kernel_traits_baseILj7168EfS2_S2_S2_fjLj128EEEEELb0ELb0ELb0ELb1EEEvNS_9FwdParamsE --------------------------
	.section	.text._ZN10layer_norm13ln_fwd_kernelINS_13Kernel_traitsIf6__halfS2_S2_fjLj7168ELj1ELj1ELj4ELj16ENS_18Kernel_traits_baseILj7168EfS2_S2_S2_fjLj128EEEEELb0ELb0ELb0ELb1EEEvNS_9FwdParamsE,"ax",@progbits
	.align	128
        .global         _ZN10layer_norm13ln_fwd_kernelINS_13Kernel_traitsIf6__halfS2_S2_fjLj7168ELj1ELj1ELj4ELj16ENS_18Kernel_traits_baseILj7168EfS2_S2_S2_fjLj128EEEEELb0ELb0ELb0ELb1EEEvNS_9FwdParamsE
        .type           _ZN10layer_norm13ln_fwd_kernelINS_13Kernel_traitsIf6__halfS2_S2_fjLj7168ELj1ELj1ELj4ELj16ENS_18Kernel_traits_baseILj7168EfS2_S2_S2_fjLj128EEEEELb0ELb0ELb0ELb1EEEvNS_9FwdParamsE,@function
        .size           _ZN10layer_norm13ln_fwd_kernelINS_13Kernel_traitsIf6__halfS2_S2_fjLj7168ELj1ELj1ELj4ELj16ENS_18Kernel_traits_baseILj7168EfS2_S2_S2_fjLj128EEEEELb0ELb0ELb0ELb1EEEvNS_9FwdParamsE,(.L_x_42372 - _ZN10layer_norm13ln_fwd_kernelINS_13Kernel_traitsIf6__halfS2_S2_fjLj7168ELj1ELj1ELj4ELj16ENS_18Kernel_traits_baseILj7168EfS2_S2_S2_fjLj128EEEEELb0ELb0ELb0ELb1EEEvNS_9FwdParamsE)
        .other          _ZN10layer_norm13ln_fwd_kernelINS_13Kernel_traitsIf6__halfS2_S2_fjLj7168ELj1ELj1ELj4ELj16ENS_18Kernel_traits_baseILj7168EfS2_S2_S2_fjLj128EEEEELb0ELb0ELb0ELb1EEEvNS_9FwdParamsE,@"STO_CUDA_ENTRY STV_DEFAULT"
_ZN10layer_norm13ln_fwd_kernelINS_13Kernel_traitsIf6__halfS2_S2_fjLj7168ELj1ELj1ELj4ELj16ENS_18Kernel_traits_baseILj7168EfS2_S2_S2_fjLj128EEEEELb0ELb0ELb0ELb1EEEvNS_9FwdParamsE:
.text._ZN10layer_norm13ln_fwd_kernelINS_13Kernel_traitsIf6__halfS2_S2_fjLj7168ELj1ELj1ELj4ELj16ENS_18Kernel_traits_baseILj7168EfS2_S2_S2_fjLj128EEEEELb0ELb0ELb0ELb1EEEvNS_9FwdParamsE:
        /* <DEDUP_REMOVED lines=46> */
.L_x_23286:
        /* <DEDUP_REMOVED lines=44> */
.L_x_23287:
        /* <DEDUP_REMOVED lines=11> */
.L_x_23313:
        /* <DEDUP_REMOVED lines=13> */
[----:B------:R-:W-:Y:S02]  /*0720*/  HFMA2 R0, -RZ, RZ, 1.875, 0 ;  /* 0x3f800000ff007431 */ /* 0x000fe400000001ff */
[----:B---3--:R-:W-:-:S06]  /*0730*/  @P1 HADD2.F32 R0, -RZ, R120.H0_H0 ;  /* 0x20000078ff001230 */ /* 0x008fcc0000004100 */
[----:B0-----:R-:W-:Y:S05]  /*0740*/  BRA.U !UP0, `(.L_x_23288) ;  /* 0x0000000108807547 */ /* 0x001fea000b800000 */
[----:B------:R-:W0:Y:S02]  /*0750*/  LDC.64 R116, c[0x0][0x3a0] ;  /* 0x0000e800ff747b82 */ /* 0x000e240000000a00 */
[----:B0-----:R-:W-:-:S06]  /*0760*/  IMAD.WIDE.U32 R116, R127, 0x10, R116 ;  /* 0x000000107f747825 */ /* 0x001fcc00078e0074 */
[----:B------:R-:W2:Y:S01]  /*0770*/  LDG.E.128 R116, desc[UR6][R116.64] ;  /* 0x0000000674747981 */ /* 0x000ea2000c1e1d00 */
        /* <DEDUP_REMOVED lines=9> */
[--C-:B------:R-:W-:Y:S02]  /*0810*/  HADD2.F32 R120, -RZ, R116.reuse.H0_H0 ;  /* 0x20000074ff787230 */ /* 0x100fe40000004100 */
[----:B------:R-:W-:Y:S02]  /*0820*/  HADD2.F32 R134, -RZ, R116.H1_H1 ;  /* 0x30000074ff867230 */ /* 0x000fe40000004100 */
[----:B------:R-:W-:Y:S01]  /*0830*/  FFMA.FTZ R145, R145, R0, R128 ;  /* 0x0000000091917223 */ /* 0x000fe20000010080 */
[----:B------:R-:W-:-:S02]  /*0840*/  HADD2.F32 R122, -RZ, R118.H0_H0 ;  /* 0x20000076ff7a7230 */ /* 0x000fc40000004100 */
[-C--:B------:R-:W-:Y:S01]  /*0850*/  FFMA.FTZ R137, R137, R0.reuse, R120 ;  /* 0x0000000089897223 */ /* 0x080fe20000010078 */
[----:B------:R-:W-:Y:S02]  /*0860*/  HADD2.F32 R130, -RZ, R119.H1_H1 ;  /* 0x30000077ff827230 */ /* 0x000fe40000004100 */
[-C--:B------:R-:W-:Y:S01]  /*0870*/  FFMA.FTZ R134, R121, R0.reuse, R134 ;  /* 0x0000000079867223 */ /* 0x080fe20000010086 */
[--C-:B------:R-:W-:Y:S02]  /*0880*/  HADD2.F32 R116, -RZ, R117.reuse.H0_H0 ;  /* 0x20000075ff747230 */ /* 0x100fe40000004100 */
[-C--:B------:R-:W-:Y:S01]  /*0890*/  FFMA.FTZ R143, R143, R0.reuse, R122 ;  /* 0x000000008f8f7223 */ /* 0x080fe2000001007a */
[----:B------:R-:W-:Y:S02]  /*08a0*/  HADD2.F32 R132, -RZ, R117.H1_H1 ;  /* 0x30000075ff847230 */ /* 0x000fe40000004100 */
[----:B------:R-:W-:Y:S01]  /*08b0*/  FFMA.FTZ R128, R129, R0, R130 ;  /* 0x0000000081807223 */ /* 0x000fe20000010082 */
[----:B------:R-:W-:-:S02]  /*08c0*/  HADD2.F32 R118, -RZ, R118.H1_H1 ;  /* 0x30000076ff767230 */ /* 0x000fc40000004100 */
[-C--:B------:R-:W-:Y:S01]  /*08d0*/  FFMA.FTZ R139, R139, R0.reuse, R116 ;  /* 0x000000008b8b7223 */ /* 0x080fe20000010074 */
[----:B------:R-:W-:Y:S01]  /*08e0*/  F2FP.F16.F32.PACK_AB R116, R134, R137 ;  /* 0x000000898674723e */ /* 0x000fe200000000ff */
[-C--:B------:R-:W-:Y:S01]  /*08f0*/  FFMA.FTZ R132, R123, R0.reuse, R132 ;  /* 0x000000007b847223 */ /* 0x080fe20000010084 */
[----:B------:R-:W-:Y:S01]  /*0900*/  F2FP.F16.F32.PACK_AB R119, R128, R145 ;  /* 0x000000918077723e */ /* 0x000fe200000000ff */
[----:B------:R-:W-:-:S03]  /*0910*/  FFMA.FTZ R130, R125, R0, R118 ;  /* 0x000000007d827223 */ /* 0x000fc60000010076 */
[----:B------:R-:W-:Y:S02]  /*0920*/  F2FP.F16.F32.PACK_AB R117, R132, R139 ;  /* 0x0000008b8475723e */ /* 0x000fe400000000ff */
[----:B------:R-:W-:Y:S01]  /*0930*/  F2FP.F16.F32.PACK_AB R118, R130, R143 ;  /* 0x0000008f8276723e */ /* 0x000fe200000000ff */
[----:B------:R-:W-:Y:S06]  /*0940*/  BRA `(.L_x_23289) ;  /* 0x0000000000a47947 */ /* 0x000fec0003800000 */
.L_x_23288:
        /* <DEDUP_REMOVED lines=23> */
[----:B------:R-:W-:Y:S01]  /*0ac0*/  F2FP.F16.F32.PACK_AB R119, R128, R145 ;  /* 0x000000918077723e */ /* 0x000fe200000000ff */
[----:B------:R-:W-:Y:S06]  /*0ad0*/  BRA `(.L_x_23289) ;  /* 0x0000000000407947 */ /* 0x000fec0003800000 */
.L_x_23290:
        /* <DEDUP_REMOVED lines=16> */
.L_x_23289:
        /* <DEDUP_REMOVED lines=39> */
.L_x_23291:
[----:B----4-:R-:W-:-:S04]  /*0e50*/  UISETP.NE.U32.AND UP1, UPT, UR12, URZ, UPT ;  /* 0x000000ff0c00728c */ /* 0x010fc8000bf25070 */
[----:B------:R-:W-:-:S09]  /*0e60*/  UISETP.NE.AND.EX UP1, UPT, UR13, URZ, UPT, UP1 ;  /* 0x000000ff0d00728c */ /* 0x000fd2000bf25310 */
[----:B------:R-:W-:Y:S05]  /*0e70*/  BRA.U UP1, `(.L_x_23293) ;  /* 0x0000000101447547 */ /* 0x000fea000b800000 */
        /* <DEDUP_REMOVED lines=11> */
[-C--:B0-----:R-:W-:Y:S01]  /*0f30*/  FMUL.FTZ R140, R121, R0.reuse ;  /* 0x00000000798c7220 */ /* 0x081fe20000410000 */
[----:B------:R-:W-:Y:S02]  /*0f40*/  HADD2.F32 R123, -RZ, R123.H1_H1 ;  /* 0x3000007bff7b7230 */ /* 0x000fe40000004100 */
[-C--:B------:R-:W-:Y:S01]  /*0f50*/  FMUL.FTZ R151, R151, R0.reuse ;  /* 0x0000000097977220 */ /* 0x080fe20000410000 */
[----:B------:R-:W-:-:S02]  /*0f60*/  FMUL.FTZ R138, R131, R0 ;  /* 0x00000000838a7220 */ /* 0x000fc40000410000 */
[----:B------:R-:W-:Y:S01]  /*0f70*/  FMUL.FTZ R136, R123, R0 ;  /* 0x000000007b887220 */ /* 0x000fe20000410000 */
[----:B------:R-:W-:Y:S06]  /*0f80*/  BRA `(.L_x_23292) ;  /* 0x0000000000507947 */ /* 0x000fec0003800000 */
.L_x_23293:
        /* <DEDUP_REMOVED lines=20> */
.L_x_23292:
        /* <DEDUP_REMOVED lines=39> */
.L_x_23294:
        /* <DEDUP_REMOVED lines=20> */
.L_x_23296:
        /* <DEDUP_REMOVED lines=20> */
.L_x_23295:
        /* <DEDUP_REMOVED lines=39> */
.L_x_23297:
        /* <DEDUP_REMOVED lines=20> */
.L_x_23299:
        /* <DEDUP_REMOVED lines=20> */
.L_x_23298:
        /* <DEDUP_REMOVED lines=39> */
.L_x_23300:
        /* <DEDUP_REMOVED lines=20> */
.L_x_23302:
        /* <DEDUP_REMOVED lines=20> */
.L_x_23301:
        /* <DEDUP_REMOVED lines=39> */
.L_x_23303:
[----:B----4-:R-:W-:-:S04]  /*2210*/  UISETP.NE.U32.AND UP1, UPT, UR12, URZ, UPT ;  /* 0x000000ff0c00728c */ /* 0x010fc8000bf25070 */
[----:B------:R-:W-:-:S09]  /*2220*/  UISETP.NE.AND.EX UP1, UPT, UR13, URZ, UPT, UP1 ;  /* 0x000000ff0d00728c */ /* 0x000fd2000bf25310 */
[----:B------:R-:W-:Y:S05]  /*2230*/  BRA.U UP1, `(.L_x_23305) ;  /* 0x0000000101447547 */ /* 0x000fea000b800000 */
[----:B-----5:R-:W-:Y:S02]  /*2240*/  HADD2.F32 R181, -RZ, R121.H0_H0 ;  /* 0x20000079ffb57230 */ /* 0x020fe40000004100 */
[----:B------:R-:W-:Y:S02]  /*2250*/  HADD2.F32 R185, -RZ, R122.H1_H1 ;  /* 0x3000007affb97230 */ /* 0x000fe40000004100 */
[----:B------:R-:W-:Y:S02]  /*2260*/  HADD2.F32 R187, -RZ, R123.H0_H0 ;  /* 0x2000007bffbb7230 */ /* 0x000fe40000004100 */
[-C--:B------:R-:W-:Y:S01]  /*2270*/  FMUL.FTZ R181, R181, R0.reuse ;  /* 0x00000000b5b57220 */ /* 0x080fe20000410000 */
[--C-:B0-----:R-:W-:Y:S02]  /*2280*/  HADD2.F32 R179, -RZ, R120.reuse.H0_H0 ;  /* 0x20000078ffb37230 */ /* 0x101fe40000004100 */
[----:B------:R-:W-:Y:S01]  /*2290*/  FMUL.FTZ R170, R185, R0 ;  /* 0x00000000b9aa7220 */ /* 0x000fe20000410000 */
[----:B------:R-:W-:-:S02]  /*22a0*/  HADD2.F32 R141, -RZ, R120.H1_H1 ;  /* 0x30000078ff8d7230 */ /* 0x000fc40000004100 */
        /* <DEDUP_REMOVED lines=10> */
.L_x_23305:
        /* <DEDUP_REMOVED lines=20> */
.L_x_23304:
        /* <DEDUP_REMOVED lines=39> */
.L_x_23306:
[----:B----4-:R-:W-:-:S04]  /*2700*/  UISETP.NE.U32.AND UP0, UPT, UR12, URZ, UPT ;  /* 0x000000ff0c00728c */ /* 0x010fc8000bf05070 */
[----:B------:R-:W-:-:S09]  /*2710*/  UISETP.NE.AND.EX UP0, UPT, UR13, URZ, UPT, UP0 ;  /* 0x000000ff0d00728c */ /* 0x000fd2000bf05300 */
[----:B------:R-:W-:Y:S05]  /*2720*/  BRA.U UP0, `(.L_x_23308) ;  /* 0x0000000100447547 */ /* 0x000fea000b800000 */
[----:B-----5:R-:W-:Y:S02]  /*2730*/  HADD2.F32 R189, -RZ, R121.H0_H0 ;  /* 0x20000079ffbd7230 */ /* 0x020fe40000004100 */
[--C-:B------:R-:W-:Y:S02]  /*2740*/  HADD2.F32 R195, -RZ, R123.reuse.H0_H0 ;  /* 0x2000007bffc37230 */ /* 0x100fe40000004100 */
[----:B------:R-:W-:Y:S02]  /*2750*/  HADD2.F32 R197, -RZ, R123.H1_H1 ;  /* 0x3000007bffc57230 */ /* 0x000fe40000004100 */
[-C--:B------:R-:W-:Y:S01]  /*2760*/  FMUL.FTZ R189, R189, R0.reuse ;  /* 0x00000000bdbd7220 */ /* 0x080fe20000410000 */
[--C-:B0-----:R-:W-:Y:S02]  /*2770*/  HADD2.F32 R187, -RZ, R120.reuse.H0_H0 ;  /* 0x20000078ffbb7230 */ /* 0x101fe40000004100 */
[----:B------:R-:W-:Y:S01]  /*2780*/  FMUL.FTZ R123, R195, R0 ;  /* 0x00000000c37b7220 */ /* 0x000fe20000410000 */
[----:B------:R-:W-:-:S02]  /*2790*/  HADD2.F32 R3, -RZ, R120.H1_H1 ;  /* 0x30000078ff037230 */ /* 0x000fc40000004100 */
        /* <DEDUP_REMOVED lines=10> */
.L_x_23308:
[----:B-----5:R-:W-:Y:S02]  /*2840*/  HADD2.F32 R189, -RZ, R121.H0_H0 ;  /* 0x20000079ffbd7230 */ /* 0x020fe40000004100 */
[--C-:B0-----:R-:W-:Y:S02]  /*2850*/  HADD2.F32 R119, -RZ, R123.reuse.H0_H0 ;  /* 0x2000007bff777230 */ /* 0x101fe40000004100 */
[----:B------:R-:W-:Y:S02]  /*2860*/  HADD2.F32 R193, -RZ, R123.H1_H1 ;  /* 0x3000007bffc17230 */ /* 0x000fe40000004100 */
[-C--:B------:R-:W-:Y:S01]  /*2870*/  FMUL.FTZ R189, R189, R0.reuse ;  /* 0x00000000bdbd7220 */ /* 0x080fe20000410000 */
[--C-:B------:R-:W-:Y:S02]  /*2880*/  HADD2.F32 R187, -RZ, R120.reuse.H0_H0 ;  /* 0x20000078ffbb7230 */ /* 0x100fe40000004100 */
        /* <DEDUP_REMOVED lines=15> */
.L_x_23307:
        /* <DEDUP_REMOVED lines=202> */
.L_x_23310:
[----:B----4-:R-:W-:Y:S05]  /*3620*/  BSYNC.RECONVERGENT B0 ;  /* 0x0000000000007941 */ /* 0x010fea0003800200 */
.L_x_23309:
        /* <DEDUP_REMOVED lines=15> */
.L_x_23312:
[----:B------:R-:W-:Y:S05]  /*3720*/  BSYNC.RECONVERGENT B0 ;  /* 0x0000000000007941 */ /* 0x000fea0003800200 */
.L_x_23311:
        /* <DEDUP_REMOVED lines=131> */
[----:B------:R-:W-:Y:S01]  /*3f60*/  F2FP.F16.F32.PACK_AB R123, R136, R123 ;  /* 0x0000007b887b723e */ /* 0x000fe200000000ff */
        /* <DEDUP_REMOVED lines=18> */
[----:B------:R-:W-:Y:S01]  /*4090*/  F2FP.F16.F32.PACK_AB R122, R185, R122 ;  /* 0x0000007ab97a723e */ /* 0x000fe200000000ff */
        /* <DEDUP_REMOVED lines=31> */
[----:B------:R-:W-:Y:S01]  /*4290*/  F2FP.F16.F32.PACK_AB R121, R132, R121 ;  /* 0x000000798479723e */ /* 0x000fe200000000ff */
[----:B0-----:R-:W-:Y:S01]  /*42a0*/  IMAD.WIDE.U32 R184, R127, 0x10, R142 ;  /* 0x000000107fb87825 */ /* 0x001fe200078e008e */
[----:B------:R-:W-:-:S03]  /*42b0*/  F2FP.F16.F32.PACK_AB R120, R139, R120 ;  /* 0x000000788b78723e */ /* 0x000fc600000000ff */
[----:B------:R-:W-:Y:S01]  /*42c0*/  FFMA.FTZ R156, R156, R83, R27 ;  /* 0x000000539c9c7223 */ /* 0x000fe2000001001b */
[----:B------:R-:W-:Y:S01]  /*42d0*/  F2FP.F16.F32.PACK_AB R139, R202, R195 ;  /* 0x000000c3ca8b723e */ /* 0x000fe200000000ff */
[----:B------:R-:W-:Y:S01]  /*42e0*/  IMAD.WIDE.U32 R186, R125, 0x10, R142 ;  /* 0x000000107dba7825 */ /* 0x000fe200078e008e */
[----:B------:R-:W-:Y:S01]  /*42f0*/  F2FP.F16.F32.PACK_AB R138, R198, R193 ;  /* 0x000000c1c68a723e */ /* 0x000fe200000000ff */
[----:B------:R-:W-:Y:S01]  /*4300*/  STG.E.128 desc[UR6][R184.64], R120 ;  /* 0x00000078b8007986 */ /* 0x000fe2000c101d06 */
[----:B------:R-:W-:Y:S01]  /*4310*/  F2FP.F16.F32.PACK_AB R137, R2, R191 ;  /* 0x000000bf0289723e */ /* 0x000fe200000000ff */
[----:B------:R-:W-:Y:S01]  /*4320*/  FFMA.FTZ R157, R157, R70, R14 ;  /* 0x000000469d9d7223 */ /* 0x000fe2000001000e */
[----:B------:R-:W-:Y:S01]  /*4330*/  F2FP.F16.F32.PACK_AB R136, R3, R136 ;  /* 0x000000880388723e */ /* 0x000fe200000000ff */
        /* <DEDUP_REMOVED lines=28> */
[----:B------:R-:W-:Y:S01]  /*4500*/  F2FP.F16.F32.PACK_AB R138, R137, R138 ;  /* 0x0000008a898a723e */ /* 0x000fe200000000ff */
[----:B------:R-:W-:Y:S01]  /*4510*/  FFMA.FTZ R137, R163, R82, R26 ;  /* 0x00000052a3897223 */ /* 0x000fe2000001001a */
[----:B------:R-:W-:Y:S01]  /*4520*/  F2FP.F16.F32.PACK_AB R163, R152, R157 ;  /* 0x0000009d98a3723e */ /* 0x000fe200000000ff */
[----:B------:R-:W-:Y:S01]  /*4530*/  FFMA.FTZ R145, R145, R72, R16 ;  /* 0x0000004891917223 */ /* 0x000fe20000010010 */
[----:B------:R-:W-:Y:S01]  /*4540*/  F2FP.F16.F32.PACK_AB R130, R125, R130 ;  /* 0x000000827d82723e */ /* 0x000fe200000000ff */
[----:B------:R-:W-:Y:S01]  /*4550*/  FFMA.FTZ R125, R154, R81, R25 ;  /* 0x000000519a7d7223 */ /* 0x000fe20000010019 */
[----:B------:R-:W-:Y:S01]  /*4560*/  F2FP.F16.F32.PACK_AB R137, R156, R137 ;  /* 0x000000899c89723e */ /* 0x000fe200000000ff */
[----:B------:R-:W-:Y:S01]  /*4570*/  FFMA.FTZ R0, R0, R73, R17 ;  /* 0x0000004900007223 */ /* 0x000fe20000010011 */
[----:B------:R-:W0:Y:S01]  /*4580*/  LDC.64 R156, c[0x0][0x380] ;  /* 0x0000e000ff9c7b82 */ /* 0x000e220000000a00 */
        /* <DEDUP_REMOVED lines=11> */
[----:B------:R-:W-:Y:S01]  /*4640*/  IMAD.WIDE.U32 R132, R133, 0x10, R142 ;  /* 0x0000001085847825 */ /* 0x000fe200078e008e */
[----:B------:R-:W-:-:S02]  /*4650*/  F2FP.F16.F32.PACK_AB R122, R166, R179 ;  /* 0x000000b3a67a723e */ /* 0x000fc400000000ff */
[----:B------:R-:W-:Y:S01]  /*4660*/  F2FP.F16.F32.PACK_AB R121, R162, R175 ;  /* 0x000000afa279723e */ /* 0x000fe200000000ff */
[--C-:B------:R-:W-:Y:S01]  /*4670*/  IMAD.WIDE.U32 R134, R135, 0x10, R142.reuse ;  /* 0x0000001087867825 */ /* 0x100fe200078e008e */
[----:B------:R-:W-:Y:S02]  /*4680*/  F2FP.F16.F32.PACK_AB R120, R168, R173 ;  /* 0x000000ada878723e */ /* 0x000fe400000000ff */
        /* <DEDUP_REMOVED lines=8> */
[----:B------:R-:W-:Y:S01]  /*4710*/  F2FP.F16.F32.PACK_AB R161, R148, R159 ;  /* 0x0000009f94a1723e */ /* 0x000fe200000000ff */
[----:B------:R1:W-:Y:S01]  /*4720*/  STG.E.128 desc[UR6][R132.64], R136 ;  /* 0x0000008884007986 */ /* 0x0003e2000c101d06 */
[----:B------:R-:W-:Y:S02]  /*4730*/  F2FP.F16.F32.PACK_AB R160, R0, R145 ;  /* 0x0000009100a0723e */ /* 0x000fe400000000ff */
[----:B------:R-:W-:Y:S02]  /*4740*/  F2FP.F16.F32.PACK_AB R155, R158, R153 ;  /* 0x000000999e9b723e */ /* 0x000fe400000000ff */
[----:B------:R-:W-:Y:S01]  /*4750*/  F2FP.F16.F32.PACK_AB R154, R146, R151 ;  /* 0x00000097929a723e */ /* 0x000fe200000000ff */
[----:B------:R1:W-:Y:S01]  /*4760*/  STG.E.128 desc[UR6][R134.64], R160 ;  /* 0x000000a086007986 */ /* 0x0003e2000c101d06 */
[----:B------:R-:W-:Y:S02]  /*4770*/  F2FP.F16.F32.PACK_AB R153, R144, R149 ;  /* 0x000000959099723e */ /* 0x000fe400000000ff */
[----:B------:R-:W-:-:S02]  /*4780*/  F2FP.F16.F32.PACK_AB R152, R140, R147 ;  /* 0x000000938c98723e */ /* 0x000fc400000000ff */
[----:B0-----:R-:W-:-:S03]  /*4790*/  IADD3 R124, PT, PT, R124, R156, RZ ;  /* 0x0000009c7c7c7210 */ /* 0x001fc60007ffe0ff */
[----:B------:R1:W-:Y:S01]  /*47a0*/  STG.E.128 desc[UR6][R142.64], R152 ;  /* 0x000000988e007986 */ /* 0x0003e2000c101d06 */
[----:B------:R-:W-:-:S13]  /*47b0*/  ISETP.GE.AND P2, PT, R124, R157, PT ;  /* 0x0000009d7c00720c */ /* 0x000fda0003f46270 */
[----:B------:R-:W-:Y:S05]  /*47c0*/  @!P2 BRA `(.L_x_23313) ;  /* 0xffffffbc00a0a947 */ /* 0x000fea000383ffff */
[----:B------:R-:W-:Y:S05]  /*47d0*/  EXIT ;  /* 0x000000000000794d */ /* 0x000fea0003800000 */
.L_x_23314:
        /* <DEDUP_REMOVED lines=10> */
.L_x_42372:


//--------------------- .text._ZN10layer_norm13ln_fwd_kernelINS_13Kernel_traitsIf6__halfS2_S2_fjLj7168ELj1ELj1ELj4ELj16ENS_18Kernel_traits_baseILj7168EfS2_S2_S2_fjLj128EEEEELb0ELb0ELb1ELb0EEEvNS_9FwdParamsE --------------------------
	.section	.text._ZN10layer_norm13ln_fwd_kernelINS_13Kernel_traitsIf6__halfS2_S2_fjLj7168ELj1ELj1ELj4ELj16ENS_18Kernel_traits_baseILj7168EfS2_S2_S2_fjLj128EEEEELb0ELb0ELb1ELb0EEEvNS_9FwdParamsE,"ax",@progbits
	.align	128
        .global         _ZN10layer_norm13ln_fwd_kernelINS_13Kernel_traitsIf6__halfS2_S2_fjLj7168ELj1ELj1ELj4ELj16ENS_18Kernel_traits_baseILj7168EfS2_S2_S2_fjLj128EEEEELb0ELb0ELb1ELb0EEEvNS_9FwdParamsE
        .type           _ZN10layer_norm13ln_fwd_kernelINS_13Kernel_traitsIf6__halfS2_S2_fjLj7168ELj1ELj1ELj4ELj16ENS_18Kernel_traits_baseILj7168EfS2_S2_S2_fjLj128EEEEELb0ELb0ELb1ELb0EEEvNS_9FwdParamsE,@function
        .size           _ZN10layer_norm13ln_fwd_kernelINS_13Kernel_traitsIf6__halfS2_S2_fjLj7168ELj1ELj1ELj4ELj16ENS_18Kernel_traits_baseILj7168EfS2_S2_S2_fjLj128EEEEELb0ELb0ELb1ELb0EEEvNS_9FwdParamsE,(.L_x_42373 - _ZN10layer_norm13ln_fwd_kernelINS_13Kernel_traitsIf6__halfS2_S2_fjLj7168ELj1ELj1ELj4ELj16ENS_18Kernel_traits_baseILj7168EfS2_S2_S2_fjLj128EEEEELb0ELb0ELb1ELb0EEEvNS_9FwdParamsE)
        .other          _ZN10layer_norm13ln_fwd_kernelINS_13Kernel_traitsIf6__halfS2_S2_fjLj7168ELj1ELj1ELj4ELj16ENS_18Kernel_traits_baseILj7168EfS2_S2_S2_fjLj128EEEEELb0ELb0ELb1ELb0EEEvNS_9FwdParamsE,@"STO_CUDA_ENTRY STV_DEFAULT"
_ZN10layer_norm13ln_fwd_kernelINS_13Kernel_traitsIf6__halfS2_S2_fjLj7168ELj1ELj1ELj4ELj16ENS_18Kernel_traits_baseILj7168EfS2_S2_S2_fjLj128EEEEELb0ELb0ELb1ELb0EEEvNS_9FwdParamsE:
.text._ZN10layer_norm13ln_fwd_kernelINS_13Kernel_traitsIf6__halfS2_S2_fjLj7168ELj1ELj1ELj4ELj16ENS_18Kernel_traits_baseILj7168EfS2_S2_S2_fjLj128EEEEELb0ELb0ELb1ELb0EEEvNS_9FwdParamsE:
        /* <DEDUP_REMOVED lines=89> */
.L_x_23316:
        /* <DEDUP_REMOVED lines=69> */
.L_x_23317:
[----:B------:R-:W-:Y:S05]  /*09e0*/  BSYNC.RECONVERGENT B0 ;  /* 0x0000000000007941 */ /* 0x000fea0003800200 */
.L_x_23315:
        /* <DEDUP_REMOVED lines=20> */
.L_x_23371:
        /* <DEDUP_REMOVED lines=8> */
[----:B------:R-:W-:Y:S01]  /*0bb0*/  HFMA2 R16, -RZ, RZ, 0, 0 ;  /* 0x00000000ff107431 */ /* 0x000fe200000001ff */
[----:B------:R-:W-:Y:S01]  /*0bc0*/  BSSY.RECONVERGENT B0, `(.L_x_23318) ;  /* 0x0000076000007945 */ /* 0x000fe20003800200 */
        /* <DEDUP_REMOVED lines=18> */
.L_x_23320:
[----:B------:R-:W-:Y:S05]  /*0cf0*/  BRA.U !UP0, `(.L_x_23321) ;  /* 0x0000000108c47547 */ /* 0x000fea000b800000 */
[----:B------:R-:W0:Y:S02]  /*0d00*/  LDC.64 R176, c[0x0][0x3a0] ;  /* 0x0000e800ffb07b82 */ /* 0x000e240000000a00 */
        /* <DEDUP_REMOVED lines=15> */
[--C-:B------:R-:W-:Y:S02]  /*0e00*/  HADD2.F32 R183, -RZ, R177.reuse.H0_H0 ;  /* 0x200000b1ffb77230 */ /* 0x100fe40000004100 */
[----:B------:R-:W-:Y:S02]  /*0e10*/  HADD2.F32 R181, -RZ, R177.H1_H1 ;  /* 0x300000b1ffb57230 */ /* 0x000fe40000004100 */
[----:B0-----:R-:W-:Y:S01]  /*0e20*/  @P1 FFMA.FTZ R185, R14, R22, R185 ;  /* 0x000000160eb91223 */ /* 0x001fe200000100b9 */
[----:B------:R-:W-:Y:S02]  /*0e30*/  HADD2.F32 R219, -RZ, R176.H0_H0 ;  /* 0x200000b0ffdb7230 */ /* 0x000fe40000004100 */
[----:B-1----:R-:W-:Y:S01]  /*0e40*/  @P1 FFMA.FTZ R183, R18, R24, R183 ;  /* 0x0000001812b71223 */ /* 0x002fe200000100b7 */
[--C-:B------:R-:W-:Y:S02]  /*0e50*/  HADD2.F32 R225, -RZ, R178.reuse.H0_H0 ;  /* 0x200000b2ffe17230 */ /* 0x100fe40000004100 */
[----:B----4-:R-:W-:Y:S01]  /*0e60*/  @P1 FFMA.FTZ R181, R20, R28, R181 ;  /* 0x0000001c14b51223 */ /* 0x010fe200000100b5 */
[----:B------:R-:W-:-:S02]  /*0e70*/  HADD2.F32 R223, -RZ, R178.H1_H1 ;  /* 0x300000b2ffdf7230 */ /* 0x000fc40000004100 */
[--C-:B------:R-:W-:Y:S01]  /*0e80*/  HADD2.F32 R221, -RZ, R179.reuse.H0_H0 ;  /* 0x200000b3ffdd7230 */ /* 0x100fe20000004100 */
[----:B------:R-:W-:Y:S01]  /*0e90*/  F2FP.F16.F32.PACK_AB R177, RZ, R183 ;  /* 0x000000b7ffb1723e */ /* 0x000fe200000000ff */
        /* <DEDUP_REMOVED lines=23> */
.L_x_23321:
[----:B------:R-:W0:Y:S01]  /*1010*/  @P5 LDC R181, c[0x0][0x40c] ;  /* 0x00010300ffb55b82 */ /* 0x000e220000000800 */
[----:B------:R-:W-:Y:S02]  /*1020*/  HFMA2 R185, -RZ, RZ, 0, 0 ;  /* 0x00000000ffb97431 */ /* 0x000fe400000001ff */
[----:B-----5:R-:W-:Y:S01]  /*1030*/  @P5 HADD2.F32 R20, -RZ, R61.H0_H0 ;  /* 0x2000003dff145230 */ /* 0x020fe20000004100 */
[----:B------:R-:W-:Y:S01]  /*1040*/  MOV R183, RZ ;  /* 0x000000ff00b77202 */ /* 0x000fe20000000f00 */
[--C-:B------:R-:W-:Y:S01]  /*1050*/  @P5 HADD2.F32 R14, -RZ, R60.reuse.H0_H0 ;  /* 0x2000003cff0e5230 */ /* 0x100fe20000004100 */
[----:B------:R-:W-:Y:S01]  /*1060*/  MOV R219, RZ ;  /* 0x000000ff00db7202 */ /* 0x000fe20000000f00 */
[----:B------:R-:W-:Y:S02]  /*1070*/  @P5 HADD2.F32 R18, -RZ, R60.H1_H1 ;  /* 0x3000003cff125230 */ /* 0x000fe40000004100 */
[----:B------:R-:W-:Y:S01]  /*1080*/  HFMA2 R223, -RZ, RZ, 0, 0 ;  /* 0x00000000ffdf7431 */ /* 0x000fe200000001ff */
[----:B------:R-:W1:Y:S01]  /*1090*/  @P5 LDC R177, c[0x0][0x40c] ;  /* 0x00010300ffb15b82 */ /* 0x000e620000000800 */
[----:B------:R-:W-:-:S02]  /*10a0*/  HFMA2 R217, -RZ, RZ, 0, 0 ;  /* 0x00000000ffd97431 */ /* 0x000fc400000001ff */
[--C-:B------:R-:W-:Y:S01]  /*10b0*/  @P5 HADD2.F32 R22, -RZ, R63.reuse.H0_H0 ;  /* 0x2000003fff165230 */ /* 0x100fe20000004100 */
[----:B------:R-:W-:Y:S01]  /*10c0*/  MOV R225, RZ ;  /* 0x000000ff00e17202 */ /* 0x000fe20000000f00 */
[----:B------:R-:W-:Y:S01]  /*10d0*/  @P5 HADD2.F32 R24, -RZ, R63.H1_H1 ;  /* 0x3000003fff185230 */ /* 0x000fe20000004100 */
[----:B------:R-:W-:Y:S02]  /*10e0*/  MOV R221, RZ ;  /* 0x000000ff00dd7202 */ /* 0x000fe40000000f00 */
[----:B------:R-:W2:Y:S08]  /*10f0*/  @P5 LDC R179, c[0x0][0x40c] ;  /* 0x00010300ffb35b82 */ /* 0x000eb00000000800 */
[----:B------:R-:W4:Y:S01]  /*1100*/  @P5 LDC R239, c[0x0][0x40c] ;  /* 0x00010300ffef5b82 */ /* 0x000f220000000800 */
[----:B0-----:R-:W-:Y:S01]  /*1110*/  @P5 FMUL.FTZ R183, R20, R181 ;  /* 0x000000b514b75220 */ /* 0x001fe20000410000 */
[----:B------:R-:W-:-:S02]  /*1120*/  HFMA2 R181, -RZ, RZ, 0, 0 ;  /* 0x00000000ffb57431 */ /* 0x000fc400000001ff */
[----:B------:R-:W-:-:S04]  /*1130*/  @P5 HADD2.F32 R20, -RZ, R62.H1_H1 ;  /* 0x3000003eff145230 */ /* 0x000fc80000004100 */
[----:B------:R-:W0:Y:S01]  /*1140*/  @P5 LDC R241, c[0x0][0x40c] ;  /* 0x00010300fff15b82 */ /* 0x000e220000000800 */
[----:B-1----:R-:W-:Y:S01]  /*1150*/  @P5 FMUL.FTZ R219, R14, R177 ;  /* 0x000000b10edb5220 */ /* 0x002fe20000410000 */
[----:B------:R-:W-:Y:S01]  /*1160*/  @P5 HADD2.F32 R14, -RZ, R61.H1_H1 ;  /* 0x3000003dff0e5230 */ /* 0x000fe20000004100 */
[----:B------:R-:W-:-:S03]  /*1170*/  F2FP.F16.F32.PACK_AB R177, RZ, R183 ;  /* 0x000000b7ffb1723e */ /* 0x000fc600000000ff */
[----:B------:R-:W-:Y:S02]  /*1180*/  F2FP.F16.F32.PACK_AB R176, RZ, R219 ;  /* 0x000000dbffb0723e */ /* 0x000fe400000000ff */
[----:B------:R-:W1:Y:S01]  /*1190*/  @P5 LDC R243, c[0x0][0x40c] ;  /* 0x00010300fff35b82 */ /* 0x000e620000000800 */
[----:B--2---:R-:W-:Y:S01]  /*11a0*/  @P5 FMUL.FTZ R185, R18, R179 ;  /* 0x000000b312b95220 */ /* 0x004fe20000410000 */
[----:B------:R-:W-:-:S06]  /*11b0*/  @P5 HADD2.F32 R18, -RZ, R62.H0_H0 ;  /* 0x2000003eff125230 */ /* 0x000fcc0000004100 */
[----:B------:R-:W2:Y:S01]  /*11c0*/  @P5 LDC R245, c[0x0][0x40c] ;  /* 0x00010300fff55b82 */ /* 0x000ea20000000800 */
[----:B----4-:R-:W-:Y:S01]  /*11d0*/  @P5 FMUL.FTZ R181, R14, R239 ;  /* 0x000000ef0eb55220 */ /* 0x010fe20000410000 */
[----:B------:R-:W-:-:S04]  /*11e0*/  F2FP.F16.F32.PACK_AB R14, RZ, R185 ;  /* 0x000000b9ff0e723e */ /* 0x000fc800000000ff */
[----:B------:R-:W-:Y:S02]  /*11f0*/  PRMT R176, R176, 0x5410, R14 ;  /* 0x00005410b0b07816 */ /* 0x000fe4000000000e */
[----:B------:R-:W4:Y:S01]  /*1200*/  @P5 LDC R247, c[0x0][0x40c] ;  /* 0x00010300fff75b82 */ /* 0x000f220000000800 */
[----:B0-----:R-:W-:Y:S01]  /*1210*/  @P5 FMUL.FTZ R225, R18, R241 ;  /* 0x000000f112e15220 */ /* 0x001fe20000410000 */
[----:B------:R-:W-:-:S04]  /*1220*/  F2FP.F16.F32.PACK_AB R18, RZ, R181 ;  /* 0x000000b5ff12723e */ /* 0x000fc800000000ff */
[----:B------:R-:W-:Y:S01]  /*1230*/  F2FP.F16.F32.PACK_AB R178, RZ, R225 ;  /* 0x000000e1ffb2723e */ /* 0x000fe200000000ff */
[----:B-1----:R-:W-:Y:S01]  /*1240*/  @P5 FMUL.FTZ R223, R20, R243 ;  /* 0x000000f314df5220 */ /* 0x002fe20000410000 */
[----:B------:R-:W-:-:S04]  /*1250*/  PRMT R177, R177, 0x5410, R18 ;  /* 0x00005410b1b17816 */ /* 0x000fc80000000012 */
[----:B------:R-:W-:Y:S01]  /*1260*/  F2FP.F16.F32.PACK_AB R20, RZ, R223 ;  /* 0x000000dfff14723e */ /* 0x000fe200000000ff */
[----:B--2---:R-:W-:-:S03]  /*1270*/  @P5 FMUL.FTZ R221, R22, R245 ;  /* 0x000000f516dd5220 */ /* 0x004fc60000410000 */
[----:B------:R-:W-:Y:S02]  /*1280*/  PRMT R178, R178, 0x5410, R20 ;  /* 0x00005410b2b27816 */ /* 0x000fe40000000014 */
[----:B------:R-:W-:Y:S01]  /*1290*/  F2FP.F16.F32.PACK_AB R179, RZ, R221 ;  /* 0x000000ddffb3723e */ /* 0x000fe200000000ff */
[----:B----4-:R-:W-:-:S05]  /*12a0*/  @P5 FMUL.FTZ R217, R24, R247 ;  /* 0x000000f718d95220 */ /* 0x010fca0000410000 */
[----:B------:R-:W-:-:S04]  /*12b0*/  F2FP.F16.F32.PACK_AB R22, RZ, R217 ;  /* 0x000000d9ff16723e */ /* 0x000fc800000000ff */
[----:B------:R-:W-:-:S07]  /*12c0*/  PRMT R179, R179, 0x5410, R22 ;  /* 0x00005410b3b37816 */ /* 0x000fce0000000016 */
.L_x_23322:
[----:B------:R-:W0:Y:S01]  /*12d0*/  LDC.64 R238, c[0x0][0x3a8] ;  /* 0x0000ea00ffee7b82 */ /* 0x000e220000000a00 */
[----:B------:R-:W-:Y:S01]  /*12e0*/  IADD3 R16, PT, PT, R16, 0x80, RZ ;  /* 0x0000008010107810 */ /* 0x000fe20007ffe0ff */
[C---:B0-----:R-:W-:Y:S01]  /*12f0*/  IMAD.WIDE.U32 R238, R10.reuse, 0x10, R238 ;  /* 0x000000100aee7825 */ /* 0x041fe200078e00ee */
[----:B------:R-:W-:-:S04]  /*1300*/  IADD3 R10, PT, PT, R10, 0x80, RZ ;  /* 0x000000800a0a7810 */ /* 0x000fc80007ffe0ff */
[----:B------:R0:W-:Y:S03]  /*1310*/  STG.E.128 desc[UR6][R238.64], R176 ;  /* 0x000000b0ee007986 */ /* 0x0001e6000c101d06 */
.L_x_23319:
[----:B------:R-:W-:Y:S05]  /*1320*/  BSYNC.RECONVERGENT B0 ;  /* 0x0000000000007941 */ /* 0x000fea0003800200 */
.L_x_23318:
        /* <DEDUP_REMOVED lines=10> */
.L_x_23325:
[----:B------:R-:W-:Y:S05]  /*13d0*/  BRA.U !UP0, `(.L_x_23326) ;  /* 0x0000000108c47547 */ /* 0x000fea000b800000 */
[----:B-1----:R-:W1:Y:S02]  /*13e0*/  LDC.64 R34, c[0x0][0x3a0] ;  /* 0x0000e800ff227b82 */ /* 0x002e640000000a00 */
[----:B-1----:R-:W-:-:S05]  /*13f0*/  IMAD.WIDE.U32 R34, R10, 0x10, R34 ;  /* 0x000000100a227825 */ /* 0x002fca00078e0022 */
[----:B0-----:R0:W2:Y:S01]  /*1400*/  LDG.E.128 R176, desc[UR6][R34.64] ;  /* 0x0000000622b07981 */ /* 0x0010a2000c1e1d00 */
[----:B------:R-:W-:-:S13]  /*1410*/  ISETP.GT.AND P1, PT, R12, RZ, PT ;  /* 0x000000ff0c00720c */ /* 0x000fda0003f24270 */
[----:B------:R-:W1:Y:S01]  /*1420*/  @P1 LDC R22, c[0x0][0x40c] ;  /* 0x00010300ff161b82 */ /* 0x000e620000000800 */
[----:B-----5:R-:W-:Y:S02]  /*1430*/  @P1 HADD2.F32 R18, -RZ, R60.H1_H1 ;  /* 0x3000003cff121230 */ /* 0x020fe40000004100 */
[--C-:B------:R-:W-:Y:S02]  /*1440*/  @P1 HADD2.F32 R24, -RZ, R61.reuse.H0_H0 ;  /* 0x2000003dff181230 */ /* 0x100fe40000004100 */
[----:B------:R-:W-:-:S03]  /*1450*/  @P1 HADD2.F32 R28, -RZ, R61.H1_H1 ;  /* 0x3000003dff1c1230 */ /* 0x000fc60000004100 */
[----:B------:R-:W4:Y:S08]  /*1460*/  @P1 LDC R26, c[0x0][0x40c] ;  /* 0x00010300ff1a1b82 */ /* 0x000f300000000800 */
[----:B------:R-:W3:Y:S08]  /*1470*/  @P1 LDC R30, c[0x0][0x40c] ;  /* 0x00010300ff1e1b82 */ /* 0x000ef00000000800 */
[----:B------:R-:W3:Y:S08]  /*1480*/  @P1 LDC R32, c[0x0][0x40c] ;  /* 0x00010300ff201b82 */ /* 0x000ef00000000800 */
[----:B------:R-:W3:Y:S08]  /*1490*/  @P1 LDC R36, c[0x0][0x40c] ;  /* 0x00010300ff241b82 */ /* 0x000ef00000000800 */
[----:B------:R-:W3:Y:S08]  /*14a0*/  @P1 LDC R38, c[0x0][0x40c] ;  /* 0x00010300ff261b82 */ /* 0x000ef00000000800 */
[----:B------:R-:W3:Y:S08]  /*14b0*/  @P1 LDC R20, c[0x0][0x40c] ;  /* 0x00010300ff141b82 */ /* 0x000ef00000000800 */
[----:B0-----:R-:W0:Y:S01]  /*14c0*/  @P1 LDC R34, c[0x0][0x40c] ;  /* 0x00010300ff221b82 */ /* 0x001e220000000800 */
[----:B--2---:R-:W-:-:S02]  /*14d0*/  HADD2.F32 R39, -RZ, R176.H1_H1 ;  /* 0x300000b0ff277230 */ /* 0x004fc40000004100 */
[--C-:B------:R-:W-:Y:S02]  /*14e0*/  HADD2.F32 R37, -RZ, R177.reuse.H0_H0 ;  /* 0x200000b1ff257230 */ /* 0x100fe40000004100 */
[----:B------:R-:W-:Y:S02]  /*14f0*/  HADD2.F32 R35, -RZ, R177.H1_H1 ;  /* 0x300000b1ff237230 */ /* 0x000fe40000004100 */
[----:B-1----:R-:W-:Y:S01]  /*1500*/  @P1 FFMA.FTZ R39, R18, R22, R39 ;  /* 0x0000001612271223 */ /* 0x002fe20000010027 */
[----:B------:R-:W-:Y:S02]  /*1510*/  HADD2.F32 R209, -RZ, R176.H0_H0 ;  /* 0x200000b0ffd17230 */ /* 0x000fe40000004100 */
[----:B----4-:R-:W-:Y:S01]  /*1520*/  @P1 FFMA.FTZ R37, R24, R26, R37 ;  /* 0x0000001a18251223 */ /* 0x010fe20000010025 */
[--C-:B------:R-:W-:Y:S02]  /*1530*/  HADD2.F32 R215, -RZ, R178.reuse.H0_H0 ;  /* 0x200000b2ffd77230 */ /* 0x100fe40000004100 */
[----:B---3--:R-:W-:Y:S01]  /*1540*/  @P1 FFMA.FTZ R35, R28, R30, R35 ;  /* 0x0000001e1c231223 */ /* 0x008fe20000010023 */
[----:B------:R-:W-:-:S02]  /*1550*/  HADD2.F32 R213, -RZ, R178.H1_H1 ;  /* 0x300000b2ffd57230 */ /* 0x000fc40000004100 */
[--C-:B------:R-:W-:Y:S01]  /*1560*/  HADD2.F32 R211, -RZ, R179.reuse.H0_H0 ;  /* 0x200000b3ffd37230 */ /* 0x100fe20000004100 */
[----:B------:R-:W-:Y:S01]  /*1570*/  F2FP.F16.F32.PACK_AB R177, RZ, R37 ;  /* 0x00000025ffb1723e */ /* 0x000fe200000000ff */
[----:B------:R-:W-:Y:S02]  /*1580*/  HADD2.F32 R207, -RZ, R179.H1_H1 ;  /* 0x300000b3ffcf7230 */ /* 0x000fe40000004100 */
[--C-:B------:R-:W-:Y:S02]  /*1590*/  @P1 HADD2.F32 R22, -RZ, R62.reuse.H0_H0 ;  /* 0x2000003eff161230 */ /* 0x100fe40000004100 */
[----:B------:R-:W-:Y:S02]  /*15a0*/  @P1 HADD2.F32 R24, -RZ, R62.H1_H1 ;  /* 0x3000003eff181230 */ /* 0x000fe40000004100 */
[----:B------:R-:W-:Y:S02]  /*15b0*/  @P1 HADD2.F32 R26, -RZ, R63.H0_H0 ;  /* 0x2000003fff1a1230 */ /* 0x000fe40000004100 */
[----:B------:R-:W-:Y:S01]  /*15c0*/  @P1 FFMA.FTZ R215, R22, R32, R215 ;  /* 0x0000002016d71223 */ /* 0x000fe200000100d7 */
[----:B------:R-:W-:-:S02]  /*15d0*/  @P1 HADD2.F32 R18, -RZ, R60.H0_H0 ;  /* 0x2000003cff121230 */ /* 0x000fc40000004100 */
[----:B------:R-:W-:Y:S01]  /*15e0*/  @P1 FFMA.FTZ R213, R24, R36, R213 ;  /* 0x0000002418d51223 */ /* 0x000fe200000100d5 */
[----:B------:R-:W-:Y:S02]  /*15f0*/  @P1 HADD2.F32 R28, -RZ, R63.H1_H1 ;  /* 0x3000003fff1c1230 */ /* 0x000fe40000004100 */
[----:B------:R-:W-:Y:S01]  /*1600*/  @P1 FFMA.FTZ R211, R26, R38, R211 ;  /* 0x000000261ad31223 */ /* 0x000fe200000100d3 */
[----:B------:R-:W-:Y:S01]  /*1610*/  F2FP.F16.F32.PACK_AB R178, RZ, R215 ;  /* 0x000000d7ffb2723e */ /* 0x000fe200000000ff */
[----:B------:R-:W-:Y:S01]  /*1620*/  @P1 FFMA.FTZ R209, R18, R20, R209 ;  /* 0x0000001412d11223 */ /* 0x000fe200000100d1 */
[----:B------:R-:W-:Y:S01]  /*1630*/  F2FP.F16.F32.PACK_AB R18, RZ, R39 ;  /* 0x00000027ff12723e */ /* 0x000fe200000000ff */
[----:B0-----:R-:W-:Y:S01]  /*1640*/  @P1 FFMA.FTZ R207, R28, R34, R207 ;  /* 0x000000221ccf1223 */ /* 0x001fe200000100cf */
        /* <DEDUP_REMOVED lines=10> */
.L_x_23326:
[----:B-1----:R-:W1:Y:S01]  /*16f0*/  @P5 LDC R35, c[0x0][0x40c] ;  /* 0x00010300ff235b82 */ /* 0x002e620000000800 */
[--C-:B-----5:R-:W-:Y:S02]  /*1700*/  @P5 HADD2.F32 R18, -RZ, R60.reuse.H0_H0 ;  /* 0x2000003cff125230 */ /* 0x120fe40000004100 */
[----:B------:R-:W-:Y:S02]  /*1710*/  HFMA2 R39, -RZ, RZ, 0, 0 ;  /* 0x00000000ff277431 */ /* 0x000fe400000001ff */
[----:B------:R-:W-:Y:S01]  /*1720*/  @P5 HADD2.F32 R20, -RZ, R60.H1_H1 ;  /* 0x3000003cff145230 */ /* 0x000fe20000004100 */
[----:B------:R-:W-:Y:S01]  /*1730*/  MOV R209, RZ ;  /* 0x000000ff00d17202 */ /* 0x000fe20000000f00 */
[----:B------:R-:W-:Y:S01]  /*1740*/  @P5 HADD2.F32 R22, -RZ, R61.H0_H0 ;  /* 0x2000003dff165230 */ /* 0x000fe20000004100 */
[----:B------:R-:W-:Y:S01]  /*1750*/  MOV R37, RZ ;  /* 0x000000ff00257202 */ /* 0x000fe20000000f00 */
[----:B------:R-:W-:Y:S01]  /*1760*/  HFMA2 R213, -RZ, RZ, 0, 0 ;  /* 0x00000000ffd57431 */ /* 0x000fe200000001ff */
[----:B0-----:R-:W0:Y:S01]  /*1770*/  @P5 LDC R177, c[0x0][0x40c] ;  /* 0x00010300ffb15b82 */ /* 0x001e220000000800 */
[----:B------:R-:W-:-:S02]  /*1780*/  HFMA2 R207, -RZ, RZ, 0, 0 ;  /* 0x00000000ffcf7431 */ /* 0x000fc400000001ff */
[--C-:B------:R-:W-:Y:S01]  /*1790*/  @P5 HADD2.F32 R24, -RZ, R63.reuse.H0_H0 ;  /* 0x2000003fff185230 */ /* 0x100fe20000004100 */
[----:B------:R-:W-:Y:S01]  /*17a0*/  MOV R215, RZ ;  /* 0x000000ff00d77202 */ /* 0x000fe20000000f00 */
[----:B------:R-:W-:Y:S01]  /*17b0*/  @P5 HADD2.F32 R26, -RZ, R63.H1_H1 ;  /* 0x3000003fff1a5230 */ /* 0x000fe20000004100 */
[----:B------:R-:W-:Y:S02]  /*17c0*/  MOV R211, RZ ;  /* 0x000000ff00d37202 */ /* 0x000fe40000000f00 */
[----:B------:R-:W2:Y:S08]  /*17d0*/  @P5 LDC R179, c[0x0][0x40c] ;  /* 0x00010300ffb35b82 */ /* 0x000eb00000000800 */
[----:B------:R-:W4:Y:S01]  /*17e0*/  @P5 LDC R239, c[0x0][0x40c] ;  /* 0x00010300ffef5b82 */ /* 0x000f220000000800 */
[----:B-1----:R-:W-:Y:S01]  /*17f0*/  @P5 FMUL.FTZ R209, R18, R35 ;  /* 0x0000002312d15220 */ /* 0x002fe20000410000 */
[----:B------:R-:W-:-:S02]  /*1800*/  HFMA2 R35, -RZ, RZ, 0, 0 ;  /* 0x00000000ff237431 */ /* 0x000fc400000001ff */
[----:B------:R-:W-:Y:S02]  /*1810*/  @P5 HADD2.F32 R18, -RZ, R61.H1_H1 ;  /* 0x3000003dff125230 */ /* 0x000fe40000004100 */
[----:B------:R-:W-:Y:S02]  /*1820*/  F2FP.F16.F32.PACK_AB R176, RZ, R209 ;  /* 0x000000d1ffb0723e */ /* 0x000fe400000000ff */
[----:B------:R-:W1:Y:S01]  /*1830*/  @P5 LDC R241, c[0x0][0x40c] ;  /* 0x00010300fff15b82 */ /* 0x000e620000000800 */
[----:B0-----:R-:W-:Y:S01]  /*1840*/  @P5 FMUL.FTZ R39, R20, R177 ;  /* 0x000000b114275220 */ /* 0x001fe20000410000 */
[----:B------:R-:W-:-:S06]  /*1850*/  @P5 HADD2.F32 R20, -RZ, R62.H0_H0 ;  /* 0x2000003eff145230 */ /* 0x000fcc0000004100 */
[----:B------:R-:W0:Y:S01]  /*1860*/  @P5 LDC R243, c[0x0][0x40c] ;  /* 0x00010300fff35b82 */ /* 0x000e220000000800 */
[----:B--2---:R-:W-:Y:S01]  /*1870*/  @P5 FMUL.FTZ R37, R22, R179 ;  /* 0x000000b316255220 */ /* 0x004fe20000410000 */
[----:B------:R-:W-:-:S04]  /*1880*/  @P5 HADD2.F32 R22, -RZ, R62.H1_H1 ;  /* 0x3000003eff165230 */ /* 0x000fc80000004100 */
[----:B------:R-:W-:Y:S02]  /*1890*/  F2FP.F16.F32.PACK_AB R177, RZ, R37 ;  /* 0x00000025ffb1723e */ /* 0x000fe400000000ff */
[----:B------:R-:W2:Y:S01]  /*18a0*/  @P5 LDC R245, c[0x0][0x40c] ;  /* 0x00010300fff55b82 */ /* 0x000ea20000000800 */
[----:B----4-:R-:W-:Y:S01]  /*18b0*/  @P5 FMUL.FTZ R35, R18, R239 ;  /* 0x000000ef12235220 */ /* 0x010fe20000410000 */
[----:B------:R-:W-:-:S04]  /*18c0*/  F2FP.F16.F32.PACK_AB R18, RZ, R39 ;  /* 0x00000027ff12723e */ /* 0x000fc800000000ff */
[----:B------:R-:W-:Y:S02]  /*18d0*/  PRMT R176, R176, 0x5410, R18 ;  /* 0x00005410b0b07816 */ /* 0x000fe40000000012 */
[----:B------:R-:W4:Y:S01]  /*18e0*/  @P5 LDC R247, c[0x0][0x40c] ;  /* 0x00010300fff75b82 */ /* 0x000f220000000800 */
[----:B-1----:R-:W-:Y:S01]  /*18f0*/  @P5 FMUL.FTZ R215, R20, R241 ;  /* 0x000000f114d75220 */ /* 0x002fe20000410000 */
[----:B------:R-:W-:-:S04]  /*1900*/  F2FP.F16.F32.PACK_AB R20, RZ, R35 ;  /* 0x00000023ff14723e */ /* 0x000fc800000000ff */
[----:B------:R-:W-:Y:S01]  /*1910*/  F2FP.F16.F32.PACK_AB R178, RZ, R215 ;  /* 0x000000d7ffb2723e */ /* 0x000fe200000000ff */
[----:B0-----:R-:W-:Y:S01]  /*1920*/  @P5 FMUL.FTZ R213, R22, R243 ;  /* 0x000000f316d55220 */ /* 0x001fe20000410000 */
        /* <DEDUP_REMOVED lines=8> */
.L_x_23327:
[----:B------:R-:W0:Y:S01]  /*19b0*/  LDC.64 R238, c[0x0][0x3a8] ;  /* 0x0000ea00ffee7b82 */ /* 0x000e220000000a00 */
[----:B------:R-:W-:Y:S01]  /*19c0*/  IADD3 R16, PT, PT, R16, 0x80, RZ ;  /* 0x0000008010107810 */ /* 0x000fe20007ffe0ff */
[C---:B0-----:R-:W-:Y:S01]  /*19d0*/  IMAD.WIDE.U32 R238, R10.reuse, 0x10, R238 ;  /* 0x000000100aee7825 */ /* 0x041fe200078e00ee */
[----:B------:R-:W-:-:S04]  /*19e0*/  IADD3 R10, PT, PT, R10, 0x80, RZ ;  /* 0x000000800a0a7810 */ /* 0x000fc80007ffe0ff */
[----:B------:R1:W-:Y:S03]  /*19f0*/  STG.E.128 desc[UR6][R238.64], R176 ;  /* 0x000000b0ee007986 */ /* 0x0003e6000c101d06 */
.L_x_23324:
[----:B------:R-:W-:Y:S05]  /*1a00*/  BSYNC.RECONVERGENT B0 ;  /* 0x0000000000007941 */ /* 0x000fea0003800200 */
.L_x_23323:
        /* <DEDUP_REMOVED lines=10> */
.L_x_23330:
[----:B------:R-:W-:Y:S05]  /*1ab0*/  BRA.U !UP0, `(.L_x_23331) ;  /* 0x0000000108c47547 */ /* 0x000fea000b800000 */
[----:B--2---:R-:W2:Y:S02]  /*1ac0*/  LDC.64 R28, c[0x0][0x3a0] ;  /* 0x0000e800ff1c7b82 */ /* 0x004ea40000000a00 */
[----:B--2---:R-:W-:-:S05]  /*1ad0*/  IMAD.WIDE.U32 R28, R10, 0x10, R28 ;  /* 0x000000100a1c7825 */ /* 0x004fca00078e001c */
[----:B01----:R0:W2:Y:S01]  /*1ae0*/  LDG.E.128 R176, desc[UR6][R28.64] ;  /* 0x000000061cb07981 */ /* 0x0030a2000c1e1d00 */
[----:B------:R-:W-:-:S13]  /*1af0*/  ISETP.GT.AND P1, PT, R12, RZ, PT ;  /* 0x000000ff0c00720c */ /* 0x000fda0003f24270 */
[----:B------:R-:W1:Y:S01]  /*1b00*/  @P1 LDC R24, c[0x0][0x40c] ;  /* 0x00010300ff181b82 */ /* 0x000e620000000800 */
[----:B-----5:R-:W-:Y:S02]  /*1b10*/  @P1 HADD2.F32 R20, -RZ, R60.H1_H1 ;  /* 0x3000003cff141230 */ /* 0x020fe40000004100 */
[--C-:B------:R-:W-:Y:S02]  /*1b20*/  @P1 HADD2.F32 R26, -RZ, R61.reuse.H0_H0 ;  /* 0x2000003dff1a1230 */ /* 0x100fe40000004100 */
[----:B------:R-:W-:Y:S02]  /*1b30*/  @P1 HADD2.F32 R32, -RZ, R61.H1_H1 ;  /* 0x3000003dff201230 */ /* 0x000fe40000004100 */
[----:B0-----:R-:W-:Y:S01]  /*1b40*/  @P1 HADD2.F32 R28, -RZ, R63.H0_H0 ;  /* 0x2000003fff1c1230 */ /* 0x001fe20000004100 */
[----:B------:R-:W0:Y:S08]  /*1b50*/  @P1 LDC R30, c[0x0][0x40c] ;  /* 0x00010300ff1e1b82 */ /* 0x000e300000000800 */
        /* <DEDUP_REMOVED lines=8> */
[----:B------:R-:W-:Y:S02]  /*1be0*/  HADD2.F32 R199, -RZ, R176.H0_H0 ;  /* 0x200000b0ffc77230 */ /* 0x000fe40000004100 */
[----:B-1----:R-:W-:Y:S01]  /*1bf0*/  @P1 FFMA.FTZ R33, R20, R24, R33 ;  /* 0x0000001814211223 */ /* 0x002fe20000010021 */
[----:B------:R-:W-:Y:S02]  /*1c00*/  HADD2.F32 R29, -RZ, R177.H1_H1 ;  /* 0x300000b1ff1d7230 */ /* 0x000fe40000004100 */
[----:B0-----:R-:W-:Y:S01]  /*1c10*/  @P1 FFMA.FTZ R31, R26, R30, R31 ;  /* 0x0000001e1a1f1223 */ /* 0x001fe2000001001f */
[--C-:B------:R-:W-:Y:S02]  /*1c20*/  HADD2.F32 R205, -RZ, R178.reuse.H0_H0 ;  /* 0x200000b2ffcd7230 */ /* 0x100fe40000004100 */
[----:B------:R-:W-:-:S02]  /*1c30*/  HADD2.F32 R203, -RZ, R178.H1_H1 ;  /* 0x300000b2ffcb7230 */ /* 0x000fc40000004100 */
[----:B----4-:R-:W-:Y:S01]  /*1c40*/  @P1 FFMA.FTZ R29, R32, R34, R29 ;  /* 0x00000022201d1223 */ /* 0x010fe2000001001d */
[--C-:B------:R-:W-:Y:S01]  /*1c50*/  HADD2.F32 R201, -RZ, R179.reuse.H0_H0 ;  /* 0x200000b3ffc97230 */ /* 0x100fe20000004100 */
[----:B------:R-:W-:Y:S01]  /*1c60*/  F2FP.F16.F32.PACK_AB R177, RZ, R31 ;  /* 0x0000001fffb1723e */ /* 0x000fe200000000ff */
[----:B------:R-:W-:Y:S02]  /*1c70*/  HADD2.F32 R197, -RZ, R179.H1_H1 ;  /* 0x300000b3ffc57230 */ /* 0x000fe40000004100 */
[--C-:B------:R-:W-:Y:S02]  /*1c80*/  @P1 HADD2.F32 R24, -RZ, R62.reuse.H0_H0 ;  /* 0x2000003eff181230 */ /* 0x100fe40000004100 */
[----:B---3--:R-:W-:Y:S01]  /*1c90*/  @P1 FFMA.FTZ R201, R28, R40, R201 ;  /* 0x000000281cc91223 */ /* 0x008fe200000100c9 */
[----:B------:R-:W-:Y:S02]  /*1ca0*/  @P1 HADD2.F32 R26, -RZ, R62.H1_H1 ;  /* 0x3000003eff1a1230 */ /* 0x000fe40000004100 */
        /* <DEDUP_REMOVED lines=18> */
.L_x_23331:
[----:B--2---:R-:W2:Y:S01]  /*1dd0*/  @P5 LDC R29, c[0x0][0x40c] ;  /* 0x00010300ff1d5b82 */ /* 0x004ea20000000800 */
[--C-:B-----5:R-:W-:Y:S02]  /*1de0*/  @P5 HADD2.F32 R20, -RZ, R60.reuse.H0_H0 ;  /* 0x2000003cff145230 */ /* 0x120fe40000004100 */
[----:B------:R-:W-:Y:S02]  /*1df0*/  HFMA2 R33, -RZ, RZ, 0, 0 ;  /* 0x00000000ff217431 */ /* 0x000fe400000001ff */
[----:B------:R-:W-:Y:S01]  /*1e00*/  @P5 HADD2.F32 R22, -RZ, R60.H1_H1 ;  /* 0x3000003cff165230 */ /* 0x000fe20000004100 */
[----:B------:R-:W-:Y:S01]  /*1e10*/  MOV R199, RZ ;  /* 0x000000ff00c77202 */ /* 0x000fe20000000f00 */
[----:B------:R-:W-:Y:S01]  /*1e20*/  @P5 HADD2.F32 R24, -RZ, R61.H0_H0 ;  /* 0x2000003dff185230 */ /* 0x000fe20000004100 */
[----:B------:R-:W-:Y:S01]  /*1e30*/  MOV R31, RZ ;  /* 0x000000ff001f7202 */ /* 0x000fe20000000f00 */
[----:B------:R-:W-:Y:S01]  /*1e40*/  HFMA2 R203, -RZ, RZ, 0, 0 ;  /* 0x00000000ffcb7431 */ /* 0x000fe200000001ff */
[----:B01----:R-:W0:Y:S01]  /*1e50*/  @P5 LDC R177, c[0x0][0x40c] ;  /* 0x00010300ffb15b82 */ /* 0x003e220000000800 */
[----:B------:R-:W-:-:S02]  /*1e60*/  HFMA2 R197, -RZ, RZ, 0, 0 ;  /* 0x00000000ffc57431 */ /* 0x000fc400000001ff */
[--C-:B------:R-:W-:Y:S01]  /*1e70*/  @P5 HADD2.F32 R26, -RZ, R63.reuse.H0_H0 ;  /* 0x2000003fff1a5230 */ /* 0x100fe20000004100 */
[----:B------:R-:W-:Y:S01]  /*1e80*/  MOV R205, RZ ;  /* 0x000000ff00cd7202 */ /* 0x000fe20000000f00 */
[----:B------:R-:W-:Y:S01]  /*1e90*/  @P5 HADD2.F32 R28, -RZ, R63.H1_H1 ;  /* 0x3000003fff1c5230 */ /* 0x000fe20000004100 */
[----:B------:R-:W-:Y:S02]  /*1ea0*/  MOV R201, RZ ;  /* 0x000000ff00c97202 */ /* 0x000fe40000000f00 */
[----:B------:R-:W1:Y:S08]  /*1eb0*/  @P5 LDC R179, c[0x0][0x40c] ;  /* 0x00010300ffb35b82 */ /* 0x000e700000000800 */
[----:B------:R-:W4:Y:S01]  /*1ec0*/  @P5 LDC R239, c[0x0][0x40c] ;  /* 0x00010300ffef5b82 */ /* 0x000f220000000800 */
[----:B--2---:R-:W-:Y:S01]  /*1ed0*/  @P5 FMUL.FTZ R199, R20, R29 ;  /* 0x0000001d14c75220 */ /* 0x004fe20000410000 */
[----:B------:R-:W-:-:S02]  /*1ee0*/  HFMA2 R29, -RZ, RZ, 0, 0 ;  /* 0x00000000ff1d7431 */ /* 0x000fc400000001ff */
[----:B------:R-:W-:Y:S02]  /*1ef0*/  @P5 HADD2.F32 R20, -RZ, R61.H1_H1 ;  /* 0x3000003dff145230 */ /* 0x000fe40000004100 */
[----:B------:R-:W-:Y:S02]  /*1f00*/  F2FP.F16.F32.PACK_AB R176, RZ, R199 ;  /* 0x000000c7ffb0723e */ /* 0x000fe400000000ff */
[----:B------:R-:W2:Y:S01]  /*1f10*/  @P5 LDC R241, c[0x0][0x40c] ;  /* 0x00010300fff15b82 */ /* 0x000ea20000000800 */
[----:B0-----:R-:W-:Y:S01]  /*1f20*/  @P5 FMUL.FTZ R33, R22, R177 ;  /* 0x000000b116215220 */ /* 0x001fe20000410000 */
[----:B------:R-:W-:-:S06]  /*1f30*/  @P5 HADD2.F32 R22, -RZ, R62.H0_H0 ;  /* 0x2000003eff165230 */ /* 0x000fcc0000004100 */
[----:B------:R-:W0:Y:S01]  /*1f40*/  @P5 LDC R243, c[0x0][0x40c] ;  /* 0x00010300fff35b82 */ /* 0x000e220000000800 */
[----:B-1----:R-:W-:Y:S01]  /*1f50*/  @P5 FMUL.FTZ R31, R24, R179 ;  /* 0x000000b3181f5220 */ /* 0x002fe20000410000 */
[----:B------:R-:W-:-:S04]  /*1f60*/  @P5 HADD2.F32 R24, -RZ, R62.H1_H1 ;  /* 0x3000003eff185230 */ /* 0x000fc80000004100 */
[----:B------:R-:W-:Y:S02]  /*1f70*/  F2FP.F16.F32.PACK_AB R177, RZ, R31 ;  /* 0x0000001fffb1723e */ /* 0x000fe400000000ff */
[----:B------:R-:W1:Y:S01]  /*1f80*/  @P5 LDC R245, c[0x0][0x40c] ;  /* 0x00010300fff55b82 */ /* 0x000e620000000800 */
[----:B----4-:R-:W-:Y:S01]  /*1f90*/  @P5 FMUL.FTZ R29, R20, R239 ;  /* 0x000000ef141d5220 */ /* 0x010fe20000410000 */
[----:B------:R-:W-:-:S04]  /*1fa0*/  F2FP.F16.F32.PACK_AB R20, RZ, R33 ;  /* 0x00000021ff14723e */ /* 0x000fc800000000ff */
[----:B------:R-:W-:Y:S02]  /*1fb0*/  PRMT R176, R176, 0x5410, R20 ;  /* 0x00005410b0b07816 */ /* 0x000fe40000000014 */
[----:B------:R-:W4:Y:S01]  /*1fc0*/  @P5 LDC R247, c[0x0][0x40c] ;  /* 0x00010300fff75b82 */ /* 0x000f220000000800 */
[----:B--2---:R-:W-:Y:S01]  /*1fd0*/  @P5 FMUL.FTZ R205, R22, R241 ;  /* 0x000000f116cd5220 */ /* 0x004fe20000410000 */
[----:B------:R-:W-:-:S04]  /*1fe0*/  F2FP.F16.F32.PACK_AB R22, RZ, R29 ;  /* 0x0000001dff16723e */ /* 0x000fc800000000ff */
[----:B------:R-:W-:Y:S01]  /*1ff0*/  F2FP.F16.F32.PACK_AB R178, RZ, R205 ;  /* 0x000000cdffb2723e */ /* 0x000fe200000000ff */
[----:B0-----:R-:W-:Y:S01]  /*2000*/  @P5 FMUL.FTZ R203, R24, R243 ;  /* 0x000000f318cb5220 */ /* 0x001fe20000410000 */
[----:B------:R-:W-:-:S04]  /*2010*/  PRMT R177, R177, 0x5410, R22 ;  /* 0x00005410b1b17816 */ /* 0x000fc80000000016 */
[----:B------:R-:W-:Y:S01]  /*2020*/  F2FP.F16.F32.PACK_AB R24, RZ, R203 ;  /* 0x000000cbff18723e */ /* 0x000fe200000000ff */
[----:B-1----:R-:W-:-:S03]  /*2030*/  @P5 FMUL.FTZ R201, R26, R245 ;  /* 0x000000f51ac95220 */ /* 0x002fc60000410000 */
[----:B------:R-:W-:Y:S02]  /*2040*/  PRMT R178, R178, 0x5410, R24 ;  /* 0x00005410b2b27816 */ /* 0x000fe40000000018 */
[----:B------:R-:W-:Y:S01]  /*2050*/  F2FP.F16.F32.PACK_AB R179, RZ, R201 ;  /* 0x000000c9ffb3723e */ /* 0x000fe200000000ff */
[----:B----4-:R-:W-:-:S05]  /*2060*/  @P5 FMUL.FTZ R197, R28, R247 ;  /* 0x000000f71cc55220 */ /* 0x010fca0000410000 */
[----:B------:R-:W-:-:S04]  /*2070*/  F2FP.F16.F32.PACK_AB R26, RZ, R197 ;  /* 0x000000c5ff1a723e */ /* 0x000fc800000000ff */
[----:B------:R-:W-:-:S07]  /*2080*/  PRMT R179, R179, 0x5410, R26 ;  /* 0x00005410b3b37816 */ /* 0x000fce000000001a */
.L_x_23332:
[----:B------:R-:W0:Y:S01]  /*2090*/  LDC.64 R238, c[0x0][0x3a8] ;  /* 0x0000ea00ffee7b82 */ /* 0x000e220000000a00 */
[----:B------:R-:W-:Y:S01]  /*20a0*/  IADD3 R16, PT, PT, R16, 0x80, RZ ;  /* 0x0000008010107810 */ /* 0x000fe20007ffe0ff */
[C---:B0-----:R-:W-:Y:S01]  /*20b0*/  IMAD.WIDE.U32 R238, R10.reuse, 0x10, R238 ;  /* 0x000000100aee7825 */ /* 0x041fe200078e00ee */
[----:B------:R-:W-:-:S04]  /*20c0*/  IADD3 R10, PT, PT, R10, 0x80, RZ ;  /* 0x000000800a0a7810 */ /* 0x000fc80007ffe0ff */
[----:B------:R2:W-:Y:S03]  /*20d0*/  STG.E.128 desc[UR6][R238.64], R176 ;  /* 0x000000b0ee007986 */ /* 0x0005e6000c101d06 */
.L_x_23329:
[----:B------:R-:W-:Y:S05]  /*20e0*/  BSYNC.RECONVERGENT B0 ;  /* 0x0000000000007941 */ /* 0x000fea0003800200 */
.L_x_23328:
        /* <DEDUP_REMOVED lines=9> */
.L_x_23335:
[----:B------:R-:W-:Y:S05]  /*2180*/  BRA.U !UP0, `(.L_x_23336) ;  /* 0x0000000108c47547 */ /* 0x000fea000b800000 */
[----:B----4-:R-:W4:Y:S02]  /*2190*/  LDC.64 R22, c[0x0][0x3a0] ;  /* 0x0000e800ff167b82 */ /* 0x010f240000000a00 */
[----:B----4-:R-:W-:-:S05]  /*21a0*/  IMAD.WIDE.U32 R22, R10, 0x10, R22 ;  /* 0x000000100a167825 */ /* 0x010fca00078e0016 */
[----:B012---:R0:W2:Y:S01]  /*21b0*/  LDG.E.128 R176, desc[UR6][R22.64] ;  /* 0x0000000616b07981 */ /* 0x0070a2000c1e1d00 */
        /* <DEDUP_REMOVED lines=10> */
[----:B0-----:R-:W0:Y:S08]  /*2260*/  @P2 LDC R22, c[0x0][0x40c] ;  /* 0x00010300ff162b82 */ /* 0x001e300000000800 */
[----:B------:R-:W0:Y:S01]  /*2270*/  @P2 LDC R40, c[0x0][0x40c] ;  /* 0x00010300ff282b82 */ /* 0x000e220000000800 */
        /* <DEDUP_REMOVED lines=34> */
.L_x_23336:
[----:B----4-:R-:W4:Y:S01]  /*24a0*/  @P5 LDC R23, c[0x0][0x40c] ;  /* 0x00010300ff175b82 */ /* 0x010f220000000800 */
[--C-:B-----5:R-:W-:Y:S02]  /*24b0*/  @P5 HADD2.F32 R20, -RZ, R60.reuse.H0_H0 ;  /* 0x2000003cff145230 */ /* 0x120fe40000004100 */
[----:B------:R-:W-:Y:S02]  /*24c0*/  HFMA2 R27, -RZ, RZ, 0, 0 ;  /* 0x00000000ff1b7431 */ /* 0x000fe400000001ff */
[----:B------:R-:W-:Y:S01]  /*24d0*/  @P5 HADD2.F32 R22, -RZ, R60.H1_H1 ;  /* 0x3000003cff165230 */ /* 0x000fe20000004100 */
[----:B------:R-:W-:Y:S01]  /*24e0*/  MOV R189, RZ ;  /* 0x000000ff00bd7202 */ /* 0x000fe20000000f00 */
[----:B------:R-:W-:Y:S01]  /*24f0*/  @P5 HADD2.F32 R24, -RZ, R61.H0_H0 ;  /* 0x2000003dff185230 */ /* 0x000fe20000004100 */
[----:B------:R-:W-:Y:S01]  /*2500*/  MOV R25, RZ ;  /* 0x000000ff00197202 */ /* 0x000fe20000000f00 */
[----:B------:R-:W-:Y:S01]  /*2510*/  HFMA2 R193, -RZ, RZ, 0, 0 ;  /* 0x00000000ffc17431 */ /* 0x000fe200000001ff */
[----:B012---:R-:W0:Y:S01]  /*2520*/  @P5 LDC R177, c[0x0][0x40c] ;  /* 0x00010300ffb15b82 */ /* 0x007e220000000800 */
[----:B------:R-:W-:-:S02]  /*2530*/  HFMA2 R187, -RZ, RZ, 0, 0 ;  /* 0x00000000ffbb7431 */ /* 0x000fc400000001ff */
[--C-:B------:R-:W-:Y:S01]  /*2540*/  @P5 HADD2.F32 R26, -RZ, R63.reuse.H0_H0 ;  /* 0x2000003fff1a5230 */ /* 0x100fe20000004100 */
[----:B------:R-:W-:Y:S01]  /*2550*/  MOV R195, RZ ;  /* 0x000000ff00c37202 */ /* 0x000fe20000000f00 */
[----:B------:R-:W-:Y:S01]  /*2560*/  @P5 HADD2.F32 R28, -RZ, R63.H1_H1 ;  /* 0x3000003fff1c5230 */ /* 0x000fe20000004100 */
[----:B------:R-:W-:Y:S02]  /*2570*/  MOV R191, RZ ;  /* 0x000000ff00bf7202 */ /* 0x000fe40000000f00 */
[----:B------:R-:W1:Y:S08]  /*2580*/  @P5 LDC R179, c[0x0][0x40c] ;  /* 0x00010300ffb35b82 */ /* 0x000e700000000800 */
[----:B------:R-:W2:Y:S01]  /*2590*/  @P5 LDC R239, c[0x0][0x40c] ;  /* 0x00010300ffef5b82 */ /* 0x000ea20000000800 */
[----:B----4-:R-:W-:Y:S01]  /*25a0*/  @P5 FMUL.FTZ R189, R20, R23 ;  /* 0x0000001714bd5220 */ /* 0x010fe20000410000 */
[----:B------:R-:W-:-:S02]  /*25b0*/  HFMA2 R23, -RZ, RZ, 0, 0 ;  /* 0x00000000ff177431 */ /* 0x000fc400000001ff */
[----:B------:R-:W-:Y:S02]  /*25c0*/  @P5 HADD2.F32 R20, -RZ, R61.H1_H1 ;  /* 0x3000003dff145230 */ /* 0x000fe40000004100 */
[----:B------:R-:W-:Y:S02]  /*25d0*/  F2FP.F16.F32.PACK_AB R176, RZ, R189 ;  /* 0x000000bdffb0723e */ /* 0x000fe400000000ff */
[----:B------:R-:W4:Y:S01]  /*25e0*/  @P5 LDC R241, c[0x0][0x40c] ;  /* 0x00010300fff15b82 */ /* 0x000f220000000800 */
[----:B0-----:R-:W-:Y:S01]  /*25f0*/  @P5 FMUL.FTZ R27, R22, R177 ;  /* 0x000000b1161b5220 */ /* 0x001fe20000410000 */
[----:B------:R-:W-:-:S06]  /*2600*/  @P5 HADD2.F32 R22, -RZ, R62.H0_H0 ;  /* 0x2000003eff165230 */ /* 0x000fcc0000004100 */
[----:B------:R-:W0:Y:S01]  /*2610*/  @P5 LDC R243, c[0x0][0x40c] ;  /* 0x00010300fff35b82 */ /* 0x000e220000000800 */
[----:B-1----:R-:W-:Y:S01]  /*2620*/  @P5 FMUL.FTZ R25, R24, R179 ;  /* 0x000000b318195220 */ /* 0x002fe20000410000 */
[----:B------:R-:W-:-:S04]  /*2630*/  @P5 HADD2.F32 R24, -RZ, R62.H1_H1 ;  /* 0x3000003eff185230 */ /* 0x000fc80000004100 */
[----:B------:R-:W-:Y:S02]  /*2640*/  F2FP.F16.F32.PACK_AB R177, RZ, R25 ;  /* 0x00000019ffb1723e */ /* 0x000fe400000000ff */
[----:B------:R-:W1:Y:S01]  /*2650*/  @P5 LDC R245, c[0x0][0x40c] ;  /* 0x00010300fff55b82 */ /* 0x000e620000000800 */
[----:B--2---:R-:W-:Y:S01]  /*2660*/  @P5 FMUL.FTZ R23, R20, R239 ;  /* 0x000000ef14175220 */ /* 0x004fe20000410000 */
[----:B------:R-:W-:-:S04]  /*2670*/  F2FP.F16.F32.PACK_AB R20, RZ, R27 ;  /* 0x0000001bff14723e */ /* 0x000fc800000000ff */
[----:B------:R-:W-:Y:S02]  /*2680*/  PRMT R176, R176, 0x5410, R20 ;  /* 0x00005410b0b07816 */ /* 0x000fe40000000014 */
[----:B------:R-:W2:Y:S01]  /*2690*/  @P5 LDC R247, c[0x0][0x40c] ;  /* 0x00010300fff75b82 */ /* 0x000ea20000000800 */
[----:B----4-:R-:W-:Y:S01]  /*26a0*/  @P5 FMUL.FTZ R195, R22, R241 ;  /* 0x000000f116c35220 */ /* 0x010fe20000410000 */
        /* <DEDUP_REMOVED lines=8> */
[----:B--2---:R-:W-:-:S05]  /*2730*/  @P5 FMUL.FTZ R187, R28, R247 ;  /* 0x000000f71cbb5220 */ /* 0x004fca0000410000 */
[----:B------:R-:W-:-:S04]  /*2740*/  F2FP.F16.F32.PACK_AB R26, RZ, R187 ;  /* 0x000000bbff1a723e */ /* 0x000fc800000000ff */
[----:B------:R-:W-:-:S07]  /*2750*/  PRMT R179, R179, 0x5410, R26 ;  /* 0x00005410b3b37816 */ /* 0x000fce000000001a */
.L_x_23337:
[----:B------:R-:W0:Y:S01]  /*2760*/  LDC.64 R238, c[0x0][0x3a8] ;  /* 0x0000ea00ffee7b82 */ /* 0x000e220000000a00 */
[----:B------:R-:W-:Y:S01]  /*2770*/  IADD3 R16, PT, PT, R16, 0x80, RZ ;  /* 0x0000008010107810 */ /* 0x000fe20007ffe0ff */
[C---:B0-----:R-:W-:Y:S01]  /*2780*/  IMAD.WIDE.U32 R238, R10.reuse, 0x10, R238 ;  /* 0x000000100aee7825 */ /* 0x041fe200078e00ee */
[----:B------:R-:W-:-:S04]  /*2790*/  IADD3 R10, PT, PT, R10, 0x80, RZ ;  /* 0x000000800a0a7810 */ /* 0x000fc80007ffe0ff */
[----:B------:R4:W-:Y:S03]  /*27a0*/  STG.E.128 desc[UR6][R238.64], R176 ;  /* 0x000000b0ee007986 */ /* 0x0009e6000c101d06 */
.L_x_23334:
[----:B------:R-:W-:Y:S05]  /*27b0*/  BSYNC.RECONVERGENT B0 ;  /* 0x0000000000007941 */ /* 0x000fea0003800200 */
.L_x_23333:
        /* <DEDUP_REMOVED lines=9> */
.L_x_23340:
[----:B------:R-:W-:Y:S05]  /*2850*/  BRA.U !UP0, `(.L_x_23341) ;  /* 0x0000000108cc7547 */ /* 0x000fea000b800000 */
[----:B0-----:R-:W0:Y:S02]  /*2860*/  LDC.64 R20, c[0x0][0x3a0] ;  /* 0x0000e800ff147b82 */ /* 0x001e240000000a00 */
[----:B0-----:R-:W-:-:S05]  /*2870*/  IMAD.WIDE.U32 R20, R10, 0x10, R20 ;  /* 0x000000100a147825 */ /* 0x001fca00078e0014 */
[----:B------:R-:W3:Y:S01]  /*2880*/  LDG.E.128 R52, desc[UR6][R20.64] ;  /* 0x0000000614347981 */ /* 0x000ee2000c1e1d00 */
[----:B------:R-:W-:-:S13]  /*2890*/  ISETP.GT.AND P3, PT, R12, RZ, PT ;  /* 0x000000ff0c00720c */ /* 0x000fda0003f64270 */
[----:B------:R-:W0:Y:S01]  /*28a0*/  @P3 LDC R26, c[0x0][0x40c] ;  /* 0x00010300ff1a3b82 */ /* 0x000e220000000800 */
[--C-:B-----5:R-:W-:Y:S02]  /*28b0*/  @P3 HADD2.F32 R24, -RZ, R60.reuse.H1_H1 ;  /* 0x3000003cff183230 */ /* 0x120fe40000004100 */
[--C-:B------:R-:W-:Y:S02]  /*28c0*/  @P3 HADD2.F32 R28, -RZ, R61.reuse.H0_H0 ;  /* 0x2000003dff1c3230 */ /* 0x100fe40000004100 */
[----:B------:R-:W-:Y:S02]  /*28d0*/  @P3 HADD2.F32 R32, -RZ, R61.H1_H1 ;  /* 0x3000003dff203230 */ /* 0x000fe40000004100 */
[----:B-12-4-:R-:W-:Y:S01]  /*28e0*/  @P3 HADD2.F32 R179, -RZ, R63.H0_H0 ;  /* 0x2000003fffb33230 */ /* 0x016fe20000004100 */
[----:B------:R-:W1:Y:S01]  /*28f0*/  @P3 LDC R30, c[0x0][0x40c] ;  /* 0x00010300ff1e3b82 */ /* 0x000e620000000800 */
[----:B------:R-:W-:-:S07]  /*2900*/  @P3 HADD2.F32 R177, -RZ, R60.H0_H0 ;  /* 0x2000003cffb13230 */ /* 0x000fce0000004100 */
[----:B------:R-:W2:Y:S08]  /*2910*/  @P3 LDC R34, c[0x0][0x40c] ;  /* 0x00010300ff223b82 */ /* 0x000eb00000000800 */
[----:B------:R-:W4:Y:S08]  /*2920*/  @P3 LDC R36, c[0x0][0x40c] ;  /* 0x00010300ff243b82 */ /* 0x000f300000000800 */
[----:B------:R-:W4:Y:S08]  /*2930*/  @P3 LDC R38, c[0x0][0x40c] ;  /* 0x00010300ff263b82 */ /* 0x000f300000000800 */
[----:B------:R-:W4:Y:S08]  /*2940*/  @P3 LDC R40, c[0x0][0x40c] ;  /* 0x00010300ff283b82 */ /* 0x000f300000000800 */
[----:B------:R-:W2:Y:S08]  /*2950*/  @P3 LDC R22, c[0x0][0x40c] ;  /* 0x00010300ff163b82 */ /* 0x000eb00000000800 */
[----:B------:R-:W4:Y:S01]  /*2960*/  @P3 LDC R42, c[0x0][0x40c] ;  /* 0x00010300ff2a3b82 */ /* 0x000f220000000800 */
[----:B---3--:R-:W-:-:S02]  /*2970*/  HADD2.F32 R21, -RZ, R52.H1_H1 ;  /* 0x30000034ff157230 */ /* 0x008fc40000004100 */
[----:B------:R-:W-:Y:S02]  /*2980*/  HADD2.F32 R19, -RZ, R53.H0_H0 ;  /* 0x20000035ff137230 */ /* 0x000fe40000004100 */
[----:B------:R-:W-:Y:S02]  /*2990*/  HADD2.F32 R52, -RZ, R52.H0_H0 ;  /* 0x20000034ff347230 */ /* 0x000fe40000004100 */
[----:B0-----:R-:W-:Y:S01]  /*29a0*/  @P3 FFMA.FTZ R21, R24, R26, R21 ;  /* 0x0000001a18153223 */ /* 0x001fe20000010015 */
[----:B------:R-:W-:Y:S02]  /*29b0*/  HADD2.F32 R20, -RZ, R55.H0_H0 ;  /* 0x20000037ff147230 */ /* 0x000fe40000004100 */
[----:B-1----:R-:W-:Y:S01]  /*29c0*/  @P3 FFMA.FTZ R19, R28, R30, R19 ;  /* 0x0000001e1c133223 */ /* 0x002fe20000010013 */
[----:B------:R-:W-:Y:S01]  /*29d0*/  HADD2.F32 R17, -RZ, R53.H1_H1 ;  /* 0x30000035ff117230 */ /* 0x000fe20000004100 */
[----:B------:R-:W-:Y:S01]  /*29e0*/  @!P3 MOV R53, R52 ;  /* 0x000000340035b202 */ /* 0x000fe20000000f00 */
[----:B------:R-:W-:-:S02]  /*29f0*/  HADD2.F32 R59, -RZ, R54.H0_H0 ;  /* 0x20000036ff3b7230 */ /* 0x000fc40000004100 */
[----:B--2---:R-:W-:Y:S01]  /*2a00*/  @P3 FFMA.FTZ R53, R177, R22, R52 ;  /* 0x00000016b1353223 */ /* 0x004fe20000010034 */
[----:B------:R-:W-:Y:S02]  /*2a10*/  HADD2.F32 R57, -RZ, R54.H1_H1 ;  /* 0x30000036ff397230 */ /* 0x000fe40000004100 */
[----:B------:R-:W-:Y:S01]  /*2a20*/  @P3 FFMA.FTZ R17, R32, R34, R17 ;  /* 0x0000002220113223 */ /* 0x000fe20000010011 */
[----:B------:R-:W-:Y:S01]  /*2a30*/  HADD2.F32 R51, -RZ, R55.H1_H1 ;  /* 0x30000037ff337230 */ /* 0x000fe20000004100 */
[----:B------:R-:W-:Y:S01]  /*2a40*/  @!P3 MOV R55, R20 ;  /* 0x000000140037b202 */ /* 0x000fe20000000f00 */
[--C-:B------:R-:W-:Y:S02]  /*2a50*/  @P3 HADD2.F32 R24, -RZ, R62.reuse.H0_H0 ;  /* 0x2000003eff183230 */ /* 0x100fe40000004100 */
[----:B----4-:R-:W-:Y:S01]  /*2a60*/  @P3 FFMA.FTZ R55, R179, R40, R20 ;  /* 0x00000028b3373223 */ /* 0x010fe20000010014 */
[----:B------:R-:W-:Y:S01]  /*2a70*/  @P3 HADD2.F32 R26, -RZ, R62.H1_H1 ;  /* 0x3000003eff1a3230 */ /* 0x000fe20000004100 */
[----:B------:R-:W-:Y:S01]  /*2a80*/  F2FP.F16.F32.PACK_AB R20, RZ, R21 ;  /* 0x00000015ff14723e */ /* 0x000fe200000000ff */
[----:B------:R-:W-:-:S02]  /*2a90*/  @P3 HADD2.F32 R28, -RZ, R63.H1_H1 ;  /* 0x3000003fff1c3230 */ /* 0x000fc40000004100 */
[----:B------:R-:W-:Y:S01]  /*2aa0*/  @P3 FFMA.FTZ R59, R24, R36, R59 ;  /* 0x00000024183b3223 */ /* 0x000fe2000001003b */
[----:B------:R-:W-:Y:S01]  /*2ab0*/  F2FP.F16.F32.PACK_AB R177, RZ, R19 ;  /* 0x00000013ffb1723e */ /* 0x000fe200000000ff */
[----:B------:R-:W-:Y:S01]  /*2ac0*/  @P3 FFMA.FTZ R57, R26, R38, R57 ;  /* 0x000000261a393223 */ /* 0x000fe20000010039 */
[----:B------:R-:W-:Y:S01]  /*2ad0*/  F2FP.F16.F32.PACK_AB R22, RZ, R17 ;  /* 0x00000011ff16723e */ /* 0x000fe200000000ff */
[----:B------:R-:W-:Y:S01]  /*2ae0*/  @P3 FFMA.FTZ R51, R28, R42, R51 ;  /* 0x0000002a1c333223 */ /* 0x000fe20000010033 */
        /* <DEDUP_REMOVED lines=10> */
.L_x_23341:
[----:B------:R-:W3:Y:S01]  /*2b90*/  @P5 LDC R55, c[0x0][0x40c] ;  /* 0x00010300ff375b82 */ /* 0x000ee20000000800 */
[----:B------:R-:W-:Y:S02]  /*2ba0*/  HFMA2 R19, -RZ, RZ, 0, 0 ;  /* 0x00000000ff137431 */ /* 0x000fe400000001ff */
[----:B-----5:R-:W-:Y:S02]  /*2bb0*/  @P5 HADD2.F32 R24, -RZ, R61.H0_H0 ;  /* 0x2000003dff185230 */ /* 0x020fe40000004100 */
[----:B------:R-:W-:Y:S02]  /*2bc0*/  HFMA2 R53, -RZ, RZ, 0, 0 ;  /* 0x00000000ff357431 */ /* 0x000fe400000001ff */
[--C-:B------:R-:W-:Y:S01]  /*2bd0*/  @P5 HADD2.F32 R17, -RZ, R60.reuse.H0_H0 ;  /* 0x2000003cff115230 */ /* 0x100fe20000004100 */
[----:B0-----:R-:W-:Y:S01]  /*2be0*/  MOV R21, RZ ;  /* 0x000000ff00157202 */ /* 0x001fe20000000f00 */
[----:B------:R-:W-:Y:S02]  /*2bf0*/  @P5 HADD2.F32 R22, -RZ, R60.H1_H1 ;  /* 0x3000003cff165230 */ /* 0x000fe40000004100 */
[----:B------:R-:W-:Y:S01]  /*2c00*/  HFMA2 R59, -RZ, RZ, 0, 0 ;  /* 0x00000000ff3b7431 */ /* 0x000fe200000001ff */
[----:B------:R-:W0:Y:S01]  /*2c10*/  @P5 LDC R20, c[0x0][0x40c] ;  /* 0x00010300ff145b82 */ /* 0x000e220000000800 */
[--C-:B------:R-:W-:Y:S01]  /*2c20*/  @P5 HADD2.F32 R26, -RZ, R63.reuse.H0_H0 ;  /* 0x2000003fff1a5230 */ /* 0x100fe20000004100 */
[----:B------:R-:W-:Y:S01]  /*2c30*/  MOV R57, RZ ;  /* 0x000000ff00397202 */ /* 0x000fe20000000f00 */
[----:B------:R-:W-:-:S05]  /*2c40*/  @P5 HADD2.F32 R28, -RZ, R63.H1_H1 ;  /* 0x3000003fff1c5230 */ /* 0x000fca0000004100 */
[----:B------:R-:W0:Y:S08]  /*2c50*/  @P5 LDC R51, c[0x0][0x40c] ;  /* 0x00010300ff335b82 */ /* 0x000e300000000800 */
[----:B-12-4-:R-:W1:Y:S01]  /*2c60*/  @P5 LDC R177, c[0x0][0x40c] ;  /* 0x00010300ffb15b82 */ /* 0x016e620000000800 */
[----:B---3--:R-:W-:Y:S01]  /*2c70*/  @P5 FMUL.FTZ R19, R24, R55 ;  /* 0x0000003718135220 */ /* 0x008fe20000410000 */
[----:B------:R-:W-:-:S02]  /*2c80*/  HFMA2 R55, -RZ, RZ, 0, 0 ;  /* 0x00000000ff377431 */ /* 0x000fc400000001ff */
[----:B------:R-:W-:-:S04]  /*2c90*/  @P5 HADD2.F32 R24, -RZ, R62.H1_H1 ;  /* 0x3000003eff185230 */ /* 0x000fc80000004100 */
[----:B------:R-:W2:Y:S01]  /*2ca0*/  @P5 LDC R179, c[0x0][0x40c] ;  /* 0x00010300ffb35b82 */ /* 0x000ea20000000800 */
[----:B0-----:R-:W-:Y:S01]  /*2cb0*/  @P5 FMUL.FTZ R53, R17, R20 ;  /* 0x0000001411355220 */ /* 0x001fe20000410000 */
[----:B------:R-:W-:Y:S01]  /*2cc0*/  @P5 HADD2.F32 R20, -RZ, R61.H1_H1 ;  /* 0x3000003dff145230 */ /* 0x000fe20000004100 */
[----:B------:R-:W-:-:S03]  /*2cd0*/  MOV R17, RZ ;  /* 0x000000ff00117202 */ /* 0x000fc60000000f00 */
[----:B------:R-:W-:Y:S02]  /*2ce0*/  F2FP.F16.F32.PACK_AB R176, RZ, R53 ;  /* 0x00000035ffb0723e */ /* 0x000fe400000000ff */
[----:B------:R-:W0:Y:S01]  /*2cf0*/  @P5 LDC R239, c[0x0][0x40c] ;  /* 0x00010300ffef5b82 */ /* 0x000e220000000800 */
[----:B------:R-:W-:Y:S01]  /*2d00*/  @P5 FMUL.FTZ R21, R22, R51 ;  /* 0x0000003316155220 */ /* 0x000fe20000410000 */
[----:B------:R-:W-:Y:S01]  /*2d10*/  @P5 HADD2.F32 R22, -RZ, R62.H0_H0 ;  /* 0x2000003eff165230 */ /* 0x000fe20000004100 */
[----:B------:R-:W-:-:S05]  /*2d20*/  MOV R51, RZ ;  /* 0x000000ff00337202 */ /* 0x000fca0000000f00 */
[----:B------:R-:W3:Y:S01]  /*2d30*/  @P5 LDC R241, c[0x0][0x40c] ;  /* 0x00010300fff15b82 */ /* 0x000ee20000000800 */
[----:B-1----:R-:W-:Y:S01]  /*2d40*/  @P5 FMUL.FTZ R17, R20, R177 ;  /* 0x000000b114115220 */ /* 0x002fe20000410000 */
[----:B------:R-:W-:Y:S02]  /*2d50*/  F2FP.F16.F32.PACK_AB R20, RZ, R21 ;  /* 0x00000015ff14723e */ /* 0x000fe400000000ff */
[----:B------:R-:W-:Y:S02]  /*2d60*/  F2FP.F16.F32.PACK_AB R177, RZ, R19 ;  /* 0x00000013ffb1723e */ /* 0x000fe400000000ff */
[----:B------:R-:W-:Y:S02]  /*2d70*/  PRMT R176, R176, 0x5410, R20 ;  /* 0x00005410b0b07816 */ /* 0x000fe40000000014 */
[----:B------:R-:W1:Y:S01]  /*2d80*/  @P5 LDC R243, c[0x0][0x40c] ;  /* 0x00010300fff35b82 */ /* 0x000e620000000800 */
[----:B--2---:R-:W-:Y:S01]  /*2d90*/  @P5 FMUL.FTZ R59, R22, R179 ;  /* 0x000000b3163b5220 */ /* 0x004fe20000410000 */
[----:B------:R-:W-:-:S04]  /*2da0*/  F2FP.F16.F32.PACK_AB R22, RZ, R17 ;  /* 0x00000011ff16723e */ /* 0x000fc800000000ff */
[----:B------:R-:W-:Y:S01]  /*2db0*/  F2FP.F16.F32.PACK_AB R178, RZ, R59 ;  /* 0x0000003bffb2723e */ /* 0x000fe200000000ff */
[----:B0-----:R-:W-:Y:S01]  /*2dc0*/  @P5 FMUL.FTZ R57, R24, R239 ;  /* 0x000000ef18395220 */ /* 0x001fe20000410000 */
[----:B------:R-:W-:-:S04]  /*2dd0*/  PRMT R177, R177, 0x5410, R22 ;  /* 0x00005410b1b17816 */ /* 0x000fc80000000016 */
[----:B------:R-:W-:Y:S01]  /*2de0*/  F2FP.F16.F32.PACK_AB R24, RZ, R57 ;  /* 0x00000039ff18723e */ /* 0x000fe200000000ff */
[----:B---3--:R-:W-:-:S03]  /*2df0*/  @P5 FMUL.FTZ R55, R26, R241 ;  /* 0x000000f11a375220 */ /* 0x008fc60000410000 */
[----:B------:R-:W-:Y:S02]  /*2e00*/  PRMT R178, R178, 0x5410, R24 ;  /* 0x00005410b2b27816 */ /* 0x000fe40000000018 */
[----:B------:R-:W-:Y:S01]  /*2e10*/  F2FP.F16.F32.PACK_AB R179, RZ, R55 ;  /* 0x00000037ffb3723e */ /* 0x000fe200000000ff */
[----:B-1----:R-:W-:-:S05]  /*2e20*/  @P5 FMUL.FTZ R51, R28, R243 ;  /* 0x000000f31c335220 */ /* 0x002fca0000410000 */
[----:B------:R-:W-:-:S04]  /*2e30*/  F2FP.F16.F32.PACK_AB R26, RZ, R51 ;  /* 0x00000033ff1a723e */ /* 0x000fc800000000ff */
[----:B------:R-:W-:-:S07]  /*2e40*/  PRMT R179, R179, 0x5410, R26 ;  /* 0x00005410b3b37816 */ /* 0x000fce000000001a */
.L_x_23342:
[----:B------:R-:W0:Y:S01]  /*2e50*/  LDC.64 R238, c[0x0][0x3a8] ;  /* 0x0000ea00ffee7b82 */ /* 0x000e220000000a00 */
[----:B------:R-:W-:Y:S01]  /*2e60*/  IADD3 R16, PT, PT, R16, 0x80, RZ ;  /* 0x0000008010107810 */ /* 0x000fe20007ffe0ff */
[C---:B0-----:R-:W-:Y:S01]  /*2e70*/  IMAD.WIDE.U32 R238, R10.reuse, 0x10, R238 ;  /* 0x000000100aee7825 */ /* 0x041fe200078e00ee */
[----:B------:R-:W-:-:S04]  /*2e80*/  IADD3 R10, PT, PT, R10, 0x80, RZ ;  /* 0x000000800a0a7810 */ /* 0x000fc80007ffe0ff */
[----:B------:R0:W-:Y:S03]  /*2e90*/  STG.E.128 desc[UR6][R238.64], R176 ;  /* 0x000000b0ee007986 */ /* 0x0001e6000c101d06 */
.L_x_23339:
[----:B------:R-:W-:Y:S05]  /*2ea0*/  BSYNC.RECONVERGENT B0 ;  /* 0x0000000000007941 */ /* 0x000fea0003800200 */
.L_x_23338:
        /* <DEDUP_REMOVED lines=9> */
.L_x_23345:
[----:B------:R-:W-:Y:S05]  /*2f40*/  BRA.U !UP0, `(.L_x_23346) ;  /* 0x0000000108c87547 */ /* 0x000fea000b800000 */
[----:B0-----:R-:W0:Y:S02]  /*2f50*/  LDC.64 R40, c[0x0][0x3a0] ;  /* 0x0000e800ff287b82 */ /* 0x001e240000000a00 */
[----:B0-----:R-:W-:-:S06]  /*2f60*/  IMAD.WIDE.U32 R40, R10, 0x10, R40 ;  /* 0x000000100a287825 */ /* 0x001fcc00078e0028 */
[----:B------:R-:W3:Y:S01]  /*2f70*/  LDG.E.128 R40, desc[UR6][R40.64] ;  /* 0x0000000628287981 */ /* 0x000ee2000c1e1d00 */
[----:B------:R-:W-:-:S13]  /*2f80*/  ISETP.GT.AND P4, PT, R12, RZ, PT ;  /* 0x000000ff0c00720c */ /* 0x000fda0003f84270 */
[----:B------:R-:W0:Y:S01]  /*2f90*/  @P4 LDC R24, c[0x0][0x40c] ;  /* 0x00010300ff184b82 */ /* 0x000e220000000800 */
[--C-:B-----5:R-:W-:Y:S02]  /*2fa0*/  @P4 HADD2.F32 R22, -RZ, R60.reuse.H1_H1 ;  /* 0x3000003cff164230 */ /* 0x120fe40000004100 */
[--C-:B------:R-:W-:Y:S02]  /*2fb0*/  @P4 HADD2.F32 R26, -RZ, R61.reuse.H0_H0 ;  /* 0x2000003dff1a4230 */ /* 0x100fe40000004100 */
[----:B------:R-:W-:Y:S02]  /*2fc0*/  @P4 HADD2.F32 R30, -RZ, R61.H1_H1 ;  /* 0x3000003dff1e4230 */ /* 0x000fe40000004100 */
[----:B-12-4-:R-:W-:Y:S01]  /*2fd0*/  @P4 HADD2.F32 R177, -RZ, R60.H0_H0 ;  /* 0x2000003cffb14230 */ /* 0x016fe20000004100 */
[----:B------:R-:W1:Y:S08]  /*2fe0*/  @P4 LDC R28, c[0x0][0x40c] ;  /* 0x00010300ff1c4b82 */ /* 0x000e700000000800 */
[----:B------:R-:W2:Y:S08]  /*2ff0*/  @P4 LDC R32, c[0x0][0x40c] ;  /* 0x00010300ff204b82 */ /* 0x000eb00000000800 */
[----:B------:R-:W4:Y:S08]  /*3000*/  @P4 LDC R34, c[0x0][0x40c] ;  /* 0x00010300ff224b82 */ /* 0x000f300000000800 */
[----:B------:R-:W4:Y:S08]  /*3010*/  @P4 LDC R36, c[0x0][0x40c] ;  /* 0x00010300ff244b82 */ /* 0x000f300000000800 */
[----:B------:R-:W4:Y:S08]  /*3020*/  @P4 LDC R38, c[0x0][0x40c] ;  /* 0x00010300ff264b82 */ /* 0x000f300000000800 */
[----:B------:R-:W4:Y:S08]  /*3030*/  @P4 LDC R20, c[0x0][0x40c] ;  /* 0x00010300ff144b82 */ /* 0x000f300000000800 */
[----:B------:R-:W4:Y:S01]  /*3040*/  @P4 LDC R44, c[0x0][0x40c] ;  /* 0x00010300ff2c4b82 */ /* 0x000f220000000800 */
[----:B---3--:R-:W-:-:S02]  /*3050*/  HADD2.F32 R15, -RZ, R40.H1_H1 ;  /* 0x30000028ff0f7230 */ /* 0x008fc40000004100 */
[--C-:B------:R-:W-:Y:S02]  /*3060*/  HADD2.F32 R13, -RZ, R41.reuse.H0_H0 ;  /* 0x20000029ff0d7230 */ /* 0x100fe40000004100 */
[----:B------:R-:W-:Y:S02]  /*3070*/  HADD2.F32 R40, -RZ, R40.H0_H0 ;  /* 0x20000028ff287230 */ /* 0x000fe40000004100 */
[----:B0-----:R-:W-:Y:S01]  /*3080*/  @P4 FFMA.FTZ R15, R22, R24, R15 ;  /* 0x00000018160f4223 */ /* 0x001fe2000001000f */
[----:B------:R-:W-:Y:S02]  /*3090*/  HADD2.F32 R11, -RZ, R41.H1_H1 ;  /* 0x30000029ff0b7230 */ /* 0x000fe40000004100 */
[----:B-1----:R-:W-:Y:S01]  /*30a0*/  @P4 FFMA.FTZ R13, R26, R28, R13 ;  /* 0x0000001c1a0d4223 */ /* 0x002fe2000001000d */
[--C-:B------:R-:W-:Y:S02]  /*30b0*/  HADD2.F32 R49, -RZ, R42.reuse.H0_H0 ;  /* 0x2000002aff317230 */ /* 0x100fe40000004100 */
[----:B------:R-:W-:-:S02]  /*30c0*/  HADD2.F32 R47, -RZ, R42.H1_H1 ;  /* 0x3000002aff2f7230 */ /* 0x000fc40000004100 */
[----:B--2---:R-:W-:Y:S01]  /*30d0*/  @P4 FFMA.FTZ R11, R30, R32, R11 ;  /* 0x000000201e0b4223 */ /* 0x004fe2000001000b */
[--C-:B------:R-:W-:Y:S02]  /*30e0*/  HADD2.F32 R45, -RZ, R43.reuse.H0_H0 ;  /* 0x2000002bff2d7230 */ /* 0x100fe40000004100 */
[----:B------:R-:W-:Y:S01]  /*30f0*/  HADD2.F32 R41, -RZ, R43.H1_H1 ;  /* 0x3000002bff297230 */ /* 0x000fe20000004100 */
[----:B------:R-:W-:Y:S01]  /*3100*/  @!P4 MOV R43, R40 ;  /* 0x00000028002bc202 */ /* 0x000fe20000000f00 */
[--C-:B------:R-:W-:Y:S02]  /*3110*/  @P4 HADD2.F32 R22, -RZ, R62.reuse.H0_H0 ;  /* 0x2000003eff164230 */ /* 0x100fe40000004100 */
[----:B----4-:R-:W-:Y:S01]  /*3120*/  @P4 FFMA.FTZ R43, R177, R20, R40 ;  /* 0x00000014b12b4223 */ /* 0x010fe20000010028 */
[----:B------:R-:W-:Y:S01]  /*3130*/  @P4 HADD2.F32 R24, -RZ, R62.H1_H1 ;  /* 0x3000003eff184230 */ /* 0x000fe20000004100 */
[----:B------:R-:W-:Y:S01]  /*3140*/  F2FP.F16.F32.PACK_AB R20, RZ, R15 ;  /* 0x0000000fff14723e */ /* 0x000fe200000000ff */
        /* <DEDUP_REMOVED lines=18> */
.L_x_23346:
[----:B------:R-:W3:Y:S01]  /*3270*/  @P5 LDC R45, c[0x0][0x40c] ;  /* 0x00010300ff2d5b82 */ /* 0x000ee20000000800 */
[----:B------:R-:W-:Y:S02]  /*3280*/  HFMA2 R13, -RZ, RZ, 0, 0 ;  /* 0x00000000ff0d7431 */ /* 0x000fe400000001ff */
[----:B-----5:R-:W-:Y:S02]  /*3290*/  @P5 HADD2.F32 R24, -RZ, R61.H0_H0 ;  /* 0x2000003dff185230 */ /* 0x020fe40000004100 */
[----:B------:R-:W-:Y:S02]  /*32a0*/  HFMA2 R43, -RZ, RZ, 0, 0 ;  /* 0x00000000ff2b7431 */ /* 0x000fe400000001ff */
[--C-:B------:R-:W-:Y:S01]  /*32b0*/  @P5 HADD2.F32 R11, -RZ, R60.reuse.H0_H0 ;  /* 0x2000003cff0b5230 */ /* 0x100fe20000004100 */
[----:B------:R-:W-:Y:S01]  /*32c0*/  MOV R15, RZ ;  /* 0x000000ff000f7202 */ /* 0x000fe20000000f00 */
[----:B------:R-:W-:Y:S02]  /*32d0*/  @P5 HADD2.F32 R22, -RZ, R60.H1_H1 ;  /* 0x3000003cff165230 */ /* 0x000fe40000004100 */
[----:B------:R-:W-:Y:S01]  /*32e0*/  HFMA2 R49, -RZ, RZ, 0, 0 ;  /* 0x00000000ff317431 */ /* 0x000fe200000001ff */
[----:B------:R-:W3:Y:S01]  /*32f0*/  @P5 LDC R20, c[0x0][0x40c] ;  /* 0x00010300ff145b82 */ /* 0x000ee20000000800 */
[--C-:B------:R-:W-:Y:S01]  /*3300*/  @P5 HADD2.F32 R26, -RZ, R63.reuse.H0_H0 ;  /* 0x2000003fff1a5230 */ /* 0x100fe20000004100 */
[----:B------:R-:W-:Y:S01]  /*3310*/  MOV R47, RZ ;  /* 0x000000ff002f7202 */ /* 0x000fe20000000f00 */
[----:B------:R-:W-:-:S05]  /*3320*/  @P5 HADD2.F32 R28, -RZ, R63.H1_H1 ;  /* 0x3000003fff1c5230 */ /* 0x000fca0000004100 */
[----:B0-----:R-:W0:Y:S08]  /*3330*/  @P5 LDC R41, c[0x0][0x40c] ;  /* 0x00010300ff295b82 */ /* 0x001e300000000800 */
[----:B-12-4-:R-:W1:Y:S01]  /*3340*/  @P5 LDC R177, c[0x0][0x40c] ;  /* 0x00010300ffb15b82 */ /* 0x016e620000000800 */
[----:B---3--:R-:W-:Y:S01]  /*3350*/  @P5 FMUL.FTZ R13, R24, R45 ;  /* 0x0000002d180d5220 */ /* 0x008fe20000410000 */
[----:B------:R-:W-:-:S02]  /*3360*/  HFMA2 R45, -RZ, RZ, 0, 0 ;  /* 0x00000000ff2d7431 */ /* 0x000fc400000001ff */
[----:B------:R-:W-:-:S04]  /*3370*/  @P5 HADD2.F32 R24, -RZ, R62.H1_H1 ;  /* 0x3000003eff185230 */ /* 0x000fc80000004100 */
[----:B------:R-:W2:Y:S01]  /*3380*/  @P5 LDC R179, c[0x0][0x40c] ;  /* 0x00010300ffb35b82 */ /* 0x000ea20000000800 */
[----:B------:R-:W-:Y:S01]  /*3390*/  @P5 FMUL.FTZ R43, R11, R20 ;  /* 0x000000140b2b5220 */ /* 0x000fe20000410000 */
[----:B------:R-:W-:Y:S01]  /*33a0*/  @P5 HADD2.F32 R20, -RZ, R61.H1_H1 ;  /* 0x3000003dff145230 */ /* 0x000fe20000004100 */
[----:B------:R-:W-:-:S03]  /*33b0*/  MOV R11, RZ ;  /* 0x000000ff000b7202 */ /* 0x000fc60000000f00 */
[----:B------:R-:W-:Y:S02]  /*33c0*/  F2FP.F16.F32.PACK_AB R176, RZ, R43 ;  /* 0x0000002bffb0723e */ /* 0x000fe400000000ff */
[----:B------:R-:W3:Y:S01]  /*33d0*/  @P5 LDC R239, c[0x0][0x40c] ;  /* 0x00010300ffef5b82 */ /* 0x000ee20000000800 */
[----:B0-----:R-:W-:Y:S01]  /*33e0*/  @P5 FMUL.FTZ R15, R22, R41 ;  /* 0x00000029160f5220 */ /* 0x001fe20000410000 */
[----:B------:R-:W-:Y:S01]  /*33f0*/  @P5 HADD2.F32 R22, -RZ, R62.H0_H0 ;  /* 0x2000003eff165230 */ /* 0x000fe20000004100 */
[----:B------:R-:W-:-:S05]  /*3400*/  MOV R41, RZ ;  /* 0x000000ff00297202 */ /* 0x000fca0000000f00 */
[----:B------:R-:W0:Y:S01]  /*3410*/  @P5 LDC R241, c[0x0][0x40c] ;  /* 0x00010300fff15b82 */ /* 0x000e220000000800 */
        /* <DEDUP_REMOVED lines=8> */
[----:B---3--:R-:W-:Y:S01]  /*34a0*/  @P5 FMUL.FTZ R47, R24, R239 ;  /* 0x000000ef182f5220 */ /* 0x008fe20000410000 */
[----:B------:R-:W-:-:S04]  /*34b0*/  PRMT R177, R177, 0x5410, R22 ;  /* 0x00005410b1b17816 */ /* 0x000fc80000000016 */
[----:B------:R-:W-:Y:S01]  /*34c0*/  F2FP.F16.F32.PACK_AB R24, RZ, R47 ;  /* 0x0000002fff18723e */ /* 0x000fe200000000ff */
[----:B0-----:R-:W-:-:S03]  /*34d0*/  @P5 FMUL.FTZ R45, R26, R241 ;  /* 0x000000f11a2d5220 */ /* 0x001fc60000410000 */
[----:B------:R-:W-:Y:S02]  /*34e0*/  PRMT R178, R178, 0x5410, R24 ;  /* 0x00005410b2b27816 */ /* 0x000fe40000000018 */
[----:B------:R-:W-:Y:S01]  /*34f0*/  F2FP.F16.F32.PACK_AB R179, RZ, R45 ;  /* 0x0000002dffb3723e */ /* 0x000fe200000000ff */
[----:B-1----:R-:W-:-:S05]  /*3500*/  @P5 FMUL.FTZ R41, R28, R243 ;  /* 0x000000f31c295220 */ /* 0x002fca0000410000 */
[----:B------:R-:W-:-:S04]  /*3510*/  F2FP.F16.F32.PACK_AB R26, RZ, R41 ;  /* 0x00000029ff1a723e */ /* 0x000fc800000000ff */
[----:B------:R-:W-:-:S07]  /*3520*/  PRMT R179, R179, 0x5410, R26 ;  /* 0x00005410b3b37816 */ /* 0x000fce000000001a */
.L_x_23347:
[----:B------:R-:W0:Y:S01]  /*3530*/  LDC.64 R238, c[0x0][0x3a8] ;  /* 0x0000ea00ffee7b82 */ /* 0x000e220000000a00 */
[----:B------:R-:W-:Y:S01]  /*3540*/  IADD3 R16, PT, PT, R16, 0x80, RZ ;  /* 0x0000008010107810 */ /* 0x000fe20007ffe0ff */
[C---:B0-----:R-:W-:Y:S01]  /*3550*/  IMAD.WIDE.U32 R238, R10.reuse, 0x10, R238 ;  /* 0x000000100aee7825 */ /* 0x041fe200078e00ee */
[----:B------:R-:W-:-:S04]  /*3560*/  IADD3 R10, PT, PT, R10, 0x80, RZ ;  /* 0x000000800a0a7810 */ /* 0x000fc80007ffe0ff */
[----:B------:R0:W-:Y:S03]  /*3570*/  STG.E.128 desc[UR6][R238.64], R176 ;  /* 0x000000b0ee007986 */ /* 0x0001e6000c101d06 */
.L_x_23344:
[----:B------:R-:W-:Y:S05]  /*3580*/  BSYNC.RECONVERGENT B0 ;  /* 0x0000000000007941 */ /* 0x000fea0003800200 */
.L_x_23343:
        /* <DEDUP_REMOVED lines=9> */
.L_x_23350:
[----:B------:R-:W-:Y:S05]  /*3620*/  BRA.U !UP0, `(.L_x_23351) ;  /* 0x0000000108c47547 */ /* 0x000fea000b800000 */
[----:B012-4-:R-:W0:Y:S02]  /*3630*/  LDC.64 R176, c[0x0][0x3a0] ;  /* 0x0000e800ffb07b82 */ /* 0x017e240000000a00 */
        /* <DEDUP_REMOVED lines=8> */
[----:B------:R-:W4:Y:S08]  /*36c0*/  @P5 LDC R30, c[0x0][0x40c] ;  /* 0x00010300ff1e5b82 */ /* 0x000f300000000800 */
[----:B------:R-:W3:Y:S08]  /*36d0*/  @P5 LDC R32, c[0x0][0x40c] ;  /* 0x00010300ff205b82 */ /* 0x000ef00000000800 */
[----:B------:R-:W3:Y:S08]  /*36e0*/  @P5 LDC R34, c[0x0][0x40c] ;  /* 0x00010300ff225b82 */ /* 0x000ef00000000800 */
[----:B------:R-:W3:Y:S08]  /*36f0*/  @P5 LDC R22, c[0x0][0x40c] ;  /* 0x00010300ff165b82 */ /* 0x000ef00000000800 */
[----:B------:R-:W3:Y:S08]  /*3700*/  @P5 LDC R16, c[0x0][0x40c] ;  /* 0x00010300ff105b82 */ /* 0x000ef00000000800 */
[----:B------:R-:W3:Y:S01]  /*3710*/  @P5 LDC R36, c[0x0][0x40c] ;  /* 0x00010300ff245b82 */ /* 0x000ee20000000800 */
[----:B--2---:R-:W-:-:S02]  /*3720*/  HADD2.F32 R9, -RZ, R177.H0_H0 ;  /* 0x200000b1ff097230 */ /* 0x004fc40000004100 */
[----:B------:R-:W-:Y:S02]  /*3730*/  HADD2.F32 R7, -RZ, R177.H1_H1 ;  /* 0x300000b1ff077230 */ /* 0x000fe40000004100 */
[--C-:B------:R-:W-:Y:S02]  /*3740*/  HADD2.F32 R5, -RZ, R178.reuse.H0_H0 ;  /* 0x200000b2ff057230 */ /* 0x100fe40000004100 */
[----:B0-----:R-:W-:Y:S01]  /*3750*/  @P5 FFMA.FTZ R9, R12, R20, R9 ;  /* 0x000000140c095223 */ /* 0x001fe20000010009 */
[----:B------:R-:W-:Y:S02]  /*3760*/  HADD2.F32 R231, -RZ, R178.H1_H1 ;  /* 0x300000b2ffe77230 */ /* 0x000fe40000004100 */
[----:B-1----:R-:W-:Y:S01]  /*3770*/  @P5 FFMA.FTZ R7, R24, R26, R7 ;  /* 0x0000001a18075223 */ /* 0x002fe20000010007 */
[--C-:B------:R-:W-:Y:S02]  /*3780*/  HADD2.F32 R233, -RZ, R179.reuse.H0_H0 ;  /* 0x200000b3ffe97230 */ /* 0x100fe40000004100 */
[----:B----4-:R-:W-:Y:S01]  /*3790*/  @P5 FFMA.FTZ R5, R28, R30, R5 ;  /* 0x0000001e1c055223 */ /* 0x010fe20000010005 */
[----:B------:R-:W-:Y:S01]  /*37a0*/  HADD2.F32 R235, -RZ, R179.H1_H1 ;  /* 0x300000b3ffeb7230 */ /* 0x000fe20000004100 */
[----:B------:R-:W-:Y:S01]  /*37b0*/  F2FP.F16.F32.PACK_AB R177, RZ, R9 ;  /* 0x00000009ffb1723e */ /* 0x000fe200000000ff */
[----:B------:R-:W-:-:S02]  /*37c0*/  HADD2.F32 R227, -RZ, R176.H0_H0 ;  /* 0x200000b0ffe37230 */ /* 0x000fc40000004100 */
[----:B------:R-:W-:Y:S01]  /*37d0*/  HADD2.F32 R229, -RZ, R176.H1_H1 ;  /* 0x300000b0ffe57230 */ /* 0x000fe20000004100 */
[----:B------:R-:W-:Y:S01]  /*37e0*/  F2FP.F16.F32.PACK_AB R178, RZ, R5 ;  /* 0x00000005ffb2723e */ /* 0x000fe200000000ff */
[----:B------:R-:W-:Y:S02]  /*37f0*/  @P5 HADD2.F32 R24, -RZ, R62.H1_H1 ;  /* 0x3000003eff185230 */ /* 0x000fe40000004100 */
[--C-:B------:R-:W-:Y:S02]  /*3800*/  @P5 HADD2.F32 R26, -RZ, R63.reuse.H0_H0 ;  /* 0x2000003fff1a5230 */ /* 0x100fe40000004100 */
[--C-:B------:R-:W-:Y:S02]  /*3810*/  @P5 HADD2.F32 R20, -RZ, R60.reuse.H1_H1 ;  /* 0x3000003cff145230 */ /* 0x100fe40000004100 */
[----:B---3--:R-:W-:Y:S01]  /*3820*/  @P5 FFMA.FTZ R231, R24, R32, R231 ;  /* 0x0000002018e75223 */ /* 0x008fe200000100e7 */
[----:B------:R-:W-:Y:S02]  /*3830*/  @P5 HADD2.F32 R12, -RZ, R60.H0_H0 ;  /* 0x2000003cff0c5230 */ /* 0x000fe40000004100 */
[----:B------:R-:W-:Y:S01]  /*3840*/  @P5 FFMA.FTZ R233, R26, R34, R233 ;  /* 0x000000221ae95223 */ /* 0x000fe200000100e9 */
        /* <DEDUP_REMOVED lines=10> */
[----:B------:R-:W-:Y:S02]  /*38f0*/  PRMT R177, R177, 0x5410, R16 ;  /* 0x00005410b1b17816 */ /* 0x000fe40000000010 */
[----:B------:R-:W-:Y:S02]  /*3900*/  PRMT R178, R178, 0x5410, R20 ;  /* 0x00005410b2b27816 */ /* 0x000fe40000000014 */
[----:B------:R-:W-:Y:S02]  /*3910*/  PRMT R176, R176, 0x5410, R12 ;  /* 0x00005410b0b07816 */ /* 0x000fe4000000000c */
[----:B------:R-:W-:Y:S01]  /*3920*/  PRMT R179, R22, 0x5410, R179 ;  /* 0x0000541016b37816 */ /* 0x000fe200000000b3 */
[----:B------:R-:W-:Y:S06]  /*3930*/  BRA `(.L_x_23352) ;  /* 0x0000000000b07947 */ /* 0x000fec0003800000 */
.L_x_23351:
[----:B------:R-:W3:Y:S01]  /*3940*/  @P5 LDC R12, c[0x0][0x40c] ;  /* 0x00010300ff0c5b82 */ /* 0x000ee20000000800 */
[----:B------:R-:W-:Y:S02]  /*3950*/  HFMA2 R227, -RZ, RZ, 0, 0 ;  /* 0x00000000ffe37431 */ /* 0x000fe400000001ff */
[--C-:B-----5:R-:W-:Y:S02]  /*3960*/  @P5 HADD2.F32 R5, -RZ, R60.reuse.H0_H0 ;  /* 0x2000003cff055230 */ /* 0x120fe40000004100 */
[----:B------:R-:W-:Y:S02]  /*3970*/  HFMA2 R9, -RZ, RZ, 0, 0 ;  /* 0x00000000ff097431 */ /* 0x000fe400000001ff */
[----:B------:R-:W-:Y:S01]  /*3980*/  @P5 HADD2.F32 R7, -RZ, R60.H1_H1 ;  /* 0x3000003cff075230 */ /* 0x000fe20000004100 */
[----:B------:R-:W-:Y:S01]  /*3990*/  MOV R229, RZ ;  /* 0x000000ff00e57202 */ /* 0x000fe20000000f00 */
[----:B------:R-:W-:Y:S02]  /*39a0*/  @P5 HADD2.F32 R20, -RZ, R61.H0_H0 ;  /* 0x2000003dff145230 */ /* 0x000fe40000004100 */
[----:B------:R-:W-:Y:S01]  /*39b0*/  HFMA2 R233, -RZ, RZ, 0, 0 ;  /* 0x00000000ffe97431 */ /* 0x000fe200000001ff */
[----:B------:R-:W3:Y:S01]  /*39c0*/  @P5 LDC R16, c[0x0][0x40c] ;  /* 0x00010300ff105b82 */ /* 0x000ee20000000800 */
[--C-:B------:R-:W-:Y:S01]  /*39d0*/  @P5 HADD2.F32 R22, -RZ, R63.reuse.H0_H0 ;  /* 0x2000003fff165230 */ /* 0x100fe20000004100 */
[----:B------:R-:W-:Y:S01]  /*39e0*/  MOV R231, RZ ;  /* 0x000000ff00e77202 */ /* 0x000fe20000000f00 */
[----:B------:R-:W-:Y:S01]  /*39f0*/  @P5 HADD2.F32 R24, -RZ, R63.H1_H1 ;  /* 0x3000003fff185230 */ /* 0x000fe20000004100 */
[----:B------:R-:W-:-:S04]  /*3a00*/  MOV R235, RZ ;  /* 0x000000ff00eb7202 */ /* 0x000fc80000000f00 */
[----:B012-4-:R-:W0:Y:S08]  /*3a10*/  @P5 LDC R177, c[0x0][0x40c] ;  /* 0x00010300ffb15b82 */ /* 0x017e300000000800 */
[----:B------:R-:W1:Y:S01]  /*3a20*/  @P5 LDC R179, c[0x0][0x40c] ;  /* 0x00010300ffb35b82 */ /* 0x000e620000000800 */
[----:B---3--:R-:W-:Y:S01]  /*3a30*/  @P5 FMUL.FTZ R227, R5, R12 ;  /* 0x0000000c05e35220 */ /* 0x008fe20000410000 */
[----:B------:R-:W-:-:S02]  /*3a40*/  HFMA2 R5, -RZ, RZ, 0, 0 ;  /* 0x00000000ff057431 */ /* 0x000fc400000001ff */
[----:B------:R-:W-:Y:S02]  /*3a50*/  @P5 HADD2.F32 R12, -RZ, R61.H1_H1 ;  /* 0x3000003dff0c5230 */ /* 0x000fe40000004100 */
[----:B------:R-:W-:Y:S02]  /*3a60*/  F2FP.F16.F32.PACK_AB R176, RZ, R227 ;  /* 0x000000e3ffb0723e */ /* 0x000fe400000000ff */
[----:B------:R-:W2:Y:S01]  /*3a70*/  @P5 LDC R239, c[0x0][0x40c] ;  /* 0x00010300ffef5b82 */ /* 0x000ea20000000800 */
[----:B------:R-:W-:Y:S01]  /*3a80*/  @P5 FMUL.FTZ R229, R7, R16 ;  /* 0x0000001007e55220 */ /* 0x000fe20000410000 */
[----:B------:R-:W-:Y:S01]  /*3a90*/  @P5 HADD2.F32 R16, -RZ, R62.H0_H0 ;  /* 0x2000003eff105230 */ /* 0x000fe20000004100 */
[----:B------:R-:W-:-:S05]  /*3aa0*/  MOV R7, RZ ;  /* 0x000000ff00077202 */ /* 0x000fca0000000f00 */
[----:B------:R-:W3:Y:S01]  /*3ab0*/  @P5 LDC R241, c[0x0][0x40c] ;  /* 0x00010300fff15b82 */ /* 0x000ee20000000800 */
[----:B0-----:R-:W-:Y:S01]  /*3ac0*/  @P5 FMUL.FTZ R9, R20, R177 ;  /* 0x000000b114095220 */ /* 0x001fe20000410000 */
[----:B------:R-:W-:-:S04]  /*3ad0*/  @P5 HADD2.F32 R20, -RZ, R62.H1_H1 ;  /* 0x3000003eff145230 */ /* 0x000fc80000004100 */
[----:B------:R-:W-:Y:S02]  /*3ae0*/  F2FP.F16.F32.PACK_AB R177, RZ, R9 ;  /* 0x00000009ffb1723e */ /* 0x000fe400000000ff */
[----:B------:R-:W0:Y:S01]  /*3af0*/  @P5 LDC R243, c[0x0][0x40c] ;  /* 0x00010300fff35b82 */ /* 0x000e220000000800 */
[----:B-1----:R-:W-:Y:S01]  /*3b00*/  @P5 FMUL.FTZ R7, R12, R179 ;  /* 0x000000b30c075220 */ /* 0x002fe20000410000 */
[----:B------:R-:W-:-:S04]  /*3b10*/  F2FP.F16.F32.PACK_AB R12, RZ, R229 ;  /* 0x000000e5ff0c723e */ /* 0x000fc800000000ff */
        /* <DEDUP_REMOVED lines=14> */
.L_x_23352:
[----:B------:R-:W0:Y:S02]  /*3c00*/  LDC.64 R238, c[0x0][0x3a8] ;  /* 0x0000ea00ffee7b82 */ /* 0x000e240000000a00 */
[----:B0-----:R-:W-:-:S05]  /*3c10*/  IMAD.WIDE.U32 R238, R10, 0x10, R238 ;  /* 0x000000100aee7825 */ /* 0x001fca00078e00ee */
[----:B------:R0:W-:Y:S02]  /*3c20*/  STG.E.128 desc[UR6][R238.64], R176 ;  /* 0x000000b0ee007986 */ /* 0x0001e4000c101d06 */
.L_x_23349:
[----:B------:R-:W-:Y:S05]  /*3c30*/  BSYNC.RECONVERGENT B0 ;  /* 0x0000000000007941 */ /* 0x000fea0003800200 */
.L_x_23348:
[----:B------:R-:W-:Y:S01]  /*3c40*/  FADD.FTZ R10, RZ, R219 ;  /* 0x000000dbff0a7221 */ /* 0x000fe20000010000 */
        /* <DEDUP_REMOVED lines=214> */
.L_x_23354:
[----:B------:R-:W-:Y:S05]  /*49b0*/  BSYNC.RECONVERGENT B0 ;  /* 0x0000000000007941 */ /* 0x000fea0003800200 */
.L_x_23353:
        /* <DEDUP_REMOVED lines=13> */
.L_x_23356:
[----:B------:R-:W-:Y:S05]  /*4a90*/  BSYNC.RECONVERGENT B0 ;  /* 0x0000000000007941 */ /* 0x000fea0003800200 */
.L_x_23355:
[----:B------:R-:W2:Y:S01]  /*4aa0*/  SHFL.DOWN PT, R179, R24, 0x2, 0x1f ;  /* 0x08401f0018b37f89 */ /* 0x000ea200000e0000 */
[----:B------:R-:W-:Y:S02]  /*4ab0*/  I2FP.F32.S32 R22, R24 ;  /* 0x0000001800167245 */ /* 0x000fe40000201400 */
[----:B------:R-:W-:Y:S01]  /*4ac0*/  ISETP.NE.AND P5, PT, R8, RZ, PT ;  /* 0x000000ff0800720c */ /* 0x000fe20003fa5270 */
[----:B-1----:R-:W1:Y:S01]  /*4ad0*/  SHFL.DOWN PT, R239, R176, 0x2, 0x1f ;  /* 0x08401f00b0ef7f89 */ /* 0x002e6200000e0000 */
[----:B------:R-:W-:-:S03]  /*4ae0*/  ISETP.NE.AND P6, PT, RZ, UR10, PT ;  /* 0x0000000aff007c0c */ /* 0x000fc6000bfc5270 */
[----:B0-----:R-:W0:Y:S01]  /*4af0*/  SHFL.DOWN PT, R10, R177, 0x2, 0x1f ;  /* 0x08401f00b10a7f89 */ /* 0x001e2200000e0000 */
[----:B--2---:R-:W-:Y:S02]  /*4b00*/  IADD3 R12, PT, PT, R179, R24, RZ ;  /* 0x00000018b30c7210 */ /* 0x004fe40007ffe0ff */
[----:B------:R-:W-:Y:S02]  /*4b10*/  I2FP.F32.S32 R26, R179 ;  /* 0x000000b3001a7245 */ /* 0x000fe40000201400 */
[----:B------:R-:W-:Y:S01]  /*4b20*/  I2FP.F32.S32 R16, R12 ;  /* 0x0000000c00107245 */ /* 0x000fe20000201400 */
[----:B------:R-:W2:Y:S02]  /*4b30*/  SHFL.DOWN PT, R241, R12, 0x1, 0x1f ;  /* 0x08201f000cf17f89 */ /* 0x000ea400000e0000 */
[C---:B-1----:R-:W-:Y:S01]  /*4b40*/  FMUL.FTZ R179, R239.reuse, R26 ;  /* 0x0000001aefb37220 */ /* 0x042fe20000410000 */
[----:B------:R-:W1:Y:S01]  /*4b50*/  MUFU.RCP R20, R16 ;  /* 0x0000001000147308 */ /* 0x000e620000001000 */
[----:B------:R-:W-:Y:S01]  /*4b60*/  FADD.FTZ R239, -R239, R176 ;  /* 0x000000b0efef7221 */ /* 0x000fe20000010100 */
[----:B0-----:R-:W-:Y:S01]  /*4b70*/  FADD.FTZ R177, R10, R177 ;  /* 0x000000b10ab17221 */ /* 0x001fe20000010000 */
[----:B------:R-:W-:-:S02]  /*4b80*/  FFMA.FTZ R179, R22, R176, R179 ;  /* 0x000000b016b37223 */ /* 0x000fc400000100b3 */
        /* <DEDUP_REMOVED lines=76> */
.L_x_23359:
[----:B------:R-:W-:Y:S05]  /*5050*/  BSYNC.RECONVERGENT B0 ;  /* 0x0000000000007941 */ /* 0x000fea0003800200 */
.L_x_23358:
        /* <DEDUP_REMOVED lines=35> */
.L_x_23361:
[----:B------:R-:W-:Y:S05]  /*5290*/  BSYNC.RECONVERGENT B0 ;  /* 0x0000000000007941 */ /* 0x000fea0003800200 */
.L_x_23360:
        /* <DEDUP_REMOVED lines=35> */
.L_x_23363:
[----:B------:R-:W-:Y:S05]  /*54d0*/  BSYNC.RECONVERGENT B0 ;  /* 0x0000000000007941 */ /* 0x000fea0003800200 */
.L_x_23362:
        /* <DEDUP_REMOVED lines=34> */
.L_x_23365:
[----:B------:R-:W-:Y:S05]  /*5700*/  BSYNC.RECONVERGENT B0 ;  /* 0x0000000000007941 */ /* 0x000fea0003800200 */
.L_x_23364:
        /* <DEDUP_REMOVED lines=34> */
.L_x_23367:
[----:B------:R-:W-:Y:S05]  /*5930*/  BSYNC.RECONVERGENT B0 ;  /* 0x0000000000007941 */ /* 0x000fea0003800200 */
.L_x_23366:
        /* <DEDUP_REMOVED lines=34> */
.L_x_23369:
[----:B------:R-:W-:Y:S05]  /*5b60*/  BSYNC.RECONVERGENT B0 ;  /* 0x0000000000007941 */ /* 0x000fea0003800200 */
.L_x_23368:
        /* <DEDUP_REMOVED lines=33> */
.L_x_23370:
[----:B------:R-:W-:Y:S05]  /*5d80*/  BSYNC.RECONVERGENT B0 ;  /* 0x0000000000007941 */ /* 0x000fea0003800200 */
.L_x_23357:
[----:B01234-:R-:W0:Y:S01]  /*5d90*/  LDC.64 R176, c[0x0][0x380] ;  /* 0x0000e000ffb07b82 */ /* 0x01fe220000000a00 */
[----:B------:R-:W-:Y:S01]  /*5da0*/  UPLOP3.LUT UP1, UPT, UPT, UPT, UP1, 0x40, 0x4 ;  /* 0x000000000004789c */ /* 0x000fe20003f2e810 */
[----:B0-----:R-:W-:-:S04]  /*5db0*/  IADD3 R4, PT, PT, R4, R176, RZ ;  /* 0x000000b004047210 */ /* 0x001fc80007ffe0ff */
[----:B------:R-:W-:-:S13]  /*5dc0*/  ISETP.GE.AND P0, PT, R4, R177, PT ;  /* 0x000000b10400720c */ /* 0x000fda0003f06270 */
[----:B------:R-:W-:Y:S05]  /*5dd0*/  @!P0 BRA `(.L_x_23371) ;  /* 0xffffffac00548947 */ /* 0x000fea000383ffff */
[----:B------:R-:W-:Y:S05]  /*5de0*/  EXIT ;  /* 0x000000000000794d */ /* 0x000fea0003800000 */
.L_x_23372:
        /* <DEDUP_REMOVED lines=9> */
.L_x_42373:


//--------------------- .text._ZN10layer_norm13ln_fwd_kernelINS_13Kernel_traitsIf6__halfS2_S2_fjLj7168ELj1ELj1ELj4ELj16ENS_18Kernel_traits_baseILj7168EfS2_S2_S2_fjLj128EEEEELb0ELb0ELb1ELb1EEEvNS_9FwdParamsE --------------------------
	.section	.text._ZN10layer_norm13ln_fwd_kernelINS_13Kernel_traitsIf6__halfS2_S2_fjLj7168ELj1ELj1ELj4ELj16ENS_18Kernel_traits_baseILj7168EfS2_S2_S2_fjLj128EEEEELb0ELb0ELb1ELb1EEEvNS_9FwdParamsE,"ax",@progbits
	.align	128
        .global         _ZN10layer_norm13ln_fwd_kernelINS_13Kernel_traitsIf6__halfS2_S2_fjLj7168ELj1ELj1ELj4ELj16ENS_18Kernel_traits_baseILj7168EfS2_S2_S2_fjLj128EEEEELb0ELb0ELb1ELb1EEEvNS_9FwdParamsE
        .type           _ZN10layer_norm13ln_fwd_kernelINS_13Kernel_traitsIf6__halfS2_S2_fjLj7168ELj1ELj1ELj4ELj16ENS_18Kernel_traits_baseILj7168EfS2_S2_S2_fjLj128EEEEELb0ELb0ELb1ELb1EEEvNS_9FwdParamsE,@function
        .size           _ZN10layer_norm13ln_fwd_kernelINS_13Kernel_traitsIf6__halfS2_S2_fjLj7168ELj1ELj1ELj4ELj16ENS_18Kernel_traits_baseILj7168EfS2_S2_S2_fjLj128EEEEELb0ELb0ELb1ELb1EEEvNS_9FwdParamsE,(.L_x_42374 - _ZN10layer_norm13ln_fwd_kernelINS_13Kernel_traitsIf6__halfS2_S2_fjLj7168ELj1ELj1ELj4ELj16ENS_18Kernel_traits_baseILj7168EfS2_S2_S2_fjLj128EEEEELb0ELb0ELb1ELb1EEEvNS_9FwdParamsE)
        .other          _ZN10layer_norm13ln_fwd_kernelINS_13Kernel_traitsIf6__halfS2_S2_fjLj7168ELj1ELj1ELj4ELj16ENS_18Kernel_traits_baseILj7168EfS2_S2_S2_fjLj128EEEEELb0ELb0ELb1ELb1EEEvNS_9FwdParamsE,@"STO_CUDA_ENTRY STV_DEFAULT"
_ZN10layer_norm13ln_fwd_kernelINS_13Kernel_traitsIf6__halfS2_S2_fjLj7168ELj1ELj1ELj4ELj16ENS_18Kernel_traits_baseILj7168EfS2_S2_S2_fjLj128EEEEELb0ELb0ELb1ELb1EEEvNS_9FwdParamsE:
.text._ZN10layer_norm13ln_fwd_kernelINS_13Kernel_traitsIf6__halfS2_S2_fjLj7168ELj1ELj1ELj4ELj16ENS_18Kernel_traits_baseILj7168EfS2_S2_S2_fjLj128EEEEELb0ELb0ELb1ELb1EEEvNS_9FwdParamsE:
        /* <DEDUP_REMOVED lines=42> */
.L_x_23373:
        /* <DEDUP_REMOVED lines=44> */
.L_x_23374:
[----:B------:R-:W0:Y:S02]  /*0560*/  LDCU UR4, c[0x0][0x384] ;  /* 0x00007080ff0477ac */ /* 0x000e240008000800 */
[----:B0-----:R-:W-:-:S13]  /*0570*/  ISETP.GE.AND P0, PT, R124, UR4, PT ;  /* 0x000000047c007c0c */ /* 0x001fda000bf06270 */
[----:B------:R-:W-:Y:S05]  /*0580*/  @P0 EXIT ;  /* 0x000000000000094d */ /* 0x000fea0003800000 */
[----:B------:R-:W0:Y:S01]  /*0590*/  LDCU.U8 UR10, c[0x0][0x410] ;  /* 0x00008200ff0a77ac */ /* 0x000e220008000000 */
[----:B------:R-:W2:Y:S01]  /*05a0*/  LDCU UR11, c[0x0][0x400] ;  /* 0x00008000ff0b77ac */ /* 0x000ea20008000800 */
[----:B------:R-:W3:Y:S01]  /*05b0*/  LDCU.64 UR8, c[0x0][0x3a0] ;  /* 0x00007400ff0877ac */ /* 0x000ee20008000a00 */
[----:B------:R-:W-:-:S11]  /*05c0*/  UPLOP3.LUT UP1, UPT, UPT, UPT, UPT, 0x40, 0x4 ;  /* 0x000000000004789c */ /* 0x000fd60003f2e870 */
.L_x_23394:
        /* <DEDUP_REMOVED lines=16> */
[----:B------:R1:W5:Y:S01]  /*06d0*/  @P0 LDG.E.128 R4, desc[UR6][R2.64] ;  /* 0x0000000602040981 */ /* 0x000362000c1e1d00 */
[----:B---3--:R-:W-:Y:S01]  /*06e0*/  UISETP.NE.U32.AND UP0, UPT, UR8, URZ, UPT ;  /* 0x000000ff0800728c */ /* 0x008fe2000bf05070 */
[----:B------:R-:W-:-:S03]  /*06f0*/  IMAD R120, R124, R125, RZ ;  /* 0x0000007d7c787224 */ /* 0x000fc600078e02ff */
[----:B------:R-:W-:Y:S02]  /*0700*/  UISETP.NE.AND.EX UP0, UPT, UR9, URZ, UPT, UP0 ;  /* 0x000000ff0900728c */ /* 0x000fe4000bf05300 */
[----:B------:R-:W-:-:S04]  /*0710*/  SHF.R.S32.HI R121, RZ, 0x1f, R120 ;  /* 0x0000001fff797819 */ /* 0x000fc80000011478 */
[----:B------:R-:W-:-:S04]  /*0720*/  LEA.HI R121, R121, R120, RZ, 0x3 ;  /* 0x0000007879797211 */ /* 0x000fc800078f18ff */
[----:B------:R-:W-:Y:S01]  /*0730*/  LEA.HI.SX32 R175, R121, R0, 0x1d ;  /* 0x0000000079af7211 */ /* 0x000fe200078feaff */
[----:B-1----:R-:W-:Y:S06]  /*0740*/  BRA.U !UP0, `(.L_x_23375) ;  /* 0x0000000108c47547 */ /* 0x002fec000b800000 */
[----:B------:R-:W0:Y:S02]  /*0750*/  LDC.64 R2, c[0x0][0x3a0] ;  /* 0x0000e800ff027b82 */ /* 0x000e240000000a00 */
[----:B0-----:R-:W-:-:S05]  /*0760*/  IMAD.WIDE.U32 R2, R175, 0x10, R2 ;  /* 0x00000010af027825 */ /* 0x001fca00078e0002 */
[----:B------:R0:W3:Y:S01]  /*0770*/  LDG.E.128 R140, desc[UR6][R2.64] ;  /* 0x00000006028c7981 */ /* 0x0000e2000c1e1d00 */
        /* <DEDUP_REMOVED lines=8> */
[----:B------:R-:W2:Y:S08]  /*0800*/  @P1 LDC R134, c[0x0][0x40c] ;  /* 0x00010300ff861b82 */ /* 0x000eb00000000800 */
[----:B------:R-:W2:Y:S08]  /*0810*/  @P1 LDC R136, c[0x0][0x40c] ;  /* 0x00010300ff881b82 */ /* 0x000eb00000000800 */
[----:B------:R-:W2:Y:S08]  /*0820*/  @P1 LDC R138, c[0x0][0x40c] ;  /* 0x00010300ff8a1b82 */ /* 0x000eb00000000800 */
[----:B------:R-:W2:Y:S08]  /*0830*/  @P1 LDC R3, c[0x0][0x40c] ;  /* 0x00010300ff031b82 */ /* 0x000eb00000000800 */
[----:B------:R-:W2:Y:S01]  /*0840*/  @P1 LDC R144, c[0x0][0x40c] ;  /* 0x00010300ff901b82 */ /* 0x000ea20000000800 */
[----:B---3--:R-:W-:-:S02]  /*0850*/  HADD2.F32 R127, -RZ, R140.H1_H1 ;  /* 0x3000008cff7f7230 */ /* 0x008fc40000004100 */
[--C-:B------:R-:W-:Y:S02]  /*0860*/  HADD2.F32 R129, -RZ, R141.reuse.H0_H0 ;  /* 0x2000008dff817230 */ /* 0x100fe40000004100 */
[----:B------:R-:W-:Y:S02]  /*0870*/  HADD2.F32 R131, -RZ, R141.H1_H1 ;  /* 0x3000008dff837230 */ /* 0x000fe40000004100 */
[----:B-1----:R-:W-:Y:S01]  /*0880*/  @P1 FFMA.FTZ R127, R0, R121, R127 ;  /* 0x00000079007f1223 */ /* 0x002fe2000001007f */
[----:B------:R-:W-:Y:S02]  /*0890*/  HADD2.F32 R139, -RZ, R140.H0_H0 ;  /* 0x2000008cff8b7230 */ /* 0x000fe40000004100 */
[----:B0-----:R-:W-:Y:S01]  /*08a0*/  @P1 FFMA.FTZ R129, R120, R123, R129 ;  /* 0x0000007b78811223 */ /* 0x001fe20000010081 */
[--C-:B------:R-:W-:Y:S02]  /*08b0*/  HADD2.F32 R133, -RZ, R142.reuse.H0_H0 ;  /* 0x2000008eff857230 */ /* 0x100fe40000004100 */
[----:B----4-:R-:W-:Y:S01]  /*08c0*/  @P1 FFMA.FTZ R131, R122, R132, R131 ;  /* 0x000000847a831223 */ /* 0x010fe20000010083 */
[----:B------:R-:W-:-:S02]  /*08d0*/  HADD2.F32 R135, -RZ, R142.H1_H1 ;  /* 0x3000008eff877230 */ /* 0x000fc40000004100 */
[--C-:B------:R-:W-:Y:S02]  /*08e0*/  HADD2.F32 R137, -RZ, R143.reuse.H0_H0 ;  /* 0x2000008fff897230 */ /* 0x100fe40000004100 */
[----:B--2---:R-:W-:Y:S01]  /*08f0*/  @P1 FFMA.FTZ R133, R2, R134, R133 ;  /* 0x0000008602851223 */ /* 0x004fe20000010085 */
[----:B------:R-:W-:Y:S01]  /*0900*/  HADD2.F32 R141, -RZ, R143.H1_H1 ;  /* 0x3000008fff8d7230 */ /* 0x000fe20000004100 */
[----:B------:R-:W-:Y:S01]  /*0910*/  F2FP.F16.F32.PACK_AB R145, RZ, R129 ;  /* 0x00000081ff91723e */ /* 0x000fe200000000ff */
[----:B------:R-:W-:Y:S01]  /*0920*/  @P1 HADD2.F32 R120, -RZ, R6.H1_H1 ;  /* 0x30000006ff781230 */ /* 0x000fe20000004100 */
[----:B------:R-:W-:Y:S01]  /*0930*/  F2FP.F16.F32.PACK_AB R2, RZ, R131 ;  /* 0x00000083ff02723e */ /* 0x000fe200000000ff */
[--C-:B------:R-:W-:Y:S01]  /*0940*/  @P1 HADD2.F32 R122, -RZ, R7.reuse.H0_H0 ;  /* 0x20000007ff7a1230 */ /* 0x100fe20000004100 */
[----:B------:R-:W-:Y:S01]  /*0950*/  F2FP.F16.F32.PACK_AB R146, RZ, R133 ;  /* 0x00000085ff92723e */ /* 0x000fe200000000ff */
[----:B------:R-:W-:Y:S02]  /*0960*/  @P1 HADD2.F32 R0, -RZ, R4.H0_H0 ;  /* 0x20000004ff001230 */ /* 0x000fe40000004100 */
[----:B------:R-:W-:Y:S01]  /*0970*/  @P1 FFMA.FTZ R135, R120, R136, R135 ;  /* 0x0000008878871223 */ /* 0x000fe20000010087 */
[----:B------:R-:W-:-:S02]  /*0980*/  @P1 HADD2.F32 R132, -RZ, R7.H1_H1 ;  /* 0x30000007ff841230 */ /* 0x000fc40000004100 */
[----:B------:R-:W-:Y:S01]  /*0990*/  @P1 FFMA.FTZ R137, R122, R138, R137 ;  /* 0x0000008a7a891223 */ /* 0x000fe20000010089 */
[----:B------:R-:W-:Y:S01]  /*09a0*/  PRMT R145, R145, 0x5410, R2 ;  /* 0x0000541091917816 */ /* 0x000fe20000000002 */
        /* <DEDUP_REMOVED lines=9> */
[----:B------:R-:W-:Y:S01]  /*0a40*/  PRMT R147, R120, 0x5410, R147 ;  /* 0x0000541078937816 */ /* 0x000fe20000000093 */
[----:B------:R-:W-:Y:S06]  /*0a50*/  BRA `(.L_x_23376) ;  /* 0x0000000000b07947 */ /* 0x000fec0003800000 */
.L_x_23375:
[----:B------:R-:W0:Y:S01]  /*0a60*/  @P0 LDC R3, c[0x0][0x40c] ;  /* 0x00010300ff030b82 */ /* 0x000e220000000800 */
[--C-:B-----5:R-:W-:Y:S01]  /*0a70*/  @P0 HADD2.F32 R0, -RZ, R4.reuse.H0_H0 ;  /* 0x20000004ff000230 */ /* 0x120fe20000004100 */
[----:B------:R-:W-:Y:S01]  /*0a80*/  MOV R139, RZ ;  /* 0x000000ff008b7202 */ /* 0x000fe20000000f00 */
[----:B------:R-:W-:Y:S01]  /*0a90*/  @P0 HADD2.F32 R2, -RZ, R4.H1_H1 ;  /* 0x30000004ff020230 */ /* 0x000fe20000004100 */
[----:B------:R-:W-:Y:S01]  /*0aa0*/  MOV R127, RZ ;  /* 0x000000ff007f7202 */ /* 0x000fe20000000f00 */
[----:B------:R-:W-:Y:S01]  /*0ab0*/  @P0 HADD2.F32 R120, -RZ, R5.H0_H0 ;  /* 0x20000005ff780230 */ /* 0x000fe20000004100 */
[----:B------:R-:W-:Y:S02]  /*0ac0*/  MOV R129, RZ ;  /* 0x000000ff00817202 */ /* 0x000fe40000000f00 */
[----:B------:R-:W1:Y:S01]  /*0ad0*/  @P0 LDC R121, c[0x0][0x40c] ;  /* 0x00010300ff790b82 */ /* 0x000e620000000800 */
[----:B------:R-:W-:Y:S02]  /*0ae0*/  MOV R131, RZ ;  /* 0x000000ff00837202 */ /* 0x000fe40000000f00 */
[----:B------:R-:W-:-:S02]  /*0af0*/  MOV R133, RZ ;  /* 0x000000ff00857202 */ /* 0x000fc40000000f00 */
[----:B------:R-:W-:Y:S02]  /*0b00*/  MOV R135, RZ ;  /* 0x000000ff00877202 */ /* 0x000fe40000000f00 */
[----:B------:R-:W-:Y:S01]  /*0b10*/  MOV R137, RZ ;  /* 0x000000ff00897202 */ /* 0x000fe20000000f00 */
[----:B------:R-:W3:Y:S01]  /*0b20*/  @P0 LDC R123, c[0x0][0x40c] ;  /* 0x00010300ff7b0b82 */ /* 0x000ee20000000800 */
[----:B------:R-:W-:-:S07]  /*0b30*/  MOV R141, RZ ;  /* 0x000000ff008d7202 */ /* 0x000fce0000000f00 */
[----:B------:R-:W4:Y:S01]  /*0b40*/  @P0 LDC R143, c[0x0][0x40c] ;  /* 0x00010300ff8f0b82 */ /* 0x000f220000000800 */
[----:B0-----:R-:W-:Y:S01]  /*0b50*/  @P0 FMUL.FTZ R139, R0, R3 ;  /* 0x00000003008b0220 */ /* 0x001fe20000410000 */
[----:B------:R-:W-:Y:S02]  /*0b60*/  @P0 HADD2.F32 R0, -RZ, R5.H1_H1 ;  /* 0x30000005ff000230 */ /* 0x000fe40000004100 */
[--C-:B------:R-:W-:Y:S02]  /*0b70*/  @P0 HADD2.F32 R3, -RZ, R6.reuse.H1_H1 ;  /* 0x30000006ff030230 */ /* 0x100fe40000004100 */
[----:B------:R-:W-:Y:S02]  /*0b80*/  F2FP.F16.F32.PACK_AB R144, RZ, R139 ;  /* 0x0000008bff90723e */ /* 0x000fe400000000ff */
[----:B------:R-:W0:Y:S01]  /*0b90*/  @P0 LDC R145, c[0x0][0x40c] ;  /* 0x00010300ff910b82 */ /* 0x000e220000000800 */
[----:B-1----:R-:W-:Y:S01]  /*0ba0*/  @P0 FMUL.FTZ R127, R2, R121 ;  /* 0x00000079027f0220 */ /* 0x002fe20000410000 */
[----:B------:R-:W-:-:S02]  /*0bb0*/  @P0 HADD2.F32 R2, -RZ, R6.H0_H0 ;  /* 0x20000006ff020230 */ /* 0x000fc40000004100 */
[----:B------:R-:W-:-:S04]  /*0bc0*/  @P0 HADD2.F32 R121, -RZ, R7.H1_H1 ;  /* 0x30000007ff790230 */ /* 0x000fc80000004100 */
[----:B------:R-:W1:Y:S01]  /*0bd0*/  @P0 LDC R122, c[0x0][0x40c] ;  /* 0x00010300ff7a0b82 */ /* 0x000e620000000800 */
[----:B---3--:R-:W-:Y:S01]  /*0be0*/  @P0 FMUL.FTZ R129, R120, R123 ;  /* 0x0000007b78810220 */ /* 0x008fe20000410000 */
[----:B------:R-:W-:-:S06]  /*0bf0*/  @P0 HADD2.F32 R120, -RZ, R7.H0_H0 ;  /* 0x20000007ff780230 */ /* 0x000fcc0000004100 */
[----:B------:R-:W3:Y:S01]  /*0c00*/  @P0 LDC R147, c[0x0][0x40c] ;  /* 0x00010300ff930b82 */ /* 0x000ee20000000800 */
[----:B----4-:R-:W-:Y:S01]  /*0c10*/  @P0 FMUL.FTZ R131, R0, R143 ;  /* 0x0000008f00830220 */ /* 0x010fe20000410000 */
[----:B------:R-:W-:-:S04]  /*0c20*/  F2FP.F16.F32.PACK_AB R0, RZ, R127 ;  /* 0x0000007fff00723e */ /* 0x000fc800000000ff */
[----:B------:R-:W-:Y:S02]  /*0c30*/  PRMT R144, R144, 0x5410, R0 ;  /* 0x0000541090907816 */ /* 0x000fe40000000000 */
[----:B------:R-:W4:Y:S01]  /*0c40*/  @P0 LDC R132, c[0x0][0x40c] ;  /* 0x00010300ff840b82 */ /* 0x000f220000000800 */
[----:B0-----:R-:W-:Y:S01]  /*0c50*/  @P0 FMUL.FTZ R133, R2, R145 ;  /* 0x0000009102850220 */ /* 0x001fe20000410000 */
[----:B------:R-:W-:Y:S02]  /*0c60*/  F2FP.F16.F32.PACK_AB R145, RZ, R129 ;  /* 0x00000081ff91723e */ /* 0x000fe400000000ff */
[----:B------:R-:W-:Y:S02]  /*0c70*/  F2FP.F16.F32.PACK_AB R2, RZ, R131 ;  /* 0x00000083ff02723e */ /* 0x000fe400000000ff */
[----:B------:R-:W-:Y:S01]  /*0c80*/  F2FP.F16.F32.PACK_AB R146, RZ, R133 ;  /* 0x00000085ff92723e */ /* 0x000fe200000000ff */
[----:B-1----:R-:W-:Y:S01]  /*0c90*/  @P0 FMUL.FTZ R135, R3, R122 ;  /* 0x0000007a03870220 */ /* 0x002fe20000410000 */
[----:B------:R-:W-:-:S04]  /*0ca0*/  PRMT R145, R145, 0x5410, R2 ;  /* 0x0000541091917816 */ /* 0x000fc80000000002 */
[----:B------:R-:W-:Y:S01]  /*0cb0*/  F2FP.F16.F32.PACK_AB R3, RZ, R135 ;  /* 0x00000087ff03723e */ /* 0x000fe200000000ff */
[----:B---3--:R-:W-:-:S03]  /*0cc0*/  @P0 FMUL.FTZ R137, R120, R147 ;  /* 0x0000009378890220 */ /* 0x008fc60000410000 */
[----:B------:R-:W-:Y:S02]  /*0cd0*/  PRMT R146, R146, 0x5410, R3 ;  /* 0x0000541092927816 */ /* 0x000fe40000000003 */
[----:B------:R-:W-:Y:S01]  /*0ce0*/  F2FP.F16.F32.PACK_AB R147, RZ, R137 ;  /* 0x00000089ff93723e */ /* 0x000fe200000000ff */
[----:B----4-:R-:W-:-:S05]  /*0cf0*/  @P0 FMUL.FTZ R141, R121, R132 ;  /* 0x00000084798d0220 */ /* 0x010fca0000410000 */
[----:B------:R-:W-:-:S04]  /*0d00*/  F2FP.F16.F32.PACK_AB R120, RZ, R141 ;  /* 0x0000008dff78723e */ /* 0x000fc800000000ff */
[----:B------:R-:W-:-:S07]  /*0d10*/  PRMT R147, R147, 0x5410, R120 ;  /* 0x0000541093937816 */ /* 0x000fce0000000078 */
.L_x_23376:
        /* <DEDUP_REMOVED lines=14> */
[----:B-----5:R-:W-:Y:S02]  /*0e00*/  @P1 HADD2.F32 R0, -RZ, R4.H1_H1 ;  /* 0x30000004ff001230 */ /* 0x020fe40000004100 */
[--C-:B------:R-:W-:Y:S02]  /*0e10*/  @P1 HADD2.F32 R136, -RZ, R5.reuse.H0_H0 ;  /* 0x20000005ff881230 */ /* 0x100fe40000004100 */
[----:B------:R-:W-:-:S03]  /*0e20*/  @P1 HADD2.F32 R140, -RZ, R5.H1_H1 ;  /* 0x30000005ff8c1230 */ /* 0x000fc60000004100 */
[----:B------:R-:W1:Y:S08]  /*0e30*/  @P1 LDC R138, c[0x0][0x40c] ;  /* 0x00010300ff8a1b82 */ /* 0x000e700000000800 */
        /* <DEDUP_REMOVED lines=14> */
[----:B----4-:R-:W-:Y:S01]  /*0f20*/  @P1 FFMA.FTZ R147, R140, R142, R147 ;  /* 0x0000008e8c931223 */ /* 0x010fe20000010093 */
[--C-:B------:R-:W-:Y:S01]  /*0f30*/  HADD2.F32 R153, -RZ, R123.reuse.H0_H0 ;  /* 0x2000007bff997230 */ /* 0x100fe20000004100 */
[----:B------:R-:W-:Y:S01]  /*0f40*/  F2FP.F16.F32.PACK_AB R121, RZ, R145 ;  /* 0x00000091ff79723e */ /* 0x000fe200000000ff */
[----:B------:R-:W-:Y:S02]  /*0f50*/  HADD2.F32 R157, -RZ, R123.H1_H1 ;  /* 0x3000007bff9d7230 */ /* 0x000fe40000004100 */
[--C-:B------:R-:W-:Y:S02]  /*0f60*/  @P1 HADD2.F32 R120, -RZ, R6.reuse.H0_H0 ;  /* 0x20000006ff781230 */ /* 0x100fe40000004100 */
[----:B------:R-:W-:Y:S02]  /*0f70*/  @P1 HADD2.F32 R122, -RZ, R6.H1_H1 ;  /* 0x30000006ff7a1230 */ /* 0x000fe40000004100 */
[----:B------:R-:W-:Y:S02]  /*0f80*/  @P1 HADD2.F32 R134, -RZ, R7.H0_H0 ;  /* 0x20000007ff861230 */ /* 0x000fe40000004100 */
[----:B--2---:R-:W-:Y:S01]  /*0f90*/  @P1 FFMA.FTZ R149, R120, R144, R149 ;  /* 0x0000009078951223 */ /* 0x004fe20000010095 */
        /* <DEDUP_REMOVED lines=18> */
.L_x_23377:
[----:B0-----:R-:W0:Y:S01]  /*10c0*/  @P0 LDC R147, c[0x0][0x40c] ;  /* 0x00010300ff930b82 */ /* 0x001e220000000800 */
[----:B-----5:R-:W-:Y:S02]  /*10d0*/  @P0 HADD2.F32 R122, -RZ, R5.H0_H0 ;  /* 0x20000005ff7a0230 */ /* 0x020fe40000004100 */
[----:B------:R-:W-:Y:S02]  /*10e0*/  HFMA2 R143, -RZ, RZ, 0, 0 ;  /* 0x00000000ff8f7431 */ /* 0x000fe400000001ff */
[--C-:B------:R-:W-:Y:S01]  /*10f0*/  @P0 HADD2.F32 R0, -RZ, R4.reuse.H0_H0 ;  /* 0x20000004ff000230 */ /* 0x100fe20000004100 */
[----:B------:R-:W-:Y:S01]  /*1100*/  MOV R145, RZ ;  /* 0x000000ff00917202 */ /* 0x000fe20000000f00 */
[----:B------:R-:W-:Y:S01]  /*1110*/  @P0 HADD2.F32 R120, -RZ, R4.H1_H1 ;  /* 0x30000004ff780230 */ /* 0x000fe20000004100 */
[----:B------:R-:W-:Y:S01]  /*1120*/  MOV R155, RZ ;  /* 0x000000ff009b7202 */ /* 0x000fe20000000f00 */
[----:B------:R-:W-:Y:S01]  /*1130*/  HFMA2 R151, -RZ, RZ, 0, 0 ;  /* 0x00000000ff977431 */ /* 0x000fe200000001ff */
[----:B------:R-:W1:Y:S01]  /*1140*/  @P0 LDC R121, c[0x0][0x40c] ;  /* 0x00010300ff790b82 */ /* 0x000e620000000800 */
[----:B------:R-:W-:Y:S01]  /*1150*/  HFMA2 R157, -RZ, RZ, 0, 0 ;  /* 0x00000000ff9d7431 */ /* 0x000fe200000001ff */
[----:B------:R-:W-:-:S02]  /*1160*/  MOV R149, RZ ;  /* 0x000000ff00957202 */ /* 0x000fc40000000f00 */
[----:B------:R-:W-:-:S04]  /*1170*/  MOV R153, RZ ;  /* 0x000000ff00997202 */ /* 0x000fc80000000f00 */
[----:B------:R-:W3:Y:S08]  /*1180*/  @P0 LDC R123, c[0x0][0x40c] ;  /* 0x00010300ff7b0b82 */ /* 0x000ef00000000800 */
[----:B------:R-:W4:Y:S01]  /*1190*/  @P0 LDC R159, c[0x0][0x40c] ;  /* 0x00010300ff9f0b82 */ /* 0x000f220000000800 */
[----:B0-----:R-:W-:Y:S01]  /*11a0*/  @P0 FMUL.FTZ R145, R122, R147 ;  /* 0x000000937a910220 */ /* 0x001fe20000410000 */
[----:B------:R-:W-:-:S02]  /*11b0*/  HFMA2 R147, -RZ, RZ, 0, 0 ;  /* 0x00000000ff937431 */ /* 0x000fc400000001ff */
[----:B------:R-:W-:-:S04]  /*11c0*/  @P0 HADD2.F32 R122, -RZ, R7.H0_H0 ;  /* 0x20000007ff7a0230 */ /* 0x000fc80000004100 */
[----:B------:R-:W0:Y:S01]  /*11d0*/  @P0 LDC R161, c[0x0][0x40c] ;  /* 0x00010300ffa10b82 */ /* 0x000e220000000800 */
[----:B-1----:R-:W-:Y:S01]  /*11e0*/  @P0 FMUL.FTZ R155, R0, R121 ;  /* 0x00000079009b0220 */ /* 0x002fe20000410000 */
[----:B------:R-:W-:Y:S02]  /*11f0*/  @P0 HADD2.F32 R0, -RZ, R5.H1_H1 ;  /* 0x30000005ff000230 */ /* 0x000fe40000004100 */
[----:B------:R-:W-:-:S04]  /*1200*/  @P0 HADD2.F32 R121, -RZ, R6.H1_H1 ;  /* 0x30000006ff790230 */ /* 0x000fc80000004100 */
[----:B------:R-:W1:Y:S01]  /*1210*/  @P0 LDC R132, c[0x0][0x40c] ;  /* 0x00010300ff840b82 */ /* 0x000e620000000800 */
[----:B---3--:R-:W-:Y:S01]  /*1220*/  @P0 FMUL.FTZ R143, R120, R123 ;  /* 0x0000007b788f0220 */ /* 0x008fe20000410000 */
[----:B------:R-:W-:Y:S02]  /*1230*/  @P0 HADD2.F32 R120, -RZ, R6.H0_H0 ;  /* 0x20000006ff780230 */ /* 0x000fe40000004100 */
[----:B------:R-:W-:-:S04]  /*1240*/  @P0 HADD2.F32 R123, -RZ, R7.H1_H1 ;  /* 0x30000007ff7b0230 */ /* 0x000fc80000004100 */
[----:B------:R-:W3:Y:S01]  /*1250*/  @P0 LDC R163, c[0x0][0x40c] ;  /* 0x00010300ffa30b82 */ /* 0x000ee20000000800 */
[----:B----4-:R-:W-:Y:S01]  /*1260*/  @P0 FMUL.FTZ R147, R0, R159 ;  /* 0x0000009f00930220 */ /* 0x010fe20000410000 */
[----:B------:R-:W-:-:S06]  /*1270*/  F2FP.F16.F32.PACK_AB R0, RZ, R143 ;  /* 0x0000008fff00723e */ /* 0x000fcc00000000ff */
[----:B------:R-:W4:Y:S01]  /*1280*/  @P0 LDC R134, c[0x0][0x40c] ;  /* 0x00010300ff860b82 */ /* 0x000f220000000800 */
[----:B0-----:R-:W-:Y:S01]  /*1290*/  @P0 FMUL.FTZ R149, R120, R161 ;  /* 0x000000a178950220 */ /* 0x001fe20000410000 */
[----:B------:R-:W-:-:S04]  /*12a0*/  F2FP.F16.F32.PACK_AB R120, RZ, R155 ;  /* 0x0000009bff78723e */ /* 0x000fc800000000ff */
[----:B------:R-:W-:Y:S01]  /*12b0*/  PRMT R120, R120, 0x5410, R0 ;  /* 0x0000541078787816 */ /* 0x000fe20000000000 */
[----:B-1----:R-:W-:Y:S01]  /*12c0*/  @P0 FMUL.FTZ R151, R121, R132 ;  /* 0x0000008479970220 */ /* 0x002fe20000410000 */
[----:B------:R-:W-:-:S04]  /*12d0*/  F2FP.F16.F32.PACK_AB R121, RZ, R145 ;  /* 0x00000091ff79723e */ /* 0x000fc800000000ff */
[----:B------:R-:W-:Y:S01]  /*12e0*/  F2FP.F16.F32.PACK_AB R132, RZ, R151 ;  /* 0x00000097ff84723e */ /* 0x000fe200000000ff */
[----:B---3--:R-:W-:Y:S01]  /*12f0*/  @P0 FMUL.FTZ R153, R122, R163 ;  /* 0x000000a37a990220 */ /* 0x008fe20000410000 */
[----:B------:R-:W-:-:S04]  /*1300*/  F2FP.F16.F32.PACK_AB R122, RZ, R147 ;  /* 0x00000093ff7a723e */ /* 0x000fc800000000ff */
[----:B------:R-:W-:Y:S01]  /*1310*/  PRMT R121, R121, 0x5410, R122 ;  /* 0x0000541079797816 */ /* 0x000fe2000000007a */
[----:B----4-:R-:W-:Y:S01]  /*1320*/  @P0 FMUL.FTZ R157, R123, R134 ;  /* 0x000000867b9d0220 */ /* 0x010fe20000410000 */
[----:B------:R-:W-:Y:S02]  /*1330*/  F2FP.F16.F32.PACK_AB R123, RZ, R149 ;  /* 0x00000095ff7b723e */ /* 0x000fe400000000ff */
[----:B------:R-:W-:Y:S02]  /*1340*/  F2FP.F16.F32.PACK_AB R134, RZ, R153 ;  /* 0x00000099ff86723e */ /* 0x000fe400000000ff */
[----:B------:R-:W-:Y:S02]  /*1350*/  F2FP.F16.F32.PACK_AB R136, RZ, R157 ;  /* 0x0000009dff88723e */ /* 0x000fe400000000ff */
[----:B------:R-:W-:Y:S02]  /*1360*/  PRMT R122, R123, 0x5410, R132 ;  /* 0x000054107b7a7816 */ /* 0x000fe40000000084 */
[----:B------:R-:W-:-:S07]  /*1370*/  PRMT R123, R134, 0x5410, R136 ;  /* 0x00005410867b7816 */ /* 0x000fce0000000088 */
.L_x_23378:
        /* <DEDUP_REMOVED lines=58> */
.L_x_23379:
[----:B------:R-:W0:Y:S01]  /*1720*/  @P0 LDC R163, c[0x0][0x40c] ;  /* 0x00010300ffa30b82 */ /* 0x000e220000000800 */
[----:B-1---5:R-:W-:Y:S02]  /*1730*/  @P0 HADD2.F32 R122, -RZ, R5.H0_H0 ;  /* 0x20000005ff7a0230 */ /* 0x022fe40000004100 */
        /* <DEDUP_REMOVED lines=42> */
.L_x_23380:
        /* <DEDUP_REMOVED lines=58> */
.L_x_23381:
        /* <DEDUP_REMOVED lines=44> */
.L_x_23382:
        /* <DEDUP_REMOVED lines=58> */
.L_x_23383:
        /* <DEDUP_REMOVED lines=44> */
.L_x_23384:
        /* <DEDUP_REMOVED lines=58> */
.L_x_23385:
        /* <DEDUP_REMOVED lines=44> */
.L_x_23386:
        /* <DEDUP_REMOVED lines=14> */
[--C-:B-----5:R-:W-:Y:S02]  /*2de0*/  @P0 HADD2.F32 R0, -RZ, R5.reuse.H0_H0 ;  /* 0x20000005ff000230 */ /* 0x120fe40000004100 */
[----:B------:R-:W-:Y:S02]  /*2df0*/  @P0 HADD2.F32 R134, -RZ, R5.H1_H1 ;  /* 0x30000005ff860230 */ /* 0x000fe40000004100 */
[----:B------:R-:W-:-:S03]  /*2e00*/  @P0 HADD2.F32 R138, -RZ, R6.H0_H0 ;  /* 0x20000006ff8a0230 */ /* 0x000fc60000004100 */
[----:B------:R-:W1:Y:S08]  /*2e10*/  @P0 LDC R136, c[0x0][0x40c] ;  /* 0x00010300ff880b82 */ /* 0x000e700000000800 */
[----:B------:R-:W4:Y:S08]  /*2e20*/  @P0 LDC R140, c[0x0][0x40c] ;  /* 0x00010300ff8c0b82 */ /* 0x000f300000000800 */
[----:B------:R-:W2:Y:S08]  /*2e30*/  @P0 LDC R142, c[0x0][0x40c] ;  /* 0x00010300ff8e0b82 */ /* 0x000eb00000000800 */
[----:B------:R-:W2:Y:S08]  /*2e40*/  @P0 LDC R144, c[0x0][0x40c] ;  /* 0x00010300ff900b82 */ /* 0x000eb00000000800 */
[----:B------:R-:W2:Y:S08]  /*2e50*/  @P0 LDC R130, c[0x0][0x40c] ;  /* 0x00010300ff820b82 */ /* 0x000eb00000000800 */
[----:B------:R-:W2:Y:S08]  /*2e60*/  @P0 LDC R128, c[0x0][0x40c] ;  /* 0x00010300ff800b82 */ /* 0x000eb00000000800 */
[----:B------:R-:W2:Y:S01]  /*2e70*/  @P0 LDC R146, c[0x0][0x40c] ;  /* 0x00010300ff920b82 */ /* 0x000ea20000000800 */
[----:B---3--:R-:W-:-:S02]  /*2e80*/  HADD2.F32 R175, -RZ, R121.H0_H0 ;  /* 0x20000079ffaf7230 */ /* 0x008fc40000004100 */
        /* <DEDUP_REMOVED lines=10> */
[----:B------:R-:W-:Y:S02]  /*2f30*/  HADD2.F32 R237, -RZ, R123.H1_H1 ;  /* 0x3000007bffed7230 */ /* 0x000fe40000004100 */
[----:B------:R-:W-:Y:S02]  /*2f40*/  @P0 HADD2.F32 R122, -RZ, R6.H1_H1 ;  /* 0x30000006ff7a0230 */ /* 0x000fe40000004100 */
[--C-:B------:R-:W-:Y:S02]  /*2f50*/  @P0 HADD2.F32 R132, -RZ, R7.reuse.H0_H0 ;  /* 0x20000007ff840230 */ /* 0x100fe40000004100 */
[--C-:B------:R-:W-:Y:S02]  /*2f60*/  @P0 HADD2.F32 R120, -RZ, R4.reuse.H1_H1 ;  /* 0x30000004ff780230 */ /* 0x100fe40000004100 */
[----:B--2---:R-:W-:Y:S01]  /*2f70*/  @P0 FFMA.FTZ R229, R122, R142, R229 ;  /* 0x0000008e7ae50223 */ /* 0x004fe200000100e5 */
        /* <DEDUP_REMOVED lines=18> */
.L_x_23387:
[----:B-1----:R-:W0:Y:S01]  /*30a0*/  @P0 LDC R225, c[0x0][0x40c] ;  /* 0x00010300ffe10b82 */ /* 0x002e220000000800 */
        /* <DEDUP_REMOVED lines=43> */
.L_x_23388:
        /* <DEDUP_REMOVED lines=204> */
.L_x_23390:
[----:B--2---:R-:W-:Y:S05]  /*4020*/  BSYNC.RECONVERGENT B0 ;  /* 0x0000000000007941 */ /* 0x004fea0003800200 */
.L_x_23389:
        /* <DEDUP_REMOVED lines=13> */
.L_x_23392:
[----:B------:R-:W-:Y:S05]  /*4100*/  BSYNC.RECONVERGENT B0 ;  /* 0x0000000000007941 */ /* 0x000fea0003800200 */
.L_x_23391:
        /* <DEDUP_REMOVED lines=179> */
[----:B------:R-:W-:Y:S01]  /*4c40*/  FFMA.FTZ R133, R134, R109, R53 ;  /* 0x0000006d86857223 */ /* 0x000fe20000010035 */
[----:B------:R-:W-:Y:S01]  /*4c50*/  F2FP.F16.F32.PACK_AB R128, R122, R121 ;  /* 0x000000797a80723e */ /* 0x000fe200000000ff */
[----:B------:R-:W-:Y:S01]  /*4c60*/  FFMA.FTZ R121, R135, R110, R54 ;  /* 0x0000006e87797223 */ /* 0x000fe20000010036 */
[----:B------:R-:W-:Y:S01]  /*4c70*/  FFMA.FTZ R122, R179, R104, R48 ;  /* 0x00000068b37a7223 */ /* 0x000fe20000010030 */
[----:B------:R-:W-:Y:S01]  /*4c80*/  FFMA.FTZ R135, R178, R105, R49 ;  /* 0x00000069b2877223 */ /* 0x000fe20000010031 */
[----:B------:R-:W-:Y:S01]  /*4c90*/  F2FP.F16.F32.PACK_AB R129, R126, R129 ;  /* 0x000000817e81723e */ /* 0x000fe200000000ff */
[----:B0-----:R-:W-:Y:S01]  /*4ca0*/  IMAD.WIDE.U32 R126, R125, 0x10, R2 ;  /* 0x000000107d7e7825 */ /* 0x001fe200078e0002 */
[----:B------:R-:W-:-:S03]  /*4cb0*/  F2FP.F16.F32.PACK_AB R131, R132, R131 ;  /* 0x000000838483723e */ /* 0x000fc600000000ff */
[----:B------:R-:W-:Y:S01]  /*4cc0*/  FFMA.FTZ R180, R180, R107, R51 ;  /* 0x0000006bb4b47223 */ /* 0x000fe20000010033 */
[----:B------:R-:W-:Y:S01]  /*4cd0*/  F2FP.F16.F32.PACK_AB R130, R123, R130 ;  /* 0x000000827b82723e */ /* 0x000fe200000000ff */
[----:B------:R-:W-:Y:S01]  /*4ce0*/  FFMA.FTZ R123, R181, R106, R50 ;  /* 0x0000006ab57b7223 */ /* 0x000fe20000010032 */
[----:B------:R-:W-:Y:S01]  /*4cf0*/  F2FP.F16.F32.PACK_AB R120, R133, R120 ;  /* 0x000000788578723e */ /* 0x000fe200000000ff */
[----:B------:R-:W-:Y:S01]  /*4d00*/  FFMA.FTZ R136, R136, R111, R55 ;  /* 0x0000006f88887223 */ /* 0x000fe20000010037 */
[----:B------:R-:W-:Y:S01]  /*4d10*/  IADD3 R133, PT, PT, R125, 0x80, RZ ;  /* 0x000000807d857810 */ /* 0x000fe20007ffe0ff */
[----:B------:R0:W-:Y:S01]  /*4d20*/  STG.E.128 desc[UR6][R126.64], R128 ;  /* 0x000000807e007986 */ /* 0x0001e2000c101d06 */
[----:B------:R-:W-:Y:S01]  /*4d30*/  F2FP.F16.F32.PACK_AB R122, R135, R122 ;  /* 0x0000007a877a723e */ /* 0x000fe200000000ff */
[----:B------:R-:W-:Y:S01]  /*4d40*/  FFMA.FTZ R160, R160, R95, R39 ;  /* 0x0000005fa0a07223 */ /* 0x000fe20000010027 */
[----:B------:R-:W-:Y:S01]  /*4d50*/  IADD3 R135, PT, PT, R125, 0x100, RZ ;  /* 0x000001007d877810 */ /* 0x000fe20007ffe0ff */
[----:B------:R-:W-:Y:S01]  /*4d60*/  FFMA.FTZ R167, R167, R100, R44 ;  /* 0x00000064a7a77223 */ /* 0x000fe2000001002c */
[C---:B------:R-:W-:Y:S01]  /*4d70*/  IADD3 R137, PT, PT, R125.reuse, 0x180, RZ ;  /* 0x000001807d897810 */ /* 0x040fe20007ffe0ff */
[----:B------:R-:W-:Y:S01]  /*4d80*/  FFMA.FTZ R170, R170, R101, R45 ;  /* 0x00000065aaaa7223 */ /* 0x000fe2000001002d */
[----:B------:R-:W-:Y:S01]  /*4d90*/  IADD3 R179, PT, PT, R125, 0x200, RZ ;  /* 0x000002007db37810 */ /* 0x000fe20007ffe0ff */
[----:B------:R-:W-:Y:S01]  /*4da0*/  FFMA.FTZ R169, R169, R102, R46 ;  /* 0x00000066a9a97223 */ /* 0x000fe2000001002e */
[----:B------:R-:W-:Y:S01]  /*4db0*/  IADD3 R181, PT, PT, R125, 0x280, RZ ;  /* 0x000002807db57810 */ /* 0x000fe20007ffe0ff */
[----:B------:R-:W-:Y:S01]  /*4dc0*/  FFMA.FTZ R173, R173, R96, R40 ;  /* 0x00000060adad7223 */ /* 0x000fe20000010028 */
[----:B------:R-:W-:Y:S01]  /*4dd0*/  F2FP.F16.F32.PACK_AB R123, R180, R123 ;  /* 0x0000007bb47b723e */ /* 0x000fe200000000ff */
[----:B------:R-:W-:Y:S01]  /*4de0*/  FFMA.FTZ R175, R175, R98, R42 ;  /* 0x00000062afaf7223 */ /* 0x000fe2000001002a */
[----:B------:R-:W-:Y:S01]  /*4df0*/  F2FP.F16.F32.PACK_AB R121, R136, R121 ;  /* 0x000000798879723e */ /* 0x000fe200000000ff */
[----:B------:R-:W-:Y:S01]  /*4e00*/  IMAD.WIDE.U32 R136, R137, 0x10, R2 ;  /* 0x0000001089887825 */ /* 0x000fe200078e0002 */
[----:B------:R-:W-:-:S03]  /*4e10*/  IADD3 R125, PT, PT, R125, 0x300, RZ ;  /* 0x000003007d7d7810 */ /* 0x000fc60007ffe0ff */
        /* <DEDUP_REMOVED lines=42> */
[----:B------:R-:W-:-:S02]  /*50c0*/  F2FP.F16.F32.PACK_AB R123, R174, R175 ;  /* 0x000000afae7b723e */ /* 0x000fc400000000ff */
[----:B------:R-:W-:Y:S02]  /*50d0*/  F2FP.F16.F32.PACK_AB R122, R168, R173 ;  /* 0x000000ada87a723e */ /* 0x000fe400000000ff */
[----:B------:R-:W-:Y:S02]  /*50e0*/  F2FP.F16.F32.PACK_AB R121, R164, R169 ;  /* 0x000000a9a479723e */ /* 0x000fe400000000ff */
[----:B------:R-:W-:Y:S02]  /*50f0*/  F2FP.F16.F32.PACK_AB R120, R170, R167 ;  /* 0x000000a7aa78723e */ /* 0x000fe400000000ff */
[----:B------:R-:W-:Y:S02]  /*5100*/  F2FP.F16.F32.PACK_AB R155, R154, R155 ;  /* 0x0000009b9a9b723e */ /* 0x000fe400000000ff */
[----:B------:R-:W-:Y:S01]  /*5110*/  F2FP.F16.F32.PACK_AB R131, R176, R131 ;  /* 0x00000083b083723e */ /* 0x000fe200000000ff */
[----:B------:R0:W-:Y:S01]  /*5120*/  STG.E.128 desc[UR6][R126.64], R120 ;  /* 0x000000787e007986 */ /* 0x0001e2000c101d06 */
[----:B------:R-:W-:-:S02]  /*5130*/  F2FP.F16.F32.PACK_AB R130, R151, R130 ;  /* 0x000000829782723e */ /* 0x000fc400000000ff */
[----:B------:R-:W-:Y:S02]  /*5140*/  F2FP.F16.F32.PACK_AB R154, R153, R160 ;  /* 0x000000a0999a723e */ /* 0x000fe400000000ff */
[----:B------:R-:W-:Y:S01]  /*5150*/  F2FP.F16.F32.PACK_AB R151, R172, R171 ;  /* 0x000000abac97723e */ /* 0x000fe200000000ff */
[----:B------:R0:W-:Y:S01]  /*5160*/  STG.E.128 desc[UR6][R136.64], R128 ;  /* 0x0000008088007986 */ /* 0x0001e2000c101d06 */
[----:B------:R-:W-:Y:S02]  /*5170*/  F2FP.F16.F32.PACK_AB R150, R161, R150 ;  /* 0x00000096a196723e */ /* 0x000fe400000000ff */
[----:B------:R-:W-:Y:S02]  /*5180*/  F2FP.F16.F32.PACK_AB R149, R158, R159 ;  /* 0x0000009f9e95723e */ /* 0x000fe400000000ff */
[----:B------:R-:W-:Y:S02]  /*5190*/  F2FP.F16.F32.PACK_AB R148, R156, R157 ;  /* 0x0000009d9c94723e */ /* 0x000fe400000000ff */
[----:B------:R-:W-:-:S02]  /*51a0*/  F2FP.F16.F32.PACK_AB R153, R152, R125 ;  /* 0x0000007d9899723e */ /* 0x000fc400000000ff */
[----:B------:R-:W-:Y:S01]  /*51b0*/  F2FP.F16.F32.PACK_AB R147, R146, R147 ;  /* 0x000000939293723e */ /* 0x000fe200000000ff */
[----:B------:R0:W-:Y:S01]  /*51c0*/  STG.E.128 desc[UR6][R134.64], R148 ;  /* 0x0000009486007986 */ /* 0x0001e2000c101d06 */
[----:B------:R-:W-:Y:S02]  /*51d0*/  F2FP.F16.F32.PACK_AB R152, R144, R141 ;  /* 0x0000008d9098723e */ /* 0x000fe400000000ff */
[----:B------:R-:W-:Y:S02]  /*51e0*/  F2FP.F16.F32.PACK_AB R146, R142, R145 ;  /* 0x000000918e92723e */ /* 0x000fe400000000ff */
[----:B------:R-:W-:Y:S01]  /*51f0*/  F2FP.F16.F32.PACK_AB R145, R140, R143 ;  /* 0x0000008f8c91723e */ /* 0x000fe200000000ff */
[----:B------:R0:W-:Y:S01]  /*5200*/  STG.E.128 desc[UR6][R132.64], R152 ;  /* 0x0000009884007986 */ /* 0x0001e2000c101d06 */
[----:B------:R-:W-:-:S05]  /*5210*/  F2FP.F16.F32.PACK_AB R144, R138, R139 ;  /* 0x0000008b8a90723e */ /* 0x000fca00000000ff */
[----:B------:R0:W-:Y:S02]  /*5220*/  STG.E.128 desc[UR6][R2.64], R144 ;  /* 0x0000009002007986 */ /* 0x0001e4000c101d06 */
.L_x_23393:
[----:B0-----:R-:W0:Y:S01]  /*5230*/  LDC.64 R2, c[0x0][0x380] ;  /* 0x0000e000ff027b82 */ /* 0x001e220000000a00 */
[----:B------:R-:W-:Y:S01]  /*5240*/  UPLOP3.LUT UP1, UPT, UPT, UPT, UP1, 0x40, 0x4 ;  /* 0x000000000004789c */ /* 0x000fe20003f2e810 */
[----:B0-----:R-:W-:-:S04]  /*5250*/  IADD3 R124, PT, PT, R124, R2, RZ ;  /* 0x000000027c7c7210 */ /* 0x001fc80007ffe0ff */
[----:B------:R-:W-:-:S13]  /*5260*/  ISETP.GE.AND P0, PT, R124, R3, PT ;  /* 0x000000037c00720c */ /* 0x000fda0003f06270 */
[----:B------:R-:W-:Y:S05]  /*5270*/  @!P0 BRA `(.L_x_23394) ;  /* 0xffffffb000d48947 */ /* 0x000fea000383ffff */
[----:B------:R-:W-:Y:S05]  /*5280*/  EXIT ;  /* 0x000000000000794d */ /* 0x000fea0003800000 */
.L_x_23395:
        /* <DEDUP_REMOVED lines=15> */
.L_x_42374:


//--------------------- .text._ZN10layer_norm13ln_fwd_kernelINS_13Kernel_traitsIf6__halfS2_S2_fjLj7168ELj1ELj1ELj4ELj16ENS_18Kernel_traits_baseILj7168EfS2_S2_S2_fjLj128EEEEELb0ELb1ELb0ELb0EEEvNS_9FwdParamsE --------------------------
	.section	.text._ZN10layer_norm13ln_fwd_kernelINS_13Kernel_traitsIf6__halfS2_S2_fjLj7168ELj1ELj1ELj4ELj16ENS_18Kernel_traits_baseILj7168EfS2_S2_S2_fjLj128EEEEELb0ELb1ELb0ELb0EEEvNS_9FwdParamsE,"ax",@progbits
	.align	128
        .global         _ZN10layer_norm13ln_fwd_kernelINS_13Kernel_traitsIf6__halfS2_S2_fjLj7168ELj1ELj1ELj4ELj16ENS_18Kernel_traits_baseILj7168EfS2_S2_S2_fjLj128EEEEELb0ELb1ELb0ELb0EEEvNS_9FwdParamsE
        .type           _ZN10layer_norm13ln_fwd_kernelINS_13Kernel_traitsIf6__halfS2_S2_fjLj7168ELj1ELj1ELj4ELj16ENS_18Kernel_traits_baseILj7168EfS2_S2_S2_fjLj128EEEEELb0ELb1ELb0ELb0EEEvNS_9FwdParamsE,@function
        .size           _ZN10layer_norm13ln_fwd_kernelINS_13Kernel_traitsIf6__halfS2_S2_fjLj7168ELj1ELj1ELj4ELj16ENS_18Kernel_traits_baseILj7168EfS2_S2_S2_fjLj128EEEEELb0ELb1ELb0ELb0EEEvNS_9FwdParamsE,(.L_x_42375 - _ZN10layer_norm13ln_fwd_kernelINS_13Kernel_traitsIf6__halfS2_S2_fjLj7168ELj1ELj1ELj4ELj16ENS_18Kernel_traits_baseILj7168EfS2_S2_S2_fjLj128EEEEELb0ELb1ELb0ELb0EEEvNS_9FwdParamsE)
        .other          _ZN10layer_norm13ln_fwd_kernelINS_13Kernel_traitsIf6__halfS2_S2_fjLj7168ELj1ELj1ELj4ELj16ENS_18Kernel_traits_baseILj7168EfS2_S2_S2_fjLj128EEEEELb0ELb1ELb0ELb0EEEvNS_9FwdParamsE,@"STO_CUDA_ENTRY STV_DEFAULT"
_ZN10layer_norm13ln_fwd_kernelINS_13Kernel_traitsIf6__halfS2_S2_fjLj7168ELj1ELj1ELj4ELj16ENS_18Kernel_traits_baseILj7168EfS2_S2_S2_fjLj128EEEEELb0ELb1ELb0ELb0EEEvNS_9FwdParamsE:
.text._ZN10layer_norm13ln_fwd_kernelINS_13Kernel_traitsIf6__halfS2_S2_fjLj7168ELj1ELj1ELj4ELj16ENS_18Kernel_traits_baseILj7168EfS2_S2_S2_fjLj128EEEEELb0ELb1ELb0ELb0EEEvNS_9FwdParamsE:
        /* <DEDUP_REMOVED lines=118> */
.L_x_23397:
        /* <DEDUP_REMOVED lines=98> */
.L_x_23398:
[----:B------:R-:W-:Y:S05]  /*0d80*/  BSYNC.RECONVERGENT B0 ;  /* 0x0000000000007941 */ /* 0x000fea0003800200 */
.L_x_23396:
[----:B------:R-:W1:Y:S02]  /*0d90*/  LDCU UR5, c[0x0][0x384] ;  /* 0x00007080ff0577ac */ /* 0x000e640008000800 */
[----:B-1----:R-:W-:-:S06]  /*0da0*/  UISETP.GE.AND UP0, UPT, UR6, UR5, UPT ;  /* 0x000000050600728c */ /* 0x002fcc000bf06270 */
[----:B------:R-:W-:-:S13]  /*0db0*/  PLOP3.LUT P0, PT, PT, PT, UP0, 0x80, 0x8 ;  /* 0x000000000008781c */ /* 0x000fda0003f0f008 */
[----:B------:R-:W-:Y:S05]  /*0dc0*/  @P0 EXIT ;  /* 0x000000000000094d */ /* 0x000fea0003800000 */
[----:B------:R-:W-:Y:S01]  /*0dd0*/  USHF.R.S32.HI UR5, URZ, 0x3, UR4 ;  /* 0x00000003ff057899 */ /* 0x000fe20008011404 */
[----:B------:R-:W-:Y:S01]  /*0de0*/  IADD3 R3, PT, PT, RZ, -R3, RZ ;  /* 0x80000003ff037210 */ /* 0x000fe20007ffe0ff */
[----:B------:R-:W1:Y:S01]  /*0df0*/  LDCU.64 UR10, c[0x0][0x3e0] ;  /* 0x00007c00ff0a77ac */ /* 0x000e620008000a00 */
[----:B------:R-:W-:Y:S01]  /*0e00*/  MOV R5, 0xffffffe0 ;  /* 0xffffffe000057802 */ /* 0x000fe20000000f00 */
[----:B------:R-:W-:Y:S02]  /*0e10*/  ULOP3.LUT UR7, UR5, 0x7f, URZ, 0xc0, !UPT ;  /* 0x0000007f05077892 */ /* 0x000fe4000f8ec0ff */
[----:B------:R-:W-:Y:S01]  /*0e20*/  USHF.L.U32 UR5, UR5, 0x1, URZ ;  /* 0x0000000105057899 */ /* 0x000fe200080006ff */
[----:B------:R-:W2:Y:S03]  /*0e30*/  LDCU UR18, c[0x0][0x388] ;  /* 0x00007100ff1277ac */ /* 0x000ea60008000800 */
[----:B------:R-:W-:Y:S01]  /*0e40*/  VIADDMNMX R3, R3, UR7, RZ, !PT ;  /* 0x0000000703037c46 */ /* 0x000fe2000f8001ff */
[----:B------:R-:W-:Y:S01]  /*0e50*/  IMAD R4, R4, R5, UR7 ;  /* 0x0000000704047e24 */ /* 0x000fe2000f8e0205 */
[----:B------:R-:W-:-:S02]  /*0e60*/  ULOP3.LUT UR5, UR5, 0xffffff00, URZ, 0xc0, !UPT ;  /* 0xffffff0005057892 */ /* 0x000fc4000f8ec0ff */
[----:B------:R-:W-:Y:S01]  /*0e70*/  VIMNMX R3, PT, PT, R3, 0x20, PT ;  /* 0x0000002003037848 */ /* 0x000fe20003fe0100 */
[----:B------:R-:W3:Y:S01]  /*0e80*/  LDCU.U8 UR14, c[0x0][0x410] ;  /* 0x00008200ff0e77ac */ /* 0x000ee20008000000 */
[----:B------:R-:W-:Y:S02]  /*0e90*/  VIMNMX R4, PT, PT, RZ, R4, !PT ;  /* 0x00000004ff047248 */ /* 0x000fe40007fe0100 */
[----:B------:R-:W-:Y:S01]  /*0ea0*/  LEA R3, R3, UR5, 0x3 ;  /* 0x0000000503037c11 */ /* 0x000fe2000f8e18ff */
[----:B-1----:R-:W-:Y:S01]  /*0eb0*/  UISETP.NE.U32.AND UP0, UPT, UR10, URZ, UPT ;  /* 0x000000ff0a00728c */ /* 0x002fe2000bf05070 */
[----:B------:R-:W-:Y:S01]  /*0ec0*/  VIMNMX R4, PT, PT, R4, 0x20, PT ;  /* 0x0000002004047848 */ /* 0x000fe20003fe0100 */
[----:B------:R-:W1:Y:S01]  /*0ed0*/  LDCU UR15, c[0x0][0x400] ;  /* 0x00008000ff0f77ac */ /* 0x000e620008000800 */
[----:B------:R-:W-:Y:S02]  /*0ee0*/  I2FP.F32.U32 R3, R3 ;  /* 0x0000000300037245 */ /* 0x000fe40000201000 */
[----:B------:R-:W-:Y:S01]  /*0ef0*/  LEA R4, R4, UR5, 0x3 ;  /* 0x0000000504047c11 */ /* 0x000fe2000f8e18ff */
[----:B------:R-:W4:Y:S03]  /*0f00*/  LDCU.64 UR12, c[0x0][0x3a0] ;  /* 0x00007400ff0c77ac */ /* 0x000f260008000a00 */
[----:B------:R-:W0:Y:S01]  /*0f10*/  MUFU.RCP R3, R3 ;  /* 0x0000000300037308 */ /* 0x000e220000001000 */
[----:B------:R-:W0:Y:S01]  /*0f20*/  LDCU.64 UR16, c[0x0][0x380] ;  /* 0x00007000ff1077ac */ /* 0x000e220008000a00 */
[----:B------:R-:W-:-:S02]  /*0f30*/  UISETP.NE.AND.EX UP0, UPT, UR11, URZ, UPT, UP0 ;  /* 0x000000ff0b00728c */ /* 0x000fc4000bf05300 */
[----:B--23--:R-:W-:-:S11]  /*0f40*/  UPLOP3.LUT UP2, UPT, UPT, UPT, UPT, 0x40, 0x4 ;  /* 0x000000000004789c */ /* 0x00cfd60003f4e870 */
.L_x_23445:
[----:B--2---:R-:W2:Y:S01]  /*0f50*/  @UP0 LDCU.64 UR4, c[0x0][0x3e0] ;  /* 0x00007c00ff0407ac */ /* 0x004ea20008000a00 */
[----:B------:R-:W-:Y:S01]  /*0f60*/  PLOP3.LUT P0, PT, PT, PT, UP0, 0x80, 0x8 ;  /* 0x000000000008781c */ /* 0x000fe20003f0f008 */
[----:B--2---:R-:W-:-:S06]  /*0f70*/  @UP0 UIMAD.WIDE UR4, UR6, 0x2, UR4 ;  /* 0x00000002060408a5 */ /* 0x004fcc000f8e0204 */
[----:B01-34-:R-:W-:Y:S02]  /*0f80*/  MOV R204, UR4 ;  /* 0x0000000400cc7c02 */ /* 0x01bfe40008000f00 */
[----:B------:R-:W-:-:S05]  /*0f90*/  MOV R205, UR5 ;  /* 0x0000000500cd7c02 */ /* 0x000fca0008000f00 */
[----:B------:R-:W0:Y:S01]  /*0fa0*/  @P0 LDG.E.U16 R204, desc[UR8][R204.64] ;  /* 0x00000008cccc0981 */ /* 0x000e22000c1e1500 */
[----:B------:R-:W-:Y:S01]  /*0fb0*/  PLOP3.LUT P0, PT, PT, PT, UP0, 0x80, 0x8 ;  /* 0x000000000008781c */ /* 0x000fe20003f0f008 */
[----:B------:R-:W-:Y:S01]  /*0fc0*/  UIMAD UR4, UR6, UR18, URZ ;  /* 0x00000012060472a4 */ /* 0x000fe2000f8e02ff */
[----:B------:R-:W-:Y:S01]  /*0fd0*/  PLOP3.LUT P1, PT, PT, PT, UP0, 0x80, 0x8 ;  /* 0x000000000008781c */ /* 0x000fe20003f2f008 */
[----:B------:R-:W-:Y:S01]  /*0fe0*/  BSSY.RECONVERGENT B0, `(.L_x_23399) ;  /* 0x000005b000007945 */ /* 0x000fe20003800200 */
[----:B------:R-:W-:Y:S01]  /*0ff0*/  LOP3.LUT R207, R0, 0x60, RZ, 0xc0, !PT ;  /* 0x0000006000cf7812 */ /* 0x000fe200078ec0ff */
[----:B------:R-:W-:-:S03]  /*1000*/  USHF.R.S32.HI UR5, URZ, 0x1f, UR4 ;  /* 0x0000001fff057899 */ /* 0x000fc60008011404 */
[----:B------:R-:W-:Y:S01]  /*1010*/  LOP3.LUT R207, R207, 0x1f, R0, 0xf8, !PT ;  /* 0x0000001fcfcf7812 */ /* 0x000fe200078ef800 */
[----:B------:R-:W-:-:S03]  /*1020*/  ULEA.HI UR5, UR5, UR4, URZ, 0x3 ;  /* 0x0000000405057291 */ /* 0x000fc6000f8f18ff */
[----:B------:R-:W-:Y:S01]  /*1030*/  UMOV UR4, 0x3f800000 ;  /* 0x3f80000000047882 */ /* 0x000fe20000000000 */
[----:B0-----:R-:W-:Y:S01]  /*1040*/  @P0 HADD2.F32 R6, -RZ, R204.H0_H0 ;  /* 0x200000ccff060230 */ /* 0x001fe20000004100 */
[----:B------:R-:W-:-:S04]  /*1050*/  ISETP.GE.U32.AND P0, PT, R2, 0x80, PT ;  /* 0x000000800200780c */ /* 0x000fc80003f06070 */
[----:B------:R-:W-:Y:S02]  /*1060*/  @P1 R2UR UR4, R6 ;  /* 0x00000000060412ca */ /* 0x000fe400000e0000 */
[----:B------:R-:W-:-:S04]  /*1070*/  MOV R6, UR5 ;  /* 0x0000000500067c02 */ /* 0x000fc80008000f00 */
[----:B------:R-:W-:-:S04]  /*1080*/  LEA.HI.SX32 R6, R6, R207, 0x1d ;  /* 0x000000cf06067211 */ /* 0x000fc800078feaff */
[----:B------:R-:W-:Y:S01]  /*1090*/  MOV R237, R6 ;  /* 0x0000000600ed7202 */ /* 0x000fe20000000f00 */
[----:B------:R-:W-:Y:S06]  /*10a0*/  @!P0 BRA `(.L_x_23400) ;  /* 0x0000000400388947 */ /* 0x000fec0003800000 */
[----:B------:R-:W0:Y:S02]  /*10b0*/  LDC.64 R204, c[0x0][0x390] ;  /* 0x0000e400ffcc7b82 */ /* 0x000e240000000a00 */
[----:B0-----:R-:W-:-:S06]  /*10c0*/  IMAD.WIDE.U32 R204, R6, 0x10, R204 ;  /* 0x0000001006cc7825 */ /* 0x001fcc00078e00cc */
[----:B------:R-:W5:Y:S01]  /*10d0*/  LDG.E.128 R204, desc[UR8][R204.64] ;  /* 0x00000008cccc7981 */ /* 0x000f62000c1e1d00 */
[----:B----4-:R-:W-:-:S04]  /*10e0*/  UISETP.NE.U32.AND UP1, UPT, UR12, URZ, UPT ;  /* 0x000000ff0c00728c */ /* 0x010fc8000bf25070 */
[----:B------:R-:W-:-:S09]  /*10f0*/  UISETP.NE.AND.EX UP1, UPT, UR13, URZ, UPT, UP1 ;  /* 0x000000ff0d00728c */ /* 0x000fd2000bf25310 */
[----:B------:R-:W-:Y:S05]  /*1100*/  BRA.U !UP1, `(.L_x_23401) ;  /* 0x0000000109a07547 */ /* 0x000fea000b800000 */
[----:B------:R-:W0:Y:S02]  /*1110*/  LDC.64 R32, c[0x0][0x3a0] ;  /* 0x0000e800ff207b82 */ /* 0x000e240000000a00 */
[----:B0-----:R-:W-:-:S06]  /*1120*/  IMAD.WIDE.U32 R32, R6, 0x10, R32 ;  /* 0x0000001006207825 */ /* 0x001fcc00078e0020 */
[----:B------:R-:W2:Y:S01]  /*1130*/  LDG.E.128 R32, desc[UR8][R32.64] ;  /* 0x0000000820207981 */ /* 0x000ea2000c1e1d00 */
[----:B-----5:R-:W-:Y:S02]  /*1140*/  HADD2.F32 R21, -RZ, R206.H0_H0 ;  /* 0x200000ceff157230 */ /* 0x020fe40000004100 */
[----:B------:R-:W-:Y:S02]  /*1150*/  HADD2.F32 R5, -RZ, R204.H0_H0 ;  /* 0x200000ccff057230 */ /* 0x000fe40000004100 */
[--C-:B------:R-:W-:Y:S02]  /*1160*/  HADD2.F32 R19, -RZ, R205.reuse.H0_H0 ;  /* 0x200000cdff137230 */ /* 0x100fe40000004100 */
[----:B------:R-:W-:Y:S01]  /*1170*/  FMUL.FTZ R21, R21, UR4 ;  /* 0x0000000415157c20 */ /* 0x000fe20008410000 */
[----:B------:R-:W-:Y:S02]  /*1180*/  HADD2.F32 R206, -RZ, R206.H1_H1 ;  /* 0x300000ceffce7230 */ /* 0x000fe40000004100 */
[----:B------:R-:W-:Y:S01]  /*1190*/  FMUL.FTZ R5, R5, UR4 ;  /* 0x0000000405057c20 */ /* 0x000fe20008410000 */
[----:B------:R-:W-:-:S02]  /*11a0*/  HADD2.F32 R205, -RZ, R205.H1_H1 ;  /* 0x300000cdffcd7230 */ /* 0x000fc40000004100 */
[----:B------:R-:W-:Y:S01]  /*11b0*/  FMUL.FTZ R19, R19, UR4 ;  /* 0x0000000413137c20 */ /* 0x000fe20008410000 */
[----:B------:R-:W-:Y:S02]  /*11c0*/  HADD2.F32 R204, -RZ, R204.H1_H1 ;  /* 0x300000ccffcc7230 */ /* 0x000fe40000004100 */
[----:B------:R-:W-:Y:S01]  /*11d0*/  FMUL.FTZ R206, R206, UR4 ;  /* 0x00000004cece7c20 */ /* 0x000fe20008410000 */
[----:B------:R-:W-:Y:S02]  /*11e0*/  FMUL.FTZ R24, R205, UR4 ;  /* 0x00000004cd187c20 */ /* 0x000fe40008410000 */
[----:B------:R-:W-:Y:S01]  /*11f0*/  FMUL.FTZ R204, R204, UR4 ;  /* 0x00000004cccc7c20 */ /* 0x000fe20008410000 */
[----:B--2---:R-:W-:Y:S02]  /*1200*/  HADD2.F32 R22, -RZ, R34.H0_H0 ;  /* 0x20000022ff167230 */ /* 0x004fe40000004100 */
[----:B------:R-:W-:Y:S02]  /*1210*/  HADD2.F32 R8, -RZ, R32.H0_H0 ;  /* 0x20000020ff087230 */ /* 0x000fe40000004100 */
[----:B------:R-:W-:-:S02]  /*1220*/  HADD2.F32 R223, -RZ, R34.H1_H1 ;  /* 0x30000022ffdf7230 */ /* 0x000fc40000004100 */
[----:B------:R-:W-:Y:S01]  /*1230*/  FFMA.FTZ R21, R21, R180, R22 ;  /* 0x000000b415157223 */ /* 0x000fe20000010016 */
[--C-:B------:R-:W-:Y:S02]  /*1240*/  HADD2.F32 R22, -RZ, R207.reuse.H0_H0 ;  /* 0x200000cfff167230 */ /* 0x100fe40000004100 */
[----:B------:R-:W-:Y:S01]  /*1250*/  FFMA.FTZ R5, R5, R184, R8 ;  /* 0x000000b805057223 */ /* 0x000fe20000010008 */
[----:B------:R-:W-:Y:S02]  /*1260*/  HADD2.F32 R207, -RZ, R207.H1_H1 ;  /* 0x300000cfffcf7230 */ /* 0x000fe40000004100 */
[----:B------:R-:W-:Y:S02]  /*1270*/  HADD2.F32 R8, -RZ, R33.H0_H0 ;  /* 0x20000021ff087230 */ /* 0x000fe40000004100 */
[----:B------:R-:W-:Y:S02]  /*1280*/  HADD2.F32 R205, -RZ, R32.H1_H1 ;  /* 0x30000020ffcd7230 */ /* 0x000fe40000004100 */
[----:B------:R-:W-:Y:S01]  /*1290*/  FMUL.FTZ R26, R207, UR4 ;  /* 0x00000004cf1a7c20 */ /* 0x000fe20008410000 */
[----:B------:R-:W-:-:S02]  /*12a0*/  HADD2.F32 R207, -RZ, R35.H1_H1 ;  /* 0x30000023ffcf7230 */ /* 0x000fc40000004100 */
[----:B------:R-:W-:Y:S01]  /*12b0*/  FFMA.FTZ R19, R19, R186, R8 ;  /* 0x000000ba13137223 */ /* 0x000fe20000010008 */
[----:B------:R-:W-:Y:S01]  /*12c0*/  FFMA.FTZ R8, R206, R181, R223 ;  /* 0x000000b5ce087223 */ /* 0x000fe200000100df */
[----:B------:R-:W-:Y:S01]  /*12d0*/  FMUL.FTZ R223, R22, UR4 ;  /* 0x0000000416df7c20 */ /* 0x000fe20008410000 */
[----:B------:R-:W-:Y:S02]  /*12e0*/  HADD2.F32 R22, -RZ, R35.H0_H0 ;  /* 0x20000023ff167230 */ /* 0x000fe40000004100 */
[----:B------:R-:W-:Y:S01]  /*12f0*/  FFMA.FTZ R26, R26, R183, R207 ;  /* 0x000000b71a1a7223 */ /* 0x000fe200000100cf */
[----:B------:R-:W-:Y:S01]  /*1300*/  HADD2.F32 R207, -RZ, R33.H1_H1 ;  /* 0x30000021ffcf7230 */ /* 0x000fe20000004100 */
[----:B------:R-:W-:Y:S01]  /*1310*/  F2FP.F16.F32.PACK_AB R206, R8, R21 ;  /* 0x0000001508ce723e */ /* 0x000fe200000000ff */
[----:B------:R-:W-:Y:S01]  /*1320*/  FFMA.FTZ R223, R223, R182, R22 ;  /* 0x000000b6dfdf7223 */ /* 0x000fe20000010016 */
[----:B------:R-:W-:Y:S02]  /*1330*/  FFMA.FTZ R22, R204, R185, R205 ;  /* 0x000000b9cc167223 */ /* 0x000fe400000100cd */
[----:B------:R-:W-:-:S02]  /*1340*/  FFMA.FTZ R24, R24, R187, R207 ;  /* 0x000000bb18187223 */ /* 0x000fc400000100cf */
[----:B------:R-:W-:-:S03]  /*1350*/  F2FP.F16.F32.PACK_AB R207, R26, R223 ;  /* 0x000000df1acf723e */ /* 0x000fc600000000ff */
[----:B------:R-:W-:Y:S02]  /*1360*/  F2FP.F16.F32.PACK_AB R205, R24, R19 ;  /* 0x0000001318cd723e */ /* 0x000fe400000000ff */
[----:B------:R-:W-:Y:S01]  /*1370*/  F2FP.F16.F32.PACK_AB R204, R22, R5 ;  /* 0x0000000516cc723e */ /* 0x000fe200000000ff */
[----:B------:R-:W-:Y:S06]  /*1380*/  BRA `(.L_x_23402) ;  /* 0x0000000000707947 */ /* 0x000fec0003800000 */
.L_x_23401:
[----:B-----5:R-:W-:Y:S02]  /*1390*/  HADD2.F32 R5, -RZ, R204.H0_H0 ;  /* 0x200000ccff057230 */ /* 0x020fe40000004100 */
[----:B------:R-:W-:Y:S02]  /*13a0*/  HADD2.F32 R8, -RZ, R205.H0_H0 ;  /* 0x200000cdff087230 */ /* 0x000fe40000004100 */
[----:B------:R-:W-:Y:S02]  /*13b0*/  HADD2.F32 R21, -RZ, R206.H0_H0 ;  /* 0x200000ceff157230 */ /* 0x000fe40000004100 */
[----:B------:R-:W-:Y:S01]  /*13c0*/  FMUL.FTZ R5, R5, UR4 ;  /* 0x0000000405057c20 */ /* 0x000fe20008410000 */
[----:B------:R-:W-:Y:S02]  /*13d0*/  HADD2.F32 R22, -RZ, R207.H0_H0 ;  /* 0x200000cfff167230 */ /* 0x000fe40000004100 */
[----:B------:R-:W-:Y:S01]  /*13e0*/  FMUL.FTZ R19, R8, UR4 ;  /* 0x0000000408137c20 */ /* 0x000fe20008410000 */
        /* <DEDUP_REMOVED lines=18> */
[----:B------:R-:W-:Y:S02]  /*1510*/  F2FP.F16.F32.PACK_AB R206, R8, R21 ;  /* 0x0000001508ce723e */ /* 0x000fe400000000ff */
[----:B------:R-:W-:Y:S02]  /*1520*/  F2FP.F16.F32.PACK_AB R207, R26, R223 ;  /* 0x000000df1acf723e */ /* 0x000fe400000000ff */
[----:B------:R-:W-:Y:S02]  /*1530*/  F2FP.F16.F32.PACK_AB R205, R24, R19 ;  /* 0x0000001318cd723e */ /* 0x000fe400000000ff */
[----:B------:R-:W-:-:S07]  /*1540*/  F2FP.F16.F32.PACK_AB R204, R22, R5 ;  /* 0x0000000516cc723e */ /* 0x000fce00000000ff */
.L_x_23402:
[----:B------:R-:W0:Y:S01]  /*1550*/  LDC.64 R240, c[0x0][0x3a8] ;  /* 0x0000ea00fff07b82 */ /* 0x000e220000000a00 */
[C---:B------:R-:W-:Y:S01]  /*1560*/  IADD3 R237, PT, PT, R6.reuse, 0x80, RZ ;  /* 0x0000008006ed7810 */ /* 0x040fe20007ffe0ff */
[----:B0-----:R-:W-:-:S05]  /*1570*/  IMAD.WIDE.U32 R240, R6, 0x10, R240 ;  /* 0x0000001006f07825 */ /* 0x001fca00078e00f0 */
[----:B------:R0:W-:Y:S02]  /*1580*/  STG.E.128 desc[UR8][R240.64], R204 ;  /* 0x000000ccf0007986 */ /* 0x0001e4000c101d08 */
.L_x_23400:
[----:B-1--4-:R-:W-:Y:S05]  /*1590*/  BSYNC.RECONVERGENT B0 ;  /* 0x0000000000007941 */ /* 0x012fea0003800200 */
.L_x_23399:
        /* <DEDUP_REMOVED lines=18> */
[----:B------:R-:W-:Y:S02]  /*16c0*/  HADD2.F32 R10, -RZ, R32.H0_H0 ;  /* 0x20000020ff0a7230 */ /* 0x000fe40000004100 */
        /* <DEDUP_REMOVED lines=8> */
[----:B------:R-:W-:Y:S02]  /*1750*/  HADD2.F32 R10, -RZ, R33.H0_H0 ;  /* 0x20000021ff0a7230 */ /* 0x000fe40000004100 */
        /* <DEDUP_REMOVED lines=9> */
[----:B------:R-:W-:-:S02]  /*17f0*/  HADD2.F32 R28, -RZ, R35.H0_H0 ;  /* 0x20000023ff1c7230 */ /* 0x000fc40000004100 */
[----:B------:R-:W-:Y:S01]  /*1800*/  FFMA.FTZ R208, R208, R159, R207 ;  /* 0x0000009fd0d07223 */ /* 0x000fe200000100cf */
[----:B------:R-:W-:Y:S01]  /*1810*/  FMUL.FTZ R30, R205, UR4 ;  /* 0x00000004cd1e7c20 */ /* 0x000fe20008410000 */
[----:B------:R-:W-:Y:S02]  /*1820*/  HADD2.F32 R207, -RZ, R33.H1_H1 ;  /* 0x30000021ffcf7230 */ /* 0x000fe40000004100 */
[----:B------:R-:W-:Y:S01]  /*1830*/  FMUL.FTZ R204, R204, UR4 ;  /* 0x00000004cccc7c20 */ /* 0x000fe20008410000 */
[----:B------:R-:W-:Y:S02]  /*1840*/  HADD2.F32 R205, -RZ, R32.H1_H1 ;  /* 0x30000020ffcd7230 */ /* 0x000fe40000004100 */
[----:B------:R-:W-:Y:S01]  /*1850*/  FFMA.FTZ R225, R225, R158, R28 ;  /* 0x0000009ee1e17223 */ /* 0x000fe2000001001c */
[----:B------:R-:W-:Y:S01]  /*1860*/  F2FP.F16.F32.PACK_AB R206, R10, R25 ;  /* 0x000000190ace723e */ /* 0x000fe200000000ff */
[----:B------:R-:W-:Y:S01]  /*1870*/  FFMA.FTZ R30, R30, R163, R207 ;  /* 0x000000a31e1e7223 */ /* 0x000fe200000100cf */
[----:B------:R-:W-:-:S02]  /*1880*/  FFMA.FTZ R28, R204, R161, R205 ;  /* 0x000000a1cc1c7223 */ /* 0x000fc400000100cd */
[----:B------:R-:W-:Y:S02]  /*1890*/  F2FP.F16.F32.PACK_AB R207, R208, R225 ;  /* 0x000000e1d0cf723e */ /* 0x000fe400000000ff */
[----:B------:R-:W-:Y:S02]  /*18a0*/  F2FP.F16.F32.PACK_AB R205, R30, R23 ;  /* 0x000000171ecd723e */ /* 0x000fe400000000ff */
[----:B------:R-:W-:Y:S01]  /*18b0*/  F2FP.F16.F32.PACK_AB R204, R28, R7 ;  /* 0x000000071ccc723e */ /* 0x000fe200000000ff */
[----:B------:R-:W-:Y:S06]  /*18c0*/  BRA `(.L_x_23406) ;  /* 0x0000000000707947 */ /* 0x000fec0003800000 */
.L_x_23405:
        /* <DEDUP_REMOVED lines=28> */
.L_x_23406:
[----:B0-----:R-:W0:Y:S02]  /*1a90*/  LDC.64 R240, c[0x0][0x3a8] ;  /* 0x0000ea00fff07b82 */ /* 0x001e240000000a00 */
[C---:B0-----:R-:W-:Y:S01]  /*1aa0*/  IMAD.WIDE.U32 R240, R237.reuse, 0x10, R240 ;  /* 0x00000010edf07825 */ /* 0x041fe200078e00f0 */
[----:B------:R-:W-:-:S04]  /*1ab0*/  IADD3 R237, PT, PT, R237, 0x80, RZ ;  /* 0x00000080eded7810 */ /* 0x000fc80007ffe0ff */
[----:B------:R0:W-:Y:S03]  /*1ac0*/  STG.E.128 desc[UR8][R240.64], R204 ;  /* 0x000000ccf0007986 */ /* 0x0001e6000c101d08 */
.L_x_23404:
[----:B------:R-:W-:Y:S05]  /*1ad0*/  BSYNC.RECONVERGENT B0 ;  /* 0x0000000000007941 */ /* 0x000fea0003800200 */
.L_x_23403:
        /* <DEDUP_REMOVED lines=14> */
[--C-:B------:R-:W-:Y:S02]  /*1bc0*/  HADD2.F32 R29, -RZ, R206.reuse.H0_H0 ;  /* 0x200000ceff1d7230 */ /* 0x100fe40000004100 */
[----:B------:R-:W-:Y:S01]  /*1bd0*/  FMUL.FTZ R9, R9, UR4 ;  /* 0x0000000409097c20 */ /* 0x000fe20008410000 */
[----:B------:R-:W-:Y:S02]  /*1be0*/  HADD2.F32 R12, -RZ, R205.H0_H0 ;  /* 0x200000cdff0c7230 */ /* 0x000fe40000004100 */
[----:B------:R-:W-:Y:S02]  /*1bf0*/  HADD2.F32 R206, -RZ, R206.H1_H1 ;  /* 0x300000ceffce7230 */ /* 0x000fe40000004100 */
[----:B------:R-:W-:Y:S01]  /*1c00*/  FFMA.FTZ R9, R9, R136, R210 ;  /* 0x0000008809097223 */ /* 0x000fe200000100d2 */
[----:B------:R-:W-:-:S02]  /*1c10*/  HADD2.F32 R210, -RZ, R34.H0_H0 ;  /* 0x20000022ffd27230 */ /* 0x000fc40000004100 */
[----:B------:R-:W-:Y:S01]  /*1c20*/  FMUL.FTZ R29, R29, UR4 ;  /* 0x000000041d1d7c20 */ /* 0x000fe20008410000 */
[----:B------:R-:W-:Y:S01]  /*1c30*/  FMUL.FTZ R27, R12, UR4 ;  /* 0x000000040c1b7c20 */ /* 0x000fe20008410000 */
[----:B------:R-:W-:Y:S02]  /*1c40*/  HADD2.F32 R12, -RZ, R33.H0_H0 ;  /* 0x20000021ff0c7230 */ /* 0x000fe40000004100 */
[----:B------:R-:W-:Y:S01]  /*1c50*/  FMUL.FTZ R206, R206, UR4 ;  /* 0x00000004cece7c20 */ /* 0x000fe20008410000 */
[----:B------:R-:W-:Y:S01]  /*1c60*/  FFMA.FTZ R29, R29, R132, R210 ;  /* 0x000000841d1d7223 */ /* 0x000fe200000100d2 */
[--C-:B------:R-:W-:Y:S02]  /*1c70*/  HADD2.F32 R210, -RZ, R207.reuse.H0_H0 ;  /* 0x200000cfffd27230 */ /* 0x100fe40000004100 */
[----:B------:R-:W-:Y:S02]  /*1c80*/  HADD2.F32 R207, -RZ, R207.H1_H1 ;  /* 0x300000cfffcf7230 */ /* 0x000fe40000004100 */
[----:B------:R-:W-:Y:S01]  /*1c90*/  FFMA.FTZ R27, R27, R138, R12 ;  /* 0x0000008a1b1b7223 */ /* 0x000fe2000001000c */
[----:B------:R-:W-:-:S02]  /*1ca0*/  HADD2.F32 R227, -RZ, R34.H1_H1 ;  /* 0x30000022ffe37230 */ /* 0x000fc40000004100 */
[----:B------:R-:W-:Y:S02]  /*1cb0*/  HADD2.F32 R205, -RZ, R205.H1_H1 ;  /* 0x300000cdffcd7230 */ /* 0x000fe40000004100 */
[----:B------:R-:W-:Y:S01]  /*1cc0*/  FMUL.FTZ R214, R207, UR4 ;  /* 0x00000004cfd67c20 */ /* 0x000fe20008410000 */
[--C-:B------:R-:W-:Y:S02]  /*1cd0*/  HADD2.F32 R207, -RZ, R35.reuse.H1_H1 ;  /* 0x30000023ffcf7230 */ /* 0x100fe40000004100 */
[----:B------:R-:W-:Y:S01]  /*1ce0*/  FFMA.FTZ R12, R206, R133, R227 ;  /* 0x00000085ce0c7223 */ /* 0x000fe200000100e3 */
[----:B------:R-:W-:Y:S02]  /*1cf0*/  HADD2.F32 R204, -RZ, R204.H1_H1 ;  /* 0x300000ccffcc7230 */ /* 0x000fe40000004100 */
[----:B------:R-:W-:Y:S01]  /*1d00*/  FMUL.FTZ R212, R205, UR4 ;  /* 0x00000004cdd47c20 */ /* 0x000fe20008410000 */
[----:B------:R-:W-:Y:S02]  /*1d10*/  HADD2.F32 R206, -RZ, R35.H0_H0 ;  /* 0x20000023ffce7230 */ /* 0x000fe40000004100 */
[----:B------:R-:W-:Y:S01]  /*1d20*/  FFMA.FTZ R214, R214, R135, R207 ;  /* 0x00000087d6d67223 */ /* 0x000fe200000100cf */
[----:B------:R-:W-:-:S02]  /*1d30*/  HADD2.F32 R207, -RZ, R33.H1_H1 ;  /* 0x30000021ffcf7230 */ /* 0x000fc40000004100 */
[----:B------:R-:W-:Y:S01]  /*1d40*/  FMUL.FTZ R227, R210, UR4 ;  /* 0x00000004d2e37c20 */ /* 0x000fe20008410000 */
[----:B------:R-:W-:Y:S02]  /*1d50*/  HADD2.F32 R205, -RZ, R32.H1_H1 ;  /* 0x30000020ffcd7230 */ /* 0x000fe40000004100 */
[----:B------:R-:W-:Y:S01]  /*1d60*/  FMUL.FTZ R204, R204, UR4 ;  /* 0x00000004cccc7c20 */ /* 0x000fe20008410000 */
[----:B------:R-:W-:Y:S01]  /*1d70*/  FFMA.FTZ R227, R227, R134, R206 ;  /* 0x00000086e3e37223 */ /* 0x000fe200000100ce */
[----:B------:R-:W-:Y:S02]  /*1d80*/  FFMA.FTZ R212, R212, R139, R207 ;  /* 0x0000008bd4d47223 */ /* 0x000fe400000100cf */
[----:B------:R-:W-:Y:S01]  /*1d90*/  FFMA.FTZ R210, R204, R137, R205 ;  /* 0x00000089ccd27223 */ /* 0x000fe200000100cd */
[----:B------:R-:W-:Y:S02]  /*1da0*/  F2FP.F16.F32.PACK_AB R206, R12, R29 ;  /* 0x0000001d0cce723e */ /* 0x000fe400000000ff */
[----:B------:R-:W-:-:S02]  /*1db0*/  F2FP.F16.F32.PACK_AB R207, R214, R227 ;  /* 0x000000e3d6cf723e */ /* 0x000fc400000000ff */
[----:B------:R-:W-:Y:S02]  /*1dc0*/  F2FP.F16.F32.PACK_AB R205, R212, R27 ;  /* 0x0000001bd4cd723e */ /* 0x000fe400000000ff */
[----:B------:R-:W-:Y:S01]  /*1dd0*/  F2FP.F16.F32.PACK_AB R204, R210, R9 ;  /* 0x00000009d2cc723e */ /* 0x000fe200000000ff */
[----:B------:R-:W-:Y:S06]  /*1de0*/  BRA `(.L_x_23410) ;  /* 0x0000000000707947 */ /* 0x000fec0003800000 */
.L_x_23409:
        /* <DEDUP_REMOVED lines=28> */
.L_x_23410:
[----:B0-----:R-:W0:Y:S02]  /*1fb0*/  LDC.64 R240, c[0x0][0x3a8] ;  /* 0x0000ea00fff07b82 */ /* 0x001e240000000a00 */
[C---:B0-----:R-:W-:Y:S01]  /*1fc0*/  IMAD.WIDE.U32 R240, R237.reuse, 0x10, R240 ;  /* 0x00000010edf07825 */ /* 0x041fe200078e00f0 */
[----:B------:R-:W-:-:S04]  /*1fd0*/  IADD3 R237, PT, PT, R237, 0x80, RZ ;  /* 0x00000080eded7810 */ /* 0x000fc80007ffe0ff */
[----:B------:R1:W-:Y:S03]  /*1fe0*/  STG.E.128 desc[UR8][R240.64], R204 ;  /* 0x000000ccf0007986 */ /* 0x0003e6000c101d08 */
.L_x_23408:
[----:B------:R-:W-:Y:S05]  /*1ff0*/  BSYNC.RECONVERGENT B0 ;  /* 0x0000000000007941 */ /* 0x000fea0003800200 */
.L_x_23407:
        /* <DEDUP_REMOVED lines=49> */
.L_x_23413:
        /* <DEDUP_REMOVED lines=28> */
.L_x_23414:
[----:B0-----:R-:W0:Y:S02]  /*24d0*/  LDC.64 R240, c[0x0][0x3a8] ;  /* 0x0000ea00fff07b82 */ /* 0x001e240000000a00 */
[C---:B0-----:R-:W-:Y:S01]  /*24e0*/  IMAD.WIDE.U32 R240, R237.reuse, 0x10, R240 ;  /* 0x00000010edf07825 */ /* 0x041fe200078e00f0 */
[----:B------:R-:W-:-:S04]  /*24f0*/  IADD3 R237, PT, PT, R237, 0x80, RZ ;  /* 0x00000080eded7810 */ /* 0x000fc80007ffe0ff */
[----:B------:R2:W-:Y:S03]  /*2500*/  STG.E.128 desc[UR8][R240.64], R204 ;  /* 0x000000ccf0007986 */ /* 0x0005e6000c101d08 */
.L_x_23412:
[----:B------:R-:W-:Y:S05]  /*2510*/  BSYNC.RECONVERGENT B0 ;  /* 0x0000000000007941 */ /* 0x000fea0003800200 */
.L_x_23411:
        /* <DEDUP_REMOVED lines=49> */
.L_x_23417:
        /* <DEDUP_REMOVED lines=28> */
.L_x_23418:
[----:B0-----:R-:W0:Y:S02]  /*29f0*/  LDC.64 R240, c[0x0][0x3a8] ;  /* 0x0000ea00fff07b82 */ /* 0x001e240000000a00 */
[C---:B0-----:R-:W-:Y:S01]  /*2a00*/  IMAD.WIDE.U32 R240, R237.reuse, 0x10, R240 ;  /* 0x00000010edf07825 */ /* 0x041fe200078e00f0 */
[----:B------:R-:W-:-:S04]  /*2a10*/  IADD3 R237, PT, PT, R237, 0x80, RZ ;  /* 0x00000080eded7810 */ /* 0x000fc80007ffe0ff */
[----:B------:R3:W-:Y:S03]  /*2a20*/  STG.E.128 desc[UR8][R240.64], R204 ;  /* 0x000000ccf0007986 */ /* 0x0007e6000c101d08 */
.L_x_23416:
[----:B------:R-:W-:Y:S05]  /*2a30*/  BSYNC.RECONVERGENT B0 ;  /* 0x0000000000007941 */ /* 0x000fea0003800200 */
.L_x_23415:
        /* <DEDUP_REMOVED lines=28> */
[----:B0-----:R-:W-:-:S02]  /*2c00*/  HADD2.F32 R233, -RZ, R34.H1_H1 ;  /* 0x30000022ffe97230 */ /* 0x001fc40000004100 */
        /* <DEDUP_REMOVED lines=20> */
.L_x_23421:
        /* <DEDUP_REMOVED lines=9> */
[----:B0-----:R-:W-:Y:S01]  /*2de0*/  FMUL.FTZ R233, R228, UR4 ;  /* 0x00000004e4e97c20 */ /* 0x001fe20008410000 */
        /* <DEDUP_REMOVED lines=18> */
.L_x_23422:
[----:B------:R-:W0:Y:S02]  /*2f10*/  LDC.64 R240, c[0x0][0x3a8] ;  /* 0x0000ea00fff07b82 */ /* 0x000e240000000a00 */
[C---:B0-----:R-:W-:Y:S01]  /*2f20*/  IMAD.WIDE.U32 R240, R237.reuse, 0x10, R240 ;  /* 0x00000010edf07825 */ /* 0x041fe200078e00f0 */
[----:B------:R-:W-:-:S04]  /*2f30*/  IADD3 R237, PT, PT, R237, 0x80, RZ ;  /* 0x00000080eded7810 */ /* 0x000fc80007ffe0ff */
[----:B------:R4:W-:Y:S03]  /*2f40*/  STG.E.128 desc[UR8][R240.64], R204 ;  /* 0x000000ccf0007986 */ /* 0x0009e6000c101d08 */
.L_x_23420:
[----:B------:R-:W-:Y:S05]  /*2f50*/  BSYNC.RECONVERGENT B0 ;  /* 0x0000000000007941 */ /* 0x000fea0003800200 */
.L_x_23419:
        /* <DEDUP_REMOVED lines=13> */
[----:B0-----:R-:W-:Y:S02]  /*3030*/  HADD2.F32 R234, -RZ, R32.H0_H0 ;  /* 0x20000020ffea7230 */ /* 0x001fe40000004100 */
        /* <DEDUP_REMOVED lines=35> */
.L_x_23425:
[----:B-----5:R-:W-:Y:S02]  /*3270*/  HADD2.F32 R17, -RZ, R204.H0_H0 ;  /* 0x200000ccff117230 */ /* 0x020fe40000004100 */
[----:B------:R-:W-:Y:S02]  /*3280*/  HADD2.F32 R20, -RZ, R205.H0_H0 ;  /* 0x200000cdff147230 */ /* 0x000fe40000004100 */
[----:B------:R-:W-:Y:S02]  /*3290*/  HADD2.F32 R221, -RZ, R206.H0_H0 ;  /* 0x200000ceffdd7230 */ /* 0x000fe40000004100 */
[----:B------:R-:W-:Y:S01]  /*32a0*/  FMUL.FTZ R17, R17, UR4 ;  /* 0x0000000411117c20 */ /* 0x000fe20008410000 */
[----:B0-----:R-:W-:Y:S02]  /*32b0*/  HADD2.F32 R234, -RZ, R207.H0_H0 ;  /* 0x200000cfffea7230 */ /* 0x001fe40000004100 */
        /* <DEDUP_REMOVED lines=23> */
.L_x_23426:
[----:B------:R-:W0:Y:S02]  /*3430*/  LDC.64 R240, c[0x0][0x3a8] ;  /* 0x0000ea00fff07b82 */ /* 0x000e240000000a00 */
[----:B0-----:R-:W-:-:S05]  /*3440*/  IMAD.WIDE.U32 R240, R237, 0x10, R240 ;  /* 0x00000010edf07825 */ /* 0x001fca00078e00f0 */
[----:B------:R0:W-:Y:S02]  /*3450*/  STG.E.128 desc[UR8][R240.64], R204 ;  /* 0x000000ccf0007986 */ /* 0x0001e4000c101d08 */
.L_x_23424:
[----:B------:R-:W-:Y:S05]  /*3460*/  BSYNC.RECONVERGENT B0 ;  /* 0x0000000000007941 */ /* 0x000fea0003800200 */
.L_x_23423:
        /* <DEDUP_REMOVED lines=214> */
.L_x_23428:
[----:B------:R-:W-:Y:S05]  /*41d0*/  BSYNC.RECONVERGENT B0 ;  /* 0x0000000000007941 */ /* 0x000fea0003800200 */
.L_x_23427:
        /* <DEDUP_REMOVED lines=15> */
.L_x_23430:
[----:B------:R-:W-:Y:S05]  /*42d0*/  BSYNC.RECONVERGENT B0 ;  /* 0x0000000000007941 */ /* 0x000fea0003800200 */
.L_x_23429:
        /* <DEDUP_REMOVED lines=30> */
[----:B------:R-:W-:-:S03]  /*44c0*/  FFMA.FTZ R206, R207, R204, R206 ;  /* 0x000000cccfce7223 */ /* 0x000fc600000100ce */
[----:B------:R-:W-:Y:S01]  /*44d0*/  FMUL.FTZ R242, R207, R242 ;  /* 0x000000f2cff27220 */ /* 0x000fe20000410000 */
[----:B-1----:R-:W-:Y:S01]  /*44e0*/  FADD.FTZ R240, R240, R205 ;  /* 0x000000cdf0f07221 */ /* 0x002fe20000010000 */
[----:B--2---:R-:W-:Y:S01]  /*44f0*/  FMUL.FTZ R204, R237, R206 ;  /* 0x000000ceedcc7220 */ /* 0x004fe20000410000 */
[----:B------:R-:W0:Y:S01]  /*4500*/  LDC R205, c[0x0][0x448] ;  /* 0x00011200ffcd7b82 */ /* 0x000e220000000800 */
[----:B------:R-:W-:-:S04]  /*4510*/  FMUL.FTZ R242, R242, R239 ;  /* 0x000000eff2f27220 */ /* 0x000fc80000410000 */
[----:B------:R-:W-:Y:S02]  /*4520*/  FFMA.FTZ R240, R237, R242, R240 ;  /* 0x000000f2edf07223 */ /* 0x000fe400000100f0 */
[----:B------:R-:W1:Y:S04]  /*4530*/  SHFL.IDX PT, R237, R204, RZ, 0x1f ;  /* 0x00001fffcced7589 */ /* 0x000e6800000e0000 */
[----:B------:R-:W0:Y:S01]  /*4540*/  SHFL.IDX PT, R240, R240, RZ, 0x1f ;  /* 0x00001ffff0f07589 */ /* 0x000e2200000e0000 */
[----:B-1----:R-:W-:Y:S01]  /*4550*/  FMUL.FTZ R206, R237, R237 ;  /* 0x000000ededce7220 */ /* 0x002fe20000410000 */
[----:B0-----:R-:W-:-:S04]  /*4560*/  FFMA.FTZ R205, R240, UR15, R205 ;  /* 0x0000000ff0cd7c23 */ /* 0x001fc800080100cd */
        /* <DEDUP_REMOVED lines=30> */
[----:B------:R-:W-:Y:S01]  /*4750*/  F2FP.F16.F32.PACK_AB R204, R205, R204 ;  /* 0x000000cccdcc723e */ /* 0x000fe200000000ff */
        /* <DEDUP_REMOVED lines=13> */
[----:B------:R-:W-:Y:S02]  /*4830*/  F2FP.F16.F32.PACK_AB R205, R206, R205 ;  /* 0x000000cdcecd723e */ /* 0x000fe400000000ff */
[----:B------:R-:W-:Y:S02]  /*4840*/  F2FP.F16.F32.PACK_AB R206, R242, R207 ;  /* 0x000000cff2ce723e */ /* 0x000fe400000000ff */
[----:B------:R-:W-:-:S05]  /*4850*/  F2FP.F16.F32.PACK_AB R207, R244, R239 ;  /* 0x000000eff4cf723e */ /* 0x000fca00000000ff */
[----:B------:R1:W-:Y:S02]  /*4860*/  STG.E.128 desc[UR8][R240.64], R204 ;  /* 0x000000ccf0007986 */ /* 0x0003e4000c101d08 */
.L_x_23432:
[----:B------:R-:W-:Y:S05]  /*4870*/  BSYNC.RECONVERGENT B0 ;  /* 0x0000000000007941 */ /* 0x000fea0003800200 */
.L_x_23431:
        /* <DEDUP_REMOVED lines=35> */
.L_x_23434:
[----:B------:R-:W-:Y:S05]  /*4ab0*/  BSYNC.RECONVERGENT B0 ;  /* 0x0000000000007941 */ /* 0x000fea0003800200 */
.L_x_23433:
        /* <DEDUP_REMOVED lines=34> */
.L_x_23436:
[----:B------:R-:W-:Y:S05]  /*4ce0*/  BSYNC.RECONVERGENT B0 ;  /* 0x0000000000007941 */ /* 0x000fea0003800200 */
.L_x_23435:
        /* <DEDUP_REMOVED lines=34> */
.L_x_23438:
[----:B------:R-:W-:Y:S05]  /*4f10*/  BSYNC.RECONVERGENT B0 ;  /* 0x0000000000007941 */ /* 0x000fea0003800200 */
.L_x_23437:
        /* <DEDUP_REMOVED lines=34> */
.L_x_23440:
[----:B------:R-:W-:Y:S05]  /*5140*/  BSYNC.RECONVERGENT B0 ;  /* 0x0000000000007941 */ /* 0x000fea0003800200 */
.L_x_23439:
        /* <DEDUP_REMOVED lines=34> */
.L_x_23442:
[----:B------:R-:W-:Y:S05]  /*5370*/  BSYNC.RECONVERGENT B0 ;  /* 0x0000000000007941 */ /* 0x000fea0003800200 */
.L_x_23441:
        /* <DEDUP_REMOVED lines=29> */
[----:B------:R-:W-:Y:S02]  /*5550*/  F2FP.F16.F32.PACK_AB R205, R206, R205 ;  /* 0x000000cdcecd723e */ /* 0x000fe400000000ff */
[----:B------:R-:W-:Y:S02]  /*5560*/  F2FP.F16.F32.PACK_AB R206, R242, R207 ;  /* 0x000000cff2ce723e */ /* 0x000fe400000000ff */
[----:B------:R-:W-:-:S05]  /*5570*/  F2FP.F16.F32.PACK_AB R207, R244, R239 ;  /* 0x000000eff4cf723e */ /* 0x000fca00000000ff */
[----:B------:R0:W-:Y:S02]  /*5580*/  STG.E.128 desc[UR8][R240.64], R204 ;  /* 0x000000ccf0007986 */ /* 0x0001e4000c101d08 */
.L_x_23444:
[----:B------:R-:W-:Y:S05]  /*5590*/  BSYNC.RECONVERGENT B0 ;  /* 0x0000000000007941 */ /* 0x000fea0003800200 */
.L_x_23443:
[----:B------:R-:W-:Y:S02]  /*55a0*/  UIADD3 UR6, UPT, UPT, UR6, UR16, URZ ;  /* 0x0000001006067290 */ /* 0x000fe4000fffe0ff */
[----:B------:R-:W-:Y:S02]  /*55b0*/  UPLOP3.LUT UP2, UPT, UPT, UPT, UP2, 0x40, 0x4 ;  /* 0x000000000004789c */ /* 0x000fe40003f4e820 */
[----:B------:R-:W-:-:S09]  /*55c0*/  UISETP.GE.AND UP1, UPT, UR6, UR17, UPT ;  /* 0x000000110600728c */ /* 0x000fd2000bf26270 */
[----:B------:R-:W-:Y:S05]  /*55d0*/  BRA.U !UP1, `(.L_x_23445) ;  /* 0xffffffb9095c7547 */ /* 0x000fea000b83ffff */
[----:B------:R-:W-:Y:S05]  /*55e0*/  EXIT ;  /* 0x000000000000794d */ /* 0x000fea0003800000 */
.L_x_23446:
        /* <DEDUP_REMOVED lines=9> */
.L_x_42375:


//--------------------- .text._ZN10layer_norm13ln_fwd_kernelINS_13Kernel_traitsIf6__halfS2_S2_fjLj7168ELj1ELj1ELj4ELj16ENS_18Kernel_traits_baseILj7168EfS2_S2_S2_fjLj128EEEEELb0ELb1ELb0ELb1EEEvNS_9FwdParamsE --------------------------
	.section	.text._ZN10layer_norm13ln_fwd_kernelINS_13Kernel_traitsIf6__halfS2_S2_fjLj7168ELj1ELj1ELj4ELj16ENS_18Kernel_traits_baseILj7168EfS2_S2_S2_fjLj128EEEEELb0ELb1ELb0ELb1EEEvNS_9FwdParamsE,"ax",@progbits
	.align	128
        .global         _ZN10layer_norm13ln_fwd_kernelINS_13Kernel_traitsIf6__halfS2_S2_fjLj7168ELj1ELj1ELj4ELj16ENS_18Kernel_traits_baseILj7168EfS2_S2_S2_fjLj128EEEEELb0ELb1ELb0ELb1EEEvNS_9FwdParamsE
        .type           _ZN10layer_norm13ln_fwd_kernelINS_13Kernel_traitsIf6__halfS2_S2_fjLj7168ELj1ELj1ELj4ELj16ENS_18Kernel_traits_baseILj7168EfS2_S2_S2_fjLj128EEEEELb0ELb1ELb0ELb1EEEvNS_9FwdParamsE,@function
        .size           _ZN10layer_norm13ln_fwd_kernelINS_13Kernel_traitsIf6__halfS2_S2_fjLj7168ELj1ELj1ELj4ELj16ENS_18Kernel_traits_baseILj7168EfS2_S2_S2_fjLj128EEEEELb0ELb1ELb0ELb1EEEvNS_9FwdParamsE,(.L_x_42376 - _ZN10layer_norm13ln_fwd_kernelINS_13Kernel_traitsIf6__halfS2_S2_fjLj7168ELj1ELj1ELj4ELj16ENS_18Kernel_traits_baseILj7168EfS2_S2_S2_fjLj128EEEEELb0ELb1ELb0ELb1EEEvNS_9FwdParamsE)
        .other          _ZN10layer_norm13ln_fwd_kernelINS_13Kernel_traitsIf6__halfS2_S2_fjLj7168ELj1ELj1ELj4ELj16ENS_18Kernel_traits_baseILj7168EfS2_S2_S2_fjLj128EEEEELb0ELb1ELb0ELb1EEEvNS_9FwdParamsE,@"STO_CUDA_ENTRY STV_DEFAULT"
_ZN10layer_norm13ln_fwd_kernelINS_13Kernel_traitsIf6__halfS2_S2_fjLj7168ELj1ELj1ELj4ELj16ENS_18Kernel_traits_baseILj7168EfS2_S2_S2_fjLj128EEEEELb0ELb1ELb0ELb1EEEvNS_9FwdParamsE:
.text._ZN10layer_norm13ln_fwd_kernelINS_13Kernel_traitsIf6__halfS2_S2_fjLj7168ELj1ELj1ELj4ELj16ENS_18Kernel_traits_baseILj7168EfS2_S2_S2_fjLj128EEEEELb0ELb1ELb0ELb1EEEvNS_9FwdParamsE:
        /* <DEDUP_REMOVED lines=59> */
.L_x_23447:
        /* <DEDUP_REMOVED lines=60> */
.L_x_23448:
        /* <DEDUP_REMOVED lines=11> */
.L_x_23465:
        /* <DEDUP_REMOVED lines=14> */
[----:B------:R-:W-:Y:S01]  /*0900*/  ISETP.NE.AND.EX P1, PT, RZ, UR9, PT, P1 ;  /* 0x00000009ff007c0c */ /* 0x000fe2000bf25310 */
[----:B--2---:R-:W-:-:S12]  /*0910*/  @P0 HADD2.F32 R214, -RZ, R2.H0_H0 ;  /* 0x20000002ffd60230 */ /* 0x004fd80000004100 */
[----:B------:R-:W-:Y:S05]  /*0920*/  @!P1 BRA `(.L_x_23449) ;  /* 0x0000000000a09947 */ /* 0x000fea0003800000 */
[----:B------:R-:W0:Y:S02]  /*0930*/  LDC.64 R24, c[0x0][0x3a0] ;  /* 0x0000e800ff187b82 */ /* 0x000e240000000a00 */
[----:B0-----:R-:W-:-:S06]  /*0940*/  IMAD.WIDE.U32 R24, R11, 0x10, R24 ;  /* 0x000000100b187825 */ /* 0x001fcc00078e0018 */
[----:B------:R-:W2:Y:S01]  /*0950*/  LDG.E.128 R24, desc[UR6][R24.64] ;  /* 0x0000000618187981 */ /* 0x000ea2000c1e1d00 */
[----:B-----5:R-:W-:Y:S02]  /*0960*/  HADD2.F32 R15, -RZ, R5.H0_H0 ;  /* 0x20000005ff0f7230 */ /* 0x020fe40000004100 */
[--C-:B------:R-:W-:Y:S02]  /*0970*/  HADD2.F32 R17, -RZ, R6.reuse.H0_H0 ;  /* 0x20000006ff117230 */ /* 0x100fe40000004100 */
[----:B------:R-:W-:Y:S02]  /*0980*/  HADD2.F32 R19, -RZ, R6.H1_H1 ;  /* 0x30000006ff137230 */ /* 0x000fe40000004100 */
[-C--:B------:R-:W-:Y:S01]  /*0990*/  FMUL.FTZ R15, R15, R214.reuse ;  /* 0x000000d60f0f7220 */ /* 0x080fe20000410000 */
[----:B------:R-:W-:Y:S02]  /*09a0*/  HADD2.F32 R21, -RZ, R7.H0_H0 ;  /* 0x20000007ff157230 */ /* 0x000fe40000004100 */
[----:B------:R-:W-:Y:S01]  /*09b0*/  FMUL.FTZ R17, R17, R214 ;  /* 0x000000d611117220 */ /* 0x000fe20000410000 */
[----:B------:R-:W-:-:S02]  /*09c0*/  HADD2.F32 R3, -RZ, R4.H0_H0 ;  /* 0x20000004ff037230 */ /* 0x000fc40000004100 */
[----:B------:R-:W-:Y:S02]  /*09d0*/  HADD2.F32 R9, -RZ, R4.H1_H1 ;  /* 0x30000004ff097230 */ /* 0x000fe40000004100 */
[-C--:B------:R-:W-:Y:S01]  /*09e0*/  FMUL.FTZ R4, R19, R214.reuse ;  /* 0x000000d613047220 */ /* 0x080fe20000410000 */
[----:B------:R-:W-:Y:S02]  /*09f0*/  HADD2.F32 R5, -RZ, R5.H1_H1 ;  /* 0x30000005ff057230 */ /* 0x000fe40000004100 */
[-C--:B------:R-:W-:Y:S01]  /*0a00*/  FMUL.FTZ R3, R3, R214.reuse ;  /* 0x000000d603037220 */ /* 0x080fe20000410000 */
[----:B------:R-:W-:Y:S02]  /*0a10*/  HADD2.F32 R7, -RZ, R7.H1_H1 ;  /* 0x30000007ff077230 */ /* 0x000fe40000004100 */
[-C--:B------:R-:W-:Y:S01]  /*0a20*/  FMUL.FTZ R21, R21, R214.reuse ;  /* 0x000000d615157220 */ /* 0x080fe20000410000 */
[-C--:B------:R-:W-:Y:S01]  /*0a30*/  FMUL.FTZ R0, R9, R214.reuse ;  /* 0x000000d609007220 */ /* 0x080fe20000410000 */
[-C--:B------:R-:W-:Y:S01]  /*0a40*/  FMUL.FTZ R2, R5, R214.reuse ;  /* 0x000000d605027220 */ /* 0x080fe20000410000 */
[----:B------:R-:W-:Y:S01]  /*0a50*/  FMUL.FTZ R6, R7, R214 ;  /* 0x000000d607067220 */ /* 0x000fe20000410000 */
[----:B--2---:R-:W-:-:S02]  /*0a60*/  HADD2.F32 R18, -RZ, R25.H0_H0 ;  /* 0x20000019ff127230 */ /* 0x004fc40000004100 */
[----:B------:R-:W-:Y:S02]  /*0a70*/  HADD2.F32 R16, -RZ, R26.H0_H0 ;  /* 0x2000001aff107230 */ /* 0x000fe40000004100 */
[----:B------:R-:W-:Y:S02]  /*0a80*/  HADD2.F32 R22, -RZ, R24.H0_H0 ;  /* 0x20000018ff167230 */ /* 0x000fe40000004100 */
[----:B------:R-:W-:Y:S01]  /*0a90*/  FFMA.FTZ R18, R15, R82, R18 ;  /* 0x000000520f127223 */ /* 0x000fe20000010012 */
[--C-:B------:R-:W-:Y:S02]  /*0aa0*/  HADD2.F32 R204, -RZ, R27.reuse.H0_H0 ;  /* 0x2000001bffcc7230 */ /* 0x100fe40000004100 */
[----:B------:R-:W-:Y:S01]  /*0ab0*/  FFMA.FTZ R16, R17, R76, R16 ;  /* 0x0000004c11107223 */ /* 0x000fe20000010010 */
[----:B------:R-:W-:Y:S02]  /*0ac0*/  HADD2.F32 R23, -RZ, R27.H1_H1 ;  /* 0x3000001bff177230 */ /* 0x000fe40000004100 */
[----:B------:R-:W-:Y:S01]  /*0ad0*/  FFMA.FTZ R22, R3, R80, R22 ;  /* 0x0000005003167223 */ /* 0x000fe20000010016 */
[----:B------:R-:W-:-:S02]  /*0ae0*/  HADD2.F32 R19, -RZ, R26.H1_H1 ;  /* 0x3000001aff137230 */ /* 0x000fc40000004100 */
[----:B------:R-:W-:Y:S01]  /*0af0*/  FFMA.FTZ R204, R21, R78, R204 ;  /* 0x0000004e15cc7223 */ /* 0x000fe200000100cc */
[----:B------:R-:W-:Y:S02]  /*0b00*/  HADD2.F32 R17, -RZ, R25.H1_H1 ;  /* 0x30000019ff117230 */ /* 0x000fe40000004100 */
[----:B------:R-:W-:Y:S01]  /*0b10*/  FFMA.FTZ R23, R6, R79, R23 ;  /* 0x0000004f06177223 */ /* 0x000fe20000010017 */
[----:B------:R-:W-:Y:S02]  /*0b20*/  HADD2.F32 R15, -RZ, R24.H1_H1 ;  /* 0x30000018ff0f7230 */ /* 0x000fe40000004100 */
[----:B------:R-:W-:Y:S01]  /*0b30*/  FFMA.FTZ R19, R4, R77, R19 ;  /* 0x0000004d04137223 */ /* 0x000fe20000010013 */
[----:B------:R-:W-:Y:S01]  /*0b40*/  FFMA.FTZ R17, R2, R83, R17 ;  /* 0x0000005302117223 */ /* 0x000fe20000010011 */
[----:B------:R-:W-:Y:S01]  /*0b50*/  F2FP.F16.F32.PACK_AB R7, R23, R204 ;  /* 0x000000cc1707723e */ /* 0x000fe200000000ff */
[----:B------:R-:W-:Y:S02]  /*0b60*/  FFMA.FTZ R15, R0, R81, R15 ;  /* 0x00000051000f7223 */ /* 0x000fe4000001000f */
[----:B------:R-:W-:-:S02]  /*0b70*/  F2FP.F16.F32.PACK_AB R6, R19, R16 ;  /* 0x000000101306723e */ /* 0x000fc400000000ff */
[----:B------:R-:W-:Y:S02]  /*0b80*/  F2FP.F16.F32.PACK_AB R5, R17, R18 ;  /* 0x000000121105723e */ /* 0x000fe400000000ff */
[----:B------:R-:W-:Y:S01]  /*0b90*/  F2FP.F16.F32.PACK_AB R4, R15, R22 ;  /* 0x000000160f04723e */ /* 0x000fe200000000ff */
[----:B------:R-:W-:Y:S06]  /*0ba0*/  BRA `(.L_x_23450) ;  /* 0x0000000000707947 */ /* 0x000fec0003800000 */
.L_x_23449:
[----:B-----5:R-:W-:Y:S02]  /*0bb0*/  HADD2.F32 R15, -RZ, R5.H0_H0 ;  /* 0x20000005ff0f7230 */ /* 0x020fe40000004100 */
[----:B------:R-:W-:Y:S02]  /*0bc0*/  HADD2.F32 R17, -RZ, R6.H0_H0 ;  /* 0x20000006ff117230 */ /* 0x000fe40000004100 */
[----:B------:R-:W-:Y:S02]  /*0bd0*/  HADD2.F32 R21, -RZ, R7.H0_H0 ;  /* 0x20000007ff157230 */ /* 0x000fe40000004100 */
[-C--:B------:R-:W-:Y:S01]  /*0be0*/  FMUL.FTZ R15, R15, R214.reuse ;  /* 0x000000d60f0f7220 */ /* 0x080fe20000410000 */
[--C-:B------:R-:W-:Y:S02]  /*0bf0*/  HADD2.F32 R3, -RZ, R4.reuse.H0_H0 ;  /* 0x20000004ff037230 */ /* 0x100fe40000004100 */
[----:B------:R-:W-:Y:S01]  /*0c00*/  FMUL.FTZ R17, R17, R214 ;  /* 0x000000d611117220 */ /* 0x000fe20000410000 */
[----:B------:R-:W-:-:S02]  /*0c10*/  HADD2.F32 R9, -RZ, R4.H1_H1 ;  /* 0x30000004ff097230 */ /* 0x000fc40000004100 */
[-C--:B------:R-:W-:Y:S01]  /*0c20*/  FMUL.FTZ R21, R21, R214.reuse ;  /* 0x000000d615157220 */ /* 0x080fe20000410000 */
[----:B------:R-:W-:Y:S02]  /*0c30*/  HADD2.F32 R5, -RZ, R5.H1_H1 ;  /* 0x30000005ff057230 */ /* 0x000fe40000004100 */
[-C--:B------:R-:W-:Y:S01]  /*0c40*/  FMUL.FTZ R3, R3, R214.reuse ;  /* 0x000000d603037220 */ /* 0x080fe20000410000 */
[----:B------:R-:W-:Y:S02]  /*0c50*/  HADD2.F32 R19, -RZ, R6.H1_H1 ;  /* 0x30000006ff137230 */ /* 0x000fe40000004100 */
[-C--:B------:R-:W-:Y:S01]  /*0c60*/  FMUL.FTZ R0, R9, R214.reuse ;  /* 0x000000d609007220 */ /* 0x080fe20000410000 */
[----:B------:R-:W-:Y:S02]  /*0c70*/  HADD2.F32 R7, -RZ, R7.H1_H1 ;  /* 0x30000007ff077230 */ /* 0x000fe40000004100 */
        /* <DEDUP_REMOVED lines=15> */
.L_x_23450:
        /* <DEDUP_REMOVED lines=10> */
[----:B0----5:R-:W-:Y:S02]  /*0e10*/  HADD2.F32 R3, -RZ, R196.H0_H0 ;  /* 0x200000c4ff037230 */ /* 0x021fe40000004100 */
[----:B------:R-:W-:Y:S02]  /*0e20*/  HADD2.F32 R7, -RZ, R197.H0_H0 ;  /* 0x200000c5ff077230 */ /* 0x000fe40000004100 */
[----:B------:R-:W-:Y:S02]  /*0e30*/  HADD2.F32 R9, -RZ, R198.H0_H0 ;  /* 0x200000c6ff097230 */ /* 0x000fe40000004100 */
[-C--:B------:R-:W-:Y:S01]  /*0e40*/  FMUL.FTZ R3, R3, R214.reuse ;  /* 0x000000d603037220 */ /* 0x080fe20000410000 */
[----:B------:R-:W-:Y:S02]  /*0e50*/  HADD2.F32 R8, -RZ, R24.H0_H0 ;  /* 0x20000018ff087230 */ /* 0x000fe40000004100 */
[----:B------:R-:W-:Y:S01]  /*0e60*/  FMUL.FTZ R7, R7, R214 ;  /* 0x000000d607077220 */ /* 0x000fe20000410000 */
[----:B------:R-:W-:-:S02]  /*0e70*/  HADD2.F32 R6, -RZ, R25.H0_H0 ;  /* 0x20000019ff067230 */ /* 0x000fc40000004100 */
[----:B------:R-:W-:Y:S01]  /*0e80*/  FMUL.FTZ R9, R9, R214 ;  /* 0x000000d609097220 */ /* 0x000fe20000410000 */
[----:B------:R-:W-:Y:S02]  /*0e90*/  HADD2.F32 R4, -RZ, R26.H0_H0 ;  /* 0x2000001aff047230 */ /* 0x000fe40000004100 */
[----:B------:R-:W-:Y:S01]  /*0ea0*/  FFMA.FTZ R8, R3, R72, R8 ;  /* 0x0000004803087223 */ /* 0x000fe20000010008 */
[----:B------:R-:W-:Y:S02]  /*0eb0*/  HADD2.F32 R5, -RZ, R196.H1_H1 ;  /* 0x300000c4ff057230 */ /* 0x000fe40000004100 */
[----:B------:R-:W-:Y:S01]  /*0ec0*/  FFMA.FTZ R6, R7, R74, R6 ;  /* 0x0000004a07067223 */ /* 0x000fe20000010006 */
[----:B------:R-:W-:Y:S02]  /*0ed0*/  HADD2.F32 R197, -RZ, R197.H1_H1 ;  /* 0x300000c5ffc57230 */ /* 0x000fe40000004100 */
[----:B------:R-:W-:Y:S01]  /*0ee0*/  FFMA.FTZ R4, R9, R68, R4 ;  /* 0x0000004409047223 */ /* 0x000fe20000010004 */
[----:B------:R-:W-:-:S02]  /*0ef0*/  HADD2.F32 R201, -RZ, R198.H1_H1 ;  /* 0x300000c6ffc97230 */ /* 0x000fc40000004100 */
[-C--:B------:R-:W-:Y:S01]  /*0f00*/  FMUL.FTZ R0, R5, R214.reuse ;  /* 0x000000d605007220 */ /* 0x080fe20000410000 */
[--C-:B------:R-:W-:Y:S02]  /*0f10*/  HADD2.F32 R203, -RZ, R199.reuse.H0_H0 ;  /* 0x200000c7ffcb7230 */ /* 0x100fe40000004100 */
[-C--:B------:R-:W-:Y:S01]  /*0f20*/  FMUL.FTZ R196, R197, R214.reuse ;  /* 0x000000d6c5c47220 */ /* 0x080fe20000410000 */
[----:B------:R-:W-:Y:S02]  /*0f30*/  HADD2.F32 R205, -RZ, R199.H1_H1 ;  /* 0x300000c7ffcd7230 */ /* 0x000fe40000004100 */
[-C--:B------:R-:W-:Y:S01]  /*0f40*/  FMUL.FTZ R198, R201, R214.reuse ;  /* 0x000000d6c9c67220 */ /* 0x080fe20000410000 */
        /* <DEDUP_REMOVED lines=17> */
.L_x_23451:
[----:B0----5:R-:W-:Y:S02]  /*1060*/  HADD2.F32 R3, -RZ, R196.H0_H0 ;  /* 0x200000c4ff037230 */ /* 0x021fe40000004100 */
[----:B------:R-:W-:Y:S02]  /*1070*/  HADD2.F32 R7, -RZ, R197.H0_H0 ;  /* 0x200000c5ff077230 */ /* 0x000fe40000004100 */
[----:B------:R-:W-:Y:S02]  /*1080*/  HADD2.F32 R9, -RZ, R198.H0_H0 ;  /* 0x200000c6ff097230 */ /* 0x000fe40000004100 */
[-C--:B------:R-:W-:Y:S01]  /*1090*/  FMUL.FTZ R3, R3, R214.reuse ;  /* 0x000000d603037220 */ /* 0x080fe20000410000 */
[----:B------:R-:W-:Y:S02]  /*10a0*/  HADD2.F32 R203, -RZ, R199.H0_H0 ;  /* 0x200000c7ffcb7230 */ /* 0x000fe40000004100 */
        /* <DEDUP_REMOVED lines=23> */
.L_x_23452:
        /* <DEDUP_REMOVED lines=9> */
[----:B-1---5:R-:W-:Y:S02]  /*12b0*/  HADD2.F32 R197, -RZ, R200.H0_H0 ;  /* 0x200000c8ffc57230 */ /* 0x022fe40000004100 */
        /* <DEDUP_REMOVED lines=9> */
[--C-:B------:R-:W-:Y:S02]  /*1350*/  HADD2.F32 R205, -RZ, R201.reuse.H0_H0 ;  /* 0x200000c9ffcd7230 */ /* 0x100fe40000004100 */
[----:B------:R-:W-:Y:S01]  /*1360*/  FFMA.FTZ R208, R207, R60, R208 ;  /* 0x0000003ccfd07223 */ /* 0x000fe200000100d0 */
[----:B------:R-:W-:Y:S02]  /*1370*/  HADD2.F32 R199, -RZ, R200.H1_H1 ;  /* 0x300000c8ffc77230 */ /* 0x000fe40000004100 */
[----:B------:R-:W-:Y:S01]  /*1380*/  FFMA.FTZ R206, R211, R62, R206 ;  /* 0x0000003ed3ce7223 */ /* 0x000fe200000100ce */
[----:B------:R-:W-:-:S02]  /*1390*/  HADD2.F32 R201, -RZ, R201.H1_H1 ;  /* 0x300000c9ffc97230 */ /* 0x000fc40000004100 */
[-C--:B------:R-:W-:Y:S01]  /*13a0*/  FMUL.FTZ R205, R205, R214.reuse ;  /* 0x000000d6cdcd7220 */ /* 0x080fe20000410000 */
[----:B------:R-:W-:Y:S02]  /*13b0*/  HADD2.F32 R209, -RZ, R202.H1_H1 ;  /* 0x300000caffd17230 */ /* 0x000fe40000004100 */
        /* <DEDUP_REMOVED lines=20> */
.L_x_23453:
[----:B-----5:R-:W-:Y:S02]  /*1500*/  HADD2.F32 R205, -RZ, R201.H0_H0 ;  /* 0x200000c9ffcd7230 */ /* 0x020fe40000004100 */
[----:B-1----:R-:W-:Y:S02]  /*1510*/  HADD2.F32 R207, -RZ, R202.H0_H0 ;  /* 0x200000caffcf7230 */ /* 0x002fe40000004100 */
        /* <DEDUP_REMOVED lines=26> */
.L_x_23454:
        /* <DEDUP_REMOVED lines=46> */
.L_x_23455:
        /* <DEDUP_REMOVED lines=28> */
.L_x_23456:
        /* <DEDUP_REMOVED lines=46> */
.L_x_23457:
[----:B-1---5:R-:W-:Y:S02]  /*1e40*/  HADD2.F32 R225, -RZ, R201.H0_H0 ;  /* 0x200000c9ffe17230 */ /* 0x022fe40000004100 */
        /* <DEDUP_REMOVED lines=27> */
.L_x_23458:
        /* <DEDUP_REMOVED lines=9> */
[----:B-1---5:R-:W-:Y:S02]  /*2090*/  HADD2.F32 R197, -RZ, R200.H0_H0 ;  /* 0x200000c8ffc57230 */ /* 0x022fe40000004100 */
[----:B------:R-:W-:Y:S02]  /*20a0*/  HADD2.F32 R196, -RZ, R24.H0_H0 ;  /* 0x20000018ffc47230 */ /* 0x000fe40000004100 */
[----:B------:R-:W-:Y:S02]  /*20b0*/  HADD2.F32 R199, -RZ, R201.H0_H0 ;  /* 0x200000c9ffc77230 */ /* 0x000fe40000004100 */
[----:B------:R-:W-:Y:S01]  /*20c0*/  FMUL.FTZ R197, R197, R214 ;  /* 0x000000d6c5c57220 */ /* 0x000fe20000410000 */
[----:B------:R-:W-:Y:S02]  /*20d0*/  HADD2.F32 R241, -RZ, R26.H1_H1 ;  /* 0x3000001afff17230 */ /* 0x000fe40000004100 */
[----:B------:R-:W-:Y:S02]  /*20e0*/  HADD2.F32 R237, -RZ, R202.H0_H0 ;  /* 0x200000caffed7230 */ /* 0x000fe40000004100 */
[----:B------:R-:W-:Y:S01]  /*20f0*/  FFMA.FTZ R235, R197, R40, R196 ;  /* 0x00000028c5eb7223 */ /* 0x000fe200000100c4 */
[----:B------:R-:W-:-:S02]  /*2100*/  HADD2.F32 R196, -RZ, R25.H0_H0 ;  /* 0x20000019ffc47230 */ /* 0x000fc40000004100 */
[-C--:B------:R-:W-:Y:S01]  /*2110*/  FMUL.FTZ R199, R199, R214.reuse ;  /* 0x000000d6c7c77220 */ /* 0x080fe20000410000 */
[----:B------:R-:W-:Y:S02]  /*2120*/  HADD2.F32 R197, -RZ, R202.H1_H1 ;  /* 0x300000caffc57230 */ /* 0x000fe40000004100 */
[----:B------:R-:W-:Y:S01]  /*2130*/  FMUL.FTZ R237, R237, R214 ;  /* 0x000000d6eded7220 */ /* 0x000fe20000410000 */
[----:B------:R-:W-:Y:S02]  /*2140*/  HADD2.F32 R201, -RZ, R201.H1_H1 ;  /* 0x300000c9ffc97230 */ /* 0x000fe40000004100 */
[----:B------:R-:W-:Y:S01]  /*2150*/  FFMA.FTZ R239, R199, R42, R196 ;  /* 0x0000002ac7ef7223 */ /* 0x000fe200000100c4 */
[--C-:B------:R-:W-:Y:S02]  /*2160*/  HADD2.F32 R199, -RZ, R203.reuse.H0_H0 ;  /* 0x200000cbffc77230 */ /* 0x100fe40000004100 */
[----:B------:R-:W-:Y:S01]  /*2170*/  FMUL.FTZ R232, R197, R214 ;  /* 0x000000d6c5e87220 */ /* 0x000fe20000410000 */
[----:B------:R-:W-:-:S02]  /*2180*/  HADD2.F32 R203, -RZ, R203.H1_H1 ;  /* 0x300000cbffcb7230 */ /* 0x000fc40000004100 */
[-C--:B------:R-:W-:Y:S01]  /*2190*/  FMUL.FTZ R236, R201, R214.reuse ;  /* 0x000000d6c9ec7220 */ /* 0x080fe20000410000 */
[----:B------:R-:W-:Y:S02]  /*21a0*/  HADD2.F32 R197, -RZ, R200.H1_H1 ;  /* 0x300000c8ffc57230 */ /* 0x000fe40000004100 */
[-C--:B------:R-:W-:Y:S01]  /*21b0*/  FMUL.FTZ R199, R199, R214.reuse ;  /* 0x000000d6c7c77220 */ /* 0x080fe20000410000 */
[--C-:B------:R-:W-:Y:S02]  /*21c0*/  HADD2.F32 R196, -RZ, R27.reuse.H0_H0 ;  /* 0x2000001bffc47230 */ /* 0x100fe40000004100 */
[----:B------:R-:W-:Y:S01]  /*21d0*/  FFMA.FTZ R232, R232, R37, R241 ;  /* 0x00000025e8e87223 */ /* 0x000fe200000100f1 */
[-C--:B------:R-:W-:Y:S01]  /*21e0*/  FMUL.FTZ R234, R203, R214.reuse ;  /* 0x000000d6cbea7220 */ /* 0x080fe20000410000 */
[----:B------:R-:W-:Y:S01]  /*21f0*/  FMUL.FTZ R238, R197, R214 ;  /* 0x000000d6c5ee7220 */ /* 0x000fe20000410000 */
[----:B------:R-:W-:Y:S02]  /*2200*/  HADD2.F32 R198, -RZ, R26.H0_H0 ;  /* 0x2000001affc67230 */ /* 0x000fe40000004100 */
[----:B------:R-:W-:Y:S01]  /*2210*/  FFMA.FTZ R241, R199, R38, R196 ;  /* 0x00000026c7f17223 */ /* 0x000fe200000100c4 */
[----:B------:R-:W-:-:S02]  /*2220*/  HADD2.F32 R203, -RZ, R27.H1_H1 ;  /* 0x3000001bffcb7230 */ /* 0x000fc40000004100 */
        /* <DEDUP_REMOVED lines=11> */
.L_x_23459:
[----:B-1---5:R-:W-:Y:S02]  /*22e0*/  HADD2.F32 R235, -RZ, R201.H0_H0 ;  /* 0x200000c9ffeb7230 */ /* 0x022fe40000004100 */
        /* <DEDUP_REMOVED lines=27> */
.L_x_23460:
        /* <DEDUP_REMOVED lines=9> */
[--C-:B-1---5:R-:W-:Y:S02]  /*2530*/  HADD2.F32 R197, -RZ, R200.reuse.H0_H0 ;  /* 0x200000c8ffc57230 */ /* 0x122fe40000004100 */
[--C-:B------:R-:W-:Y:S02]  /*2540*/  HADD2.F32 R243, -RZ, R201.reuse.H0_H0 ;  /* 0x200000c9fff37230 */ /* 0x100fe40000004100 */
[----:B------:R-:W-:Y:S02]  /*2550*/  HADD2.F32 R199, -RZ, R200.H1_H1 ;  /* 0x300000c8ffc77230 */ /* 0x000fe40000004100 */
        /* <DEDUP_REMOVED lines=10> */
[----:B------:R-:W-:Y:S01]  /*2600*/  FMUL.FTZ R202, R249, R214 ;  /* 0x000000d6f9ca7220 */ /* 0x000fe20000410000 */
[----:B------:R-:W-:-:S02]  /*2610*/  HADD2.F32 R196, -RZ, R24.H0_H0 ;  /* 0x20000018ffc47230 */ /* 0x000fc40000004100 */
[-C--:B------:R-:W-:Y:S01]  /*2620*/  FMUL.FTZ R251, R251, R214.reuse ;  /* 0x000000d6fbfb7220 */ /* 0x080fe20000410000 */
[--C-:B------:R-:W-:Y:S02]  /*2630*/  HADD2.F32 R198, -RZ, R25.reuse.H0_H0 ;  /* 0x20000019ffc67230 */ /* 0x100fe40000004100 */
[----:B------:R-:W-:Y:S01]  /*2640*/  FMUL.FTZ R214, R203, R214 ;  /* 0x000000d6cbd67220 */ /* 0x000fe20000410000 */
[----:B------:R-:W-:Y:S02]  /*2650*/  HADD2.F32 R199, -RZ, R25.H1_H1 ;  /* 0x30000019ffc77230 */ /* 0x000fe40000004100 */
[----:B------:R-:W-:Y:S01]  /*2660*/  FFMA.FTZ R203, R197, R32, R196 ;  /* 0x00000020c5cb7223 */ /* 0x000fe200000100c4 */
[--C-:B------:R-:W-:Y:S02]  /*2670*/  HADD2.F32 R197, -RZ, R26.reuse.H1_H1 ;  /* 0x3000001affc57230 */ /* 0x100fe40000004100 */
[----:B------:R-:W-:Y:S01]  /*2680*/  FFMA.FTZ R243, R243, R34, R198 ;  /* 0x00000022f3f37223 */ /* 0x000fe200000100c6 */
[----:B------:R-:W-:-:S02]  /*2690*/  HADD2.F32 R196, -RZ, R26.H0_H0 ;  /* 0x2000001affc47230 */ /* 0x000fc40000004100 */
[----:B------:R-:W-:Y:S01]  /*26a0*/  FFMA.FTZ R240, R240, R35, R199 ;  /* 0x00000023f0f07223 */ /* 0x000fe200000100c7 */
[----:B------:R-:W-:Y:S01]  /*26b0*/  FFMA.FTZ R202, R202, R29, R197 ;  /* 0x0000001dcaca7223 */ /* 0x000fe200000100c5 */
[--C-:B------:R-:W-:Y:S02]  /*26c0*/  HADD2.F32 R197, -RZ, R27.reuse.H1_H1 ;  /* 0x3000001bffc57230 */ /* 0x100fe40000004100 */
[----:B------:R-:W-:Y:S01]  /*26d0*/  FFMA.FTZ R247, R247, R28, R196 ;  /* 0x0000001cf7f77223 */ /* 0x000fe200000100c4 */
[----:B------:R-:W-:Y:S02]  /*26e0*/  HADD2.F32 R196, -RZ, R27.H0_H0 ;  /* 0x2000001bffc47230 */ /* 0x000fe40000004100 */
[----:B------:R-:W-:Y:S01]  /*26f0*/  FFMA.FTZ R214, R214, R31, R197 ;  /* 0x0000001fd6d67223 */ /* 0x000fe200000100c5 */
[----:B------:R-:W-:Y:S02]  /*2700*/  HADD2.F32 R197, -RZ, R24.H1_H1 ;  /* 0x30000018ffc57230 */ /* 0x000fe40000004100 */
[----:B------:R-:W-:Y:S01]  /*2710*/  FFMA.FTZ R249, R251, R30, R196 ;  /* 0x0000001efbf97223 */ /* 0x000fe200000100c4 */
[----:B------:R-:W-:-:S02]  /*2720*/  F2FP.F16.F32.PACK_AB R198, R202, R247 ;  /* 0x000000f7cac6723e */ /* 0x000fc400000000ff */
[----:B------:R-:W-:Y:S02]  /*2730*/  FFMA.FTZ R242, R242, R33, R197 ;  /* 0x00000021f2f27223 */ /* 0x000fe400000100c5 */
[----:B------:R-:W-:Y:S02]  /*2740*/  F2FP.F16.F32.PACK_AB R199, R214, R249 ;  /* 0x000000f9d6c7723e */ /* 0x000fe400000000ff */
[----:B------:R-:W-:Y:S02]  /*2750*/  F2FP.F16.F32.PACK_AB R197, R240, R243 ;  /* 0x000000f3f0c5723e */ /* 0x000fe400000000ff */
[----:B------:R-:W-:Y:S01]  /*2760*/  F2FP.F16.F32.PACK_AB R196, R242, R203 ;  /* 0x000000cbf2c4723e */ /* 0x000fe200000000ff */
[----:B------:R-:W-:Y:S06]  /*2770*/  BRA `(.L_x_23462) ;  /* 0x0000000000707947 */ /* 0x000fec0003800000 */
.L_x_23461:
[--C-:B-----5:R-:W-:Y:S02]  /*2780*/  HADD2.F32 R243, -RZ, R203.reuse.H0_H0 ;  /* 0x200000cbfff37230 */ /* 0x120fe40000004100 */
[----:B-1----:R-:W-:Y:S02]  /*2790*/  HADD2.F32 R196, -RZ, R203.H1_H1 ;  /* 0x300000cbffc47230 */ /* 0x002fe40000004100 */
        /* <DEDUP_REMOVED lines=22> */
[----:B------:R-:W-:-:S02]  /*2900*/  F2FP.F16.F32.PACK_AB R199, R214, R249 ;  /* 0x000000f9d6c7723e */ /* 0x000fc400000000ff */
[----:B------:R-:W-:Y:S02]  /*2910*/  F2FP.F16.F32.PACK_AB R198, R202, R247 ;  /* 0x000000f7cac6723e */ /* 0x000fe400000000ff */
[----:B------:R-:W-:Y:S02]  /*2920*/  F2FP.F16.F32.PACK_AB R197, R240, R243 ;  /* 0x000000f3f0c5723e */ /* 0x000fe400000000ff */
[----:B------:R-:W-:-:S07]  /*2930*/  F2FP.F16.F32.PACK_AB R196, R242, R203 ;  /* 0x000000cbf2c4723e */ /* 0x000fce00000000ff */
.L_x_23462:
        /* <DEDUP_REMOVED lines=201> */
.L_x_23464:
[----:B------:R-:W-:Y:S05]  /*35d0*/  BSYNC.RECONVERGENT B0 ;  /* 0x0000000000007941 */ /* 0x000fea0003800200 */
.L_x_23463:
        /* <DEDUP_REMOVED lines=92> */
[----:B------:R-:W-:Y:S01]  /*3ba0*/  F2FP.F16.F32.PACK_AB R23, R200, R23 ;  /* 0x00000017c817723e */ /* 0x000fe200000000ff */
        /* <DEDUP_REMOVED lines=16> */
[----:B------:R-:W-:Y:S01]  /*3cb0*/  F2FP.F16.F32.PACK_AB R22, R22, R19 ;  /* 0x000000131616723e */ /* 0x000fe200000000ff */
[----:B------:R-:W-:Y:S01]  /*3cc0*/  FADD.FTZ R18, -R198, R3 ;  /* 0x00000003c6127221 */ /* 0x000fe20000010100 */
[----:B------:R-:W-:Y:S01]  /*3cd0*/  F2FP.F16.F32.PACK_AB R21, R16, R17 ;  /* 0x000000111015723e */ /* 0x000fe200000000ff */
[----:B-1----:R-:W-:Y:S01]  /*3ce0*/  IMAD.WIDE.U32 R16, R11, 0x10, R196 ;  /* 0x000000100b107825 */ /* 0x002fe200078e00c4 */
[----:B------:R-:W-:-:S03]  /*3cf0*/  F2FP.F16.F32.PACK_AB R20, R20, R15 ;  /* 0x0000000f1414723e */ /* 0x000fc600000000ff */
        /* <DEDUP_REMOVED lines=11> */
[C---:B------:R-:W-:Y:S01]  /*3db0*/  FADD.FTZ R223, -R198.reuse, R223 ;  /* 0x000000dfc6df7221 */ /* 0x040fe20000010100 */
[C---:B------:R-:W-:Y:S01]  /*3dc0*/  FADD.FTZ R228, -R198.reuse, R228 ;  /* 0x000000e4c6e47221 */ /* 0x040fe20000010100 */
[C---:B------:R-:W-:Y:S01]  /*3dd0*/  FADD.FTZ R229, -R198.reuse, R229 ;  /* 0x000000e5c6e57221 */ /* 0x040fe20000010100 */
[----:B------:R-:W-:Y:S01]  /*3de0*/  FMUL.FTZ R212, R199, R202 ;  /* 0x000000cac7d47220 */ /* 0x000fe20000410000 */
[----:B------:R-:W-:Y:S01]  /*3df0*/  FADD.FTZ R220, -R198, R220 ;  /* 0x000000dcc6dc7221 */ /* 0x000fe20000010100 */
[----:B------:R-:W-:Y:S01]  /*3e00*/  FFMA.FTZ R3, R3, R184, R128 ;  /* 0x000000b803037223 */ /* 0x000fe20000010080 */
[----:B------:R-:W-:Y:S01]  /*3e10*/  FFMA.FTZ R5, R5, R186, R130 ;  /* 0x000000ba05057223 */ /* 0x000fe20000010082 */
[----:B------:R-:W-:Y:S01]  /*3e20*/  FFMA.FTZ R244, R244, R183, R127 ;  /* 0x000000b7f4f47223 */ /* 0x000fe2000001007f */
[----:B------:R-:W-:Y:S01]  /*3e30*/  FFMA.FTZ R202, R200, R187, R131 ;  /* 0x000000bbc8ca7223 */ /* 0x000fe20000010083 */
[----:B------:R-:W-:Y:S01]  /*3e40*/  FFMA.FTZ R4, R18, R185, R129 ;  /* 0x000000b912047223 */ /* 0x000fe20000010081 */
[----:B------:R-:W-:Y:S01]  /*3e50*/  F2FP.F16.F32.PACK_AB R6, R9, R6 ;  /* 0x000000060906723e */ /* 0x000fe200000000ff */
[----:B------:R-:W-:Y:S01]  /*3e60*/  FFMA.FTZ R18, R201, R164, R108 ;  /* 0x000000a4c9127223 */ /* 0x000fe2000001006c */
[----:B------:R-:W-:Y:S01]  /*3e70*/  FFMA.FTZ R9, R252, R165, R109 ;  /* 0x000000a5fc097223 */ /* 0x000fe2000001006d */
[C---:B------:R-:W-:Y:S01]  /*3e80*/  FADD.FTZ R246, -R198.reuse, R207 ;  /* 0x000000cfc6f67221 */ /* 0x040fe20000010100 */
[C---:B0-----:R-:W-:Y:S01]  /*3e90*/  FADD.FTZ R22, -R198.reuse, R213 ;  /* 0x000000d5c6167221 */ /* 0x041fe20000010100 */
        /* <DEDUP_REMOVED lines=13> */
[----:B------:R-:W-:Y:S01]  /*3f70*/  F2FP.F16.F32.PACK_AB R7, R244, R7 ;  /* 0x00000007f407723e */ /* 0x000fe200000000ff */
[----:B------:R-:W-:Y:S01]  /*3f80*/  IMAD.WIDE.U32 R220, R10, 0x10, R196 ;  /* 0x000000100adc7825 */ /* 0x000fe200078e00c4 */
[----:B------:R-:W-:-:S03]  /*3f90*/  F2FP.F16.F32.PACK_AB R5, R202, R5 ;  /* 0x00000005ca05723e */ /* 0x000fc600000000ff */
        /* <DEDUP_REMOVED lines=13> */
[C---:B------:R-:W-:Y:S01]  /*4070*/  FMUL.FTZ R246, R199.reuse, R246 ;  /* 0x000000f6c7f67220 */ /* 0x040fe20000410000 */
        /* <DEDUP_REMOVED lines=9> */
[----:B------:R-:W-:Y:S01]  /*4110*/  F2FP.F16.F32.PACK_AB R9, R206, R9 ;  /* 0x00000009ce09723e */ /* 0x000fe200000000ff */
[C---:B------:R-:W-:Y:S01]  /*4120*/  FMUL.FTZ R17, R199.reuse, R208 ;  /* 0x000000d0c7117220 */ /* 0x040fe20000410000 */
[----:B------:R-:W-:Y:S01]  /*4130*/  FMUL.FTZ R20, R199, R20 ;  /* 0x00000014c7147220 */ /* 0x000fe20000410000 */
[----:B------:R-:W-:Y:S01]  /*4140*/  FFMA.FTZ R3, R248, R169, R113 ;  /* 0x000000a9f8037223 */ /* 0x000fe20000010071 */
[----:B------:R-:W-:Y:S01]  /*4150*/  FFMA.FTZ R11, R11, R176, R120 ;  /* 0x000000b00b0b7223 */ /* 0x000fe20000010078 */
[----:B------:R-:W-:Y:S01]  /*4160*/  FFMA.FTZ R246, R246, R177, R121 ;  /* 0x000000b1f6f67223 */ /* 0x000fe20000010079 */
[----:B------:R-:W-:Y:S01]  /*4170*/  FADD.FTZ R250, -R198, R219 ;  /* 0x000000dbc6fa7221 */ /* 0x000fe20000010100 */
[C---:B------:R-:W-:Y:S01]  /*4180*/  FMUL.FTZ R237, R199.reuse, R237 ;  /* 0x000000edc7ed7220 */ /* 0x040fe20000410000 */
[C---:B------:R-:W-:Y:S01]  /*4190*/  FMUL.FTZ R232, R199.reuse, R232 ;  /* 0x000000e8c7e87220 */ /* 0x040fe20000410000 */
[----:B0-----:R-:W-:Y:S01]  /*41a0*/  F2FP.F16.F32.PACK_AB R7, R22, R19 ;  /* 0x000000131607723e */ /* 0x001fe200000000ff */
[----:B------:R-:W-:Y:S01]  /*41b0*/  FMUL.FTZ R209, R199, R230 ;  /* 0x000000e6c7d17220 */ /* 0x000fe20000410000 */
[----:B------:R-:W-:Y:S01]  /*41c0*/  F2FP.F16.F32.PACK_AB R5, R16, R15 ;  /* 0x0000000f1005723e */ /* 0x000fe200000000ff */
[----:B------:R-:W-:Y:S01]  /*41d0*/  FFMA.FTZ R16, R21, R168, R112 ;  /* 0x000000a815107223 */ /* 0x000fe20000010070 */
[----:B------:R-:W-:Y:S01]  /*41e0*/  F2FP.F16.F32.PACK_AB R19, R2, R207 ;  /* 0x000000cf0213723e */ /* 0x000fe200000000ff */
[C---:B------:R-:W-:Y:S01]  /*41f0*/  FMUL.FTZ R8, R199.reuse, R227 ;  /* 0x000000e3c7087220 */ /* 0x040fe20000410000 */
[----:B------:R-:W0:Y:S01]  /*4200*/  LDC.64 R206, c[0x0][0x380] ;  /* 0x0000e000ffce7b82 */ /* 0x000e220000000a00 */
[C---:B------:R-:W-:Y:S01]  /*4210*/  FMUL.FTZ R213, R199.reuse, R226 ;  /* 0x000000e2c7d57220 */ /* 0x040fe20000410000 */
[C---:B------:R-:W-:Y:S01]  /*4220*/  FMUL.FTZ R208, R199.reuse, R231 ;  /* 0x000000e7c7d07220 */ /* 0x040fe20000410000 */
        /* <DEDUP_REMOVED lines=17> */
[----:B------:R-:W-:Y:S01]  /*4340*/  F2FP.F16.F32.PACK_AB R16, R3, R16 ;  /* 0x000000100310723e */ /* 0x000fe200000000ff */
[----:B------:R-:W-:Y:S01]  /*4350*/  FMUL.FTZ R250, R199, R250 ;  /* 0x000000fac7fa7220 */ /* 0x000fe20000410000 */
        /* <DEDUP_REMOVED lines=59> */
[----:B0-----:R-:W-:Y:S01]  /*4710*/  IADD3 R12, PT, PT, R12, R206, RZ ;  /* 0x000000ce0c0c7210 */ /* 0x001fe20007ffe0ff */
[----:B------:R1:W-:Y:S03]  /*4720*/  STG.E.128 desc[UR6][R214.64], R20 ;  /* 0x00000014d6007986 */ /* 0x0003e6000c101d06 */
[----:B------:R-:W-:Y:S01]  /*4730*/  ISETP.GE.AND P1, PT, R12, R207, PT ;  /* 0x000000cf0c00720c */ /* 0x000fe20003f26270 */
[----:B------:R1:W-:-:S12]  /*4740*/  STG.E.128 desc[UR6][R196.64], R208 ;  /* 0x000000d0c4007986 */ /* 0x0003d8000c101d06 */
[----:B------:R-:W-:Y:S05]  /*4750*/  @!P1 BRA `(.L_x_23465) ;  /* 0xffffffc000309947 */ /* 0x000fea000383ffff */
[----:B------:R-:W-:Y:S05]  /*4760*/  EXIT ;  /* 0x000000000000794d */ /* 0x000fea0003800000 */
.L_x_23466:
        /* <DEDUP_REMOVED lines=9> */
.L_x_42376:


//--------------------- .text._ZN10layer_norm13ln_fwd_kernelINS_13Kernel_traitsIf6__halfS2_S2_fjLj7168ELj1ELj1ELj4ELj16ENS_18Kernel_traits_baseILj7168EfS2_S2_S2_fjLj128EEEEELb0ELb1ELb1ELb0EEEvNS_9FwdParamsE --------------------------
	.section	.text._ZN10layer_norm13ln_fwd_kernelINS_13Kernel_traitsIf6__halfS2_S2_fjLj7168ELj1ELj1ELj4ELj16ENS_18Kernel_traits_baseILj7168EfS2_S2_S2_fjLj128EEEEELb0ELb1ELb1ELb0EEEvNS_9FwdParamsE,"ax",@progbits
	.align	128
        .global         _ZN10layer_norm13ln_fwd_kernelINS_13Kernel_traitsIf6__halfS2_S2_fjLj7168ELj1ELj1ELj4ELj16ENS_18Kernel_traits_baseILj7168EfS2_S2_S2_fjLj128EEEEELb0ELb1ELb1ELb0EEEvNS_9FwdParamsE
        .type           _ZN10layer_norm13ln_fwd_kernelINS_13Kernel_traitsIf6__halfS2_S2_fjLj7168ELj1ELj1ELj4ELj16ENS_18Kernel_traits_baseILj7168EfS2_S2_S2_fjLj128EEEEELb0ELb1ELb1ELb0EEEvNS_9FwdParamsE,@function
        .size           _ZN10layer_norm13ln_fwd_kernelINS_13Kernel_traitsIf6__halfS2_S2_fjLj7168ELj1ELj1ELj4ELj16ENS_18Kernel_traits_baseILj7168EfS2_S2_S2_fjLj128EEEEELb0ELb1ELb1ELb0EEEvNS_9FwdParamsE,(.L_x_42377 - _ZN10layer_norm13ln_fwd_kernelINS_13Kernel_traitsIf6__halfS2_S2_fjLj7168ELj1ELj1ELj4ELj16ENS_18Kernel_traits_baseILj7168EfS2_S2_S2_fjLj128EEEEELb0ELb1ELb1ELb0EEEvNS_9FwdParamsE)
        .other          _ZN10layer_norm13ln_fwd_kernelINS_13Kernel_traitsIf6__halfS2_S2_fjLj7168ELj1ELj1ELj4ELj16ENS_18Kernel_traits_baseILj7168EfS2_S2_S2_fjLj128EEEEELb0ELb1ELb1ELb0EEEvNS_9FwdParamsE,@"STO_CUDA_ENTRY STV_DEFAULT"
_ZN10layer_norm13ln_fwd_kernelINS_13Kernel_traitsIf6__halfS2_S2_fjLj7168ELj1ELj1ELj4ELj16ENS_18Kernel_traits_baseILj7168EfS2_S2_S2_fjLj128EEEEELb0ELb1ELb1ELb0EEEvNS_9FwdParamsE:
.text._ZN10layer_norm13ln_fwd_kernelINS_13Kernel_traitsIf6__halfS2_S2_fjLj7168ELj1ELj1ELj4ELj16ENS_18Kernel_traits_baseILj7168EfS2_S2_S2_fjLj128EEEEELb0ELb1ELb1ELb0EEEvNS_9FwdParamsE:
        /* <DEDUP_REMOVED lines=117> */
.L_x_23468:
        /* <DEDUP_REMOVED lines=97> */
.L_x_23469:
[----:B------:R-:W-:Y:S05]  /*0d60*/  BSYNC.RECONVERGENT B0 ;  /* 0x0000000000007941 */ /* 0x000fea0003800200 */
.L_x_23467:
        /* <DEDUP_REMOVED lines=20> */
.L_x_23517:
        /* <DEDUP_REMOVED lines=28> */
.L_x_23472:
[----:B------:R-:W-:Y:S05]  /*1070*/  BRA.U !UP0, `(.L_x_23473) ;  /* 0x0000000508047547 */ /* 0x000fea000b800000 */
[----:B0-----:R-:W0:Y:S02]  /*1080*/  LDC.64 R12, c[0x0][0x3a0] ;  /* 0x0000e800ff0c7b82 */ /* 0x001e240000000a00 */
[----:B0-----:R-:W-:-:S05]  /*1090*/  IMAD.WIDE.U32 R12, R245, 0x10, R12 ;  /* 0x00000010f50c7825 */ /* 0x001fca00078e000c */
[----:B------:R0:W2:Y:S01]  /*10a0*/  LDG.E.128 R20, desc[UR6][R12.64] ;  /* 0x000000060c147981 */ /* 0x0000a2000c1e1d00 */
[----:B------:R-:W-:-:S13]  /*10b0*/  ISETP.GT.AND P1, PT, R246, RZ, PT ;  /* 0x000000fff600720c */ /* 0x000fda0003f24270 */
[----:B------:R-:W1:Y:S01]  /*10c0*/  @P1 LDC R15, c[0x0][0x40c] ;  /* 0x00010300ff0f1b82 */ /* 0x000e620000000800 */
[----:B-----5:R-:W-:Y:S02]  /*10d0*/  @P1 HADD2.F32 R14, -RZ, R24.H0_H0 ;  /* 0x20000018ff0e1230 */ /* 0x020fe40000004100 */
[----:B0-----:R-:W-:-:S05]  /*10e0*/  @P1 HADD2.F32 R12, -RZ, R25.H0_H0 ;  /* 0x20000019ff0c1230 */ /* 0x001fca0000004100 */
[----:B------:R-:W0:Y:S08]  /*10f0*/  @P1 LDC R17, c[0x0][0x40c] ;  /* 0x00010300ff111b82 */ /* 0x000e300000000800 */
[----:B------:R-:W3:Y:S01]  /*1100*/  @P1 LDC R197, c[0x0][0x40c] ;  /* 0x00010300ffc51b82 */ /* 0x000ee20000000800 */
[----:B-1----:R-:W-:-:S07]  /*1110*/  @P1 FMUL.FTZ R15, R14, R15 ;  /* 0x0000000f0e0f1220 */ /* 0x002fce0000410000 */
[----:B------:R-:W1:Y:S08]  /*1120*/  @P1 LDC R199, c[0x0][0x40c] ;  /* 0x00010300ffc71b82 */ /* 0x000e700000000800 */
[----:B------:R-:W4:Y:S01]  /*1130*/  @P1 LDC R249, c[0x0][0x40c] ;  /* 0x00010300fff91b82 */ /* 0x000f220000000800 */
[--C-:B--2---:R-:W-:Y:S02]  /*1140*/  @P1 HADD2.F32 R14, -RZ, R20.reuse.H0_H0 ;  /* 0x20000014ff0e1230 */ /* 0x104fe40000004100 */
[----:B------:R-:W-:-:S02]  /*1150*/  @!P1 HADD2.F32 R19, -RZ, R20.H0_H0 ;  /* 0x20000014ff139230 */ /* 0x000fc40000004100 */
[----:B------:R-:W-:Y:S02]  /*1160*/  @P1 HADD2.F32 R13, -RZ, R20.H1_H1 ;  /* 0x30000014ff0d1230 */ /* 0x000fe40000004100 */
[----:B------:R-:W-:Y:S01]  /*1170*/  @P1 FFMA.FTZ R19, R15, R176, R14 ;  /* 0x000000b00f131223 */ /* 0x000fe2000001000e */
[----:B------:R-:W-:Y:S01]  /*1180*/  @P1 HADD2.F32 R14, -RZ, R24.H1_H1 ;  /* 0x30000018ff0e1230 */ /* 0x000fe20000004100 */
[----:B------:R-:W2:Y:S01]  /*1190*/  @P1 LDC R15, c[0x0][0x40c] ;  /* 0x00010300ff0f1b82 */ /* 0x000ea20000000800 */
[----:B------:R-:W-:Y:S02]  /*11a0*/  @!P1 HADD2.F32 R18, -RZ, R20.H1_H1 ;  /* 0x30000014ff129230 */ /* 0x000fe40000004100 */
[--C-:B------:R-:W-:Y:S02]  /*11b0*/  @!P1 HADD2.F32 R16, -RZ, R21.reuse.H1_H1 ;  /* 0x30000015ff109230 */ /* 0x100fe40000004100 */
[----:B0-----:R-:W-:Y:S01]  /*11c0*/  @P1 FMUL.FTZ R14, R14, R17 ;  /* 0x000000110e0e1220 */ /* 0x001fe20000410000 */
[----:B------:R-:W-:-:S03]  /*11d0*/  @!P1 HADD2.F32 R17, -RZ, R21.H0_H0 ;  /* 0x20000015ff119230 */ /* 0x000fc60000004100 */
[----:B------:R-:W-:Y:S01]  /*11e0*/  @P1 FFMA.FTZ R18, R14, R177, R13 ;  /* 0x000000b10e121223 */ /* 0x000fe2000001000d */
[----:B------:R-:W-:-:S04]  /*11f0*/  @!P1 HADD2.F32 R14, -RZ, R22.H1_H1 ;  /* 0x30000016ff0e9230 */ /* 0x000fc80000004100 */
[----:B------:R-:W-:Y:S01]  /*1200*/  F2FP.F16.F32.PACK_AB R251, RZ, R18 ;  /* 0x00000012fffb723e */ /* 0x000fe200000000ff */
[----:B--2---:R-:W-:Y:S01]  /*1210*/  @P1 FMUL.FTZ R13, R12, R15 ;  /* 0x0000000f0c0d1220 */ /* 0x004fe20000410000 */
[----:B------:R-:W-:Y:S01]  /*1220*/  @P1 HADD2.F32 R12, -RZ, R21.H0_H0 ;  /* 0x20000015ff0c1230 */ /* 0x000fe20000004100 */
[----:B------:R-:W0:Y:S04]  /*1230*/  @P1 LDC R15, c[0x0][0x40c] ;  /* 0x00010300ff0f1b82 */ /* 0x000e280000000800 */
[----:B------:R-:W-:Y:S01]  /*1240*/  @P1 FFMA.FTZ R17, R13, R178, R12 ;  /* 0x000000b20d111223 */ /* 0x000fe2000001000c */
[----:B------:R-:W-:Y:S02]  /*1250*/  @P1 HADD2.F32 R12, -RZ, R25.H1_H1 ;  /* 0x30000019ff0c1230 */ /* 0x000fe40000004100 */
[----:B------:R-:W-:-:S03]  /*1260*/  @P1 HADD2.F32 R13, -RZ, R21.H1_H1 ;  /* 0x30000015ff0d1230 */ /* 0x000fc60000004100 */
[----:B---3--:R-:W-:Y:S02]  /*1270*/  @P1 FMUL.FTZ R12, R12, R197 ;  /* 0x000000c50c0c1220 */ /* 0x008fe40000410000 */
[----:B------:R-:W2:Y:S02]  /*1280*/  @P1 LDC R197, c[0x0][0x40c] ;  /* 0x00010300ffc51b82 */ /* 0x000ea40000000800 */
[----:B------:R-:W-:Y:S01]  /*1290*/  @P1 FFMA.FTZ R16, R12, R179, R13 ;  /* 0x000000b30c101223 */ /* 0x000fe2000001000d */
[----:B------:R-:W-:-:S04]  /*12a0*/  @P1 HADD2.F32 R12, -RZ, R26.H0_H0 ;  /* 0x2000001aff0c1230 */ /* 0x000fc80000004100 */
[----:B------:R-:W-:Y:S01]  /*12b0*/  F2FP.F16.F32.PACK_AB R250, RZ, R16 ;  /* 0x00000010fffa723e */ /* 0x000fe200000000ff */
[----:B0-----:R-:W-:Y:S01]  /*12c0*/  @P1 FMUL.FTZ R13, R12, R15 ;  /* 0x0000000f0c0d1220 */ /* 0x001fe20000410000 */
[--C-:B------:R-:W-:Y:S02]  /*12d0*/  @P1 HADD2.F32 R12, -RZ, R22.reuse.H0_H0 ;  /* 0x20000016ff0c1230 */ /* 0x100fe40000004100 */
[----:B------:R-:W-:-:S03]  /*12e0*/  @!P1 HADD2.F32 R15, -RZ, R22.H0_H0 ;  /* 0x20000016ff0f9230 */ /* 0x000fc60000004100 */
[----:B------:R-:W-:Y:S01]  /*12f0*/  @P1 FFMA.FTZ R15, R13, R172, R12 ;  /* 0x000000ac0d0f1223 */ /* 0x000fe2000001000c */
[----:B------:R-:W-:Y:S02]  /*1300*/  @P1 HADD2.F32 R12, -RZ, R26.H1_H1 ;  /* 0x3000001aff0c1230 */ /* 0x000fe40000004100 */
[----:B------:R-:W-:Y:S02]  /*1310*/  @P1 HADD2.F32 R13, -RZ, R22.H1_H1 ;  /* 0x30000016ff0d1230 */ /* 0x000fe40000004100 */
[----:B------:R-:W-:Y:S01]  /*1320*/  F2FP.F16.F32.PACK_AB R198, RZ, R15 ;  /* 0x0000000fffc6723e */ /* 0x000fe200000000ff */
[----:B--2---:R-:W-:-:S04]  /*1330*/  @P1 FMUL.FTZ R12, R12, R197 ;  /* 0x000000c50c0c1220 */ /* 0x004fc80000410000 */
[----:B------:R-:W-:Y:S01]  /*1340*/  @P1 FFMA.FTZ R14, R12, R173, R13 ;  /* 0x000000ad0c0e1223 */ /* 0x000fe2000001000d */
[----:B------:R-:W-:Y:S02]  /*1350*/  @P1 HADD2.F32 R12, -RZ, R27.H0_H0 ;  /* 0x2000001bff0c1230 */ /* 0x000fe40000004100 */
[----:B------:R-:W-:-:S03]  /*1360*/  @!P1 HADD2.F32 R13, -RZ, R23.H0_H0 ;  /* 0x20000017ff0d9230 */ /* 0x000fc60000004100 */
[----:B-1----:R-:W-:Y:S01]  /*1370*/  @P1 FMUL.FTZ R197, R12, R199 ;  /* 0x000000c70cc51220 */ /* 0x002fe20000410000 */
[----:B------:R-:W-:-:S05]  /*1380*/  @P1 HADD2.F32 R12, -RZ, R23.H0_H0 ;  /* 0x20000017ff0c1230 */ /* 0x000fca0000004100 */
[----:B------:R-:W-:Y:S01]  /*1390*/  @P1 FFMA.FTZ R13, R197, R174, R12 ;  /* 0x000000aec50d1223 */ /* 0x000fe2000001000c */
[----:B------:R-:W-:Y:S02]  /*13a0*/  @P1 HADD2.F32 R12, -RZ, R27.H1_H1 ;  /* 0x3000001bff0c1230 */ /* 0x000fe40000004100 */
[--C-:B------:R-:W-:Y:S02]  /*13b0*/  @P1 HADD2.F32 R197, -RZ, R23.reuse.H1_H1 ;  /* 0x30000017ffc51230 */ /* 0x100fe40000004100 */
[----:B------:R-:W-:Y:S01]  /*13c0*/  F2FP.F16.F32.PACK_AB R199, RZ, R13 ;  /* 0x0000000dffc7723e */ /* 0x000fe200000000ff */
[----:B----4-:R-:W-:Y:S01]  /*13d0*/  @P1 FMUL.FTZ R196, R12, R249 ;  /* 0x000000f90cc41220 */ /* 0x010fe20000410000 */
[----:B------:R-:W-:Y:S01]  /*13e0*/  @!P1 HADD2.F32 R12, -RZ, R23.H1_H1 ;  /* 0x30000017ff0c9230 */ /* 0x000fe20000004100 */
[----:B------:R-:W-:Y:S02]  /*13f0*/  F2FP.F16.F32.PACK_AB R249, RZ, R14 ;  /* 0x0000000efff9723e */ /* 0x000fe400000000ff */
[----:B------:R-:W-:Y:S01]  /*1400*/  @P1 FFMA.FTZ R12, R196, R175, R197 ;  /* 0x000000afc40c1223 */ /* 0x000fe200000100c5 */
[----:B------:R-:W-:-:S02]  /*1410*/  F2FP.F16.F32.PACK_AB R196, RZ, R19 ;  /* 0x00000013ffc4723e */ /* 0x000fc400000000ff */
[----:B------:R-:W-:Y:S02]  /*1420*/  F2FP.F16.F32.PACK_AB R197, RZ, R17 ;  /* 0x00000011ffc5723e */ /* 0x000fe400000000ff */
[----:B------:R-:W-:Y:S02]  /*1430*/  F2FP.F16.F32.PACK_AB R248, RZ, R12 ;  /* 0x0000000cfff8723e */ /* 0x000fe400000000ff */
[----:B------:R-:W-:Y:S02]  /*1440*/  PRMT R196, R196, 0x5410, R251 ;  /* 0x00005410c4c47816 */ /* 0x000fe400000000fb */
[----:B------:R-:W-:Y:S02]  /*1450*/  PRMT R197, R197, 0x5410, R250 ;  /* 0x00005410c5c57816 */ /* 0x000fe400000000fa */
[----:B------:R-:W-:Y:S02]  /*1460*/  PRMT R198, R198, 0x5410, R249 ;  /* 0x00005410c6c67816 */ /* 0x000fe400000000f9 */
[----:B------:R-:W-:Y:S01]  /*1470*/  PRMT R199, R199, 0x5410, R248 ;  /* 0x00005410c7c77816 */ /* 0x000fe200000000f8 */
[----:B------:R-:W-:Y:S06]  /*1480*/  BRA `(.L_x_23474) ;  /* 0x0000000000c87947 */ /* 0x000fec0003800000 */
.L_x_23473:
[----:B0-----:R-:W0:Y:S01]  /*1490*/  @P5 LDC R13, c[0x0][0x40c] ;  /* 0x00010300ff0d5b82 */ /* 0x001e220000000800 */
[----:B-----5:R-:W-:Y:S01]  /*14a0*/  @P5 HADD2.F32 R12, -RZ, R24.H1_H1 ;  /* 0x30000018ff0c5230 */ /* 0x020fe20000004100 */
[----:B------:R-:W-:Y:S02]  /*14b0*/  MOV R18, RZ ;  /* 0x000000ff00127202 */ /* 0x000fe40000000f00 */
[----:B------:R-:W-:-:S04]  /*14c0*/  CS2R R16, SRZ ;  /* 0x0000000000107805 */ /* 0x000fc8000001ff00 */
[----:B------:R-:W1:Y:S08]  /*14d0*/  @P5 LDC R15, c[0x0][0x40c] ;  /* 0x00010300ff0f5b82 */ /* 0x000e700000000800 */
[----:B------:R-:W2:Y:S01]  /*14e0*/  @P5 LDC R19, c[0x0][0x40c] ;  /* 0x00010300ff135b82 */ /* 0x000ea20000000800 */
[----:B0-----:R-:W-:-:S07]  /*14f0*/  @P5 FMUL.FTZ R12, R12, R13 ;  /* 0x0000000d0c0c5220 */ /* 0x001fce0000410000 */
[----:B------:R-:W0:Y:S01]  /*1500*/  @P5 LDC R197, c[0x0][0x40c] ;  /* 0x00010300ffc55b82 */ /* 0x000e220000000800 */
[----:B------:R-:W-:Y:S01]  /*1510*/  @P5 FMUL.FTZ R18, R12, R177 ;  /* 0x000000b10c125220 */ /* 0x000fe20000410000 */
[----:B------:R-:W-:-:S06]  /*1520*/  @P5 HADD2.F32 R12, -RZ, R25.H0_H0 ;  /* 0x20000019ff0c5230 */ /* 0x000fcc0000004100 */
[----:B------:R-:W3:Y:S01]  /*1530*/  @P5 LDC R13, c[0x0][0x40c] ;  /* 0x00010300ff0d5b82 */ /* 0x000ee20000000800 */
[----:B-1----:R-:W-:Y:S01]  /*1540*/  @P5 FMUL.FTZ R15, R12, R15 ;  /* 0x0000000f0c0f5220 */ /* 0x002fe20000410000 */
[----:B------:R-:W-:-:S03]  /*1550*/  @P5 HADD2.F32 R12, -RZ, R25.H1_H1 ;  /* 0x30000019ff0c5230 */ /* 0x000fc60000004100 */
[----:B------:R-:W-:Y:S01]  /*1560*/  @P5 FMUL.FTZ R17, R15, R178 ;  /* 0x000000b20f115220 */ /* 0x000fe20000410000 */
[----:B------:R-:W-:Y:S02]  /*1570*/  CS2R R14, SRZ ;  /* 0x00000000000e7805 */ /* 0x000fe4000001ff00 */
[----:B------:R-:W1:Y:S01]  /*1580*/  @P5 LDC R196, c[0x0][0x40c] ;  /* 0x00010300ffc45b82 */ /* 0x000e620000000800 */
[----:B---3--:R-:W-:-:S07]  /*1590*/  @P5 FMUL.FTZ R12, R12, R13 ;  /* 0x0000000d0c0c5220 */ /* 0x008fce0000410000 */
[----:B------:R-:W3:Y:S01]  /*15a0*/  @P5 LDC R13, c[0x0][0x40c] ;  /* 0x00010300ff0d5b82 */ /* 0x000ee20000000800 */
[----:B------:R-:W-:Y:S01]  /*15b0*/  @P5 FMUL.FTZ R16, R12, R179 ;  /* 0x000000b30c105220 */ /* 0x000fe20000410000 */
[----:B------:R-:W-:-:S04]  /*15c0*/  @P5 HADD2.F32 R12, -RZ, R26.H0_H0 ;  /* 0x2000001aff0c5230 */ /* 0x000fc80000004100 */
[----:B------:R-:W-:Y:S01]  /*15d0*/  F2FP.F16.F32.PACK_AB R251, RZ, R16 ;  /* 0x00000010fffb723e */ /* 0x000fe200000000ff */
[----:B--2---:R-:W-:Y:S01]  /*15e0*/  @P5 FMUL.FTZ R19, R12, R19 ;  /* 0x000000130c135220 */ /* 0x004fe20000410000 */
[----:B------:R-:W-:-:S03]  /*15f0*/  @P5 HADD2.F32 R12, -RZ, R26.H1_H1 ;  /* 0x3000001aff0c5230 */ /* 0x000fc60000004100 */
[----:B------:R-:W-:Y:S02]  /*1600*/  @P5 FMUL.FTZ R15, R19, R172 ;  /* 0x000000ac130f5220 */ /* 0x000fe40000410000 */
[----:B------:R-:W2:Y:S01]  /*1610*/  @P5 LDC R19, c[0x0][0x40c] ;  /* 0x00010300ff135b82 */ /* 0x000ea20000000800 */
[----:B---3--:R-:W-:Y:S01]  /*1620*/  @P5 FMUL.FTZ R12, R12, R13 ;  /* 0x0000000d0c0c5220 */ /* 0x008fe20000410000 */
[----:B------:R-:W-:-:S03]  /*1630*/  HFMA2 R13, -RZ, RZ, 0, 0 ;  /* 0x00000000ff0d7431 */ /* 0x000fc600000001ff */
[----:B------:R-:W-:Y:S01]  /*1640*/  @P5 FMUL.FTZ R14, R12, R173 ;  /* 0x000000ad0c0e5220 */ /* 0x000fe20000410000 */
[----:B------:R-:W-:-:S04]  /*1650*/  @P5 HADD2.F32 R12, -RZ, R27.H0_H0 ;  /* 0x2000001bff0c5230 */ /* 0x000fc80000004100 */
[----:B------:R-:W-:Y:S01]  /*1660*/  F2FP.F16.F32.PACK_AB R250, RZ, R14 ;  /* 0x0000000efffa723e */ /* 0x000fe200000000ff */
[----:B0-----:R-:W-:Y:S01]  /*1670*/  @P5 FMUL.FTZ R197, R12, R197 ;  /* 0x000000c50cc55220 */ /* 0x001fe20000410000 */
[----:B------:R-:W-:-:S03]  /*1680*/  @P5 HADD2.F32 R12, -RZ, R27.H1_H1 ;  /* 0x3000001bff0c5230 */ /* 0x000fc60000004100 */
[----:B------:R-:W-:Y:S02]  /*1690*/  @P5 FMUL.FTZ R13, R197, R174 ;  /* 0x000000aec50d5220 */ /* 0x000fe40000410000 */
[----:B--2---:R-:W-:Y:S01]  /*16a0*/  @P5 FMUL.FTZ R198, R12, R19 ;  /* 0x000000130cc65220 */ /* 0x004fe20000410000 */
[----:B------:R-:W-:Y:S01]  /*16b0*/  @P5 HADD2.F32 R19, -RZ, R24.H0_H0 ;  /* 0x20000018ff135230 */ /* 0x000fe20000004100 */
[----:B------:R-:W-:Y:S02]  /*16c0*/  MOV R12, RZ ;  /* 0x000000ff000c7202 */ /* 0x000fe40000000f00 */
[----:B------:R-:W-:Y:S01]  /*16d0*/  @P5 FMUL.FTZ R12, R198, R175 ;  /* 0x000000afc60c5220 */ /* 0x000fe20000410000 */
[----:B------:R-:W-:Y:S01]  /*16e0*/  F2FP.F16.F32.PACK_AB R198, RZ, R15 ;  /* 0x0000000fffc6723e */ /* 0x000fe200000000ff */
[----:B-1----:R-:W-:Y:S01]  /*16f0*/  @P5 FMUL.FTZ R197, R19, R196 ;  /* 0x000000c413c55220 */ /* 0x002fe20000410000 */
[----:B------:R-:W-:Y:S01]  /*1700*/  HFMA2 R19, -RZ, RZ, 0, 0 ;  /* 0x00000000ff137431 */ /* 0x000fe200000001ff */
[----:B------:R-:W-:-:S02]  /*1710*/  F2FP.F16.F32.PACK_AB R196, RZ, R18 ;  /* 0x00000012ffc4723e */ /* 0x000fc400000000ff */
[----:B------:R-:W-:Y:S02]  /*1720*/  F2FP.F16.F32.PACK_AB R199, RZ, R13 ;  /* 0x0000000dffc7723e */ /* 0x000fe400000000ff */
[----:B------:R-:W-:Y:S01]  /*1730*/  F2FP.F16.F32.PACK_AB R249, RZ, R12 ;  /* 0x0000000cfff9723e */ /* 0x000fe200000000ff */
[----:B------:R-:W-:Y:S01]  /*1740*/  @P5 FMUL.FTZ R19, R197, R176 ;  /* 0x000000b0c5135220 */ /* 0x000fe20000410000 */
[----:B------:R-:W-:Y:S02]  /*1750*/  F2FP.F16.F32.PACK_AB R197, RZ, R17 ;  /* 0x00000011ffc5723e */ /* 0x000fe400000000ff */
[----:B------:R-:W-:Y:S02]  /*1760*/  PRMT R198, R198, 0x5410, R250 ;  /* 0x00005410c6c67816 */ /* 0x000fe400000000fa */
[----:B------:R-:W-:Y:S02]  /*1770*/  F2FP.F16.F32.PACK_AB R248, RZ, R19 ;  /* 0x00000013fff8723e */ /* 0x000fe400000000ff */
[----:B------:R-:W-:-:S02]  /*1780*/  PRMT R197, R197, 0x5410, R251 ;  /* 0x00005410c5c57816 */ /* 0x000fc400000000fb */
[----:B------:R-:W-:Y:S02]  /*1790*/  PRMT R199, R199, 0x5410, R249 ;  /* 0x00005410c7c77816 */ /* 0x000fe400000000f9 */
[----:B------:R-:W-:-:S07]  /*17a0*/  PRMT R196, R248, 0x5410, R196 ;  /* 0x00005410f8c47816 */ /* 0x000fce00000000c4 */
.L_x_23474:
[----:B------:R-:W0:Y:S01]  /*17b0*/  LDC.64 R248, c[0x0][0x3a8] ;  /* 0x0000ea00fff87b82 */ /* 0x000e220000000a00 */
[----:B------:R-:W-:Y:S01]  /*17c0*/  IADD3 R247, PT, PT, R247, 0x80, RZ ;  /* 0x00000080f7f77810 */ /* 0x000fe20007ffe0ff */
[C---:B0-----:R-:W-:Y:S01]  /*17d0*/  IMAD.WIDE.U32 R248, R245.reuse, 0x10, R248 ;  /* 0x00000010f5f87825 */ /* 0x041fe200078e00f8 */
[----:B------:R-:W-:-:S04]  /*17e0*/  IADD3 R245, PT, PT, R245, 0x80, RZ ;  /* 0x00000080f5f57810 */ /* 0x000fc80007ffe0ff */
[----:B------:R0:W-:Y:S03]  /*17f0*/  STG.E.128 desc[UR6][R248.64], R196 ;  /* 0x000000c4f8007986 */ /* 0x0001e6000c101d06 */
.L_x_23471:
[----:B------:R-:W-:Y:S05]  /*1800*/  BSYNC.RECONVERGENT B0 ;  /* 0x0000000000007941 */ /* 0x000fea0003800200 */
.L_x_23470:
        /* <DEDUP_REMOVED lines=14> */
[----:B------:R-:W-:Y:S01]  /*18f0*/  ISETP.GT.AND P1, PT, R246, RZ, PT ;  /* 0x000000fff600720c */ /* 0x000fe20003f24270 */
[----:B-----5:R-:W-:Y:S02]  /*1900*/  HADD2.F32 R11, -RZ, R20.H1_H1 ;  /* 0x30000014ff0b7230 */ /* 0x020fe40000004100 */
[--C-:B------:R-:W-:Y:S02]  /*1910*/  HADD2.F32 R10, -RZ, R21.reuse.H0_H0 ;  /* 0x20000015ff0a7230 */ /* 0x100fe40000004100 */
[----:B------:R-:W-:Y:S02]  /*1920*/  HADD2.F32 R9, -RZ, R21.H1_H1 ;  /* 0x30000015ff097230 */ /* 0x000fe40000004100 */
[----:B------:R-:W-:Y:S02]  /*1930*/  HADD2.F32 R8, -RZ, R22.H0_H0 ;  /* 0x20000016ff087230 */ /* 0x000fe40000004100 */
[----:B-1----:R-:W-:-:S04]  /*1940*/  HADD2.F32 R6, -RZ, R23.H0_H0 ;  /* 0x20000017ff067230 */ /* 0x002fc80000004100 */
[----:B------:R-:W1:Y:S01]  /*1950*/  @P1 LDC R5, c[0x0][0x40c] ;  /* 0x00010300ff051b82 */ /* 0x000e620000000800 */
[----:B------:R-:W-:Y:S02]  /*1960*/  @P1 HADD2.F32 R4, -RZ, R24.H1_H1 ;  /* 0x30000018ff041230 */ /* 0x000fe40000004100 */
[----:B0-----:R-:W-:-:S05]  /*1970*/  @P1 HADD2.F32 R196, -RZ, R27.H1_H1 ;  /* 0x3000001bffc41230 */ /* 0x001fca0000004100 */
[----:B------:R-:W0:Y:S08]  /*1980*/  @P1 LDC R7, c[0x0][0x40c] ;  /* 0x00010300ff071b82 */ /* 0x000e300000000800 */
[----:B------:R-:W2:Y:S01]  /*1990*/  @P1 LDC R199, c[0x0][0x40c] ;  /* 0x00010300ffc71b82 */ /* 0x000ea20000000800 */
[----:B-1----:R-:W-:-:S07]  /*19a0*/  @P1 FMUL.FTZ R4, R4, R5 ;  /* 0x0000000504041220 */ /* 0x002fce0000410000 */
[----:B------:R-:W1:Y:S01]  /*19b0*/  @P1 LDC R197, c[0x0][0x40c] ;  /* 0x00010300ffc51b82 */ /* 0x000e620000000800 */
[----:B------:R-:W-:Y:S01]  /*19c0*/  @P1 FFMA.FTZ R11, R4, R153, R11 ;  /* 0x00000099040b1223 */ /* 0x000fe2000001000b */
[----:B------:R-:W-:-:S06]  /*19d0*/  @P1 HADD2.F32 R4, -RZ, R25.H0_H0 ;  /* 0x20000019ff041230 */ /* 0x000fcc0000004100 */
[----:B------:R-:W3:Y:S01]  /*19e0*/  @P1 LDC R5, c[0x0][0x40c] ;  /* 0x00010300ff051b82 */ /* 0x000ee20000000800 */
[----:B0-----:R-:W-:Y:S01]  /*19f0*/  @P1 FMUL.FTZ R7, R4, R7 ;  /* 0x0000000704071220 */ /* 0x001fe20000410000 */
[----:B------:R-:W-:-:S03]  /*1a00*/  @P1 HADD2.F32 R4, -RZ, R25.H1_H1 ;  /* 0x30000019ff041230 */ /* 0x000fc60000004100 */
[----:B------:R-:W-:-:S03]  /*1a10*/  @P1 FFMA.FTZ R10, R7, R154, R10 ;  /* 0x0000009a070a1223 */ /* 0x000fc6000001000a */
[----:B------:R-:W0:Y:S01]  /*1a20*/  @P1 LDC R7, c[0x0][0x40c] ;  /* 0x00010300ff071b82 */ /* 0x000e220000000800 */
[----:B---3--:R-:W-:-:S07]  /*1a30*/  @P1 FMUL.FTZ R4, R4, R5 ;  /* 0x0000000504041220 */ /* 0x008fce0000410000 */
[----:B------:R-:W3:Y:S01]  /*1a40*/  @P1 LDC R5, c[0x0][0x40c] ;  /* 0x00010300ff051b82 */ /* 0x000ee20000000800 */
[----:B------:R-:W-:Y:S01]  /*1a50*/  @P1 FFMA.FTZ R9, R4, R155, R9 ;  /* 0x0000009b04091223 */ /* 0x000fe20000010009 */
[----:B------:R-:W-:-:S04]  /*1a60*/  @P1 HADD2.F32 R4, -RZ, R26.H0_H0 ;  /* 0x2000001aff041230 */ /* 0x000fc80000004100 */
[----:B------:R-:W-:Y:S01]  /*1a70*/  F2FP.F16.F32.PACK_AB R251, RZ, R9 ;  /* 0x00000009fffb723e */ /* 0x000fe200000000ff */
[----:B0-----:R-:W-:Y:S01]  /*1a80*/  @P1 FMUL.FTZ R7, R4, R7 ;  /* 0x0000000704071220 */ /* 0x001fe20000410000 */
[----:B------:R-:W-:-:S03]  /*1a90*/  @P1 HADD2.F32 R4, -RZ, R26.H1_H1 ;  /* 0x3000001aff041230 */ /* 0x000fc60000004100 */
[----:B------:R-:W-:Y:S01]  /*1aa0*/  @P1 FFMA.FTZ R8, R7, R148, R8 ;  /* 0x0000009407081223 */ /* 0x000fe20000010008 */
[----:B------:R-:W-:-:S04]  /*1ab0*/  HADD2.F32 R7, -RZ, R22.H1_H1 ;  /* 0x30000016ff077230 */ /* 0x000fc80000004100 */
[----:B------:R-:W-:Y:S01]  /*1ac0*/  F2FP.F16.F32.PACK_AB R198, RZ, R8 ;  /* 0x00000008ffc6723e */ /* 0x000fe200000000ff */
[----:B---3--:R-:W-:Y:S01]  /*1ad0*/  @P1 FMUL.FTZ R4, R4, R5 ;  /* 0x0000000504041220 */ /* 0x008fe20000410000 */
[----:B------:R-:W-:-:S03]  /*1ae0*/  HADD2.F32 R5, -RZ, R20.H0_H0 ;  /* 0x20000014ff057230 */ /* 0x000fc60000004100 */
[----:B------:R-:W-:Y:S01]  /*1af0*/  @P1 FFMA.FTZ R7, R4, R149, R7 ;  /* 0x0000009504071223 */ /* 0x000fe20000010007 */
[----:B------:R-:W-:-:S04]  /*1b00*/  @P1 HADD2.F32 R4, -RZ, R27.H0_H0 ;  /* 0x2000001bff041230 */ /* 0x000fc80000004100 */
[----:B------:R-:W-:Y:S01]  /*1b10*/  F2FP.F16.F32.PACK_AB R250, RZ, R7 ;  /* 0x00000007fffa723e */ /* 0x000fe200000000ff */
[----:B--2---:R-:W-:Y:S01]  /*1b20*/  @P1 FMUL.FTZ R199, R4, R199 ;  /* 0x000000c704c71220 */ /* 0x004fe20000410000 */
[----:B------:R-:W-:Y:S02]  /*1b30*/  @P1 HADD2.F32 R4, -RZ, R24.H0_H0 ;  /* 0x20000018ff041230 */ /* 0x000fe40000004100 */
[----:B------:R-:W-:Y:S01]  /*1b40*/  PRMT R198, R198, 0x5410, R250 ;  /* 0x00005410c6c67816 */ /* 0x000fe200000000fa */
[----:B------:R-:W-:Y:S02]  /*1b50*/  @P1 FFMA.FTZ R6, R199, R150, R6 ;  /* 0x00000096c7061223 */ /* 0x000fe40000010006 */
[----:B------:R-:W0:Y:S01]  /*1b60*/  @P1 LDC R199, c[0x0][0x40c] ;  /* 0x00010300ffc71b82 */ /* 0x000e220000000800 */
[----:B-1----:R-:W-:Y:S01]  /*1b70*/  @P1 FMUL.FTZ R4, R4, R197 ;  /* 0x000000c504041220 */ /* 0x002fe20000410000 */
[----:B------:R-:W-:-:S03]  /*1b80*/  F2FP.F16.F32.PACK_AB R197, RZ, R10 ;  /* 0x0000000affc5723e */ /* 0x000fc600000000ff */
[----:B------:R-:W-:Y:S01]  /*1b90*/  @P1 FFMA.FTZ R5, R4, R152, R5 ;  /* 0x0000009804051223 */ /* 0x000fe20000010005 */
[----:B------:R-:W-:Y:S01]  /*1ba0*/  HADD2.F32 R4, -RZ, R23.H1_H1 ;  /* 0x30000017ff047230 */ /* 0x000fe20000004100 */
[----:B------:R-:W-:-:S03]  /*1bb0*/  PRMT R197, R197, 0x5410, R251 ;  /* 0x00005410c5c57816 */ /* 0x000fc600000000fb */
[----:B------:R-:W-:Y:S01]  /*1bc0*/  F2FP.F16.F32.PACK_AB R249, RZ, R5 ;  /* 0x00000005fff9723e */ /* 0x000fe200000000ff */
[----:B0-----:R-:W-:Y:S01]  /*1bd0*/  @P1 FMUL.FTZ R199, R196, R199 ;  /* 0x000000c7c4c71220 */ /* 0x001fe20000410000 */
[----:B------:R-:W-:-:S03]  /*1be0*/  F2FP.F16.F32.PACK_AB R196, RZ, R11 ;  /* 0x0000000bffc4723e */ /* 0x000fc600000000ff */
[----:B------:R-:W-:Y:S01]  /*1bf0*/  @P1 FFMA.FTZ R4, R199, R151, R4 ;  /* 0x00000097c7041223 */ /* 0x000fe20000010004 */
[----:B------:R-:W-:Y:S02]  /*1c00*/  F2FP.F16.F32.PACK_AB R199, RZ, R6 ;  /* 0x00000006ffc7723e */ /* 0x000fe400000000ff */
[----:B------:R-:W-:Y:S02]  /*1c10*/  PRMT R196, R249, 0x5410, R196 ;  /* 0x00005410f9c47816 */ /* 0x000fe400000000c4 */
[----:B------:R-:W-:-:S04]  /*1c20*/  F2FP.F16.F32.PACK_AB R248, RZ, R4 ;  /* 0x00000004fff8723e */ /* 0x000fc800000000ff */
[----:B------:R-:W-:Y:S01]  /*1c30*/  PRMT R199, R199, 0x5410, R248 ;  /* 0x00005410c7c77816 */ /* 0x000fe200000000f8 */
[----:B------:R-:W-:Y:S06]  /*1c40*/  BRA `(.L_x_23478) ;  /* 0x0000000000c47947 */ /* 0x000fec0003800000 */
.L_x_23477:
[----:B-1----:R-:W1:Y:S01]  /*1c50*/  @P5 LDC R5, c[0x0][0x40c] ;  /* 0x00010300ff055b82 */ /* 0x002e620000000800 */
[----:B-----5:R-:W-:Y:S01]  /*1c60*/  @P5 HADD2.F32 R4, -RZ, R24.H1_H1 ;  /* 0x30000018ff045230 */ /* 0x020fe20000004100 */
[----:B------:R-:W-:Y:S02]  /*1c70*/  CS2R R10, SRZ ;  /* 0x00000000000a7805 */ /* 0x000fe4000001ff00 */
[----:B------:R-:W-:-:S04]  /*1c80*/  CS2R R8, SRZ ;  /* 0x0000000000087805 */ /* 0x000fc8000001ff00 */
[----:B------:R-:W2:Y:S08]  /*1c90*/  @P5 LDC R7, c[0x0][0x40c] ;  /* 0x00010300ff075b82 */ /* 0x000eb00000000800 */
[----:B0-----:R-:W0:Y:S01]  /*1ca0*/  @P5 LDC R197, c[0x0][0x40c] ;  /* 0x00010300ffc55b82 */ /* 0x001e220000000800 */
[----:B-1----:R-:W-:-:S07]  /*1cb0*/  @P5 FMUL.FTZ R4, R4, R5 ;  /* 0x0000000504045220 */ /* 0x002fce0000410000 */
[----:B------:R-:W1:Y:S01]  /*1cc0*/  @P5 LDC R199, c[0x0][0x40c] ;  /* 0x00010300ffc75b82 */ /* 0x000e620000000800 */
[----:B------:R-:W-:Y:S01]  /*1cd0*/  @P5 FMUL.FTZ R11, R4, R153 ;  /* 0x00000099040b5220 */ /* 0x000fe20000410000 */
[----:B------:R-:W-:-:S06]  /*1ce0*/  @P5 HADD2.F32 R4, -RZ, R25.H0_H0 ;  /* 0x20000019ff045230 */ /* 0x000fcc0000004100 */
[----:B------:R-:W3:Y:S01]  /*1cf0*/  @P5 LDC R5, c[0x0][0x40c] ;  /* 0x00010300ff055b82 */ /* 0x000ee20000000800 */
[----:B--2---:R-:W-:Y:S01]  /*1d00*/  @P5 FMUL.FTZ R7, R4, R7 ;  /* 0x0000000704075220 */ /* 0x004fe20000410000 */
[----:B------:R-:W-:-:S03]  /*1d10*/  @P5 HADD2.F32 R4, -RZ, R25.H1_H1 ;  /* 0x30000019ff045230 */ /* 0x000fc60000004100 */
[----:B------:R-:W-:Y:S01]  /*1d20*/  @P5 FMUL.FTZ R10, R7, R154 ;  /* 0x0000009a070a5220 */ /* 0x000fe20000410000 */
[----:B------:R-:W-:Y:S02]  /*1d30*/  CS2R R6, SRZ ;  /* 0x0000000000067805 */ /* 0x000fe4000001ff00 */
[----:B------:R-:W2:Y:S01]  /*1d40*/  @P5 LDC R196, c[0x0][0x40c] ;  /* 0x00010300ffc45b82 */ /* 0x000ea20000000800 */
[----:B---3--:R-:W-:-:S07]  /*1d50*/  @P5 FMUL.FTZ R4, R4, R5 ;  /* 0x0000000504045220 */ /* 0x008fce0000410000 */
[----:B------:R-:W3:Y:S01]  /*1d60*/  @P5 LDC R5, c[0x0][0x40c] ;  /* 0x00010300ff055b82 */ /* 0x000ee20000000800 */
[----:B------:R-:W-:Y:S01]  /*1d70*/  @P5 FMUL.FTZ R9, R4, R155 ;  /* 0x0000009b04095220 */ /* 0x000fe20000410000 */
[----:B------:R-:W-:-:S04]  /*1d80*/  @P5 HADD2.F32 R4, -RZ, R26.H0_H0 ;  /* 0x2000001aff045230 */ /* 0x000fc80000004100 */
[----:B------:R-:W-:Y:S01]  /*1d90*/  F2FP.F16.F32.PACK_AB R251, RZ, R9 ;  /* 0x00000009fffb723e */ /* 0x000fe200000000ff */
[----:B0-----:R-:W-:Y:S01]  /*1da0*/  @P5 FMUL.FTZ R197, R4, R197 ;  /* 0x000000c504c55220 */ /* 0x001fe20000410000 */
[----:B------:R-:W-:-:S03]  /*1db0*/  @P5 HADD2.F32 R4, -RZ, R26.H1_H1 ;  /* 0x3000001aff045230 */ /* 0x000fc60000004100 */
[----:B------:R-:W-:Y:S02]  /*1dc0*/  @P5 FMUL.FTZ R8, R197, R148 ;  /* 0x00000094c5085220 */ /* 0x000fe40000410000 */
[----:B---3--:R-:W-:Y:S02]  /*1dd0*/  @P5 FMUL.FTZ R4, R4, R5 ;  /* 0x0000000504045220 */ /* 0x008fe40000410000 */
[----:B------:R-:W0:Y:S02]  /*1de0*/  @P5 LDC R5, c[0x0][0x40c] ;  /* 0x00010300ff055b82 */ /* 0x000e240000000800 */
[----:B------:R-:W-:Y:S01]  /*1df0*/  @P5 FMUL.FTZ R7, R4, R149 ;  /* 0x0000009504075220 */ /* 0x000fe20000410000 */
[----:B------:R-:W-:-:S04]  /*1e00*/  @P5 HADD2.F32 R4, -RZ, R27.H0_H0 ;  /* 0x2000001bff045230 */ /* 0x000fc80000004100 */
[----:B------:R-:W-:Y:S01]  /*1e10*/  F2FP.F16.F32.PACK_AB R250, RZ, R7 ;  /* 0x00000007fffa723e */ /* 0x000fe200000000ff */
[----:B-1----:R-:W-:Y:S01]  /*1e20*/  @P5 FMUL.FTZ R199, R4, R199 ;  /* 0x000000c704c75220 */ /* 0x002fe20000410000 */
[----:B------:R-:W-:-:S03]  /*1e30*/  @P5 HADD2.F32 R4, -RZ, R27.H1_H1 ;  /* 0x3000001bff045230 */ /* 0x000fc60000004100 */
[----:B------:R-:W-:-:S05]  /*1e40*/  @P5 FMUL.FTZ R6, R199, R150 ;  /* 0x00000096c7065220 */ /* 0x000fca0000410000 */
[----:B------:R-:W-:Y:S01]  /*1e50*/  F2FP.F16.F32.PACK_AB R199, RZ, R6 ;  /* 0x00000006ffc7723e */ /* 0x000fe200000000ff */
[----:B0-----:R-:W-:Y:S01]  /*1e60*/  @P5 FMUL.FTZ R198, R4, R5 ;  /* 0x0000000504c65220 */ /* 0x001fe20000410000 */
[----:B------:R-:W-:Y:S01]  /*1e70*/  @P5 HADD2.F32 R5, -RZ, R24.H0_H0 ;  /* 0x20000018ff055230 */ /* 0x000fe20000004100 */
[----:B------:R-:W-:Y:S02]  /*1e80*/  MOV R4, RZ ;  /* 0x000000ff00047202 */ /* 0x000fe40000000f00 */
[----:B------:R-:W-:Y:S01]  /*1e90*/  @P5 FMUL.FTZ R4, R198, R151 ;  /* 0x00000097c6045220 */ /* 0x000fe20000410000 */
[----:B------:R-:W-:Y:S01]  /*1ea0*/  F2FP.F16.F32.PACK_AB R198, RZ, R8 ;  /* 0x00000008ffc6723e */ /* 0x000fe200000000ff */
[----:B--2---:R-:W-:Y:S01]  /*1eb0*/  @P5 FMUL.FTZ R197, R5, R196 ;  /* 0x000000c405c55220 */ /* 0x004fe20000410000 */
[----:B------:R-:W-:Y:S01]  /*1ec0*/  HFMA2 R5, -RZ, RZ, 0, 0 ;  /* 0x00000000ff057431 */ /* 0x000fe200000001ff */
[----:B------:R-:W-:Y:S02]  /*1ed0*/  F2FP.F16.F32.PACK_AB R196, RZ, R11 ;  /* 0x0000000bffc4723e */ /* 0x000fe400000000ff */
[----:B------:R-:W-:-:S02]  /*1ee0*/  F2FP.F16.F32.PACK_AB R249, RZ, R4 ;  /* 0x00000004fff9723e */ /* 0x000fc400000000ff */
[----:B------:R-:W-:Y:S01]  /*1ef0*/  PRMT R198, R198, 0x5410, R250 ;  /* 0x00005410c6c67816 */ /* 0x000fe200000000fa */
[----:B------:R-:W-:Y:S01]  /*1f00*/  @P5 FMUL.FTZ R5, R197, R152 ;  /* 0x00000098c5055220 */ /* 0x000fe20000410000 */
[----:B------:R-:W-:Y:S02]  /*1f10*/  F2FP.F16.F32.PACK_AB R197, RZ, R10 ;  /* 0x0000000affc5723e */ /* 0x000fe400000000ff */
[----:B------:R-:W-:Y:S02]  /*1f20*/  PRMT R199, R199, 0x5410, R249 ;  /* 0x00005410c7c77816 */ /* 0x000fe400000000f9 */
[----:B------:R-:W-:Y:S02]  /*1f30*/  F2FP.F16.F32.PACK_AB R248, RZ, R5 ;  /* 0x00000005fff8723e */ /* 0x000fe400000000ff */
[----:B------:R-:W-:Y:S02]  /*1f40*/  PRMT R197, R197, 0x5410, R251 ;  /* 0x00005410c5c57816 */ /* 0x000fe400000000fb */
[----:B------:R-:W-:-:S07]  /*1f50*/  PRMT R196, R248, 0x5410, R196 ;  /* 0x00005410f8c47816 */ /* 0x000fce00000000c4 */
.L_x_23478:
[----:B------:R-:W0:Y:S01]  /*1f60*/  LDC.64 R248, c[0x0][0x3a8] ;  /* 0x0000ea00fff87b82 */ /* 0x000e220000000a00 */
[----:B------:R-:W-:Y:S01]  /*1f70*/  IADD3 R247, PT, PT, R247, 0x80, RZ ;  /* 0x00000080f7f77810 */ /* 0x000fe20007ffe0ff */
[C---:B0-----:R-:W-:Y:S01]  /*1f80*/  IMAD.WIDE.U32 R248, R245.reuse, 0x10, R248 ;  /* 0x00000010f5f87825 */ /* 0x041fe200078e00f8 */
[----:B------:R-:W-:-:S04]  /*1f90*/  IADD3 R245, PT, PT, R245, 0x80, RZ ;  /* 0x00000080f5f57810 */ /* 0x000fc80007ffe0ff */
[----:B------:R1:W-:Y:S03]  /*1fa0*/  STG.E.128 desc[UR6][R248.64], R196 ;  /* 0x000000c4f8007986 */ /* 0x0003e6000c101d06 */
.L_x_23476:
[----:B------:R-:W-:Y:S05]  /*1fb0*/  BSYNC.RECONVERGENT B0 ;  /* 0x0000000000007941 */ /* 0x000fea0003800200 */
.L_x_23475:
        /* <DEDUP_REMOVED lines=15> */
[----:B0----5:R-:W-:Y:S02]  /*20b0*/  HADD2.F32 R3, -RZ, R20.H1_H1 ;  /* 0x30000014ff037230 */ /* 0x021fe40000004100 */
[----:B------:R-:W-:Y:S02]  /*20c0*/  HADD2.F32 R2, -RZ, R21.H0_H0 ;  /* 0x20000015ff027230 */ /* 0x000fe40000004100 */
[--C-:B------:R-:W-:Y:S02]  /*20d0*/  HADD2.F32 R201, -RZ, R22.reuse.H0_H0 ;  /* 0x20000016ffc97230 */ /* 0x100fe40000004100 */
[----:B------:R-:W-:Y:S02]  /*20e0*/  HADD2.F32 R202, -RZ, R22.H1_H1 ;  /* 0x30000016ffca7230 */ /* 0x000fe40000004100 */
[----:B------:R-:W-:Y:S02]  /*20f0*/  HADD2.F32 R203, -RZ, R23.H0_H0 ;  /* 0x20000017ffcb7230 */ /* 0x000fe40000004100 */
[----:B------:R-:W-:-:S02]  /*2100*/  HADD2.F32 R200, -RZ, R20.H0_H0 ;  /* 0x20000014ffc87230 */ /* 0x000fc40000004100 */
[----:B------:R-:W0:Y:S01]  /*2110*/  @P1 LDC R197, c[0x0][0x40c] ;  /* 0x00010300ffc51b82 */ /* 0x000e220000000800 */
[----:B---3--:R-:W-:Y:S02]  /*2120*/  @P1 HADD2.F32 R0, -RZ, R24.H1_H1 ;  /* 0x30000018ff001230 */ /* 0x008fe40000004100 */
[----:B------:R-:W-:Y:S02]  /*2130*/  @P1 HADD2.F32 R196, -RZ, R25.H1_H1 ;  /* 0x30000019ffc41230 */ /* 0x000fe40000004100 */
[----:B------:R-:W-:-:S03]  /*2140*/  HADD2.F32 R204, -RZ, R23.H1_H1 ;  /* 0x30000017ffcc7230 */ /* 0x000fc60000004100 */
[----:B------:R-:W1:Y:S01]  /*2150*/  @P1 LDC R199, c[0x0][0x40c] ;  /* 0x00010300ffc71b82 */ /* 0x000e620000000800 */
[----:B0-----:R-:W-:-:S07]  /*2160*/  @P1 FMUL.FTZ R0, R0, R197 ;  /* 0x000000c500001220 */ /* 0x001fce0000410000 */
[----:B------:R-:W0:Y:S01]  /*2170*/  @P1 LDC R197, c[0x0][0x40c] ;  /* 0x00010300ffc51b82 */ /* 0x000e220000000800 */
[----:B------:R-:W-:Y:S01]  /*2180*/  @P1 FFMA.FTZ R3, R0, R129, R3 ;  /* 0x0000008100031223 */ /* 0x000fe20000010003 */
[----:B------:R-:W-:-:S05]  /*2190*/  @P1 HADD2.F32 R0, -RZ, R25.H0_H0 ;  /* 0x20000019ff001230 */ /* 0x000fca0000004100 */
[----:B-1----:R-:W-:Y:S01]  /*21a0*/  @P1 FMUL.FTZ R199, R0, R199 ;  /* 0x000000c700c71220 */ /* 0x002fe20000410000 */
[----:B------:R-:W-:-:S03]  /*21b0*/  HADD2.F32 R0, -RZ, R21.H1_H1 ;  /* 0x30000015ff007230 */ /* 0x000fc60000004100 */
[----:B------:R-:W-:Y:S02]  /*21c0*/  @P1 FFMA.FTZ R2, R199, R130, R2 ;  /* 0x00000082c7021223 */ /* 0x000fe40000010002 */
[----:B------:R-:W1:Y:S01]  /*21d0*/  @P1 LDC R199, c[0x0][0x40c] ;  /* 0x00010300ffc71b82 */ /* 0x000e620000000800 */
[----:B0-----:R-:W-:Y:S01]  /*21e0*/  @P1 FMUL.FTZ R197, R196, R197 ;  /* 0x000000c5c4c51220 */ /* 0x001fe20000410000 */
[----:B------:R-:W-:-:S03]  /*21f0*/  @P1 HADD2.F32 R196, -RZ, R26.H0_H0 ;  /* 0x2000001affc41230 */ /* 0x000fc60000004100 */
[----:B------:R-:W-:-:S03]  /*2200*/  @P1 FFMA.FTZ R0, R197, R131, R0 ;  /* 0x00000083c5001223 */ /* 0x000fc60000010000 */
[----:B------:R-:W0:Y:S02]  /*2210*/  @P1 LDC R197, c[0x0][0x40c] ;  /* 0x00010300ffc51b82 */ /* 0x000e240000000800 */
[----:B------:R-:W-:Y:S01]  /*2220*/  F2FP.F16.F32.PACK_AB R251, RZ, R0 ;  /* 0x00000000fffb723e */ /* 0x000fe200000000ff */
[----:B-1----:R-:W-:-:S05]  /*2230*/  @P1 FMUL.FTZ R196, R196, R199 ;  /* 0x000000c7c4c41220 */ /* 0x002fca0000410000 */
[----:B------:R-:W1:Y:S01]  /*2240*/  @P1 LDC R199, c[0x0][0x40c] ;  /* 0x00010300ffc71b82 */ /* 0x000e620000000800 */
[----:B------:R-:W-:Y:S01]  /*2250*/  @P1 FFMA.FTZ R201, R196, R124, R201 ;  /* 0x0000007cc4c91223 */ /* 0x000fe200000100c9 */
[----:B------:R-:W-:-:S04]  /*2260*/  @P1 HADD2.F32 R196, -RZ, R26.H1_H1 ;  /* 0x3000001affc41230 */ /* 0x000fc80000004100 */
[----:B------:R-:W-:Y:S01]  /*2270*/  F2FP.F16.F32.PACK_AB R198, RZ, R201 ;  /* 0x000000c9ffc6723e */ /* 0x000fe200000000ff */
[----:B0-----:R-:W-:Y:S01]  /*2280*/  @P1 FMUL.FTZ R197, R196, R197 ;  /* 0x000000c5c4c51220 */ /* 0x001fe20000410000 */
[----:B------:R-:W-:-:S03]  /*2290*/  @P1 HADD2.F32 R196, -RZ, R27.H0_H0 ;  /* 0x2000001bffc41230 */ /* 0x000fc60000004100 */
[----:B------:R-:W-:Y:S02]  /*22a0*/  @P1 FFMA.FTZ R202, R197, R125, R202 ;  /* 0x0000007dc5ca1223 */ /* 0x000fe400000100ca */
[----:B------:R-:W0:Y:S03]  /*22b0*/  @P1 LDC R197, c[0x0][0x40c] ;  /* 0x00010300ffc51b82 */ /* 0x000e260000000800 */
[----:B------:R-:W-:Y:S01]  /*22c0*/  F2FP.F16.F32.PACK_AB R250, RZ, R202 ;  /* 0x000000cafffa723e */ /* 0x000fe200000000ff */
[----:B-1----:R-:W-:-:S03]  /*22d0*/  @P1 FMUL.FTZ R196, R196, R199 ;  /* 0x000000c7c4c41220 */ /* 0x002fc60000410000 */
[----:B------:R-:W-:Y:S01]  /*22e0*/  PRMT R198, R198, 0x5410, R250 ;  /* 0x00005410c6c67816 */ /* 0x000fe200000000fa */
[----:B------:R-:W1:Y:S01]  /*22f0*/  @P1 LDC R199, c[0x0][0x40c] ;  /* 0x00010300ffc71b82 */ /* 0x000e620000000800 */
[----:B------:R-:W-:Y:S01]  /*2300*/  @P1 FFMA.FTZ R203, R196, R126, R203 ;  /* 0x0000007ec4cb1223 */ /* 0x000fe200000100cb */
[----:B------:R-:W-:-:S05]  /*2310*/  @P1 HADD2.F32 R196, -RZ, R24.H0_H0 ;  /* 0x20000018ffc41230 */ /* 0x000fca0000004100 */
[----:B0-----:R-:W-:Y:S01]  /*2320*/  @P1 FMUL.FTZ R197, R196, R197 ;  /* 0x000000c5c4c51220 */ /* 0x001fe20000410000 */
[----:B------:R-:W-:-:S03]  /*2330*/  @P1 HADD2.F32 R196, -RZ, R27.H1_H1 ;  /* 0x3000001bffc41230 */ /* 0x000fc60000004100 */
[----:B------:R-:W-:Y:S01]  /*2340*/  @P1 FFMA.FTZ R200, R197, R128, R200 ;  /* 0x00000080c5c81223 */ /* 0x000fe200000100c8 */
[----:B------:R-:W-:Y:S01]  /*2350*/  F2FP.F16.F32.PACK_AB R197, RZ, R2 ;  /* 0x00000002ffc5723e */ /* 0x000fe200000000ff */
[----:B-1----:R-:W-:Y:S01]  /*2360*/  @P1 FMUL.FTZ R199, R196, R199 ;  /* 0x000000c7c4c71220 */ /* 0x002fe20000410000 */
[----:B------:R-:W-:Y:S02]  /*2370*/  F2FP.F16.F32.PACK_AB R196, RZ, R3 ;  /* 0x00000003ffc4723e */ /* 0x000fe400000000ff */
[----:B------:R-:W-:Y:S01]  /*2380*/  F2FP.F16.F32.PACK_AB R249, RZ, R200 ;  /* 0x000000c8fff9723e */ /* 0x000fe200000000ff */
[----:B------:R-:W-:Y:S01]  /*2390*/  @P1 FFMA.FTZ R204, R199, R127, R204 ;  /* 0x0000007fc7cc1223 */ /* 0x000fe200000100cc */
[----:B------:R-:W-:Y:S02]  /*23a0*/  F2FP.F16.F32.PACK_AB R199, RZ, R203 ;  /* 0x000000cbffc7723e */ /* 0x000fe400000000ff */
[----:B------:R-:W-:Y:S02]  /*23b0*/  PRMT R197, R197, 0x5410, R251 ;  /* 0x00005410c5c57816 */ /* 0x000fe400000000fb */
[----:B------:R-:W-:-:S02]  /*23c0*/  F2FP.F16.F32.PACK_AB R248, RZ, R204 ;  /* 0x000000ccfff8723e */ /* 0x000fc400000000ff */
[----:B------:R-:W-:Y:S02]  /*23d0*/  PRMT R196, R249, 0x5410, R196 ;  /* 0x00005410f9c47816 */ /* 0x000fe400000000c4 */
[----:B------:R-:W-:Y:S01]  /*23e0*/  PRMT R199, R199, 0x5410, R248 ;  /* 0x00005410c7c77816 */ /* 0x000fe200000000f8 */
[----:B------:R-:W-:Y:S06]  /*23f0*/  BRA `(.L_x_23482) ;  /* 0x0000000000c87947 */ /* 0x000fec0003800000 */
.L_x_23481:
[----:B0-----:R-:W0:Y:S01]  /*2400*/  @P5 LDC R3, c[0x0][0x40c] ;  /* 0x00010300ff035b82 */ /* 0x001e220000000800 */
[----:B---3-5:R-:W-:Y:S02]  /*2410*/  @P5 HADD2.F32 R0, -RZ, R24.H1_H1 ;  /* 0x30000018ff005230 */ /* 0x028fe40000004100 */
[----:B------:R-:W-:Y:S02]  /*2420*/  HFMA2 R202, -RZ, RZ, 0, 0 ;  /* 0x00000000ffca7431 */ /* 0x000fe400000001ff */
[----:B------:R-:W-:-:S03]  /*2430*/  HFMA2 R204, -RZ, RZ, 0, 0 ;  /* 0x00000000ffcc7431 */ /* 0x000fc600000001ff */
[----:B------:R-:W1:Y:S08]  /*2440*/  @P5 LDC R197, c[0x0][0x40c] ;  /* 0x00010300ffc55b82 */ /* 0x000e700000000800 */
[----:B------:R-:W2:Y:S01]  /*2450*/  @P5 LDC R199, c[0x0][0x40c] ;  /* 0x00010300ffc75b82 */ /* 0x000ea20000000800 */
[----:B0-----:R-:W-:Y:S01]  /*2460*/  @P5 FMUL.FTZ R0, R0, R3 ;  /* 0x0000000300005220 */ /* 0x001fe20000410000 */
[----:B------:R-:W-:-:S06]  /*2470*/  CS2R R2, SRZ ;  /* 0x0000000000027805 */ /* 0x000fcc000001ff00 */
[----:B------:R-:W0:Y:S01]  /*2480*/  @P5 LDC R201, c[0x0][0x40c] ;  /* 0x00010300ffc95b82 */ /* 0x000e220000000800 */
[----:B------:R-:W-:Y:S01]  /*2490*/  @P5 FMUL.FTZ R3, R0, R129 ;  /* 0x0000008100035220 */ /* 0x000fe20000410000 */
[----:B------:R-:W-:-:S05]  /*24a0*/  @P5 HADD2.F32 R0, -RZ, R25.H0_H0 ;  /* 0x20000019ff005230 */ /* 0x000fca0000004100 */
[----:B-1----:R-:W-:Y:S01]  /*24b0*/  @P5 FMUL.FTZ R197, R0, R197 ;  /* 0x000000c500c55220 */ /* 0x002fe20000410000 */
[----:B------:R-:W-:Y:S01]  /*24c0*/  @P5 HADD2.F32 R0, -RZ, R25.H1_H1 ;  /* 0x30000019ff005230 */ /* 0x000fe20000004100 */
[----:B------:R-:W1:Y:S02]  /*24d0*/  @P5 LDC R203, c[0x0][0x40c] ;  /* 0x00010300ffcb5b82 */ /* 0x000e640000000800 */
[----:B------:R-:W-:Y:S02]  /*24e0*/  @P5 FMUL.FTZ R2, R197, R130 ;  /* 0x00000082c5025220 */ /* 0x000fe40000410000 */
[----:B--2---:R-:W-:Y:S01]  /*24f0*/  @P5 FMUL.FTZ R196, R0, R199 ;  /* 0x000000c700c45220 */ /* 0x004fe20000410000 */
[----:B------:R-:W-:-:S03]  /*2500*/  MOV R0, RZ ;  /* 0x000000ff00007202 */ /* 0x000fc60000000f00 */
[----:B------:R-:W2:Y:S01]  /*2510*/  @P5 LDC R199, c[0x0][0x40c] ;  /* 0x00010300ffc75b82 */ /* 0x000ea20000000800 */
[----:B------:R-:W-:Y:S01]  /*2520*/  @P5 FMUL.FTZ R0, R196, R131 ;  /* 0x00000083c4005220 */ /* 0x000fe20000410000 */
[----:B------:R-:W-:-:S04]  /*2530*/  @P5 HADD2.F32 R196, -RZ, R26.H0_H0 ;  /* 0x2000001affc45230 */ /* 0x000fc80000004100 */
[----:B------:R-:W-:Y:S01]  /*2540*/  F2FP.F16.F32.PACK_AB R251, RZ, R0 ;  /* 0x00000000fffb723e */ /* 0x000fe200000000ff */
[----:B0-----:R-:W-:Y:S01]  /*2550*/  @P5 FMUL.FTZ R197, R196, R201 ;  /* 0x000000c9c4c55220 */ /* 0x001fe20000410000 */
[----:B------:R-:W0:Y:S01]  /*2560*/  @P5 LDC R249, c[0x0][0x40c] ;  /* 0x00010300fff95b82 */ /* 0x000e220000000800 */
[----:B------:R-:W-:Y:S01]  /*2570*/  @P5 HADD2.F32 R196, -RZ, R26.H1_H1 ;  /* 0x3000001affc45230 */ /* 0x000fe20000004100 */
[----:B------:R-:W-:Y:S02]  /*2580*/  CS2R R200, SRZ ;  /* 0x0000000000c87805 */ /* 0x000fe4000001ff00 */
[----:B------:R-:W-:-:S04]  /*2590*/  @P5 FMUL.FTZ R201, R197, R124 ;  /* 0x0000007cc5c95220 */ /* 0x000fc80000410000 */
[----:B------:R-:W3:Y:S01]  /*25a0*/  @P5 LDC R197, c[0x0][0x40c] ;  /* 0x00010300ffc55b82 */ /* 0x000ee20000000800 */
[----:B------:R-:W-:Y:S01]  /*25b0*/  F2FP.F16.F32.PACK_AB R198, RZ, R201 ;  /* 0x000000c9ffc6723e */ /* 0x000fe200000000ff */
[----:B--2---:R-:W-:-:S04]  /*25c0*/  @P5 FMUL.FTZ R196, R196, R199 ;  /* 0x000000c7c4c45220 */ /* 0x004fc80000410000 */
[----:B------:R-:W-:Y:S01]  /*25d0*/  @P5 FMUL.FTZ R202, R196, R125 ;  /* 0x0000007dc4ca5220 */ /* 0x000fe20000410000 */
[----:B------:R-:W-:-:S04]  /*25e0*/  @P5 HADD2.F32 R196, -RZ, R27.H0_H0 ;  /* 0x2000001bffc45230 */ /* 0x000fc80000004100 */
[----:B------:R-:W-:Y:S01]  /*25f0*/  F2FP.F16.F32.PACK_AB R250, RZ, R202 ;  /* 0x000000cafffa723e */ /* 0x000fe200000000ff */
[----:B-1----:R-:W-:Y:S01]  /*2600*/  @P5 FMUL.FTZ R199, R196, R203 ;  /* 0x000000cbc4c75220 */ /* 0x002fe20000410000 */
[----:B------:R-:W-:Y:S01]  /*2610*/  @P5 HADD2.F32 R196, -RZ, R27.H1_H1 ;  /* 0x3000001bffc45230 */ /* 0x000fe20000004100 */
[----:B------:R-:W-:Y:S02]  /*2620*/  MOV R203, RZ ;  /* 0x000000ff00cb7202 */ /* 0x000fe40000000f00 */
[----:B------:R-:W-:Y:S01]  /*2630*/  @P5 FMUL.FTZ R203, R199, R126 ;  /* 0x0000007ec7cb5220 */ /* 0x000fe20000410000 */
[----:B------:R-:W-:Y:S01]  /*2640*/  PRMT R198, R198, 0x5410, R250 ;  /* 0x00005410c6c67816 */ /* 0x000fe200000000fa */
[----:B0-----:R-:W-:-:S03]  /*2650*/  @P5 FMUL.FTZ R196, R196, R249 ;  /* 0x000000f9c4c45220 */ /* 0x001fc60000410000 */
[----:B------:R-:W-:Y:S01]  /*2660*/  F2FP.F16.F32.PACK_AB R199, RZ, R203 ;  /* 0x000000cbffc7723e */ /* 0x000fe200000000ff */
[----:B------:R-:W-:Y:S01]  /*2670*/  @P5 FMUL.FTZ R204, R196, R127 ;  /* 0x0000007fc4cc5220 */ /* 0x000fe20000410000 */
[----:B------:R-:W-:-:S04]  /*2680*/  @P5 HADD2.F32 R196, -RZ, R24.H0_H0 ;  /* 0x20000018ffc45230 */ /* 0x000fc80000004100 */
[----:B------:R-:W-:Y:S01]  /*2690*/  F2FP.F16.F32.PACK_AB R249, RZ, R204 ;  /* 0x000000ccfff9723e */ /* 0x000fe200000000ff */
[----:B---3--:R-:W-:Y:S01]  /*26a0*/  @P5 FMUL.FTZ R197, R196, R197 ;  /* 0x000000c5c4c55220 */ /* 0x008fe20000410000 */
[----:B------:R-:W-:Y:S02]  /*26b0*/  F2FP.F16.F32.PACK_AB R196, RZ, R3 ;  /* 0x00000003ffc4723e */ /* 0x000fe400000000ff */
[----:B------:R-:W-:Y:S01]  /*26c0*/  PRMT R199, R199, 0x5410, R249 ;  /* 0x00005410c7c77816 */ /* 0x000fe200000000f9 */
[----:B------:R-:W-:Y:S01]  /*26d0*/  @P5 FMUL.FTZ R200, R197, R128 ;  /* 0x00000080c5c85220 */ /* 0x000fe20000410000 */
[----:B------:R-:W-:-:S04]  /*26e0*/  F2FP.F16.F32.PACK_AB R197, RZ, R2 ;  /* 0x00000002ffc5723e */ /* 0x000fc800000000ff */
[----:B------:R-:W-:Y:S02]  /*26f0*/  F2FP.F16.F32.PACK_AB R248, RZ, R200 ;  /* 0x000000c8fff8723e */ /* 0x000fe400000000ff */
[----:B------:R-:W-:Y:S02]  /*2700*/  PRMT R197, R197, 0x5410, R251 ;  /* 0x00005410c5c57816 */ /* 0x000fe400000000fb */
[----:B------:R-:W-:-:S07]  /*2710*/  PRMT R196, R248, 0x5410, R196 ;  /* 0x00005410f8c47816 */ /* 0x000fce00000000c4 */
.L_x_23482:
[----:B------:R-:W0:Y:S01]  /*2720*/  LDC.64 R248, c[0x0][0x3a8] ;  /* 0x0000ea00fff87b82 */ /* 0x000e220000000a00 */
[----:B------:R-:W-:Y:S01]  /*2730*/  IADD3 R247, PT, PT, R247, 0x80, RZ ;  /* 0x00000080f7f77810 */ /* 0x000fe20007ffe0ff */
[C---:B0-----:R-:W-:Y:S01]  /*2740*/  IMAD.WIDE.U32 R248, R245.reuse, 0x10, R248 ;  /* 0x00000010f5f87825 */ /* 0x041fe200078e00f8 */
[----:B------:R-:W-:-:S04]  /*2750*/  IADD3 R245, PT, PT, R245, 0x80, RZ ;  /* 0x00000080f5f57810 */ /* 0x000fc80007ffe0ff */
[----:B------:R2:W-:Y:S03]  /*2760*/  STG.E.128 desc[UR6][R248.64], R196 ;  /* 0x000000c4f8007986 */ /* 0x0005e6000c101d06 */
.L_x_23480:
[----:B------:R-:W-:Y:S05]  /*2770*/  BSYNC.RECONVERGENT B0 ;  /* 0x0000000000007941 */ /* 0x000fea0003800200 */
.L_x_23479:
        /* <DEDUP_REMOVED lines=13> */
[----:B-----5:R-:W-:Y:S02]  /*2850*/  HADD2.F32 R206, -RZ, R20.H1_H1 ;  /* 0x30000014ffce7230 */ /* 0x020fe40000004100 */
[--C-:B------:R-:W-:Y:S02]  /*2860*/  HADD2.F32 R207, -RZ, R21.reuse.H0_H0 ;  /* 0x20000015ffcf7230 */ /* 0x100fe40000004100 */
[----:B------:R-:W-:Y:S02]  /*2870*/  HADD2.F32 R208, -RZ, R21.H1_H1 ;  /* 0x30000015ffd07230 */ /* 0x000fe40000004100 */
[--C-:B------:R-:W-:Y:S02]  /*2880*/  HADD2.F32 R209, -RZ, R22.reuse.H0_H0 ;  /* 0x20000016ffd17230 */ /* 0x100fe40000004100 */
[----:B------:R-:W-:Y:S02]  /*2890*/  HADD2.F32 R210, -RZ, R22.H1_H1 ;  /* 0x30000016ffd27230 */ /* 0x000fe40000004100 */
[----:B------:R-:W-:-:S02]  /*28a0*/  HADD2.F32 R211, -RZ, R23.H0_H0 ;  /* 0x20000017ffd37230 */ /* 0x000fc40000004100 */
[----:B0-----:R-:W0:Y:S01]  /*28b0*/  @P2 LDC R197, c[0x0][0x40c] ;  /* 0x00010300ffc52b82 */ /* 0x001e220000000800 */
[----:B------:R-:W-:Y:S02]  /*28c0*/  @P2 HADD2.F32 R196, -RZ, R24.H1_H1 ;  /* 0x30000018ffc42230 */ /* 0x000fe40000004100 */
[----:B------:R-:W-:Y:S02]  /*28d0*/  HADD2.F32 R205, -RZ, R20.H0_H0 ;  /* 0x20000014ffcd7230 */ /* 0x000fe40000004100 */
[----:B------:R-:W-:-:S03]  /*28e0*/  HADD2.F32 R212, -RZ, R23.H1_H1 ;  /* 0x30000017ffd47230 */ /* 0x000fc60000004100 */
[----:B------:R-:W1:Y:S01]  /*28f0*/  @P2 LDC R199, c[0x0][0x40c] ;  /* 0x00010300ffc72b82 */ /* 0x000e620000000800 */
[----:B0-----:R-:W-:Y:S01]  /*2900*/  @P2 FMUL.FTZ R197, R196, R197 ;  /* 0x000000c5c4c52220 */ /* 0x001fe20000410000 */
[----:B------:R-:W-:-:S03]  /*2910*/  @P2 HADD2.F32 R196, -RZ, R25.H0_H0 ;  /* 0x20000019ffc42230 */ /* 0x000fc60000004100 */
[----:B------:R-:W-:-:S03]  /*2920*/  @P2 FFMA.FTZ R206, R197, R105, R206 ;  /* 0x00000069c5ce2223 */ /* 0x000fc600000100ce */
[----:B------:R-:W0:Y:S01]  /*2930*/  @P2 LDC R197, c[0x0][0x40c] ;  /* 0x00010300ffc52b82 */ /* 0x000e220000000800 */
[----:B-1----:R-:W-:-:S04]  /*2940*/  @P2 FMUL.FTZ R196, R196, R199 ;  /* 0x000000c7c4c42220 */ /* 0x002fc80000410000 */
[----:B------:R-:W-:Y:S01]  /*2950*/  @P2 FFMA.FTZ R207, R196, R106, R207 ;  /* 0x0000006ac4cf2223 */ /* 0x000fe200000100cf */
[----:B------:R-:W-:Y:S02]  /*2960*/  @P2 HADD2.F32 R196, -RZ, R25.H1_H1 ;  /* 0x30000019ffc42230 */ /* 0x000fe40000004100 */
[----:B------:R-:W1:Y:S03]  /*2970*/  @P2 LDC R199, c[0x0][0x40c] ;  /* 0x00010300ffc72b82 */ /* 0x000e660000000800 */
[----:B0-----:R-:W-:Y:S01]  /*2980*/  @P2 FMUL.FTZ R197, R196, R197 ;  /* 0x000000c5c4c52220 */ /* 0x001fe20000410000 */
[----:B------:R-:W-:-:S03]  /*2990*/  @P2 HADD2.F32 R196, -RZ, R26.H0_H0 ;  /* 0x2000001affc42230 */ /* 0x000fc60000004100 */
[----:B------:R-:W-:Y:S02]  /*29a0*/  @P2 FFMA.FTZ R208, R197, R107, R208 ;  /* 0x0000006bc5d02223 */ /* 0x000fe400000100d0 */
[----:B------:R-:W0:Y:S01]  /*29b0*/  @P2 LDC R197, c[0x0][0x40c] ;  /* 0x00010300ffc52b82 */ /* 0x000e220000000800 */
[----:B-1----:R-:W-:Y:S02]  /*29c0*/  @P2 FMUL.FTZ R196, R196, R199 ;  /* 0x000000c7c4c42220 */ /* 0x002fe40000410000 */
[----:B------:R-:W-:Y:S02]  /*29d0*/  F2FP.F16.F32.PACK_AB R251, RZ, R208 ;  /* 0x000000d0fffb723e */ /* 0x000fe400000000ff */
[----:B------:R-:W-:Y:S01]  /*29e0*/  @P2 FFMA.FTZ R209, R196, R100, R209 ;  /* 0x00000064c4d12223 */ /* 0x000fe200000100d1 */
[----:B------:R-:W-:Y:S02]  /*29f0*/  @P2 HADD2.F32 R196, -RZ, R26.H1_H1 ;  /* 0x3000001affc42230 */ /* 0x000fe40000004100 */
[----:B------:R-:W1:Y:S02]  /*2a00*/  @P2 LDC R199, c[0x0][0x40c] ;  /* 0x00010300ffc72b82 */ /* 0x000e640000000800 */
[----:B------:R-:W-:Y:S01]  /*2a10*/  F2FP.F16.F32.PACK_AB R198, RZ, R209 ;  /* 0x000000d1ffc6723e */ /* 0x000fe200000000ff */
[----:B0-----:R-:W-:Y:S01]  /*2a20*/  @P2 FMUL.FTZ R197, R196, R197 ;  /* 0x000000c5c4c52220 */ /* 0x001fe20000410000 */
[----:B------:R-:W-:-:S03]  /*2a30*/  @P2 HADD2.F32 R196, -RZ, R27.H0_H0 ;  /* 0x2000001bffc42230 */ /* 0x000fc60000004100 */
[----:B------:R-:W-:Y:S02]  /*2a40*/  @P2 FFMA.FTZ R210, R197, R101, R210 ;  /* 0x00000065c5d22223 */ /* 0x000fe400000100d2 */
[----:B------:R-:W0:Y:S01]  /*2a50*/  @P2 LDC R197, c[0x0][0x40c] ;  /* 0x00010300ffc52b82 */ /* 0x000e220000000800 */
[----:B-1----:R-:W-:Y:S02]  /*2a60*/  @P2 FMUL.FTZ R196, R196, R199 ;  /* 0x000000c7c4c42220 */ /* 0x002fe40000410000 */
[----:B------:R-:W-:Y:S02]  /*2a70*/  F2FP.F16.F32.PACK_AB R250, RZ, R210 ;  /* 0x000000d2fffa723e */ /* 0x000fe400000000ff */
[----:B------:R-:W-:Y:S01]  /*2a80*/  @P2 FFMA.FTZ R211, R196, R102, R211 ;  /* 0x00000066c4d32223 */ /* 0x000fe200000100d3 */
[----:B------:R-:W-:Y:S02]  /*2a90*/  @P2 HADD2.F32 R196, -RZ, R24.H0_H0 ;  /* 0x20000018ffc42230 */ /* 0x000fe40000004100 */
[----:B------:R-:W1:Y:S01]  /*2aa0*/  @P2 LDC R199, c[0x0][0x40c] ;  /* 0x00010300ffc72b82 */ /* 0x000e620000000800 */
[----:B------:R-:W-:-:S02]  /*2ab0*/  PRMT R198, R198, 0x5410, R250 ;  /* 0x00005410c6c67816 */ /* 0x000fc400000000fa */
[----:B0-----:R-:W-:Y:S01]  /*2ac0*/  @P2 FMUL.FTZ R196, R196, R197 ;  /* 0x000000c5c4c42220 */ /* 0x001fe20000410000 */
[----:B------:R-:W-:-:S03]  /*2ad0*/  F2FP.F16.F32.PACK_AB R197, RZ, R207 ;  /* 0x000000cfffc5723e */ /* 0x000fc600000000ff */
[----:B------:R-:W-:Y:S01]  /*2ae0*/  @P2 FFMA.FTZ R205, R196, R104, R205 ;  /* 0x00000068c4cd2223 */ /* 0x000fe200000100cd */
[----:B------:R-:W-:Y:S01]  /*2af0*/  @P2 HADD2.F32 R196, -RZ, R27.H1_H1 ;  /* 0x3000001bffc42230 */ /* 0x000fe20000004100 */
[----:B------:R-:W-:-:S03]  /*2b00*/  PRMT R197, R197, 0x5410, R251 ;  /* 0x00005410c5c57816 */ /* 0x000fc600000000fb */
[----:B------:R-:W-:Y:S01]  /*2b10*/  F2FP.F16.F32.PACK_AB R249, RZ, R205 ;  /* 0x000000cdfff9723e */ /* 0x000fe200000000ff */
[----:B-1----:R-:W-:Y:S01]  /*2b20*/  @P2 FMUL.FTZ R199, R196, R199 ;  /* 0x000000c7c4c72220 */ /* 0x002fe20000410000 */
[----:B------:R-:W-:-:S03]  /*2b30*/  F2FP.F16.F32.PACK_AB R196, RZ, R206 ;  /* 0x000000ceffc4723e */ /* 0x000fc600000000ff */
[----:B------:R-:W-:Y:S01]  /*2b40*/  @P2 FFMA.FTZ R212, R199, R103, R212 ;  /* 0x00000067c7d42223 */ /* 0x000fe200000100d4 */
[----:B------:R-:W-:Y:S02]  /*2b50*/  F2FP.F16.F32.PACK_AB R199, RZ, R211 ;  /* 0x000000d3ffc7723e */ /* 0x000fe400000000ff */
[----:B------:R-:W-:Y:S02]  /*2b60*/  PRMT R196, R249, 0x5410, R196 ;  /* 0x00005410f9c47816 */ /* 0x000fe400000000c4 */
[----:B------:R-:W-:-:S04]  /*2b70*/  F2FP.F16.F32.PACK_AB R248, RZ, R212 ;  /* 0x000000d4fff8723e */ /* 0x000fc800000000ff */
[----:B------:R-:W-:Y:S01]  /*2b80*/  PRMT R199, R199, 0x5410, R248 ;  /* 0x00005410c7c77816 */ /* 0x000fe200000000f8 */
[----:B------:R-:W-:Y:S06]  /*2b90*/  BRA `(.L_x_23486) ;  /* 0x0000000000c47947 */ /* 0x000fec0003800000 */
.L_x_23485:
[----:B0-----:R-:W0:Y:S01]  /*2ba0*/  @P5 LDC R197, c[0x0][0x40c] ;  /* 0x00010300ffc55b82 */ /* 0x001e220000000800 */
[----:B-----5:R-:W-:Y:S01]  /*2bb0*/  @P5 HADD2.F32 R196, -RZ, R24.H1_H1 ;  /* 0x30000018ffc45230 */ /* 0x020fe20000004100 */
[----:B------:R-:W-:Y:S02]  /*2bc0*/  CS2R R206, SRZ ;  /* 0x0000000000ce7805 */ /* 0x000fe4000001ff00 */
[----:B------:R-:W-:Y:S02]  /*2bd0*/  CS2R R208, SRZ ;  /* 0x0000000000d07805 */ /* 0x000fe4000001ff00 */
[----:B------:R-:W-:Y:S02]  /*2be0*/  CS2R R210, SRZ ;  /* 0x0000000000d27805 */ /* 0x000fe4000001ff00 */
[----:B------:R-:W-:Y:S01]  /*2bf0*/  MOV R212, RZ ;  /* 0x000000ff00d47202 */ /* 0x000fe20000000f00 */
[----:B------:R-:W1:Y:S08]  /*2c00*/  @P5 LDC R199, c[0x0][0x40c] ;  /* 0x00010300ffc75b82 */ /* 0x000e700000000800 */
[----:B------:R-:W2:Y:S01]  /*2c10*/  @P5 LDC R205, c[0x0][0x40c] ;  /* 0x00010300ffcd5b82 */ /* 0x000ea20000000800 */
[----:B0-----:R-:W-:-:S07]  /*2c20*/  @P5 FMUL.FTZ R196, R196, R197 ;  /* 0x000000c5c4c45220 */ /* 0x001fce0000410000 */
[----:B------:R-:W0:Y:S01]  /*2c30*/  @P5 LDC R197, c[0x0][0x40c] ;  /* 0x00010300ffc55b82 */ /* 0x000e220000000800 */
[----:B------:R-:W-:Y:S01]  /*2c40*/  @P5 FMUL.FTZ R206, R196, R105 ;  /* 0x00000069c4ce5220 */ /* 0x000fe20000410000 */
[----:B------:R-:W-:-:S05]  /*2c50*/  @P5 HADD2.F32 R196, -RZ, R25.H0_H0 ;  /* 0x20000019ffc45230 */ /* 0x000fca0000004100 */
[----:B-1----:R-:W-:Y:S01]  /*2c60*/  @P5 FMUL.FTZ R199, R196, R199 ;  /* 0x000000c7c4c75220 */ /* 0x002fe20000410000 */
[----:B------:R-:W-:-:S03]  /*2c70*/  @P5 HADD2.F32 R196, -RZ, R25.H1_H1 ;  /* 0x30000019ffc45230 */ /* 0x000fc60000004100 */
[----:B------:R-:W-:Y:S02]  /*2c80*/  @P5 FMUL.FTZ R207, R199, R106 ;  /* 0x0000006ac7cf5220 */ /* 0x000fe40000410000 */
[----:B------:R-:W1:Y:S01]  /*2c90*/  @P5 LDC R199, c[0x0][0x40c] ;  /* 0x00010300ffc75b82 */ /* 0x000e620000000800 */
[----:B0-----:R-:W-:-:S07]  /*2ca0*/  @P5 FMUL.FTZ R196, R196, R197 ;  /* 0x000000c5c4c45220 */ /* 0x001fce0000410000 */
[----:B------:R-:W0:Y:S01]  /*2cb0*/  @P5 LDC R197, c[0x0][0x40c] ;  /* 0x00010300ffc55b82 */ /* 0x000e220000000800 */
[----:B------:R-:W-:Y:S01]  /*2cc0*/  @P5 FMUL.FTZ R208, R196, R107 ;  /* 0x0000006bc4d05220 */ /* 0x000fe20000410000 */
[----:B------:R-:W-:-:S04]  /*2cd0*/  @P5 HADD2.F32 R196, -RZ, R26.H0_H0 ;  /* 0x2000001affc45230 */ /* 0x000fc80000004100 */
[----:B------:R-:W-:Y:S01]  /*2ce0*/  F2FP.F16.F32.PACK_AB R251, RZ, R208 ;  /* 0x000000d0fffb723e */ /* 0x000fe200000000ff */
[----:B--2---:R-:W-:Y:S01]  /*2cf0*/  @P5 FMUL.FTZ R205, R196, R205 ;  /* 0x000000cdc4cd5220 */ /* 0x004fe20000410000 */
[----:B------:R-:W-:-:S03]  /*2d00*/  @P5 HADD2.F32 R196, -RZ, R26.H1_H1 ;  /* 0x3000001affc45230 */ /* 0x000fc60000004100 */
[----:B------:R-:W-:Y:S02]  /*2d10*/  @P5 FMUL.FTZ R209, R205, R100 ;  /* 0x00000064cdd15220 */ /* 0x000fe40000410000 */
[----:B------:R-:W2:Y:S03]  /*2d20*/  @P5 LDC R205, c[0x0][0x40c] ;  /* 0x00010300ffcd5b82 */ /* 0x000ea60000000800 */
[----:B------:R-:W-:Y:S01]  /*2d30*/  F2FP.F16.F32.PACK_AB R198, RZ, R209 ;  /* 0x000000d1ffc6723e */ /* 0x000fe200000000ff */
[----:B0-----:R-:W-:-:S04]  /*2d40*/  @P5 FMUL.FTZ R196, R196, R197 ;  /* 0x000000c5c4c45220 */ /* 0x001fc80000410000 */
[----:B------:R-:W0:Y:S01]  /*2d50*/  @P5 LDC R197, c[0x0][0x40c] ;  /* 0x00010300ffc55b82 */ /* 0x000e220000000800 */
[----:B------:R-:W-:Y:S01]  /*2d60*/  @P5 FMUL.FTZ R210, R196, R101 ;  /* 0x00000065c4d25220 */ /* 0x000fe20000410000 */
[----:B------:R-:W-:-:S04]  /*2d70*/  @P5 HADD2.F32 R196, -RZ, R27.H0_H0 ;  /* 0x2000001bffc45230 */ /* 0x000fc80000004100 */
[----:B------:R-:W-:Y:S01]  /*2d80*/  F2FP.F16.F32.PACK_AB R250, RZ, R210 ;  /* 0x000000d2fffa723e */ /* 0x000fe200000000ff */
[----:B-1----:R-:W-:Y:S01]  /*2d90*/  @P5 FMUL.FTZ R199, R196, R199 ;  /* 0x000000c7c4c75220 */ /* 0x002fe20000410000 */
[----:B------:R-:W-:Y:S02]  /*2da0*/  @P5 HADD2.F32 R196, -RZ, R27.H1_H1 ;  /* 0x3000001bffc45230 */ /* 0x000fe40000004100 */
[----:B------:R-:W-:Y:S01]  /*2db0*/  PRMT R198, R198, 0x5410, R250 ;  /* 0x00005410c6c67816 */ /* 0x000fe200000000fa */
[----:B------:R-:W-:Y:S02]  /*2dc0*/  @P5 FMUL.FTZ R211, R199, R102 ;  /* 0x00000066c7d35220 */ /* 0x000fe40000410000 */
[----:B--2---:R-:W-:Y:S01]  /*2dd0*/  @P5 FMUL.FTZ R196, R196, R205 ;  /* 0x000000cdc4c45220 */ /* 0x004fe20000410000 */
[----:B------:R-:W-:Y:S02]  /*2de0*/  HFMA2 R205, -RZ, RZ, 0, 0 ;  /* 0x00000000ffcd7431 */ /* 0x000fe400000001ff */
[----:B------:R-:W-:Y:S01]  /*2df0*/  F2FP.F16.F32.PACK_AB R199, RZ, R211 ;  /* 0x000000d3ffc7723e */ /* 0x000fe200000000ff */
[----:B------:R-:W-:Y:S01]  /*2e00*/  @P5 FMUL.FTZ R212, R196, R103 ;  /* 0x00000067c4d45220 */ /* 0x000fe20000410000 */
[----:B------:R-:W-:-:S04]  /*2e10*/  @P5 HADD2.F32 R196, -RZ, R24.H0_H0 ;  /* 0x20000018ffc45230 */ /* 0x000fc80000004100 */
[----:B------:R-:W-:Y:S01]  /*2e20*/  F2FP.F16.F32.PACK_AB R249, RZ, R212 ;  /* 0x000000d4fff9723e */ /* 0x000fe200000000ff */
[----:B0-----:R-:W-:Y:S01]  /*2e30*/  @P5 FMUL.FTZ R197, R196, R197 ;  /* 0x000000c5c4c55220 */ /* 0x001fe20000410000 */
[----:B------:R-:W-:Y:S02]  /*2e40*/  F2FP.F16.F32.PACK_AB R196, RZ, R206 ;  /* 0x000000ceffc4723e */ /* 0x000fe400000000ff */
[----:B------:R-:W-:Y:S01]  /*2e50*/  PRMT R199, R199, 0x5410, R249 ;  /* 0x00005410c7c77816 */ /* 0x000fe200000000f9 */
[----:B------:R-:W-:Y:S01]  /*2e60*/  @P5 FMUL.FTZ R205, R197, R104 ;  /* 0x00000068c5cd5220 */ /* 0x000fe20000410000 */
[----:B------:R-:W-:-:S04]  /*2e70*/  F2FP.F16.F32.PACK_AB R197, RZ, R207 ;  /* 0x000000cfffc5723e */ /* 0x000fc800000000ff */
[----:B------:R-:W-:Y:S02]  /*2e80*/  F2FP.F16.F32.PACK_AB R248, RZ, R205 ;  /* 0x000000cdfff8723e */ /* 0x000fe400000000ff */
[----:B------:R-:W-:Y:S02]  /*2e90*/  PRMT R197, R197, 0x5410, R251 ;  /* 0x00005410c5c57816 */ /* 0x000fe400000000fb */
[----:B------:R-:W-:-:S07]  /*2ea0*/  PRMT R196, R248, 0x5410, R196 ;  /* 0x00005410f8c47816 */ /* 0x000fce00000000c4 */
.L_x_23486:
[----:B------:R-:W0:Y:S01]  /*2eb0*/  LDC.64 R248, c[0x0][0x3a8] ;  /* 0x0000ea00fff87b82 */ /* 0x000e220000000a00 */
[----:B------:R-:W-:Y:S01]  /*2ec0*/  IADD3 R247, PT, PT, R247, 0x80, RZ ;  /* 0x00000080f7f77810 */ /* 0x000fe20007ffe0ff */
[C---:B0-----:R-:W-:Y:S01]  /*2ed0*/  IMAD.WIDE.U32 R248, R245.reuse, 0x10, R248 ;  /* 0x00000010f5f87825 */ /* 0x041fe200078e00f8 */
[----:B------:R-:W-:-:S04]  /*2ee0*/  IADD3 R245, PT, PT, R245, 0x80, RZ ;  /* 0x00000080f5f57810 */ /* 0x000fc80007ffe0ff */
[----:B------:R0:W-:Y:S03]  /*2ef0*/  STG.E.128 desc[UR6][R248.64], R196 ;  /* 0x000000c4f8007986 */ /* 0x0001e6000c101d06 */
.L_x_23484:
[----:B------:R-:W-:Y:S05]  /*2f00*/  BSYNC.RECONVERGENT B0 ;  /* 0x0000000000007941 */ /* 0x000fea0003800200 */
.L_x_23483:
        /* <DEDUP_REMOVED lines=66> */
.L_x_23489:
        /* <DEDUP_REMOVED lines=49> */
.L_x_23490:
[----:B------:R-:W0:Y:S01]  /*3640*/  LDC.64 R248, c[0x0][0x3a8] ;  /* 0x0000ea00fff87b82 */ /* 0x000e220000000a00 */
[----:B------:R-:W-:Y:S01]  /*3650*/  IADD3 R247, PT, PT, R247, 0x80, RZ ;  /* 0x00000080f7f77810 */ /* 0x000fe20007ffe0ff */
[C---:B0-----:R-:W-:Y:S01]  /*3660*/  IMAD.WIDE.U32 R248, R245.reuse, 0x10, R248 ;  /* 0x00000010f5f87825 */ /* 0x041fe200078e00f8 */
[----:B------:R-:W-:-:S04]  /*3670*/  IADD3 R245, PT, PT, R245, 0x80, RZ ;  /* 0x00000080f5f57810 */ /* 0x000fc80007ffe0ff */
[----:B------:R0:W-:Y:S03]  /*3680*/  STG.E.128 desc[UR6][R248.64], R196 ;  /* 0x000000c4f8007986 */ /* 0x0001e6000c101d06 */
.L_x_23488:
[----:B------:R-:W-:Y:S05]  /*3690*/  BSYNC.RECONVERGENT B0 ;  /* 0x0000000000007941 */ /* 0x000fea0003800200 */
.L_x_23487:
        /* <DEDUP_REMOVED lines=66> */
.L_x_23493:
        /* <DEDUP_REMOVED lines=49> */
.L_x_23494:
[----:B------:R-:W0:Y:S01]  /*3dd0*/  LDC.64 R248, c[0x0][0x3a8] ;  /* 0x0000ea00fff87b82 */ /* 0x000e220000000a00 */
[----:B------:R-:W-:Y:S01]  /*3de0*/  IADD3 R247, PT, PT, R247, 0x80, RZ ;  /* 0x00000080f7f77810 */ /* 0x000fe20007ffe0ff */
[C---:B0-----:R-:W-:Y:S01]  /*3df0*/  IMAD.WIDE.U32 R248, R245.reuse, 0x10, R248 ;  /* 0x00000010f5f87825 */ /* 0x041fe200078e00f8 */
[----:B------:R-:W-:-:S04]  /*3e00*/  IADD3 R245, PT, PT, R245, 0x80, RZ ;  /* 0x00000080f5f57810 */ /* 0x000fc80007ffe0ff */
[----:B------:R0:W-:Y:S03]  /*3e10*/  STG.E.128 desc[UR6][R248.64], R196 ;  /* 0x000000c4f8007986 */ /* 0x0001e6000c101d06 */
.L_x_23492:
[----:B------:R-:W-:Y:S05]  /*3e20*/  BSYNC.RECONVERGENT B0 ;  /* 0x0000000000007941 */ /* 0x000fea0003800200 */
.L_x_23491:
        /* <DEDUP_REMOVED lines=28> */
[----:B-1----:R-:W-:Y:S01]  /*3ff0*/  @P5 FMUL.FTZ R196, R196, R199 ;  /* 0x000000c7c4c45220 */ /* 0x002fe20000410000 */
[----:B------:R-:W-:-:S03]  /*4000*/  F2FP.F16.F32.PACK_AB R247, RZ, R230 ;  /* 0x000000e6fff7723e */ /* 0x000fc600000000ff */
        /* <DEDUP_REMOVED lines=21> */
[----:B------:R-:W1:Y:S03]  /*4160*/  @P5 LDC R199, c[0x0][0x40c] ;  /* 0x00010300ffc75b82 */ /* 0x000e660000000800 */
[----:B0-----:R-:W-:Y:S01]  /*4170*/  @P5 FMUL.FTZ R196, R196, R197 ;  /* 0x000000c5c4c45220 */ /* 0x001fe20000410000 */
[----:B------:R-:W-:-:S03]  /*4180*/  F2FP.F16.F32.PACK_AB R197, RZ, R231 ;  /* 0x000000e7ffc5723e */ /* 0x000fc600000000ff */
[----:B------:R-:W-:Y:S01]  /*4190*/  @P5 FFMA.FTZ R229, R196, R32, R229 ;  /* 0x00000020c4e55223 */ /* 0x000fe200000100e5 */
[----:B------:R-:W-:Y:S01]  /*41a0*/  @P5 HADD2.F32 R196, -RZ, R27.H1_H1 ;  /* 0x3000001bffc45230 */ /* 0x000fe20000004100 */
[----:B------:R-:W-:Y:S02]  /*41b0*/  PRMT R197, R197, 0x5410, R198 ;  /* 0x00005410c5c57816 */ /* 0x000fe400000000c6 */
[----:B------:R-:W-:Y:S02]  /*41c0*/  PRMT R198, R248, 0x5410, R249 ;  /* 0x00005410f8c67816 */ /* 0x000fe400000000f9 */
        /* <DEDUP_REMOVED lines=8> */
.L_x_23497:
        /* <DEDUP_REMOVED lines=24> */
[----:B------:R-:W2:Y:S01]  /*43d0*/  @P5 LDC R229, c[0x0][0x40c] ;  /* 0x00010300ffe55b82 */ /* 0x000ea20000000800 */
[----:B0-----:R-:W-:-:S07]  /*43e0*/  @P5 FMUL.FTZ R196, R196, R197 ;  /* 0x000000c5c4c45220 */ /* 0x001fce0000410000 */
[----:B------:R-:W0:Y:S01]  /*43f0*/  @P5 LDC R197, c[0x0][0x40c] ;  /* 0x00010300ffc55b82 */ /* 0x000e220000000800 */
[----:B------:R-:W-:Y:S01]  /*4400*/  @P5 FMUL.FTZ R234, R196, R29 ;  /* 0x0000001dc4ea5220 */ /* 0x000fe20000410000 */
[----:B------:R-:W-:-:S04]  /*4410*/  @P5 HADD2.F32 R196, -RZ, R27.H0_H0 ;  /* 0x2000001bffc45230 */ /* 0x000fc80000004100 */
[----:B------:R-:W-:Y:S01]  /*4420*/  F2FP.F16.F32.PACK_AB R247, RZ, R234 ;  /* 0x000000eafff7723e */ /* 0x000fe200000000ff */
[----:B-1----:R-:W-:Y:S01]  /*4430*/  @P5 FMUL.FTZ R199, R196, R199 ;  /* 0x000000c7c4c75220 */ /* 0x002fe20000410000 */
[----:B------:R-:W-:-:S03]  /*4440*/  @P5 HADD2.F32 R196, -RZ, R27.H1_H1 ;  /* 0x3000001bffc45230 */ /* 0x000fc60000004100 */
[----:B------:R-:W-:Y:S01]  /*4450*/  @P5 FMUL.FTZ R235, R199, R30 ;  /* 0x0000001ec7eb5220 */ /* 0x000fe20000410000 */
[----:B------:R-:W-:Y:S01]  /*4460*/  F2FP.F16.F32.PACK_AB R199, RZ, R233 ;  /* 0x000000e9ffc7723e */ /* 0x000fe200000000ff */
[----:B--2---:R-:W-:Y:S01]  /*4470*/  @P5 FMUL.FTZ R196, R196, R229 ;  /* 0x000000e5c4c45220 */ /* 0x004fe20000410000 */
[----:B------:R-:W-:Y:S02]  /*4480*/  HFMA2 R229, -RZ, RZ, 0, 0 ;  /* 0x00000000ffe57431 */ /* 0x000fe400000001ff */
[----:B------:R-:W-:Y:S01]  /*4490*/  F2FP.F16.F32.PACK_AB R248, RZ, R235 ;  /* 0x000000ebfff8723e */ /* 0x000fe200000000ff */
[----:B------:R-:W-:Y:S01]  /*44a0*/  @P5 FMUL.FTZ R236, R196, R31 ;  /* 0x0000001fc4ec5220 */ /* 0x000fe20000410000 */
[----:B------:R-:W-:-:S04]  /*44b0*/  @P5 HADD2.F32 R196, -RZ, R24.H0_H0 ;  /* 0x20000018ffc45230 */ /* 0x000fc80000004100 */
[----:B------:R-:W-:Y:S01]  /*44c0*/  F2FP.F16.F32.PACK_AB R249, RZ, R236 ;  /* 0x000000ecfff9723e */ /* 0x000fe200000000ff */
[----:B0-----:R-:W-:Y:S01]  /*44d0*/  @P5 FMUL.FTZ R197, R196, R197 ;  /* 0x000000c5c4c55220 */ /* 0x001fe20000410000 */
[----:B------:R-:W-:-:S03]  /*44e0*/  F2FP.F16.F32.PACK_AB R196, RZ, R230 ;  /* 0x000000e6ffc4723e */ /* 0x000fc600000000ff */
[----:B------:R-:W-:Y:S01]  /*44f0*/  @P5 FMUL.FTZ R229, R197, R32 ;  /* 0x00000020c5e55220 */ /* 0x000fe20000410000 */
[----:B------:R-:W-:-:S04]  /*4500*/  F2FP.F16.F32.PACK_AB R197, RZ, R231 ;  /* 0x000000e7ffc5723e */ /* 0x000fc800000000ff */
[----:B------:R-:W-:Y:S02]  /*4510*/  F2FP.F16.F32.PACK_AB R246, RZ, R229 ;  /* 0x000000e5fff6723e */ /* 0x000fe400000000ff */
[----:B------:R-:W-:Y:S02]  /*4520*/  PRMT R197, R197, 0x5410, R198 ;  /* 0x00005410c5c57816 */ /* 0x000fe400000000c6 */
[----:B------:R-:W-:Y:S02]  /*4530*/  PRMT R198, R199, 0x5410, R247 ;  /* 0x00005410c7c67816 */ /* 0x000fe400000000f7 */
[----:B------:R-:W-:Y:S02]  /*4540*/  PRMT R199, R248, 0x5410, R249 ;  /* 0x00005410f8c77816 */ /* 0x000fe400000000f9 */
[----:B------:R-:W-:-:S07]  /*4550*/  PRMT R196, R246, 0x5410, R196 ;  /* 0x00005410f6c47816 */ /* 0x000fce00000000c4 */
.L_x_23498:
[----:B------:R-:W0:Y:S02]  /*4560*/  LDC.64 R246, c[0x0][0x3a8] ;  /* 0x0000ea00fff67b82 */ /* 0x000e240000000a00 */
[----:B0-----:R-:W-:-:S05]  /*4570*/  IMAD.WIDE.U32 R246, R245, 0x10, R246 ;  /* 0x00000010f5f67825 */ /* 0x001fca00078e00f6 */
[----:B------:R0:W-:Y:S02]  /*4580*/  STG.E.128 desc[UR6][R246.64], R196 ;  /* 0x000000c4f6007986 */ /* 0x0001e4000c101d06 */
.L_x_23496:
[----:B------:R-:W-:Y:S05]  /*4590*/  BSYNC.RECONVERGENT B0 ;  /* 0x0000000000007941 */ /* 0x000fea0003800200 */
.L_x_23495:
        /* <DEDUP_REMOVED lines=213> */
.L_x_23500:
[----:B------:R-:W-:Y:S05]  /*52f0*/  BSYNC.RECONVERGENT B0 ;  /* 0x0000000000007941 */ /* 0x000fea0003800200 */
.L_x_23499:
        /* <DEDUP_REMOVED lines=15> */
.L_x_23502:
[----:B------:R-:W-:Y:S05]  /*53f0*/  BSYNC.RECONVERGENT B0 ;  /* 0x0000000000007941 */ /* 0x000fea0003800200 */
.L_x_23501:
        /* <DEDUP_REMOVED lines=72> */
[----:B------:R-:W-:Y:S01]  /*5880*/  F2FP.F16.F32.PACK_AB R196, R197, R196 ;  /* 0x000000c4c5c4723e */ /* 0x000fe200000000ff */
        /* <DEDUP_REMOVED lines=14> */
[----:B------:R-:W-:-:S03]  /*5970*/  F2FP.F16.F32.PACK_AB R197, R244, R243 ;  /* 0x000000f3f4c5723e */ /* 0x000fc600000000ff */
[----:B------:R-:W-:Y:S02]  /*5980*/  F2FP.F16.F32.PACK_AB R198, R250, R199 ;  /* 0x000000c7fac6723e */ /* 0x000fe400000000ff */
[----:B------:R-:W-:-:S05]  /*5990*/  F2FP.F16.F32.PACK_AB R199, R252, R247 ;  /* 0x000000f7fcc7723e */ /* 0x000fca00000000ff */
[----:B------:R0:W-:Y:S02]  /*59a0*/  STG.E.128 desc[UR6][R248.64], R196 ;  /* 0x000000c4f8007986 */ /* 0x0001e4000c101d06 */
.L_x_23505:
[----:B------:R-:W-:Y:S05]  /*59b0*/  BSYNC.RECONVERGENT B0 ;  /* 0x0000000000007941 */ /* 0x000fea0003800200 */
.L_x_23504:
        /* <DEDUP_REMOVED lines=35> */
.L_x_23507:
[----:B------:R-:W-:Y:S05]  /*5bf0*/  BSYNC.RECONVERGENT B0 ;  /* 0x0000000000007941 */ /* 0x000fea0003800200 */
.L_x_23506:
        /* <DEDUP_REMOVED lines=35> */
.L_x_23509:
[----:B------:R-:W-:Y:S05]  /*5e30*/  BSYNC.RECONVERGENT B0 ;  /* 0x0000000000007941 */ /* 0x000fea0003800200 */
.L_x_23508:
        /* <DEDUP_REMOVED lines=34> */
.L_x_23511:
[----:B------:R-:W-:Y:S05]  /*6060*/  BSYNC.RECONVERGENT B0 ;  /* 0x0000000000007941 */ /* 0x000fea0003800200 */
.L_x_23510:
        /* <DEDUP_REMOVED lines=34> */
.L_x_23513:
[----:B------:R-:W-:Y:S05]  /*6290*/  BSYNC.RECONVERGENT B0 ;  /* 0x0000000000007941 */ /* 0x000fea0003800200 */
.L_x_23512:
        /* <DEDUP_REMOVED lines=34> */
.L_x_23515:
[----:B------:R-:W-:Y:S05]  /*64c0*/  BSYNC.RECONVERGENT B0 ;  /* 0x0000000000007941 */ /* 0x000fea0003800200 */
.L_x_23514:
        /* <DEDUP_REMOVED lines=21> */
[----:B------:R-:W-:Y:S01]  /*6620*/  F2FP.F16.F32.PACK_AB R199, R251, R248 ;  /* 0x000000f8fbc7723e */ /* 0x000fe200000000ff */
[----:B------:R-:W-:Y:S01]  /*6630*/  FFMA.FTZ R243, R243, R48, R40 ;  /* 0x00000030f3f37223 */ /* 0x000fe20000010028 */
[----:B------:R-:W-:Y:S01]  /*6640*/  FFMA.FTZ R197, R197, R50, R42 ;  /* 0x00000032c5c57223 */ /* 0x000fe2000001002a */
[----:B------:R-:W-:Y:S01]  /*6650*/  FFMA.FTZ R248, R246, R45, R37 ;  /* 0x0000002df6f87223 */ /* 0x000fe20000010025 */
[----:B------:R-:W-:Y:S01]  /*6660*/  FFMA.FTZ R249, R249, R44, R36 ;  /* 0x0000002cf9f97223 */ /* 0x000fe20000010024 */
[----:B------:R-:W-:Y:S01]  /*6670*/  FFMA.FTZ R246, R198, R51, R43 ;  /* 0x00000033c6f67223 */ /* 0x000fe2000001002b */
[----:B------:R-:W-:-:S03]  /*6680*/  FFMA.FTZ R196, R196, R49, R41 ;  /* 0x00000031c4c47223 */ /* 0x000fc60000010029 */
[----:B------:R-:W-:Y:S02]  /*6690*/  F2FP.F16.F32.PACK_AB R198, R248, R249 ;  /* 0x000000f9f8c6723e */ /* 0x000fe400000000ff */
[----:B------:R-:W-:Y:S02]  /*66a0*/  F2FP.F16.F32.PACK_AB R197, R246, R197 ;  /* 0x000000c5f6c5723e */ /* 0x000fe400000000ff */
[----:B------:R-:W-:Y:S01]  /*66b0*/  F2FP.F16.F32.PACK_AB R196, R196, R243 ;  /* 0x000000f3c4c4723e */ /* 0x000fe200000000ff */
[----:B0-----:R-:W-:-:S05]  /*66c0*/  IMAD.WIDE.U32 R244, R242, 0x10, R244 ;  /* 0x00000010f2f47825 */ /* 0x001fca00078e00f4 */
[----:B------:R0:W-:Y:S02]  /*66d0*/  STG.E.128 desc[UR6][R244.64], R196 ;  /* 0x000000c4f4007986 */ /* 0x0001e4000c101d06 */
.L_x_23516:
[----:B------:R-:W-:Y:S05]  /*66e0*/  BSYNC.RECONVERGENT B0 ;  /* 0x0000000000007941 */ /* 0x000fea0003800200 */
.L_x_23503:
[----:B012-4-:R-:W0:Y:S01]  /*66f0*/  LDC.64 R196, c[0x0][0x380] ;  /* 0x0000e000ffc47b82 */ /* 0x017e220000000a00 */
[----:B------:R-:W-:Y:S01]  /*6700*/  UPLOP3.LUT UP1, UPT, UPT, UPT, UP1, 0x40, 0x4 ;  /* 0x000000000004789c */ /* 0x000fe20003f2e810 */
[----:B0-----:R-:W-:-:S04]  /*6710*/  IADD3 R239, PT, PT, R239, R196, RZ ;  /* 0x000000c4efef7210 */ /* 0x001fc80007ffe0ff */
[----:B------:R-:W-:-:S13]  /*6720*/  ISETP.GE.AND P0, PT, R239, R197, PT ;  /* 0x000000c5ef00720c */ /* 0x000fda0003f06270 */
[----:B------:R-:W-:Y:S05]  /*6730*/  @!P0 BRA `(.L_x_23517) ;  /* 0xffffffa400dc8947 */ /* 0x000fea000383ffff */
[----:B------:R-:W-:Y:S05]  /*6740*/  EXIT ;  /* 0x000000000000794d */ /* 0x000fea0003800000 */
.L_x_23518:
        /* <DEDUP_REMOVED lines=11> */
.L_x_42377:


//--------------------- .text._ZN10layer_norm13ln_fwd_kernelINS_13Kernel_traitsIf6__halfS2_S2_fjLj7168ELj1ELj1ELj4ELj16ENS_18Kernel_traits_baseILj7168EfS2_S2_S2_fjLj128EEEEELb0ELb1ELb1ELb1EEEvNS_9FwdParamsE --------------------------
	.section	.text._ZN10layer_norm13ln_fwd_kernelINS_13Kernel_traitsIf6__halfS2_S2_fjLj7168ELj1ELj1ELj4ELj16ENS_18Kernel_traits_baseILj7168EfS2_S2_S2_fjLj128EEEEELb0ELb1ELb1ELb1EEEvNS_9FwdParamsE,"ax",@progbits
	.align	128
        .global         _ZN10layer_norm13ln_fwd_kernelINS_13Kernel_traitsIf6__halfS2_S2_fjLj7168ELj1ELj1ELj4ELj16ENS_18Kernel_traits_baseILj7168EfS2_S2_S2_fjLj128EEEEELb0ELb1ELb1ELb1EEEvNS_9FwdParamsE
        .type           _ZN10layer_norm13ln_fwd_kernelINS_13Kernel_traitsIf6__halfS2_S2_fjLj7168ELj1ELj1ELj4ELj16ENS_18Kernel_traits_baseILj7168EfS2_S2_S2_fjLj128EEEEELb0ELb1ELb1ELb1EEEvNS_9FwdParamsE,@function
        .size           _ZN10layer_norm13ln_fwd_kernelINS_13Kernel_traitsIf6__halfS2_S2_fjLj7168ELj1ELj1ELj4ELj16ENS_18Kernel_traits_baseILj7168EfS2_S2_S2_fjLj128EEEEELb0ELb1ELb1ELb1EEEvNS_9FwdParamsE,(.L_x_42378 - _ZN10layer_norm13ln_fwd_kernelINS_13Kernel_traitsIf6__halfS2_S2_fjLj7168ELj1ELj1ELj4ELj16ENS_18Kernel_traits_baseILj7168EfS2_S2_S2_fjLj128EEEEELb0ELb1ELb1ELb1EEEvNS_9FwdParamsE)
        .other          _ZN10layer_norm13ln_fwd_kernelINS_13Kernel_traitsIf6__halfS2_S2_fjLj7168ELj1ELj1ELj4ELj16ENS_18Kernel_traits_baseILj7168EfS2_S2_S2_fjLj128EEEEELb0ELb1ELb1ELb1EEEvNS_9FwdParamsE,@"STO_CUDA_ENTRY STV_DEFAULT"
_ZN10layer_norm13ln_fwd_kernelINS_13Kernel_traitsIf6__halfS2_S2_fjLj7168ELj1ELj1ELj4ELj16ENS_18Kernel_traits_baseILj7168EfS2_S2_S2_fjLj128EEEEELb0ELb1ELb1ELb1EEEvNS_9FwdParamsE:
.text._ZN10layer_norm13ln_fwd_kernelINS_13Kernel_traitsIf6__halfS2_S2_fjLj7168ELj1ELj1ELj4ELj16ENS_18Kernel_traits_baseILj7168EfS2_S2_S2_fjLj128EEEEELb0ELb1ELb1ELb1EEEvNS_9FwdParamsE:
        /* <DEDUP_REMOVED lines=57> */
.L_x_23519:
        /* <DEDUP_REMOVED lines=60> */
.L_x_23520:
        /* <DEDUP_REMOVED lines=11> */
.L_x_23540:
        /* <DEDUP_REMOVED lines=35> */
[----:B-----5:R-:W-:Y:S02]  /*0a30*/  @P2 HADD2.F32 R2, -RZ, R20.H0_H0 ;  /* 0x20000014ff022230 */ /* 0x020fe40000004100 */
[----:B------:R-:W-:-:S05]  /*0a40*/  @P2 HADD2.F32 R4, -RZ, R21.H0_H0 ;  /* 0x20000015ff042230 */ /* 0x000fca0000004100 */
[----:B------:R-:W1:Y:S08]  /*0a50*/  @P2 LDC R5, c[0x0][0x40c] ;  /* 0x00010300ff052b82 */ /* 0x000e700000000800 */
[----:B------:R-:W2:Y:S08]  /*0a60*/  @P2 LDC R8, c[0x0][0x40c] ;  /* 0x00010300ff082b82 */ /* 0x000eb00000000800 */
[----:B------:R-:W3:Y:S01]  /*0a70*/  @P2 LDC R9, c[0x0][0x40c] ;  /* 0x00010300ff092b82 */ /* 0x000ee20000000800 */
[----:B0-----:R-:W-:Y:S01]  /*0a80*/  @P2 FMUL.FTZ R3, R2, R3 ;  /* 0x0000000302032220 */ /* 0x001fe20000410000 */
[----:B------:R-:W-:-:S06]  /*0a90*/  @P2 HADD2.F32 R2, -RZ, R20.H1_H1 ;  /* 0x30000014ff022230 */ /* 0x000fcc0000004100 */
[----:B------:R-:W0:Y:S01]  /*0aa0*/  @P2 LDC R11, c[0x0][0x40c] ;  /* 0x00010300ff0b2b82 */ /* 0x000e220000000800 */
[----:B-1----:R-:W-:Y:S01]  /*0ab0*/  @P2 FMUL.FTZ R2, R2, R5 ;  /* 0x0000000502022220 */ /* 0x002fe20000410000 */
[----:B------:R-:W-:-:S06]  /*0ac0*/  @P2 HADD2.F32 R5, -RZ, R21.H1_H1 ;  /* 0x30000015ff052230 */ /* 0x000fcc0000004100 */
[----:B------:R-:W1:Y:S08]  /*0ad0*/  @P2 LDC R10, c[0x0][0x40c] ;  /* 0x00010300ff0a2b82 */ /* 0x000e700000000800 */
[----:B------:R-:W1:Y:S08]  /*0ae0*/  @P2 LDC R13, c[0x0][0x40c] ;  /* 0x00010300ff0d2b82 */ /* 0x000e700000000800 */
[----:B------:R-:W1:Y:S01]  /*0af0*/  @P2 LDC R193, c[0x0][0x40c] ;  /* 0x00010300ffc12b82 */ /* 0x000e620000000800 */
[----:B----4-:R-:W-:-:S02]  /*0b00*/  @P2 HADD2.F32 R7, -RZ, R16.H1_H1 ;  /* 0x30000010ff072230 */ /* 0x010fc40000004100 */
[--C-:B------:R-:W-:Y:S02]  /*0b10*/  @P2 HADD2.F32 R6, -RZ, R16.reuse.H0_H0 ;  /* 0x20000010ff062230 */ /* 0x100fe40000004100 */
[--C-:B------:R-:W-:Y:S02]  /*0b20*/  @!P2 HADD2.F32 R234, -RZ, R16.reuse.H1_H1 ;  /* 0x30000010ffeaa230 */ /* 0x100fe40000004100 */
[----:B------:R-:W-:Y:S01]  /*0b30*/  @P2 FFMA.FTZ R234, R2, R77, R7 ;  /* 0x0000004d02ea2223 */ /* 0x000fe20000010007 */
[----:B------:R-:W-:Y:S02]  /*0b40*/  @!P2 HADD2.F32 R235, -RZ, R16.H0_H0 ;  /* 0x20000010ffeba230 */ /* 0x000fe40000004100 */
[----:B------:R-:W-:Y:S01]  /*0b50*/  @P2 FFMA.FTZ R235, R3, R76, R6 ;  /* 0x0000004c03eb2223 */ /* 0x000fe20000010006 */
[----:B--2---:R-:W-:Y:S01]  /*0b60*/  @P2 FMUL.FTZ R2, R5, R8 ;  /* 0x0000000805022220 */ /* 0x004fe20000410000 */
[----:B---3--:R-:W-:Y:S01]  /*0b70*/  @P2 FMUL.FTZ R3, R4, R9 ;  /* 0x0000000904032220 */ /* 0x008fe20000410000 */
[----:B------:R-:W-:-:S02]  /*0b80*/  @P2 HADD2.F32 R8, -RZ, R17.H0_H0 ;  /* 0x20000011ff082230 */ /* 0x000fc40000004100 */
[--C-:B------:R-:W-:Y:S02]  /*0b90*/  @P2 HADD2.F32 R4, -RZ, R22.reuse.H0_H0 ;  /* 0x20000016ff042230 */ /* 0x100fe40000004100 */
[--C-:B------:R-:W-:Y:S02]  /*0ba0*/  @P2 HADD2.F32 R7, -RZ, R17.reuse.H1_H1 ;  /* 0x30000011ff072230 */ /* 0x100fe40000004100 */
[----:B------:R-:W-:Y:S02]  /*0bb0*/  @!P2 HADD2.F32 R233, -RZ, R17.H0_H0 ;  /* 0x20000011ffe9a230 */ /* 0x000fe40000004100 */
[----:B------:R-:W-:Y:S01]  /*0bc0*/  @P2 FFMA.FTZ R233, R3, R78, R8 ;  /* 0x0000004e03e92223 */ /* 0x000fe20000010008 */
[----:B------:R-:W-:Y:S02]  /*0bd0*/  @P2 HADD2.F32 R5, -RZ, R22.H1_H1 ;  /* 0x30000016ff052230 */ /* 0x000fe40000004100 */
[----:B0-----:R-:W-:Y:S01]  /*0be0*/  @P2 FMUL.FTZ R3, R4, R11 ;  /* 0x0000000b04032220 */ /* 0x001fe20000410000 */
[----:B------:R-:W-:-:S02]  /*0bf0*/  @P2 HADD2.F32 R6, -RZ, R23.H0_H0 ;  /* 0x20000017ff062230 */ /* 0x000fc40000004100 */
[----:B------:R-:W-:Y:S02]  /*0c00*/  @!P2 HADD2.F32 R232, -RZ, R17.H1_H1 ;  /* 0x30000011ffe8a230 */ /* 0x000fe40000004100 */
[----:B------:R-:W-:Y:S01]  /*0c10*/  @P2 FFMA.FTZ R232, R2, R79, R7 ;  /* 0x0000004f02e82223 */ /* 0x000fe20000010007 */
[----:B------:R-:W-:Y:S02]  /*0c20*/  @P2 HADD2.F32 R4, -RZ, R23.H1_H1 ;  /* 0x30000017ff042230 */ /* 0x000fe40000004100 */
[----:B-1----:R-:W-:Y:S01]  /*0c30*/  @P2 FMUL.FTZ R2, R5, R10 ;  /* 0x0000000a05022220 */ /* 0x002fe20000410000 */
[----:B------:R-:W-:Y:S01]  /*0c40*/  @P2 FMUL.FTZ R5, R6, R13 ;  /* 0x0000000d06052220 */ /* 0x000fe20000410000 */
[--C-:B------:R-:W-:Y:S02]  /*0c50*/  @P2 HADD2.F32 R6, -RZ, R18.reuse.H0_H0 ;  /* 0x20000012ff062230 */ /* 0x100fe40000004100 */
[----:B------:R-:W-:Y:S02]  /*0c60*/  @P2 HADD2.F32 R7, -RZ, R18.H1_H1 ;  /* 0x30000012ff072230 */ /* 0x000fe40000004100 */
[----:B------:R-:W-:Y:S01]  /*0c70*/  @P2 FMUL.FTZ R4, R4, R193 ;  /* 0x000000c104042220 */ /* 0x000fe20000410000 */
[----:B------:R-:W-:-:S02]  /*0c80*/  @P2 HADD2.F32 R8, -RZ, R19.H0_H0 ;  /* 0x20000013ff082230 */ /* 0x000fc40000004100 */
[--C-:B------:R-:W-:Y:S02]  /*0c90*/  @P2 HADD2.F32 R9, -RZ, R19.reuse.H1_H1 ;  /* 0x30000013ff092230 */ /* 0x100fe40000004100 */
[--C-:B------:R-:W-:Y:S02]  /*0ca0*/  @!P2 HADD2.F32 R239, -RZ, R18.reuse.H0_H0 ;  /* 0x20000012ffefa230 */ /* 0x100fe40000004100 */
[----:B------:R-:W-:Y:S01]  /*0cb0*/  @P2 FFMA.FTZ R239, R3, R72, R6 ;  /* 0x0000004803ef2223 */ /* 0x000fe20000010006 */
[----:B------:R-:W-:Y:S02]  /*0cc0*/  @!P2 HADD2.F32 R238, -RZ, R18.H1_H1 ;  /* 0x30000012ffeea230 */ /* 0x000fe40000004100 */
[----:B------:R-:W-:Y:S01]  /*0cd0*/  @P2 FFMA.FTZ R238, R2, R73, R7 ;  /* 0x0000004902ee2223 */ /* 0x000fe20000010007 */
[--C-:B------:R-:W-:Y:S02]  /*0ce0*/  @!P2 HADD2.F32 R237, -RZ, R19.reuse.H0_H0 ;  /* 0x20000013ffeda230 */ /* 0x100fe40000004100 */
[----:B------:R-:W-:Y:S01]  /*0cf0*/  @P2 FFMA.FTZ R237, R5, R74, R8 ;  /* 0x0000004a05ed2223 */ /* 0x000fe20000010008 */
[----:B------:R-:W-:-:S02]  /*0d00*/  @!P2 HADD2.F32 R236, -RZ, R19.H1_H1 ;  /* 0x30000013ffeca230 */ /* 0x000fc40000004100 */
[----:B------:R-:W-:Y:S01]  /*0d10*/  @P2 FFMA.FTZ R236, R4, R75, R9 ;  /* 0x0000004b04ec2223 */ /* 0x000fe20000010009 */
[----:B------:R-:W-:Y:S02]  /*0d20*/  F2FP.F16.F32.PACK_AB R4, RZ, R235 ;  /* 0x000000ebff04723e */ /* 0x000fe400000000ff */
[----:B------:R-:W-:Y:S02]  /*0d30*/  F2FP.F16.F32.PACK_AB R2, RZ, R234 ;  /* 0x000000eaff02723e */ /* 0x000fe400000000ff */
[----:B------:R-:W-:Y:S02]  /*0d40*/  F2FP.F16.F32.PACK_AB R5, RZ, R233 ;  /* 0x000000e9ff05723e */ /* 0x000fe400000000ff */
[----:B------:R-:W-:Y:S02]  /*0d50*/  F2FP.F16.F32.PACK_AB R3, RZ, R232 ;  /* 0x000000e8ff03723e */ /* 0x000fe400000000ff */
[----:B------:R-:W-:Y:S02]  /*0d60*/  F2FP.F16.F32.PACK_AB R6, RZ, R239 ;  /* 0x000000efff06723e */ /* 0x000fe400000000ff */
        /* <DEDUP_REMOVED lines=8> */
.L_x_23521:
[----:B------:R-:W0:Y:S01]  /*0df0*/  @P1 LDC R3, c[0x0][0x40c] ;  /* 0x00010300ff031b82 */ /* 0x000e220000000800 */
[----:B-----5:R-:W-:Y:S01]  /*0e00*/  @P1 HADD2.F32 R2, -RZ, R20.H1_H1 ;  /* 0x30000014ff021230 */ /* 0x020fe20000004100 */
[----:B------:R-:W-:Y:S01]  /*0e10*/  CS2R R234, SRZ ;  /* 0x0000000000ea7805 */ /* 0x000fe2000001ff00 */
[----:B------:R-:W-:Y:S01]  /*0e20*/  @P1 HADD2.F32 R4, -RZ, R21.H0_H0 ;  /* 0x20000015ff041230 */ /* 0x000fe20000004100 */
[----:B------:R-:W-:Y:S01]  /*0e30*/  CS2R R232, SRZ ;  /* 0x0000000000e87805 */ /* 0x000fe2000001ff00 */
[----:B------:R-:W-:Y:S01]  /*0e40*/  @P1 HADD2.F32 R6, -RZ, R22.H0_H0 ;  /* 0x20000016ff061230 */ /* 0x000fe20000004100 */
[----:B------:R-:W-:Y:S02]  /*0e50*/  CS2R R238, SRZ ;  /* 0x0000000000ee7805 */ /* 0x000fe4000001ff00 */
[----:B------:R-:W-:Y:S01]  /*0e60*/  CS2R R236, SRZ ;  /* 0x0000000000ec7805 */ /* 0x000fe2000001ff00 */
[----:B------:R-:W1:Y:S08]  /*0e70*/  @P1 LDC R5, c[0x0][0x40c] ;  /* 0x00010300ff051b82 */ /* 0x000e700000000800 */
[----:B------:R-:W4:Y:S08]  /*0e80*/  @P1 LDC R7, c[0x0][0x40c] ;  /* 0x00010300ff071b82 */ /* 0x000f300000000800 */
[----:B------:R-:W2:Y:S01]  /*0e90*/  @P1 LDC R9, c[0x0][0x40c] ;  /* 0x00010300ff091b82 */ /* 0x000ea20000000800 */
[----:B0-----:R-:W-:-:S04]  /*0ea0*/  @P1 FMUL.FTZ R2, R2, R3 ;  /* 0x0000000302021220 */ /* 0x001fc80000410000 */
[----:B------:R-:W-:Y:S01]  /*0eb0*/  @P1 FMUL.FTZ R234, R2, R77 ;  /* 0x0000004d02ea1220 */ /* 0x000fe20000410000 */
[----:B------:R-:W-:Y:S02]  /*0ec0*/  @P1 HADD2.F32 R2, -RZ, R22.H1_H1 ;  /* 0x30000016ff021230 */ /* 0x000fe40000004100 */
[----:B------:R-:W0:Y:S01]  /*0ed0*/  @P1 LDC R11, c[0x0][0x40c] ;  /* 0x00010300ff0b1b82 */ /* 0x000e220000000800 */
[----:B-1----:R-:W-:Y:S01]  /*0ee0*/  @P1 FMUL.FTZ R5, R4, R5 ;  /* 0x0000000504051220 */ /* 0x002fe20000410000 */
[----:B------:R-:W-:-:S03]  /*0ef0*/  @P1 HADD2.F32 R4, -RZ, R21.H1_H1 ;  /* 0x30000015ff041230 */ /* 0x000fc60000004100 */
[----:B------:R-:W-:Y:S01]  /*0f00*/  @P1 FMUL.FTZ R233, R5, R78 ;  /* 0x0000004e05e91220 */ /* 0x000fe20000410000 */
[----:B------:R-:W-:Y:S02]  /*0f10*/  @P1 HADD2.F32 R5, -RZ, R23.H0_H0 ;  /* 0x20000017ff051230 */ /* 0x000fe40000004100 */
[----:B------:R-:W1:Y:S01]  /*0f20*/  @P1 LDC R8, c[0x0][0x40c] ;  /* 0x00010300ff081b82 */ /* 0x000e620000000800 */
[----:B----4-:R-:W-:-:S04]  /*0f30*/  @P1 FMUL.FTZ R4, R4, R7 ;  /* 0x0000000704041220 */ /* 0x010fc80000410000 */
[----:B------:R-:W-:-:S03]  /*0f40*/  @P1 FMUL.FTZ R232, R4, R79 ;  /* 0x0000004f04e81220 */ /* 0x000fc60000410000 */
[----:B------:R-:W4:Y:S01]  /*0f50*/  @P1 LDC R13, c[0x0][0x40c] ;  /* 0x00010300ff0d1b82 */ /* 0x000f220000000800 */
[----:B--2---:R-:W-:Y:S01]  /*0f60*/  @P1 FMUL.FTZ R9, R6, R9 ;  /* 0x0000000906091220 */ /* 0x004fe20000410000 */
[----:B------:R-:W-:-:S03]  /*0f70*/  @P1 HADD2.F32 R6, -RZ, R23.H1_H1 ;  /* 0x30000017ff061230 */ /* 0x000fc60000004100 */
[----:B------:R-:W-:-:S03]  /*0f80*/  @P1 FMUL.FTZ R239, R9, R72 ;  /* 0x0000004809ef1220 */ /* 0x000fc60000410000 */
[----:B------:R-:W2:Y:S01]  /*0f90*/  @P1 LDC R3, c[0x0][0x40c] ;  /* 0x00010300ff031b82 */ /* 0x000ea20000000800 */
[----:B0-----:R-:W-:Y:S01]  /*0fa0*/  @P1 FMUL.FTZ R4, R2, R11 ;  /* 0x0000000b02041220 */ /* 0x001fe20000410000 */
[----:B------:R-:W-:-:S03]  /*0fb0*/  @P1 HADD2.F32 R2, -RZ, R20.H0_H0 ;  /* 0x20000014ff021230 */ /* 0x000fc60000004100 */
[----:B------:R-:W-:Y:S01]  /*0fc0*/  @P1 FMUL.FTZ R238, R4, R73 ;  /* 0x0000004904ee1220 */ /* 0x000fe20000410000 */
[----:B-1----:R-:W-:-:S04]  /*0fd0*/  @P1 FMUL.FTZ R5, R5, R8 ;  /* 0x0000000805051220 */ /* 0x002fc80000410000 */
[----:B------:R-:W-:Y:S01]  /*0fe0*/  F2FP.F16.F32.PACK_AB R7, RZ, R238 ;  /* 0x000000eeff07723e */ /* 0x000fe200000000ff */
[----:B------:R-:W-:Y:S01]  /*0ff0*/  @P1 FMUL.FTZ R237, R5, R74 ;  /* 0x0000004a05ed1220 */ /* 0x000fe20000410000 */
[----:B------:R-:W-:Y:S01]  /*1000*/  F2FP.F16.F32.PACK_AB R5, RZ, R233 ;  /* 0x000000e9ff05723e */ /* 0x000fe200000000ff */
[----:B----4-:R-:W-:-:S03]  /*1010*/  @P1 FMUL.FTZ R6, R6, R13 ;  /* 0x0000000d06061220 */ /* 0x010fc60000410000 */
[----:B------:R-:W-:Y:S01]  /*1020*/  F2FP.F16.F32.PACK_AB R8, RZ, R237 ;  /* 0x000000edff08723e */ /* 0x000fe200000000ff */
[----:B------:R-:W-:Y:S01]  /*1030*/  @P1 FMUL.FTZ R236, R6, R75 ;  /* 0x0000004b06ec1220 */ /* 0x000fe20000410000 */
[----:B------:R-:W-:Y:S01]  /*1040*/  F2FP.F16.F32.PACK_AB R6, RZ, R239 ;  /* 0x000000efff06723e */ /* 0x000fe200000000ff */
[----:B--2---:R-:W-:Y:S01]  /*1050*/  @P1 FMUL.FTZ R3, R2, R3 ;  /* 0x0000000302031220 */ /* 0x004fe20000410000 */
[----:B------:R-:W-:Y:S02]  /*1060*/  F2FP.F16.F32.PACK_AB R2, RZ, R234 ;  /* 0x000000eaff02723e */ /* 0x000fe400000000ff */
[----:B------:R-:W-:Y:S01]  /*1070*/  F2FP.F16.F32.PACK_AB R9, RZ, R236 ;  /* 0x000000ecff09723e */ /* 0x000fe200000000ff */
[----:B------:R-:W-:Y:S01]  /*1080*/  @P1 FMUL.FTZ R235, R3, R76 ;  /* 0x0000004c03eb1220 */ /* 0x000fe20000410000 */
[----:B------:R-:W-:Y:S02]  /*1090*/  F2FP.F16.F32.PACK_AB R3, RZ, R232 ;  /* 0x000000e8ff03723e */ /* 0x000fe400000000ff */
[----:B------:R-:W-:-:S02]  /*10a0*/  PRMT R6, R6, 0x5410, R7 ;  /* 0x0000541006067816 */ /* 0x000fc40000000007 */
[----:B------:R-:W-:Y:S02]  /*10b0*/  F2FP.F16.F32.PACK_AB R4, RZ, R235 ;  /* 0x000000ebff04723e */ /* 0x000fe400000000ff */
[----:B------:R-:W-:Y:S02]  /*10c0*/  PRMT R5, R5, 0x5410, R3 ;  /* 0x0000541005057816 */ /* 0x000fe40000000003 */
[----:B------:R-:W-:Y:S02]  /*10d0*/  PRMT R7, R8, 0x5410, R9 ;  /* 0x0000541008077816 */ /* 0x000fe40000000009 */
[----:B------:R-:W-:-:S07]  /*10e0*/  PRMT R4, R4, 0x5410, R2 ;  /* 0x0000541004047816 */ /* 0x000fce0000000002 */
.L_x_23522:
        /* <DEDUP_REMOVED lines=21> */
[----:B------:R-:W-:Y:S02]  /*1240*/  @P2 HADD2.F32 R4, -RZ, R21.H0_H0 ;  /* 0x20000015ff042230 */ /* 0x000fe40000004100 */
[----:B------:R-:W-:Y:S02]  /*1250*/  @P2 HADD2.F32 R6, -RZ, R22.H0_H0 ;  /* 0x20000016ff062230 */ /* 0x000fe40000004100 */
[----:B------:R-:W-:Y:S01]  /*1260*/  HADD2.F32 R225, -RZ, R16.H0_H0 ;  /* 0x20000010ffe17230 */ /* 0x000fe20000004100 */
[----:B------:R-:W1:Y:S01]  /*1270*/  @P2 LDC R7, c[0x0][0x40c] ;  /* 0x00010300ff072b82 */ /* 0x000e620000000800 */
[----:B------:R-:W-:-:S07]  /*1280*/  HADD2.F32 R224, -RZ, R19.H1_H1 ;  /* 0x30000013ffe07230 */ /* 0x000fce0000004100 */
[----:B------:R-:W2:Y:S08]  /*1290*/  @P2 LDC R9, c[0x0][0x40c] ;  /* 0x00010300ff092b82 */ /* 0x000eb00000000800 */
[----:B------:R-:W4:Y:S01]  /*12a0*/  @P2 LDC R11, c[0x0][0x40c] ;  /* 0x00010300ff0b2b82 */ /* 0x000f220000000800 */
[----:B0-----:R-:W-:-:S04]  /*12b0*/  @P2 FMUL.FTZ R2, R2, R5 ;  /* 0x0000000502022220 */ /* 0x001fc80000410000 */
[----:B------:R-:W-:Y:S01]  /*12c0*/  @P2 FFMA.FTZ R231, R2, R69, R231 ;  /* 0x0000004502e72223 */ /* 0x000fe200000100e7 */
[----:B------:R-:W-:Y:S02]  /*12d0*/  @P2 HADD2.F32 R2, -RZ, R21.H1_H1 ;  /* 0x30000015ff022230 */ /* 0x000fe40000004100 */
[----:B------:R-:W0:Y:S01]  /*12e0*/  @P2 LDC R13, c[0x0][0x40c] ;  /* 0x00010300ff0d2b82 */ /* 0x000e220000000800 */
[----:B-1----:R-:W-:-:S04]  /*12f0*/  @P2 FMUL.FTZ R7, R4, R7 ;  /* 0x0000000704072220 */ /* 0x002fc80000410000 */
[----:B------:R-:W-:Y:S01]  /*1300*/  @P2 FFMA.FTZ R230, R7, R70, R230 ;  /* 0x0000004607e62223 */ /* 0x000fe200000100e6 */
[----:B------:R-:W-:Y:S02]  /*1310*/  @P2 HADD2.F32 R7, -RZ, R23.H0_H0 ;  /* 0x20000017ff072230 */ /* 0x000fe40000004100 */
[----:B------:R-:W1:Y:S01]  /*1320*/  @P2 LDC R8, c[0x0][0x40c] ;  /* 0x00010300ff082b82 */ /* 0x000e620000000800 */
[----:B--2---:R-:W-:Y:S01]  /*1330*/  @P2 FMUL.FTZ R4, R2, R9 ;  /* 0x0000000902042220 */ /* 0x004fe20000410000 */
[----:B------:R-:W-:-:S03]  /*1340*/  @P2 HADD2.F32 R2, -RZ, R20.H0_H0 ;  /* 0x20000014ff022230 */ /* 0x000fc60000004100 */
[----:B------:R-:W-:Y:S01]  /*1350*/  @P2 FFMA.FTZ R229, R4, R71, R229 ;  /* 0x0000004704e52223 */ /* 0x000fe200000100e5 */
[----:B------:R-:W-:Y:S02]  /*1360*/  @P2 HADD2.F32 R4, -RZ, R23.H1_H1 ;  /* 0x30000017ff042230 */ /* 0x000fe40000004100 */
[----:B------:R-:W2:Y:S01]  /*1370*/  @P2 LDC R5, c[0x0][0x40c] ;  /* 0x00010300ff052b82 */ /* 0x000ea20000000800 */
[----:B----4-:R-:W-:Y:S01]  /*1380*/  @P2 FMUL.FTZ R11, R6, R11 ;  /* 0x0000000b060b2220 */ /* 0x010fe20000410000 */
[----:B------:R-:W-:-:S03]  /*1390*/  @P2 HADD2.F32 R6, -RZ, R22.H1_H1 ;  /* 0x30000016ff062230 */ /* 0x000fc60000004100 */
[----:B------:R-:W-:-:S03]  /*13a0*/  @P2 FFMA.FTZ R228, R11, R64, R228 ;  /* 0x000000400be42223 */ /* 0x000fc600000100e4 */
[----:B------:R-:W4:Y:S01]  /*13b0*/  @P2 LDC R193, c[0x0][0x40c] ;  /* 0x00010300ffc12b82 */ /* 0x000f220000000800 */
[----:B0-----:R-:W-:-:S04]  /*13c0*/  @P2 FMUL.FTZ R6, R6, R13 ;  /* 0x0000000d06062220 */ /* 0x001fc80000410000 */
[----:B------:R-:W-:Y:S01]  /*13d0*/  @P2 FFMA.FTZ R227, R6, R65, R227 ;  /* 0x0000004106e32223 */ /* 0x000fe200000100e3 */
[----:B------:R-:W-:Y:S01]  /*13e0*/  F2FP.F16.F32.PACK_AB R6, RZ, R229 ;  /* 0x000000e5ff06723e */ /* 0x000fe200000000ff */
[----:B-1----:R-:W-:Y:S01]  /*13f0*/  @P2 FMUL.FTZ R7, R7, R8 ;  /* 0x0000000807072220 */ /* 0x002fe20000410000 */
[----:B------:R-:W-:Y:S02]  /*1400*/  F2FP.F16.F32.PACK_AB R8, RZ, R228 ;  /* 0x000000e4ff08723e */ /* 0x000fe400000000ff */
[----:B------:R-:W-:Y:S01]  /*1410*/  F2FP.F16.F32.PACK_AB R9, RZ, R227 ;  /* 0x000000e3ff09723e */ /* 0x000fe200000000ff */
[----:B------:R-:W-:Y:S01]  /*1420*/  @P2 FFMA.FTZ R226, R7, R66, R226 ;  /* 0x0000004207e22223 */ /* 0x000fe200000100e2 */
[----:B--2---:R-:W-:Y:S01]  /*1430*/  @P2 FMUL.FTZ R2, R2, R5 ;  /* 0x0000000502022220 */ /* 0x004fe20000410000 */
[----:B------:R-:W-:-:S03]  /*1440*/  F2FP.F16.F32.PACK_AB R5, RZ, R230 ;  /* 0x000000e6ff05723e */ /* 0x000fc600000000ff */
[----:B------:R-:W-:Y:S01]  /*1450*/  F2FP.F16.F32.PACK_AB R10, RZ, R226 ;  /* 0x000000e2ff0a723e */ /* 0x000fe200000000ff */
[----:B------:R-:W-:Y:S01]  /*1460*/  @P2 FFMA.FTZ R225, R2, R68, R225 ;  /* 0x0000004402e12223 */ /* 0x000fe200000100e1 */
[----:B------:R-:W-:Y:S02]  /*1470*/  F2FP.F16.F32.PACK_AB R2, RZ, R231 ;  /* 0x000000e7ff02723e */ /* 0x000fe400000000ff */
[----:B------:R-:W-:Y:S01]  /*1480*/  PRMT R5, R5, 0x5410, R6 ;  /* 0x0000541005057816 */ /* 0x000fe20000000006 */
[----:B----4-:R-:W-:Y:S01]  /*1490*/  @P2 FMUL.FTZ R193, R4, R193 ;  /* 0x000000c104c12220 */ /* 0x010fe20000410000 */
[----:B------:R-:W-:Y:S02]  /*14a0*/  F2FP.F16.F32.PACK_AB R4, RZ, R225 ;  /* 0x000000e1ff04723e */ /* 0x000fe400000000ff */
[----:B------:R-:W-:Y:S01]  /*14b0*/  PRMT R6, R8, 0x5410, R9 ;  /* 0x0000541008067816 */ /* 0x000fe20000000009 */
[----:B------:R-:W-:Y:S01]  /*14c0*/  @P2 FFMA.FTZ R224, R193, R67, R224 ;  /* 0x00000043c1e02223 */ /* 0x000fe200000100e0 */
[----:B------:R-:W-:-:S04]  /*14d0*/  PRMT R4, R4, 0x5410, R2 ;  /* 0x0000541004047816 */ /* 0x000fc80000000002 */
[----:B------:R-:W-:-:S04]  /*14e0*/  F2FP.F16.F32.PACK_AB R7, RZ, R224 ;  /* 0x000000e0ff07723e */ /* 0x000fc800000000ff */
[----:B------:R-:W-:Y:S01]  /*14f0*/  PRMT R7, R10, 0x5410, R7 ;  /* 0x000054100a077816 */ /* 0x000fe20000000007 */
[----:B------:R-:W-:Y:S06]  /*1500*/  BRA `(.L_x_23524) ;  /* 0x0000000000c07947 */ /* 0x000fec0003800000 */
.L_x_23523:
[----:B0-----:R-:W0:Y:S01]  /*1510*/  @P1 LDC R5, c[0x0][0x40c] ;  /* 0x00010300ff051b82 */ /* 0x001e220000000800 */
        /* <DEDUP_REMOVED lines=8> */
[----:B------:R-:W2:Y:S08]  /*15a0*/  @P1 LDC R9, c[0x0][0x40c] ;  /* 0x00010300ff091b82 */ /* 0x000eb00000000800 */
[----:B------:R-:W4:Y:S01]  /*15b0*/  @P1 LDC R11, c[0x0][0x40c] ;  /* 0x00010300ff0b1b82 */ /* 0x000f220000000800 */
[----:B0-----:R-:W-:-:S04]  /*15c0*/  @P1 FMUL.FTZ R2, R2, R5 ;  /* 0x0000000502021220 */ /* 0x001fc80000410000 */
[----:B------:R-:W-:Y:S01]  /*15d0*/  @P1 FMUL.FTZ R231, R2, R69 ;  /* 0x0000004502e71220 */ /* 0x000fe20000410000 */
[----:B------:R-:W-:Y:S02]  /*15e0*/  @P1 HADD2.F32 R2, -RZ, R22.H1_H1 ;  /* 0x30000016ff021230 */ /* 0x000fe40000004100 */
[----:B------:R-:W0:Y:S01]  /*15f0*/  @P1 LDC R13, c[0x0][0x40c] ;  /* 0x00010300ff0d1b82 */ /* 0x000e220000000800 */
[----:B-1----:R-:W-:Y:S01]  /*1600*/  @P1 FMUL.FTZ R7, R4, R7 ;  /* 0x0000000704071220 */ /* 0x002fe20000410000 */
[----:B------:R-:W-:-:S03]  /*1610*/  @P1 HADD2.F32 R4, -RZ, R21.H1_H1 ;  /* 0x30000015ff041230 */ /* 0x000fc60000004100 */
[----:B------:R-:W-:Y:S01]  /*1620*/  @P1 FMUL.FTZ R230, R7, R70 ;  /* 0x0000004607e61220 */ /* 0x000fe20000410000 */
[----:B------:R-:W-:Y:S02]  /*1630*/  @P1 HADD2.F32 R7, -RZ, R23.H1_H1 ;  /* 0x30000017ff071230 */ /* 0x000fe40000004100 */
[----:B------:R-:W1:Y:S01]  /*1640*/  @P1 LDC R193, c[0x0][0x40c] ;  /* 0x00010300ffc11b82 */ /* 0x000e620000000800 */
[----:B--2---:R-:W-:-:S04]  /*1650*/  @P1 FMUL.FTZ R4, R4, R9 ;  /* 0x0000000904041220 */ /* 0x004fc80000410000 */
[----:B------:R-:W-:-:S03]  /*1660*/  @P1 FMUL.FTZ R229, R4, R71 ;  /* 0x0000004704e51220 */ /* 0x000fc60000410000 */
[----:B------:R-:W2:Y:S01]  /*1670*/  @P1 LDC R8, c[0x0][0x40c] ;  /* 0x00010300ff081b82 */ /* 0x000ea20000000800 */
[----:B----4-:R-:W-:Y:S01]  /*1680*/  @P1 FMUL.FTZ R11, R6, R11 ;  /* 0x0000000b060b1220 */ /* 0x010fe20000410000 */
[----:B------:R-:W-:-:S03]  /*1690*/  @P1 HADD2.F32 R6, -RZ, R23.H0_H0 ;  /* 0x20000017ff061230 */ /* 0x000fc60000004100 */
[----:B------:R-:W-:-:S03]  /*16a0*/  @P1 FMUL.FTZ R228, R11, R64 ;  /* 0x000000400be41220 */ /* 0x000fc60000410000 */
[----:B------:R-:W4:Y:S01]  /*16b0*/  @P1 LDC R5, c[0x0][0x40c] ;  /* 0x00010300ff051b82 */ /* 0x000f220000000800 */
[----:B0-----:R-:W-:Y:S01]  /*16c0*/  @P1 FMUL.FTZ R4, R2, R13 ;  /* 0x0000000d02041220 */ /* 0x001fe20000410000 */
[----:B------:R-:W-:-:S03]  /*16d0*/  @P1 HADD2.F32 R2, -RZ, R20.H0_H0 ;  /* 0x20000014ff021230 */ /* 0x000fc60000004100 */
[----:B------:R-:W-:Y:S01]  /*16e0*/  @P1 FMUL.FTZ R227, R4, R65 ;  /* 0x0000004104e31220 */ /* 0x000fe20000410000 */
[----:B-1----:R-:W-:Y:S01]  /*16f0*/  @P1 FMUL.FTZ R193, R6, R193 ;  /* 0x000000c106c11220 */ /* 0x002fe20000410000 */
[----:B------:R-:W-:-:S03]  /*1700*/  F2FP.F16.F32.PACK_AB R6, RZ, R229 ;  /* 0x000000e5ff06723e */ /* 0x000fc600000000ff */
[----:B------:R-:W-:Y:S01]  /*1710*/  @P1 FMUL.FTZ R226, R193, R66 ;  /* 0x00000042c1e21220 */ /* 0x000fe20000410000 */
[----:B--2---:R-:W-:Y:S01]  /*1720*/  @P1 FMUL.FTZ R8, R7, R8 ;  /* 0x0000000807081220 */ /* 0x004fe20000410000 */
[----:B------:R-:W-:-:S03]  /*1730*/  F2FP.F16.F32.PACK_AB R7, RZ, R228 ;  /* 0x000000e4ff07723e */ /* 0x000fc600000000ff */
[----:B------:R-:W-:Y:S01]  /*1740*/  F2FP.F16.F32.PACK_AB R9, RZ, R226 ;  /* 0x000000e2ff09723e */ /* 0x000fe200000000ff */
[----:B------:R-:W-:Y:S01]  /*1750*/  @P1 FMUL.FTZ R224, R8, R67 ;  /* 0x0000004308e01220 */ /* 0x000fe20000410000 */
[----:B------:R-:W-:Y:S01]  /*1760*/  F2FP.F16.F32.PACK_AB R8, RZ, R227 ;  /* 0x000000e3ff08723e */ /* 0x000fe200000000ff */
[----:B----4-:R-:W-:Y:S01]  /*1770*/  @P1 FMUL.FTZ R5, R2, R5 ;  /* 0x0000000502051220 */ /* 0x010fe20000410000 */
[----:B------:R-:W-:Y:S02]  /*1780*/  F2FP.F16.F32.PACK_AB R2, RZ, R231 ;  /* 0x000000e7ff02723e */ /* 0x000fe400000000ff */
[----:B------:R-:W-:Y:S01]  /*1790*/  F2FP.F16.F32.PACK_AB R10, RZ, R224 ;  /* 0x000000e0ff0a723e */ /* 0x000fe200000000ff */
[----:B------:R-:W-:Y:S01]  /*17a0*/  @P1 FMUL.FTZ R225, R5, R68 ;  /* 0x0000004405e11220 */ /* 0x000fe20000410000 */
[----:B------:R-:W-:-:S04]  /*17b0*/  F2FP.F16.F32.PACK_AB R5, RZ, R230 ;  /* 0x000000e6ff05723e */ /* 0x000fc800000000ff */
[----:B------:R-:W-:Y:S02]  /*17c0*/  F2FP.F16.F32.PACK_AB R4, RZ, R225 ;  /* 0x000000e1ff04723e */ /* 0x000fe400000000ff */
[----:B------:R-:W-:Y:S02]  /*17d0*/  PRMT R5, R5, 0x5410, R6 ;  /* 0x0000541005057816 */ /* 0x000fe40000000006 */
[----:B------:R-:W-:Y:S02]  /*17e0*/  PRMT R6, R7, 0x5410, R8 ;  /* 0x0000541007067816 */ /* 0x000fe40000000008 */
[----:B------:R-:W-:Y:S02]  /*17f0*/  PRMT R7, R9, 0x5410, R10 ;  /* 0x0000541009077816 */ /* 0x000fe4000000000a */
[----:B------:R-:W-:-:S07]  /*1800*/  PRMT R4, R4, 0x5410, R2 ;  /* 0x0000541004047816 */ /* 0x000fce0000000002 */
.L_x_23524:
        /* <DEDUP_REMOVED lines=18> */
[----:B-1----:R-:W0:Y:S01]  /*1930*/  @P2 LDC R3, c[0x0][0x40c] ;  /* 0x00010300ff032b82 */ /* 0x002e220000000800 */
[----:B------:R-:W-:Y:S02]  /*1940*/  @P2 HADD2.F32 R2, -RZ, R20.H1_H1 ;  /* 0x30000014ff022230 */ /* 0x000fe40000004100 */
[----:B------:R-:W-:Y:S02]  /*1950*/  @P2 HADD2.F32 R4, -RZ, R21.H0_H0 ;  /* 0x20000015ff042230 */ /* 0x000fe40000004100 */
[----:B------:R-:W-:Y:S02]  /*1960*/  HADD2.F32 R220, -RZ, R16.H0_H0 ;  /* 0x20000010ffdc7230 */ /* 0x000fe40000004100 */
[----:B------:R-:W-:Y:S01]  /*1970*/  HADD2.F32 R221, -RZ, R19.H1_H1 ;  /* 0x30000013ffdd7230 */ /* 0x000fe20000004100 */
[----:B------:R-:W1:Y:S08]  /*1980*/  @P2 LDC R5, c[0x0][0x40c] ;  /* 0x00010300ff052b82 */ /* 0x000e700000000800 */
[----:B------:R-:W2:Y:S01]  /*1990*/  @P2 LDC R7, c[0x0][0x40c] ;  /* 0x00010300ff072b82 */ /* 0x000ea20000000800 */
[----:B0-----:R-:W-:-:S07]  /*19a0*/  @P2 FMUL.FTZ R2, R2, R3 ;  /* 0x0000000302022220 */ /* 0x001fce0000410000 */
[----:B------:R-:W0:Y:S01]  /*19b0*/  @P2 LDC R6, c[0x0][0x40c] ;  /* 0x00010300ff062b82 */ /* 0x000e220000000800 */
[----:B------:R-:W-:Y:S01]  /*19c0*/  @P2 FFMA.FTZ R199, R2, R61, R199 ;  /* 0x0000003d02c72223 */ /* 0x000fe200000100c7 */
[----:B------:R-:W-:Y:S02]  /*19d0*/  @P2 HADD2.F32 R2, -RZ, R21.H1_H1 ;  /* 0x30000015ff022230 */ /* 0x000fe40000004100 */
[----:B-1----:R-:W-:-:S04]  /*19e0*/  @P2 FMUL.FTZ R4, R4, R5 ;  /* 0x0000000504042220 */ /* 0x002fc80000410000 */
[----:B------:R-:W1:Y:S01]  /*19f0*/  @P2 LDC R3, c[0x0][0x40c] ;  /* 0x00010300ff032b82 */ /* 0x000e620000000800 */
[--C-:B------:R-:W-:Y:S02]  /*1a00*/  @P2 HADD2.F32 R5, -RZ, R22.reuse.H0_H0 ;  /* 0x20000016ff052230 */ /* 0x100fe40000004100 */
[----:B------:R-:W-:Y:S01]  /*1a10*/  @P2 FFMA.FTZ R213, R4, R62, R213 ;  /* 0x0000003e04d52223 */ /* 0x000fe200000100d5 */
[----:B------:R-:W-:Y:S02]  /*1a20*/  @P2 HADD2.F32 R4, -RZ, R22.H1_H1 ;  /* 0x30000016ff042230 */ /* 0x000fe40000004100 */
[----:B--2---:R-:W-:Y:S02]  /*1a30*/  @P2 FMUL.FTZ R7, R2, R7 ;  /* 0x0000000702072220 */ /* 0x004fe40000410000 */
[----:B------:R-:W2:Y:S01]  /*1a40*/  @P2 LDC R11, c[0x0][0x40c] ;  /* 0x00010300ff0b2b82 */ /* 0x000ea20000000800 */
[----:B------:R-:W-:Y:S02]  /*1a50*/  @P2 HADD2.F32 R2, -RZ, R20.H0_H0 ;  /* 0x20000014ff022230 */ /* 0x000fe40000004100 */
[----:B------:R-:W-:-:S05]  /*1a60*/  @P2 FFMA.FTZ R214, R7, R63, R214 ;  /* 0x0000003f07d62223 */ /* 0x000fca00000100d6 */
[----:B------:R-:W4:Y:S01]  /*1a70*/  @P2 LDC R8, c[0x0][0x40c] ;  /* 0x00010300ff082b82 */ /* 0x000f220000000800 */
[----:B0-----:R-:W-:Y:S01]  /*1a80*/  @P2 FMUL.FTZ R6, R5, R6 ;  /* 0x0000000605062220 */ /* 0x001fe20000410000 */
[----:B------:R-:W-:-:S03]  /*1a90*/  @P2 HADD2.F32 R5, -RZ, R23.H0_H0 ;  /* 0x20000017ff052230 */ /* 0x000fc60000004100 */
[----:B------:R-:W-:-:S03]  /*1aa0*/  @P2 FFMA.FTZ R215, R6, R56, R215 ;  /* 0x0000003806d72223 */ /* 0x000fc600000100d7 */
[----:B------:R-:W0:Y:S01]  /*1ab0*/  @P2 LDC R13, c[0x0][0x40c] ;  /* 0x00010300ff0d2b82 */ /* 0x000e220000000800 */
[----:B-1----:R-:W-:Y:S01]  /*1ac0*/  @P2 FMUL.FTZ R3, R2, R3 ;  /* 0x0000000302032220 */ /* 0x002fe20000410000 */
[----:B------:R-:W-:Y:S01]  /*1ad0*/  @P2 HADD2.F32 R2, -RZ, R23.H1_H1 ;  /* 0x30000017ff022230 */ /* 0x000fe20000004100 */
[----:B------:R-:W-:Y:S02]  /*1ae0*/  F2FP.F16.F32.PACK_AB R6, RZ, R215 ;  /* 0x000000d7ff06723e */ /* 0x000fe400000000ff */
[----:B------:R-:W-:Y:S01]  /*1af0*/  @P2 FFMA.FTZ R220, R3, R60, R220 ;  /* 0x0000003c03dc2223 */ /* 0x000fe200000100dc */
[----:B------:R-:W-:Y:S01]  /*1b00*/  F2FP.F16.F32.PACK_AB R3, RZ, R214 ;  /* 0x000000d6ff03723e */ /* 0x000fe200000000ff */
[----:B--2---:R-:W-:-:S03]  /*1b10*/  @P2 FMUL.FTZ R11, R4, R11 ;  /* 0x0000000b040b2220 */ /* 0x004fc60000410000 */
[----:B------:R-:W-:Y:S01]  /*1b20*/  F2FP.F16.F32.PACK_AB R4, RZ, R220 ;  /* 0x000000dcff04723e */ /* 0x000fe200000000ff */
[----:B------:R-:W-:Y:S01]  /*1b30*/  @P2 FFMA.FTZ R218, R11, R57, R218 ;  /* 0x000000390bda2223 */ /* 0x000fe200000100da */
[----:B----4-:R-:W-:Y:S01]  /*1b40*/  @P2 FMUL.FTZ R8, R5, R8 ;  /* 0x0000000805082220 */ /* 0x010fe20000410000 */
[----:B------:R-:W-:-:S03]  /*1b50*/  F2FP.F16.F32.PACK_AB R5, RZ, R213 ;  /* 0x000000d5ff05723e */ /* 0x000fc600000000ff */
[----:B------:R-:W-:Y:S01]  /*1b60*/  @P2 FFMA.FTZ R219, R8, R58, R219 ;  /* 0x0000003a08db2223 */ /* 0x000fe200000100db */
[----:B------:R-:W-:Y:S02]  /*1b70*/  F2FP.F16.F32.PACK_AB R8, RZ, R218 ;  /* 0x000000daff08723e */ /* 0x000fe400000000ff */
[----:B------:R-:W-:Y:S01]  /*1b80*/  PRMT R5, R5, 0x5410, R3 ;  /* 0x0000541005057816 */ /* 0x000fe20000000003 */
[----:B0-----:R-:W-:Y:S01]  /*1b90*/  @P2 FMUL.FTZ R2, R2, R13 ;  /* 0x0000000d02022220 */ /* 0x001fe20000410000 */
[----:B------:R-:W-:Y:S02]  /*1ba0*/  F2FP.F16.F32.PACK_AB R10, RZ, R219 ;  /* 0x000000dbff0a723e */ /* 0x000fe400000000ff */
[----:B------:R-:W-:Y:S01]  /*1bb0*/  PRMT R6, R6, 0x5410, R8 ;  /* 0x0000541006067816 */ /* 0x000fe20000000008 */
[----:B------:R-:W-:Y:S01]  /*1bc0*/  @P2 FFMA.FTZ R221, R2, R59, R221 ;  /* 0x0000003b02dd2223 */ /* 0x000fe200000100dd */
[----:B------:R-:W-:-:S04]  /*1bd0*/  F2FP.F16.F32.PACK_AB R2, RZ, R199 ;  /* 0x000000c7ff02723e */ /* 0x000fc800000000ff */
[----:B------:R-:W-:Y:S02]  /*1be0*/  F2FP.F16.F32.PACK_AB R7, RZ, R221 ;  /* 0x000000ddff07723e */ /* 0x000fe400000000ff */
[----:B------:R-:W-:Y:S02]  /*1bf0*/  PRMT R4, R4, 0x5410, R2 ;  /* 0x0000541004047816 */ /* 0x000fe40000000002 */
[----:B------:R-:W-:Y:S01]  /*1c00*/  PRMT R7, R10, 0x5410, R7 ;  /* 0x000054100a077816 */ /* 0x000fe20000000007 */
[----:B------:R-:W-:Y:S06]  /*1c10*/  BRA `(.L_x_23526) ;  /* 0x0000000000c47947 */ /* 0x000fec0003800000 */
.L_x_23525:
[----:B-1----:R-:W0:Y:S01]  /*1c20*/  @P1 LDC R3, c[0x0][0x40c] ;  /* 0x00010300ff031b82 */ /* 0x002e220000000800 */
[----:B-----5:R-:W-:Y:S01]  /*1c30*/  @P1 HADD2.F32 R2, -RZ, R20.H1_H1 ;  /* 0x30000014ff021230 */ /* 0x020fe20000004100 */
[----:B------:R-:W-:Y:S01]  /*1c40*/  MOV R199, RZ ;  /* 0x000000ff00c77202 */ /* 0x000fe20000000f00 */
[----:B------:R-:W-:Y:S02]  /*1c50*/  @P1 HADD2.F32 R4, -RZ, R21.H0_H0 ;  /* 0x20000015ff041230 */ /* 0x000fe40000004100 */
[----:B------:R-:W-:Y:S02]  /*1c60*/  HFMA2 R213, -RZ, RZ, 0, 0 ;  /* 0x00000000ffd57431 */ /* 0x000fe400000001ff */
[----:B------:R-:W-:Y:S01]  /*1c70*/  @P1 HADD2.F32 R6, -RZ, R22.H0_H0 ;  /* 0x20000016ff061230 */ /* 0x000fe20000004100 */
[----:B------:R-:W-:Y:S02]  /*1c80*/  CS2R R214, SRZ ;  /* 0x0000000000d67805 */ /* 0x000fe4000001ff00 */
[----:B------:R-:W-:Y:S01]  /*1c90*/  CS2R R218, SRZ ;  /* 0x0000000000da7805 */ /* 0x000fe2000001ff00 */
[----:B------:R-:W1:Y:S01]  /*1ca0*/  @P1 LDC R5, c[0x0][0x40c] ;  /* 0x00010300ff051b82 */ /* 0x000e620000000800 */
[----:B------:R-:W-:-:S07]  /*1cb0*/  CS2R R220, SRZ ;  /* 0x0000000000dc7805 */ /* 0x000fce000001ff00 */
        /* <DEDUP_REMOVED lines=11> */
[----:B--2---:R-:W-:-:S04]  /*1d70*/  @P1 FMUL.FTZ R4, R4, R7 ;  /* 0x0000000704041220 */ /* 0x004fc80000410000 */
[----:B------:R-:W-:-:S03]  /*1d80*/  @P1 FMUL.FTZ R214, R4, R63 ;  /* 0x0000003f04d61220 */ /* 0x000fc60000410000 */
[----:B------:R-:W2:Y:S01]  /*1d90*/  @P1 LDC R193, c[0x0][0x40c] ;  /* 0x00010300ffc11b82 */ /* 0x000ea20000000800 */
[----:B----4-:R-:W-:Y:S01]  /*1da0*/  @P1 FMUL.FTZ R11, R6, R11 ;  /* 0x0000000b060b1220 */ /* 0x010fe20000410000 */
[----:B------:R-:W-:-:S03]  /*1db0*/  @P1 HADD2.F32 R6, -RZ, R23.H1_H1 ;  /* 0x30000017ff061230 */ /* 0x000fc60000004100 */
[----:B------:R-:W-:-:S03]  /*1dc0*/  @P1 FMUL.FTZ R215, R11, R56 ;  /* 0x000000380bd71220 */ /* 0x000fc60000410000 */
[----:B------:R-:W4:Y:S01]  /*1dd0*/  @P1 LDC R3, c[0x0][0x40c] ;  /* 0x00010300ff031b82 */ /* 0x000f220000000800 */
[----:B0-----:R-:W-:Y:S01]  /*1de0*/  @P1 FMUL.FTZ R4, R2, R13 ;  /* 0x0000000d02041220 */ /* 0x001fe20000410000 */
[----:B------:R-:W-:-:S03]  /*1df0*/  @P1 HADD2.F32 R2, -RZ, R20.H0_H0 ;  /* 0x20000014ff021230 */ /* 0x000fc60000004100 */
[----:B------:R-:W-:Y:S01]  /*1e00*/  @P1 FMUL.FTZ R218, R4, R57 ;  /* 0x0000003904da1220 */ /* 0x000fe20000410000 */
[----:B-1----:R-:W-:-:S04]  /*1e10*/  @P1 FMUL.FTZ R5, R5, R8 ;  /* 0x0000000805051220 */ /* 0x002fc80000410000 */
[----:B------:R-:W-:Y:S01]  /*1e20*/  F2FP.F16.F32.PACK_AB R7, RZ, R218 ;  /* 0x000000daff07723e */ /* 0x000fe200000000ff */
[----:B------:R-:W-:Y:S01]  /*1e30*/  @P1 FMUL.FTZ R219, R5, R58 ;  /* 0x0000003a05db1220 */ /* 0x000fe20000410000 */
[----:B------:R-:W-:Y:S01]  /*1e40*/  F2FP.F16.F32.PACK_AB R5, RZ, R213 ;  /* 0x000000d5ff05723e */ /* 0x000fe200000000ff */
[----:B--2---:R-:W-:-:S03]  /*1e50*/  @P1 FMUL.FTZ R6, R6, R193 ;  /* 0x000000c106061220 */ /* 0x004fc60000410000 */
[----:B------:R-:W-:Y:S01]  /*1e60*/  F2FP.F16.F32.PACK_AB R8, RZ, R219 ;  /* 0x000000dbff08723e */ /* 0x000fe200000000ff */
[----:B------:R-:W-:Y:S01]  /*1e70*/  @P1 FMUL.FTZ R221, R6, R59 ;  /* 0x0000003b06dd1220 */ /* 0x000fe20000410000 */
[----:B------:R-:W-:Y:S01]  /*1e80*/  F2FP.F16.F32.PACK_AB R6, RZ, R215 ;  /* 0x000000d7ff06723e */ /* 0x000fe200000000ff */
[----:B----4-:R-:W-:Y:S01]  /*1e90*/  @P1 FMUL.FTZ R3, R2, R3 ;  /* 0x0000000302031220 */ /* 0x010fe20000410000 */
        /* <DEDUP_REMOVED lines=9> */
.L_x_23526:
        /* <DEDUP_REMOVED lines=20> */
[----:B------:R-:W-:Y:S02]  /*2070*/  @P2 HADD2.F32 R4, -RZ, R21.H1_H1 ;  /* 0x30000015ff042230 */ /* 0x000fe40000004100 */
[----:B------:R-:W-:Y:S02]  /*2080*/  HADD2.F32 R208, -RZ, R16.H0_H0 ;  /* 0x20000010ffd07230 */ /* 0x000fe40000004100 */
[----:B------:R-:W-:Y:S01]  /*2090*/  HADD2.F32 R223, -RZ, R19.H1_H1 ;  /* 0x30000013ffdf7230 */ /* 0x000fe20000004100 */
[----:B------:R-:W1:Y:S08]  /*20a0*/  @P2 LDC R7, c[0x0][0x40c] ;  /* 0x00010300ff072b82 */ /* 0x000e700000000800 */
[----:B------:R-:W2:Y:S01]  /*20b0*/  @P2 LDC R9, c[0x0][0x40c] ;  /* 0x00010300ff092b82 */ /* 0x000ea20000000800 */
[----:B0-----:R-:W-:-:S07]  /*20c0*/  @P2 FMUL.FTZ R5, R2, R3 ;  /* 0x0000000302052220 */ /* 0x001fce0000410000 */
[----:B------:R-:W0:Y:S01]  /*20d0*/  @P2 LDC R6, c[0x0][0x40c] ;  /* 0x00010300ff062b82 */ /* 0x000e220000000800 */
[----:B------:R-:W-:Y:S02]  /*20e0*/  @P2 HADD2.F32 R2, -RZ, R21.H0_H0 ;  /* 0x20000015ff022230 */ /* 0x000fe40000004100 */
[----:B------:R-:W-:Y:S01]  /*20f0*/  @P2 FFMA.FTZ R196, R5, R53, R196 ;  /* 0x0000003505c42223 */ /* 0x000fe200000100c4 */
[----:B------:R-:W-:Y:S02]  /*2100*/  @P2 HADD2.F32 R5, -RZ, R22.H0_H0 ;  /* 0x20000016ff052230 */ /* 0x000fe40000004100 */
[----:B-1----:R-:W-:Y:S02]  /*2110*/  @P2 FMUL.FTZ R2, R2, R7 ;  /* 0x0000000702022220 */ /* 0x002fe40000410000 */
[----:B------:R-:W1:Y:S02]  /*2120*/  @P2 LDC R3, c[0x0][0x40c] ;  /* 0x00010300ff032b82 */ /* 0x000e640000000800 */
[----:B------:R-:W-:Y:S01]  /*2130*/  @P2 FFMA.FTZ R197, R2, R54, R197 ;  /* 0x0000003602c52223 */ /* 0x000fe200000100c5 */
[----:B------:R-:W-:-:S02]  /*2140*/  @P2 HADD2.F32 R2, -RZ, R20.H0_H0 ;  /* 0x20000014ff022230 */ /* 0x000fc40000004100 */
[----:B--2---:R-:W-:-:S03]  /*2150*/  @P2 FMUL.FTZ R9, R4, R9 ;  /* 0x0000000904092220 */ /* 0x004fc60000410000 */
[----:B------:R-:W2:Y:S01]  /*2160*/  @P2 LDC R13, c[0x0][0x40c] ;  /* 0x00010300ff0d2b82 */ /* 0x000ea20000000800 */
[----:B------:R-:W-:Y:S02]  /*2170*/  @P2 HADD2.F32 R4, -RZ, R22.H1_H1 ;  /* 0x30000016ff042230 */ /* 0x000fe40000004100 */
[----:B------:R-:W-:-:S05]  /*2180*/  @P2 FFMA.FTZ R198, R9, R55, R198 ;  /* 0x0000003709c62223 */ /* 0x000fca00000100c6 */
[----:B------:R-:W4:Y:S01]  /*2190*/  @P2 LDC R193, c[0x0][0x40c] ;  /* 0x00010300ffc12b82 */ /* 0x000f220000000800 */
[----:B0-----:R-:W-:Y:S01]  /*21a0*/  @P2 FMUL.FTZ R5, R5, R6 ;  /* 0x0000000605052220 */ /* 0x001fe20000410000 */
[----:B------:R-:W-:-:S03]  /*21b0*/  @P2 HADD2.F32 R6, -RZ, R23.H0_H0 ;  /* 0x20000017ff062230 */ /* 0x000fc60000004100 */
[----:B------:R-:W-:Y:S01]  /*21c0*/  @P2 FFMA.FTZ R202, R5, R48, R202 ;  /* 0x0000003005ca2223 */ /* 0x000fe200000100ca */
[----:B------:R-:W-:Y:S02]  /*21d0*/  F2FP.F16.F32.PACK_AB R5, RZ, R197 ;  /* 0x000000c5ff05723e */ /* 0x000fe400000000ff */
[----:B------:R-:W0:Y:S01]  /*21e0*/  @P2 LDC R7, c[0x0][0x40c] ;  /* 0x00010300ff072b82 */ /* 0x000e220000000800 */
[----:B-1----:R-:W-:Y:S01]  /*21f0*/  @P2 FMUL.FTZ R3, R2, R3 ;  /* 0x0000000302032220 */ /* 0x002fe20000410000 */
[----:B------:R-:W-:-:S03]  /*2200*/  @P2 HADD2.F32 R2, -RZ, R23.H1_H1 ;  /* 0x30000017ff022230 */ /* 0x000fc60000004100 */
[----:B------:R-:W-:Y:S01]  /*2210*/  @P2 FFMA.FTZ R208, R3, R52, R208 ;  /* 0x0000003403d02223 */ /* 0x000fe200000100d0 */
[----:B------:R-:W-:Y:S01]  /*2220*/  F2FP.F16.F32.PACK_AB R3, RZ, R198 ;  /* 0x000000c6ff03723e */ /* 0x000fe200000000ff */
[----:B--2---:R-:W-:-:S03]  /*2230*/  @P2 FMUL.FTZ R4, R4, R13 ;  /* 0x0000000d04042220 */ /* 0x004fc60000410000 */
[----:B------:R-:W-:Y:S01]  /*2240*/  PRMT R5, R5, 0x5410, R3 ;  /* 0x0000541005057816 */ /* 0x000fe20000000003 */
[----:B------:R-:W-:Y:S01]  /*2250*/  @P2 FFMA.FTZ R203, R4, R49, R203 ;  /* 0x0000003104cb2223 */ /* 0x000fe200000100cb */
[----:B------:R-:W-:Y:S01]  /*2260*/  F2FP.F16.F32.PACK_AB R4, RZ, R208 ;  /* 0x000000d0ff04723e */ /* 0x000fe200000000ff */
[----:B----4-:R-:W-:Y:S01]  /*2270*/  @P2 FMUL.FTZ R193, R6, R193 ;  /* 0x000000c106c12220 */ /* 0x010fe20000410000 */
[----:B------:R-:W-:Y:S02]  /*2280*/  F2FP.F16.F32.PACK_AB R6, RZ, R202 ;  /* 0x000000caff06723e */ /* 0x000fe400000000ff */
[----:B------:R-:W-:Y:S01]  /*2290*/  F2FP.F16.F32.PACK_AB R8, RZ, R203 ;  /* 0x000000cbff08723e */ /* 0x000fe200000000ff */
[----:B------:R-:W-:-:S03]  /*22a0*/  @P2 FFMA.FTZ R222, R193, R50, R222 ;  /* 0x00000032c1de2223 */ /* 0x000fc600000100de */
[----:B------:R-:W-:Y:S01]  /*22b0*/  PRMT R6, R6, 0x5410, R8 ;  /* 0x0000541006067816 */ /* 0x000fe20000000008 */
[----:B0-----:R-:W-:Y:S01]  /*22c0*/  @P2 FMUL.FTZ R2, R2, R7 ;  /* 0x0000000702022220 */ /* 0x001fe20000410000 */
[----:B------:R-:W-:-:S03]  /*22d0*/  F2FP.F16.F32.PACK_AB R9, RZ, R222 ;  /* 0x000000deff09723e */ /* 0x000fc600000000ff */
[----:B------:R-:W-:Y:S01]  /*22e0*/  @P2 FFMA.FTZ R223, R2, R51, R223 ;  /* 0x0000003302df2223 */ /* 0x000fe200000100df */
[----:B------:R-:W-:-:S04]  /*22f0*/  F2FP.F16.F32.PACK_AB R2, RZ, R196 ;  /* 0x000000c4ff02723e */ /* 0x000fc800000000ff */
[----:B------:R-:W-:Y:S02]  /*2300*/  F2FP.F16.F32.PACK_AB R7, RZ, R223 ;  /* 0x000000dfff07723e */ /* 0x000fe400000000ff */
[----:B------:R-:W-:Y:S02]  /*2310*/  PRMT R4, R4, 0x5410, R2 ;  /* 0x0000541004047816 */ /* 0x000fe40000000002 */
[----:B------:R-:W-:Y:S01]  /*2320*/  PRMT R7, R9, 0x5410, R7 ;  /* 0x0000541009077816 */ /* 0x000fe20000000007 */
[----:B------:R-:W-:Y:S06]  /*2330*/  BRA `(.L_x_23528) ;  /* 0x0000000000c47947 */ /* 0x000fec0003800000 */
.L_x_23527:
[----:B-1----:R-:W0:Y:S01]  /*2340*/  @P1 LDC R3, c[0x0][0x40c] ;  /* 0x00010300ff031b82 */ /* 0x002e220000000800 */
[----:B-----5:R-:W-:Y:S01]  /*2350*/  @P1 HADD2.F32 R2, -RZ, R20.H1_H1 ;  /* 0x30000014ff021230 */ /* 0x020fe20000004100 */
[----:B------:R-:W-:Y:S01]  /*2360*/  CS2R R196, SRZ ;  /* 0x0000000000c47805 */ /* 0x000fe2000001ff00 */
[----:B------:R-:W-:Y:S01]  /*2370*/  @P1 HADD2.F32 R4, -RZ, R21.H0_H0 ;  /* 0x20000015ff041230 */ /* 0x000fe20000004100 */
[----:B------:R-:W-:Y:S01]  /*2380*/  MOV R198, RZ ;  /* 0x000000ff00c67202 */ /* 0x000fe20000000f00 */
[----:B------:R-:W-:Y:S02]  /*2390*/  @P1 HADD2.F32 R6, -RZ, R22.H0_H0 ;  /* 0x20000016ff061230 */ /* 0x000fe40000004100 */
[----:B------:R-:W-:Y:S01]  /*23a0*/  HFMA2 R208, -RZ, RZ, 0, 0 ;  /* 0x00000000ffd07431 */ /* 0x000fe200000001ff */
        /* <DEDUP_REMOVED lines=42> */
.L_x_23528:
        /* <DEDUP_REMOVED lines=12> */
[----:B-1---5:R-:W-:Y:S02]  /*2710*/  HADD2.F32 R2, -RZ, R16.H1_H1 ;  /* 0x30000010ff027230 */ /* 0x022fe40000004100 */
[--C-:B------:R-:W-:Y:S02]  /*2720*/  HADD2.F32 R5, -RZ, R17.reuse.H0_H0 ;  /* 0x20000011ff057230 */ /* 0x100fe40000004100 */
[----:B------:R-:W-:Y:S02]  /*2730*/  HADD2.F32 R8, -RZ, R17.H1_H1 ;  /* 0x30000011ff087230 */ /* 0x000fe40000004100 */
[--C-:B------:R-:W-:Y:S02]  /*2740*/  HADD2.F32 R209, -RZ, R18.reuse.H0_H0 ;  /* 0x20000012ffd17230 */ /* 0x100fe40000004100 */
[----:B------:R-:W-:Y:S02]  /*2750*/  HADD2.F32 R210, -RZ, R18.H1_H1 ;  /* 0x30000012ffd27230 */ /* 0x000fe40000004100 */
[----:B------:R-:W-:-:S02]  /*2760*/  HADD2.F32 R211, -RZ, R19.H0_H0 ;  /* 0x20000013ffd37230 */ /* 0x000fc40000004100 */
[----:B------:R-:W0:Y:S01]  /*2770*/  @P2 LDC R4, c[0x0][0x40c] ;  /* 0x00010300ff042b82 */ /* 0x000e220000000800 */
[----:B------:R-:W-:Y:S02]  /*2780*/  @P2 HADD2.F32 R3, -RZ, R20.H1_H1 ;  /* 0x30000014ff032230 */ /* 0x000fe40000004100 */
[----:B------:R-:W-:Y:S02]  /*2790*/  @P2 HADD2.F32 R9, -RZ, R22.H0_H0 ;  /* 0x20000016ff092230 */ /* 0x000fe40000004100 */
[----:B------:R-:W-:-:S03]  /*27a0*/  HADD2.F32 R212, -RZ, R19.H1_H1 ;  /* 0x30000013ffd47230 */ /* 0x000fc60000004100 */
[----:B------:R-:W1:Y:S08]  /*27b0*/  @P2 LDC R7, c[0x0][0x40c] ;  /* 0x00010300ff072b82 */ /* 0x000e700000000800 */
[----:B------:R-:W2:Y:S08]  /*27c0*/  @P2 LDC R10, c[0x0][0x40c] ;  /* 0x00010300ff0a2b82 */ /* 0x000eb00000000800 */
[----:B------:R-:W4:Y:S01]  /*27d0*/  @P2 LDC R12, c[0x0][0x40c] ;  /* 0x00010300ff0c2b82 */ /* 0x000f220000000800 */
[----:B0-----:R-:W-:Y:S01]  /*27e0*/  @P2 FMUL.FTZ R3, R3, R4 ;  /* 0x0000000403032220 */ /* 0x001fe20000410000 */
[----:B------:R-:W-:-:S03]  /*27f0*/  @P2 HADD2.F32 R4, -RZ, R21.H0_H0 ;  /* 0x20000015ff042230 */ /* 0x000fc60000004100 */
[----:B------:R-:W-:Y:S01]  /*2800*/  @P2 FFMA.FTZ R2, R3, R45, R2 ;  /* 0x0000002d03022223 */ /* 0x000fe20000010002 */
[----:B------:R-:W-:Y:S02]  /*2810*/  @!P2 MOV R3, R5 ;  /* 0x000000050003a202 */ /* 0x000fe40000000f00 */
[----:B------:R-:W0:Y:S01]  /*2820*/  @P2 LDC R6, c[0x0][0x40c] ;  /* 0x00010300ff062b82 */ /* 0x000e220000000800 */
[----:B-1----:R-:W-:Y:S01]  /*2830*/  @P2 FMUL.FTZ R4, R4, R7 ;  /* 0x0000000704042220 */ /* 0x002fe20000410000 */
[----:B------:R-:W-:-:S03]  /*2840*/  @P2 HADD2.F32 R7, -RZ, R21.H1_H1 ;  /* 0x30000015ff072230 */ /* 0x000fc60000004100 */
[----:B------:R-:W-:Y:S01]  /*2850*/  @P2 FFMA.FTZ R3, R4, R46, R5 ;  /* 0x0000002e04032223 */ /* 0x000fe20000010005 */
[----:B------:R-:W-:Y:S01]  /*2860*/  @!P2 MOV R4, R8 ;  /* 0x000000080004a202 */ /* 0x000fe20000000f00 */
[----:B------:R-:W-:Y:S01]  /*2870*/  @P2 HADD2.F32 R5, -RZ, R20.H0_H0 ;  /* 0x20000014ff052230 */ /* 0x000fe20000004100 */
        /* <DEDUP_REMOVED lines=10> */
[----:B0-----:R-:W-:Y:S01]  /*2920*/  @P2 FMUL.FTZ R6, R5, R6 ;  /* 0x0000000605062220 */ /* 0x001fe20000410000 */
[----:B------:R-:W-:-:S05]  /*2930*/  HADD2.F32 R5, -RZ, R16.H0_H0 ;  /* 0x20000010ff057230 */ /* 0x000fca0000004100 */
[----:B------:R-:W-:Y:S01]  /*2940*/  @P2 FFMA.FTZ R5, R6, R44, R5 ;  /* 0x0000002c06052223 */ /* 0x000fe20000010005 */
[----:B-1----:R-:W-:Y:S01]  /*2950*/  @P2 FMUL.FTZ R9, R9, R192 ;  /* 0x000000c009092220 */ /* 0x002fe20000410000 */
[----:B------:R-:W-:-:S03]  /*2960*/  F2FP.F16.F32.PACK_AB R6, RZ, R2 ;  /* 0x00000002ff06723e */ /* 0x000fc600000000ff */
[----:B------:R-:W-:Y:S01]  /*2970*/  @P2 FFMA.FTZ R210, R9, R41, R210 ;  /* 0x0000002909d22223 */ /* 0x000fe200000100d2 */
[----:B------:R-:W-:Y:S02]  /*2980*/  F2FP.F16.F32.PACK_AB R9, RZ, R3 ;  /* 0x00000003ff09723e */ /* 0x000fe400000000ff */
[----:B------:R-:W-:Y:S01]  /*2990*/  F2FP.F16.F32.PACK_AB R8, RZ, R5 ;  /* 0x00000005ff08723e */ /* 0x000fe200000000ff */
[----:B--2---:R-:W-:Y:S01]  /*29a0*/  @P2 FMUL.FTZ R10, R10, R11 ;  /* 0x0000000b0a0a2220 */ /* 0x004fe20000410000 */
[----:B------:R-:W-:Y:S02]  /*29b0*/  F2FP.F16.F32.PACK_AB R12, RZ, R210 ;  /* 0x000000d2ff0c723e */ /* 0x000fe400000000ff */
[----:B------:R-:W-:Y:S01]  /*29c0*/  PRMT R8, R8, 0x5410, R6 ;  /* 0x0000541008087816 */ /* 0x000fe20000000006 */
[----:B------:R-:W-:Y:S01]  /*29d0*/  @P2 FFMA.FTZ R211, R10, R42, R211 ;  /* 0x0000002a0ad32223 */ /* 0x000fe200000100d3 */
[----:B------:R-:W-:Y:S01]  /*29e0*/  F2FP.F16.F32.PACK_AB R10, RZ, R209 ;  /* 0x000000d1ff0a723e */ /* 0x000fe200000000ff */
[----:B----4-:R-:W-:-:S03]  /*29f0*/  @P2 FMUL.FTZ R7, R7, R194 ;  /* 0x000000c207072220 */ /* 0x010fc60000410000 */
        /* <DEDUP_REMOVED lines=8> */
.L_x_23529:
[----:B-1----:R-:W0:Y:S01]  /*2a80*/  @P1 LDC R3, c[0x0][0x40c] ;  /* 0x00010300ff031b82 */ /* 0x002e220000000800 */
[----:B-----5:R-:W-:Y:S02]  /*2a90*/  @P1 HADD2.F32 R2, -RZ, R20.H1_H1 ;  /* 0x30000014ff021230 */ /* 0x020fe40000004100 */
[----:B------:R-:W-:Y:S02]  /*2aa0*/  HFMA2 R212, -RZ, RZ, 0, 0 ;  /* 0x00000000ffd47431 */ /* 0x000fe400000001ff */
[----:B------:R-:W-:Y:S01]  /*2ab0*/  @P1 HADD2.F32 R5, -RZ, R21.H0_H0 ;  /* 0x20000015ff051230 */ /* 0x000fe20000004100 */
[----:B------:R-:W-:Y:S01]  /*2ac0*/  CS2R R210, SRZ ;  /* 0x0000000000d27805 */ /* 0x000fe2000001ff00 */
[----:B------:R-:W-:Y:S01]  /*2ad0*/  @P1 HADD2.F32 R8, -RZ, R22.H0_H0 ;  /* 0x20000016ff081230 */ /* 0x000fe20000004100 */
[----:B------:R-:W-:Y:S01]  /*2ae0*/  MOV R209, RZ ;  /* 0x000000ff00d17202 */ /* 0x000fe20000000f00 */
[----:B------:R-:W1:Y:S08]  /*2af0*/  @P1 LDC R6, c[0x0][0x40c] ;  /* 0x00010300ff061b82 */ /* 0x000e700000000800 */
[----:B------:R-:W2:Y:S08]  /*2b00*/  @P1 LDC R9, c[0x0][0x40c] ;  /* 0x00010300ff091b82 */ /* 0x000eb00000000800 */
[----:B------:R-:W4:Y:S01]  /*2b10*/  @P1 LDC R11, c[0x0][0x40c] ;  /* 0x00010300ff0b1b82 */ /* 0x000f220000000800 */
[----:B0-----:R-:W-:Y:S01]  /*2b20*/  @P1 FMUL.FTZ R4, R2, R3 ;  /* 0x0000000302041220 */ /* 0x001fe20000410000 */
[----:B------:R-:W-:-:S03]  /*2b30*/  CS2R R2, SRZ ;  /* 0x0000000000027805 */ /* 0x000fc6000001ff00 */
[----:B------:R-:W-:Y:S01]  /*2b40*/  @P1 FMUL.FTZ R2, R4, R45 ;  /* 0x0000002d04021220 */ /* 0x000fe20000410000 */
[----:B------:R-:W-:Y:S02]  /*2b50*/  HFMA2 R4, -RZ, RZ, 0, 0 ;  /* 0x00000000ff047431 */ /* 0x000fe400000001ff */
[----:B------:R-:W0:Y:S01]  /*2b60*/  @P1 LDC R10, c[0x0][0x40c] ;  /* 0x00010300ff0a1b82 */ /* 0x000e220000000800 */
[----:B-1----:R-:W-:Y:S01]  /*2b70*/  @P1 FMUL.FTZ R5, R5, R6 ;  /* 0x0000000605051220 */ /* 0x002fe20000410000 */
[----:B------:R-:W-:-:S03]  /*2b80*/  @P1 HADD2.F32 R6, -RZ, R21.H1_H1 ;  /* 0x30000015ff061230 */ /* 0x000fc60000004100 */
[----:B------:R-:W-:Y:S01]  /*2b90*/  @P1 FMUL.FTZ R3, R5, R46 ;  /* 0x0000002e05031220 */ /* 0x000fe20000410000 */
[----:B------:R-:W-:Y:S02]  /*2ba0*/  @P1 HADD2.F32 R5, -RZ, R22.H1_H1 ;  /* 0x30000016ff051230 */ /* 0x000fe40000004100 */
[----:B------:R-:W1:Y:S01]  /*2bb0*/  @P1 LDC R13, c[0x0][0x40c] ;  /* 0x00010300ff0d1b82 */ /* 0x000e620000000800 */
[----:B--2---:R-:W-:Y:S01]  /*2bc0*/  @P1 FMUL.FTZ R6, R6, R9 ;  /* 0x0000000906061220 */ /* 0x004fe20000410000 */
[----:B------:R-:W-:-:S03]  /*2bd0*/  @P1 HADD2.F32 R9, -RZ, R23.H1_H1 ;  /* 0x30000017ff091230 */ /* 0x000fc60000004100 */
[----:B------:R-:W-:Y:S01]  /*2be0*/  @P1 FMUL.FTZ R4, R6, R47 ;  /* 0x0000002f06041220 */ /* 0x000fe20000410000 */
[----:B------:R-:W-:Y:S02]  /*2bf0*/  @P1 HADD2.F32 R6, -RZ, R20.H0_H0 ;  /* 0x20000014ff061230 */ /* 0x000fe40000004100 */
[----:B------:R-:W2:Y:S01]  /*2c00*/  @P1 LDC R12, c[0x0][0x40c] ;  /* 0x00010300ff0c1b82 */ /* 0x000ea20000000800 */
[----:B----4-:R-:W-:Y:S01]  /*2c10*/  @P1 FMUL.FTZ R11, R8, R11 ;  /* 0x0000000b080b1220 */ /* 0x010fe20000410000 */
[----:B------:R-:W-:-:S03]  /*2c20*/  @P1 HADD2.F32 R8, -RZ, R23.H0_H0 ;  /* 0x20000017ff081230 */ /* 0x000fc60000004100 */
[----:B------:R-:W-:-:S03]  /*2c30*/  @P1 FMUL.FTZ R209, R11, R40 ;  /* 0x000000280bd11220 */ /* 0x000fc60000410000 */
[----:B------:R-:W4:Y:S01]  /*2c40*/  @P1 LDC R7, c[0x0][0x40c] ;  /* 0x00010300ff071b82 */ /* 0x000f220000000800 */
[----:B0-----:R-:W-:Y:S01]  /*2c50*/  @P1 FMUL.FTZ R10, R5, R10 ;  /* 0x0000000a050a1220 */ /* 0x001fe20000410000 */
[----:B------:R-:W-:-:S03]  /*2c60*/  MOV R5, RZ ;  /* 0x000000ff00057202 */ /* 0x000fc60000000f00 */
[----:B------:R-:W-:Y:S01]  /*2c70*/  @P1 FMUL.FTZ R210, R10, R41 ;  /* 0x000000290ad21220 */ /* 0x000fe20000410000 */
[----:B------:R-:W-:Y:S01]  /*2c80*/  F2FP.F16.F32.PACK_AB R10, RZ, R209 ;  /* 0x000000d1ff0a723e */ /* 0x000fe200000000ff */
[----:B-1----:R-:W-:-:S03]  /*2c90*/  @P1 FMUL.FTZ R13, R8, R13 ;  /* 0x0000000d080d1220 */ /* 0x002fc60000410000 */
[----:B------:R-:W-:Y:S01]  /*2ca0*/  F2FP.F16.F32.PACK_AB R11, RZ, R210 ;  /* 0x000000d2ff0b723e */ /* 0x000fe200000000ff */
[----:B------:R-:W-:-:S03]  /*2cb0*/  @P1 FMUL.FTZ R211, R13, R42 ;  /* 0x0000002a0dd31220 */ /* 0x000fc60000410000 */
[----:B------:R-:W-:Y:S01]  /*2cc0*/  PRMT R10, R10, 0x5410, R11 ;  /* 0x000054100a0a7816 */ /* 0x000fe2000000000b */
[----:B--2---:R-:W-:Y:S01]  /*2cd0*/  @P1 FMUL.FTZ R12, R9, R12 ;  /* 0x0000000c090c1220 */ /* 0x004fe20000410000 */
[----:B------:R-:W-:-:S03]  /*2ce0*/  F2FP.F16.F32.PACK_AB R9, RZ, R3 ;  /* 0x00000003ff09723e */ /* 0x000fc600000000ff */
[----:B------:R-:W-:Y:S01]  /*2cf0*/  @P1 FMUL.FTZ R212, R12, R43 ;  /* 0x0000002b0cd41220 */ /* 0x000fe20000410000 */
[----:B------:R-:W-:Y:S01]  /*2d00*/  F2FP.F16.F32.PACK_AB R12, RZ, R211 ;  /* 0x000000d3ff0c723e */ /* 0x000fe200000000ff */
[----:B----4-:R-:W-:Y:S01]  /*2d10*/  @P1 FMUL.FTZ R7, R6, R7 ;  /* 0x0000000706071220 */ /* 0x010fe20000410000 */
[----:B------:R-:W-:Y:S02]  /*2d20*/  F2FP.F16.F32.PACK_AB R6, RZ, R2 ;  /* 0x00000002ff06723e */ /* 0x000fe400000000ff */
[----:B------:R-:W-:Y:S01]  /*2d30*/  F2FP.F16.F32.PACK_AB R13, RZ, R212 ;  /* 0x000000d4ff0d723e */ /* 0x000fe200000000ff */
[----:B------:R-:W-:Y:S01]  /*2d40*/  @P1 FMUL.FTZ R5, R7, R44 ;  /* 0x0000002c07051220 */ /* 0x000fe20000410000 */
[----:B------:R-:W-:Y:S02]  /*2d50*/  F2FP.F16.F32.PACK_AB R7, RZ, R4 ;  /* 0x00000004ff07723e */ /* 0x000fe400000000ff */
[----:B------:R-:W-:Y:S02]  /*2d60*/  PRMT R11, R12, 0x5410, R13 ;  /* 0x000054100c0b7816 */ /* 0x000fe4000000000d */
[----:B------:R-:W-:-:S02]  /*2d70*/  F2FP.F16.F32.PACK_AB R8, RZ, R5 ;  /* 0x00000005ff08723e */ /* 0x000fc400000000ff */
[----:B------:R-:W-:Y:S02]  /*2d80*/  PRMT R9, R9, 0x5410, R7 ;  /* 0x0000541009097816 */ /* 0x000fe40000000007 */
[----:B------:R-:W-:-:S07]  /*2d90*/  PRMT R8, R8, 0x5410, R6 ;  /* 0x0000541008087816 */ /* 0x000fce0000000006 */
.L_x_23530:
        /* <DEDUP_REMOVED lines=14> */
[----:B--2---:R-:W-:Y:S02]  /*2e80*/  HADD2.F32 R6, -RZ, R16.H1_H1 ;  /* 0x30000010ff067230 */ /* 0x004fe40000004100 */
[----:B------:R-:W-:Y:S02]  /*2e90*/  HADD2.F32 R201, -RZ, R17.H1_H1 ;  /* 0x30000011ffc97230 */ /* 0x000fe40000004100 */
[--C-:B------:R-:W-:Y:S02]  /*2ea0*/  HADD2.F32 R204, -RZ, R18.reuse.H0_H0 ;  /* 0x20000012ffcc7230 */ /* 0x100fe40000004100 */
[----:B------:R-:W-:Y:S02]  /*2eb0*/  HADD2.F32 R205, -RZ, R18.H1_H1 ;  /* 0x30000012ffcd7230 */ /* 0x000fe40000004100 */
[----:B------:R-:W-:-:S02]  /*2ec0*/  HADD2.F32 R206, -RZ, R19.H0_H0 ;  /* 0x20000013ffce7230 */ /* 0x000fc40000004100 */
[----:B------:R-:W0:Y:S01]  /*2ed0*/  @P2 LDC R8, c[0x0][0x40c] ;  /* 0x00010300ff082b82 */ /* 0x000e220000000800 */
[----:B------:R-:W-:Y:S02]  /*2ee0*/  @P2 HADD2.F32 R7, -RZ, R20.H1_H1 ;  /* 0x30000014ff072230 */ /* 0x000fe40000004100 */
[----:B------:R-:W-:-:S05]  /*2ef0*/  HADD2.F32 R207, -RZ, R19.H1_H1 ;  /* 0x30000013ffcf7230 */ /* 0x000fca0000004100 */
[----:B------:R-:W1:Y:S08]  /*2f00*/  @P2 LDC R9, c[0x0][0x40c] ;  /* 0x00010300ff092b82 */ /* 0x000e700000000800 */
[----:B------:R-:W2:Y:S01]  /*2f10*/  @P2 LDC R11, c[0x0][0x40c] ;  /* 0x00010300ff0b2b82 */ /* 0x000ea20000000800 */
[----:B0-----:R-:W-:Y:S01]  /*2f20*/  @P2 FMUL.FTZ R7, R7, R8 ;  /* 0x0000000807072220 */ /* 0x001fe20000410000 */
[----:B------:R-:W-:-:S06]  /*2f30*/  @P2 HADD2.F32 R8, -RZ, R21.H0_H0 ;  /* 0x20000015ff082230 */ /* 0x000fcc0000004100 */
[----:B------:R-:W0:Y:S01]  /*2f40*/  @P2 LDC R10, c[0x0][0x40c] ;  /* 0x00010300ff0a2b82 */ /* 0x000e220000000800 */
[----:B------:R-:W-:Y:S01]  /*2f50*/  @P2 FFMA.FTZ R6, R7, R37, R6 ;  /* 0x0000002507062223 */ /* 0x000fe20000010006 */
[----:B------:R-:W-:Y:S02]  /*2f60*/  @P2 HADD2.F32 R7, -RZ, R21.H1_H1 ;  /* 0x30000015ff072230 */ /* 0x000fe40000004100 */
[----:B-1----:R-:W-:Y:S01]  /*2f70*/  @P2 FMUL.FTZ R9, R8, R9 ;  /* 0x0000000908092220 */ /* 0x002fe20000410000 */
[----:B------:R-:W-:-:S03]  /*2f80*/  @P2 HADD2.F32 R8, -RZ, R22.H0_H0 ;  /* 0x20000016ff082230 */ /* 0x000fc60000004100 */
[----:B------:R-:W1:Y:S01]  /*2f90*/  @P2 LDC R13, c[0x0][0x40c] ;  /* 0x00010300ff0d2b82 */ /* 0x000e620000000800 */
[----:B------:R-:W-:Y:S01]  /*2fa0*/  @P2 FFMA.FTZ R200, R9, R38, R200 ;  /* 0x0000002609c82223 */ /* 0x000fe200000100c8 */
[----:B--2---:R-:W-:Y:S01]  /*2fb0*/  @P2 FMUL.FTZ R11, R8, R11 ;  /* 0x0000000b080b2220 */ /* 0x004fe20000410000 */
[----:B------:R-:W-:-:S05]  /*2fc0*/  @P2 HADD2.F32 R8, -RZ, R23.H0_H0 ;  /* 0x20000017ff082230 */ /* 0x000fca0000004100 */
[----:B------:R-:W2:Y:S01]  /*2fd0*/  @P2 LDC R12, c[0x0][0x40c] ;  /* 0x00010300ff0c2b82 */ /* 0x000ea20000000800 */
[----:B------:R-:W-:-:S07]  /*2fe0*/  @P2 FFMA.FTZ R204, R11, R32, R204 ;  /* 0x000000200bcc2223 */ /* 0x000fce00000100cc */
[----:B------:R-:W4:Y:S01]  /*2ff0*/  @P2 LDC R9, c[0x0][0x40c] ;  /* 0x00010300ff092b82 */ /* 0x000f220000000800 */
[----:B0-----:R-:W-:Y:S01]  /*3000*/  @P2 FMUL.FTZ R10, R7, R10 ;  /* 0x0000000a070a2220 */ /* 0x001fe20000410000 */
[----:B------:R-:W-:-:S03]  /*3010*/  @P2 HADD2.F32 R7, -RZ, R22.H1_H1 ;  /* 0x30000016ff072230 */ /* 0x000fc60000004100 */
[----:B------:R-:W-:Y:S01]  /*3020*/  @P2 FFMA.FTZ R201, R10, R39, R201 ;  /* 0x000000270ac92223 */ /* 0x000fe200000100c9 */
[----:B------:R-:W-:Y:S02]  /*3030*/  @P2 HADD2.F32 R10, -RZ, R23.H1_H1 ;  /* 0x30000017ff0a2230 */ /* 0x000fe40000004100 */
[----:B------:R-:W0:Y:S01]  /*3040*/  @P2 LDC R193, c[0x0][0x40c] ;  /* 0x00010300ffc12b82 */ /* 0x000e220000000800 */
[----:B-1----:R-:W-:Y:S01]  /*3050*/  @P2 FMUL.FTZ R13, R8, R13 ;  /* 0x0000000d080d2220 */ /* 0x002fe20000410000 */
[----:B------:R-:W-:-:S03]  /*3060*/  @P2 HADD2.F32 R8, -RZ, R20.H0_H0 ;  /* 0x20000014ff082230 */ /* 0x000fc60000004100 */
[----:B------:R-:W-:Y:S01]  /*3070*/  @P2 FFMA.FTZ R206, R13, R34, R206 ;  /* 0x000000220dce2223 */ /* 0x000fe200000100ce */
[----:B------:R-:W-:Y:S01]  /*3080*/  F2FP.F16.F32.PACK_AB R13, RZ, R204 ;  /* 0x000000ccff0d723e */ /* 0x000fe200000000ff */
[----:B--2---:R-:W-:Y:S01]  /*3090*/  @P2 FMUL.FTZ R12, R7, R12 ;  /* 0x0000000c070c2220 */ /* 0x004fe20000410000 */
[----:B------:R-:W-:-:S03]  /*30a0*/  HADD2.F32 R7, -RZ, R16.H0_H0 ;  /* 0x20000010ff077230 */ /* 0x000fc60000004100 */
[----:B------:R-:W-:Y:S01]  /*30b0*/  @P2 FFMA.FTZ R205, R12, R33, R205 ;  /* 0x000000210ccd2223 */ /* 0x000fe200000100cd */
[----:B------:R-:W-:Y:S01]  /*30c0*/  F2FP.F16.F32.PACK_AB R12, RZ, R6 ;  /* 0x00000006ff0c723e */ /* 0x000fe200000000ff */
[----:B----4-:R-:W-:Y:S01]  /*30d0*/  @P2 FMUL.FTZ R8, R8, R9 ;  /* 0x0000000908082220 */ /* 0x010fe20000410000 */
[----:B------:R-:W-:Y:S02]  /*30e0*/  F2FP.F16.F32.PACK_AB R9, RZ, R200 ;  /* 0x000000c8ff09723e */ /* 0x000fe400000000ff */
[----:B------:R-:W-:Y:S01]  /*30f0*/  F2FP.F16.F32.PACK_AB R192, RZ, R205 ;  /* 0x000000cdffc0723e */ /* 0x000fe200000000ff */
[----:B------:R-:W-:Y:S01]  /*3100*/  @P2 FFMA.FTZ R7, R8, R36, R7 ;  /* 0x0000002408072223 */ /* 0x000fe20000010007 */
[----:B0-----:R-:W-:Y:S01]  /*3110*/  @P2 FMUL.FTZ R10, R10, R193 ;  /* 0x000000c10a0a2220 */ /* 0x001fe20000410000 */
[----:B------:R-:W-:-:S03]  /*3120*/  F2FP.F16.F32.PACK_AB R193, RZ, R206 ;  /* 0x000000ceffc1723e */ /* 0x000fc600000000ff */
[----:B------:R-:W-:Y:S01]  /*3130*/  F2FP.F16.F32.PACK_AB R8, RZ, R7 ;  /* 0x00000007ff08723e */ /* 0x000fe200000000ff */
[----:B------:R-:W-:Y:S01]  /*3140*/  @P2 FFMA.FTZ R207, R10, R35, R207 ;  /* 0x000000230acf2223 */ /* 0x000fe200000100cf */
[----:B------:R-:W-:Y:S02]  /*3150*/  F2FP.F16.F32.PACK_AB R10, RZ, R201 ;  /* 0x000000c9ff0a723e */ /* 0x000fe400000000ff */
[----:B------:R-:W-:Y:S02]  /*3160*/  PRMT R8, R8, 0x5410, R12 ;  /* 0x0000541008087816 */ /* 0x000fe4000000000c */
[----:B------:R-:W-:Y:S02]  /*3170*/  F2FP.F16.F32.PACK_AB R11, RZ, R207 ;  /* 0x000000cfff0b723e */ /* 0x000fe400000000ff */
[----:B------:R-:W-:Y:S02]  /*3180*/  PRMT R9, R9, 0x5410, R10 ;  /* 0x0000541009097816 */ /* 0x000fe4000000000a */
[----:B------:R-:W-:-:S02]  /*3190*/  PRMT R10, R13, 0x5410, R192 ;  /* 0x000054100d0a7816 */ /* 0x000fc400000000c0 */
[----:B------:R-:W-:Y:S01]  /*31a0*/  PRMT R11, R193, 0x5410, R11 ;  /* 0x00005410c10b7816 */ /* 0x000fe2000000000b */
[----:B------:R-:W-:Y:S06]  /*31b0*/  BRA `(.L_x_23532) ;  /* 0x0000000000c47947 */ /* 0x000fec0003800000 */
.L_x_23531:
[----:B--2---:R-:W0:Y:S01]  /*31c0*/  @P1 LDC R7, c[0x0][0x40c] ;  /* 0x00010300ff071b82 */ /* 0x004e220000000800 */
[----:B-----5:R-:W-:Y:S01]  /*31d0*/  @P1 HADD2.F32 R6, -RZ, R20.H1_H1 ;  /* 0x30000014ff061230 */ /* 0x020fe20000004100 */
[----:B------:R-:W-:Y:S01]  /*31e0*/  CS2R R200, SRZ ;  /* 0x0000000000c87805 */ /* 0x000fe2000001ff00 */
[--C-:B------:R-:W-:Y:S01]  /*31f0*/  @P1 HADD2.F32 R9, -RZ, R21.reuse.H0_H0 ;  /* 0x20000015ff091230 */ /* 0x100fe20000004100 */
[----:B------:R-:W-:Y:S01]  /*3200*/  CS2R R204, SRZ ;  /* 0x0000000000cc7805 */ /* 0x000fe2000001ff00 */
[----:B------:R-:W-:Y:S01]  /*3210*/  @P1 HADD2.F32 R11, -RZ, R21.H1_H1 ;  /* 0x30000015ff0b1230 */ /* 0x000fe20000004100 */
[----:B------:R-:W-:Y:S02]  /*3220*/  CS2R R206, SRZ ;  /* 0x0000000000ce7805 */ /* 0x000fe4000001ff00 */
[----:B------:R-:W1:Y:S08]  /*3230*/  @P1 LDC R10, c[0x0][0x40c] ;  /* 0x00010300ff0a1b82 */ /* 0x000e700000000800 */
[----:B------:R-:W2:Y:S08]  /*3240*/  @P1 LDC R13, c[0x0][0x40c] ;  /* 0x00010300ff0d1b82 */ /* 0x000eb00000000800 */
[----:B------:R-:W4:Y:S01]  /*3250*/  @P1 LDC R193, c[0x0][0x40c] ;  /* 0x00010300ffc11b82 */ /* 0x000f220000000800 */
[----:B0-----:R-:W-:Y:S01]  /*3260*/  @P1 FMUL.FTZ R8, R6, R7 ;  /* 0x0000000706081220 */ /* 0x001fe20000410000 */
[----:B------:R-:W-:-:S06]  /*3270*/  HFMA2 R6, -RZ, RZ, 0, 0 ;  /* 0x00000000ff067431 */ /* 0x000fcc00000001ff */
[----:B------:R-:W0:Y:S01]  /*3280*/  @P1 LDC R12, c[0x0][0x40c] ;  /* 0x00010300ff0c1b82 */ /* 0x000e220000000800 */
[----:B-1----:R-:W-:Y:S01]  /*3290*/  @P1 FMUL.FTZ R7, R9, R10 ;  /* 0x0000000a09071220 */ /* 0x002fe20000410000 */
[----:B------:R-:W-:Y:S01]  /*32a0*/  @P1 FMUL.FTZ R6, R8, R37 ;  /* 0x0000002508061220 */ /* 0x000fe20000410000 */
[--C-:B------:R-:W-:Y:S02]  /*32b0*/  @P1 HADD2.F32 R10, -RZ, R22.reuse.H0_H0 ;  /* 0x20000016ff0a1230 */ /* 0x100fe40000004100 */
[--C-:B------:R-:W-:Y:S02]  /*32c0*/  @P1 HADD2.F32 R8, -RZ, R23.reuse.H0_H0 ;  /* 0x20000017ff081230 */ /* 0x100fe40000004100 */
[----:B------:R-:W-:Y:S01]  /*32d0*/  @P1 FMUL.FTZ R200, R7, R38 ;  /* 0x0000002607c81220 */ /* 0x000fe20000410000 */
[----:B------:R-:W-:Y:S01]  /*32e0*/  @P1 HADD2.F32 R7, -RZ, R22.H1_H1 ;  /* 0x30000016ff071230 */ /* 0x000fe20000004100 */
[----:B------:R-:W1:Y:S01]  /*32f0*/  @P1 LDC R192, c[0x0][0x40c] ;  /* 0x00010300ffc01b82 */ /* 0x000e620000000800 */
[----:B--2---:R-:W-:Y:S01]  /*3300*/  @P1 FMUL.FTZ R13, R10, R13 ;  /* 0x0000000d0a0d1220 */ /* 0x004fe20000410000 */
[----:B------:R-:W-:-:S03]  /*3310*/  @P1 HADD2.F32 R10, -RZ, R23.H1_H1 ;  /* 0x30000017ff0a1230 */ /* 0x000fc60000004100 */
[----:B------:R-:W-:-:S03]  /*3320*/  @P1 FMUL.FTZ R204, R13, R32 ;  /* 0x000000200dcc1220 */ /* 0x000fc60000410000 */
[----:B------:R-:W2:Y:S01]  /*3330*/  @P1 LDC R195, c[0x0][0x40c] ;  /* 0x00010300ffc31b82 */ /* 0x000ea20000000800 */
[----:B----4-:R-:W-:Y:S01]  /*3340*/  @P1 FMUL.FTZ R193, R8, R193 ;  /* 0x000000c108c11220 */ /* 0x010fe20000410000 */
[----:B------:R-:W-:-:S03]  /*3350*/  @P1 HADD2.F32 R8, -RZ, R20.H0_H0 ;  /* 0x20000014ff081230 */ /* 0x000fc60000004100 */
[----:B------:R-:W-:-:S03]  /*3360*/  @P1 FMUL.FTZ R206, R193, R34 ;  /* 0x00000022c1ce1220 */ /* 0x000fc60000410000 */
[----:B------:R-:W4:Y:S01]  /*3370*/  @P1 LDC R9, c[0x0][0x40c] ;  /* 0x00010300ff091b82 */ /* 0x000f220000000800 */
[----:B0-----:R-:W-:Y:S01]  /*3380*/  @P1 FMUL.FTZ R12, R11, R12 ;  /* 0x0000000c0b0c1220 */ /* 0x001fe20000410000 */
[----:B------:R-:W-:-:S03]  /*3390*/  F2FP.F16.F32.PACK_AB R11, RZ, R204 ;  /* 0x000000ccff0b723e */ /* 0x000fc600000000ff */
[----:B------:R-:W-:Y:S01]  /*33a0*/  @P1 FMUL.FTZ R201, R12, R39 ;  /* 0x000000270cc91220 */ /* 0x000fe20000410000 */
[----:B------:R-:W-:Y:S01]  /*33b0*/  F2FP.F16.F32.PACK_AB R12, RZ, R6 ;  /* 0x00000006ff0c723e */ /* 0x000fe200000000ff */
[----:B-1----:R-:W-:Y:S01]  /*33c0*/  @P1 FMUL.FTZ R192, R7, R192 ;  /* 0x000000c007c01220 */ /* 0x002fe20000410000 */
[----:B------:R-:W-:-:S03]  /*33d0*/  MOV R7, RZ ;  /* 0x000000ff00077202 */ /* 0x000fc60000000f00 */
[----:B------:R-:W-:Y:S01]  /*33e0*/  @P1 FMUL.FTZ R205, R192, R33 ;  /* 0x00000021c0cd1220 */ /* 0x000fe20000410000 */
[----:B------:R-:W-:Y:S01]  /*33f0*/  F2FP.F16.F32.PACK_AB R192, RZ, R206 ;  /* 0x000000ceffc0723e */ /* 0x000fe200000000ff */
[----:B--2---:R-:W-:-:S03]  /*3400*/  @P1 FMUL.FTZ R10, R10, R195 ;  /* 0x000000c30a0a1220 */ /* 0x004fc60000410000 */
[----:B------:R-:W-:Y:S01]  /*3410*/  F2FP.F16.F32.PACK_AB R13, RZ, R205 ;  /* 0x000000cdff0d723e */ /* 0x000fe200000000ff */
[----:B------:R-:W-:Y:S01]  /*3420*/  @P1 FMUL.FTZ R207, R10, R35 ;  /* 0x000000230acf1220 */ /* 0x000fe20000410000 */
[----:B------:R-:W-:Y:S01]  /*3430*/  F2FP.F16.F32.PACK_AB R10, RZ, R201 ;  /* 0x000000c9ff0a723e */ /* 0x000fe200000000ff */
[----:B----4-:R-:W-:-:S03]  /*3440*/  @P1 FMUL.FTZ R9, R8, R9 ;  /* 0x0000000908091220 */ /* 0x010fc60000410000 */
        /* <DEDUP_REMOVED lines=8> */
.L_x_23532:
        /* <DEDUP_REMOVED lines=13> */
[----:B--2--5:R-:W-:Y:S02]  /*35a0*/  HADD2.F32 R8, -RZ, R16.H1_H1 ;  /* 0x30000010ff087230 */ /* 0x024fe40000004100 */
[--C-:B------:R-:W-:Y:S02]  /*35b0*/  HADD2.F32 R11, -RZ, R17.reuse.H0_H0 ;  /* 0x20000011ff0b7230 */ /* 0x100fe40000004100 */
[----:B------:R-:W-:Y:S01]  /*35c0*/  HADD2.F32 R12, -RZ, R17.H1_H1 ;  /* 0x30000011ff0c7230 */ /* 0x000fe20000004100 */
[----:B------:R-:W-:-:S05]  /*35d0*/  PLOP3.LUT P0, PT, PT, PT, UP1, 0x80, 0x8 ;  /* 0x000000000008781c */ /* 0x000fca0003f0f018 */
[----:B------:R-:W0:Y:S01]  /*35e0*/  @UP1 LDCU UR4, c[0x0][0x40c] ;  /* 0x00008180ff0417ac */ /* 0x000e220008000800 */
[----:B------:R-:W1:Y:S01]  /*35f0*/  @UP1 LDCU UR5, c[0x0][0x40c] ;  /* 0x00008180ff0517ac */ /* 0x000e620008000800 */
[----:B------:R-:W2:Y:S06]  /*3600*/  @UP1 LDCU UR14, c[0x0][0x40c] ;  /* 0x00008180ff0e17ac */ /* 0x000eac0008000800 */
[----:B------:R-:W-:Y:S02]  /*3610*/  @P0 HADD2.F32 R9, -RZ, R20.H1_H1 ;  /* 0x30000014ff090230 */ /* 0x000fe40000004100 */
[----:B------:R-:W-:-:S02]  /*3620*/  @P0 HADD2.F32 R10, -RZ, R21.H0_H0 ;  /* 0x20000015ff0a0230 */ /* 0x000fc40000004100 */
[----:B------:R-:W-:Y:S02]  /*3630*/  @P0 HADD2.F32 R13, -RZ, R21.H1_H1 ;  /* 0x30000015ff0d0230 */ /* 0x000fe40000004100 */
[----:B------:R-:W-:Y:S02]  /*3640*/  @P0 HADD2.F32 R14, -RZ, R20.H0_H0 ;  /* 0x20000014ff0e0230 */ /* 0x000fe40000004100 */
[----:B------:R-:W-:Y:S02]  /*3650*/  @P0 HADD2.F32 R15, -RZ, R23.H1_H1 ;  /* 0x30000017ff0f0230 */ /* 0x000fe40000004100 */
[----:B0-----:R-:W-:Y:S01]  /*3660*/  @P0 FMUL.FTZ R9, R9, UR4 ;  /* 0x0000000409090c20 */ /* 0x001fe20008410000 */
[----:B------:R-:W0:Y:S01]  /*3670*/  @UP1 LDCU UR4, c[0x0][0x40c] ;  /* 0x00008180ff0417ac */ /* 0x000e220008000800 */
[----:B------:R-:W-:Y:S02]  /*3680*/  @P0 HADD2.F32 R192, -RZ, R22.H1_H1 ;  /* 0x30000016ffc00230 */ /* 0x000fe40000004100 */
[----:B-1----:R-:W-:Y:S01]  /*3690*/  @P0 FMUL.FTZ R10, R10, UR5 ;  /* 0x000000050a0a0c20 */ /* 0x002fe20008410000 */
[----:B------:R-:W-:Y:S01]  /*36a0*/  @P0 FFMA.FTZ R8, R9, R29, R8 ;  /* 0x0000001d09080223 */ /* 0x000fe20000010008 */
[----:B------:R-:W-:Y:S01]  /*36b0*/  @!P0 MOV R9, R11 ;  /* 0x0000000b00098202 */ /* 0x000fe20000000f00 */
[----:B------:R-:W1:Y:S01]  /*36c0*/  @UP1 LDCU UR5, c[0x0][0x40c] ;  /* 0x00008180ff0517ac */ /* 0x000e620008000800 */
[----:B--2---:R-:W-:Y:S01]  /*36d0*/  @P0 FMUL.FTZ R13, R13, UR14 ;  /* 0x0000000e0d0d0c20 */ /* 0x004fe20008410000 */
[----:B------:R-:W-:Y:S01]  /*36e0*/  @P0 FFMA.FTZ R9, R10, R30, R11 ;  /* 0x0000001e0a090223 */ /* 0x000fe2000001000b */
[----:B------:R-:W-:Y:S01]  /*36f0*/  @!P0 MOV R10, R12 ;  /* 0x0000000c000a8202 */ /* 0x000fe20000000f00 */
[----:B------:R-:W-:-:S02]  /*3700*/  HADD2.F32 R11, -RZ, R18.H0_H0 ;  /* 0x20000012ff0b7230 */ /* 0x000fc40000004100 */
[----:B------:R-:W-:Y:S01]  /*3710*/  @P0 FFMA.FTZ R10, R13, R31, R12 ;  /* 0x0000001f0d0a0223 */ /* 0x000fe2000001000c */
[----:B------:R-:W-:Y:S01]  /*3720*/  @P0 HADD2.F32 R12, -RZ, R22.H0_H0 ;  /* 0x20000016ff0c0230 */ /* 0x000fe20000004100 */
[----:B------:R-:W-:Y:S01]  /*3730*/  F2FP.F16.F32.PACK_AB R193, RZ, R8 ;  /* 0x00000008ffc1723e */ /* 0x000fe200000000ff */
[----:B------:R-:W-:Y:S01]  /*3740*/  @P0 HADD2.F32 R13, -RZ, R23.H0_H0 ;  /* 0x20000017ff0d0230 */ /* 0x000fe20000004100 */
[----:B------:R-:W-:Y:S02]  /*3750*/  F2FP.F16.F32.PACK_AB R194, RZ, R9 ;  /* 0x00000009ffc2723e */ /* 0x000fe400000000ff */
[----:B------:R-:W-:Y:S01]  /*3760*/  F2FP.F16.F32.PACK_AB R216, RZ, R10 ;  /* 0x0000000affd8723e */ /* 0x000fe200000000ff */
[----:B0-----:R-:W-:Y:S01]  /*3770*/  @P0 FMUL.FTZ R12, R12, UR4 ;  /* 0x000000040c0c0c20 */ /* 0x001fe20008410000 */
[----:B------:R-:W0:Y:S03]  /*3780*/  @UP1 LDCU UR4, c[0x0][0x40c] ;  /* 0x00008180ff0417ac */ /* 0x000e260008000800 */
[----:B------:R-:W-:Y:S01]  /*3790*/  @P0 FFMA.FTZ R11, R12, R24, R11 ;  /* 0x000000180c0b0223 */ /* 0x000fe2000001000b */
[----:B------:R-:W-:-:S02]  /*37a0*/  HADD2.F32 R12, -RZ, R19.H0_H0 ;  /* 0x20000013ff0c7230 */ /* 0x000fc40000004100 */
[----:B-1----:R-:W-:Y:S01]  /*37b0*/  @P0 FMUL.FTZ R13, R13, UR5 ;  /* 0x000000050d0d0c20 */ /* 0x002fe20008410000 */
[----:B------:R-:W1:Y:S01]  /*37c0*/  @UP1 LDCU UR5, c[0x0][0x40c] ;  /* 0x00008180ff0517ac */ /* 0x000e620008000800 */
[----:B------:R-:W-:Y:S02]  /*37d0*/  F2FP.F16.F32.PACK_AB R217, RZ, R11 ;  /* 0x0000000bffd9723e */ /* 0x000fe400000000ff */
[----:B------:R-:W-:Y:S01]  /*37e0*/  @P0 FFMA.FTZ R12, R13, R26, R12 ;  /* 0x0000001a0d0c0223 */ /* 0x000fe2000001000c */
[----:B------:R-:W-:-:S04]  /*37f0*/  HADD2.F32 R13, -RZ, R16.H0_H0 ;  /* 0x20000010ff0d7230 */ /* 0x000fc80000004100 */
[----:B------:R-:W-:Y:S01]  /*3800*/  F2FP.F16.F32.PACK_AB R244, RZ, R12 ;  /* 0x0000000cfff4723e */ /* 0x000fe200000000ff */
[----:B0-----:R-:W-:Y:S01]  /*3810*/  @P0 FMUL.FTZ R14, R14, UR4 ;  /* 0x000000040e0e0c20 */ /* 0x001fe20008410000 */
[----:B------:R-:W0:Y:S03]  /*3820*/  @UP1 LDCU UR4, c[0x0][0x40c] ;  /* 0x00008180ff0417ac */ /* 0x000e260008000800 */
[----:B------:R-:W-:Y:S01]  /*3830*/  @P0 FFMA.FTZ R13, R14, R28, R13 ;  /* 0x0000001c0e0d0223 */ /* 0x000fe2000001000d */
[----:B------:R-:W-:Y:S02]  /*3840*/  HADD2.F32 R14, -RZ, R19.H1_H1 ;  /* 0x30000013ff0e7230 */ /* 0x000fe40000004100 */
[----:B-1----:R-:W-:-:S04]  /*3850*/  @P0 FMUL.FTZ R15, R15, UR5 ;  /* 0x000000050f0f0c20 */ /* 0x002fc80008410000 */
[----:B------:R-:W-:Y:S01]  /*3860*/  @P0 FFMA.FTZ R14, R15, R27, R14 ;  /* 0x0000001b0f0e0223 */ /* 0x000fe2000001000e */
[----:B------:R-:W-:-:S04]  /*3870*/  HADD2.F32 R15, -RZ, R18.H1_H1 ;  /* 0x30000012ff0f7230 */ /* 0x000fc80000004100 */
[----:B------:R-:W-:Y:S01]  /*3880*/  F2FP.F16.F32.PACK_AB R195, RZ, R14 ;  /* 0x0000000effc3723e */ /* 0x000fe200000000ff */
[----:B0-----:R-:W-:-:S03]  /*3890*/  @P0 FMUL.FTZ R192, R192, UR4 ;  /* 0x00000004c0c00c20 */ /* 0x001fc60008410000 */
[----:B------:R-:W-:Y:S01]  /*38a0*/  PRMT R195, R244, 0x5410, R195 ;  /* 0x00005410f4c37816 */ /* 0x000fe200000000c3 */
[----:B------:R-:W-:Y:S01]  /*38b0*/  @P0 FFMA.FTZ R15, R192, R25, R15 ;  /* 0x00000019c00f0223 */ /* 0x000fe2000001000f */
[----:B------:R-:W-:-:S04]  /*38c0*/  F2FP.F16.F32.PACK_AB R192, RZ, R13 ;  /* 0x0000000dffc0723e */ /* 0x000fc800000000ff */
[----:B------:R-:W-:Y:S02]  /*38d0*/  F2FP.F16.F32.PACK_AB R242, RZ, R15 ;  /* 0x0000000ffff2723e */ /* 0x000fe400000000ff */
[----:B------:R-:W-:Y:S02]  /*38e0*/  PRMT R192, R192, 0x5410, R193 ;  /* 0x00005410c0c07816 */ /* 0x000fe400000000c1 */
[----:B------:R-:W-:Y:S02]  /*38f0*/  PRMT R193, R194, 0x5410, R216 ;  /* 0x00005410c2c17816 */ /* 0x000fe400000000d8 */
[----:B------:R-:W-:Y:S01]  /*3900*/  PRMT R194, R217, 0x5410, R242 ;  /* 0x00005410d9c27816 */ /* 0x000fe200000000f2 */
[----:B------:R-:W-:Y:S06]  /*3910*/  BRA `(.L_x_23534) ;  /* 0x0000000000cc7947 */ /* 0x000fec0003800000 */
.L_x_23533:
[----:B--2---:R-:W0:Y:S01]  /*3920*/  @P1 LDC R9, c[0x0][0x40c] ;  /* 0x00010300ff091b82 */ /* 0x004e220000000800 */
[----:B-----5:R-:W-:Y:S02]  /*3930*/  @P1 HADD2.F32 R8, -RZ, R20.H1_H1 ;  /* 0x30000014ff081230 */ /* 0x020fe40000004100 */
[----:B------:R-:W-:-:S05]  /*3940*/  @P1 HADD2.F32 R11, -RZ, R21.H0_H0 ;  /* 0x20000015ff0b1230 */ /* 0x000fca0000004100 */
[----:B------:R-:W1:Y:S08]  /*3950*/  @P1 LDC R12, c[0x0][0x40c] ;  /* 0x00010300ff0c1b82 */ /* 0x000e700000000800 */
[----:B------:R-:W2:Y:S08]  /*3960*/  @P1 LDC R13, c[0x0][0x40c] ;  /* 0x00010300ff0d1b82 */ /* 0x000eb00000000800 */
[----:B------:R-:W4:Y:S01]  /*3970*/  @P1 LDC R14, c[0x0][0x40c] ;  /* 0x00010300ff0e1b82 */ /* 0x000f220000000800 */
[----:B0-----:R-:W-:Y:S01]  /*3980*/  @P1 FMUL.FTZ R10, R8, R9 ;  /* 0x00000009080a1220 */ /* 0x001fe20000410000 */
[----:B------:R-:W-:-:S03]  /*3990*/  CS2R R8, SRZ ;  /* 0x0000000000087805 */ /* 0x000fc6000001ff00 */
[----:B------:R-:W-:Y:S01]  /*39a0*/  @P1 FMUL.FTZ R8, R10, R29 ;  /* 0x0000001d0a081220 */ /* 0x000fe20000410000 */
[----:B------:R-:W-:Y:S02]  /*39b0*/  @P1 HADD2.F32 R10, -RZ, R21.H1_H1 ;  /* 0x30000015ff0a1230 */ /* 0x000fe40000004100 */
[----:B------:R-:W0:Y:S01]  /*39c0*/  @P1 LDC R15, c[0x0][0x40c] ;  /* 0x00010300ff0f1b82 */ /* 0x000e220000000800 */
[----:B-1----:R-:W-:Y:S01]  /*39d0*/  @P1 FMUL.FTZ R11, R11, R12 ;  /* 0x0000000c0b0b1220 */ /* 0x002fe20000410000 */
[----:B------:R-:W-:-:S03]  /*39e0*/  F2FP.F16.F32.PACK_AB R216, RZ, R8 ;  /* 0x00000008ffd8723e */ /* 0x000fc600000000ff */
[----:B------:R-:W-:Y:S01]  /*39f0*/  @P1 FMUL.FTZ R9, R11, R30 ;  /* 0x0000001e0b091220 */ /* 0x000fe20000410000 */
[--C-:B------:R-:W-:Y:S02]  /*3a00*/  @P1 HADD2.F32 R11, -RZ, R22.reuse.H0_H0 ;  /* 0x20000016ff0b1230 */ /* 0x100fe40000004100 */
[----:B--2---:R-:W-:Y:S01]  /*3a10*/  @P1 FMUL.FTZ R12, R10, R13 ;  /* 0x0000000d0a0c1220 */ /* 0x004fe20000410000 */
[----:B------:R-:W-:Y:S01]  /*3a20*/  HFMA2 R10, -RZ, RZ, 0, 0 ;  /* 0x00000000ff0a7431 */ /* 0x000fe200000001ff */
[----:B------:R-:W1:Y:S02]  /*3a30*/  @P1 LDC R193, c[0x0][0x40c] ;  /* 0x00010300ffc11b82 */ /* 0x000e640000000800 */
[----:B------:R-:W-:Y:S01]  /*3a40*/  @P1 FMUL.FTZ R10, R12, R31 ;  /* 0x0000001f0c0a1220 */ /* 0x000fe20000410000 */
[----:B----4-:R-:W-:Y:S01]  /*3a50*/  @P1 FMUL.FTZ R13, R11, R14 ;  /* 0x0000000e0b0d1220 */ /* 0x010fe20000410000 */
[----:B------:R-:W-:-:S04]  /*3a60*/  @P1 HADD2.F32 R12, -RZ, R22.H1_H1 ;  /* 0x30000016ff0c1230 */ /* 0x000fc80000004100 */
[----:B------:R-:W2:Y:S01]  /*3a70*/  @P1 LDC R14, c[0x0][0x40c] ;  /* 0x00010300ff0e1b82 */ /* 0x000ea20000000800 */
[----:B------:R-:W-:Y:S01]  /*3a80*/  MOV R11, RZ ;  /* 0x000000ff000b7202 */ /* 0x000fe20000000f00 */
[----:B------:R-:W-:Y:S01]  /*3a90*/  @P1 FMUL.FTZ R11, R13, R24 ;  /* 0x000000180d0b1220 */ /* 0x000fe20000410000 */
[--C-:B------:R-:W-:Y:S02]  /*3aa0*/  @P1 HADD2.F32 R13, -RZ, R23.reuse.H1_H1 ;  /* 0x30000017ff0d1230 */ /* 0x100fe40000004100 */
[----:B0-----:R-:W-:Y:S01]  /*3ab0*/  @P1 FMUL.FTZ R12, R12, R15 ;  /* 0x0000000f0c0c1220 */ /* 0x001fe20000410000 */
[----:B------:R-:W-:Y:S02]  /*3ac0*/  HFMA2 R15, -RZ, RZ, 0, 0 ;  /* 0x00000000ff0f7431 */ /* 0x000fe400000001ff */
[----:B------:R-:W0:Y:S01]  /*3ad0*/  @P1 LDC R192, c[0x0][0x40c] ;  /* 0x00010300ffc01b82 */ /* 0x000e220000000800 */
[----:B------:R-:W-:Y:S01]  /*3ae0*/  F2FP.F16.F32.PACK_AB R195, RZ, R11 ;  /* 0x0000000bffc3723e */ /* 0x000fe200000000ff */
[----:B------:R-:W-:Y:S01]  /*3af0*/  @P1 FMUL.FTZ R15, R12, R25 ;  /* 0x000000190c0f1220 */ /* 0x000fe20000410000 */
[----:B------:R-:W-:-:S04]  /*3b00*/  @P1 HADD2.F32 R12, -RZ, R23.H0_H0 ;  /* 0x20000017ff0c1230 */ /* 0x000fc80000004100 */
[----:B------:R-:W-:Y:S01]  /*3b10*/  F2FP.F16.F32.PACK_AB R217, RZ, R15 ;  /* 0x0000000fffd9723e */ /* 0x000fe200000000ff */
[----:B-1----:R-:W-:Y:S01]  /*3b20*/  @P1 FMUL.FTZ R193, R12, R193 ;  /* 0x000000c10cc11220 */ /* 0x002fe20000410000 */
[----:B------:R-:W-:-:S03]  /*3b30*/  MOV R12, RZ ;  /* 0x000000ff000c7202 */ /* 0x000fc60000000f00 */
[----:B------:R-:W-:Y:S01]  /*3b40*/  @P1 FMUL.FTZ R12, R193, R26 ;  /* 0x0000001ac10c1220 */ /* 0x000fe20000410000 */
[----:B--2---:R-:W-:Y:S01]  /*3b50*/  @P1 FMUL.FTZ R194, R13, R14 ;  /* 0x0000000e0dc21220 */ /* 0x004fe20000410000 */
[----:B------:R-:W-:Y:S02]  /*3b60*/  @P1 HADD2.F32 R13, -RZ, R20.H0_H0 ;  /* 0x20000014ff0d1230 */ /* 0x000fe40000004100 */
[----:B------:R-:W-:Y:S01]  /*3b70*/  HFMA2 R14, -RZ, RZ, 0, 0 ;  /* 0x00000000ff0e7431 */ /* 0x000fe200000001ff */
[----:B------:R-:W-:Y:S02]  /*3b80*/  F2FP.F16.F32.PACK_AB R242, RZ, R12 ;  /* 0x0000000cfff2723e */ /* 0x000fe400000000ff */
[----:B0-----:R-:W-:Y:S01]  /*3b90*/  @P1 FMUL.FTZ R193, R13, R192 ;  /* 0x000000c00dc11220 */ /* 0x001fe20000410000 */
[----:B------:R-:W-:Y:S01]  /*3ba0*/  MOV R13, RZ ;  /* 0x000000ff000d7202 */ /* 0x000fe20000000f00 */
[----:B------:R-:W-:Y:S01]  /*3bb0*/  @P1 FMUL.FTZ R14, R194, R27 ;  /* 0x0000001bc20e1220 */ /* 0x000fe20000410000 */
[----:B------:R-:W-:Y:S01]  /*3bc0*/  F2FP.F16.F32.PACK_AB R194, RZ, R10 ;  /* 0x0000000affc2723e */ /* 0x000fe200000000ff */
[----:B------:R-:W-:Y:S01]  /*3bd0*/  @P1 FMUL.FTZ R13, R193, R28 ;  /* 0x0000001cc10d1220 */ /* 0x000fe20000410000 */
[----:B------:R-:W-:-:S02]  /*3be0*/  F2FP.F16.F32.PACK_AB R193, RZ, R9 ;  /* 0x00000009ffc1723e */ /* 0x000fc400000000ff */
[----:B------:R-:W-:Y:S02]  /*3bf0*/  F2FP.F16.F32.PACK_AB R244, RZ, R14 ;  /* 0x0000000efff4723e */ /* 0x000fe400000000ff */
[----:B------:R-:W-:Y:S02]  /*3c00*/  F2FP.F16.F32.PACK_AB R192, RZ, R13 ;  /* 0x0000000dffc0723e */ /* 0x000fe400000000ff */
[----:B------:R-:W-:Y:S02]  /*3c10*/  PRMT R193, R193, 0x5410, R194 ;  /* 0x00005410c1c17816 */ /* 0x000fe400000000c2 */
[----:B------:R-:W-:Y:S02]  /*3c20*/  PRMT R194, R195, 0x5410, R217 ;  /* 0x00005410c3c27816 */ /* 0x000fe400000000d9 */
[----:B------:R-:W-:Y:S02]  /*3c30*/  PRMT R195, R242, 0x5410, R244 ;  /* 0x00005410f2c37816 */ /* 0x000fe400000000f4 */
[----:B------:R-:W-:-:S07]  /*3c40*/  PRMT R192, R192, 0x5410, R216 ;  /* 0x00005410c0c07816 */ /* 0x000fce00000000d8 */
.L_x_23534:
        /* <DEDUP_REMOVED lines=202> */
.L_x_23536:
[----:B---3--:R-:W-:Y:S05]  /*48f0*/  BSYNC.RECONVERGENT B0 ;  /* 0x0000000000007941 */ /* 0x008fea0003800200 */
.L_x_23535:
        /* <DEDUP_REMOVED lines=13> */
.L_x_23538:
[----:B------:R-:W-:Y:S05]  /*49d0*/  BSYNC.RECONVERGENT B0 ;  /* 0x0000000000007941 */ /* 0x000fea0003800200 */
.L_x_23537:
        /* <DEDUP_REMOVED lines=82> */
[----:B------:R-:W-:Y:S01]  /*4f00*/  F2FP.F16.F32.PACK_AB R194, R193, R194 ;  /* 0x000000c2c1c2723e */ /* 0x000fe200000000ff */
[----:B------:R-:W-:Y:S01]  /*4f10*/  FFMA.FTZ R193, R233, R190, R134 ;  /* 0x000000bee9c17223 */ /* 0x000fe20000010086 */
[----:B------:R-:W-:Y:S01]  /*4f20*/  FFMA.FTZ R233, R234, R189, R133 ;  /* 0x000000bdeae97223 */ /* 0x000fe20000010085 */
[----:B------:R-:W-:Y:S01]  /*4f30*/  FFMA.FTZ R195, R237, R186, R130 ;  /* 0x000000baedc37223 */ /* 0x000fe20000010082 */
[----:B------:R-:W-:Y:S01]  /*4f40*/  FFMA.FTZ R236, R236, R187, R131 ;  /* 0x000000bbecec7223 */ /* 0x000fe20000010083 */
[----:B------:R-:W-:Y:S01]  /*4f50*/  LEA.HI.SX32 R235, R235, R0, 0x1d ;  /* 0x00000000ebeb7211 */ /* 0x000fe200078feaff */
[----:B------:R-:W-:Y:S01]  /*4f60*/  FADD.FTZ R225, R225, -UR14 ;  /* 0x8000000ee1e17e21 */ /* 0x000fe20008010000 */
[----:B------:R-:W-:Y:S01]  /*4f70*/  F2FP.F16.F32.PACK_AB R193, R232, R193 ;  /* 0x000000c1e8c1723e */ /* 0x000fe200000000ff */
[----:B------:R-:W-:Y:S01]  /*4f80*/  FADD.FTZ R229, R229, -UR14 ;  /* 0x8000000ee5e57e21 */ /* 0x000fe20008010000 */
[----:B------:R-:W-:Y:S01]  /*4f90*/  F2FP.F16.F32.PACK_AB R192, R233, R192 ;  /* 0x000000c0e9c0723e */ /* 0x000fe200000000ff */
[----:B0-----:R-:W-:Y:S01]  /*4fa0*/  IMAD.WIDE.U32 R232, R235, 0x10, R216 ;  /* 0x00000010ebe87825 */ /* 0x001fe200078e00d8 */
[----:B------:R-:W-:-:S03]  /*4fb0*/  F2FP.F16.F32.PACK_AB R195, R236, R195 ;  /* 0x000000c3ecc3723e */ /* 0x000fc600000000ff */
        /* <DEDUP_REMOVED lines=37> */
[----:B------:R-:W-:Y:S01]  /*5210*/  F2FP.F16.F32.PACK_AB R195, R236, R195 ;  /* 0x000000c3ecc3723e */ /* 0x000fe200000000ff */
[----:B------:R-:W-:Y:S01]  /*5220*/  FADD.FTZ R202, R202, -UR14 ;  /* 0x8000000ecaca7e21 */ /* 0x000fe20008010000 */
[----:B------:R-:W-:Y:S01]  /*5230*/  F2FP.F16.F32.PACK_AB R194, R228, R227 ;  /* 0x000000e3e4c2723e */ /* 0x000fe200000000ff */
[----:B------:R-:W-:Y:S01]  /*5240*/  IMAD.WIDE.U32 R232, R233, 0x10, R216 ;  /* 0x00000010e9e87825 */ /* 0x000fe200078e00d8 */
[----:B------:R-:W-:-:S03]  /*5250*/  F2FP.F16.F32.PACK_AB R193, R226, R193 ;  /* 0x000000c1e2c1723e */ /* 0x000fc600000000ff */
[----:B------:R-:W-:Y:S01]  /*5260*/  FADD.FTZ R211, R211, -UR14 ;  /* 0x8000000ed3d37e21 */ /* 0x000fe20008010000 */
[----:B------:R-:W-:Y:S01]  /*5270*/  F2FP.F16.F32.PACK_AB R192, R225, R192 ;  /* 0x000000c0e1c0723e */ /* 0x000fe200000000ff */
        /* <DEDUP_REMOVED lines=33> */
[----:B------:R-:W-:Y:S01]  /*5490*/  F2FP.F16.F32.PACK_AB R193, R214, R193 ;  /* 0x000000c1d6c1723e */ /* 0x000fe200000000ff */
[----:B------:R-:W-:Y:S01]  /*54a0*/  FADD.FTZ R214, R198, -UR14 ;  /* 0x8000000ec6d67e21 */ /* 0x000fe20008010000 */
        /* <DEDUP_REMOVED lines=15> */
[----:B------:R-:W-:Y:S01]  /*55a0*/  FADD.FTZ R210, R207, -UR14 ;  /* 0x8000000ecfd27e21 */ /* 0x000fe20008010000 */
[----:B------:R-:W-:Y:S01]  /*55b0*/  F2FP.F16.F32.PACK_AB R203, R213, R208 ;  /* 0x000000d0d5cb723e */ /* 0x000fe200000000ff */
[----:B------:R-:W-:Y:S01]  /*55c0*/  FADD.FTZ R208, R201, -UR14 ;  /* 0x8000000ec9d07e21 */ /* 0x000fe20008010000 */
[----:B------:R-:W-:Y:S01]  /*55d0*/  F2FP.F16.F32.PACK_AB R198, R209, R198 ;  /* 0x000000c6d1c6723e */ /* 0x000fe200000000ff */
        /* <DEDUP_REMOVED lines=29> */
[----:B------:R-:W-:Y:S01]  /*57b0*/  F2FP.F16.F32.PACK_AB R201, R4, R3 ;  /* 0x0000000304c9723e */ /* 0x000fe200000000ff */
[----:B------:R-:W-:Y:S01]  /*57c0*/  FMUL.FTZ R7, R7, UR22 ;  /* 0x0000001607077c20 */ /* 0x000fe20008410000 */
[----:B------:R-:W-:Y:S01]  /*57d0*/  F2FP.F16.F32.PACK_AB R200, R2, R5 ;  /* 0x0000000502c8723e */ /* 0x000fe200000000ff */
        /* <DEDUP_REMOVED lines=50> */
[----:B------:R-:W-:Y:S01]  /*5b00*/  F2FP.F16.F32.PACK_AB R6, R2, R11 ;  /* 0x0000000b0206723e */ /* 0x000fe200000000ff */
[----:B------:R1:W-:Y:S01]  /*5b10*/  STG.E.128 desc[UR12][R224.64], R204 ;  /* 0x000000cce0007986 */ /* 0x0003e2000c101d0c */
[----:B------:R-:W-:Y:S02]  /*5b20*/  F2FP.F16.F32.PACK_AB R5, R10, R9 ;  /* 0x000000090a05723e */ /* 0x000fe400000000ff */
[----:B------:R-:W-:-:S05]  /*5b30*/  F2FP.F16.F32.PACK_AB R4, R8, R13 ;  /* 0x0000000d0804723e */ /* 0x000fca00000000ff */
[----:B------:R1:W-:Y:S02]  /*5b40*/  STG.E.128 desc[UR12][R216.64], R4 ;  /* 0x00000004d8007986 */ /* 0x0003e4000c101d0c */
.L_x_23539:
[----:B------:R-:W-:Y:S02]  /*5b50*/  UIADD3 UR7, UPT, UPT, UR7, UR20, URZ ;  /* 0x0000001407077290 */ /* 0x000fe4000fffe0ff */
[----:B------:R-:W-:Y:S02]  /*5b60*/  UPLOP3.LUT UP0, UPT, UPT, UPT, UP0, 0x40, 0x4 ;  /* 0x000000000004789c */ /* 0x000fe40003f0e800 */
[----:B------:R-:W-:-:S09]  /*5b70*/  UISETP.GE.AND UP1, UPT, UR7, UR21, UPT ;  /* 0x000000150700728c */ /* 0x000fd2000bf26270 */
[----:B------:R-:W-:Y:S05]  /*5b80*/  BRA.U !UP1, `(.L_x_23540) ;  /* 0xffffffad091c7547 */ /* 0x000fea000b83ffff */
[----:B------:R-:W-:Y:S05]  /*5b90*/  EXIT ;  /* 0x000000000000794d */ /* 0x000fea0003800000 */
.L_x_23541:
        /* <DEDUP_REMOVED lines=14> */
.L_x_42378:


//--------------------- .text._ZN10layer_norm13ln_fwd_kernelINS_13Kernel_traitsIf6__halfS2_S2_fjLj7168ELj1ELj1ELj4ELj16ENS_18Kernel_traits_baseILj7168EfS2_S2_S2_fjLj128EEEEELb1ELb0ELb0ELb0EEEvNS_9FwdParamsE --------------------------
	.section	.text._ZN10layer_norm13ln_fwd_kernelINS_13Kernel_traitsIf6__halfS2_S2_fjLj7168ELj1ELj1ELj4ELj16ENS_18Kernel_traits_baseILj7168EfS2_S2_S2_fjLj128EEEEELb1ELb0ELb0ELb0EEEvNS_9FwdParamsE,"ax",@progbits
	.align	128
        .global         _ZN10layer_norm13ln_fwd_kernelINS_13Kernel_traitsIf6__halfS2_S2_fjLj7168ELj1ELj1ELj4ELj16ENS_18Kernel_traits_baseILj7168EfS2_S2_S2_fjLj128EEEEELb1ELb0ELb0ELb0EEEvNS_9FwdParamsE
        .type           _ZN10layer_norm13ln_fwd_kernelINS_13Kernel_traitsIf6__halfS2_S2_fjLj7168ELj1ELj1ELj4ELj16ENS_18Kernel_traits_baseILj7168EfS2_S2_S2_fjLj128EEEEELb1ELb0ELb0ELb0EEEvNS_9FwdParamsE,@function
        .size           _ZN10layer_norm13ln_fwd_kernelINS_13Kernel_traitsIf6__halfS2_S2_fjLj7168ELj1ELj1ELj4ELj16ENS_18Kernel_traits_baseILj7168EfS2_S2_S2_fjLj128EEEEELb1ELb0ELb0ELb0EEEvNS_9FwdParamsE,(.L_x_42379 - _ZN10layer_norm13ln_fwd_kernelINS_13Kernel_traitsIf6__halfS2_S2_fjLj7168ELj1ELj1ELj4ELj16ENS_18Kernel_traits_baseILj7168EfS2_S2_S2_fjLj128EEEEELb1ELb0ELb0ELb0EEEvNS_9FwdParamsE)
        .other          _ZN10layer_norm13ln_fwd_kernelINS_13Kernel_traitsIf6__halfS2_S2_fjLj7168ELj1ELj1ELj4ELj16ENS_18Kernel_traits_baseILj7168EfS2_S2_S2_fjLj128EEEEELb1ELb0ELb0ELb0EEEvNS_9FwdParamsE,@"STO_CUDA_ENTRY STV_DEFAULT"
_ZN10layer_norm13ln_fwd_kernelINS_13Kernel_traitsIf6__halfS2_S2_fjLj7168ELj1ELj1ELj4ELj16ENS_18Kernel_traits_baseILj7168EfS2_S2_S2_fjLj128EEEEELb1ELb0ELb0ELb0EEEvNS_9FwdParamsE:
.text._ZN10layer_norm13ln_fwd_kernelINS_13Kernel_traitsIf6__halfS2_S2_fjLj7168ELj1ELj1ELj4ELj16ENS_18Kernel_traits_baseILj7168EfS2_S2_S2_fjLj128EEEEELb1ELb0ELb0ELb0EEEvNS_9FwdParamsE:
        /* <DEDUP_REMOVED lines=109> */
.L_x_23543:
        /* <DEDUP_REMOVED lines=69> */
.L_x_23544:
[----:B------:R-:W-:Y:S05]  /*0b20*/  BSYNC.RECONVERGENT B0 ;  /* 0x0000000000007941 */ /* 0x000fea0003800200 */
.L_x_23542:
        /* <DEDUP_REMOVED lines=106> */
.L_x_24150:
        /* <DEDUP_REMOVED lines=13> */
[----:B0-----:R-:W-:-:S04]  /*12a0*/  LEA.HI.SX32 R14, R167, R18, 0x1d ;  /* 0x00000012a70e7211 */ /* 0x001fc800078feaff */
[----:B------:R-:W-:Y:S01]  /*12b0*/  MOV R22, R14 ;  /* 0x0000000e00167202 */ /* 0x000fe20000000f00 */
        /* <DEDUP_REMOVED lines=18> */
[----:B------:R-:W-:-:S05]  /*13e0*/  VIADDMNMX.U32 R15, R9, 0xfffffffe, R22, PT ;  /* 0xfffffffe090f7846 */ /* 0x000fca0003800016 */
[----:B------:R-:W-:-:S04]  /*13f0*/  IMAD.SHL.U32 R15, R15, 0x4, RZ ;  /* 0x000000040f0f7824 */ /* 0x000fc800078e00ff */
[----:B------:R-:W0:Y:S02]  /*1400*/  LDC R28, c[0x2][R15] ;  /* 0x008000000f1c7b82 */ /* 0x000e240000000800 */
[----:B0-----:R-:W-:-:S04]  /*1410*/  SHF.R.S32.HI R29, RZ, 0x1f, R28 ;  /* 0x0000001fff1d7819 */ /* 0x001fc8000001141c */
.L_x_42211:
[----:B------:R-:W-:Y:S05]  /*1420*/  BRX R28 -0x1430                                        (*"BRANCH_TARGETS .L_x_42212,.L_x_42213,.L_x_42214"*) ;  /* 0xffffffe81cf47949 */ /* 0x000fea000383ffff */
.L_x_42214:
[----:B------:R-:W-:Y:S01]  /*1430*/  IADD3 R28, PT, PT, R9, 0x1, RZ ;  /* 0x00000001091c7810 */ /* 0x000fe20007ffe0ff */
[----:B------:R-:W-:Y:S02]  /*1440*/  IMAD.MOV.U32 R22, RZ, RZ, R16 ;  /* 0x000000ffff167224 */ /* 0x000fe400078e0010 */
[----:B------:R-:W-:Y:S01]  /*1450*/  IMAD.MOV.U32 R15, RZ, RZ, R7 ;  /* 0x000000ffff0f7224 */ /* 0x000fe200078e0007 */
[----:B------:R-:W-:Y:S06]  /*1460*/  BRA `(.L_x_23549) ;  /* 0x00000004003c7947 */ /* 0x000fec0003800000 */
.L_x_42212:
[----:B------:R-:W-:Y:S01]  /*1470*/  MOV R22, R16 ;  /* 0x0000001000167202 */ /* 0x000fe20000000f00 */
[----:B------:R-:W-:Y:S02]  /*1480*/  IMAD.MOV.U32 R28, RZ, RZ, 0x3 ;  /* 0x00000003ff1c7424 */ /* 0x000fe400078e00ff */
[----:B------:R-:W-:Y:S01]  /*1490*/  IMAD.MOV.U32 R15, RZ, RZ, R8 ;  /* 0x000000ffff0f7224 */ /* 0x000fe200078e0008 */
[----:B------:R-:W-:Y:S06]  /*14a0*/  BRA `(.L_x_23549) ;  /* 0x00000004002c7947 */ /* 0x000fec0003800000 */
.L_x_42213:
        /* <DEDUP_REMOVED lines=13> */
.L_x_23551:
[----:B------:R-:W-:Y:S05]  /*1580*/  BSYNC.RECONVERGENT B2 ;  /* 0x0000000000027941 */ /* 0x000fea0003800200 */
.L_x_23550:
        /* <DEDUP_REMOVED lines=59> */
[----:B------:R-:W-:Y:S02]  /*1940*/  IMAD.MOV.U32 R12, RZ, RZ, R30 ;  /* 0x000000ffff0c7224 */ /* 0x000fe400078e001e */
[----:B------:R-:W-:-:S07]  /*1950*/  IMAD.MOV.U32 R28, RZ, RZ, RZ ;  /* 0x000000ffff1c7224 */ /* 0x000fce00078e00ff */
.L_x_23549:
[----:B------:R-:W-:Y:S05]  /*1960*/  BSYNC.RECONVERGENT B1 ;  /* 0x0000000000017941 */ /* 0x000fea0003800200 */
.L_x_23548:
        /* <DEDUP_REMOVED lines=28> */
.L_x_23554:
        /* <DEDUP_REMOVED lines=13> */
.L_x_23556:
[----:B------:R-:W-:Y:S05]  /*1c00*/  BSYNC.RECONVERGENT B2 ;  /* 0x0000000000027941 */ /* 0x000fea0003800200 */
.L_x_23555:
        /* <DEDUP_REMOVED lines=61> */
.L_x_23553:
[----:B------:R-:W-:Y:S05]  /*1fe0*/  BSYNC.RECONVERGENT B1 ;  /* 0x0000000000017941 */ /* 0x000fea0003800200 */
.L_x_23552:
        /* <DEDUP_REMOVED lines=23> */
.L_x_23559:
        /* <DEDUP_REMOVED lines=13> */
.L_x_23561:
[----:B------:R-:W-:Y:S05]  /*2230*/  BSYNC.RECONVERGENT B2 ;  /* 0x0000000000027941 */ /* 0x000fea0003800200 */
.L_x_23560:
        /* <DEDUP_REMOVED lines=61> */
.L_x_23558:
[----:B------:R-:W-:Y:S05]  /*2610*/  BSYNC.RECONVERGENT B1 ;  /* 0x0000000000017941 */ /* 0x000fea0003800200 */
.L_x_23557:
        /* <DEDUP_REMOVED lines=23> */
.L_x_23564:
        /* <DEDUP_REMOVED lines=13> */
.L_x_23566:
[----:B------:R-:W-:Y:S05]  /*2860*/  BSYNC.RECONVERGENT B2 ;  /* 0x0000000000027941 */ /* 0x000fea0003800200 */
.L_x_23565:
        /* <DEDUP_REMOVED lines=61> */
.L_x_23563:
[----:B------:R-:W-:Y:S05]  /*2c40*/  BSYNC.RECONVERGENT B1 ;  /* 0x0000000000017941 */ /* 0x000fea0003800200 */
.L_x_23562:
        /* <DEDUP_REMOVED lines=23> */
.L_x_23569:
        /* <DEDUP_REMOVED lines=13> */
.L_x_23571:
[----:B------:R-:W-:Y:S05]  /*2e90*/  BSYNC.RECONVERGENT B2 ;  /* 0x0000000000027941 */ /* 0x000fea0003800200 */
.L_x_23570:
        /* <DEDUP_REMOVED lines=61> */
.L_x_23568:
[----:B------:R-:W-:Y:S05]  /*3270*/  BSYNC.RECONVERGENT B1 ;  /* 0x0000000000017941 */ /* 0x000fea0003800200 */
.L_x_23567:
        /* <DEDUP_REMOVED lines=23> */
.L_x_23574:
        /* <DEDUP_REMOVED lines=13> */
.L_x_23576:
[----:B------:R-:W-:Y:S05]  /*34c0*/  BSYNC.RECONVERGENT B2 ;  /* 0x0000000000027941 */ /* 0x000fea0003800200 */
.L_x_23575:
        /* <DEDUP_REMOVED lines=61> */
.L_x_23573:
[----:B------:R-:W-:Y:S05]  /*38a0*/  BSYNC.RECONVERGENT B1 ;  /* 0x0000000000017941 */ /* 0x000fea0003800200 */
.L_x_23572:
        /* <DEDUP_REMOVED lines=23> */
.L_x_23579:
        /* <DEDUP_REMOVED lines=13> */
.L_x_23581:
[----:B------:R-:W-:Y:S05]  /*3af0*/  BSYNC.RECONVERGENT B2 ;  /* 0x0000000000027941 */ /* 0x000fea0003800200 */
.L_x_23580:
        /* <DEDUP_REMOVED lines=61> */
.L_x_23578:
[----:B------:R-:W-:Y:S05]  /*3ed0*/  BSYNC.RECONVERGENT B1 ;  /* 0x0000000000017941 */ /* 0x000fea0003800200 */
.L_x_23577:
        /* <DEDUP_REMOVED lines=23> */
.L_x_23584:
        /* <DEDUP_REMOVED lines=15> */
.L_x_23586:
[----:B------:R-:W-:Y:S05]  /*4140*/  BSYNC.RECONVERGENT B2 ;  /* 0x0000000000027941 */ /* 0x000fea0003800200 */
.L_x_23585:
        /* <DEDUP_REMOVED lines=61> */
.L_x_23583:
[----:B------:R-:W-:Y:S05]  /*4520*/  BSYNC.RECONVERGENT B1 ;  /* 0x0000000000017941 */ /* 0x000fea0003800200 */
.L_x_23582:
        /* <DEDUP_REMOVED lines=15> */
.L_x_23547:
        /* <DEDUP_REMOVED lines=16> */
.L_x_23590:
        /* <DEDUP_REMOVED lines=13> */
.L_x_23592:
[----:B------:R-:W-:Y:S05]  /*47f0*/  BSYNC.RECONVERGENT B2 ;  /* 0x0000000000027941 */ /* 0x000fea0003800200 */
.L_x_23591:
        /* <DEDUP_REMOVED lines=61> */
.L_x_23589:
[----:B------:R-:W-:Y:S05]  /*4bd0*/  BSYNC.RECONVERGENT B1 ;  /* 0x0000000000017941 */ /* 0x000fea0003800200 */
.L_x_23588:
        /* <DEDUP_REMOVED lines=10> */
[----:B------:R-:W-:Y:S01]  /*4c80*/  IMAD.MOV.U32 R30, RZ, RZ, 0x2 ;  /* 0x00000002ff1e7424 */ /* 0x000fe200078e00ff */
[----:B0-----:R-:W-:-:S02]  /*4c90*/  FSETP.GTU.FTZ.AND P0, PT, R9, R26, PT ;  /* 0x0000001a0900720b */ /* 0x001fc40003f1c000 */
        /* <DEDUP_REMOVED lines=14> */
.L_x_23595:
        /* <DEDUP_REMOVED lines=13> */
.L_x_23597:
[----:B------:R-:W-:Y:S05]  /*4e50*/  BSYNC.RECONVERGENT B2 ;  /* 0x0000000000027941 */ /* 0x000fea0003800200 */
.L_x_23596:
        /* <DEDUP_REMOVED lines=61> */
.L_x_23594:
[----:B------:R-:W-:Y:S05]  /*5230*/  BSYNC.RECONVERGENT B1 ;  /* 0x0000000000017941 */ /* 0x000fea0003800200 */
.L_x_23593:
        /* <DEDUP_REMOVED lines=21> */
.L_x_23600:
        /* <DEDUP_REMOVED lines=13> */
.L_x_23602:
[----:B------:R-:W-:Y:S05]  /*5460*/  BSYNC.RECONVERGENT B2 ;  /* 0x0000000000027941 */ /* 0x000fea0003800200 */
.L_x_23601:
        /* <DEDUP_REMOVED lines=61> */
.L_x_23599:
[----:B------:R-:W-:Y:S05]  /*5840*/  BSYNC.RECONVERGENT B1 ;  /* 0x0000000000017941 */ /* 0x000fea0003800200 */
.L_x_23598:
[----:B------:R-:W-:Y:S01]  /*5850*/  ISETP.NE.AND P3, PT, R28, 0x1, PT ;  /* 0x000000011c00780c */ /* 0x000fe20003f65270 */
[----:B------:R-:W-:Y:S01]  /*5860*/  HADD2.F32 R31, -RZ, R169.H0_H0 ;  /* 0x200000a9ff1f7230 */ /* 0x000fe20000004100 */
[----:B------:R-:W-:Y:S01]  /*5870*/  I2FP.F32.U32 R9, R9 ;  /* 0x0000000900097245 */ /* 0x000fe20000201000 */
[----:B------:R-:W-:Y:S01]  /*5880*/  BSSY.RECONVERGENT B1, `(.L_x_23603) ;  /* 0x000005d000017945 */ /* 0x000fe20003800200 */
[----:B------:R-:W-:Y:S02]  /*5890*/  HFMA2 R30, -RZ, RZ, 0, 1.1920928955078125e-07 ;  /* 0x00000002ff1e7431 */ /* 0x000fe400000001ff */
        /* <DEDUP_REMOVED lines=16> */
.L_x_23605:
        /* <DEDUP_REMOVED lines=13> */
.L_x_23607:
[----:B------:R-:W-:Y:S05]  /*5a70*/  BSYNC.RECONVERGENT B2 ;  /* 0x0000000000027941 */ /* 0x000fea0003800200 */
.L_x_23606:
        /* <DEDUP_REMOVED lines=61> */
.L_x_23604:
[----:B------:R-:W-:Y:S05]  /*5e50*/  BSYNC.RECONVERGENT B1 ;  /* 0x0000000000017941 */ /* 0x000fea0003800200 */
.L_x_23603:
        /* <DEDUP_REMOVED lines=21> */
.L_x_23610:
        /* <DEDUP_REMOVED lines=13> */
.L_x_23612:
[----:B------:R-:W-:Y:S05]  /*6080*/  BSYNC.RECONVERGENT B2 ;  /* 0x0000000000027941 */ /* 0x000fea0003800200 */
.L_x_23611:
        /* <DEDUP_REMOVED lines=61> */
.L_x_23609:
[----:B------:R-:W-:Y:S05]  /*6460*/  BSYNC.RECONVERGENT B1 ;  /* 0x0000000000017941 */ /* 0x000fea0003800200 */
.L_x_23608:
        /* <DEDUP_REMOVED lines=21> */
.L_x_23615:
        /* <DEDUP_REMOVED lines=13> */
.L_x_23617:
[----:B------:R-:W-:Y:S05]  /*6690*/  BSYNC.RECONVERGENT B2 ;  /* 0x0000000000027941 */ /* 0x000fea0003800200 */
.L_x_23616:
        /* <DEDUP_REMOVED lines=61> */
.L_x_23614:
[----:B------:R-:W-:Y:S05]  /*6a70*/  BSYNC.RECONVERGENT B1 ;  /* 0x0000000000017941 */ /* 0x000fea0003800200 */
.L_x_23613:
        /* <DEDUP_REMOVED lines=21> */
.L_x_23620:
        /* <DEDUP_REMOVED lines=13> */
.L_x_23622:
[----:B------:R-:W-:Y:S05]  /*6ca0*/  BSYNC.RECONVERGENT B2 ;  /* 0x0000000000027941 */ /* 0x000fea0003800200 */
.L_x_23621:
        /* <DEDUP_REMOVED lines=61> */
.L_x_23619:
[----:B------:R-:W-:Y:S05]  /*7080*/  BSYNC.RECONVERGENT B1 ;  /* 0x0000000000017941 */ /* 0x000fea0003800200 */
.L_x_23618:
        /* <DEDUP_REMOVED lines=21> */
.L_x_23625:
        /* <DEDUP_REMOVED lines=15> */
.L_x_23627:
[----:B------:R-:W-:Y:S05]  /*72d0*/  BSYNC.RECONVERGENT B2 ;  /* 0x0000000000027941 */ /* 0x000fea0003800200 */
.L_x_23626:
        /* <DEDUP_REMOVED lines=61> */
.L_x_23624:
[----:B------:R-:W-:Y:S05]  /*76b0*/  BSYNC.RECONVERGENT B1 ;  /* 0x0000000000017941 */ /* 0x000fea0003800200 */
.L_x_23623:
[----:B------:R-:W-:Y:S01]  /*76c0*/  I2FP.F32.U32 R165, R28 ;  /* 0x0000001c00a57245 */ /* 0x000fe20000201000 */
[----:B------:R-:W-:Y:S01]  /*76d0*/  HADD2.F32 R171, -RZ, R171.H1_H1 ;  /* 0x300000abffab7230 */ /* 0x000fe20000004100 */
[----:B------:R-:W-:Y:S02]  /*76e0*/  F2FP.F16.F32.PACK_AB R166, R205, R179 ;  /* 0x000000b3cda6723e */ /* 0x000fe400000000ff */
[----:B------:R-:W-:Y:S01]  /*76f0*/  F2FP.F16.F32.PACK_AB R164, R29, R15 ;  /* 0x0000000f1da4723e */ /* 0x000fe200000000ff */
[----:B------:R-:W-:Y:S01]  /*7700*/  FFMA.FTZ R165, R165, R16, 1.1641532182693481445e-10 ;  /* 0x2f000000a5a57423 */ /* 0x000fe20000010010 */
[----:B------:R-:W-:-:S04]  /*7710*/  FMUL.FTZ R171, R171, R20 ;  /* 0x00000014abab7220 */ /* 0x000fc80000410000 */
[----:B------:R-:W-:Y:S01]  /*7720*/  FMUL.FTZ R171, R171, R24 ;  /* 0x00000018abab7220 */ /* 0x000fe20000410000 */
[----:B------:R-:W-:Y:S02]  /*7730*/  FSETP.GTU.FTZ.AND P6, PT, R165, R26, PT ;  /* 0x0000001aa500720b */ /* 0x000fe40003fdc000 */
[----:B------:R-:W-:Y:S02]  /*7740*/  F2FP.F16.F32.PACK_AB R165, R177, R31 ;  /* 0x0000001fb1a5723e */ /* 0x000fe400000000ff */
[----:B------:R-:W-:Y:S02]  /*7750*/  FSEL R233, R171, RZ, !P6 ;  /* 0x000000ffabe97208 */ /* 0x000fe40007000000 */
[----:B------:R-:W-:Y:S02]  /*7760*/  PLOP3.LUT P6, PT, P6, PT, PT, 0x8, 0x80 ;  /* 0x000000000080781c */ /* 0x000fe400037ce170 */
[----:B------:R-:W-:-:S11]  /*7770*/  F2FP.F16.F32.PACK_AB R167, R233, R207 ;  /* 0x000000cfe9a7723e */ /* 0x000fd600000000ff */
.L_x_23587:
        /* <DEDUP_REMOVED lines=18> */
[C---:B------:R-:W-:Y:S02]  /*78a0*/  VIADD R22, R14.reuse, 0x80 ;  /* 0x000000800e167836 */ /* 0x040fe40000000000 */
[----:B-1----:R-:W-:-:S05]  /*78b0*/  IMAD.WIDE.U32 R168, R14, 0x8, R168 ;  /* 0x000000080ea87825 */ /* 0x002fca00078e00a8 */
[----:B------:R0:W-:Y:S02]  /*78c0*/  STG.E.64 desc[UR8][R168.64], R248 ;  /* 0x000000f8a8007986 */ /* 0x0001e4000c101b08 */
.L_x_23546:
[----:B------:R-:W-:Y:S05]  /*78d0*/  BSYNC.RECONVERGENT B0 ;  /* 0x0000000000007941 */ /* 0x000fea0003800200 */
.L_x_23545:
        /* <DEDUP_REMOVED lines=17> */
[----:B------:R-:W-:Y:S02]  /*79f0*/  IMAD.MOV.U32 R17, RZ, RZ, R12 ;  /* 0x000000ffff117224 */ /* 0x000fe400078e000c */
[----:B------:R-:W-:-:S07]  /*7a00*/  IMAD.MOV.U32 R24, RZ, RZ, R16 ;  /* 0x000000ffff187224 */ /* 0x000fce00078e0010 */
[----:B0-----:R-:W-:Y:S05]  /*7a10*/  @!P0 BRA `(.L_x_23632) ;  /* 0x0000000400548947 */ /* 0x001fea0003800000 */
        /* <DEDUP_REMOVED lines=10> */
.L_x_23633:
        /* <DEDUP_REMOVED lines=13> */
.L_x_23635:
[----:B------:R-:W-:Y:S05]  /*7b90*/  BSYNC.RECONVERGENT B2 ;  /* 0x0000000000027941 */ /* 0x000fea0003800200 */
.L_x_23634:
        /* <DEDUP_REMOVED lines=51> */
[----:B------:R-:W-:Y:S01]  /*7ed0*/  IMAD.WIDE.U32 R180, R180, -0x326172a9, RZ ;  /* 0xcd9e8d57b4b47825 */ /* 0x000fe200078e00ff */
[----:B------:R-:W-:-:S03]  /*7ee0*/  MOV R17, R16 ;  /* 0x0000001000117202 */ /* 0x000fc60000000f00 */
        /* <DEDUP_REMOVED lines=8> */
.L_x_23632:
[----:B------:R-:W-:Y:S05]  /*7f70*/  BSYNC.RECONVERGENT B1 ;  /* 0x0000000000017941 */ /* 0x000fea0003800200 */
.L_x_23631:
        /* <DEDUP_REMOVED lines=28> */
.L_x_23638:
        /* <DEDUP_REMOVED lines=13> */
.L_x_23640:
[----:B------:R-:W-:Y:S05]  /*8210*/  BSYNC.RECONVERGENT B2 ;  /* 0x0000000000027941 */ /* 0x000fea0003800200 */
.L_x_23639:
        /* <DEDUP_REMOVED lines=61> */
.L_x_23637:
[----:B------:R-:W-:Y:S05]  /*85f0*/  BSYNC.RECONVERGENT B1 ;  /* 0x0000000000017941 */ /* 0x000fea0003800200 */
.L_x_23636:
        /* <DEDUP_REMOVED lines=23> */
.L_x_23643:
        /* <DEDUP_REMOVED lines=13> */
.L_x_23645:
[----:B------:R-:W-:Y:S05]  /*8840*/  BSYNC.RECONVERGENT B2 ;  /* 0x0000000000027941 */ /* 0x000fea0003800200 */
.L_x_23644:
        /* <DEDUP_REMOVED lines=58> */
[----:B------:R-:W-:Y:S02]  /*8bf0*/  IMAD.MOV.U32 R24, RZ, RZ, R34 ;  /* 0x000000ffff187224 */ /* 0x000fe400078e0022 */
[----:B------:R-:W-:Y:S01]  /*8c00*/  HFMA2 R34, -RZ, RZ, 0, 0 ;  /* 0x00000000ff227431 */ /* 0x000fe200000001ff */
[----:B------:R-:W-:-:S07]  /*8c10*/  LOP3.LUT R7, R7, R182, R181, 0x96, !PT ;  /* 0x000000b607077212 */ /* 0x000fce00078e96b5 */
.L_x_23642:
[----:B------:R-:W-:Y:S05]  /*8c20*/  BSYNC.RECONVERGENT B1 ;  /* 0x0000000000017941 */ /* 0x000fea0003800200 */
.L_x_23641:
        /* <DEDUP_REMOVED lines=23> */
.L_x_23648:
        /* <DEDUP_REMOVED lines=13> */
.L_x_23650:
[----:B------:R-:W-:Y:S05]  /*8e70*/  BSYNC.RECONVERGENT B2 ;  /* 0x0000000000027941 */ /* 0x000fea0003800200 */
.L_x_23649:
        /* <DEDUP_REMOVED lines=61> */
.L_x_23647:
[----:B------:R-:W-:Y:S05]  /*9250*/  BSYNC.RECONVERGENT B1 ;  /* 0x0000000000017941 */ /* 0x000fea0003800200 */
.L_x_23646:
        /* <DEDUP_REMOVED lines=23> */
.L_x_23653:
        /* <DEDUP_REMOVED lines=13> */
.L_x_23655:
[----:B------:R-:W-:Y:S05]  /*94a0*/  BSYNC.RECONVERGENT B2 ;  /* 0x0000000000027941 */ /* 0x000fea0003800200 */
.L_x_23654:
        /* <DEDUP_REMOVED lines=61> */
.L_x_23652:
[----:B------:R-:W-:Y:S05]  /*9880*/  BSYNC.RECONVERGENT B1 ;  /* 0x0000000000017941 */ /* 0x000fea0003800200 */
.L_x_23651:
        /* <DEDUP_REMOVED lines=23> */
.L_x_23658:
        /* <DEDUP_REMOVED lines=13> */
.L_x_23660:
[----:B------:R-:W-:Y:S05]  /*9ad0*/  BSYNC.RECONVERGENT B2 ;  /* 0x0000000000027941 */ /* 0x000fea0003800200 */
.L_x_23659:
        /* <DEDUP_REMOVED lines=61> */
.L_x_23657:
[----:B------:R-:W-:Y:S05]  /*9eb0*/  BSYNC.RECONVERGENT B1 ;  /* 0x0000000000017941 */ /* 0x000fea0003800200 */
.L_x_23656:
        /* <DEDUP_REMOVED lines=23> */
.L_x_23663:
        /* <DEDUP_REMOVED lines=13> */
.L_x_23665:
[----:B------:R-:W-:Y:S05]  /*a100*/  BSYNC.RECONVERGENT B2 ;  /* 0x0000000000027941 */ /* 0x000fea0003800200 */
.L_x_23664:
        /* <DEDUP_REMOVED lines=61> */
.L_x_23662:
[----:B------:R-:W-:Y:S05]  /*a4e0*/  BSYNC.RECONVERGENT B1 ;  /* 0x0000000000017941 */ /* 0x000fea0003800200 */
.L_x_23661:
        /* <DEDUP_REMOVED lines=23> */
.L_x_23668:
        /* <DEDUP_REMOVED lines=15> */
.L_x_23670:
[----:B------:R-:W-:Y:S05]  /*a750*/  BSYNC.RECONVERGENT B2 ;  /* 0x0000000000027941 */ /* 0x000fea0003800200 */
.L_x_23669:
        /* <DEDUP_REMOVED lines=61> */
.L_x_23667:
[----:B------:R-:W-:Y:S05]  /*ab30*/  BSYNC.RECONVERGENT B1 ;  /* 0x0000000000017941 */ /* 0x000fea0003800200 */
.L_x_23666:
        /* <DEDUP_REMOVED lines=15> */
.L_x_23630:
        /* <DEDUP_REMOVED lines=16> */
.L_x_23674:
        /* <DEDUP_REMOVED lines=13> */
.L_x_23676:
[----:B------:R-:W-:Y:S05]  /*ae00*/  BSYNC.RECONVERGENT B2 ;  /* 0x0000000000027941 */ /* 0x000fea0003800200 */
.L_x_23675:
        /* <DEDUP_REMOVED lines=61> */
.L_x_23673:
[----:B------:R-:W-:Y:S05]  /*b1e0*/  BSYNC.RECONVERGENT B1 ;  /* 0x0000000000017941 */ /* 0x000fea0003800200 */
.L_x_23672:
        /* <DEDUP_REMOVED lines=26> */
.L_x_23679:
        /* <DEDUP_REMOVED lines=13> */
.L_x_23681:
[----:B------:R-:W-:Y:S05]  /*b460*/  BSYNC.RECONVERGENT B2 ;  /* 0x0000000000027941 */ /* 0x000fea0003800200 */
.L_x_23680:
        /* <DEDUP_REMOVED lines=61> */
.L_x_23678:
[----:B------:R-:W-:Y:S05]  /*b840*/  BSYNC.RECONVERGENT B1 ;  /* 0x0000000000017941 */ /* 0x000fea0003800200 */
.L_x_23677:
        /* <DEDUP_REMOVED lines=21> */
.L_x_23684:
        /* <DEDUP_REMOVED lines=13> */
.L_x_23686:
[----:B------:R-:W-:Y:S05]  /*ba70*/  BSYNC.RECONVERGENT B2 ;  /* 0x0000000000027941 */ /* 0x000fea0003800200 */
.L_x_23685:
        /* <DEDUP_REMOVED lines=61> */
.L_x_23683:
[----:B------:R-:W-:Y:S05]  /*be50*/  BSYNC.RECONVERGENT B1 ;  /* 0x0000000000017941 */ /* 0x000fea0003800200 */
.L_x_23682:
        /* <DEDUP_REMOVED lines=21> */
.L_x_23689:
        /* <DEDUP_REMOVED lines=13> */
.L_x_23691:
[----:B------:R-:W-:Y:S05]  /*c080*/  BSYNC.RECONVERGENT B2 ;  /* 0x0000000000027941 */ /* 0x000fea0003800200 */
.L_x_23690:
        /* <DEDUP_REMOVED lines=61> */
.L_x_23688:
[----:B------:R-:W-:Y:S05]  /*c460*/  BSYNC.RECONVERGENT B1 ;  /* 0x0000000000017941 */ /* 0x000fea0003800200 */
.L_x_23687:
        /* <DEDUP_REMOVED lines=21> */
.L_x_23694:
        /* <DEDUP_REMOVED lines=13> */
.L_x_23696:
[----:B------:R-:W-:Y:S05]  /*c690*/  BSYNC.RECONVERGENT B2 ;  /* 0x0000000000027941 */ /* 0x000fea0003800200 */
.L_x_23695:
        /* <DEDUP_REMOVED lines=61> */
.L_x_23693:
[----:B------:R-:W-:Y:S05]  /*ca70*/  BSYNC.RECONVERGENT B1 ;  /* 0x0000000000017941 */ /* 0x000fea0003800200 */
.L_x_23692:
        /* <DEDUP_REMOVED lines=21> */
.L_x_23699:
        /* <DEDUP_REMOVED lines=13> */
.L_x_23701:
[----:B------:R-:W-:Y:S05]  /*cca0*/  BSYNC.RECONVERGENT B2 ;  /* 0x0000000000027941 */ /* 0x000fea0003800200 */
.L_x_23700:
        /* <DEDUP_REMOVED lines=61> */
.L_x_23698:
[----:B------:R-:W-:Y:S05]  /*d080*/  BSYNC.RECONVERGENT B1 ;  /* 0x0000000000017941 */ /* 0x000fea0003800200 */
.L_x_23697:
        /* <DEDUP_REMOVED lines=21> */
.L_x_23704:
        /* <DEDUP_REMOVED lines=13> */
.L_x_23706:
[----:B------:R-:W-:Y:S05]  /*d2b0*/  BSYNC.RECONVERGENT B2 ;  /* 0x0000000000027941 */ /* 0x000fea0003800200 */
.L_x_23705:
        /* <DEDUP_REMOVED lines=61> */
.L_x_23703:
[----:B------:R-:W-:Y:S05]  /*d690*/  BSYNC.RECONVERGENT B1 ;  /* 0x0000000000017941 */ /* 0x000fea0003800200 */
.L_x_23702:
        /* <DEDUP_REMOVED lines=21> */
.L_x_23709:
        /* <DEDUP_REMOVED lines=15> */
.L_x_23711:
[----:B------:R-:W-:Y:S05]  /*d8e0*/  BSYNC.RECONVERGENT B2 ;  /* 0x0000000000027941 */ /* 0x000fea0003800200 */
.L_x_23710:
        /* <DEDUP_REMOVED lines=61> */
.L_x_23708:
[----:B------:R-:W-:Y:S05]  /*dcc0*/  BSYNC.RECONVERGENT B1 ;  /* 0x0000000000017941 */ /* 0x000fea0003800200 */
.L_x_23707:
        /* <DEDUP_REMOVED lines=12> */
.L_x_23671:
        /* <DEDUP_REMOVED lines=21> */
.L_x_23629:
[----:B------:R-:W-:Y:S05]  /*dee0*/  BSYNC.RECONVERGENT B0 ;  /* 0x0000000000007941 */ /* 0x000fea0003800200 */
.L_x_23628:
        /* <DEDUP_REMOVED lines=30> */
.L_x_23717:
        /* <DEDUP_REMOVED lines=13> */
.L_x_23719:
[----:B------:R-:W-:Y:S05]  /*e1a0*/  BSYNC.RECONVERGENT B2 ;  /* 0x0000000000027941 */ /* 0x000fea0003800200 */
.L_x_23718:
        /* <DEDUP_REMOVED lines=61> */
.L_x_23716:
[----:B------:R-:W-:Y:S05]  /*e580*/  BSYNC.RECONVERGENT B1 ;  /* 0x0000000000017941 */ /* 0x000fea0003800200 */
.L_x_23715:
        /* <DEDUP_REMOVED lines=28> */
.L_x_23722:
        /* <DEDUP_REMOVED lines=13> */
.L_x_23724:
[----:B------:R-:W-:Y:S05]  /*e820*/  BSYNC.RECONVERGENT B2 ;  /* 0x0000000000027941 */ /* 0x000fea0003800200 */
.L_x_23723:
        /* <DEDUP_REMOVED lines=61> */
.L_x_23721:
[----:B------:R-:W-:Y:S05]  /*ec00*/  BSYNC.RECONVERGENT B1 ;  /* 0x0000000000017941 */ /* 0x000fea0003800200 */
.L_x_23720:
        /* <DEDUP_REMOVED lines=23> */
.L_x_23727:
        /* <DEDUP_REMOVED lines=13> */
.L_x_23729:
[----:B------:R-:W-:Y:S05]  /*ee50*/  BSYNC.RECONVERGENT B2 ;  /* 0x0000000000027941 */ /* 0x000fea0003800200 */
.L_x_23728:
        /* <DEDUP_REMOVED lines=61> */
.L_x_23726:
[----:B------:R-:W-:Y:S05]  /*f230*/  BSYNC.RECONVERGENT B1 ;  /* 0x0000000000017941 */ /* 0x000fea0003800200 */
.L_x_23725:
        /* <DEDUP_REMOVED lines=23> */
.L_x_23732:
        /* <DEDUP_REMOVED lines=13> */
.L_x_23734:
[----:B------:R-:W-:Y:S05]  /*f480*/  BSYNC.RECONVERGENT B2 ;  /* 0x0000000000027941 */ /* 0x000fea0003800200 */
.L_x_23733:
        /* <DEDUP_REMOVED lines=61> */
.L_x_23731:
[----:B------:R-:W-:Y:S05]  /*f860*/  BSYNC.RECONVERGENT B1 ;  /* 0x0000000000017941 */ /* 0x000fea0003800200 */
.L_x_23730:
        /* <DEDUP_REMOVED lines=23> */
.L_x_23737:
        /* <DEDUP_REMOVED lines=13> */
.L_x_23739:
[----:B------:R-:W-:Y:S05]  /*fab0*/  BSYNC.RECONVERGENT B2 ;  /* 0x0000000000027941 */ /* 0x000fea0003800200 */
.L_x_23738:
        /* <DEDUP_REMOVED lines=61> */
.L_x_23736:
[----:B------:R-:W-:Y:S05]  /*fe90*/  BSYNC.RECONVERGENT B1 ;  /* 0x0000000000017941 */ /* 0x000fea0003800200 */
.L_x_23735:
        /* <DEDUP_REMOVED lines=23> */
.L_x_23742:
        /* <DEDUP_REMOVED lines=13> */
.L_x_23744:
[----:B------:R-:W-:Y:S05]  /*100e0*/  BSYNC.RECONVERGENT B2 ;  /* 0x0000000000027941 */ /* 0x000fea0003800200 */
.L_x_23743:
        /* <DEDUP_REMOVED lines=58> */
[----:B------:R-:W-:Y:S01]  /*10490*/  IMAD.MOV.U32 R9, RZ, RZ, R24 ;  /* 0x000000ffff097224 */ /* 0x000fe200078e0018 */
[----:B------:R-:W-:Y:S02]  /*104a0*/  MOV R24, R164 ;  /* 0x000000a400187202 */ /* 0x000fe40000000f00 */
[----:B------:R-:W-:-:S07]  /*104b0*/  LOP3.LUT R7, R7, R212, R169, 0x96, !PT ;  /* 0x000000d407077212 */ /* 0x000fce00078e96a9 */
.L_x_23741:
[----:B------:R-:W-:Y:S05]  /*104c0*/  BSYNC.RECONVERGENT B1 ;  /* 0x0000000000017941 */ /* 0x000fea0003800200 */
.L_x_23740:
        /* <DEDUP_REMOVED lines=23> */
.L_x_23747:
        /* <DEDUP_REMOVED lines=13> */
.L_x_23749:
[----:B------:R-:W-:Y:S05]  /*10710*/  BSYNC.RECONVERGENT B2 ;  /* 0x0000000000027941 */ /* 0x000fea0003800200 */
.L_x_23748:
        /* <DEDUP_REMOVED lines=61> */
.L_x_23746:
[----:B------:R-:W-:Y:S05]  /*10af0*/  BSYNC.RECONVERGENT B1 ;  /* 0x0000000000017941 */ /* 0x000fea0003800200 */
.L_x_23745:
        /* <DEDUP_REMOVED lines=23> */
.L_x_23752:
        /* <DEDUP_REMOVED lines=15> */
.L_x_23754:
[----:B------:R-:W-:Y:S05]  /*10d60*/  BSYNC.RECONVERGENT B2 ;  /* 0x0000000000027941 */ /* 0x000fea0003800200 */
.L_x_23753:
        /* <DEDUP_REMOVED lines=61> */
.L_x_23751:
[----:B------:R-:W-:Y:S05]  /*11140*/  BSYNC.RECONVERGENT B1 ;  /* 0x0000000000017941 */ /* 0x000fea0003800200 */
.L_x_23750:
        /* <DEDUP_REMOVED lines=15> */
.L_x_23714:
        /* <DEDUP_REMOVED lines=16> */
.L_x_23758:
        /* <DEDUP_REMOVED lines=13> */
.L_x_23760:
[----:B------:R-:W-:Y:S05]  /*11410*/  BSYNC.RECONVERGENT B2 ;  /* 0x0000000000027941 */ /* 0x000fea0003800200 */
.L_x_23759:
[----:B------:R-:W-:Y:S01]  /*11420*/  IMAD.WIDE.U32 R164, R5, -0x326172a9, RZ ;  /* 0xcd9e8d5705a47825 */ /* 0x000fe200078e00ff */
[----:B------:R-:W-:Y:S02]  /*11430*/  LOP3.LUT R36, R10, R9, R247, 0x96, !PT ;  /* 0x000000090a247212 */ /* 0x000fe400078e96f7 */
[----:B------:R-:W-:Y:S01]  /*11440*/  IADD3 R7, PT, PT, R246, -0x61c88647, RZ ;  /* 0x9e3779b9f6077810 */ /* 0x000fe20007ffe0ff */
[C---:B------:R-:W-:Y:S01]  /*11450*/  VIADD R9, R247.reuse, 0xbb67ae85 ;  /* 0xbb67ae85f7097836 */ /* 0x040fe20000000000 */
        /* <DEDUP_REMOVED lines=57> */
.L_x_23757:
[----:B------:R-:W-:Y:S05]  /*117f0*/  BSYNC.RECONVERGENT B1 ;  /* 0x0000000000017941 */ /* 0x000fea0003800200 */
.L_x_23756:
        /* <DEDUP_REMOVED lines=26> */
.L_x_23763:
        /* <DEDUP_REMOVED lines=13> */
.L_x_23765:
[----:B------:R-:W-:Y:S05]  /*11a70*/  BSYNC.RECONVERGENT B2 ;  /* 0x0000000000027941 */ /* 0x000fea0003800200 */
.L_x_23764:
        /* <DEDUP_REMOVED lines=61> */
.L_x_23762:
[----:B------:R-:W-:Y:S05]  /*11e50*/  BSYNC.RECONVERGENT B1 ;  /* 0x0000000000017941 */ /* 0x000fea0003800200 */
.L_x_23761:
        /* <DEDUP_REMOVED lines=21> */
.L_x_23768:
        /* <DEDUP_REMOVED lines=13> */
.L_x_23770:
[----:B------:R-:W-:Y:S05]  /*12080*/  BSYNC.RECONVERGENT B2 ;  /* 0x0000000000027941 */ /* 0x000fea0003800200 */
.L_x_23769:
        /* <DEDUP_REMOVED lines=61> */
.L_x_23767:
[----:B------:R-:W-:Y:S05]  /*12460*/  BSYNC.RECONVERGENT B1 ;  /* 0x0000000000017941 */ /* 0x000fea0003800200 */
.L_x_23766:
        /* <DEDUP_REMOVED lines=21> */
.L_x_23773:
        /* <DEDUP_REMOVED lines=13> */
.L_x_23775:
[----:B------:R-:W-:Y:S05]  /*12690*/  BSYNC.RECONVERGENT B2 ;  /* 0x0000000000027941 */ /* 0x000fea0003800200 */
.L_x_23774:
        /* <DEDUP_REMOVED lines=61> */
.L_x_23772:
[----:B------:R-:W-:Y:S05]  /*12a70*/  BSYNC.RECONVERGENT B1 ;  /* 0x0000000000017941 */ /* 0x000fea0003800200 */
.L_x_23771:
        /* <DEDUP_REMOVED lines=21> */
.L_x_23778:
        /* <DEDUP_REMOVED lines=13> */
.L_x_23780:
[----:B------:R-:W-:Y:S05]  /*12ca0*/  BSYNC.RECONVERGENT B2 ;  /* 0x0000000000027941 */ /* 0x000fea0003800200 */
.L_x_23779:
        /* <DEDUP_REMOVED lines=61> */
.L_x_23777:
[----:B------:R-:W-:Y:S05]  /*13080*/  BSYNC.RECONVERGENT B1 ;  /* 0x0000000000017941 */ /* 0x000fea0003800200 */
.L_x_23776:
        /* <DEDUP_REMOVED lines=21> */
.L_x_23783:
        /* <DEDUP_REMOVED lines=13> */
.L_x_23785:
[----:B------:R-:W-:Y:S05]  /*132b0*/  BSYNC.RECONVERGENT B2 ;  /* 0x0000000000027941 */ /* 0x000fea0003800200 */
.L_x_23784:
        /* <DEDUP_REMOVED lines=61> */
.L_x_23782:
[----:B------:R-:W-:Y:S05]  /*13690*/  BSYNC.RECONVERGENT B1 ;  /* 0x0000000000017941 */ /* 0x000fea0003800200 */
.L_x_23781:
        /* <DEDUP_REMOVED lines=21> */
.L_x_23788:
        /* <DEDUP_REMOVED lines=13> */
.L_x_23790:
[----:B------:R-:W-:Y:S05]  /*138c0*/  BSYNC.RECONVERGENT B2 ;  /* 0x0000000000027941 */ /* 0x000fea0003800200 */
.L_x_23789:
        /* <DEDUP_REMOVED lines=61> */
.L_x_23787:
[----:B------:R-:W-:Y:S05]  /*13ca0*/  BSYNC.RECONVERGENT B1 ;  /* 0x0000000000017941 */ /* 0x000fea0003800200 */
.L_x_23786:
        /* <DEDUP_REMOVED lines=21> */
.L_x_23793:
        /* <DEDUP_REMOVED lines=15> */
.L_x_23795:
[----:B------:R-:W-:Y:S05]  /*13ef0*/  BSYNC.RECONVERGENT B2 ;  /* 0x0000000000027941 */ /* 0x000fea0003800200 */
.L_x_23794:
        /* <DEDUP_REMOVED lines=61> */
.L_x_23792:
[----:B------:R-:W-:Y:S05]  /*142d0*/  BSYNC.RECONVERGENT B1 ;  /* 0x0000000000017941 */ /* 0x000fea0003800200 */
.L_x_23791:
        /* <DEDUP_REMOVED lines=12> */
.L_x_23755:
        /* <DEDUP_REMOVED lines=21> */
.L_x_23713:
[----:B------:R-:W-:Y:S05]  /*144f0*/  BSYNC.RECONVERGENT B0 ;  /* 0x0000000000007941 */ /* 0x000fea0003800200 */
.L_x_23712:
        /* <DEDUP_REMOVED lines=30> */
.L_x_23801:
        /* <DEDUP_REMOVED lines=13> */
.L_x_23803:
[----:B------:R-:W-:Y:S05]  /*147b0*/  BSYNC.RECONVERGENT B2 ;  /* 0x0000000000027941 */ /* 0x000fea0003800200 */
.L_x_23802:
        /* <DEDUP_REMOVED lines=61> */
.L_x_23800:
[----:B------:R-:W-:Y:S05]  /*14b90*/  BSYNC.RECONVERGENT B1 ;  /* 0x0000000000017941 */ /* 0x000fea0003800200 */
.L_x_23799:
        /* <DEDUP_REMOVED lines=10> */
[----:B------:R-:W-:-:S03]  /*14c40*/  FFMA.FTZ R9, R9, R16, 1.1641532182693481445e-10 ;  /* 0x2f00000009097423 */ /* 0x000fc60000010010 */
[----:B0-----:R-:W-:Y:S02]  /*14c50*/  FMUL.FTZ R21, R21, R28 ;  /* 0x0000001c15157220 */ /* 0x001fe40000410000 */
        /* <DEDUP_REMOVED lines=16> */
.L_x_23806:
        /* <DEDUP_REMOVED lines=13> */
.L_x_23808:
[----:B------:R-:W-:Y:S05]  /*14e30*/  BSYNC.RECONVERGENT B2 ;  /* 0x0000000000027941 */ /* 0x000fea0003800200 */
.L_x_23807:
        /* <DEDUP_REMOVED lines=61> */
.L_x_23805:
[----:B------:R-:W-:Y:S05]  /*15210*/  BSYNC.RECONVERGENT B1 ;  /* 0x0000000000017941 */ /* 0x000fea0003800200 */
.L_x_23804:
        /* <DEDUP_REMOVED lines=23> */
.L_x_23811:
        /* <DEDUP_REMOVED lines=13> */
.L_x_23813:
[----:B------:R-:W-:Y:S05]  /*15460*/  BSYNC.RECONVERGENT B2 ;  /* 0x0000000000027941 */ /* 0x000fea0003800200 */
.L_x_23812:
        /* <DEDUP_REMOVED lines=61> */
.L_x_23810:
[----:B------:R-:W-:Y:S05]  /*15840*/  BSYNC.RECONVERGENT B1 ;  /* 0x0000000000017941 */ /* 0x000fea0003800200 */
.L_x_23809:
        /* <DEDUP_REMOVED lines=23> */
.L_x_23816:
        /* <DEDUP_REMOVED lines=13> */
.L_x_23818:
[----:B------:R-:W-:Y:S05]  /*15a90*/  BSYNC.RECONVERGENT B2 ;  /* 0x0000000000027941 */ /* 0x000fea0003800200 */
.L_x_23817:
        /* <DEDUP_REMOVED lines=61> */
.L_x_23815:
[----:B------:R-:W-:Y:S05]  /*15e70*/  BSYNC.RECONVERGENT B1 ;  /* 0x0000000000017941 */ /* 0x000fea0003800200 */
.L_x_23814:
        /* <DEDUP_REMOVED lines=23> */
.L_x_23821:
        /* <DEDUP_REMOVED lines=13> */
.L_x_23823:
[----:B------:R-:W-:Y:S05]  /*160c0*/  BSYNC.RECONVERGENT B2 ;  /* 0x0000000000027941 */ /* 0x000fea0003800200 */
.L_x_23822:
        /* <DEDUP_REMOVED lines=61> */
.L_x_23820:
[----:B------:R-:W-:Y:S05]  /*164a0*/  BSYNC.RECONVERGENT B1 ;  /* 0x0000000000017941 */ /* 0x000fea0003800200 */
.L_x_23819:
        /* <DEDUP_REMOVED lines=23> */
.L_x_23826:
        /* <DEDUP_REMOVED lines=13> */
.L_x_23828:
[----:B------:R-:W-:Y:S05]  /*166f0*/  BSYNC.RECONVERGENT B2 ;  /* 0x0000000000027941 */ /* 0x000fea0003800200 */
.L_x_23827:
        /* <DEDUP_REMOVED lines=61> */
.L_x_23825:
[----:B------:R-:W-:Y:S05]  /*16ad0*/  BSYNC.RECONVERGENT B1 ;  /* 0x0000000000017941 */ /* 0x000fea0003800200 */
.L_x_23824:
        /* <DEDUP_REMOVED lines=23> */
.L_x_23831:
        /* <DEDUP_REMOVED lines=13> */
.L_x_23833:
[----:B------:R-:W-:Y:S05]  /*16d20*/  BSYNC.RECONVERGENT B2 ;  /* 0x0000000000027941 */ /* 0x000fea0003800200 */
.L_x_23832:
        /* <DEDUP_REMOVED lines=61> */
.L_x_23830:
[----:B------:R-:W-:Y:S05]  /*17100*/  BSYNC.RECONVERGENT B1 ;  /* 0x0000000000017941 */ /* 0x000fea0003800200 */
.L_x_23829:
        /* <DEDUP_REMOVED lines=23> */
.L_x_23836:
        /* <DEDUP_REMOVED lines=15> */
.L_x_23838:
[----:B------:R-:W-:Y:S05]  /*17370*/  BSYNC.RECONVERGENT B2 ;  /* 0x0000000000027941 */ /* 0x000fea0003800200 */
.L_x_23837:
        /* <DEDUP_REMOVED lines=61> */
.L_x_23835:
[----:B------:R-:W-:Y:S05]  /*17750*/  BSYNC.RECONVERGENT B1 ;  /* 0x0000000000017941 */ /* 0x000fea0003800200 */
.L_x_23834:
        /* <DEDUP_REMOVED lines=15> */
.L_x_23798:
        /* <DEDUP_REMOVED lines=16> */
.L_x_23842:
        /* <DEDUP_REMOVED lines=13> */
.L_x_23844:
[----:B------:R-:W-:Y:S05]  /*17a20*/  BSYNC.RECONVERGENT B2 ;  /* 0x0000000000027941 */ /* 0x000fea0003800200 */
.L_x_23843:
        /* <DEDUP_REMOVED lines=61> */
.L_x_23841:
[----:B------:R-:W-:Y:S05]  /*17e00*/  BSYNC.RECONVERGENT B1 ;  /* 0x0000000000017941 */ /* 0x000fea0003800200 */
.L_x_23840:
        /* <DEDUP_REMOVED lines=12> */
[----:B-1----:R-:W-:Y:S02]  /*17ed0*/  FSETP.GTU.FTZ.AND P1, PT, R9, R26, PT ;  /* 0x0000001a0900720b */ /* 0x002fe40003f3c000 */
[----:B------:R-:W-:Y:S02]  /*17ee0*/  MOV R9, R12 ;  /* 0x0000000c00097202 */ /* 0x000fe40000000f00 */
        /* <DEDUP_REMOVED lines=12> */
.L_x_23847:
        /* <DEDUP_REMOVED lines=13> */
.L_x_23849:
[----:B------:R-:W-:Y:S05]  /*18080*/  BSYNC.RECONVERGENT B2 ;  /* 0x0000000000027941 */ /* 0x000fea0003800200 */
.L_x_23848:
        /* <DEDUP_REMOVED lines=61> */
.L_x_23846:
[----:B------:R-:W-:Y:S05]  /*18460*/  BSYNC.RECONVERGENT B1 ;  /* 0x0000000000017941 */ /* 0x000fea0003800200 */
.L_x_23845:
        /* <DEDUP_REMOVED lines=21> */
.L_x_23852:
        /* <DEDUP_REMOVED lines=13> */
.L_x_23854:
[----:B------:R-:W-:Y:S05]  /*18690*/  BSYNC.RECONVERGENT B2 ;  /* 0x0000000000027941 */ /* 0x000fea0003800200 */
.L_x_23853:
        /* <DEDUP_REMOVED lines=61> */
.L_x_23851:
[----:B------:R-:W-:Y:S05]  /*18a70*/  BSYNC.RECONVERGENT B1 ;  /* 0x0000000000017941 */ /* 0x000fea0003800200 */
.L_x_23850:
        /* <DEDUP_REMOVED lines=21> */
.L_x_23857:
        /* <DEDUP_REMOVED lines=13> */
.L_x_23859:
[----:B------:R-:W-:Y:S05]  /*18ca0*/  BSYNC.RECONVERGENT B2 ;  /* 0x0000000000027941 */ /* 0x000fea0003800200 */
.L_x_23858:
        /* <DEDUP_REMOVED lines=61> */
.L_x_23856:
[----:B------:R-:W-:Y:S05]  /*19080*/  BSYNC.RECONVERGENT B1 ;  /* 0x0000000000017941 */ /* 0x000fea0003800200 */
.L_x_23855:
        /* <DEDUP_REMOVED lines=21> */
.L_x_23862:
        /* <DEDUP_REMOVED lines=13> */
.L_x_23864:
[----:B------:R-:W-:Y:S05]  /*192b0*/  BSYNC.RECONVERGENT B2 ;  /* 0x0000000000027941 */ /* 0x000fea0003800200 */
.L_x_23863:
        /* <DEDUP_REMOVED lines=61> */
.L_x_23861:
[----:B------:R-:W-:Y:S05]  /*19690*/  BSYNC.RECONVERGENT B1 ;  /* 0x0000000000017941 */ /* 0x000fea0003800200 */
.L_x_23860:
        /* <DEDUP_REMOVED lines=21> */
.L_x_23867:
        /* <DEDUP_REMOVED lines=13> */
.L_x_23869:
[----:B------:R-:W-:Y:S05]  /*198c0*/  BSYNC.RECONVERGENT B2 ;  /* 0x0000000000027941 */ /* 0x000fea0003800200 */
.L_x_23868:
        /* <DEDUP_REMOVED lines=61> */
.L_x_23866:
[----:B------:R-:W-:Y:S05]  /*19ca0*/  BSYNC.RECONVERGENT B1 ;  /* 0x0000000000017941 */ /* 0x000fea0003800200 */
.L_x_23865:
        /* <DEDUP_REMOVED lines=21> */
.L_x_23872:
        /* <DEDUP_REMOVED lines=13> */
.L_x_23874:
[----:B------:R-:W-:Y:S05]  /*19ed0*/  BSYNC.RECONVERGENT B2 ;  /* 0x0000000000027941 */ /* 0x000fea0003800200 */
.L_x_23873:
        /* <DEDUP_REMOVED lines=61> */
.L_x_23871:
[----:B------:R-:W-:Y:S05]  /*1a2b0*/  BSYNC.RECONVERGENT B1 ;  /* 0x0000000000017941 */ /* 0x000fea0003800200 */
.L_x_23870:
        /* <DEDUP_REMOVED lines=21> */
.L_x_23877:
        /* <DEDUP_REMOVED lines=15> */
.L_x_23879:
[----:B------:R-:W-:Y:S05]  /*1a500*/  BSYNC.RECONVERGENT B2 ;  /* 0x0000000000027941 */ /* 0x000fea0003800200 */
.L_x_23878:
        /* <DEDUP_REMOVED lines=61> */
.L_x_23876:
[----:B------:R-:W-:Y:S05]  /*1a8e0*/  BSYNC.RECONVERGENT B1 ;  /* 0x0000000000017941 */ /* 0x000fea0003800200 */
.L_x_23875:
        /* <DEDUP_REMOVED lines=12> */
.L_x_23839:
        /* <DEDUP_REMOVED lines=21> */
.L_x_23797:
[----:B------:R-:W-:Y:S05]  /*1ab00*/  BSYNC.RECONVERGENT B0 ;  /* 0x0000000000007941 */ /* 0x000fea0003800200 */
.L_x_23796:
        /* <DEDUP_REMOVED lines=30> */
.L_x_23885:
        /* <DEDUP_REMOVED lines=13> */
.L_x_23887:
[----:B------:R-:W-:Y:S05]  /*1adc0*/  BSYNC.RECONVERGENT B2 ;  /* 0x0000000000027941 */ /* 0x000fea0003800200 */
.L_x_23886:
        /* <DEDUP_REMOVED lines=61> */
.L_x_23884:
[----:B------:R-:W-:Y:S05]  /*1b1a0*/  BSYNC.RECONVERGENT B1 ;  /* 0x0000000000017941 */ /* 0x000fea0003800200 */
.L_x_23883:
[----:B------:R-:W0:Y:S01]  /*1b1b0*/  LDC R28, c[0x0][0x408] ;  /* 0x00010200ff1c7b82 */ /* 0x000e220000000800 */
[----:B------:R-:W-:Y:S01]  /*1b1c0*/  HFMA2 R16, -RZ, RZ, 0.1171875, 0 ;  /* 0x2f800000ff107431 */ /* 0x000fe200000001ff */
[----:B------:R-:W-:Y:S01]  /*1b1d0*/  I2FP.F32.U32 R9, R23 ;  /* 0x0000001700097245 */ /* 0x000fe20000201000 */
[----:B-----5:R-:W-:Y:S01]  /*1b1e0*/  HADD2.F32 R23, -RZ, R168.H0_H0 ;  /* 0x200000a8ff177230 */ /* 0x020fe20000004100 */
[----:B------:R-:W-:Y:S01]  /*1b1f0*/  LOP3.LUT R13, R13, 0xfffffffd, RZ, 0xc0, !PT ;  /* 0xfffffffd0d0d7812 */ /* 0x000fe200078ec0ff */
[----:B------:R-:W-:Y:S01]  /*1b200*/  HADD2.F32 R32, -RZ, R164.H0_H0 ;  /* 0x200000a4ff207230 */ /* 0x000fe20000004100 */
[----:B------:R-:W-:Y:S02]  /*1b210*/  BSSY.RECONVERGENT B1, `(.L_x_23888) ;  /* 0x0000061000017945 */ /* 0x000fe40003800200 */
[----:B------:R-:W1:Y:S01]  /*1b220*/  LDC R26, c[0x0][0x404] ;  /* 0x00010100ff1a7b82 */ /* 0x000e620000000800 */
[----:B------:R-:W-:Y:S01]  /*1b230*/  FMUL.FTZ R23, R23, R20 ;  /* 0x0000001417177220 */ /* 0x000fe20000410000 */
[----:B------:R-:W-:-:S03]  /*1b240*/  FFMA.FTZ R9, R9, R16, 1.1641532182693481445e-10 ;  /* 0x2f00000009097423 */ /* 0x000fc60000010010 */
[----:B0-----:R-:W-:Y:S02]  /*1b250*/  FMUL.FTZ R23, R23, R28 ;  /* 0x0000001c17177220 */ /* 0x001fe40000410000 */
        /* <DEDUP_REMOVED lines=17> */
.L_x_23890:
        /* <DEDUP_REMOVED lines=13> */
.L_x_23892:
[----:B------:R-:W-:Y:S05]  /*1b440*/  BSYNC.RECONVERGENT B2 ;  /* 0x0000000000027941 */ /* 0x000fea0003800200 */
.L_x_23891:
        /* <DEDUP_REMOVED lines=61> */
.L_x_23889:
[----:B------:R-:W-:Y:S05]  /*1b820*/  BSYNC.RECONVERGENT B1 ;  /* 0x0000000000017941 */ /* 0x000fea0003800200 */
.L_x_23888:
        /* <DEDUP_REMOVED lines=23> */
.L_x_23895:
        /* <DEDUP_REMOVED lines=13> */
.L_x_23897:
[----:B------:R-:W-:Y:S05]  /*1ba70*/  BSYNC.RECONVERGENT B2 ;  /* 0x0000000000027941 */ /* 0x000fea0003800200 */
.L_x_23896:
        /* <DEDUP_REMOVED lines=61> */
.L_x_23894:
[----:B------:R-:W-:Y:S05]  /*1be50*/  BSYNC.RECONVERGENT B1 ;  /* 0x0000000000017941 */ /* 0x000fea0003800200 */
.L_x_23893:
        /* <DEDUP_REMOVED lines=23> */
.L_x_23900:
        /* <DEDUP_REMOVED lines=13> */
.L_x_23902:
[----:B------:R-:W-:Y:S05]  /*1c0a0*/  BSYNC.RECONVERGENT B2 ;  /* 0x0000000000027941 */ /* 0x000fea0003800200 */
.L_x_23901:
        /* <DEDUP_REMOVED lines=61> */
.L_x_23899:
[----:B------:R-:W-:Y:S05]  /*1c480*/  BSYNC.RECONVERGENT B1 ;  /* 0x0000000000017941 */ /* 0x000fea0003800200 */
.L_x_23898:
        /* <DEDUP_REMOVED lines=23> */
.L_x_23905:
        /* <DEDUP_REMOVED lines=13> */
.L_x_23907:
[----:B------:R-:W-:Y:S05]  /*1c6d0*/  BSYNC.RECONVERGENT B2 ;  /* 0x0000000000027941 */ /* 0x000fea0003800200 */
.L_x_23906:
        /* <DEDUP_REMOVED lines=61> */
.L_x_23904:
[----:B------:R-:W-:Y:S05]  /*1cab0*/  BSYNC.RECONVERGENT B1 ;  /* 0x0000000000017941 */ /* 0x000fea0003800200 */
.L_x_23903:
        /* <DEDUP_REMOVED lines=23> */
.L_x_23910:
        /* <DEDUP_REMOVED lines=13> */
.L_x_23912:
[----:B------:R-:W-:Y:S05]  /*1cd00*/  BSYNC.RECONVERGENT B2 ;  /* 0x0000000000027941 */ /* 0x000fea0003800200 */
.L_x_23911:
        /* <DEDUP_REMOVED lines=61> */
.L_x_23909:
[----:B------:R-:W-:Y:S05]  /*1d0e0*/  BSYNC.RECONVERGENT B1 ;  /* 0x0000000000017941 */ /* 0x000fea0003800200 */
.L_x_23908:
        /* <DEDUP_REMOVED lines=23> */
.L_x_23915:
        /* <DEDUP_REMOVED lines=13> */
.L_x_23917:
[----:B------:R-:W-:Y:S05]  /*1d330*/  BSYNC.RECONVERGENT B2 ;  /* 0x0000000000027941 */ /* 0x000fea0003800200 */
.L_x_23916:
        /* <DEDUP_REMOVED lines=61> */
.L_x_23914:
[----:B------:R-:W-:Y:S05]  /*1d710*/  BSYNC.RECONVERGENT B1 ;  /* 0x0000000000017941 */ /* 0x000fea0003800200 */
.L_x_23913:
        /* <DEDUP_REMOVED lines=23> */
.L_x_23920:
        /* <DEDUP_REMOVED lines=15> */
.L_x_23922:
[----:B------:R-:W-:Y:S05]  /*1d980*/  BSYNC.RECONVERGENT B2 ;  /* 0x0000000000027941 */ /* 0x000fea0003800200 */
.L_x_23921:
        /* <DEDUP_REMOVED lines=61> */
.L_x_23919:
[----:B------:R-:W-:Y:S05]  /*1dd60*/  BSYNC.RECONVERGENT B1 ;  /* 0x0000000000017941 */ /* 0x000fea0003800200 */
.L_x_23918:
        /* <DEDUP_REMOVED lines=15> */
.L_x_23882:
        /* <DEDUP_REMOVED lines=16> */
.L_x_23926:
        /* <DEDUP_REMOVED lines=13> */
.L_x_23928:
[----:B------:R-:W-:Y:S05]  /*1e030*/  BSYNC.RECONVERGENT B2 ;  /* 0x0000000000027941 */ /* 0x000fea0003800200 */
.L_x_23927:
        /* <DEDUP_REMOVED lines=61> */
.L_x_23925:
[----:B------:R-:W-:Y:S05]  /*1e410*/  BSYNC.RECONVERGENT B1 ;  /* 0x0000000000017941 */ /* 0x000fea0003800200 */
.L_x_23924:
        /* <DEDUP_REMOVED lines=26> */
.L_x_23931:
        /* <DEDUP_REMOVED lines=13> */
.L_x_23933:
[----:B------:R-:W-:Y:S05]  /*1e690*/  BSYNC.RECONVERGENT B2 ;  /* 0x0000000000027941 */ /* 0x000fea0003800200 */
.L_x_23932:
        /* <DEDUP_REMOVED lines=61> */
.L_x_23930:
[----:B------:R-:W-:Y:S05]  /*1ea70*/  BSYNC.RECONVERGENT B1 ;  /* 0x0000000000017941 */ /* 0x000fea0003800200 */
.L_x_23929:
        /* <DEDUP_REMOVED lines=21> */
.L_x_23936:
        /* <DEDUP_REMOVED lines=13> */
.L_x_23938:
[----:B------:R-:W-:Y:S05]  /*1eca0*/  BSYNC.RECONVERGENT B2 ;  /* 0x0000000000027941 */ /* 0x000fea0003800200 */
.L_x_23937:
        /* <DEDUP_REMOVED lines=61> */
.L_x_23935:
[----:B------:R-:W-:Y:S05]  /*1f080*/  BSYNC.RECONVERGENT B1 ;  /* 0x0000000000017941 */ /* 0x000fea0003800200 */
.L_x_23934:
        /* <DEDUP_REMOVED lines=21> */
.L_x_23941:
        /* <DEDUP_REMOVED lines=13> */
.L_x_23943:
[----:B------:R-:W-:Y:S05]  /*1f2b0*/  BSYNC.RECONVERGENT B2 ;  /* 0x0000000000027941 */ /* 0x000fea0003800200 */
.L_x_23942:
        /* <DEDUP_REMOVED lines=61> */
.L_x_23940:
[----:B------:R-:W-:Y:S05]  /*1f690*/  BSYNC.RECONVERGENT B1 ;  /* 0x0000000000017941 */ /* 0x000fea0003800200 */
.L_x_23939:
        /* <DEDUP_REMOVED lines=21> */
.L_x_23946:
        /* <DEDUP_REMOVED lines=13> */
.L_x_23948:
[----:B------:R-:W-:Y:S05]  /*1f8c0*/  BSYNC.RECONVERGENT B2 ;  /* 0x0000000000027941 */ /* 0x000fea0003800200 */
.L_x_23947:
        /* <DEDUP_REMOVED lines=61> */
.L_x_23945:
[----:B------:R-:W-:Y:S05]  /*1fca0*/  BSYNC.RECONVERGENT B1 ;  /* 0x0000000000017941 */ /* 0x000fea0003800200 */
.L_x_23944:
        /* <DEDUP_REMOVED lines=21> */
.L_x_23951:
        /* <DEDUP_REMOVED lines=13> */
.L_x_23953:
[----:B------:R-:W-:Y:S05]  /*1fed0*/  BSYNC.RECONVERGENT B2 ;  /* 0x0000000000027941 */ /* 0x000fea0003800200 */
.L_x_23952:
        /* <DEDUP_REMOVED lines=61> */
.L_x_23950:
[----:B------:R-:W-:Y:S05]  /*202b0*/  BSYNC.RECONVERGENT B1 ;  /* 0x0000000000017941 */ /* 0x000fea0003800200 */
.L_x_23949:
        /* <DEDUP_REMOVED lines=21> */
.L_x_23956:
        /* <DEDUP_REMOVED lines=13> */
.L_x_23958:
[----:B------:R-:W-:Y:S05]  /*204e0*/  BSYNC.RECONVERGENT B2 ;  /* 0x0000000000027941 */ /* 0x000fea0003800200 */
.L_x_23957:
        /* <DEDUP_REMOVED lines=61> */
.L_x_23955:
[----:B------:R-:W-:Y:S05]  /*208c0*/  BSYNC.RECONVERGENT B1 ;  /* 0x0000000000017941 */ /* 0x000fea0003800200 */
.L_x_23954:
        /* <DEDUP_REMOVED lines=21> */
.L_x_23961:
        /* <DEDUP_REMOVED lines=15> */
.L_x_23963:
[----:B------:R-:W-:Y:S05]  /*20b10*/  BSYNC.RECONVERGENT B2 ;  /* 0x0000000000027941 */ /* 0x000fea0003800200 */
.L_x_23962:
        /* <DEDUP_REMOVED lines=61> */
.L_x_23960:
[----:B------:R-:W-:Y:S05]  /*20ef0*/  BSYNC.RECONVERGENT B1 ;  /* 0x0000000000017941 */ /* 0x000fea0003800200 */
.L_x_23959:
        /* <DEDUP_REMOVED lines=12> */
.L_x_23923:
        /* <DEDUP_REMOVED lines=21> */
.L_x_23881:
[----:B------:R-:W-:Y:S05]  /*21110*/  BSYNC.RECONVERGENT B0 ;  /* 0x0000000000007941 */ /* 0x000fea0003800200 */
.L_x_23880:
        /* <DEDUP_REMOVED lines=30> */
.L_x_23969:
        /* <DEDUP_REMOVED lines=13> */
.L_x_23971:
[----:B------:R-:W-:Y:S05]  /*213d0*/  BSYNC.RECONVERGENT B2 ;  /* 0x0000000000027941 */ /* 0x000fea0003800200 */
.L_x_23970:
        /* <DEDUP_REMOVED lines=59> */
[----:B------:R-:W-:-:S07]  /*21790*/  IMAD.MOV.U32 R25, RZ, RZ, R16 ;  /* 0x000000ffff197224 */ /* 0x000fce00078e0010 */
.L_x_23968:
[----:B------:R-:W-:Y:S05]  /*217a0*/  BSYNC.RECONVERGENT B1 ;  /* 0x0000000000017941 */ /* 0x000fea0003800200 */
.L_x_23967:
[----:B------:R-:W0:Y:S01]  /*217b0*/  LDC R28, c[0x0][0x408] ;  /* 0x00010200ff1c7b82 */ /* 0x000e220000000800 */
[----:B------:R-:W-:Y:S01]  /*217c0*/  I2FP.F32.U32 R9, R25 ;  /* 0x0000001900097245 */ /* 0x000fe20000201000 */
[----:B-----5:R-:W-:Y:S01]  /*217d0*/  HADD2.F32 R25, -RZ, R168.H0_H0 ;  /* 0x200000a8ff197230 */ /* 0x020fe20000004100 */
[----:B------:R-:W-:Y:S01]  /*217e0*/  LOP3.LUT R13, R13, 0xfffffffd, RZ, 0xc0, !PT ;  /* 0xfffffffd0d0d7812 */ /* 0x000fe200078ec0ff */
[----:B------:R-:W-:Y:S01]  /*217f0*/  IMAD.MOV.U32 R16, RZ, RZ, 0x2f800000 ;  /* 0x2f800000ff107424 */ /* 0x000fe200078e00ff */
[----:B------:R-:W-:Y:S01]  /*21800*/  BSSY.RECONVERGENT B1, `(.L_x_23972) ;  /* 0x0000062000017945 */ /* 0x000fe20003800200 */
[----:B------:R-:W-:Y:S02]  /*21810*/  HADD2.F32 R32, -RZ, R164.H0_H0 ;  /* 0x200000a4ff207230 */ /* 0x000fe40000004100 */
[----:B------:R-:W-:Y:S01]  /*21820*/  FMUL.FTZ R25, R25, R20 ;  /* 0x0000001419197220 */ /* 0x000fe20000410000 */
[----:B------:R-:W1:Y:S01]  /*21830*/  LDC R26, c[0x0][0x404] ;  /* 0x00010100ff1a7b82 */ /* 0x000e620000000800 */
[----:B------:R-:W-:-:S02]  /*21840*/  FFMA.FTZ R9, R9, R16, 1.1641532182693481445e-10 ;  /* 0x2f00000009097423 */ /* 0x000fc40000010010 */
[----:B0-----:R-:W-:-:S03]  /*21850*/  FMUL.FTZ R25, R25, R28 ;  /* 0x0000001c19197220 */ /* 0x001fc60000410000 */
[----:B-1----:R-:W-:Y:S01]  /*21860*/  FSETP.GTU.FTZ.AND P0, PT, R9, R26, PT ;  /* 0x0000001a0900720b */ /* 0x002fe20003f1c000 */
[----:B------:R-:W-:-:S03]  /*21870*/  IMAD.MOV.U32 R9, RZ, RZ, R12 ;  /* 0x000000ffff097224 */ /* 0x000fc600078e000c */
[----:B------:R-:W-:Y:S02]  /*21880*/  FSEL R25, R25, RZ, !P0 ;  /* 0x000000ff19197208 */ /* 0x000fe40004000000 */
[----:B------:R-:W-:Y:S02]  /*21890*/  PLOP3.LUT P1, PT, P0, PT, PT, 0x8, 0x80 ;  /* 0x000000000080781c */ /* 0x000fe4000072e170 */
[----:B------:R-:W-:Y:S01]  /*218a0*/  ISETP.NE.AND P0, PT, R30, 0x1, PT ;  /* 0x000000011e00780c */ /* 0x000fe20003f05270 */
[----:B------:R-:W-:Y:S01]  /*218b0*/  FADD.FTZ R25, R25, R32 ;  /* 0x0000002019197221 */ /* 0x000fe20000010000 */
[----:B------:R-:W-:-:S09]  /*218c0*/  MOV R32, 0x2 ;  /* 0x0000000200207802 */ /* 0x000fd20000000f00 */
        /* <DEDUP_REMOVED lines=10> */
.L_x_23974:
        /* <DEDUP_REMOVED lines=13> */
.L_x_23976:
[----:B------:R-:W-:Y:S05]  /*21a40*/  BSYNC.RECONVERGENT B2 ;  /* 0x0000000000027941 */ /* 0x000fea0003800200 */
.L_x_23975:
        /* <DEDUP_REMOVED lines=61> */
.L_x_23973:
[----:B------:R-:W-:Y:S05]  /*21e20*/  BSYNC.RECONVERGENT B1 ;  /* 0x0000000000017941 */ /* 0x000fea0003800200 */
.L_x_23972:
        /* <DEDUP_REMOVED lines=23> */
.L_x_23979:
        /* <DEDUP_REMOVED lines=13> */
.L_x_23981:
[----:B------:R-:W-:Y:S05]  /*22070*/  BSYNC.RECONVERGENT B2 ;  /* 0x0000000000027941 */ /* 0x000fea0003800200 */
.L_x_23980:
        /* <DEDUP_REMOVED lines=61> */
.L_x_23978:
[----:B------:R-:W-:Y:S05]  /*22450*/  BSYNC.RECONVERGENT B1 ;  /* 0x0000000000017941 */ /* 0x000fea0003800200 */
.L_x_23977:
        /* <DEDUP_REMOVED lines=23> */
.L_x_23984:
        /* <DEDUP_REMOVED lines=13> */
.L_x_23986:
[----:B------:R-:W-:Y:S05]  /*226a0*/  BSYNC.RECONVERGENT B2 ;  /* 0x0000000000027941 */ /* 0x000fea0003800200 */
.L_x_23985:
        /* <DEDUP_REMOVED lines=61> */
.L_x_23983:
[----:B------:R-:W-:Y:S05]  /*22a80*/  BSYNC.RECONVERGENT B1 ;  /* 0x0000000000017941 */ /* 0x000fea0003800200 */
.L_x_23982:
        /* <DEDUP_REMOVED lines=23> */
.L_x_23989:
        /* <DEDUP_REMOVED lines=13> */
.L_x_23991:
[----:B------:R-:W-:Y:S05]  /*22cd0*/  BSYNC.RECONVERGENT B2 ;  /* 0x0000000000027941 */ /* 0x000fea0003800200 */
.L_x_23990:
        /* <DEDUP_REMOVED lines=61> */
.L_x_23988:
[----:B------:R-:W-:Y:S05]  /*230b0*/  BSYNC.RECONVERGENT B1 ;  /* 0x0000000000017941 */ /* 0x000fea0003800200 */
.L_x_23987:
        /* <DEDUP_REMOVED lines=23> */
.L_x_23994:
        /* <DEDUP_REMOVED lines=13> */
.L_x_23996:
[----:B------:R-:W-:Y:S05]  /*23300*/  BSYNC.RECONVERGENT B2 ;  /* 0x0000000000027941 */ /* 0x000fea0003800200 */
.L_x_23995:
        /* <DEDUP_REMOVED lines=61> */
.L_x_23993:
[----:B------:R-:W-:Y:S05]  /*236e0*/  BSYNC.RECONVERGENT B1 ;  /* 0x0000000000017941 */ /* 0x000fea0003800200 */
.L_x_23992:
        /* <DEDUP_REMOVED lines=23> */
.L_x_23999:
        /* <DEDUP_REMOVED lines=13> */
.L_x_24001:
[----:B------:R-:W-:Y:S05]  /*23930*/  BSYNC.RECONVERGENT B2 ;  /* 0x0000000000027941 */ /* 0x000fea0003800200 */
.L_x_24000:
        /* <DEDUP_REMOVED lines=61> */
.L_x_23998:
[----:B------:R-:W-:Y:S05]  /*23d10*/  BSYNC.RECONVERGENT B1 ;  /* 0x0000000000017941 */ /* 0x000fea0003800200 */
.L_x_23997:
        /* <DEDUP_REMOVED lines=23> */
.L_x_24004:
        /* <DEDUP_REMOVED lines=15> */
.L_x_24006:
[----:B------:R-:W-:Y:S05]  /*23f80*/  BSYNC.RECONVERGENT B2 ;  /* 0x0000000000027941 */ /* 0x000fea0003800200 */
.L_x_24005:
        /* <DEDUP_REMOVED lines=61> */
.L_x_24003:
[----:B------:R-:W-:Y:S05]  /*24360*/  BSYNC.RECONVERGENT B1 ;  /* 0x0000000000017941 */ /* 0x000fea0003800200 */
.L_x_24002:
        /* <DEDUP_REMOVED lines=15> */
.L_x_23966:
        /* <DEDUP_REMOVED lines=16> */
.L_x_24010:
        /* <DEDUP_REMOVED lines=13> */
.L_x_24012:
[----:B------:R-:W-:Y:S05]  /*24630*/  BSYNC.RECONVERGENT B2 ;  /* 0x0000000000027941 */ /* 0x000fea0003800200 */
.L_x_24011:
        /* <DEDUP_REMOVED lines=22> */
[----:B------:R-:W-:Y:S02]  /*247a0*/  IMAD.MOV.U32 R30, RZ, RZ, RZ ;  /* 0x000000ffff1e7224 */ /* 0x000fe400078e00ff */
        /* <DEDUP_REMOVED lines=35> */
[----:B------:R-:W-:Y:S02]  /*249e0*/  LOP3.LUT R8, R9, R8, R25, 0x96, !PT ;  /* 0x0000000809087212 */ /* 0x000fe400078e9619 */
[----:B------:R-:W-:-:S07]  /*249f0*/  MOV R25, R16 ;  /* 0x0000001000197202 */ /* 0x000fce0000000f00 */
.L_x_24009:
[----:B------:R-:W-:Y:S05]  /*24a00*/  BSYNC.RECONVERGENT B1 ;  /* 0x0000000000017941 */ /* 0x000fea0003800200 */
.L_x_24008:
        /* <DEDUP_REMOVED lines=26> */
.L_x_24015:
        /* <DEDUP_REMOVED lines=13> */
.L_x_24017:
[----:B------:R-:W-:Y:S05]  /*24c80*/  BSYNC.RECONVERGENT B2 ;  /* 0x0000000000027941 */ /* 0x000fea0003800200 */
.L_x_24016:
        /* <DEDUP_REMOVED lines=61> */
.L_x_24014:
[----:B------:R-:W-:Y:S05]  /*25060*/  BSYNC.RECONVERGENT B1 ;  /* 0x0000000000017941 */ /* 0x000fea0003800200 */
.L_x_24013:
        /* <DEDUP_REMOVED lines=21> */
.L_x_24020:
        /* <DEDUP_REMOVED lines=13> */
.L_x_24022:
[----:B------:R-:W-:Y:S05]  /*25290*/  BSYNC.RECONVERGENT B2 ;  /* 0x0000000000027941 */ /* 0x000fea0003800200 */
.L_x_24021:
        /* <DEDUP_REMOVED lines=61> */
.L_x_24019:
[----:B------:R-:W-:Y:S05]  /*25670*/  BSYNC.RECONVERGENT B1 ;  /* 0x0000000000017941 */ /* 0x000fea0003800200 */
.L_x_24018:
        /* <DEDUP_REMOVED lines=21> */
.L_x_24025:
        /* <DEDUP_REMOVED lines=13> */
.L_x_24027:
[----:B------:R-:W-:Y:S05]  /*258a0*/  BSYNC.RECONVERGENT B2 ;  /* 0x0000000000027941 */ /* 0x000fea0003800200 */
.L_x_24026:
        /* <DEDUP_REMOVED lines=61> */
.L_x_24024:
[----:B------:R-:W-:Y:S05]  /*25c80*/  BSYNC.RECONVERGENT B1 ;  /* 0x0000000000017941 */ /* 0x000fea0003800200 */
.L_x_24023:
        /* <DEDUP_REMOVED lines=21> */
.L_x_24030:
        /* <DEDUP_REMOVED lines=13> */
.L_x_24032:
[----:B------:R-:W-:Y:S05]  /*25eb0*/  BSYNC.RECONVERGENT B2 ;  /* 0x0000000000027941 */ /* 0x000fea0003800200 */
.L_x_24031:
        /* <DEDUP_REMOVED lines=61> */
.L_x_24029:
[----:B------:R-:W-:Y:S05]  /*26290*/  BSYNC.RECONVERGENT B1 ;  /* 0x0000000000017941 */ /* 0x000fea0003800200 */
.L_x_24028:
        /* <DEDUP_REMOVED lines=21> */
.L_x_24035:
        /* <DEDUP_REMOVED lines=13> */
.L_x_24037:
[----:B------:R-:W-:Y:S05]  /*264c0*/  BSYNC.RECONVERGENT B2 ;  /* 0x0000000000027941 */ /* 0x000fea0003800200 */
.L_x_24036:
        /* <DEDUP_REMOVED lines=61> */
.L_x_24034:
[----:B------:R-:W-:Y:S05]  /*268a0*/  BSYNC.RECONVERGENT B1 ;  /* 0x0000000000017941 */ /* 0x000fea0003800200 */
.L_x_24033:
        /* <DEDUP_REMOVED lines=21> */
.L_x_24040:
        /* <DEDUP_REMOVED lines=13> */
.L_x_24042:
[----:B------:R-:W-:Y:S05]  /*26ad0*/  BSYNC.RECONVERGENT B2 ;  /* 0x0000000000027941 */ /* 0x000fea0003800200 */
.L_x_24041:
        /* <DEDUP_REMOVED lines=61> */
.L_x_24039:
[----:B------:R-:W-:Y:S05]  /*26eb0*/  BSYNC.RECONVERGENT B1 ;  /* 0x0000000000017941 */ /* 0x000fea0003800200 */
.L_x_24038:
        /* <DEDUP_REMOVED lines=21> */
.L_x_24045:
        /* <DEDUP_REMOVED lines=15> */
.L_x_24047:
[----:B------:R-:W-:Y:S05]  /*27100*/  BSYNC.RECONVERGENT B2 ;  /* 0x0000000000027941 */ /* 0x000fea0003800200 */
.L_x_24046:
        /* <DEDUP_REMOVED lines=61> */
.L_x_24044:
[----:B------:R-:W-:Y:S05]  /*274e0*/  BSYNC.RECONVERGENT B1 ;  /* 0x0000000000017941 */ /* 0x000fea0003800200 */
.L_x_24043:
        /* <DEDUP_REMOVED lines=12> */
.L_x_24007:
        /* <DEDUP_REMOVED lines=21> */
.L_x_23965:
[----:B------:R-:W-:Y:S05]  /*27700*/  BSYNC.RECONVERGENT B0 ;  /* 0x0000000000007941 */ /* 0x000fea0003800200 */
.L_x_23964:
        /* <DEDUP_REMOVED lines=28> */
.L_x_24053:
        /* <DEDUP_REMOVED lines=13> */
.L_x_24055:
[----:B------:R-:W-:Y:S05]  /*279a0*/  BSYNC.RECONVERGENT B2 ;  /* 0x0000000000027941 */ /* 0x000fea0003800200 */
.L_x_24054:
        /* <DEDUP_REMOVED lines=61> */
.L_x_24052:
[----:B------:R-:W-:Y:S05]  /*27d80*/  BSYNC.RECONVERGENT B1 ;  /* 0x0000000000017941 */ /* 0x000fea0003800200 */
.L_x_24051:
        /* <DEDUP_REMOVED lines=28> */
.L_x_24058:
        /* <DEDUP_REMOVED lines=13> */
.L_x_24060:
[----:B------:R-:W-:Y:S05]  /*28020*/  BSYNC.RECONVERGENT B2 ;  /* 0x0000000000027941 */ /* 0x000fea0003800200 */
.L_x_24059:
        /* <DEDUP_REMOVED lines=61> */
.L_x_24057:
[----:B------:R-:W-:Y:S05]  /*28400*/  BSYNC.RECONVERGENT B1 ;  /* 0x0000000000017941 */ /* 0x000fea0003800200 */
.L_x_24056:
        /* <DEDUP_REMOVED lines=25> */
.L_x_24063:
        /* <DEDUP_REMOVED lines=13> */
.L_x_24065:
[----:B------:R-:W-:Y:S05]  /*28670*/  BSYNC.RECONVERGENT B2 ;  /* 0x0000000000027941 */ /* 0x000fea0003800200 */
.L_x_24064:
        /* <DEDUP_REMOVED lines=61> */
.L_x_24062:
[----:B------:R-:W-:Y:S05]  /*28a50*/  BSYNC.RECONVERGENT B1 ;  /* 0x0000000000017941 */ /* 0x000fea0003800200 */
.L_x_24061:
        /* <DEDUP_REMOVED lines=23> */
.L_x_24068:
        /* <DEDUP_REMOVED lines=13> */
.L_x_24070:
[----:B------:R-:W-:Y:S05]  /*28ca0*/  BSYNC.RECONVERGENT B2 ;  /* 0x0000000000027941 */ /* 0x000fea0003800200 */
.L_x_24069:
        /* <DEDUP_REMOVED lines=61> */
.L_x_24067:
[----:B------:R-:W-:Y:S05]  /*29080*/  BSYNC.RECONVERGENT B1 ;  /* 0x0000000000017941 */ /* 0x000fea0003800200 */
.L_x_24066:
        /* <DEDUP_REMOVED lines=23> */
.L_x_24073:
        /* <DEDUP_REMOVED lines=13> */
.L_x_24075:
[----:B------:R-:W-:Y:S05]  /*292d0*/  BSYNC.RECONVERGENT B2 ;  /* 0x0000000000027941 */ /* 0x000fea0003800200 */
.L_x_24074:
        /* <DEDUP_REMOVED lines=61> */
.L_x_24072:
[----:B------:R-:W-:Y:S05]  /*296b0*/  BSYNC.RECONVERGENT B1 ;  /* 0x0000000000017941 */ /* 0x000fea0003800200 */
.L_x_24071:
        /* <DEDUP_REMOVED lines=23> */
.L_x_24078:
        /* <DEDUP_REMOVED lines=13> */
.L_x_24080:
[----:B------:R-:W-:Y:S05]  /*29900*/  BSYNC.RECONVERGENT B2 ;  /* 0x0000000000027941 */ /* 0x000fea0003800200 */
.L_x_24079:
        /* <DEDUP_REMOVED lines=61> */
.L_x_24077:
[----:B------:R-:W-:Y:S05]  /*29ce0*/  BSYNC.RECONVERGENT B1 ;  /* 0x0000000000017941 */ /* 0x000fea0003800200 */
.L_x_24076:
        /* <DEDUP_REMOVED lines=23> */
.L_x_24083:
        /* <DEDUP_REMOVED lines=13> */
.L_x_24085:
[----:B------:R-:W-:Y:S05]  /*29f30*/  BSYNC.RECONVERGENT B2 ;  /* 0x0000000000027941 */ /* 0x000fea0003800200 */
.L_x_24084:
        /* <DEDUP_REMOVED lines=61> */
.L_x_24082:
[----:B------:R-:W-:Y:S05]  /*2a310*/  BSYNC.RECONVERGENT B1 ;  /* 0x0000000000017941 */ /* 0x000fea0003800200 */
.L_x_24081:
        /* <DEDUP_REMOVED lines=23> */
.L_x_24088:
        /* <DEDUP_REMOVED lines=15> */
.L_x_24090:
[----:B------:R-:W-:Y:S05]  /*2a580*/  BSYNC.RECONVERGENT B2 ;  /* 0x0000000000027941 */ /* 0x000fea0003800200 */
.L_x_24089:
        /* <DEDUP_REMOVED lines=61> */
.L_x_24087:
[----:B------:R-:W-:Y:S05]  /*2a960*/  BSYNC.RECONVERGENT B1 ;  /* 0x0000000000017941 */ /* 0x000fea0003800200 */
.L_x_24086:
        /* <DEDUP_REMOVED lines=15> */
.L_x_24050:
        /* <DEDUP_REMOVED lines=16> */
.L_x_24094:
        /* <DEDUP_REMOVED lines=13> */
.L_x_24096:
[----:B------:R-:W-:Y:S05]  /*2ac30*/  BSYNC.RECONVERGENT B2 ;  /* 0x0000000000027941 */ /* 0x000fea0003800200 */
.L_x_24095:
        /* <DEDUP_REMOVED lines=61> */
.L_x_24093:
[----:B------:R-:W-:Y:S05]  /*2b010*/  BSYNC.RECONVERGENT B1 ;  /* 0x0000000000017941 */ /* 0x000fea0003800200 */
.L_x_24092:
        /* <DEDUP_REMOVED lines=26> */
.L_x_24099:
        /* <DEDUP_REMOVED lines=13> */
.L_x_24101:
[----:B------:R-:W-:Y:S05]  /*2b290*/  BSYNC.RECONVERGENT B2 ;  /* 0x0000000000027941 */ /* 0x000fea0003800200 */
.L_x_24100:
        /* <DEDUP_REMOVED lines=61> */
.L_x_24098:
[----:B------:R-:W-:Y:S05]  /*2b670*/  BSYNC.RECONVERGENT B1 ;  /* 0x0000000000017941 */ /* 0x000fea0003800200 */
.L_x_24097:
[----:B------:R-:W-:Y:S01]  /*2b680*/  I2FP.F32.U32 R9, R9 ;  /* 0x0000000900097245 */ /* 0x000fe20000201000 */
[----:B------:R-:W-:Y:S01]  /*2b690*/  HADD2.F32 R165, -RZ, R168.H1_H1 ;  /* 0x300000a8ffa57230 */ /* 0x000fe20000004100 */
[----:B------:R-:W-:Y:S01]  /*2b6a0*/  LOP3.LUT R13, R13, 0xfffffffd, RZ, 0xc0, !PT ;  /* 0xfffffffd0d0d7812 */ /* 0x000fe200078ec0ff */
        /* <DEDUP_REMOVED lines=20> */
.L_x_24104:
        /* <DEDUP_REMOVED lines=13> */
.L_x_24106:
[----:B------:R-:W-:Y:S05]  /*2b8c0*/  BSYNC.RECONVERGENT B2 ;  /* 0x0000000000027941 */ /* 0x000fea0003800200 */
.L_x_24105:
        /* <DEDUP_REMOVED lines=61> */
.L_x_24103:
[----:B------:R-:W-:Y:S05]  /*2bca0*/  BSYNC.RECONVERGENT B1 ;  /* 0x0000000000017941 */ /* 0x000fea0003800200 */
.L_x_24102:
        /* <DEDUP_REMOVED lines=21> */
.L_x_24109:
        /* <DEDUP_REMOVED lines=13> */
.L_x_24111:
[----:B------:R-:W-:Y:S05]  /*2bed0*/  BSYNC.RECONVERGENT B2 ;  /* 0x0000000000027941 */ /* 0x000fea0003800200 */
.L_x_24110:
        /* <DEDUP_REMOVED lines=61> */
.L_x_24108:
[----:B------:R-:W-:Y:S05]  /*2c2b0*/  BSYNC.RECONVERGENT B1 ;  /* 0x0000000000017941 */ /* 0x000fea0003800200 */
.L_x_24107:
        /* <DEDUP_REMOVED lines=21> */
.L_x_24114:
        /* <DEDUP_REMOVED lines=13> */
.L_x_24116:
[----:B------:R-:W-:Y:S05]  /*2c4e0*/  BSYNC.RECONVERGENT B2 ;  /* 0x0000000000027941 */ /* 0x000fea0003800200 */
.L_x_24115:
        /* <DEDUP_REMOVED lines=61> */
.L_x_24113:
[----:B------:R-:W-:Y:S05]  /*2c8c0*/  BSYNC.RECONVERGENT B1 ;  /* 0x0000000000017941 */ /* 0x000fea0003800200 */
.L_x_24112:
        /* <DEDUP_REMOVED lines=21> */
.L_x_24119:
        /* <DEDUP_REMOVED lines=13> */
.L_x_24121:
[----:B------:R-:W-:Y:S05]  /*2caf0*/  BSYNC.RECONVERGENT B2 ;  /* 0x0000000000027941 */ /* 0x000fea0003800200 */
.L_x_24120:
        /* <DEDUP_REMOVED lines=61> */
.L_x_24118:
[----:B------:R-:W-:Y:S05]  /*2ced0*/  BSYNC.RECONVERGENT B1 ;  /* 0x0000000000017941 */ /* 0x000fea0003800200 */
.L_x_24117:
        /* <DEDUP_REMOVED lines=21> */
.L_x_24124:
        /* <DEDUP_REMOVED lines=13> */
.L_x_24126:
[----:B------:R-:W-:Y:S05]  /*2d100*/  BSYNC.RECONVERGENT B2 ;  /* 0x0000000000027941 */ /* 0x000fea0003800200 */
.L_x_24125:
        /* <DEDUP_REMOVED lines=61> */
.L_x_24123:
[----:B------:R-:W-:Y:S05]  /*2d4e0*/  BSYNC.RECONVERGENT B1 ;  /* 0x0000000000017941 */ /* 0x000fea0003800200 */
.L_x_24122:
        /* <DEDUP_REMOVED lines=21> */
.L_x_24129:
        /* <DEDUP_REMOVED lines=15> */
.L_x_24131:
[----:B------:R-:W-:Y:S05]  /*2d730*/  BSYNC.RECONVERGENT B2 ;  /* 0x0000000000027941 */ /* 0x000fea0003800200 */
.L_x_24130:
        /* <DEDUP_REMOVED lines=61> */
.L_x_24128:
[----:B------:R-:W-:Y:S05]  /*2db10*/  BSYNC.RECONVERGENT B1 ;  /* 0x0000000000017941 */ /* 0x000fea0003800200 */
.L_x_24127:
        /* <DEDUP_REMOVED lines=12> */
.L_x_24091:
        /* <DEDUP_REMOVED lines=21> */
.L_x_24049:
[----:B------:R-:W-:Y:S05]  /*2dd30*/  BSYNC.RECONVERGENT B0 ;  /* 0x0000000000007941 */ /* 0x000fea0003800200 */
.L_x_24048:
        /* <DEDUP_REMOVED lines=212> */
.L_x_24133:
[----:B------:R-:W-:Y:S05]  /*2ea80*/  BSYNC.RECONVERGENT B0 ;  /* 0x0000000000007941 */ /* 0x000fea0003800200 */
.L_x_24132:
        /* <DEDUP_REMOVED lines=13> */
.L_x_24135:
[----:B------:R-:W-:Y:S05]  /*2eb60*/  BSYNC.RECONVERGENT B0 ;  /* 0x0000000000007941 */ /* 0x000fea0003800200 */
.L_x_24134:
        /* <DEDUP_REMOVED lines=85> */
.L_x_24137:
[----:B------:R-:W-:Y:S05]  /*2f0c0*/  BSYNC.RECONVERGENT B0 ;  /* 0x0000000000007941 */ /* 0x000fea0003800200 */
.L_x_24136:
        /* <DEDUP_REMOVED lines=31> */
[----:B------:R-:W-:Y:S01]  /*2f2c0*/  F2FP.F16.F32.PACK_AB R166, R249, R166 ;  /* 0x000000a6f9a6723e */ /* 0x000fe200000000ff */
[----:B------:R-:W-:Y:S01]  /*2f2d0*/  VIADD R14, R14, 0x80 ;  /* 0x000000800e0e7836 */ /* 0x000fe20000000000 */
[----:B------:R-:W-:-:S05]  /*2f2e0*/  F2FP.F16.F32.PACK_AB R167, R34, R251 ;  /* 0x000000fb22a7723e */ /* 0x000fca00000000ff */
[----:B------:R2:W-:Y:S02]  /*2f2f0*/  STG.E.128 desc[UR8][R168.64], R164 ;  /* 0x000000a4a8007986 */ /* 0x0005e4000c101d08 */
.L_x_24139:
[----:B------:R-:W-:Y:S05]  /*2f300*/  BSYNC.RECONVERGENT B0 ;  /* 0x0000000000007941 */ /* 0x000fea0003800200 */
.L_x_24138:
        /* <DEDUP_REMOVED lines=35> */
.L_x_24141:
[----:B------:R-:W-:Y:S05]  /*2f540*/  BSYNC.RECONVERGENT B0 ;  /* 0x0000000000007941 */ /* 0x000fea0003800200 */
.L_x_24140:
        /* <DEDUP_REMOVED lines=35> */
.L_x_24143:
[----:B------:R-:W-:Y:S05]  /*2f780*/  BSYNC.RECONVERGENT B0 ;  /* 0x0000000000007941 */ /* 0x000fea0003800200 */
.L_x_24142:
        /* <DEDUP_REMOVED lines=35> */
.L_x_24145:
[----:B------:R-:W-:Y:S05]  /*2f9c0*/  BSYNC.RECONVERGENT B0 ;  /* 0x0000000000007941 */ /* 0x000fea0003800200 */
.L_x_24144:
        /* <DEDUP_REMOVED lines=31> */
[----:B------:R-:W-:Y:S01]  /*2fbc0*/  F2FP.F16.F32.PACK_AB R166, R249, R166 ;  /* 0x000000a6f9a6723e */ /* 0x000fe200000000ff */
[----:B------:R-:W-:Y:S01]  /*2fbd0*/  VIADD R14, R14, 0x80 ;  /* 0x000000800e0e7836 */ /* 0x000fe20000000000 */
[----:B------:R-:W-:-:S05]  /*2fbe0*/  F2FP.F16.F32.PACK_AB R167, R34, R251 ;  /* 0x000000fb22a7723e */ /* 0x000fca00000000ff */
[----:B------:R0:W-:Y:S02]  /*2fbf0*/  STG.E.128 desc[UR8][R168.64], R164 ;  /* 0x000000a4a8007986 */ /* 0x0001e4000c101d08 */
.L_x_24147:
[----:B------:R-:W-:Y:S05]  /*2fc00*/  BSYNC.RECONVERGENT B0 ;  /* 0x0000000000007941 */ /* 0x000fea0003800200 */
.L_x_24146:
        /* <DEDUP_REMOVED lines=33> */
.L_x_24149:
[----:B------:R-:W-:Y:S05]  /*2fe20*/  BSYNC.RECONVERGENT B0 ;  /* 0x0000000000007941 */ /* 0x000fea0003800200 */
.L_x_24148:
[----:B01234-:R-:W0:Y:S01]  /*2fe30*/  LDC.64 R164, c[0x0][0x380] ;  /* 0x0000e000ffa47b82 */ /* 0x01fe220000000a00 */
[----:B------:R-:W-:Y:S01]  /*2fe40*/  UPLOP3.LUT UP1, UPT, UPT, UPT, UP1, 0x40, 0x4 ;  /* 0x000000000004789c */ /* 0x000fe20003f2e810 */
[----:B0-----:R-:W-:-:S04]  /*2fe50*/  IADD3 R0, PT, PT, R0, R164, RZ ;  /* 0x000000a400007210 */ /* 0x001fc80007ffe0ff */
[----:B------:R-:W-:-:S13]  /*2fe60*/  ISETP.GE.AND P0, PT, R0, R165, PT ;  /* 0x000000a50000720c */ /* 0x000fda0003f06270 */
[----:B------:R-:W-:Y:S05]  /*2fe70*/  @!P0 BRA `(.L_x_24150) ;  /* 0xfffffd1000d48947 */ /* 0x000fea000383ffff */
[----:B------:R-:W-:Y:S05]  /*2fe80*/  EXIT ;  /* 0x000000000000794d */ /* 0x000fea0003800000 */
.L_x_24151:
        /* <DEDUP_REMOVED lines=15> */
.L_x_42379:


//--------------------- .text._ZN10layer_norm13ln_fwd_kernelINS_13Kernel_traitsIf6__halfS2_S2_fjLj7168ELj1ELj1ELj4ELj16ENS_18Kernel_traits_baseILj7168EfS2_S2_S2_fjLj128EEEEELb1ELb0ELb0ELb1EEEvNS_9FwdParamsE --------------------------
	.section	.text._ZN10layer_norm13ln_fwd_kernelINS_13Kernel_traitsIf6__halfS2_S2_fjLj7168ELj1ELj1ELj4ELj16ENS_18Kernel_traits_baseILj7168EfS2_S2_S2_fjLj128EEEEELb1ELb0ELb0ELb1EEEvNS_9FwdParamsE,"ax",@progbits
	.align	128
        .global         _ZN10layer_norm13ln_fwd_kernelINS_13Kernel_traitsIf6__halfS2_S2_fjLj7168ELj1ELj1ELj4ELj16ENS_18Kernel_traits_baseILj7168EfS2_S2_S2_fjLj128EEEEELb1ELb0ELb0ELb1EEEvNS_9FwdParamsE
        .type           _ZN10layer_norm13ln_fwd_kernelINS_13Kernel_traitsIf6__halfS2_S2_fjLj7168ELj1ELj1ELj4ELj16ENS_18Kernel_traits_baseILj7168EfS2_S2_S2_fjLj128EEEEELb1ELb0ELb0ELb1EEEvNS_9FwdParamsE,@function
        .size           _ZN10layer_norm13ln_fwd_kernelINS_13Kernel_traitsIf6__halfS2_S2_fjLj7168ELj1ELj1ELj4ELj16ENS_18Kernel_traits_baseILj7168EfS2_S2_S2_fjLj128EEEEELb1ELb0ELb0ELb1EEEvNS_9FwdParamsE,(.L_x_42380 - _ZN10layer_norm13ln_fwd_kernelINS_13Kernel_traitsIf6__halfS2_S2_fjLj7168ELj1ELj1ELj4ELj16ENS_18Kernel_traits_baseILj7168EfS2_S2_S2_fjLj128EEEEELb1ELb0ELb0ELb1EEEvNS_9FwdParamsE)
        .other          _ZN10layer_norm13ln_fwd_kernelINS_13Kernel_traitsIf6__halfS2_S2_fjLj7168ELj1ELj1ELj4ELj16ENS_18Kernel_traits_baseILj7168EfS2_S2_S2_fjLj128EEEEELb1ELb0ELb0ELb1EEEvNS_9FwdParamsE,@"STO_CUDA_ENTRY STV_DEFAULT"
_ZN10layer_norm13ln_fwd_kernelINS_13Kernel_traitsIf6__halfS2_S2_fjLj7168ELj1ELj1ELj4ELj16ENS_18Kernel_traits_baseILj7168EfS2_S2_S2_fjLj128EEEEELb1ELb0ELb0ELb1EEEvNS_9FwdParamsE:
.text._ZN10layer_norm13ln_fwd_kernelINS_13Kernel_traitsIf6__halfS2_S2_fjLj7168ELj1ELj1ELj4ELj16ENS_18Kernel_traits_baseILj7168EfS2_S2_S2_fjLj128EEEEELb1ELb0ELb0ELb1EEEvNS_9FwdParamsE:
        /* <DEDUP_REMOVED lines=23> */
[C---:B------:R-:W-:Y:S01]  /*0170*/  IADD3 R15, PT, PT, R33.reuse, -0x56f99767, RZ ;  /* 0xa9066899210f7810 */ /* 0x040fe20007ffe0ff */
[----:B------:R-:W-:Y:S01]  /*0180*/  VIADD R14, R33, 0xed9eba14 ;  /* 0xed9eba14210e7836 */ /* 0x000fe20000000000 */
[--C-:B------:R-:W-:Y:S01]  /*0190*/  SHF.R.U64 R11, R217, 0x2, R10.reuse ;  /* 0x00000002d90b7819 */ /* 0x100fe2000000120a */
[C---:B------:R-:W-:Y:S01]  /*01a0*/  VIADD R16, R32.reuse, 0xb54cda56 ;  /* 0xb54cda5620107836 */ /* 0x040fe20000000000 */
[C---:B------:R-:W-:Y:S01]  /*01b0*/  IADD3 R18, PT, PT, R32.reuse, -0xe443238, RZ ;  /* 0xf1bbcdc820127810 */ /* 0x040fe20007ffe0ff */
        /* <DEDUP_REMOVED lines=37> */
.L_x_24152:
        /* <DEDUP_REMOVED lines=44> */
.L_x_24153:
        /* <DEDUP_REMOVED lines=9> */
[----:B------:R-:W-:Y:S01]  /*0760*/  VIADD R2, R32, 0x9e3779b9 ;  /* 0x9e3779b920027836 */ /* 0x000fe20000000000 */
[----:B------:R-:W0:Y:S03]  /*0770*/  LDCU UR6, c[0x0][0x404] ;  /* 0x00008080ff0677ac */ /* 0x000e260008000800 */
        /* <DEDUP_REMOVED lines=14> */
[----:B------:R-:W-:Y:S01]  /*0860*/  IMAD.HI.U32 R7, R0, -0x2daee0ad, RZ ;  /* 0xd2511f5300077827 */ /* 0x000fe200078e00ff */
[----:B------:R-:W-:-:S03]  /*0870*/  LOP3.LUT R4, R8, R13, R4, 0x96, !PT ;  /* 0x0000000d08047212 */ /* 0x000fc600078e9604 */
[----:B------:R-:W-:Y:S02]  /*0880*/  IMAD R8, R3, -0x2daee0ad, RZ ;  /* 0xd2511f5303087824 */ /* 0x000fe400078e02ff */
[----:B------:R-:W-:-:S04]  /*0890*/  IMAD.HI.U32 R2, R4, -0x326172a9, RZ ;  /* 0xcd9e8d5704027827 */ /* 0x000fc800078e00ff */
[----:B------:R-:W-:Y:S02]  /*08a0*/  VIADD R3, R32, 0x3c6ef372 ;  /* 0x3c6ef37220037836 */ /* 0x000fe40000000000 */
[----:B------:R-:W-:Y:S02]  /*08b0*/  VIADD R13, R33, 0x76cf5d0a ;  /* 0x76cf5d0a210d7836 */ /* 0x000fe40000000000 */
[----:B------:R-:W-:Y:S01]  /*08c0*/  IMAD R4, R4, -0x326172a9, RZ ;  /* 0xcd9e8d5704047824 */ /* 0x000fe200078e02ff */
[----:B------:R-:W-:Y:S02]  /*08d0*/  LOP3.LUT R2, R3, R5, R2, 0x96, !PT ;  /* 0x0000000503027212 */ /* 0x000fe400078e9602 */
[----:B------:R-:W-:Y:S01]  /*08e0*/  LOP3.LUT R7, R13, R8, R7, 0x96, !PT ;  /* 0x000000080d077212 */ /* 0x000fe200078e9607 */
[----:B------:R-:W-:Y:S01]  /*08f0*/  IMAD R13, R0, -0x2daee0ad, RZ ;  /* 0xd2511f53000d7824 */ /* 0x000fe200078e02ff */
[----:B------:R-:W-:Y:S01]  /*0900*/  IADD3 R5, PT, PT, R32, -0x255992d5, RZ ;  /* 0xdaa66d2b20057810 */ /* 0x000fe20007ffe0ff */
[----:B------:R-:W-:-:S04]  /*0910*/  IMAD.HI.U32 R0, R2, -0x2daee0ad, RZ ;  /* 0xd2511f5302007827 */ /* 0x000fc800078e00ff */
[----:B------:R-:W-:Y:S02]  /*0920*/  VIADD R8, R33, 0x32370b8f ;  /* 0x32370b8f21087836 */ /* 0x000fe40000000000 */
[----:B------:R-:W-:-:S03]  /*0930*/  IMAD.HI.U32 R3, R7, -0x326172a9, RZ ;  /* 0xcd9e8d5707037827 */ /* 0x000fc600078e00ff */
[----:B------:R-:W-:Y:S01]  /*0940*/  LOP3.LUT R0, R8, R13, R0, 0x96, !PT ;  /* 0x0000000d08007212 */ /* 0x000fe200078e9600 */
[----:B------:R-:W-:Y:S01]  /*0950*/  IMAD R7, R7, -0x326172a9, RZ ;  /* 0xcd9e8d5707077824 */ /* 0x000fe200078e02ff */
[----:B------:R-:W-:Y:S01]  /*0960*/  LOP3.LUT R3, R5, R4, R3, 0x96, !PT ;  /* 0x0000000405037212 */ /* 0x000fe200078e9603 */
[----:B------:R-:W-:Y:S01]  /*0970*/  IMAD R5, R2, -0x2daee0ad, RZ ;  /* 0xd2511f5302057824 */ /* 0x000fe200078e02ff */
[----:B------:R-:W-:Y:S01]  /*0980*/  IADD3 R13, PT, PT, R33, 0x646e171e, RZ ;  /* 0x646e171e210d7810 */ /* 0x000fe20007ffe0ff */
[----:B------:R-:W-:-:S04]  /*0990*/  IMAD.HI.U32 R2, R0, -0x326172a9, RZ ;  /* 0xcd9e8d5700027827 */ /* 0x000fc800078e00ff */
[C---:B------:R-:W-:Y:S01]  /*09a0*/  IMAD.HI.U32 R4, R3.reuse, -0x2daee0ad, RZ ;  /* 0xd2511f5303047827 */ /* 0x040fe200078e00ff */
[C---:B------:R-:W-:Y:S02]  /*09b0*/  LOP3.LUT R2, R6.reuse, R7, R2, 0x96, !PT ;  /* 0x0000000706027212 */ /* 0x040fe400078e9602 */
[----:B------:R-:W-:Y:S01]  /*09c0*/  LOP3.LUT R6, R6, 0xfffffffb, RZ, 0xc0, !PT ;  /* 0xfffffffb06067812 */ /* 0x000fe200078ec0ff */
[----:B------:R-:W-:Y:S01]  /*09d0*/  IMAD R8, R3, -0x2daee0ad, RZ ;  /* 0xd2511f5303087824 */ /* 0x000fe200078e02ff */
[----:B------:R-:W-:Y:S01]  /*09e0*/  LOP3.LUT R4, R14, R5, R4, 0x96, !PT ;  /* 0x000000050e047212 */ /* 0x000fe200078e9604 */
[----:B------:R-:W-:Y:S02]  /*09f0*/  IMAD R5, R0, -0x326172a9, RZ ;  /* 0xcd9e8d5700057824 */ /* 0x000fe400078e02ff */
[----:B------:R-:W-:-:S04]  /*0a00*/  IMAD.HI.U32 R3, R2, -0x2daee0ad, RZ ;  /* 0xd2511f5302037827 */ /* 0x000fc800078e00ff */
[----:B------:R-:W-:Y:S01]  /*0a10*/  VIADD R7, R32, 0x1715609d ;  /* 0x1715609d20077836 */ /* 0x000fe20000000000 */
[----:B------:R-:W-:Y:S01]  /*0a20*/  LOP3.LUT R3, R15, R8, R3, 0x96, !PT ;  /* 0x000000080f037212 */ /* 0x000fe200078e9603 */
[----:B------:R-:W-:Y:S01]  /*0a30*/  IMAD.HI.U32 R0, R4, -0x326172a9, RZ ;  /* 0xcd9e8d5704007827 */ /* 0x000fe200078e00ff */
[----:B------:R-:W2:Y:S03]  /*0a40*/  LDC.64 R14, c[0x0][0x3e0] ;  /* 0x0000f800ff0e7b82 */ /* 0x000ea60000000a00 */
        /* <DEDUP_REMOVED lines=10> */
[----:B------:R-:W-:Y:S01]  /*0af0*/  IMAD.HI.U32 R0, R7, -0x326172a9, RZ ;  /* 0xcd9e8d5707007827 */ /* 0x000fe200078e00ff */
[----:B--2---:R-:W-:-:S03]  /*0b00*/  ISETP.NE.U32.AND P0, PT, R14, RZ, PT ;  /* 0x000000ff0e00720c */ /* 0x004fc60003f05070 */
[----:B------:R-:W-:Y:S01]  /*0b10*/  IMAD.HI.U32 R5, R2, -0x2daee0ad, RZ ;  /* 0xd2511f5302057827 */ /* 0x000fe200078e00ff */
[----:B------:R-:W-:Y:S02]  /*0b20*/  LOP3.LUT R0, R4, R3, R0, 0x96, !PT ;  /* 0x0000000304007212 */ /* 0x000fe400078e9600 */
[----:B------:R-:W-:Y:S01]  /*0b30*/  ISETP.NE.AND.EX P0, PT, R15, RZ, PT, P0 ;  /* 0x000000ff0f00720c */ /* 0x000fe20003f05300 */
[----:B------:R-:W-:Y:S01]  /*0b40*/  IMAD R4, R2, -0x2daee0ad, RZ ;  /* 0xd2511f5302047824 */ /* 0x000fe200078e02ff */
[----:B------:R-:W-:Y:S01]  /*0b50*/  LOP3.LUT R5, R17, R8, R5, 0x96, !PT ;  /* 0x0000000811057212 */ /* 0x000fe200078e9605 */
[----:B------:R-:W-:Y:S02]  /*0b60*/  VIADD R8, R33, 0xdb3d7428 ;  /* 0xdb3d742821087836 */ /* 0x000fe40000000000 */
[----:B------:R-:W-:-:S04]  /*0b70*/  IMAD.HI.U32 R3, R0, -0x2daee0ad, RZ ;  /* 0xd2511f5300037827 */ /* 0x000fc800078e00ff */
[----:B------:R-:W-:Y:S01]  /*0b80*/  IMAD R7, R7, -0x326172a9, RZ ;  /* 0xcd9e8d5707077824 */ /* 0x000fe200078e02ff */
[----:B------:R-:W-:Y:S01]  /*0b90*/  LOP3.LUT R4, R8, R4, R3, 0x96, !PT ;  /* 0x0000000408047212 */ /* 0x000fe200078e9603 */
[----:B------:R-:W-:Y:S01]  /*0ba0*/  IMAD.HI.U32 R2, R5, -0x326172a9, RZ ;  /* 0xcd9e8d5705027827 */ /* 0x000fe200078e00ff */
[----:B------:R-:W-:Y:S02]  /*0bb0*/  IADD3 R3, PT, PT, R33, -0x695add53, RZ ;  /* 0x96a522ad21037810 */ /* 0x000fe40007ffe0ff */
[----:B------:R-:W-:Y:S01]  /*0bc0*/  @P0 LOP3.LUT R6, R6, 0x4, RZ, 0xfc, !PT ;  /* 0x0000000406060812 */ /* 0x000fe200078efcff */
        /* <DEDUP_REMOVED lines=10> */
.L_x_24507:
[----:B------:R-:W-:Y:S01]  /*0c70*/  LOP3.LUT P0, RZ, R6, 0x4, RZ, 0xc0, !PT ;  /* 0x0000000406ff7812 */ /* 0x000fe2000780c0ff */
[----:B-1----:R-:W0:Y:S01]  /*0c80*/  S2R R3, SR_TID.X ;  /* 0x0000000000037919 */ /* 0x002e220000002100 */
        /* <DEDUP_REMOVED lines=16> */
[C---:B------:R-:W-:Y:S01]  /*0d90*/  IADD3 R26, PT, PT, R32.reuse, 0x78dde6e4, RZ ;  /* 0x78dde6e4201a7810 */ /* 0x040fe20007ffe0ff */
[C---:B------:R-:W-:Y:S01]  /*0da0*/  VIADD R27, R32.reuse, 0xf1bbcdc8 ;  /* 0xf1bbcdc8201b7836 */ /* 0x040fe20000000000 */
[C---:B------:R-:W-:Y:S01]  /*0db0*/  IADD3 R23, PT, PT, R33.reuse, -0x56f99767, RZ ;  /* 0xa906689921177810 */ /* 0x040fe20007ffe0ff */
[----:B------:R-:W-:Y:S01]  /*0dc0*/  VIADD R25, R33, 0x1fd5c5a3 ;  /* 0x1fd5c5a321197836 */ /* 0x000fe20000000000 */
[C---:B------:R-:W-:Y:S01]  /*0dd0*/  IADD3 R20, PT, PT, R32.reuse, -0x61c88647, RZ ;  /* 0x9e3779b920147810 */ /* 0x040fe20007ffe0ff */
[----:B------:R-:W-:-:S02]  /*0de0*/  VIADD R24, R32, 0x8ff34781 ;  /* 0x8ff3478120187836 */ /* 0x000fc40000000000 */
[C---:B------:R-:W-:Y:S02]  /*0df0*/  VIADD R22, R33.reuse, 0xdb3d7428 ;  /* 0xdb3d742821167836 */ /* 0x040fe40000000000 */
[C---:B------:R-:W-:Y:S02]  /*0e00*/  VIADD R21, R32.reuse, 0x3c6ef372 ;  /* 0x3c6ef37220157836 */ /* 0x040fe40000000000 */
[----:B------:R-:W-:Y:S02]  /*0e10*/  VIADD R19, R32, 0x1715609d ;  /* 0x1715609d20137836 */ /* 0x000fe40000000000 */
[----:B------:R-:W-:Y:S02]  /*0e20*/  VIADD R18, R33, 0x76cf5d0a ;  /* 0x76cf5d0a21127836 */ /* 0x000fe40000000000 */
[----:B--2---:R-:W-:Y:S01]  /*0e30*/  @P0 HADD2.F32 R30, -RZ, R14.H0_H0 ;  /* 0x2000000eff1e0230 */ /* 0x004fe20000004100 */
        /* <DEDUP_REMOVED lines=10> */
[----:B------:R-:W-:-:S05]  /*0ee0*/  VIADDMNMX.U32 R0, R217, 0xfffffffe, R0, PT ;  /* 0xfffffffed9007846 */ /* 0x000fca0003800000 */
[----:B------:R-:W-:-:S04]  /*0ef0*/  IMAD.SHL.U32 R0, R0, 0x4, RZ ;  /* 0x0000000400007824 */ /* 0x000fc800078e00ff */
[----:B------:R-:W0:Y:S02]  /*0f00*/  LDC R14, c[0x2][R0] ;  /* 0x00800000000e7b82 */ /* 0x000e240000000800 */
[----:B0-----:R-:W-:-:S04]  /*0f10*/  SHF.R.S32.HI R15, RZ, 0x1f, R14 ;  /* 0x0000001fff0f7819 */ /* 0x001fc8000001140e */
.L_x_42215:
[----:B------:R-:W-:Y:S05]  /*0f20*/  BRX R14 -0xf30                                         (*"BRANCH_TARGETS .L_x_42216,.L_x_42217,.L_x_42218"*) ;  /* 0xfffffff00e347949 */ /* 0x000fea000383ffff */
.L_x_42218:
[----:B------:R-:W-:Y:S01]  /*0f30*/  IADD3 R13, PT, PT, R217, 0x1, RZ ;  /* 0x00000001d90d7810 */ /* 0x000fe20007ffe0ff */
[----:B------:R-:W-:Y:S02]  /*0f40*/  IMAD.MOV.U32 R164, RZ, RZ, R206 ;  /* 0x000000ffffa47224 */ /* 0x000fe400078e00ce */
[----:B------:R-:W-:Y:S01]  /*0f50*/  IMAD.MOV.U32 R0, RZ, RZ, R8 ;  /* 0x000000ffff007224 */ /* 0x000fe200078e0008 */
[----:B------:R-:W-:Y:S06]  /*0f60*/  BRA `(.L_x_24155) ;  /* 0x0000000400007947 */ /* 0x000fec0003800000 */
.L_x_42216:
[----:B------:R-:W-:Y:S01]  /*0f70*/  MOV R164, R206 ;  /* 0x000000ce00a47202 */ /* 0x000fe20000000f00 */
[----:B------:R-:W-:Y:S02]  /*0f80*/  IMAD.MOV.U32 R13, RZ, RZ, 0x3 ;  /* 0x00000003ff0d7424 */ /* 0x000fe400078e00ff */
[----:B------:R-:W-:Y:S01]  /*0f90*/  IMAD.MOV.U32 R0, RZ, RZ, R7 ;  /* 0x000000ffff007224 */ /* 0x000fe200078e0007 */
[----:B------:R-:W-:Y:S06]  /*0fa0*/  BRA `(.L_x_24155) ;  /* 0x0000000000f07947 */ /* 0x000fec0003800000 */
.L_x_42217:
        /* <DEDUP_REMOVED lines=12> */
.L_x_24156:
        /* <DEDUP_REMOVED lines=48> */
.L_x_24155:
[----:B------:R-:W-:Y:S01]  /*1370*/  I2FP.F32.U32 R0, R0 ;  /* 0x0000000000007245 */ /* 0x000fe20000201000 */
[----:B-----5:R-:W-:Y:S01]  /*1380*/  HADD2.F32 R15, -RZ, R152.H0_H0 ;  /* 0x20000098ff0f7230 */ /* 0x020fe20000004100 */
[----:B------:R-:W-:Y:S01]  /*1390*/  ISETP.NE.AND P1, PT, R13, 0x1, PT ;  /* 0x000000010d00780c */ /* 0x000fe20003f25270 */
[----:B------:R-:W-:Y:S01]  /*13a0*/  UMOV UR5, UR7 ;  /* 0x0000000700057c82 */ /* 0x000fe20008000000 */
[----:B------:R-:W-:Y:S01]  /*13b0*/  UMOV UR4, UR6 ;  /* 0x0000000600047c82 */ /* 0x000fe20008000000 */
[----:B------:R-:W-:Y:S01]  /*13c0*/  FFMA.FTZ R0, R0, R17, 1.1641532182693481445e-10 ;  /* 0x2f00000000007423 */ /* 0x000fe20000010011 */
[----:B------:R-:W-:Y:S01]  /*13d0*/  FMUL.FTZ R15, R15, R30 ;  /* 0x0000001e0f0f7220 */ /* 0x000fe20000410000 */
[----:B------:R-:W-:Y:S02]  /*13e0*/  HADD2.F32 R31, -RZ, R148.H0_H0 ;  /* 0x20000094ff1f7230 */ /* 0x000fe40000004100 */
[----:B------:R-:W-:Y:S02]  /*13f0*/  IMAD.MOV.U32 R14, RZ, RZ, R4 ;  /* 0x000000ffff0e7224 */ /* 0x000fe400078e0004 */
[----:B------:R-:W-:Y:S01]  /*1400*/  FMUL.FTZ R15, R15, UR5 ;  /* 0x000000050f0f7c20 */ /* 0x000fe20008410000 */
[----:B------:R-:W-:-:S04]  /*1410*/  FSETP.GTU.FTZ.AND P0, PT, R0, UR4, PT ;  /* 0x0000000400007c0b */ /* 0x000fc8000bf1c000 */
[----:B------:R-:W-:Y:S01]  /*1420*/  FSEL R0, R15, RZ, !P0 ;  /* 0x000000ff0f007208 */ /* 0x000fe20004000000 */
[----:B------:R-:W-:Y:S01]  /*1430*/  IMAD.MOV.U32 R15, RZ, RZ, 0x2 ;  /* 0x00000002ff0f7424 */ /* 0x000fe200078e00ff */
        /* <DEDUP_REMOVED lines=12> */
.L_x_24158:
        /* <DEDUP_REMOVED lines=12> */
.L_x_24159:
        /* <DEDUP_REMOVED lines=49> */
.L_x_24157:
        /* <DEDUP_REMOVED lines=22> */
.L_x_24161:
        /* <DEDUP_REMOVED lines=12> */
.L_x_24162:
        /* <DEDUP_REMOVED lines=49> */
.L_x_24160:
[----:B------:R-:W-:Y:S01]  /*1e00*/  I2FP.F32.U32 R16, R13 ;  /* 0x0000000d00107245 */ /* 0x000fe20000201000 */
[----:B------:R-:W-:Y:S01]  /*1e10*/  HADD2.F32 R13, -RZ, R153.H0_H0 ;  /* 0x20000099ff0d7230 */ /* 0x000fe20000004100 */
[----:B------:R-:W-:Y:S01]  /*1e20*/  ISETP.NE.AND P2, PT, R31, 0x1, PT ;  /* 0x000000011f00780c */ /* 0x000fe20003f45270 */
[----:B------:R-:W-:Y:S01]  /*1e30*/  IMAD.MOV.U32 R34, RZ, RZ, 0x2 ;  /* 0x00000002ff227424 */ /* 0x000fe200078e00ff */
[----:B------:R-:W-:Y:S01]  /*1e40*/  MOV R15, R4 ;  /* 0x00000004000f7202 */ /* 0x000fe20000000f00 */
[----:B------:R-:W-:Y:S01]  /*1e50*/  FFMA.FTZ R16, R16, R17, 1.1641532182693481445e-10 ;  /* 0x2f00000010107423 */ /* 0x000fe20000010011 */
[----:B------:R-:W-:-:S04]  /*1e60*/  FMUL.FTZ R13, R13, R30 ;  /* 0x0000001e0d0d7220 */ /* 0x000fc80000410000 */
        /* <DEDUP_REMOVED lines=15> */
.L_x_24164:
        /* <DEDUP_REMOVED lines=12> */
.L_x_24165:
        /* <DEDUP_REMOVED lines=49> */
.L_x_24163:
[----:B------:R-:W-:Y:S01]  /*2330*/  I2FP.F32.U32 R16, R15 ;  /* 0x0000000f00107245 */ /* 0x000fe20000201000 */
[----:B------:R-:W-:Y:S01]  /*2340*/  HADD2.F32 R153, -RZ, R153.H1_H1 ;  /* 0x30000099ff997230 */ /* 0x000fe20000004100 */
[----:B------:R-:W-:Y:S01]  /*2350*/  ISETP.NE.AND P3, PT, R34, 0x1, PT ;  /* 0x000000012200780c */ /* 0x000fe20003f65270 */
[----:B------:R-:W-:Y:S02]  /*2360*/  HADD2.F32 R149, -RZ, R149.H1_H1 ;  /* 0x30000095ff957230 */ /* 0x000fe40000004100 */
[----:B------:R-:W-:Y:S01]  /*2370*/  FFMA.FTZ R16, R16, R17, 1.1641532182693481445e-10 ;  /* 0x2f00000010107423 */ /* 0x000fe20000010011 */
[----:B------:R-:W-:Y:S01]  /*2380*/  FMUL.FTZ R153, R153, R30 ;  /* 0x0000001e99997220 */ /* 0x000fe20000410000 */
[----:B------:R-:W-:Y:S02]  /*2390*/  IMAD.MOV.U32 R35, RZ, RZ, 0x2 ;  /* 0x00000002ff237424 */ /* 0x000fe400078e00ff */
[----:B------:R-:W-:Y:S02]  /*23a0*/  IMAD.MOV.U32 R15, RZ, RZ, R4 ;  /* 0x000000ffff0f7224 */ /* 0x000fe400078e0004 */
        /* <DEDUP_REMOVED lines=14> */
.L_x_24167:
        /* <DEDUP_REMOVED lines=12> */
.L_x_24168:
        /* <DEDUP_REMOVED lines=49> */
.L_x_24166:
[----:B------:R-:W-:Y:S01]  /*2860*/  I2FP.F32.U32 R34, R15 ;  /* 0x0000000f00227245 */ /* 0x000fe20000201000 */
[----:B------:R-:W-:Y:S01]  /*2870*/  HADD2.F32 R15, -RZ, R154.H0_H0 ;  /* 0x2000009aff0f7230 */ /* 0x000fe20000004100 */
[----:B------:R-:W-:Y:S01]  /*2880*/  ISETP.NE.AND P4, PT, R35, 0x1, PT ;  /* 0x000000012300780c */ /* 0x000fe20003f85270 */
[----:B------:R-:W-:Y:S02]  /*2890*/  HFMA2 R148, -RZ, RZ, 0, 1.1920928955078125e-07 ;  /* 0x00000002ff947431 */ /* 0x000fe400000001ff */
[----:B------:R-:W-:Y:S02]  /*28a0*/  IMAD.MOV.U32 R31, RZ, RZ, R4 ;  /* 0x000000ffff1f7224 */ /* 0x000fe400078e0004 */
        /* <DEDUP_REMOVED lines=17> */
.L_x_24170:
        /* <DEDUP_REMOVED lines=12> */
.L_x_24171:
        /* <DEDUP_REMOVED lines=49> */
.L_x_24169:
        /* <DEDUP_REMOVED lines=22> */
.L_x_24173:
        /* <DEDUP_REMOVED lines=12> */
.L_x_24174:
[----:B------:R-:W-:Y:S01]  /*2fb0*/  IMAD.WIDE.U32 R148, R9, -0x326172a9, RZ ;  /* 0xcd9e8d5709947825 */ /* 0x000fe200078e00ff */
[----:B------:R-:W-:Y:S02]  /*2fc0*/  LOP3.LUT R156, R5, R35, R33, 0x96, !PT ;  /* 0x00000023059c7212 */ /* 0x000fe400078e9621 */
        /* <DEDUP_REMOVED lines=44> */
[----:B------:R-:W-:Y:S01]  /*3290*/  MOV R4, R152 ;  /* 0x0000009800047202 */ /* 0x000fe20000000f00 */
[----:B------:R-:W-:Y:S01]  /*32a0*/  IMAD.MOV.U32 R164, RZ, RZ, R148 ;  /* 0x000000ffffa47224 */ /* 0x000fe200078e0094 */
[----:B------:R-:W-:-:S07]  /*32b0*/  LOP3.LUT R7, R7, R34, R149, 0x96, !PT ;  /* 0x0000002207077212 */ /* 0x000fce00078e9695 */
.L_x_24172:
        /* <DEDUP_REMOVED lines=22> */
.L_x_24176:
        /* <DEDUP_REMOVED lines=14> */
.L_x_24177:
        /* <DEDUP_REMOVED lines=49> */
.L_x_24175:
        /* <DEDUP_REMOVED lines=15> */
.L_x_24154:
        /* <DEDUP_REMOVED lines=17> */
.L_x_24180:
        /* <DEDUP_REMOVED lines=12> */
.L_x_24181:
        /* <DEDUP_REMOVED lines=46> */
.L_x_24179:
[----:B------:R-:W-:Y:S01]  /*3db0*/  I2FP.F32.U32 R0, R0 ;  /* 0x0000000000007245 */ /* 0x000fe20000201000 */
[----:B-----5:R-:W-:Y:S01]  /*3dc0*/  HADD2.F32 R13, -RZ, R152.H0_H0 ;  /* 0x20000098ff0d7230 */ /* 0x020fe20000004100 */
[----:B------:R-:W-:Y:S01]  /*3dd0*/  ISETP.NE.AND P1, PT, R14, 0x1, PT ;  /* 0x000000010e00780c */ /* 0x000fe20003f25270 */
[----:B------:R-:W-:Y:S01]  /*3de0*/  UMOV UR4, UR6 ;  /* 0x0000000600047c82 */ /* 0x000fe20008000000 */
[----:B------:R-:W-:Y:S01]  /*3df0*/  UMOV UR5, UR7 ;  /* 0x0000000700057c82 */ /* 0x000fe20008000000 */
[----:B------:R-:W-:Y:S01]  /*3e00*/  FFMA.FTZ R0, R0, R17, 1.1641532182693481445e-10 ;  /* 0x2f00000000007423 */ /* 0x000fe20000010011 */
[----:B------:R-:W-:Y:S01]  /*3e10*/  FMUL.FTZ R13, R13, R30 ;  /* 0x0000001e0d0d7220 */ /* 0x000fe20000410000 */
[----:B------:R-:W-:-:S03]  /*3e20*/  IMAD.MOV.U32 R15, RZ, RZ, 0x2 ;  /* 0x00000002ff0f7424 */ /* 0x000fc600078e00ff */
[----:B------:R-:W-:Y:S01]  /*3e30*/  FSETP.GTU.FTZ.AND P0, PT, R0, UR4, PT ;  /* 0x0000000400007c0b */ /* 0x000fe2000bf1c000 */
[----:B------:R-:W-:Y:S01]  /*3e40*/  FMUL.FTZ R0, R13, UR5 ;  /* 0x000000050d007c20 */ /* 0x000fe20008410000 */
[----:B------:R-:W-:Y:S02]  /*3e50*/  IMAD.MOV.U32 R13, RZ, RZ, R4 ;  /* 0x000000ffff0d7224 */ /* 0x000fe400078e0004 */
[----:B------:R-:W-:Y:S02]  /*3e60*/  PLOP3.LUT P2, PT, P0, PT, PT, 0x8, 0x80 ;  /* 0x000000000080781c */ /* 0x000fe4000074e170 */
[----:B------:R-:W-:Y:S02]  /*3e70*/  FSEL R0, R0, RZ, !P0 ;  /* 0x000000ff00007208 */ /* 0x000fe40004000000 */
        /* <DEDUP_REMOVED lines=10> */
.L_x_24183:
        /* <DEDUP_REMOVED lines=12> */
.L_x_24184:
        /* <DEDUP_REMOVED lines=47> */
.L_x_24182:
[----:B------:R-:W-:Y:S01]  /*42d0*/  I2FP.F32.U32 R14, R13 ;  /* 0x0000000d000e7245 */ /* 0x000fe20000201000 */
[----:B------:R-:W-:Y:S01]  /*42e0*/  HADD2.F32 R13, -RZ, R152.H1_H1 ;  /* 0x30000098ff0d7230 */ /* 0x000fe20000004100 */
[----:B------:R-:W-:Y:S01]  /*42f0*/  ISETP.NE.AND P2, PT, R15, 0x1, PT ;  /* 0x000000010f00780c */ /* 0x000fe20003f45270 */
[----:B------:R-:W-:Y:S02]  /*4300*/  IMAD.MOV.U32 R31, RZ, RZ, 0x2 ;  /* 0x00000002ff1f7424 */ /* 0x000fe400078e00ff */
        /* <DEDUP_REMOVED lines=16> */
.L_x_24186:
        /* <DEDUP_REMOVED lines=12> */
.L_x_24187:
        /* <DEDUP_REMOVED lines=47> */
.L_x_24185:
[----:B------:R-:W-:Y:S01]  /*47c0*/  I2FP.F32.U32 R16, R13 ;  /* 0x0000000d00107245 */ /* 0x000fe20000201000 */
[----:B------:R-:W-:Y:S01]  /*47d0*/  HADD2.F32 R13, -RZ, R153.H0_H0 ;  /* 0x20000099ff0d7230 */ /* 0x000fe20000004100 */
[----:B------:R-:W-:Y:S01]  /*47e0*/  ISETP.NE.AND P3, PT, R31, 0x1, PT ;  /* 0x000000011f00780c */ /* 0x000fe20003f65270 */
[----:B------:R-:W-:Y:S02]  /*47f0*/  IMAD.MOV.U32 R148, RZ, RZ, 0x2 ;  /* 0x00000002ff947424 */ /* 0x000fe400078e00ff */
[----:B------:R-:W-:Y:S01]  /*4800*/  FFMA.FTZ R16, R16, R17, 1.1641532182693481445e-10 ;  /* 0x2f00000010107423 */ /* 0x000fe20000010011 */
[----:B------:R-:W-:Y:S01]  /*4810*/  FMUL.FTZ R13, R13, R30 ;  /* 0x0000001e0d0d7220 */ /* 0x000fe20000410000 */
        /* <DEDUP_REMOVED lines=14> */
.L_x_24189:
        /* <DEDUP_REMOVED lines=12> */
.L_x_24190:
        /* <DEDUP_REMOVED lines=47> */
.L_x_24188:
[----:B------:R-:W-:Y:S01]  /*4cb0*/  I2FP.F32.U32 R16, R15 ;  /* 0x0000000f00107245 */ /* 0x000fe20000201000 */
[----:B------:R-:W-:Y:S01]  /*4cc0*/  HADD2.F32 R153, -RZ, R153.H1_H1 ;  /* 0x30000099ff997230 */ /* 0x000fe20000004100 */
[----:B------:R-:W-:Y:S01]  /*4cd0*/  ISETP.NE.AND P4, PT, R148, 0x1, PT ;  /* 0x000000019400780c */ /* 0x000fe20003f85270 */
[----:B------:R-:W-:Y:S02]  /*4ce0*/  IMAD.MOV.U32 R149, RZ, RZ, 0x2 ;  /* 0x00000002ff957424 */ /* 0x000fe400078e00ff */
[----:B------:R-:W-:Y:S01]  /*4cf0*/  FFMA.FTZ R16, R16, R17, 1.1641532182693481445e-10 ;  /* 0x2f00000010107423 */ /* 0x000fe20000010011 */
[----:B------:R-:W-:Y:S01]  /*4d00*/  FMUL.FTZ R153, R153, R30 ;  /* 0x0000001e99997220 */ /* 0x000fe20000410000 */
        /* <DEDUP_REMOVED lines=14> */
.L_x_24192:
        /* <DEDUP_REMOVED lines=12> */
.L_x_24193:
        /* <DEDUP_REMOVED lines=47> */
.L_x_24191:
        /* <DEDUP_REMOVED lines=20> */
.L_x_24195:
        /* <DEDUP_REMOVED lines=12> */
.L_x_24196:
        /* <DEDUP_REMOVED lines=47> */
.L_x_24194:
        /* <DEDUP_REMOVED lines=20> */
.L_x_24198:
        /* <DEDUP_REMOVED lines=12> */
.L_x_24199:
        /* <DEDUP_REMOVED lines=47> */
.L_x_24197:
        /* <DEDUP_REMOVED lines=20> */
.L_x_24201:
        /* <DEDUP_REMOVED lines=14> */
.L_x_24202:
[----:B------:R-:W-:Y:S01]  /*5da0*/  IMAD.WIDE.U32 R150, R9, -0x326172a9, RZ ;  /* 0xcd9e8d5709967825 */ /* 0x000fe200078e00ff */
[----:B------:R-:W-:-:S03]  /*5db0*/  LOP3.LUT R156, R5, R149, R33, 0x96, !PT ;  /* 0x00000095059c7212 */ /* 0x000fc600078e9621 */
[----:B------:R-:W-:Y:S02]  /*5dc0*/  HFMA2 R170, -RZ, RZ, 0, 0 ;  /* 0x00000000ffaa7431 */ /* 0x000fe400000001ff */
        /* <DEDUP_REMOVED lines=44> */
.L_x_24200:
[----:B------:R-:W-:Y:S01]  /*6090*/  I2FP.F32.U32 R34, R148 ;  /* 0x0000009400227245 */ /* 0x000fe20000201000 */
[----:B------:R-:W-:Y:S01]  /*60a0*/  HADD2.F32 R155, -RZ, R155.H1_H1 ;  /* 0x3000009bff9b7230 */ /* 0x000fe20000004100 */
[----:B------:R-:W-:Y:S02]  /*60b0*/  F2FP.F16.F32.PACK_AB R150, R160, R15 ;  /* 0x0000000fa096723e */ /* 0x000fe400000000ff */
[----:B------:R-:W-:Y:S01]  /*60c0*/  F2FP.F16.F32.PACK_AB R149, R16, R13 ;  /* 0x0000000d1095723e */ /* 0x000fe200000000ff */
[----:B------:R-:W-:Y:S01]  /*60d0*/  FFMA.FTZ R34, R34, R17, 1.1641532182693481445e-10 ;  /* 0x2f00000022227423 */ /* 0x000fe20000010011 */
[----:B------:R-:W-:Y:S01]  /*60e0*/  FMUL.FTZ R155, R155, R30 ;  /* 0x0000001e9b9b7220 */ /* 0x000fe20000410000 */
[----:B------:R-:W-:-:S03]  /*60f0*/  F2FP.F16.F32.PACK_AB R148, R14, R0 ;  /* 0x000000000e94723e */ /* 0x000fc600000000ff */
[----:B------:R-:W-:Y:S01]  /*6100*/  FMUL.FTZ R155, R155, UR5 ;  /* 0x000000059b9b7c20 */ /* 0x000fe20008410000 */
[----:B------:R-:W-:-:S04]  /*6110*/  FSETP.GTU.FTZ.AND P6, PT, R34, UR4, PT ;  /* 0x0000000422007c0b */ /* 0x000fc8000bfdc000 */
[----:B------:R-:W-:Y:S02]  /*6120*/  FSEL R162, R155, RZ, !P6 ;  /* 0x000000ff9ba27208 */ /* 0x000fe40007000000 */
[----:B------:R-:W-:Y:S02]  /*6130*/  PLOP3.LUT P6, PT, P6, PT, PT, 0x8, 0x80 ;  /* 0x000000000080781c */ /* 0x000fe400037ce170 */
[----:B------:R-:W-:-:S11]  /*6140*/  F2FP.F16.F32.PACK_AB R151, R162, R31 ;  /* 0x0000001fa297723e */ /* 0x000fd600000000ff */
.L_x_24178:
[----:B------:R-:W0:Y:S01]  /*6150*/  LDC.64 R34, c[0x0][0x3a8] ;  /* 0x0000ea00ff227b82 */ /* 0x000e220000000a00 */
[----:B------:R-:W-:Y:S01]  /*6160*/  SEL R155, RZ, 0x1000000, !P6 ;  /* 0x01000000ff9b7807 */ /* 0x000fe20007000000 */
[----:B------:R-:W-:Y:S01]  /*6170*/  VIADD R161, R2, 0x80 ;  /* 0x0000008002a17836 */ /* 0x000fe20000000000 */
[----:B------:R-:W-:Y:S02]  /*6180*/  SEL R166, RZ, 0x10000, !P5 ;  /* 0x00010000ffa67807 */ /* 0x000fe40006800000 */
[----:B------:R-:W-:Y:S02]  /*6190*/  SEL R169, RZ, 0x100, !P4 ;  /* 0x00000100ffa97807 */ /* 0x000fe40006000000 */
[----:B------:R-:W-:Y:S01]  /*61a0*/  ISETP.NE.AND P6, PT, R163, RZ, PT ;  /* 0x000000ffa300720c */ /* 0x000fe20003fc5270 */
[----:B------:R-:W1:Y:S01]  /*61b0*/  LDC.64 R156, c[0x0][0x3b0] ;  /* 0x0000ec00ff9c7b82 */ /* 0x000e620000000a00 */
[----:B------:R-:W-:Y:S02]  /*61c0*/  SEL R152, RZ, 0x1000000, !P2 ;  /* 0x01000000ff987807 */ /* 0x000fe40005000000 */
[----:B------:R-:W-:-:S02]  /*61d0*/  SEL R153, RZ, 0x10000, !P1 ;  /* 0x00010000ff997807 */ /* 0x000fc40004800000 */
[----:B------:R-:W-:Y:S02]  /*61e0*/  SEL R154, RZ, 0x100, !P0 ;  /* 0x00000100ff9a7807 */ /* 0x000fe40004000000 */
[----:B------:R-:W-:Y:S01]  /*61f0*/  LOP3.LUT R169, R169, R155, R166, 0xfe, !PT ;  /* 0x0000009ba9a97212 */ /* 0x000fe200078efea6 */
[----:B------:R-:W-:Y:S01]  /*6200*/  IMAD.WIDE.U32 R166, R161, 0x10, R158 ;  /* 0x00000010a1a67825 */ /* 0x000fe200078e009e */
[----:B------:R-:W-:Y:S02]  /*6210*/  SEL R168, RZ, 0x1, !P3 ;  /* 0x00000001ffa87807 */ /* 0x000fe40005800000 */
[----:B------:R-:W-:Y:S02]  /*6220*/  LOP3.LUT R154, R154, R152, R153, 0xfe, !PT ;  /* 0x000000989a9a7212 */ /* 0x000fe400078efe99 */
[----:B------:R-:W-:Y:S02]  /*6230*/  SEL R155, RZ, 0x1, !P6 ;  /* 0x00000001ff9b7807 */ /* 0x000fe40007000000 */
[----:B------:R-:W-:Y:S01]  /*6240*/  LOP3.LUT R169, R169, R168, RZ, 0xfc, !PT ;  /* 0x000000a8a9a97212 */ /* 0x000fe200078efcff */
[----:B0-----:R-:W-:Y:S01]  /*6250*/  IMAD.WIDE.U32 R152, R2, 0x10, R34 ;  /* 0x0000001002987825 */ /* 0x001fe200078e0022 */
[----:B------:R-:W-:-:S04]  /*6260*/  LOP3.LUT R168, R154, R155, RZ, 0xfc, !PT ;  /* 0x0000009b9aa87212 */ /* 0x000fc800078efcff */
        /* <DEDUP_REMOVED lines=23> */
.L_x_24205:
        /* <DEDUP_REMOVED lines=12> */
.L_x_24206:
        /* <DEDUP_REMOVED lines=47> */
[----:B------:R-:W-:-:S07]  /*6790*/  LOP3.LUT R7, R7, R166, R173, 0x96, !PT ;  /* 0x000000a607077212 */ /* 0x000fce00078e96ad */
.L_x_24204:
[----:B------:R-:W-:Y:S01]  /*67a0*/  I2FP.F32.U32 R164, R163 ;  /* 0x000000a300a47245 */ /* 0x000fe20000201000 */
[----:B-----5:R-:W-:Y:S01]  /*67b0*/  HADD2.F32 R163, -RZ, R148.H0_H0 ;  /* 0x20000094ffa37230 */ /* 0x020fe20000004100 */
[----:B------:R-:W-:Y:S01]  /*67c0*/  ISETP.NE.AND P1, PT, R165, 0x1, PT ;  /* 0x00000001a500780c */ /* 0x000fe20003f25270 */
[----:B------:R-:W-:Y:S01]  /*67d0*/  HFMA2 R167, -RZ, RZ, 0, 1.1920928955078125e-07 ;  /* 0x00000002ffa77431 */ /* 0x000fe200000001ff */
[----:B------:R-:W-:Y:S01]  /*67e0*/  LOP3.LUT R6, R6, 0xfffffffd, RZ, 0xc0, !PT ;  /* 0xfffffffd06067812 */ /* 0x000fe200078ec0ff */
[----:B------:R-:W-:Y:S01]  /*67f0*/  FFMA.FTZ R164, R164, R17, 1.1641532182693481445e-10 ;  /* 0x2f000000a4a47423 */ /* 0x000fe20000010011 */
[----:B------:R-:W-:Y:S01]  /*6800*/  FMUL.FTZ R163, R163, R30 ;  /* 0x0000001ea3a37220 */ /* 0x000fe20000410000 */
[----:B------:R-:W-:-:S03]  /*6810*/  IMAD.MOV.U32 R166, RZ, RZ, R4 ;  /* 0x000000ffffa67224 */ /* 0x000fc600078e0004 */
        /* <DEDUP_REMOVED lines=16> */
.L_x_24208:
        /* <DEDUP_REMOVED lines=12> */
.L_x_24209:
        /* <DEDUP_REMOVED lines=49> */
.L_x_24207:
[----:B------:R-:W-:Y:S01]  /*6cf0*/  I2FP.F32.U32 R164, R166 ;  /* 0x000000a600a47245 */ /* 0x000fe20000201000 */
[----:B------:R-:W-:Y:S01]  /*6d00*/  HADD2.F32 R165, -RZ, R148.H1_H1 ;  /* 0x30000094ffa57230 */ /* 0x000fe20000004100 */
[----:B------:R-:W-:Y:S01]  /*6d10*/  ISETP.NE.AND P1, PT, R167, 0x1, PT ;  /* 0x00000001a700780c */ /* 0x000fe20003f25270 */
[----:B------:R-:W-:Y:S01]  /*6d20*/  HADD2.F32 R152, -RZ, R152.H1_H1 ;  /* 0x30000098ff987230 */ /* 0x000fe20000004100 */
        /* <DEDUP_REMOVED lines=18> */
.L_x_24211:
        /* <DEDUP_REMOVED lines=12> */
.L_x_24212:
        /* <DEDUP_REMOVED lines=49> */
.L_x_24210:
        /* <DEDUP_REMOVED lines=8> */
[----:B------:R-:W-:-:S03]  /*72a0*/  IMAD.MOV.U32 R148, RZ, RZ, R4 ;  /* 0x000000ffff947224 */ /* 0x000fc600078e0004 */
        /* <DEDUP_REMOVED lines=13> */
.L_x_24214:
        /* <DEDUP_REMOVED lines=12> */
.L_x_24215:
        /* <DEDUP_REMOVED lines=49> */
.L_x_24213:
        /* <DEDUP_REMOVED lines=22> */
.L_x_24217:
        /* <DEDUP_REMOVED lines=12> */
.L_x_24218:
        /* <DEDUP_REMOVED lines=49> */
.L_x_24216:
        /* <DEDUP_REMOVED lines=22> */
.L_x_24220:
        /* <DEDUP_REMOVED lines=12> */
.L_x_24221:
        /* <DEDUP_REMOVED lines=49> */
.L_x_24219:
        /* <DEDUP_REMOVED lines=22> */
.L_x_24223:
        /* <DEDUP_REMOVED lines=12> */
.L_x_24224:
        /* <DEDUP_REMOVED lines=49> */
.L_x_24222:
        /* <DEDUP_REMOVED lines=22> */
.L_x_24226:
        /* <DEDUP_REMOVED lines=14> */
.L_x_24227:
        /* <DEDUP_REMOVED lines=49> */
.L_x_24225:
        /* <DEDUP_REMOVED lines=15> */
.L_x_24203:
        /* <DEDUP_REMOVED lines=15> */
.L_x_24230:
        /* <DEDUP_REMOVED lines=12> */
.L_x_24231:
        /* <DEDUP_REMOVED lines=48> */
.L_x_24229:
[----:B------:R-:W-:Y:S01]  /*91d0*/  I2FP.F32.U32 R152, R152 ;  /* 0x0000009800987245 */ /* 0x000fe20000201000 */
[----:B-----5:R-:W-:Y:S01]  /*91e0*/  HADD2.F32 R153, -RZ, R148.H0_H0 ;  /* 0x20000094ff997230 */ /* 0x020fe20000004100 */
[----:B------:R-:W-:Y:S01]  /*91f0*/  ISETP.NE.AND P1, PT, R154, 0x1, PT ;  /* 0x000000019a00780c */ /* 0x000fe20003f25270 */
[----:B------:R-:W-:Y:S01]  /*9200*/  HFMA2 R155, -RZ, RZ, 0, 1.1920928955078125e-07 ;  /* 0x00000002ff9b7431 */ /* 0x000fe200000001ff */
[----:B------:R-:W-:Y:S01]  /*9210*/  LOP3.LUT R6, R6, 0xfffffffd, RZ, 0xc0, !PT ;  /* 0xfffffffd06067812 */ /* 0x000fe200078ec0ff */
[----:B------:R-:W-:Y:S01]  /*9220*/  FFMA.FTZ R152, R152, R17, 1.1641532182693481445e-10 ;  /* 0x2f00000098987423 */ /* 0x000fe20000010011 */
[----:B------:R-:W-:-:S04]  /*9230*/  FMUL.FTZ R153, R153, R30 ;  /* 0x0000001e99997220 */ /* 0x000fc80000410000 */
[----:B------:R-:W-:Y:S01]  /*9240*/  FSETP.GTU.FTZ.AND P0, PT, R152, UR4, PT ;  /* 0x0000000498007c0b */ /* 0x000fe2000bf1c000 */
[----:B------:R-:W-:Y:S01]  /*9250*/  FMUL.FTZ R153, R153, UR5 ;  /* 0x0000000599997c20 */ /* 0x000fe20008410000 */
[----:B------:R-:W-:Y:S02]  /*9260*/  IMAD.MOV.U32 R152, RZ, RZ, R4 ;  /* 0x000000ffff987224 */ /* 0x000fe400078e0004 */
        /* <DEDUP_REMOVED lines=12> */
.L_x_24233:
        /* <DEDUP_REMOVED lines=12> */
.L_x_24234:
        /* <DEDUP_REMOVED lines=49> */
.L_x_24232:
[----:B------:R-:W-:Y:S01]  /*9700*/  ISETP.NE.AND P2, PT, R155, 0x1, PT ;  /* 0x000000019b00780c */ /* 0x000fe20003f45270 */
[----:B------:R-:W-:Y:S01]  /*9710*/  HADD2.F32 R153, -RZ, R148.H1_H1 ;  /* 0x30000094ff997230 */ /* 0x000fe20000004100 */
[----:B------:R-:W-:Y:S02]  /*9720*/  I2FP.F32.U32 R152, R152 ;  /* 0x0000009800987245 */ /* 0x000fe40000201000 */
[----:B------:R-:W-:Y:S02]  /*9730*/  MOV R148, R4 ;  /* 0x0000000400947202 */ /* 0x000fe40000000f00 */
[----:B------:R-:W-:Y:S01]  /*9740*/  FMUL.FTZ R153, R153, R30 ;  /* 0x0000001e99997220 */ /* 0x000fe20000410000 */
[----:B------:R-:W-:-:S03]  /*9750*/  FFMA.FTZ R152, R152, R17, 1.1641532182693481445e-10 ;  /* 0x2f00000098987423 */ /* 0x000fc60000010011 */
[----:B------:R-:W-:Y:S02]  /*9760*/  FMUL.FTZ R153, R153, UR5 ;  /* 0x0000000599997c20 */ /* 0x000fe40008410000 */
[----:B------:R-:W-:Y:S01]  /*9770*/  FSETP.GTU.FTZ.AND P1, PT, R152, UR4, PT ;  /* 0x0000000498007c0b */ /* 0x000fe2000bf3c000 */
[----:B------:R-:W-:-:S03]  /*9780*/  IMAD.MOV.U32 R152, RZ, RZ, 0x2 ;  /* 0x00000002ff987424 */ /* 0x000fc600078e00ff */
        /* <DEDUP_REMOVED lines=11> */
.L_x_24236:
        /* <DEDUP_REMOVED lines=12> */
.L_x_24237:
        /* <DEDUP_REMOVED lines=49> */
.L_x_24235:
[----:B------:R-:W-:Y:S01]  /*9c10*/  I2FP.F32.U32 R148, R148 ;  /* 0x0000009400947245 */ /* 0x000fe20000201000 */
[----:B------:R-:W-:Y:S01]  /*9c20*/  HADD2.F32 R153, -RZ, R149.H0_H0 ;  /* 0x20000095ff997230 */ /* 0x000fe20000004100 */
[----:B------:R-:W-:-:S03]  /*9c30*/  ISETP.NE.AND P3, PT, R152, 0x1, PT ;  /* 0x000000019800780c */ /* 0x000fc60003f65270 */
[----:B------:R-:W-:Y:S01]  /*9c40*/  FFMA.FTZ R148, R148, R17, 1.1641532182693481445e-10 ;  /* 0x2f00000094947423 */ /* 0x000fe20000010011 */
[----:B------:R-:W-:-:S04]  /*9c50*/  FMUL.FTZ R153, R153, R30 ;  /* 0x0000001e99997220 */ /* 0x000fc80000410000 */
        /* <DEDUP_REMOVED lines=15> */
.L_x_24239:
        /* <DEDUP_REMOVED lines=12> */
.L_x_24240:
        /* <DEDUP_REMOVED lines=49> */
.L_x_24238:
[----:B------:R-:W-:Y:S01]  /*a120*/  I2FP.F32.U32 R148, R148 ;  /* 0x0000009400947245 */ /* 0x000fe20000201000 */
[----:B------:R-:W-:Y:S01]  /*a130*/  HADD2.F32 R149, -RZ, R149.H1_H1 ;  /* 0x30000095ff957230 */ /* 0x000fe20000004100 */
        /* <DEDUP_REMOVED lines=18> */
.L_x_24242:
        /* <DEDUP_REMOVED lines=12> */
.L_x_24243:
        /* <DEDUP_REMOVED lines=49> */
.L_x_24241:
[----:B------:R-:W-:Y:S01]  /*a630*/  I2FP.F32.U32 R148, R149 ;  /* 0x0000009500947245 */ /* 0x000fe20000201000 */
[----:B------:R-:W-:Y:S01]  /*a640*/  HADD2.F32 R149, -RZ, R150.H0_H0 ;  /* 0x20000096ff957230 */ /* 0x000fe20000004100 */
        /* <DEDUP_REMOVED lines=18> */
.L_x_24245:
        /* <DEDUP_REMOVED lines=12> */
.L_x_24246:
        /* <DEDUP_REMOVED lines=49> */
.L_x_24244:
        /* <DEDUP_REMOVED lines=20> */
.L_x_24248:
        /* <DEDUP_REMOVED lines=12> */
.L_x_24249:
        /* <DEDUP_REMOVED lines=49> */
.L_x_24247:
        /* <DEDUP_REMOVED lines=20> */
.L_x_24251:
        /* <DEDUP_REMOVED lines=14> */
.L_x_24252:
        /* <DEDUP_REMOVED lines=49> */
.L_x_24250:
[----:B------:R-:W-:Y:S01]  /*b580*/  I2FP.F32.U32 R148, R148 ;  /* 0x0000009400947245 */ /* 0x000fe20000201000 */
[----:B------:R-:W-:Y:S01]  /*b590*/  HADD2.F32 R151, -RZ, R151.H1_H1 ;  /* 0x30000097ff977230 */ /* 0x000fe20000004100 */
[----:B------:R-:W-:Y:S02]  /*b5a0*/  F2FP.F16.F32.PACK_AB R150, R168, R167 ;  /* 0x000000a7a896723e */ /* 0x000fe400000000ff */
[----:B------:R-:W-:Y:S01]  /*b5b0*/  F2FP.F16.F32.PACK_AB R149, R166, R164 ;  /* 0x000000a4a695723e */ /* 0x000fe200000000ff */
[----:B------:R-:W-:Y:S01]  /*b5c0*/  FFMA.FTZ R148, R148, R17, 1.1641532182693481445e-10 ;  /* 0x2f00000094947423 */ /* 0x000fe20000010011 */
[----:B------:R-:W-:-:S04]  /*b5d0*/  FMUL.FTZ R151, R151, R30 ;  /* 0x0000001e97977220 */ /* 0x000fc80000410000 */
[----:B------:R-:W-:Y:S01]  /*b5e0*/  FMUL.FTZ R151, R151, UR5 ;  /* 0x0000000597977c20 */ /* 0x000fe20008410000 */
[----:B------:R-:W-:Y:S02]  /*b5f0*/  FSETP.GTU.FTZ.AND P6, PT, R148, UR4, PT ;  /* 0x0000000494007c0b */ /* 0x000fe4000bfdc000 */
[----:B------:R-:W-:Y:S02]  /*b600*/  F2FP.F16.F32.PACK_AB R148, R165, R163 ;  /* 0x000000a3a594723e */ /* 0x000fe400000000ff */
[----:B------:R-:W-:Y:S02]  /*b610*/  FSEL R170, R151, RZ, !P6 ;  /* 0x000000ff97aa7208 */ /* 0x000fe40007000000 */
[----:B------:R-:W-:Y:S02]  /*b620*/  PLOP3.LUT P6, PT, P6, PT, PT, 0x8, 0x80 ;  /* 0x000000000080781c */ /* 0x000fe400037ce170 */
[----:B------:R-:W-:-:S11]  /*b630*/  F2FP.F16.F32.PACK_AB R151, R170, R169 ;  /* 0x000000a9aa97723e */ /* 0x000fd600000000ff */
.L_x_24228:
[----:B------:R-:W-:Y:S01]  /*b640*/  SEL R155, RZ, 0x1000000, !P6 ;  /* 0x01000000ff9b7807 */ /* 0x000fe20007000000 */
[----:B------:R-:W-:Y:S01]  /*b650*/  VIADD R171, R2, 0x100 ;  /* 0x0000010002ab7836 */ /* 0x000fe20000000000 */
[----:B------:R-:W-:Y:S02]  /*b660*/  SEL R174, RZ, 0x10000, !P5 ;  /* 0x00010000ffae7807 */ /* 0x000fe40006800000 */
[----:B------:R-:W-:Y:S02]  /*b670*/  SEL R177, RZ, 0x100, !P4 ;  /* 0x00000100ffb17807 */ /* 0x000fe40006000000 */
[----:B------:R-:W-:Y:S02]  /*b680*/  LOP3.LUT P6, RZ, R6, 0x2, RZ, 0xc0, !PT ;  /* 0x0000000206ff7812 */ /* 0x000fe400078cc0ff */
[----:B------:R-:W-:Y:S02]  /*b690*/  SEL R152, RZ, 0x1000000, !P2 ;  /* 0x01000000ff987807 */ /* 0x000fe40005000000 */
[----:B------:R-:W-:-:S02]  /*b6a0*/  SEL R153, RZ, 0x10000, !P1 ;  /* 0x00010000ff997807 */ /* 0x000fc40004800000 */
[----:B------:R-:W-:Y:S02]  /*b6b0*/  SEL R154, RZ, 0x100, !P0 ;  /* 0x00000100ff9a7807 */ /* 0x000fe40004000000 */
[----:B------:R-:W-:Y:S01]  /*b6c0*/  LOP3.LUT R177, R177, R155, R174, 0xfe, !PT ;  /* 0x0000009bb1b17212 */ /* 0x000fe200078efeae */
[----:B------:R-:W-:Y:S01]  /*b6d0*/  IMAD.WIDE.U32 R174, R171, 0x10, R158 ;  /* 0x00000010abae7825 */ /* 0x000fe200078e009e */
[----:B------:R-:W-:Y:S02]  /*b6e0*/  SEL R176, RZ, 0x1, !P3 ;  /* 0x00000001ffb07807 */ /* 0x000fe40005800000 */
[----:B------:R-:W-:Y:S01]  /*b6f0*/  LOP3.LUT R154, R154, R152, R153, 0xfe, !PT ;  /* 0x000000989a9a7212 */ /* 0x000fe200078efe99 */
[----:B------:R-:W-:Y:S01]  /*b700*/  IMAD.WIDE.U32 R152, R161, 0x10, R34 ;  /* 0x00000010a1987825 */ /* 0x000fe200078e0022 */
[----:B------:R-:W-:Y:S02]  /*b710*/  SEL R155, RZ, 0x1, !P6 ;  /* 0x00000001ff9b7807 */ /* 0x000fe40007000000 */
[----:B------:R-:W-:-:S02]  /*b720*/  LOP3.LUT R177, R177, R176, RZ, 0xfc, !PT ;  /* 0x000000b0b1b17212 */ /* 0x000fc400078efcff */
[----:B------:R-:W-:Y:S01]  /*b730*/  LOP3.LUT R176, R154, R155, RZ, 0xfc, !PT ;  /* 0x0000009b9ab07212 */ /* 0x000fe200078efcff */
[----:B------:R-:W-:Y:S01]  /*b740*/  IMAD.WIDE.U32 R154, R161, 0x8, R156 ;  /* 0x00000008a19a7825 */ /* 0x000fe200078e009c */
[----:B------:R0:W-:Y:S04]  /*b750*/  STG.E.128 desc[UR8][R152.64], R148 ;  /* 0x0000009498007986 */ /* 0x0001e8000c101d08 */
        /* <DEDUP_REMOVED lines=21> */
.L_x_24255:
        /* <DEDUP_REMOVED lines=12> */
.L_x_24256:
        /* <DEDUP_REMOVED lines=48> */
.L_x_24254:
[----:B------:R-:W-:Y:S01]  /*bc70*/  I2FP.F32.U32 R172, R174 ;  /* 0x000000ae00ac7245 */ /* 0x000fe20000201000 */
[----:B-----5:R-:W-:Y:S01]  /*bc80*/  HADD2.F32 R175, -RZ, R148.H0_H0 ;  /* 0x20000094ffaf7230 */ /* 0x020fe20000004100 */
[----:B------:R-:W-:Y:S01]  /*bc90*/  ISETP.NE.AND P1, PT, R173, 0x1, PT ;  /* 0x00000001ad00780c */ /* 0x000fe20003f25270 */
[----:B------:R-:W-:Y:S01]  /*bca0*/  HADD2.F32 R177, -RZ, R152.H0_H0 ;  /* 0x20000098ffb17230 */ /* 0x000fe20000004100 */
[----:B------:R-:W-:Y:S01]  /*bcb0*/  LOP3.LUT R6, R6, 0xfffffffd, RZ, 0xc0, !PT ;  /* 0xfffffffd06067812 */ /* 0x000fe200078ec0ff */
[----:B------:R-:W-:Y:S01]  /*bcc0*/  FFMA.FTZ R172, R172, R17, 1.1641532182693481445e-10 ;  /* 0x2f000000acac7423 */ /* 0x000fe20000010011 */
[----:B------:R-:W-:Y:S01]  /*bcd0*/  FMUL.FTZ R175, R175, R30 ;  /* 0x0000001eafaf7220 */ /* 0x000fe20000410000 */
[----:B------:R-:W-:-:S03]  /*bce0*/  IMAD.MOV.U32 R174, RZ, RZ, R4 ;  /* 0x000000ffffae7224 */ /* 0x000fc600078e0004 */
[----:B------:R-:W-:Y:S01]  /*bcf0*/  FMUL.FTZ R175, R175, UR5 ;  /* 0x00000005afaf7c20 */ /* 0x000fe20008410000 */
[----:B------:R-:W-:-:S04]  /*bd00*/  FSETP.GTU.FTZ.AND P0, PT, R172, UR4, PT ;  /* 0x00000004ac007c0b */ /* 0x000fc8000bf1c000 */
[----:B------:R-:W-:Y:S01]  /*bd10*/  FSEL R172, R175, RZ, !P0 ;  /* 0x000000ffafac7208 */ /* 0x000fe20004000000 */
[----:B------:R-:W-:Y:S01]  /*bd20*/  IMAD.MOV.U32 R175, RZ, RZ, 0x2 ;  /* 0x00000002ffaf7424 */ /* 0x000fe200078e00ff */
        /* <DEDUP_REMOVED lines=12> */
.L_x_24258:
        /* <DEDUP_REMOVED lines=12> */
.L_x_24259:
        /* <DEDUP_REMOVED lines=49> */
.L_x_24257:
[----:B------:R-:W-:Y:S01]  /*c1c0*/  I2FP.F32.U32 R174, R174 ;  /* 0x000000ae00ae7245 */ /* 0x000fe20000201000 */
[----:B------:R-:W-:Y:S01]  /*c1d0*/  HADD2.F32 R173, -RZ, R148.H1_H1 ;  /* 0x30000094ffad7230 */ /* 0x000fe20000004100 */
[----:B------:R-:W-:Y:S01]  /*c1e0*/  ISETP.NE.AND P1, PT, R175, 0x1, PT ;  /* 0x00000001af00780c */ /* 0x000fe20003f25270 */
[----:B------:R-:W-:Y:S02]  /*c1f0*/  HADD2.F32 R152, -RZ, R152.H1_H1 ;  /* 0x30000098ff987230 */ /* 0x000fe40000004100 */
        /* <DEDUP_REMOVED lines=18> */
.L_x_24261:
        /* <DEDUP_REMOVED lines=12> */
.L_x_24262:
        /* <DEDUP_REMOVED lines=49> */
.L_x_24260:
        /* <DEDUP_REMOVED lines=22> */
.L_x_24264:
        /* <DEDUP_REMOVED lines=12> */
.L_x_24265:
        /* <DEDUP_REMOVED lines=49> */
.L_x_24263:
        /* <DEDUP_REMOVED lines=22> */
.L_x_24267:
        /* <DEDUP_REMOVED lines=12> */
.L_x_24268:
        /* <DEDUP_REMOVED lines=49> */
.L_x_24266:
        /* <DEDUP_REMOVED lines=22> */
.L_x_24270:
        /* <DEDUP_REMOVED lines=12> */
.L_x_24271:
        /* <DEDUP_REMOVED lines=49> */
.L_x_24269:
        /* <DEDUP_REMOVED lines=22> */
.L_x_24273:
        /* <DEDUP_REMOVED lines=12> */
.L_x_24274:
        /* <DEDUP_REMOVED lines=49> */
.L_x_24272:
        /* <DEDUP_REMOVED lines=22> */
.L_x_24276:
        /* <DEDUP_REMOVED lines=14> */
.L_x_24277:
        /* <DEDUP_REMOVED lines=49> */
.L_x_24275:
[----:B------:R-:W-:Y:S01]  /*e100*/  I2FP.F32.U32 R148, R149 ;  /* 0x0000009500947245 */ /* 0x000fe20000201000 */
[----:B------:R-:W-:Y:S01]  /*e110*/  HADD2.F32 R151, -RZ, R151.H1_H1 ;  /* 0x30000097ff977230 */ /* 0x000fe20000004100 */
[----:B------:R-:W-:Y:S01]  /*e120*/  F2FP.F16.F32.PACK_AB R149, R175, R174 ;  /* 0x000000aeaf95723e */ /* 0x000fe200000000ff */
[----:B------:R-:W-:Y:S02]  /*e130*/  HADD2.F32 R150, -RZ, R155.H1_H1 ;  /* 0x3000009bff967230 */ /* 0x000fe40000004100 */
[----:B------:R-:W-:Y:S01]  /*e140*/  FFMA.FTZ R148, R148, R17, 1.1641532182693481445e-10 ;  /* 0x2f00000094947423 */ /* 0x000fe20000010011 */
[----:B------:R-:W-:-:S04]  /*e150*/  FMUL.FTZ R151, R151, R30 ;  /* 0x0000001e97977220 */ /* 0x000fc80000410000 */
        /* <DEDUP_REMOVED lines=9> */
.L_x_24253:
        /* <DEDUP_REMOVED lines=15> */
.L_x_24280:
        /* <DEDUP_REMOVED lines=12> */
.L_x_24281:
        /* <DEDUP_REMOVED lines=48> */
.L_x_24279:
[----:B------:R-:W-:Y:S01]  /*e6a0*/  I2FP.F32.U32 R152, R152 ;  /* 0x0000009800987245 */ /* 0x000fe20000201000 */
[----:B-----5:R-:W-:Y:S01]  /*e6b0*/  HADD2.F32 R153, -RZ, R148.H0_H0 ;  /* 0x20000094ff997230 */ /* 0x020fe20000004100 */
[----:B------:R-:W-:Y:S01]  /*e6c0*/  ISETP.NE.AND P1, PT, R154, 0x1, PT ;  /* 0x000000019a00780c */ /* 0x000fe20003f25270 */
[----:B------:R-:W-:Y:S01]  /*e6d0*/  IMAD.MOV.U32 R155, RZ, RZ, 0x2 ;  /* 0x00000002ff9b7424 */ /* 0x000fe200078e00ff */
        /* <DEDUP_REMOVED lines=18> */
.L_x_24283:
        /* <DEDUP_REMOVED lines=12> */
.L_x_24284:
        /* <DEDUP_REMOVED lines=49> */
.L_x_24282:
[----:B------:R-:W-:Y:S01]  /*ebd0*/  ISETP.NE.AND P2, PT, R155, 0x1, PT ;  /* 0x000000019b00780c */ /* 0x000fe20003f45270 */
[----:B------:R-:W-:Y:S01]  /*ebe0*/  HADD2.F32 R153, -RZ, R148.H1_H1 ;  /* 0x30000094ff997230 */ /* 0x000fe20000004100 */
[----:B------:R-:W-:Y:S01]  /*ebf0*/  I2FP.F32.U32 R152, R152 ;  /* 0x0000009800987245 */ /* 0x000fe20000201000 */
[----:B------:R-:W-:-:S03]  /*ec00*/  IMAD.MOV.U32 R148, RZ, RZ, R4 ;  /* 0x000000ffff947224 */ /* 0x000fc600078e0004 */
[----:B------:R-:W-:Y:S01]  /*ec10*/  FMUL.FTZ R153, R153, R30 ;  /* 0x0000001e99997220 */ /* 0x000fe20000410000 */
[----:B------:R-:W-:-:S03]  /*ec20*/  FFMA.FTZ R152, R152, R17, 1.1641532182693481445e-10 ;  /* 0x2f00000098987423 */ /* 0x000fc60000010011 */
[----:B------:R-:W-:Y:S02]  /*ec30*/  FMUL.FTZ R153, R153, UR5 ;  /* 0x0000000599997c20 */ /* 0x000fe40008410000 */
[----:B------:R-:W-:Y:S01]  /*ec40*/  FSETP.GTU.FTZ.AND P1, PT, R152, UR4, PT ;  /* 0x0000000498007c0b */ /* 0x000fe2000bf3c000 */
[----:B------:R-:W-:-:S03]  /*ec50*/  HFMA2 R152, -RZ, RZ, 0, 1.1920928955078125e-07 ;  /* 0x00000002ff987431 */ /* 0x000fc600000001ff */
        /* <DEDUP_REMOVED lines=11> */
.L_x_24286:
        /* <DEDUP_REMOVED lines=12> */
.L_x_24287:
        /* <DEDUP_REMOVED lines=49> */
.L_x_24285:
[----:B------:R-:W-:Y:S01]  /*f0e0*/  I2FP.F32.U32 R148, R148 ;  /* 0x0000009400947245 */ /* 0x000fe20000201000 */
[----:B------:R-:W-:Y:S01]  /*f0f0*/  HADD2.F32 R153, -RZ, R149.H0_H0 ;  /* 0x20000095ff997230 */ /* 0x000fe20000004100 */
        /* <DEDUP_REMOVED lines=18> */
.L_x_24289:
        /* <DEDUP_REMOVED lines=12> */
.L_x_24290:
        /* <DEDUP_REMOVED lines=49> */
.L_x_24288:
[----:B------:R-:W-:Y:S01]  /*f5f0*/  ISETP.NE.AND P4, PT, R153, 0x1, PT ;  /* 0x000000019900780c */ /* 0x000fe20003f85270 */
[----:B------:R-:W-:Y:S01]  /*f600*/  HADD2.F32 R149, -RZ, R149.H1_H1 ;  /* 0x30000095ff957230 */ /* 0x000fe20000004100 */
[----:B------:R-:W-:Y:S01]  /*f610*/  I2FP.F32.U32 R148, R148 ;  /* 0x0000009400947245 */ /* 0x000fe20000201000 */
[----:B------:R-:W-:-:S03]  /*f620*/  IMAD.MOV.U32 R152, RZ, RZ, 0x2 ;  /* 0x00000002ff987424 */ /* 0x000fc600078e00ff */
[----:B------:R-:W-:Y:S01]  /*f630*/  FMUL.FTZ R149, R149, R30 ;  /* 0x0000001e95957220 */ /* 0x000fe20000410000 */
        /* <DEDUP_REMOVED lines=15> */
.L_x_24292:
        /* <DEDUP_REMOVED lines=12> */
.L_x_24293:
        /* <DEDUP_REMOVED lines=49> */
.L_x_24291:
        /* <DEDUP_REMOVED lines=20> */
.L_x_24295:
        /* <DEDUP_REMOVED lines=12> */
.L_x_24296:
        /* <DEDUP_REMOVED lines=49> */
.L_x_24294:
[----:B------:R-:W-:Y:S01]  /*10010*/  I2FP.F32.U32 R148, R148 ;  /* 0x0000009400947245 */ /* 0x000fe20000201000 */
[----:B------:R-:W-:Y:S01]  /*10020*/  HADD2.F32 R149, -RZ, R150.H1_H1 ;  /* 0x30000096ff957230 */ /* 0x000fe20000004100 */
        /* <DEDUP_REMOVED lines=18> */
.L_x_24298:
        /* <DEDUP_REMOVED lines=12> */
.L_x_24299:
        /* <DEDUP_REMOVED lines=49> */
.L_x_24297:
[----:B------:R-:W-:Y:S01]  /*10520*/  I2FP.F32.U32 R148, R148 ;  /* 0x0000009400947245 */ /* 0x000fe20000201000 */
[----:B------:R-:W-:Y:S01]  /*10530*/  HADD2.F32 R149, -RZ, R151.H0_H0 ;  /* 0x20000097ff957230 */ /* 0x000fe20000004100 */
        /* <DEDUP_REMOVED lines=18> */
.L_x_24301:
        /* <DEDUP_REMOVED lines=14> */
.L_x_24302:
        /* <DEDUP_REMOVED lines=49> */
.L_x_24300:
        /* <DEDUP_REMOVED lines=12> */
.L_x_24278:
        /* <DEDUP_REMOVED lines=39> */
.L_x_24305:
        /* <DEDUP_REMOVED lines=12> */
.L_x_24306:
        /* <DEDUP_REMOVED lines=49> */
.L_x_24304:
        /* <DEDUP_REMOVED lines=24> */
.L_x_24308:
        /* <DEDUP_REMOVED lines=12> */
.L_x_24309:
        /* <DEDUP_REMOVED lines=49> */
.L_x_24307:
[----:B------:R-:W-:Y:S01]  /*116a0*/  I2FP.F32.U32 R182, R184 ;  /* 0x000000b800b67245 */ /* 0x000fe20000201000 */
[----:B------:R-:W-:Y:S01]  /*116b0*/  HADD2.F32 R183, -RZ, R148.H1_H1 ;  /* 0x30000094ffb77230 */ /* 0x000fe20000004100 */
[----:B------:R-:W-:Y:S01]  /*116c0*/  ISETP.NE.AND P1, PT, R186, 0x1, PT ;  /* 0x00000001ba00780c */ /* 0x000fe20003f25270 */
[----:B------:R-:W-:Y:S01]  /*116d0*/  HADD2.F32 R185, -RZ, R152.H1_H1 ;  /* 0x30000098ffb97230 */ /* 0x000fe20000004100 */
[----:B------:R-:W-:Y:S01]  /*116e0*/  MOV R152, R4 ;  /* 0x0000000400987202 */ /* 0x000fe20000000f00 */
[----:B------:R-:W-:Y:S01]  /*116f0*/  FFMA.FTZ R182, R182, R17, 1.1641532182693481445e-10 ;  /* 0x2f000000b6b67423 */ /* 0x000fe20000010011 */
[----:B------:R-:W-:Y:S01]  /*11700*/  FMUL.FTZ R183, R183, R30 ;  /* 0x0000001eb7b77220 */ /* 0x000fe20000410000 */
[----:B------:R-:W-:-:S03]  /*11710*/  IMAD.MOV.U32 R184, RZ, RZ, 0x2 ;  /* 0x00000002ffb87424 */ /* 0x000fc600078e00ff */
[----:B------:R-:W-:Y:S01]  /*11720*/  FMUL.FTZ R183, R183, UR5 ;  /* 0x00000005b7b77c20 */ /* 0x000fe20008410000 */
[----:B------:R-:W-:-:S04]  /*11730*/  FSETP.GTU.FTZ.AND P0, PT, R182, UR4, PT ;  /* 0x00000004b6007c0b */ /* 0x000fc8000bf1c000 */
        /* <DEDUP_REMOVED lines=13> */
.L_x_24311:
        /* <DEDUP_REMOVED lines=12> */
.L_x_24312:
        /* <DEDUP_REMOVED lines=49> */
.L_x_24310:
        /* <DEDUP_REMOVED lines=22> */
.L_x_24314:
        /* <DEDUP_REMOVED lines=12> */
.L_x_24315:
        /* <DEDUP_REMOVED lines=49> */
.L_x_24313:
        /* <DEDUP_REMOVED lines=23> */
.L_x_24317:
        /* <DEDUP_REMOVED lines=12> */
.L_x_24318:
        /* <DEDUP_REMOVED lines=49> */
.L_x_24316:
[----:B------:R-:W-:Y:S01]  /*12650*/  I2FP.F32.U32 R152, R152 ;  /* 0x0000009800987245 */ /* 0x000fe20000201000 */
[----:B------:R-:W-:Y:S01]  /*12660*/  HADD2.F32 R153, -RZ, R150.H0_H0 ;  /* 0x20000096ff997230 */ /* 0x000fe20000004100 */
[----:B------:R-:W-:Y:S01]  /*12670*/  ISETP.NE.AND P4, PT, R187, 0x1, PT ;  /* 0x00000001bb00780c */ /* 0x000fe20003f85270 */
[----:B------:R-:W-:Y:S01]  /*12680*/  HADD2.F32 R184, -RZ, R154.H0_H0 ;  /* 0x2000009affb87230 */ /* 0x000fe20000004100 */
        /* <DEDUP_REMOVED lines=18> */
.L_x_24320:
        /* <DEDUP_REMOVED lines=12> */
.L_x_24321:
        /* <DEDUP_REMOVED lines=49> */
.L_x_24319:
        /* <DEDUP_REMOVED lines=23> */
.L_x_24323:
        /* <DEDUP_REMOVED lines=12> */
.L_x_24324:
        /* <DEDUP_REMOVED lines=49> */
.L_x_24322:
        /* <DEDUP_REMOVED lines=22> */
.L_x_24326:
        /* <DEDUP_REMOVED lines=14> */
.L_x_24327:
        /* <DEDUP_REMOVED lines=49> */
.L_x_24325:
        /* <DEDUP_REMOVED lines=15> */
.L_x_24303:
        /* <DEDUP_REMOVED lines=15> */
.L_x_24330:
        /* <DEDUP_REMOVED lines=12> */
.L_x_24331:
        /* <DEDUP_REMOVED lines=47> */
[----:B------:R-:W-:-:S07]  /*13ba0*/  IMAD.MOV.U32 R152, RZ, RZ, R182 ;  /* 0x000000ffff987224 */ /* 0x000fce00078e00b6 */
.L_x_24329:
        /* <DEDUP_REMOVED lines=9> */
[----:B------:R-:W-:Y:S02]  /*13c40*/  MOV R153, R4 ;  /* 0x0000000400997202 */ /* 0x000fe40000000f00 */
        /* <DEDUP_REMOVED lines=13> */
.L_x_24333:
        /* <DEDUP_REMOVED lines=12> */
.L_x_24334:
        /* <DEDUP_REMOVED lines=49> */
.L_x_24332:
        /* <DEDUP_REMOVED lines=21> */
.L_x_24336:
        /* <DEDUP_REMOVED lines=12> */
.L_x_24337:
        /* <DEDUP_REMOVED lines=49> */
.L_x_24335:
        /* <DEDUP_REMOVED lines=21> */
.L_x_24339:
        /* <DEDUP_REMOVED lines=12> */
.L_x_24340:
        /* <DEDUP_REMOVED lines=49> */
.L_x_24338:
        /* <DEDUP_REMOVED lines=21> */
.L_x_24342:
        /* <DEDUP_REMOVED lines=12> */
.L_x_24343:
        /* <DEDUP_REMOVED lines=49> */
.L_x_24341:
        /* <DEDUP_REMOVED lines=20> */
.L_x_24345:
        /* <DEDUP_REMOVED lines=12> */
.L_x_24346:
        /* <DEDUP_REMOVED lines=49> */
.L_x_24344:
        /* <DEDUP_REMOVED lines=21> */
.L_x_24348:
        /* <DEDUP_REMOVED lines=12> */
.L_x_24349:
[----:B------:R-:W-:Y:S01]  /*15770*/  IMAD.WIDE.U32 R188, R9, -0x326172a9, RZ ;  /* 0xcd9e8d5709bc7825 */ /* 0x000fe200078e00ff */
[----:B------:R-:W-:Y:S02]  /*15780*/  LOP3.LUT R154, R5, R195, R33, 0x96, !PT ;  /* 0x000000c3059a7212 */ /* 0x000fe400078e9621 */
[C---:B------:R-:W-:Y:S02]  /*15790*/  IADD3 R7, PT, PT, R33.reuse, -0x4498517b, RZ ;  /* 0xbb67ae8521077810 */ /* 0x040fe40007ffe0ff */
        /* <DEDUP_REMOVED lines=46> */
.L_x_24347:
[----:B------:R-:W-:Y:S01]  /*15a80*/  I2FP.F32.U32 R154, R155 ;  /* 0x0000009b009a7245 */ /* 0x000fe20000201000 */
[----:B------:R-:W-:Y:S01]  /*15a90*/  HADD2.F32 R155, -RZ, R151.H0_H0 ;  /* 0x20000097ff9b7230 */ /* 0x000fe20000004100 */
        /* <DEDUP_REMOVED lines=18> */
.L_x_24351:
        /* <DEDUP_REMOVED lines=14> */
.L_x_24352:
        /* <DEDUP_REMOVED lines=49> */
.L_x_24350:
        /* <DEDUP_REMOVED lines=12> */
.L_x_24328:
        /* <DEDUP_REMOVED lines=39> */
.L_x_24355:
        /* <DEDUP_REMOVED lines=12> */
.L_x_24356:
        /* <DEDUP_REMOVED lines=48> */
.L_x_24354:
[----:B------:R-:W-:Y:S01]  /*166a0*/  I2FP.F32.U32 R190, R192 ;  /* 0x000000c000be7245 */ /* 0x000fe20000201000 */
[----:B-----5:R-:W-:Y:S01]  /*166b0*/  HADD2.F32 R193, -RZ, R148.H0_H0 ;  /* 0x20000094ffc17230 */ /* 0x020fe20000004100 */
[----:B------:R-:W-:Y:S01]  /*166c0*/  ISETP.NE.AND P1, PT, R191, 0x1, PT ;  /* 0x00000001bf00780c */ /* 0x000fe20003f25270 */
[----:B------:R-:W-:Y:S01]  /*166d0*/  HADD2.F32 R195, -RZ, R152.H0_H0 ;  /* 0x20000098ffc37230 */ /* 0x000fe20000004100 */
[----:B------:R-:W-:Y:S01]  /*166e0*/  LOP3.LUT R6, R6, 0xfffffffd, RZ, 0xc0, !PT ;  /* 0xfffffffd06067812 */ /* 0x000fe200078ec0ff */
        /* <DEDUP_REMOVED lines=19> */
.L_x_24358:
        /* <DEDUP_REMOVED lines=12> */
.L_x_24359:
        /* <DEDUP_REMOVED lines=49> */
.L_x_24357:
[----:B------:R-:W-:Y:S01]  /*16bf0*/  I2FP.F32.U32 R192, R193 ;  /* 0x000000c100c07245 */ /* 0x000fe20000201000 */
[----:B------:R-:W-:Y:S01]  /*16c00*/  HADD2.F32 R191, -RZ, R148.H1_H1 ;  /* 0x30000094ffbf7230 */ /* 0x000fe20000004100 */
[----:B------:R-:W-:Y:S01]  /*16c10*/  ISETP.NE.AND P1, PT, R195, 0x1, PT ;  /* 0x00000001c300780c */ /* 0x000fe20003f25270 */
[----:B------:R-:W-:Y:S02]  /*16c20*/  HADD2.F32 R194, -RZ, R152.H1_H1 ;  /* 0x30000098ffc27230 */ /* 0x000fe40000004100 */
[----:B------:R-:W-:Y:S02]  /*16c30*/  HFMA2 R152, -RZ, RZ, 0, 1.1920928955078125e-07 ;  /* 0x00000002ff987431 */ /* 0x000fe400000001ff */
        /* <DEDUP_REMOVED lines=17> */
.L_x_24361:
        /* <DEDUP_REMOVED lines=12> */
.L_x_24362:
        /* <DEDUP_REMOVED lines=49> */
.L_x_24360:
        /* <DEDUP_REMOVED lines=22> */
.L_x_24364:
        /* <DEDUP_REMOVED lines=12> */
.L_x_24365:
[----:B------:R-:W-:Y:S01]  /*17340*/  IMAD.WIDE.U32 R196, R9, -0x326172a9, RZ ;  /* 0xcd9e8d5709c47825 */ /* 0x000fe200078e00ff */
[----:B------:R-:W-:Y:S02]  /*17350*/  LOP3.LUT R192, R5, R201, R33, 0x96, !PT ;  /* 0x000000c905c07212 */ /* 0x000fe400078e9621 */
[C---:B------:R-:W-:Y:S01]  /*17360*/  IADD3 R7, PT, PT, R33.reuse, -0x4498517b, RZ ;  /* 0xbb67ae8521077810 */ /* 0x040fe20007ffe0ff */
        /* <DEDUP_REMOVED lines=46> */
.L_x_24363:
        /* <DEDUP_REMOVED lines=22> */
.L_x_24367:
        /* <DEDUP_REMOVED lines=12> */
.L_x_24368:
        /* <DEDUP_REMOVED lines=49> */
.L_x_24366:
        /* <DEDUP_REMOVED lines=22> */
.L_x_24370:
        /* <DEDUP_REMOVED lines=12> */
.L_x_24371:
        /* <DEDUP_REMOVED lines=49> */
.L_x_24369:
        /* <DEDUP_REMOVED lines=23> */
.L_x_24373:
        /* <DEDUP_REMOVED lines=12> */
.L_x_24374:
        /* <DEDUP_REMOVED lines=49> */
.L_x_24372:
        /* <DEDUP_REMOVED lines=22> */
.L_x_24376:
        /* <DEDUP_REMOVED lines=14> */
.L_x_24377:
        /* <DEDUP_REMOVED lines=49> */
.L_x_24375:
        /* <DEDUP_REMOVED lines=15> */
.L_x_24353:
        /* <DEDUP_REMOVED lines=15> */
.L_x_24380:
        /* <DEDUP_REMOVED lines=12> */
.L_x_24381:
        /* <DEDUP_REMOVED lines=48> */
.L_x_24379:
        /* <DEDUP_REMOVED lines=22> */
.L_x_24383:
        /* <DEDUP_REMOVED lines=12> */
.L_x_24384:
        /* <DEDUP_REMOVED lines=49> */
.L_x_24382:
[----:B------:R-:W-:Y:S01]  /*19610*/  I2FP.F32.U32 R152, R153 ;  /* 0x0000009900987245 */ /* 0x000fe20000201000 */
[----:B------:R-:W-:Y:S01]  /*19620*/  HADD2.F32 R153, -RZ, R148.H1_H1 ;  /* 0x30000094ff997230 */ /* 0x000fe20000004100 */
[----:B------:R-:W-:Y:S02]  /*19630*/  ISETP.NE.AND P2, PT, R155, 0x1, PT ;  /* 0x000000019b00780c */ /* 0x000fe40003f45270 */
[----:B------:R-:W-:Y:S01]  /*19640*/  MOV R148, R4 ;  /* 0x0000000400947202 */ /* 0x000fe20000000f00 */
[----:B------:R-:W-:Y:S01]  /*19650*/  FFMA.FTZ R152, R152, R17, 1.1641532182693481445e-10 ;  /* 0x2f00000098987423 */ /* 0x000fe20000010011 */
[----:B------:R-:W-:-:S04]  /*19660*/  FMUL.FTZ R153, R153, R30 ;  /* 0x0000001e99997220 */ /* 0x000fc80000410000 */
[----:B------:R-:W-:Y:S01]  /*19670*/  FMUL.FTZ R153, R153, UR5 ;  /* 0x0000000599997c20 */ /* 0x000fe20008410000 */
        /* <DEDUP_REMOVED lines=13> */
.L_x_24386:
        /* <DEDUP_REMOVED lines=12> */
.L_x_24387:
        /* <DEDUP_REMOVED lines=49> */
.L_x_24385:
        /* <DEDUP_REMOVED lines=20> */
.L_x_24389:
        /* <DEDUP_REMOVED lines=12> */
.L_x_24390:
        /* <DEDUP_REMOVED lines=49> */
.L_x_24388:
        /* <DEDUP_REMOVED lines=20> */
.L_x_24392:
        /* <DEDUP_REMOVED lines=12> */
.L_x_24393:
        /* <DEDUP_REMOVED lines=49> */
.L_x_24391:
[----:B------:R-:W-:Y:S01]  /*1a540*/  I2FP.F32.U32 R148, R149 ;  /* 0x0000009500947245 */ /* 0x000fe20000201000 */
[----:B------:R-:W-:Y:S01]  /*1a550*/  HADD2.F32 R149, -RZ, R150.H0_H0 ;  /* 0x20000096ff957230 */ /* 0x000fe20000004100 */
        /* <DEDUP_REMOVED lines=18> */
.L_x_24395:
        /* <DEDUP_REMOVED lines=12> */
.L_x_24396:
        /* <DEDUP_REMOVED lines=49> */
.L_x_24394:
        /* <DEDUP_REMOVED lines=21> */
.L_x_24398:
        /* <DEDUP_REMOVED lines=12> */
.L_x_24399:
        /* <DEDUP_REMOVED lines=49> */
.L_x_24397:
        /* <DEDUP_REMOVED lines=20> */
.L_x_24401:
        /* <DEDUP_REMOVED lines=14> */
.L_x_24402:
        /* <DEDUP_REMOVED lines=49> */
.L_x_24400:
        /* <DEDUP_REMOVED lines=12> */
.L_x_24378:
        /* <DEDUP_REMOVED lines=39> */
.L_x_24405:
        /* <DEDUP_REMOVED lines=12> */
.L_x_24406:
        /* <DEDUP_REMOVED lines=48> */
.L_x_24404:
[----:B------:R-:W-:Y:S01]  /*1bb90*/  I2FP.F32.U32 R202, R193 ;  /* 0x000000c100ca7245 */ /* 0x000fe20000201000 */
[----:B-----5:R-:W-:Y:S01]  /*1bba0*/  HADD2.F32 R193, -RZ, R148.H0_H0 ;  /* 0x20000094ffc17230 */ /* 0x020fe20000004100 */
[----:B------:R-:W-:Y:S02]  /*1bbb0*/  ISETP.NE.AND P1, PT, R192, 0x1, PT ;  /* 0x00000001c000780c */ /* 0x000fe40003f25270 */
        /* <DEDUP_REMOVED lines=21> */
.L_x_24408:
        /* <DEDUP_REMOVED lines=12> */
.L_x_24409:
        /* <DEDUP_REMOVED lines=49> */
.L_x_24407:
        /* <DEDUP_REMOVED lines=22> */
.L_x_24411:
        /* <DEDUP_REMOVED lines=12> */
.L_x_24412:
        /* <DEDUP_REMOVED lines=49> */
.L_x_24410:
        /* <DEDUP_REMOVED lines=22> */
.L_x_24414:
        /* <DEDUP_REMOVED lines=12> */
.L_x_24415:
        /* <DEDUP_REMOVED lines=49> */
.L_x_24413:
        /* <DEDUP_REMOVED lines=22> */
.L_x_24417:
        /* <DEDUP_REMOVED lines=12> */
.L_x_24418:
        /* <DEDUP_REMOVED lines=49> */
.L_x_24416:
        /* <DEDUP_REMOVED lines=22> */
.L_x_24420:
        /* <DEDUP_REMOVED lines=12> */
.L_x_24421:
        /* <DEDUP_REMOVED lines=49> */
.L_x_24419:
        /* <DEDUP_REMOVED lines=23> */
.L_x_24423:
        /* <DEDUP_REMOVED lines=12> */
.L_x_24424:
        /* <DEDUP_REMOVED lines=49> */
.L_x_24422:
        /* <DEDUP_REMOVED lines=22> */
.L_x_24426:
        /* <DEDUP_REMOVED lines=14> */
.L_x_24427:
        /* <DEDUP_REMOVED lines=49> */
.L_x_24425:
        /* <DEDUP_REMOVED lines=15> */
.L_x_24403:
        /* <DEDUP_REMOVED lines=15> */
.L_x_24430:
        /* <DEDUP_REMOVED lines=12> */
.L_x_24431:
        /* <DEDUP_REMOVED lines=45> */
[----:B------:R-:W-:Y:S02]  /*1e5a0*/  LOP3.LUT R8, R24, R192, R155, 0x96, !PT ;  /* 0x000000c018087212 */ /* 0x000fe400078e969b */
[----:B------:R-:W-:Y:S01]  /*1e5b0*/  LOP3.LUT R7, R7, R152, R213, 0x96, !PT ;  /* 0x0000009807077212 */ /* 0x000fe200078e96d5 */
[----:B------:R-:W-:-:S07]  /*1e5c0*/  IMAD.MOV.U32 R152, RZ, RZ, R202 ;  /* 0x000000ffff987224 */ /* 0x000fce00078e00ca */
.L_x_24429:
        /* <DEDUP_REMOVED lines=8> */
[----:B------:R-:W-:-:S03]  /*1e650*/  FMUL.FTZ R153, R153, UR5 ;  /* 0x0000000599997c20 */ /* 0x000fc60008410000 */
[----:B------:R-:W-:Y:S02]  /*1e660*/  PLOP3.LUT P2, PT, P0, PT, PT, 0x8, 0x80 ;  /* 0x000000000080781c */ /* 0x000fe4000074e170 */
[----:B------:R-:W-:Y:S02]  /*1e670*/  FSEL R201, R153, RZ, !P0 ;  /* 0x000000ff99c97208 */ /* 0x000fe40004000000 */
        /* <DEDUP_REMOVED lines=11> */
.L_x_24433:
        /* <DEDUP_REMOVED lines=12> */
.L_x_24434:
        /* <DEDUP_REMOVED lines=49> */
.L_x_24432:
[----:B------:R-:W-:Y:S01]  /*1eb00*/  I2FP.F32.U32 R152, R153 ;  /* 0x0000009900987245 */ /* 0x000fe20000201000 */
[----:B------:R-:W-:Y:S01]  /*1eb10*/  HADD2.F32 R153, -RZ, R148.H1_H1 ;  /* 0x30000094ff997230 */ /* 0x000fe20000004100 */
[----:B------:R-:W-:Y:S01]  /*1eb20*/  ISETP.NE.AND P2, PT, R155, 0x1, PT ;  /* 0x000000019b00780c */ /* 0x000fe20003f45270 */
[----:B------:R-:W-:Y:S02]  /*1eb30*/  IMAD.MOV.U32 R148, RZ, RZ, R4 ;  /* 0x000000ffff947224 */ /* 0x000fe400078e0004 */
[----:B------:R-:W-:Y:S01]  /*1eb40*/  FFMA.FTZ R152, R152, R17, 1.1641532182693481445e-10 ;  /* 0x2f00000098987423 */ /* 0x000fe20000010011 */
[----:B------:R-:W-:-:S04]  /*1eb50*/  FMUL.FTZ R153, R153, R30 ;  /* 0x0000001e99997220 */ /* 0x000fc80000410000 */
[----:B------:R-:W-:Y:S01]  /*1eb60*/  FMUL.FTZ R153, R153, UR5 ;  /* 0x0000000599997c20 */ /* 0x000fe20008410000 */
        /* <DEDUP_REMOVED lines=13> */
.L_x_24436:
        /* <DEDUP_REMOVED lines=12> */
.L_x_24437:
        /* <DEDUP_REMOVED lines=49> */
.L_x_24435:
        /* <DEDUP_REMOVED lines=20> */
.L_x_24439:
        /* <DEDUP_REMOVED lines=12> */
.L_x_24440:
        /* <DEDUP_REMOVED lines=49> */
.L_x_24438:
        /* <DEDUP_REMOVED lines=20> */
.L_x_24442:
        /* <DEDUP_REMOVED lines=12> */
.L_x_24443:
        /* <DEDUP_REMOVED lines=49> */
.L_x_24441:
        /* <DEDUP_REMOVED lines=20> */
.L_x_24445:
        /* <DEDUP_REMOVED lines=12> */
.L_x_24446:
        /* <DEDUP_REMOVED lines=49> */
.L_x_24444:
        /* <DEDUP_REMOVED lines=21> */
.L_x_24448:
        /* <DEDUP_REMOVED lines=12> */
.L_x_24449:
        /* <DEDUP_REMOVED lines=49> */
.L_x_24447:
        /* <DEDUP_REMOVED lines=20> */
.L_x_24451:
        /* <DEDUP_REMOVED lines=14> */
.L_x_24452:
        /* <DEDUP_REMOVED lines=49> */
.L_x_24450:
        /* <DEDUP_REMOVED lines=12> */
.L_x_24428:
[----:B------:R-:W-:Y:S01]  /*20a50*/  SEL R155, RZ, 0x1000000, !P6 ;  /* 0x01000000ff9b7807 */ /* 0x000fe20007000000 */
[----:B------:R-:W-:Y:S01]  /*20a60*/  VIADD R210, R2, 0x300 ;  /* 0x0000030002d27836 */ /* 0x000fe20000000000 */
[----:B------:R-:W-:Y:S02]  /*20a70*/  SEL R192, RZ, 0x10000, !P5 ;  /* 0x00010000ffc07807 */ /* 0x000fe40006800000 */
[----:B------:R-:W-:Y:S01]  /*20a80*/  SEL R193, RZ, 0x100, !P4 ;  /* 0x00000100ffc17807 */ /* 0x000fe20006000000 */
[----:B------:R-:W-:Y:S01]  /*20a90*/  IMAD.WIDE.U32 R158, R210, 0x10, R158 ;  /* 0x00000010d29e7825 */ /* 0x000fe200078e009e */
        /* <DEDUP_REMOVED lines=11> */
[----:B------:R-:W-:Y:S01]  /*20b50*/  IMAD.WIDE.U32 R154, R199, 0x8, R156 ;  /* 0x00000008c79a7825 */ /* 0x000fe200078e009c */
        /* <DEDUP_REMOVED lines=22> */
.L_x_24455:
        /* <DEDUP_REMOVED lines=12> */
.L_x_24456:
        /* <DEDUP_REMOVED lines=49> */
.L_x_24454:
        /* <DEDUP_REMOVED lines=24> */
.L_x_24458:
        /* <DEDUP_REMOVED lines=12> */
.L_x_24459:
        /* <DEDUP_REMOVED lines=49> */
.L_x_24457:
        /* <DEDUP_REMOVED lines=22> */
.L_x_24461:
        /* <DEDUP_REMOVED lines=12> */
.L_x_24462:
        /* <DEDUP_REMOVED lines=49> */
.L_x_24460:
        /* <DEDUP_REMOVED lines=22> */
.L_x_24464:
        /* <DEDUP_REMOVED lines=12> */
.L_x_24465:
        /* <DEDUP_REMOVED lines=49> */
.L_x_24463:
        /* <DEDUP_REMOVED lines=22> */
.L_x_24467:
        /* <DEDUP_REMOVED lines=12> */
.L_x_24468:
        /* <DEDUP_REMOVED lines=49> */
.L_x_24466:
        /* <DEDUP_REMOVED lines=22> */
.L_x_24470:
        /* <DEDUP_REMOVED lines=12> */
.L_x_24471:
        /* <DEDUP_REMOVED lines=49> */
.L_x_24469:
        /* <DEDUP_REMOVED lines=22> */
.L_x_24473:
        /* <DEDUP_REMOVED lines=12> */
.L_x_24474:
        /* <DEDUP_REMOVED lines=49> */
.L_x_24472:
        /* <DEDUP_REMOVED lines=23> */
.L_x_24476:
        /* <DEDUP_REMOVED lines=14> */
.L_x_24477:
        /* <DEDUP_REMOVED lines=49> */
.L_x_24475:
        /* <DEDUP_REMOVED lines=11> */
[----:B------:R-:W-:Y:S01]  /*235e0*/  FADD.FTZ R27, R151, R20 ;  /* 0x00000014971b7221 */ /* 0x000fe20000010000 */
[----:B------:R-:W-:-:S04]  /*235f0*/  F2FP.F16.F32.PACK_AB R20, R213, R211 ;  /* 0x000000d3d514723e */ /* 0x000fc800000000ff */
[----:B------:R-:W-:Y:S01]  /*23600*/  F2FP.F16.F32.PACK_AB R23, R27, R154 ;  /* 0x0000009a1b17723e */ /* 0x000fe200000000ff */
[----:B------:R-:W-:Y:S06]  /*23610*/  BRA `(.L_x_24478) ;  /* 0x0000002800547947 */ /* 0x000fec0003800000 */
.L_x_24453:
        /* <DEDUP_REMOVED lines=15> */
.L_x_24480:
        /* <DEDUP_REMOVED lines=12> */
.L_x_24481:
        /* <DEDUP_REMOVED lines=49> */
.L_x_24479:
[----:B------:R-:W-:Y:S01]  /*23ae0*/  I2FP.F32.U32 R152, R152 ;  /* 0x0000009800987245 */ /* 0x000fe20000201000 */
[----:B-----5:R-:W-:Y:S01]  /*23af0*/  HADD2.F32 R153, -RZ, R148.H0_H0 ;  /* 0x20000094ff997230 */ /* 0x020fe20000004100 */
[----:B------:R-:W-:Y:S02]  /*23b00*/  ISETP.NE.AND P1, PT, R154, 0x1, PT ;  /* 0x000000019a00780c */ /* 0x000fe40003f25270 */
[----:B------:R-:W-:Y:S01]  /*23b10*/  LOP3.LUT R6, R6, 0xfffffffd, RZ, 0xc0, !PT ;  /* 0xfffffffd06067812 */ /* 0x000fe200078ec0ff */
[----:B------:R-:W-:Y:S01]  /*23b20*/  FFMA.FTZ R152, R152, R17, 1.1641532182693481445e-10 ;  /* 0x2f00000098987423 */ /* 0x000fe20000010011 */
[----:B------:R-:W-:Y:S01]  /*23b30*/  FMUL.FTZ R153, R153, R30 ;  /* 0x0000001e99997220 */ /* 0x000fe20000410000 */
[----:B------:R-:W-:-:S03]  /*23b40*/  MOV R155, 0x2 ;  /* 0x00000002009b7802 */ /* 0x000fc60000000f00 */
[----:B------:R-:W-:Y:S01]  /*23b50*/  FSETP.GTU.FTZ.AND P0, PT, R152, UR4, PT ;  /* 0x0000000498007c0b */ /* 0x000fe2000bf1c000 */
[----:B------:R-:W-:-:S03]  /*23b60*/  FMUL.FTZ R153, R153, UR5 ;  /* 0x0000000599997c20 */ /* 0x000fc60008410000 */
[----:B------:R-:W-:Y:S02]  /*23b70*/  PLOP3.LUT P2, PT, P0, PT, PT, 0x8, 0x80 ;  /* 0x000000000080781c */ /* 0x000fe4000074e170 */
[----:B------:R-:W-:Y:S01]  /*23b80*/  FSEL R192, R153, RZ, !P0 ;  /* 0x000000ff99c07208 */ /* 0x000fe20004000000 */
[----:B------:R-:W-:-:S03]  /*23b90*/  IMAD.MOV.U32 R153, RZ, RZ, R4 ;  /* 0x000000ffff997224 */ /* 0x000fc600078e0004 */
        /* <DEDUP_REMOVED lines=11> */
.L_x_24483:
        /* <DEDUP_REMOVED lines=12> */
.L_x_24484:
        /* <DEDUP_REMOVED lines=49> */
.L_x_24482:
        /* <DEDUP_REMOVED lines=21> */
.L_x_24486:
        /* <DEDUP_REMOVED lines=12> */
.L_x_24487:
        /* <DEDUP_REMOVED lines=49> */
.L_x_24485:
        /* <DEDUP_REMOVED lines=20> */
.L_x_24489:
        /* <DEDUP_REMOVED lines=12> */
.L_x_24490:
        /* <DEDUP_REMOVED lines=49> */
.L_x_24488:
        /* <DEDUP_REMOVED lines=20> */
.L_x_24492:
        /* <DEDUP_REMOVED lines=12> */
.L_x_24493:
        /* <DEDUP_REMOVED lines=49> */
.L_x_24491:
        /* <DEDUP_REMOVED lines=20> */
.L_x_24495:
        /* <DEDUP_REMOVED lines=12> */
.L_x_24496:
        /* <DEDUP_REMOVED lines=49> */
.L_x_24494:
        /* <DEDUP_REMOVED lines=20> */
.L_x_24498:
        /* <DEDUP_REMOVED lines=12> */
.L_x_24499:
        /* <DEDUP_REMOVED lines=49> */
.L_x_24497:
        /* <DEDUP_REMOVED lines=20> */
.L_x_24501:
        /* <DEDUP_REMOVED lines=14> */
.L_x_24502:
        /* <DEDUP_REMOVED lines=49> */
.L_x_24500:
        /* <DEDUP_REMOVED lines=12> */
.L_x_24478:
        /* <DEDUP_REMOVED lines=216> */
.L_x_24504:
[----:B------:R-:W-:Y:S05]  /*26cf0*/  BSYNC.RECONVERGENT B0 ;  /* 0x0000000000007941 */ /* 0x000fea0003800200 */
.L_x_24503:
[----:B0-----:R-:W-:Y:S01]  /*26d00*/  LOP3.LUT R17, R3, 0x1f, RZ, 0xc0, !PT ;  /* 0x0000001f03117812 */ /* 0x001fe200078ec0ff */
[----:B------:R-:W-:Y:S01]  /*26d10*/  BAR.SYNC.DEFER_BLOCKING 0x0 ;  /* 0x0000000000007b1d */ /* 0x000fe20000010000 */
[----:B------:R-:W-:Y:S02]  /*26d20*/  CS2R R18, SRZ ;  /* 0x0000000000127805 */ /* 0x000fe4000001ff00 */
[----:B------:R-:W-:Y:S01]  /*26d30*/  ISETP.GT.U32.AND P0, PT, R17, 0x3, PT ;  /* 0x000000031100780c */ /* 0x000fe20003f04070 */
[----:B------:R-:W-:Y:S02]  /*26d40*/  IMAD.MOV.U32 R17, RZ, RZ, RZ ;  /* 0x000000ffff117224 */ /* 0x000fe400078e00ff */
[----:B------:R-:W-:Y:S10]  /*26d50*/  BSSY.RECONVERGENT B0, `(.L_x_24505) ;  /* 0x000000a000007945 */ /* 0x000ff40003800200 */
        /* <DEDUP_REMOVED lines=9> */
.L_x_24506:
[----:B------:R-:W-:Y:S05]  /*26df0*/  BSYNC.RECONVERGENT B0 ;  /* 0x0000000000007941 */ /* 0x000fea0003800200 */
.L_x_24505:
        /* <DEDUP_REMOVED lines=35> */
[----:B------:R-:W-:-:S03]  /*27030*/  FMUL.FTZ R19, R19, R30 ;  /* 0x0000001e13137220 */ /* 0x000fc60000410000 */
        /* <DEDUP_REMOVED lines=12> */
[----:B------:R-:W0:Y:S01]  /*27100*/  LDC.64 R14, c[0x0][0x428] ;  /* 0x00010a00ff0e7b82 */ /* 0x000e220000000a00 */
[----:B------:R-:W-:Y:S01]  /*27110*/  FADD.FTZ R25, R18, R19 ;  /* 0x0000001312197221 */ /* 0x000fe20000010000 */
[C---:B------:R-:W-:Y:S01]  /*27120*/  FADD.FTZ R236, -R23.reuse, R172 ;  /* 0x000000ac17ec7221 */ /* 0x040fe20000010100 */
[C---:B------:R-:W-:Y:S01]  /*27130*/  FADD.FTZ R226, -R23.reuse, R174 ;  /* 0x000000ae17e27221 */ /* 0x040fe20000010100 */
[C---:B------:R-:W-:Y:S01]  /*27140*/  FADD.FTZ R192, -R23.reuse, R176 ;  /* 0x000000b017c07221 */ /* 0x040fe20000010100 */
[C---:B------:R-:W-:Y:S01]  /*27150*/  FADD.FTZ R220, -R23.reuse, R184 ;  /* 0x000000b817dc7221 */ /* 0x040fe20000010100 */
[C---:B------:R-:W-:Y:S01]  /*27160*/  FADD.FTZ R224, -R23.reuse, R190 ;  /* 0x000000be17e07221 */ /* 0x040fe20000010100 */
[----:B------:R-:W1:Y:S01]  /*27170*/  MUFU.RSQ R25, R25 ;  /* 0x0000001900197308 */ /* 0x000e620000001400 */
        /* <DEDUP_REMOVED lines=49> */
[----:B--2---:R-:W-:-:S04]  /*27490*/  @!P0 IMAD.WIDE R22, R12, 0x4, R18 ;  /* 0x000000040c168825 */ /* 0x004fc800078e0212 */
[C---:B-1----:R-:W-:Y:S01]  /*274a0*/  FMUL.FTZ R19, R25.reuse, R24 ;  /* 0x0000001819137220 */ /* 0x042fe20000410000 */
        /* <DEDUP_REMOVED lines=16> */
[----:B-1----:R-:W-:Y:S01]  /*275b0*/  FFMA.FTZ R17, R24, R141, R85 ;  /* 0x0000008d18117223 */ /* 0x002fe20000010055 */
        /* <DEDUP_REMOVED lines=58> */
[----:B------:R-:W-:Y:S01]  /*27960*/  F2FP.F16.F32.PACK_AB R19, R252, R19 ;  /* 0x00000013fc13723e */ /* 0x000fe200000000ff */
[----:B------:R-:W-:Y:S01]  /*27970*/  FFMA.FTZ R27, R27, R130, R74 ;  /* 0x000000821b1b7223 */ /* 0x000fe2000001004a */
[----:B------:R-:W-:Y:S01]  /*27980*/  F2FP.F16.F32.PACK_AB R20, R25, R20 ;  /* 0x000000141914723e */ /* 0x000fe200000000ff */
[----:B0-----:R-:W-:Y:S01]  /*27990*/  IMAD.WIDE.U32 R24, R2, 0x10, R14 ;  /* 0x0000001002187825 */ /* 0x001fe200078e000e */
[----:B------:R-:W-:-:S03]  /*279a0*/  F2FP.F16.F32.PACK_AB R16, R3, R16 ;  /* 0x000000100310723e */ /* 0x000fc600000000ff */
[----:B------:R-:W-:Y:S01]  /*279b0*/  FFMA.FTZ R26, R26, R131, R75 ;  /* 0x000000831a1a7223 */ /* 0x000fe2000001004b */
[----:B------:R-:W-:Y:S01]  /*279c0*/  F2FP.F16.F32.PACK_AB R22, R22, R191 ;  /* 0x000000bf1616723e */ /* 0x000fe200000000ff */
[----:B------:R-:W-:Y:S01]  /*279d0*/  IMAD.WIDE.U32 R190, R161, 0x10, R14 ;  /* 0x00000010a1be7825 */ /* 0x000fe200078e000e */
[----:B------:R-:W-:Y:S01]  /*279e0*/  F2FP.F16.F32.PACK_AB R23, R170, R193 ;  /* 0x000000c1aa17723e */ /* 0x000fe200000000ff */
[----:B------:R0:W-:Y:S01]  /*279f0*/  STG.E.128 desc[UR8][R24.64], R16 ;  /* 0x0000001018007986 */ /* 0x0001e2000c101d08 */
[----:B------:R-:W-:Y:S01]  /*27a00*/  F2FP.F16.F32.PACK_AB R21, R166, R21 ;  /* 0x00000015a615723e */ /* 0x000fe200000000ff */
        /* <DEDUP_REMOVED lines=16> */
[----:B0-----:R-:W-:Y:S01]  /*27b10*/  F2FP.F16.F32.PACK_AB R17, R26, R27 ;  /* 0x0000001b1a11723e */ /* 0x001fe200000000ff */
[----:B------:R-:W-:Y:S01]  /*27b20*/  FFMA.FTZ R26, R167, R108, R52 ;  /* 0x0000006ca71a7223 */ /* 0x000fe20000010034 */
[----:B------:R-:W-:Y:S01]  /*27b30*/  F2FP.F16.F32.PACK_AB R18, R150, R149 ;  /* 0x000000959612723e */ /* 0x000fe200000000ff */
[----:B------:R-:W-:Y:S01]  /*27b40*/  FFMA.FTZ R150, R177, R100, R44 ;  /* 0x00000064b1967223 */ /* 0x000fe2000001002c */
[----:B------:R-:W-:Y:S01]  /*27b50*/  F2FP.F16.F32.PACK_AB R16, R0, R13 ;  /* 0x0000000d0010723e */ /* 0x000fe200000000ff */
[----:B------:R-:W-:Y:S01]  /*27b60*/  FFMA.FTZ R13, R34, R121, R65 ;  /* 0x00000079220d7223 */ /* 0x000fe20000010041 */
[----:B-1----:R-:W-:Y:S01]  /*27b70*/  FFMA.FTZ R20, R35, R120, R64 ;  /* 0x0000007823147223 */ /* 0x002fe20000010040 */
        /* <DEDUP_REMOVED lines=11> */
[----:B------:R-:W-:Y:S01]  /*27c30*/  FFMA.FTZ R25, R159, R114, R58 ;  /* 0x000000729f197223 */ /* 0x000fe2000001003a */
[----:B------:R-:W-:Y:S01]  /*27c40*/  F2FP.F16.F32.PACK_AB R150, R35, R150 ;  /* 0x000000962396723e */ /* 0x000fe200000000ff */
        /* <DEDUP_REMOVED lines=26> */
[----:B------:R-:W-:Y:S01]  /*27df0*/  F2FP.F16.F32.PACK_AB R148, R164, R163 ;  /* 0x000000a3a494723e */ /* 0x000fe200000000ff */
[----:B------:R1:W-:Y:S01]  /*27e00*/  STG.E.128 desc[UR8][R28.64], R24 ;  /* 0x000000181c007986 */ /* 0x0003e2000c101d08 */
        /* <DEDUP_REMOVED lines=10> */
.L_x_24508:
        /* <DEDUP_REMOVED lines=13> */
.L_x_42380:


//--------------------- .text._ZN10layer_norm13ln_fwd_kernelINS_13Kernel_traitsIf6__halfS2_S2_fjLj7168ELj1ELj1ELj4ELj16ENS_18Kernel_traits_baseILj7168EfS2_S2_S2_fjLj128EEEEELb1ELb0ELb1ELb0EEEvNS_9FwdParamsE --------------------------
	.section	.text._ZN10layer_norm13ln_fwd_kernelINS_13Kernel_traitsIf6__halfS2_S2_fjLj7168ELj1ELj1ELj4ELj16ENS_18Kernel_traits_baseILj7168EfS2_S2_S2_fjLj128EEEEELb1ELb0ELb1ELb0EEEvNS_9FwdParamsE,"ax",@progbits
	.align	128
        .global         _ZN10layer_norm13ln_fwd_kernelINS_13Kernel_traitsIf6__halfS2_S2_fjLj7168ELj1ELj1ELj4ELj16ENS_18Kernel_traits_baseILj7168EfS2_S2_S2_fjLj128EEEEELb1ELb0ELb1ELb0EEEvNS_9FwdParamsE
        .type           _ZN10layer_norm13ln_fwd_kernelINS_13Kernel_traitsIf6__halfS2_S2_fjLj7168ELj1ELj1ELj4ELj16ENS_18Kernel_traits_baseILj7168EfS2_S2_S2_fjLj128EEEEELb1ELb0ELb1ELb0EEEvNS_9FwdParamsE,@function
        .size           _ZN10layer_norm13ln_fwd_kernelINS_13Kernel_traitsIf6__halfS2_S2_fjLj7168ELj1ELj1ELj4ELj16ENS_18Kernel_traits_baseILj7168EfS2_S2_S2_fjLj128EEEEELb1ELb0ELb1ELb0EEEvNS_9FwdParamsE,(.L_x_42381 - _ZN10layer_norm13ln_fwd_kernelINS_13Kernel_traitsIf6__halfS2_S2_fjLj7168ELj1ELj1ELj4ELj16ENS_18Kernel_traits_baseILj7168EfS2_S2_S2_fjLj128EEEEELb1ELb0ELb1ELb0EEEvNS_9FwdParamsE)
        .other          _ZN10layer_norm13ln_fwd_kernelINS_13Kernel_traitsIf6__halfS2_S2_fjLj7168ELj1ELj1ELj4ELj16ENS_18Kernel_traits_baseILj7168EfS2_S2_S2_fjLj128EEEEELb1ELb0ELb1ELb0EEEvNS_9FwdParamsE,@"STO_CUDA_ENTRY STV_DEFAULT"
_ZN10layer_norm13ln_fwd_kernelINS_13Kernel_traitsIf6__halfS2_S2_fjLj7168ELj1ELj1ELj4ELj16ENS_18Kernel_traits_baseILj7168EfS2_S2_S2_fjLj128EEEEELb1ELb0ELb1ELb0EEEvNS_9FwdParamsE:
.text._ZN10layer_norm13ln_fwd_kernelINS_13Kernel_traitsIf6__halfS2_S2_fjLj7168ELj1ELj1ELj4ELj16ENS_18Kernel_traits_baseILj7168EfS2_S2_S2_fjLj128EEEEELb1ELb0ELb1ELb0EEEvNS_9FwdParamsE:
        /* <DEDUP_REMOVED lines=128> */
.L_x_24510:
        /* <DEDUP_REMOVED lines=70> */
.L_x_24511:
[----:B------:R-:W-:Y:S05]  /*0c60*/  BSYNC.RECONVERGENT B0 ;  /* 0x0000000000007941 */ /* 0x000fea0003800200 */
.L_x_24509:
        /* <DEDUP_REMOVED lines=88> */
.L_x_25239:
        /* <DEDUP_REMOVED lines=33> */
.L_x_24514:
        /* <DEDUP_REMOVED lines=25> */
.L_x_24519:
        /* <DEDUP_REMOVED lines=13> */
.L_x_24521:
[----:B------:R-:W-:Y:S05]  /*1660*/  BSYNC.RECONVERGENT B2 ;  /* 0x0000000000027941 */ /* 0x000fea0003800200 */
.L_x_24520:
        /* <DEDUP_REMOVED lines=43> */
.L_x_24518:
[----:B------:R-:W-:Y:S05]  /*1920*/  BSYNC.RECONVERGENT B1 ;  /* 0x0000000000017941 */ /* 0x000fea0003800200 */
.L_x_24517:
        /* <DEDUP_REMOVED lines=11> */
.L_x_24516:
        /* <DEDUP_REMOVED lines=21> */
.L_x_24525:
        /* <DEDUP_REMOVED lines=13> */
.L_x_24527:
[----:B------:R-:W-:Y:S05]  /*1c00*/  BSYNC.RECONVERGENT B2 ;  /* 0x0000000000027941 */ /* 0x000fea0003800200 */
.L_x_24526:
        /* <DEDUP_REMOVED lines=43> */
.L_x_24524:
[----:B------:R-:W-:Y:S05]  /*1ec0*/  BSYNC.RECONVERGENT B1 ;  /* 0x0000000000017941 */ /* 0x000fea0003800200 */
.L_x_24523:
        /* <DEDUP_REMOVED lines=11> */
.L_x_24522:
        /* <DEDUP_REMOVED lines=21> */
.L_x_24531:
        /* <DEDUP_REMOVED lines=13> */
.L_x_24533:
[----:B------:R-:W-:Y:S05]  /*21a0*/  BSYNC.RECONVERGENT B2 ;  /* 0x0000000000027941 */ /* 0x000fea0003800200 */
.L_x_24532:
        /* <DEDUP_REMOVED lines=43> */
.L_x_24530:
[----:B------:R-:W-:Y:S05]  /*2460*/  BSYNC.RECONVERGENT B1 ;  /* 0x0000000000017941 */ /* 0x000fea0003800200 */
.L_x_24529:
        /* <DEDUP_REMOVED lines=11> */
.L_x_24528:
        /* <DEDUP_REMOVED lines=21> */
.L_x_24537:
        /* <DEDUP_REMOVED lines=13> */
.L_x_24539:
[----:B------:R-:W-:Y:S05]  /*2740*/  BSYNC.RECONVERGENT B2 ;  /* 0x0000000000027941 */ /* 0x000fea0003800200 */
.L_x_24538:
        /* <DEDUP_REMOVED lines=43> */
.L_x_24536:
[----:B------:R-:W-:Y:S05]  /*2a00*/  BSYNC.RECONVERGENT B1 ;  /* 0x0000000000017941 */ /* 0x000fea0003800200 */
.L_x_24535:
        /* <DEDUP_REMOVED lines=11> */
.L_x_24534:
        /* <DEDUP_REMOVED lines=21> */
.L_x_24543:
        /* <DEDUP_REMOVED lines=13> */
.L_x_24545:
[----:B------:R-:W-:Y:S05]  /*2ce0*/  BSYNC.RECONVERGENT B2 ;  /* 0x0000000000027941 */ /* 0x000fea0003800200 */
.L_x_24544:
        /* <DEDUP_REMOVED lines=43> */
.L_x_24542:
[----:B------:R-:W-:Y:S05]  /*2fa0*/  BSYNC.RECONVERGENT B1 ;  /* 0x0000000000017941 */ /* 0x000fea0003800200 */
.L_x_24541:
        /* <DEDUP_REMOVED lines=11> */
.L_x_24540:
        /* <DEDUP_REMOVED lines=21> */
.L_x_24549:
        /* <DEDUP_REMOVED lines=13> */
.L_x_24551:
[----:B------:R-:W-:Y:S05]  /*3280*/  BSYNC.RECONVERGENT B2 ;  /* 0x0000000000027941 */ /* 0x000fea0003800200 */
.L_x_24550:
        /* <DEDUP_REMOVED lines=43> */
.L_x_24548:
[----:B------:R-:W-:Y:S05]  /*3540*/  BSYNC.RECONVERGENT B1 ;  /* 0x0000000000017941 */ /* 0x000fea0003800200 */
.L_x_24547:
        /* <DEDUP_REMOVED lines=11> */
.L_x_24546:
        /* <DEDUP_REMOVED lines=21> */
.L_x_24555:
        /* <DEDUP_REMOVED lines=13> */
.L_x_24557:
[----:B------:R-:W-:Y:S05]  /*3820*/  BSYNC.RECONVERGENT B2 ;  /* 0x0000000000027941 */ /* 0x000fea0003800200 */
.L_x_24556:
        /* <DEDUP_REMOVED lines=43> */
.L_x_24554:
[----:B------:R-:W-:Y:S05]  /*3ae0*/  BSYNC.RECONVERGENT B1 ;  /* 0x0000000000017941 */ /* 0x000fea0003800200 */
.L_x_24553:
        /* <DEDUP_REMOVED lines=11> */
.L_x_24552:
        /* <DEDUP_REMOVED lines=21> */
.L_x_24561:
        /* <DEDUP_REMOVED lines=13> */
.L_x_24563:
[----:B------:R-:W-:Y:S05]  /*3dc0*/  BSYNC.RECONVERGENT B2 ;  /* 0x0000000000027941 */ /* 0x000fea0003800200 */
.L_x_24562:
        /* <DEDUP_REMOVED lines=42> */
.L_x_24560:
[----:B------:R-:W-:Y:S05]  /*4070*/  BSYNC.RECONVERGENT B1 ;  /* 0x0000000000017941 */ /* 0x000fea0003800200 */
.L_x_24559:
        /* <DEDUP_REMOVED lines=11> */
.L_x_24558:
[----:B------:R-:W-:Y:S02]  /*4130*/  F2FP.F16.F32.PACK_AB R155, RZ, R186 ;  /* 0x000000baff9b723e */ /* 0x000fe400000000ff */
[----:B------:R-:W-:Y:S02]  /*4140*/  PRMT R154, R211, 0x5410, R154 ;  /* 0x00005410d39a7816 */ /* 0x000fe4000000009a */
[----:B------:R-:W-:Y:S02]  /*4150*/  PRMT R153, R209, 0x5410, R210 ;  /* 0x00005410d1997816 */ /* 0x000fe400000000d2 */
[----:B------:R-:W-:Y:S02]  /*4160*/  PRMT R152, R199, 0x5410, R208 ;  /* 0x00005410c7987816 */ /* 0x000fe400000000d0 */
[----:B------:R-:W-:Y:S01]  /*4170*/  PRMT R155, R213, 0x5410, R155 ;  /* 0x00005410d59b7816 */ /* 0x000fe2000000009b */
[----:B------:R-:W-:Y:S06]  /*4180*/  BRA `(.L_x_24564) ;  /* 0x00000028009c7947 */ /* 0x000fec0003800000 */
.L_x_24515:
        /* <DEDUP_REMOVED lines=20> */
.L_x_24568:
        /* <DEDUP_REMOVED lines=13> */
.L_x_24570:
[----:B------:R-:W-:Y:S05]  /*43a0*/  BSYNC.RECONVERGENT B2 ;  /* 0x0000000000027941 */ /* 0x000fea0003800200 */
.L_x_24569:
        /* <DEDUP_REMOVED lines=42> */
.L_x_24567:
[----:B------:R-:W-:Y:S05]  /*4650*/  BSYNC.RECONVERGENT B1 ;  /* 0x0000000000017941 */ /* 0x000fea0003800200 */
.L_x_24566:
        /* <DEDUP_REMOVED lines=9> */
.L_x_24565:
        /* <DEDUP_REMOVED lines=17> */
.L_x_24574:
        /* <DEDUP_REMOVED lines=13> */
.L_x_24576:
[----:B------:R-:W-:Y:S05]  /*48d0*/  BSYNC.RECONVERGENT B2 ;  /* 0x0000000000027941 */ /* 0x000fea0003800200 */
.L_x_24575:
        /* <DEDUP_REMOVED lines=43> */
.L_x_24573:
[----:B------:R-:W-:Y:S05]  /*4b90*/  BSYNC.RECONVERGENT B1 ;  /* 0x0000000000017941 */ /* 0x000fea0003800200 */
.L_x_24572:
[----:B------:R-:W-:Y:S01]  /*4ba0*/  I2FP.F32.U32 R4, R5 ;  /* 0x0000000500047245 */ /* 0x000fe20000201000 */
[----:B------:R-:W-:Y:S02]  /*4bb0*/  HFMA2 R5, -RZ, RZ, 0.1171875, 0 ;  /* 0x2f800000ff057431 */ /* 0x000fe400000001ff */
[----:B-----5:R-:W-:-:S05]  /*4bc0*/  HADD2.F32 R152, -RZ, R36.H1_H1 ;  /* 0x30000024ff987230 */ /* 0x020fca0000004100 */
[----:B------:R-:W-:Y:S01]  /*4bd0*/  FMUL.FTZ R152, R152, UR17 ;  /* 0x0000001198987c20 */ /* 0x000fe20008410000 */
[----:B------:R-:W-:-:S03]  /*4be0*/  FFMA.FTZ R4, R4, R5, 1.1641532182693481445e-10 ;  /* 0x2f00000004047423 */ /* 0x000fc60000010005 */
[----:B------:R-:W-:Y:S02]  /*4bf0*/  FMUL.FTZ R152, R152, UR16 ;  /* 0x0000001098987c20 */ /* 0x000fe40008410000 */
[----:B------:R-:W-:-:S04]  /*4c00*/  FSETP.GTU.FTZ.AND P1, PT, R4, UR23, PT ;  /* 0x0000001704007c0b */ /* 0x000fc8000bf3c000 */
[----:B------:R-:W-:Y:S02]  /*4c10*/  SEL R4, RZ, 0x1, P1 ;  /* 0x00000001ff047807 */ /* 0x000fe40000800000 */
[----:B------:R-:W-:-:S07]  /*4c20*/  FSEL R5, R152, RZ, !P1 ;  /* 0x000000ff98057208 */ /* 0x000fce0004800000 */
.L_x_24571:
        /* <DEDUP_REMOVED lines=17> */
.L_x_24580:
        /* <DEDUP_REMOVED lines=13> */
.L_x_24582:
[----:B------:R-:W-:Y:S05]  /*4e10*/  BSYNC.RECONVERGENT B2 ;  /* 0x0000000000027941 */ /* 0x000fea0003800200 */
.L_x_24581:
        /* <DEDUP_REMOVED lines=43> */
.L_x_24579:
[----:B------:R-:W-:Y:S05]  /*50d0*/  BSYNC.RECONVERGENT B1 ;  /* 0x0000000000017941 */ /* 0x000fea0003800200 */
.L_x_24578:
        /* <DEDUP_REMOVED lines=9> */
.L_x_24577:
        /* <DEDUP_REMOVED lines=17> */
.L_x_24586:
        /* <DEDUP_REMOVED lines=13> */
.L_x_24588:
[----:B------:R-:W-:Y:S05]  /*5350*/  BSYNC.RECONVERGENT B2 ;  /* 0x0000000000027941 */ /* 0x000fea0003800200 */
.L_x_24587:
        /* <DEDUP_REMOVED lines=43> */
.L_x_24585:
[----:B------:R-:W-:Y:S05]  /*5610*/  BSYNC.RECONVERGENT B1 ;  /* 0x0000000000017941 */ /* 0x000fea0003800200 */
.L_x_24584:
        /* <DEDUP_REMOVED lines=9> */
.L_x_24583:
        /* <DEDUP_REMOVED lines=17> */
.L_x_24592:
        /* <DEDUP_REMOVED lines=13> */
.L_x_24594:
[----:B------:R-:W-:Y:S05]  /*5890*/  BSYNC.RECONVERGENT B2 ;  /* 0x0000000000027941 */ /* 0x000fea0003800200 */
.L_x_24593:
        /* <DEDUP_REMOVED lines=43> */
.L_x_24591:
[----:B------:R-:W-:Y:S05]  /*5b50*/  BSYNC.RECONVERGENT B1 ;  /* 0x0000000000017941 */ /* 0x000fea0003800200 */
.L_x_24590:
        /* <DEDUP_REMOVED lines=9> */
.L_x_24589:
        /* <DEDUP_REMOVED lines=17> */
.L_x_24598:
        /* <DEDUP_REMOVED lines=13> */
.L_x_24600:
[----:B------:R-:W-:Y:S05]  /*5dd0*/  BSYNC.RECONVERGENT B2 ;  /* 0x0000000000027941 */ /* 0x000fea0003800200 */
.L_x_24599:
        /* <DEDUP_REMOVED lines=43> */
.L_x_24597:
[----:B------:R-:W-:Y:S05]  /*6090*/  BSYNC.RECONVERGENT B1 ;  /* 0x0000000000017941 */ /* 0x000fea0003800200 */
.L_x_24596:
        /* <DEDUP_REMOVED lines=9> */
.L_x_24595:
        /* <DEDUP_REMOVED lines=17> */
.L_x_24604:
        /* <DEDUP_REMOVED lines=13> */
.L_x_24606:
[----:B------:R-:W-:Y:S05]  /*6310*/  BSYNC.RECONVERGENT B2 ;  /* 0x0000000000027941 */ /* 0x000fea0003800200 */
.L_x_24605:
        /* <DEDUP_REMOVED lines=43> */
.L_x_24603:
[----:B------:R-:W-:Y:S05]  /*65d0*/  BSYNC.RECONVERGENT B1 ;  /* 0x0000000000017941 */ /* 0x000fea0003800200 */
.L_x_24602:
        /* <DEDUP_REMOVED lines=9> */
.L_x_24601:
        /* <DEDUP_REMOVED lines=17> */
.L_x_24610:
        /* <DEDUP_REMOVED lines=13> */
.L_x_24612:
[----:B------:R-:W-:Y:S05]  /*6850*/  BSYNC.RECONVERGENT B2 ;  /* 0x0000000000027941 */ /* 0x000fea0003800200 */
.L_x_24611:
        /* <DEDUP_REMOVED lines=43> */
.L_x_24609:
[----:B------:R-:W-:Y:S05]  /*6b10*/  BSYNC.RECONVERGENT B1 ;  /* 0x0000000000017941 */ /* 0x000fea0003800200 */
.L_x_24608:
        /* <DEDUP_REMOVED lines=9> */
.L_x_24607:
[----:B------:R-:W-:Y:S02]  /*6bb0*/  F2FP.F16.F32.PACK_AB R155, RZ, R186 ;  /* 0x000000baff9b723e */ /* 0x000fe400000000ff */
[----:B------:R-:W-:Y:S02]  /*6bc0*/  PRMT R154, R210, 0x5410, R211 ;  /* 0x00005410d29a7816 */ /* 0x000fe400000000d3 */
[----:B------:R-:W-:Y:S02]  /*6bd0*/  PRMT R153, R209, 0x5410, R208 ;  /* 0x00005410d1997816 */ /* 0x000fe400000000d0 */
[----:B------:R-:W-:Y:S02]  /*6be0*/  PRMT R152, R207, 0x5410, R199 ;  /* 0x00005410cf987816 */ /* 0x000fe400000000c7 */
[----:B------:R-:W-:-:S07]  /*6bf0*/  PRMT R155, R212, 0x5410, R155 ;  /* 0x00005410d49b7816 */ /* 0x000fce000000009b */
.L_x_24564:
        /* <DEDUP_REMOVED lines=25> */
.L_x_24613:
[----:B------:R-:W-:Y:S01]  /*6d90*/  IADD3 R201, PT, PT, R201, 0x80, RZ ;  /* 0x00000080c9c97810 */ /* 0x000fe20007ffe0ff */
[----:B------:R-:W-:-:S07]  /*6da0*/  VIADD R200, R200, 0x80 ;  /* 0x00000080c8c87836 */ /* 0x000fce0000000000 */
.L_x_24513:
[----:B------:R-:W-:Y:S05]  /*6db0*/  BSYNC.RECONVERGENT B0 ;  /* 0x0000000000007941 */ /* 0x000fea0003800200 */
.L_x_24512:
        /* <DEDUP_REMOVED lines=10> */
.L_x_24616:
        /* <DEDUP_REMOVED lines=25> */
.L_x_24621:
        /* <DEDUP_REMOVED lines=13> */
.L_x_24623:
[----:B------:R-:W-:Y:S05]  /*70c0*/  BSYNC.RECONVERGENT B2 ;  /* 0x0000000000027941 */ /* 0x000fea0003800200 */
.L_x_24622:
        /* <DEDUP_REMOVED lines=43> */
.L_x_24620:
[----:B------:R-:W-:Y:S05]  /*7380*/  BSYNC.RECONVERGENT B1 ;  /* 0x0000000000017941 */ /* 0x000fea0003800200 */
.L_x_24619:
        /* <DEDUP_REMOVED lines=11> */
.L_x_24618:
        /* <DEDUP_REMOVED lines=21> */
.L_x_24627:
        /* <DEDUP_REMOVED lines=13> */
.L_x_24629:
[----:B------:R-:W-:Y:S05]  /*7660*/  BSYNC.RECONVERGENT B2 ;  /* 0x0000000000027941 */ /* 0x000fea0003800200 */
.L_x_24628:
        /* <DEDUP_REMOVED lines=43> */
.L_x_24626:
[----:B------:R-:W-:Y:S05]  /*7920*/  BSYNC.RECONVERGENT B1 ;  /* 0x0000000000017941 */ /* 0x000fea0003800200 */
.L_x_24625:
        /* <DEDUP_REMOVED lines=11> */
.L_x_24624:
        /* <DEDUP_REMOVED lines=21> */
.L_x_24633:
        /* <DEDUP_REMOVED lines=13> */
.L_x_24635:
[----:B------:R-:W-:Y:S05]  /*7c00*/  BSYNC.RECONVERGENT B2 ;  /* 0x0000000000027941 */ /* 0x000fea0003800200 */
.L_x_24634:
        /* <DEDUP_REMOVED lines=43> */
.L_x_24632:
[----:B------:R-:W-:Y:S05]  /*7ec0*/  BSYNC.RECONVERGENT B1 ;  /* 0x0000000000017941 */ /* 0x000fea0003800200 */
.L_x_24631:
        /* <DEDUP_REMOVED lines=11> */
.L_x_24630:
        /* <DEDUP_REMOVED lines=21> */
.L_x_24639:
        /* <DEDUP_REMOVED lines=13> */
.L_x_24641:
[----:B------:R-:W-:Y:S05]  /*81a0*/  BSYNC.RECONVERGENT B2 ;  /* 0x0000000000027941 */ /* 0x000fea0003800200 */
.L_x_24640:
        /* <DEDUP_REMOVED lines=43> */
.L_x_24638:
[----:B------:R-:W-:Y:S05]  /*8460*/  BSYNC.RECONVERGENT B1 ;  /* 0x0000000000017941 */ /* 0x000fea0003800200 */
.L_x_24637:
        /* <DEDUP_REMOVED lines=11> */
.L_x_24636:
        /* <DEDUP_REMOVED lines=21> */
.L_x_24645:
        /* <DEDUP_REMOVED lines=13> */
.L_x_24647:
[----:B------:R-:W-:Y:S05]  /*8740*/  BSYNC.RECONVERGENT B2 ;  /* 0x0000000000027941 */ /* 0x000fea0003800200 */
.L_x_24646:
        /* <DEDUP_REMOVED lines=43> */
.L_x_24644:
[----:B------:R-:W-:Y:S05]  /*8a00*/  BSYNC.RECONVERGENT B1 ;  /* 0x0000000000017941 */ /* 0x000fea0003800200 */
.L_x_24643:
        /* <DEDUP_REMOVED lines=11> */
.L_x_24642:
        /* <DEDUP_REMOVED lines=21> */
.L_x_24651:
        /* <DEDUP_REMOVED lines=13> */
.L_x_24653:
[----:B------:R-:W-:Y:S05]  /*8ce0*/  BSYNC.RECONVERGENT B2 ;  /* 0x0000000000027941 */ /* 0x000fea0003800200 */
.L_x_24652:
        /* <DEDUP_REMOVED lines=43> */
.L_x_24650:
[----:B------:R-:W-:Y:S05]  /*8fa0*/  BSYNC.RECONVERGENT B1 ;  /* 0x0000000000017941 */ /* 0x000fea0003800200 */
.L_x_24649:
        /* <DEDUP_REMOVED lines=11> */
.L_x_24648:
        /* <DEDUP_REMOVED lines=21> */
.L_x_24657:
        /* <DEDUP_REMOVED lines=13> */
.L_x_24659:
[----:B------:R-:W-:Y:S05]  /*9280*/  BSYNC.RECONVERGENT B2 ;  /* 0x0000000000027941 */ /* 0x000fea0003800200 */
.L_x_24658:
        /* <DEDUP_REMOVED lines=43> */
.L_x_24656:
[----:B------:R-:W-:Y:S05]  /*9540*/  BSYNC.RECONVERGENT B1 ;  /* 0x0000000000017941 */ /* 0x000fea0003800200 */
.L_x_24655:
        /* <DEDUP_REMOVED lines=11> */
.L_x_24654:
        /* <DEDUP_REMOVED lines=21> */
.L_x_24663:
        /* <DEDUP_REMOVED lines=13> */
.L_x_24665:
[----:B------:R-:W-:Y:S05]  /*9820*/  BSYNC.RECONVERGENT B2 ;  /* 0x0000000000027941 */ /* 0x000fea0003800200 */
.L_x_24664:
        /* <DEDUP_REMOVED lines=42> */
.L_x_24662:
[----:B------:R-:W-:Y:S05]  /*9ad0*/  BSYNC.RECONVERGENT B1 ;  /* 0x0000000000017941 */ /* 0x000fea0003800200 */
.L_x_24661:
        /* <DEDUP_REMOVED lines=11> */
.L_x_24660:
[----:B------:R-:W-:Y:S02]  /*9b90*/  F2FP.F16.F32.PACK_AB R155, RZ, R188 ;  /* 0x000000bcff9b723e */ /* 0x000fe400000000ff */
[----:B------:R-:W-:Y:S02]  /*9ba0*/  PRMT R154, R211, 0x5410, R154 ;  /* 0x00005410d39a7816 */ /* 0x000fe4000000009a */
[----:B------:R-:W-:Y:S02]  /*9bb0*/  PRMT R153, R209, 0x5410, R210 ;  /* 0x00005410d1997816 */ /* 0x000fe400000000d2 */
[----:B------:R-:W-:Y:S02]  /*9bc0*/  PRMT R152, R199, 0x5410, R208 ;  /* 0x00005410c7987816 */ /* 0x000fe400000000d0 */
[----:B------:R-:W-:Y:S01]  /*9bd0*/  PRMT R155, R213, 0x5410, R155 ;  /* 0x00005410d59b7816 */ /* 0x000fe2000000009b */
[----:B------:R-:W-:Y:S06]  /*9be0*/  BRA `(.L_x_24666) ;  /* 0x00000028009c7947 */ /* 0x000fec0003800000 */
.L_x_24617:
        /* <DEDUP_REMOVED lines=20> */
.L_x_24670:
        /* <DEDUP_REMOVED lines=13> */
.L_x_24672:
[----:B------:R-:W-:Y:S05]  /*9e00*/  BSYNC.RECONVERGENT B2 ;  /* 0x0000000000027941 */ /* 0x000fea0003800200 */
.L_x_24671:
        /* <DEDUP_REMOVED lines=42> */
.L_x_24669:
[----:B------:R-:W-:Y:S05]  /*a0b0*/  BSYNC.RECONVERGENT B1 ;  /* 0x0000000000017941 */ /* 0x000fea0003800200 */
.L_x_24668:
        /* <DEDUP_REMOVED lines=9> */
.L_x_24667:
        /* <DEDUP_REMOVED lines=17> */
.L_x_24676:
        /* <DEDUP_REMOVED lines=13> */
.L_x_24678:
[----:B------:R-:W-:Y:S05]  /*a330*/  BSYNC.RECONVERGENT B2 ;  /* 0x0000000000027941 */ /* 0x000fea0003800200 */
.L_x_24677:
        /* <DEDUP_REMOVED lines=43> */
.L_x_24675:
[----:B------:R-:W-:Y:S05]  /*a5f0*/  BSYNC.RECONVERGENT B1 ;  /* 0x0000000000017941 */ /* 0x000fea0003800200 */
.L_x_24674:
        /* <DEDUP_REMOVED lines=9> */
.L_x_24673:
        /* <DEDUP_REMOVED lines=17> */
.L_x_24682:
        /* <DEDUP_REMOVED lines=13> */
.L_x_24684:
[----:B------:R-:W-:Y:S05]  /*a870*/  BSYNC.RECONVERGENT B2 ;  /* 0x0000000000027941 */ /* 0x000fea0003800200 */
.L_x_24683:
        /* <DEDUP_REMOVED lines=43> */
.L_x_24681:
[----:B------:R-:W-:Y:S05]  /*ab30*/  BSYNC.RECONVERGENT B1 ;  /* 0x0000000000017941 */ /* 0x000fea0003800200 */
.L_x_24680:
        /* <DEDUP_REMOVED lines=9> */
.L_x_24679:
        /* <DEDUP_REMOVED lines=17> */
.L_x_24688:
        /* <DEDUP_REMOVED lines=13> */
.L_x_24690:
[----:B------:R-:W-:Y:S05]  /*adb0*/  BSYNC.RECONVERGENT B2 ;  /* 0x0000000000027941 */ /* 0x000fea0003800200 */
.L_x_24689:
        /* <DEDUP_REMOVED lines=43> */
.L_x_24687:
[----:B------:R-:W-:Y:S05]  /*b070*/  BSYNC.RECONVERGENT B1 ;  /* 0x0000000000017941 */ /* 0x000fea0003800200 */
.L_x_24686:
        /* <DEDUP_REMOVED lines=9> */
.L_x_24685:
        /* <DEDUP_REMOVED lines=17> */
.L_x_24694:
        /* <DEDUP_REMOVED lines=13> */
.L_x_24696:
[----:B------:R-:W-:Y:S05]  /*b2f0*/  BSYNC.RECONVERGENT B2 ;  /* 0x0000000000027941 */ /* 0x000fea0003800200 */
.L_x_24695:
        /* <DEDUP_REMOVED lines=43> */
.L_x_24693:
[----:B------:R-:W-:Y:S05]  /*b5b0*/  BSYNC.RECONVERGENT B1 ;  /* 0x0000000000017941 */ /* 0x000fea0003800200 */
.L_x_24692:
        /* <DEDUP_REMOVED lines=9> */
.L_x_24691:
        /* <DEDUP_REMOVED lines=17> */
.L_x_24700:
        /* <DEDUP_REMOVED lines=13> */
.L_x_24702:
[----:B------:R-:W-:Y:S05]  /*b830*/  BSYNC.RECONVERGENT B2 ;  /* 0x0000000000027941 */ /* 0x000fea0003800200 */
.L_x_24701:
        /* <DEDUP_REMOVED lines=43> */
.L_x_24699:
[----:B------:R-:W-:Y:S05]  /*baf0*/  BSYNC.RECONVERGENT B1 ;  /* 0x0000000000017941 */ /* 0x000fea0003800200 */
.L_x_24698:
        /* <DEDUP_REMOVED lines=9> */
.L_x_24697:
        /* <DEDUP_REMOVED lines=17> */
.L_x_24706:
        /* <DEDUP_REMOVED lines=13> */
.L_x_24708:
[----:B------:R-:W-:Y:S05]  /*bd70*/  BSYNC.RECONVERGENT B2 ;  /* 0x0000000000027941 */ /* 0x000fea0003800200 */
.L_x_24707:
        /* <DEDUP_REMOVED lines=43> */
.L_x_24705:
[----:B------:R-:W-:Y:S05]  /*c030*/  BSYNC.RECONVERGENT B1 ;  /* 0x0000000000017941 */ /* 0x000fea0003800200 */
.L_x_24704:
        /* <DEDUP_REMOVED lines=9> */
.L_x_24703:
        /* <DEDUP_REMOVED lines=17> */
.L_x_24712:
        /* <DEDUP_REMOVED lines=13> */
.L_x_24714:
[----:B------:R-:W-:Y:S05]  /*c2b0*/  BSYNC.RECONVERGENT B2 ;  /* 0x0000000000027941 */ /* 0x000fea0003800200 */
.L_x_24713:
        /* <DEDUP_REMOVED lines=43> */
.L_x_24711:
[----:B------:R-:W-:Y:S05]  /*c570*/  BSYNC.RECONVERGENT B1 ;  /* 0x0000000000017941 */ /* 0x000fea0003800200 */
.L_x_24710:
        /* <DEDUP_REMOVED lines=9> */
.L_x_24709:
[----:B------:R-:W-:Y:S02]  /*c610*/  F2FP.F16.F32.PACK_AB R155, RZ, R188 ;  /* 0x000000bcff9b723e */ /* 0x000fe400000000ff */
[----:B------:R-:W-:Y:S02]  /*c620*/  PRMT R154, R210, 0x5410, R211 ;  /* 0x00005410d29a7816 */ /* 0x000fe400000000d3 */
[----:B------:R-:W-:Y:S02]  /*c630*/  PRMT R153, R209, 0x5410, R208 ;  /* 0x00005410d1997816 */ /* 0x000fe400000000d0 */
[----:B------:R-:W-:Y:S02]  /*c640*/  PRMT R152, R207, 0x5410, R199 ;  /* 0x00005410cf987816 */ /* 0x000fe400000000c7 */
[----:B------:R-:W-:-:S07]  /*c650*/  PRMT R155, R212, 0x5410, R155 ;  /* 0x00005410d49b7816 */ /* 0x000fce000000009b */
.L_x_24666:
        /* <DEDUP_REMOVED lines=25> */
.L_x_24715:
[----:B------:R-:W-:Y:S01]  /*c7f0*/  VIADD R201, R201, 0x80 ;  /* 0x00000080c9c97836 */ /* 0x000fe20000000000 */
[----:B------:R-:W-:-:S07]  /*c800*/  IADD3 R200, PT, PT, R200, 0x80, RZ ;  /* 0x00000080c8c87810 */ /* 0x000fce0007ffe0ff */
.L_x_24615:
[----:B------:R-:W-:Y:S05]  /*c810*/  BSYNC.RECONVERGENT B0 ;  /* 0x0000000000007941 */ /* 0x000fea0003800200 */
.L_x_24614:
        /* <DEDUP_REMOVED lines=10> */
.L_x_24718:
        /* <DEDUP_REMOVED lines=25> */
.L_x_24723:
        /* <DEDUP_REMOVED lines=13> */
.L_x_24725:
[----:B------:R-:W-:Y:S05]  /*cb20*/  BSYNC.RECONVERGENT B2 ;  /* 0x0000000000027941 */ /* 0x000fea0003800200 */
.L_x_24724:
        /* <DEDUP_REMOVED lines=43> */
.L_x_24722:
[----:B------:R-:W-:Y:S05]  /*cde0*/  BSYNC.RECONVERGENT B1 ;  /* 0x0000000000017941 */ /* 0x000fea0003800200 */
.L_x_24721:
        /* <DEDUP_REMOVED lines=11> */
.L_x_24720:
        /* <DEDUP_REMOVED lines=21> */
.L_x_24729:
        /* <DEDUP_REMOVED lines=13> */
.L_x_24731:
[----:B------:R-:W-:Y:S05]  /*d0c0*/  BSYNC.RECONVERGENT B2 ;  /* 0x0000000000027941 */ /* 0x000fea0003800200 */
.L_x_24730:
        /* <DEDUP_REMOVED lines=43> */
.L_x_24728:
[----:B------:R-:W-:Y:S05]  /*d380*/  BSYNC.RECONVERGENT B1 ;  /* 0x0000000000017941 */ /* 0x000fea0003800200 */
.L_x_24727:
        /* <DEDUP_REMOVED lines=11> */
.L_x_24726:
        /* <DEDUP_REMOVED lines=21> */
.L_x_24735:
        /* <DEDUP_REMOVED lines=13> */
.L_x_24737:
[----:B------:R-:W-:Y:S05]  /*d660*/  BSYNC.RECONVERGENT B2 ;  /* 0x0000000000027941 */ /* 0x000fea0003800200 */
.L_x_24736:
        /* <DEDUP_REMOVED lines=43> */
.L_x_24734:
[----:B------:R-:W-:Y:S05]  /*d920*/  BSYNC.RECONVERGENT B1 ;  /* 0x0000000000017941 */ /* 0x000fea0003800200 */
.L_x_24733:
        /* <DEDUP_REMOVED lines=11> */
.L_x_24732:
        /* <DEDUP_REMOVED lines=21> */
.L_x_24741:
        /* <DEDUP_REMOVED lines=13> */
.L_x_24743:
[----:B------:R-:W-:Y:S05]  /*dc00*/  BSYNC.RECONVERGENT B2 ;  /* 0x0000000000027941 */ /* 0x000fea0003800200 */
.L_x_24742:
        /* <DEDUP_REMOVED lines=43> */
.L_x_24740:
[----:B------:R-:W-:Y:S05]  /*dec0*/  BSYNC.RECONVERGENT B1 ;  /* 0x0000000000017941 */ /* 0x000fea0003800200 */
.L_x_24739:
        /* <DEDUP_REMOVED lines=11> */
.L_x_24738:
        /* <DEDUP_REMOVED lines=21> */
.L_x_24747:
        /* <DEDUP_REMOVED lines=13> */
.L_x_24749:
[----:B------:R-:W-:Y:S05]  /*e1a0*/  BSYNC.RECONVERGENT B2 ;  /* 0x0000000000027941 */ /* 0x000fea0003800200 */
.L_x_24748:
        /* <DEDUP_REMOVED lines=43> */
.L_x_24746:
[----:B------:R-:W-:Y:S05]  /*e460*/  BSYNC.RECONVERGENT B1 ;  /* 0x0000000000017941 */ /* 0x000fea0003800200 */
.L_x_24745:
        /* <DEDUP_REMOVED lines=11> */
.L_x_24744:
        /* <DEDUP_REMOVED lines=21> */
.L_x_24753:
        /* <DEDUP_REMOVED lines=13> */
.L_x_24755:
[----:B------:R-:W-:Y:S05]  /*e740*/  BSYNC.RECONVERGENT B2 ;  /* 0x0000000000027941 */ /* 0x000fea0003800200 */
.L_x_24754:
        /* <DEDUP_REMOVED lines=43> */
.L_x_24752:
[----:B------:R-:W-:Y:S05]  /*ea00*/  BSYNC.RECONVERGENT B1 ;  /* 0x0000000000017941 */ /* 0x000fea0003800200 */
.L_x_24751:
        /* <DEDUP_REMOVED lines=11> */
.L_x_24750:
        /* <DEDUP_REMOVED lines=21> */
.L_x_24759:
        /* <DEDUP_REMOVED lines=13> */
.L_x_24761:
[----:B------:R-:W-:Y:S05]  /*ece0*/  BSYNC.RECONVERGENT B2 ;  /* 0x0000000000027941 */ /* 0x000fea0003800200 */
.L_x_24760:
        /* <DEDUP_REMOVED lines=43> */
.L_x_24758:
[----:B------:R-:W-:Y:S05]  /*efa0*/  BSYNC.RECONVERGENT B1 ;  /* 0x0000000000017941 */ /* 0x000fea0003800200 */
.L_x_24757:
        /* <DEDUP_REMOVED lines=11> */
.L_x_24756:
        /* <DEDUP_REMOVED lines=21> */
.L_x_24765:
        /* <DEDUP_REMOVED lines=13> */
.L_x_24767:
[----:B------:R-:W-:Y:S05]  /*f280*/  BSYNC.RECONVERGENT B2 ;  /* 0x0000000000027941 */ /* 0x000fea0003800200 */
.L_x_24766:
        /* <DEDUP_REMOVED lines=42> */
.L_x_24764:
[----:B------:R-:W-:Y:S05]  /*f530*/  BSYNC.RECONVERGENT B1 ;  /* 0x0000000000017941 */ /* 0x000fea0003800200 */
.L_x_24763:
        /* <DEDUP_REMOVED lines=11> */
.L_x_24762:
[----:B------:R-:W-:Y:S02]  /*f5f0*/  F2FP.F16.F32.PACK_AB R155, RZ, R190 ;  /* 0x000000beff9b723e */ /* 0x000fe400000000ff */
[----:B------:R-:W-:Y:S02]  /*f600*/  PRMT R154, R211, 0x5410, R154 ;  /* 0x00005410d39a7816 */ /* 0x000fe4000000009a */
[----:B------:R-:W-:Y:S02]  /*f610*/  PRMT R153, R209, 0x5410, R210 ;  /* 0x00005410d1997816 */ /* 0x000fe400000000d2 */
[----:B------:R-:W-:Y:S02]  /*f620*/  PRMT R152, R199, 0x5410, R208 ;  /* 0x00005410c7987816 */ /* 0x000fe400000000d0 */
[----:B------:R-:W-:Y:S01]  /*f630*/  PRMT R155, R213, 0x5410, R155 ;  /* 0x00005410d59b7816 */ /* 0x000fe2000000009b */
[----:B------:R-:W-:Y:S06]  /*f640*/  BRA `(.L_x_24768) ;  /* 0x00000028009c7947 */ /* 0x000fec0003800000 */
.L_x_24719:
        /* <DEDUP_REMOVED lines=20> */
.L_x_24772:
        /* <DEDUP_REMOVED lines=13> */
.L_x_24774:
[----:B------:R-:W-:Y:S05]  /*f860*/  BSYNC.RECONVERGENT B2 ;  /* 0x0000000000027941 */ /* 0x000fea0003800200 */
.L_x_24773:
        /* <DEDUP_REMOVED lines=42> */
.L_x_24771:
[----:B------:R-:W-:Y:S05]  /*fb10*/  BSYNC.RECONVERGENT B1 ;  /* 0x0000000000017941 */ /* 0x000fea0003800200 */
.L_x_24770:
        /* <DEDUP_REMOVED lines=9> */
.L_x_24769:
        /* <DEDUP_REMOVED lines=17> */
.L_x_24778:
        /* <DEDUP_REMOVED lines=13> */
.L_x_24780:
[----:B------:R-:W-:Y:S05]  /*fd90*/  BSYNC.RECONVERGENT B2 ;  /* 0x0000000000027941 */ /* 0x000fea0003800200 */
.L_x_24779:
        /* <DEDUP_REMOVED lines=43> */
.L_x_24777:
[----:B------:R-:W-:Y:S05]  /*10050*/  BSYNC.RECONVERGENT B1 ;  /* 0x0000000000017941 */ /* 0x000fea0003800200 */
.L_x_24776:
        /* <DEDUP_REMOVED lines=9> */
.L_x_24775:
        /* <DEDUP_REMOVED lines=17> */
.L_x_24784:
        /* <DEDUP_REMOVED lines=13> */
.L_x_24786:
[----:B------:R-:W-:Y:S05]  /*102d0*/  BSYNC.RECONVERGENT B2 ;  /* 0x0000000000027941 */ /* 0x000fea0003800200 */
.L_x_24785:
        /* <DEDUP_REMOVED lines=43> */
.L_x_24783:
[----:B------:R-:W-:Y:S05]  /*10590*/  BSYNC.RECONVERGENT B1 ;  /* 0x0000000000017941 */ /* 0x000fea0003800200 */
.L_x_24782:
        /* <DEDUP_REMOVED lines=9> */
.L_x_24781:
        /* <DEDUP_REMOVED lines=17> */
.L_x_24790:
        /* <DEDUP_REMOVED lines=13> */
.L_x_24792:
[----:B------:R-:W-:Y:S05]  /*10810*/  BSYNC.RECONVERGENT B2 ;  /* 0x0000000000027941 */ /* 0x000fea0003800200 */
.L_x_24791:
        /* <DEDUP_REMOVED lines=43> */
.L_x_24789:
[----:B------:R-:W-:Y:S05]  /*10ad0*/  BSYNC.RECONVERGENT B1 ;  /* 0x0000000000017941 */ /* 0x000fea0003800200 */
.L_x_24788:
        /* <DEDUP_REMOVED lines=9> */
.L_x_24787:
        /* <DEDUP_REMOVED lines=17> */
.L_x_24796:
        /* <DEDUP_REMOVED lines=13> */
.L_x_24798:
[----:B------:R-:W-:Y:S05]  /*10d50*/  BSYNC.RECONVERGENT B2 ;  /* 0x0000000000027941 */ /* 0x000fea0003800200 */
.L_x_24797:
        /* <DEDUP_REMOVED lines=43> */
.L_x_24795:
[----:B------:R-:W-:Y:S05]  /*11010*/  BSYNC.RECONVERGENT B1 ;  /* 0x0000000000017941 */ /* 0x000fea0003800200 */
.L_x_24794:
        /* <DEDUP_REMOVED lines=9> */
.L_x_24793:
        /* <DEDUP_REMOVED lines=17> */
.L_x_24802:
        /* <DEDUP_REMOVED lines=13> */
.L_x_24804:
[----:B------:R-:W-:Y:S05]  /*11290*/  BSYNC.RECONVERGENT B2 ;  /* 0x0000000000027941 */ /* 0x000fea0003800200 */
.L_x_24803:
        /* <DEDUP_REMOVED lines=43> */
.L_x_24801:
[----:B------:R-:W-:Y:S05]  /*11550*/  BSYNC.RECONVERGENT B1 ;  /* 0x0000000000017941 */ /* 0x000fea0003800200 */
.L_x_24800:
        /* <DEDUP_REMOVED lines=9> */
.L_x_24799:
        /* <DEDUP_REMOVED lines=17> */
.L_x_24808:
        /* <DEDUP_REMOVED lines=13> */
.L_x_24810:
[----:B------:R-:W-:Y:S05]  /*117d0*/  BSYNC.RECONVERGENT B2 ;  /* 0x0000000000027941 */ /* 0x000fea0003800200 */
.L_x_24809:
        /* <DEDUP_REMOVED lines=43> */
.L_x_24807:
[----:B------:R-:W-:Y:S05]  /*11a90*/  BSYNC.RECONVERGENT B1 ;  /* 0x0000000000017941 */ /* 0x000fea0003800200 */
.L_x_24806:
        /* <DEDUP_REMOVED lines=9> */
.L_x_24805:
        /* <DEDUP_REMOVED lines=17> */
.L_x_24814:
        /* <DEDUP_REMOVED lines=13> */
.L_x_24816:
[----:B------:R-:W-:Y:S05]  /*11d10*/  BSYNC.RECONVERGENT B2 ;  /* 0x0000000000027941 */ /* 0x000fea0003800200 */
.L_x_24815:
        /* <DEDUP_REMOVED lines=43> */
.L_x_24813:
[----:B------:R-:W-:Y:S05]  /*11fd0*/  BSYNC.RECONVERGENT B1 ;  /* 0x0000000000017941 */ /* 0x000fea0003800200 */
.L_x_24812:
        /* <DEDUP_REMOVED lines=9> */
.L_x_24811:
[----:B------:R-:W-:Y:S02]  /*12070*/  F2FP.F16.F32.PACK_AB R155, RZ, R190 ;  /* 0x000000beff9b723e */ /* 0x000fe400000000ff */
[----:B------:R-:W-:Y:S02]  /*12080*/  PRMT R154, R210, 0x5410, R211 ;  /* 0x00005410d29a7816 */ /* 0x000fe400000000d3 */
[----:B------:R-:W-:Y:S02]  /*12090*/  PRMT R153, R209, 0x5410, R208 ;  /* 0x00005410d1997816 */ /* 0x000fe400000000d0 */
[----:B------:R-:W-:Y:S02]  /*120a0*/  PRMT R152, R207, 0x5410, R199 ;  /* 0x00005410cf987816 */ /* 0x000fe400000000c7 */
[----:B------:R-:W-:-:S07]  /*120b0*/  PRMT R155, R212, 0x5410, R155 ;  /* 0x00005410d49b7816 */ /* 0x000fce000000009b */
.L_x_24768:
        /* <DEDUP_REMOVED lines=25> */
.L_x_24817:
[----:B------:R-:W-:Y:S02]  /*12250*/  VIADD R201, R201, 0x80 ;  /* 0x00000080c9c97836 */ /* 0x000fe40000000000 */
[----:B------:R-:W-:-:S07]  /*12260*/  VIADD R200, R200, 0x80 ;  /* 0x00000080c8c87836 */ /* 0x000fce0000000000 */
.L_x_24717:
[----:B------:R-:W-:Y:S05]  /*12270*/  BSYNC.RECONVERGENT B0 ;  /* 0x0000000000007941 */ /* 0x000fea0003800200 */
.L_x_24716:
        /* <DEDUP_REMOVED lines=10> */
.L_x_24820:
        /* <DEDUP_REMOVED lines=25> */
.L_x_24825:
        /* <DEDUP_REMOVED lines=13> */
.L_x_24827:
[----:B------:R-:W-:Y:S05]  /*12580*/  BSYNC.RECONVERGENT B2 ;  /* 0x0000000000027941 */ /* 0x000fea0003800200 */
.L_x_24826:
        /* <DEDUP_REMOVED lines=43> */
.L_x_24824:
[----:B------:R-:W-:Y:S05]  /*12840*/  BSYNC.RECONVERGENT B1 ;  /* 0x0000000000017941 */ /* 0x000fea0003800200 */
.L_x_24823:
        /* <DEDUP_REMOVED lines=11> */
.L_x_24822:
        /* <DEDUP_REMOVED lines=21> */
.L_x_24831:
        /* <DEDUP_REMOVED lines=13> */
.L_x_24833:
[----:B------:R-:W-:Y:S05]  /*12b20*/  BSYNC.RECONVERGENT B2 ;  /* 0x0000000000027941 */ /* 0x000fea0003800200 */
.L_x_24832:
        /* <DEDUP_REMOVED lines=43> */
.L_x_24830:
[----:B------:R-:W-:Y:S05]  /*12de0*/  BSYNC.RECONVERGENT B1 ;  /* 0x0000000000017941 */ /* 0x000fea0003800200 */
.L_x_24829:
        /* <DEDUP_REMOVED lines=11> */
.L_x_24828:
        /* <DEDUP_REMOVED lines=21> */
.L_x_24837:
        /* <DEDUP_REMOVED lines=13> */
.L_x_24839:
[----:B------:R-:W-:Y:S05]  /*130c0*/  BSYNC.RECONVERGENT B2 ;  /* 0x0000000000027941 */ /* 0x000fea0003800200 */
.L_x_24838:
        /* <DEDUP_REMOVED lines=43> */
.L_x_24836:
[----:B------:R-:W-:Y:S05]  /*13380*/  BSYNC.RECONVERGENT B1 ;  /* 0x0000000000017941 */ /* 0x000fea0003800200 */
.L_x_24835:
        /* <DEDUP_REMOVED lines=11> */
.L_x_24834:
        /* <DEDUP_REMOVED lines=21> */
.L_x_24843:
        /* <DEDUP_REMOVED lines=13> */
.L_x_24845:
[----:B------:R-:W-:Y:S05]  /*13660*/  BSYNC.RECONVERGENT B2 ;  /* 0x0000000000027941 */ /* 0x000fea0003800200 */
.L_x_24844:
        /* <DEDUP_REMOVED lines=43> */
.L_x_24842:
[----:B------:R-:W-:Y:S05]  /*13920*/  BSYNC.RECONVERGENT B1 ;  /* 0x0000000000017941 */ /* 0x000fea0003800200 */
.L_x_24841:
        /* <DEDUP_REMOVED lines=11> */
.L_x_24840:
        /* <DEDUP_REMOVED lines=21> */
.L_x_24849:
        /* <DEDUP_REMOVED lines=13> */
.L_x_24851:
[----:B------:R-:W-:Y:S05]  /*13c00*/  BSYNC.RECONVERGENT B2 ;  /* 0x0000000000027941 */ /* 0x000fea0003800200 */
.L_x_24850:
        /* <DEDUP_REMOVED lines=43> */
.L_x_24848:
[----:B------:R-:W-:Y:S05]  /*13ec0*/  BSYNC.RECONVERGENT B1 ;  /* 0x0000000000017941 */ /* 0x000fea0003800200 */
.L_x_24847:
        /* <DEDUP_REMOVED lines=11> */
.L_x_24846:
        /* <DEDUP_REMOVED lines=21> */
.L_x_24855:
        /* <DEDUP_REMOVED lines=13> */
.L_x_24857:
[----:B------:R-:W-:Y:S05]  /*141a0*/  BSYNC.RECONVERGENT B2 ;  /* 0x0000000000027941 */ /* 0x000fea0003800200 */
.L_x_24856:
        /* <DEDUP_REMOVED lines=43> */
.L_x_24854:
[----:B------:R-:W-:Y:S05]  /*14460*/  BSYNC.RECONVERGENT B1 ;  /* 0x0000000000017941 */ /* 0x000fea0003800200 */
.L_x_24853:
        /* <DEDUP_REMOVED lines=11> */
.L_x_24852:
        /* <DEDUP_REMOVED lines=21> */
.L_x_24861:
        /* <DEDUP_REMOVED lines=13> */
.L_x_24863:
[----:B------:R-:W-:Y:S05]  /*14740*/  BSYNC.RECONVERGENT B2 ;  /* 0x0000000000027941 */ /* 0x000fea0003800200 */
.L_x_24862:
        /* <DEDUP_REMOVED lines=43> */
.L_x_24860:
[----:B------:R-:W-:Y:S05]  /*14a00*/  BSYNC.RECONVERGENT B1 ;  /* 0x0000000000017941 */ /* 0x000fea0003800200 */
.L_x_24859:
        /* <DEDUP_REMOVED lines=11> */
.L_x_24858:
        /* <DEDUP_REMOVED lines=21> */
.L_x_24867:
        /* <DEDUP_REMOVED lines=13> */
.L_x_24869:
[----:B------:R-:W-:Y:S05]  /*14ce0*/  BSYNC.RECONVERGENT B2 ;  /* 0x0000000000027941 */ /* 0x000fea0003800200 */
.L_x_24868:
        /* <DEDUP_REMOVED lines=42> */
.L_x_24866:
[----:B------:R-:W-:Y:S05]  /*14f90*/  BSYNC.RECONVERGENT B1 ;  /* 0x0000000000017941 */ /* 0x000fea0003800200 */
.L_x_24865:
        /* <DEDUP_REMOVED lines=11> */
.L_x_24864:
[----:B------:R-:W-:Y:S02]  /*15050*/  F2FP.F16.F32.PACK_AB R155, RZ, R192 ;  /* 0x000000c0ff9b723e */ /* 0x000fe400000000ff */
[----:B------:R-:W-:Y:S02]  /*15060*/  PRMT R154, R211, 0x5410, R154 ;  /* 0x00005410d39a7816 */ /* 0x000fe4000000009a */
[----:B------:R-:W-:Y:S02]  /*15070*/  PRMT R153, R209, 0x5410, R210 ;  /* 0x00005410d1997816 */ /* 0x000fe400000000d2 */
[----:B------:R-:W-:Y:S02]  /*15080*/  PRMT R152, R199, 0x5410, R208 ;  /* 0x00005410c7987816 */ /* 0x000fe400000000d0 */
[----:B------:R-:W-:Y:S01]  /*15090*/  PRMT R155, R213, 0x5410, R155 ;  /* 0x00005410d59b7816 */ /* 0x000fe2000000009b */
[----:B------:R-:W-:Y:S06]  /*150a0*/  BRA `(.L_x_24870) ;  /* 0x00000028009c7947 */ /* 0x000fec0003800000 */
.L_x_24821:
        /* <DEDUP_REMOVED lines=20> */
.L_x_24874:
        /* <DEDUP_REMOVED lines=13> */
.L_x_24876:
[----:B------:R-:W-:Y:S05]  /*152c0*/  BSYNC.RECONVERGENT B2 ;  /* 0x0000000000027941 */ /* 0x000fea0003800200 */
.L_x_24875:
        /* <DEDUP_REMOVED lines=42> */
.L_x_24873:
[----:B------:R-:W-:Y:S05]  /*15570*/  BSYNC.RECONVERGENT B1 ;  /* 0x0000000000017941 */ /* 0x000fea0003800200 */
.L_x_24872:
        /* <DEDUP_REMOVED lines=9> */
.L_x_24871:
        /* <DEDUP_REMOVED lines=17> */
.L_x_24880:
        /* <DEDUP_REMOVED lines=13> */
.L_x_24882:
[----:B------:R-:W-:Y:S05]  /*157f0*/  BSYNC.RECONVERGENT B2 ;  /* 0x0000000000027941 */ /* 0x000fea0003800200 */
.L_x_24881:
        /* <DEDUP_REMOVED lines=43> */
.L_x_24879:
[----:B------:R-:W-:Y:S05]  /*15ab0*/  BSYNC.RECONVERGENT B1 ;  /* 0x0000000000017941 */ /* 0x000fea0003800200 */
.L_x_24878:
        /* <DEDUP_REMOVED lines=9> */
.L_x_24877:
        /* <DEDUP_REMOVED lines=17> */
.L_x_24886:
        /* <DEDUP_REMOVED lines=13> */
.L_x_24888:
[----:B------:R-:W-:Y:S05]  /*15d30*/  BSYNC.RECONVERGENT B2 ;  /* 0x0000000000027941 */ /* 0x000fea0003800200 */
.L_x_24887:
        /* <DEDUP_REMOVED lines=43> */
.L_x_24885:
[----:B------:R-:W-:Y:S05]  /*15ff0*/  BSYNC.RECONVERGENT B1 ;  /* 0x0000000000017941 */ /* 0x000fea0003800200 */
.L_x_24884:
        /* <DEDUP_REMOVED lines=9> */
.L_x_24883:
        /* <DEDUP_REMOVED lines=17> */
.L_x_24892:
        /* <DEDUP_REMOVED lines=13> */
.L_x_24894:
[----:B------:R-:W-:Y:S05]  /*16270*/  BSYNC.RECONVERGENT B2 ;  /* 0x0000000000027941 */ /* 0x000fea0003800200 */
.L_x_24893:
        /* <DEDUP_REMOVED lines=43> */
.L_x_24891:
[----:B------:R-:W-:Y:S05]  /*16530*/  BSYNC.RECONVERGENT B1 ;  /* 0x0000000000017941 */ /* 0x000fea0003800200 */
.L_x_24890:
        /* <DEDUP_REMOVED lines=9> */
.L_x_24889:
        /* <DEDUP_REMOVED lines=17> */
.L_x_24898:
        /* <DEDUP_REMOVED lines=13> */
.L_x_24900:
[----:B------:R-:W-:Y:S05]  /*167b0*/  BSYNC.RECONVERGENT B2 ;  /* 0x0000000000027941 */ /* 0x000fea0003800200 */
.L_x_24899:
        /* <DEDUP_REMOVED lines=43> */
.L_x_24897:
[----:B------:R-:W-:Y:S05]  /*16a70*/  BSYNC.RECONVERGENT B1 ;  /* 0x0000000000017941 */ /* 0x000fea0003800200 */
.L_x_24896:
        /* <DEDUP_REMOVED lines=9> */
.L_x_24895:
        /* <DEDUP_REMOVED lines=17> */
.L_x_24904:
        /* <DEDUP_REMOVED lines=13> */
.L_x_24906:
[----:B------:R-:W-:Y:S05]  /*16cf0*/  BSYNC.RECONVERGENT B2 ;  /* 0x0000000000027941 */ /* 0x000fea0003800200 */
.L_x_24905:
        /* <DEDUP_REMOVED lines=43> */
.L_x_24903:
[----:B------:R-:W-:Y:S05]  /*16fb0*/  BSYNC.RECONVERGENT B1 ;  /* 0x0000000000017941 */ /* 0x000fea0003800200 */
.L_x_24902:
        /* <DEDUP_REMOVED lines=9> */
.L_x_24901:
        /* <DEDUP_REMOVED lines=17> */
.L_x_24910:
        /* <DEDUP_REMOVED lines=13> */
.L_x_24912:
[----:B------:R-:W-:Y:S05]  /*17230*/  BSYNC.RECONVERGENT B2 ;  /* 0x0000000000027941 */ /* 0x000fea0003800200 */
.L_x_24911:
        /* <DEDUP_REMOVED lines=43> */
.L_x_24909:
[----:B------:R-:W-:Y:S05]  /*174f0*/  BSYNC.RECONVERGENT B1 ;  /* 0x0000000000017941 */ /* 0x000fea0003800200 */
.L_x_24908:
        /* <DEDUP_REMOVED lines=9> */
.L_x_24907:
        /* <DEDUP_REMOVED lines=17> */
.L_x_24916:
        /* <DEDUP_REMOVED lines=13> */
.L_x_24918:
[----:B------:R-:W-:Y:S05]  /*17770*/  BSYNC.RECONVERGENT B2 ;  /* 0x0000000000027941 */ /* 0x000fea0003800200 */
.L_x_24917:
        /* <DEDUP_REMOVED lines=43> */
.L_x_24915:
[----:B------:R-:W-:Y:S05]  /*17a30*/  BSYNC.RECONVERGENT B1 ;  /* 0x0000000000017941 */ /* 0x000fea0003800200 */
.L_x_24914:
        /* <DEDUP_REMOVED lines=9> */
.L_x_24913:
[----:B------:R-:W-:Y:S02]  /*17ad0*/  F2FP.F16.F32.PACK_AB R155, RZ, R192 ;  /* 0x000000c0ff9b723e */ /* 0x000fe400000000ff */
[----:B------:R-:W-:Y:S02]  /*17ae0*/  PRMT R154, R210, 0x5410, R211 ;  /* 0x00005410d29a7816 */ /* 0x000fe400000000d3 */
[----:B------:R-:W-:Y:S02]  /*17af0*/  PRMT R153, R209, 0x5410, R208 ;  /* 0x00005410d1997816 */ /* 0x000fe400000000d0 */
[----:B------:R-:W-:Y:S02]  /*17b00*/  PRMT R152, R207, 0x5410, R199 ;  /* 0x00005410cf987816 */ /* 0x000fe400000000c7 */
[----:B------:R-:W-:-:S07]  /*17b10*/  PRMT R155, R212, 0x5410, R155 ;  /* 0x00005410d49b7816 */ /* 0x000fce000000009b */
.L_x_24870:
        /* <DEDUP_REMOVED lines=25> */
.L_x_24919:
[----:B------:R-:W-:Y:S01]  /*17cb0*/  VIADD R201, R201, 0x80 ;  /* 0x00000080c9c97836 */ /* 0x000fe20000000000 */
[----:B------:R-:W-:-:S07]  /*17cc0*/  IADD3 R200, PT, PT, R200, 0x80, RZ ;  /* 0x00000080c8c87810 */ /* 0x000fce0007ffe0ff */
.L_x_24819:
[----:B------:R-:W-:Y:S05]  /*17cd0*/  BSYNC.RECONVERGENT B0 ;  /* 0x0000000000007941 */ /* 0x000fea0003800200 */
.L_x_24818:
        /* <DEDUP_REMOVED lines=9> */
.L_x_24922:
        /* <DEDUP_REMOVED lines=25> */
.L_x_24927:
        /* <DEDUP_REMOVED lines=13> */
.L_x_24929:
[----:B------:R-:W-:Y:S05]  /*17fd0*/  BSYNC.RECONVERGENT B2 ;  /* 0x0000000000027941 */ /* 0x000fea0003800200 */
.L_x_24928:
        /* <DEDUP_REMOVED lines=43> */
.L_x_24926:
[----:B------:R-:W-:Y:S05]  /*18290*/  BSYNC.RECONVERGENT B1 ;  /* 0x0000000000017941 */ /* 0x000fea0003800200 */
.L_x_24925:
        /* <DEDUP_REMOVED lines=11> */
.L_x_24924:
        /* <DEDUP_REMOVED lines=21> */
.L_x_24933:
        /* <DEDUP_REMOVED lines=13> */
.L_x_24935:
[----:B------:R-:W-:Y:S05]  /*18570*/  BSYNC.RECONVERGENT B2 ;  /* 0x0000000000027941 */ /* 0x000fea0003800200 */
.L_x_24934:
        /* <DEDUP_REMOVED lines=43> */
.L_x_24932:
[----:B------:R-:W-:Y:S05]  /*18830*/  BSYNC.RECONVERGENT B1 ;  /* 0x0000000000017941 */ /* 0x000fea0003800200 */
.L_x_24931:
        /* <DEDUP_REMOVED lines=11> */
.L_x_24930:
        /* <DEDUP_REMOVED lines=21> */
.L_x_24939:
        /* <DEDUP_REMOVED lines=13> */
.L_x_24941:
[----:B------:R-:W-:Y:S05]  /*18b10*/  BSYNC.RECONVERGENT B2 ;  /* 0x0000000000027941 */ /* 0x000fea0003800200 */
.L_x_24940:
        /* <DEDUP_REMOVED lines=43> */
.L_x_24938:
[----:B------:R-:W-:Y:S05]  /*18dd0*/  BSYNC.RECONVERGENT B1 ;  /* 0x0000000000017941 */ /* 0x000fea0003800200 */
.L_x_24937:
        /* <DEDUP_REMOVED lines=11> */
.L_x_24936:
        /* <DEDUP_REMOVED lines=21> */
.L_x_24945:
        /* <DEDUP_REMOVED lines=13> */
.L_x_24947:
[----:B------:R-:W-:Y:S05]  /*190b0*/  BSYNC.RECONVERGENT B2 ;  /* 0x0000000000027941 */ /* 0x000fea0003800200 */
.L_x_24946:
        /* <DEDUP_REMOVED lines=43> */
.L_x_24944:
[----:B------:R-:W-:Y:S05]  /*19370*/  BSYNC.RECONVERGENT B1 ;  /* 0x0000000000017941 */ /* 0x000fea0003800200 */
.L_x_24943:
        /* <DEDUP_REMOVED lines=11> */
.L_x_24942:
        /* <DEDUP_REMOVED lines=21> */
.L_x_24951:
        /* <DEDUP_REMOVED lines=13> */
.L_x_24953:
[----:B------:R-:W-:Y:S05]  /*19650*/  BSYNC.RECONVERGENT B2 ;  /* 0x0000000000027941 */ /* 0x000fea0003800200 */
.L_x_24952:
        /* <DEDUP_REMOVED lines=42> */
[----:B------:R-:W-:-:S07]  /*19900*/  LOP3.LUT R14, R202, UR42, R153, 0x96, !PT ;  /* 0x0000002aca0e7c12 */ /* 0x000fce000f8e9699 */
.L_x_24950:
[----:B------:R-:W-:Y:S05]  /*19910*/  BSYNC.RECONVERGENT B1 ;  /* 0x0000000000017941 */ /* 0x000fea0003800200 */
.L_x_24949:
        /* <DEDUP_REMOVED lines=11> */
.L_x_24948:
        /* <DEDUP_REMOVED lines=21> */
.L_x_24957:
        /* <DEDUP_REMOVED lines=13> */
.L_x_24959:
[----:B------:R-:W-:Y:S05]  /*19bf0*/  BSYNC.RECONVERGENT B2 ;  /* 0x0000000000027941 */ /* 0x000fea0003800200 */
.L_x_24958:
        /* <DEDUP_REMOVED lines=43> */
.L_x_24956:
[----:B------:R-:W-:Y:S05]  /*19eb0*/  BSYNC.RECONVERGENT B1 ;  /* 0x0000000000017941 */ /* 0x000fea0003800200 */
.L_x_24955:
        /* <DEDUP_REMOVED lines=11> */
.L_x_24954:
        /* <DEDUP_REMOVED lines=21> */
.L_x_24963:
        /* <DEDUP_REMOVED lines=13> */
.L_x_24965:
[----:B------:R-:W-:Y:S05]  /*1a190*/  BSYNC.RECONVERGENT B2 ;  /* 0x0000000000027941 */ /* 0x000fea0003800200 */
.L_x_24964:
        /* <DEDUP_REMOVED lines=43> */
.L_x_24962:
[----:B------:R-:W-:Y:S05]  /*1a450*/  BSYNC.RECONVERGENT B1 ;  /* 0x0000000000017941 */ /* 0x000fea0003800200 */
.L_x_24961:
        /* <DEDUP_REMOVED lines=11> */
.L_x_24960:
        /* <DEDUP_REMOVED lines=21> */
.L_x_24969:
        /* <DEDUP_REMOVED lines=13> */
.L_x_24971:
[----:B------:R-:W-:Y:S05]  /*1a730*/  BSYNC.RECONVERGENT B2 ;  /* 0x0000000000027941 */ /* 0x000fea0003800200 */
.L_x_24970:
        /* <DEDUP_REMOVED lines=42> */
.L_x_24968:
[----:B------:R-:W-:Y:S05]  /*1a9e0*/  BSYNC.RECONVERGENT B1 ;  /* 0x0000000000017941 */ /* 0x000fea0003800200 */
.L_x_24967:
        /* <DEDUP_REMOVED lines=11> */
.L_x_24966:
[----:B------:R-:W-:Y:S02]  /*1aaa0*/  F2FP.F16.F32.PACK_AB R155, RZ, R194 ;  /* 0x000000c2ff9b723e */ /* 0x000fe400000000ff */
[----:B------:R-:W-:Y:S02]  /*1aab0*/  PRMT R154, R211, 0x5410, R154 ;  /* 0x00005410d39a7816 */ /* 0x000fe4000000009a */
[----:B------:R-:W-:Y:S02]  /*1aac0*/  PRMT R153, R209, 0x5410, R210 ;  /* 0x00005410d1997816 */ /* 0x000fe400000000d2 */
[----:B------:R-:W-:Y:S02]  /*1aad0*/  PRMT R152, R199, 0x5410, R208 ;  /* 0x00005410c7987816 */ /* 0x000fe400000000d0 */
[----:B------:R-:W-:Y:S01]  /*1aae0*/  PRMT R155, R213, 0x5410, R155 ;  /* 0x00005410d59b7816 */ /* 0x000fe2000000009b */
[----:B------:R-:W-:Y:S06]  /*1aaf0*/  BRA `(.L_x_24972) ;  /* 0x00000028009c7947 */ /* 0x000fec0003800000 */
.L_x_24923:
        /* <DEDUP_REMOVED lines=20> */
.L_x_24976:
        /* <DEDUP_REMOVED lines=13> */
.L_x_24978:
[----:B------:R-:W-:Y:S05]  /*1ad10*/  BSYNC.RECONVERGENT B2 ;  /* 0x0000000000027941 */ /* 0x000fea0003800200 */
.L_x_24977:
        /* <DEDUP_REMOVED lines=42> */
.L_x_24975:
[----:B------:R-:W-:Y:S05]  /*1afc0*/  BSYNC.RECONVERGENT B1 ;  /* 0x0000000000017941 */ /* 0x000fea0003800200 */
.L_x_24974:
        /* <DEDUP_REMOVED lines=9> */
.L_x_24973:
        /* <DEDUP_REMOVED lines=17> */
.L_x_24982:
        /* <DEDUP_REMOVED lines=13> */
.L_x_24984:
[----:B------:R-:W-:Y:S05]  /*1b240*/  BSYNC.RECONVERGENT B2 ;  /* 0x0000000000027941 */ /* 0x000fea0003800200 */
.L_x_24983:
        /* <DEDUP_REMOVED lines=43> */
.L_x_24981:
[----:B------:R-:W-:Y:S05]  /*1b500*/  BSYNC.RECONVERGENT B1 ;  /* 0x0000000000017941 */ /* 0x000fea0003800200 */
.L_x_24980:
        /* <DEDUP_REMOVED lines=9> */
.L_x_24979:
        /* <DEDUP_REMOVED lines=17> */
.L_x_24988:
        /* <DEDUP_REMOVED lines=13> */
.L_x_24990:
[----:B------:R-:W-:Y:S05]  /*1b780*/  BSYNC.RECONVERGENT B2 ;  /* 0x0000000000027941 */ /* 0x000fea0003800200 */
.L_x_24989:
        /* <DEDUP_REMOVED lines=43> */
.L_x_24987:
[----:B------:R-:W-:Y:S05]  /*1ba40*/  BSYNC.RECONVERGENT B1 ;  /* 0x0000000000017941 */ /* 0x000fea0003800200 */
.L_x_24986:
        /* <DEDUP_REMOVED lines=9> */
.L_x_24985:
        /* <DEDUP_REMOVED lines=17> */
.L_x_24994:
        /* <DEDUP_REMOVED lines=13> */
.L_x_24996:
[----:B------:R-:W-:Y:S05]  /*1bcc0*/  BSYNC.RECONVERGENT B2 ;  /* 0x0000000000027941 */ /* 0x000fea0003800200 */
.L_x_24995:
        /* <DEDUP_REMOVED lines=43> */
.L_x_24993:
[----:B------:R-:W-:Y:S05]  /*1bf80*/  BSYNC.RECONVERGENT B1 ;  /* 0x0000000000017941 */ /* 0x000fea0003800200 */
.L_x_24992:
        /* <DEDUP_REMOVED lines=9> */
.L_x_24991:
        /* <DEDUP_REMOVED lines=17> */
.L_x_25000:
        /* <DEDUP_REMOVED lines=13> */
.L_x_25002:
[----:B------:R-:W-:Y:S05]  /*1c200*/  BSYNC.RECONVERGENT B2 ;  /* 0x0000000000027941 */ /* 0x000fea0003800200 */
.L_x_25001:
        /* <DEDUP_REMOVED lines=43> */
.L_x_24999:
[----:B------:R-:W-:Y:S05]  /*1c4c0*/  BSYNC.RECONVERGENT B1 ;  /* 0x0000000000017941 */ /* 0x000fea0003800200 */
.L_x_24998:
        /* <DEDUP_REMOVED lines=9> */
.L_x_24997:
        /* <DEDUP_REMOVED lines=17> */
.L_x_25006:
        /* <DEDUP_REMOVED lines=13> */
.L_x_25008:
[----:B------:R-:W-:Y:S05]  /*1c740*/  BSYNC.RECONVERGENT B2 ;  /* 0x0000000000027941 */ /* 0x000fea0003800200 */
.L_x_25007:
        /* <DEDUP_REMOVED lines=43> */
.L_x_25005:
[----:B------:R-:W-:Y:S05]  /*1ca00*/  BSYNC.RECONVERGENT B1 ;  /* 0x0000000000017941 */ /* 0x000fea0003800200 */
.L_x_25004:
        /* <DEDUP_REMOVED lines=9> */
.L_x_25003:
        /* <DEDUP_REMOVED lines=17> */
.L_x_25012:
        /* <DEDUP_REMOVED lines=13> */
.L_x_25014:
[----:B------:R-:W-:Y:S05]  /*1cc80*/  BSYNC.RECONVERGENT B2 ;  /* 0x0000000000027941 */ /* 0x000fea0003800200 */
.L_x_25013:
        /* <DEDUP_REMOVED lines=43> */
.L_x_25011:
[----:B------:R-:W-:Y:S05]  /*1cf40*/  BSYNC.RECONVERGENT B1 ;  /* 0x0000000000017941 */ /* 0x000fea0003800200 */
.L_x_25010:
        /* <DEDUP_REMOVED lines=9> */
.L_x_25009:
        /* <DEDUP_REMOVED lines=17> */
.L_x_25018:
        /* <DEDUP_REMOVED lines=13> */
.L_x_25020:
[----:B------:R-:W-:Y:S05]  /*1d1c0*/  BSYNC.RECONVERGENT B2 ;  /* 0x0000000000027941 */ /* 0x000fea0003800200 */
.L_x_25019:
        /* <DEDUP_REMOVED lines=43> */
.L_x_25017:
[----:B------:R-:W-:Y:S05]  /*1d480*/  BSYNC.RECONVERGENT B1 ;  /* 0x0000000000017941 */ /* 0x000fea0003800200 */
.L_x_25016:
        /* <DEDUP_REMOVED lines=9> */
.L_x_25015:
[----:B------:R-:W-:Y:S02]  /*1d520*/  F2FP.F16.F32.PACK_AB R155, RZ, R194 ;  /* 0x000000c2ff9b723e */ /* 0x000fe400000000ff */
[----:B------:R-:W-:Y:S02]  /*1d530*/  PRMT R154, R210, 0x5410, R211 ;  /* 0x00005410d29a7816 */ /* 0x000fe400000000d3 */
[----:B------:R-:W-:Y:S02]  /*1d540*/  PRMT R153, R209, 0x5410, R208 ;  /* 0x00005410d1997816 */ /* 0x000fe400000000d0 */
[----:B------:R-:W-:Y:S02]  /*1d550*/  PRMT R152, R207, 0x5410, R199 ;  /* 0x00005410cf987816 */ /* 0x000fe400000000c7 */
[----:B------:R-:W-:-:S07]  /*1d560*/  PRMT R155, R212, 0x5410, R155 ;  /* 0x00005410d49b7816 */ /* 0x000fce000000009b */
.L_x_24972:
        /* <DEDUP_REMOVED lines=25> */
.L_x_25021:
[----:B------:R-:W-:Y:S01]  /*1d700*/  VIADD R201, R201, 0x80 ;  /* 0x00000080c9c97836 */ /* 0x000fe20000000000 */
[----:B------:R-:W-:-:S07]  /*1d710*/  IADD3 R200, PT, PT, R200, 0x80, RZ ;  /* 0x00000080c8c87810 */ /* 0x000fce0007ffe0ff */
.L_x_24921:
[----:B------:R-:W-:Y:S05]  /*1d720*/  BSYNC.RECONVERGENT B0 ;  /* 0x0000000000007941 */ /* 0x000fea0003800200 */
.L_x_24920:
        /* <DEDUP_REMOVED lines=9> */
.L_x_25024:
        /* <DEDUP_REMOVED lines=25> */
.L_x_25029:
        /* <DEDUP_REMOVED lines=13> */
.L_x_25031:
[----:B------:R-:W-:Y:S05]  /*1da20*/  BSYNC.RECONVERGENT B2 ;  /* 0x0000000000027941 */ /* 0x000fea0003800200 */
.L_x_25030:
        /* <DEDUP_REMOVED lines=43> */
.L_x_25028:
[----:B------:R-:W-:Y:S05]  /*1dce0*/  BSYNC.RECONVERGENT B1 ;  /* 0x0000000000017941 */ /* 0x000fea0003800200 */
.L_x_25027:
        /* <DEDUP_REMOVED lines=11> */
.L_x_25026:
        /* <DEDUP_REMOVED lines=21> */
.L_x_25035:
        /* <DEDUP_REMOVED lines=13> */
.L_x_25037:
[----:B------:R-:W-:Y:S05]  /*1dfc0*/  BSYNC.RECONVERGENT B2 ;  /* 0x0000000000027941 */ /* 0x000fea0003800200 */
.L_x_25036:
        /* <DEDUP_REMOVED lines=43> */
.L_x_25034:
[----:B------:R-:W-:Y:S05]  /*1e280*/  BSYNC.RECONVERGENT B1 ;  /* 0x0000000000017941 */ /* 0x000fea0003800200 */
.L_x_25033:
        /* <DEDUP_REMOVED lines=11> */
.L_x_25032:
        /* <DEDUP_REMOVED lines=21> */
.L_x_25041:
        /* <DEDUP_REMOVED lines=13> */
.L_x_25043:
[----:B------:R-:W-:Y:S05]  /*1e560*/  BSYNC.RECONVERGENT B2 ;  /* 0x0000000000027941 */ /* 0x000fea0003800200 */
.L_x_25042:
        /* <DEDUP_REMOVED lines=43> */
.L_x_25040:
[----:B------:R-:W-:Y:S05]  /*1e820*/  BSYNC.RECONVERGENT B1 ;  /* 0x0000000000017941 */ /* 0x000fea0003800200 */
.L_x_25039:
        /* <DEDUP_REMOVED lines=11> */
.L_x_25038:
        /* <DEDUP_REMOVED lines=21> */
.L_x_25047:
        /* <DEDUP_REMOVED lines=13> */
.L_x_25049:
[----:B------:R-:W-:Y:S05]  /*1eb00*/  BSYNC.RECONVERGENT B2 ;  /* 0x0000000000027941 */ /* 0x000fea0003800200 */
.L_x_25048:
        /* <DEDUP_REMOVED lines=43> */
.L_x_25046:
[----:B------:R-:W-:Y:S05]  /*1edc0*/  BSYNC.RECONVERGENT B1 ;  /* 0x0000000000017941 */ /* 0x000fea0003800200 */
.L_x_25045:
        /* <DEDUP_REMOVED lines=11> */
.L_x_25044:
        /* <DEDUP_REMOVED lines=21> */
.L_x_25053:
        /* <DEDUP_REMOVED lines=13> */
.L_x_25055:
[----:B------:R-:W-:Y:S05]  /*1f0a0*/  BSYNC.RECONVERGENT B2 ;  /* 0x0000000000027941 */ /* 0x000fea0003800200 */
.L_x_25054:
        /* <DEDUP_REMOVED lines=43> */
.L_x_25052:
[----:B------:R-:W-:Y:S05]  /*1f360*/  BSYNC.RECONVERGENT B1 ;  /* 0x0000000000017941 */ /* 0x000fea0003800200 */
.L_x_25051:
        /* <DEDUP_REMOVED lines=11> */
.L_x_25050:
        /* <DEDUP_REMOVED lines=21> */
.L_x_25059:
        /* <DEDUP_REMOVED lines=13> */
.L_x_25061:
[----:B------:R-:W-:Y:S05]  /*1f640*/  BSYNC.RECONVERGENT B2 ;  /* 0x0000000000027941 */ /* 0x000fea0003800200 */
.L_x_25060:
        /* <DEDUP_REMOVED lines=43> */
.L_x_25058:
[----:B------:R-:W-:Y:S05]  /*1f900*/  BSYNC.RECONVERGENT B1 ;  /* 0x0000000000017941 */ /* 0x000fea0003800200 */
.L_x_25057:
        /* <DEDUP_REMOVED lines=11> */
.L_x_25056:
        /* <DEDUP_REMOVED lines=21> */
.L_x_25065:
        /* <DEDUP_REMOVED lines=13> */
.L_x_25067:
[----:B------:R-:W-:Y:S05]  /*1fbe0*/  BSYNC.RECONVERGENT B2 ;  /* 0x0000000000027941 */ /* 0x000fea0003800200 */
.L_x_25066:
        /* <DEDUP_REMOVED lines=43> */
.L_x_25064:
[----:B------:R-:W-:Y:S05]  /*1fea0*/  BSYNC.RECONVERGENT B1 ;  /* 0x0000000000017941 */ /* 0x000fea0003800200 */
.L_x_25063:
        /* <DEDUP_REMOVED lines=11> */
.L_x_25062:
        /* <DEDUP_REMOVED lines=21> */
.L_x_25071:
        /* <DEDUP_REMOVED lines=13> */
.L_x_25073:
[----:B------:R-:W-:Y:S05]  /*20180*/  BSYNC.RECONVERGENT B2 ;  /* 0x0000000000027941 */ /* 0x000fea0003800200 */
.L_x_25072:
        /* <DEDUP_REMOVED lines=42> */
.L_x_25070:
[----:B------:R-:W-:Y:S05]  /*20430*/  BSYNC.RECONVERGENT B1 ;  /* 0x0000000000017941 */ /* 0x000fea0003800200 */
.L_x_25069:
        /* <DEDUP_REMOVED lines=11> */
.L_x_25068:
[----:B------:R-:W-:Y:S02]  /*204f0*/  F2FP.F16.F32.PACK_AB R155, RZ, R196 ;  /* 0x000000c4ff9b723e */ /* 0x000fe400000000ff */
[----:B------:R-:W-:Y:S02]  /*20500*/  PRMT R154, R211, 0x5410, R154 ;  /* 0x00005410d39a7816 */ /* 0x000fe4000000009a */
[----:B------:R-:W-:Y:S02]  /*20510*/  PRMT R153, R209, 0x5410, R210 ;  /* 0x00005410d1997816 */ /* 0x000fe400000000d2 */
[----:B------:R-:W-:Y:S02]  /*20520*/  PRMT R152, R199, 0x5410, R208 ;  /* 0x00005410c7987816 */ /* 0x000fe400000000d0 */
[----:B------:R-:W-:Y:S01]  /*20530*/  PRMT R155, R213, 0x5410, R155 ;  /* 0x00005410d59b7816 */ /* 0x000fe2000000009b */
[----:B------:R-:W-:Y:S06]  /*20540*/  BRA `(.L_x_25074) ;  /* 0x00000028009c7947 */ /* 0x000fec0003800000 */
.L_x_25025:
        /* <DEDUP_REMOVED lines=20> */
.L_x_25078:
        /* <DEDUP_REMOVED lines=13> */
.L_x_25080:
[----:B------:R-:W-:Y:S05]  /*20760*/  BSYNC.RECONVERGENT B2 ;  /* 0x0000000000027941 */ /* 0x000fea0003800200 */
.L_x_25079:
        /* <DEDUP_REMOVED lines=42> */
.L_x_25077:
[----:B------:R-:W-:Y:S05]  /*20a10*/  BSYNC.RECONVERGENT B1 ;  /* 0x0000000000017941 */ /* 0x000fea0003800200 */
.L_x_25076:
        /* <DEDUP_REMOVED lines=9> */
.L_x_25075:
        /* <DEDUP_REMOVED lines=17> */
.L_x_25084:
        /* <DEDUP_REMOVED lines=13> */
.L_x_25086:
[----:B------:R-:W-:Y:S05]  /*20c90*/  BSYNC.RECONVERGENT B2 ;  /* 0x0000000000027941 */ /* 0x000fea0003800200 */
.L_x_25085:
        /* <DEDUP_REMOVED lines=43> */
.L_x_25083:
[----:B------:R-:W-:Y:S05]  /*20f50*/  BSYNC.RECONVERGENT B1 ;  /* 0x0000000000017941 */ /* 0x000fea0003800200 */
.L_x_25082:
[----:B------:R-:W-:Y:S01]  /*20f60*/  HFMA2 R153, -RZ, RZ, 0.1171875, 0 ;  /* 0x2f800000ff997431 */ /* 0x000fe200000001ff */
[----:B------:R-:W-:Y:S01]  /*20f70*/  I2FP.F32.U32 R4, R4 ;  /* 0x0000000400047245 */ /* 0x000fe20000201000 */
[----:B-----5:R-:W-:-:S05]  /*20f80*/  HADD2.F32 R34, -RZ, R36.H1_H1 ;  /* 0x30000024ff227230 */ /* 0x020fca0000004100 */
[----:B------:R-:W-:Y:S01]  /*20f90*/  FMUL.FTZ R34, R34, UR17 ;  /* 0x0000001122227c20 */ /* 0x000fe20008410000 */
[----:B------:R-:W-:-:S03]  /*20fa0*/  FFMA.FTZ R4, R4, R153, 1.1641532182693481445e-10 ;  /* 0x2f00000004047423 */ /* 0x000fc60000010099 */
[----:B------:R-:W-:Y:S02]  /*20fb0*/  FMUL.FTZ R34, R34, UR16 ;  /* 0x0000001022227c20 */ /* 0x000fe40008410000 */
[----:B------:R-:W-:-:S04]  /*20fc0*/  FSETP.GTU.FTZ.AND P3, PT, R4, UR23, PT ;  /* 0x0000001704007c0b */ /* 0x000fc8000bf7c000 */
[----:B------:R-:W-:Y:S02]  /*20fd0*/  FSEL R34, R34, RZ, !P3 ;  /* 0x000000ff22227208 */ /* 0x000fe40005800000 */
[----:B------:R-:W-:-:S07]  /*20fe0*/  SEL R4, RZ, 0x1, P3 ;  /* 0x00000001ff047807 */ /* 0x000fce0001800000 */
.L_x_25081:
        /* <DEDUP_REMOVED lines=17> */
.L_x_25090:
        /* <DEDUP_REMOVED lines=13> */
.L_x_25092:
[----:B------:R-:W-:Y:S05]  /*211d0*/  BSYNC.RECONVERGENT B2 ;  /* 0x0000000000027941 */ /* 0x000fea0003800200 */
.L_x_25091:
        /* <DEDUP_REMOVED lines=43> */
.L_x_25089:
[----:B------:R-:W-:Y:S05]  /*21490*/  BSYNC.RECONVERGENT B1 ;  /* 0x0000000000017941 */ /* 0x000fea0003800200 */
.L_x_25088:
        /* <DEDUP_REMOVED lines=9> */
.L_x_25087:
        /* <DEDUP_REMOVED lines=17> */
.L_x_25096:
        /* <DEDUP_REMOVED lines=13> */
.L_x_25098:
[----:B------:R-:W-:Y:S05]  /*21710*/  BSYNC.RECONVERGENT B2 ;  /* 0x0000000000027941 */ /* 0x000fea0003800200 */
.L_x_25097:
        /* <DEDUP_REMOVED lines=43> */
.L_x_25095:
[----:B------:R-:W-:Y:S05]  /*219d0*/  BSYNC.RECONVERGENT B1 ;  /* 0x0000000000017941 */ /* 0x000fea0003800200 */
.L_x_25094:
        /* <DEDUP_REMOVED lines=9> */
.L_x_25093:
        /* <DEDUP_REMOVED lines=17> */
.L_x_25102:
        /* <DEDUP_REMOVED lines=13> */
.L_x_25104:
[----:B------:R-:W-:Y:S05]  /*21c50*/  BSYNC.RECONVERGENT B2 ;  /* 0x0000000000027941 */ /* 0x000fea0003800200 */
.L_x_25103:
        /* <DEDUP_REMOVED lines=43> */
.L_x_25101:
[----:B------:R-:W-:Y:S05]  /*21f10*/  BSYNC.RECONVERGENT B1 ;  /* 0x0000000000017941 */ /* 0x000fea0003800200 */
.L_x_25100:
        /* <DEDUP_REMOVED lines=9> */
.L_x_25099:
        /* <DEDUP_REMOVED lines=17> */
.L_x_25108:
        /* <DEDUP_REMOVED lines=13> */
.L_x_25110:
[----:B------:R-:W-:Y:S05]  /*22190*/  BSYNC.RECONVERGENT B2 ;  /* 0x0000000000027941 */ /* 0x000fea0003800200 */
.L_x_25109:
        /* <DEDUP_REMOVED lines=43> */
.L_x_25107:
[----:B------:R-:W-:Y:S05]  /*22450*/  BSYNC.RECONVERGENT B1 ;  /* 0x0000000000017941 */ /* 0x000fea0003800200 */
.L_x_25106:
        /* <DEDUP_REMOVED lines=9> */
.L_x_25105:
        /* <DEDUP_REMOVED lines=17> */
.L_x_25114:
        /* <DEDUP_REMOVED lines=13> */
.L_x_25116:
[----:B------:R-:W-:Y:S05]  /*226d0*/  BSYNC.RECONVERGENT B2 ;  /* 0x0000000000027941 */ /* 0x000fea0003800200 */
.L_x_25115:
        /* <DEDUP_REMOVED lines=43> */
.L_x_25113:
[----:B------:R-:W-:Y:S05]  /*22990*/  BSYNC.RECONVERGENT B1 ;  /* 0x0000000000017941 */ /* 0x000fea0003800200 */
.L_x_25112:
        /* <DEDUP_REMOVED lines=9> */
.L_x_25111:
        /* <DEDUP_REMOVED lines=17> */
.L_x_25120:
        /* <DEDUP_REMOVED lines=13> */
.L_x_25122:
[----:B------:R-:W-:Y:S05]  /*22c10*/  BSYNC.RECONVERGENT B2 ;  /* 0x0000000000027941 */ /* 0x000fea0003800200 */
.L_x_25121:
        /* <DEDUP_REMOVED lines=43> */
.L_x_25119:
[----:B------:R-:W-:Y:S05]  /*22ed0*/  BSYNC.RECONVERGENT B1 ;  /* 0x0000000000017941 */ /* 0x000fea0003800200 */
.L_x_25118:
        /* <DEDUP_REMOVED lines=9> */
.L_x_25117:
[----:B------:R-:W-:Y:S02]  /*22f70*/  F2FP.F16.F32.PACK_AB R155, RZ, R196 ;  /* 0x000000c4ff9b723e */ /* 0x000fe400000000ff */
[----:B------:R-:W-:Y:S02]  /*22f80*/  PRMT R154, R210, 0x5410, R211 ;  /* 0x00005410d29a7816 */ /* 0x000fe400000000d3 */
[----:B------:R-:W-:Y:S02]  /*22f90*/  PRMT R153, R209, 0x5410, R208 ;  /* 0x00005410d1997816 */ /* 0x000fe400000000d0 */
[----:B------:R-:W-:Y:S02]  /*22fa0*/  PRMT R152, R207, 0x5410, R199 ;  /* 0x00005410cf987816 */ /* 0x000fe400000000c7 */
[----:B------:R-:W-:-:S07]  /*22fb0*/  PRMT R155, R212, 0x5410, R155 ;  /* 0x00005410d49b7816 */ /* 0x000fce000000009b */
.L_x_25074:
        /* <DEDUP_REMOVED lines=25> */
.L_x_25123:
[----:B------:R-:W-:Y:S01]  /*23150*/  VIADD R201, R201, 0x80 ;  /* 0x00000080c9c97836 */ /* 0x000fe20000000000 */
[----:B------:R-:W-:-:S07]  /*23160*/  IADD3 R200, PT, PT, R200, 0x80, RZ ;  /* 0x00000080c8c87810 */ /* 0x000fce0007ffe0ff */
.L_x_25023:
[----:B------:R-:W-:Y:S05]  /*23170*/  BSYNC.RECONVERGENT B0 ;  /* 0x0000000000007941 */ /* 0x000fea0003800200 */
.L_x_25022:
        /* <DEDUP_REMOVED lines=9> */
.L_x_25126:
        /* <DEDUP_REMOVED lines=25> */
.L_x_25131:
        /* <DEDUP_REMOVED lines=13> */
.L_x_25133:
[----:B------:R-:W-:Y:S05]  /*23470*/  BSYNC.RECONVERGENT B2 ;  /* 0x0000000000027941 */ /* 0x000fea0003800200 */
.L_x_25132:
        /* <DEDUP_REMOVED lines=43> */
.L_x_25130:
[----:B------:R-:W-:Y:S05]  /*23730*/  BSYNC.RECONVERGENT B1 ;  /* 0x0000000000017941 */ /* 0x000fea0003800200 */
.L_x_25129:
        /* <DEDUP_REMOVED lines=11> */
.L_x_25128:
        /* <DEDUP_REMOVED lines=21> */
.L_x_25137:
        /* <DEDUP_REMOVED lines=13> */
.L_x_25139:
[----:B------:R-:W-:Y:S05]  /*23a10*/  BSYNC.RECONVERGENT B2 ;  /* 0x0000000000027941 */ /* 0x000fea0003800200 */
.L_x_25138:
        /* <DEDUP_REMOVED lines=43> */
.L_x_25136:
[----:B------:R-:W-:Y:S05]  /*23cd0*/  BSYNC.RECONVERGENT B1 ;  /* 0x0000000000017941 */ /* 0x000fea0003800200 */
.L_x_25135:
        /* <DEDUP_REMOVED lines=11> */
.L_x_25134:
        /* <DEDUP_REMOVED lines=21> */
.L_x_25143:
        /* <DEDUP_REMOVED lines=13> */
.L_x_25145:
[----:B------:R-:W-:Y:S05]  /*23fb0*/  BSYNC.RECONVERGENT B2 ;  /* 0x0000000000027941 */ /* 0x000fea0003800200 */
.L_x_25144:
        /* <DEDUP_REMOVED lines=43> */
.L_x_25142:
[----:B------:R-:W-:Y:S05]  /*24270*/  BSYNC.RECONVERGENT B1 ;  /* 0x0000000000017941 */ /* 0x000fea0003800200 */
.L_x_25141:
        /* <DEDUP_REMOVED lines=11> */
.L_x_25140:
        /* <DEDUP_REMOVED lines=21> */
.L_x_25149:
        /* <DEDUP_REMOVED lines=13> */
.L_x_25151:
[----:B------:R-:W-:Y:S05]  /*24550*/  BSYNC.RECONVERGENT B2 ;  /* 0x0000000000027941 */ /* 0x000fea0003800200 */
.L_x_25150:
        /* <DEDUP_REMOVED lines=43> */
.L_x_25148:
[----:B------:R-:W-:Y:S05]  /*24810*/  BSYNC.RECONVERGENT B1 ;  /* 0x0000000000017941 */ /* 0x000fea0003800200 */
.L_x_25147:
        /* <DEDUP_REMOVED lines=11> */
.L_x_25146:
        /* <DEDUP_REMOVED lines=21> */
.L_x_25155:
        /* <DEDUP_REMOVED lines=13> */
.L_x_25157:
[----:B------:R-:W-:Y:S05]  /*24af0*/  BSYNC.RECONVERGENT B2 ;  /* 0x0000000000027941 */ /* 0x000fea0003800200 */
.L_x_25156:
        /* <DEDUP_REMOVED lines=43> */
.L_x_25154:
[----:B------:R-:W-:Y:S05]  /*24db0*/  BSYNC.RECONVERGENT B1 ;  /* 0x0000000000017941 */ /* 0x000fea0003800200 */
.L_x_25153:
        /* <DEDUP_REMOVED lines=11> */
.L_x_25152:
        /* <DEDUP_REMOVED lines=21> */
.L_x_25161:
        /* <DEDUP_REMOVED lines=13> */
.L_x_25163:
[----:B------:R-:W-:Y:S05]  /*25090*/  BSYNC.RECONVERGENT B2 ;  /* 0x0000000000027941 */ /* 0x000fea0003800200 */
.L_x_25162:
        /* <DEDUP_REMOVED lines=43> */
.L_x_25160:
[----:B------:R-:W-:Y:S05]  /*25350*/  BSYNC.RECONVERGENT B1 ;  /* 0x0000000000017941 */ /* 0x000fea0003800200 */
.L_x_25159:
        /* <DEDUP_REMOVED lines=11> */
.L_x_25158:
        /* <DEDUP_REMOVED lines=21> */
.L_x_25167:
        /* <DEDUP_REMOVED lines=13> */
.L_x_25169:
[----:B------:R-:W-:Y:S05]  /*25630*/  BSYNC.RECONVERGENT B2 ;  /* 0x0000000000027941 */ /* 0x000fea0003800200 */
.L_x_25168:
        /* <DEDUP_REMOVED lines=43> */
.L_x_25166:
[----:B------:R-:W-:Y:S05]  /*258f0*/  BSYNC.RECONVERGENT B1 ;  /* 0x0000000000017941 */ /* 0x000fea0003800200 */
.L_x_25165:
        /* <DEDUP_REMOVED lines=11> */
.L_x_25164:
        /* <DEDUP_REMOVED lines=21> */
.L_x_25173:
        /* <DEDUP_REMOVED lines=13> */
.L_x_25175:
[----:B------:R-:W-:Y:S05]  /*25bd0*/  BSYNC.RECONVERGENT B2 ;  /* 0x0000000000027941 */ /* 0x000fea0003800200 */
.L_x_25174:
        /* <DEDUP_REMOVED lines=43> */
.L_x_25172:
[----:B------:R-:W-:Y:S05]  /*25e90*/  BSYNC.RECONVERGENT B1 ;  /* 0x0000000000017941 */ /* 0x000fea0003800200 */
.L_x_25171:
        /* <DEDUP_REMOVED lines=11> */
.L_x_25170:
[----:B------:R-:W-:Y:S02]  /*25f50*/  F2FP.F16.F32.PACK_AB R155, RZ, R198 ;  /* 0x000000c6ff9b723e */ /* 0x000fe400000000ff */
[----:B------:R-:W-:Y:S02]  /*25f60*/  PRMT R154, R210, 0x5410, R154 ;  /* 0x00005410d29a7816 */ /* 0x000fe4000000009a */
[----:B------:R-:W-:Y:S02]  /*25f70*/  PRMT R153, R208, 0x5410, R209 ;  /* 0x00005410d0997816 */ /* 0x000fe400000000d1 */
[----:B------:R-:W-:Y:S02]  /*25f80*/  PRMT R152, R206, 0x5410, R207 ;  /* 0x00005410ce987816 */ /* 0x000fe400000000cf */
[----:B------:R-:W-:Y:S01]  /*25f90*/  PRMT R155, R212, 0x5410, R155 ;  /* 0x00005410d49b7816 */ /* 0x000fe2000000009b */
[----:B------:R-:W-:Y:S06]  /*25fa0*/  BRA `(.L_x_25176) ;  /* 0x0000002800a07947 */ /* 0x000fec0003800000 */
.L_x_25127:
        /* <DEDUP_REMOVED lines=20> */
.L_x_25180:
        /* <DEDUP_REMOVED lines=13> */
.L_x_25182:
[----:B------:R-:W-:Y:S05]  /*261c0*/  BSYNC.RECONVERGENT B2 ;  /* 0x0000000000027941 */ /* 0x000fea0003800200 */
.L_x_25181:
        /* <DEDUP_REMOVED lines=42> */
.L_x_25179:
[----:B------:R-:W-:Y:S05]  /*26470*/  BSYNC.RECONVERGENT B1 ;  /* 0x0000000000017941 */ /* 0x000fea0003800200 */
.L_x_25178:
        /* <DEDUP_REMOVED lines=9> */
.L_x_25177:
        /* <DEDUP_REMOVED lines=17> */
.L_x_25186:
        /* <DEDUP_REMOVED lines=13> */
.L_x_25188:
[----:B------:R-:W-:Y:S05]  /*266f0*/  BSYNC.RECONVERGENT B2 ;  /* 0x0000000000027941 */ /* 0x000fea0003800200 */
.L_x_25187:
        /* <DEDUP_REMOVED lines=43> */
.L_x_25185:
[----:B------:R-:W-:Y:S05]  /*269b0*/  BSYNC.RECONVERGENT B1 ;  /* 0x0000000000017941 */ /* 0x000fea0003800200 */
.L_x_25184:
        /* <DEDUP_REMOVED lines=9> */
.L_x_25183:
        /* <DEDUP_REMOVED lines=17> */
.L_x_25192:
        /* <DEDUP_REMOVED lines=13> */
.L_x_25194:
[----:B------:R-:W-:Y:S05]  /*26c30*/  BSYNC.RECONVERGENT B2 ;  /* 0x0000000000027941 */ /* 0x000fea0003800200 */
.L_x_25193:
        /* <DEDUP_REMOVED lines=43> */
.L_x_25191:
[----:B------:R-:W-:Y:S05]  /*26ef0*/  BSYNC.RECONVERGENT B1 ;  /* 0x0000000000017941 */ /* 0x000fea0003800200 */
.L_x_25190:
        /* <DEDUP_REMOVED lines=9> */
.L_x_25189:
        /* <DEDUP_REMOVED lines=17> */
.L_x_25198:
        /* <DEDUP_REMOVED lines=13> */
.L_x_25200:
[----:B------:R-:W-:Y:S05]  /*27170*/  BSYNC.RECONVERGENT B2 ;  /* 0x0000000000027941 */ /* 0x000fea0003800200 */
.L_x_25199:
        /* <DEDUP_REMOVED lines=43> */
.L_x_25197:
[----:B------:R-:W-:Y:S05]  /*27430*/  BSYNC.RECONVERGENT B1 ;  /* 0x0000000000017941 */ /* 0x000fea0003800200 */
.L_x_25196:
        /* <DEDUP_REMOVED lines=9> */
.L_x_25195:
        /* <DEDUP_REMOVED lines=17> */
.L_x_25204:
        /* <DEDUP_REMOVED lines=13> */
.L_x_25206:
[----:B------:R-:W-:Y:S05]  /*276b0*/  BSYNC.RECONVERGENT B2 ;  /* 0x0000000000027941 */ /* 0x000fea0003800200 */
.L_x_25205:
        /* <DEDUP_REMOVED lines=43> */
.L_x_25203:
[----:B------:R-:W-:Y:S05]  /*27970*/  BSYNC.RECONVERGENT B1 ;  /* 0x0000000000017941 */ /* 0x000fea0003800200 */
.L_x_25202:
        /* <DEDUP_REMOVED lines=9> */
.L_x_25201:
        /* <DEDUP_REMOVED lines=17> */
.L_x_25210:
        /* <DEDUP_REMOVED lines=13> */
.L_x_25212:
[----:B------:R-:W-:Y:S05]  /*27bf0*/  BSYNC.RECONVERGENT B2 ;  /* 0x0000000000027941 */ /* 0x000fea0003800200 */
.L_x_25211:
        /* <DEDUP_REMOVED lines=43> */
.L_x_25209:
[----:B------:R-:W-:Y:S05]  /*27eb0*/  BSYNC.RECONVERGENT B1 ;  /* 0x0000000000017941 */ /* 0x000fea0003800200 */
.L_x_25208:
        /* <DEDUP_REMOVED lines=9> */
.L_x_25207:
        /* <DEDUP_REMOVED lines=17> */
.L_x_25216:
        /* <DEDUP_REMOVED lines=13> */
.L_x_25218:
[----:B------:R-:W-:Y:S05]  /*28130*/  BSYNC.RECONVERGENT B2 ;  /* 0x0000000000027941 */ /* 0x000fea0003800200 */
.L_x_25217:
        /* <DEDUP_REMOVED lines=43> */
.L_x_25215:
[----:B------:R-:W-:Y:S05]  /*283f0*/  BSYNC.RECONVERGENT B1 ;  /* 0x0000000000017941 */ /* 0x000fea0003800200 */
.L_x_25214:
        /* <DEDUP_REMOVED lines=9> */
.L_x_25213:
        /* <DEDUP_REMOVED lines=17> */
.L_x_25222:
        /* <DEDUP_REMOVED lines=13> */
.L_x_25224:
[----:B------:R-:W-:Y:S05]  /*28670*/  BSYNC.RECONVERGENT B2 ;  /* 0x0000000000027941 */ /* 0x000fea0003800200 */
.L_x_25223:
        /* <DEDUP_REMOVED lines=43> */
.L_x_25221:
[----:B------:R-:W-:Y:S05]  /*28930*/  BSYNC.RECONVERGENT B1 ;  /* 0x0000000000017941 */ /* 0x000fea0003800200 */
.L_x_25220:
        /* <DEDUP_REMOVED lines=9> */
.L_x_25219:
[----:B------:R-:W-:Y:S02]  /*289d0*/  F2FP.F16.F32.PACK_AB R155, RZ, R198 ;  /* 0x000000c6ff9b723e */ /* 0x000fe400000000ff */
[----:B------:R-:W-:Y:S02]  /*289e0*/  MOV R199, R210 ;  /* 0x000000d200c77202 */ /* 0x000fe40000000f00 */
[----:B------:R-:W-:Y:S02]  /*289f0*/  PRMT R154, R208, 0x5410, R209 ;  /* 0x00005410d09a7816 */ /* 0x000fe400000000d1 */
[----:B------:R-:W-:Y:S02]  /*28a00*/  PRMT R153, R207, 0x5410, R206 ;  /* 0x00005410cf997816 */ /* 0x000fe400000000ce */
[----:B------:R-:W-:Y:S02]  /*28a10*/  PRMT R152, R205, 0x5410, R204 ;  /* 0x00005410cd987816 */ /* 0x000fe400000000cc */
[----:B------:R-:W-:-:S07]  /*28a20*/  PRMT R155, R211, 0x5410, R155 ;  /* 0x00005410d39b7816 */ /* 0x000fce000000009b */
.L_x_25176:
        /* <DEDUP_REMOVED lines=24> */
.L_x_25125:
[----:B------:R-:W-:Y:S05]  /*28bb0*/  BSYNC.RECONVERGENT B0 ;  /* 0x0000000000007941 */ /* 0x000fea0003800200 */
.L_x_25124:
        /* <DEDUP_REMOVED lines=206> */
[----:B------:R-:W-:-:S04]  /*298a0*/  HFMA2 R155, -RZ, RZ, 0, 0 ;  /* 0x00000000ff9b7431 */ /* 0x000fc800000001ff */
        /* <DEDUP_REMOVED lines=105> */
.L_x_25227:
[----:B------:R-:W-:Y:S05]  /*29f40*/  BSYNC.RECONVERGENT B0 ;  /* 0x0000000000007941 */ /* 0x000fea0003800200 */
.L_x_25226:
        /* <DEDUP_REMOVED lines=35> */
.L_x_25229:
[----:B------:R-:W-:Y:S05]  /*2a180*/  BSYNC.RECONVERGENT B0 ;  /* 0x0000000000007941 */ /* 0x000fea0003800200 */
.L_x_25228:
        /* <DEDUP_REMOVED lines=35> */
.L_x_25231:
[----:B------:R-:W-:Y:S05]  /*2a3c0*/  BSYNC.RECONVERGENT B0 ;  /* 0x0000000000007941 */ /* 0x000fea0003800200 */
.L_x_25230:
        /* <DEDUP_REMOVED lines=35> */
.L_x_25233:
[----:B------:R-:W-:Y:S05]  /*2a600*/  BSYNC.RECONVERGENT B0 ;  /* 0x0000000000007941 */ /* 0x000fea0003800200 */
.L_x_25232:
        /* <DEDUP_REMOVED lines=34> */
.L_x_25235:
[----:B------:R-:W-:Y:S05]  /*2a830*/  BSYNC.RECONVERGENT B0 ;  /* 0x0000000000007941 */ /* 0x000fea0003800200 */
.L_x_25234:
        /* <DEDUP_REMOVED lines=34> */
.L_x_25237:
[----:B------:R-:W-:Y:S05]  /*2aa60*/  BSYNC.RECONVERGENT B0 ;  /* 0x0000000000007941 */ /* 0x000fea0003800200 */
.L_x_25236:
        /* <DEDUP_REMOVED lines=33> */
.L_x_25238:
[----:B------:R-:W-:Y:S05]  /*2ac80*/  BSYNC.RECONVERGENT B0 ;  /* 0x0000000000007941 */ /* 0x000fea0003800200 */
.L_x_25225:
[----:B------:R-:W-:Y:S02]  /*2ac90*/  UIADD3 UR22, UPT, UPT, UR22, UR20, URZ ;  /* 0x0000001416167290 */ /* 0x000fe4000fffe0ff */
[----:B------:R-:W-:Y:S02]  /*2aca0*/  UPLOP3.LUT UP1, UPT, UPT, UPT, UP1, 0x40, 0x4 ;  /* 0x000000000004789c */ /* 0x000fe40003f2e810 */
[----:B------:R-:W-:-:S09]  /*2acb0*/  UISETP.GE.AND UP0, UPT, UR22, UR21, UPT ;  /* 0x000000151600728c */ /* 0x000fd2000bf06270 */
[----:B------:R-:W-:Y:S05]  /*2acc0*/  BRA.U !UP0, `(.L_x_25239) ;  /* 0xfffffd6508487547 */ /* 0x000fea000b83ffff */
[----:B------:R-:W-:Y:S05]  /*2acd0*/  EXIT ;  /* 0x000000000000794d */ /* 0x000fea0003800000 */
.L_x_25240:
        /* <DEDUP_REMOVED lines=10> */
.L_x_42381:


//--------------------- .text._ZN10layer_norm13ln_fwd_kernelINS_13Kernel_traitsIf6__halfS2_S2_fjLj7168ELj1ELj1ELj4ELj16ENS_18Kernel_traits_baseILj7168EfS2_S2_S2_fjLj128EEEEELb1ELb0ELb1ELb1EEEvNS_9FwdParamsE --------------------------
	.section	.text._ZN10layer_norm13ln_fwd_kernelINS_13Kernel_traitsIf6__halfS2_S2_fjLj7168ELj1ELj1ELj4ELj16ENS_18Kernel_traits_baseILj7168EfS2_S2_S2_fjLj128EEEEELb1ELb0ELb1ELb1EEEvNS_9FwdParamsE,"ax",@progbits
	.align	128
        .global         _ZN10layer_norm13ln_fwd_kernelINS_13Kernel_traitsIf6__halfS2_S2_fjLj7168ELj1ELj1ELj4ELj16ENS_18Kernel_traits_baseILj7168EfS2_S2_S2_fjLj128EEEEELb1ELb0ELb1ELb1EEEvNS_9FwdParamsE
        .type           _ZN10layer_norm13ln_fwd_kernelINS_13Kernel_traitsIf6__halfS2_S2_fjLj7168ELj1ELj1ELj4ELj16ENS_18Kernel_traits_baseILj7168EfS2_S2_S2_fjLj128EEEEELb1ELb0ELb1ELb1EEEvNS_9FwdParamsE,@function
        .size           _ZN10layer_norm13ln_fwd_kernelINS_13Kernel_traitsIf6__halfS2_S2_fjLj7168ELj1ELj1ELj4ELj16ENS_18Kernel_traits_baseILj7168EfS2_S2_S2_fjLj128EEEEELb1ELb0ELb1ELb1EEEvNS_9FwdParamsE,(.L_x_42382 - _ZN10layer_norm13ln_fwd_kernelINS_13Kernel_traitsIf6__halfS2_S2_fjLj7168ELj1ELj1ELj4ELj16ENS_18Kernel_traits_baseILj7168EfS2_S2_S2_fjLj128EEEEELb1ELb0ELb1ELb1EEEvNS_9FwdParamsE)
        .other          _ZN10layer_norm13ln_fwd_kernelINS_13Kernel_traitsIf6__halfS2_S2_fjLj7168ELj1ELj1ELj4ELj16ENS_18Kernel_traits_baseILj7168EfS2_S2_S2_fjLj128EEEEELb1ELb0ELb1ELb1EEEvNS_9FwdParamsE,@"STO_CUDA_ENTRY STV_DEFAULT"
_ZN10layer_norm13ln_fwd_kernelINS_13Kernel_traitsIf6__halfS2_S2_fjLj7168ELj1ELj1ELj4ELj16ENS_18Kernel_traits_baseILj7168EfS2_S2_S2_fjLj128EEEEELb1ELb0ELb1ELb1EEEvNS_9FwdParamsE:
.text._ZN10layer_norm13ln_fwd_kernelINS_13Kernel_traitsIf6__halfS2_S2_fjLj7168ELj1ELj1ELj4ELj16ENS_18Kernel_traits_baseILj7168EfS2_S2_S2_fjLj128EEEEELb1ELb0ELb1ELb1EEEvNS_9FwdParamsE:
        /* <DEDUP_REMOVED lines=66> */
.L_x_25241:
        /* <DEDUP_REMOVED lines=44> */
.L_x_25242:
        /* <DEDUP_REMOVED lines=84> */
.L_x_25723:
        /* <DEDUP_REMOVED lines=50> */
.L_x_25246:
        /* <DEDUP_REMOVED lines=12> */
.L_x_25247:
        /* <DEDUP_REMOVED lines=57> */
[----:B------:R-:W-:-:S07]  /*1390*/  LOP3.LUT R221, R221, R10, R35, 0x96, !PT ;  /* 0x0000000adddd7212 */ /* 0x000fce00078e9623 */
.L_x_25245:
        /* <DEDUP_REMOVED lines=11> */
.L_x_25244:
        /* <DEDUP_REMOVED lines=20> */
.L_x_25250:
        /* <DEDUP_REMOVED lines=12> */
.L_x_25251:
        /* <DEDUP_REMOVED lines=58> */
.L_x_25249:
        /* <DEDUP_REMOVED lines=11> */
.L_x_25248:
        /* <DEDUP_REMOVED lines=20> */
.L_x_25254:
        /* <DEDUP_REMOVED lines=12> */
.L_x_25255:
        /* <DEDUP_REMOVED lines=58> */
.L_x_25253:
        /* <DEDUP_REMOVED lines=11> */
.L_x_25252:
        /* <DEDUP_REMOVED lines=20> */
.L_x_25258:
        /* <DEDUP_REMOVED lines=12> */
.L_x_25259:
        /* <DEDUP_REMOVED lines=58> */
.L_x_25257:
        /* <DEDUP_REMOVED lines=11> */
.L_x_25256:
        /* <DEDUP_REMOVED lines=20> */
.L_x_25262:
        /* <DEDUP_REMOVED lines=12> */
.L_x_25263:
        /* <DEDUP_REMOVED lines=58> */
.L_x_25261:
        /* <DEDUP_REMOVED lines=11> */
.L_x_25260:
        /* <DEDUP_REMOVED lines=20> */
.L_x_25266:
        /* <DEDUP_REMOVED lines=12> */
.L_x_25267:
        /* <DEDUP_REMOVED lines=58> */
.L_x_25265:
        /* <DEDUP_REMOVED lines=11> */
.L_x_25264:
        /* <DEDUP_REMOVED lines=20> */
.L_x_25270:
        /* <DEDUP_REMOVED lines=12> */
.L_x_25271:
        /* <DEDUP_REMOVED lines=59> */
.L_x_25269:
        /* <DEDUP_REMOVED lines=11> */
.L_x_25268:
        /* <DEDUP_REMOVED lines=20> */
.L_x_25274:
        /* <DEDUP_REMOVED lines=12> */
.L_x_25275:
        /* <DEDUP_REMOVED lines=58> */
.L_x_25273:
        /* <DEDUP_REMOVED lines=11> */
.L_x_25272:
[----:B------:R-:W-:Y:S02]  /*4090*/  F2FP.F16.F32.PACK_AB R35, RZ, R23 ;  /* 0x00000017ff23723e */ /* 0x000fe400000000ff */
[----:B------:R-:W-:Y:S02]  /*40a0*/  PRMT R34, R34, 0x5410, R29 ;  /* 0x0000541022227816 */ /* 0x000fe4000000001d */
[----:B------:R-:W-:Y:S02]  /*40b0*/  PRMT R33, R33, 0x5410, R27 ;  /* 0x0000541021217816 */ /* 0x000fe4000000001b */
[----:B------:R-:W-:Y:S02]  /*40c0*/  PRMT R32, R32, 0x5410, R25 ;  /* 0x0000541020207816 */ /* 0x000fe40000000019 */
[----:B------:R-:W-:Y:S01]  /*40d0*/  PRMT R35, R161, 0x5410, R35 ;  /* 0x00005410a1237816 */ /* 0x000fe20000000023 */
[----:B------:R-:W-:Y:S06]  /*40e0*/  BRA `(.L_x_25276) ;  /* 0x0000002c00dc7947 */ /* 0x000fec0003800000 */
.L_x_25243:
        /* <DEDUP_REMOVED lines=21> */
.L_x_25279:
        /* <DEDUP_REMOVED lines=12> */
.L_x_25280:
        /* <DEDUP_REMOVED lines=55> */
.L_x_25278:
        /* <DEDUP_REMOVED lines=9> */
.L_x_25277:
        /* <DEDUP_REMOVED lines=16> */
.L_x_25283:
        /* <DEDUP_REMOVED lines=12> */
.L_x_25284:
        /* <DEDUP_REMOVED lines=40> */
[----:B------:R-:W-:Y:S02]  /*4b40*/  HFMA2 R15, -RZ, RZ, 0, 0 ;  /* 0x00000000ff0f7431 */ /* 0x000fe400000001ff */
        /* <DEDUP_REMOVED lines=15> */
.L_x_25282:
        /* <DEDUP_REMOVED lines=9> */
.L_x_25281:
        /* <DEDUP_REMOVED lines=16> */
.L_x_25287:
        /* <DEDUP_REMOVED lines=12> */
.L_x_25288:
        /* <DEDUP_REMOVED lines=57> */
.L_x_25286:
        /* <DEDUP_REMOVED lines=9> */
.L_x_25285:
        /* <DEDUP_REMOVED lines=16> */
.L_x_25291:
        /* <DEDUP_REMOVED lines=12> */
.L_x_25292:
        /* <DEDUP_REMOVED lines=57> */
.L_x_25290:
        /* <DEDUP_REMOVED lines=9> */
.L_x_25289:
        /* <DEDUP_REMOVED lines=16> */
.L_x_25295:
        /* <DEDUP_REMOVED lines=12> */
.L_x_25296:
        /* <DEDUP_REMOVED lines=57> */
.L_x_25294:
        /* <DEDUP_REMOVED lines=9> */
.L_x_25293:
        /* <DEDUP_REMOVED lines=16> */
.L_x_25299:
        /* <DEDUP_REMOVED lines=12> */
.L_x_25300:
        /* <DEDUP_REMOVED lines=57> */
.L_x_25298:
        /* <DEDUP_REMOVED lines=9> */
.L_x_25297:
        /* <DEDUP_REMOVED lines=16> */
.L_x_25303:
        /* <DEDUP_REMOVED lines=12> */
.L_x_25304:
        /* <DEDUP_REMOVED lines=57> */
.L_x_25302:
        /* <DEDUP_REMOVED lines=9> */
.L_x_25301:
        /* <DEDUP_REMOVED lines=16> */
.L_x_25307:
        /* <DEDUP_REMOVED lines=12> */
.L_x_25308:
        /* <DEDUP_REMOVED lines=57> */
.L_x_25306:
        /* <DEDUP_REMOVED lines=9> */
.L_x_25305:
[----:B------:R-:W-:Y:S02]  /*7010*/  F2FP.F16.F32.PACK_AB R25, RZ, R23 ;  /* 0x00000017ff19723e */ /* 0x000fe400000000ff */
[----:B------:R-:W-:Y:S02]  /*7020*/  PRMT R34, R34, 0x5410, R35 ;  /* 0x0000541022227816 */ /* 0x000fe40000000023 */
[----:B------:R-:W-:Y:S02]  /*7030*/  PRMT R33, R33, 0x5410, R31 ;  /* 0x0000541021217816 */ /* 0x000fe4000000001f */
[----:B------:R-:W-:Y:S02]  /*7040*/  PRMT R32, R32, 0x5410, R29 ;  /* 0x0000541020207816 */ /* 0x000fe4000000001d */
[----:B------:R-:W-:-:S07]  /*7050*/  PRMT R35, R161, 0x5410, R25 ;  /* 0x00005410a1237816 */ /* 0x000fce0000000019 */
.L_x_25276:
        /* <DEDUP_REMOVED lines=24> */
.L_x_25309:
[----:B------:R-:W-:Y:S05]  /*71e0*/  @!P0 BRA `(.L_x_25310) ;  /* 0x0000000000108947 */ /* 0x000fea0003800000 */
[----:B-----5:R-:W2:Y:S01]  /*71f0*/  LDC.64 R40, c[0x0][0x390] ;  /* 0x0000e400ff287b82 */ /* 0x020ea20000000a00 */
[----:B------:R-:W-:-:S05]  /*7200*/  IADD3 R25, PT, PT, R162, 0x80, RZ ;  /* 0x00000080a2197810 */ /* 0x000fca0007ffe0ff */
[----:B--2---:R-:W-:-:S06]  /*7210*/  IMAD.WIDE.U32 R40, R25, 0x10, R40 ;  /* 0x0000001019287825 */ /* 0x004fcc00078e0028 */
[----:B------:R-:W5:Y:S02]  /*7220*/  LDG.E.128 R40, desc[UR6][R40.64] ;  /* 0x0000000628287981 */ /* 0x000f64000c1e1d00 */
.L_x_25310:
[----:B------:R-:W-:Y:S05]  /*7230*/  BRA.U !UP0, `(.L_x_25311) ;  /* 0x0000003108d07547 */ /* 0x000fea000b800000 */
[----:B0-----:R-:W0:Y:S01]  /*7240*/  LDC.64 R36, c[0x0][0x3a0] ;  /* 0x0000e800ff247b82 */ /* 0x001e220000000a00 */
[----:B------:R-:W-:-:S04]  /*7250*/  VIADD R25, R245, 0x80 ;  /* 0x00000080f5197836 */ /* 0x000fc80000000000 */
        /* <DEDUP_REMOVED lines=22> */
.L_x_25314:
        /* <DEDUP_REMOVED lines=12> */
.L_x_25315:
        /* <DEDUP_REMOVED lines=58> */
.L_x_25313:
[----:B------:R-:W-:Y:S01]  /*7820*/  HFMA2 R25, -RZ, RZ, 0.1171875, 0 ;  /* 0x2f800000ff197431 */ /* 0x000fe200000001ff */
[----:B------:R-:W-:Y:S01]  /*7830*/  I2FP.F32.U32 R10, R10 ;  /* 0x0000000a000a7245 */ /* 0x000fe20000201000 */
[----:B-----5:R-:W-:Y:S02]  /*7840*/  HADD2.F32 R27, -RZ, R40.H0_H0 ;  /* 0x20000028ff1b7230 */ /* 0x020fe40000004100 */
[----:B-1----:R-:W-:-:S03]  /*7850*/  HADD2.F32 R32, -RZ, R36.H0_H0 ;  /* 0x20000024ff207230 */ /* 0x002fc60000004100 */
[----:B------:R-:W-:Y:S01]  /*7860*/  FMUL.FTZ R27, R27, UR13 ;  /* 0x0000000d1b1b7c20 */ /* 0x000fe20008410000 */
[----:B------:R-:W-:-:S03]  /*7870*/  FFMA.FTZ R10, R10, R25, 1.1641532182693481445e-10 ;  /* 0x2f0000000a0a7423 */ /* 0x000fc60000010019 */
[----:B------:R-:W-:Y:S02]  /*7880*/  FMUL.FTZ R25, R27, UR12 ;  /* 0x0000000c1b197c20 */ /* 0x000fe40008410000 */
[----:B------:R-:W-:-:S04]  /*7890*/  FSETP.GTU.FTZ.AND P2, PT, R10, UR10, PT ;  /* 0x0000000a0a007c0b */ /* 0x000fc8000bf5c000 */
[----:B------:R-:W-:Y:S02]  /*78a0*/  FSEL R25, R25, RZ, !P2 ;  /* 0x000000ff19197208 */ /* 0x000fe40005000000 */
[----:B------:R-:W-:-:S03]  /*78b0*/  SEL R10, RZ, 0x1, P2 ;  /* 0x00000001ff0a7807 */ /* 0x000fc60001000000 */
[----:B------:R-:W-:-:S07]  /*78c0*/  FADD.FTZ R25, R32, R25 ;  /* 0x0000001920197221 */ /* 0x000fce0000010000 */
.L_x_25312:
[----:B------:R-:W-:Y:S01]  /*78d0*/  F2FP.F16.F32.PACK_AB R156, RZ, R25 ;  /* 0x00000019ff9c723e */ /* 0x000fe200000000ff */
[----:B------:R-:W-:Y:S02]  /*78e0*/  @!P1 HADD2.F32 R27, -RZ, R36.H1_H1 ;  /* 0x30000024ff1b9230 */ /* 0x000fe40000004100 */
[----:B-1----:R-:W-:Y:S02]  /*78f0*/  @!P1 IMAD.MOV.U32 R33, RZ, RZ, R29 ;  /* 0x000000ffff219224 */ /* 0x002fe400078e001d */
        /* <DEDUP_REMOVED lines=17> */
.L_x_25318:
        /* <DEDUP_REMOVED lines=12> */
.L_x_25319:
        /* <DEDUP_REMOVED lines=57> */
.L_x_25317:
        /* <DEDUP_REMOVED lines=11> */
.L_x_25316:
        /* <DEDUP_REMOVED lines=20> */
.L_x_25322:
        /* <DEDUP_REMOVED lines=12> */
.L_x_25323:
        /* <DEDUP_REMOVED lines=48> */
[----:B------:R-:W-:Y:S01]  /*8410*/  LOP3.LUT R29, R29, R164, R35, 0x96, !PT ;  /* 0x000000a41d1d7212 */ /* 0x000fe200078e9623 */
[----:B------:R-:W-:Y:S02]  /*8420*/  IMAD.MOV.U32 R35, RZ, RZ, RZ ;  /* 0x000000ffff237224 */ /* 0x000fe400078e00ff */
        /* <DEDUP_REMOVED lines=8> */
.L_x_25321:
        /* <DEDUP_REMOVED lines=11> */
.L_x_25320:
        /* <DEDUP_REMOVED lines=20> */
.L_x_25326:
        /* <DEDUP_REMOVED lines=12> */
.L_x_25327:
        /* <DEDUP_REMOVED lines=59> */
.L_x_25325:
        /* <DEDUP_REMOVED lines=11> */
.L_x_25324:
        /* <DEDUP_REMOVED lines=20> */
.L_x_25330:
        /* <DEDUP_REMOVED lines=12> */
.L_x_25331:
        /* <DEDUP_REMOVED lines=57> */
[----:B------:R-:W-:-:S07]  /*9150*/  LOP3.LUT R221, R221, R158, R165, 0x96, !PT ;  /* 0x0000009edddd7212 */ /* 0x000fce00078e96a5 */
.L_x_25329:
        /* <DEDUP_REMOVED lines=11> */
.L_x_25328:
        /* <DEDUP_REMOVED lines=20> */
.L_x_25334:
        /* <DEDUP_REMOVED lines=12> */
.L_x_25335:
        /* <DEDUP_REMOVED lines=57> */
[----:B------:R-:W-:-:S07]  /*97a0*/  LOP3.LUT R221, R221, R36, R167, 0x96, !PT ;  /* 0x00000024dddd7212 */ /* 0x000fce00078e96a7 */
.L_x_25333:
        /* <DEDUP_REMOVED lines=11> */
.L_x_25332:
        /* <DEDUP_REMOVED lines=20> */
.L_x_25338:
        /* <DEDUP_REMOVED lines=12> */
.L_x_25339:
        /* <DEDUP_REMOVED lines=51> */
[----:B------:R-:W-:Y:S01]  /*9d90*/  LOP3.LUT R170, R159, R170, R165, 0x96, !PT ;  /* 0x000000aa9faa7212 */ /* 0x000fe200078e96a5 */
[----:B------:R-:W-:Y:S02]  /*9da0*/  HFMA2 R165, -RZ, RZ, 0, 0 ;  /* 0x00000000ffa57431 */ /* 0x000fe400000001ff */
[----:B------:R-:W-:-:S04]  /*9db0*/  IMAD.WIDE.U32 R168, R168, -0x2daee0ad, RZ ;  /* 0xd2511f53a8a87825 */ /* 0x000fc800078e00ff */
[----:B------:R-:W-:Y:S01]  /*9dc0*/  IMAD.WIDE.U32 R170, R170, -0x326172a9, RZ ;  /* 0xcd9e8d57aaaa7825 */ /* 0x000fe200078e00ff */
[----:B------:R-:W-:-:S03]  /*9dd0*/  LOP3.LUT R221, R221, R164, R169, 0x96, !PT ;  /* 0x000000a4dddd7212 */ /* 0x000fc600078e96a9 */
[----:B------:R-:W-:Y:S01]  /*9de0*/  IMAD.MOV.U32 R164, RZ, RZ, R168 ;  /* 0x000000ffffa47224 */ /* 0x000fe200078e00a8 */
[----:B------:R-:W-:Y:S02]  /*9df0*/  LOP3.LUT R222, R37, R222, R171, 0x96, !PT ;  /* 0x000000de25de7212 */ /* 0x000fe400078e96ab */
[----:B------:R-:W-:-:S07]  /*9e00*/  MOV R28, R170 ;  /* 0x000000aa001c7202 */ /* 0x000fce0000000f00 */
.L_x_25337:
        /* <DEDUP_REMOVED lines=11> */
.L_x_25336:
        /* <DEDUP_REMOVED lines=20> */
.L_x_25342:
        /* <DEDUP_REMOVED lines=12> */
.L_x_25343:
        /* <DEDUP_REMOVED lines=59> */
.L_x_25341:
        /* <DEDUP_REMOVED lines=11> */
.L_x_25340:
[----:B------:R-:W-:Y:S02]  /*a520*/  F2FP.F16.F32.PACK_AB R39, RZ, R161 ;  /* 0x000000a1ff27723e */ /* 0x000fe400000000ff */
[----:B------:R-:W-:Y:S02]  /*a530*/  PRMT R158, R158, 0x5410, R36 ;  /* 0x000054109e9e7816 */ /* 0x000fe40000000024 */
[----:B------:R-:W-:Y:S02]  /*a540*/  PRMT R157, R157, 0x5410, R34 ;  /* 0x000054109d9d7816 */ /* 0x000fe40000000022 */
[----:B------:R-:W-:Y:S02]  /*a550*/  PRMT R156, R156, 0x5410, R32 ;  /* 0x000054109c9c7816 */ /* 0x000fe40000000020 */
[----:B------:R-:W-:Y:S01]  /*a560*/  PRMT R159, R159, 0x5410, R39 ;  /* 0x000054109f9f7816 */ /* 0x000fe20000000027 */
[----:B------:R-:W-:Y:S06]  /*a570*/  BRA `(.L_x_25344) ;  /* 0x0000003000107947 */ /* 0x000fec0003800000 */
.L_x_25311:
        /* <DEDUP_REMOVED lines=19> */
.L_x_25347:
        /* <DEDUP_REMOVED lines=12> */
.L_x_25348:
[----:B01----:R-:W-:Y:S01]  /*a770*/  IMAD.WIDE.U32 R32, R3, -0x326172a9, RZ ;  /* 0xcd9e8d5703207825 */ /* 0x003fe200078e00ff */
        /* <DEDUP_REMOVED lines=55> */
[----:B------:R-:W-:-:S07]  /*aaf0*/  LOP3.LUT R221, R221, R32, R39, 0x96, !PT ;  /* 0x00000020dddd7212 */ /* 0x000fce00078e9627 */
.L_x_25346:
        /* <DEDUP_REMOVED lines=9> */
.L_x_25345:
        /* <DEDUP_REMOVED lines=16> */
.L_x_25351:
        /* <DEDUP_REMOVED lines=12> */
.L_x_25352:
        /* <DEDUP_REMOVED lines=58> */
.L_x_25350:
        /* <DEDUP_REMOVED lines=9> */
.L_x_25349:
[----:B------:R-:W-:Y:S01]  /*b180*/  HFMA2 R29, -RZ, RZ, 0, 0 ;  /* 0x00000000ff1d7431 */ /* 0x000fe200000001ff */
[----:B01----:R-:W-:Y:S01]  /*b190*/  F2FP.F16.F32.PACK_AB R32, RZ, R27 ;  /* 0x0000001bff20723e */ /* 0x003fe200000000ff */
        /* <DEDUP_REMOVED lines=14> */
.L_x_25355:
        /* <DEDUP_REMOVED lines=12> */
.L_x_25356:
        /* <DEDUP_REMOVED lines=42> */
[----:B------:R-:W-:-:S03]  /*b5e0*/  MOV R33, RZ ;  /* 0x000000ff00217202 */ /* 0x000fc60000000f00 */
        /* <DEDUP_REMOVED lines=15> */
.L_x_25354:
        /* <DEDUP_REMOVED lines=9> */
.L_x_25353:
        /* <DEDUP_REMOVED lines=16> */
.L_x_25359:
        /* <DEDUP_REMOVED lines=12> */
.L_x_25360:
        /* <DEDUP_REMOVED lines=59> */
.L_x_25358:
        /* <DEDUP_REMOVED lines=9> */
.L_x_25357:
        /* <DEDUP_REMOVED lines=16> */
.L_x_25363:
        /* <DEDUP_REMOVED lines=12> */
.L_x_25364:
        /* <DEDUP_REMOVED lines=59> */
.L_x_25362:
        /* <DEDUP_REMOVED lines=9> */
.L_x_25361:
        /* <DEDUP_REMOVED lines=16> */
.L_x_25367:
        /* <DEDUP_REMOVED lines=12> */
.L_x_25368:
        /* <DEDUP_REMOVED lines=59> */
.L_x_25366:
        /* <DEDUP_REMOVED lines=9> */
.L_x_25365:
        /* <DEDUP_REMOVED lines=16> */
.L_x_25371:
        /* <DEDUP_REMOVED lines=12> */
.L_x_25372:
        /* <DEDUP_REMOVED lines=59> */
.L_x_25370:
        /* <DEDUP_REMOVED lines=9> */
.L_x_25369:
        /* <DEDUP_REMOVED lines=16> */
.L_x_25375:
        /* <DEDUP_REMOVED lines=12> */
.L_x_25376:
        /* <DEDUP_REMOVED lines=59> */
.L_x_25374:
        /* <DEDUP_REMOVED lines=9> */
.L_x_25373:
[----:B------:R-:W-:Y:S02]  /*d570*/  F2FP.F16.F32.PACK_AB R39, RZ, R161 ;  /* 0x000000a1ff27723e */ /* 0x000fe400000000ff */
[----:B------:R-:W-:Y:S02]  /*d580*/  PRMT R158, R158, 0x5410, R36 ;  /* 0x000054109e9e7816 */ /* 0x000fe40000000024 */
[----:B------:R-:W-:Y:S02]  /*d590*/  PRMT R157, R157, 0x5410, R34 ;  /* 0x000054109d9d7816 */ /* 0x000fe40000000022 */
[----:B------:R-:W-:Y:S02]  /*d5a0*/  PRMT R156, R156, 0x5410, R32 ;  /* 0x000054109c9c7816 */ /* 0x000fe40000000020 */
[----:B------:R-:W-:-:S07]  /*d5b0*/  PRMT R159, R159, 0x5410, R39 ;  /* 0x000054109f9f7816 */ /* 0x000fce0000000027 */
.L_x_25344:
        /* <DEDUP_REMOVED lines=22> */
[----:B-1----:R-:W-:Y:S01]  /*d720*/  IMAD.WIDE.U32 R156, R157, 0x8, R166 ;  /* 0x000000089d9c7825 */ /* 0x002fe200078e00a6 */
[----:B------:R-:W-:-:S05]  /*d730*/  LOP3.LUT R164, R169, 0xff, R10, 0xf8, !PT ;  /* 0x000000ffa9a47812 */ /* 0x000fca00078ef80a */
[----:B------:R1:W-:Y:S02]  /*d740*/  STG.E.64 desc[UR6][R156.64], R164 ;  /* 0x000000a49c007986 */ /* 0x0003e4000c101b06 */
.L_x_25377:
[----:B------:R-:W-:Y:S05]  /*d750*/  @!P0 BRA `(.L_x_25378) ;  /* 0x0000000000108947 */ /* 0x000fea0003800000 */
[----:B-----5:R-:W2:Y:S01]  /*d760*/  LDC.64 R40, c[0x0][0x390] ;  /* 0x0000e400ff287b82 */ /* 0x020ea20000000a00 */
[----:B------:R-:W-:-:S04]  /*d770*/  VIADD R39, R162, 0x100 ;  /* 0x00000100a2277836 */ /* 0x000fc80000000000 */
[----:B--2---:R-:W-:-:S06]  /*d780*/  IMAD.WIDE.U32 R40, R39, 0x10, R40 ;  /* 0x0000001027287825 */ /* 0x004fcc00078e0028 */
[----:B------:R-:W5:Y:S02]  /*d790*/  LDG.E.128 R40, desc[UR6][R40.64] ;  /* 0x0000000628287981 */ /* 0x000f64000c1e1d00 */
.L_x_25378:
        /* <DEDUP_REMOVED lines=25> */
.L_x_25382:
        /* <DEDUP_REMOVED lines=12> */
.L_x_25383:
        /* <DEDUP_REMOVED lines=59> */
.L_x_25381:
        /* <DEDUP_REMOVED lines=11> */
.L_x_25380:
        /* <DEDUP_REMOVED lines=20> */
.L_x_25386:
        /* <DEDUP_REMOVED lines=12> */
.L_x_25387:
        /* <DEDUP_REMOVED lines=59> */
.L_x_25385:
        /* <DEDUP_REMOVED lines=11> */
.L_x_25384:
        /* <DEDUP_REMOVED lines=20> */
.L_x_25390:
        /* <DEDUP_REMOVED lines=12> */
.L_x_25391:
        /* <DEDUP_REMOVED lines=59> */
.L_x_25389:
        /* <DEDUP_REMOVED lines=11> */
.L_x_25388:
        /* <DEDUP_REMOVED lines=20> */
.L_x_25394:
        /* <DEDUP_REMOVED lines=12> */
.L_x_25395:
[----:B------:R-:W-:Y:S01]  /*ed10*/  IMAD.WIDE.U32 R168, R3, -0x326172a9, RZ ;  /* 0xcd9e8d5703a87825 */ /* 0x000fe200078e00ff */
[----:B------:R-:W-:Y:S02]  /*ed20*/  LOP3.LUT R172, R5, R167, R179, 0x96, !PT ;  /* 0x000000a705ac7212 */ /* 0x000fe400078e96b3 */
[----:B------:R-:W-:Y:S01]  /*ed30*/  IADD3 R167, PT, PT, R178, -0x61c88647, RZ ;  /* 0x9e3779b9b2a77810 */ /* 0x000fe20007ffe0ff */
[C---:B------:R-:W-:Y:S01]  /*ed40*/  VIADD R221, R179.reuse, 0x96a522ad ;  /* 0x96a522adb3dd7836 */ /* 0x040fe20000000000 */
[----:B------:R-:W-:Y:S01]  /*ed50*/  LOP3.LUT R170, R4, R169, R178, 0x96, !PT ;  /* 0x000000a904aa7212 */ /* 0x000fe200078e96b2 */
[----:B------:R-:W-:Y:S01]  /*ed60*/  VIADD R169, R179, 0xbb67ae85 ;  /* 0xbb67ae85b3a97836 */ /* 0x000fe20000000000 */
[----:B------:R-:W-:Y:S01]  /*ed70*/  MOV R16, R38 ;  /* 0x0000002600107202 */ /* 0x000fe20000000f00 */
        /* <DEDUP_REMOVED lines=52> */
.L_x_25393:
        /* <DEDUP_REMOVED lines=11> */
.L_x_25392:
        /* <DEDUP_REMOVED lines=20> */
.L_x_25398:
        /* <DEDUP_REMOVED lines=12> */
.L_x_25399:
        /* <DEDUP_REMOVED lines=59> */
.L_x_25397:
        /* <DEDUP_REMOVED lines=11> */
.L_x_25396:
        /* <DEDUP_REMOVED lines=20> */
.L_x_25402:
        /* <DEDUP_REMOVED lines=12> */
.L_x_25403:
        /* <DEDUP_REMOVED lines=9> */
[----:B------:R-:W-:Y:S02]  /*fa60*/  VIADD R173, R179, 0xbb67ae85 ;  /* 0xbb67ae85b3ad7836 */ /* 0x000fe40000000000 */
[----:B------:R-:W-:-:S03]  /*fa70*/  IMAD.MOV.U32 R166, RZ, RZ, RZ ;  /* 0x000000ffffa67224 */ /* 0x000fc600078e00ff */
        /* <DEDUP_REMOVED lines=48> */
.L_x_25401:
        /* <DEDUP_REMOVED lines=11> */
.L_x_25400:
        /* <DEDUP_REMOVED lines=20> */
.L_x_25406:
        /* <DEDUP_REMOVED lines=12> */
.L_x_25407:
        /* <DEDUP_REMOVED lines=59> */
.L_x_25405:
        /* <DEDUP_REMOVED lines=11> */
.L_x_25404:
        /* <DEDUP_REMOVED lines=20> */
.L_x_25410:
        /* <DEDUP_REMOVED lines=12> */
.L_x_25411:
        /* <DEDUP_REMOVED lines=10> */
[C---:B------:R-:W-:Y:S01]  /*10730*/  VIADD R181, R179.reuse, 0xbb67ae85 ;  /* 0xbb67ae85b3b57836 */ /* 0x040fe20000000000 */
[----:B------:R-:W-:Y:S01]  /*10740*/  IADD3 R185, PT, PT, R179, 0x32370b8f, RZ ;  /* 0x32370b8fb3b97810 */ /* 0x000fe20007ffe0ff */
        /* <DEDUP_REMOVED lines=47> */
.L_x_25409:
        /* <DEDUP_REMOVED lines=11> */
.L_x_25408:
[----:B------:R-:W-:Y:S02]  /*10af0*/  F2FP.F16.F32.PACK_AB R159, RZ, R175 ;  /* 0x000000afff9f723e */ /* 0x000fe400000000ff */
[----:B------:R-:W-:Y:S02]  /*10b00*/  PRMT R158, R36, 0x5410, R158 ;  /* 0x00005410249e7816 */ /* 0x000fe4000000009e */
[----:B------:R-:W-:Y:S02]  /*10b10*/  PRMT R157, R34, 0x5410, R157 ;  /* 0x00005410229d7816 */ /* 0x000fe4000000009d */
[----:B------:R-:W-:Y:S02]  /*10b20*/  PRMT R156, R32, 0x5410, R156 ;  /* 0x00005410209c7816 */ /* 0x000fe4000000009c */
[----:B------:R-:W-:Y:S01]  /*10b30*/  PRMT R159, R166, 0x5410, R159 ;  /* 0x00005410a69f7816 */ /* 0x000fe2000000009f */
[----:B------:R-:W-:Y:S06]  /*10b40*/  BRA `(.L_x_25412) ;  /* 0x00000030001c7947 */ /* 0x000fec0003800000 */
.L_x_25379:
[----:B------:R-:W-:Y:S01]  /*10b50*/  IMAD.MOV.U32 R39, RZ, RZ, RZ ;  /* 0x000000ffff277224 */ /* 0x000fe200078e00ff */
[----:B------:R-:W-:Y:S01]  /*10b60*/  MOV R32, R163 ;  /* 0x000000a300207202 */ /* 0x000fe20000000f00 */
[----:B01----:R-:W-:Y:S01]  /*10b70*/  IMAD.MOV.U32 R164, RZ, RZ, R38 ;  /* 0x000000ffffa47224 */ /* 0x003fe200078e0026 */
        /* <DEDUP_REMOVED lines=16> */
.L_x_25415:
        /* <DEDUP_REMOVED lines=12> */
.L_x_25416:
        /* <DEDUP_REMOVED lines=58> */
.L_x_25414:
        /* <DEDUP_REMOVED lines=9> */
.L_x_25413:
        /* <DEDUP_REMOVED lines=16> */
.L_x_25419:
        /* <DEDUP_REMOVED lines=12> */
.L_x_25420:
[----:B------:R-:W-:Y:S01]  /*11330*/  IMAD.WIDE.U32 R166, R3, -0x326172a9, RZ ;  /* 0xcd9e8d5703a67825 */ /* 0x000fe200078e00ff */
[----:B------:R-:W-:-:S03]  /*11340*/  LOP3.LUT R170, R5, R159, R179, 0x96, !PT ;  /* 0x0000009f05aa7212 */ /* 0x000fc600078e96b3 */
[----:B------:R-:W-:Y:S01]  /*11350*/  HFMA2 R34, -RZ, RZ, 0, 0 ;  /* 0x00000000ff227431 */ /* 0x000fe200000001ff */
[C---:B------:R-:W-:Y:S01]  /*11360*/  IADD3 R159, PT, PT, R179.reuse, -0x4498517b, RZ ;  /* 0xbb67ae85b39f7810 */ /* 0x040fe20007ffe0ff */
[----:B------:R-:W-:Y:S01]  /*11370*/  VIADD R157, R178, 0x9e3779b9 ;  /* 0x9e3779b9b29d7836 */ /* 0x000fe20000000000 */
[----:B------:R-:W-:Y:S01]  /*11380*/  LOP3.LUT R168, R4, R167, R178, 0x96, !PT ;  /* 0x000000a704a87212 */ /* 0x000fe200078e96b2 */
[----:B------:R-:W-:Y:S01]  /*11390*/  IMAD.WIDE.U32 R170, R170, -0x326172a9, RZ ;  /* 0xcd9e8d57aaaa7825 */ /* 0x000fe200078e00ff */
[C---:B------:R-:W-:Y:S02]  /*113a0*/  IADD3 R163, PT, PT, R179.reuse, -0x126145ec, RZ ;  /* 0xed9eba14b3a37810 */ /* 0x040fe40007ffe0ff */
[----:B------:R-:W-:Y:S01]  /*113b0*/  IADD3 R221, PT, PT, R179, -0x695add53, RZ ;  /* 0x96a522adb3dd7810 */ /* 0x000fe20007ffe0ff */
[----:B------:R-:W-:Y:S01]  /*113c0*/  IMAD.WIDE.U32 R168, R168, -0x2daee0ad, RZ ;  /* 0xd2511f53a8a87825 */ /* 0x000fe200078e00ff */
[----:B------:R-:W-:Y:S02]  /*113d0*/  LOP3.LUT R157, R157, R166, R171, 0x96, !PT ;  /* 0x000000a69d9d7212 */ /* 0x000fe400078e96ab */
[----:B------:R-:W-:-:S02]  /*113e0*/  MOV R12, R164 ;  /* 0x000000a4000c7202 */ /* 0x000fc40000000f00 */
        /* <DEDUP_REMOVED lines=47> */
.L_x_25418:
        /* <DEDUP_REMOVED lines=9> */
.L_x_25417:
        /* <DEDUP_REMOVED lines=16> */
.L_x_25423:
        /* <DEDUP_REMOVED lines=12> */
.L_x_25424:
        /* <DEDUP_REMOVED lines=59> */
.L_x_25422:
        /* <DEDUP_REMOVED lines=9> */
.L_x_25421:
        /* <DEDUP_REMOVED lines=16> */
.L_x_25427:
        /* <DEDUP_REMOVED lines=12> */
.L_x_25428:
        /* <DEDUP_REMOVED lines=59> */
.L_x_25426:
        /* <DEDUP_REMOVED lines=9> */
.L_x_25425:
        /* <DEDUP_REMOVED lines=16> */
.L_x_25431:
        /* <DEDUP_REMOVED lines=12> */
.L_x_25432:
        /* <DEDUP_REMOVED lines=59> */
.L_x_25430:
        /* <DEDUP_REMOVED lines=9> */
.L_x_25429:
        /* <DEDUP_REMOVED lines=16> */
.L_x_25435:
        /* <DEDUP_REMOVED lines=12> */
.L_x_25436:
        /* <DEDUP_REMOVED lines=59> */
.L_x_25434:
        /* <DEDUP_REMOVED lines=9> */
.L_x_25433:
        /* <DEDUP_REMOVED lines=16> */
.L_x_25439:
        /* <DEDUP_REMOVED lines=12> */
.L_x_25440:
        /* <DEDUP_REMOVED lines=59> */
.L_x_25438:
        /* <DEDUP_REMOVED lines=9> */
.L_x_25437:
        /* <DEDUP_REMOVED lines=16> */
.L_x_25443:
        /* <DEDUP_REMOVED lines=12> */
.L_x_25444:
        /* <DEDUP_REMOVED lines=59> */
.L_x_25442:
        /* <DEDUP_REMOVED lines=9> */
.L_x_25441:
[----:B------:R-:W-:Y:S02]  /*13b70*/  F2FP.F16.F32.PACK_AB R38, RZ, R175 ;  /* 0x000000afff26723e */ /* 0x000fe400000000ff */
[----:B------:R-:W-:Y:S02]  /*13b80*/  PRMT R158, R158, 0x5410, R36 ;  /* 0x000054109e9e7816 */ /* 0x000fe40000000024 */
[----:B------:R-:W-:Y:S02]  /*13b90*/  PRMT R157, R157, 0x5410, R34 ;  /* 0x000054109d9d7816 */ /* 0x000fe40000000022 */
[----:B------:R-:W-:Y:S02]  /*13ba0*/  PRMT R156, R156, 0x5410, R32 ;  /* 0x000054109c9c7816 */ /* 0x000fe40000000020 */
[----:B------:R-:W-:-:S07]  /*13bb0*/  PRMT R159, R159, 0x5410, R38 ;  /* 0x000054109f9f7816 */ /* 0x000fce0000000026 */
.L_x_25412:
[----:B------:R-:W-:-:S05]  /*13bc0*/  IADD3 R181, PT, PT, R245, 0x100, RZ ;  /* 0x00000100f5b57810 */ /* 0x000fca0007ffe0ff */
        /* <DEDUP_REMOVED lines=24> */
.L_x_25445:
[----:B------:R-:W-:Y:S05]  /*13d50*/  @!P0 BRA `(.L_x_25446) ;  /* 0x0000000000108947 */ /* 0x000fea0003800000 */
[----:B-----5:R-:W2:Y:S01]  /*13d60*/  LDC.64 R40, c[0x0][0x390] ;  /* 0x0000e400ff287b82 */ /* 0x020ea20000000a00 */
[----:B------:R-:W-:-:S04]  /*13d70*/  VIADD R43, R162, 0x180 ;  /* 0x00000180a22b7836 */ /* 0x000fc80000000000 */
[----:B--2---:R-:W-:-:S06]  /*13d80*/  IMAD.WIDE.U32 R40, R43, 0x10, R40 ;  /* 0x000000102b287825 */ /* 0x004fcc00078e0028 */
[----:B------:R-:W5:Y:S02]  /*13d90*/  LDG.E.128 R40, desc[UR6][R40.64] ;  /* 0x0000000628287981 */ /* 0x000f64000c1e1d00 */
.L_x_25446:
        /* <DEDUP_REMOVED lines=25> */
.L_x_25450:
        /* <DEDUP_REMOVED lines=12> */
.L_x_25451:
        /* <DEDUP_REMOVED lines=59> */
.L_x_25449:
        /* <DEDUP_REMOVED lines=11> */
.L_x_25448:
        /* <DEDUP_REMOVED lines=20> */
.L_x_25454:
        /* <DEDUP_REMOVED lines=12> */
.L_x_25455:
        /* <DEDUP_REMOVED lines=59> */
.L_x_25453:
        /* <DEDUP_REMOVED lines=11> */
.L_x_25452:
        /* <DEDUP_REMOVED lines=20> */
.L_x_25458:
        /* <DEDUP_REMOVED lines=12> */
.L_x_25459:
        /* <DEDUP_REMOVED lines=59> */
.L_x_25457:
        /* <DEDUP_REMOVED lines=11> */
.L_x_25456:
        /* <DEDUP_REMOVED lines=20> */
.L_x_25462:
        /* <DEDUP_REMOVED lines=12> */
.L_x_25463:
        /* <DEDUP_REMOVED lines=59> */
.L_x_25461:
        /* <DEDUP_REMOVED lines=11> */
.L_x_25460:
        /* <DEDUP_REMOVED lines=20> */
.L_x_25466:
        /* <DEDUP_REMOVED lines=12> */
.L_x_25467:
        /* <DEDUP_REMOVED lines=59> */
.L_x_25465:
        /* <DEDUP_REMOVED lines=11> */
.L_x_25464:
        /* <DEDUP_REMOVED lines=20> */
.L_x_25470:
        /* <DEDUP_REMOVED lines=12> */
.L_x_25471:
        /* <DEDUP_REMOVED lines=59> */
.L_x_25469:
        /* <DEDUP_REMOVED lines=11> */
.L_x_25468:
        /* <DEDUP_REMOVED lines=20> */
.L_x_25474:
        /* <DEDUP_REMOVED lines=12> */
.L_x_25475:
        /* <DEDUP_REMOVED lines=59> */
.L_x_25473:
        /* <DEDUP_REMOVED lines=11> */
.L_x_25472:
        /* <DEDUP_REMOVED lines=20> */
.L_x_25478:
        /* <DEDUP_REMOVED lines=12> */
.L_x_25479:
        /* <DEDUP_REMOVED lines=58> */
.L_x_25477:
        /* <DEDUP_REMOVED lines=11> */
.L_x_25476:
[----:B------:R-:W-:Y:S02]  /*170e0*/  F2FP.F16.F32.PACK_AB R159, RZ, R195 ;  /* 0x000000c3ff9f723e */ /* 0x000fe400000000ff */
[----:B------:R-:W-:Y:S02]  /*170f0*/  PRMT R158, R36, 0x5410, R158 ;  /* 0x00005410249e7816 */ /* 0x000fe4000000009e */
[----:B------:R-:W-:Y:S02]  /*17100*/  PRMT R157, R34, 0x5410, R157 ;  /* 0x00005410229d7816 */ /* 0x000fe4000000009d */
[----:B------:R-:W-:Y:S02]  /*17110*/  PRMT R156, R32, 0x5410, R156 ;  /* 0x00005410209c7816 */ /* 0x000fe4000000009c */
[----:B------:R-:W-:Y:S01]  /*17120*/  PRMT R159, R164, 0x5410, R159 ;  /* 0x00005410a49f7816 */ /* 0x000fe2000000009f */
[----:B------:R-:W-:Y:S06]  /*17130*/  BRA `(.L_x_25480) ;  /* 0x00000030001c7947 */ /* 0x000fec0003800000 */
.L_x_25447:
        /* <DEDUP_REMOVED lines=19> */
.L_x_25483:
        /* <DEDUP_REMOVED lines=12> */
.L_x_25484:
        /* <DEDUP_REMOVED lines=58> */
.L_x_25482:
[----:B-1----:R-:W-:Y:S01]  /*176d0*/  HFMA2 R157, -RZ, RZ, 0.1171875, 0 ;  /* 0x2f800000ff9d7431 */ /* 0x002fe200000001ff */
        /* <DEDUP_REMOVED lines=8> */
.L_x_25481:
[----:B-1----:R-:W-:Y:S01]  /*17760*/  F2FP.F16.F32.PACK_AB R156, RZ, R181 ;  /* 0x000000b5ff9c723e */ /* 0x002fe200000000ff */
        /* <DEDUP_REMOVED lines=15> */
.L_x_25487:
        /* <DEDUP_REMOVED lines=12> */
.L_x_25488:
        /* <DEDUP_REMOVED lines=59> */
.L_x_25486:
        /* <DEDUP_REMOVED lines=9> */
.L_x_25485:
        /* <DEDUP_REMOVED lines=16> */
.L_x_25491:
        /* <DEDUP_REMOVED lines=12> */
.L_x_25492:
        /* <DEDUP_REMOVED lines=59> */
.L_x_25490:
        /* <DEDUP_REMOVED lines=9> */
.L_x_25489:
        /* <DEDUP_REMOVED lines=16> */
.L_x_25495:
        /* <DEDUP_REMOVED lines=12> */
.L_x_25496:
        /* <DEDUP_REMOVED lines=9> */
[----:B------:R-:W-:Y:S02]  /*185b0*/  IMAD.MOV.U32 R16, RZ, RZ, R196 ;  /* 0x000000ffff107224 */ /* 0x000fe400078e00c4 */
        /* <DEDUP_REMOVED lines=46> */
[----:B------:R-:W-:Y:S02]  /*188a0*/  MOV R28, R188 ;  /* 0x000000bc001c7202 */ /* 0x000fe40000000f00 */
[----:B------:R-:W-:Y:S02]  /*188b0*/  LOP3.LUT R221, R221, R158, R187, 0x96, !PT ;  /* 0x0000009edddd7212 */ /* 0x000fe400078e96bb */
[----:B------:R-:W-:-:S07]  /*188c0*/  MOV R196, R186 ;  /* 0x000000ba00c47202 */ /* 0x000fce0000000f00 */
.L_x_25494:
        /* <DEDUP_REMOVED lines=9> */
.L_x_25493:
        /* <DEDUP_REMOVED lines=16> */
.L_x_25499:
        /* <DEDUP_REMOVED lines=12> */
.L_x_25500:
        /* <DEDUP_REMOVED lines=59> */
.L_x_25498:
        /* <DEDUP_REMOVED lines=9> */
.L_x_25497:
        /* <DEDUP_REMOVED lines=16> */
.L_x_25503:
        /* <DEDUP_REMOVED lines=12> */
.L_x_25504:
        /* <DEDUP_REMOVED lines=59> */
.L_x_25502:
        /* <DEDUP_REMOVED lines=9> */
.L_x_25501:
        /* <DEDUP_REMOVED lines=16> */
.L_x_25507:
        /* <DEDUP_REMOVED lines=12> */
.L_x_25508:
        /* <DEDUP_REMOVED lines=59> */
.L_x_25506:
        /* <DEDUP_REMOVED lines=9> */
.L_x_25505:
        /* <DEDUP_REMOVED lines=16> */
.L_x_25511:
        /* <DEDUP_REMOVED lines=12> */
.L_x_25512:
        /* <DEDUP_REMOVED lines=27> */
[----:B------:R-:W-:Y:S01]  /*19ed0*/  IMAD.MOV.U32 R166, RZ, RZ, RZ ;  /* 0x000000ffffa67224 */ /* 0x000fe200078e00ff */
        /* <DEDUP_REMOVED lines=31> */
.L_x_25510:
        /* <DEDUP_REMOVED lines=9> */
.L_x_25509:
[----:B------:R-:W-:Y:S02]  /*1a160*/  F2FP.F16.F32.PACK_AB R38, RZ, R195 ;  /* 0x000000c3ff26723e */ /* 0x000fe400000000ff */
[----:B------:R-:W-:Y:S02]  /*1a170*/  PRMT R158, R158, 0x5410, R36 ;  /* 0x000054109e9e7816 */ /* 0x000fe40000000024 */
[----:B------:R-:W-:Y:S02]  /*1a180*/  PRMT R157, R157, 0x5410, R34 ;  /* 0x000054109d9d7816 */ /* 0x000fe40000000022 */
[----:B------:R-:W-:Y:S02]  /*1a190*/  PRMT R156, R156, 0x5410, R32 ;  /* 0x000054109c9c7816 */ /* 0x000fe40000000020 */
[----:B------:R-:W-:-:S07]  /*1a1a0*/  PRMT R159, R159, 0x5410, R38 ;  /* 0x000054109f9f7816 */ /* 0x000fce0000000026 */
.L_x_25480:
        /* <DEDUP_REMOVED lines=25> */
.L_x_25513:
[----:B------:R-:W-:Y:S05]  /*1a340*/  @!P0 BRA `(.L_x_25514) ;  /* 0x0000000000108947 */ /* 0x000fea0003800000 */
[----:B-----5:R-:W2:Y:S01]  /*1a350*/  LDC.64 R40, c[0x0][0x390] ;  /* 0x0000e400ff287b82 */ /* 0x020ea20000000a00 */
[----:B------:R-:W-:-:S05]  /*1a360*/  IADD3 R43, PT, PT, R162, 0x200, RZ ;  /* 0x00000200a22b7810 */ /* 0x000fca0007ffe0ff */
[----:B--2---:R-:W-:-:S06]  /*1a370*/  IMAD.WIDE.U32 R40, R43, 0x10, R40 ;  /* 0x000000102b287825 */ /* 0x004fcc00078e0028 */
[----:B------:R-:W5:Y:S02]  /*1a380*/  LDG.E.128 R40, desc[UR6][R40.64] ;  /* 0x0000000628287981 */ /* 0x000f64000c1e1d00 */
.L_x_25514:
        /* <DEDUP_REMOVED lines=25> */
.L_x_25518:
        /* <DEDUP_REMOVED lines=12> */
.L_x_25519:
        /* <DEDUP_REMOVED lines=59> */
.L_x_25517:
        /* <DEDUP_REMOVED lines=11> */
.L_x_25516:
        /* <DEDUP_REMOVED lines=20> */
.L_x_25522:
        /* <DEDUP_REMOVED lines=12> */
.L_x_25523:
        /* <DEDUP_REMOVED lines=58> */
.L_x_25521:
        /* <DEDUP_REMOVED lines=11> */
.L_x_25520:
        /* <DEDUP_REMOVED lines=20> */
.L_x_25526:
        /* <DEDUP_REMOVED lines=12> */
.L_x_25527:
        /* <DEDUP_REMOVED lines=59> */
.L_x_25525:
        /* <DEDUP_REMOVED lines=11> */
.L_x_25524:
        /* <DEDUP_REMOVED lines=20> */
.L_x_25530:
        /* <DEDUP_REMOVED lines=12> */
.L_x_25531:
        /* <DEDUP_REMOVED lines=59> */
.L_x_25529:
        /* <DEDUP_REMOVED lines=11> */
.L_x_25528:
        /* <DEDUP_REMOVED lines=20> */
.L_x_25534:
        /* <DEDUP_REMOVED lines=12> */
.L_x_25535:
        /* <DEDUP_REMOVED lines=59> */
.L_x_25533:
        /* <DEDUP_REMOVED lines=11> */
.L_x_25532:
        /* <DEDUP_REMOVED lines=20> */
.L_x_25538:
        /* <DEDUP_REMOVED lines=12> */
.L_x_25539:
        /* <DEDUP_REMOVED lines=59> */
.L_x_25537:
        /* <DEDUP_REMOVED lines=11> */
.L_x_25536:
        /* <DEDUP_REMOVED lines=20> */
.L_x_25542:
        /* <DEDUP_REMOVED lines=12> */
.L_x_25543:
[----:B------:R-:W-:Y:S01]  /*1cc10*/  IMAD.WIDE.U32 R208, R3, -0x326172a9, RZ ;  /* 0xcd9e8d5703d07825 */ /* 0x000fe200078e00ff */
[----:B------:R-:W-:Y:S02]  /*1cc20*/  LOP3.LUT R156, R5, R213, R179, 0x96, !PT ;  /* 0x000000d5059c7212 */ /* 0x000fe400078e96b3 */
        /* <DEDUP_REMOVED lines=57> */
.L_x_25541:
        /* <DEDUP_REMOVED lines=11> */
.L_x_25540:
        /* <DEDUP_REMOVED lines=20> */
.L_x_25546:
        /* <DEDUP_REMOVED lines=12> */
.L_x_25547:
        /* <DEDUP_REMOVED lines=59> */
.L_x_25545:
        /* <DEDUP_REMOVED lines=11> */
.L_x_25544:
[----:B------:R-:W-:Y:S02]  /*1d6d0*/  F2FP.F16.F32.PACK_AB R159, RZ, R209 ;  /* 0x000000d1ff9f723e */ /* 0x000fe400000000ff */
[----:B------:R-:W-:Y:S02]  /*1d6e0*/  PRMT R158, R166, 0x5410, R158 ;  /* 0x00005410a69e7816 */ /* 0x000fe4000000009e */
[----:B------:R-:W-:Y:S02]  /*1d6f0*/  PRMT R157, R38, 0x5410, R164 ;  /* 0x00005410269d7816 */ /* 0x000fe400000000a4 */
[----:B------:R-:W-:Y:S02]  /*1d700*/  PRMT R156, R34, 0x5410, R36 ;  /* 0x00005410229c7816 */ /* 0x000fe40000000024 */
[----:B------:R-:W-:Y:S01]  /*1d710*/  PRMT R159, R172, 0x5410, R159 ;  /* 0x00005410ac9f7816 */ /* 0x000fe2000000009f */
[----:B------:R-:W-:Y:S06]  /*1d720*/  BRA `(.L_x_25548) ;  /* 0x0000003000207947 */ /* 0x000fec0003800000 */
.L_x_25515:
        /* <DEDUP_REMOVED lines=19> */
.L_x_25551:
        /* <DEDUP_REMOVED lines=12> */
.L_x_25552:
        /* <DEDUP_REMOVED lines=59> */
.L_x_25550:
[----:B------:R-:W-:Y:S01]  /*1dcd0*/  I2FP.F32.U32 R10, R10 ;  /* 0x0000000a000a7245 */ /* 0x000fe20000201000 */
[----:B-----5:R-:W-:Y:S01]  /*1dce0*/  HADD2.F32 R34, -RZ, R40.H0_H0 ;  /* 0x20000028ff227230 */ /* 0x020fe20000004100 */
[----:B01----:R-:W-:-:S04]  /*1dcf0*/  MOV R157, 0x2f800000 ;  /* 0x2f800000009d7802 */ /* 0x003fc80000000f00 */
[----:B------:R-:W-:Y:S01]  /*1dd00*/  FMUL.FTZ R34, R34, UR13 ;  /* 0x0000000d22227c20 */ /* 0x000fe20008410000 */
[----:B------:R-:W-:-:S03]  /*1dd10*/  FFMA.FTZ R10, R10, R157, 1.1641532182693481445e-10 ;  /* 0x2f0000000a0a7423 */ /* 0x000fc6000001009d */
[----:B------:R-:W-:Y:S02]  /*1dd20*/  FMUL.FTZ R34, R34, UR12 ;  /* 0x0000000c22227c20 */ /* 0x000fe40008410000 */
[----:B------:R-:W-:-:S04]  /*1dd30*/  FSETP.GTU.FTZ.AND P1, PT, R10, UR10, PT ;  /* 0x0000000a0a007c0b */ /* 0x000fc8000bf3c000 */
[----:B------:R-:W-:Y:S02]  /*1dd40*/  SEL R10, RZ, 0x1, P1 ;  /* 0x00000001ff0a7807 */ /* 0x000fe40000800000 */
[----:B------:R-:W-:-:S07]  /*1dd50*/  FSEL R197, R34, RZ, !P1 ;  /* 0x000000ff22c57208 */ /* 0x000fce0004800000 */
.L_x_25549:
[----:B------:R-:W-:Y:S01]  /*1dd60*/  F2FP.F16.F32.PACK_AB R34, RZ, R197 ;  /* 0x000000c5ff22723e */ /* 0x000fe200000000ff */
[----:B01----:R-:W-:Y:S01]  /*1dd70*/  IMAD.MOV.U32 R199, RZ, RZ, RZ ;  /* 0x000000ffffc77224 */ /* 0x003fe200078e00ff */
        /* <DEDUP_REMOVED lines=14> */
.L_x_25555:
        /* <DEDUP_REMOVED lines=12> */
.L_x_25556:
        /* <DEDUP_REMOVED lines=59> */
.L_x_25554:
        /* <DEDUP_REMOVED lines=9> */
.L_x_25553:
        /* <DEDUP_REMOVED lines=16> */
.L_x_25559:
        /* <DEDUP_REMOVED lines=12> */
.L_x_25560:
        /* <DEDUP_REMOVED lines=59> */
.L_x_25558:
        /* <DEDUP_REMOVED lines=9> */
.L_x_25557:
        /* <DEDUP_REMOVED lines=16> */
.L_x_25563:
        /* <DEDUP_REMOVED lines=12> */
.L_x_25564:
        /* <DEDUP_REMOVED lines=59> */
.L_x_25562:
        /* <DEDUP_REMOVED lines=9> */
.L_x_25561:
        /* <DEDUP_REMOVED lines=16> */
.L_x_25567:
        /* <DEDUP_REMOVED lines=12> */
.L_x_25568:
        /* <DEDUP_REMOVED lines=59> */
.L_x_25566:
        /* <DEDUP_REMOVED lines=9> */
.L_x_25565:
        /* <DEDUP_REMOVED lines=16> */
.L_x_25571:
        /* <DEDUP_REMOVED lines=12> */
.L_x_25572:
        /* <DEDUP_REMOVED lines=56> */
[----:B------:R-:W-:Y:S01]  /*1faa0*/  IMAD.MOV.U32 R159, RZ, RZ, RZ ;  /* 0x000000ffff9f7224 */ /* 0x000fe200078e00ff */
[----:B------:R-:W-:Y:S02]  /*1fab0*/  LOP3.LUT R222, R205, R222, R209, 0x96, !PT ;  /* 0x000000decdde7212 */ /* 0x000fe400078e96d1 */
[----:B------:R-:W-:-:S07]  /*1fac0*/  MOV R28, R208 ;  /* 0x000000d0001c7202 */ /* 0x000fce0000000f00 */
.L_x_25570:
        /* <DEDUP_REMOVED lines=9> */
.L_x_25569:
        /* <DEDUP_REMOVED lines=16> */
.L_x_25575:
        /* <DEDUP_REMOVED lines=12> */
.L_x_25576:
        /* <DEDUP_REMOVED lines=59> */
.L_x_25574:
        /* <DEDUP_REMOVED lines=9> */
.L_x_25573:
        /* <DEDUP_REMOVED lines=16> */
.L_x_25579:
        /* <DEDUP_REMOVED lines=12> */
.L_x_25580:
        /* <DEDUP_REMOVED lines=59> */
.L_x_25578:
        /* <DEDUP_REMOVED lines=9> */
.L_x_25577:
[----:B------:R-:W-:Y:S02]  /*20760*/  F2FP.F16.F32.PACK_AB R159, RZ, R209 ;  /* 0x000000d1ff9f723e */ /* 0x000fe400000000ff */
[----:B------:R-:W-:Y:S02]  /*20770*/  PRMT R158, R38, 0x5410, R164 ;  /* 0x00005410269e7816 */ /* 0x000fe400000000a4 */
[----:B------:R-:W-:Y:S02]  /*20780*/  PRMT R157, R36, 0x5410, R157 ;  /* 0x00005410249d7816 */ /* 0x000fe4000000009d */
[----:B------:R-:W-:Y:S02]  /*20790*/  PRMT R156, R34, 0x5410, R156 ;  /* 0x00005410229c7816 */ /* 0x000fe4000000009c */
[----:B------:R-:W-:-:S07]  /*207a0*/  PRMT R159, R166, 0x5410, R159 ;  /* 0x00005410a69f7816 */ /* 0x000fce000000009f */
.L_x_25548:
        /* <DEDUP_REMOVED lines=25> */
.L_x_25581:
[----:B------:R-:W-:Y:S05]  /*20940*/  @!P0 BRA `(.L_x_25582) ;  /* 0x0000000000108947 */ /* 0x000fea0003800000 */
[----:B-----5:R-:W2:Y:S01]  /*20950*/  LDC.64 R40, c[0x0][0x390] ;  /* 0x0000e400ff287b82 */ /* 0x020ea20000000a00 */
[----:B------:R-:W-:-:S05]  /*20960*/  IADD3 R43, PT, PT, R162, 0x280, RZ ;  /* 0x00000280a22b7810 */ /* 0x000fca0007ffe0ff */
[----:B--2---:R-:W-:-:S06]  /*20970*/  IMAD.WIDE.U32 R40, R43, 0x10, R40 ;  /* 0x000000102b287825 */ /* 0x004fcc00078e0028 */
[----:B------:R-:W5:Y:S02]  /*20980*/  LDG.E.128 R40, desc[UR6][R40.64] ;  /* 0x0000000628287981 */ /* 0x000f64000c1e1d00 */
.L_x_25582:
        /* <DEDUP_REMOVED lines=25> */
.L_x_25586:
        /* <DEDUP_REMOVED lines=12> */
.L_x_25587:
        /* <DEDUP_REMOVED lines=59> */
.L_x_25585:
        /* <DEDUP_REMOVED lines=11> */
.L_x_25584:
        /* <DEDUP_REMOVED lines=20> */
.L_x_25590:
        /* <DEDUP_REMOVED lines=12> */
.L_x_25591:
        /* <DEDUP_REMOVED lines=58> */
.L_x_25589:
        /* <DEDUP_REMOVED lines=11> */
.L_x_25588:
        /* <DEDUP_REMOVED lines=20> */
.L_x_25594:
        /* <DEDUP_REMOVED lines=12> */
.L_x_25595:
        /* <DEDUP_REMOVED lines=59> */
.L_x_25593:
        /* <DEDUP_REMOVED lines=11> */
.L_x_25592:
        /* <DEDUP_REMOVED lines=20> */
.L_x_25598:
        /* <DEDUP_REMOVED lines=12> */
.L_x_25599:
        /* <DEDUP_REMOVED lines=58> */
.L_x_25597:
        /* <DEDUP_REMOVED lines=11> */
.L_x_25596:
        /* <DEDUP_REMOVED lines=20> */
.L_x_25602:
        /* <DEDUP_REMOVED lines=12> */
.L_x_25603:
        /* <DEDUP_REMOVED lines=59> */
.L_x_25601:
        /* <DEDUP_REMOVED lines=11> */
.L_x_25600:
        /* <DEDUP_REMOVED lines=20> */
.L_x_25606:
        /* <DEDUP_REMOVED lines=12> */
.L_x_25607:
        /* <DEDUP_REMOVED lines=59> */
.L_x_25605:
        /* <DEDUP_REMOVED lines=11> */
.L_x_25604:
        /* <DEDUP_REMOVED lines=20> */
.L_x_25610:
        /* <DEDUP_REMOVED lines=12> */
.L_x_25611:
        /* <DEDUP_REMOVED lines=59> */
.L_x_25609:
        /* <DEDUP_REMOVED lines=11> */
.L_x_25608:
        /* <DEDUP_REMOVED lines=20> */
.L_x_25614:
        /* <DEDUP_REMOVED lines=12> */
.L_x_25615:
        /* <DEDUP_REMOVED lines=59> */
.L_x_25613:
        /* <DEDUP_REMOVED lines=11> */
.L_x_25612:
[----:B------:R-:W-:Y:S02]  /*23cc0*/  F2FP.F16.F32.PACK_AB R159, RZ, R231 ;  /* 0x000000e7ff9f723e */ /* 0x000fe400000000ff */
[----:B------:R-:W-:Y:S02]  /*23cd0*/  PRMT R158, R166, 0x5410, R158 ;  /* 0x00005410a69e7816 */ /* 0x000fe4000000009e */
[----:B------:R-:W-:Y:S02]  /*23ce0*/  PRMT R157, R38, 0x5410, R164 ;  /* 0x00005410269d7816 */ /* 0x000fe400000000a4 */
[----:B------:R-:W-:Y:S02]  /*23cf0*/  PRMT R156, R32, 0x5410, R34 ;  /* 0x00005410209c7816 */ /* 0x000fe40000000022 */
[----:B------:R-:W-:Y:S01]  /*23d00*/  PRMT R159, R168, 0x5410, R159 ;  /* 0x00005410a89f7816 */ /* 0x000fe2000000009f */
[----:B------:R-:W-:Y:S06]  /*23d10*/  BRA `(.L_x_25616) ;  /* 0x0000003000207947 */ /* 0x000fec0003800000 */
.L_x_25583:
        /* <DEDUP_REMOVED lines=19> */
.L_x_25619:
        /* <DEDUP_REMOVED lines=12> */
.L_x_25620:
        /* <DEDUP_REMOVED lines=59> */
.L_x_25618:
[----:B------:R-:W-:Y:S01]  /*242c0*/  I2FP.F32.U32 R10, R10 ;  /* 0x0000000a000a7245 */ /* 0x000fe20000201000 */
[----:B-----5:R-:W-:Y:S02]  /*242d0*/  HADD2.F32 R32, -RZ, R40.H0_H0 ;  /* 0x20000028ff207230 */ /* 0x020fe40000004100 */
[----:B01----:R-:W-:-:S03]  /*242e0*/  IMAD.MOV.U32 R157, RZ, RZ, 0x2f800000 ;  /* 0x2f800000ff9d7424 */ /* 0x003fc600078e00ff */
[----:B------:R-:W-:Y:S01]  /*242f0*/  FMUL.FTZ R32, R32, UR13 ;  /* 0x0000000d20207c20 */ /* 0x000fe20008410000 */
[----:B------:R-:W-:-:S03]  /*24300*/  FFMA.FTZ R10, R10, R157, 1.1641532182693481445e-10 ;  /* 0x2f0000000a0a7423 */ /* 0x000fc6000001009d */
[----:B------:R-:W-:Y:S02]  /*24310*/  FMUL.FTZ R32, R32, UR12 ;  /* 0x0000000c20207c20 */ /* 0x000fe40008410000 */
[----:B------:R-:W-:-:S04]  /*24320*/  FSETP.GTU.FTZ.AND P1, PT, R10, UR10, PT ;  /* 0x0000000a0a007c0b */ /* 0x000fc8000bf3c000 */
[----:B------:R-:W-:Y:S02]  /*24330*/  SEL R10, RZ, 0x1, P1 ;  /* 0x00000001ff0a7807 */ /* 0x000fe40000800000 */
[----:B------:R-:W-:-:S07]  /*24340*/  FSEL R215, R32, RZ, !P1 ;  /* 0x000000ff20d77208 */ /* 0x000fce0004800000 */
.L_x_25617:
[----:B------:R-:W-:Y:S01]  /*24350*/  F2FP.F16.F32.PACK_AB R34, RZ, R215 ;  /* 0x000000d7ff22723e */ /* 0x000fe200000000ff */
[----:B01----:R-:W-:Y:S01]  /*24360*/  IMAD.MOV.U32 R156, RZ, RZ, R38 ;  /* 0x000000ffff9c7224 */ /* 0x003fe200078e0026 */
        /* <DEDUP_REMOVED lines=14> */
.L_x_25623:
        /* <DEDUP_REMOVED lines=12> */
.L_x_25624:
        /* <DEDUP_REMOVED lines=59> */
.L_x_25622:
        /* <DEDUP_REMOVED lines=9> */
.L_x_25621:
        /* <DEDUP_REMOVED lines=16> */
.L_x_25627:
        /* <DEDUP_REMOVED lines=12> */
.L_x_25628:
        /* <DEDUP_REMOVED lines=59> */
.L_x_25626:
        /* <DEDUP_REMOVED lines=9> */
.L_x_25625:
        /* <DEDUP_REMOVED lines=16> */
.L_x_25631:
        /* <DEDUP_REMOVED lines=12> */
.L_x_25632:
        /* <DEDUP_REMOVED lines=59> */
.L_x_25630:
        /* <DEDUP_REMOVED lines=9> */
.L_x_25629:
        /* <DEDUP_REMOVED lines=16> */
.L_x_25635:
        /* <DEDUP_REMOVED lines=12> */
.L_x_25636:
        /* <DEDUP_REMOVED lines=59> */
.L_x_25634:
        /* <DEDUP_REMOVED lines=9> */
.L_x_25633:
        /* <DEDUP_REMOVED lines=16> */
.L_x_25639:
        /* <DEDUP_REMOVED lines=12> */
.L_x_25640:
        /* <DEDUP_REMOVED lines=59> */
.L_x_25638:
        /* <DEDUP_REMOVED lines=9> */
.L_x_25637:
        /* <DEDUP_REMOVED lines=16> */
.L_x_25643:
        /* <DEDUP_REMOVED lines=12> */
.L_x_25644:
        /* <DEDUP_REMOVED lines=59> */
.L_x_25642:
        /* <DEDUP_REMOVED lines=9> */
.L_x_25641:
        /* <DEDUP_REMOVED lines=16> */
.L_x_25647:
        /* <DEDUP_REMOVED lines=12> */
.L_x_25648:
        /* <DEDUP_REMOVED lines=59> */
.L_x_25646:
        /* <DEDUP_REMOVED lines=9> */
.L_x_25645:
[----:B------:R-:W-:Y:S02]  /*26d50*/  F2FP.F16.F32.PACK_AB R159, RZ, R231 ;  /* 0x000000e7ff9f723e */ /* 0x000fe400000000ff */
[----:B------:R-:W-:Y:S02]  /*26d60*/  PRMT R158, R166, 0x5410, R168 ;  /* 0x00005410a69e7816 */ /* 0x000fe400000000a8 */
[----:B------:R-:W-:Y:S02]  /*26d70*/  PRMT R157, R164, 0x5410, R38 ;  /* 0x00005410a49d7816 */ /* 0x000fe40000000026 */
[----:B------:R-:W-:Y:S02]  /*26d80*/  PRMT R156, R34, 0x5410, R32 ;  /* 0x00005410229c7816 */ /* 0x000fe40000000020 */
[----:B------:R-:W-:-:S07]  /*26d90*/  PRMT R159, R172, 0x5410, R159 ;  /* 0x00005410ac9f7816 */ /* 0x000fce000000009f */
.L_x_25616:
        /* <DEDUP_REMOVED lines=26> */
.L_x_25649:
[----:B------:R-:W-:Y:S05]  /*26f40*/  @!P0 BRA `(.L_x_25650) ;  /* 0x00000000000c8947 */ /* 0x000fea0003800000 */
[----:B-----5:R-:W2:Y:S02]  /*26f50*/  LDC.64 R40, c[0x0][0x390] ;  /* 0x0000e400ff287b82 */ /* 0x020ea40000000a00 */
[----:B--2---:R-:W-:-:S06]  /*26f60*/  IMAD.WIDE.U32 R40, R34, 0x10, R40 ;  /* 0x0000001022287825 */ /* 0x004fcc00078e0028 */
[----:B------:R-:W5:Y:S02]  /*26f70*/  LDG.E.128 R40, desc[UR6][R40.64] ;  /* 0x0000000628287981 */ /* 0x000f64000c1e1d00 */
.L_x_25650:
        /* <DEDUP_REMOVED lines=25> */
.L_x_25654:
        /* <DEDUP_REMOVED lines=12> */
.L_x_25655:
        /* <DEDUP_REMOVED lines=59> */
.L_x_25653:
        /* <DEDUP_REMOVED lines=11> */
.L_x_25652:
        /* <DEDUP_REMOVED lines=20> */
.L_x_25658:
        /* <DEDUP_REMOVED lines=12> */
.L_x_25659:
        /* <DEDUP_REMOVED lines=59> */
.L_x_25657:
        /* <DEDUP_REMOVED lines=11> */
.L_x_25656:
        /* <DEDUP_REMOVED lines=20> */
.L_x_25662:
        /* <DEDUP_REMOVED lines=12> */
.L_x_25663:
        /* <DEDUP_REMOVED lines=59> */
.L_x_25661:
        /* <DEDUP_REMOVED lines=11> */
.L_x_25660:
        /* <DEDUP_REMOVED lines=20> */
.L_x_25666:
        /* <DEDUP_REMOVED lines=12> */
.L_x_25667:
        /* <DEDUP_REMOVED lines=59> */
.L_x_25665:
        /* <DEDUP_REMOVED lines=11> */
.L_x_25664:
        /* <DEDUP_REMOVED lines=20> */
.L_x_25670:
        /* <DEDUP_REMOVED lines=12> */
.L_x_25671:
        /* <DEDUP_REMOVED lines=59> */
.L_x_25669:
        /* <DEDUP_REMOVED lines=11> */
.L_x_25668:
        /* <DEDUP_REMOVED lines=20> */
.L_x_25674:
        /* <DEDUP_REMOVED lines=12> */
.L_x_25675:
        /* <DEDUP_REMOVED lines=59> */
.L_x_25673:
        /* <DEDUP_REMOVED lines=11> */
.L_x_25672:
        /* <DEDUP_REMOVED lines=20> */
.L_x_25678:
        /* <DEDUP_REMOVED lines=12> */
.L_x_25679:
        /* <DEDUP_REMOVED lines=59> */
.L_x_25677:
        /* <DEDUP_REMOVED lines=11> */
.L_x_25676:
        /* <DEDUP_REMOVED lines=20> */
.L_x_25682:
        /* <DEDUP_REMOVED lines=12> */
.L_x_25683:
        /* <DEDUP_REMOVED lines=59> */
.L_x_25681:
[----:B------:R-:W-:Y:S01]  /*2a220*/  I2FP.F32.U32 R24, R30 ;  /* 0x0000001e00187245 */ /* 0x000fe20000201000 */
[----:B-----5:R-:W-:Y:S01]  /*2a230*/  HADD2.F32 R26, -RZ, R43.H1_H1 ;  /* 0x3000002bff1a7230 */ /* 0x020fe20000004100 */
[----:B------:R-:W-:-:S04]  /*2a240*/  MOV R157, 0x2f800000 ;  /* 0x2f800000009d7802 */ /* 0x000fc80000000f00 */
[----:B------:R-:W-:Y:S01]  /*2a250*/  FMUL.FTZ R26, R26, UR13 ;  /* 0x0000000d1a1a7c20 */ /* 0x000fe20008410000 */
[----:B------:R-:W-:-:S03]  /*2a260*/  FFMA.FTZ R24, R24, R157, 1.1641532182693481445e-10 ;  /* 0x2f00000018187423 */ /* 0x000fc6000001009d */
[----:B------:R-:W-:Y:S02]  /*2a270*/  FMUL.FTZ R26, R26, UR12 ;  /* 0x0000000c1a1a7c20 */ /* 0x000fe40008410000 */
[----:B------:R-:W-:Y:S01]  /*2a280*/  FSETP.GTU.FTZ.AND P1, PT, R24, UR10, PT ;  /* 0x0000000a18007c0b */ /* 0x000fe2000bf3c000 */
[----:B------:R-:W-:-:S03]  /*2a290*/  HADD2.F32 R24, -RZ, R159.H1_H1 ;  /* 0x3000009fff187230 */ /* 0x000fc60000004100 */
[----:B------:R-:W-:Y:S02]  /*2a2a0*/  FSEL R223, R26, RZ, !P1 ;  /* 0x000000ff1adf7208 */ /* 0x000fe40004800000 */
[----:B------:R-:W-:-:S03]  /*2a2b0*/  SEL R30, RZ, 0x1, P1 ;  /* 0x00000001ff1e7807 */ /* 0x000fc60000800000 */
[----:B------:R-:W-:-:S07]  /*2a2c0*/  FADD.FTZ R223, R24, R223 ;  /* 0x000000df18df7221 */ /* 0x000fce0000010000 */
.L_x_25680:
[----:B------:R-:W-:Y:S02]  /*2a2d0*/  F2FP.F16.F32.PACK_AB R159, RZ, R223 ;  /* 0x000000dfff9f723e */ /* 0x000fe400000000ff */
[----:B------:R-:W-:Y:S02]  /*2a2e0*/  PRMT R158, R164, 0x5410, R158 ;  /* 0x00005410a49e7816 */ /* 0x000fe4000000009e */
[----:B------:R-:W-:Y:S02]  /*2a2f0*/  PRMT R157, R160, 0x5410, R162 ;  /* 0x00005410a09d7816 */ /* 0x000fe400000000a2 */
[----:B------:R-:W-:Y:S02]  /*2a300*/  PRMT R156, R36, 0x5410, R38 ;  /* 0x00005410249c7816 */ /* 0x000fe40000000026 */
[----:B------:R-:W-:Y:S01]  /*2a310*/  PRMT R159, R166, 0x5410, R159 ;  /* 0x00005410a69f7816 */ /* 0x000fe2000000009f */
[----:B------:R-:W-:Y:S06]  /*2a320*/  BRA `(.L_x_25684) ;  /* 0x0000003000207947 */ /* 0x000fec0003800000 */
.L_x_25651:
        /* <DEDUP_REMOVED lines=19> */
.L_x_25687:
        /* <DEDUP_REMOVED lines=12> */
.L_x_25688:
        /* <DEDUP_REMOVED lines=59> */
.L_x_25686:
[----:B------:R-:W-:Y:S01]  /*2a8d0*/  I2FP.F32.U32 R10, R10 ;  /* 0x0000000a000a7245 */ /* 0x000fe20000201000 */
[----:B-----5:R-:W-:Y:S01]  /*2a8e0*/  HADD2.F32 R36, -RZ, R40.H0_H0 ;  /* 0x20000028ff247230 */ /* 0x020fe20000004100 */
[----:B------:R-:W-:-:S04]  /*2a8f0*/  MOV R157, 0x2f800000 ;  /* 0x2f800000009d7802 */ /* 0x000fc80000000f00 */
[----:B------:R-:W-:Y:S01]  /*2a900*/  FMUL.FTZ R36, R36, UR13 ;  /* 0x0000000d24247c20 */ /* 0x000fe20008410000 */
[----:B------:R-:W-:-:S03]  /*2a910*/  FFMA.FTZ R10, R10, R157, 1.1641532182693481445e-10 ;  /* 0x2f0000000a0a7423 */ /* 0x000fc6000001009d */
[----:B------:R-:W-:Y:S02]  /*2a920*/  FMUL.FTZ R36, R36, UR12 ;  /* 0x0000000c24247c20 */ /* 0x000fe40008410000 */
[----:B------:R-:W-:-:S04]  /*2a930*/  FSETP.GTU.FTZ.AND P1, PT, R10, UR10, PT ;  /* 0x0000000a0a007c0b */ /* 0x000fc8000bf3c000 */
[----:B------:R-:W-:Y:S02]  /*2a940*/  SEL R10, RZ, 0x1, P1 ;  /* 0x00000001ff0a7807 */ /* 0x000fe40000800000 */
[----:B------:R-:W-:-:S07]  /*2a950*/  FSEL R235, R36, RZ, !P1 ;  /* 0x000000ff24eb7208 */ /* 0x000fce0004800000 */
.L_x_25685:
        /* <DEDUP_REMOVED lines=16> */
.L_x_25691:
        /* <DEDUP_REMOVED lines=12> */
.L_x_25692:
        /* <DEDUP_REMOVED lines=59> */
.L_x_25690:
        /* <DEDUP_REMOVED lines=9> */
.L_x_25689:
        /* <DEDUP_REMOVED lines=16> */
.L_x_25695:
        /* <DEDUP_REMOVED lines=12> */
.L_x_25696:
        /* <DEDUP_REMOVED lines=59> */
.L_x_25694:
        /* <DEDUP_REMOVED lines=9> */
.L_x_25693:
        /* <DEDUP_REMOVED lines=16> */
.L_x_25699:
        /* <DEDUP_REMOVED lines=12> */
.L_x_25700:
        /* <DEDUP_REMOVED lines=59> */
.L_x_25698:
        /* <DEDUP_REMOVED lines=9> */
.L_x_25697:
        /* <DEDUP_REMOVED lines=16> */
.L_x_25703:
        /* <DEDUP_REMOVED lines=12> */
.L_x_25704:
        /* <DEDUP_REMOVED lines=59> */
.L_x_25702:
        /* <DEDUP_REMOVED lines=9> */
.L_x_25701:
        /* <DEDUP_REMOVED lines=16> */
.L_x_25707:
        /* <DEDUP_REMOVED lines=12> */
.L_x_25708:
        /* <DEDUP_REMOVED lines=59> */
.L_x_25706:
        /* <DEDUP_REMOVED lines=9> */
.L_x_25705:
        /* <DEDUP_REMOVED lines=16> */
.L_x_25711:
        /* <DEDUP_REMOVED lines=12> */
.L_x_25712:
        /* <DEDUP_REMOVED lines=59> */
.L_x_25710:
        /* <DEDUP_REMOVED lines=9> */
.L_x_25709:
        /* <DEDUP_REMOVED lines=16> */
.L_x_25715:
        /* <DEDUP_REMOVED lines=12> */
.L_x_25716:
        /* <DEDUP_REMOVED lines=56> */
[----:B------:R-:W-:Y:S02]  /*2d2a0*/  MOV R28, R156 ;  /* 0x0000009c001c7202 */ /* 0x000fe40000000f00 */
[----:B------:R-:W-:Y:S02]  /*2d2b0*/  LOP3.LUT R221, R223, R220, R159, 0x96, !PT ;  /* 0x000000dcdfdd7212 */ /* 0x000fe400078e969f */
[----:B------:R-:W-:-:S07]  /*2d2c0*/  MOV R32, R158 ;  /* 0x0000009e00207202 */ /* 0x000fce0000000f00 */
.L_x_25714:
        /* <DEDUP_REMOVED lines=9> */
.L_x_25713:
[----:B------:R-:W-:Y:S02]  /*2d360*/  F2FP.F16.F32.PACK_AB R159, RZ, R223 ;  /* 0x000000dfff9f723e */ /* 0x000fe400000000ff */
[----:B------:R-:W-:Y:S02]  /*2d370*/  PRMT R158, R164, 0x5410, R166 ;  /* 0x00005410a49e7816 */ /* 0x000fe400000000a6 */
[----:B------:R-:W-:Y:S02]  /*2d380*/  PRMT R157, R162, 0x5410, R160 ;  /* 0x00005410a29d7816 */ /* 0x000fe400000000a0 */
[----:B------:R-:W-:Y:S02]  /*2d390*/  PRMT R156, R38, 0x5410, R36 ;  /* 0x00005410269c7816 */ /* 0x000fe40000000024 */
[----:B------:R-:W-:-:S07]  /*2d3a0*/  PRMT R159, R170, 0x5410, R159 ;  /* 0x00005410aa9f7816 */ /* 0x000fce000000009f */
.L_x_25684:
        /* <DEDUP_REMOVED lines=79> */
.L_x_25717:
        /* <DEDUP_REMOVED lines=146> */
.L_x_25719:
[----:B------:R-:W-:Y:S05]  /*2e1c0*/  BSYNC.RECONVERGENT B0 ;  /* 0x0000000000007941 */ /* 0x000fea0003800200 */
.L_x_25718:
        /* <DEDUP_REMOVED lines=12> */
.L_x_25721:
[----:B------:R-:W-:Y:S05]  /*2e290*/  BSYNC.RECONVERGENT B0 ;  /* 0x0000000000007941 */ /* 0x000fea0003800200 */
.L_x_25720:
        /* <DEDUP_REMOVED lines=176> */
[----:B------:R-:W-:Y:S01]  /*2eda0*/  F2FP.F16.F32.PACK_AB R39, R162, R39 ;  /* 0x00000027a227723e */ /* 0x000fe200000000ff */
[----:B------:R-:W-:Y:S01]  /*2edb0*/  FFMA.FTZ R162, R159, R140, R84 ;  /* 0x0000008c9fa27223 */ /* 0x000fe20000010054 */
[----:B------:R-:W-:Y:S01]  /*2edc0*/  F2FP.F16.F32.PACK_AB R37, R36, R37 ;  /* 0x000000252425723e */ /* 0x000fe200000000ff */
[----:B------:R-:W-:Y:S01]  /*2edd0*/  FFMA.FTZ R198, R198, R149, R93 ;  /* 0x00000095c6c67223 */ /* 0x000fe2000001005d */
[----:B------:R-:W-:Y:S01]  /*2ede0*/  F2FP.F16.F32.PACK_AB R36, R177, R160 ;  /* 0x000000a0b124723e */ /* 0x000fe200000000ff */
[----:B------:R-:W-:Y:S01]  /*2edf0*/  FFMA.FTZ R160, R25, R144, R88 ;  /* 0x0000009019a07223 */ /* 0x000fe20000010058 */
[----:B------:R-:W-:Y:S01]  /*2ee00*/  LEA.HI.SX32 R35, R7, R6, 0x1d ;  /* 0x0000000607237211 */ /* 0x000fe200078feaff */
[----:B------:R-:W-:Y:S01]  /*2ee10*/  FFMA.FTZ R159, R24, R145, R89 ;  /* 0x00000091189f7223 */ /* 0x000fe20000010059 */
[----:B------:R-:W-:Y:S01]  /*2ee20*/  FFMA.FTZ R188, R161, R143, R87 ;  /* 0x0000008fa1bc7223 */ /* 0x000fe20000010057 */
[----:B------:R-:W-:Y:S01]  /*2ee30*/  F2FP.F16.F32.PACK_AB R38, R198, R187 ;  /* 0x000000bbc626723e */ /* 0x000fe200000000ff */
[----:B------:R-:W-:Y:S01]  /*2ee40*/  FFMA.FTZ R25, R27, R146, R90 ;  /* 0x000000921b197223 */ /* 0x000fe2000001005a */
[----:B0-----:R-:W-:-:S04]  /*2ee50*/  IMAD.WIDE.U32 R6, R35, 0x10, R8 ;  /* 0x0000001023067825 */ /* 0x001fc800078e0008 */
[----:B------:R-:W-:Y:S01]  /*2ee60*/  FFMA.FTZ R161, R34, R141, R85 ;  /* 0x0000008d22a17223 */ /* 0x000fe20000010055 */
[----:B------:R-:W-:Y:S01]  /*2ee70*/  F2FP.F16.F32.PACK_AB R24, R159, R160 ;  /* 0x000000a09f18723e */ /* 0x000fe200000000ff */
[----:B------:R-:W-:Y:S01]  /*2ee80*/  FFMA.FTZ R27, R163, R142, R86 ;  /* 0x0000008ea31b7223 */ /* 0x000fe20000010056 */
[----:B------:R-:W-:Y:S01]  /*2ee90*/  FFMA.FTZ R34, R26, R147, R91 ;  /* 0x000000931a227223 */ /* 0x000fe2000001005b */
[----:B------:R-:W-:Y:S01]  /*2eea0*/  IADD3 R159, PT, PT, R35, 0x80, RZ ;  /* 0x00000080239f7810 */ /* 0x000fe20007ffe0ff */
[----:B------:R0:W-:Y:S01]  /*2eeb0*/  STG.E.128 desc[UR6][R6.64], R36 ;  /* 0x0000002406007986 */ /* 0x0001e2000c101d06 */
        /* <DEDUP_REMOVED lines=36> */
[----:B------:R-:W-:Y:S01]  /*2f100*/  F2FP.F16.F32.PACK_AB R39, R210, R39 ;  /* 0x00000027d227723e */ /* 0x000fe200000000ff */
[----:B------:R-:W-:Y:S01]  /*2f110*/  IMAD.WIDE.U32 R6, R161, 0x10, R8 ;  /* 0x00000010a1067825 */ /* 0x000fe200078e0008 */
[----:B------:R-:W-:-:S02]  /*2f120*/  F2FP.F16.F32.PACK_AB R38, R38, R29 ;  /* 0x0000001d2626723e */ /* 0x000fc400000000ff */
[----:B0-----:R-:W-:Y:S01]  /*2f130*/  F2FP.F16.F32.PACK_AB R25, R158, R13 ;  /* 0x0000000d9e19723e */ /* 0x001fe200000000ff */
        /* <DEDUP_REMOVED lines=34> */
[----:B------:R-:W-:-:S02]  /*2f360*/  F2FP.F16.F32.PACK_AB R175, R216, R175 ;  /* 0x000000afd8af723e */ /* 0x000fc400000000ff */
[----:B------:R-:W-:Y:S01]  /*2f370*/  F2FP.F16.F32.PACK_AB R174, R11, R174 ;  /* 0x000000ae0bae723e */ /* 0x000fe200000000ff */
[----:B------:R0:W-:Y:S01]  /*2f380*/  STG.E.128 desc[UR6][R162.64], R164 ;  /* 0x000000a4a2007986 */ /* 0x0001e2000c101d06 */
[----:B------:R-:W-:Y:S02]  /*2f390*/  F2FP.F16.F32.PACK_AB R173, R214, R173 ;  /* 0x000000add6ad723e */ /* 0x000fe400000000ff */
[----:B------:R-:W-:-:S05]  /*2f3a0*/  F2FP.F16.F32.PACK_AB R172, R172, R169 ;  /* 0x000000a9acac723e */ /* 0x000fca00000000ff */
[----:B------:R0:W-:Y:S02]  /*2f3b0*/  STG.E.128 desc[UR6][R8.64], R172 ;  /* 0x000000ac08007986 */ /* 0x0001e4000c101d06 */
.L_x_25722:
[----:B0-----:R-:W0:Y:S01]  /*2f3c0*/  LDC.64 R6, c[0x0][0x380] ;  /* 0x0000e000ff067b82 */ /* 0x001e220000000a00 */
[----:B------:R-:W-:Y:S01]  /*2f3d0*/  UPLOP3.LUT UP1, UPT, UPT, UPT, UP1, 0x40, 0x4 ;  /* 0x000000000004789c */ /* 0x000fe20003f2e810 */
[----:B0-----:R-:W-:-:S04]  /*2f3e0*/  IADD3 R0, PT, PT, R0, R6, RZ ;  /* 0x0000000600007210 */ /* 0x001fc80007ffe0ff */
[----:B------:R-:W-:-:S13]  /*2f3f0*/  ISETP.GE.AND P0, PT, R0, R7, PT ;  /* 0x000000070000720c */ /* 0x000fda0003f06270 */
[----:B------:R-:W-:Y:S05]  /*2f400*/  @!P0 BRA `(.L_x_25723) ;  /* 0xfffffd1800048947 */ /* 0x000fea000383ffff */
[----:B------:R-:W-:Y:S05]  /*2f410*/  EXIT ;  /* 0x000000000000794d */ /* 0x000fea0003800000 */
.L_x_25724:
        /* <DEDUP_REMOVED lines=14> */
.L_x_42382:


//--------------------- .text._ZN10layer_norm13ln_fwd_kernelINS_13Kernel_traitsIf6__halfS2_S2_fjLj7168ELj1ELj1ELj4ELj16ENS_18Kernel_traits_baseILj7168EfS2_S2_S2_fjLj128EEEEELb1ELb1ELb0ELb0EEEvNS_9FwdParamsE --------------------------
	.section	.text._ZN10layer_norm13ln_fwd_kernelINS_13Kernel_traitsIf6__halfS2_S2_fjLj7168ELj1ELj1ELj4ELj16ENS_18Kernel_traits_baseILj7168EfS2_S2_S2_fjLj128EEEEELb1ELb1ELb0ELb0EEEvNS_9FwdParamsE,"ax",@progbits
	.align	128
        .global         _ZN10layer_norm13ln_fwd_kernelINS_13Kernel_traitsIf6__halfS2_S2_fjLj7168ELj1ELj1ELj4ELj16ENS_18Kernel_traits_baseILj7168EfS2_S2_S2_fjLj128EEEEELb1ELb1ELb0ELb0EEEvNS_9FwdParamsE
        .type           _ZN10layer_norm13ln_fwd_kernelINS_13Kernel_traitsIf6__halfS2_S2_fjLj7168ELj1ELj1ELj4ELj16ENS_18Kernel_traits_baseILj7168EfS2_S2_S2_fjLj128EEEEELb1ELb1ELb0ELb0EEEvNS_9FwdParamsE,@function
        .size           _ZN10layer_norm13ln_fwd_kernelINS_13Kernel_traitsIf6__halfS2_S2_fjLj7168ELj1ELj1ELj4ELj16ENS_18Kernel_traits_baseILj7168EfS2_S2_S2_fjLj128EEEEELb1ELb1ELb0ELb0EEEvNS_9FwdParamsE,(.L_x_42383 - _ZN10layer_norm13ln_fwd_kernelINS_13Kernel_traitsIf6__halfS2_S2_fjLj7168ELj1ELj1ELj4ELj16ENS_18Kernel_traits_baseILj7168EfS2_S2_S2_fjLj128EEEEELb1ELb1ELb0ELb0EEEvNS_9FwdParamsE)
        .other          _ZN10layer_norm13ln_fwd_kernelINS_13Kernel_traitsIf6__halfS2_S2_fjLj7168ELj1ELj1ELj4ELj16ENS_18Kernel_traits_baseILj7168EfS2_S2_S2_fjLj128EEEEELb1ELb1ELb0ELb0EEEvNS_9FwdParamsE,@"STO_CUDA_ENTRY STV_DEFAULT"
_ZN10layer_norm13ln_fwd_kernelINS_13Kernel_traitsIf6__halfS2_S2_fjLj7168ELj1ELj1ELj4ELj16ENS_18Kernel_traits_baseILj7168EfS2_S2_S2_fjLj128EEEEELb1ELb1ELb0ELb0EEEvNS_9FwdParamsE:
.text._ZN10layer_norm13ln_fwd_kernelINS_13Kernel_traitsIf6__halfS2_S2_fjLj7168ELj1ELj1ELj4ELj16ENS_18Kernel_traits_baseILj7168EfS2_S2_S2_fjLj128EEEEELb1ELb1ELb0ELb0EEEvNS_9FwdParamsE:
        /* <DEDUP_REMOVED lines=154> */
.L_x_25726:
        /* <DEDUP_REMOVED lines=23> */
[C---:B---3--:R-:W-:Y:S02]  /*0b10*/  @P1 IMAD.WIDE.U32 R22, R4.reuse, 0x20, R22 ;  /* 0x0000002004161825 */ /* 0x048fe400078e0016 */
[----:B------:R0:W5:Y:S02]  /*0b20*/  @P1 LDG.E.128 R236, desc[UR6][R20.64+0x10] ;  /* 0x0000100614ec1981 */ /* 0x000164000c1e1d00 */
[----:B------:R-:W-:-:S02]  /*0b30*/  @P1 VIADD R4, R4, 0x80 ;  /* 0x0000008004041836 */ /* 0x000fc40000000000 */
        /* <DEDUP_REMOVED lines=24> */
[----:B-1----:R-:W-:-:S02]  /*0cc0*/  @P4 IMAD.WIDE.U32 R34, R4, 0x20, R34 ;  /* 0x0000002004224825 */ /* 0x002fc400078e0022 */
[----:B------:R0:W5:Y:S02]  /*0cd0*/  @P4 LDG.E.128 R212, desc[UR6][R32.64+0x10] ;  /* 0x0000100620d44981 */ /* 0x000164000c1e1d00 */
[----:B------:R-:W-:Y:S02]  /*0ce0*/  @P4 VIADD R4, R4, 0x80 ;  /* 0x0000008004044836 */ /* 0x000fe40000000000 */
[----:B------:R0:W5:Y:S01]  /*0cf0*/  @P4 LDG.E.128 R76, desc[UR6][R34.64] ;  /* 0x00000006224c4981 */ /* 0x000162000c1e1d00 */
[----:B------:R-:W1:Y:S01]  /*0d00*/  @P6 LDC.64 R90, c[0x0][0x3e8] ;  /* 0x0000fa00ff5a6b82 */ /* 0x000e620000000a00 */
[C---:B--2---:R-:W-:Y:S02]  /*0d10*/  @P5 IMAD.WIDE.U32 R36, R4.reuse, 0x20, R36 ;  /* 0x0000002004245825 */ /* 0x044fe400078e0024 */
[----:B------:R0:W5:Y:S04]  /*0d20*/  @P4 LDG.E.128 R72, desc[UR6][R34.64+0x10] ;  /* 0x0000100622484981 */ /* 0x000168000c1e1d00 */
[----:B------:R0:W5:Y:S01]  /*0d30*/  @P5 LDG.E.128 R208, desc[UR6][R36.64] ;  /* 0x0000000624d05981 */ /* 0x000162000c1e1d00 */
[C---:B---3--:R-:W-:Y:S01]  /*0d40*/  @P5 IMAD.WIDE.U32 R38, R4.reuse, 0x20, R38 ;  /* 0x0000002004265825 */ /* 0x048fe200078e0026 */
[----:B------:R-:W-:-:S02]  /*0d50*/  @P5 IADD3 R4, PT, PT, R4, 0x80, RZ ;  /* 0x0000008004045810 */ /* 0x000fc40007ffe0ff */
        /* <DEDUP_REMOVED lines=37> */
.L_x_25727:
[----:B------:R-:W-:Y:S05]  /*0fb0*/  BSYNC.RECONVERGENT B0 ;  /* 0x0000000000007941 */ /* 0x000fea0003800200 */
.L_x_25725:
        /* <DEDUP_REMOVED lines=8> */
[----:B------:R-:W-:Y:S01]  /*1040*/  LOP3.LUT R4, R13, UR8, R4, 0x96, !PT ;  /* 0x000000080d047c12 */ /* 0x000fe2000f8e9604 */
[----:B------:R-:W1:Y:S02]  /*1050*/  LDCU UR15, c[0x0][0x388] ;  /* 0x00007100ff0f77ac */ /* 0x000e640008000800 */
[----:B------:R-:W-:Y:S01]  /*1060*/  IMAD R9, R14, -0x2daee0ad, RZ ;  /* 0xd2511f530e097824 */ /* 0x000fe200078e02ff */
[----:B------:R-:W-:Y:S01]  /*1070*/  LOP3.LUT R5, R5, UR9, RZ, 0x3c, !PT ;  /* 0x0000000905057c12 */ /* 0x000fe2000f8e3cff */
[----:B------:R-:W-:Y:S01]  /*1080*/  IMAD.HI.U32 R8, R4, -0x2daee0ad, RZ ;  /* 0xd2511f5304087827 */ /* 0x000fe200078e00ff */
[----:B------:R-:W-:-:S03]  /*1090*/  UPLOP3.LUT UP2, UPT, UPT, UPT, UPT, 0x40, 0x4 ;  /* 0x000000000004789c */ /* 0x000fc60003f4e870 */
[----:B------:R-:W-:Y:S01]  /*10a0*/  IMAD R7, R16, -0x326172a9, RZ ;  /* 0xcd9e8d5710077824 */ /* 0x000fe200078e02ff */
[----:B------:R-:W-:Y:S01]  /*10b0*/  LOP3.LUT R8, R9, UR19, R8, 0x96, !PT ;  /* 0x0000001309087c12 */ /* 0x000fe2000f8e9608 */
[----:B------:R-:W-:Y:S01]  /*10c0*/  IMAD.HI.U32 R6, R5, -0x326172a9, RZ ;  /* 0xcd9e8d5705067827 */ /* 0x000fe200078e00ff */
[----:B0-----:R-:W-:-:S03]  /*10d0*/  UISETP.NE.U32.AND UP0, UPT, UR4, URZ, UPT ;  /* 0x000000ff0400728c */ /* 0x001fc6000bf05070 */
        /* <DEDUP_REMOVED lines=31> */
[----:B------:R-:W0:Y:S03]  /*12d0*/  LDCU.64 UR12, c[0x0][0x380] ;  /* 0x00007000ff0c77ac */ /* 0x000e260008000a00 */
[----:B------:R-:W-:Y:S01]  /*12e0*/  IMAD.HI.U32 R8, R5, -0x2daee0ad, RZ ;  /* 0xd2511f5305087827 */ /* 0x000fe200078e00ff */
[----:B------:R-:W-:-:S03]  /*12f0*/  LOP3.LUT R4, R9, UR10, R4, 0x96, !PT ;  /* 0x0000000a09047c12 */ /* 0x000fc6000f8e9604 */
[----:B------:R-:W-:Y:S02]  /*1300*/  IMAD R9, R6, -0x2daee0ad, RZ ;  /* 0xd2511f5306097824 */ /* 0x000fe400078e02ff */
[----:B------:R-:W-:Y:S02]  /*1310*/  IMAD R7, R7, -0x326172a9, RZ ;  /* 0xcd9e8d5707077824 */ /* 0x000fe400078e02ff */
[----:B------:R-:W-:Y:S01]  /*1320*/  IMAD.HI.U32 R6, R4, -0x326172a9, RZ ;  /* 0xcd9e8d5704067827 */ /* 0x000fe200078e00ff */
        /* <DEDUP_REMOVED lines=9> */
[----:B------:R-:W-:Y:S01]  /*13c0*/  VIMNMX R11, PT, PT, R11, 0x20, PT ;  /* 0x000000200b0b7848 */ /* 0x000fe20003fe0100 */
[----:B------:R-:W2:Y:S01]  /*13d0*/  LDCU.64 UR10, c[0x0][0x3a0] ;  /* 0x00007400ff0a77ac */ /* 0x000ea20008000a00 */
[----:B------:R-:W-:Y:S01]  /*13e0*/  VIMNMX R3, PT, PT, RZ, R3, !PT ;  /* 0x00000003ff037248 */ /* 0x000fe20007fe0100 */
[----:B------:R-:W-:Y:S01]  /*13f0*/  IMAD R7, R4, -0x326172a9, RZ ;  /* 0xcd9e8d5704077824 */ /* 0x000fe200078e02ff */
[----:B------:R-:W-:Y:S01]  /*1400*/  LOP3.LUT R0, R5, UR28, R0, 0x96, !PT ;  /* 0x0000001c05007c12 */ /* 0x000fe2000f8e9600 */
[----:B------:R-:W-:Y:S01]  /*1410*/  IMAD.HI.U32 R4, R8, -0x326172a9, RZ ;  /* 0xcd9e8d5708047827 */ /* 0x000fe200078e00ff */
[----:B------:R-:W-:-:S03]  /*1420*/  VIMNMX R5, PT, PT, R3, 0x20, PT ;  /* 0x0000002003057848 */ /* 0x000fc60003fe0100 */
[----:B------:R-:W-:Y:S01]  /*1430*/  IMAD R3, R11, 0x8, R2 ;  /* 0x000000080b037824 */ /* 0x000fe200078e0202 */
[----:B------:R-:W-:Y:S01]  /*1440*/  LEA R2, R5, R2, 0x3 ;  /* 0x0000000205027211 */ /* 0x000fe200078e18ff */
[----:B------:R-:W-:Y:S01]  /*1450*/  IMAD R9, R8, -0x326172a9, RZ ;  /* 0xcd9e8d5708097824 */ /* 0x000fe200078e02ff */
[----:B------:R-:W-:Y:S01]  /*1460*/  LOP3.LUT R4, R7, UR17, R4, 0x96, !PT ;  /* 0x0000001107047c12 */ /* 0x000fe2000f8e9604 */
[----:B------:R-:W-:Y:S01]  /*1470*/  IMAD R7, R6, -0x2daee0ad, RZ ;  /* 0xd2511f5306077824 */ /* 0x000fe200078e02ff */
[----:B------:R-:W-:Y:S01]  /*1480*/  I2FP.F32.U32 R3, R3 ;  /* 0x0000000300037245 */ /* 0x000fe20000201000 */
[----:B------:R3:W-:Y:S01]  /*1490*/  STL [R1], R2 ;  /* 0x0000000201007387 */ /* 0x0007e20000100800 */
[----:B------:R-:W-:Y:S01]  /*14a0*/  IMAD.HI.U32 R6, R0, -0x326172a9, RZ ;  /* 0xcd9e8d5700067827 */ /* 0x000fe200078e00ff */
[----:B------:R-:W4:Y:S03]  /*14b0*/  LDCU UR17, c[0x0][0x400] ;  /* 0x00008000ff1177ac */ /* 0x000f260008000800 */
[----:B------:R-:W-:Y:S01]  /*14c0*/  IMAD.HI.U32 R12, R4, -0x2daee0ad, RZ ;  /* 0xd2511f53040c7827 */ /* 0x000fe200078e00ff */
[----:B------:R-:W-:-:S03]  /*14d0*/  LOP3.LUT R11, R9, UR29, R6, 0x96, !PT ;  /* 0x0000001d090b7c12 */ /* 0x000fc6000f8e9606 */
[----:B------:R-:W-:Y:S01]  /*14e0*/  IMAD.MOV.U32 R9, RZ, RZ, RZ ;  /* 0x000000ffff097224 */ /* 0x000fe200078e00ff */
[----:B---3--:R-:W3:Y:S01]  /*14f0*/  MUFU.RCP R2, R3 ;  /* 0x0000000300027308 */ /* 0x008ee20000001000 */
[----:B------:R-:W-:Y:S01]  /*1500*/  IMAD R178, R4, -0x2daee0ad, RZ ;  /* 0xd2511f5304b27824 */ /* 0x000fe200078e02ff */
[----:B------:R-:W-:Y:S01]  /*1510*/  LOP3.LUT R12, R7, UR16, R12, 0x96, !PT ;  /* 0x00000010070c7c12 */ /* 0x000fe2000f8e960c */
[----:B------:R-:W-:Y:S01]  /*1520*/  IMAD R8, R0, -0x326172a9, RZ ;  /* 0xcd9e8d5700087824 */ /* 0x000fe200078e02ff */
[----:B------:R-:W0:Y:S01]  /*1530*/  LDCU.U8 UR16, c[0x0][0x410] ;  /* 0x00008200ff1077ac */ /* 0x000e220008000000 */
[----:B-1234-:R3:W-:Y:S05]  /*1540*/  STL [R1+0x4], R2 ;  /* 0x0000040201007387 */ /* 0x01e7ea0000100800 */
.L_x_26333:
[----:B-1----:R-:W1:Y:S01]  /*1550*/  @UP0 LDCU.64 UR4, c[0x0][0x3e0] ;  /* 0x00007c00ff0407ac */ /* 0x002e620008000a00 */
[----:B------:R-:W-:Y:S01]  /*1560*/  PLOP3.LUT P0, PT, PT, PT, UP0, 0x80, 0x8 ;  /* 0x000000000008781c */ /* 0x000fe20003f0f008 */
[----:B-1----:R-:W-:-:S06]  /*1570*/  @UP0 UIMAD.WIDE UR4, UR14, 0x2, UR4 ;  /* 0x000000020e0408a5 */ /* 0x002fcc000f8e0204 */
[----:B0-2-4-:R-:W-:Y:S01]  /*1580*/  IMAD.U32 R140, RZ, RZ, UR4 ;  /* 0x00000004ff8c7e24 */ /* 0x015fe2000f8e00ff */
[----:B------:R-:W-:-:S05]  /*1590*/  MOV R141, UR5 ;  /* 0x00000005008d7c02 */ /* 0x000fca0008000f00 */
[----:B------:R-:W2:Y:S01]  /*15a0*/  @P0 LDG.E.U16 R140, desc[UR6][R140.64] ;  /* 0x000000068c8c0981 */ /* 0x000ea2000c1e1500 */
[----:B------:R-:W-:Y:S01]  /*15b0*/  PLOP3.LUT P0, PT, PT, PT, UP0, 0x80, 0x8 ;  /* 0x000000000008781c */ /* 0x000fe20003f0f008 */
[----:B------:R-:W-:Y:S01]  /*15c0*/  UIMAD UR4, UR14, UR15, URZ ;  /* 0x0000000f0e0472a4 */ /* 0x000fe2000f8e02ff */
[----:B------:R-:W-:Y:S01]  /*15d0*/  PLOP3.LUT P1, PT, PT, PT, UP0, 0x80, 0x8 ;  /* 0x000000000008781c */ /* 0x000fe20003f2f008 */
[----:B------:R-:W1:Y:S01]  /*15e0*/  S2R R142, SR_TID.X ;  /* 0x00000000008e7919 */ /* 0x000e620000002100 */
[----:B------:R-:W-:Y:S01]  /*15f0*/  ISETP.GE.U32.AND P2, PT, R15, 0x80, PT ;  /* 0x000000800f00780c */ /* 0x000fe20003f46070 */
[----:B------:R-:W-:Y:S01]  /*1600*/  USHF.R.S32.HI UR5, URZ, 0x1f, UR4 ;  /* 0x0000001fff057899 */ /* 0x000fe20008011404 */
[----:B------:R-:W-:Y:S01]  /*1610*/  LOP3.LUT R6, R6, 0xffffffdf, RZ, 0xc0, !PT ;  /* 0xffffffdf06067812 */ /* 0x000fe200078ec0ff */
[----:B------:R-:W-:Y:S02]  /*1620*/  BSSY.RECONVERGENT B0, `(.L_x_25728) ;  /* 0x0000679000007945 */ /* 0x000fe40003800200 */
[----:B------:R-:W-:-:S03]  /*1630*/  ULEA.HI UR5, UR5, UR4, URZ, 0x3 ;  /* 0x0000000405057291 */ /* 0x000fc6000f8f18ff */
[----:B------:R-:W-:-:S05]  /*1640*/  UMOV UR4, 0x3f800000 ;  /* 0x3f80000000047882 */ /* 0x000fca0000000000 */
[----:B------:R-:W-:Y:S01]  /*1650*/  @P2 LOP3.LUT R6, R6, 0x20, RZ, 0xfc, !PT ;  /* 0x0000002006062812 */ /* 0x000fe200078efcff */
[----:B--2---:R-:W-:-:S05]  /*1660*/  @P0 HADD2.F32 R7, -RZ, R140.H0_H0 ;  /* 0x2000008cff070230 */ /* 0x004fca0000004100 */
[----:B------:R-:W-:Y:S01]  /*1670*/  @P1 R2UR UR4, R7 ;  /* 0x00000000070412ca */ /* 0x000fe200000e0000 */
[----:B------:R-:W-:-:S05]  /*1680*/  IMAD.U32 R7, RZ, RZ, UR5 ;  /* 0x00000005ff077e24 */ /* 0x000fca000f8e00ff */
[----:B-1----:R-:W-:-:S05]  /*1690*/  LEA.HI.SX32 R7, R7, R142, 0x1d ;  /* 0x0000008e07077211 */ /* 0x002fca00078feaff */
[----:B------:R-:W-:Y:S01]  /*16a0*/  IMAD.MOV.U32 R176, RZ, RZ, R7 ;  /* 0x000000ffffb07224 */ /* 0x000fe200078e0007 */
[----:B------:R-:W-:Y:S06]  /*16b0*/  @!P2 BRA `(.L_x_25729) ;  /* 0x0000006400bca947 */ /* 0x000fec0003800000 */
[----:B------:R-:W1:Y:S02]  /*16c0*/  LDC.64 R140, c[0x0][0x390] ;  /* 0x0000e400ff8c7b82 */ /* 0x000e640000000a00 */
[----:B-1----:R-:W-:-:S06]  /*16d0*/  IMAD.WIDE.U32 R140, R7, 0x10, R140 ;  /* 0x00000010078c7825 */ /* 0x002fcc00078e008c */
[----:B------:R-:W5:Y:S01]  /*16e0*/  LDG.E.128 R140, desc[UR6][R140.64] ;  /* 0x000000068c8c7981 */ /* 0x000f62000c1e1d00 */
[----:B------:R-:W-:-:S04]  /*16f0*/  UISETP.NE.U32.AND UP1, UPT, UR10, URZ, UPT ;  /* 0x000000ff0a00728c */ /* 0x000fc8000bf25070 */
[----:B------:R-:W-:-:S09]  /*1700*/  UISETP.NE.AND.EX UP1, UPT, UR11, URZ, UPT, UP1 ;  /* 0x000000ff0b00728c */ /* 0x000fd2000bf25310 */
[----:B------:R-:W-:Y:S05]  /*1710*/  BRA.U !UP1, `(.L_x_25730) ;  /* 0x0000003109c87547 */ /* 0x000fea000b800000 */
[----:B------:R-:W1:Y:S02]  /*1720*/  LDC.64 R36, c[0x0][0x3a0] ;  /* 0x0000e800ff247b82 */ /* 0x000e640000000a00 */
[----:B-1----:R-:W-:-:S06]  /*1730*/  IMAD.WIDE.U32 R36, R7, 0x10, R36 ;  /* 0x0000001007247825 */ /* 0x002fcc00078e0024 */
[----:B------:R-:W5:Y:S01]  /*1740*/  LDG.E.128 R36, desc[UR6][R36.64] ;  /* 0x0000000624247981 */ /* 0x000f62000c1e1d00 */
[----:B------:R-:W-:Y:S01]  /*1750*/  ISETP.NE.AND P0, PT, R10, 0x1, PT ;  /* 0x000000010a00780c */ /* 0x000fe20003f05270 */
[----:B------:R-:W-:Y:S01]  /*1760*/  BSSY.RECONVERGENT B1, `(.L_x_25731) ;  /* 0x000005e000017945 */ /* 0x000fe20003800200 */
[----:B------:R-:W-:Y:S02]  /*1770*/  HFMA2 R29, -RZ, RZ, 0, 1.1920928955078125e-07 ;  /* 0x00000002ff1d7431 */ /* 0x000fe400000001ff */
[----:B------:R-:W-:Y:S02]  /*1780*/  IMAD.MOV.U32 R5, RZ, RZ, R8 ;  /* 0x000000ffff057224 */ /* 0x000fe400078e0008 */
[----:B------:R-:W-:-:S07]  /*1790*/  IMAD.MOV.U32 R176, RZ, RZ, R178 ;  /* 0x000000ffffb07224 */ /* 0x000fce00078e00b2 */
[----:B------:R-:W-:Y:S05]  /*17a0*/  @!P0 BRA `(.L_x_25732) ;  /* 0x0000000400648947 */ /* 0x000fea0003800000 */
[----:B------:R-:W-:-:S04]  /*17b0*/  MOV R5, 0x2 ;  /* 0x0000000200057802 */ /* 0x000fc80000000f00 */
[----:B------:R-:W-:-:S05]  /*17c0*/  VIADDMNMX.U32 R5, R10, 0xfffffffe, R5, PT ;  /* 0xfffffffe0a057846 */ /* 0x000fca0003800005 */
[----:B------:R-:W-:-:S04]  /*17d0*/  IMAD.SHL.U32 R5, R5, 0x4, RZ ;  /* 0x0000000405057824 */ /* 0x000fc800078e00ff */
[----:B------:R-:W1:Y:S02]  /*17e0*/  LDC R154, c[0x2][R5] ;  /* 0x00800000059a7b82 */ /* 0x000e640000000800 */
[----:B-1----:R-:W-:-:S04]  /*17f0*/  SHF.R.S32.HI R155, RZ, 0x1f, R154 ;  /* 0x0000001fff9b7819 */ /* 0x002fc8000001149a */
.L_x_42219:
[----:B0-----:R-:W-:Y:S05]  /*1800*/  BRX R154 -0x1810                                       (*"BRANCH_TARGETS .L_x_42220,.L_x_42221,.L_x_42222"*) ;  /* 0xffffffe49afc7949 */ /* 0x001fea000383ffff */
.L_x_42222:
[----:B------:R-:W-:Y:S01]  /*1810*/  VIADD R29, R10, 0x1 ;  /* 0x000000010a1d7836 */ /* 0x000fe20000000000 */
[----:B------:R-:W-:Y:S01]  /*1820*/  MOV R176, R178 ;  /* 0x000000b200b07202 */ /* 0x000fe20000000f00 */
[----:B------:R-:W-:Y:S01]  /*1830*/  IMAD.MOV.U32 R5, RZ, RZ, R11 ;  /* 0x000000ffff057224 */ /* 0x000fe200078e000b */
[----:B------:R-:W-:Y:S06]  /*1840*/  BRA `(.L_x_25732) ;  /* 0x00000004003c7947 */ /* 0x000fec0003800000 */
.L_x_42220:
[----:B------:R-:W-:Y:S02]  /*1850*/  HFMA2 R29, -RZ, RZ, 0, 1.78813934326171875e-07 ;  /* 0x00000003ff1d7431 */ /* 0x000fe400000001ff */
[----:B------:R-:W-:Y:S02]  /*1860*/  IMAD.MOV.U32 R176, RZ, RZ, R178 ;  /* 0x000000ffffb07224 */ /* 0x000fe400078e00b2 */
[----:B------:R-:W-:Y:S01]  /*1870*/  IMAD.MOV.U32 R5, RZ, RZ, R12 ;  /* 0x000000ffff057224 */ /* 0x000fe200078e000c */
[----:B------:R-:W-:Y:S06]  /*1880*/  BRA `(.L_x_25732) ;  /* 0x00000004002c7947 */ /* 0x000fec0003800000 */
.L_x_42221:
        /* <DEDUP_REMOVED lines=12> */
.L_x_25734:
[----:B------:R-:W-:Y:S05]  /*1950*/  BSYNC.RECONVERGENT B2 ;  /* 0x0000000000027941 */ /* 0x000fea0003800200 */
.L_x_25733:
        /* <DEDUP_REMOVED lines=62> */
.L_x_25732:
[----:B0-----:R-:W-:Y:S05]  /*1d40*/  BSYNC.RECONVERGENT B1 ;  /* 0x0000000000017941 */ /* 0x001fea0003800200 */
.L_x_25731:
[----:B------:R-:W0:Y:S01]  /*1d50*/  LDC R177, c[0x0][0x408] ;  /* 0x00010200ffb17b82 */ /* 0x000e220000000800 */
[----:B------:R-:W-:Y:S01]  /*1d60*/  I2FP.F32.U32 R10, R5 ;  /* 0x00000005000a7245 */ /* 0x000fe20000201000 */
[----:B-----5:R-:W-:Y:S01]  /*1d70*/  HADD2.F32 R30, -RZ, R140.H0_H0 ;  /* 0x2000008cff1e7230 */ /* 0x020fe20000004100 */
[----:B------:R-:W-:Y:S01]  /*1d80*/  ISETP.NE.AND P1, PT, R29, 0x1, PT ;  /* 0x000000011d00780c */ /* 0x000fe20003f25270 */
[----:B------:R-:W-:Y:S01]  /*1d90*/  IMAD.MOV.U32 R183, RZ, RZ, 0x2f800000 ;  /* 0x2f800000ffb77424 */ /* 0x000fe200078e00ff */
[----:B------:R-:W-:Y:S01]  /*1da0*/  LOP3.LUT R6, R6, 0xfffffffd, RZ, 0xc0, !PT ;  /* 0xfffffffd06067812 */ /* 0x000fe200078ec0ff */
[----:B------:R-:W-:Y:S01]  /*1db0*/  BSSY.RECONVERGENT B1, `(.L_x_25735) ;  /* 0x0000061000017945 */ /* 0x000fe20003800200 */
[----:B------:R-:W-:Y:S01]  /*1dc0*/  FMUL.FTZ R30, R30, UR4 ;  /* 0x000000041e1e7c20 */ /* 0x000fe20008410000 */
[----:B------:R-:W1:Y:S01]  /*1dd0*/  LDC R182, c[0x0][0x404] ;  /* 0x00010100ffb67b82 */ /* 0x000e620000000800 */
[----:B------:R-:W-:Y:S01]  /*1de0*/  FFMA.FTZ R5, R10, R183, 1.1641532182693481445e-10 ;  /* 0x2f0000000a057423 */ /* 0x000fe200000100b7 */
[----:B------:R-:W-:-:S02]  /*1df0*/  HADD2.F32 R10, -RZ, R36.H0_H0 ;  /* 0x20000024ff0a7230 */ /* 0x000fc40000004100 */
[----:B------:R-:W-:Y:S02]  /*1e00*/  IMAD.MOV.U32 R153, RZ, RZ, 0x2 ;  /* 0x00000002ff997424 */ /* 0x000fe400078e00ff */
        /* <DEDUP_REMOVED lines=16> */
.L_x_25737:
        /* <DEDUP_REMOVED lines=12> */
.L_x_25739:
[----:B------:R-:W-:Y:S05]  /*1fd0*/  BSYNC.RECONVERGENT B2 ;  /* 0x0000000000027941 */ /* 0x000fea0003800200 */
.L_x_25738:
        /* <DEDUP_REMOVED lines=60> */
[----:B------:R-:W-:Y:S02]  /*23a0*/  IMAD.MOV.U32 R10, RZ, RZ, R176 ;  /* 0x000000ffff0a7224 */ /* 0x000fe400078e00b0 */
[----:B------:R-:W-:-:S07]  /*23b0*/  IMAD.MOV.U32 R176, RZ, RZ, R154 ;  /* 0x000000ffffb07224 */ /* 0x000fce00078e009a */
.L_x_25736:
[----:B------:R-:W-:Y:S05]  /*23c0*/  BSYNC.RECONVERGENT B1 ;  /* 0x0000000000017941 */ /* 0x000fea0003800200 */
.L_x_25735:
[----:B------:R-:W-:Y:S01]  /*23d0*/  I2FP.F32.U32 R10, R10 ;  /* 0x0000000a000a7245 */ /* 0x000fe20000201000 */
[----:B------:R-:W-:Y:S01]  /*23e0*/  HADD2.F32 R140, -RZ, R140.H1_H1 ;  /* 0x3000008cff8c7230 */ /* 0x000fe20000004100 */
[----:B------:R-:W-:Y:S01]  /*23f0*/  ISETP.NE.AND P1, PT, R153, 0x1, PT ;  /* 0x000000019900780c */ /* 0x000fe20003f25270 */
[----:B------:R-:W-:Y:S01]  /*2400*/  BSSY.RECONVERGENT B1, `(.L_x_25740) ;  /* 0x000005f000017945 */ /* 0x000fe20003800200 */
[----:B------:R-:W-:Y:S02]  /*2410*/  IMAD.MOV.U32 R154, RZ, RZ, 0x2 ;  /* 0x00000002ff9a7424 */ /* 0x000fe400078e00ff */
[----:B------:R-:W-:Y:S01]  /*2420*/  FFMA.FTZ R29, R10, R183, 1.1641532182693481445e-10 ;  /* 0x2f0000000a1d7423 */ /* 0x000fe200000100b7 */
[----:B------:R-:W-:Y:S01]  /*2430*/  FMUL.FTZ R140, R140, UR4 ;  /* 0x000000048c8c7c20 */ /* 0x000fe20008410000 */
[----:B------:R-:W-:-:S03]  /*2440*/  IMAD.MOV.U32 R10, RZ, RZ, R8 ;  /* 0x000000ffff0a7224 */ /* 0x000fc600078e0008 */
[----:B------:R-:W-:Y:S01]  /*2450*/  FMUL.FTZ R140, R140, R177 ;  /* 0x000000b18c8c7220 */ /* 0x000fe20000410000 */
[----:B------:R-:W-:Y:S01]  /*2460*/  FSETP.GTU.FTZ.AND P0, PT, R29, R182, PT ;  /* 0x000000b61d00720b */ /* 0x000fe20003f1c000 */
[----:B------:R-:W-:-:S03]  /*2470*/  HADD2.F32 R29, -RZ, R36.H1_H1 ;  /* 0x30000024ff1d7230 */ /* 0x000fc60000004100 */
        /* <DEDUP_REMOVED lines=12> */
.L_x_25742:
        /* <DEDUP_REMOVED lines=12> */
.L_x_25744:
[----:B------:R-:W-:Y:S05]  /*2600*/  BSYNC.RECONVERGENT B2 ;  /* 0x0000000000027941 */ /* 0x000fea0003800200 */
.L_x_25743:
        /* <DEDUP_REMOVED lines=60> */
[----:B------:R-:W-:Y:S02]  /*29d0*/  IMAD.MOV.U32 R176, RZ, RZ, R154 ;  /* 0x000000ffffb07224 */ /* 0x000fe400078e009a */
[----:B------:R-:W-:-:S07]  /*29e0*/  IMAD.MOV.U32 R154, RZ, RZ, RZ ;  /* 0x000000ffff9a7224 */ /* 0x000fce00078e00ff */
.L_x_25741:
[----:B------:R-:W-:Y:S05]  /*29f0*/  BSYNC.RECONVERGENT B1 ;  /* 0x0000000000017941 */ /* 0x000fea0003800200 */
.L_x_25740:
[----:B------:R-:W-:Y:S01]  /*2a00*/  I2FP.F32.U32 R10, R10 ;  /* 0x0000000a000a7245 */ /* 0x000fe20000201000 */
[----:B------:R-:W-:Y:S01]  /*2a10*/  HADD2.F32 R140, -RZ, R141.H0_H0 ;  /* 0x2000008dff8c7230 */ /* 0x000fe20000004100 */
[----:B------:R-:W-:Y:S01]  /*2a20*/  ISETP.NE.AND P2, PT, R154, 0x1, PT ;  /* 0x000000019a00780c */ /* 0x000fe20003f45270 */
[----:B------:R-:W-:Y:S02]  /*2a30*/  BSSY.RECONVERGENT B1, `(.L_x_25745) ;  /* 0x000005f000017945 */ /* 0x000fe40003800200 */
[----:B------:R-:W-:Y:S01]  /*2a40*/  FFMA.FTZ R29, R10, R183, 1.1641532182693481445e-10 ;  /* 0x2f0000000a1d7423 */ /* 0x000fe200000100b7 */
[----:B------:R-:W-:Y:S01]  /*2a50*/  FMUL.FTZ R140, R140, UR4 ;  /* 0x000000048c8c7c20 */ /* 0x000fe20008410000 */
[----:B------:R-:W-:-:S03]  /*2a60*/  HADD2.F32 R10, -RZ, R37.H0_H0 ;  /* 0x20000025ff0a7230 */ /* 0x000fc60000004100 */
[----:B------:R-:W-:Y:S01]  /*2a70*/  FMUL.FTZ R140, R140, R177 ;  /* 0x000000b18c8c7220 */ /* 0x000fe20000410000 */
[----:B------:R-:W-:-:S04]  /*2a80*/  FSETP.GTU.FTZ.AND P1, PT, R29, R182, PT ;  /* 0x000000b61d00720b */ /* 0x000fc80003f3c000 */
        /* <DEDUP_REMOVED lines=14> */
.L_x_25747:
        /* <DEDUP_REMOVED lines=12> */
.L_x_25749:
[----:B------:R-:W-:Y:S05]  /*2c30*/  BSYNC.RECONVERGENT B2 ;  /* 0x0000000000027941 */ /* 0x000fea0003800200 */
.L_x_25748:
        /* <DEDUP_REMOVED lines=62> */
.L_x_25746:
[----:B------:R-:W-:Y:S05]  /*3020*/  BSYNC.RECONVERGENT B1 ;  /* 0x0000000000017941 */ /* 0x000fea0003800200 */
.L_x_25745:
[----:B------:R-:W-:Y:S01]  /*3030*/  I2FP.F32.U32 R140, R140 ;  /* 0x0000008c008c7245 */ /* 0x000fe20000201000 */
[----:B------:R-:W-:Y:S01]  /*3040*/  HADD2.F32 R153, -RZ, R141.H1_H1 ;  /* 0x3000008dff997230 */ /* 0x000fe20000004100 */
[----:B------:R-:W-:Y:S01]  /*3050*/  ISETP.NE.AND P3, PT, R10, 0x1, PT ;  /* 0x000000010a00780c */ /* 0x000fe20003f65270 */
[----:B------:R-:W-:Y:S01]  /*3060*/  BSSY.RECONVERGENT B1, `(.L_x_25750) ;  /* 0x0000060000017945 */ /* 0x000fe20003800200 */
[----:B------:R-:W-:Y:S02]  /*3070*/  IMAD.MOV.U32 R156, RZ, RZ, 0x2 ;  /* 0x00000002ff9c7424 */ /* 0x000fe400078e00ff */
[----:B------:R-:W-:Y:S01]  /*3080*/  FFMA.FTZ R141, R140, R183, 1.1641532182693481445e-10 ;  /* 0x2f0000008c8d7423 */ /* 0x000fe200000100b7 */
[----:B------:R-:W-:-:S04]  /*3090*/  FMUL.FTZ R140, R153, UR4 ;  /* 0x00000004998c7c20 */ /* 0x000fc80008410000 */
[----:B------:R-:W-:Y:S01]  /*30a0*/  FMUL.FTZ R140, R140, R177 ;  /* 0x000000b18c8c7220 */ /* 0x000fe20000410000 */
[----:B------:R-:W-:Y:S01]  /*30b0*/  FSETP.GTU.FTZ.AND P2, PT, R141, R182, PT ;  /* 0x000000b68d00720b */ /* 0x000fe20003f5c000 */
[----:B------:R-:W-:-:S03]  /*30c0*/  HADD2.F32 R141, -RZ, R37.H1_H1 ;  /* 0x30000025ff8d7230 */ /* 0x000fc60000004100 */
[----:B------:R-:W-:Y:S02]  /*30d0*/  FSEL R140, R140, RZ, !P2 ;  /* 0x000000ff8c8c7208 */ /* 0x000fe40005000000 */
[----:B------:R-:W-:-:S03]  /*30e0*/  PLOP3.LUT P2, PT, P2, PT, PT, 0x8, 0x80 ;  /* 0x000000000080781c */ /* 0x000fc6000174e170 */
[----:B------:R-:W-:Y:S01]  /*30f0*/  FFMA.FTZ R140, R140, R131, R141 ;  /* 0x000000838c8c7223 */ /* 0x000fe2000001008d */
[----:B------:R-:W-:-:S03]  /*3100*/  MOV R141, R8 ;  /* 0x00000008008d7202 */ /* 0x000fc60000000f00 */
        /* <DEDUP_REMOVED lines=10> */
.L_x_25752:
        /* <DEDUP_REMOVED lines=12> */
.L_x_25754:
[----:B------:R-:W-:Y:S05]  /*3270*/  BSYNC.RECONVERGENT B2 ;  /* 0x0000000000027941 */ /* 0x000fea0003800200 */
.L_x_25753:
        /* <DEDUP_REMOVED lines=62> */
.L_x_25751:
[----:B------:R-:W-:Y:S05]  /*3660*/  BSYNC.RECONVERGENT B1 ;  /* 0x0000000000017941 */ /* 0x000fea0003800200 */
.L_x_25750:
[----:B------:R-:W-:Y:S01]  /*3670*/  I2FP.F32.U32 R10, R141 ;  /* 0x0000008d000a7245 */ /* 0x000fe20000201000 */
[----:B------:R-:W-:Y:S01]  /*3680*/  HADD2.F32 R153, -RZ, R142.H0_H0 ;  /* 0x2000008eff997230 */ /* 0x000fe20000004100 */
[----:B------:R-:W-:Y:S01]  /*3690*/  ISETP.NE.AND P4, PT, R156, 0x1, PT ;  /* 0x000000019c00780c */ /* 0x000fe20003f85270 */
[----:B------:R-:W-:Y:S01]  /*36a0*/  BSSY.RECONVERGENT B1, `(.L_x_25755) ;  /* 0x0000060000017945 */ /* 0x000fe20003800200 */
[----:B------:R-:W-:Y:S01]  /*36b0*/  MOV R155, R8 ;  /* 0x00000008009b7202 */ /* 0x000fe20000000f00 */
[----:B------:R-:W-:Y:S01]  /*36c0*/  FFMA.FTZ R141, R10, R183, 1.1641532182693481445e-10 ;  /* 0x2f0000000a8d7423 */ /* 0x000fe200000100b7 */
[----:B------:R-:W-:-:S04]  /*36d0*/  FMUL.FTZ R10, R153, UR4 ;  /* 0x00000004990a7c20 */ /* 0x000fc80008410000 */
[----:B------:R-:W-:Y:S01]  /*36e0*/  FMUL.FTZ R10, R10, R177 ;  /* 0x000000b10a0a7220 */ /* 0x000fe20000410000 */
[----:B------:R-:W-:-:S04]  /*36f0*/  FSETP.GTU.FTZ.AND P3, PT, R141, R182, PT ;  /* 0x000000b68d00720b */ /* 0x000fc80003f7c000 */
[----:B------:R-:W-:Y:S01]  /*3700*/  FSEL R141, R10, RZ, !P3 ;  /* 0x000000ff0a8d7208 */ /* 0x000fe20005800000 */
[----:B------:R-:W-:Y:S01]  /*3710*/  HADD2.F32 R10, -RZ, R38.H0_H0 ;  /* 0x20000026ff0a7230 */ /* 0x000fe20000004100 */
[----:B------:R-:W-:-:S04]  /*3720*/  PLOP3.LUT P3, PT, P3, PT, PT, 0x8, 0x80 ;  /* 0x000000000080781c */ /* 0x000fc80001f6e170 */
        /* <DEDUP_REMOVED lines=12> */
.L_x_25757:
        /* <DEDUP_REMOVED lines=12> */
.L_x_25759:
[----:B------:R-:W-:Y:S05]  /*38b0*/  BSYNC.RECONVERGENT B2 ;  /* 0x0000000000027941 */ /* 0x000fea0003800200 */
.L_x_25758:
        /* <DEDUP_REMOVED lines=62> */
.L_x_25756:
[----:B------:R-:W-:Y:S05]  /*3ca0*/  BSYNC.RECONVERGENT B1 ;  /* 0x0000000000017941 */ /* 0x000fea0003800200 */
.L_x_25755:
[----:B------:R-:W-:Y:S01]  /*3cb0*/  I2FP.F32.U32 R156, R155 ;  /* 0x0000009b009c7245 */ /* 0x000fe20000201000 */
[----:B------:R-:W-:Y:S01]  /*3cc0*/  HADD2.F32 R142, -RZ, R142.H1_H1 ;  /* 0x3000008eff8e7230 */ /* 0x000fe20000004100 */
[----:B------:R-:W-:Y:S01]  /*3cd0*/  ISETP.NE.AND P5, PT, R10, 0x1, PT ;  /* 0x000000010a00780c */ /* 0x000fe20003fa5270 */
[----:B------:R-:W-:Y:S01]  /*3ce0*/  BSSY.RECONVERGENT B1, `(.L_x_25760) ;  /* 0x0000060000017945 */ /* 0x000fe20003800200 */
[----:B------:R-:W-:Y:S02]  /*3cf0*/  IMAD.MOV.U32 R178, RZ, RZ, 0x2 ;  /* 0x00000002ffb27424 */ /* 0x000fe400078e00ff */
[----:B------:R-:W-:Y:S01]  /*3d00*/  FFMA.FTZ R155, R156, R183, 1.1641532182693481445e-10 ;  /* 0x2f0000009c9b7423 */ /* 0x000fe200000100b7 */
[----:B------:R-:W-:Y:S01]  /*3d10*/  FMUL.FTZ R142, R142, UR4 ;  /* 0x000000048e8e7c20 */ /* 0x000fe20008410000 */
[----:B------:R-:W-:-:S03]  /*3d20*/  MOV R156, R8 ;  /* 0x00000008009c7202 */ /* 0x000fc60000000f00 */
[----:B------:R-:W-:Y:S01]  /*3d30*/  FMUL.FTZ R142, R142, R177 ;  /* 0x000000b18e8e7220 */ /* 0x000fe20000410000 */
[----:B------:R-:W-:Y:S01]  /*3d40*/  FSETP.GTU.FTZ.AND P4, PT, R155, R182, PT ;  /* 0x000000b69b00720b */ /* 0x000fe20003f9c000 */
[----:B------:R-:W-:-:S03]  /*3d50*/  HADD2.F32 R155, -RZ, R38.H1_H1 ;  /* 0x30000026ff9b7230 */ /* 0x000fc60000004100 */
        /* <DEDUP_REMOVED lines=13> */
.L_x_25762:
        /* <DEDUP_REMOVED lines=12> */
.L_x_25764:
[----:B------:R-:W-:Y:S05]  /*3ef0*/  BSYNC.RECONVERGENT B2 ;  /* 0x0000000000027941 */ /* 0x000fea0003800200 */
.L_x_25763:
        /* <DEDUP_REMOVED lines=62> */
.L_x_25761:
[----:B------:R-:W-:Y:S05]  /*42e0*/  BSYNC.RECONVERGENT B1 ;  /* 0x0000000000017941 */ /* 0x000fea0003800200 */
.L_x_25760:
[----:B------:R-:W-:Y:S01]  /*42f0*/  I2FP.F32.U32 R10, R156 ;  /* 0x0000009c000a7245 */ /* 0x000fe20000201000 */
[----:B------:R-:W-:Y:S01]  /*4300*/  BSSY.RECONVERGENT B1, `(.L_x_25765) ;  /* 0x0000064000017945 */ /* 0x000fe20003800200 */
[----:B------:R-:W-:-:S03]  /*4310*/  ISETP.NE.AND P6, PT, R178, 0x1, PT ;  /* 0x00000001b200780c */ /* 0x000fc60003fc5270 */
[----:B------:R-:W-:Y:S01]  /*4320*/  FFMA.FTZ R169, R10, R183, 1.1641532182693481445e-10 ;  /* 0x2f0000000aa97423 */ /* 0x000fe200000100b7 */
[----:B------:R-:W-:-:S04]  /*4330*/  HADD2.F32 R10, -RZ, R143.H0_H0 ;  /* 0x2000008fff0a7230 */ /* 0x000fc80000004100 */
[----:B------:R-:W-:Y:S01]  /*4340*/  FSETP.GTU.FTZ.AND P5, PT, R169, R182, PT ;  /* 0x000000b6a900720b */ /* 0x000fe20003fbc000 */
[----:B------:R-:W-:Y:S01]  /*4350*/  FMUL.FTZ R10, R10, UR4 ;  /* 0x000000040a0a7c20 */ /* 0x000fe20008410000 */
[----:B------:R-:W-:-:S03]  /*4360*/  MOV R169, R8 ;  /* 0x0000000800a97202 */ /* 0x000fc60000000f00 */
[----:B------:R-:W-:-:S05]  /*4370*/  FMUL.FTZ R10, R10, R177 ;  /* 0x000000b10a0a7220 */ /* 0x000fca0000410000 */
[----:B------:R-:W-:Y:S01]  /*4380*/  FSEL R156, R10, RZ, !P5 ;  /* 0x000000ff0a9c7208 */ /* 0x000fe20006800000 */
[----:B------:R-:W-:Y:S01]  /*4390*/  HADD2.F32 R10, -RZ, R39.H0_H0 ;  /* 0x20000027ff0a7230 */ /* 0x000fe20000004100 */
[----:B------:R-:W-:-:S04]  /*43a0*/  PLOP3.LUT P5, PT, P5, PT, PT, 0x8, 0x80 ;  /* 0x000000000080781c */ /* 0x000fc80002fae170 */
[----:B------:R-:W-:Y:S01]  /*43b0*/  FFMA.FTZ R156, R156, R126, R10 ;  /* 0x0000007e9c9c7223 */ /* 0x000fe2000001000a */
[----:B------:R-:W-:Y:S01]  /*43c0*/  IMAD.MOV.U32 R10, RZ, RZ, 0x2 ;  /* 0x00000002ff0a7424 */ /* 0x000fe200078e00ff */
        /* <DEDUP_REMOVED lines=9> */
.L_x_25767:
[----:B------:R-:W-:Y:S01]  /*4460*/  VIADD R14, R14, 0x1 ;  /* 0x000000010e0e7836 */ /* 0x000fe20000000000 */
[----:B------:R-:W-:Y:S04]  /*4470*/  BSSY.RECONVERGENT B2, `(.L_x_25768) ;  /* 0x000000e000027945 */ /* 0x000fe80003800200 */
[----:B------:R-:W-:-:S13]  /*4480*/  ISETP.NE.AND P6, PT, R14, RZ, PT ;  /* 0x000000ff0e00720c */ /* 0x000fda0003fc5270 */
[----:B------:R-:W-:Y:S05]  /*4490*/  @P6 BRA `(.L_x_25769) ;  /* 0x00000000002c6947 */ /* 0x000fea0003800000 */
[----:B------:R-:W-:Y:S02]  /*44a0*/  IADD3 R13, PT, PT, R13, 0x1, RZ ;  /* 0x000000010d0d7810 */ /* 0x000fe40007ffe0ff */
[----:B------:R-:W-:Y:S02]  /*44b0*/  LOP3.LUT R6, R6, 0xfffffdff, RZ, 0xc0, !PT ;  /* 0xfffffdff06067812 */ /* 0x000fe400078ec0ff */
[----:B------:R-:W-:Y:S02]  /*44c0*/  ISETP.NE.AND P6, PT, R13, RZ, PT ;  /* 0x000000ff0d00720c */ /* 0x000fe40003fc5270 */
[----:B------:R-:W-:-:S11]  /*44d0*/  @P0 LOP3.LUT R6, R6, 0x200, RZ, 0xfc, !PT ;  /* 0x0000020006060812 */ /* 0x000fd600078efcff */
[----:B------:R-:W-:Y:S02]  /*44e0*/  @!P6 VIADD R16, R16, 0x1 ;  /* 0x000000011010e836 */ /* 0x000fe40000000000 */
[----:B------:R-:W-:Y:S02]  /*44f0*/  @!P6 VIADD R8, R9, 0x1 ;  /* 0x000000010908e836 */ /* 0x000fe40000000000 */
[----:B------:R-:W-:Y:S01]  /*4500*/  @!P6 IMAD.MOV.U32 R13, RZ, RZ, RZ ;  /* 0x000000ffff0de224 */ /* 0x000fe200078e00ff */
[----:B------:R-:W-:-:S13]  /*4510*/  ISETP.NE.AND P0, PT, R16, RZ, !P6 ;  /* 0x000000ff1000720c */ /* 0x000fda0007705270 */
[----:B------:R-:W-:Y:S02]  /*4520*/  @P0 IADD3 R8, PT, PT, R9, RZ, RZ ;  /* 0x000000ff09080210 */ /* 0x000fe40007ffe0ff */
[----:B------:R-:W-:-:S03]  /*4530*/  LOP3.LUT P0, RZ, R6, 0x200, RZ, 0xc0, !PT ;  /* 0x0000020006ff7812 */ /* 0x000fc6000780c0ff */
[----:B------:R-:W-:-:S10]  /*4540*/  @!P6 IMAD.MOV.U32 R9, RZ, RZ, R8 ;  /* 0x000000ffff09e224 */ /* 0x000fd400078e0008 */
.L_x_25769:
[----:B------:R-:W-:Y:S05]  /*4550*/  BSYNC.RECONVERGENT B2 ;  /* 0x0000000000027941 */ /* 0x000fea0003800200 */
.L_x_25768:
        /* <DEDUP_REMOVED lines=62> */
.L_x_25766:
[----:B------:R-:W-:Y:S05]  /*4940*/  BSYNC.RECONVERGENT B1 ;  /* 0x0000000000017941 */ /* 0x000fea0003800200 */
.L_x_25765:
[----:B------:R-:W-:Y:S01]  /*4950*/  I2FP.F32.U32 R169, R169 ;  /* 0x000000a900a97245 */ /* 0x000fe20000201000 */
[----:B------:R-:W-:Y:S01]  /*4960*/  HADD2.F32 R143, -RZ, R143.H1_H1 ;  /* 0x3000008fff8f7230 */ /* 0x000fe20000004100 */
[----:B------:R-:W-:Y:S02]  /*4970*/  F2FP.F16.F32.PACK_AB R142, R142, R141 ;  /* 0x0000008d8e8e723e */ /* 0x000fe400000000ff */
[----:B------:R-:W-:Y:S01]  /*4980*/  F2FP.F16.F32.PACK_AB R141, R140, R29 ;  /* 0x0000001d8c8d723e */ /* 0x000fe200000000ff */
[----:B------:R-:W-:Y:S01]  /*4990*/  FFMA.FTZ R169, R169, R183, 1.1641532182693481445e-10 ;  /* 0x2f000000a9a97423 */ /* 0x000fe200000100b7 */
[----:B------:R-:W-:Y:S01]  /*49a0*/  FMUL.FTZ R178, R143, UR4 ;  /* 0x000000048fb27c20 */ /* 0x000fe20008410000 */
[----:B------:R-:W-:-:S03]  /*49b0*/  F2FP.F16.F32.PACK_AB R140, R30, R5 ;  /* 0x000000051e8c723e */ /* 0x000fc600000000ff */
[----:B------:R-:W-:Y:S01]  /*49c0*/  FMUL.FTZ R178, R178, R177 ;  /* 0x000000b1b2b27220 */ /* 0x000fe20000410000 */
[----:B------:R-:W-:Y:S01]  /*49d0*/  FSETP.GTU.FTZ.AND P6, PT, R169, R182, PT ;  /* 0x000000b6a900720b */ /* 0x000fe20003fdc000 */
[----:B------:R-:W-:-:S03]  /*49e0*/  HADD2.F32 R169, -RZ, R39.H1_H1 ;  /* 0x30000027ffa97230 */ /* 0x000fc60000004100 */
[----:B------:R-:W-:Y:S02]  /*49f0*/  FSEL R178, R178, RZ, !P6 ;  /* 0x000000ffb2b27208 */ /* 0x000fe40007000000 */
[----:B------:R-:W-:-:S03]  /*4a00*/  PLOP3.LUT P6, PT, P6, PT, PT, 0x8, 0x80 ;  /* 0x000000000080781c */ /* 0x000fc600037ce170 */
[----:B------:R-:W-:-:S05]  /*4a10*/  FFMA.FTZ R169, R178, R127, R169 ;  /* 0x0000007fb2a97223 */ /* 0x000fca00000100a9 */
[----:B------:R-:W-:Y:S01]  /*4a20*/  F2FP.F16.F32.PACK_AB R143, R169, R156 ;  /* 0x0000009ca98f723e */ /* 0x000fe200000000ff */
[----:B------:R-:W-:Y:S06]  /*4a30*/  BRA `(.L_x_25770) ;  /* 0x0000003000887947 */ /* 0x000fec0003800000 */
.L_x_25730:
        /* <DEDUP_REMOVED lines=16> */
.L_x_25773:
        /* <DEDUP_REMOVED lines=12> */
.L_x_25775:
[----:B0-----:R-:W-:Y:S05]  /*4c00*/  BSYNC.RECONVERGENT B2 ;  /* 0x0000000000027941 */ /* 0x001fea0003800200 */
.L_x_25774:
        /* <DEDUP_REMOVED lines=62> */
.L_x_25772:
[----:B0-----:R-:W-:Y:S05]  /*4ff0*/  BSYNC.RECONVERGENT B1 ;  /* 0x0000000000017941 */ /* 0x001fea0003800200 */
.L_x_25771:
        /* <DEDUP_REMOVED lines=9> */
[----:B------:R-:W-:Y:S01]  /*5090*/  FMUL.FTZ R30, R30, UR4 ;  /* 0x000000041e1e7c20 */ /* 0x000fe20008410000 */
[----:B------:R-:W-:Y:S01]  /*50a0*/  FFMA.FTZ R5, R10, R183, 1.1641532182693481445e-10 ;  /* 0x2f0000000a057423 */ /* 0x000fe200000100b7 */
[----:B------:R-:W-:-:S04]  /*50b0*/  IMAD.MOV.U32 R10, RZ, RZ, R8 ;  /* 0x000000ffff0a7224 */ /* 0x000fc800078e0008 */
[----:B0-----:R-:W-:Y:S01]  /*50c0*/  FSETP.GTU.FTZ.AND P0, PT, R5, R182, PT ;  /* 0x000000b60500720b */ /* 0x001fe20003f1c000 */
[----:B-1----:R-:W-:-:S05]  /*50d0*/  FMUL.FTZ R5, R30, R177 ;  /* 0x000000b11e057220 */ /* 0x002fca0000410000 */
        /* <DEDUP_REMOVED lines=13> */
.L_x_25778:
        /* <DEDUP_REMOVED lines=12> */
.L_x_25780:
[----:B------:R-:W-:Y:S05]  /*5270*/  BSYNC.RECONVERGENT B2 ;  /* 0x0000000000027941 */ /* 0x000fea0003800200 */
.L_x_25779:
        /* <DEDUP_REMOVED lines=62> */
.L_x_25777:
[----:B------:R-:W-:Y:S05]  /*5660*/  BSYNC.RECONVERGENT B1 ;  /* 0x0000000000017941 */ /* 0x000fea0003800200 */
.L_x_25776:
[----:B------:R-:W-:Y:S01]  /*5670*/  I2FP.F32.U32 R10, R10 ;  /* 0x0000000a000a7245 */ /* 0x000fe20000201000 */
[----:B------:R-:W-:Y:S01]  /*5680*/  HADD2.F32 R140, -RZ, R140.H1_H1 ;  /* 0x3000008cff8c7230 */ /* 0x000fe20000004100 */
[----:B------:R-:W-:Y:S01]  /*5690*/  ISETP.NE.AND P1, PT, R153, 0x1, PT ;  /* 0x000000019900780c */ /* 0x000fe20003f25270 */
[----:B------:R-:W-:Y:S02]  /*56a0*/  BSSY.RECONVERGENT B1, `(.L_x_25781) ;  /* 0x000005e000017945 */ /* 0x000fe40003800200 */
[----:B------:R-:W-:Y:S01]  /*56b0*/  FFMA.FTZ R29, R10, R183, 1.1641532182693481445e-10 ;  /* 0x2f0000000a1d7423 */ /* 0x000fe200000100b7 */
[----:B------:R-:W-:Y:S01]  /*56c0*/  FMUL.FTZ R140, R140, UR4 ;  /* 0x000000048c8c7c20 */ /* 0x000fe20008410000 */
[----:B------:R-:W-:-:S03]  /*56d0*/  IMAD.MOV.U32 R10, RZ, RZ, R8 ;  /* 0x000000ffff0a7224 */ /* 0x000fc600078e0008 */
[----:B------:R-:W-:Y:S01]  /*56e0*/  FMUL.FTZ R30, R140, R177 ;  /* 0x000000b18c1e7220 */ /* 0x000fe20000410000 */
[----:B------:R-:W-:Y:S01]  /*56f0*/  FSETP.GTU.FTZ.AND P0, PT, R29, R182, PT ;  /* 0x000000b61d00720b */ /* 0x000fe20003f1c000 */
[----:B------:R-:W-:-:S03]  /*5700*/  HFMA2 R140, -RZ, RZ, 0, 1.1920928955078125e-07 ;  /* 0x00000002ff8c7431 */ /* 0x000fc600000001ff */
        /* <DEDUP_REMOVED lines=12> */
.L_x_25783:
        /* <DEDUP_REMOVED lines=12> */
.L_x_25785:
[----:B------:R-:W-:Y:S05]  /*5890*/  BSYNC.RECONVERGENT B2 ;  /* 0x0000000000027941 */ /* 0x000fea0003800200 */
.L_x_25784:
        /* <DEDUP_REMOVED lines=61> */
[----:B------:R-:W-:-:S07]  /*5c70*/  MOV R176, R154 ;  /* 0x0000009a00b07202 */ /* 0x000fce0000000f00 */
.L_x_25782:
[----:B------:R-:W-:Y:S05]  /*5c80*/  BSYNC.RECONVERGENT B1 ;  /* 0x0000000000017941 */ /* 0x000fea0003800200 */
.L_x_25781:
[----:B------:R-:W-:Y:S01]  /*5c90*/  I2FP.F32.U32 R10, R10 ;  /* 0x0000000a000a7245 */ /* 0x000fe20000201000 */
[----:B------:R-:W-:Y:S01]  /*5ca0*/  HADD2.F32 R153, -RZ, R141.H0_H0 ;  /* 0x2000008dff997230 */ /* 0x000fe20000004100 */
[----:B------:R-:W-:Y:S01]  /*5cb0*/  ISETP.NE.AND P2, PT, R140, 0x1, PT ;  /* 0x000000018c00780c */ /* 0x000fe20003f45270 */
[----:B------:R-:W-:Y:S02]  /*5cc0*/  BSSY.RECONVERGENT B1, `(.L_x_25786) ;  /* 0x000005e000017945 */ /* 0x000fe40003800200 */
[----:B------:R-:W-:Y:S01]  /*5cd0*/  FFMA.FTZ R29, R10, R183, 1.1641532182693481445e-10 ;  /* 0x2f0000000a1d7423 */ /* 0x000fe200000100b7 */
[----:B------:R-:W-:Y:S01]  /*5ce0*/  FMUL.FTZ R10, R153, UR4 ;  /* 0x00000004990a7c20 */ /* 0x000fe20008410000 */
[----:B------:R-:W-:-:S03]  /*5cf0*/  MOV R153, R8 ;  /* 0x0000000800997202 */ /* 0x000fc60000000f00 */
[----:B------:R-:W-:Y:S01]  /*5d00*/  FMUL.FTZ R10, R10, R177 ;  /* 0x000000b10a0a7220 */ /* 0x000fe20000410000 */
[----:B------:R-:W-:-:S04]  /*5d10*/  FSETP.GTU.FTZ.AND P1, PT, R29, R182, PT ;  /* 0x000000b61d00720b */ /* 0x000fc80003f3c000 */
        /* <DEDUP_REMOVED lines=13> */
.L_x_25788:
        /* <DEDUP_REMOVED lines=12> */
.L_x_25790:
[----:B------:R-:W-:Y:S05]  /*5eb0*/  BSYNC.RECONVERGENT B2 ;  /* 0x0000000000027941 */ /* 0x000fea0003800200 */
.L_x_25789:
        /* <DEDUP_REMOVED lines=59> */
[----:B------:R-:W-:Y:S01]  /*6270*/  HFMA2 R10, -RZ, RZ, 0, 0 ;  /* 0x00000000ff0a7431 */ /* 0x000fe200000001ff */
[----:B------:R-:W-:Y:S02]  /*6280*/  LOP3.LUT R11, R178, UR5, R155, 0x96, !PT ;  /* 0x00000005b20b7c12 */ /* 0x000fe4000f8e969b */
[----:B------:R-:W-:-:S07]  /*6290*/  MOV R8, R154 ;  /* 0x0000009a00087202 */ /* 0x000fce0000000f00 */
.L_x_25787:
[----:B------:R-:W-:Y:S05]  /*62a0*/  BSYNC.RECONVERGENT B1 ;  /* 0x0000000000017941 */ /* 0x000fea0003800200 */
.L_x_25786:
        /* <DEDUP_REMOVED lines=9> */
[----:B------:R-:W-:-:S03]  /*6340*/  IMAD.MOV.U32 R141, RZ, RZ, R8 ;  /* 0x000000ffff8d7224 */ /* 0x000fc600078e0008 */
        /* <DEDUP_REMOVED lines=13> */
.L_x_25793:
        /* <DEDUP_REMOVED lines=12> */
.L_x_25795:
[----:B------:R-:W-:Y:S05]  /*64e0*/  BSYNC.RECONVERGENT B2 ;  /* 0x0000000000027941 */ /* 0x000fea0003800200 */
.L_x_25794:
        /* <DEDUP_REMOVED lines=62> */
.L_x_25792:
[----:B------:R-:W-:Y:S05]  /*68d0*/  BSYNC.RECONVERGENT B1 ;  /* 0x0000000000017941 */ /* 0x000fea0003800200 */
.L_x_25791:
[----:B------:R-:W-:Y:S01]  /*68e0*/  I2FP.F32.U32 R10, R141 ;  /* 0x0000008d000a7245 */ /* 0x000fe20000201000 */
[----:B------:R-:W-:Y:S01]  /*68f0*/  HADD2.F32 R153, -RZ, R142.H0_H0 ;  /* 0x2000008eff997230 */ /* 0x000fe20000004100 */
[----:B------:R-:W-:Y:S01]  /*6900*/  ISETP.NE.AND P4, PT, R156, 0x1, PT ;  /* 0x000000019c00780c */ /* 0x000fe20003f85270 */
[----:B------:R-:W-:Y:S01]  /*6910*/  BSSY.RECONVERGENT B1, `(.L_x_25796) ;  /* 0x000005f000017945 */ /* 0x000fe20003800200 */
[----:B------:R-:W-:Y:S02]  /*6920*/  IMAD.MOV.U32 R155, RZ, RZ, R8 ;  /* 0x000000ffff9b7224 */ /* 0x000fe400078e0008 */
[----:B------:R-:W-:Y:S01]  /*6930*/  FFMA.FTZ R141, R10, R183, 1.1641532182693481445e-10 ;  /* 0x2f0000000a8d7423 */ /* 0x000fe200000100b7 */
[----:B------:R-:W-:-:S04]  /*6940*/  FMUL.FTZ R10, R153, UR4 ;  /* 0x00000004990a7c20 */ /* 0x000fc80008410000 */
[----:B------:R-:W-:Y:S01]  /*6950*/  FMUL.FTZ R10, R10, R177 ;  /* 0x000000b10a0a7220 */ /* 0x000fe20000410000 */
[----:B------:R-:W-:-:S04]  /*6960*/  FSETP.GTU.FTZ.AND P3, PT, R141, R182, PT ;  /* 0x000000b68d00720b */ /* 0x000fc80003f7c000 */
[----:B------:R-:W-:Y:S01]  /*6970*/  FSEL R141, R10, RZ, !P3 ;  /* 0x000000ff0a8d7208 */ /* 0x000fe20005800000 */
[----:B------:R-:W-:Y:S01]  /*6980*/  IMAD.MOV.U32 R10, RZ, RZ, 0x2 ;  /* 0x00000002ff0a7424 */ /* 0x000fe200078e00ff */
        /* <DEDUP_REMOVED lines=12> */
.L_x_25798:
        /* <DEDUP_REMOVED lines=12> */
.L_x_25800:
[----:B------:R-:W-:Y:S05]  /*6b10*/  BSYNC.RECONVERGENT B2 ;  /* 0x0000000000027941 */ /* 0x000fea0003800200 */
.L_x_25799:
        /* <DEDUP_REMOVED lines=62> */
.L_x_25797:
[----:B------:R-:W-:Y:S05]  /*6f00*/  BSYNC.RECONVERGENT B1 ;  /* 0x0000000000017941 */ /* 0x000fea0003800200 */
.L_x_25796:
        /* <DEDUP_REMOVED lines=23> */
.L_x_25803:
        /* <DEDUP_REMOVED lines=12> */
.L_x_25805:
[----:B------:R-:W-:Y:S05]  /*7140*/  BSYNC.RECONVERGENT B2 ;  /* 0x0000000000027941 */ /* 0x000fea0003800200 */
.L_x_25804:
        /* <DEDUP_REMOVED lines=62> */
.L_x_25802:
[----:B------:R-:W-:Y:S05]  /*7530*/  BSYNC.RECONVERGENT B1 ;  /* 0x0000000000017941 */ /* 0x000fea0003800200 */
.L_x_25801:
[----:B------:R-:W-:Y:S01]  /*7540*/  I2FP.F32.U32 R10, R156 ;  /* 0x0000009c000a7245 */ /* 0x000fe20000201000 */
[----:B------:R-:W-:Y:S01]  /*7550*/  BSSY.RECONVERGENT B1, `(.L_x_25806) ;  /* 0x0000063000017945 */ /* 0x000fe20003800200 */
[----:B------:R-:W-:-:S03]  /*7560*/  ISETP.NE.AND P6, PT, R178, 0x1, PT ;  /* 0x00000001b200780c */ /* 0x000fc60003fc5270 */
[----:B------:R-:W-:Y:S01]  /*7570*/  FFMA.FTZ R169, R10, R183, 1.1641532182693481445e-10 ;  /* 0x2f0000000aa97423 */ /* 0x000fe200000100b7 */
[----:B------:R-:W-:-:S04]  /*7580*/  HADD2.F32 R10, -RZ, R143.H0_H0 ;  /* 0x2000008fff0a7230 */ /* 0x000fc80000004100 */
[----:B------:R-:W-:Y:S01]  /*7590*/  FSETP.GTU.FTZ.AND P5, PT, R169, R182, PT ;  /* 0x000000b6a900720b */ /* 0x000fe20003fbc000 */
[----:B------:R-:W-:-:S04]  /*75a0*/  FMUL.FTZ R10, R10, UR4 ;  /* 0x000000040a0a7c20 */ /* 0x000fc80008410000 */
[----:B------:R-:W-:-:S05]  /*75b0*/  FMUL.FTZ R10, R10, R177 ;  /* 0x000000b10a0a7220 */ /* 0x000fca0000410000 */
[----:B------:R-:W-:Y:S01]  /*75c0*/  FSEL R169, R10, RZ, !P5 ;  /* 0x000000ff0aa97208 */ /* 0x000fe20006800000 */
[----:B------:R-:W-:Y:S01]  /*75d0*/  IMAD.MOV.U32 R10, RZ, RZ, 0x2 ;  /* 0x00000002ff0a7424 */ /* 0x000fe200078e00ff */
        /* <DEDUP_REMOVED lines=12> */
.L_x_25808:
        /* <DEDUP_REMOVED lines=15> */
.L_x_25810:
[----:B------:R-:W-:Y:S05]  /*7790*/  BSYNC.RECONVERGENT B2 ;  /* 0x0000000000027941 */ /* 0x000fea0003800200 */
.L_x_25809:
        /* <DEDUP_REMOVED lines=62> */
.L_x_25807:
[----:B------:R-:W-:Y:S05]  /*7b80*/  BSYNC.RECONVERGENT B1 ;  /* 0x0000000000017941 */ /* 0x000fea0003800200 */
.L_x_25806:
        /* <DEDUP_REMOVED lines=8> */
[----:B------:R-:W-:-:S04]  /*7c10*/  FSETP.GTU.FTZ.AND P6, PT, R169, R182, PT ;  /* 0x000000b6a900720b */ /* 0x000fc80003fdc000 */
[----:B------:R-:W-:Y:S02]  /*7c20*/  FSEL R178, R178, RZ, !P6 ;  /* 0x000000ffb2b27208 */ /* 0x000fe40007000000 */
[----:B------:R-:W-:-:S03]  /*7c30*/  PLOP3.LUT P6, PT, P6, PT, PT, 0x8, 0x80 ;  /* 0x000000000080781c */ /* 0x000fc600037ce170 */
[----:B------:R-:W-:-:S05]  /*7c40*/  FMUL.FTZ R169, R178, R127 ;  /* 0x0000007fb2a97220 */ /* 0x000fca0000410000 */
[----:B------:R-:W-:-:S07]  /*7c50*/  F2FP.F16.F32.PACK_AB R143, R169, R156 ;  /* 0x0000009ca98f723e */ /* 0x000fce00000000ff */
.L_x_25770:
        /* <DEDUP_REMOVED lines=21> */
.L_x_25729:
[----:B0-----:R-:W-:Y:S05]  /*7db0*/  BSYNC.RECONVERGENT B0 ;  /* 0x0000000000007941 */ /* 0x001fea0003800200 */
.L_x_25728:
[----:B------:R-:W-:Y:S01]  /*7dc0*/  ISETP.GE.U32.AND P0, PT, R15, 0x100, PT ;  /* 0x000001000f00780c */ /* 0x000fe20003f06070 */
[----:B------:R-:W-:Y:S01]  /*7dd0*/  BSSY.RECONVERGENT B0, `(.L_x_25811) ;  /* 0x000066f000007945 */ /* 0x000fe20003800200 */
[----:B------:R-:W-:-:S11]  /*7de0*/  LOP3.LUT R6, R6, 0xfffffeff, RZ, 0xc0, !PT ;  /* 0xfffffeff06067812 */ /* 0x000fd600078ec0ff */
[----:B------:R-:W-:Y:S01]  /*7df0*/  @P0 LOP3.LUT R6, R6, 0x100, RZ, 0xfc, !PT ;  /* 0x0000010006060812 */ /* 0x000fe200078efcff */
[----:B------:R-:W-:Y:S06]  /*7e00*/  @!P0 BRA `(.L_x_25812) ;  /* 0x0000006400ac8947 */ /* 0x000fec0003800000 */
[----:B------:R-:W-:Y:S01]  /*7e10*/  ISETP.NE.U32.AND P0, PT, RZ, UR10, PT ;  /* 0x0000000aff007c0c */ /* 0x000fe2000bf05070 */
[----:B-1----:R-:W0:Y:S03]  /*7e20*/  LDC.64 R142, c[0x0][0x390] ;  /* 0x0000e400ff8e7b82 */ /* 0x002e260000000a00 */
[----:B------:R-:W-:-:S13]  /*7e30*/  ISETP.NE.AND.EX P0, PT, RZ, UR11, PT, P0 ;  /* 0x0000000bff007c0c */ /* 0x000fda000bf05300 */
[----:B------:R-:W1:Y:S02]  /*7e40*/  @P0 LDC.64 R140, c[0x0][0x3a0] ;  /* 0x0000e800ff8c0b82 */ /* 0x000e640000000a00 */
[----:B-1----:R-:W-:-:S05]  /*7e50*/  @P0 IMAD.WIDE.U32 R140, R176, 0x10, R140 ;  /* 0x00000010b08c0825 */ /* 0x002fca00078e008c */
[----:B------:R0:W5:Y:S02]  /*7e60*/  @P0 LDG.E.128 R36, desc[UR6][R140.64] ;  /* 0x000000068c240981 */ /* 0x000164000c1e1d00 */
[----:B0-----:R-:W-:-:S06]  /*7e70*/  IMAD.WIDE.U32 R140, R176, 0x10, R142 ;  /* 0x00000010b08c7825 */ /* 0x001fcc00078e008e */
[----:B------:R-:W5:Y:S01]  /*7e80*/  LDG.E.128 R140, desc[UR6][R140.64] ;  /* 0x000000068c8c7981 */ /* 0x000f62000c1e1d00 */
        /* <DEDUP_REMOVED lines=17> */
.L_x_25816:
        /* <DEDUP_REMOVED lines=12> */
.L_x_25818:
[----:B------:R-:W-:Y:S05]  /*8060*/  BSYNC.RECONVERGENT B2 ;  /* 0x0000000000027941 */ /* 0x000fea0003800200 */
.L_x_25817:
        /* <DEDUP_REMOVED lines=62> */
.L_x_25815:
[----:B------:R-:W-:Y:S05]  /*8450*/  BSYNC.RECONVERGENT B1 ;  /* 0x0000000000017941 */ /* 0x000fea0003800200 */
.L_x_25814:
        /* <DEDUP_REMOVED lines=9> */
[----:B------:R-:W-:Y:S01]  /*84f0*/  FMUL.FTZ R27, R10, UR4 ;  /* 0x000000040a1b7c20 */ /* 0x000fe20008410000 */
[----:B------:R-:W-:Y:S01]  /*8500*/  IMAD.MOV.U32 R151, RZ, RZ, 0x2 ;  /* 0x00000002ff977424 */ /* 0x000fe200078e00ff */
[----:B------:R-:W-:-:S02]  /*8510*/  MOV R10, R8 ;  /* 0x00000008000a7202 */ /* 0x000fc40000000f00 */
[----:B0-----:R-:W-:Y:S01]  /*8520*/  FMUL.FTZ R27, R27, R182 ;  /* 0x000000b61b1b7220 */ /* 0x001fe20000410000 */
[----:B-1----:R-:W-:Y:S01]  /*8530*/  FSETP.GTU.FTZ.AND P0, PT, R4, R183, PT ;  /* 0x000000b70400720b */ /* 0x002fe20003f1c000 */
[----:B------:R-:W-:-:S03]  /*8540*/  HADD2.F32 R4, -RZ, R36.H0_H0 ;  /* 0x20000024ff047230 */ /* 0x000fc60000004100 */
        /* <DEDUP_REMOVED lines=13> */
.L_x_25821:
        /* <DEDUP_REMOVED lines=12> */
.L_x_25823:
[----:B------:R-:W-:Y:S05]  /*86e0*/  BSYNC.RECONVERGENT B2 ;  /* 0x0000000000027941 */ /* 0x000fea0003800200 */
.L_x_25822:
        /* <DEDUP_REMOVED lines=62> */
.L_x_25820:
[----:B------:R-:W-:Y:S05]  /*8ad0*/  BSYNC.RECONVERGENT B1 ;  /* 0x0000000000017941 */ /* 0x000fea0003800200 */
.L_x_25819:
        /* <DEDUP_REMOVED lines=10> */
[----:B------:R-:W-:Y:S01]  /*8b80*/  FSEL R28, R27, RZ, !P0 ;  /* 0x000000ff1b1c7208 */ /* 0x000fe20004000000 */
[----:B------:R-:W-:Y:S01]  /*8b90*/  HADD2.F32 R27, -RZ, R36.H1_H1 ;  /* 0x30000024ff1b7230 */ /* 0x000fe20000004100 */
[----:B------:R-:W-:-:S04]  /*8ba0*/  PLOP3.LUT P0, PT, P0, PT, PT, 0x8, 0x80 ;  /* 0x000000000080781c */ /* 0x000fc8000070e170 */
[----:B------:R-:W-:Y:S01]  /*8bb0*/  FFMA.FTZ R28, R28, R113, R27 ;  /* 0x000000711c1c7223 */ /* 0x000fe2000001001b */
        /* <DEDUP_REMOVED lines=9> */
.L_x_25826:
        /* <DEDUP_REMOVED lines=12> */
.L_x_25828:
[----:B------:R-:W-:Y:S05]  /*8d10*/  BSYNC.RECONVERGENT B2 ;  /* 0x0000000000027941 */ /* 0x000fea0003800200 */
.L_x_25827:
        /* <DEDUP_REMOVED lines=62> */
.L_x_25825:
[----:B------:R-:W-:Y:S05]  /*9100*/  BSYNC.RECONVERGENT B1 ;  /* 0x0000000000017941 */ /* 0x000fea0003800200 */
.L_x_25824:
[----:B------:R-:W-:Y:S01]  /*9110*/  I2FP.F32.U32 R27, R10 ;  /* 0x0000000a001b7245 */ /* 0x000fe20000201000 */
[----:B------:R-:W-:Y:S01]  /*9120*/  HADD2.F32 R140, -RZ, R141.H0_H0 ;  /* 0x2000008dff8c7230 */ /* 0x000fe20000004100 */
[----:B------:R-:W-:Y:S01]  /*9130*/  ISETP.NE.AND P2, PT, R152, 0x1, PT ;  /* 0x000000019800780c */ /* 0x000fe20003f45270 */
[----:B------:R-:W-:Y:S02]  /*9140*/  BSSY.RECONVERGENT B1, `(.L_x_25829) ;  /* 0x000005f000017945 */ /* 0x000fe40003800200 */
[----:B------:R-:W-:Y:S01]  /*9150*/  FFMA.FTZ R10, R27, R252, 1.1641532182693481445e-10 ;  /* 0x2f0000001b0a7423 */ /* 0x000fe200000100fc */
[----:B------:R-:W-:Y:S01]  /*9160*/  FMUL.FTZ R27, R140, UR4 ;  /* 0x000000048c1b7c20 */ /* 0x000fe20008410000 */
[----:B------:R-:W-:-:S03]  /*9170*/  IMAD.MOV.U32 R140, RZ, RZ, R8 ;  /* 0x000000ffff8c7224 */ /* 0x000fc600078e0008 */
[----:B------:R-:W-:Y:S01]  /*9180*/  FMUL.FTZ R27, R27, R182 ;  /* 0x000000b61b1b7220 */ /* 0x000fe20000410000 */
[----:B------:R-:W-:Y:S01]  /*9190*/  FSETP.GTU.FTZ.AND P1, PT, R10, R183, PT ;  /* 0x000000b70a00720b */ /* 0x000fe20003f3c000 */
[----:B------:R-:W-:-:S03]  /*91a0*/  HADD2.F32 R10, -RZ, R37.H0_H0 ;  /* 0x20000025ff0a7230 */ /* 0x000fc60000004100 */
        /* <DEDUP_REMOVED lines=13> */
.L_x_25831:
        /* <DEDUP_REMOVED lines=12> */
.L_x_25833:
[----:B------:R-:W-:Y:S05]  /*9340*/  BSYNC.RECONVERGENT B2 ;  /* 0x0000000000027941 */ /* 0x000fea0003800200 */
.L_x_25832:
        /* <DEDUP_REMOVED lines=62> */
.L_x_25830:
[----:B------:R-:W-:Y:S05]  /*9730*/  BSYNC.RECONVERGENT B1 ;  /* 0x0000000000017941 */ /* 0x000fea0003800200 */
.L_x_25829:
        /* <DEDUP_REMOVED lines=8> */
[----:B------:R-:W-:-:S04]  /*97c0*/  FSETP.GTU.FTZ.AND P2, PT, R140, R183, PT ;  /* 0x000000b78c00720b */ /* 0x000fc80003f5c000 */
[----:B------:R-:W-:Y:S01]  /*97d0*/  FSEL R140, R141, RZ, !P2 ;  /* 0x000000ff8d8c7208 */ /* 0x000fe20005000000 */
[----:B------:R-:W-:Y:S01]  /*97e0*/  HADD2.F32 R141, -RZ, R37.H1_H1 ;  /* 0x30000025ff8d7230 */ /* 0x000fe20000004100 */
[----:B------:R-:W-:-:S04]  /*97f0*/  PLOP3.LUT P2, PT, P2, PT, PT, 0x8, 0x80 ;  /* 0x000000000080781c */ /* 0x000fc8000174e170 */
        /* <DEDUP_REMOVED lines=12> */
.L_x_25836:
        /* <DEDUP_REMOVED lines=12> */
.L_x_25838:
[----:B------:R-:W-:Y:S05]  /*9980*/  BSYNC.RECONVERGENT B2 ;  /* 0x0000000000027941 */ /* 0x000fea0003800200 */
.L_x_25837:
        /* <DEDUP_REMOVED lines=62> */
.L_x_25835:
[----:B------:R-:W-:Y:S05]  /*9d70*/  BSYNC.RECONVERGENT B1 ;  /* 0x0000000000017941 */ /* 0x000fea0003800200 */
.L_x_25834:
[----:B------:R-:W-:Y:S01]  /*9d80*/  I2FP.F32.U32 R141, R141 ;  /* 0x0000008d008d7245 */ /* 0x000fe20000201000 */
[----:B------:R-:W-:Y:S01]  /*9d90*/  BSSY.RECONVERGENT B1, `(.L_x_25839) ;  /* 0x0000062000017945 */ /* 0x000fe20003800200 */
[----:B------:R-:W-:Y:S02]  /*9da0*/  ISETP.NE.AND P4, PT, R158, 0x1, PT ;  /* 0x000000019e00780c */ /* 0x000fe40003f85270 */
[----:B------:R-:W-:Y:S01]  /*9db0*/  MOV R157, R8 ;  /* 0x00000008009d7202 */ /* 0x000fe20000000f00 */
[----:B------:R-:W-:-:S05]  /*9dc0*/  FFMA.FTZ R10, R141, R252, 1.1641532182693481445e-10 ;  /* 0x2f0000008d0a7423 */ /* 0x000fca00000100fc */
[----:B------:R-:W-:Y:S01]  /*9dd0*/  FSETP.GTU.FTZ.AND P3, PT, R10, R183, PT ;  /* 0x000000b70a00720b */ /* 0x000fe20003f7c000 */
[----:B------:R-:W-:-:S05]  /*9de0*/  HADD2.F32 R10, -RZ, R142.H0_H0 ;  /* 0x2000008eff0a7230 */ /* 0x000fca0000004100 */
[----:B------:R-:W-:Y:S01]  /*9df0*/  FMUL.FTZ R141, R10, UR4 ;  /* 0x000000040a8d7c20 */ /* 0x000fe20008410000 */
[----:B------:R-:W-:-:S03]  /*9e00*/  HADD2.F32 R10, -RZ, R38.H0_H0 ;  /* 0x20000026ff0a7230 */ /* 0x000fc60000004100 */
[----:B------:R-:W-:-:S05]  /*9e10*/  FMUL.FTZ R141, R141, R182 ;  /* 0x000000b68d8d7220 */ /* 0x000fca0000410000 */
[----:B------:R-:W-:Y:S02]  /*9e20*/  FSEL R141, R141, RZ, !P3 ;  /* 0x000000ff8d8d7208 */ /* 0x000fe40005800000 */
        /* <DEDUP_REMOVED lines=13> */
.L_x_25841:
        /* <DEDUP_REMOVED lines=12> */
.L_x_25843:
[----:B------:R-:W-:Y:S05]  /*9fc0*/  BSYNC.RECONVERGENT B2 ;  /* 0x0000000000027941 */ /* 0x000fea0003800200 */
.L_x_25842:
        /* <DEDUP_REMOVED lines=62> */
.L_x_25840:
[----:B------:R-:W-:Y:S05]  /*a3b0*/  BSYNC.RECONVERGENT B1 ;  /* 0x0000000000017941 */ /* 0x000fea0003800200 */
.L_x_25839:
        /* <DEDUP_REMOVED lines=8> */
[----:B------:R-:W-:Y:S02]  /*a440*/  FSETP.GTU.FTZ.AND P4, PT, R158, R183, PT ;  /* 0x000000b79e00720b */ /* 0x000fe40003f9c000 */
[----:B------:R-:W-:Y:S02]  /*a450*/  MOV R158, R8 ;  /* 0x00000008009e7202 */ /* 0x000fe40000000f00 */
[----:B------:R-:W-:Y:S01]  /*a460*/  FSEL R142, R157, RZ, !P4 ;  /* 0x000000ff9d8e7208 */ /* 0x000fe20006000000 */
[----:B------:R-:W-:Y:S01]  /*a470*/  HADD2.F32 R157, -RZ, R38.H1_H1 ;  /* 0x30000026ff9d7230 */ /* 0x000fe20000004100 */
[----:B------:R-:W-:-:S04]  /*a480*/  PLOP3.LUT P4, PT, P4, PT, PT, 0x8, 0x80 ;  /* 0x000000000080781c */ /* 0x000fc8000278e170 */
        /* <DEDUP_REMOVED lines=11> */
.L_x_25846:
        /* <DEDUP_REMOVED lines=12> */
.L_x_25848:
[----:B------:R-:W-:Y:S05]  /*a600*/  BSYNC.RECONVERGENT B2 ;  /* 0x0000000000027941 */ /* 0x000fea0003800200 */
.L_x_25847:
        /* <DEDUP_REMOVED lines=62> */
.L_x_25845:
[----:B------:R-:W-:Y:S05]  /*a9f0*/  BSYNC.RECONVERGENT B1 ;  /* 0x0000000000017941 */ /* 0x000fea0003800200 */
.L_x_25844:
[----:B------:R-:W-:Y:S01]  /*aa00*/  I2FP.F32.U32 R10, R158 ;  /* 0x0000009e000a7245 */ /* 0x000fe20000201000 */
[----:B------:R-:W-:Y:S01]  /*aa10*/  BSSY.RECONVERGENT B1, `(.L_x_25849) ;  /* 0x0000064000017945 */ /* 0x000fe20003800200 */
[----:B------:R-:W-:Y:S02]  /*aa20*/  ISETP.NE.AND P6, PT, R178, 0x1, PT ;  /* 0x00000001b200780c */ /* 0x000fe40003fc5270 */
[----:B------:R-:W-:Y:S01]  /*aa30*/  MOV R170, R8 ;  /* 0x0000000800aa7202 */ /* 0x000fe20000000f00 */
[----:B------:R-:W-:-:S05]  /*aa40*/  FFMA.FTZ R10, R10, R252, 1.1641532182693481445e-10 ;  /* 0x2f0000000a0a7423 */ /* 0x000fca00000100fc */
[----:B------:R-:W-:Y:S01]  /*aa50*/  FSETP.GTU.FTZ.AND P5, PT, R10, R183, PT ;  /* 0x000000b70a00720b */ /* 0x000fe20003fbc000 */
[----:B------:R-:W-:-:S05]  /*aa60*/  HADD2.F32 R10, -RZ, R143.H0_H0 ;  /* 0x2000008fff0a7230 */ /* 0x000fca0000004100 */
[----:B------:R-:W-:-:S04]  /*aa70*/  FMUL.FTZ R10, R10, UR4 ;  /* 0x000000040a0a7c20 */ /* 0x000fc80008410000 */
        /* <DEDUP_REMOVED lines=15> */
.L_x_25851:
        /* <DEDUP_REMOVED lines=15> */
.L_x_25853:
[----:B------:R-:W-:Y:S05]  /*ac60*/  BSYNC.RECONVERGENT B2 ;  /* 0x0000000000027941 */ /* 0x000fea0003800200 */
.L_x_25852:
        /* <DEDUP_REMOVED lines=62> */
.L_x_25850:
[----:B------:R-:W-:Y:S05]  /*b050*/  BSYNC.RECONVERGENT B1 ;  /* 0x0000000000017941 */ /* 0x000fea0003800200 */
.L_x_25849:
        /* <DEDUP_REMOVED lines=9> */
[----:B------:R-:W-:Y:S01]  /*b0f0*/  FSEL R170, R143, RZ, !P6 ;  /* 0x000000ff8faa7208 */ /* 0x000fe20007000000 */
[----:B------:R-:W-:Y:S01]  /*b100*/  HADD2.F32 R143, -RZ, R39.H1_H1 ;  /* 0x30000027ff8f7230 */ /* 0x000fe20000004100 */
[----:B------:R-:W-:-:S04]  /*b110*/  PLOP3.LUT P6, PT, P6, PT, PT, 0x8, 0x80 ;  /* 0x000000000080781c */ /* 0x000fc800037ce170 */
[----:B------:R-:W-:-:S05]  /*b120*/  FFMA.FTZ R170, R170, R111, R143 ;  /* 0x0000006faaaa7223 */ /* 0x000fca000001008f */
[----:B------:R-:W-:Y:S01]  /*b130*/  F2FP.F16.F32.PACK_AB R143, R170, R158 ;  /* 0x0000009eaa8f723e */ /* 0x000fe200000000ff */
[----:B------:R-:W-:Y:S06]  /*b140*/  BRA `(.L_x_25854) ;  /* 0x0000003000887947 */ /* 0x000fec0003800000 */
.L_x_25813:
        /* <DEDUP_REMOVED lines=16> */
.L_x_25857:
        /* <DEDUP_REMOVED lines=12> */
.L_x_25859:
[----:B------:R-:W-:Y:S05]  /*b310*/  BSYNC.RECONVERGENT B2 ;  /* 0x0000000000027941 */ /* 0x000fea0003800200 */
.L_x_25858:
        /* <DEDUP_REMOVED lines=62> */
.L_x_25856:
[----:B------:R-:W-:Y:S05]  /*b700*/  BSYNC.RECONVERGENT B1 ;  /* 0x0000000000017941 */ /* 0x000fea0003800200 */
.L_x_25855:
        /* <DEDUP_REMOVED lines=9> */
[----:B------:R-:W-:Y:S01]  /*b7a0*/  FFMA.FTZ R4, R27, R252, 1.1641532182693481445e-10 ;  /* 0x2f0000001b047423 */ /* 0x000fe200000100fc */
[----:B------:R-:W-:Y:S01]  /*b7b0*/  FMUL.FTZ R27, R10, UR4 ;  /* 0x000000040a1b7c20 */ /* 0x000fe20008410000 */
[----:B------:R-:W-:-:S03]  /*b7c0*/  IMAD.MOV.U32 R10, RZ, RZ, R8 ;  /* 0x000000ffff0a7224 */ /* 0x000fc600078e0008 */
[----:B0-----:R-:W-:Y:S01]  /*b7d0*/  FMUL.FTZ R27, R27, R182 ;  /* 0x000000b61b1b7220 */ /* 0x001fe20000410000 */
[----:B-1----:R-:W-:-:S04]  /*b7e0*/  FSETP.GTU.FTZ.AND P0, PT, R4, R183, PT ;  /* 0x000000b70400720b */ /* 0x002fc80003f1c000 */
        /* <DEDUP_REMOVED lines=13> */
.L_x_25862:
        /* <DEDUP_REMOVED lines=12> */
.L_x_25864:
[----:B------:R-:W-:Y:S05]  /*b980*/  BSYNC.RECONVERGENT B2 ;  /* 0x0000000000027941 */ /* 0x000fea0003800200 */
.L_x_25863:
        /* <DEDUP_REMOVED lines=62> */
.L_x_25861:
[----:B------:R-:W-:Y:S05]  /*bd70*/  BSYNC.RECONVERGENT B1 ;  /* 0x0000000000017941 */ /* 0x000fea0003800200 */
.L_x_25860:
[----:B------:R-:W-:Y:S01]  /*bd80*/  I2FP.F32.U32 R27, R10 ;  /* 0x0000000a001b7245 */ /* 0x000fe20000201000 */
[----:B------:R-:W-:Y:S01]  /*bd90*/  HADD2.F32 R140, -RZ, R140.H1_H1 ;  /* 0x3000008cff8c7230 */ /* 0x000fe20000004100 */
        /* <DEDUP_REMOVED lines=20> */
.L_x_25867:
        /* <DEDUP_REMOVED lines=12> */
.L_x_25869:
[----:B------:R-:W-:Y:S05]  /*bfa0*/  BSYNC.RECONVERGENT B2 ;  /* 0x0000000000027941 */ /* 0x000fea0003800200 */
.L_x_25868:
        /* <DEDUP_REMOVED lines=62> */
.L_x_25866:
[----:B------:R-:W-:Y:S05]  /*c390*/  BSYNC.RECONVERGENT B1 ;  /* 0x0000000000017941 */ /* 0x000fea0003800200 */
.L_x_25865:
        /* <DEDUP_REMOVED lines=8> */
[----:B------:R-:W-:Y:S01]  /*c420*/  FSETP.GTU.FTZ.AND P1, PT, R10, R183, PT ;  /* 0x000000b70a00720b */ /* 0x000fe20003f3c000 */
[----:B------:R-:W-:-:S03]  /*c430*/  IMAD.MOV.U32 R10, RZ, RZ, 0x2 ;  /* 0x00000002ff0a7424 */ /* 0x000fc600078e00ff */
        /* <DEDUP_REMOVED lines=12> */
.L_x_25872:
        /* <DEDUP_REMOVED lines=12> */
.L_x_25874:
[----:B------:R-:W-:Y:S05]  /*c5c0*/  BSYNC.RECONVERGENT B2 ;  /* 0x0000000000027941 */ /* 0x000fea0003800200 */
.L_x_25873:
        /* <DEDUP_REMOVED lines=62> */
.L_x_25871:
[----:B------:R-:W-:Y:S05]  /*c9b0*/  BSYNC.RECONVERGENT B1 ;  /* 0x0000000000017941 */ /* 0x000fea0003800200 */
.L_x_25870:
[----:B------:R-:W-:Y:S01]  /*c9c0*/  I2FP.F32.U32 R151, R140 ;  /* 0x0000008c00977245 */ /* 0x000fe20000201000 */
[----:B------:R-:W-:Y:S01]  /*c9d0*/  HADD2.F32 R141, -RZ, R141.H1_H1 ;  /* 0x3000008dff8d7230 */ /* 0x000fe20000004100 */
[----:B------:R-:W-:Y:S01]  /*c9e0*/  ISETP.NE.AND P3, PT, R10, 0x1, PT ;  /* 0x000000010a00780c */ /* 0x000fe20003f65270 */
[----:B------:R-:W-:Y:S01]  /*c9f0*/  BSSY.RECONVERGENT B1, `(.L_x_25875) ;  /* 0x000005f000017945 */ /* 0x000fe20003800200 */
[----:B------:R-:W-:Y:S02]  /*ca00*/  IMAD.MOV.U32 R158, RZ, RZ, 0x2 ;  /* 0x00000002ff9e7424 */ /* 0x000fe400078e00ff */
[----:B------:R-:W-:Y:S01]  /*ca10*/  FFMA.FTZ R140, R151, R252, 1.1641532182693481445e-10 ;  /* 0x2f000000978c7423 */ /* 0x000fe200000100fc */
[----:B------:R-:W-:-:S04]  /*ca20*/  FMUL.FTZ R141, R141, UR4 ;  /* 0x000000048d8d7c20 */ /* 0x000fc80008410000 */
        /* <DEDUP_REMOVED lines=16> */
.L_x_25877:
        /* <DEDUP_REMOVED lines=12> */
.L_x_25879:
[----:B------:R-:W-:Y:S05]  /*cbf0*/  BSYNC.RECONVERGENT B2 ;  /* 0x0000000000027941 */ /* 0x000fea0003800200 */
.L_x_25878:
        /* <DEDUP_REMOVED lines=62> */
.L_x_25876:
[----:B------:R-:W-:Y:S05]  /*cfe0*/  BSYNC.RECONVERGENT B1 ;  /* 0x0000000000017941 */ /* 0x000fea0003800200 */
.L_x_25875:
[----:B------:R-:W-:Y:S01]  /*cff0*/  I2FP.F32.U32 R141, R141 ;  /* 0x0000008d008d7245 */ /* 0x000fe20000201000 */
[----:B------:R-:W-:Y:S01]  /*d000*/  BSSY.RECONVERGENT B1, `(.L_x_25880) ;  /* 0x0000061000017945 */ /* 0x000fe20003800200 */
[----:B------:R-:W-:Y:S01]  /*d010*/  ISETP.NE.AND P4, PT, R158, 0x1, PT ;  /* 0x000000019e00780c */ /* 0x000fe20003f85270 */
[----:B------:R-:W-:Y:S02]  /*d020*/  IMAD.MOV.U32 R157, RZ, RZ, R8 ;  /* 0x000000ffff9d7224 */ /* 0x000fe400078e0008 */
[----:B------:R-:W-:-:S05]  /*d030*/  FFMA.FTZ R10, R141, R252, 1.1641532182693481445e-10 ;  /* 0x2f0000008d0a7423 */ /* 0x000fca00000100fc */
[----:B------:R-:W-:Y:S01]  /*d040*/  FSETP.GTU.FTZ.AND P3, PT, R10, R183, PT ;  /* 0x000000b70a00720b */ /* 0x000fe20003f7c000 */
[----:B------:R-:W-:-:S05]  /*d050*/  HADD2.F32 R10, -RZ, R142.H0_H0 ;  /* 0x2000008eff0a7230 */ /* 0x000fca0000004100 */
[----:B------:R-:W-:Y:S01]  /*d060*/  FMUL.FTZ R141, R10, UR4 ;  /* 0x000000040a8d7c20 */ /* 0x000fe20008410000 */
[----:B------:R-:W-:-:S03]  /*d070*/  IMAD.MOV.U32 R10, RZ, RZ, 0x2 ;  /* 0x00000002ff0a7424 */ /* 0x000fc600078e00ff */
        /* <DEDUP_REMOVED lines=14> */
.L_x_25882:
        /* <DEDUP_REMOVED lines=12> */
.L_x_25884:
[----:B------:R-:W-:Y:S05]  /*d220*/  BSYNC.RECONVERGENT B2 ;  /* 0x0000000000027941 */ /* 0x000fea0003800200 */
.L_x_25883:
        /* <DEDUP_REMOVED lines=62> */
.L_x_25881:
[----:B------:R-:W-:Y:S05]  /*d610*/  BSYNC.RECONVERGENT B1 ;  /* 0x0000000000017941 */ /* 0x000fea0003800200 */
.L_x_25880:
        /* <DEDUP_REMOVED lines=23> */
.L_x_25887:
        /* <DEDUP_REMOVED lines=12> */
.L_x_25889:
[----:B------:R-:W-:Y:S05]  /*d850*/  BSYNC.RECONVERGENT B2 ;  /* 0x0000000000027941 */ /* 0x000fea0003800200 */
.L_x_25888:
        /* <DEDUP_REMOVED lines=62> */
.L_x_25886:
[----:B------:R-:W-:Y:S05]  /*dc40*/  BSYNC.RECONVERGENT B1 ;  /* 0x0000000000017941 */ /* 0x000fea0003800200 */
.L_x_25885:
[----:B------:R-:W-:Y:S01]  /*dc50*/  I2FP.F32.U32 R10, R158 ;  /* 0x0000009e000a7245 */ /* 0x000fe20000201000 */
[----:B------:R-:W-:Y:S01]  /*dc60*/  BSSY.RECONVERGENT B1, `(.L_x_25890) ;  /* 0x0000063000017945 */ /* 0x000fe20003800200 */
[----:B------:R-:W-:Y:S01]  /*dc70*/  ISETP.NE.AND P6, PT, R178, 0x1, PT ;  /* 0x00000001b200780c */ /* 0x000fe20003fc5270 */
[----:B------:R-:W-:Y:S02]  /*dc80*/  IMAD.MOV.U32 R170, RZ, RZ, R8 ;  /* 0x000000ffffaa7224 */ /* 0x000fe400078e0008 */
[----:B------:R-:W-:-:S05]  /*dc90*/  FFMA.FTZ R10, R10, R252, 1.1641532182693481445e-10 ;  /* 0x2f0000000a0a7423 */ /* 0x000fca00000100fc */
[----:B------:R-:W-:Y:S01]  /*dca0*/  FSETP.GTU.FTZ.AND P5, PT, R10, R183, PT ;  /* 0x000000b70a00720b */ /* 0x000fe20003fbc000 */
[----:B------:R-:W-:-:S05]  /*dcb0*/  HADD2.F32 R10, -RZ, R143.H0_H0 ;  /* 0x2000008fff0a7230 */ /* 0x000fca0000004100 */
        /* <DEDUP_REMOVED lines=15> */
.L_x_25892:
        /* <DEDUP_REMOVED lines=15> */
.L_x_25894:
[----:B------:R-:W-:Y:S05]  /*dea0*/  BSYNC.RECONVERGENT B2 ;  /* 0x0000000000027941 */ /* 0x000fea0003800200 */
.L_x_25893:
        /* <DEDUP_REMOVED lines=62> */
.L_x_25891:
[----:B------:R-:W-:Y:S05]  /*e290*/  BSYNC.RECONVERGENT B1 ;  /* 0x0000000000017941 */ /* 0x000fea0003800200 */
.L_x_25890:
        /* <DEDUP_REMOVED lines=13> */
.L_x_25854:
        /* <DEDUP_REMOVED lines=18> */
[----:B0-----:R-:W-:-:S04]  /*e490*/  IMAD.WIDE.U32 R142, R176, 0x8, R142 ;  /* 0x00000008b08e7825 */ /* 0x001fc800078e008e */
[----:B------:R-:W-:Y:S01]  /*e4a0*/  VIADD R176, R176, 0x80 ;  /* 0x00000080b0b07836 */ /* 0x000fe20000000000 */
[----:B------:R0:W-:Y:S06]  /*e4b0*/  STG.E.64 desc[UR6][R142.64], R140 ;  /* 0x0000008c8e007986 */ /* 0x0001ec000c101b06 */
.L_x_25812:
[----:B------:R-:W-:Y:S05]  /*e4c0*/  BSYNC.RECONVERGENT B0 ;  /* 0x0000000000007941 */ /* 0x000fea0003800200 */
.L_x_25811:
[----:B------:R-:W-:Y:S01]  /*e4d0*/  ISETP.GE.U32.AND P0, PT, R15, 0x180, PT ;  /* 0x000001800f00780c */ /* 0x000fe20003f06070 */
[----:B------:R-:W-:Y:S01]  /*e4e0*/  BSSY.RECONVERGENT B0, `(.L_x_25895) ;  /* 0x000066f000007945 */ /* 0x000fe20003800200 */
[----:B------:R-:W-:-:S11]  /*e4f0*/  LOP3.LUT R6, R6, 0xffffff7f, RZ, 0xc0, !PT ;  /* 0xffffff7f06067812 */ /* 0x000fd600078ec0ff */
[----:B------:R-:W-:Y:S01]  /*e500*/  @P0 LOP3.LUT R6, R6, 0x80, RZ, 0xfc, !PT ;  /* 0x0000008006060812 */ /* 0x000fe200078efcff */
[----:B------:R-:W-:Y:S06]  /*e510*/  @!P0 BRA `(.L_x_25896) ;  /* 0x0000006400ac8947 */ /* 0x000fec0003800000 */
[----:B------:R-:W-:Y:S01]  /*e520*/  ISETP.NE.U32.AND P0, PT, RZ, UR10, PT ;  /* 0x0000000aff007c0c */ /* 0x000fe2000bf05070 */
[----:B01----:R-:W0:Y:S03]  /*e530*/  LDC.64 R142, c[0x0][0x390] ;  /* 0x0000e400ff8e7b82 */ /* 0x003e260000000a00 */
        /* <DEDUP_REMOVED lines=23> */
.L_x_25900:
        /* <DEDUP_REMOVED lines=12> */
.L_x_25902:
[----:B------:R-:W-:Y:S05]  /*e770*/  BSYNC.RECONVERGENT B2 ;  /* 0x0000000000027941 */ /* 0x000fea0003800200 */
.L_x_25901:
        /* <DEDUP_REMOVED lines=62> */
.L_x_25899:
[----:B------:R-:W-:Y:S05]  /*eb60*/  BSYNC.RECONVERGENT B1 ;  /* 0x0000000000017941 */ /* 0x000fea0003800200 */
.L_x_25898:
        /* <DEDUP_REMOVED lines=10> */
[----:B------:R-:W-:-:S02]  /*ec10*/  IMAD.MOV.U32 R149, RZ, RZ, 0x2 ;  /* 0x00000002ff957424 */ /* 0x000fc400078e00ff */
[----:B0-----:R-:W-:Y:S02]  /*ec20*/  FMUL.FTZ R25, R25, R182 ;  /* 0x000000b619197220 */ /* 0x001fe40000410000 */
[----:B-1----:R-:W-:Y:S01]  /*ec30*/  FSETP.GTU.FTZ.AND P0, PT, R10, R183, PT ;  /* 0x000000b70a00720b */ /* 0x002fe20003f1c000 */
        /* <DEDUP_REMOVED lines=15> */
.L_x_25905:
        /* <DEDUP_REMOVED lines=12> */
.L_x_25907:
[----:B------:R-:W-:Y:S05]  /*edf0*/  BSYNC.RECONVERGENT B2 ;  /* 0x0000000000027941 */ /* 0x000fea0003800200 */
.L_x_25906:
        /* <DEDUP_REMOVED lines=62> */
.L_x_25904:
[----:B------:R-:W-:Y:S05]  /*f1e0*/  BSYNC.RECONVERGENT B1 ;  /* 0x0000000000017941 */ /* 0x000fea0003800200 */
.L_x_25903:
        /* <DEDUP_REMOVED lines=23> */
.L_x_25910:
        /* <DEDUP_REMOVED lines=12> */
.L_x_25912:
[----:B------:R-:W-:Y:S05]  /*f420*/  BSYNC.RECONVERGENT B2 ;  /* 0x0000000000027941 */ /* 0x000fea0003800200 */
.L_x_25911:
        /* <DEDUP_REMOVED lines=62> */
.L_x_25909:
[----:B------:R-:W-:Y:S05]  /*f810*/  BSYNC.RECONVERGENT B1 ;  /* 0x0000000000017941 */ /* 0x000fea0003800200 */
.L_x_25908:
        /* <DEDUP_REMOVED lines=23> */
.L_x_25915:
        /* <DEDUP_REMOVED lines=12> */
.L_x_25917:
[----:B------:R-:W-:Y:S05]  /*fa50*/  BSYNC.RECONVERGENT B2 ;  /* 0x0000000000027941 */ /* 0x000fea0003800200 */
.L_x_25916:
        /* <DEDUP_REMOVED lines=62> */
.L_x_25914:
[----:B------:R-:W-:Y:S05]  /*fe40*/  BSYNC.RECONVERGENT B1 ;  /* 0x0000000000017941 */ /* 0x000fea0003800200 */
.L_x_25913:
        /* <DEDUP_REMOVED lines=24> */
.L_x_25920:
        /* <DEDUP_REMOVED lines=12> */
.L_x_25922:
[----:B------:R-:W-:Y:S05]  /*10090*/  BSYNC.RECONVERGENT B2 ;  /* 0x0000000000027941 */ /* 0x000fea0003800200 */
.L_x_25921:
        /* <DEDUP_REMOVED lines=62> */
.L_x_25919:
[----:B------:R-:W-:Y:S05]  /*10480*/  BSYNC.RECONVERGENT B1 ;  /* 0x0000000000017941 */ /* 0x000fea0003800200 */
.L_x_25918:
        /* <DEDUP_REMOVED lines=24> */
.L_x_25925:
        /* <DEDUP_REMOVED lines=12> */
.L_x_25927:
[----:B------:R-:W-:Y:S05]  /*106d0*/  BSYNC.RECONVERGENT B2 ;  /* 0x0000000000027941 */ /* 0x000fea0003800200 */
.L_x_25926:
        /* <DEDUP_REMOVED lines=62> */
.L_x_25924:
[----:B------:R-:W-:Y:S05]  /*10ac0*/  BSYNC.RECONVERGENT B1 ;  /* 0x0000000000017941 */ /* 0x000fea0003800200 */
.L_x_25923:
        /* <DEDUP_REMOVED lines=24> */
.L_x_25930:
        /* <DEDUP_REMOVED lines=12> */
.L_x_25932:
[----:B------:R-:W-:Y:S05]  /*10d10*/  BSYNC.RECONVERGENT B2 ;  /* 0x0000000000027941 */ /* 0x000fea0003800200 */
.L_x_25931:
        /* <DEDUP_REMOVED lines=62> */
.L_x_25929:
[----:B------:R-:W-:Y:S05]  /*11100*/  BSYNC.RECONVERGENT B1 ;  /* 0x0000000000017941 */ /* 0x000fea0003800200 */
.L_x_25928:
        /* <DEDUP_REMOVED lines=23> */
.L_x_25935:
        /* <DEDUP_REMOVED lines=15> */
.L_x_25937:
[----:B------:R-:W-:Y:S05]  /*11370*/  BSYNC.RECONVERGENT B2 ;  /* 0x0000000000027941 */ /* 0x000fea0003800200 */
.L_x_25936:
        /* <DEDUP_REMOVED lines=62> */
.L_x_25934:
[----:B------:R-:W-:Y:S05]  /*11760*/  BSYNC.RECONVERGENT B1 ;  /* 0x0000000000017941 */ /* 0x000fea0003800200 */
.L_x_25933:
        /* <DEDUP_REMOVED lines=15> */
.L_x_25897:
        /* <DEDUP_REMOVED lines=16> */
.L_x_25941:
        /* <DEDUP_REMOVED lines=12> */
.L_x_25943:
[----:B------:R-:W-:Y:S05]  /*11a20*/  BSYNC.RECONVERGENT B2 ;  /* 0x0000000000027941 */ /* 0x000fea0003800200 */
.L_x_25942:
        /* <DEDUP_REMOVED lines=62> */
.L_x_25940:
[----:B------:R-:W-:Y:S05]  /*11e10*/  BSYNC.RECONVERGENT B1 ;  /* 0x0000000000017941 */ /* 0x000fea0003800200 */
.L_x_25939:
        /* <DEDUP_REMOVED lines=10> */
[----:B------:R-:W-:-:S04]  /*11ec0*/  FMUL.FTZ R3, R26, UR4 ;  /* 0x000000041a037c20 */ /* 0x000fc80008410000 */
[----:B0-----:R-:W-:Y:S01]  /*11ed0*/  FMUL.FTZ R3, R3, R182 ;  /* 0x000000b603037220 */ /* 0x001fe20000410000 */
[----:B-1----:R-:W-:Y:S01]  /*11ee0*/  FSETP.GTU.FTZ.AND P0, PT, R10, R183, PT ;  /* 0x000000b70a00720b */ /* 0x002fe20003f1c000 */
[----:B------:R-:W-:-:S03]  /*11ef0*/  IMAD.MOV.U32 R10, RZ, RZ, R8 ;  /* 0x000000ffff0a7224 */ /* 0x000fc600078e0008 */
        /* <DEDUP_REMOVED lines=13> */
.L_x_25946:
        /* <DEDUP_REMOVED lines=12> */
.L_x_25948:
[----:B------:R-:W-:Y:S05]  /*12090*/  BSYNC.RECONVERGENT B2 ;  /* 0x0000000000027941 */ /* 0x000fea0003800200 */
.L_x_25947:
        /* <DEDUP_REMOVED lines=62> */
.L_x_25945:
[----:B------:R-:W-:Y:S05]  /*12480*/  BSYNC.RECONVERGENT B1 ;  /* 0x0000000000017941 */ /* 0x000fea0003800200 */
.L_x_25944:
        /* <DEDUP_REMOVED lines=22> */
.L_x_25951:
        /* <DEDUP_REMOVED lines=12> */
.L_x_25953:
[----:B------:R-:W-:Y:S05]  /*126b0*/  BSYNC.RECONVERGENT B2 ;  /* 0x0000000000027941 */ /* 0x000fea0003800200 */
.L_x_25952:
        /* <DEDUP_REMOVED lines=62> */
.L_x_25950:
[----:B------:R-:W-:Y:S05]  /*12aa0*/  BSYNC.RECONVERGENT B1 ;  /* 0x0000000000017941 */ /* 0x000fea0003800200 */
.L_x_25949:
        /* <DEDUP_REMOVED lines=22> */
.L_x_25956:
        /* <DEDUP_REMOVED lines=12> */
.L_x_25958:
[----:B------:R-:W-:Y:S05]  /*12cd0*/  BSYNC.RECONVERGENT B2 ;  /* 0x0000000000027941 */ /* 0x000fea0003800200 */
.L_x_25957:
        /* <DEDUP_REMOVED lines=62> */
.L_x_25955:
[----:B------:R-:W-:Y:S05]  /*130c0*/  BSYNC.RECONVERGENT B1 ;  /* 0x0000000000017941 */ /* 0x000fea0003800200 */
.L_x_25954:
        /* <DEDUP_REMOVED lines=23> */
.L_x_25961:
        /* <DEDUP_REMOVED lines=12> */
.L_x_25963:
[----:B------:R-:W-:Y:S05]  /*13300*/  BSYNC.RECONVERGENT B2 ;  /* 0x0000000000027941 */ /* 0x000fea0003800200 */
.L_x_25962:
        /* <DEDUP_REMOVED lines=62> */
.L_x_25960:
[----:B------:R-:W-:Y:S05]  /*136f0*/  BSYNC.RECONVERGENT B1 ;  /* 0x0000000000017941 */ /* 0x000fea0003800200 */
.L_x_25959:
        /* <DEDUP_REMOVED lines=23> */
.L_x_25966:
        /* <DEDUP_REMOVED lines=12> */
.L_x_25968:
[----:B------:R-:W-:Y:S05]  /*13930*/  BSYNC.RECONVERGENT B2 ;  /* 0x0000000000027941 */ /* 0x000fea0003800200 */
.L_x_25967:
        /* <DEDUP_REMOVED lines=62> */
.L_x_25965:
[----:B------:R-:W-:Y:S05]  /*13d20*/  BSYNC.RECONVERGENT B1 ;  /* 0x0000000000017941 */ /* 0x000fea0003800200 */
.L_x_25964:
        /* <DEDUP_REMOVED lines=23> */
.L_x_25971:
        /* <DEDUP_REMOVED lines=12> */
.L_x_25973:
[----:B------:R-:W-:Y:S05]  /*13f60*/  BSYNC.RECONVERGENT B2 ;  /* 0x0000000000027941 */ /* 0x000fea0003800200 */
.L_x_25972:
        /* <DEDUP_REMOVED lines=62> */
.L_x_25970:
[----:B------:R-:W-:Y:S05]  /*14350*/  BSYNC.RECONVERGENT B1 ;  /* 0x0000000000017941 */ /* 0x000fea0003800200 */
.L_x_25969:
        /* <DEDUP_REMOVED lines=22> */
.L_x_25976:
        /* <DEDUP_REMOVED lines=15> */
.L_x_25978:
[----:B------:R-:W-:Y:S05]  /*145b0*/  BSYNC.RECONVERGENT B2 ;  /* 0x0000000000027941 */ /* 0x000fea0003800200 */
.L_x_25977:
        /* <DEDUP_REMOVED lines=62> */
.L_x_25975:
[----:B------:R-:W-:Y:S05]  /*149a0*/  BSYNC.RECONVERGENT B1 ;  /* 0x0000000000017941 */ /* 0x000fea0003800200 */
.L_x_25974:
        /* <DEDUP_REMOVED lines=13> */
.L_x_25938:
        /* <DEDUP_REMOVED lines=21> */
.L_x_25896:
[----:B------:R-:W-:Y:S05]  /*14bd0*/  BSYNC.RECONVERGENT B0 ;  /* 0x0000000000007941 */ /* 0x000fea0003800200 */
.L_x_25895:
[----:B------:R-:W-:Y:S01]  /*14be0*/  ISETP.GE.U32.AND P0, PT, R15, 0x200, PT ;  /* 0x000002000f00780c */ /* 0x000fe20003f06070 */
[----:B------:R-:W-:Y:S01]  /*14bf0*/  BSSY.RECONVERGENT B0, `(.L_x_25979) ;  /* 0x000066f000007945 */ /* 0x000fe20003800200 */
[----:B------:R-:W-:-:S11]  /*14c00*/  LOP3.LUT R6, R6, 0xffffffbf, RZ, 0xc0, !PT ;  /* 0xffffffbf06067812 */ /* 0x000fd600078ec0ff */
[----:B------:R-:W-:Y:S01]  /*14c10*/  @P0 LOP3.LUT R6, R6, 0x40, RZ, 0xfc, !PT ;  /* 0x0000004006060812 */ /* 0x000fe200078efcff */
[----:B------:R-:W-:Y:S06]  /*14c20*/  @!P0 BRA `(.L_x_25980) ;  /* 0x0000006400ac8947 */ /* 0x000fec0003800000 */
[----:B------:R-:W-:Y:S01]  /*14c30*/  ISETP.NE.U32.AND P0, PT, RZ, UR10, PT ;  /* 0x0000000aff007c0c */ /* 0x000fe2000bf05070 */
[----:B012---:R-:W0:Y:S03]  /*14c40*/  LDC.64 R142, c[0x0][0x390] ;  /* 0x0000e400ff8e7b82 */ /* 0x007e260000000a00 */
        /* <DEDUP_REMOVED lines=23> */
.L_x_25984:
        /* <DEDUP_REMOVED lines=12> */
.L_x_25986:
[----:B------:R-:W-:Y:S05]  /*14e80*/  BSYNC.RECONVERGENT B2 ;  /* 0x0000000000027941 */ /* 0x000fea0003800200 */
.L_x_25985:
        /* <DEDUP_REMOVED lines=62> */
.L_x_25983:
[----:B------:R-:W-:Y:S05]  /*15270*/  BSYNC.RECONVERGENT B1 ;  /* 0x0000000000017941 */ /* 0x000fea0003800200 */
.L_x_25982:
        /* <DEDUP_REMOVED lines=28> */
.L_x_25989:
        /* <DEDUP_REMOVED lines=12> */
.L_x_25991:
[----:B------:R-:W-:Y:S05]  /*15500*/  BSYNC.RECONVERGENT B2 ;  /* 0x0000000000027941 */ /* 0x000fea0003800200 */
.L_x_25990:
        /* <DEDUP_REMOVED lines=62> */
.L_x_25988:
[----:B------:R-:W-:Y:S05]  /*158f0*/  BSYNC.RECONVERGENT B1 ;  /* 0x0000000000017941 */ /* 0x000fea0003800200 */
.L_x_25987:
        /* <DEDUP_REMOVED lines=23> */
.L_x_25994:
        /* <DEDUP_REMOVED lines=12> */
.L_x_25996:
[----:B------:R-:W-:Y:S05]  /*15b30*/  BSYNC.RECONVERGENT B2 ;  /* 0x0000000000027941 */ /* 0x000fea0003800200 */
.L_x_25995:
        /* <DEDUP_REMOVED lines=62> */
.L_x_25993:
[----:B------:R-:W-:Y:S05]  /*15f20*/  BSYNC.RECONVERGENT B1 ;  /* 0x0000000000017941 */ /* 0x000fea0003800200 */
.L_x_25992:
        /* <DEDUP_REMOVED lines=23> */
.L_x_25999:
        /* <DEDUP_REMOVED lines=12> */
.L_x_26001:
[----:B------:R-:W-:Y:S05]  /*16160*/  BSYNC.RECONVERGENT B2 ;  /* 0x0000000000027941 */ /* 0x000fea0003800200 */
.L_x_26000:
        /* <DEDUP_REMOVED lines=62> */
.L_x_25998:
[----:B------:R-:W-:Y:S05]  /*16550*/  BSYNC.RECONVERGENT B1 ;  /* 0x0000000000017941 */ /* 0x000fea0003800200 */
.L_x_25997:
        /* <DEDUP_REMOVED lines=24> */
.L_x_26004:
        /* <DEDUP_REMOVED lines=12> */
.L_x_26006:
[----:B------:R-:W-:Y:S05]  /*167a0*/  BSYNC.RECONVERGENT B2 ;  /* 0x0000000000027941 */ /* 0x000fea0003800200 */
.L_x_26005:
        /* <DEDUP_REMOVED lines=62> */
.L_x_26003:
[----:B------:R-:W-:Y:S05]  /*16b90*/  BSYNC.RECONVERGENT B1 ;  /* 0x0000000000017941 */ /* 0x000fea0003800200 */
.L_x_26002:
        /* <DEDUP_REMOVED lines=24> */
.L_x_26009:
        /* <DEDUP_REMOVED lines=12> */
.L_x_26011:
[----:B------:R-:W-:Y:S05]  /*16de0*/  BSYNC.RECONVERGENT B2 ;  /* 0x0000000000027941 */ /* 0x000fea0003800200 */
.L_x_26010:
        /* <DEDUP_REMOVED lines=62> */
.L_x_26008:
[----:B------:R-:W-:Y:S05]  /*171d0*/  BSYNC.RECONVERGENT B1 ;  /* 0x0000000000017941 */ /* 0x000fea0003800200 */
.L_x_26007:
        /* <DEDUP_REMOVED lines=24> */
.L_x_26014:
        /* <DEDUP_REMOVED lines=12> */
.L_x_26016:
[----:B------:R-:W-:Y:S05]  /*17420*/  BSYNC.RECONVERGENT B2 ;  /* 0x0000000000027941 */ /* 0x000fea0003800200 */
.L_x_26015:
        /* <DEDUP_REMOVED lines=62> */
.L_x_26013:
[----:B------:R-:W-:Y:S05]  /*17810*/  BSYNC.RECONVERGENT B1 ;  /* 0x0000000000017941 */ /* 0x000fea0003800200 */
.L_x_26012:
        /* <DEDUP_REMOVED lines=23> */
.L_x_26019:
        /* <DEDUP_REMOVED lines=15> */
.L_x_26021:
[----:B------:R-:W-:Y:S05]  /*17a80*/  BSYNC.RECONVERGENT B2 ;  /* 0x0000000000027941 */ /* 0x000fea0003800200 */
.L_x_26020:
        /* <DEDUP_REMOVED lines=62> */
.L_x_26018:
[----:B------:R-:W-:Y:S05]  /*17e70*/  BSYNC.RECONVERGENT B1 ;  /* 0x0000000000017941 */ /* 0x000fea0003800200 */
.L_x_26017:
        /* <DEDUP_REMOVED lines=15> */
.L_x_25981:
[----:B------:R-:W-:Y:S01]  /*17f70*/  ISETP.NE.AND P0, PT, R10, 0x1, PT ;  /* 0x000000010a00780c */ /* 0x000fe20003f05270 */
[----:B------:R-:W-:Y:S01]  /*17f80*/  BSSY.RECONVERGENT B1, `(.L_x_26023) ;  /* 0x000005a000017945 */ /* 0x000fe20003800200 */
[----:B------:R-:W-:Y:S01]  /*17f90*/  IMAD.MOV.U32 R24, RZ, RZ, 0x2 ;  /* 0x00000002ff187424 */ /* 0x000fe200078e00ff */
[----:B------:R-:W-:Y:S01]  /*17fa0*/  MOV R177, R178 ;  /* 0x000000b200b17202 */ /* 0x000fe20000000f00 */
[----:B---3--:R-:W-:-:S09]  /*17fb0*/  IMAD.MOV.U32 R2, RZ, RZ, R8 ;  /* 0x000000ffff027224 */ /* 0x008fd200078e0008 */
        /* <DEDUP_REMOVED lines=11> */
.L_x_26025:
        /* <DEDUP_REMOVED lines=12> */
.L_x_26027:
[----:B------:R-:W-:Y:S05]  /*18130*/  BSYNC.RECONVERGENT B2 ;  /* 0x0000000000027941 */ /* 0x000fea0003800200 */
.L_x_26026:
        /* <DEDUP_REMOVED lines=62> */
.L_x_26024:
[----:B------:R-:W-:Y:S05]  /*18520*/  BSYNC.RECONVERGENT B1 ;  /* 0x0000000000017941 */ /* 0x000fea0003800200 */
.L_x_26023:
        /* <DEDUP_REMOVED lines=27> */
.L_x_26030:
        /* <DEDUP_REMOVED lines=12> */
.L_x_26032:
[----:B------:R-:W-:Y:S05]  /*187a0*/  BSYNC.RECONVERGENT B2 ;  /* 0x0000000000027941 */ /* 0x000fea0003800200 */
.L_x_26031:
        /* <DEDUP_REMOVED lines=62> */
.L_x_26029:
[----:B------:R-:W-:Y:S05]  /*18b90*/  BSYNC.RECONVERGENT B1 ;  /* 0x0000000000017941 */ /* 0x000fea0003800200 */
.L_x_26028:
        /* <DEDUP_REMOVED lines=22> */
.L_x_26035:
        /* <DEDUP_REMOVED lines=12> */
.L_x_26037:
[----:B------:R-:W-:Y:S05]  /*18dc0*/  BSYNC.RECONVERGENT B2 ;  /* 0x0000000000027941 */ /* 0x000fea0003800200 */
.L_x_26036:
        /* <DEDUP_REMOVED lines=62> */
.L_x_26034:
[----:B------:R-:W-:Y:S05]  /*191b0*/  BSYNC.RECONVERGENT B1 ;  /* 0x0000000000017941 */ /* 0x000fea0003800200 */
.L_x_26033:
        /* <DEDUP_REMOVED lines=22> */
.L_x_26040:
        /* <DEDUP_REMOVED lines=12> */
.L_x_26042:
[----:B------:R-:W-:Y:S05]  /*193e0*/  BSYNC.RECONVERGENT B2 ;  /* 0x0000000000027941 */ /* 0x000fea0003800200 */
.L_x_26041:
        /* <DEDUP_REMOVED lines=62> */
.L_x_26039:
[----:B------:R-:W-:Y:S05]  /*197d0*/  BSYNC.RECONVERGENT B1 ;  /* 0x0000000000017941 */ /* 0x000fea0003800200 */
.L_x_26038:
        /* <DEDUP_REMOVED lines=10> */
[----:B------:R-:W-:Y:S01]  /*19880*/  IMAD.MOV.U32 R141, RZ, RZ, R8 ;  /* 0x000000ffff8d7224 */ /* 0x000fe200078e0008 */
        /* <DEDUP_REMOVED lines=12> */
.L_x_26045:
        /* <DEDUP_REMOVED lines=12> */
.L_x_26047:
[----:B------:R-:W-:Y:S05]  /*19a10*/  BSYNC.RECONVERGENT B2 ;  /* 0x0000000000027941 */ /* 0x000fea0003800200 */
.L_x_26046:
        /* <DEDUP_REMOVED lines=62> */
.L_x_26044:
[----:B------:R-:W-:Y:S05]  /*19e00*/  BSYNC.RECONVERGENT B1 ;  /* 0x0000000000017941 */ /* 0x000fea0003800200 */
.L_x_26043:
        /* <DEDUP_REMOVED lines=23> */
.L_x_26050:
        /* <DEDUP_REMOVED lines=12> */
.L_x_26052:
[----:B------:R-:W-:Y:S05]  /*1a040*/  BSYNC.RECONVERGENT B2 ;  /* 0x0000000000027941 */ /* 0x000fea0003800200 */
.L_x_26051:
        /* <DEDUP_REMOVED lines=62> */
.L_x_26049:
[----:B------:R-:W-:Y:S05]  /*1a430*/  BSYNC.RECONVERGENT B1 ;  /* 0x0000000000017941 */ /* 0x000fea0003800200 */
.L_x_26048:
        /* <DEDUP_REMOVED lines=23> */
.L_x_26055:
        /* <DEDUP_REMOVED lines=12> */
.L_x_26057:
[----:B------:R-:W-:Y:S05]  /*1a670*/  BSYNC.RECONVERGENT B2 ;  /* 0x0000000000027941 */ /* 0x000fea0003800200 */
.L_x_26056:
        /* <DEDUP_REMOVED lines=62> */
.L_x_26054:
[----:B------:R-:W-:Y:S05]  /*1aa60*/  BSYNC.RECONVERGENT B1 ;  /* 0x0000000000017941 */ /* 0x000fea0003800200 */
.L_x_26053:
        /* <DEDUP_REMOVED lines=22> */
.L_x_26060:
        /* <DEDUP_REMOVED lines=15> */
.L_x_26062:
[----:B------:R-:W-:Y:S05]  /*1acc0*/  BSYNC.RECONVERGENT B2 ;  /* 0x0000000000027941 */ /* 0x000fea0003800200 */
.L_x_26061:
        /* <DEDUP_REMOVED lines=62> */
.L_x_26059:
[----:B------:R-:W-:Y:S05]  /*1b0b0*/  BSYNC.RECONVERGENT B1 ;  /* 0x0000000000017941 */ /* 0x000fea0003800200 */
.L_x_26058:
        /* <DEDUP_REMOVED lines=13> */
.L_x_26022:
        /* <DEDUP_REMOVED lines=21> */
.L_x_25980:
[----:B------:R-:W-:Y:S05]  /*1b2e0*/  BSYNC.RECONVERGENT B0 ;  /* 0x0000000000007941 */ /* 0x000fea0003800200 */
.L_x_25979:
        /* <DEDUP_REMOVED lines=30> */
.L_x_26068:
        /* <DEDUP_REMOVED lines=12> */
.L_x_26070:
[----:B------:R-:W-:Y:S05]  /*1b590*/  BSYNC.RECONVERGENT B2 ;  /* 0x0000000000027941 */ /* 0x000fea0003800200 */
.L_x_26069:
        /* <DEDUP_REMOVED lines=62> */
.L_x_26067:
[----:B------:R-:W-:Y:S05]  /*1b980*/  BSYNC.RECONVERGENT B1 ;  /* 0x0000000000017941 */ /* 0x000fea0003800200 */
.L_x_26066:
        /* <DEDUP_REMOVED lines=28> */
.L_x_26073:
        /* <DEDUP_REMOVED lines=12> */
.L_x_26075:
[----:B------:R-:W-:Y:S05]  /*1bc10*/  BSYNC.RECONVERGENT B2 ;  /* 0x0000000000027941 */ /* 0x000fea0003800200 */
.L_x_26074:
        /* <DEDUP_REMOVED lines=62> */
.L_x_26072:
[----:B------:R-:W-:Y:S05]  /*1c000*/  BSYNC.RECONVERGENT B1 ;  /* 0x0000000000017941 */ /* 0x000fea0003800200 */
.L_x_26071:
        /* <DEDUP_REMOVED lines=23> */
.L_x_26078:
        /* <DEDUP_REMOVED lines=12> */
.L_x_26080:
[----:B------:R-:W-:Y:S05]  /*1c240*/  BSYNC.RECONVERGENT B2 ;  /* 0x0000000000027941 */ /* 0x000fea0003800200 */
.L_x_26079:
        /* <DEDUP_REMOVED lines=62> */
.L_x_26077:
[----:B------:R-:W-:Y:S05]  /*1c630*/  BSYNC.RECONVERGENT B1 ;  /* 0x0000000000017941 */ /* 0x000fea0003800200 */
.L_x_26076:
        /* <DEDUP_REMOVED lines=23> */
.L_x_26083:
        /* <DEDUP_REMOVED lines=12> */
.L_x_26085:
[----:B------:R-:W-:Y:S05]  /*1c870*/  BSYNC.RECONVERGENT B2 ;  /* 0x0000000000027941 */ /* 0x000fea0003800200 */
.L_x_26084:
        /* <DEDUP_REMOVED lines=62> */
.L_x_26082:
[----:B------:R-:W-:Y:S05]  /*1cc60*/  BSYNC.RECONVERGENT B1 ;  /* 0x0000000000017941 */ /* 0x000fea0003800200 */
.L_x_26081:
        /* <DEDUP_REMOVED lines=24> */
.L_x_26088:
        /* <DEDUP_REMOVED lines=12> */
.L_x_26090:
[----:B------:R-:W-:Y:S05]  /*1ceb0*/  BSYNC.RECONVERGENT B2 ;  /* 0x0000000000027941 */ /* 0x000fea0003800200 */
.L_x_26089:
        /* <DEDUP_REMOVED lines=62> */
.L_x_26087:
[----:B------:R-:W-:Y:S05]  /*1d2a0*/  BSYNC.RECONVERGENT B1 ;  /* 0x0000000000017941 */ /* 0x000fea0003800200 */
.L_x_26086:
        /* <DEDUP_REMOVED lines=24> */
.L_x_26093:
        /* <DEDUP_REMOVED lines=12> */
.L_x_26095:
[----:B------:R-:W-:Y:S05]  /*1d4f0*/  BSYNC.RECONVERGENT B2 ;  /* 0x0000000000027941 */ /* 0x000fea0003800200 */
.L_x_26094:
        /* <DEDUP_REMOVED lines=62> */
.L_x_26092:
[----:B------:R-:W-:Y:S05]  /*1d8e0*/  BSYNC.RECONVERGENT B1 ;  /* 0x0000000000017941 */ /* 0x000fea0003800200 */
.L_x_26091:
        /* <DEDUP_REMOVED lines=13> */
[----:B------:R-:W-:-:S05]  /*1d9c0*/  FFMA.FTZ R142, R142, R73, R163 ;  /* 0x000000498e8e7223 */ /* 0x000fca00000100a3 */
        /* <DEDUP_REMOVED lines=10> */
.L_x_26098:
        /* <DEDUP_REMOVED lines=12> */
.L_x_26100:
[----:B------:R-:W-:Y:S05]  /*1db30*/  BSYNC.RECONVERGENT B2 ;  /* 0x0000000000027941 */ /* 0x000fea0003800200 */
.L_x_26099:
        /* <DEDUP_REMOVED lines=62> */
.L_x_26097:
[----:B------:R-:W-:Y:S05]  /*1df20*/  BSYNC.RECONVERGENT B1 ;  /* 0x0000000000017941 */ /* 0x000fea0003800200 */
.L_x_26096:
        /* <DEDUP_REMOVED lines=13> */
[----:B------:R-:W-:Y:S01]  /*1e000*/  HFMA2 R10, -RZ, RZ, 0, 1.1920928955078125e-07 ;  /* 0x00000002ff0a7431 */ /* 0x000fe200000001ff */
        /* <DEDUP_REMOVED lines=9> */
.L_x_26103:
        /* <DEDUP_REMOVED lines=15> */
.L_x_26105:
[----:B------:R-:W-:Y:S05]  /*1e190*/  BSYNC.RECONVERGENT B2 ;  /* 0x0000000000027941 */ /* 0x000fea0003800200 */
.L_x_26104:
        /* <DEDUP_REMOVED lines=62> */
.L_x_26102:
[----:B------:R-:W-:Y:S05]  /*1e580*/  BSYNC.RECONVERGENT B1 ;  /* 0x0000000000017941 */ /* 0x000fea0003800200 */
.L_x_26101:
        /* <DEDUP_REMOVED lines=15> */
.L_x_26065:
        /* <DEDUP_REMOVED lines=16> */
.L_x_26109:
        /* <DEDUP_REMOVED lines=12> */
.L_x_26111:
[----:B------:R-:W-:Y:S05]  /*1e840*/  BSYNC.RECONVERGENT B2 ;  /* 0x0000000000027941 */ /* 0x000fea0003800200 */
.L_x_26110:
        /* <DEDUP_REMOVED lines=62> */
.L_x_26108:
[----:B------:R-:W-:Y:S05]  /*1ec30*/  BSYNC.RECONVERGENT B1 ;  /* 0x0000000000017941 */ /* 0x000fea0003800200 */
.L_x_26107:
        /* <DEDUP_REMOVED lines=27> */
.L_x_26114:
        /* <DEDUP_REMOVED lines=12> */
.L_x_26116:
[----:B------:R-:W-:Y:S05]  /*1eeb0*/  BSYNC.RECONVERGENT B2 ;  /* 0x0000000000027941 */ /* 0x000fea0003800200 */
.L_x_26115:
        /* <DEDUP_REMOVED lines=62> */
.L_x_26113:
[----:B------:R-:W-:Y:S05]  /*1f2a0*/  BSYNC.RECONVERGENT B1 ;  /* 0x0000000000017941 */ /* 0x000fea0003800200 */
.L_x_26112:
        /* <DEDUP_REMOVED lines=22> */
.L_x_26119:
        /* <DEDUP_REMOVED lines=12> */
.L_x_26121:
[----:B------:R-:W-:Y:S05]  /*1f4d0*/  BSYNC.RECONVERGENT B2 ;  /* 0x0000000000027941 */ /* 0x000fea0003800200 */
.L_x_26120:
        /* <DEDUP_REMOVED lines=61> */
[----:B------:R-:W-:-:S07]  /*1f8b0*/  MOV R177, R178 ;  /* 0x000000b200b17202 */ /* 0x000fce0000000f00 */
.L_x_26118:
[----:B------:R-:W-:Y:S05]  /*1f8c0*/  BSYNC.RECONVERGENT B1 ;  /* 0x0000000000017941 */ /* 0x000fea0003800200 */
.L_x_26117:
        /* <DEDUP_REMOVED lines=22> */
.L_x_26124:
        /* <DEDUP_REMOVED lines=12> */
.L_x_26126:
[----:B------:R-:W-:Y:S05]  /*1faf0*/  BSYNC.RECONVERGENT B2 ;  /* 0x0000000000027941 */ /* 0x000fea0003800200 */
.L_x_26125:
        /* <DEDUP_REMOVED lines=62> */
.L_x_26123:
[----:B------:R-:W-:Y:S05]  /*1fee0*/  BSYNC.RECONVERGENT B1 ;  /* 0x0000000000017941 */ /* 0x000fea0003800200 */
.L_x_26122:
        /* <DEDUP_REMOVED lines=12> */
[----:B------:R-:W-:-:S04]  /*1ffb0*/  FMUL.FTZ R140, R140, R79 ;  /* 0x0000004f8c8c7220 */ /* 0x000fc80000410000 */
        /* <DEDUP_REMOVED lines=10> */
.L_x_26129:
        /* <DEDUP_REMOVED lines=12> */
.L_x_26131:
[----:B------:R-:W-:Y:S05]  /*20120*/  BSYNC.RECONVERGENT B2 ;  /* 0x0000000000027941 */ /* 0x000fea0003800200 */
.L_x_26130:
        /* <DEDUP_REMOVED lines=62> */
.L_x_26128:
[----:B------:R-:W-:Y:S05]  /*20510*/  BSYNC.RECONVERGENT B1 ;  /* 0x0000000000017941 */ /* 0x000fea0003800200 */
.L_x_26127:
        /* <DEDUP_REMOVED lines=23> */
.L_x_26134:
        /* <DEDUP_REMOVED lines=12> */
.L_x_26136:
[----:B------:R-:W-:Y:S05]  /*20750*/  BSYNC.RECONVERGENT B2 ;  /* 0x0000000000027941 */ /* 0x000fea0003800200 */
.L_x_26135:
        /* <DEDUP_REMOVED lines=62> */
.L_x_26133:
[----:B------:R-:W-:Y:S05]  /*20b40*/  BSYNC.RECONVERGENT B1 ;  /* 0x0000000000017941 */ /* 0x000fea0003800200 */
.L_x_26132:
        /* <DEDUP_REMOVED lines=23> */
.L_x_26139:
        /* <DEDUP_REMOVED lines=12> */
.L_x_26141:
[----:B------:R-:W-:Y:S05]  /*20d80*/  BSYNC.RECONVERGENT B2 ;  /* 0x0000000000027941 */ /* 0x000fea0003800200 */
.L_x_26140:
        /* <DEDUP_REMOVED lines=62> */
.L_x_26138:
[----:B------:R-:W-:Y:S05]  /*21170*/  BSYNC.RECONVERGENT B1 ;  /* 0x0000000000017941 */ /* 0x000fea0003800200 */
.L_x_26137:
        /* <DEDUP_REMOVED lines=22> */
.L_x_26144:
        /* <DEDUP_REMOVED lines=15> */
.L_x_26146:
[----:B------:R-:W-:Y:S05]  /*213d0*/  BSYNC.RECONVERGENT B2 ;  /* 0x0000000000027941 */ /* 0x000fea0003800200 */
.L_x_26145:
        /* <DEDUP_REMOVED lines=62> */
.L_x_26143:
[----:B------:R-:W-:Y:S05]  /*217c0*/  BSYNC.RECONVERGENT B1 ;  /* 0x0000000000017941 */ /* 0x000fea0003800200 */
.L_x_26142:
        /* <DEDUP_REMOVED lines=13> */
.L_x_26106:
[----:B------:R-:W0:Y:S01]  /*218a0*/  LDC.64 R178, c[0x0][0x3a8] ;  /* 0x0000ea00ffb27b82 */ /* 0x000e220000000a00 */
[----:B------:R-:W-:Y:S02]  /*218b0*/  SEL R180, RZ, 0x1000000, !P2 ;  /* 0x01000000ffb47807 */ /* 0x000fe40005000000 */
[----:B------:R-:W-:Y:S02]  /*218c0*/  SEL R181, RZ, 0x10000, !P1 ;  /* 0x00010000ffb57807 */ /* 0x000fe40004800000 */
[----:B------:R-:W-:Y:S02]  /*218d0*/  SEL R182, RZ, 0x100, !P0 ;  /* 0x00000100ffb67807 */ /* 0x000fe40004000000 */
[----:B------:R-:W-:Y:S02]  /*218e0*/  SEL R183, RZ, 0x10000, !P5 ;  /* 0x00010000ffb77807 */ /* 0x000fe40006800000 */
[----:B------:R-:W-:Y:S02]  /*218f0*/  SEL R252, RZ, 0x100, !P4 ;  /* 0x00000100fffc7807 */ /* 0x000fe40006000000 */
[----:B------:R-:W-:-:S02]  /*21900*/  LOP3.LUT R180, R182, R180, R181, 0xfe, !PT ;  /* 0x000000b4b6b47212 */ /* 0x000fc400078efeb5 */
[----:B------:R-:W-:Y:S01]  /*21910*/  SEL R181, RZ, 0x1, !P3 ;  /* 0x00000001ffb57807 */ /* 0x000fe20005800000 */
[----:B0-----:R-:W-:-:S05]  /*21920*/  IMAD.WIDE.U32 R178, R176, 0x10, R178 ;  /* 0x00000010b0b27825 */ /* 0x001fca00078e00b2 */
[----:B------:R0:W-:Y:S02]  /*21930*/  STG.E.128 desc[UR6][R178.64], R140 ;  /* 0x0000008cb2007986 */ /* 0x0001e4000c101d06 */
[----:B0-----:R-:W0:Y:S01]  /*21940*/  LDC.64 R142, c[0x0][0x3b0] ;  /* 0x0000ec00ff8e7b82 */ /* 0x001e220000000a00 */
[----:B------:R-:W-:Y:S02]  /*21950*/  SEL R140, RZ, 0x1000000, !P6 ;  /* 0x01000000ff8c7807 */ /* 0x000fe40007000000 */
[----:B------:R-:W-:Y:S02]  /*21960*/  LOP3.LUT P6, RZ, R6, 0x2, RZ, 0xc0, !PT ;  /* 0x0000000206ff7812 */ /* 0x000fe400078cc0ff */
[----:B------:R-:W-:Y:S02]  /*21970*/  LOP3.LUT R252, R252, R140, R183, 0xfe, !PT ;  /* 0x0000008cfcfc7212 */ /* 0x000fe400078efeb7 */
[----:B------:R-:W-:Y:S02]  /*21980*/  SEL R179, RZ, 0x1, !P6 ;  /* 0x00000001ffb37807 */ /* 0x000fe40007000000 */
[----:B------:R-:W-:-:S02]  /*21990*/  LOP3.LUT R141, R252, R181, RZ, 0xfc, !PT ;  /* 0x000000b5fc8d7212 */ /* 0x000fc400078efcff */
[----:B------:R-:W-:Y:S02]  /*219a0*/  LOP3.LUT R140, R180, R179, RZ, 0xfc, !PT ;  /* 0x000000b3b48c7212 */ /* 0x000fe400078efcff */
[----:B------:R-:W-:Y:S01]  /*219b0*/  MOV R178, R177 ;  /* 0x000000b100b27202 */ /* 0x000fe20000000f00 */
[----:B0-----:R-:W-:-:S04]  /*219c0*/  IMAD.WIDE.U32 R142, R176, 0x8, R142 ;  /* 0x00000008b08e7825 */ /* 0x001fc800078e008e */
[----:B------:R-:W-:Y:S01]  /*219d0*/  VIADD R176, R176, 0x80 ;  /* 0x00000080b0b07836 */ /* 0x000fe20000000000 */
[----:B------:R0:W-:Y:S06]  /*219e0*/  STG.E.64 desc[UR6][R142.64], R140 ;  /* 0x0000008c8e007986 */ /* 0x0001ec000c101b06 */
.L_x_26064:
[----:B------:R-:W-:Y:S05]  /*219f0*/  BSYNC.RECONVERGENT B0 ;  /* 0x0000000000007941 */ /* 0x000fea0003800200 */
.L_x_26063:
        /* <DEDUP_REMOVED lines=30> */
.L_x_26152:
        /* <DEDUP_REMOVED lines=12> */
.L_x_26154:
[----:B------:R-:W-:Y:S05]  /*21ca0*/  BSYNC.RECONVERGENT B2 ;  /* 0x0000000000027941 */ /* 0x000fea0003800200 */
.L_x_26153:
        /* <DEDUP_REMOVED lines=61> */
[----:B------:R-:W-:-:S07]  /*22080*/  LOP3.LUT R12, R10, UR5, R181, 0x96, !PT ;  /* 0x000000050a0c7c12 */ /* 0x000fce000f8e96b5 */
.L_x_26151:
[----:B------:R-:W-:Y:S05]  /*22090*/  BSYNC.RECONVERGENT B1 ;  /* 0x0000000000017941 */ /* 0x000fea0003800200 */
.L_x_26150:
        /* <DEDUP_REMOVED lines=8> */
[----:B------:R-:W-:Y:S01]  /*22120*/  FMUL.FTZ R19, R19, UR4 ;  /* 0x0000000413137c20 */ /* 0x000fe20008410000 */
[----:B------:R-:W-:Y:S01]  /*22130*/  FFMA.FTZ R17, R10, R183, 1.1641532182693481445e-10 ;  /* 0x2f0000000a117423 */ /* 0x000fe200000100b7 */
[----:B------:R-:W-:-:S02]  /*22140*/  HADD2.F32 R10, -RZ, R36.H0_H0 ;  /* 0x20000024ff0a7230 */ /* 0x000fc40000004100 */
[----:B0-----:R-:W-:Y:S02]  /*22150*/  FMUL.FTZ R19, R19, R174 ;  /* 0x000000ae13137220 */ /* 0x001fe40000410000 */
[----:B-1----:R-:W-:-:S04]  /*22160*/  FSETP.GTU.FTZ.AND P0, PT, R17, R182, PT ;  /* 0x000000b61100720b */ /* 0x002fc80003f1c000 */
[----:B------:R-:W-:Y:S02]  /*22170*/  FSEL R17, R19, RZ, !P0 ;  /* 0x000000ff13117208 */ /* 0x000fe40004000000 */
        /* <DEDUP_REMOVED lines=14> */
.L_x_26157:
        /* <DEDUP_REMOVED lines=12> */
.L_x_26159:
[----:B------:R-:W-:Y:S05]  /*22320*/  BSYNC.RECONVERGENT B2 ;  /* 0x0000000000027941 */ /* 0x000fea0003800200 */
.L_x_26158:
        /* <DEDUP_REMOVED lines=62> */
.L_x_26156:
[----:B------:R-:W-:Y:S05]  /*22710*/  BSYNC.RECONVERGENT B1 ;  /* 0x0000000000017941 */ /* 0x000fea0003800200 */
.L_x_26155:
[----:B------:R-:W-:Y:S01]  /*22720*/  I2FP.F32.U32 R10, R10 ;  /* 0x0000000a000a7245 */ /* 0x000fe20000201000 */
[----:B------:R-:W-:Y:S01]  /*22730*/  HADD2.F32 R140, -RZ, R140.H1_H1 ;  /* 0x3000008cff8c7230 */ /* 0x000fe20000004100 */
[----:B------:R-:W-:Y:S01]  /*22740*/  ISETP.NE.AND P1, PT, R35, 0x1, PT ;  /* 0x000000012300780c */ /* 0x000fe20003f25270 */
[----:B------:R-:W-:Y:S02]  /*22750*/  BSSY.RECONVERGENT B1, `(.L_x_26160) ;  /* 0x000005f000017945 */ /* 0x000fe40003800200 */
[----:B------:R-:W-:Y:S01]  /*22760*/  FFMA.FTZ R19, R10, R183, 1.1641532182693481445e-10 ;  /* 0x2f0000000a137423 */ /* 0x000fe200000100b7 */
[----:B------:R-:W-:Y:S01]  /*22770*/  FMUL.FTZ R165, R140, UR4 ;  /* 0x000000048ca57c20 */ /* 0x000fe20008410000 */
[----:B------:R-:W-:Y:S02]  /*22780*/  HFMA2 R140, -RZ, RZ, 0, 1.1920928955078125e-07 ;  /* 0x00000002ff8c7431 */ /* 0x000fe400000001ff */
[----:B------:R-:W-:Y:S02]  /*22790*/  IMAD.MOV.U32 R10, RZ, RZ, R8 ;  /* 0x000000ffff0a7224 */ /* 0x000fe400078e0008 */
        /* <DEDUP_REMOVED lines=15> */
.L_x_26162:
        /* <DEDUP_REMOVED lines=12> */
.L_x_26164:
[----:B------:R-:W-:Y:S05]  /*22950*/  BSYNC.RECONVERGENT B2 ;  /* 0x0000000000027941 */ /* 0x000fea0003800200 */
.L_x_26163:
        /* <DEDUP_REMOVED lines=62> */
.L_x_26161:
[----:B------:R-:W-:Y:S05]  /*22d40*/  BSYNC.RECONVERGENT B1 ;  /* 0x0000000000017941 */ /* 0x000fea0003800200 */
.L_x_26160:
        /* <DEDUP_REMOVED lines=9> */
[----:B------:R-:W-:Y:S02]  /*22de0*/  FSEL R19, R35, RZ, !P1 ;  /* 0x000000ff23137208 */ /* 0x000fe40004800000 */
[----:B------:R-:W-:Y:S02]  /*22df0*/  PLOP3.LUT P1, PT, P1, PT, PT, 0x8, 0x80 ;  /* 0x000000000080781c */ /* 0x000fe40000f2e170 */
[----:B------:R-:W-:Y:S01]  /*22e00*/  MOV R35, R8 ;  /* 0x0000000800237202 */ /* 0x000fe20000000f00 */
[----:B------:R-:W-:Y:S01]  /*22e10*/  FFMA.FTZ R19, R19, R70, R10 ;  /* 0x0000004613137223 */ /* 0x000fe2000001000a */
        /* <DEDUP_REMOVED lines=10> */
.L_x_26167:
        /* <DEDUP_REMOVED lines=12> */
.L_x_26169:
[----:B------:R-:W-:Y:S05]  /*22f80*/  BSYNC.RECONVERGENT B2 ;  /* 0x0000000000027941 */ /* 0x000fea0003800200 */
.L_x_26168:
        /* <DEDUP_REMOVED lines=62> */
.L_x_26166:
[----:B------:R-:W-:Y:S05]  /*23370*/  BSYNC.RECONVERGENT B1 ;  /* 0x0000000000017941 */ /* 0x000fea0003800200 */
.L_x_26165:
        /* <DEDUP_REMOVED lines=24> */
.L_x_26172:
        /* <DEDUP_REMOVED lines=12> */
.L_x_26174:
[----:B------:R-:W-:Y:S05]  /*235c0*/  BSYNC.RECONVERGENT B2 ;  /* 0x0000000000027941 */ /* 0x000fea0003800200 */
.L_x_26173:
        /* <DEDUP_REMOVED lines=62> */
.L_x_26171:
[----:B------:R-:W-:Y:S05]  /*239b0*/  BSYNC.RECONVERGENT B1 ;  /* 0x0000000000017941 */ /* 0x000fea0003800200 */
.L_x_26170:
[----:B------:R-:W-:Y:S01]  /*239c0*/  I2FP.F32.U32 R10, R35 ;  /* 0x00000023000a7245 */ /* 0x000fe20000201000 */
[----:B------:R-:W-:Y:S01]  /*239d0*/  BSSY.RECONVERGENT B1, `(.L_x_26175) ;  /* 0x0000061000017945 */ /* 0x000fe20003800200 */
[----:B------:R-:W-:Y:S01]  /*239e0*/  ISETP.NE.AND P4, PT, R165, 0x1, PT ;  /* 0x00000001a500780c */ /* 0x000fe20003f85270 */
[----:B------:R-:W-:Y:S02]  /*239f0*/  IMAD.MOV.U32 R141, RZ, RZ, R8 ;  /* 0x000000ffff8d7224 */ /* 0x000fe400078e0008 */
[----:B------:R-:W-:Y:S01]  /*23a00*/  FFMA.FTZ R35, R10, R183, 1.1641532182693481445e-10 ;  /* 0x2f0000000a237423 */ /* 0x000fe200000100b7 */
[----:B------:R-:W-:-:S04]  /*23a10*/  HADD2.F32 R10, -RZ, R142.H0_H0 ;  /* 0x2000008eff0a7230 */ /* 0x000fc80000004100 */
[----:B------:R-:W-:Y:S01]  /*23a20*/  FSETP.GTU.FTZ.AND P3, PT, R35, R182, PT ;  /* 0x000000b62300720b */ /* 0x000fe20003f7c000 */
[----:B------:R-:W-:Y:S01]  /*23a30*/  FMUL.FTZ R35, R10, UR4 ;  /* 0x000000040a237c20 */ /* 0x000fe20008410000 */
[----:B------:R-:W-:-:S03]  /*23a40*/  HADD2.F32 R10, -RZ, R38.H0_H0 ;  /* 0x20000026ff0a7230 */ /* 0x000fc60000004100 */
[----:B------:R-:W-:-:S05]  /*23a50*/  FMUL.FTZ R35, R35, R174 ;  /* 0x000000ae23237220 */ /* 0x000fca0000410000 */
        /* <DEDUP_REMOVED lines=13> */
.L_x_26177:
        /* <DEDUP_REMOVED lines=12> */
.L_x_26179:
[----:B------:R-:W-:Y:S05]  /*23bf0*/  BSYNC.RECONVERGENT B2 ;  /* 0x0000000000027941 */ /* 0x000fea0003800200 */
.L_x_26178:
        /* <DEDUP_REMOVED lines=62> */
.L_x_26176:
[----:B------:R-:W-:Y:S05]  /*23fe0*/  BSYNC.RECONVERGENT B1 ;  /* 0x0000000000017941 */ /* 0x000fea0003800200 */
.L_x_26175:
[----:B------:R-:W-:Y:S01]  /*23ff0*/  I2FP.F32.U32 R166, R141 ;  /* 0x0000008d00a67245 */ /* 0x000fe20000201000 */
[----:B------:R-:W-:Y:S01]  /*24000*/  HADD2.F32 R142, -RZ, R142.H1_H1 ;  /* 0x3000008eff8e7230 */ /* 0x000fe20000004100 */
[----:B------:R-:W-:Y:S01]  /*24010*/  ISETP.NE.AND P5, PT, R10, 0x1, PT ;  /* 0x000000010a00780c */ /* 0x000fe20003fa5270 */
[----:B------:R-:W-:Y:S01]  /*24020*/  BSSY.RECONVERGENT B1, `(.L_x_26180) ;  /* 0x0000060000017945 */ /* 0x000fe20003800200 */
[----:B------:R-:W-:Y:S02]  /*24030*/  IMAD.MOV.U32 R178, RZ, RZ, 0x2 ;  /* 0x00000002ffb27424 */ /* 0x000fe400078e00ff */
[----:B------:R-:W-:-:S05]  /*24040*/  FFMA.FTZ R141, R166, R183, 1.1641532182693481445e-10 ;  /* 0x2f000000a68d7423 */ /* 0x000fca00000100b7 */
[----:B------:R-:W-:Y:S01]  /*24050*/  FSETP.GTU.FTZ.AND P4, PT, R141, R182, PT ;  /* 0x000000b68d00720b */ /* 0x000fe20003f9c000 */
[----:B------:R-:W-:-:S04]  /*24060*/  FMUL.FTZ R141, R142, UR4 ;  /* 0x000000048e8d7c20 */ /* 0x000fc80008410000 */
[----:B------:R-:W-:-:S05]  /*24070*/  FMUL.FTZ R141, R141, R174 ;  /* 0x000000ae8d8d7220 */ /* 0x000fca0000410000 */
        /* <DEDUP_REMOVED lines=15> */
.L_x_26182:
        /* <DEDUP_REMOVED lines=12> */
.L_x_26184:
[----:B------:R-:W-:Y:S05]  /*24230*/  BSYNC.RECONVERGENT B2 ;  /* 0x0000000000027941 */ /* 0x000fea0003800200 */
.L_x_26183:
        /* <DEDUP_REMOVED lines=62> */
.L_x_26181:
[----:B------:R-:W-:Y:S05]  /*24620*/  BSYNC.RECONVERGENT B1 ;  /* 0x0000000000017941 */ /* 0x000fea0003800200 */
.L_x_26180:
        /* <DEDUP_REMOVED lines=23> */
.L_x_26187:
        /* <DEDUP_REMOVED lines=15> */
.L_x_26189:
[----:B------:R-:W-:Y:S05]  /*24890*/  BSYNC.RECONVERGENT B2 ;  /* 0x0000000000027941 */ /* 0x000fea0003800200 */
.L_x_26188:
        /* <DEDUP_REMOVED lines=62> */
.L_x_26186:
[----:B------:R-:W-:Y:S05]  /*24c80*/  BSYNC.RECONVERGENT B1 ;  /* 0x0000000000017941 */ /* 0x000fea0003800200 */
.L_x_26185:
[----:B------:R-:W-:Y:S01]  /*24c90*/  I2FP.F32.U32 R142, R142 ;  /* 0x0000008e008e7245 */ /* 0x000fe20000201000 */
[----:B------:R-:W-:-:S04]  /*24ca0*/  HADD2.F32 R143, -RZ, R143.H1_H1 ;  /* 0x3000008fff8f7230 */ /* 0x000fc80000004100 */
[----:B------:R-:W-:Y:S01]  /*24cb0*/  FFMA.FTZ R142, R142, R183, 1.1641532182693481445e-10 ;  /* 0x2f0000008e8e7423 */ /* 0x000fe200000100b7 */
[----:B------:R-:W-:-:S04]  /*24cc0*/  FMUL.FTZ R143, R143, UR4 ;  /* 0x000000048f8f7c20 */ /* 0x000fc80008410000 */
[----:B------:R-:W-:Y:S01]  /*24cd0*/  FMUL.FTZ R143, R143, R174 ;  /* 0x000000ae8f8f7220 */ /* 0x000fe20000410000 */
[----:B------:R-:W-:Y:S02]  /*24ce0*/  FSETP.GTU.FTZ.AND P6, PT, R142, R182, PT ;  /* 0x000000b68e00720b */ /* 0x000fe40003fdc000 */
[----:B------:R-:W-:Y:S02]  /*24cf0*/  F2FP.F16.F32.PACK_AB R142, R141, R35 ;  /* 0x000000238d8e723e */ /* 0x000fe400000000ff */
[----:B------:R-:W-:Y:S01]  /*24d00*/  FSEL R174, R143, RZ, !P6 ;  /* 0x000000ff8fae7208 */ /* 0x000fe20007000000 */
[----:B------:R-:W-:Y:S01]  /*24d10*/  HADD2.F32 R143, -RZ, R39.H1_H1 ;  /* 0x30000027ff8f7230 */ /* 0x000fe20000004100 */
[----:B------:R-:W-:Y:S02]  /*24d20*/  F2FP.F16.F32.PACK_AB R141, R140, R19 ;  /* 0x000000138c8d723e */ /* 0x000fe400000000ff */
[----:B------:R-:W-:Y:S02]  /*24d30*/  PLOP3.LUT P6, PT, P6, PT, PT, 0x8, 0x80 ;  /* 0x000000000080781c */ /* 0x000fe400037ce170 */
[----:B------:R-:W-:Y:S01]  /*24d40*/  FFMA.FTZ R174, R174, R67, R143 ;  /* 0x00000043aeae7223 */ /* 0x000fe2000001008f */
[----:B------:R-:W-:-:S04]  /*24d50*/  F2FP.F16.F32.PACK_AB R140, R20, R17 ;  /* 0x00000011148c723e */ /* 0x000fc800000000ff */
[----:B------:R-:W-:Y:S01]  /*24d60*/  F2FP.F16.F32.PACK_AB R143, R174, R166 ;  /* 0x000000a6ae8f723e */ /* 0x000fe200000000ff */
[----:B------:R-:W-:Y:S06]  /*24d70*/  BRA `(.L_x_26190) ;  /* 0x0000003000847947 */ /* 0x000fec0003800000 */
.L_x_26149:
        /* <DEDUP_REMOVED lines=16> */
.L_x_26193:
        /* <DEDUP_REMOVED lines=12> */
.L_x_26195:
[----:B------:R-:W-:Y:S05]  /*24f40*/  BSYNC.RECONVERGENT B2 ;  /* 0x0000000000027941 */ /* 0x000fea0003800200 */
.L_x_26194:
        /* <DEDUP_REMOVED lines=62> */
.L_x_26192:
[----:B------:R-:W-:Y:S05]  /*25330*/  BSYNC.RECONVERGENT B1 ;  /* 0x0000000000017941 */ /* 0x000fea0003800200 */
.L_x_26191:
[----:B------:R-:W0:Y:S01]  /*25340*/  LDC R182, c[0x0][0x404] ;  /* 0x00010100ffb67b82 */ /* 0x000e220000000800 */
[----:B------:R-:W-:Y:S01]  /*25350*/  HFMA2 R183, -RZ, RZ, 0.1171875, 0 ;  /* 0x2f800000ffb77431 */ /* 0x000fe200000001ff */
[----:B------:R-:W-:Y:S01]  /*25360*/  I2FP.F32.U32 R10, R17 ;  /* 0x00000011000a7245 */ /* 0x000fe20000201000 */
[----:B-----5:R-:W-:Y:S01]  /*25370*/  HADD2.F32 R20, -RZ, R140.H0_H0 ;  /* 0x2000008cff147230 */ /* 0x020fe20000004100 */
[----:B------:R-:W-:Y:S01]  /*25380*/  LOP3.LUT R6, R6, 0xfffffffd, RZ, 0xc0, !PT ;  /* 0xfffffffd06067812 */ /* 0x000fe200078ec0ff */
[----:B------:R-:W-:Y:S03]  /*25390*/  BSSY.RECONVERGENT B1, `(.L_x_26196) ;  /* 0x0000061000017945 */ /* 0x000fe60003800200 */
[----:B------:R-:W1:Y:S01]  /*253a0*/  LDC R174, c[0x0][0x408] ;  /* 0x00010200ffae7b82 */ /* 0x000e620000000800 */
[----:B------:R-:W-:Y:S01]  /*253b0*/  FMUL.FTZ R35, R20, UR4 ;  /* 0x0000000414237c20 */ /* 0x000fe20008410000 */
[----:B------:R-:W-:Y:S01]  /*253c0*/  FFMA.FTZ R17, R10, R183, 1.1641532182693481445e-10 ;  /* 0x2f0000000a117423 */ /* 0x000fe200000100b7 */
[----:B------:R-:W-:-:S04]  /*253d0*/  MOV R10, R8 ;  /* 0x00000008000a7202 */ /* 0x000fc80000000f00 */
[----:B0-----:R-:W-:Y:S01]  /*253e0*/  FSETP.GTU.FTZ.AND P0, PT, R17, R182, PT ;  /* 0x000000b61100720b */ /* 0x001fe20003f1c000 */
[----:B-1----:R-:W-:Y:S01]  /*253f0*/  FMUL.FTZ R17, R35, R174 ;  /* 0x000000ae23117220 */ /* 0x002fe20000410000 */
[----:B------:R-:W-:-:S04]  /*25400*/  IMAD.MOV.U32 R35, RZ, RZ, 0x2 ;  /* 0x00000002ff237424 */ /* 0x000fc800078e00ff */
        /* <DEDUP_REMOVED lines=14> */
.L_x_26198:
        /* <DEDUP_REMOVED lines=12> */
.L_x_26200:
[----:B------:R-:W-:Y:S05]  /*255b0*/  BSYNC.RECONVERGENT B2 ;  /* 0x0000000000027941 */ /* 0x000fea0003800200 */
.L_x_26199:
        /* <DEDUP_REMOVED lines=62> */
.L_x_26197:
[----:B------:R-:W-:Y:S05]  /*259a0*/  BSYNC.RECONVERGENT B1 ;  /* 0x0000000000017941 */ /* 0x000fea0003800200 */
.L_x_26196:
        /* <DEDUP_REMOVED lines=9> */
[----:B------:R-:W-:-:S04]  /*25a40*/  FSETP.GTU.FTZ.AND P0, PT, R19, R182, PT ;  /* 0x000000b61300720b */ /* 0x000fc80003f1c000 */
        /* <DEDUP_REMOVED lines=12> */
.L_x_26203:
        /* <DEDUP_REMOVED lines=12> */
.L_x_26205:
[----:B------:R-:W-:Y:S05]  /*25bd0*/  BSYNC.RECONVERGENT B2 ;  /* 0x0000000000027941 */ /* 0x000fea0003800200 */
.L_x_26204:
        /* <DEDUP_REMOVED lines=62> */
.L_x_26202:
[----:B------:R-:W-:Y:S05]  /*25fc0*/  BSYNC.RECONVERGENT B1 ;  /* 0x0000000000017941 */ /* 0x000fea0003800200 */
.L_x_26201:
[----:B------:R-:W-:Y:S01]  /*25fd0*/  I2FP.F32.U32 R10, R10 ;  /* 0x0000000a000a7245 */ /* 0x000fe20000201000 */
[----:B------:R-:W-:Y:S01]  /*25fe0*/  HADD2.F32 R35, -RZ, R141.H0_H0 ;  /* 0x2000008dff237230 */ /* 0x000fe20000004100 */
[----:B------:R-:W-:Y:S01]  /*25ff0*/  ISETP.NE.AND P2, PT, R140, 0x1, PT ;  /* 0x000000018c00780c */ /* 0x000fe20003f45270 */
[----:B------:R-:W-:Y:S02]  /*26000*/  BSSY.RECONVERGENT B1, `(.L_x_26206) ;  /* 0x000005e000017945 */ /* 0x000fe40003800200 */
[----:B------:R-:W-:Y:S01]  /*26010*/  FFMA.FTZ R19, R10, R183, 1.1641532182693481445e-10 ;  /* 0x2f0000000a137423 */ /* 0x000fe200000100b7 */
[----:B------:R-:W-:Y:S01]  /*26020*/  FMUL.FTZ R35, R35, UR4 ;  /* 0x0000000423237c20 */ /* 0x000fe20008410000 */
[----:B------:R-:W-:-:S03]  /*26030*/  IMAD.MOV.U32 R10, RZ, RZ, 0x2 ;  /* 0x00000002ff0a7424 */ /* 0x000fc600078e00ff */
        /* <DEDUP_REMOVED lines=15> */
.L_x_26208:
        /* <DEDUP_REMOVED lines=12> */
.L_x_26210:
[----:B------:R-:W-:Y:S05]  /*261f0*/  BSYNC.RECONVERGENT B2 ;  /* 0x0000000000027941 */ /* 0x000fea0003800200 */
.L_x_26209:
        /* <DEDUP_REMOVED lines=62> */
.L_x_26207:
[----:B------:R-:W-:Y:S05]  /*265e0*/  BSYNC.RECONVERGENT B1 ;  /* 0x0000000000017941 */ /* 0x000fea0003800200 */
.L_x_26206:
        /* <DEDUP_REMOVED lines=23> */
.L_x_26213:
        /* <DEDUP_REMOVED lines=12> */
.L_x_26215:
[----:B------:R-:W-:Y:S05]  /*26820*/  BSYNC.RECONVERGENT B2 ;  /* 0x0000000000027941 */ /* 0x000fea0003800200 */
.L_x_26214:
        /* <DEDUP_REMOVED lines=62> */
.L_x_26212:
[----:B------:R-:W-:Y:S05]  /*26c10*/  BSYNC.RECONVERGENT B1 ;  /* 0x0000000000017941 */ /* 0x000fea0003800200 */
.L_x_26211:
        /* <DEDUP_REMOVED lines=8> */
[----:B------:R-:W-:-:S03]  /*26ca0*/  HFMA2 R10, -RZ, RZ, 0, 1.1920928955078125e-07 ;  /* 0x00000002ff0a7431 */ /* 0x000fc600000001ff */
        /* <DEDUP_REMOVED lines=13> */
.L_x_26218:
        /* <DEDUP_REMOVED lines=12> */
.L_x_26220:
[----:B------:R-:W-:Y:S05]  /*26e40*/  BSYNC.RECONVERGENT B2 ;  /* 0x0000000000027941 */ /* 0x000fea0003800200 */
.L_x_26219:
        /* <DEDUP_REMOVED lines=62> */
.L_x_26217:
[----:B------:R-:W-:Y:S05]  /*27230*/  BSYNC.RECONVERGENT B1 ;  /* 0x0000000000017941 */ /* 0x000fea0003800200 */
.L_x_26216:
        /* <DEDUP_REMOVED lines=9> */
[----:B------:R-:W-:Y:S02]  /*272d0*/  FSEL R142, R141, RZ, !P4 ;  /* 0x000000ff8d8e7208 */ /* 0x000fe40006000000 */
[----:B------:R-:W-:-:S03]  /*272e0*/  PLOP3.LUT P4, PT, P4, PT, PT, 0x8, 0x80 ;  /* 0x000000000080781c */ /* 0x000fc6000278e170 */
[----:B------:R-:W-:Y:S01]  /*272f0*/  FMUL.FTZ R141, R142, R65 ;  /* 0x000000418e8d7220 */ /* 0x000fe20000410000 */
        /* <DEDUP_REMOVED lines=11> */
.L_x_26223:
        /* <DEDUP_REMOVED lines=12> */
.L_x_26225:
[----:B------:R-:W-:Y:S05]  /*27470*/  BSYNC.RECONVERGENT B2 ;  /* 0x0000000000027941 */ /* 0x000fea0003800200 */
.L_x_26224:
        /* <DEDUP_REMOVED lines=62> */
.L_x_26222:
[----:B------:R-:W-:Y:S05]  /*27860*/  BSYNC.RECONVERGENT B1 ;  /* 0x0000000000017941 */ /* 0x000fea0003800200 */
.L_x_26221:
        /* <DEDUP_REMOVED lines=22> */
.L_x_26228:
        /* <DEDUP_REMOVED lines=15> */
.L_x_26230:
[----:B------:R-:W-:Y:S05]  /*27ac0*/  BSYNC.RECONVERGENT B2 ;  /* 0x0000000000027941 */ /* 0x000fea0003800200 */
.L_x_26229:
        /* <DEDUP_REMOVED lines=62> */
.L_x_26227:
[----:B------:R-:W-:Y:S05]  /*27eb0*/  BSYNC.RECONVERGENT B1 ;  /* 0x0000000000017941 */ /* 0x000fea0003800200 */
.L_x_26226:
[----:B------:R-:W-:Y:S01]  /*27ec0*/  I2FP.F32.U32 R142, R142 ;  /* 0x0000008e008e7245 */ /* 0x000fe20000201000 */
[----:B------:R-:W-:-:S04]  /*27ed0*/  HADD2.F32 R143, -RZ, R143.H1_H1 ;  /* 0x3000008fff8f7230 */ /* 0x000fc80000004100 */
[----:B------:R-:W-:Y:S01]  /*27ee0*/  FFMA.FTZ R142, R142, R183, 1.1641532182693481445e-10 ;  /* 0x2f0000008e8e7423 */ /* 0x000fe200000100b7 */
[----:B------:R-:W-:-:S04]  /*27ef0*/  FMUL.FTZ R143, R143, UR4 ;  /* 0x000000048f8f7c20 */ /* 0x000fc80008410000 */
[----:B------:R-:W-:Y:S01]  /*27f00*/  FMUL.FTZ R174, R143, R174 ;  /* 0x000000ae8fae7220 */ /* 0x000fe20000410000 */
[----:B------:R-:W-:Y:S02]  /*27f10*/  FSETP.GTU.FTZ.AND P6, PT, R142, R182, PT ;  /* 0x000000b68e00720b */ /* 0x000fe40003fdc000 */
[----:B------:R-:W-:Y:S02]  /*27f20*/  F2FP.F16.F32.PACK_AB R142, R141, R35 ;  /* 0x000000238d8e723e */ /* 0x000fe400000000ff */
[----:B------:R-:W-:Y:S02]  /*27f30*/  FSEL R174, R174, RZ, !P6 ;  /* 0x000000ffaeae7208 */ /* 0x000fe40007000000 */
[----:B------:R-:W-:Y:S02]  /*27f40*/  F2FP.F16.F32.PACK_AB R141, R140, R19 ;  /* 0x000000138c8d723e */ /* 0x000fe400000000ff */
[----:B------:R-:W-:Y:S01]  /*27f50*/  PLOP3.LUT P6, PT, P6, PT, PT, 0x8, 0x80 ;  /* 0x000000000080781c */ /* 0x000fe200037ce170 */
[----:B------:R-:W-:Y:S01]  /*27f60*/  FMUL.FTZ R174, R174, R67 ;  /* 0x00000043aeae7220 */ /* 0x000fe20000410000 */
[----:B------:R-:W-:-:S04]  /*27f70*/  F2FP.F16.F32.PACK_AB R140, R20, R17 ;  /* 0x00000011148c723e */ /* 0x000fc800000000ff */
[----:B------:R-:W-:-:S07]  /*27f80*/  F2FP.F16.F32.PACK_AB R143, R174, R166 ;  /* 0x000000a6ae8f723e */ /* 0x000fce00000000ff */
.L_x_26190:
[----:B------:R-:W0:Y:S01]  /*27f90*/  LDC.64 R178, c[0x0][0x3a8] ;  /* 0x0000ea00ffb27b82 */ /* 0x000e220000000a00 */
[----:B------:R-:W-:Y:S02]  /*27fa0*/  SEL R183, RZ, 0x10000, !P5 ;  /* 0x00010000ffb77807 */ /* 0x000fe40006800000 */
[----:B------:R-:W-:Y:S02]  /*27fb0*/  SEL R252, RZ, 0x100, !P4 ;  /* 0x00000100fffc7807 */ /* 0x000fe40006000000 */
[----:B------:R-:W-:Y:S02]  /*27fc0*/  SEL R182, RZ, 0x1000000, !P2 ;  /* 0x01000000ffb67807 */ /* 0x000fe40005000000 */
[----:B------:R-:W-:Y:S02]  /*27fd0*/  SEL R181, RZ, 0x10000, !P1 ;  /* 0x00010000ffb57807 */ /* 0x000fe40004800000 */
[----:B------:R-:W-:-:S04]  /*27fe0*/  SEL R180, RZ, 0x100, !P0 ;  /* 0x00000100ffb47807 */ /* 0x000fc80004000000 */
[----:B------:R-:W-:Y:S01]  /*27ff0*/  LOP3.LUT R180, R180, R182, R181, 0xfe, !PT ;  /* 0x000000b6b4b47212 */ /* 0x000fe200078efeb5 */
[----:B0-----:R-:W-:-:S05]  /*28000*/  IMAD.WIDE.U32 R178, R176, 0x10, R178 ;  /* 0x00000010b0b27825 */ /* 0x001fca00078e00b2 */
[----:B------:R0:W-:Y:S02]  /*28010*/  STG.E.128 desc[UR6][R178.64], R140 ;  /* 0x0000008cb2007986 */ /* 0x0001e4000c101d06 */
[----:B0-----:R-:W0:Y:S01]  /*28020*/  LDC.64 R142, c[0x0][0x3b0] ;  /* 0x0000ec00ff8e7b82 */ /* 0x001e220000000a00 */
[----:B------:R-:W-:Y:S02]  /*28030*/  SEL R140, RZ, 0x1000000, !P6 ;  /* 0x01000000ff8c7807 */ /* 0x000fe40007000000 */
[----:B------:R-:W-:Y:S02]  /*28040*/  LOP3.LUT P6, RZ, R6, 0x2, RZ, 0xc0, !PT ;  /* 0x0000000206ff7812 */ /* 0x000fe400078cc0ff */
[----:B------:R-:W-:Y:S02]  /*28050*/  LOP3.LUT R252, R252, R140, R183, 0xfe, !PT ;  /* 0x0000008cfcfc7212 */ /* 0x000fe400078efeb7 */
[----:B------:R-:W-:Y:S02]  /*28060*/  SEL R183, RZ, 0x1, !P3 ;  /* 0x00000001ffb77807 */ /* 0x000fe40005800000 */
[----:B------:R-:W-:-:S02]  /*28070*/  SEL R179, RZ, 0x1, !P6 ;  /* 0x00000001ffb37807 */ /* 0x000fc40007000000 */
[----:B------:R-:W-:Y:S02]  /*28080*/  LOP3.LUT R141, R252, R183, RZ, 0xfc, !PT ;  /* 0x000000b7fc8d7212 */ /* 0x000fe400078efcff */
[----:B------:R-:W-:Y:S02]  /*28090*/  LOP3.LUT R140, R180, R179, RZ, 0xfc, !PT ;  /* 0x000000b3b48c7212 */ /* 0x000fe400078efcff */
[----:B------:R-:W-:Y:S01]  /*280a0*/  MOV R178, R177 ;  /* 0x000000b100b27202 */ /* 0x000fe20000000f00 */
[----:B0-----:R-:W-:-:S04]  /*280b0*/  IMAD.WIDE.U32 R142, R176, 0x8, R142 ;  /* 0x00000008b08e7825 */ /* 0x001fc800078e008e */
[----:B------:R-:W-:Y:S01]  /*280c0*/  VIADD R176, R176, 0x80 ;  /* 0x00000080b0b07836 */ /* 0x000fe20000000000 */
[----:B------:R0:W-:Y:S06]  /*280d0*/  STG.E.64 desc[UR6][R142.64], R140 ;  /* 0x0000008c8e007986 */ /* 0x0001ec000c101b06 */
.L_x_26148:
[----:B------:R-:W-:Y:S05]  /*280e0*/  BSYNC.RECONVERGENT B0 ;  /* 0x0000000000007941 */ /* 0x000fea0003800200 */
.L_x_26147:
[----:B------:R-:W-:Y:S01]  /*280f0*/  ISETP.GE.U32.AND P0, PT, R15, 0x380, PT ;  /* 0x000003800f00780c */ /* 0x000fe20003f06070 */
[----:B------:R-:W-:-:S12]  /*28100*/  BSSY.RECONVERGENT B0, `(.L_x_26231) ;  /* 0x000066d000007945 */ /* 0x000fd80003800200 */
[----:B------:R-:W-:Y:S05]  /*28110*/  @!P0 BRA `(.L_x_26232) ;  /* 0x0000006400ac8947 */ /* 0x000fea0003800000 */
[----:B------:R-:W-:Y:S01]  /*28120*/  ISETP.NE.U32.AND P1, PT, RZ, UR10, PT ;  /* 0x0000000aff007c0c */ /* 0x000fe2000bf25070 */
[----:B012-4-:R-:W0:Y:S03]  /*28130*/  LDC.64 R140, c[0x0][0x390] ;  /* 0x0000e400ff8c7b82 */ /* 0x017e260000000a00 */
        /* <DEDUP_REMOVED lines=23> */
.L_x_26236:
        /* <DEDUP_REMOVED lines=12> */
.L_x_26238:
[----:B------:R-:W-:Y:S05]  /*28370*/  BSYNC.RECONVERGENT B2 ;  /* 0x0000000000027941 */ /* 0x000fea0003800200 */
.L_x_26237:
        /* <DEDUP_REMOVED lines=62> */
.L_x_26235:
[----:B------:R-:W-:Y:S05]  /*28760*/  BSYNC.RECONVERGENT B1 ;  /* 0x0000000000017941 */ /* 0x000fea0003800200 */
.L_x_26234:
        /* <DEDUP_REMOVED lines=10> */
[----:B------:R-:W-:-:S02]  /*28810*/  MOV R10, R8 ;  /* 0x00000008000a7202 */ /* 0x000fc40000000f00 */
[----:B0-----:R-:W-:Y:S02]  /*28820*/  FMUL.FTZ R18, R18, R175 ;  /* 0x000000af12127220 */ /* 0x001fe40000410000 */
[----:B-1----:R-:W-:-:S04]  /*28830*/  FSETP.GTU.FTZ.AND P1, PT, R31, R182, PT ;  /* 0x000000b61f00720b */ /* 0x002fc80003f3c000 */
[----:B------:R-:W-:Y:S01]  /*28840*/  FSEL R31, R18, RZ, !P1 ;  /* 0x000000ff121f7208 */ /* 0x000fe20004800000 */
[----:B------:R-:W-:Y:S01]  /*28850*/  HADD2.F32 R18, -RZ, R36.H0_H0 ;  /* 0x20000024ff127230 */ /* 0x000fe20000004100 */
[----:B------:R-:W-:-:S04]  /*28860*/  PLOP3.LUT P1, PT, P1, PT, PT, 0x8, 0x80 ;  /* 0x000000000080781c */ /* 0x000fc80000f2e170 */
[----:B------:R-:W-:-:S09]  /*28870*/  FFMA.FTZ R18, R31, R44, R18 ;  /* 0x0000002c1f127223 */ /* 0x000fd20000010012 */
        /* <DEDUP_REMOVED lines=11> */
.L_x_26241:
        /* <DEDUP_REMOVED lines=12> */
.L_x_26243:
[----:B------:R-:W-:Y:S05]  /*289f0*/  BSYNC.RECONVERGENT B2 ;  /* 0x0000000000027941 */ /* 0x000fea0003800200 */
.L_x_26242:
        /* <DEDUP_REMOVED lines=62> */
.L_x_26240:
[----:B------:R-:W-:Y:S05]  /*28de0*/  BSYNC.RECONVERGENT B1 ;  /* 0x0000000000017941 */ /* 0x000fea0003800200 */
.L_x_26239:
[----:B------:R-:W-:Y:S01]  /*28df0*/  I2FP.F32.U32 R10, R10 ;  /* 0x0000000a000a7245 */ /* 0x000fe20000201000 */
[----:B------:R-:W-:Y:S01]  /*28e00*/  HADD2.F32 R140, -RZ, R140.H1_H1 ;  /* 0x3000008cff8c7230 */ /* 0x000fe20000004100 */
[----:B------:R-:W-:Y:S01]  /*28e10*/  LOP3.LUT R6, R6, 0xfffffffd, RZ, 0xc0, !PT ;  /* 0xfffffffd06067812 */ /* 0x000fe200078ec0ff */
[----:B------:R-:W-:Y:S01]  /*28e20*/  BSSY.RECONVERGENT B1, `(.L_x_26244) ;  /* 0x0000061000017945 */ /* 0x000fe20003800200 */
[----:B------:R-:W-:Y:S02]  /*28e30*/  HFMA2 R34, -RZ, RZ, 0, 1.1920928955078125e-07 ;  /* 0x00000002ff227431 */ /* 0x000fe400000001ff */
        /* <DEDUP_REMOVED lines=20> */
.L_x_26246:
        /* <DEDUP_REMOVED lines=12> */
.L_x_26248:
[----:B------:R-:W-:Y:S05]  /*29040*/  BSYNC.RECONVERGENT B2 ;  /* 0x0000000000027941 */ /* 0x000fea0003800200 */
.L_x_26247:
        /* <DEDUP_REMOVED lines=62> */
.L_x_26245:
[----:B------:R-:W-:Y:S05]  /*29430*/  BSYNC.RECONVERGENT B1 ;  /* 0x0000000000017941 */ /* 0x000fea0003800200 */
.L_x_26244:
        /* <DEDUP_REMOVED lines=9> */
[----:B------:R-:W-:Y:S01]  /*294d0*/  FSEL R33, R32, RZ, !P1 ;  /* 0x000000ff20217208 */ /* 0x000fe20004800000 */
[----:B------:R-:W-:Y:S01]  /*294e0*/  HADD2.F32 R32, -RZ, R37.H0_H0 ;  /* 0x20000025ff207230 */ /* 0x000fe20000004100 */
[----:B------:R-:W-:-:S04]  /*294f0*/  PLOP3.LUT P1, PT, P1, PT, PT, 0x8, 0x80 ;  /* 0x000000000080781c */ /* 0x000fc80000f2e170 */
[----:B------:R-:W-:Y:S01]  /*29500*/  FFMA.FTZ R32, R33, R46, R32 ;  /* 0x0000002e21207223 */ /* 0x000fe20000010020 */
[----:B------:R-:W-:Y:S01]  /*29510*/  MOV R33, R8 ;  /* 0x0000000800217202 */ /* 0x000fe20000000f00 */
        /* <DEDUP_REMOVED lines=9> */
.L_x_26251:
        /* <DEDUP_REMOVED lines=12> */
.L_x_26253:
[----:B------:R-:W-:Y:S05]  /*29670*/  BSYNC.RECONVERGENT B2 ;  /* 0x0000000000027941 */ /* 0x000fea0003800200 */
.L_x_26252:
        /* <DEDUP_REMOVED lines=62> */
.L_x_26250:
[----:B------:R-:W-:Y:S05]  /*29a60*/  BSYNC.RECONVERGENT B1 ;  /* 0x0000000000017941 */ /* 0x000fea0003800200 */
.L_x_26249:
        /* <DEDUP_REMOVED lines=23> */
.L_x_26256:
        /* <DEDUP_REMOVED lines=12> */
.L_x_26258:
[----:B------:R-:W-:Y:S05]  /*29ca0*/  BSYNC.RECONVERGENT B2 ;  /* 0x0000000000027941 */ /* 0x000fea0003800200 */
.L_x_26257:
        /* <DEDUP_REMOVED lines=62> */
.L_x_26255:
[----:B------:R-:W-:Y:S05]  /*2a090*/  BSYNC.RECONVERGENT B1 ;  /* 0x0000000000017941 */ /* 0x000fea0003800200 */
.L_x_26254:
[----:B------:R-:W-:Y:S01]  /*2a0a0*/  I2FP.F32.U32 R10, R33 ;  /* 0x00000021000a7245 */ /* 0x000fe20000201000 */
[----:B------:R-:W-:Y:S01]  /*2a0b0*/  BSSY.RECONVERGENT B1, `(.L_x_26259) ;  /* 0x0000061000017945 */ /* 0x000fe20003800200 */
[----:B------:R-:W-:Y:S02]  /*2a0c0*/  ISETP.NE.AND P4, PT, R140, 0x1, PT ;  /* 0x000000018c00780c */ /* 0x000fe40003f85270 */
[----:B------:R-:W-:Y:S01]  /*2a0d0*/  MOV R141, R8 ;  /* 0x00000008008d7202 */ /* 0x000fe20000000f00 */
[----:B------:R-:W-:Y:S01]  /*2a0e0*/  FFMA.FTZ R33, R10, R183, 1.1641532182693481445e-10 ;  /* 0x2f0000000a217423 */ /* 0x000fe200000100b7 */
[----:B------:R-:W-:-:S04]  /*2a0f0*/  HADD2.F32 R10, -RZ, R142.H0_H0 ;  /* 0x2000008eff0a7230 */ /* 0x000fc80000004100 */
[----:B------:R-:W-:Y:S01]  /*2a100*/  FSETP.GTU.FTZ.AND P3, PT, R33, R182, PT ;  /* 0x000000b62100720b */ /* 0x000fe20003f7c000 */
        /* <DEDUP_REMOVED lines=16> */
.L_x_26261:
        /* <DEDUP_REMOVED lines=12> */
.L_x_26263:
[----:B------:R-:W-:Y:S05]  /*2a2d0*/  BSYNC.RECONVERGENT B2 ;  /* 0x0000000000027941 */ /* 0x000fea0003800200 */
.L_x_26262:
        /* <DEDUP_REMOVED lines=62> */
.L_x_26260:
[----:B------:R-:W-:Y:S05]  /*2a6c0*/  BSYNC.RECONVERGENT B1 ;  /* 0x0000000000017941 */ /* 0x000fea0003800200 */
.L_x_26259:
[----:B------:R-:W-:Y:S01]  /*2a6d0*/  I2FP.F32.U32 R140, R141 ;  /* 0x0000008d008c7245 */ /* 0x000fe20000201000 */
[----:B------:R-:W-:Y:S01]  /*2a6e0*/  HADD2.F32 R142, -RZ, R142.H1_H1 ;  /* 0x3000008eff8e7230 */ /* 0x000fe20000004100 */
[----:B------:R-:W-:Y:S01]  /*2a6f0*/  ISETP.NE.AND P5, PT, R10, 0x1, PT ;  /* 0x000000010a00780c */ /* 0x000fe20003fa5270 */
[----:B------:R-:W-:Y:S02]  /*2a700*/  BSSY.RECONVERGENT B1, `(.L_x_26264) ;  /* 0x0000060000017945 */ /* 0x000fe40003800200 */
[----:B------:R-:W-:Y:S01]  /*2a710*/  FFMA.FTZ R141, R140, R183, 1.1641532182693481445e-10 ;  /* 0x2f0000008c8d7423 */ /* 0x000fe200000100b7 */
[----:B------:R-:W-:Y:S01]  /*2a720*/  FMUL.FTZ R142, R142, UR4 ;  /* 0x000000048e8e7c20 */ /* 0x000fe20008410000 */
[----:B------:R-:W-:-:S03]  /*2a730*/  HFMA2 R140, -RZ, RZ, 0, 1.1920928955078125e-07 ;  /* 0x00000002ff8c7431 */ /* 0x000fc600000001ff */
        /* <DEDUP_REMOVED lines=17> */
.L_x_26266:
        /* <DEDUP_REMOVED lines=12> */
.L_x_26268:
[----:B------:R-:W-:Y:S05]  /*2a910*/  BSYNC.RECONVERGENT B2 ;  /* 0x0000000000027941 */ /* 0x000fea0003800200 */
.L_x_26267:
        /* <DEDUP_REMOVED lines=62> */
.L_x_26265:
[----:B------:R-:W-:Y:S05]  /*2ad00*/  BSYNC.RECONVERGENT B1 ;  /* 0x0000000000017941 */ /* 0x000fea0003800200 */
.L_x_26264:
        /* <DEDUP_REMOVED lines=23> */
.L_x_26271:
        /* <DEDUP_REMOVED lines=15> */
.L_x_26273:
[----:B------:R-:W-:Y:S05]  /*2af70*/  BSYNC.RECONVERGENT B2 ;  /* 0x0000000000027941 */ /* 0x000fea0003800200 */
.L_x_26272:
        /* <DEDUP_REMOVED lines=62> */
.L_x_26270:
[----:B------:R-:W-:Y:S05]  /*2b360*/  BSYNC.RECONVERGENT B1 ;  /* 0x0000000000017941 */ /* 0x000fea0003800200 */
.L_x_26269:
[----:B------:R-:W-:Y:S01]  /*2b370*/  I2FP.F32.U32 R140, R141 ;  /* 0x0000008d008c7245 */ /* 0x000fe20000201000 */
[----:B------:R-:W-:Y:S01]  /*2b380*/  HADD2.F32 R143, -RZ, R143.H1_H1 ;  /* 0x3000008fff8f7230 */ /* 0x000fe20000004100 */
[----:B------:R-:W-:Y:S02]  /*2b390*/  F2FP.F16.F32.PACK_AB R142, R142, R33 ;  /* 0x000000218e8e723e */ /* 0x000fe400000000ff */
[----:B------:R-:W-:Y:S01]  /*2b3a0*/  F2FP.F16.F32.PACK_AB R141, R34, R32 ;  /* 0x00000020228d723e */ /* 0x000fe200000000ff */
[----:B------:R-:W-:-:S05]  /*2b3b0*/  FFMA.FTZ R140, R140, R183, 1.1641532182693481445e-10 ;  /* 0x2f0000008c8c7423 */ /* 0x000fca00000100b7 */
[----:B------:R-:W-:Y:S01]  /*2b3c0*/  FSETP.GTU.FTZ.AND P6, PT, R140, R182, PT ;  /* 0x000000b68c00720b */ /* 0x000fe20003fdc000 */
[----:B------:R-:W-:-:S04]  /*2b3d0*/  FMUL.FTZ R140, R143, UR4 ;  /* 0x000000048f8c7c20 */ /* 0x000fc80008410000 */
[----:B------:R-:W-:Y:S01]  /*2b3e0*/  FMUL.FTZ R140, R140, R175 ;  /* 0x000000af8c8c7220 */ /* 0x000fe20000410000 */
[----:B------:R-:W-:-:S04]  /*2b3f0*/  HADD2.F32 R175, -RZ, R39.H1_H1 ;  /* 0x30000027ffaf7230 */ /* 0x000fc80000004100 */
[----:B------:R-:W-:Y:S02]  /*2b400*/  FSEL R140, R140, RZ, !P6 ;  /* 0x000000ff8c8c7208 */ /* 0x000fe40007000000 */
[----:B------:R-:W-:-:S03]  /*2b410*/  PLOP3.LUT P6, PT, P6, PT, PT, 0x8, 0x80 ;  /* 0x000000000080781c */ /* 0x000fc600037ce170 */
[----:B------:R-:W-:Y:S01]  /*2b420*/  FFMA.FTZ R175, R140, R43, R175 ;  /* 0x0000002b8caf7223 */ /* 0x000fe200000100af */
[----:B------:R-:W-:-:S04]  /*2b430*/  F2FP.F16.F32.PACK_AB R140, R31, R18 ;  /* 0x000000121f8c723e */ /* 0x000fc800000000ff */
[----:B------:R-:W-:Y:S01]  /*2b440*/  F2FP.F16.F32.PACK_AB R143, R175, R168 ;  /* 0x000000a8af8f723e */ /* 0x000fe200000000ff */
[----:B------:R-:W-:Y:S06]  /*2b450*/  BRA `(.L_x_26274) ;  /* 0x0000003000887947 */ /* 0x000fec0003800000 */
.L_x_26233:
[----:B------:R-:W-:Y:S01]  /*2b460*/  ISETP.NE.AND P1, PT, R10, 0x1, PT ;  /* 0x000000010a00780c */ /* 0x000fe20003f25270 */
[----:B------:R-:W-:Y:S01]  /*2b470*/  BSSY.RECONVERGENT B1, `(.L_x_26275) ;  /* 0x000005a000017945 */ /* 0x000fe20003800200 */
[----:B0-----:R-:W-:Y:S01]  /*2b480*/  IMAD.MOV.U32 R32, RZ, RZ, 0x2 ;  /* 0x00000002ff207424 */ /* 0x001fe200078e00ff */
        /* <DEDUP_REMOVED lines=13> */
.L_x_26277:
        /* <DEDUP_REMOVED lines=12> */
.L_x_26279:
[----:B------:R-:W-:Y:S05]  /*2b620*/  BSYNC.RECONVERGENT B2 ;  /* 0x0000000000027941 */ /* 0x000fea0003800200 */
.L_x_26278:
        /* <DEDUP_REMOVED lines=58> */
[----:B------:R-:W-:Y:S02]  /*2b9d0*/  UIADD3 UR5, UPT, UPT, UR9, -0x695add53, URZ ;  /* 0x96a522ad09057890 */ /* 0x000fe4000fffe0ff */
[----:B------:R-:W-:Y:S01]  /*2b9e0*/  MOV R177, R32 ;  /* 0x0000002000b17202 */ /* 0x000fe20000000f00 */
[----:B------:R-:W-:-:S03]  /*2b9f0*/  HFMA2 R32, -RZ, RZ, 0, 0 ;  /* 0x00000000ff207431 */ /* 0x000fc600000001ff */
[----:B------:R-:W-:-:S07]  /*2ba00*/  LOP3.LUT R12, R10, UR5, R33, 0x96, !PT ;  /* 0x000000050a0c7c12 */ /* 0x000fce000f8e9621 */
.L_x_26276:
[----:B------:R-:W-:Y:S05]  /*2ba10*/  BSYNC.RECONVERGENT B1 ;  /* 0x0000000000017941 */ /* 0x000fea0003800200 */
.L_x_26275:
[----:B------:R-:W0:Y:S01]  /*2ba20*/  LDC R175, c[0x0][0x408] ;  /* 0x00010200ffaf7b82 */ /* 0x000e220000000800 */
[----:B------:R-:W-:Y:S01]  /*2ba30*/  I2FP.F32.U32 R10, R18 ;  /* 0x00000012000a7245 */ /* 0x000fe20000201000 */
[----:B-----5:R-:W-:Y:S01]  /*2ba40*/  HADD2.F32 R18, -RZ, R140.H0_H0 ;  /* 0x2000008cff127230 */ /* 0x020fe20000004100 */
[----:B------:R-:W-:Y:S01]  /*2ba50*/  LOP3.LUT R6, R6, 0xfffffffb, RZ, 0xc0, !PT ;  /* 0xfffffffb06067812 */ /* 0x000fe200078ec0ff */
[----:B------:R-:W-:Y:S01]  /*2ba60*/  IMAD.MOV.U32 R183, RZ, RZ, 0x2f800000 ;  /* 0x2f800000ffb77424 */ /* 0x000fe200078e00ff */
[----:B------:R-:W-:Y:S01]  /*2ba70*/  BSSY.RECONVERGENT B1, `(.L_x_26280) ;  /* 0x0000061000017945 */ /* 0x000fe20003800200 */
[----:B------:R-:W-:Y:S02]  /*2ba80*/  HFMA2 R33, -RZ, RZ, 0, 1.1920928955078125e-07 ;  /* 0x00000002ff217431 */ /* 0x000fe400000001ff */
[----:B------:R-:W-:Y:S01]  /*2ba90*/  FMUL.FTZ R18, R18, UR4 ;  /* 0x0000000412127c20 */ /* 0x000fe20008410000 */
[----:B------:R-:W1:Y:S01]  /*2baa0*/  LDC R182, c[0x0][0x404] ;  /* 0x00010100ffb67b82 */ /* 0x000e620000000800 */
[----:B------:R-:W-:Y:S01]  /*2bab0*/  FFMA.FTZ R31, R10, R183, 1.1641532182693481445e-10 ;  /* 0x2f0000000a1f7423 */ /* 0x000fe200000100b7 */
[----:B------:R-:W-:-:S02]  /*2bac0*/  IMAD.MOV.U32 R10, RZ, RZ, R8 ;  /* 0x000000ffff0a7224 */ /* 0x000fc400078e0008 */
[----:B0-----:R-:W-:Y:S02]  /*2bad0*/  FMUL.FTZ R18, R18, R175 ;  /* 0x000000af12127220 */ /* 0x001fe40000410000 */
[----:B-1----:R-:W-:-:S04]  /*2bae0*/  FSETP.GTU.FTZ.AND P1, PT, R31, R182, PT ;  /* 0x000000b61f00720b */ /* 0x002fc80003f3c000 */
        /* <DEDUP_REMOVED lines=14> */
.L_x_26282:
        /* <DEDUP_REMOVED lines=12> */
.L_x_26284:
[----:B------:R-:W-:Y:S05]  /*2bc90*/  BSYNC.RECONVERGENT B2 ;  /* 0x0000000000027941 */ /* 0x000fea0003800200 */
.L_x_26283:
        /* <DEDUP_REMOVED lines=62> */
.L_x_26281:
[----:B------:R-:W-:Y:S05]  /*2c080*/  BSYNC.RECONVERGENT B1 ;  /* 0x0000000000017941 */ /* 0x000fea0003800200 */
.L_x_26280:
[----:B------:R-:W-:Y:S01]  /*2c090*/  I2FP.F32.U32 R10, R10 ;  /* 0x0000000a000a7245 */ /* 0x000fe20000201000 */
[----:B------:R-:W-:Y:S01]  /*2c0a0*/  HADD2.F32 R140, -RZ, R140.H1_H1 ;  /* 0x3000008cff8c7230 */ /* 0x000fe20000004100 */
[----:B------:R-:W-:Y:S01]  /*2c0b0*/  LOP3.LUT R6, R6, 0xfffffffd, RZ, 0xc0, !PT ;  /* 0xfffffffd06067812 */ /* 0x000fe200078ec0ff */
[----:B------:R-:W-:Y:S01]  /*2c0c0*/  BSSY.RECONVERGENT B1, `(.L_x_26285) ;  /* 0x0000060000017945 */ /* 0x000fe20003800200 */
[----:B------:R-:W-:Y:S02]  /*2c0d0*/  IMAD.MOV.U32 R34, RZ, RZ, 0x2 ;  /* 0x00000002ff227424 */ /* 0x000fe400078e00ff */
[----:B------:R-:W-:Y:S01]  /*2c0e0*/  FFMA.FTZ R31, R10, R183, 1.1641532182693481445e-10 ;  /* 0x2f0000000a1f7423 */ /* 0x000fe200000100b7 */
[----:B------:R-:W-:-:S04]  /*2c0f0*/  FMUL.FTZ R140, R140, UR4 ;  /* 0x000000048c8c7c20 */ /* 0x000fc80008410000 */
[----:B------:R-:W-:Y:S01]  /*2c100*/  FMUL.FTZ R10, R140, R175 ;  /* 0x000000af8c0a7220 */ /* 0x000fe20000410000 */
[----:B------:R-:W-:-:S04]  /*2c110*/  FSETP.GTU.FTZ.AND P1, PT, R31, R182, PT ;  /* 0x000000b61f00720b */ /* 0x000fc80003f3c000 */
        /* <DEDUP_REMOVED lines=15> */
.L_x_26287:
        /* <DEDUP_REMOVED lines=12> */
.L_x_26289:
[----:B------:R-:W-:Y:S05]  /*2c2d0*/  BSYNC.RECONVERGENT B2 ;  /* 0x0000000000027941 */ /* 0x000fea0003800200 */
.L_x_26288:
        /* <DEDUP_REMOVED lines=62> */
.L_x_26286:
[----:B------:R-:W-:Y:S05]  /*2c6c0*/  BSYNC.RECONVERGENT B1 ;  /* 0x0000000000017941 */ /* 0x000fea0003800200 */
.L_x_26285:
[----:B------:R-:W-:Y:S01]  /*2c6d0*/  I2FP.F32.U32 R10, R10 ;  /* 0x0000000a000a7245 */ /* 0x000fe20000201000 */
[----:B------:R-:W-:Y:S01]  /*2c6e0*/  HADD2.F32 R32, -RZ, R141.H0_H0 ;  /* 0x2000008dff207230 */ /* 0x000fe20000004100 */
[----:B------:R-:W-:Y:S01]  /*2c6f0*/  ISETP.NE.AND P2, PT, R34, 0x1, PT ;  /* 0x000000012200780c */ /* 0x000fe20003f45270 */
[----:B------:R-:W-:Y:S02]  /*2c700*/  BSSY.RECONVERGENT B1, `(.L_x_26290) ;  /* 0x000005e000017945 */ /* 0x000fe40003800200 */
[----:B------:R-:W-:Y:S01]  /*2c710*/  FFMA.FTZ R33, R10, R183, 1.1641532182693481445e-10 ;  /* 0x2f0000000a217423 */ /* 0x000fe200000100b7 */
[----:B------:R-:W-:Y:S01]  /*2c720*/  FMUL.FTZ R32, R32, UR4 ;  /* 0x0000000420207c20 */ /* 0x000fe20008410000 */
        /* <DEDUP_REMOVED lines=16> */
.L_x_26292:
        /* <DEDUP_REMOVED lines=12> */
.L_x_26294:
[----:B------:R-:W-:Y:S05]  /*2c8f0*/  BSYNC.RECONVERGENT B2 ;  /* 0x0000000000027941 */ /* 0x000fea0003800200 */
.L_x_26293:
        /* <DEDUP_REMOVED lines=62> */
.L_x_26291:
[----:B------:R-:W-:Y:S05]  /*2cce0*/  BSYNC.RECONVERGENT B1 ;  /* 0x0000000000017941 */ /* 0x000fea0003800200 */
.L_x_26290:
        /* <DEDUP_REMOVED lines=22> */
.L_x_26297:
        /* <DEDUP_REMOVED lines=12> */
.L_x_26299:
[----:B------:R-:W-:Y:S05]  /*2cf10*/  BSYNC.RECONVERGENT B2 ;  /* 0x0000000000027941 */ /* 0x000fea0003800200 */
.L_x_26298:
        /* <DEDUP_REMOVED lines=62> */
.L_x_26296:
[----:B------:R-:W-:Y:S05]  /*2d300*/  BSYNC.RECONVERGENT B1 ;  /* 0x0000000000017941 */ /* 0x000fea0003800200 */
.L_x_26295:
[----:B------:R-:W-:Y:S01]  /*2d310*/  I2FP.F32.U32 R10, R33 ;  /* 0x00000021000a7245 */ /* 0x000fe20000201000 */
[----:B------:R-:W-:Y:S01]  /*2d320*/  BSSY.RECONVERGENT B1, `(.L_x_26300) ;  /* 0x0000060000017945 */ /* 0x000fe20003800200 */
[----:B------:R-:W-:Y:S01]  /*2d330*/  ISETP.NE.AND P4, PT, R140, 0x1, PT ;  /* 0x000000018c00780c */ /* 0x000fe20003f85270 */
[----:B------:R-:W-:Y:S02]  /*2d340*/  IMAD.MOV.U32 R141, RZ, RZ, R8 ;  /* 0x000000ffff8d7224 */ /* 0x000fe400078e0008 */
[----:B------:R-:W-:Y:S01]  /*2d350*/  FFMA.FTZ R33, R10, R183, 1.1641532182693481445e-10 ;  /* 0x2f0000000a217423 */ /* 0x000fe200000100b7 */
[----:B------:R-:W-:-:S04]  /*2d360*/  HADD2.F32 R10, -RZ, R142.H0_H0 ;  /* 0x2000008eff0a7230 */ /* 0x000fc80000004100 */
[----:B------:R-:W-:Y:S01]  /*2d370*/  FSETP.GTU.FTZ.AND P3, PT, R33, R182, PT ;  /* 0x000000b62100720b */ /* 0x000fe20003f7c000 */
[----:B------:R-:W-:-:S04]  /*2d380*/  FMUL.FTZ R10, R10, UR4 ;  /* 0x000000040a0a7c20 */ /* 0x000fc80008410000 */
[----:B------:R-:W-:-:S05]  /*2d390*/  FMUL.FTZ R10, R10, R175 ;  /* 0x000000af0a0a7220 */ /* 0x000fca0000410000 */
        /* <DEDUP_REMOVED lines=13> */
.L_x_26302:
        /* <DEDUP_REMOVED lines=12> */
.L_x_26304:
[----:B------:R-:W-:Y:S05]  /*2d530*/  BSYNC.RECONVERGENT B2 ;  /* 0x0000000000027941 */ /* 0x000fea0003800200 */
.L_x_26303:
        /* <DEDUP_REMOVED lines=62> */
.L_x_26301:
[----:B------:R-:W-:Y:S05]  /*2d920*/  BSYNC.RECONVERGENT B1 ;  /* 0x0000000000017941 */ /* 0x000fea0003800200 */
.L_x_26300:
[----:B------:R-:W-:Y:S01]  /*2d930*/  I2FP.F32.U32 R140, R141 ;  /* 0x0000008d008c7245 */ /* 0x000fe20000201000 */
[----:B------:R-:W-:Y:S01]  /*2d940*/  HADD2.F32 R142, -RZ, R142.H1_H1 ;  /* 0x3000008eff8e7230 */ /* 0x000fe20000004100 */
[----:B------:R-:W-:Y:S01]  /*2d950*/  ISETP.NE.AND P5, PT, R10, 0x1, PT ;  /* 0x000000010a00780c */ /* 0x000fe20003fa5270 */
[----:B------:R-:W-:Y:S02]  /*2d960*/  BSSY.RECONVERGENT B1, `(.L_x_26305) ;  /* 0x000005f000017945 */ /* 0x000fe40003800200 */
        /* <DEDUP_REMOVED lines=19> */
.L_x_26307:
        /* <DEDUP_REMOVED lines=12> */
.L_x_26309:
[----:B------:R-:W-:Y:S05]  /*2db60*/  BSYNC.RECONVERGENT B2 ;  /* 0x0000000000027941 */ /* 0x000fea0003800200 */
.L_x_26308:
        /* <DEDUP_REMOVED lines=62> */
.L_x_26306:
[----:B------:R-:W-:Y:S05]  /*2df50*/  BSYNC.RECONVERGENT B1 ;  /* 0x0000000000017941 */ /* 0x000fea0003800200 */
.L_x_26305:
        /* <DEDUP_REMOVED lines=22> */
.L_x_26312:
        /* <DEDUP_REMOVED lines=15> */
.L_x_26314:
[----:B------:R-:W-:Y:S05]  /*2e1b0*/  BSYNC.RECONVERGENT B2 ;  /* 0x0000000000027941 */ /* 0x000fea0003800200 */
.L_x_26313:
        /* <DEDUP_REMOVED lines=62> */
.L_x_26311:
[----:B------:R-:W-:Y:S05]  /*2e5a0*/  BSYNC.RECONVERGENT B1 ;  /* 0x0000000000017941 */ /* 0x000fea0003800200 */
.L_x_26310:
[----:B------:R-:W-:Y:S01]  /*2e5b0*/  I2FP.F32.U32 R140, R141 ;  /* 0x0000008d008c7245 */ /* 0x000fe20000201000 */
[----:B------:R-:W-:Y:S01]  /*2e5c0*/  HADD2.F32 R143, -RZ, R143.H1_H1 ;  /* 0x3000008fff8f7230 */ /* 0x000fe20000004100 */
[----:B------:R-:W-:Y:S02]  /*2e5d0*/  F2FP.F16.F32.PACK_AB R142, R142, R33 ;  /* 0x000000218e8e723e */ /* 0x000fe400000000ff */
[----:B------:R-:W-:Y:S01]  /*2e5e0*/  F2FP.F16.F32.PACK_AB R141, R34, R32 ;  /* 0x00000020228d723e */ /* 0x000fe200000000ff */
[----:B------:R-:W-:-:S05]  /*2e5f0*/  FFMA.FTZ R140, R140, R183, 1.1641532182693481445e-10 ;  /* 0x2f0000008c8c7423 */ /* 0x000fca00000100b7 */
[----:B------:R-:W-:Y:S01]  /*2e600*/  FSETP.GTU.FTZ.AND P6, PT, R140, R182, PT ;  /* 0x000000b68c00720b */ /* 0x000fe20003fdc000 */
[----:B------:R-:W-:-:S04]  /*2e610*/  FMUL.FTZ R140, R143, UR4 ;  /* 0x000000048f8c7c20 */ /* 0x000fc80008410000 */
[----:B------:R-:W-:-:S05]  /*2e620*/  FMUL.FTZ R140, R140, R175 ;  /* 0x000000af8c8c7220 */ /* 0x000fca0000410000 */
[----:B------:R-:W-:Y:S02]  /*2e630*/  FSEL R140, R140, RZ, !P6 ;  /* 0x000000ff8c8c7208 */ /* 0x000fe40007000000 */
[----:B------:R-:W-:-:S03]  /*2e640*/  PLOP3.LUT P6, PT, P6, PT, PT, 0x8, 0x80 ;  /* 0x000000000080781c */ /* 0x000fc600037ce170 */
[----:B------:R-:W-:Y:S01]  /*2e650*/  FMUL.FTZ R175, R140, R43 ;  /* 0x0000002b8caf7220 */ /* 0x000fe20000410000 */
[----:B------:R-:W-:-:S04]  /*2e660*/  F2FP.F16.F32.PACK_AB R140, R31, R18 ;  /* 0x000000121f8c723e */ /* 0x000fc800000000ff */
[----:B------:R-:W-:-:S07]  /*2e670*/  F2FP.F16.F32.PACK_AB R143, R175, R168 ;  /* 0x000000a8af8f723e */ /* 0x000fce00000000ff */
.L_x_26274:
[----:B------:R-:W0:Y:S01]  /*2e680*/  LDC.64 R178, c[0x0][0x3a8] ;  /* 0x0000ea00ffb27b82 */ /* 0x000e220000000a00 */
[----:B------:R-:W-:Y:S02]  /*2e690*/  SEL R181, RZ, 0x10000, !P5 ;  /* 0x00010000ffb57807 */ /* 0x000fe40006800000 */
[C---:B------:R-:W-:Y:S02]  /*2e6a0*/  LOP3.LUT P5, RZ, R6.reuse, 0x2, RZ, 0xc0, !PT ;  /* 0x0000000206ff7812 */ /* 0x040fe400078ac0ff */
[----:B------:R-:W-:Y:S02]  /*2e6b0*/  SEL R180, RZ, 0x1000000, !P6 ;  /* 0x01000000ffb47807 */ /* 0x000fe40007000000 */
[----:B------:R-:W-:Y:S02]  /*2e6c0*/  SEL R182, RZ, 0x100, !P4 ;  /* 0x00000100ffb67807 */ /* 0x000fe40006000000 */
[----:B------:R-:W-:Y:S02]  /*2e6d0*/  LOP3.LUT P6, RZ, R6, 0x4, RZ, 0xc0, !PT ;  /* 0x0000000406ff7812 */ /* 0x000fe400078cc0ff */
[----:B------:R-:W-:-:S02]  /*2e6e0*/  SEL R183, RZ, 0x1000000, !P2 ;  /* 0x01000000ffb77807 */ /* 0x000fc40005000000 */
[----:B------:R-:W-:Y:S02]  /*2e6f0*/  SEL R252, RZ, 0x10000, !P1 ;  /* 0x00010000fffc7807 */ /* 0x000fe40004800000 */
[----:B------:R-:W-:Y:S02]  /*2e700*/  LOP3.LUT R182, R182, R180, R181, 0xfe, !PT ;  /* 0x000000b4b6b67212 */ /* 0x000fe400078efeb5 */
[----:B------:R-:W-:Y:S02]  /*2e710*/  SEL R181, RZ, 0x1, !P3 ;  /* 0x00000001ffb57807 */ /* 0x000fe40005800000 */
[----:B------:R-:W-:Y:S01]  /*2e720*/  SEL R180, RZ, 0x1, !P6 ;  /* 0x00000001ffb47807 */ /* 0x000fe20007000000 */
[----:B0-----:R-:W-:-:S05]  /*2e730*/  IMAD.WIDE.U32 R178, R176, 0x10, R178 ;  /* 0x00000010b0b27825 */ /* 0x001fca00078e00b2 */
[----:B------:R0:W-:Y:S02]  /*2e740*/  STG.E.128 desc[UR6][R178.64], R140 ;  /* 0x0000008cb2007986 */ /* 0x0001e4000c101d06 */
[----:B0-----:R-:W0:Y:S01]  /*2e750*/  LDC.64 R142, c[0x0][0x3b0] ;  /* 0x0000ec00ff8e7b82 */ /* 0x001e220000000a00 */
[----:B------:R-:W-:Y:S02]  /*2e760*/  SEL R140, RZ, 0x100, !P5 ;  /* 0x00000100ff8c7807 */ /* 0x000fe40006800000 */
[----:B------:R-:W-:Y:S02]  /*2e770*/  LOP3.LUT R141, R182, R181, RZ, 0xfc, !PT ;  /* 0x000000b5b68d7212 */ /* 0x000fe400078efcff */
[----:B------:R-:W-:Y:S02]  /*2e780*/  LOP3.LUT R183, R140, R183, R252, 0xfe, !PT ;  /* 0x000000b78cb77212 */ /* 0x000fe400078efefc */
[----:B------:R-:W-:Y:S02]  /*2e790*/  MOV R178, R177 ;  /* 0x000000b100b27202 */ /* 0x000fe40000000f00 */
[----:B------:R-:W-:Y:S01]  /*2e7a0*/  LOP3.LUT R140, R183, R180, RZ, 0xfc, !PT ;  /* 0x000000b4b78c7212 */ /* 0x000fe200078efcff */
[----:B0-----:R-:W-:-:S05]  /*2e7b0*/  IMAD.WIDE.U32 R142, R176, 0x8, R142 ;  /* 0x00000008b08e7825 */ /* 0x001fca00078e008e */
[----:B------:R0:W-:Y:S02]  /*2e7c0*/  STG.E.64 desc[UR6][R142.64], R140 ;  /* 0x0000008c8e007986 */ /* 0x0001e4000c101b06 */
.L_x_26232:
[----:B------:R-:W-:Y:S05]  /*2e7d0*/  BSYNC.RECONVERGENT B0 ;  /* 0x0000000000007941 */ /* 0x000fea0003800200 */
.L_x_26231:
[----:B012-4-:R-:W-:Y:S01]  /*2e7e0*/  FADD.FTZ R141, RZ, R5 ;  /* 0x00000005ff8d7221 */ /* 0x017fe20000010000 */
[----:B------:R-:W2:Y:S01]  /*2e7f0*/  LDL R180, [R1+0x4] ;  /* 0x0000040001b47983 */ /* 0x000ea20000100800 */
[----:B------:R-:W-:Y:S01]  /*2e800*/  P2R R143, PR, RZ, 0x1 ;  /* 0x00000001ff8f7803 */ /* 0x000fe20000000000 */
[----:B------:R-:W-:Y:S01]  /*2e810*/  BSSY.RECONVERGENT B0, `(.L_x_26315) ;  /* 0x00000d1000007945 */ /* 0x000fe20003800200 */
[----:B------:R-:W-:Y:S01]  /*2e820*/  FADD.FTZ R140, R30, R141 ;  /* 0x0000008d1e8c7221 */ /* 0x000fe20000010000 */
[----:B------:R-:W-:Y:S01]  /*2e830*/  LOP3.LUT P0, RZ, R6, 0x20, RZ, 0xc0, !PT ;  /* 0x0000002006ff7812 */ /* 0x000fe2000780c0ff */
[----:B------:R-:W0:Y:S01]  /*2e840*/  S2R R183, SR_TID.X ;  /* 0x0000000000b77919 */ /* 0x000e220000002100 */
[----:B------:R-:W-:Y:S01]  /*2e850*/  ISETP.GT.U32.AND P1, PT, R15, 0xff, PT ;  /* 0x000000ff0f00780c */ /* 0x000fe20003f24070 */
[----:B------:R-:W-:Y:S01]  /*2e860*/  FADD.FTZ R141, R29, R140 ;  /* 0x0000008c1d8d7221 */ /* 0x000fe20000010000 */
[C---:B------:R-:W-:Y:S02]  /*2e870*/  ISETP.GT.U32.AND P2, PT, R15.reuse, 0x17f, PT ;  /* 0x0000017f0f00780c */ /* 0x040fe40003f44070 */
[C---:B------:R-:W-:Y:S01]  /*2e880*/  ISETP.GT.U32.AND P3, PT, R15.reuse, 0x1ff, PT ;  /* 0x000001ff0f00780c */ /* 0x040fe20003f64070 */
[----:B------:R-:W-:Y:S01]  /*2e890*/  FADD.FTZ R140, R154, R141 ;  /* 0x0000008d9a8c7221 */ /* 0x000fe20000010000 */
[----:B------:R-:W-:-:S02]  /*2e8a0*/  ISETP.GT.U32.AND P4, PT, R15, 0x27f, PT ;  /* 0x0000027f0f00780c */ /* 0x000fc40003f84070 */
[----:B------:R-:W-:Y:S01]  /*2e8b0*/  ISETP.GT.U32.AND P5, PT, R15, 0x2ff, PT ;  /* 0x000002ff0f00780c */ /* 0x000fe20003fa4070 */
[----:B------:R-:W-:Y:S01]  /*2e8c0*/  FADD.FTZ R140, R153, R140 ;  /* 0x0000008c998c7221 */ /* 0x000fe20000010000 */
[----:B------:R-:W-:-:S03]  /*2e8d0*/  ISETP.GT.U32.AND P6, PT, R15, 0x37f, PT ;  /* 0x0000037f0f00780c */ /* 0x000fc60003fc4070 */
        /* <DEDUP_REMOVED lines=196> */
.L_x_26316:
[----:B------:R-:W-:Y:S05]  /*2f520*/  BSYNC.RECONVERGENT B0 ;  /* 0x0000000000007941 */ /* 0x000fea0003800200 */
.L_x_26315:
[----:B------:R-:W-:Y:S01]  /*2f530*/  BAR.SYNC.DEFER_BLOCKING 0x0 ;  /* 0x0000000000007b1d */ /* 0x000fe20000010000 */
[----:B------:R-:W-:Y:S01]  /*2f540*/  ISETP.GT.U32.AND P1, PT, R143, 0x3, PT ;  /* 0x000000038f00780c */ /* 0x000fe20003f24070 */
[----:B------:R-:W-:Y:S01]  /*2f550*/  IMAD.MOV.U32 R179, RZ, RZ, RZ ;  /* 0x000000ffffb37224 */ /* 0x000fe200078e00ff */
[----:B0-----:R-:W-:-:S03]  /*2f560*/  CS2R R140, SRZ ;  /* 0x00000000008c7805 */ /* 0x001fc6000001ff00 */
[----:B------:R-:W-:Y:S08]  /*2f570*/  BSSY.RECONVERGENT B0, `(.L_x_26317) ;  /* 0x000000a000007945 */ /* 0x000ff00003800200 */
        /* <DEDUP_REMOVED lines=9> */
.L_x_26318:
[----:B------:R-:W-:Y:S05]  /*2f610*/  BSYNC.RECONVERGENT B0 ;  /* 0x0000000000007941 */ /* 0x000fea0003800200 */
.L_x_26317:
[----:B-----5:R-:W0:Y:S01]  /*2f620*/  SHFL.DOWN PT, R176, R179, 0x2, 0x1f ;  /* 0x08401f00b3b07f89 */ /* 0x020e2200000e0000 */
[----:B------:R-:W-:Y:S01]  /*2f630*/  I2FP.F32.S32 R177, R179 ;  /* 0x000000b300b17245 */ /* 0x000fe20000201400 */
[----:B------:R-:W-:Y:S01]  /*2f640*/  BSSY.RECONVERGENT B0, `(.L_x_26319) ;  /* 0x0000055000007945 */ /* 0x000fe20003800200 */
[----:B------:R-:W-:Y:S01]  /*2f650*/  ISETP.NE.AND P2, PT, R183, RZ, PT ;  /* 0x000000ffb700720c */ /* 0x000fe20003f45270 */
[----:B-1----:R-:W1:Y:S01]  /*2f660*/  SHFL.DOWN PT, R181, R140, 0x2, 0x1f ;  /* 0x08401f008cb57f89 */ /* 0x002e6200000e0000 */
[----:B------:R-:W-:Y:S02]  /*2f670*/  ISETP.NE.AND P1, PT, RZ, UR16, PT ;  /* 0x00000010ff007c0c */ /* 0x000fe4000bf25270 */
[----:B------:R-:W-:Y:S02]  /*2f680*/  MOV R183, UR14 ;  /* 0x0000000e00b77c02 */ /* 0x000fe40008000f00 */
[----:B------:R-:W-:Y:S02]  /*2f690*/  LOP3.LUT P3, RZ, R6, 0x20, RZ, 0xc0, !PT ;  /* 0x0000002006ff7812 */ /* 0x000fe4000786c0ff */
[----:B0-----:R-:W-:Y:S01]  /*2f6a0*/  I2FP.F32.S32 R142, R176 ;  /* 0x000000b0008e7245 */ /* 0x001fe20000201400 */
[----:B------:R-:W-:-:S02]  /*2f6b0*/  IMAD.IADD R143, R176, 0x1, R179 ;  /* 0x00000001b08f7824 */ /* 0x000fc400078e02b3 */
[C---:B-1----:R-:W-:Y:S02]  /*2f6c0*/  FADD.FTZ R176, -R181.reuse, R140 ;  /* 0x0000008cb5b07221 */ /* 0x042fe40000010100 */
        /* <DEDUP_REMOVED lines=14> */
[----:B------:R-:W-:-:S04]  /*2f7b0*/  IADD3 R180, PT, PT, R143, R180, RZ ;  /* 0x000000b48fb47210 */ /* 0x000fc80007ffe0ff */
[----:B------:R-:W-:Y:S01]  /*2f7c0*/  I2FP.F32.S32 R182, R180 ;  /* 0x000000b400b67245 */ /* 0x000fe20000201400 */
[----:B-1----:R-:W-:Y:S01]  /*2f7d0*/  FMUL.FTZ R179, R177, R176 ;  /* 0x000000b0b1b37220 */ /* 0x002fe20000410000 */
[----:B------:R-:W-:Y:S02]  /*2f7e0*/  FADD.FTZ R141, R181, -R177 ;  /* 0x800000b1b58d7221 */ /* 0x000fe40000010000 */
[----:B------:R-:W0:Y:S01]  /*2f7f0*/  MUFU.RCP R180, R182 ;  /* 0x000000b600b47308 */ /* 0x000e220000001000 */
[C---:B------:R-:W-:Y:S01]  /*2f800*/  FFMA.FTZ R177, R140.reuse, R181, R179 ;  /* 0x000000b58cb17223 */ /* 0x040fe200000100b3 */
[----:B------:R-:W-:Y:S01]  /*2f810*/  FMUL.FTZ R141, R141, R141 ;  /* 0x0000008d8d8d7220 */ /* 0x000fe20000410000 */
[----:B------:R-:W1:Y:S01]  /*2f820*/  SHFL.DOWN PT, R179, R142, 0x1, 0x1f ;  /* 0x08201f008eb37f89 */ /* 0x000e6200000e0000 */
[----:B------:R-:W-:Y:S02]  /*2f830*/  IMAD.U32 R181, RZ, RZ, UR14 ;  /* 0x0000000effb57e24 */ /* 0x000fe4000f8e00ff */
[----:B------:R-:W-:-:S04]  /*2f840*/  FMUL.FTZ R141, R140, R141 ;  /* 0x0000008d8c8d7220 */ /* 0x000fc80000410000 */
[----:B------:R-:W-:Y:S01]  /*2f850*/  FMUL.FTZ R141, R141, R176 ;  /* 0x000000b08d8d7220 */ /* 0x000fe20000410000 */
[----:B-1----:R-:W-:Y:S02]  /*2f860*/  FADD.FTZ R179, R142, R179 ;  /* 0x000000b38eb37221 */ /* 0x002fe40000010000 */
[----:B------:R-:W1:Y:S02]  /*2f870*/  @!P2 LDC.64 R142, c[0x0][0x3c0] ;  /* 0x0000f000ff8eab82 */ /* 0x000e640000000a00 */
[C---:B0-----:R-:W-:Y:S01]  /*2f880*/  FFMA.FTZ R176, R180.reuse, R141, R179 ;  /* 0x0000008db4b07223 */ /* 0x041fe200000100b3 */
[----:B------:R-:W-:-:S05]  /*2f890*/  FMUL.FTZ R180, R180, R177 ;  /* 0x000000b1b4b47220 */ /* 0x000fca0000410000 */
[----:B------:R-:W0:Y:S01]  /*2f8a0*/  SHFL.IDX PT, R176, R176, RZ, 0x1f ;  /* 0x00001fffb0b07589 */ /* 0x000e2200000e0000 */
[----:B------:R-:W0:Y:S03]  /*2f8b0*/  LDC R177, c[0x0][0x448] ;  /* 0x00011200ffb17b82 */ /* 0x000e260000000800 */
[----:B------:R-:W2:Y:S01]  /*2f8c0*/  SHFL.IDX PT, R180, R180, RZ, 0x1f ;  /* 0x00001fffb4b47589 */ /* 0x000ea200000e0000 */
[----:B-1----:R-:W-:-:S04]  /*2f8d0*/  @!P2 IMAD.WIDE R142, R181, 0x4, R142 ;  /* 0x00000004b58ea825 */ /* 0x002fc800078e028e */
[----:B0-----:R-:W-:Y:S01]  /*2f8e0*/  FFMA.FTZ R177, R176, UR17, R177 ;  /* 0x00000011b0b17c23 */ /* 0x001fe200080100b1 */
[----:B--2---:R-:W-:Y:S01]  /*2f8f0*/  FMUL.FTZ R140, R180, R180 ;  /* 0x000000b4b48c7220 */ /* 0x004fe20000410000 */
[----:B------:R0:W-:Y:S04]  /*2f900*/  @!P2 STG.E desc[UR6][R142.64], R180 ;  /* 0x000000b48e00a986 */ /* 0x0001e8000c101906 */
[----:B------:R-:W-:Y:S02]  /*2f910*/  FSEL R182, R140, RZ, P1 ;  /* 0x000000ff8cb67208 */ /* 0x000fe40000800000 */
[----:B------:R-:W1:Y:S03]  /*2f920*/  @!P2 LDC.64 R140, c[0x0][0x3c8] ;  /* 0x0000f200ff8cab82 */ /* 0x000e660000000a00 */
[----:B------:R-:W-:Y:S01]  /*2f930*/  FADD.FTZ R177, R177, R182 ;  /* 0x000000b6b1b17221 */ /* 0x000fe20000010000 */
[----:B0-----:R-:W-:-:S03]  /*2f940*/  FSEL R180, R180, RZ, !P1 ;  /* 0x000000ffb4b47208 */ /* 0x001fc60004800000 */
[----:B------:R-:W0:Y:S01]  /*2f950*/  MUFU.RSQ R179, R177 ;  /* 0x000000b100b37308 */ /* 0x000e220000001400 */
[----:B-1----:R-:W-:-:S05]  /*2f960*/  @!P2 IMAD.WIDE R140, R183, 0x4, R140 ;  /* 0x00000004b78ca825 */ /* 0x002fca00078e028c */
[----:B0-----:R0:W-:Y:S01]  /*2f970*/  @!P2 STG.E desc[UR6][R140.64], R179 ;  /* 0x000000b38c00a986 */ /* 0x0011e2000c101906 */
        /* <DEDUP_REMOVED lines=10> */
[----:B------:R-:W-:Y:S01]  /*2fa20*/  FFMA.FTZ R140, R141, R248, R136 ;  /* 0x000000f88d8c7223 */ /* 0x000fe20000010088 */
[----:B------:R-:W-:Y:S01]  /*2fa30*/  FFMA.FTZ R143, R143, R250, R138 ;  /* 0x000000fa8f8f7223 */ /* 0x000fe2000001008a */
[----:B------:R-:W-:Y:S01]  /*2fa40*/  FFMA.FTZ R182, R182, R251, R139 ;  /* 0x000000fbb6b67223 */ /* 0x000fe2000001008b */
[----:B------:R-:W-:Y:S01]  /*2fa50*/  FFMA.FTZ R141, R142, R249, R137 ;  /* 0x000000f98e8d7223 */ /* 0x000fe20000010089 */
[----:B------:R-:W-:Y:S01]  /*2fa60*/  FADD.FTZ R142, R153, -R180 ;  /* 0x800000b4998e7221 */ /* 0x000fe20000010000 */
[----:B------:R-:W-:-:S03]  /*2fa70*/  FMUL.FTZ R176, R179, R176 ;  /* 0x000000b0b3b07220 */ /* 0x000fc60000410000 */
[----:B------:R-:W-:Y:S01]  /*2fa80*/  F2FP.F16.F32.PACK_AB R140, R141, R140 ;  /* 0x0000008c8d8c723e */ /* 0x000fe200000000ff */
[----:B------:R-:W-:Y:S01]  /*2fa90*/  FFMA.FTZ R176, R176, R245, R133 ;  /* 0x000000f5b0b07223 */ /* 0x000fe20000010085 */
[----:B------:R-:W-:Y:S01]  /*2faa0*/  F2FP.F16.F32.PACK_AB R141, R182, R143 ;  /* 0x0000008fb68d723e */ /* 0x000fe200000000ff */
        /* <DEDUP_REMOVED lines=8> */
[----:B------:R-:W-:-:S04]  /*2fb30*/  F2FP.F16.F32.PACK_AB R142, R176, R143 ;  /* 0x0000008fb08e723e */ /* 0x000fc800000000ff */
[----:B------:R-:W-:Y:S02]  /*2fb40*/  F2FP.F16.F32.PACK_AB R143, R182, R177 ;  /* 0x000000b1b68f723e */ /* 0x000fe400000000ff */
[----:B------:R-:W0:Y:S02]  /*2fb50*/  LDC.64 R176, c[0x0][0x428] ;  /* 0x00010a00ffb07b82 */ /* 0x000e240000000a00 */
[----:B0-----:R-:W-:-:S04]  /*2fb60*/  IMAD.WIDE.U32 R176, R7, 0x10, R176 ;  /* 0x0000001007b07825 */ /* 0x001fc800078e00b0 */
[----:B------:R-:W-:Y:S01]  /*2fb70*/  VIADD R7, R7, 0x80 ;  /* 0x0000008007077836 */ /* 0x000fe20000000000 */
[----:B------:R1:W-:Y:S06]  /*2fb80*/  STG.E.128 desc[UR6][R176.64], R140 ;  /* 0x0000008cb0007986 */ /* 0x0003ec000c101d06 */
.L_x_26320:
[----:B------:R-:W-:Y:S05]  /*2fb90*/  BSYNC.RECONVERGENT B0 ;  /* 0x0000000000007941 */ /* 0x000fea0003800200 */
.L_x_26319:
        /* <DEDUP_REMOVED lines=32> */
[C---:B0-----:R-:W-:Y:S01]  /*2fda0*/  IMAD.WIDE.U32 R176, R7.reuse, 0x10, R176 ;  /* 0x0000001007b07825 */ /* 0x041fe200078e00b0 */
[----:B------:R-:W-:-:S04]  /*2fdb0*/  IADD3 R7, PT, PT, R7, 0x80, RZ ;  /* 0x0000008007077810 */ /* 0x000fc80007ffe0ff */
[----:B------:R2:W-:Y:S03]  /*2fdc0*/  STG.E.128 desc[UR6][R176.64], R140 ;  /* 0x0000008cb0007986 */ /* 0x0005e6000c101d06 */
.L_x_26322:
[----:B------:R-:W-:Y:S05]  /*2fdd0*/  BSYNC.RECONVERGENT B0 ;  /* 0x0000000000007941 */ /* 0x000fea0003800200 */
.L_x_26321:
        /* <DEDUP_REMOVED lines=35> */
.L_x_26324:
[----:B------:R-:W-:Y:S05]  /*30010*/  BSYNC.RECONVERGENT B0 ;  /* 0x0000000000007941 */ /* 0x000fea0003800200 */
.L_x_26323:
[----:B------:R-:W-:Y:S01]  /*30020*/  LOP3.LUT P1, RZ, R6, 0x40, RZ, 0xc0, !PT ;  /* 0x0000004006ff7812 */ /* 0x000fe2000782c0ff */
[----:B------:R-:W-:-:S12]  /*30030*/  BSSY.RECONVERGENT B0, `(.L_x_26325) ;  /* 0x0000022000007945 */ /* 0x000fd80003800200 */
[----:B------:R-:W-:Y:S05]  /*30040*/  @!P1 BRA `(.L_x_26326) ;  /* 0x0000000000809947 */ /* 0x000fea0003800000 */
[--C-:B012-4-:R-:W-:Y:S01]  /*30050*/  FADD.FTZ R140, R2, -R180.reuse ;  /* 0x800000b4028c7221 */ /* 0x117fe20000010000 */
        /* <DEDUP_REMOVED lines=31> */
.L_x_26326:
[----:B------:R-:W-:Y:S05]  /*30250*/  BSYNC.RECONVERGENT B0 ;  /* 0x0000000000007941 */ /* 0x000fea0003800200 */
.L_x_26325:
        /* <DEDUP_REMOVED lines=35> */
.L_x_26328:
[----:B------:R-:W-:Y:S05]  /*30490*/  BSYNC.RECONVERGENT B0 ;  /* 0x0000000000007941 */ /* 0x000fea0003800200 */
.L_x_26327:
        /* <DEDUP_REMOVED lines=35> */
.L_x_26330:
[----:B------:R-:W-:Y:S05]  /*306d0*/  BSYNC.RECONVERGENT B0 ;  /* 0x0000000000007941 */ /* 0x000fea0003800200 */
.L_x_26329:
[----:B------:R-:W-:Y:S04]  /*306e0*/  BSSY.RECONVERGENT B0, `(.L_x_26331) ;  /* 0x0000021000007945 */ /* 0x000fe80003800200 */
[----:B------:R-:W-:Y:S05]  /*306f0*/  @!P0 BRA `(.L_x_26332) ;  /* 0x00000000007c8947 */ /* 0x000fea0003800000 */
[--C-:B012-4-:R-:W-:Y:S01]  /*30700*/  FADD.FTZ R142, R33, -R180.reuse ;  /* 0x800000b4218e7221 */ /* 0x117fe20000010000 */
        /* <DEDUP_REMOVED lines=13> */
[--C-:B------:R-:W-:Y:S01]  /*307e0*/  FADD.FTZ R181, R32, -R180.reuse ;  /* 0x800000b420b57221 */ /* 0x100fe20000010000 */
[----:B------:R-:W-:Y:S01]  /*307f0*/  F2FP.F16.F32.PACK_AB R142, R177, R142 ;  /* 0x0000008eb18e723e */ /* 0x000fe200000000ff */
[----:B------:R-:W-:Y:S01]  /*30800*/  FADD.FTZ R252, R34, -R180 ;  /* 0x800000b422fc7221 */ /* 0x000fe20000010000 */
[----:B------:R-:W-:Y:S01]  /*30810*/  F2FP.F16.F32.PACK_AB R143, R176, R143 ;  /* 0x0000008fb08f723e */ /* 0x000fe200000000ff */
[C---:B------:R-:W-:Y:S01]  /*30820*/  FMUL.FTZ R141, R179.reuse, R141 ;  /* 0x0000008db38d7220 */ /* 0x040fe20000410000 */
[----:B------:R-:W0:Y:S01]  /*30830*/  LDC.64 R176, c[0x0][0x428] ;  /* 0x00010a00ffb07b82 */ /* 0x000e220000000a00 */
[C---:B------:R-:W-:Y:S01]  /*30840*/  FMUL.FTZ R140, R179.reuse, R140 ;  /* 0x0000008cb38c7220 */ /* 0x040fe20000410000 */
[C---:B------:R-:W-:Y:S01]  /*30850*/  FMUL.FTZ R181, R179.reuse, R181 ;  /* 0x000000b5b3b57220 */ /* 0x040fe20000410000 */
[----:B------:R-:W-:Y:S01]  /*30860*/  FMUL.FTZ R180, R179, R252 ;  /* 0x000000fcb3b47220 */ /* 0x000fe20000410000 */
[----:B------:R-:W-:Y:S01]  /*30870*/  FFMA.FTZ R179, R141, R60, R52 ;  /* 0x0000003c8db37223 */ /* 0x000fe20000010034 */
[----:B------:R-:W-:Y:S01]  /*30880*/  FFMA.FTZ R140, R140, R61, R53 ;  /* 0x0000003d8c8c7223 */ /* 0x000fe20000010035 */
[----:B------:R-:W-:Y:S01]  /*30890*/  FFMA.FTZ R141, R181, R62, R54 ;  /* 0x0000003eb58d7223 */ /* 0x000fe20000010036 */
[----:B------:R-:W-:-:S03]  /*308a0*/  FFMA.FTZ R180, R180, R63, R55 ;  /* 0x0000003fb4b47223 */ /* 0x000fc60000010037 */
[----:B------:R-:W-:Y:S02]  /*308b0*/  F2FP.F16.F32.PACK_AB R140, R140, R179 ;  /* 0x000000b38c8c723e */ /* 0x000fe400000000ff */
[----:B------:R-:W-:Y:S01]  /*308c0*/  F2FP.F16.F32.PACK_AB R141, R180, R141 ;  /* 0x0000008db48d723e */ /* 0x000fe200000000ff */
[----:B0-----:R-:W-:-:S05]  /*308d0*/  IMAD.WIDE.U32 R176, R7, 0x10, R176 ;  /* 0x0000001007b07825 */ /* 0x001fca00078e00b0 */
[----:B------:R0:W-:Y:S02]  /*308e0*/  STG.E.128 desc[UR6][R176.64], R140 ;  /* 0x0000008cb0007986 */ /* 0x0001e4000c101d06 */
.L_x_26332:
[----:B------:R-:W-:Y:S05]  /*308f0*/  BSYNC.RECONVERGENT B0 ;  /* 0x0000000000007941 */ /* 0x000fea0003800200 */
.L_x_26331:
[----:B------:R-:W-:Y:S02]  /*30900*/  UIADD3 UR14, UPT, UPT, UR14, UR12, URZ ;  /* 0x0000000c0e0e7290 */ /* 0x000fe4000fffe0ff */
[----:B------:R-:W-:Y:S02]  /*30910*/  UPLOP3.LUT UP2, UPT, UPT, UPT, UP2, 0x40, 0x4 ;  /* 0x000000000004789c */ /* 0x000fe40003f4e820 */
[----:B------:R-:W-:-:S09]  /*30920*/  UISETP.GE.AND UP1, UPT, UR14, UR13, UPT ;  /* 0x0000000d0e00728c */ /* 0x000fd2000bf26270 */
[----:B------:R-:W-:Y:S05]  /*30930*/  BRA.U !UP1, `(.L_x_26333) ;  /* 0xfffffd0d09047547 */ /* 0x000fea000b83ffff */
[----:B------:R-:W-:Y:S05]  /*30940*/  EXIT ;  /* 0x000000000000794d */ /* 0x000fea0003800000 */
.L_x_26334:
        /* <DEDUP_REMOVED lines=11> */
.L_x_42383:


//--------------------- .text._ZN10layer_norm13ln_fwd_kernelINS_13Kernel_traitsIf6__halfS2_S2_fjLj7168ELj1ELj1ELj4ELj16ENS_18Kernel_traits_baseILj7168EfS2_S2_S2_fjLj128EEEEELb1ELb1ELb0ELb1EEEvNS_9FwdParamsE --------------------------
	.section	.text._ZN10layer_norm13ln_fwd_kernelINS_13Kernel_traitsIf6__halfS2_S2_fjLj7168ELj1ELj1ELj4ELj16ENS_18Kernel_traits_baseILj7168EfS2_S2_S2_fjLj128EEEEELb1ELb1ELb0ELb1EEEvNS_9FwdParamsE,"ax",@progbits
	.align	128
        .global         _ZN10layer_norm13ln_fwd_kernelINS_13Kernel_traitsIf6__halfS2_S2_fjLj7168ELj1ELj1ELj4ELj16ENS_18Kernel_traits_baseILj7168EfS2_S2_S2_fjLj128EEEEELb1ELb1ELb0ELb1EEEvNS_9FwdParamsE
        .type           _ZN10layer_norm13ln_fwd_kernelINS_13Kernel_traitsIf6__halfS2_S2_fjLj7168ELj1ELj1ELj4ELj16ENS_18Kernel_traits_baseILj7168EfS2_S2_S2_fjLj128EEEEELb1ELb1ELb0ELb1EEEvNS_9FwdParamsE,@function
        .size           _ZN10layer_norm13ln_fwd_kernelINS_13Kernel_traitsIf6__halfS2_S2_fjLj7168ELj1ELj1ELj4ELj16ENS_18Kernel_traits_baseILj7168EfS2_S2_S2_fjLj128EEEEELb1ELb1ELb0ELb1EEEvNS_9FwdParamsE,(.L_x_42384 - _ZN10layer_norm13ln_fwd_kernelINS_13Kernel_traitsIf6__halfS2_S2_fjLj7168ELj1ELj1ELj4ELj16ENS_18Kernel_traits_baseILj7168EfS2_S2_S2_fjLj128EEEEELb1ELb1ELb0ELb1EEEvNS_9FwdParamsE)
        .other          _ZN10layer_norm13ln_fwd_kernelINS_13Kernel_traitsIf6__halfS2_S2_fjLj7168ELj1ELj1ELj4ELj16ENS_18Kernel_traits_baseILj7168EfS2_S2_S2_fjLj128EEEEELb1ELb1ELb0ELb1EEEvNS_9FwdParamsE,@"STO_CUDA_ENTRY STV_DEFAULT"
_ZN10layer_norm13ln_fwd_kernelINS_13Kernel_traitsIf6__halfS2_S2_fjLj7168ELj1ELj1ELj4ELj16ENS_18Kernel_traits_baseILj7168EfS2_S2_S2_fjLj128EEEEELb1ELb1ELb0ELb1EEEvNS_9FwdParamsE:
.text._ZN10layer_norm13ln_fwd_kernelINS_13Kernel_traitsIf6__halfS2_S2_fjLj7168ELj1ELj1ELj4ELj16ENS_18Kernel_traits_baseILj7168EfS2_S2_S2_fjLj128EEEEELb1ELb1ELb0ELb1EEEvNS_9FwdParamsE:
        /* <DEDUP_REMOVED lines=101> */
[----:B---3--:R1:W-:Y:S04]  /*0650*/  STL.64 [R1], R12 ;  /* 0x0000000c01007387 */ /* 0x0083e80000100a00 */
[----:B------:R1:W-:Y:S01]  /*0660*/  STL.64 [R1+0x8], R14 ;  /* 0x0000080e01007387 */ /* 0x0003e20000100a00 */
[----:B------:R-:W-:Y:S05]  /*0670*/  BRA `(.L_x_26336) ;  /* 0x0000000000f87947 */ /* 0x000fea0003800000 */
.L_x_26335:
        /* <DEDUP_REMOVED lines=62> */
.L_x_26336:
[----:B------:R-:W2:Y:S02]  /*0a60*/  LDCU UR4, c[0x0][0x384] ;  /* 0x00007080ff0477ac */ /* 0x000ea40008000800 */
[----:B--2---:R-:W-:-:S06]  /*0a70*/  UISETP.GE.AND UP0, UPT, UR22, UR4, UPT ;  /* 0x000000041600728c */ /* 0x004fcc000bf06270 */
[----:B------:R-:W-:-:S13]  /*0a80*/  PLOP3.LUT P0, PT, PT, PT, UP0, 0x80, 0x8 ;  /* 0x000000000008781c */ /* 0x000fda0003f0f008 */
[----:B------:R-:W-:Y:S05]  /*0a90*/  @P0 EXIT ;  /* 0x000000000000094d */ /* 0x000fea0003800000 */
[----:B01----:R-:W-:Y:S01]  /*0aa0*/  IMAD.HI.U32 R4, R0, -0x326172a9, RZ ;  /* 0xcd9e8d5700047827 */ /* 0x003fe200078e00ff */
        /* <DEDUP_REMOVED lines=74> */
.L_x_26690:
        /* <DEDUP_REMOVED lines=17> */
[----:B------:R-:W-:Y:S01]  /*1060*/  PLOP3.LUT P1, PT, PT, PT, UP0, 0x80, 0x8 ;  /* 0x000000000008781c */ /* 0x000fe20003f2f008 */
[----:B------:R-:W-:Y:S01]  /*1070*/  UIADD3 UR27, UPT, UPT, UR17, -0x56f99767, URZ ;  /* 0xa9066899111b7890 */ /* 0x000fe2000fffe0ff */
[----:B------:R-:W-:Y:S01]  /*1080*/  HFMA2 R182, -RZ, RZ, 0.1171875, 0 ;  /* 0x2f800000ffb67431 */ /* 0x000fe200000001ff */
[----:B------:R-:W-:Y:S02]  /*1090*/  UIADD3 UR28, UPT, UPT, UR16, -0xe443238, URZ ;  /* 0xf1bbcdc8101c7890 */ /* 0x000fe4000fffe0ff */
[----:B------:R-:W-:Y:S02]  /*10a0*/  UIADD3 UR29, UPT, UPT, UR17, -0x126145ec, URZ ;  /* 0xed9eba14111d7890 */ /* 0x000fe4000fffe0ff */
[----:B------:R-:W-:-:S02]  /*10b0*/  UIADD3 UR30, UPT, UPT, UR17, 0x646e171e, URZ ;  /* 0x646e171e111e7890 */ /* 0x000fc4000fffe0ff */
[----:B------:R-:W-:Y:S02]  /*10c0*/  UIADD3 UR31, UPT, UPT, UR17, -0x24c28bd8, URZ ;  /* 0xdb3d7428111f7890 */ /* 0x000fe4000fffe0ff */
[----:B------:R-:W-:Y:S02]  /*10d0*/  UIADD3 UR32, UPT, UPT, UR16, -0x255992d5, URZ ;  /* 0xdaa66d2b10207890 */ /* 0x000fe4000fffe0ff */
[----:B------:R-:W-:Y:S02]  /*10e0*/  UIADD3 UR33, UPT, UPT, UR16, -0x4ab325aa, URZ ;  /* 0xb54cda5610217890 */ /* 0x000fe4000fffe0ff */
[----:B------:R-:W-:Y:S02]  /*10f0*/  UIADD3 UR34, UPT, UPT, UR17, -0x695add53, URZ ;  /* 0x96a522ad11227890 */ /* 0x000fe4000fffe0ff */
[----:B------:R-:W-:Y:S02]  /*1100*/  UIADD3 UR35, UPT, UPT, UR16, -0x61c88647, URZ ;  /* 0x9e3779b910237890 */ /* 0x000fe4000fffe0ff */
[----:B------:R-:W-:-:S02]  /*1110*/  UIADD3 UR36, UPT, UPT, UR17, 0x76cf5d0a, URZ ;  /* 0x76cf5d0a11247890 */ /* 0x000fc4000fffe0ff */
[----:B------:R-:W-:Y:S02]  /*1120*/  UIADD3 UR37, UPT, UPT, UR17, 0x32370b8f, URZ ;  /* 0x32370b8f11257890 */ /* 0x000fe4000fffe0ff */
[----:B------:R-:W-:Y:S02]  /*1130*/  UIADD3 UR38, UPT, UPT, UR17, -0x4498517b, URZ ;  /* 0xbb67ae8511267890 */ /* 0x000fe4000fffe0ff */
[----:B------:R-:W-:Y:S02]  /*1140*/  UIADD3 UR39, UPT, UPT, UR16, -0x700cb87f, URZ ;  /* 0x8ff3478110277890 */ /* 0x000fe4000fffe0ff */
[----:B------:R-:W-:Y:S02]  /*1150*/  UIADD3 UR40, UPT, UPT, UR16, 0x3c6ef372, URZ ;  /* 0x3c6ef37210287890 */ /* 0x000fe4000fffe0ff */
[----:B------:R-:W-:Y:S02]  /*1160*/  UIADD3 UR41, UPT, UPT, UR16, 0x1715609d, URZ ;  /* 0x1715609d10297890 */ /* 0x000fe4000fffe0ff */
[----:B------:R-:W-:Y:S01]  /*1170*/  UIADD3 UR42, UPT, UPT, UR16, 0x78dde6e4, URZ ;  /* 0x78dde6e4102a7890 */ /* 0x000fe2000fffe0ff */
[----:B---3--:R-:W-:Y:S01]  /*1180*/  @P0 HADD2.F32 R6, -RZ, R6.H0_H0 ;  /* 0x20000006ff060230 */ /* 0x008fe20000004100 */
[----:B------:R-:W-:-:S04]  /*1190*/  ISETP.NE.U32.AND P0, PT, RZ, UR8, PT ;  /* 0x00000008ff007c0c */ /* 0x000fc8000bf05070 */
[----:B------:R-:W-:Y:S02]  /*11a0*/  ISETP.NE.AND.EX P0, PT, RZ, UR9, PT, P0 ;  /* 0x00000009ff007c0c */ /* 0x000fe4000bf05300 */
[----:B------:R-:W-:-:S11]  /*11b0*/  @P1 R2UR UR26, R6 ;  /* 0x00000000061a12ca */ /* 0x000fd600000e0000 */
[----:B------:R-:W-:Y:S05]  /*11c0*/  @!P0 BRA `(.L_x_26337) ;  /* 0x0000002400f48947 */ /* 0x000fea0003800000 */
[----:B------:R-:W0:Y:S02]  /*11d0*/  LDC.64 R40, c[0x0][0x3a0] ;  /* 0x0000e800ff287b82 */ /* 0x000e240000000a00 */
[----:B0-----:R-:W-:-:S06]  /*11e0*/  IMAD.WIDE.U32 R40, R5, 0x10, R40 ;  /* 0x0000001005287825 */ /* 0x001fcc00078e0028 */
[----:B------:R-:W5:Y:S01]  /*11f0*/  LDG.E.128 R40, desc[UR14][R40.64] ;  /* 0x0000000e28287981 */ /* 0x000f62000c1e1d00 */
[----:B------:R-:W-:Y:S01]  /*1200*/  UISETP.NE.AND UP2, UPT, UR4, 0x1, UPT ;  /* 0x000000010400788c */ /* 0x000fe2000bf45270 */
[----:B------:R-:W-:Y:S01]  /*1210*/  IMAD.MOV.U32 R6, RZ, RZ, R178 ;  /* 0x000000ffff067224 */ /* 0x000fe200078e00b2 */
[----:B------:R-:W-:Y:S01]  /*1220*/  UMOV UR5, 0x2 ;  /* 0x0000000200057882 */ /* 0x000fe20000000000 */
[----:B------:R-:W-:-:S06]  /*1230*/  IMAD.MOV.U32 R16, RZ, RZ, R165 ;  /* 0x000000ffff107224 */ /* 0x000fcc00078e00a5 */
[----:B------:R-:W-:Y:S05]  /*1240*/  BRA.U !UP2, `(.L_x_26338) ;  /* 0x000000050a107547 */ /* 0x000fea000b800000 */
[----:B------:R-:W-:Y:S01]  /*1250*/  IMAD.U32 R7, RZ, RZ, UR4 ;  /* 0x00000004ff077e24 */ /* 0x000fe2000f8e00ff */
[----:B------:R-:W-:-:S04]  /*1260*/  MOV R6, 0x2 ;  /* 0x0000000200067802 */ /* 0x000fc80000000f00 */
[----:B------:R-:W-:-:S05]  /*1270*/  VIADDMNMX.U32 R6, R7, 0xfffffffe, R6, PT ;  /* 0xfffffffe07067846 */ /* 0x000fca0003800006 */
[----:B------:R-:W-:-:S04]  /*1280*/  IMAD.SHL.U32 R12, R6, 0x4, RZ ;  /* 0x00000004060c7824 */ /* 0x000fc800078e00ff */
[----:B------:R-:W0:Y:S02]  /*1290*/  LDC R6, c[0x2][R12] ;  /* 0x008000000c067b82 */ /* 0x000e240000000800 */
[----:B0-----:R-:W-:-:S04]  /*12a0*/  SHF.R.S32.HI R7, RZ, 0x1f, R6 ;  /* 0x0000001fff077819 */ /* 0x001fc80000011406 */
.L_x_42223:
[----:B------:R-:W-:Y:S05]  /*12b0*/  BRX R6 -0x12c0                                         (*"BRANCH_TARGETS .L_x_42224,.L_x_42225,.L_x_42226"*) ;  /* 0xffffffec06507949 */ /* 0x000fea000383ffff */
.L_x_42226:
[----:B------:R-:W-:Y:S01]  /*12c0*/  MOV R16, R165 ;  /* 0x000000a500107202 */ /* 0x000fe20000000f00 */
[----:B------:R-:W-:Y:S01]  /*12d0*/  IMAD.MOV.U32 R6, RZ, RZ, R174 ;  /* 0x000000ffff067224 */ /* 0x000fe200078e00ae */
[----:B------:R-:W-:Y:S01]  /*12e0*/  UIADD3 UR5, UPT, UPT, UR4, 0x1, URZ ;  /* 0x0000000104057890 */ /* 0x000fe2000fffe0ff */
[----:B------:R-:W-:Y:S11]  /*12f0*/  BRA `(.L_x_26338) ;  /* 0x0000000000e47947 */ /* 0x000ff60003800000 */
.L_x_42224:
[----:B------:R-:W-:Y:S01]  /*1300*/  IMAD.MOV.U32 R16, RZ, RZ, R165 ;  /* 0x000000ffff107224 */ /* 0x000fe200078e00a5 */
[----:B------:R-:W-:Y:S01]  /*1310*/  MOV R6, R175 ;  /* 0x000000af00067202 */ /* 0x000fe20000000f00 */
[----:B------:R-:W-:Y:S01]  /*1320*/  UMOV UR5, 0x3 ;  /* 0x0000000300057882 */ /* 0x000fe20000000000 */
[----:B------:R-:W-:Y:S05]  /*1330*/  BRA `(.L_x_26338) ;  /* 0x0000000000d47947 */ /* 0x000fea0003800000 */
.L_x_42225:
        /* <DEDUP_REMOVED lines=12> */
.L_x_26339:
        /* <DEDUP_REMOVED lines=41> */
.L_x_26338:
[----:B------:R-:W-:Y:S01]  /*1690*/  I2FP.F32.U32 R7, R6 ;  /* 0x0000000600077245 */ /* 0x000fe20000201000 */
[----:B-----5:R-:W-:Y:S01]  /*16a0*/  HADD2.F32 R6, -RZ, R8.H0_H0 ;  /* 0x20000008ff067230 */ /* 0x020fe20000004100 */
[----:B------:R-:W-:Y:S01]  /*16b0*/  UISETP.NE.AND UP2, UPT, UR5, 0x1, UPT ;  /* 0x000000010500788c */ /* 0x000fe2000bf45270 */
[----:B------:R-:W-:Y:S01]  /*16c0*/  HADD2.F32 R12, -RZ, R40.H0_H0 ;  /* 0x20000028ff0c7230 */ /* 0x000fe20000004100 */
        /* <DEDUP_REMOVED lines=20> */
.L_x_26341:
        /* <DEDUP_REMOVED lines=12> */
.L_x_26342:
        /* <DEDUP_REMOVED lines=42> */
.L_x_26340:
[----:B------:R-:W-:Y:S01]  /*1b70*/  I2FP.F32.U32 R7, R6 ;  /* 0x0000000600077245 */ /* 0x000fe20000201000 */
[----:B------:R-:W-:Y:S01]  /*1b80*/  HADD2.F32 R8, -RZ, R8.H1_H1 ;  /* 0x30000008ff087230 */ /* 0x000fe20000004100 */
[----:B------:R-:W-:Y:S01]  /*1b90*/  UISETP.NE.AND UP2, UPT, UR4, 0x1, UPT ;  /* 0x000000010400788c */ /* 0x000fe2000bf45270 */
[----:B------:R-:W-:Y:S01]  /*1ba0*/  MOV R6, R178 ;  /* 0x000000b200067202 */ /* 0x000fe20000000f00 */
[----:B------:R-:W-:Y:S01]  /*1bb0*/  UMOV UR5, 0x2 ;  /* 0x0000000200057882 */ /* 0x000fe20000000000 */
[----:B------:R-:W-:Y:S01]  /*1bc0*/  FFMA.FTZ R7, R7, R182, 1.1641532182693481445e-10 ;  /* 0x2f00000007077423 */ /* 0x000fe200000100b6 */
[----:B------:R-:W-:-:S04]  /*1bd0*/  FMUL.FTZ R8, R8, UR26 ;  /* 0x0000001a08087c20 */ /* 0x000fc80008410000 */
[----:B------:R-:W-:Y:S01]  /*1be0*/  FMUL.FTZ R8, R8, UR19 ;  /* 0x0000001308087c20 */ /* 0x000fe20008410000 */
[----:B------:R-:W-:Y:S01]  /*1bf0*/  FSETP.GTU.FTZ.AND P1, PT, R7, UR18, PT ;  /* 0x0000001207007c0b */ /* 0x000fe2000bf3c000 */
[----:B------:R-:W-:-:S03]  /*1c00*/  HADD2.F32 R7, -RZ, R40.H1_H1 ;  /* 0x30000028ff077230 */ /* 0x000fc60000004100 */
        /* <DEDUP_REMOVED lines=14> */
.L_x_26344:
        /* <DEDUP_REMOVED lines=12> */
.L_x_26345:
        /* <DEDUP_REMOVED lines=42> */
.L_x_26343:
[----:B------:R-:W-:Y:S01]  /*2050*/  I2FP.F32.U32 R7, R6 ;  /* 0x0000000600077245 */ /* 0x000fe20000201000 */
[----:B------:R-:W-:Y:S01]  /*2060*/  HADD2.F32 R6, -RZ, R9.H0_H0 ;  /* 0x20000009ff067230 */ /* 0x000fe20000004100 */
        /* <DEDUP_REMOVED lines=21> */
.L_x_26347:
        /* <DEDUP_REMOVED lines=12> */
.L_x_26348:
        /* <DEDUP_REMOVED lines=42> */
.L_x_26346:
        /* <DEDUP_REMOVED lines=23> */
.L_x_26350:
        /* <DEDUP_REMOVED lines=12> */
.L_x_26351:
        /* <DEDUP_REMOVED lines=42> */
.L_x_26349:
        /* <DEDUP_REMOVED lines=24> */
.L_x_26353:
        /* <DEDUP_REMOVED lines=12> */
.L_x_26354:
        /* <DEDUP_REMOVED lines=42> */
.L_x_26352:
        /* <DEDUP_REMOVED lines=24> */
.L_x_26356:
        /* <DEDUP_REMOVED lines=12> */
.L_x_26357:
        /* <DEDUP_REMOVED lines=42> */
.L_x_26355:
        /* <DEDUP_REMOVED lines=24> */
.L_x_26359:
        /* <DEDUP_REMOVED lines=14> */
.L_x_26360:
        /* <DEDUP_REMOVED lines=42> */
.L_x_26358:
        /* <DEDUP_REMOVED lines=15> */
.L_x_26337:
        /* <DEDUP_REMOVED lines=16> */
.L_x_26363:
        /* <DEDUP_REMOVED lines=12> */
.L_x_26364:
        /* <DEDUP_REMOVED lines=41> */
.L_x_26362:
[----:B------:R-:W-:Y:S01]  /*3df0*/  I2FP.F32.U32 R7, R6 ;  /* 0x0000000600077245 */ /* 0x000fe20000201000 */
[----:B-----5:R-:W-:Y:S01]  /*3e00*/  HADD2.F32 R6, -RZ, R8.H0_H0 ;  /* 0x20000008ff067230 */ /* 0x020fe20000004100 */
        /* <DEDUP_REMOVED lines=21> */
.L_x_26366:
        /* <DEDUP_REMOVED lines=12> */
.L_x_26367:
        /* <DEDUP_REMOVED lines=42> */
.L_x_26365:
[----:B------:R-:W-:Y:S01]  /*42c0*/  I2FP.F32.U32 R7, R6 ;  /* 0x0000000600077245 */ /* 0x000fe20000201000 */
[----:B------:R-:W-:Y:S01]  /*42d0*/  HADD2.F32 R8, -RZ, R8.H1_H1 ;  /* 0x30000008ff087230 */ /* 0x000fe20000004100 */
        /* <DEDUP_REMOVED lines=21> */
.L_x_26369:
        /* <DEDUP_REMOVED lines=12> */
.L_x_26370:
        /* <DEDUP_REMOVED lines=42> */
.L_x_26368:
[----:B------:R-:W-:Y:S01]  /*4790*/  I2FP.F32.U32 R7, R6 ;  /* 0x0000000600077245 */ /* 0x000fe20000201000 */
[----:B------:R-:W-:Y:S01]  /*47a0*/  HADD2.F32 R6, -RZ, R9.H0_H0 ;  /* 0x20000009ff067230 */ /* 0x000fe20000004100 */
        /* <DEDUP_REMOVED lines=20> */
.L_x_26372:
        /* <DEDUP_REMOVED lines=12> */
.L_x_26373:
        /* <DEDUP_REMOVED lines=42> */
.L_x_26371:
        /* <DEDUP_REMOVED lines=22> */
.L_x_26375:
        /* <DEDUP_REMOVED lines=12> */
.L_x_26376:
        /* <DEDUP_REMOVED lines=42> */
.L_x_26374:
        /* <DEDUP_REMOVED lines=23> */
.L_x_26378:
        /* <DEDUP_REMOVED lines=12> */
.L_x_26379:
        /* <DEDUP_REMOVED lines=42> */
.L_x_26377:
        /* <DEDUP_REMOVED lines=23> */
.L_x_26381:
        /* <DEDUP_REMOVED lines=12> */
.L_x_26382:
        /* <DEDUP_REMOVED lines=42> */
.L_x_26380:
        /* <DEDUP_REMOVED lines=23> */
.L_x_26384:
        /* <DEDUP_REMOVED lines=14> */
.L_x_26385:
        /* <DEDUP_REMOVED lines=42> */
.L_x_26383:
        /* <DEDUP_REMOVED lines=11> */
[----:B------:R-:W-:-:S05]  /*6050*/  FMUL.FTZ R38, R38, R95 ;  /* 0x0000005f26267220 */ /* 0x000fca0000410000 */
[----:B------:R-:W-:-:S07]  /*6060*/  F2FP.F16.F32.PACK_AB R11, R38, R37 ;  /* 0x00000025260b723e */ /* 0x000fce00000000ff */
.L_x_26361:
[----:B------:R-:W0:Y:S01]  /*6070*/  @P0 LDC.64 R12, c[0x0][0x3a0] ;  /* 0x0000e800ff0c0b82 */ /* 0x000e220000000a00 */
[----:B------:R-:W-:Y:S02]  /*6080*/  SEL R18, RZ, 0x10000, !P5 ;  /* 0x00010000ff127807 */ /* 0x000fe40006800000 */
[----:B------:R-:W-:Y:S01]  /*6090*/  ISETP.NE.AND P5, PT, R20, RZ, PT ;  /* 0x000000ff1400720c */ /* 0x000fe20003fa5270 */
[----:B------:R-:W-:Y:S01]  /*60a0*/  HFMA2 R20, -RZ, RZ, 0, 4.76837158203125e-07 ;  /* 0x00000008ff147431 */ /* 0x000fe200000001ff */
[----:B------:R-:W-:Y:S02]  /*60b0*/  SEL R15, RZ, 0x1000000, !P6 ;  /* 0x01000000ff0f7807 */ /* 0x000fe40007000000 */
[----:B------:R-:W-:Y:S02]  /*60c0*/  SEL R25, RZ, 0x100, !P4 ;  /* 0x00000100ff197807 */ /* 0x000fe40006000000 */
[----:B------:R-:W-:Y:S02]  /*60d0*/  SEL R14, RZ, 0x1000000, !P2 ;  /* 0x01000000ff0e7807 */ /* 0x000fe40005000000 */
[----:B------:R-:W-:-:S02]  /*60e0*/  SEL R6, RZ, 0x10000, !P1 ;  /* 0x00010000ff067807 */ /* 0x000fc40004800000 */
[----:B------:R-:W-:Y:S01]  /*60f0*/  SEL R7, RZ, 0x100, !P5 ;  /* 0x00000100ff077807 */ /* 0x000fe20006800000 */
[----:B------:R-:W-:Y:S01]  /*6100*/  IMAD.WIDE.U32 R20, R5, R20, UR10 ;  /* 0x0000000a05147e25 */ /* 0x000fe2000f8e0014 */
[----:B------:R-:W-:Y:S02]  /*6110*/  ISETP.NE.AND P6, PT, R17, RZ, PT ;  /* 0x000000ff1100720c */ /* 0x000fe40003fc5270 */
[----:B------:R-:W-:Y:S01]  /*6120*/  LOP3.LUT R25, R25, R15, R18, 0xfe, !PT ;  /* 0x0000000f19197212 */ /* 0x000fe200078efe12 */
[----:B------:R-:W-:Y:S01]  /*6130*/  IMAD.MOV.U32 R18, RZ, RZ, 0x10 ;  /* 0x00000010ff127424 */ /* 0x000fe200078e00ff */
[----:B------:R-:W-:Y:S01]  /*6140*/  LOP3.LUT R7, R7, R14, R6, 0xfe, !PT ;  /* 0x0000000e07077212 */ /* 0x000fe200078efe06 */
[C---:B------:R-:W-:Y:S01]  /*6150*/  VIADD R6, R5.reuse, 0x80 ;  /* 0x0000008005067836 */ /* 0x040fe20000000000 */
        /* <DEDUP_REMOVED lines=28> */
.L_x_26388:
        /* <DEDUP_REMOVED lines=12> */
.L_x_26389:
        /* <DEDUP_REMOVED lines=41> */
.L_x_26387:
        /* <DEDUP_REMOVED lines=24> */
.L_x_26391:
        /* <DEDUP_REMOVED lines=12> */
.L_x_26392:
        /* <DEDUP_REMOVED lines=42> */
.L_x_26390:
[----:B------:R-:W-:Y:S01]  /*6b50*/  I2FP.F32.U32 R9, R8 ;  /* 0x0000000800097245 */ /* 0x000fe20000201000 */
[----:B------:R-:W-:Y:S01]  /*6b60*/  HADD2.F32 R12, -RZ, R12.H1_H1 ;  /* 0x3000000cff0c7230 */ /* 0x000fe20000004100 */
[----:B------:R-:W-:Y:S01]  /*6b70*/  UISETP.NE.AND UP2, UPT, UR4, 0x1, UPT ;  /* 0x000000010400788c */ /* 0x000fe2000bf45270 */
[----:B------:R-:W-:Y:S02]  /*6b80*/  UMOV UR5, 0x2 ;  /* 0x0000000200057882 */ /* 0x000fe40000000000 */
        /* <DEDUP_REMOVED lines=20> */
.L_x_26394:
        /* <DEDUP_REMOVED lines=12> */
.L_x_26395:
        /* <DEDUP_REMOVED lines=42> */
.L_x_26393:
        /* <DEDUP_REMOVED lines=23> */
.L_x_26397:
        /* <DEDUP_REMOVED lines=12> */
.L_x_26398:
        /* <DEDUP_REMOVED lines=42> */
.L_x_26396:
        /* <DEDUP_REMOVED lines=23> */
.L_x_26400:
        /* <DEDUP_REMOVED lines=12> */
.L_x_26401:
        /* <DEDUP_REMOVED lines=42> */
.L_x_26399:
        /* <DEDUP_REMOVED lines=24> */
.L_x_26403:
        /* <DEDUP_REMOVED lines=12> */
.L_x_26404:
        /* <DEDUP_REMOVED lines=42> */
.L_x_26402:
        /* <DEDUP_REMOVED lines=24> */
.L_x_26406:
        /* <DEDUP_REMOVED lines=12> */
.L_x_26407:
        /* <DEDUP_REMOVED lines=42> */
.L_x_26405:
        /* <DEDUP_REMOVED lines=24> */
.L_x_26409:
        /* <DEDUP_REMOVED lines=14> */
.L_x_26410:
        /* <DEDUP_REMOVED lines=42> */
.L_x_26408:
        /* <DEDUP_REMOVED lines=12> */
[----:B------:R-:W-:-:S05]  /*8950*/  FFMA.FTZ R14, R14, R87, R19 ;  /* 0x000000570e0e7223 */ /* 0x000fca0000010013 */
[----:B------:R-:W-:Y:S01]  /*8960*/  F2FP.F16.F32.PACK_AB R19, R14, R13 ;  /* 0x0000000d0e13723e */ /* 0x000fe200000000ff */
[----:B------:R-:W-:Y:S06]  /*8970*/  BRA `(.L_x_26411) ;  /* 0x0000002400b47947 */ /* 0x000fec0003800000 */
.L_x_26386:
        /* <DEDUP_REMOVED lines=16> */
.L_x_26413:
        /* <DEDUP_REMOVED lines=12> */
.L_x_26414:
        /* <DEDUP_REMOVED lines=41> */
.L_x_26412:
        /* <DEDUP_REMOVED lines=23> */
.L_x_26416:
        /* <DEDUP_REMOVED lines=12> */
.L_x_26417:
        /* <DEDUP_REMOVED lines=42> */
.L_x_26415:
[----:B------:R-:W-:Y:S01]  /*92a0*/  I2FP.F32.U32 R9, R8 ;  /* 0x0000000800097245 */ /* 0x000fe20000201000 */
[----:B------:R-:W-:Y:S01]  /*92b0*/  HADD2.F32 R12, -RZ, R12.H1_H1 ;  /* 0x3000000cff0c7230 */ /* 0x000fe20000004100 */
        /* <DEDUP_REMOVED lines=21> */
.L_x_26419:
        /* <DEDUP_REMOVED lines=12> */
.L_x_26420:
        /* <DEDUP_REMOVED lines=42> */
.L_x_26418:
        /* <DEDUP_REMOVED lines=22> */
.L_x_26422:
        /* <DEDUP_REMOVED lines=12> */
.L_x_26423:
        /* <DEDUP_REMOVED lines=42> */
.L_x_26421:
        /* <DEDUP_REMOVED lines=22> */
.L_x_26425:
        /* <DEDUP_REMOVED lines=12> */
.L_x_26426:
        /* <DEDUP_REMOVED lines=42> */
.L_x_26424:
        /* <DEDUP_REMOVED lines=23> */
.L_x_26428:
        /* <DEDUP_REMOVED lines=12> */
.L_x_26429:
        /* <DEDUP_REMOVED lines=42> */
.L_x_26427:
        /* <DEDUP_REMOVED lines=23> */
.L_x_26431:
        /* <DEDUP_REMOVED lines=12> */
.L_x_26432:
        /* <DEDUP_REMOVED lines=42> */
.L_x_26430:
        /* <DEDUP_REMOVED lines=23> */
.L_x_26434:
        /* <DEDUP_REMOVED lines=14> */
.L_x_26435:
        /* <DEDUP_REMOVED lines=42> */
.L_x_26433:
        /* <DEDUP_REMOVED lines=11> */
[----:B------:R-:W-:-:S05]  /*b030*/  FMUL.FTZ R14, R14, R87 ;  /* 0x000000570e0e7220 */ /* 0x000fca0000410000 */
[----:B------:R-:W-:-:S07]  /*b040*/  F2FP.F16.F32.PACK_AB R19, R14, R13 ;  /* 0x0000000d0e13723e */ /* 0x000fce00000000ff */
.L_x_26411:
[----:B------:R-:W0:Y:S01]  /*b050*/  @P0 LDC.64 R20, c[0x0][0x3a0] ;  /* 0x0000e800ff140b82 */ /* 0x000e220000000a00 */
[----:B------:R-:W-:Y:S01]  /*b060*/  SEL R28, RZ, 0x10000, !P5 ;  /* 0x00010000ff1c7807 */ /* 0x000fe20006800000 */
[----:B------:R-:W-:Y:S01]  /*b070*/  HFMA2 R141, -RZ, RZ, 0, 9.5367431640625e-07 ;  /* 0x00000010ff8d7431 */ /* 0x000fe200000001ff */
        /* <DEDUP_REMOVED lines=8> */
[----:B------:R-:W-:-:S02]  /*b100*/  SEL R22, RZ, 0x100, !P5 ;  /* 0x00000100ff167807 */ /* 0x000fc40006800000 */
[----:B------:R-:W-:Y:S02]  /*b110*/  ISETP.NE.AND P6, PT, R25, RZ, PT ;  /* 0x000000ff1900720c */ /* 0x000fe40003fc5270 */
[----:B------:R-:W-:Y:S01]  /*b120*/  LOP3.LUT R29, R29, R30, R28, 0xfe, !PT ;  /* 0x0000001e1d1d7212 */ /* 0x000fe200078efe1c */
[----:B------:R1:W-:Y:S01]  /*b130*/  STG.E.128 desc[UR14][R140.64], R16 ;  /* 0x000000108c007986 */ /* 0x0003e2000c101d0e */
        /* <DEDUP_REMOVED lines=28> */
.L_x_26438:
        /* <DEDUP_REMOVED lines=12> */
.L_x_26439:
        /* <DEDUP_REMOVED lines=42> */
.L_x_26437:
        /* <DEDUP_REMOVED lines=12> */
[----:B------:R-:W-:Y:S02]  /*b720*/  P2R R24, PR, RZ, 0x2 ;  /* 0x00000002ff187803 */ /* 0x000fe40000000000 */
        /* <DEDUP_REMOVED lines=11> */
.L_x_26441:
        /* <DEDUP_REMOVED lines=12> */
.L_x_26442:
        /* <DEDUP_REMOVED lines=42> */
.L_x_26440:
        /* <DEDUP_REMOVED lines=24> */
.L_x_26444:
        /* <DEDUP_REMOVED lines=12> */
.L_x_26445:
        /* <DEDUP_REMOVED lines=42> */
.L_x_26443:
        /* <DEDUP_REMOVED lines=23> */
.L_x_26447:
        /* <DEDUP_REMOVED lines=12> */
.L_x_26448:
        /* <DEDUP_REMOVED lines=42> */
.L_x_26446:
        /* <DEDUP_REMOVED lines=23> */
.L_x_26450:
        /* <DEDUP_REMOVED lines=12> */
.L_x_26451:
        /* <DEDUP_REMOVED lines=43> */
.L_x_26449:
        /* <DEDUP_REMOVED lines=24> */
.L_x_26453:
        /* <DEDUP_REMOVED lines=12> */
.L_x_26454:
        /* <DEDUP_REMOVED lines=43> */
.L_x_26452:
        /* <DEDUP_REMOVED lines=24> */
.L_x_26456:
        /* <DEDUP_REMOVED lines=12> */
.L_x_26457:
        /* <DEDUP_REMOVED lines=43> */
.L_x_26455:
        /* <DEDUP_REMOVED lines=24> */
.L_x_26459:
        /* <DEDUP_REMOVED lines=14> */
.L_x_26460:
        /* <DEDUP_REMOVED lines=43> */
.L_x_26458:
        /* <DEDUP_REMOVED lines=12> */
[----:B------:R-:W-:-:S05]  /*d980*/  FFMA.FTZ R23, R28, R79, R39 ;  /* 0x0000004f1c177223 */ /* 0x000fca0000010027 */
[----:B------:R-:W-:Y:S01]  /*d990*/  F2FP.F16.F32.PACK_AB R143, R23, R22 ;  /* 0x00000016178f723e */ /* 0x000fe200000000ff */
[----:B------:R-:W-:Y:S06]  /*d9a0*/  BRA `(.L_x_26461) ;  /* 0x0000002400c87947 */ /* 0x000fec0003800000 */
.L_x_26436:
        /* <DEDUP_REMOVED lines=16> */
.L_x_26463:
        /* <DEDUP_REMOVED lines=12> */
.L_x_26464:
        /* <DEDUP_REMOVED lines=42> */
.L_x_26462:
        /* <DEDUP_REMOVED lines=23> */
.L_x_26466:
        /* <DEDUP_REMOVED lines=12> */
.L_x_26467:
        /* <DEDUP_REMOVED lines=42> */
.L_x_26465:
        /* <DEDUP_REMOVED lines=23> */
.L_x_26469:
        /* <DEDUP_REMOVED lines=12> */
.L_x_26470:
        /* <DEDUP_REMOVED lines=42> */
.L_x_26468:
        /* <DEDUP_REMOVED lines=22> */
.L_x_26472:
        /* <DEDUP_REMOVED lines=12> */
.L_x_26473:
        /* <DEDUP_REMOVED lines=42> */
.L_x_26471:
        /* <DEDUP_REMOVED lines=22> */
.L_x_26475:
        /* <DEDUP_REMOVED lines=12> */
.L_x_26476:
        /* <DEDUP_REMOVED lines=43> */
.L_x_26474:
        /* <DEDUP_REMOVED lines=23> */
.L_x_26478:
        /* <DEDUP_REMOVED lines=12> */
.L_x_26479:
        /* <DEDUP_REMOVED lines=43> */
.L_x_26477:
[----:B------:R-:W-:Y:S01]  /*f620*/  I2FP.F32.U32 R21, R21 ;  /* 0x0000001500157245 */ /* 0x000fe20000201000 */
[----:B------:R-:W-:Y:S01]  /*f630*/  HADD2.F32 R22, -RZ, R22.H1_H1 ;  /* 0x30000016ff167230 */ /* 0x000fe20000004100 */
        /* <DEDUP_REMOVED lines=21> */
.L_x_26481:
        /* <DEDUP_REMOVED lines=12> */
.L_x_26482:
        /* <DEDUP_REMOVED lines=43> */
.L_x_26480:
        /* <DEDUP_REMOVED lines=23> */
.L_x_26484:
        /* <DEDUP_REMOVED lines=14> */
.L_x_26485:
        /* <DEDUP_REMOVED lines=43> */
.L_x_26483:
        /* <DEDUP_REMOVED lines=13> */
.L_x_26461:
[----:B------:R-:W0:Y:S01]  /*100d0*/  @P0 LDC.64 R148, c[0x0][0x3a0] ;  /* 0x0000e800ff940b82 */ /* 0x000e220000000a00 */
[----:B------:R-:W-:Y:S01]  /*100e0*/  SEL R29, RZ, 0x10000, !P5 ;  /* 0x00010000ff1d7807 */ /* 0x000fe20006800000 */
[----:B------:R-:W-:Y:S01]  /*100f0*/  HFMA2 R144, -RZ, RZ, 0, 9.5367431640625e-07 ;  /* 0x00000010ff907431 */ /* 0x000fe200000001ff */
        /* <DEDUP_REMOVED lines=8> */
[----:B------:R-:W-:-:S02]  /*10180*/  SEL R24, RZ, 0x10000, !P1 ;  /* 0x00010000ff187807 */ /* 0x000fc40004800000 */
[----:B------:R-:W-:Y:S02]  /*10190*/  SEL R27, RZ, 0x100, !P5 ;  /* 0x00000100ff1b7807 */ /* 0x000fe40006800000 */
[----:B------:R-:W-:Y:S01]  /*101a0*/  LOP3.LUT R30, R30, R39, R29, 0xfe, !PT ;  /* 0x000000271e1e7212 */ /* 0x000fe200078efe1d */
[----:B------:R1:W-:Y:S01]  /*101b0*/  STG.E.128 desc[UR14][R144.64], R140 ;  /* 0x0000008c90007986 */ /* 0x0003e2000c101d0e */
[----:B------:R-:W-:Y:S02]  /*101c0*/  LOP3.LUT R27, R27, R28, R24, 0xfe, !PT ;  /* 0x0000001c1b1b7212 */ /* 0x000fe400078efe18 */
[----:B------:R-:W-:Y:S02]  /*101d0*/  SEL R29, RZ, 0x1, !P3 ;  /* 0x00000001ff1d7807 */ /* 0x000fe40005800000 */
[----:B------:R-:W-:Y:S02]  /*101e0*/  SEL R28, RZ, 0x1, !P6 ;  /* 0x00000001ff1c7807 */ /* 0x000fe40007000000 */
[----:B------:R-:W-:-:S02]  /*101f0*/  IADD3 R24, PT, PT, R5, 0x180, RZ ;  /* 0x0000018005187810 */ /* 0x000fc40007ffe0ff */
        /* <DEDUP_REMOVED lines=24> */
.L_x_26488:
        /* <DEDUP_REMOVED lines=12> */
.L_x_26489:
[----:B0-----:R-:W-:Y:S01]  /*10440*/  IMAD.WIDE.U32 R148, R0, -0x326172a9, RZ ;  /* 0xcd9e8d5700947825 */ /* 0x001fe200078e00ff */
        /* <DEDUP_REMOVED lines=42> */
.L_x_26487:
[----:B------:R-:W-:Y:S01]  /*106f0*/  I2FP.F32.U32 R25, R27 ;  /* 0x0000001b00197245 */ /* 0x000fe20000201000 */
[----:B-----5:R-:W-:Y:S01]  /*10700*/  HADD2.F32 R27, -RZ, R140.H0_H0 ;  /* 0x2000008cff1b7230 */ /* 0x020fe20000004100 */
[----:B------:R-:W-:Y:S01]  /*10710*/  UISETP.NE.AND UP2, UPT, UR5, 0x1, UPT ;  /* 0x000000010500788c */ /* 0x000fe2000bf45270 */
[----:B0-----:R-:W-:Y:S01]  /*10720*/  HADD2.F32 R28, -RZ, R40.H0_H0 ;  /* 0x20000028ff1c7230 */ /* 0x001fe20000004100 */
        /* <DEDUP_REMOVED lines=20> */
.L_x_26491:
        /* <DEDUP_REMOVED lines=12> */
.L_x_26492:
        /* <DEDUP_REMOVED lines=43> */
.L_x_26490:
        /* <DEDUP_REMOVED lines=24> */
.L_x_26494:
        /* <DEDUP_REMOVED lines=12> */
.L_x_26495:
        /* <DEDUP_REMOVED lines=43> */
.L_x_26493:
        /* <DEDUP_REMOVED lines=23> */
.L_x_26497:
        /* <DEDUP_REMOVED lines=12> */
.L_x_26498:
        /* <DEDUP_REMOVED lines=43> */
.L_x_26496:
        /* <DEDUP_REMOVED lines=23> */
.L_x_26500:
        /* <DEDUP_REMOVED lines=12> */
.L_x_26501:
        /* <DEDUP_REMOVED lines=43> */
.L_x_26499:
        /* <DEDUP_REMOVED lines=24> */
.L_x_26503:
        /* <DEDUP_REMOVED lines=12> */
.L_x_26504:
        /* <DEDUP_REMOVED lines=43> */
.L_x_26502:
        /* <DEDUP_REMOVED lines=25> */
.L_x_26506:
        /* <DEDUP_REMOVED lines=12> */
.L_x_26507:
        /* <DEDUP_REMOVED lines=43> */
.L_x_26505:
        /* <DEDUP_REMOVED lines=24> */
.L_x_26509:
        /* <DEDUP_REMOVED lines=14> */
.L_x_26510:
        /* <DEDUP_REMOVED lines=43> */
.L_x_26508:
        /* <DEDUP_REMOVED lines=15> */
.L_x_26486:
        /* <DEDUP_REMOVED lines=16> */
.L_x_26513:
        /* <DEDUP_REMOVED lines=12> */
.L_x_26514:
        /* <DEDUP_REMOVED lines=43> */
.L_x_26512:
        /* <DEDUP_REMOVED lines=12> */
[----:B0-----:R-:W-:Y:S01]  /*12fb0*/  P2R R147, PR, RZ, 0x2 ;  /* 0x00000002ff937803 */ /* 0x001fe20000000000 */
        /* <DEDUP_REMOVED lines=10> */
.L_x_26516:
        /* <DEDUP_REMOVED lines=12> */
.L_x_26517:
        /* <DEDUP_REMOVED lines=43> */
.L_x_26515:
        /* <DEDUP_REMOVED lines=23> */
.L_x_26519:
        /* <DEDUP_REMOVED lines=12> */
.L_x_26520:
        /* <DEDUP_REMOVED lines=43> */
.L_x_26518:
        /* <DEDUP_REMOVED lines=22> */
.L_x_26522:
        /* <DEDUP_REMOVED lines=12> */
.L_x_26523:
        /* <DEDUP_REMOVED lines=43> */
.L_x_26521:
        /* <DEDUP_REMOVED lines=22> */
.L_x_26525:
        /* <DEDUP_REMOVED lines=12> */
.L_x_26526:
        /* <DEDUP_REMOVED lines=43> */
.L_x_26524:
        /* <DEDUP_REMOVED lines=23> */
.L_x_26528:
        /* <DEDUP_REMOVED lines=12> */
.L_x_26529:
        /* <DEDUP_REMOVED lines=43> */
.L_x_26527:
        /* <DEDUP_REMOVED lines=24> */
.L_x_26531:
        /* <DEDUP_REMOVED lines=12> */
.L_x_26532:
        /* <DEDUP_REMOVED lines=43> */
.L_x_26530:
[----:B------:R-:W-:Y:S01]  /*14c20*/  I2FP.F32.U32 R141, R141 ;  /* 0x0000008d008d7245 */ /* 0x000fe20000201000 */
[----:B------:R-:W-:Y:S01]  /*14c30*/  HADD2.F32 R140, -RZ, R143.H0_H0 ;  /* 0x2000008fff8c7230 */ /* 0x000fe20000004100 */
        /* <DEDUP_REMOVED lines=21> */
.L_x_26534:
        /* <DEDUP_REMOVED lines=14> */
.L_x_26535:
        /* <DEDUP_REMOVED lines=43> */
.L_x_26533:
        /* <DEDUP_REMOVED lines=13> */
.L_x_26511:
        /* <DEDUP_REMOVED lines=43> */
.L_x_26538:
        /* <DEDUP_REMOVED lines=12> */
.L_x_26539:
        /* <DEDUP_REMOVED lines=43> */
.L_x_26537:
[----:B------:R-:W-:Y:S01]  /*15810*/  I2FP.F32.U32 R39, R148 ;  /* 0x0000009400277245 */ /* 0x000fe20000201000 */
[----:B-----5:R-:W-:Y:S01]  /*15820*/  HADD2.F32 R148, -RZ, R140.H0_H0 ;  /* 0x2000008cff947230 */ /* 0x020fe20000004100 */
[----:B------:R-:W-:Y:S01]  /*15830*/  UISETP.NE.AND UP2, UPT, UR5, 0x1, UPT ;  /* 0x000000010500788c */ /* 0x000fe2000bf45270 */
[----:B------:R-:W-:Y:S01]  /*15840*/  HADD2.F32 R150, -RZ, R40.H0_H0 ;  /* 0x20000028ff967230 */ /* 0x000fe20000004100 */
        /* <DEDUP_REMOVED lines=20> */
.L_x_26541:
        /* <DEDUP_REMOVED lines=12> */
.L_x_26542:
        /* <DEDUP_REMOVED lines=43> */
.L_x_26540:
        /* <DEDUP_REMOVED lines=25> */
.L_x_26544:
        /* <DEDUP_REMOVED lines=12> */
.L_x_26545:
        /* <DEDUP_REMOVED lines=43> */
.L_x_26543:
        /* <DEDUP_REMOVED lines=23> */
.L_x_26547:
        /* <DEDUP_REMOVED lines=12> */
.L_x_26548:
        /* <DEDUP_REMOVED lines=43> */
.L_x_26546:
        /* <DEDUP_REMOVED lines=24> */
.L_x_26550:
        /* <DEDUP_REMOVED lines=12> */
.L_x_26551:
        /* <DEDUP_REMOVED lines=43> */
.L_x_26549:
        /* <DEDUP_REMOVED lines=24> */
.L_x_26553:
        /* <DEDUP_REMOVED lines=12> */
.L_x_26554:
        /* <DEDUP_REMOVED lines=43> */
.L_x_26552:
        /* <DEDUP_REMOVED lines=25> */
.L_x_26556:
        /* <DEDUP_REMOVED lines=12> */
.L_x_26557:
        /* <DEDUP_REMOVED lines=43> */
.L_x_26555:
        /* <DEDUP_REMOVED lines=9> */
[----:B------:R-:W-:Y:S01]  /*17650*/  HADD2.F32 R154, -RZ, R43.H0_H0 ;  /* 0x2000002bff9a7230 */ /* 0x000fe20000004100 */
[----:B------:R-:W-:-:S04]  /*17660*/  PLOP3.LUT P5, PT, P5, PT, PT, 0x8, 0x80 ;  /* 0x000000000080781c */ /* 0x000fc80002fae170 */
[----:B------:R-:W-:Y:S01]  /*17670*/  FFMA.FTZ R154, R155, R62, R154 ;  /* 0x0000003e9b9a7223 */ /* 0x000fe2000001009a */
        /* <DEDUP_REMOVED lines=12> */
.L_x_26559:
        /* <DEDUP_REMOVED lines=14> */
.L_x_26560:
        /* <DEDUP_REMOVED lines=43> */
.L_x_26558:
        /* <DEDUP_REMOVED lines=8> */
[----:B------:R-:W-:Y:S01]  /*17b50*/  FSETP.GTU.FTZ.AND P6, PT, R155, UR18, PT ;  /* 0x000000129b007c0b */ /* 0x000fe2000bfdc000 */
[----:B------:R-:W-:-:S03]  /*17b60*/  HADD2.F32 R155, -RZ, R43.H1_H1 ;  /* 0x3000002bff9b7230 */ /* 0x000fc60000004100 */
[----:B------:R-:W-:Y:S02]  /*17b70*/  FSEL R158, R143, RZ, !P6 ;  /* 0x000000ff8f9e7208 */ /* 0x000fe40007000000 */
[----:B------:R-:W-:-:S03]  /*17b80*/  PLOP3.LUT P6, PT, P6, PT, PT, 0x8, 0x80 ;  /* 0x000000000080781c */ /* 0x000fc600037ce170 */
[----:B------:R-:W-:-:S05]  /*17b90*/  FFMA.FTZ R155, R158, R63, R155 ;  /* 0x0000003f9e9b7223 */ /* 0x000fca000001009b */
[----:B------:R-:W-:Y:S01]  /*17ba0*/  F2FP.F16.F32.PACK_AB R143, R155, R154 ;  /* 0x0000009a9b8f723e */ /* 0x000fe200000000ff */
[----:B------:R-:W-:Y:S06]  /*17bb0*/  BRA `(.L_x_26561) ;  /* 0x0000002400e47947 */ /* 0x000fec0003800000 */
.L_x_26536:
        /* <DEDUP_REMOVED lines=16> */
.L_x_26563:
        /* <DEDUP_REMOVED lines=12> */
.L_x_26564:
        /* <DEDUP_REMOVED lines=43> */
.L_x_26562:
[----:B------:R-:W-:Y:S01]  /*18030*/  I2FP.F32.U32 R39, R148 ;  /* 0x0000009400277245 */ /* 0x000fe20000201000 */
[----:B-----5:R-:W-:Y:S01]  /*18040*/  HADD2.F32 R148, -RZ, R140.H0_H0 ;  /* 0x2000008cff947230 */ /* 0x020fe20000004100 */
        /* <DEDUP_REMOVED lines=21> */
.L_x_26566:
        /* <DEDUP_REMOVED lines=12> */
.L_x_26567:
        /* <DEDUP_REMOVED lines=43> */
.L_x_26565:
        /* <DEDUP_REMOVED lines=24> */
.L_x_26569:
        /* <DEDUP_REMOVED lines=12> */
.L_x_26570:
        /* <DEDUP_REMOVED lines=43> */
.L_x_26568:
        /* <DEDUP_REMOVED lines=22> */
.L_x_26572:
        /* <DEDUP_REMOVED lines=12> */
.L_x_26573:
        /* <DEDUP_REMOVED lines=43> */
.L_x_26571:
        /* <DEDUP_REMOVED lines=23> */
.L_x_26575:
        /* <DEDUP_REMOVED lines=12> */
.L_x_26576:
        /* <DEDUP_REMOVED lines=43> */
.L_x_26574:
        /* <DEDUP_REMOVED lines=23> */
.L_x_26578:
        /* <DEDUP_REMOVED lines=12> */
.L_x_26579:
        /* <DEDUP_REMOVED lines=43> */
.L_x_26577:
        /* <DEDUP_REMOVED lines=24> */
.L_x_26581:
        /* <DEDUP_REMOVED lines=12> */
.L_x_26582:
        /* <DEDUP_REMOVED lines=43> */
.L_x_26580:
        /* <DEDUP_REMOVED lines=23> */
.L_x_26584:
        /* <DEDUP_REMOVED lines=14> */
.L_x_26585:
        /* <DEDUP_REMOVED lines=43> */
.L_x_26583:
        /* <DEDUP_REMOVED lines=13> */
.L_x_26561:
[----:B------:R-:W-:Y:S01]  /*1a350*/  HFMA2 R158, -RZ, RZ, 0, 9.5367431640625e-07 ;  /* 0x00000010ff9e7431 */ /* 0x000fe200000001ff */
[----:B------:R-:W-:Y:S02]  /*1a360*/  SEL R162, RZ, 0x10000, !P5 ;  /* 0x00010000ffa27807 */ /* 0x000fe40006800000 */
[----:B------:R-:W-:Y:S02]  /*1a370*/  ISETP.NE.AND P5, PT, R156, RZ, PT ;  /* 0x000000ff9c00720c */ /* 0x000fe40003fa5270 */
[----:B------:R-:W-:Y:S02]  /*1a380*/  SEL R163, RZ, 0x1000000, !P6 ;  /* 0x01000000ffa37807 */ /* 0x000fe40007000000 */
[----:B------:R-:W-:Y:S02]  /*1a390*/  ISETP.NE.AND P6, PT, R39, RZ, PT ;  /* 0x000000ff2700720c */ /* 0x000fe40003fc5270 */
[----:B------:R-:W-:Y:S01]  /*1a3a0*/  SEL R160, RZ, 0x1000000, !P2 ;  /* 0x01000000ffa07807 */ /* 0x000fe20005000000 */
[----:B------:R-:W-:Y:S01]  /*1a3b0*/  IMAD.WIDE.U32 R158, R147, R158, UR12 ;  /* 0x0000000c939e7e25 */ /* 0x000fe2000f8e009e */
[----:B------:R-:W-:-:S02]  /*1a3c0*/  SEL R156, RZ, 0x10000, !P1 ;  /* 0x00010000ff9c7807 */ /* 0x000fc40004800000 */
[----:B------:R-:W-:Y:S02]  /*1a3d0*/  SEL R39, RZ, 0x100, !P5 ;  /* 0x00000100ff277807 */ /* 0x000fe40006800000 */
[----:B------:R0:W-:Y:S01]  /*1a3e0*/  STG.E.128 desc[UR14][R158.64], R140 ;  /* 0x0000008c9e007986 */ /* 0x0001e2000c101d0e */
[----:B------:R-:W-:Y:S02]  /*1a3f0*/  SEL R161, RZ, 0x100, !P4 ;  /* 0x00000100ffa17807 */ /* 0x000fe40006000000 */
[----:B------:R-:W-:Y:S02]  /*1a400*/  LOP3.LUT R39, R39, R160, R156, 0xfe, !PT ;  /* 0x000000a027277212 */ /* 0x000fe400078efe9c */
[----:B------:R-:W-:Y:S02]  /*1a410*/  LOP3.LUT R161, R161, R163, R162, 0xfe, !PT ;  /* 0x000000a3a1a17212 */ /* 0x000fe400078efea2 */
[----:B------:R-:W-:Y:S01]  /*1a420*/  SEL R156, RZ, 0x1, !P3 ;  /* 0x00000001ff9c7807 */ /* 0x000fe20005800000 */
[----:B0-----:R-:W0:Y:S03]  /*1a430*/  @P0 LDC.64 R140, c[0x0][0x3a0] ;  /* 0x0000e800ff8c0b82 */ /* 0x001e260000000a00 */
[----:B------:R-:W-:Y:S01]  /*1a440*/  LOP3.LUT R143, R161, R156, RZ, 0xfc, !PT ;  /* 0x0000009ca18f7212 */ /* 0x000fe200078efcff */
[----:B------:R-:W-:Y:S01]  /*1a450*/  IMAD.MOV.U32 R158, RZ, RZ, 0x8 ;  /* 0x00000008ff9e7424 */ /* 0x000fe200078e00ff */
[----:B------:R-:W-:-:S03]  /*1a460*/  SEL R156, RZ, 0x1, !P6 ;  /* 0x00000001ff9c7807 */ /* 0x000fc60007000000 */
[----:B------:R-:W-:Y:S01]  /*1a470*/  IMAD.WIDE.U32 R158, R147, R158, UR10 ;  /* 0x0000000a939e7e25 */ /* 0x000fe2000f8e009e */
[----:B------:R-:W-:Y:S02]  /*1a480*/  LOP3.LUT R142, R39, R156, RZ, 0xfc, !PT ;  /* 0x0000009c278e7212 */ /* 0x000fe400078efcff */
[----:B------:R-:W-:-:S03]  /*1a490*/  IADD3 R156, PT, PT, R5, 0x280, RZ ;  /* 0x00000280059c7810 */ /* 0x000fc60007ffe0ff */
[----:B------:R1:W-:Y:S02]  /*1a4a0*/  STG.E.64 desc[UR14][R158.64], R142 ;  /* 0x0000008e9e007986 */ /* 0x0003e4000c101b0e */
[----:B0-----:R-:W-:-:S04]  /*1a4b0*/  @P0 IMAD.WIDE.U32 R140, R156, 0x10, R140 ;  /* 0x000000109c8c0825 */ /* 0x001fc800078e008c */
[----:B-1----:R-:W-:Y:S01]  /*1a4c0*/  IMAD.WIDE.U32 R142, R156, 0x10, R170 ;  /* 0x000000109c8e7825 */ /* 0x002fe200078e00aa */
[----:B------:R0:W5:Y:S05]  /*1a4d0*/  @P0 LDG.E.128 R40, desc[UR14][R140.64] ;  /* 0x0000000e8c280981 */ /* 0x00016a000c1e1d00 */
[----:B------:R-:W5:Y:S01]  /*1a4e0*/  LDG.E.128 R140, desc[UR14][R142.64] ;  /* 0x0000000e8e8c7981 */ /* 0x000f62000c1e1d00 */
[----:B0-----:R-:W-:Y:S05]  /*1a4f0*/  @!P0 BRA `(.L_x_26586) ;  /* 0x0000002800108947 */ /* 0x001fea0003800000 */
        /* <DEDUP_REMOVED lines=16> */
.L_x_26588:
        /* <DEDUP_REMOVED lines=12> */
.L_x_26589:
        /* <DEDUP_REMOVED lines=43> */
.L_x_26587:
[----:B------:R-:W-:Y:S01]  /*1a970*/  I2FP.F32.U32 R157, R158 ;  /* 0x0000009e009d7245 */ /* 0x000fe20000201000 */
[----:B-----5:R-:W-:Y:S01]  /*1a980*/  HADD2.F32 R158, -RZ, R140.H0_H0 ;  /* 0x2000008cff9e7230 */ /* 0x020fe20000004100 */
[----:B------:R-:W-:Y:S01]  /*1a990*/  UISETP.NE.AND UP2, UPT, UR5, 0x1, UPT ;  /* 0x000000010500788c */ /* 0x000fe2000bf45270 */
[----:B------:R-:W-:Y:S01]  /*1a9a0*/  LOP3.LUT R26, R26, 0xfffffffb, RZ, 0xc0, !PT ;  /* 0xfffffffb1a1a7812 */ /* 0x000fe200078ec0ff */
[----:B------:R-:W-:Y:S02]  /*1a9b0*/  IMAD.MOV.U32 R159, RZ, RZ, R178 ;  /* 0x000000ffff9f7224 */ /* 0x000fe400078e00b2 */
[----:B------:R-:W-:Y:S01]  /*1a9c0*/  FFMA.FTZ R157, R157, R182, 1.1641532182693481445e-10 ;  /* 0x2f0000009d9d7423 */ /* 0x000fe200000100b6 */
[----:B------:R-:W-:Y:S01]  /*1a9d0*/  FMUL.FTZ R158, R158, UR26 ;  /* 0x0000001a9e9e7c20 */ /* 0x000fe20008410000 */
[----:B------:R-:W-:-:S03]  /*1a9e0*/  UMOV UR4, 0x2 ;  /* 0x0000000200047882 */ /* 0x000fc60000000000 */
[----:B------:R-:W-:Y:S01]  /*1a9f0*/  FMUL.FTZ R158, R158, UR19 ;  /* 0x000000139e9e7c20 */ /* 0x000fe20008410000 */
[----:B------:R-:W-:-:S04]  /*1aa00*/  FSETP.GTU.FTZ.AND P1, PT, R157, UR18, PT ;  /* 0x000000129d007c0b */ /* 0x000fc8000bf3c000 */
[----:B------:R-:W-:Y:S01]  /*1aa10*/  FSEL R157, R158, RZ, !P1 ;  /* 0x000000ff9e9d7208 */ /* 0x000fe20004800000 */
[----:B------:R-:W-:Y:S01]  /*1aa20*/  HADD2.F32 R158, -RZ, R40.H0_H0 ;  /* 0x20000028ff9e7230 */ /* 0x000fe20000004100 */
[----:B------:R-:W-:-:S04]  /*1aa30*/  PLOP3.LUT P1, PT, P1, PT, PT, 0x8, 0x80 ;  /* 0x000000000080781c */ /* 0x000fc80000f2e170 */
[----:B------:R-:W-:-:S09]  /*1aa40*/  FFMA.FTZ R157, R157, R56, R158 ;  /* 0x000000389d9d7223 */ /* 0x000fd2000001009e */
        /* <DEDUP_REMOVED lines=11> */
.L_x_26591:
        /* <DEDUP_REMOVED lines=12> */
.L_x_26592:
        /* <DEDUP_REMOVED lines=43> */
.L_x_26590:
[----:B------:R-:W-:Y:S01]  /*1ae70*/  I2FP.F32.U32 R159, R159 ;  /* 0x0000009f009f7245 */ /* 0x000fe20000201000 */
[----:B------:R-:W-:Y:S01]  /*1ae80*/  HADD2.F32 R140, -RZ, R140.H1_H1 ;  /* 0x3000008cff8c7230 */ /* 0x000fe20000004100 */
[----:B------:R-:W-:Y:S01]  /*1ae90*/  UISETP.NE.AND UP2, UPT, UR4, 0x1, UPT ;  /* 0x000000010400788c */ /* 0x000fe2000bf45270 */
[----:B------:R-:W-:Y:S01]  /*1aea0*/  LOP3.LUT R26, R26, 0xfffffffd, RZ, 0xc0, !PT ;  /* 0xfffffffd1a1a7812 */ /* 0x000fe200078ec0ff */
[----:B------:R-:W-:Y:S01]  /*1aeb0*/  UMOV UR5, 0x2 ;  /* 0x0000000200057882 */ /* 0x000fe20000000000 */
[----:B------:R-:W-:Y:S01]  /*1aec0*/  FFMA.FTZ R159, R159, R182, 1.1641532182693481445e-10 ;  /* 0x2f0000009f9f7423 */ /* 0x000fe200000100b6 */
[----:B------:R-:W-:Y:S01]  /*1aed0*/  FMUL.FTZ R140, R140, UR26 ;  /* 0x0000001a8c8c7c20 */ /* 0x000fe20008410000 */
[----:B------:R-:W-:-:S03]  /*1aee0*/  MOV R158, R178 ;  /* 0x000000b2009e7202 */ /* 0x000fc60000000f00 */
[----:B------:R-:W-:Y:S01]  /*1aef0*/  FMUL.FTZ R140, R140, UR19 ;  /* 0x000000138c8c7c20 */ /* 0x000fe20008410000 */
[----:B------:R-:W-:Y:S01]  /*1af00*/  FSETP.GTU.FTZ.AND P1, PT, R159, UR18, PT ;  /* 0x000000129f007c0b */ /* 0x000fe2000bf3c000 */
[----:B------:R-:W-:-:S03]  /*1af10*/  HADD2.F32 R159, -RZ, R40.H1_H1 ;  /* 0x30000028ff9f7230 */ /* 0x000fc60000004100 */
[----:B------:R-:W-:Y:S02]  /*1af20*/  FSEL R140, R140, RZ, !P1 ;  /* 0x000000ff8c8c7208 */ /* 0x000fe40004800000 */
[----:B------:R-:W-:-:S03]  /*1af30*/  PLOP3.LUT P1, PT, P1, PT, PT, 0x8, 0x80 ;  /* 0x000000000080781c */ /* 0x000fc60000f2e170 */
[----:B------:R-:W-:-:S04]  /*1af40*/  FFMA.FTZ R140, R140, R57, R159 ;  /* 0x000000398c8c7223 */ /* 0x000fc8000001009f */
        /* <DEDUP_REMOVED lines=12> */
.L_x_26594:
        /* <DEDUP_REMOVED lines=12> */
.L_x_26595:
        /* <DEDUP_REMOVED lines=43> */
.L_x_26593:
        /* <DEDUP_REMOVED lines=12> */
[----:B------:R-:W-:Y:S01]  /*1b440*/  MOV R161, R178 ;  /* 0x000000b200a17202 */ /* 0x000fe20000000f00 */
        /* <DEDUP_REMOVED lines=10> */
.L_x_26597:
        /* <DEDUP_REMOVED lines=12> */
.L_x_26598:
        /* <DEDUP_REMOVED lines=43> */
.L_x_26596:
        /* <DEDUP_REMOVED lines=8> */
[----:B------:R-:W-:Y:S01]  /*1b8e0*/  FSEL R160, R141, RZ, !P2 ;  /* 0x000000ff8da07208 */ /* 0x000fe20005000000 */
[----:B------:R-:W-:Y:S01]  /*1b8f0*/  HADD2.F32 R141, -RZ, R41.H1_H1 ;  /* 0x30000029ff8d7230 */ /* 0x000fe20000004100 */
[----:B------:R-:W-:-:S04]  /*1b900*/  PLOP3.LUT P2, PT, P2, PT, PT, 0x8, 0x80 ;  /* 0x000000000080781c */ /* 0x000fc8000174e170 */
[----:B------:R-:W-:Y:S01]  /*1b910*/  FFMA.FTZ R141, R160, R59, R141 ;  /* 0x0000003ba08d7223 */ /* 0x000fe2000001008d */
[----:B------:R-:W-:-:S04]  /*1b920*/  IMAD.MOV.U32 R160, RZ, RZ, R178 ;  /* 0x000000ffffa07224 */ /* 0x000fc800078e00b2 */
        /* <DEDUP_REMOVED lines=11> */
.L_x_26600:
        /* <DEDUP_REMOVED lines=12> */
.L_x_26601:
        /* <DEDUP_REMOVED lines=43> */
.L_x_26599:
        /* <DEDUP_REMOVED lines=24> */
.L_x_26603:
        /* <DEDUP_REMOVED lines=12> */
.L_x_26604:
        /* <DEDUP_REMOVED lines=43> */
.L_x_26602:
        /* <DEDUP_REMOVED lines=25> */
.L_x_26606:
        /* <DEDUP_REMOVED lines=12> */
.L_x_26607:
        /* <DEDUP_REMOVED lines=43> */
.L_x_26605:
[----:B------:R-:W-:Y:S01]  /*1c740*/  I2FP.F32.U32 R163, R163 ;  /* 0x000000a300a37245 */ /* 0x000fe20000201000 */
[----:B------:R-:W-:Y:S01]  /*1c750*/  HADD2.F32 R164, -RZ, R143.H0_H0 ;  /* 0x2000008fffa47230 */ /* 0x000fe20000004100 */
[----:B------:R-:W-:Y:S01]  /*1c760*/  UISETP.NE.AND UP2, UPT, UR5, 0x1, UPT ;  /* 0x000000010500788c */ /* 0x000fe2000bf45270 */
[----:B------:R-:W-:Y:S01]  /*1c770*/  MOV R165, R178 ;  /* 0x000000b200a57202 */ /* 0x000fe20000000f00 */
[----:B------:R-:W-:Y:S01]  /*1c780*/  UMOV UR4, 0x2 ;  /* 0x0000000200047882 */ /* 0x000fe20000000000 */
        /* <DEDUP_REMOVED lines=19> */
.L_x_26609:
        /* <DEDUP_REMOVED lines=14> */
.L_x_26610:
        /* <DEDUP_REMOVED lines=43> */
.L_x_26608:
        /* <DEDUP_REMOVED lines=9> */
[----:B------:R-:W-:Y:S01]  /*1cce0*/  FSEL R164, R143, RZ, !P6 ;  /* 0x000000ff8fa47208 */ /* 0x000fe20007000000 */
[----:B------:R-:W-:Y:S01]  /*1ccf0*/  HADD2.F32 R143, -RZ, R43.H1_H1 ;  /* 0x3000002bff8f7230 */ /* 0x000fe20000004100 */
[----:B------:R-:W-:-:S04]  /*1cd00*/  PLOP3.LUT P6, PT, P6, PT, PT, 0x8, 0x80 ;  /* 0x000000000080781c */ /* 0x000fc800037ce170 */
[----:B------:R-:W-:-:S05]  /*1cd10*/  FFMA.FTZ R164, R164, R55, R143 ;  /* 0x00000037a4a47223 */ /* 0x000fca000001008f */
[----:B------:R-:W-:Y:S01]  /*1cd20*/  F2FP.F16.F32.PACK_AB R143, R164, R163 ;  /* 0x000000a3a48f723e */ /* 0x000fe200000000ff */
[----:B------:R-:W-:Y:S06]  /*1cd30*/  BRA `(.L_x_26611) ;  /* 0x0000002400ec7947 */ /* 0x000fec0003800000 */
.L_x_26586:
        /* <DEDUP_REMOVED lines=16> */
.L_x_26613:
        /* <DEDUP_REMOVED lines=12> */
.L_x_26614:
        /* <DEDUP_REMOVED lines=43> */
.L_x_26612:
        /* <DEDUP_REMOVED lines=8> */
[----:B------:R-:W-:Y:S01]  /*1d230*/  FSETP.GTU.FTZ.AND P1, PT, R157, UR18, PT ;  /* 0x000000129d007c0b */ /* 0x000fe2000bf3c000 */
[----:B------:R-:W-:-:S05]  /*1d240*/  FMUL.FTZ R157, R158, UR19 ;  /* 0x000000139e9d7c20 */ /* 0x000fca0008410000 */
[----:B------:R-:W-:Y:S02]  /*1d250*/  FSEL R157, R157, RZ, !P1 ;  /* 0x000000ff9d9d7208 */ /* 0x000fe40004800000 */
[----:B------:R-:W-:-:S03]  /*1d260*/  PLOP3.LUT P1, PT, P1, PT, PT, 0x8, 0x80 ;  /* 0x000000000080781c */ /* 0x000fc60000f2e170 */
[----:B------:R-:W-:-:S10]  /*1d270*/  FMUL.FTZ R157, R157, R56 ;  /* 0x000000389d9d7220 */ /* 0x000fd40000410000 */
        /* <DEDUP_REMOVED lines=11> */
.L_x_26616:
        /* <DEDUP_REMOVED lines=12> */
.L_x_26617:
        /* <DEDUP_REMOVED lines=43> */
.L_x_26615:
        /* <DEDUP_REMOVED lines=25> */
.L_x_26619:
        /* <DEDUP_REMOVED lines=12> */
.L_x_26620:
        /* <DEDUP_REMOVED lines=43> */
.L_x_26618:
        /* <DEDUP_REMOVED lines=22> */
.L_x_26622:
        /* <DEDUP_REMOVED lines=12> */
.L_x_26623:
        /* <DEDUP_REMOVED lines=43> */
.L_x_26621:
        /* <DEDUP_REMOVED lines=23> */
.L_x_26625:
        /* <DEDUP_REMOVED lines=12> */
.L_x_26626:
        /* <DEDUP_REMOVED lines=43> */
.L_x_26624:
        /* <DEDUP_REMOVED lines=23> */
.L_x_26628:
        /* <DEDUP_REMOVED lines=12> */
.L_x_26629:
        /* <DEDUP_REMOVED lines=43> */
.L_x_26627:
        /* <DEDUP_REMOVED lines=24> */
.L_x_26631:
        /* <DEDUP_REMOVED lines=12> */
.L_x_26632:
        /* <DEDUP_REMOVED lines=43> */
.L_x_26630:
        /* <DEDUP_REMOVED lines=23> */
.L_x_26634:
        /* <DEDUP_REMOVED lines=14> */
.L_x_26635:
        /* <DEDUP_REMOVED lines=43> */
.L_x_26633:
        /* <DEDUP_REMOVED lines=13> */
.L_x_26611:
        /* <DEDUP_REMOVED lines=43> */
.L_x_26638:
        /* <DEDUP_REMOVED lines=12> */
.L_x_26639:
        /* <DEDUP_REMOVED lines=38> */
[----:B------:R-:W-:Y:S01]  /*1fac0*/  IMAD.MOV.U32 R178, RZ, RZ, R168 ;  /* 0x000000ffffb27224 */ /* 0x000fe200078e00a8 */
[----:B------:R-:W-:Y:S01]  /*1fad0*/  LOP3.LUT R174, R174, UR39, R169, 0x96, !PT ;  /* 0x00000027aeae7c12 */ /* 0x000fe2000f8e96a9 */
[----:B------:R-:W-:-:S05]  /*1fae0*/  IMAD.WIDE.U32 R168, R165, -0x2daee0ad, RZ ;  /* 0xd2511f53a5a87825 */ /* 0x000fca00078e00ff */
[----:B------:R-:W-:Y:S02]  /*1faf0*/  LOP3.LUT R175, R170, UR34, R169, 0x96, !PT ;  /* 0x00000022aaaf7c12 */ /* 0x000fe4000f8e96a9 */
[----:B------:R-:W-:-:S07]  /*1fb00*/  MOV R165, R168 ;  /* 0x000000a800a57202 */ /* 0x000fce0000000f00 */
.L_x_26637:
[----:B------:R-:W-:Y:S01]  /*1fb10*/  I2FP.F32.U32 R39, R167 ;  /* 0x000000a700277245 */ /* 0x000fe20000201000 */
[----:B-----5:R-:W-:Y:S01]  /*1fb20*/  HADD2.F32 R167, -RZ, R140.H0_H0 ;  /* 0x2000008cffa77230 */ /* 0x020fe20000004100 */
[----:B------:R-:W-:Y:S01]  /*1fb30*/  UISETP.NE.AND UP2, UPT, UR5, 0x1, UPT ;  /* 0x000000010500788c */ /* 0x000fe2000bf45270 */
[----:B------:R-:W-:Y:S01]  /*1fb40*/  HADD2.F32 R168, -RZ, R40.H0_H0 ;  /* 0x20000028ffa87230 */ /* 0x000fe20000004100 */
[----:B------:R-:W-:Y:S01]  /*1fb50*/  LOP3.LUT R26, R26, 0xfffffffd, RZ, 0xc0, !PT ;  /* 0xfffffffd1a1a7812 */ /* 0x000fe200078ec0ff */
        /* <DEDUP_REMOVED lines=21> */
.L_x_26641:
        /* <DEDUP_REMOVED lines=12> */
.L_x_26642:
        /* <DEDUP_REMOVED lines=43> */
.L_x_26640:
        /* <DEDUP_REMOVED lines=24> */
.L_x_26644:
        /* <DEDUP_REMOVED lines=12> */
.L_x_26645:
        /* <DEDUP_REMOVED lines=43> */
.L_x_26643:
        /* <DEDUP_REMOVED lines=23> */
.L_x_26647:
        /* <DEDUP_REMOVED lines=12> */
.L_x_26648:
        /* <DEDUP_REMOVED lines=43> */
.L_x_26646:
        /* <DEDUP_REMOVED lines=9> */
[----:B------:R-:W-:Y:S01]  /*20a80*/  FSEL R170, R141, RZ, !P2 ;  /* 0x000000ff8daa7208 */ /* 0x000fe20005000000 */
[----:B------:R-:W-:Y:S01]  /*20a90*/  HADD2.F32 R141, -RZ, R41.H1_H1 ;  /* 0x30000029ff8d7230 */ /* 0x000fe20000004100 */
[----:B------:R-:W-:-:S04]  /*20aa0*/  PLOP3.LUT P2, PT, P2, PT, PT, 0x8, 0x80 ;  /* 0x000000000080781c */ /* 0x000fc8000174e170 */
        /* <DEDUP_REMOVED lines=12> */
.L_x_26650:
        /* <DEDUP_REMOVED lines=12> */
.L_x_26651:
        /* <DEDUP_REMOVED lines=43> */
.L_x_26649:
        /* <DEDUP_REMOVED lines=23> */
.L_x_26653:
        /* <DEDUP_REMOVED lines=12> */
.L_x_26654:
        /* <DEDUP_REMOVED lines=38> */
[----:B------:R-:W-:Y:S01]  /*21370*/  LOP3.LUT R175, R176, UR34, R175, 0x96, !PT ;  /* 0x00000022b0af7c12 */ /* 0x000fe2000f8e96af */
[----:B------:R-:W-:Y:S01]  /*21380*/  IMAD.WIDE.U32 R176, R177, -0x326172a9, RZ ;  /* 0xcd9e8d57b1b07825 */ /* 0x000fe200078e00ff */
[----:B------:R-:W-:-:S03]  /*21390*/  MOV R165, R174 ;  /* 0x000000ae00a57202 */ /* 0x000fc60000000f00 */
[----:B------:R-:W-:Y:S01]  /*213a0*/  IMAD.MOV.U32 R178, RZ, RZ, R176 ;  /* 0x000000ffffb27224 */ /* 0x000fe200078e00b0 */
[----:B------:R-:W-:-:S07]  /*213b0*/  LOP3.LUT R174, R172, UR39, R177, 0x96, !PT ;  /* 0x00000027acae7c12 */ /* 0x000fce000f8e96b1 */
.L_x_26652:
        /* <DEDUP_REMOVED lines=25> */
.L_x_26656:
        /* <DEDUP_REMOVED lines=12> */
.L_x_26657:
        /* <DEDUP_REMOVED lines=43> */
.L_x_26655:
[----:B------:R-:W-:Y:S01]  /*218c0*/  I2FP.F32.U32 R173, R173 ;  /* 0x000000ad00ad7245 */ /* 0x000fe20000201000 */
[----:B------:R-:W-:Y:S01]  /*218d0*/  UISETP.NE.AND UP2, UPT, UR5, 0x1, UPT ;  /* 0x000000010500788c */ /* 0x000fe2000bf45270 */
[----:B------:R-:W-:Y:S01]  /*218e0*/  HADD2.F32 R176, -RZ, R43.H0_H0 ;  /* 0x2000002bffb07230 */ /* 0x000fe20000004100 */
[----:B------:R-:W-:Y:S01]  /*218f0*/  MOV R179, R178 ;  /* 0x000000b200b37202 */ /* 0x000fe20000000f00 */
[----:B------:R-:W-:Y:S01]  /*21900*/  UMOV UR4, 0x2 ;  /* 0x0000000200047882 */ /* 0x000fe20000000000 */
[----:B------:R-:W-:-:S05]  /*21910*/  FFMA.FTZ R173, R173, R182, 1.1641532182693481445e-10 ;  /* 0x2f000000adad7423 */ /* 0x000fca00000100b6 */
[----:B------:R-:W-:Y:S01]  /*21920*/  FSETP.GTU.FTZ.AND P5, PT, R173, UR18, PT ;  /* 0x00000012ad007c0b */ /* 0x000fe2000bfbc000 */
[----:B------:R-:W-:-:S05]  /*21930*/  HADD2.F32 R173, -RZ, R143.H0_H0 ;  /* 0x2000008fffad7230 */ /* 0x000fca0000004100 */
[----:B------:R-:W-:-:S04]  /*21940*/  FMUL.FTZ R173, R173, UR26 ;  /* 0x0000001aadad7c20 */ /* 0x000fc80008410000 */
        /* <DEDUP_REMOVED lines=15> */
.L_x_26659:
        /* <DEDUP_REMOVED lines=15> */
.L_x_26660:
        /* <DEDUP_REMOVED lines=41> */
[----:B------:R-:W-:Y:S02]  /*21dc0*/  LOP3.LUT R174, R174, UR39, R177, 0x96, !PT ;  /* 0x00000027aeae7c12 */ /* 0x000fe4000f8e96b1 */
[----:B------:R-:W-:-:S07]  /*21dd0*/  MOV R178, R176 ;  /* 0x000000b000b27202 */ /* 0x000fce0000000f00 */
.L_x_26658:
        /* <DEDUP_REMOVED lines=15> */
.L_x_26636:
        /* <DEDUP_REMOVED lines=16> */
.L_x_26663:
        /* <DEDUP_REMOVED lines=12> */
.L_x_26664:
        /* <DEDUP_REMOVED lines=37> */
[----:B------:R-:W-:-:S05]  /*222e0*/  IMAD.WIDE.U32 R168, R169, -0x326172a9, RZ ;  /* 0xcd9e8d57a9a87825 */ /* 0x000fca00078e00ff */
[----:B------:R-:W-:Y:S02]  /*222f0*/  LOP3.LUT R174, R174, UR39, R169, 0x96, !PT ;  /* 0x00000027aeae7c12 */ /* 0x000fe4000f8e96a9 */
[----:B------:R-:W-:Y:S01]  /*22300*/  MOV R178, R168 ;  /* 0x000000a800b27202 */ /* 0x000fe20000000f00 */
[----:B------:R-:W-:-:S04]  /*22310*/  IMAD.WIDE.U32 R168, R165, -0x2daee0ad, RZ ;  /* 0xd2511f53a5a87825 */ /* 0x000fc800078e00ff */
[----:B------:R-:W-:Y:S01]  /*22320*/  IMAD.MOV.U32 R165, RZ, RZ, R168 ;  /* 0x000000ffffa57224 */ /* 0x000fe200078e00a8 */
[----:B------:R-:W-:-:S07]  /*22330*/  LOP3.LUT R175, R170, UR34, R169, 0x96, !PT ;  /* 0x00000022aaaf7c12 */ /* 0x000fce000f8e96a9 */
.L_x_26662:
        /* <DEDUP_REMOVED lines=12> */
[----:B------:R-:W-:-:S05]  /*22400*/  FMUL.FTZ R39, R39, R48 ;  /* 0x0000003027277220 */ /* 0x000fca0000410000 */
[----:B------:R-:W-:-:S05]  /*22410*/  MOV R167, R39 ;  /* 0x0000002700a77202 */ /* 0x000fca0000000f00 */
        /* <DEDUP_REMOVED lines=11> */
.L_x_26666:
        /* <DEDUP_REMOVED lines=12> */
.L_x_26667:
        /* <DEDUP_REMOVED lines=43> */
.L_x_26665:
        /* <DEDUP_REMOVED lines=23> */
.L_x_26669:
        /* <DEDUP_REMOVED lines=12> */
.L_x_26670:
        /* <DEDUP_REMOVED lines=43> */
.L_x_26668:
[----:B------:R-:W-:Y:S01]  /*22d20*/  I2FP.F32.U32 R169, R169 ;  /* 0x000000a900a97245 */ /* 0x000fe20000201000 */
[----:B------:R-:W-:Y:S01]  /*22d30*/  HADD2.F32 R170, -RZ, R141.H0_H0 ;  /* 0x2000008dffaa7230 */ /* 0x000fe20000004100 */
[----:B------:R-:W-:Y:S01]  /*22d40*/  UISETP.NE.AND UP2, UPT, UR5, 0x1, UPT ;  /* 0x000000010500788c */ /* 0x000fe2000bf45270 */
[----:B------:R-:W-:Y:S01]  /*22d50*/  IMAD.MOV.U32 R172, RZ, RZ, R178 ;  /* 0x000000ffffac7224 */ /* 0x000fe200078e00b2 */
[----:B------:R-:W-:Y:S01]  /*22d60*/  UMOV UR4, 0x2 ;  /* 0x0000000200047882 */ /* 0x000fe20000000000 */
[----:B------:R-:W-:Y:S01]  /*22d70*/  FFMA.FTZ R169, R169, R182, 1.1641532182693481445e-10 ;  /* 0x2f000000a9a97423 */ /* 0x000fe200000100b6 */
[----:B------:R-:W-:-:S04]  /*22d80*/  FMUL.FTZ R170, R170, UR26 ;  /* 0x0000001aaaaa7c20 */ /* 0x000fc80008410000 */
        /* <DEDUP_REMOVED lines=15> */
.L_x_26672:
        /* <DEDUP_REMOVED lines=12> */
.L_x_26673:
        /* <DEDUP_REMOVED lines=40> */
[----:B------:R-:W-:-:S04]  /*231c0*/  IMAD.WIDE.U32 R170, R173, -0x326172a9, RZ ;  /* 0xcd9e8d57adaa7825 */ /* 0x000fc800078e00ff */
[----:B------:R-:W-:Y:S01]  /*231d0*/  IMAD.MOV.U32 R178, RZ, RZ, R170 ;  /* 0x000000ffffb27224 */ /* 0x000fe200078e00aa */
[----:B------:R-:W-:-:S07]  /*231e0*/  LOP3.LUT R174, R174, UR39, R171, 0x96, !PT ;  /* 0x00000027aeae7c12 */ /* 0x000fce000f8e96ab */
.L_x_26671:
        /* <DEDUP_REMOVED lines=23> */
.L_x_26675:
        /* <DEDUP_REMOVED lines=12> */
.L_x_26676:
        /* <DEDUP_REMOVED lines=43> */
.L_x_26674:
        /* <DEDUP_REMOVED lines=22> */
.L_x_26678:
        /* <DEDUP_REMOVED lines=12> */
.L_x_26679:
        /* <DEDUP_REMOVED lines=43> */
.L_x_26677:
        /* <DEDUP_REMOVED lines=24> */
.L_x_26681:
        /* <DEDUP_REMOVED lines=12> */
.L_x_26682:
        /* <DEDUP_REMOVED lines=43> */
.L_x_26680:
[----:B------:R-:W-:Y:S01]  /*24090*/  I2FP.F32.U32 R173, R173 ;  /* 0x000000ad00ad7245 */ /* 0x000fe20000201000 */
[----:B------:R-:W-:Y:S01]  /*240a0*/  UISETP.NE.AND UP2, UPT, UR5, 0x1, UPT ;  /* 0x000000010500788c */ /* 0x000fe2000bf45270 */
[----:B------:R-:W-:Y:S01]  /*240b0*/  IMAD.MOV.U32 R180, RZ, RZ, R178 ;  /* 0x000000ffffb47224 */ /* 0x000fe200078e00b2 */
[----:B------:R-:W-:Y:S02]  /*240c0*/  UMOV UR4, 0x2 ;  /* 0x0000000200047882 */ /* 0x000fe40000000000 */
[----:B------:R-:W-:-:S05]  /*240d0*/  FFMA.FTZ R173, R173, R182, 1.1641532182693481445e-10 ;  /* 0x2f000000adad7423 */ /* 0x000fca00000100b6 */
[----:B------:R-:W-:Y:S01]  /*240e0*/  FSETP.GTU.FTZ.AND P5, PT, R173, UR18, PT ;  /* 0x00000012ad007c0b */ /* 0x000fe2000bfbc000 */
[----:B------:R-:W-:-:S05]  /*240f0*/  HADD2.F32 R173, -RZ, R143.H0_H0 ;  /* 0x2000008fffad7230 */ /* 0x000fca0000004100 */
[----:B------:R-:W-:-:S04]  /*24100*/  FMUL.FTZ R173, R173, UR26 ;  /* 0x0000001aadad7c20 */ /* 0x000fc80008410000 */
        /* <DEDUP_REMOVED lines=15> */
.L_x_26684:
        /* <DEDUP_REMOVED lines=15> */
.L_x_26685:
        /* <DEDUP_REMOVED lines=43> */
.L_x_26683:
        /* <DEDUP_REMOVED lines=13> */
.L_x_26661:
[----:B------:R-:W-:Y:S01]  /*24670*/  HFMA2 R177, -RZ, RZ, 0, 9.5367431640625e-07 ;  /* 0x00000010ffb17431 */ /* 0x000fe200000001ff */
[----:B------:R-:W-:Y:S01]  /*24680*/  SEL R180, RZ, 0x1000000, !P6 ;  /* 0x01000000ffb47807 */ /* 0x000fe20007000000 */
[----:B------:R-:W-:Y:S01]  /*24690*/  BSSY.RECONVERGENT B0, `(.L_x_26686) ;  /* 0x00000d8000007945 */ /* 0x000fe20003800200 */
[----:B------:R-:W-:Y:S02]  /*246a0*/  SEL R39, RZ, 0x10000, !P5 ;  /* 0x00010000ff277807 */ /* 0x000fe40006800000 */
[----:B------:R-:W-:Y:S02]  /*246b0*/  SEL R182, RZ, 0x100, !P4 ;  /* 0x00000100ffb67807 */ /* 0x000fe40006000000 */
[----:B------:R-:W-:Y:S02]  /*246c0*/  LOP3.LUT P6, RZ, R26, 0x2, RZ, 0xc0, !PT ;  /* 0x000000021aff7812 */ /* 0x000fe400078cc0ff */
[----:B------:R-:W-:Y:S01]  /*246d0*/  LOP3.LUT R182, R182, R180, R39, 0xfe, !PT ;  /* 0x000000b4b6b67212 */ /* 0x000fe200078efe27 */
[----:B------:R-:W-:Y:S01]  /*246e0*/  IMAD.WIDE.U32 R176, R166, R177, UR12 ;  /* 0x0000000ca6b07e25 */ /* 0x000fe2000f8e00b1 */
[----:B------:R-:W-:-:S02]  /*246f0*/  SEL R181, RZ, 0x1000000, !P2 ;  /* 0x01000000ffb57807 */ /* 0x000fc40005000000 */
[----:B------:R-:W-:Y:S02]  /*24700*/  SEL R180, RZ, 0x10000, !P1 ;  /* 0x00010000ffb47807 */ /* 0x000fe40004800000 */
[----:B------:R-:W-:Y:S01]  /*24710*/  SEL R39, RZ, 0x100, !P0 ;  /* 0x00000100ff277807 */ /* 0x000fe20004000000 */
[----:B------:R0:W-:Y:S03]  /*24720*/  STG.E.128 desc[UR14][R176.64], R140 ;  /* 0x0000008cb0007986 */ /* 0x0001e6000c101d0e */
[----:B------:R-:W-:Y:S02]  /*24730*/  LOP3.LUT R39, R39, R181, R180, 0xfe, !PT ;  /* 0x000000b527277212 */ /* 0x000fe400078efeb4 */
[----:B------:R-:W-:Y:S02]  /*24740*/  SEL R180, RZ, 0x1, !P3 ;  /* 0x00000001ffb47807 */ /* 0x000fe40005800000 */
[----:B0-----:R-:W-:Y:S01]  /*24750*/  SEL R140, RZ, 0x1, !P6 ;  /* 0x00000001ff8c7807 */ /* 0x001fe20007000000 */
[----:B------:R-:W-:Y:S01]  /*24760*/  IMAD.MOV.U32 R143, RZ, RZ, 0x8 ;  /* 0x00000008ff8f7424 */ /* 0x000fe200078e00ff */
[----:B------:R-:W-:-:S02]  /*24770*/  LOP3.LUT R141, R182, R180, RZ, 0xfc, !PT ;  /* 0x000000b4b68d7212 */ /* 0x000fc400078efcff */
[----:B------:R-:W-:Y:S01]  /*24780*/  LOP3.LUT R140, R39, R140, RZ, 0xfc, !PT ;  /* 0x0000008c278c7212 */ /* 0x000fe200078efcff */
[----:B------:R-:W-:Y:S01]  /*24790*/  FADD.FTZ R39, RZ, R31 ;  /* 0x0000001fff277221 */ /* 0x000fe20000010000 */
[----:B------:R-:W-:-:S04]  /*247a0*/  IMAD.WIDE.U32 R142, R166, R143, UR10 ;  /* 0x0000000aa68e7e25 */ /* 0x000fc8000f8e008f */
[----:B------:R-:W-:Y:S01]  /*247b0*/  FADD.FTZ R176, R39, R32 ;  /* 0x0000002027b07221 */ /* 0x000fe20000010000 */
[----:B------:R0:W-:Y:S03]  /*247c0*/  STG.E.64 desc[UR14][R142.64], R140 ;  /* 0x0000008c8e007986 */ /* 0x0001e6000c101b0e */
        /* <DEDUP_REMOVED lines=182> */
[----:B0-----:R-:W-:Y:S01]  /*25330*/  FADD.FTZ R177, R176, R39 ;  /* 0x00000027b0b17221 */ /* 0x001fe20000010000 */
[----:B------:R-:W-:-:S04]  /*25340*/  LOP3.LUT P0, R39, R183, 0x1f, RZ, 0xc0, !PT ;  /* 0x0000001fb7277812 */ /* 0x000fc8000780c0ff */
        /* <DEDUP_REMOVED lines=12> */
.L_x_26687:
[----:B------:R-:W-:Y:S05]  /*25410*/  BSYNC.RECONVERGENT B0 ;  /* 0x0000000000007941 */ /* 0x000fea0003800200 */
.L_x_26686:
        /* <DEDUP_REMOVED lines=14> */
.L_x_26689:
[----:B------:R-:W-:Y:S05]  /*25500*/  BSYNC.RECONVERGENT B0 ;  /* 0x0000000000007941 */ /* 0x000fea0003800200 */
.L_x_26688:
[----:B01----:R-:W0:Y:S04]  /*25510*/  SHFL.DOWN PT, R39, R140, 0x2, 0x1f ;  /* 0x08401f008c277f89 */ /* 0x003e2800000e0000 */
[----:B------:R-:W1:Y:S01]  /*25520*/  SHFL.DOWN PT, R143, R180, 0x2, 0x1f ;  /* 0x08401f00b48f7f89 */ /* 0x000e6200000e0000 */
[----:B------:R-:W-:-:S03]  /*25530*/  I2FP.F32.U32 R177, R180 ;  /* 0x000000b400b17245 */ /* 0x000fc60000201000 */
[----:B------:R-:W2:Y:S01]  /*25540*/  LDL R252, [R1+0x4] ;  /* 0x0000040001fc7983 */ /* 0x000ea20000100800 */
[----:B------:R-:W-:Y:S02]  /*25550*/  ISETP.NE.AND P0, PT, R183, RZ, PT ;  /* 0x000000ffb700720c */ /* 0x000fe40003f05270 */
[----:B------:R-:W-:Y:S01]  /*25560*/  ISETP.NE.AND P1, PT, RZ, UR24, PT ;  /* 0x00000018ff007c0c */ /* 0x000fe2000bf25270 */
[----:B------:R-:W3:Y:S01]  /*25570*/  LDL R183, [R1+0xc] ;  /* 0x00000c0001b77983 */ /* 0x000ee20000100800 */
[----:B0-----:R-:W-:-:S04]  /*25580*/  FADD.FTZ R176, -R39, R140 ;  /* 0x0000008c27b07221 */ /* 0x001fc80000010100 */
[----:B------:R-:W-:Y:S01]  /*25590*/  FMUL.FTZ R176, R176, R176 ;  /* 0x000000b0b0b07220 */ /* 0x000fe20000410000 */
[----:B-1----:R-:W-:Y:S01]  /*255a0*/  IMAD.IADD R142, R143, 0x1, R180 ;  /* 0x000000018f8e7824 */ /* 0x002fe200078e02b4 */
[----:B------:R-:W-:Y:S02]  /*255b0*/  I2FP.F32.S32 R182, R143 ;  /* 0x0000008f00b67245 */ /* 0x000fe40000201400 */
[----:B------:R-:W-:-:S04]  /*255c0*/  FMUL.FTZ R143, R176, R177 ;  /* 0x000000b1b08f7220 */ /* 0x000fc80000410000 */
[-C--:B------:R-:W-:Y:S01]  /*255d0*/  FMUL.FTZ R143, R143, R182.reuse ;  /* 0x000000b68f8f7220 */ /* 0x080fe20000410000 */
[----:B------:R-:W-:Y:S01]  /*255e0*/  FMUL.FTZ R182, R39, R182 ;  /* 0x000000b627b67220 */ /* 0x000fe20000410000 */
[----:B------:R-:W-:-:S03]  /*255f0*/  I2FP.F32.S32 R39, R142 ;  /* 0x0000008e00277245 */ /* 0x000fc60000201400 */
[----:B------:R-:W-:Y:S01]  /*25600*/  FFMA.FTZ R181, R177, R140, R182 ;  /* 0x0000008cb1b57223 */ /* 0x000fe200000100b6 */
[----:B------:R-:W0:Y:S01]  /*25610*/  MUFU.RCP R176, R39 ;  /* 0x0000002700b07308 */ /* 0x000e220000001000 */
[----:B------:R-:W1:Y:S02]  /*25620*/  SHFL.DOWN PT, R140, R141, 0x2, 0x1f ;  /* 0x08401f008d8c7f89 */ /* 0x000e6400000e0000 */
[----:B-1----:R-:W-:Y:S01]  /*25630*/  FADD.FTZ R177, R140, R141 ;  /* 0x0000008d8cb17221 */ /* 0x002fe20000010000 */
[C---:B0-----:R-:W-:Y:S02]  /*25640*/  FMUL.FTZ R140, R176.reuse, R181 ;  /* 0x000000b5b08c7220 */ /* 0x041fe40000410000 */
[----:B------:R-:W0:Y:S01]  /*25650*/  SHFL.DOWN PT, R181, R142, 0x1, 0x1f ;  /* 0x08201f008eb57f89 */ /* 0x000e2200000e0000 */
[----:B------:R-:W-:-:S03]  /*25660*/  FFMA.FTZ R143, R176, R143, R177 ;  /* 0x0000008fb08f7223 */ /* 0x000fc600000100b1 */
[----:B------:R-:W1:Y:S01]  /*25670*/  SHFL.DOWN PT, R177, R140, 0x1, 0x1f ;  /* 0x08201f008cb17f89 */ /* 0x000e6200000e0000 */
[-C--:B0-----:R-:W-:Y:S02]  /*25680*/  IADD3 R176, PT, PT, R142, R181.reuse, RZ ;  /* 0x000000b58eb07210 */ /* 0x081fe40007ffe0ff */
[----:B------:R-:W-:Y:S01]  /*25690*/  I2FP.F32.S32 R182, R181 ;  /* 0x000000b500b67245 */ /* 0x000fe20000201400 */
[----:B-1----:R-:W-:Y:S01]  /*256a0*/  FADD.FTZ R180, R140, -R177 ;  /* 0x800000b18cb47221 */ /* 0x002fe20000010000 */
[----:B------:R-:W-:Y:S01]  /*256b0*/  I2FP.F32.S32 R176, R176 ;  /* 0x000000b000b07245 */ /* 0x000fe20000201400 */
[----:B------:R-:W0:Y:S02]  /*256c0*/  LDC R181, c[0x0][0x448] ;  /* 0x00011200ffb57b82 */ /* 0x000e240000000800 */
[----:B------:R-:W-:-:S03]  /*256d0*/  FMUL.FTZ R180, R180, R180 ;  /* 0x000000b4b4b47220 */ /* 0x000fc60000410000 */
[----:B------:R-:W1:Y:S01]  /*256e0*/  MUFU.RCP R176, R176 ;  /* 0x000000b000b07308 */ /* 0x000e620000001000 */
[----:B------:R-:W-:Y:S02]  /*256f0*/  FMUL.FTZ R141, R39, R180 ;  /* 0x000000b4278d7220 */ /* 0x000fe40000410000 */
[----:B------:R-:W4:Y:S02]  /*25700*/  SHFL.DOWN PT, R180, R143, 0x1, 0x1f ;  /* 0x08201f008fb47f89 */ /* 0x000f2400000e0000 */
[-C--:B------:R-:W-:Y:S01]  /*25710*/  FMUL.FTZ R141, R141, R182.reuse ;  /* 0x000000b68d8d7220 */ /* 0x080fe20000410000 */
[----:B------:R-:W-:-:S04]  /*25720*/  FMUL.FTZ R182, R177, R182 ;  /* 0x000000b6b1b67220 */ /* 0x000fc80000410000 */
[----:B------:R-:W-:-:S04]  /*25730*/  FFMA.FTZ R177, R39, R140, R182 ;  /* 0x0000008c27b17223 */ /* 0x000fc800000100b6 */
[----:B-1----:R-:W-:Y:S01]  /*25740*/  FMUL.FTZ R142, R176, R177 ;  /* 0x000000b1b08e7220 */ /* 0x002fe20000410000 */
[----:B----4-:R-:W-:-:S04]  /*25750*/  FADD.FTZ R39, R143, R180 ;  /* 0x000000b48f277221 */ /* 0x010fc80000010000 */
[----:B------:R-:W-:Y:S02]  /*25760*/  FFMA.FTZ R177, R176, R141, R39 ;  /* 0x0000008db0b17223 */ /* 0x000fe40000010027 */
[----:B------:R-:W1:Y:S01]  /*25770*/  SHFL.IDX PT, R39, R142, RZ, 0x1f ;  /* 0x00001fff8e277589 */ /* 0x000e6200000e0000 */
[----:B------:R-:W4:Y:S03]  /*25780*/  @!P0 LDC.64 R140, c[0x0][0x3c0] ;  /* 0x0000f000ff8c8b82 */ /* 0x000f260000000a00 */
[----:B------:R-:W0:Y:S01]  /*25790*/  SHFL.IDX PT, R182, R177, RZ, 0x1f ;  /* 0x00001fffb1b67589 */ /* 0x000e2200000e0000 */
[----:B-1----:R-:W-:Y:S01]  /*257a0*/  FMUL.FTZ R180, R39, R39 ;  /* 0x0000002727b47220 */ /* 0x002fe20000410000 */
[----:B0-----:R-:W-:-:S04]  /*257b0*/  FFMA.FTZ R143, R182, UR25, R181 ;  /* 0x00000019b68f7c23 */ /* 0x001fc800080100b5 */
[----:B------:R-:W-:Y:S01]  /*257c0*/  FSEL R176, R180, RZ, P1 ;  /* 0x000000ffb4b07208 */ /* 0x000fe20000800000 */
[----:B------:R-:W5:Y:S01]  /*257d0*/  LDL R182, [R1+0x8] ;  /* 0x0000080001b67983 */ /* 0x000f620000100800 */
[----:B------:R-:W-:Y:S01]  /*257e0*/  MOV R177, UR22 ;  /* 0x0000001600b17c02 */ /* 0x000fe20008000f00 */
[----:B------:R-:W0:Y:S02]  /*257f0*/  LDC.64 R180, c[0x0][0x428] ;  /* 0x00010a00ffb47b82 */ /* 0x000e240000000a00 */
[----:B------:R-:W-:Y:S01]  /*25800*/  FADD.FTZ R176, R143, R176 ;  /* 0x000000b08fb07221 */ /* 0x000fe20000010000 */
[----:B------:R-:W-:-:S04]  /*25810*/  IMAD.U32 R143, RZ, RZ, UR22 ;  /* 0x00000016ff8f7e24 */ /* 0x000fc8000f8e00ff */
[----:B----4-:R-:W-:Y:S01]  /*25820*/  @!P0 IMAD.WIDE R140, R143, 0x4, R140 ;  /* 0x000000048f8c8825 */ /* 0x010fe200078e028c */
[----:B------:R-:W1:Y:S01]  /*25830*/  MUFU.RSQ R176, R176 ;  /* 0x000000b000b07308 */ /* 0x000e620000001400 */
[----:B------:R-:W4:Y:S03]  /*25840*/  @!P0 LDC.64 R142, c[0x0][0x3c8] ;  /* 0x0000f200ff8e8b82 */ /* 0x000f260000000a00 */
[----:B------:R-:W-:Y:S01]  /*25850*/  @!P0 STG.E desc[UR14][R140.64], R39 ;  /* 0x000000278c008986 */ /* 0x000fe2000c10190e */
[----:B----4-:R-:W-:-:S05]  /*25860*/  @!P0 IMAD.WIDE R142, R177, 0x4, R142 ;  /* 0x00000004b18e8825 */ /* 0x010fca00078e028e */
[----:B-1----:R1:W-:Y:S04]  /*25870*/  @!P0 STG.E desc[UR14][R142.64], R176 ;  /* 0x000000b08e008986 */ /* 0x0023e8000c10190e */
[----:B-1----:R-:W4:Y:S01]  /*25880*/  LDL R142, [R1] ;  /* 0x00000000018e7983 */ /* 0x002f220000100800 */
[----:B------:R-:W-:Y:S01]  /*25890*/  FSEL R140, R39, RZ, !P1 ;  /* 0x000000ff278c7208 */ /* 0x000fe20004800000 */
[----:B------:R-:W-:Y:S02]  /*258a0*/  UIADD3 UR22, UPT, UPT, UR22, UR6, URZ ;  /* 0x0000000616167290 */ /* 0x000fe4000fffe0ff */
[----:B------:R-:W-:Y:S02]  /*258b0*/  UPLOP3.LUT UP1, UPT, UPT, UPT, UP1, 0x40, 0x4 ;  /* 0x000000000004789c */ /* 0x000fe40003f2e810 */
        /* <DEDUP_REMOVED lines=8> */
[----:B------:R-:W-:Y:S01]  /*25940*/  FFMA.FTZ R37, R37, R250, R134 ;  /* 0x000000fa25257223 */ /* 0x000fe20000010086 */
[----:B------:R-:W-:Y:S01]  /*25950*/  FFMA.FTZ R38, R38, R251, R135 ;  /* 0x000000fb26267223 */ /* 0x000fe20000010087 */
[----:B------:R-:W-:Y:S01]  /*25960*/  FADD.FTZ R143, -R140, R36 ;  /* 0x000000248c8f7221 */ /* 0x000fe20000010100 */
[C---:B------:R-:W-:Y:S01]  /*25970*/  FMUL.FTZ R31, R176.reuse, R31 ;  /* 0x0000001fb01f7220 */ /* 0x040fe20000410000 */
[C---:B------:R-:W-:Y:S01]  /*25980*/  FMUL.FTZ R33, R176.reuse, R33 ;  /* 0x00000021b0217220 */ /* 0x040fe20000410000 */
[----:B------:R-:W-:Y:S01]  /*25990*/  FMUL.FTZ R34, R176, R141 ;  /* 0x0000008db0227220 */ /* 0x000fe20000410000 */
[----:B------:R-:W-:Y:S01]  /*259a0*/  F2FP.F16.F32.PACK_AB R39, R38, R37 ;  /* 0x000000252627723e */ /* 0x000fe200000000ff */
[----:B------:R-:W-:Y:S01]  /*259b0*/  FADD.FTZ R37, -R140, R32 ;  /* 0x000000208c257221 */ /* 0x000fe20000010100 */
[C---:B------:R-:W-:Y:S01]  /*259c0*/  FMUL.FTZ R35, R176.reuse, R35 ;  /* 0x00000023b0237220 */ /* 0x040fe20000410000 */
[----:B------:R-:W-:Y:S01]  /*259d0*/  FMUL.FTZ R38, R176, R143 ;  /* 0x0000008fb0267220 */ /* 0x000fe20000410000 */
[----:B------:R-:W-:Y:S01]  /*259e0*/  FADD.FTZ R7, -R140, R7 ;  /* 0x000000078c077221 */ /* 0x000fe20000010100 */
[----:B------:R-:W-:Y:S01]  /*259f0*/  FMUL.FTZ R32, R176, R37 ;  /* 0x00000025b0207220 */ /* 0x000fe20000410000 */
[----:B------:R-:W-:Y:S01]  /*25a00*/  FFMA.FTZ R35, R35, R248, R132 ;  /* 0x000000f823237223 */ /* 0x000fe20000010084 */
[----:B------:R-:W-:Y:S01]  /*25a10*/  FFMA.FTZ R38, R38, R249, R133 ;  /* 0x000000f926267223 */ /* 0x000fe20000010085 */
[----:B------:R-:W-:Y:S01]  /*25a20*/  FMUL.FTZ R7, R176, R7 ;  /* 0x00000007b0077220 */ /* 0x000fe20000410000 */
[C---:B------:R-:W-:Y:S01]  /*25a30*/  FADD.FTZ R9, -R140.reuse, R9 ;  /* 0x000000098c097221 */ /* 0x040fe20000010100 */
[C---:B------:R-:W-:Y:S01]  /*25a40*/  FADD.FTZ R10, -R140.reuse, R10 ;  /* 0x0000000a8c0a7221 */ /* 0x040fe20000010100 */
[----:B------:R-:W-:Y:S01]  /*25a50*/  FADD.FTZ R23, -R140, R23 ;  /* 0x000000178c177221 */ /* 0x000fe20000010100 */
[----:B------:R-:W-:Y:S01]  /*25a60*/  F2FP.F16.F32.PACK_AB R38, R38, R35 ;  /* 0x000000232626723e */ /* 0x000fe200000000ff */
[----:B------:R-:W-:Y:S01]  /*25a70*/  FFMA.FTZ R7, R7, R244, R128 ;  /* 0x000000f407077223 */ /* 0x000fe20000010080 */
[C---:B------:R-:W-:Y:S01]  /*25a80*/  FMUL.FTZ R9, R176.reuse, R9 ;  /* 0x00000009b0097220 */ /* 0x040fe20000410000 */
[----:B------:R-:W-:Y:S01]  /*25a90*/  FMUL.FTZ R10, R176, R10 ;  /* 0x0000000ab00a7220 */ /* 0x000fe20000410000 */
[C---:B------:R-:W-:Y:S01]  /*25aa0*/  FADD.FTZ R35, -R140.reuse, R150 ;  /* 0x000000968c237221 */ /* 0x040fe20000010100 */
[C---:B------:R-:W-:Y:S01]  /*25ab0*/  FADD.FTZ R19, -R140.reuse, R19 ;  /* 0x000000138c137221 */ /* 0x040fe20000010100 */
[----:B------:R-:W-:Y:S01]  /*25ac0*/  FFMA.FTZ R9, R9, R246, R130 ;  /* 0x000000f609097223 */ /* 0x000fe20000010082 */
[C---:B------:R-:W-:Y:S01]  /*25ad0*/  FADD.FTZ R141, -R140.reuse, R155 ;  /* 0x0000009b8c8d7221 */ /* 0x040fe20000010100 */
[C---:B------:R-:W-:Y:S01]  /*25ae0*/  FADD.FTZ R143, -R140.reuse, R159 ;  /* 0x0000009f8c8f7221 */ /* 0x040fe20000010100 */
[C---:B------:R-:W-:Y:S01]  /*25af0*/  FADD.FTZ R150, -R140.reuse, R164 ;  /* 0x000000a48c967221 */ /* 0x040fe20000010100 */
[----:B------:R-:W-:Y:S01]  /*25b00*/  FADD.FTZ R155, -R140, R172 ;  /* 0x000000ac8c9b7221 */ /* 0x000fe20000010100 */
[----:B------:R-:W-:-:S02]  /*25b10*/  UISETP.GE.AND UP2, UPT, UR22, UR7, UPT ;  /* 0x000000071600728c */ /* 0x000fc4000bf46270 */
[C---:B------:R-:W-:Y:S01]  /*25b20*/  FMUL.FTZ R150, R176.reuse, R150 ;  /* 0x00000096b0967220 */ /* 0x040fe20000410000 */
[----:B------:R-:W-:-:S03]  /*25b30*/  FMUL.FTZ R155, R176, R155 ;  /* 0x0000009bb09b7220 */ /* 0x000fc60000410000 */
[----:B------:R-:W-:Y:S01]  /*25b40*/  FFMA.FTZ R150, R150, R211, R191 ;  /* 0x000000d396967223 */ /* 0x000fe200000100bf */
[----:B------:R-:W-:Y:S01]  /*25b50*/  FFMA.FTZ R155, R155, R201, R197 ;  /* 0x000000c99b9b7223 */ /* 0x000fe200000100c5 */
[----:B---3--:R-:W-:Y:S01]  /*25b60*/  FFMA.FTZ R34, R34, R183, R139 ;  /* 0x000000b722227223 */ /* 0x008fe2000001008b */
[----:B-----5:R-:W-:-:S05]  /*25b70*/  FFMA.FTZ R33, R33, R182, R138 ;  /* 0x000000b621217223 */ /* 0x020fca000001008a */
[----:B------:R-:W-:Y:S01]  /*25b80*/  F2FP.F16.F32.PACK_AB R37, R34, R33 ;  /* 0x000000212225723e */ /* 0x000fe200000000ff */
[C---:B------:R-:W-:Y:S01]  /*25b90*/  FADD.FTZ R34, -R140.reuse, R149 ;  /* 0x000000958c227221 */ /* 0x040fe20000010100 */
[----:B------:R-:W-:Y:S01]  /*25ba0*/  FADD.FTZ R149, -R140, R163 ;  /* 0x000000a38c957221 */ /* 0x000fe20000010100 */
[----:B------:R-:W-:Y:S01]  /*25bb0*/  FMUL.FTZ R163, R176, R141 ;  /* 0x0000008db0a37220 */ /* 0x000fe20000410000 */
[----:B----4-:R-:W-:Y:S01]  /*25bc0*/  FFMA.FTZ R36, R31, R142, R136 ;  /* 0x0000008e1f247223 */ /* 0x010fe20000010088 */
[----:B--2---:R-:W-:Y:S01]  /*25bd0*/  FFMA.FTZ R31, R32, R252, R137 ;  /* 0x000000fc201f7223 */ /* 0x004fe20000010089 */
[----:B0-----:R-:W-:-:S04]  /*25be0*/  IMAD.WIDE.U32 R32, R5, 0x10, R180 ;  /* 0x0000001005207825 */ /* 0x001fc800078e00b4 */
[C---:B------:R-:W-:Y:S01]  /*25bf0*/  FADD.FTZ R5, -R140.reuse, R8 ;  /* 0x000000088c057221 */ /* 0x040fe20000010100 */
[C---:B------:R-:W-:Y:S01]  /*25c00*/  FADD.FTZ R8, -R140.reuse, R11 ;  /* 0x0000000b8c087221 */ /* 0x040fe20000010100 */
[C---:B------:R-:W-:Y:S01]  /*25c10*/  FADD.FTZ R11, -R140.reuse, R13 ;  /* 0x0000000d8c0b7221 */ /* 0x040fe20000010100 */
[----:B------:R-:W-:Y:S01]  /*25c20*/  F2FP.F16.F32.PACK_AB R36, R31, R36 ;  /* 0x000000241f24723e */ /* 0x000fe200000000ff */
[C---:B------:R-:W-:Y:S01]  /*25c30*/  FADD.FTZ R31, -R140.reuse, R12 ;  /* 0x0000000c8c1f7221 */ /* 0x040fe20000010100 */
[----:B------:R-:W-:Y:S01]  /*25c40*/  FADD.FTZ R13, -R140, R17 ;  /* 0x000000118c0d7221 */ /* 0x000fe20000010100 */
[----:B------:R-:W-:Y:S01]  /*25c50*/  FMUL.FTZ R11, R176, R11 ;  /* 0x0000000bb00b7220 */ /* 0x000fe20000410000 */
[C---:B------:R-:W-:Y:S01]  /*25c60*/  FADD.FTZ R12, -R140.reuse, R16 ;  /* 0x000000108c0c7221 */ /* 0x040fe20000010100 */
[----:B------:R0:W-:Y:S01]  /*25c70*/  STG.E.128 desc[UR14][R32.64], R36 ;  /* 0x0000002420007986 */ /* 0x0001e2000c101d0e */
        /* <DEDUP_REMOVED lines=11> */
[C---:B------:R-:W-:Y:S01]  /*25d30*/  FMUL.FTZ R17, R176.reuse, R17 ;  /* 0x00000011b0117220 */ /* 0x040fe20000410000 */
[----:B------:R-:W-:Y:S01]  /*25d40*/  FMUL.FTZ R21, R176, R21 ;  /* 0x00000015b0157220 */ /* 0x000fe20000410000 */
[C---:B------:R-:W-:Y:S01]  /*25d50*/  FADD.FTZ R145, -R140.reuse, R161 ;  /* 0x000000a18c917221 */ /* 0x040fe20000010100 */
[----:B------:R-:W-:Y:S01]  /*25d60*/  FADD.FTZ R142, -R140, R157 ;  /* 0x0000009d8c8e7221 */ /* 0x000fe20000010100 */
[----:B------:R-:W-:Y:S01]  /*25d70*/  F2FP.F16.F32.PACK_AB R9, R160, R9 ;  /* 0x00000009a009723e */ /* 0x000fe200000000ff */
[----:B------:R-:W-:Y:S01]  /*25d80*/  FFMA.FTZ R21, R21, R229, R113 ;  /* 0x000000e515157223 */ /* 0x000fe20000010071 */
[C---:B0-----:R-:W-:Y:S01]  /*25d90*/  FADD.FTZ R32, -R140.reuse, R14 ;  /* 0x0000000e8c207221 */ /* 0x041fe20000010100 */
[C---:B------:R-:W-:Y:S01]  /*25da0*/  FADD.FTZ R14, -R140.reuse, R18 ;  /* 0x000000128c0e7221 */ /* 0x040fe20000010100 */
[C---:B------:R-:W-:Y:S01]  /*25db0*/  FADD.FTZ R39, -R140.reuse, R154 ;  /* 0x0000009a8c277221 */ /* 0x040fe20000010100 */
[----:B------:R-:W-:Y:S01]  /*25dc0*/  FADD.FTZ R18, -R140, R22 ;  /* 0x000000168c127221 */ /* 0x000fe20000010100 */
[----:B------:R-:W-:Y:S01]  /*25dd0*/  FMUL.FTZ R154, R176, R32 ;  /* 0x00000020b09a7220 */ /* 0x000fe20000410000 */
[C---:B------:R-:W-:Y:S01]  /*25de0*/  FADD.FTZ R22, -R140.reuse, R28 ;  /* 0x0000001c8c167221 */ /* 0x040fe20000010100 */
[C---:B------:R-:W-:Y:S01]  /*25df0*/  FADD.FTZ R28, -R140.reuse, R144 ;  /* 0x000000908c1c7221 */ /* 0x040fe20000010100 */
[----:B------:R-:W-:Y:S01]  /*25e00*/  FADD.FTZ R144, -R140, R158 ;  /* 0x0000009e8c907221 */ /* 0x000fe20000010100 */
[----:B------:R-:W-:Y:S01]  /*25e10*/  FFMA.FTZ R158, R154, R243, R127 ;  /* 0x000000f39a9e7223 */ /* 0x000fe2000001007f */
[C---:B------:R-:W-:Y:S01]  /*25e20*/  FADD.FTZ R33, -R140.reuse, R148 ;  /* 0x000000948c217221 */ /* 0x040fe20000010100 */
[C---:B------:R-:W-:Y:S01]  /*25e30*/  FADD.FTZ R148, -R140.reuse, R162 ;  /* 0x000000a28c947221 */ /* 0x040fe20000010100 */
[----:B------:R-:W-:Y:S01]  /*25e40*/  FADD.FTZ R38, -R140, R153 ;  /* 0x000000998c267221 */ /* 0x000fe20000010100 */
[----:B------:R-:W-:Y:S01]  /*25e50*/  FMUL.FTZ R18, R176, R18 ;  /* 0x00000012b0127220 */ /* 0x000fe20000410000 */
[----:B------:R-:W-:Y:S01]  /*25e60*/  F2FP.F16.F32.PACK_AB R11, R158, R11 ;  /* 0x0000000b9e0b723e */ /* 0x000fe200000000ff */
[C---:B------:R-:W-:Y:S01]  /*25e70*/  FMUL.FTZ R158, R176.reuse, R5 ;  /* 0x00000005b09e7220 */ /* 0x040fe20000410000 */
[C---:B------:R-:W-:Y:S01]  /*25e80*/  FMUL.FTZ R5, R176.reuse, R8 ;  /* 0x00000008b0057220 */ /* 0x040fe20000410000 */
[----:B------:R-:W-:Y:S01]  /*25e90*/  FMUL.FTZ R8, R176, R31 ;  /* 0x0000001fb0087220 */ /* 0x000fe20000410000 */
[----:B------:R-:W-:Y:S01]  /*25ea0*/  FADD.FTZ R37, -R140, R152 ;  /* 0x000000988c257221 */ /* 0x000fe20000010100 */
[----:B------:R-:W-:Y:S01]  /*25eb0*/  FMUL.FTZ R160, R176, R38 ;  /* 0x00000026b0a07220 */ /* 0x000fe20000410000 */
[----:B------:R-:W-:Y:S01]  /*25ec0*/  FFMA.FTZ R5, R5, R240, R124 ;  /* 0x000000f005057223 */ /* 0x000fe2000001007c */
[----:B------:R-:W-:Y:S01]  /*25ed0*/  FFMA.FTZ R162, R8, R241, R125 ;  /* 0x000000f108a27223 */ /* 0x000fe2000001007d */
[----:B------:R-:W-:Y:S01]  /*25ee0*/  FFMA.FTZ R8, R158, R245, R129 ;  /* 0x000000f59e087223 */ /* 0x000fe20000010081 */
[C---:B------:R-:W-:Y:S01]  /*25ef0*/  FMUL.FTZ R158, R176.reuse, R30 ;  /* 0x0000001eb09e7220 */ /* 0x040fe20000410000 */
[----:B------:R-:W-:Y:S01]  /*25f00*/  FMUL.FTZ R30, R176, R35 ;  /* 0x00000023b01e7220 */ /* 0x000fe20000410000 */
[----:B------:R-:W-:Y:S01]  /*25f10*/  FFMA.FTZ R18, R18, R234, R118 ;  /* 0x000000ea12127223 */ /* 0x000fe20000010076 */
[----:B------:R-:W-:Y:S01]  /*25f20*/  F2FP.F16.F32.PACK_AB R10, R162, R5 ;  /* 0x00000005a20a723e */ /* 0x000fe200000000ff */
[----:B------:R-:W-:Y:S01]  /*25f30*/  FMUL.FTZ R5, R176, R12 ;  /* 0x0000000cb0057220 */ /* 0x000fe20000410000 */
[----:B------:R-:W-:Y:S01]  /*25f40*/  F2FP.F16.F32.PACK_AB R8, R8, R7 ;  /* 0x000000070808723e */ /* 0x000fe200000000ff */
[C---:B------:R-:W-:Y:S01]  /*25f50*/  FMUL.FTZ R7, R176.reuse, R13 ;  /* 0x0000000db0077220 */ /* 0x040fe20000410000 */
[C---:B------:R-:W-:Y:S01]  /*25f60*/  FMUL.FTZ R13, R176.reuse, R16 ;  /* 0x00000010b00d7220 */ /* 0x040fe20000410000 */
[C---:B------:R-:W-:Y:S01]  /*25f70*/  FMUL.FTZ R16, R176.reuse, R23 ;  /* 0x00000017b0107220 */ /* 0x040fe20000410000 */
[C---:B------:R-:W-:Y:S01]  /*25f80*/  FMUL.FTZ R23, R176.reuse, R27 ;  /* 0x0000001bb0177220 */ /* 0x040fe20000410000 */
[C---:B------:R-:W-:Y:S01]  /*25f90*/  FMUL.FTZ R27, R176.reuse, R29 ;  /* 0x0000001db01b7220 */ /* 0x040fe20000410000 */
[----:B------:R-:W-:Y:S01]  /*25fa0*/  FMUL.FTZ R29, R176, R34 ;  /* 0x00000022b01d7220 */ /* 0x000fe20000410000 */
[----:B------:R-:W-:-:S04]  /*25fb0*/  IMAD.WIDE.U32 R34, R6, 0x10, R180 ;  /* 0x0000001006227825 */ /* 0x000fc800078e00b4 */
[C---:B------:R-:W-:Y:S01]  /*25fc0*/  FMUL.FTZ R12, R176.reuse, R19 ;  /* 0x00000013b00c7220 */ /* 0x040fe20000410000 */
[C---:B------:R-:W-:Y:S01]  /*25fd0*/  FMUL.FTZ R19, R176.reuse, R20 ;  /* 0x00000014b0137220 */ /* 0x040fe20000410000 */
[C---:B------:R-:W-:Y:S01]  /*25fe0*/  FMUL.FTZ R162, R176.reuse, R39 ;  /* 0x00000027b0a27220 */ /* 0x040fe20000410000 */
[----:B------:R-:W-:Y:S01]  /*25ff0*/  FMUL.FTZ R20, R176, R25 ;  /* 0x00000019b0147220 */ /* 0x000fe20000410000 */
[----:B------:R0:W-:Y:S01]  /*26000*/  STG.E.128 desc[UR14][R34.64], R8 ;  /* 0x0000000822007986 */ /* 0x0001e2000c101d0e */
[----:B------:R-:W-:-:S04]  /*26010*/  IMAD.WIDE.U32 R38, R24, 0x10, R180 ;  /* 0x0000001018267825 */ /* 0x000fc800078e00b4 */
[----:B------:R-:W-:Y:S01]  /*26020*/  FFMA.FTZ R13, R13, R232, R116 ;  /* 0x000000e80d0d7223 */ /* 0x000fe20000010074 */
[C---:B------:R-:W-:Y:S01]  /*26030*/  FMUL.FTZ R25, R176.reuse, R28 ;  /* 0x0000001cb0197220 */ /* 0x040fe20000410000 */
[----:B------:R-:W-:Y:S01]  /*26040*/  FFMA.FTZ R5, R5, R236, R120 ;  /* 0x000000ec05057223 */ /* 0x000fe20000010078 */
[----:B------:R-:W-:Y:S01]  /*26050*/  FFMA.FTZ R24, R7, R237, R121 ;  /* 0x000000ed07187223 */ /* 0x000fe20000010079 */
[C---:B------:R-:W-:Y:S01]  /*26060*/  FMUL.FTZ R22, R176.reuse, R22 ;  /* 0x00000016b0167220 */ /* 0x040fe20000410000 */
[C---:B------:R-:W-:Y:S01]  /*26070*/  FMUL.FTZ R28, R176.reuse, R33 ;  /* 0x00000021b01c7220 */ /* 0x040fe20000410000 */
[----:B------:R-:W-:Y:S01]  /*26080*/  FMUL.FTZ R33, R176, R37 ;  /* 0x00000025b0217220 */ /* 0x000fe20000410000 */
[----:B------:R-:W-:Y:S01]  /*26090*/  FADD.FTZ R36, -R140, R151 ;  /* 0x000000978c247221 */ /* 0x000fe20000010100 */
[----:B------:R-:W-:Y:S01]  /*260a0*/  FMUL.FTZ R14, R176, R14 ;  /* 0x0000000eb00e7220 */ /* 0x000fe20000410000 */
[----:B------:R-:W-:Y:S01]  /*260b0*/  FFMA.FTZ R20, R20, R231, R115 ;  /* 0x000000e714147223 */ /* 0x000fe20000010073 */
[C---:B------:R-:W-:Y:S01]  /*260c0*/  FMUL.FTZ R159, R176.reuse, R144 ;  /* 0x00000090b09f7220 */ /* 0x040fe20000410000 */
[C---:B------:R-:W-:Y:S01]  /*260d0*/  FMUL.FTZ R31, R176.reuse, R36 ;  /* 0x00000024b01f7220 */ /* 0x040fe20000410000 */
[C---:B------:R-:W-:Y:S01]  /*260e0*/  FMUL.FTZ R161, R176.reuse, R145 ;  /* 0x00000091b0a17220 */ /* 0x040fe20000410000 */
[C---:B------:R-:W-:Y:S01]  /*260f0*/  FMUL.FTZ R146, R176.reuse, R146 ;  /* 0x00000092b0927220 */ /* 0x040fe20000410000 */
[----:B------:R-:W-:Y:S01]  /*26100*/  FMUL.FTZ R164, R176, R148 ;  /* 0x00000094b0a47220 */ /* 0x000fe20000410000 */
[----:B------:R-:W-:Y:S01]  /*26110*/  FADD.FTZ R151, -R140, R167 ;  /* 0x000000a78c977221 */ /* 0x000fe20000010100 */
[----:B0-----:R-:W-:Y:S01]  /*26120*/  FFMA.FTZ R10, R17, R233, R117 ;  /* 0x000000e9110a7223 */ /* 0x001fe20000010075 */
        /* <DEDUP_REMOVED lines=16> */
[----:B------:R-:W-:Y:S01]  /*26230*/  FFMA.FTZ R14, R14, R238, R122 ;  /* 0x000000ee0e0e7223 */ /* 0x000fe2000001007a */
[----:B------:R-:W-:Y:S01]  /*26240*/  FADD.FTZ R140, -R140, R179 ;  /* 0x000000b38c8c7221 */ /* 0x000fe20000010100 */
[----:B------:R-:W-:Y:S01]  /*26250*/  F2FP.F16.F32.PACK_AB R13, R20, R13 ;  /* 0x0000000d140d723e */ /* 0x000fe200000000ff */
[----:B------:R-:W-:Y:S01]  /*26260*/  FFMA.FTZ R17, R30, R222, R106 ;  /* 0x000000de1e117223 */ /* 0x000fe2000001006a */
[----:B------:R-:W-:Y:S01]  /*26270*/  F2FP.F16.F32.PACK_AB R12, R21, R12 ;  /* 0x0000000c150c723e */ /* 0x000fe200000000ff */
[----:B------:R-:W-:Y:S01]  /*26280*/  FFMA.FTZ R20, R31, R223, R107 ;  /* 0x000000df1f147223 */ /* 0x000fe2000001006b */
        /* <DEDUP_REMOVED lines=19> */
[----:B------:R-:W-:-:S03]  /*263c0*/  F2FP.F16.F32.PACK_AB R9, R9, R14 ;  /* 0x0000000e0909723e */ /* 0x000fc600000000ff */
        /* <DEDUP_REMOVED lines=32> */
[----:B------:R0:W-:Y:S04]  /*265d0*/  STG.E.128 desc[UR14][R142.64], R20 ;  /* 0x000000148e007986 */ /* 0x0001e8000c101d0e */
[----:B------:R0:W-:Y:S01]  /*265e0*/  STG.E.128 desc[UR14][R144.64], R28 ;  /* 0x0000001c90007986 */ /* 0x0001e2000c101d0e */
[----:B------:R-:W-:Y:S05]  /*265f0*/  BRA.U !UP2, `(.L_x_26690) ;  /* 0xfffffda90a547547 */ /* 0x000fea000b83ffff */
[----:B------:R-:W-:Y:S05]  /*26600*/  EXIT ;  /* 0x000000000000794d */ /* 0x000fea0003800000 */
.L_x_26691:
        /* <DEDUP_REMOVED lines=15> */
.L_x_42384:


//--------------------- .text._ZN10layer_norm13ln_fwd_kernelINS_13Kernel_traitsIf6__halfS2_S2_fjLj7168ELj1ELj1ELj4ELj16ENS_18Kernel_traits_baseILj7168EfS2_S2_S2_fjLj128EEEEELb1ELb1ELb1ELb0EEEvNS_9FwdParamsE --------------------------
	.section	.text._ZN10layer_norm13ln_fwd_kernelINS_13Kernel_traitsIf6__halfS2_S2_fjLj7168ELj1ELj1ELj4ELj16ENS_18Kernel_traits_baseILj7168EfS2_S2_S2_fjLj128EEEEELb1ELb1ELb1ELb0EEEvNS_9FwdParamsE,"ax",@progbits
	.align	128
        .global         _ZN10layer_norm13ln_fwd_kernelINS_13Kernel_traitsIf6__halfS2_S2_fjLj7168ELj1ELj1ELj4ELj16ENS_18Kernel_traits_baseILj7168EfS2_S2_S2_fjLj128EEEEELb1ELb1ELb1ELb0EEEvNS_9FwdParamsE
        .type           _ZN10layer_norm13ln_fwd_kernelINS_13Kernel_traitsIf6__halfS2_S2_fjLj7168ELj1ELj1ELj4ELj16ENS_18Kernel_traits_baseILj7168EfS2_S2_S2_fjLj128EEEEELb1ELb1ELb1ELb0EEEvNS_9FwdParamsE,@function
        .size           _ZN10layer_norm13ln_fwd_kernelINS_13Kernel_traitsIf6__halfS2_S2_fjLj7168ELj1ELj1ELj4ELj16ENS_18Kernel_traits_baseILj7168EfS2_S2_S2_fjLj128EEEEELb1ELb1ELb1ELb0EEEvNS_9FwdParamsE,(.L_x_42385 - _ZN10layer_norm13ln_fwd_kernelINS_13Kernel_traitsIf6__halfS2_S2_fjLj7168ELj1ELj1ELj4ELj16ENS_18Kernel_traits_baseILj7168EfS2_S2_S2_fjLj128EEEEELb1ELb1ELb1ELb0EEEvNS_9FwdParamsE)
        .other          _ZN10layer_norm13ln_fwd_kernelINS_13Kernel_traitsIf6__halfS2_S2_fjLj7168ELj1ELj1ELj4ELj16ENS_18Kernel_traits_baseILj7168EfS2_S2_S2_fjLj128EEEEELb1ELb1ELb1ELb0EEEvNS_9FwdParamsE,@"STO_CUDA_ENTRY STV_DEFAULT"
_ZN10layer_norm13ln_fwd_kernelINS_13Kernel_traitsIf6__halfS2_S2_fjLj7168ELj1ELj1ELj4ELj16ENS_18Kernel_traits_baseILj7168EfS2_S2_S2_fjLj128EEEEELb1ELb1ELb1ELb0EEEvNS_9FwdParamsE:
.text._ZN10layer_norm13ln_fwd_kernelINS_13Kernel_traitsIf6__halfS2_S2_fjLj7168ELj1ELj1ELj4ELj16ENS_18Kernel_traits_baseILj7168EfS2_S2_S2_fjLj128EEEEELb1ELb1ELb1ELb0EEEvNS_9FwdParamsE:
        /* <DEDUP_REMOVED lines=170> */
.L_x_26693:
        /* <DEDUP_REMOVED lines=121> */
.L_x_26694:
[----:B------:R-:W-:Y:S05]  /*1230*/  BSYNC.RECONVERGENT B0 ;  /* 0x0000000000007941 */ /* 0x000fea0003800200 */
.L_x_26692:
        /* <DEDUP_REMOVED lines=87> */
.L_x_27420:
        /* <DEDUP_REMOVED lines=34> */
.L_x_26697:
[----:B------:R-:W-:Y:S05]  /*19d0*/  BRA.U !UP0, `(.L_x_26698) ;  /* 0x0000003508a87547 */ /* 0x000fea000b800000 */
[----:B------:R-:W0:Y:S02]  /*19e0*/  LDC.64 R40, c[0x0][0x3a0] ;  /* 0x0000e800ff287b82 */ /* 0x000e240000000a00 */
[----:B0-----:R-:W-:-:S06]  /*19f0*/  IMAD.WIDE.U32 R40, R173, 0x10, R40 ;  /* 0x00000010ad287825 */ /* 0x001fcc00078e0028 */
        /* <DEDUP_REMOVED lines=22> */
.L_x_26702:
        /* <DEDUP_REMOVED lines=12> */
.L_x_26704:
[----:B------:R-:W-:Y:S05]  /*1c20*/  BSYNC.RECONVERGENT B2 ;  /* 0x0000000000027941 */ /* 0x000fea0003800200 */
.L_x_26703:
        /* <DEDUP_REMOVED lines=60> */
[----:B------:R-:W-:-:S07]  /*1ff0*/  LOP3.LUT R5, R134, UR5, R11, 0x96, !PT ;  /* 0x0000000586057c12 */ /* 0x000fce000f8e960b */
.L_x_26701:
[----:B------:R-:W-:Y:S05]  /*2000*/  BSYNC.RECONVERGENT B1 ;  /* 0x0000000000017941 */ /* 0x000fea0003800200 */
.L_x_26700:
[----:B------:R-:W-:Y:S01]  /*2010*/  I2FP.F32.U32 R6, R9 ;  /* 0x0000000900067245 */ /* 0x000fe20000201000 */
[----:B------:R-:W-:-:S05]  /*2020*/  HFMA2 R9, -RZ, RZ, 0.1171875, 0 ;  /* 0x2f800000ff097431 */ /* 0x000fca00000001ff */
[----:B------:R-:W-:Y:S01]  /*2030*/  FFMA.FTZ R6, R6, R9, 1.1641532182693481445e-10 ;  /* 0x2f00000006067423 */ /* 0x000fe20000010009 */
[----:B-----5:R-:W-:-:S04]  /*2040*/  HADD2.F32 R9, -RZ, R44.H0_H0 ;  /* 0x2000002cff097230 */ /* 0x020fc80000004100 */
[----:B------:R-:W-:Y:S01]  /*2050*/  FSETP.GTU.FTZ.AND P2, PT, R6, UR23, PT ;  /* 0x0000001706007c0b */ /* 0x000fe2000bf5c000 */
[----:B------:R-:W-:Y:S01]  /*2060*/  FMUL.FTZ R9, R9, UR17 ;  /* 0x0000001109097c20 */ /* 0x000fe20008410000 */
[----:B------:R-:W-:Y:S02]  /*2070*/  HADD2.F32 R6, -RZ, R40.H0_H0 ;  /* 0x20000028ff067230 */ /* 0x000fe40000004100 */
[----:B------:R-:W-:Y:S01]  /*2080*/  SEL R11, RZ, 0x1, P2 ;  /* 0x00000001ff0b7807 */ /* 0x000fe20001000000 */
[----:B------:R-:W-:-:S05]  /*2090*/  FMUL.FTZ R9, R9, UR16 ;  /* 0x0000001009097c20 */ /* 0x000fca0008410000 */
[----:B------:R-:W-:-:S05]  /*20a0*/  FSEL R9, R9, RZ, !P2 ;  /* 0x000000ff09097208 */ /* 0x000fca0005000000 */
[----:B------:R-:W-:-:S07]  /*20b0*/  FFMA.FTZ R9, R9, R120, R6 ;  /* 0x0000007809097223 */ /* 0x000fce0000010006 */
.L_x_26699:
        /* <DEDUP_REMOVED lines=21> */
.L_x_26708:
        /* <DEDUP_REMOVED lines=12> */
.L_x_26710:
[----:B------:R-:W-:Y:S05]  /*22d0*/  BSYNC.RECONVERGENT B2 ;  /* 0x0000000000027941 */ /* 0x000fea0003800200 */
.L_x_26709:
        /* <DEDUP_REMOVED lines=62> */
.L_x_26707:
[----:B------:R-:W-:Y:S05]  /*26c0*/  BSYNC.RECONVERGENT B1 ;  /* 0x0000000000017941 */ /* 0x000fea0003800200 */
.L_x_26706:
[----:B------:R-:W-:Y:S01]  /*26d0*/  I2FP.F32.U32 R12, R12 ;  /* 0x0000000c000c7245 */ /* 0x000fe20000201000 */
[----:B------:R-:W-:-:S04]  /*26e0*/  IMAD.MOV.U32 R13, RZ, RZ, 0x2f800000 ;  /* 0x2f800000ff0d7424 */ /* 0x000fc800078e00ff */
[----:B------:R-:W-:Y:S01]  /*26f0*/  FFMA.FTZ R12, R12, R13, 1.1641532182693481445e-10 ;  /* 0x2f0000000c0c7423 */ /* 0x000fe2000001000d */
[----:B------:R-:W-:-:S04]  /*2700*/  HADD2.F32 R13, -RZ, R40.H1_H1 ;  /* 0x30000028ff0d7230 */ /* 0x000fc80000004100 */
[----:B------:R-:W-:Y:S01]  /*2710*/  FSETP.GTU.FTZ.AND P2, PT, R12, UR23, PT ;  /* 0x000000170c007c0b */ /* 0x000fe2000bf5c000 */
[----:B-----5:R-:W-:-:S05]  /*2720*/  HADD2.F32 R12, -RZ, R44.H1_H1 ;  /* 0x3000002cff0c7230 */ /* 0x020fca0000004100 */
[----:B------:R-:W-:-:S04]  /*2730*/  FMUL.FTZ R12, R12, UR17 ;  /* 0x000000110c0c7c20 */ /* 0x000fc80008410000 */
[----:B------:R-:W-:-:S05]  /*2740*/  FMUL.FTZ R12, R12, UR16 ;  /* 0x000000100c0c7c20 */ /* 0x000fca0008410000 */
[----:B------:R-:W-:-:S05]  /*2750*/  FSEL R12, R12, RZ, !P2 ;  /* 0x000000ff0c0c7208 */ /* 0x000fca0005000000 */
[----:B------:R-:W-:Y:S01]  /*2760*/  FFMA.FTZ R12, R12, R121, R13 ;  /* 0x000000790c0c7223 */ /* 0x000fe2000001000d */
[----:B------:R-:W-:-:S07]  /*2770*/  SEL R13, RZ, 0x1, P2 ;  /* 0x00000001ff0d7807 */ /* 0x000fce0001000000 */
.L_x_26705:
        /* <DEDUP_REMOVED lines=21> */
.L_x_26714:
        /* <DEDUP_REMOVED lines=12> */
.L_x_26716:
[----:B------:R-:W-:Y:S05]  /*2990*/  BSYNC.RECONVERGENT B2 ;  /* 0x0000000000027941 */ /* 0x000fea0003800200 */
.L_x_26715:
        /* <DEDUP_REMOVED lines=62> */
.L_x_26713:
[----:B------:R-:W-:Y:S05]  /*2d80*/  BSYNC.RECONVERGENT B1 ;  /* 0x0000000000017941 */ /* 0x000fea0003800200 */
.L_x_26712:
[----:B------:R-:W-:Y:S01]  /*2d90*/  I2FP.F32.U32 R6, R14 ;  /* 0x0000000e00067245 */ /* 0x000fe20000201000 */
[----:B------:R-:W-:-:S04]  /*2da0*/  IMAD.MOV.U32 R14, RZ, RZ, 0x2f800000 ;  /* 0x2f800000ff0e7424 */ /* 0x000fc800078e00ff */
[----:B------:R-:W-:-:S05]  /*2db0*/  FFMA.FTZ R6, R6, R14, 1.1641532182693481445e-10 ;  /* 0x2f00000006067423 */ /* 0x000fca000001000e */
[----:B------:R-:W-:Y:S01]  /*2dc0*/  FSETP.GTU.FTZ.AND P2, PT, R6, UR23, PT ;  /* 0x0000001706007c0b */ /* 0x000fe2000bf5c000 */
[----:B-----5:R-:W-:-:S03]  /*2dd0*/  HADD2.F32 R6, -RZ, R45.H0_H0 ;  /* 0x2000002dff067230 */ /* 0x020fc60000004100 */
[----:B------:R-:W-:Y:S02]  /*2de0*/  SEL R15, RZ, 0x1, P2 ;  /* 0x00000001ff0f7807 */ /* 0x000fe40001000000 */
[----:B------:R-:W-:-:S04]  /*2df0*/  FMUL.FTZ R6, R6, UR17 ;  /* 0x0000001106067c20 */ /* 0x000fc80008410000 */
[----:B------:R-:W-:-:S05]  /*2e00*/  FMUL.FTZ R6, R6, UR16 ;  /* 0x0000001006067c20 */ /* 0x000fca0008410000 */
[----:B------:R-:W-:Y:S01]  /*2e10*/  FSEL R14, R6, RZ, !P2 ;  /* 0x000000ff060e7208 */ /* 0x000fe20005000000 */
[----:B------:R-:W-:-:S05]  /*2e20*/  HADD2.F32 R6, -RZ, R41.H0_H0 ;  /* 0x20000029ff067230 */ /* 0x000fca0000004100 */
[----:B------:R-:W-:-:S07]  /*2e30*/  FFMA.FTZ R14, R14, R122, R6 ;  /* 0x0000007a0e0e7223 */ /* 0x000fce0000010006 */
.L_x_26711:
        /* <DEDUP_REMOVED lines=21> */
.L_x_26720:
        /* <DEDUP_REMOVED lines=12> */
.L_x_26722:
[----:B------:R-:W-:Y:S05]  /*3050*/  BSYNC.RECONVERGENT B2 ;  /* 0x0000000000027941 */ /* 0x000fea0003800200 */
.L_x_26721:
        /* <DEDUP_REMOVED lines=62> */
.L_x_26719:
[----:B------:R-:W-:Y:S05]  /*3440*/  BSYNC.RECONVERGENT B1 ;  /* 0x0000000000017941 */ /* 0x000fea0003800200 */
.L_x_26718:
[----:B------:R-:W-:Y:S01]  /*3450*/  HFMA2 R17, -RZ, RZ, 0.1171875, 0 ;  /* 0x2f800000ff117431 */ /* 0x000fe200000001ff */
[----:B------:R-:W-:-:S05]  /*3460*/  I2FP.F32.U32 R16, R16 ;  /* 0x0000001000107245 */ /* 0x000fca0000201000 */
        /* <DEDUP_REMOVED lines=9> */
.L_x_26717:
        /* <DEDUP_REMOVED lines=21> */
.L_x_26726:
        /* <DEDUP_REMOVED lines=12> */
.L_x_26728:
[----:B------:R-:W-:Y:S05]  /*3710*/  BSYNC.RECONVERGENT B2 ;  /* 0x0000000000027941 */ /* 0x000fea0003800200 */
.L_x_26727:
        /* <DEDUP_REMOVED lines=62> */
.L_x_26725:
[----:B------:R-:W-:Y:S05]  /*3b00*/  BSYNC.RECONVERGENT B1 ;  /* 0x0000000000017941 */ /* 0x000fea0003800200 */
.L_x_26724:
[----:B------:R-:W-:Y:S01]  /*3b10*/  I2FP.F32.U32 R6, R18 ;  /* 0x0000001200067245 */ /* 0x000fe20000201000 */
[----:B------:R-:W-:-:S04]  /*3b20*/  IMAD.MOV.U32 R18, RZ, RZ, 0x2f800000 ;  /* 0x2f800000ff127424 */ /* 0x000fc800078e00ff */
[----:B------:R-:W-:Y:S01]  /*3b30*/  FFMA.FTZ R6, R6, R18, 1.1641532182693481445e-10 ;  /* 0x2f00000006067423 */ /* 0x000fe20000010012 */
[----:B------:R-:W-:-:S04]  /*3b40*/  HADD2.F32 R18, -RZ, R42.H0_H0 ;  /* 0x2000002aff127230 */ /* 0x000fc80000004100 */
[----:B------:R-:W-:Y:S01]  /*3b50*/  FSETP.GTU.FTZ.AND P2, PT, R6, UR23, PT ;  /* 0x0000001706007c0b */ /* 0x000fe2000bf5c000 */
[----:B-----5:R-:W-:-:S05]  /*3b60*/  HADD2.F32 R6, -RZ, R46.H0_H0 ;  /* 0x2000002eff067230 */ /* 0x020fca0000004100 */
[----:B------:R-:W-:-:S04]  /*3b70*/  FMUL.FTZ R6, R6, UR17 ;  /* 0x0000001106067c20 */ /* 0x000fc80008410000 */
[----:B------:R-:W-:-:S05]  /*3b80*/  FMUL.FTZ R6, R6, UR16 ;  /* 0x0000001006067c20 */ /* 0x000fca0008410000 */
[----:B------:R-:W-:-:S05]  /*3b90*/  FSEL R6, R6, RZ, !P2 ;  /* 0x000000ff06067208 */ /* 0x000fca0005000000 */
[----:B------:R-:W-:Y:S01]  /*3ba0*/  FFMA.FTZ R18, R6, R116, R18 ;  /* 0x0000007406127223 */ /* 0x000fe20000010012 */
[----:B------:R-:W-:-:S04]  /*3bb0*/  SEL R6, RZ, 0x1, P2 ;  /* 0x00000001ff067807 */ /* 0x000fc80001000000 */
[----:B------:R-:W-:-:S07]  /*3bc0*/  PRMT R19, R6, 0x7610, R19 ;  /* 0x0000761006137816 */ /* 0x000fce0000000013 */
.L_x_26723:
        /* <DEDUP_REMOVED lines=21> */
.L_x_26732:
        /* <DEDUP_REMOVED lines=12> */
.L_x_26734:
[----:B------:R-:W-:Y:S05]  /*3de0*/  BSYNC.RECONVERGENT B2 ;  /* 0x0000000000027941 */ /* 0x000fea0003800200 */
.L_x_26733:
        /* <DEDUP_REMOVED lines=62> */
.L_x_26731:
[----:B------:R-:W-:Y:S05]  /*41d0*/  BSYNC.RECONVERGENT B1 ;  /* 0x0000000000017941 */ /* 0x000fea0003800200 */
.L_x_26730:
        /* <DEDUP_REMOVED lines=11> */
.L_x_26729:
        /* <DEDUP_REMOVED lines=21> */
.L_x_26738:
        /* <DEDUP_REMOVED lines=12> */
.L_x_26740:
[----:B------:R-:W-:Y:S05]  /*44a0*/  BSYNC.RECONVERGENT B2 ;  /* 0x0000000000027941 */ /* 0x000fea0003800200 */
.L_x_26739:
        /* <DEDUP_REMOVED lines=62> */
.L_x_26737:
[----:B------:R-:W-:Y:S05]  /*4890*/  BSYNC.RECONVERGENT B1 ;  /* 0x0000000000017941 */ /* 0x000fea0003800200 */
.L_x_26736:
[----:B------:R-:W-:Y:S01]  /*48a0*/  I2FP.F32.U32 R6, R22 ;  /* 0x0000001600067245 */ /* 0x000fe20000201000 */
[----:B------:R-:W-:-:S05]  /*48b0*/  HFMA2 R22, -RZ, RZ, 0.1171875, 0 ;  /* 0x2f800000ff167431 */ /* 0x000fca00000001ff */
        /* <DEDUP_REMOVED lines=10> */
.L_x_26735:
        /* <DEDUP_REMOVED lines=21> */
.L_x_26744:
        /* <DEDUP_REMOVED lines=12> */
.L_x_26746:
[----:B------:R-:W-:Y:S05]  /*4b70*/  BSYNC.RECONVERGENT B2 ;  /* 0x0000000000027941 */ /* 0x000fea0003800200 */
.L_x_26745:
        /* <DEDUP_REMOVED lines=62> */
.L_x_26743:
[----:B------:R-:W-:Y:S05]  /*4f60*/  BSYNC.RECONVERGENT B1 ;  /* 0x0000000000017941 */ /* 0x000fea0003800200 */
.L_x_26742:
        /* <DEDUP_REMOVED lines=11> */
.L_x_26741:
[----:B------:R-:W-:Y:S02]  /*5020*/  F2FP.F16.F32.PACK_AB R174, RZ, R24 ;  /* 0x00000018ffae723e */ /* 0x000fe400000000ff */
[----:B------:R-:W-:Y:S02]  /*5030*/  PRMT R132, R132, 0x5410, R135 ;  /* 0x0000541084847816 */ /* 0x000fe40000000087 */
[----:B------:R-:W-:Y:S02]  /*5040*/  PRMT R134, R134, 0x5410, R177 ;  /* 0x0000541086867816 */ /* 0x000fe400000000b1 */
[----:B------:R-:W-:Y:S02]  /*5050*/  PRMT R133, R133, 0x5410, R171 ;  /* 0x0000541085857816 */ /* 0x000fe400000000ab */
[----:B------:R-:W-:Y:S01]  /*5060*/  PRMT R135, R179, 0x5410, R174 ;  /* 0x00005410b3877816 */ /* 0x000fe200000000ae */
[----:B------:R-:W-:Y:S06]  /*5070*/  BRA `(.L_x_26747) ;  /* 0x0000003400087947 */ /* 0x000fec0003800000 */
.L_x_26698:
        /* <DEDUP_REMOVED lines=20> */
.L_x_26751:
        /* <DEDUP_REMOVED lines=12> */
.L_x_26753:
[----:B------:R-:W-:Y:S05]  /*5280*/  BSYNC.RECONVERGENT B2 ;  /* 0x0000000000027941 */ /* 0x000fea0003800200 */
.L_x_26752:
        /* <DEDUP_REMOVED lines=61> */
.L_x_26750:
[----:B------:R-:W-:Y:S05]  /*5660*/  BSYNC.RECONVERGENT B1 ;  /* 0x0000000000017941 */ /* 0x000fea0003800200 */
.L_x_26749:
[----:B------:R-:W-:Y:S01]  /*5670*/  I2FP.F32.U32 R6, R9 ;  /* 0x0000000900067245 */ /* 0x000fe20000201000 */
[----:B------:R-:W-:-:S04]  /*5680*/  IMAD.MOV.U32 R9, RZ, RZ, 0x2f800000 ;  /* 0x2f800000ff097424 */ /* 0x000fc800078e00ff */
[----:B------:R-:W-:Y:S01]  /*5690*/  FFMA.FTZ R6, R6, R9, 1.1641532182693481445e-10 ;  /* 0x2f00000006067423 */ /* 0x000fe20000010009 */
[----:B-----5:R-:W-:-:S04]  /*56a0*/  HADD2.F32 R9, -RZ, R44.H0_H0 ;  /* 0x2000002cff097230 */ /* 0x020fc80000004100 */
[----:B------:R-:W-:Y:S01]  /*56b0*/  FSETP.GTU.FTZ.AND P1, PT, R6, UR23, PT ;  /* 0x0000001706007c0b */ /* 0x000fe2000bf3c000 */
[----:B------:R-:W-:-:S03]  /*56c0*/  FMUL.FTZ R9, R9, UR17 ;  /* 0x0000001109097c20 */ /* 0x000fc60008410000 */
[----:B------:R-:W-:Y:S01]  /*56d0*/  SEL R11, RZ, 0x1, P1 ;  /* 0x00000001ff0b7807 */ /* 0x000fe20000800000 */
[----:B------:R-:W-:-:S05]  /*56e0*/  FMUL.FTZ R9, R9, UR16 ;  /* 0x0000001009097c20 */ /* 0x000fca0008410000 */
[----:B------:R-:W-:-:S05]  /*56f0*/  FSEL R9, R9, RZ, !P1 ;  /* 0x000000ff09097208 */ /* 0x000fca0004800000 */
[----:B------:R-:W-:-:S07]  /*5700*/  FMUL.FTZ R9, R9, R120 ;  /* 0x0000007809097220 */ /* 0x000fce0000410000 */
.L_x_26748:
        /* <DEDUP_REMOVED lines=17> */
.L_x_26757:
        /* <DEDUP_REMOVED lines=12> */
.L_x_26759:
[----:B------:R-:W-:Y:S05]  /*58e0*/  BSYNC.RECONVERGENT B2 ;  /* 0x0000000000027941 */ /* 0x000fea0003800200 */
.L_x_26758:
        /* <DEDUP_REMOVED lines=62> */
.L_x_26756:
[----:B------:R-:W-:Y:S05]  /*5cd0*/  BSYNC.RECONVERGENT B1 ;  /* 0x0000000000017941 */ /* 0x000fea0003800200 */
.L_x_26755:
[----:B------:R-:W-:Y:S01]  /*5ce0*/  HFMA2 R13, -RZ, RZ, 0.1171875, 0 ;  /* 0x2f800000ff0d7431 */ /* 0x000fe200000001ff */
[----:B------:R-:W-:-:S05]  /*5cf0*/  I2FP.F32.U32 R6, R6 ;  /* 0x0000000600067245 */ /* 0x000fca0000201000 */
[----:B------:R-:W-:-:S05]  /*5d00*/  FFMA.FTZ R6, R6, R13, 1.1641532182693481445e-10 ;  /* 0x2f00000006067423 */ /* 0x000fca000001000d */
[----:B------:R-:W-:Y:S01]  /*5d10*/  FSETP.GTU.FTZ.AND P1, PT, R6, UR23, PT ;  /* 0x0000001706007c0b */ /* 0x000fe2000bf3c000 */
[----:B-----5:R-:W-:-:S03]  /*5d20*/  HADD2.F32 R6, -RZ, R44.H1_H1 ;  /* 0x3000002cff067230 */ /* 0x020fc60000004100 */
[----:B------:R-:W-:Y:S02]  /*5d30*/  SEL R13, RZ, 0x1, P1 ;  /* 0x00000001ff0d7807 */ /* 0x000fe40000800000 */
[----:B------:R-:W-:-:S04]  /*5d40*/  FMUL.FTZ R6, R6, UR17 ;  /* 0x0000001106067c20 */ /* 0x000fc80008410000 */
[----:B------:R-:W-:-:S05]  /*5d50*/  FMUL.FTZ R6, R6, UR16 ;  /* 0x0000001006067c20 */ /* 0x000fca0008410000 */
[----:B------:R-:W-:-:S05]  /*5d60*/  FSEL R12, R6, RZ, !P1 ;  /* 0x000000ff060c7208 */ /* 0x000fca0004800000 */
[----:B------:R-:W-:-:S07]  /*5d70*/  FMUL.FTZ R12, R12, R121 ;  /* 0x000000790c0c7220 */ /* 0x000fce0000410000 */
.L_x_26754:
        /* <DEDUP_REMOVED lines=17> */
.L_x_26763:
        /* <DEDUP_REMOVED lines=12> */
.L_x_26765:
[----:B------:R-:W-:Y:S05]  /*5f50*/  BSYNC.RECONVERGENT B2 ;  /* 0x0000000000027941 */ /* 0x000fea0003800200 */
.L_x_26764:
        /* <DEDUP_REMOVED lines=62> */
.L_x_26762:
[----:B------:R-:W-:Y:S05]  /*6340*/  BSYNC.RECONVERGENT B1 ;  /* 0x0000000000017941 */ /* 0x000fea0003800200 */
.L_x_26761:
        /* <DEDUP_REMOVED lines=8> */
[----:B------:R-:W-:-:S05]  /*63d0*/  FSEL R14, R6, RZ, !P1 ;  /* 0x000000ff060e7208 */ /* 0x000fca0004800000 */
[----:B------:R-:W-:-:S07]  /*63e0*/  FMUL.FTZ R14, R14, R122 ;  /* 0x0000007a0e0e7220 */ /* 0x000fce0000410000 */
.L_x_26760:
        /* <DEDUP_REMOVED lines=17> */
.L_x_26769:
        /* <DEDUP_REMOVED lines=12> */
.L_x_26771:
[----:B------:R-:W-:Y:S05]  /*65c0*/  BSYNC.RECONVERGENT B2 ;  /* 0x0000000000027941 */ /* 0x000fea0003800200 */
.L_x_26770:
        /* <DEDUP_REMOVED lines=62> */
.L_x_26768:
[----:B------:R-:W-:Y:S05]  /*69b0*/  BSYNC.RECONVERGENT B1 ;  /* 0x0000000000017941 */ /* 0x000fea0003800200 */
.L_x_26767:
[----:B------:R-:W-:Y:S01]  /*69c0*/  I2FP.F32.U32 R6, R6 ;  /* 0x0000000600067245 */ /* 0x000fe20000201000 */
[----:B------:R-:W-:-:S04]  /*69d0*/  IMAD.MOV.U32 R16, RZ, RZ, 0x2f800000 ;  /* 0x2f800000ff107424 */ /* 0x000fc800078e00ff */
        /* <DEDUP_REMOVED lines=8> */
.L_x_26766:
        /* <DEDUP_REMOVED lines=17> */
.L_x_26775:
        /* <DEDUP_REMOVED lines=12> */
.L_x_26777:
[----:B------:R-:W-:Y:S05]  /*6c30*/  BSYNC.RECONVERGENT B2 ;  /* 0x0000000000027941 */ /* 0x000fea0003800200 */
.L_x_26776:
        /* <DEDUP_REMOVED lines=62> */
.L_x_26774:
[----:B------:R-:W-:Y:S05]  /*7020*/  BSYNC.RECONVERGENT B1 ;  /* 0x0000000000017941 */ /* 0x000fea0003800200 */
.L_x_26773:
[----:B------:R-:W-:Y:S01]  /*7030*/  HFMA2 R18, -RZ, RZ, 0.1171875, 0 ;  /* 0x2f800000ff127431 */ /* 0x000fe200000001ff */
[----:B------:R-:W-:-:S05]  /*7040*/  I2FP.F32.U32 R6, R6 ;  /* 0x0000000600067245 */ /* 0x000fca0000201000 */
[----:B------:R-:W-:-:S05]  /*7050*/  FFMA.FTZ R6, R6, R18, 1.1641532182693481445e-10 ;  /* 0x2f00000006067423 */ /* 0x000fca0000010012 */
[----:B------:R-:W-:Y:S01]  /*7060*/  FSETP.GTU.FTZ.AND P1, PT, R6, UR23, PT ;  /* 0x0000001706007c0b */ /* 0x000fe2000bf3c000 */
[----:B-----5:R-:W-:-:S05]  /*7070*/  HADD2.F32 R6, -RZ, R46.H0_H0 ;  /* 0x2000002eff067230 */ /* 0x020fca0000004100 */
[----:B------:R-:W-:-:S04]  /*7080*/  FMUL.FTZ R6, R6, UR17 ;  /* 0x0000001106067c20 */ /* 0x000fc80008410000 */
[----:B------:R-:W-:-:S05]  /*7090*/  FMUL.FTZ R6, R6, UR16 ;  /* 0x0000001006067c20 */ /* 0x000fca0008410000 */
[----:B------:R-:W-:Y:S02]  /*70a0*/  FSEL R18, R6, RZ, !P1 ;  /* 0x000000ff06127208 */ /* 0x000fe40004800000 */
[----:B------:R-:W-:-:S03]  /*70b0*/  SEL R6, RZ, 0x1, P1 ;  /* 0x00000001ff067807 */ /* 0x000fc60000800000 */
[----:B------:R-:W-:Y:S01]  /*70c0*/  FMUL.FTZ R18, R18, R116 ;  /* 0x0000007412127220 */ /* 0x000fe20000410000 */
[----:B------:R-:W-:-:S07]  /*70d0*/  PRMT R19, R6, 0x7610, R19 ;  /* 0x0000761006137816 */ /* 0x000fce0000000013 */
.L_x_26772:
        /* <DEDUP_REMOVED lines=17> */
.L_x_26781:
        /* <DEDUP_REMOVED lines=12> */
.L_x_26783:
[----:B------:R-:W-:Y:S05]  /*72b0*/  BSYNC.RECONVERGENT B2 ;  /* 0x0000000000027941 */ /* 0x000fea0003800200 */
.L_x_26782:
        /* <DEDUP_REMOVED lines=62> */
.L_x_26780:
[----:B------:R-:W-:Y:S05]  /*76a0*/  BSYNC.RECONVERGENT B1 ;  /* 0x0000000000017941 */ /* 0x000fea0003800200 */
.L_x_26779:
[----:B------:R-:W-:Y:S01]  /*76b0*/  I2FP.F32.U32 R6, R6 ;  /* 0x0000000600067245 */ /* 0x000fe20000201000 */
[----:B------:R-:W-:-:S04]  /*76c0*/  IMAD.MOV.U32 R20, RZ, RZ, 0x2f800000 ;  /* 0x2f800000ff147424 */ /* 0x000fc800078e00ff */
[----:B------:R-:W-:-:S05]  /*76d0*/  FFMA.FTZ R6, R6, R20, 1.1641532182693481445e-10 ;  /* 0x2f00000006067423 */ /* 0x000fca0000010014 */
[----:B------:R-:W-:Y:S01]  /*76e0*/  FSETP.GTU.FTZ.AND P1, PT, R6, UR23, PT ;  /* 0x0000001706007c0b */ /* 0x000fe2000bf3c000 */
[----:B-----5:R-:W-:-:S05]  /*76f0*/  HADD2.F32 R6, -RZ, R46.H1_H1 ;  /* 0x3000002eff067230 */ /* 0x020fca0000004100 */
[----:B------:R-:W-:-:S04]  /*7700*/  FMUL.FTZ R6, R6, UR17 ;  /* 0x0000001106067c20 */ /* 0x000fc80008410000 */
[----:B------:R-:W-:-:S05]  /*7710*/  FMUL.FTZ R6, R6, UR16 ;  /* 0x0000001006067c20 */ /* 0x000fca0008410000 */
[----:B------:R-:W-:Y:S02]  /*7720*/  FSEL R20, R6, RZ, !P1 ;  /* 0x000000ff06147208 */ /* 0x000fe40004800000 */
[----:B------:R-:W-:-:S03]  /*7730*/  SEL R6, RZ, 0x1, P1 ;  /* 0x00000001ff067807 */ /* 0x000fc60000800000 */
[----:B------:R-:W-:Y:S01]  /*7740*/  FMUL.FTZ R20, R20, R117 ;  /* 0x0000007514147220 */ /* 0x000fe20000410000 */
[----:B------:R-:W-:-:S07]  /*7750*/  PRMT R21, R6, 0x7610, R21 ;  /* 0x0000761006157816 */ /* 0x000fce0000000015 */
.L_x_26778:
        /* <DEDUP_REMOVED lines=17> */
.L_x_26787:
        /* <DEDUP_REMOVED lines=12> */
.L_x_26789:
[----:B------:R-:W-:Y:S05]  /*7930*/  BSYNC.RECONVERGENT B2 ;  /* 0x0000000000027941 */ /* 0x000fea0003800200 */
.L_x_26788:
        /* <DEDUP_REMOVED lines=62> */
.L_x_26786:
[----:B------:R-:W-:Y:S05]  /*7d20*/  BSYNC.RECONVERGENT B1 ;  /* 0x0000000000017941 */ /* 0x000fea0003800200 */
.L_x_26785:
[----:B------:R-:W-:Y:S01]  /*7d30*/  I2FP.F32.U32 R6, R6 ;  /* 0x0000000600067245 */ /* 0x000fe20000201000 */
[----:B------:R-:W-:-:S04]  /*7d40*/  IMAD.MOV.U32 R22, RZ, RZ, 0x2f800000 ;  /* 0x2f800000ff167424 */ /* 0x000fc800078e00ff */
        /* <DEDUP_REMOVED lines=9> */
.L_x_26784:
        /* <DEDUP_REMOVED lines=17> */
.L_x_26793:
        /* <DEDUP_REMOVED lines=12> */
.L_x_26795:
[----:B------:R-:W-:Y:S05]  /*7fb0*/  BSYNC.RECONVERGENT B2 ;  /* 0x0000000000027941 */ /* 0x000fea0003800200 */
.L_x_26794:
        /* <DEDUP_REMOVED lines=62> */
.L_x_26792:
[----:B------:R-:W-:Y:S05]  /*83a0*/  BSYNC.RECONVERGENT B1 ;  /* 0x0000000000017941 */ /* 0x000fea0003800200 */
.L_x_26791:
        /* <DEDUP_REMOVED lines=10> */
.L_x_26790:
[----:B------:R-:W-:Y:S02]  /*8450*/  F2FP.F16.F32.PACK_AB R174, RZ, R24 ;  /* 0x00000018ffae723e */ /* 0x000fe400000000ff */
[----:B------:R-:W-:Y:S02]  /*8460*/  PRMT R132, R132, 0x5410, R135 ;  /* 0x0000541084847816 */ /* 0x000fe40000000087 */
[----:B------:R-:W-:Y:S02]  /*8470*/  PRMT R134, R134, 0x5410, R177 ;  /* 0x0000541086867816 */ /* 0x000fe400000000b1 */
[----:B------:R-:W-:Y:S02]  /*8480*/  PRMT R133, R133, 0x5410, R171 ;  /* 0x0000541085857816 */ /* 0x000fe400000000ab */
[----:B------:R-:W-:-:S07]  /*8490*/  PRMT R135, R178, 0x5410, R174 ;  /* 0x00005410b2877816 */ /* 0x000fce00000000ae */
.L_x_26747:
        /* <DEDUP_REMOVED lines=25> */
.L_x_26796:
[----:B------:R-:W-:Y:S01]  /*8630*/  IADD3 R173, PT, PT, R173, 0x80, RZ ;  /* 0x00000080adad7810 */ /* 0x000fe20007ffe0ff */
[----:B------:R-:W-:-:S07]  /*8640*/  VIADD R172, R172, 0x80 ;  /* 0x00000080acac7836 */ /* 0x000fce0000000000 */
.L_x_26696:
[----:B------:R-:W-:Y:S05]  /*8650*/  BSYNC.RECONVERGENT B0 ;  /* 0x0000000000007941 */ /* 0x000fea0003800200 */
.L_x_26695:
        /* <DEDUP_REMOVED lines=18> */
[----:B--2--5:R-:W-:Y:S01]  /*8780*/  @!P1 HADD2.F32 R26, -RZ, R40.H0_H0 ;  /* 0x20000028ff1a9230 */ /* 0x024fe20000004100 */
        /* <DEDUP_REMOVED lines=19> */
.L_x_26803:
        /* <DEDUP_REMOVED lines=12> */
.L_x_26805:
[----:B------:R-:W-:Y:S05]  /*8980*/  BSYNC.RECONVERGENT B2 ;  /* 0x0000000000027941 */ /* 0x000fea0003800200 */
.L_x_26804:
        /* <DEDUP_REMOVED lines=61> */
.L_x_26802:
[----:B------:R-:W-:Y:S05]  /*8d60*/  BSYNC.RECONVERGENT B1 ;  /* 0x0000000000017941 */ /* 0x000fea0003800200 */
.L_x_26801:
[----:B------:R-:W-:Y:S01]  /*8d70*/  I2FP.F32.U32 R6, R11 ;  /* 0x0000000b00067245 */ /* 0x000fe20000201000 */
[----:B------:R-:W-:Y:S02]  /*8d80*/  HFMA2 R11, -RZ, RZ, 0.1171875, 0 ;  /* 0x2f800000ff0b7431 */ /* 0x000fe400000001ff */
[----:B------:R-:W-:-:S03]  /*8d90*/  HADD2.F32 R26, -RZ, R40.H0_H0 ;  /* 0x20000028ff1a7230 */ /* 0x000fc60000004100 */
[----:B------:R-:W-:Y:S01]  /*8da0*/  FFMA.FTZ R6, R6, R11, 1.1641532182693481445e-10 ;  /* 0x2f00000006067423 */ /* 0x000fe2000001000b */
[----:B------:R-:W-:-:S04]  /*8db0*/  HADD2.F32 R11, -RZ, R44.H0_H0 ;  /* 0x2000002cff0b7230 */ /* 0x000fc80000004100 */
[----:B------:R-:W-:Y:S01]  /*8dc0*/  FSETP.GTU.FTZ.AND P2, PT, R6, UR23, PT ;  /* 0x0000001706007c0b */ /* 0x000fe2000bf5c000 */
[----:B------:R-:W-:-:S04]  /*8dd0*/  FMUL.FTZ R11, R11, UR17 ;  /* 0x000000110b0b7c20 */ /* 0x000fc80008410000 */
[----:B------:R-:W-:-:S05]  /*8de0*/  FMUL.FTZ R11, R11, UR16 ;  /* 0x000000100b0b7c20 */ /* 0x000fca0008410000 */
[----:B------:R-:W-:-:S05]  /*8df0*/  FSEL R11, R11, RZ, !P2 ;  /* 0x000000ff0b0b7208 */ /* 0x000fca0005000000 */
[----:B------:R-:W-:Y:S01]  /*8e00*/  FFMA.FTZ R26, R11, R108, R26 ;  /* 0x0000006c0b1a7223 */ /* 0x000fe2000001001a */
[----:B------:R-:W-:-:S07]  /*8e10*/  SEL R11, RZ, 0x1, P2 ;  /* 0x00000001ff0b7807 */ /* 0x000fce0001000000 */
.L_x_26800:
[----:B01----:R-:W-:Y:S01]  /*8e20*/  F2FP.F16.F32.PACK_AB R132, RZ, R26 ;  /* 0x0000001aff84723e */ /* 0x003fe200000000ff */
        /* <DEDUP_REMOVED lines=20> */
.L_x_26809:
        /* <DEDUP_REMOVED lines=12> */
.L_x_26811:
[----:B------:R-:W-:Y:S05]  /*9030*/  BSYNC.RECONVERGENT B2 ;  /* 0x0000000000027941 */ /* 0x000fea0003800200 */
.L_x_26810:
        /* <DEDUP_REMOVED lines=62> */
.L_x_26808:
[----:B------:R-:W-:Y:S05]  /*9420*/  BSYNC.RECONVERGENT B1 ;  /* 0x0000000000017941 */ /* 0x000fea0003800200 */
.L_x_26807:
[----:B------:R-:W-:Y:S01]  /*9430*/  I2FP.F32.U32 R13, R13 ;  /* 0x0000000d000d7245 */ /* 0x000fe20000201000 */
[----:B------:R-:W-:Y:S02]  /*9440*/  IMAD.MOV.U32 R28, RZ, RZ, 0x2f800000 ;  /* 0x2f800000ff1c7424 */ /* 0x000fe400078e00ff */
[----:B------:R-:W-:Y:S02]  /*9450*/  HADD2.F32 R27, -RZ, R40.H1_H1 ;  /* 0x30000028ff1b7230 */ /* 0x000fe40000004100 */
[----:B------:R-:W-:-:S05]  /*9460*/  FFMA.FTZ R13, R13, R28, 1.1641532182693481445e-10 ;  /* 0x2f0000000d0d7423 */ /* 0x000fca000001001c */
[----:B------:R-:W-:Y:S01]  /*9470*/  FSETP.GTU.FTZ.AND P2, PT, R13, UR23, PT ;  /* 0x000000170d007c0b */ /* 0x000fe2000bf5c000 */
[----:B------:R-:W-:-:S05]  /*9480*/  HADD2.F32 R13, -RZ, R44.H1_H1 ;  /* 0x3000002cff0d7230 */ /* 0x000fca0000004100 */
[----:B------:R-:W-:-:S04]  /*9490*/  FMUL.FTZ R13, R13, UR17 ;  /* 0x000000110d0d7c20 */ /* 0x000fc80008410000 */
[----:B------:R-:W-:-:S05]  /*94a0*/  FMUL.FTZ R13, R13, UR16 ;  /* 0x000000100d0d7c20 */ /* 0x000fca0008410000 */
[----:B------:R-:W-:Y:S02]  /*94b0*/  FSEL R28, R13, RZ, !P2 ;  /* 0x000000ff0d1c7208 */ /* 0x000fe40005000000 */
[----:B------:R-:W-:-:S03]  /*94c0*/  SEL R13, RZ, 0x1, P2 ;  /* 0x00000001ff0d7807 */ /* 0x000fc60001000000 */
[----:B------:R-:W-:-:S07]  /*94d0*/  FFMA.FTZ R27, R28, R109, R27 ;  /* 0x0000006d1c1b7223 */ /* 0x000fce000001001b */
.L_x_26806:
        /* <DEDUP_REMOVED lines=21> */
.L_x_26815:
        /* <DEDUP_REMOVED lines=12> */
.L_x_26817:
[----:B------:R-:W-:Y:S05]  /*96f0*/  BSYNC.RECONVERGENT B2 ;  /* 0x0000000000027941 */ /* 0x000fea0003800200 */
.L_x_26816:
        /* <DEDUP_REMOVED lines=62> */
.L_x_26814:
[----:B------:R-:W-:Y:S05]  /*9ae0*/  BSYNC.RECONVERGENT B1 ;  /* 0x0000000000017941 */ /* 0x000fea0003800200 */
.L_x_26813:
[----:B------:R-:W-:Y:S01]  /*9af0*/  I2FP.F32.U32 R6, R15 ;  /* 0x0000000f00067245 */ /* 0x000fe20000201000 */
[----:B------:R-:W-:-:S04]  /*9b00*/  IMAD.MOV.U32 R15, RZ, RZ, 0x2f800000 ;  /* 0x2f800000ff0f7424 */ /* 0x000fc800078e00ff */
[----:B------:R-:W-:-:S05]  /*9b10*/  FFMA.FTZ R6, R6, R15, 1.1641532182693481445e-10 ;  /* 0x2f00000006067423 */ /* 0x000fca000001000f */
[----:B------:R-:W-:Y:S01]  /*9b20*/  FSETP.GTU.FTZ.AND P2, PT, R6, UR23, PT ;  /* 0x0000001706007c0b */ /* 0x000fe2000bf5c000 */
[----:B------:R-:W-:-:S03]  /*9b30*/  HADD2.F32 R6, -RZ, R45.H0_H0 ;  /* 0x2000002dff067230 */ /* 0x000fc60000004100 */
[----:B------:R-:W-:Y:S02]  /*9b40*/  SEL R15, RZ, 0x1, P2 ;  /* 0x00000001ff0f7807 */ /* 0x000fe40001000000 */
[----:B------:R-:W-:-:S04]  /*9b50*/  FMUL.FTZ R6, R6, UR17 ;  /* 0x0000001106067c20 */ /* 0x000fc80008410000 */
[----:B------:R-:W-:-:S05]  /*9b60*/  FMUL.FTZ R6, R6, UR16 ;  /* 0x0000001006067c20 */ /* 0x000fca0008410000 */
[----:B------:R-:W-:Y:S01]  /*9b70*/  FSEL R28, R6, RZ, !P2 ;  /* 0x000000ff061c7208 */ /* 0x000fe20005000000 */
[----:B------:R-:W-:-:S05]  /*9b80*/  HADD2.F32 R6, -RZ, R41.H0_H0 ;  /* 0x20000029ff067230 */ /* 0x000fca0000004100 */
[----:B------:R-:W-:-:S07]  /*9b90*/  FFMA.FTZ R28, R28, R110, R6 ;  /* 0x0000006e1c1c7223 */ /* 0x000fce0000010006 */
.L_x_26812:
        /* <DEDUP_REMOVED lines=21> */
.L_x_26821:
        /* <DEDUP_REMOVED lines=12> */
.L_x_26823:
[----:B------:R-:W-:Y:S05]  /*9db0*/  BSYNC.RECONVERGENT B2 ;  /* 0x0000000000027941 */ /* 0x000fea0003800200 */
.L_x_26822:
        /* <DEDUP_REMOVED lines=62> */
.L_x_26820:
[----:B------:R-:W-:Y:S05]  /*a1a0*/  BSYNC.RECONVERGENT B1 ;  /* 0x0000000000017941 */ /* 0x000fea0003800200 */
.L_x_26819:
[----:B------:R-:W-:Y:S01]  /*a1b0*/  HFMA2 R29, -RZ, RZ, 0.1171875, 0 ;  /* 0x2f800000ff1d7431 */ /* 0x000fe200000001ff */
[----:B------:R-:W-:-:S05]  /*a1c0*/  I2FP.F32.U32 R17, R17 ;  /* 0x0000001100117245 */ /* 0x000fca0000201000 */
[----:B------:R-:W-:-:S05]  /*a1d0*/  FFMA.FTZ R17, R17, R29, 1.1641532182693481445e-10 ;  /* 0x2f00000011117423 */ /* 0x000fca000001001d */
[----:B------:R-:W-:Y:S01]  /*a1e0*/  FSETP.GTU.FTZ.AND P2, PT, R17, UR23, PT ;  /* 0x0000001711007c0b */ /* 0x000fe2000bf5c000 */
[----:B------:R-:W-:-:S05]  /*a1f0*/  HADD2.F32 R17, -RZ, R45.H1_H1 ;  /* 0x3000002dff117230 */ /* 0x000fca0000004100 */
[----:B------:R-:W-:-:S04]  /*a200*/  FMUL.FTZ R17, R17, UR17 ;  /* 0x0000001111117c20 */ /* 0x000fc80008410000 */
[----:B------:R-:W-:-:S05]  /*a210*/  FMUL.FTZ R17, R17, UR16 ;  /* 0x0000001011117c20 */ /* 0x000fca0008410000 */
[----:B------:R-:W-:Y:S01]  /*a220*/  FSEL R29, R17, RZ, !P2 ;  /* 0x000000ff111d7208 */ /* 0x000fe20005000000 */
[----:B------:R-:W-:-:S05]  /*a230*/  HADD2.F32 R17, -RZ, R41.H1_H1 ;  /* 0x30000029ff117230 */ /* 0x000fca0000004100 */
[----:B------:R-:W-:Y:S01]  /*a240*/  FFMA.FTZ R29, R29, R111, R17 ;  /* 0x0000006f1d1d7223 */ /* 0x000fe20000010011 */
[----:B------:R-:W-:-:S07]  /*a250*/  SEL R17, RZ, 0x1, P2 ;  /* 0x00000001ff117807 */ /* 0x000fce0001000000 */
.L_x_26818:
        /* <DEDUP_REMOVED lines=21> */
.L_x_26827:
        /* <DEDUP_REMOVED lines=12> */
.L_x_26829:
[----:B------:R-:W-:Y:S05]  /*a470*/  BSYNC.RECONVERGENT B2 ;  /* 0x0000000000027941 */ /* 0x000fea0003800200 */
.L_x_26828:
        /* <DEDUP_REMOVED lines=62> */
.L_x_26826:
[----:B------:R-:W-:Y:S05]  /*a860*/  BSYNC.RECONVERGENT B1 ;  /* 0x0000000000017941 */ /* 0x000fea0003800200 */
.L_x_26825:
[----:B------:R-:W-:Y:S01]  /*a870*/  I2FP.F32.U32 R6, R19 ;  /* 0x0000001300067245 */ /* 0x000fe20000201000 */
[----:B------:R-:W-:-:S04]  /*a880*/  IMAD.MOV.U32 R19, RZ, RZ, 0x2f800000 ;  /* 0x2f800000ff137424 */ /* 0x000fc800078e00ff */
[----:B------:R-:W-:Y:S01]  /*a890*/  FFMA.FTZ R6, R6, R19, 1.1641532182693481445e-10 ;  /* 0x2f00000006067423 */ /* 0x000fe20000010013 */
[----:B------:R-:W-:-:S04]  /*a8a0*/  HADD2.F32 R19, -RZ, R42.H0_H0 ;  /* 0x2000002aff137230 */ /* 0x000fc80000004100 */
[----:B------:R-:W-:Y:S01]  /*a8b0*/  FSETP.GTU.FTZ.AND P2, PT, R6, UR23, PT ;  /* 0x0000001706007c0b */ /* 0x000fe2000bf5c000 */
[----:B------:R-:W-:-:S05]  /*a8c0*/  HADD2.F32 R6, -RZ, R46.H0_H0 ;  /* 0x2000002eff067230 */ /* 0x000fca0000004100 */
[----:B------:R-:W-:-:S04]  /*a8d0*/  FMUL.FTZ R6, R6, UR17 ;  /* 0x0000001106067c20 */ /* 0x000fc80008410000 */
[----:B------:R-:W-:-:S05]  /*a8e0*/  FMUL.FTZ R6, R6, UR16 ;  /* 0x0000001006067c20 */ /* 0x000fca0008410000 */
[----:B------:R-:W-:-:S05]  /*a8f0*/  FSEL R6, R6, RZ, !P2 ;  /* 0x000000ff06067208 */ /* 0x000fca0005000000 */
[----:B------:R-:W-:Y:S01]  /*a900*/  FFMA.FTZ R30, R6, R104, R19 ;  /* 0x00000068061e7223 */ /* 0x000fe20000010013 */
[----:B------:R-:W-:-:S04]  /*a910*/  SEL R6, RZ, 0x1, P2 ;  /* 0x00000001ff067807 */ /* 0x000fc80001000000 */
[----:B------:R-:W-:-:S07]  /*a920*/  PRMT R19, R6, 0x7610, R19 ;  /* 0x0000761006137816 */ /* 0x000fce0000000013 */
.L_x_26824:
        /* <DEDUP_REMOVED lines=21> */
.L_x_26833:
        /* <DEDUP_REMOVED lines=12> */
.L_x_26835:
[----:B------:R-:W-:Y:S05]  /*ab40*/  BSYNC.RECONVERGENT B2 ;  /* 0x0000000000027941 */ /* 0x000fea0003800200 */
.L_x_26834:
        /* <DEDUP_REMOVED lines=62> */
.L_x_26832:
[----:B------:R-:W-:Y:S05]  /*af30*/  BSYNC.RECONVERGENT B1 ;  /* 0x0000000000017941 */ /* 0x000fea0003800200 */
.L_x_26831:
[----:B------:R-:W-:Y:S01]  /*af40*/  I2FP.F32.U32 R21, R21 ;  /* 0x0000001500157245 */ /* 0x000fe20000201000 */
[----:B------:R-:W-:-:S04]  /*af50*/  IMAD.MOV.U32 R31, RZ, RZ, 0x2f800000 ;  /* 0x2f800000ff1f7424 */ /* 0x000fc800078e00ff */
[----:B------:R-:W-:Y:S01]  /*af60*/  FFMA.FTZ R21, R21, R31, 1.1641532182693481445e-10 ;  /* 0x2f00000015157423 */ /* 0x000fe2000001001f */
[----:B------:R-:W-:-:S04]  /*af70*/  HADD2.F32 R31, -RZ, R42.H1_H1 ;  /* 0x3000002aff1f7230 */ /* 0x000fc80000004100 */
[----:B------:R-:W-:Y:S01]  /*af80*/  FSETP.GTU.FTZ.AND P2, PT, R21, UR23, PT ;  /* 0x0000001715007c0b */ /* 0x000fe2000bf5c000 */
[----:B------:R-:W-:-:S05]  /*af90*/  HADD2.F32 R21, -RZ, R46.H1_H1 ;  /* 0x3000002eff157230 */ /* 0x000fca0000004100 */
[----:B------:R-:W-:-:S04]  /*afa0*/  FMUL.FTZ R21, R21, UR17 ;  /* 0x0000001115157c20 */ /* 0x000fc80008410000 */
[----:B------:R-:W-:-:S05]  /*afb0*/  FMUL.FTZ R21, R21, UR16 ;  /* 0x0000001015157c20 */ /* 0x000fca0008410000 */
[----:B------:R-:W-:-:S05]  /*afc0*/  FSEL R21, R21, RZ, !P2 ;  /* 0x000000ff15157208 */ /* 0x000fca0005000000 */
[----:B------:R-:W-:Y:S01]  /*afd0*/  FFMA.FTZ R31, R21, R105, R31 ;  /* 0x00000069151f7223 */ /* 0x000fe2000001001f */
[----:B------:R-:W-:-:S07]  /*afe0*/  SEL R21, RZ, 0x1, P2 ;  /* 0x00000001ff157807 */ /* 0x000fce0001000000 */
.L_x_26830:
        /* <DEDUP_REMOVED lines=21> */
.L_x_26839:
        /* <DEDUP_REMOVED lines=12> */
.L_x_26841:
[----:B------:R-:W-:Y:S05]  /*b200*/  BSYNC.RECONVERGENT B2 ;  /* 0x0000000000027941 */ /* 0x000fea0003800200 */
.L_x_26840:
        /* <DEDUP_REMOVED lines=62> */
.L_x_26838:
[----:B------:R-:W-:Y:S05]  /*b5f0*/  BSYNC.RECONVERGENT B1 ;  /* 0x0000000000017941 */ /* 0x000fea0003800200 */
.L_x_26837:
[----:B------:R-:W-:Y:S01]  /*b600*/  I2FP.F32.U32 R6, R23 ;  /* 0x0000001700067245 */ /* 0x000fe20000201000 */
[----:B------:R-:W-:-:S05]  /*b610*/  HFMA2 R23, -RZ, RZ, 0.1171875, 0 ;  /* 0x2f800000ff177431 */ /* 0x000fca00000001ff */
        /* <DEDUP_REMOVED lines=10> */
.L_x_26836:
        /* <DEDUP_REMOVED lines=21> */
.L_x_26845:
        /* <DEDUP_REMOVED lines=12> */
.L_x_26847:
[----:B------:R-:W-:Y:S05]  /*b8d0*/  BSYNC.RECONVERGENT B2 ;  /* 0x0000000000027941 */ /* 0x000fea0003800200 */
.L_x_26846:
        /* <DEDUP_REMOVED lines=62> */
.L_x_26844:
[----:B------:R-:W-:Y:S05]  /*bcc0*/  BSYNC.RECONVERGENT B1 ;  /* 0x0000000000017941 */ /* 0x000fea0003800200 */
.L_x_26843:
        /* <DEDUP_REMOVED lines=11> */
.L_x_26842:
[----:B------:R-:W-:Y:S02]  /*bd80*/  F2FP.F16.F32.PACK_AB R174, RZ, R33 ;  /* 0x00000021ffae723e */ /* 0x000fe400000000ff */
[----:B------:R-:W-:Y:S02]  /*bd90*/  PRMT R132, R132, 0x5410, R135 ;  /* 0x0000541084847816 */ /* 0x000fe40000000087 */
[----:B------:R-:W-:Y:S02]  /*bda0*/  PRMT R134, R134, 0x5410, R177 ;  /* 0x0000541086867816 */ /* 0x000fe400000000b1 */
[----:B------:R-:W-:Y:S02]  /*bdb0*/  PRMT R133, R133, 0x5410, R171 ;  /* 0x0000541085857816 */ /* 0x000fe400000000ab */
[----:B------:R-:W-:Y:S01]  /*bdc0*/  PRMT R135, R209, 0x5410, R174 ;  /* 0x00005410d1877816 */ /* 0x000fe200000000ae */
[----:B------:R-:W-:Y:S06]  /*bdd0*/  BRA `(.L_x_26848) ;  /* 0x0000003400087947 */ /* 0x000fec0003800000 */
.L_x_26799:
[----:B--2---:R-:W-:Y:S02]  /*bde0*/  HFMA2 R26, -RZ, RZ, 0, 0 ;  /* 0x00000000ff1a7431 */ /* 0x004fe400000001ff */
        /* <DEDUP_REMOVED lines=19> */
.L_x_26852:
        /* <DEDUP_REMOVED lines=12> */
.L_x_26854:
[----:B------:R-:W-:Y:S05]  /*bfe0*/  BSYNC.RECONVERGENT B2 ;  /* 0x0000000000027941 */ /* 0x000fea0003800200 */
.L_x_26853:
        /* <DEDUP_REMOVED lines=61> */
.L_x_26851:
[----:B------:R-:W-:Y:S05]  /*c3c0*/  BSYNC.RECONVERGENT B1 ;  /* 0x0000000000017941 */ /* 0x000fea0003800200 */
.L_x_26850:
[----:B------:R-:W-:Y:S01]  /*c3d0*/  I2FP.F32.U32 R6, R11 ;  /* 0x0000000b00067245 */ /* 0x000fe20000201000 */
[----:B------:R-:W-:-:S04]  /*c3e0*/  IMAD.MOV.U32 R11, RZ, RZ, 0x2f800000 ;  /* 0x2f800000ff0b7424 */ /* 0x000fc800078e00ff */
[----:B------:R-:W-:Y:S01]  /*c3f0*/  FFMA.FTZ R6, R6, R11, 1.1641532182693481445e-10 ;  /* 0x2f00000006067423 */ /* 0x000fe2000001000b */
[----:B-----5:R-:W-:-:S04]  /*c400*/  HADD2.F32 R11, -RZ, R44.H0_H0 ;  /* 0x2000002cff0b7230 */ /* 0x020fc80000004100 */
[----:B------:R-:W-:Y:S01]  /*c410*/  FSETP.GTU.FTZ.AND P1, PT, R6, UR23, PT ;  /* 0x0000001706007c0b */ /* 0x000fe2000bf3c000 */
[----:B------:R-:W-:-:S04]  /*c420*/  FMUL.FTZ R11, R11, UR17 ;  /* 0x000000110b0b7c20 */ /* 0x000fc80008410000 */
[----:B------:R-:W-:-:S05]  /*c430*/  FMUL.FTZ R11, R11, UR16 ;  /* 0x000000100b0b7c20 */ /* 0x000fca0008410000 */
[----:B------:R-:W-:Y:S02]  /*c440*/  FSEL R27, R11, RZ, !P1 ;  /* 0x000000ff0b1b7208 */ /* 0x000fe40004800000 */
[----:B------:R-:W-:-:S03]  /*c450*/  SEL R11, RZ, 0x1, P1 ;  /* 0x00000001ff0b7807 */ /* 0x000fc60000800000 */
[----:B------:R-:W-:-:S07]  /*c460*/  FMUL.FTZ R26, R27, R108 ;  /* 0x0000006c1b1a7220 */ /* 0x000fce0000410000 */
.L_x_26849:
[----:B01----:R-:W-:Y:S01]  /*c470*/  F2FP.F16.F32.PACK_AB R132, RZ, R26 ;  /* 0x0000001aff84723e */ /* 0x003fe200000000ff */
        /* <DEDUP_REMOVED lines=16> */
.L_x_26858:
        /* <DEDUP_REMOVED lines=12> */
.L_x_26860:
[----:B------:R-:W-:Y:S05]  /*c640*/  BSYNC.RECONVERGENT B2 ;  /* 0x0000000000027941 */ /* 0x000fea0003800200 */
.L_x_26859:
        /* <DEDUP_REMOVED lines=62> */
.L_x_26857:
[----:B------:R-:W-:Y:S05]  /*ca30*/  BSYNC.RECONVERGENT B1 ;  /* 0x0000000000017941 */ /* 0x000fea0003800200 */
.L_x_26856:
        /* <DEDUP_REMOVED lines=10> */
.L_x_26855:
        /* <DEDUP_REMOVED lines=17> */
.L_x_26864:
        /* <DEDUP_REMOVED lines=12> */
.L_x_26866:
[----:B------:R-:W-:Y:S05]  /*ccb0*/  BSYNC.RECONVERGENT B2 ;  /* 0x0000000000027941 */ /* 0x000fea0003800200 */
.L_x_26865:
        /* <DEDUP_REMOVED lines=62> */
.L_x_26863:
[----:B------:R-:W-:Y:S05]  /*d0a0*/  BSYNC.RECONVERGENT B1 ;  /* 0x0000000000017941 */ /* 0x000fea0003800200 */
.L_x_26862:
        /* <DEDUP_REMOVED lines=10> */
.L_x_26861:
        /* <DEDUP_REMOVED lines=17> */
.L_x_26870:
        /* <DEDUP_REMOVED lines=12> */
.L_x_26872:
[----:B------:R-:W-:Y:S05]  /*d320*/  BSYNC.RECONVERGENT B2 ;  /* 0x0000000000027941 */ /* 0x000fea0003800200 */
.L_x_26871:
        /* <DEDUP_REMOVED lines=62> */
.L_x_26869:
[----:B------:R-:W-:Y:S05]  /*d710*/  BSYNC.RECONVERGENT B1 ;  /* 0x0000000000017941 */ /* 0x000fea0003800200 */
.L_x_26868:
        /* <DEDUP_REMOVED lines=10> */
.L_x_26867:
        /* <DEDUP_REMOVED lines=17> */
.L_x_26876:
        /* <DEDUP_REMOVED lines=12> */
.L_x_26878:
[----:B------:R-:W-:Y:S05]  /*d990*/  BSYNC.RECONVERGENT B2 ;  /* 0x0000000000027941 */ /* 0x000fea0003800200 */
.L_x_26877:
        /* <DEDUP_REMOVED lines=62> */
.L_x_26875:
[----:B------:R-:W-:Y:S05]  /*dd80*/  BSYNC.RECONVERGENT B1 ;  /* 0x0000000000017941 */ /* 0x000fea0003800200 */
.L_x_26874:
        /* <DEDUP_REMOVED lines=11> */
.L_x_26873:
        /* <DEDUP_REMOVED lines=17> */
.L_x_26882:
        /* <DEDUP_REMOVED lines=12> */
.L_x_26884:
[----:B------:R-:W-:Y:S05]  /*e010*/  BSYNC.RECONVERGENT B2 ;  /* 0x0000000000027941 */ /* 0x000fea0003800200 */
.L_x_26883:
        /* <DEDUP_REMOVED lines=62> */
.L_x_26881:
[----:B------:R-:W-:Y:S05]  /*e400*/  BSYNC.RECONVERGENT B1 ;  /* 0x0000000000017941 */ /* 0x000fea0003800200 */
.L_x_26880:
        /* <DEDUP_REMOVED lines=11> */
.L_x_26879:
        /* <DEDUP_REMOVED lines=17> */
.L_x_26888:
        /* <DEDUP_REMOVED lines=12> */
.L_x_26890:
[----:B------:R-:W-:Y:S05]  /*e690*/  BSYNC.RECONVERGENT B2 ;  /* 0x0000000000027941 */ /* 0x000fea0003800200 */
.L_x_26889:
        /* <DEDUP_REMOVED lines=62> */
.L_x_26887:
[----:B------:R-:W-:Y:S05]  /*ea80*/  BSYNC.RECONVERGENT B1 ;  /* 0x0000000000017941 */ /* 0x000fea0003800200 */
.L_x_26886:
        /* <DEDUP_REMOVED lines=11> */
.L_x_26885:
        /* <DEDUP_REMOVED lines=17> */
.L_x_26894:
        /* <DEDUP_REMOVED lines=12> */
.L_x_26896:
[----:B------:R-:W-:Y:S05]  /*ed10*/  BSYNC.RECONVERGENT B2 ;  /* 0x0000000000027941 */ /* 0x000fea0003800200 */
.L_x_26895:
        /* <DEDUP_REMOVED lines=62> */
.L_x_26893:
[----:B------:R-:W-:Y:S05]  /*f100*/  BSYNC.RECONVERGENT B1 ;  /* 0x0000000000017941 */ /* 0x000fea0003800200 */
.L_x_26892:
[----:B------:R-:W-:Y:S01]  /*f110*/  HFMA2 R33, -RZ, RZ, 0.1171875, 0 ;  /* 0x2f800000ff217431 */ /* 0x000fe200000001ff */
[----:B------:R-:W-:-:S05]  /*f120*/  I2FP.F32.U32 R25, R25 ;  /* 0x0000001900197245 */ /* 0x000fca0000201000 */
[----:B------:R-:W-:-:S05]  /*f130*/  FFMA.FTZ R25, R25, R33, 1.1641532182693481445e-10 ;  /* 0x2f00000019197423 */ /* 0x000fca0000010021 */
[----:B------:R-:W-:Y:S01]  /*f140*/  FSETP.GTU.FTZ.AND P1, PT, R25, UR23, PT ;  /* 0x0000001719007c0b */ /* 0x000fe2000bf3c000 */
[----:B-----5:R-:W-:-:S05]  /*f150*/  HADD2.F32 R25, -RZ, R47.H1_H1 ;  /* 0x3000002fff197230 */ /* 0x020fca0000004100 */
[----:B------:R-:W-:-:S04]  /*f160*/  FMUL.FTZ R25, R25, UR17 ;  /* 0x0000001119197c20 */ /* 0x000fc80008410000 */
[----:B------:R-:W-:-:S05]  /*f170*/  FMUL.FTZ R25, R25, UR16 ;  /* 0x0000001019197c20 */ /* 0x000fca0008410000 */
[----:B------:R-:W-:Y:S02]  /*f180*/  FSEL R33, R25, RZ, !P1 ;  /* 0x000000ff19217208 */ /* 0x000fe40004800000 */
[----:B------:R-:W-:-:S03]  /*f190*/  SEL R25, RZ, 0x1, P1 ;  /* 0x00000001ff197807 */ /* 0x000fc60000800000 */
[----:B------:R-:W-:-:S07]  /*f1a0*/  FMUL.FTZ R33, R33, R107 ;  /* 0x0000006b21217220 */ /* 0x000fce0000410000 */
.L_x_26891:
[----:B------:R-:W-:Y:S02]  /*f1b0*/  F2FP.F16.F32.PACK_AB R174, RZ, R33 ;  /* 0x00000021ffae723e */ /* 0x000fe400000000ff */
[----:B------:R-:W-:Y:S02]  /*f1c0*/  PRMT R132, R132, 0x5410, R135 ;  /* 0x0000541084847816 */ /* 0x000fe40000000087 */
[----:B------:R-:W-:Y:S02]  /*f1d0*/  PRMT R134, R134, 0x5410, R177 ;  /* 0x0000541086867816 */ /* 0x000fe400000000b1 */
[----:B------:R-:W-:Y:S02]  /*f1e0*/  PRMT R133, R133, 0x5410, R171 ;  /* 0x0000541085857816 */ /* 0x000fe400000000ab */
[----:B------:R-:W-:-:S07]  /*f1f0*/  PRMT R135, R208, 0x5410, R174 ;  /* 0x00005410d0877816 */ /* 0x000fce00000000ae */
.L_x_26848:
        /* <DEDUP_REMOVED lines=25> */
.L_x_26897:
[----:B------:R-:W-:Y:S01]  /*f390*/  IADD3 R173, PT, PT, R173, 0x80, RZ ;  /* 0x00000080adad7810 */ /* 0x000fe20007ffe0ff */
[----:B------:R-:W-:-:S07]  /*f3a0*/  VIADD R172, R172, 0x80 ;  /* 0x00000080acac7836 */ /* 0x000fce0000000000 */
.L_x_26798:
[----:B------:R-:W-:Y:S05]  /*f3b0*/  BSYNC.RECONVERGENT B0 ;  /* 0x0000000000007941 */ /* 0x000fea0003800200 */
.L_x_26797:
        /* <DEDUP_REMOVED lines=18> */
[----:B-----5:R-:W-:Y:S01]  /*f4e0*/  @!P1 HADD2.F32 R35, -RZ, R40.H0_H0 ;  /* 0x20000028ff239230 */ /* 0x020fe20000004100 */
        /* <DEDUP_REMOVED lines=19> */
.L_x_26904:
        /* <DEDUP_REMOVED lines=12> */
.L_x_26906:
[----:B------:R-:W-:Y:S05]  /*f6e0*/  BSYNC.RECONVERGENT B2 ;  /* 0x0000000000027941 */ /* 0x000fea0003800200 */
.L_x_26905:
        /* <DEDUP_REMOVED lines=61> */
.L_x_26903:
[----:B------:R-:W-:Y:S05]  /*fac0*/  BSYNC.RECONVERGENT B1 ;  /* 0x0000000000017941 */ /* 0x000fea0003800200 */
.L_x_26902:
[----:B------:R-:W-:Y:S01]  /*fad0*/  I2FP.F32.U32 R6, R11 ;  /* 0x0000000b00067245 */ /* 0x000fe20000201000 */
[----:B------:R-:W-:-:S05]  /*fae0*/  HFMA2 R11, -RZ, RZ, 0.1171875, 0 ;  /* 0x2f800000ff0b7431 */ /* 0x000fca00000001ff */
[----:B------:R-:W-:Y:S01]  /*faf0*/  FFMA.FTZ R6, R6, R11, 1.1641532182693481445e-10 ;  /* 0x2f00000006067423 */ /* 0x000fe2000001000b */
[----:B------:R-:W-:-:S04]  /*fb00*/  HADD2.F32 R11, -RZ, R44.H0_H0 ;  /* 0x2000002cff0b7230 */ /* 0x000fc80000004100 */
[----:B------:R-:W-:Y:S01]  /*fb10*/  FSETP.GTU.FTZ.AND P2, PT, R6, UR23, PT ;  /* 0x0000001706007c0b */ /* 0x000fe2000bf5c000 */
[----:B------:R-:W-:Y:S01]  /*fb20*/  FMUL.FTZ R11, R11, UR17 ;  /* 0x000000110b0b7c20 */ /* 0x000fe20008410000 */
[----:B------:R-:W-:-:S03]  /*fb30*/  HADD2.F32 R6, -RZ, R40.H0_H0 ;  /* 0x20000028ff067230 */ /* 0x000fc60000004100 */
[----:B------:R-:W-:-:S05]  /*fb40*/  FMUL.FTZ R11, R11, UR16 ;  /* 0x000000100b0b7c20 */ /* 0x000fca0008410000 */
[----:B------:R-:W-:Y:S02]  /*fb50*/  FSEL R35, R11, RZ, !P2 ;  /* 0x000000ff0b237208 */ /* 0x000fe40005000000 */
[----:B------:R-:W-:-:S03]  /*fb60*/  SEL R11, RZ, 0x1, P2 ;  /* 0x00000001ff0b7807 */ /* 0x000fc60001000000 */
[----:B------:R-:W-:-:S07]  /*fb70*/  FFMA.FTZ R35, R35, R100, R6 ;  /* 0x0000006423237223 */ /* 0x000fce0000010006 */
.L_x_26901:
        /* <DEDUP_REMOVED lines=21> */
.L_x_26910:
        /* <DEDUP_REMOVED lines=12> */
.L_x_26912:
[----:B------:R-:W-:Y:S05]  /*fd90*/  BSYNC.RECONVERGENT B2 ;  /* 0x0000000000027941 */ /* 0x000fea0003800200 */
.L_x_26911:
        /* <DEDUP_REMOVED lines=62> */
.L_x_26909:
[----:B------:R-:W-:Y:S05]  /*10180*/  BSYNC.RECONVERGENT B1 ;  /* 0x0000000000017941 */ /* 0x000fea0003800200 */
.L_x_26908:
[----:B------:R-:W-:Y:S01]  /*10190*/  I2FP.F32.U32 R13, R13 ;  /* 0x0000000d000d7245 */ /* 0x000fe20000201000 */
[----:B------:R-:W-:-:S04]  /*101a0*/  IMAD.MOV.U32 R36, RZ, RZ, 0x2f800000 ;  /* 0x2f800000ff247424 */ /* 0x000fc800078e00ff */
        /* <DEDUP_REMOVED lines=9> */
.L_x_26907:
        /* <DEDUP_REMOVED lines=21> */
.L_x_26916:
        /* <DEDUP_REMOVED lines=12> */
.L_x_26918:
[----:B------:R-:W-:Y:S05]  /*10450*/  BSYNC.RECONVERGENT B2 ;  /* 0x0000000000027941 */ /* 0x000fea0003800200 */
.L_x_26917:
        /* <DEDUP_REMOVED lines=62> */
.L_x_26915:
[----:B------:R-:W-:Y:S05]  /*10840*/  BSYNC.RECONVERGENT B1 ;  /* 0x0000000000017941 */ /* 0x000fea0003800200 */
.L_x_26914:
        /* <DEDUP_REMOVED lines=11> */
.L_x_26913:
        /* <DEDUP_REMOVED lines=21> */
.L_x_26922:
        /* <DEDUP_REMOVED lines=12> */
.L_x_26924:
[----:B------:R-:W-:Y:S05]  /*10b10*/  BSYNC.RECONVERGENT B2 ;  /* 0x0000000000027941 */ /* 0x000fea0003800200 */
.L_x_26923:
        /* <DEDUP_REMOVED lines=62> */
.L_x_26921:
[----:B------:R-:W-:Y:S05]  /*10f00*/  BSYNC.RECONVERGENT B1 ;  /* 0x0000000000017941 */ /* 0x000fea0003800200 */
.L_x_26920:
        /* <DEDUP_REMOVED lines=11> */
.L_x_26919:
        /* <DEDUP_REMOVED lines=21> */
.L_x_26928:
        /* <DEDUP_REMOVED lines=12> */
.L_x_26930:
[----:B------:R-:W-:Y:S05]  /*111d0*/  BSYNC.RECONVERGENT B2 ;  /* 0x0000000000027941 */ /* 0x000fea0003800200 */
.L_x_26929:
        /* <DEDUP_REMOVED lines=62> */
.L_x_26927:
[----:B------:R-:W-:Y:S05]  /*115c0*/  BSYNC.RECONVERGENT B1 ;  /* 0x0000000000017941 */ /* 0x000fea0003800200 */
.L_x_26926:
        /* <DEDUP_REMOVED lines=12> */
.L_x_26925:
        /* <DEDUP_REMOVED lines=21> */
.L_x_26934:
        /* <DEDUP_REMOVED lines=12> */
.L_x_26936:
[----:B------:R-:W-:Y:S05]  /*118a0*/  BSYNC.RECONVERGENT B2 ;  /* 0x0000000000027941 */ /* 0x000fea0003800200 */
.L_x_26935:
        /* <DEDUP_REMOVED lines=62> */
.L_x_26933:
[----:B------:R-:W-:Y:S05]  /*11c90*/  BSYNC.RECONVERGENT B1 ;  /* 0x0000000000017941 */ /* 0x000fea0003800200 */
.L_x_26932:
        /* <DEDUP_REMOVED lines=11> */
.L_x_26931:
        /* <DEDUP_REMOVED lines=21> */
.L_x_26940:
        /* <DEDUP_REMOVED lines=12> */
.L_x_26942:
[----:B------:R-:W-:Y:S05]  /*11f60*/  BSYNC.RECONVERGENT B2 ;  /* 0x0000000000027941 */ /* 0x000fea0003800200 */
.L_x_26941:
        /* <DEDUP_REMOVED lines=62> */
.L_x_26939:
[----:B------:R-:W-:Y:S05]  /*12350*/  BSYNC.RECONVERGENT B1 ;  /* 0x0000000000017941 */ /* 0x000fea0003800200 */
.L_x_26938:
        /* <DEDUP_REMOVED lines=12> */
.L_x_26937:
        /* <DEDUP_REMOVED lines=21> */
.L_x_26946:
        /* <DEDUP_REMOVED lines=12> */
.L_x_26948:
[----:B------:R-:W-:Y:S05]  /*12630*/  BSYNC.RECONVERGENT B2 ;  /* 0x0000000000027941 */ /* 0x000fea0003800200 */
.L_x_26947:
        /* <DEDUP_REMOVED lines=62> */
.L_x_26945:
[----:B------:R-:W-:Y:S05]  /*12a20*/  BSYNC.RECONVERGENT B1 ;  /* 0x0000000000017941 */ /* 0x000fea0003800200 */
.L_x_26944:
        /* <DEDUP_REMOVED lines=11> */
.L_x_26943:
[----:B------:R-:W-:Y:S02]  /*12ae0*/  F2FP.F16.F32.PACK_AB R174, RZ, R138 ;  /* 0x0000008affae723e */ /* 0x000fe400000000ff */
[----:B------:R-:W-:Y:S02]  /*12af0*/  PRMT R132, R132, 0x5410, R135 ;  /* 0x0000541084847816 */ /* 0x000fe40000000087 */
[----:B------:R-:W-:Y:S02]  /*12b00*/  PRMT R134, R134, 0x5410, R177 ;  /* 0x0000541086867816 */ /* 0x000fe400000000b1 */
[----:B------:R-:W-:Y:S02]  /*12b10*/  PRMT R133, R133, 0x5410, R171 ;  /* 0x0000541085857816 */ /* 0x000fe400000000ab */
[----:B------:R-:W-:Y:S01]  /*12b20*/  PRMT R135, R209, 0x5410, R174 ;  /* 0x00005410d1877816 */ /* 0x000fe200000000ae */
[----:B------:R-:W-:Y:S06]  /*12b30*/  BRA `(.L_x_26949) ;  /* 0x0000003400087947 */ /* 0x000fec0003800000 */
.L_x_26900:
        /* <DEDUP_REMOVED lines=20> */
.L_x_26953:
        /* <DEDUP_REMOVED lines=12> */
.L_x_26955:
[----:B------:R-:W-:Y:S05]  /*12d40*/  BSYNC.RECONVERGENT B2 ;  /* 0x0000000000027941 */ /* 0x000fea0003800200 */
.L_x_26954:
        /* <DEDUP_REMOVED lines=58> */
[----:B------:R-:W-:-:S05]  /*130f0*/  HFMA2 R37, -RZ, RZ, 0, 0 ;  /* 0x00000000ff257431 */ /* 0x000fca00000001ff */
[----:B------:R-:W-:Y:S01]  /*13100*/  LOP3.LUT R5, R38, UR5, R11, 0x96, !PT ;  /* 0x0000000526057c12 */ /* 0x000fe2000f8e960b */
[----:B------:R-:W-:-:S07]  /*13110*/  IMAD.MOV.U32 R11, RZ, RZ, R171 ;  /* 0x000000ffff0b7224 */ /* 0x000fce00078e00ab */
.L_x_26952:
[----:B------:R-:W-:Y:S05]  /*13120*/  BSYNC.RECONVERGENT B1 ;  /* 0x0000000000017941 */ /* 0x000fea0003800200 */
.L_x_26951:
        /* <DEDUP_REMOVED lines=10> */
.L_x_26950:
        /* <DEDUP_REMOVED lines=17> */
.L_x_26959:
        /* <DEDUP_REMOVED lines=12> */
.L_x_26961:
[----:B------:R-:W-:Y:S05]  /*133a0*/  BSYNC.RECONVERGENT B2 ;  /* 0x0000000000027941 */ /* 0x000fea0003800200 */
.L_x_26960:
        /* <DEDUP_REMOVED lines=62> */
.L_x_26958:
[----:B------:R-:W-:Y:S05]  /*13790*/  BSYNC.RECONVERGENT B1 ;  /* 0x0000000000017941 */ /* 0x000fea0003800200 */
.L_x_26957:
        /* <DEDUP_REMOVED lines=10> */
.L_x_26956:
        /* <DEDUP_REMOVED lines=17> */
.L_x_26965:
        /* <DEDUP_REMOVED lines=12> */
.L_x_26967:
[----:B------:R-:W-:Y:S05]  /*13a10*/  BSYNC.RECONVERGENT B2 ;  /* 0x0000000000027941 */ /* 0x000fea0003800200 */
.L_x_26966:
        /* <DEDUP_REMOVED lines=62> */
.L_x_26964:
[----:B------:R-:W-:Y:S05]  /*13e00*/  BSYNC.RECONVERGENT B1 ;  /* 0x0000000000017941 */ /* 0x000fea0003800200 */
.L_x_26963:
        /* <DEDUP_REMOVED lines=10> */
.L_x_26962:
        /* <DEDUP_REMOVED lines=17> */
.L_x_26971:
        /* <DEDUP_REMOVED lines=12> */
.L_x_26973:
[----:B------:R-:W-:Y:S05]  /*14080*/  BSYNC.RECONVERGENT B2 ;  /* 0x0000000000027941 */ /* 0x000fea0003800200 */
.L_x_26972:
        /* <DEDUP_REMOVED lines=62> */
.L_x_26970:
[----:B------:R-:W-:Y:S05]  /*14470*/  BSYNC.RECONVERGENT B1 ;  /* 0x0000000000017941 */ /* 0x000fea0003800200 */
.L_x_26969:
        /* <DEDUP_REMOVED lines=10> */
.L_x_26968:
        /* <DEDUP_REMOVED lines=17> */
.L_x_26977:
        /* <DEDUP_REMOVED lines=12> */
.L_x_26979:
[----:B------:R-:W-:Y:S05]  /*146f0*/  BSYNC.RECONVERGENT B2 ;  /* 0x0000000000027941 */ /* 0x000fea0003800200 */
.L_x_26978:
        /* <DEDUP_REMOVED lines=62> */
.L_x_26976:
[----:B------:R-:W-:Y:S05]  /*14ae0*/  BSYNC.RECONVERGENT B1 ;  /* 0x0000000000017941 */ /* 0x000fea0003800200 */
.L_x_26975:
        /* <DEDUP_REMOVED lines=11> */
.L_x_26974:
        /* <DEDUP_REMOVED lines=17> */
.L_x_26983:
        /* <DEDUP_REMOVED lines=12> */
.L_x_26985:
[----:B------:R-:W-:Y:S05]  /*14d70*/  BSYNC.RECONVERGENT B2 ;  /* 0x0000000000027941 */ /* 0x000fea0003800200 */
.L_x_26984:
        /* <DEDUP_REMOVED lines=62> */
.L_x_26982:
[----:B------:R-:W-:Y:S05]  /*15160*/  BSYNC.RECONVERGENT B1 ;  /* 0x0000000000017941 */ /* 0x000fea0003800200 */
.L_x_26981:
        /* <DEDUP_REMOVED lines=11> */
.L_x_26980:
        /* <DEDUP_REMOVED lines=17> */
.L_x_26989:
        /* <DEDUP_REMOVED lines=12> */
.L_x_26991:
[----:B------:R-:W-:Y:S05]  /*153f0*/  BSYNC.RECONVERGENT B2 ;  /* 0x0000000000027941 */ /* 0x000fea0003800200 */
.L_x_26990:
        /* <DEDUP_REMOVED lines=62> */
.L_x_26988:
[----:B------:R-:W-:Y:S05]  /*157e0*/  BSYNC.RECONVERGENT B1 ;  /* 0x0000000000017941 */ /* 0x000fea0003800200 */
.L_x_26987:
        /* <DEDUP_REMOVED lines=11> */
.L_x_26986:
        /* <DEDUP_REMOVED lines=17> */
.L_x_26995:
        /* <DEDUP_REMOVED lines=12> */
.L_x_26997:
[----:B------:R-:W-:Y:S05]  /*15a70*/  BSYNC.RECONVERGENT B2 ;  /* 0x0000000000027941 */ /* 0x000fea0003800200 */
.L_x_26996:
        /* <DEDUP_REMOVED lines=62> */
.L_x_26994:
[----:B------:R-:W-:Y:S05]  /*15e60*/  BSYNC.RECONVERGENT B1 ;  /* 0x0000000000017941 */ /* 0x000fea0003800200 */
.L_x_26993:
        /* <DEDUP_REMOVED lines=10> */
.L_x_26992:
[----:B------:R-:W-:Y:S02]  /*15f10*/  F2FP.F16.F32.PACK_AB R174, RZ, R138 ;  /* 0x0000008affae723e */ /* 0x000fe400000000ff */
[----:B------:R-:W-:Y:S02]  /*15f20*/  PRMT R132, R132, 0x5410, R135 ;  /* 0x0000541084847816 */ /* 0x000fe40000000087 */
[----:B------:R-:W-:Y:S02]  /*15f30*/  PRMT R134, R134, 0x5410, R177 ;  /* 0x0000541086867816 */ /* 0x000fe400000000b1 */
[----:B------:R-:W-:Y:S02]  /*15f40*/  PRMT R133, R133, 0x5410, R171 ;  /* 0x0000541085857816 */ /* 0x000fe400000000ab */
[----:B------:R-:W-:-:S07]  /*15f50*/  PRMT R135, R208, 0x5410, R174 ;  /* 0x00005410d0877816 */ /* 0x000fce00000000ae */
.L_x_26949:
        /* <DEDUP_REMOVED lines=25> */
.L_x_26998:
[----:B------:R-:W-:Y:S01]  /*160f0*/  IADD3 R173, PT, PT, R173, 0x80, RZ ;  /* 0x00000080adad7810 */ /* 0x000fe20007ffe0ff */
[----:B------:R-:W-:-:S07]  /*16100*/  VIADD R172, R172, 0x80 ;  /* 0x00000080acac7836 */ /* 0x000fce0000000000 */
.L_x_26899:
[----:B------:R-:W-:Y:S05]  /*16110*/  BSYNC.RECONVERGENT B0 ;  /* 0x0000000000007941 */ /* 0x000fea0003800200 */
.L_x_26898:
        /* <DEDUP_REMOVED lines=18> */
[----:B-----5:R-:W-:Y:S01]  /*16240*/  @!P1 HADD2.F32 R139, -RZ, R40.H0_H0 ;  /* 0x20000028ff8b9230 */ /* 0x020fe20000004100 */
        /* <DEDUP_REMOVED lines=19> */
.L_x_27005:
        /* <DEDUP_REMOVED lines=12> */
.L_x_27007:
[----:B------:R-:W-:Y:S05]  /*16440*/  BSYNC.RECONVERGENT B2 ;  /* 0x0000000000027941 */ /* 0x000fea0003800200 */
.L_x_27006:
        /* <DEDUP_REMOVED lines=61> */
.L_x_27004:
[----:B------:R-:W-:Y:S05]  /*16820*/  BSYNC.RECONVERGENT B1 ;  /* 0x0000000000017941 */ /* 0x000fea0003800200 */
.L_x_27003:
        /* <DEDUP_REMOVED lines=11> */
.L_x_27002:
        /* <DEDUP_REMOVED lines=21> */
.L_x_27011:
        /* <DEDUP_REMOVED lines=12> */
.L_x_27013:
[----:B------:R-:W-:Y:S05]  /*16af0*/  BSYNC.RECONVERGENT B2 ;  /* 0x0000000000027941 */ /* 0x000fea0003800200 */
.L_x_27012:
        /* <DEDUP_REMOVED lines=62> */
.L_x_27010:
[----:B------:R-:W-:Y:S05]  /*16ee0*/  BSYNC.RECONVERGENT B1 ;  /* 0x0000000000017941 */ /* 0x000fea0003800200 */
.L_x_27009:
        /* <DEDUP_REMOVED lines=11> */
.L_x_27008:
        /* <DEDUP_REMOVED lines=21> */
.L_x_27017:
        /* <DEDUP_REMOVED lines=12> */
.L_x_27019:
[----:B------:R-:W-:Y:S05]  /*171b0*/  BSYNC.RECONVERGENT B2 ;  /* 0x0000000000027941 */ /* 0x000fea0003800200 */
.L_x_27018:
        /* <DEDUP_REMOVED lines=62> */
.L_x_27016:
[----:B------:R-:W-:Y:S05]  /*175a0*/  BSYNC.RECONVERGENT B1 ;  /* 0x0000000000017941 */ /* 0x000fea0003800200 */
.L_x_27015:
        /* <DEDUP_REMOVED lines=11> */
.L_x_27014:
        /* <DEDUP_REMOVED lines=21> */
.L_x_27023:
        /* <DEDUP_REMOVED lines=12> */
.L_x_27025:
[----:B------:R-:W-:Y:S05]  /*17870*/  BSYNC.RECONVERGENT B2 ;  /* 0x0000000000027941 */ /* 0x000fea0003800200 */
.L_x_27024:
        /* <DEDUP_REMOVED lines=62> */
.L_x_27022:
[----:B------:R-:W-:Y:S05]  /*17c60*/  BSYNC.RECONVERGENT B1 ;  /* 0x0000000000017941 */ /* 0x000fea0003800200 */
.L_x_27021:
        /* <DEDUP_REMOVED lines=11> */
.L_x_27020:
        /* <DEDUP_REMOVED lines=21> */
.L_x_27029:
        /* <DEDUP_REMOVED lines=12> */
.L_x_27031:
[----:B------:R-:W-:Y:S05]  /*17f30*/  BSYNC.RECONVERGENT B2 ;  /* 0x0000000000027941 */ /* 0x000fea0003800200 */
.L_x_27030:
        /* <DEDUP_REMOVED lines=62> */
.L_x_27028:
[----:B------:R-:W-:Y:S05]  /*18320*/  BSYNC.RECONVERGENT B1 ;  /* 0x0000000000017941 */ /* 0x000fea0003800200 */
.L_x_27027:
        /* <DEDUP_REMOVED lines=12> */
.L_x_27026:
        /* <DEDUP_REMOVED lines=21> */
.L_x_27035:
        /* <DEDUP_REMOVED lines=12> */
.L_x_27037:
[----:B------:R-:W-:Y:S05]  /*18600*/  BSYNC.RECONVERGENT B2 ;  /* 0x0000000000027941 */ /* 0x000fea0003800200 */
.L_x_27036:
        /* <DEDUP_REMOVED lines=62> */
.L_x_27034:
[----:B------:R-:W-:Y:S05]  /*189f0*/  BSYNC.RECONVERGENT B1 ;  /* 0x0000000000017941 */ /* 0x000fea0003800200 */
.L_x_27033:
        /* <DEDUP_REMOVED lines=11> */
.L_x_27032:
        /* <DEDUP_REMOVED lines=21> */
.L_x_27041:
        /* <DEDUP_REMOVED lines=12> */
.L_x_27043:
[----:B------:R-:W-:Y:S05]  /*18cc0*/  BSYNC.RECONVERGENT B2 ;  /* 0x0000000000027941 */ /* 0x000fea0003800200 */
.L_x_27042:
        /* <DEDUP_REMOVED lines=62> */
.L_x_27040:
[----:B------:R-:W-:Y:S05]  /*190b0*/  BSYNC.RECONVERGENT B1 ;  /* 0x0000000000017941 */ /* 0x000fea0003800200 */
.L_x_27039:
        /* <DEDUP_REMOVED lines=12> */
.L_x_27038:
        /* <DEDUP_REMOVED lines=21> */
.L_x_27047:
        /* <DEDUP_REMOVED lines=12> */
.L_x_27049:
[----:B------:R-:W-:Y:S05]  /*19390*/  BSYNC.RECONVERGENT B2 ;  /* 0x0000000000027941 */ /* 0x000fea0003800200 */
.L_x_27048:
        /* <DEDUP_REMOVED lines=62> */
.L_x_27046:
[----:B------:R-:W-:Y:S05]  /*19780*/  BSYNC.RECONVERGENT B1 ;  /* 0x0000000000017941 */ /* 0x000fea0003800200 */
.L_x_27045:
        /* <DEDUP_REMOVED lines=11> */
.L_x_27044:
[----:B------:R-:W-:Y:S02]  /*19840*/  F2FP.F16.F32.PACK_AB R174, RZ, R146 ;  /* 0x00000092ffae723e */ /* 0x000fe400000000ff */
[----:B------:R-:W-:Y:S02]  /*19850*/  PRMT R132, R132, 0x5410, R135 ;  /* 0x0000541084847816 */ /* 0x000fe40000000087 */
[----:B------:R-:W-:Y:S02]  /*19860*/  PRMT R134, R134, 0x5410, R177 ;  /* 0x0000541086867816 */ /* 0x000fe400000000b1 */
[----:B------:R-:W-:Y:S02]  /*19870*/  PRMT R133, R133, 0x5410, R171 ;  /* 0x0000541085857816 */ /* 0x000fe400000000ab */
[----:B------:R-:W-:Y:S01]  /*19880*/  PRMT R135, R209, 0x5410, R174 ;  /* 0x00005410d1877816 */ /* 0x000fe200000000ae */
[----:B------:R-:W-:Y:S06]  /*19890*/  BRA `(.L_x_27050) ;  /* 0x0000003400087947 */ /* 0x000fec0003800000 */
.L_x_27001:
        /* <DEDUP_REMOVED lines=20> */
.L_x_27054:
        /* <DEDUP_REMOVED lines=12> */
.L_x_27056:
[----:B------:R-:W-:Y:S05]  /*19aa0*/  BSYNC.RECONVERGENT B2 ;  /* 0x0000000000027941 */ /* 0x000fea0003800200 */
.L_x_27055:
        /* <DEDUP_REMOVED lines=61> */
.L_x_27053:
[----:B------:R-:W-:Y:S05]  /*19e80*/  BSYNC.RECONVERGENT B1 ;  /* 0x0000000000017941 */ /* 0x000fea0003800200 */
.L_x_27052:
        /* <DEDUP_REMOVED lines=10> */
.L_x_27051:
[----:B0-----:R-:W-:Y:S01]  /*19f30*/  F2FP.F16.F32.PACK_AB R132, RZ, R139 ;  /* 0x0000008bff84723e */ /* 0x001fe200000000ff */
        /* <DEDUP_REMOVED lines=16> */
.L_x_27060:
        /* <DEDUP_REMOVED lines=12> */
.L_x_27062:
[----:B------:R-:W-:Y:S05]  /*1a100*/  BSYNC.RECONVERGENT B2 ;  /* 0x0000000000027941 */ /* 0x000fea0003800200 */
.L_x_27061:
        /* <DEDUP_REMOVED lines=62> */
.L_x_27059:
[----:B------:R-:W-:Y:S05]  /*1a4f0*/  BSYNC.RECONVERGENT B1 ;  /* 0x0000000000017941 */ /* 0x000fea0003800200 */
.L_x_27058:
        /* <DEDUP_REMOVED lines=10> */
.L_x_27057:
        /* <DEDUP_REMOVED lines=17> */
.L_x_27066:
        /* <DEDUP_REMOVED lines=12> */
.L_x_27068:
[----:B------:R-:W-:Y:S05]  /*1a770*/  BSYNC.RECONVERGENT B2 ;  /* 0x0000000000027941 */ /* 0x000fea0003800200 */
.L_x_27067:
        /* <DEDUP_REMOVED lines=62> */
.L_x_27065:
[----:B------:R-:W-:Y:S05]  /*1ab60*/  BSYNC.RECONVERGENT B1 ;  /* 0x0000000000017941 */ /* 0x000fea0003800200 */
.L_x_27064:
        /* <DEDUP_REMOVED lines=10> */
.L_x_27063:
        /* <DEDUP_REMOVED lines=17> */
.L_x_27072:
        /* <DEDUP_REMOVED lines=12> */
.L_x_27074:
[----:B------:R-:W-:Y:S05]  /*1ade0*/  BSYNC.RECONVERGENT B2 ;  /* 0x0000000000027941 */ /* 0x000fea0003800200 */
.L_x_27073:
        /* <DEDUP_REMOVED lines=62> */
.L_x_27071:
[----:B------:R-:W-:Y:S05]  /*1b1d0*/  BSYNC.RECONVERGENT B1 ;  /* 0x0000000000017941 */ /* 0x000fea0003800200 */
.L_x_27070:
        /* <DEDUP_REMOVED lines=10> */
.L_x_27069:
        /* <DEDUP_REMOVED lines=17> */
.L_x_27078:
        /* <DEDUP_REMOVED lines=12> */
.L_x_27080:
[----:B------:R-:W-:Y:S05]  /*1b450*/  BSYNC.RECONVERGENT B2 ;  /* 0x0000000000027941 */ /* 0x000fea0003800200 */
.L_x_27079:
        /* <DEDUP_REMOVED lines=62> */
.L_x_27077:
[----:B------:R-:W-:Y:S05]  /*1b840*/  BSYNC.RECONVERGENT B1 ;  /* 0x0000000000017941 */ /* 0x000fea0003800200 */
.L_x_27076:
        /* <DEDUP_REMOVED lines=11> */
.L_x_27075:
        /* <DEDUP_REMOVED lines=17> */
.L_x_27084:
        /* <DEDUP_REMOVED lines=12> */
.L_x_27086:
[----:B------:R-:W-:Y:S05]  /*1bad0*/  BSYNC.RECONVERGENT B2 ;  /* 0x0000000000027941 */ /* 0x000fea0003800200 */
.L_x_27085:
        /* <DEDUP_REMOVED lines=62> */
.L_x_27083:
[----:B------:R-:W-:Y:S05]  /*1bec0*/  BSYNC.RECONVERGENT B1 ;  /* 0x0000000000017941 */ /* 0x000fea0003800200 */
.L_x_27082:
        /* <DEDUP_REMOVED lines=11> */
.L_x_27081:
        /* <DEDUP_REMOVED lines=17> */
.L_x_27090:
        /* <DEDUP_REMOVED lines=12> */
.L_x_27092:
[----:B------:R-:W-:Y:S05]  /*1c150*/  BSYNC.RECONVERGENT B2 ;  /* 0x0000000000027941 */ /* 0x000fea0003800200 */
.L_x_27091:
        /* <DEDUP_REMOVED lines=62> */
.L_x_27089:
[----:B------:R-:W-:Y:S05]  /*1c540*/  BSYNC.RECONVERGENT B1 ;  /* 0x0000000000017941 */ /* 0x000fea0003800200 */
.L_x_27088:
        /* <DEDUP_REMOVED lines=11> */
.L_x_27087:
        /* <DEDUP_REMOVED lines=17> */
.L_x_27096:
        /* <DEDUP_REMOVED lines=12> */
.L_x_27098:
[----:B------:R-:W-:Y:S05]  /*1c7d0*/  BSYNC.RECONVERGENT B2 ;  /* 0x0000000000027941 */ /* 0x000fea0003800200 */
.L_x_27097:
        /* <DEDUP_REMOVED lines=62> */
.L_x_27095:
[----:B------:R-:W-:Y:S05]  /*1cbc0*/  BSYNC.RECONVERGENT B1 ;  /* 0x0000000000017941 */ /* 0x000fea0003800200 */
.L_x_27094:
        /* <DEDUP_REMOVED lines=10> */
.L_x_27093:
[----:B------:R-:W-:Y:S02]  /*1cc70*/  F2FP.F16.F32.PACK_AB R174, RZ, R146 ;  /* 0x00000092ffae723e */ /* 0x000fe400000000ff */
[----:B------:R-:W-:Y:S02]  /*1cc80*/  PRMT R132, R132, 0x5410, R135 ;  /* 0x0000541084847816 */ /* 0x000fe40000000087 */
[----:B------:R-:W-:Y:S02]  /*1cc90*/  PRMT R134, R134, 0x5410, R177 ;  /* 0x0000541086867816 */ /* 0x000fe400000000b1 */
[----:B------:R-:W-:Y:S02]  /*1cca0*/  PRMT R133, R133, 0x5410, R171 ;  /* 0x0000541085857816 */ /* 0x000fe400000000ab */
[----:B------:R-:W-:-:S07]  /*1ccb0*/  PRMT R135, R208, 0x5410, R174 ;  /* 0x00005410d0877816 */ /* 0x000fce00000000ae */
.L_x_27050:
        /* <DEDUP_REMOVED lines=25> */
.L_x_27099:
[----:B------:R-:W-:Y:S01]  /*1ce50*/  IADD3 R173, PT, PT, R173, 0x80, RZ ;  /* 0x00000080adad7810 */ /* 0x000fe20007ffe0ff */
[----:B------:R-:W-:-:S07]  /*1ce60*/  VIADD R172, R172, 0x80 ;  /* 0x00000080acac7836 */ /* 0x000fce0000000000 */
.L_x_27000:
[----:B------:R-:W-:Y:S05]  /*1ce70*/  BSYNC.RECONVERGENT B0 ;  /* 0x0000000000007941 */ /* 0x000fea0003800200 */
.L_x_26999:
        /* <DEDUP_REMOVED lines=16> */
[----:B-----5:R-:W-:Y:S01]  /*1cf80*/  @!P2 HADD2.F32 R147, -RZ, R40.H0_H0 ;  /* 0x20000028ff93a230 */ /* 0x020fe20000004100 */
        /* <DEDUP_REMOVED lines=13> */
[--C-:B------:R-:W-:Y:S01]  /*1d060*/  @!P3 IMAD.MOV.U32 R133, RZ, RZ, R171.reuse ;  /* 0x000000ffff85b224 */ /* 0x100fe200078e00ab */
[----:B------:R-:W-:Y:S01]  /*1d070*/  @!P3 MOV R11, R4 ;  /* 0x00000004000bb202 */ /* 0x000fe20000000f00 */
[----:B------:R-:W-:Y:S01]  /*1d080*/  @P3 VIADD R134, R6, 0x1 ;  /* 0x0000000106863836 */ /* 0x000fe20000000000 */
[----:B------:R-:W-:Y:S01]  /*1d090*/  @P3 MOV R11, R5 ;  /* 0x00000005000b3202 */ /* 0x000fe20000000f00 */
[----:B------:R-:W-:Y:S01]  /*1d0a0*/  @P3 IMAD.MOV.U32 R133, RZ, RZ, R171 ;  /* 0x000000ffff853224 */ /* 0x000fe200078e00ab */
[----:B------:R-:W-:Y:S06]  /*1d0b0*/  BRA `(.L_x_27105) ;  /* 0x0000000400287947 */ /* 0x000fec0003800000 */
.L_x_27106:
        /* <DEDUP_REMOVED lines=12> */
.L_x_27108:
[----:B------:R-:W-:Y:S05]  /*1d180*/  BSYNC.RECONVERGENT B2 ;  /* 0x0000000000027941 */ /* 0x000fea0003800200 */
.L_x_27107:
        /* <DEDUP_REMOVED lines=61> */
.L_x_27105:
[----:B------:R-:W-:Y:S05]  /*1d560*/  BSYNC.RECONVERGENT B1 ;  /* 0x0000000000017941 */ /* 0x000fea0003800200 */
.L_x_27104:
        /* <DEDUP_REMOVED lines=11> */
.L_x_27103:
        /* <DEDUP_REMOVED lines=21> */
.L_x_27112:
        /* <DEDUP_REMOVED lines=12> */
.L_x_27114:
[----:B------:R-:W-:Y:S05]  /*1d830*/  BSYNC.RECONVERGENT B2 ;  /* 0x0000000000027941 */ /* 0x000fea0003800200 */
.L_x_27113:
        /* <DEDUP_REMOVED lines=62> */
.L_x_27111:
[----:B------:R-:W-:Y:S05]  /*1dc20*/  BSYNC.RECONVERGENT B1 ;  /* 0x0000000000017941 */ /* 0x000fea0003800200 */
.L_x_27110:
        /* <DEDUP_REMOVED lines=11> */
.L_x_27109:
        /* <DEDUP_REMOVED lines=21> */
.L_x_27118:
        /* <DEDUP_REMOVED lines=12> */
.L_x_27120:
[----:B------:R-:W-:Y:S05]  /*1def0*/  BSYNC.RECONVERGENT B2 ;  /* 0x0000000000027941 */ /* 0x000fea0003800200 */
.L_x_27119:
        /* <DEDUP_REMOVED lines=62> */
.L_x_27117:
[----:B------:R-:W-:Y:S05]  /*1e2e0*/  BSYNC.RECONVERGENT B1 ;  /* 0x0000000000017941 */ /* 0x000fea0003800200 */
.L_x_27116:
[----:B------:R-:W-:Y:S01]  /*1e2f0*/  I2FP.F32.U32 R6, R15 ;  /* 0x0000000f00067245 */ /* 0x000fe20000201000 */
[----:B------:R-:W-:-:S05]  /*1e300*/  HFMA2 R15, -RZ, RZ, 0.1171875, 0 ;  /* 0x2f800000ff0f7431 */ /* 0x000fca00000001ff */
        /* <DEDUP_REMOVED lines=9> */
.L_x_27115:
        /* <DEDUP_REMOVED lines=21> */
.L_x_27124:
        /* <DEDUP_REMOVED lines=12> */
.L_x_27126:
[----:B------:R-:W-:Y:S05]  /*1e5b0*/  BSYNC.RECONVERGENT B2 ;  /* 0x0000000000027941 */ /* 0x000fea0003800200 */
.L_x_27125:
        /* <DEDUP_REMOVED lines=62> */
.L_x_27123:
[----:B------:R-:W-:Y:S05]  /*1e9a0*/  BSYNC.RECONVERGENT B1 ;  /* 0x0000000000017941 */ /* 0x000fea0003800200 */
.L_x_27122:
        /* <DEDUP_REMOVED lines=11> */
.L_x_27121:
        /* <DEDUP_REMOVED lines=21> */
.L_x_27130:
        /* <DEDUP_REMOVED lines=12> */
.L_x_27132:
[----:B------:R-:W-:Y:S05]  /*1ec70*/  BSYNC.RECONVERGENT B2 ;  /* 0x0000000000027941 */ /* 0x000fea0003800200 */
.L_x_27131:
        /* <DEDUP_REMOVED lines=62> */
.L_x_27129:
[----:B------:R-:W-:Y:S05]  /*1f060*/  BSYNC.RECONVERGENT B1 ;  /* 0x0000000000017941 */ /* 0x000fea0003800200 */
.L_x_27128:
        /* <DEDUP_REMOVED lines=12> */
.L_x_27127:
        /* <DEDUP_REMOVED lines=21> */
.L_x_27136:
        /* <DEDUP_REMOVED lines=12> */
.L_x_27138:
[----:B------:R-:W-:Y:S05]  /*1f340*/  BSYNC.RECONVERGENT B2 ;  /* 0x0000000000027941 */ /* 0x000fea0003800200 */
.L_x_27137:
        /* <DEDUP_REMOVED lines=62> */
.L_x_27135:
[----:B------:R-:W-:Y:S05]  /*1f730*/  BSYNC.RECONVERGENT B1 ;  /* 0x0000000000017941 */ /* 0x000fea0003800200 */
.L_x_27134:
        /* <DEDUP_REMOVED lines=11> */
.L_x_27133:
        /* <DEDUP_REMOVED lines=21> */
.L_x_27142:
        /* <DEDUP_REMOVED lines=12> */
.L_x_27144:
[----:B------:R-:W-:Y:S05]  /*1fa00*/  BSYNC.RECONVERGENT B2 ;  /* 0x0000000000027941 */ /* 0x000fea0003800200 */
.L_x_27143:
        /* <DEDUP_REMOVED lines=62> */
.L_x_27141:
[----:B------:R-:W-:Y:S05]  /*1fdf0*/  BSYNC.RECONVERGENT B1 ;  /* 0x0000000000017941 */ /* 0x000fea0003800200 */
.L_x_27140:
        /* <DEDUP_REMOVED lines=12> */
.L_x_27139:
        /* <DEDUP_REMOVED lines=21> */
.L_x_27148:
        /* <DEDUP_REMOVED lines=12> */
.L_x_27150:
[----:B------:R-:W-:Y:S05]  /*200d0*/  BSYNC.RECONVERGENT B2 ;  /* 0x0000000000027941 */ /* 0x000fea0003800200 */
.L_x_27149:
        /* <DEDUP_REMOVED lines=62> */
.L_x_27147:
[----:B------:R-:W-:Y:S05]  /*204c0*/  BSYNC.RECONVERGENT B1 ;  /* 0x0000000000017941 */ /* 0x000fea0003800200 */
.L_x_27146:
        /* <DEDUP_REMOVED lines=11> */
.L_x_27145:
[----:B------:R-:W-:Y:S02]  /*20580*/  F2FP.F16.F32.PACK_AB R174, RZ, R154 ;  /* 0x0000009affae723e */ /* 0x000fe400000000ff */
[----:B------:R-:W-:Y:S02]  /*20590*/  PRMT R132, R132, 0x5410, R135 ;  /* 0x0000541084847816 */ /* 0x000fe40000000087 */
[----:B------:R-:W-:Y:S02]  /*205a0*/  PRMT R134, R134, 0x5410, R177 ;  /* 0x0000541086867816 */ /* 0x000fe400000000b1 */
[----:B------:R-:W-:Y:S02]  /*205b0*/  PRMT R133, R133, 0x5410, R171 ;  /* 0x0000541085857816 */ /* 0x000fe400000000ab */
[----:B------:R-:W-:Y:S01]  /*205c0*/  PRMT R135, R209, 0x5410, R174 ;  /* 0x00005410d1877816 */ /* 0x000fe200000000ae */
[----:B------:R-:W-:Y:S06]  /*205d0*/  BRA `(.L_x_27151) ;  /* 0x0000003400087947 */ /* 0x000fec0003800000 */
.L_x_27102:
        /* <DEDUP_REMOVED lines=20> */
.L_x_27155:
        /* <DEDUP_REMOVED lines=12> */
.L_x_27157:
[----:B------:R-:W-:Y:S05]  /*207e0*/  BSYNC.RECONVERGENT B2 ;  /* 0x0000000000027941 */ /* 0x000fea0003800200 */
.L_x_27156:
        /* <DEDUP_REMOVED lines=61> */
.L_x_27154:
[----:B------:R-:W-:Y:S05]  /*20bc0*/  BSYNC.RECONVERGENT B1 ;  /* 0x0000000000017941 */ /* 0x000fea0003800200 */
.L_x_27153:
[----:B------:R-:W-:Y:S01]  /*20bd0*/  I2FP.F32.U32 R6, R11 ;  /* 0x0000000b00067245 */ /* 0x000fe20000201000 */
[----:B------:R-:W-:-:S05]  /*20be0*/  HFMA2 R11, -RZ, RZ, 0.1171875, 0 ;  /* 0x2f800000ff0b7431 */ /* 0x000fca00000001ff */
        /* <DEDUP_REMOVED lines=8> */
.L_x_27152:
[----:B0-----:R-:W-:Y:S01]  /*20c70*/  F2FP.F16.F32.PACK_AB R132, RZ, R147 ;  /* 0x00000093ff84723e */ /* 0x001fe200000000ff */
        /* <DEDUP_REMOVED lines=16> */
.L_x_27161:
        /* <DEDUP_REMOVED lines=12> */
.L_x_27163:
[----:B------:R-:W-:Y:S05]  /*20e40*/  BSYNC.RECONVERGENT B2 ;  /* 0x0000000000027941 */ /* 0x000fea0003800200 */
.L_x_27162:
        /* <DEDUP_REMOVED lines=62> */
.L_x_27160:
[----:B------:R-:W-:Y:S05]  /*21230*/  BSYNC.RECONVERGENT B1 ;  /* 0x0000000000017941 */ /* 0x000fea0003800200 */
.L_x_27159:
        /* <DEDUP_REMOVED lines=10> */
.L_x_27158:
        /* <DEDUP_REMOVED lines=17> */
.L_x_27167:
        /* <DEDUP_REMOVED lines=12> */
.L_x_27169:
[----:B------:R-:W-:Y:S05]  /*214b0*/  BSYNC.RECONVERGENT B2 ;  /* 0x0000000000027941 */ /* 0x000fea0003800200 */
.L_x_27168:
        /* <DEDUP_REMOVED lines=62> */
.L_x_27166:
[----:B------:R-:W-:Y:S05]  /*218a0*/  BSYNC.RECONVERGENT B1 ;  /* 0x0000000000017941 */ /* 0x000fea0003800200 */
.L_x_27165:
[----:B------:R-:W-:Y:S01]  /*218b0*/  HFMA2 R15, -RZ, RZ, 0.1171875, 0 ;  /* 0x2f800000ff0f7431 */ /* 0x000fe200000001ff */
[----:B------:R-:W-:-:S05]  /*218c0*/  I2FP.F32.U32 R6, R6 ;  /* 0x0000000600067245 */ /* 0x000fca0000201000 */
        /* <DEDUP_REMOVED lines=8> */
.L_x_27164:
        /* <DEDUP_REMOVED lines=17> */
.L_x_27173:
        /* <DEDUP_REMOVED lines=12> */
.L_x_27175:
[----:B------:R-:W-:Y:S05]  /*21b20*/  BSYNC.RECONVERGENT B2 ;  /* 0x0000000000027941 */ /* 0x000fea0003800200 */
.L_x_27174:
        /* <DEDUP_REMOVED lines=62> */
.L_x_27172:
[----:B------:R-:W-:Y:S05]  /*21f10*/  BSYNC.RECONVERGENT B1 ;  /* 0x0000000000017941 */ /* 0x000fea0003800200 */
.L_x_27171:
        /* <DEDUP_REMOVED lines=10> */
.L_x_27170:
        /* <DEDUP_REMOVED lines=17> */
.L_x_27179:
        /* <DEDUP_REMOVED lines=12> */
.L_x_27181:
[----:B------:R-:W-:Y:S05]  /*22190*/  BSYNC.RECONVERGENT B2 ;  /* 0x0000000000027941 */ /* 0x000fea0003800200 */
.L_x_27180:
        /* <DEDUP_REMOVED lines=62> */
.L_x_27178:
[----:B------:R-:W-:Y:S05]  /*22580*/  BSYNC.RECONVERGENT B1 ;  /* 0x0000000000017941 */ /* 0x000fea0003800200 */
.L_x_27177:
        /* <DEDUP_REMOVED lines=11> */
.L_x_27176:
        /* <DEDUP_REMOVED lines=17> */
.L_x_27185:
        /* <DEDUP_REMOVED lines=12> */
.L_x_27187:
[----:B------:R-:W-:Y:S05]  /*22810*/  BSYNC.RECONVERGENT B2 ;  /* 0x0000000000027941 */ /* 0x000fea0003800200 */
.L_x_27186:
        /* <DEDUP_REMOVED lines=60> */
[----:B------:R-:W-:Y:S02]  /*22be0*/  LOP3.LUT R5, R174, UR5, R153, 0x96, !PT ;  /* 0x00000005ae057c12 */ /* 0x000fe4000f8e9699 */
[----:B------:R-:W-:-:S07]  /*22bf0*/  MOV R10, R152 ;  /* 0x00000098000a7202 */ /* 0x000fce0000000f00 */
.L_x_27184:
[----:B------:R-:W-:Y:S05]  /*22c00*/  BSYNC.RECONVERGENT B1 ;  /* 0x0000000000017941 */ /* 0x000fea0003800200 */
.L_x_27183:
        /* <DEDUP_REMOVED lines=11> */
.L_x_27182:
        /* <DEDUP_REMOVED lines=17> */
.L_x_27191:
        /* <DEDUP_REMOVED lines=12> */
.L_x_27193:
[----:B------:R-:W-:Y:S05]  /*22e90*/  BSYNC.RECONVERGENT B2 ;  /* 0x0000000000027941 */ /* 0x000fea0003800200 */
.L_x_27192:
        /* <DEDUP_REMOVED lines=58> */
[----:B------:R-:W-:-:S03]  /*23240*/  IMAD.WIDE.U32 R174, R5, -0x326172a9, RZ ;  /* 0xcd9e8d5705ae7825 */ /* 0x000fc600078e00ff */
[----:B------:R-:W-:Y:S01]  /*23250*/  MOV R10, R174 ;  /* 0x000000ae000a7202 */ /* 0x000fe20000000f00 */
[----:B------:R-:W-:Y:S01]  /*23260*/  IMAD.MOV.U32 R174, RZ, RZ, RZ ;  /* 0x000000ffffae7224 */ /* 0x000fe200078e00ff */
[----:B------:R-:W-:-:S07]  /*23270*/  LOP3.LUT R5, R178, UR5, R175, 0x96, !PT ;  /* 0x00000005b2057c12 */ /* 0x000fce000f8e96af */
.L_x_27190:
[----:B------:R-:W-:Y:S05]  /*23280*/  BSYNC.RECONVERGENT B1 ;  /* 0x0000000000017941 */ /* 0x000fea0003800200 */
.L_x_27189:
        /* <DEDUP_REMOVED lines=11> */
.L_x_27188:
        /* <DEDUP_REMOVED lines=17> */
.L_x_27197:
        /* <DEDUP_REMOVED lines=12> */
.L_x_27199:
[----:B------:R-:W-:Y:S05]  /*23510*/  BSYNC.RECONVERGENT B2 ;  /* 0x0000000000027941 */ /* 0x000fea0003800200 */
.L_x_27198:
        /* <DEDUP_REMOVED lines=62> */
.L_x_27196:
[----:B------:R-:W-:Y:S05]  /*23900*/  BSYNC.RECONVERGENT B1 ;  /* 0x0000000000017941 */ /* 0x000fea0003800200 */
.L_x_27195:
        /* <DEDUP_REMOVED lines=10> */
.L_x_27194:
[----:B------:R-:W-:Y:S02]  /*239b0*/  F2FP.F16.F32.PACK_AB R174, RZ, R154 ;  /* 0x0000009affae723e */ /* 0x000fe400000000ff */
[----:B------:R-:W-:Y:S02]  /*239c0*/  PRMT R132, R132, 0x5410, R135 ;  /* 0x0000541084847816 */ /* 0x000fe40000000087 */
[----:B------:R-:W-:Y:S02]  /*239d0*/  PRMT R134, R134, 0x5410, R177 ;  /* 0x0000541086867816 */ /* 0x000fe400000000b1 */
[----:B------:R-:W-:Y:S02]  /*239e0*/  PRMT R133, R133, 0x5410, R171 ;  /* 0x0000541085857816 */ /* 0x000fe400000000ab */
[----:B------:R-:W-:-:S07]  /*239f0*/  PRMT R135, R208, 0x5410, R174 ;  /* 0x00005410d0877816 */ /* 0x000fce00000000ae */
.L_x_27151:
        /* <DEDUP_REMOVED lines=25> */
.L_x_27200:
[----:B------:R-:W-:Y:S01]  /*23b90*/  VIADD R173, R173, 0x80 ;  /* 0x00000080adad7836 */ /* 0x000fe20000000000 */
[----:B------:R-:W-:-:S07]  /*23ba0*/  IADD3 R172, PT, PT, R172, 0x80, RZ ;  /* 0x00000080acac7810 */ /* 0x000fce0007ffe0ff */
.L_x_27101:
[----:B------:R-:W-:Y:S05]  /*23bb0*/  BSYNC.RECONVERGENT B0 ;  /* 0x0000000000007941 */ /* 0x000fea0003800200 */
.L_x_27100:
        /* <DEDUP_REMOVED lines=36> */
.L_x_27207:
        /* <DEDUP_REMOVED lines=12> */
.L_x_27209:
[----:B------:R-:W-:Y:S05]  /*23ec0*/  BSYNC.RECONVERGENT B2 ;  /* 0x0000000000027941 */ /* 0x000fea0003800200 */
.L_x_27208:
        /* <DEDUP_REMOVED lines=61> */
.L_x_27206:
[----:B------:R-:W-:Y:S05]  /*242a0*/  BSYNC.RECONVERGENT B1 ;  /* 0x0000000000017941 */ /* 0x000fea0003800200 */
.L_x_27205:
[----:B------:R-:W-:Y:S01]  /*242b0*/  I2FP.F32.U32 R6, R11 ;  /* 0x0000000b00067245 */ /* 0x000fe20000201000 */
[----:B------:R-:W-:Y:S02]  /*242c0*/  HADD2.F32 R132, -RZ, R44.H0_H0 ;  /* 0x2000002cff847230 */ /* 0x000fe40000004100 */
[----:B------:R-:W-:-:S03]  /*242d0*/  IMAD.MOV.U32 R11, RZ, RZ, 0x2f800000 ;  /* 0x2f800000ff0b7424 */ /* 0x000fc600078e00ff */
        /* <DEDUP_REMOVED lines=8> */
.L_x_27204:
        /* <DEDUP_REMOVED lines=21> */
.L_x_27213:
        /* <DEDUP_REMOVED lines=12> */
.L_x_27215:
[----:B------:R-:W-:Y:S05]  /*24570*/  BSYNC.RECONVERGENT B2 ;  /* 0x0000000000027941 */ /* 0x000fea0003800200 */
.L_x_27214:
        /* <DEDUP_REMOVED lines=62> */
.L_x_27212:
[----:B------:R-:W-:Y:S05]  /*24960*/  BSYNC.RECONVERGENT B1 ;  /* 0x0000000000017941 */ /* 0x000fea0003800200 */
.L_x_27211:
        /* <DEDUP_REMOVED lines=11> */
.L_x_27210:
        /* <DEDUP_REMOVED lines=21> */
.L_x_27219:
        /* <DEDUP_REMOVED lines=12> */
.L_x_27221:
[----:B------:R-:W-:Y:S05]  /*24c30*/  BSYNC.RECONVERGENT B2 ;  /* 0x0000000000027941 */ /* 0x000fea0003800200 */
.L_x_27220:
        /* <DEDUP_REMOVED lines=62> */
.L_x_27218:
[----:B------:R-:W-:Y:S05]  /*25020*/  BSYNC.RECONVERGENT B1 ;  /* 0x0000000000017941 */ /* 0x000fea0003800200 */
.L_x_27217:
        /* <DEDUP_REMOVED lines=11> */
.L_x_27216:
        /* <DEDUP_REMOVED lines=21> */
.L_x_27225:
        /* <DEDUP_REMOVED lines=12> */
.L_x_27227:
[----:B------:R-:W-:Y:S05]  /*252f0*/  BSYNC.RECONVERGENT B2 ;  /* 0x0000000000027941 */ /* 0x000fea0003800200 */
.L_x_27226:
        /* <DEDUP_REMOVED lines=62> */
.L_x_27224:
[----:B------:R-:W-:Y:S05]  /*256e0*/  BSYNC.RECONVERGENT B1 ;  /* 0x0000000000017941 */ /* 0x000fea0003800200 */
.L_x_27223:
        /* <DEDUP_REMOVED lines=11> */
.L_x_27222:
        /* <DEDUP_REMOVED lines=21> */
.L_x_27231:
        /* <DEDUP_REMOVED lines=12> */
.L_x_27233:
[----:B------:R-:W-:Y:S05]  /*259b0*/  BSYNC.RECONVERGENT B2 ;  /* 0x0000000000027941 */ /* 0x000fea0003800200 */
.L_x_27232:
        /* <DEDUP_REMOVED lines=62> */
.L_x_27230:
[----:B------:R-:W-:Y:S05]  /*25da0*/  BSYNC.RECONVERGENT B1 ;  /* 0x0000000000017941 */ /* 0x000fea0003800200 */
.L_x_27229:
        /* <DEDUP_REMOVED lines=12> */
.L_x_27228:
        /* <DEDUP_REMOVED lines=21> */
.L_x_27237:
        /* <DEDUP_REMOVED lines=12> */
.L_x_27239:
[----:B------:R-:W-:Y:S05]  /*26080*/  BSYNC.RECONVERGENT B2 ;  /* 0x0000000000027941 */ /* 0x000fea0003800200 */
.L_x_27238:
        /* <DEDUP_REMOVED lines=62> */
.L_x_27236:
[----:B------:R-:W-:Y:S05]  /*26470*/  BSYNC.RECONVERGENT B1 ;  /* 0x0000000000017941 */ /* 0x000fea0003800200 */
.L_x_27235:
[----:B------:R-:W-:Y:S01]  /*26480*/  HFMA2 R160, -RZ, RZ, 0.1171875, 0 ;  /* 0x2f800000ffa07431 */ /* 0x000fe200000001ff */
[----:B------:R-:W-:-:S05]  /*26490*/  I2FP.F32.U32 R21, R21 ;  /* 0x0000001500157245 */ /* 0x000fca0000201000 */
        /* <DEDUP_REMOVED lines=9> */
.L_x_27234:
        /* <DEDUP_REMOVED lines=21> */
.L_x_27243:
        /* <DEDUP_REMOVED lines=12> */
.L_x_27245:
[----:B------:R-:W-:Y:S05]  /*26740*/  BSYNC.RECONVERGENT B2 ;  /* 0x0000000000027941 */ /* 0x000fea0003800200 */
.L_x_27244:
        /* <DEDUP_REMOVED lines=62> */
.L_x_27242:
[----:B------:R-:W-:Y:S05]  /*26b30*/  BSYNC.RECONVERGENT B1 ;  /* 0x0000000000017941 */ /* 0x000fea0003800200 */
.L_x_27241:
        /* <DEDUP_REMOVED lines=12> */
.L_x_27240:
        /* <DEDUP_REMOVED lines=21> */
.L_x_27249:
        /* <DEDUP_REMOVED lines=12> */
.L_x_27251:
[----:B------:R-:W-:Y:S05]  /*26e10*/  BSYNC.RECONVERGENT B2 ;  /* 0x0000000000027941 */ /* 0x000fea0003800200 */
.L_x_27250:
        /* <DEDUP_REMOVED lines=62> */
.L_x_27248:
[----:B------:R-:W-:Y:S05]  /*27200*/  BSYNC.RECONVERGENT B1 ;  /* 0x0000000000017941 */ /* 0x000fea0003800200 */
.L_x_27247:
        /* <DEDUP_REMOVED lines=11> */
.L_x_27246:
[----:B------:R-:W-:Y:S02]  /*272c0*/  F2FP.F16.F32.PACK_AB R174, RZ, R162 ;  /* 0x000000a2ffae723e */ /* 0x000fe400000000ff */
[----:B------:R-:W-:Y:S02]  /*272d0*/  PRMT R132, R132, 0x5410, R135 ;  /* 0x0000541084847816 */ /* 0x000fe40000000087 */
[----:B------:R-:W-:Y:S02]  /*272e0*/  PRMT R134, R134, 0x5410, R177 ;  /* 0x0000541086867816 */ /* 0x000fe400000000b1 */
[----:B------:R-:W-:Y:S02]  /*272f0*/  PRMT R133, R133, 0x5410, R171 ;  /* 0x0000541085857816 */ /* 0x000fe400000000ab */
[----:B------:R-:W-:Y:S01]  /*27300*/  PRMT R135, R209, 0x5410, R174 ;  /* 0x00005410d1877816 */ /* 0x000fe200000000ae */
[----:B------:R-:W-:Y:S06]  /*27310*/  BRA `(.L_x_27252) ;  /* 0x0000003400087947 */ /* 0x000fec0003800000 */
.L_x_27203:
        /* <DEDUP_REMOVED lines=20> */
.L_x_27256:
        /* <DEDUP_REMOVED lines=12> */
.L_x_27258:
[----:B------:R-:W-:Y:S05]  /*27520*/  BSYNC.RECONVERGENT B2 ;  /* 0x0000000000027941 */ /* 0x000fea0003800200 */
.L_x_27257:
        /* <DEDUP_REMOVED lines=61> */
.L_x_27255:
[----:B------:R-:W-:Y:S05]  /*27900*/  BSYNC.RECONVERGENT B1 ;  /* 0x0000000000017941 */ /* 0x000fea0003800200 */
.L_x_27254:
        /* <DEDUP_REMOVED lines=10> */
.L_x_27253:
[----:B0-----:R-:W-:Y:S01]  /*279b0*/  F2FP.F16.F32.PACK_AB R132, RZ, R155 ;  /* 0x0000009bff84723e */ /* 0x001fe200000000ff */
        /* <DEDUP_REMOVED lines=16> */
.L_x_27262:
        /* <DEDUP_REMOVED lines=12> */
.L_x_27264:
[----:B------:R-:W-:Y:S05]  /*27b80*/  BSYNC.RECONVERGENT B2 ;  /* 0x0000000000027941 */ /* 0x000fea0003800200 */
.L_x_27263:
        /* <DEDUP_REMOVED lines=62> */
.L_x_27261:
[----:B------:R-:W-:Y:S05]  /*27f70*/  BSYNC.RECONVERGENT B1 ;  /* 0x0000000000017941 */ /* 0x000fea0003800200 */
.L_x_27260:
        /* <DEDUP_REMOVED lines=10> */
.L_x_27259:
        /* <DEDUP_REMOVED lines=17> */
.L_x_27268:
        /* <DEDUP_REMOVED lines=12> */
.L_x_27270:
[----:B------:R-:W-:Y:S05]  /*281f0*/  BSYNC.RECONVERGENT B2 ;  /* 0x0000000000027941 */ /* 0x000fea0003800200 */
.L_x_27269:
        /* <DEDUP_REMOVED lines=62> */
.L_x_27267:
[----:B------:R-:W-:Y:S05]  /*285e0*/  BSYNC.RECONVERGENT B1 ;  /* 0x0000000000017941 */ /* 0x000fea0003800200 */
.L_x_27266:
        /* <DEDUP_REMOVED lines=10> */
.L_x_27265:
        /* <DEDUP_REMOVED lines=17> */
.L_x_27274:
        /* <DEDUP_REMOVED lines=12> */
.L_x_27276:
[----:B------:R-:W-:Y:S05]  /*28860*/  BSYNC.RECONVERGENT B2 ;  /* 0x0000000000027941 */ /* 0x000fea0003800200 */
.L_x_27275:
        /* <DEDUP_REMOVED lines=62> */
.L_x_27273:
[----:B------:R-:W-:Y:S05]  /*28c50*/  BSYNC.RECONVERGENT B1 ;  /* 0x0000000000017941 */ /* 0x000fea0003800200 */
.L_x_27272:
        /* <DEDUP_REMOVED lines=10> */
.L_x_27271:
        /* <DEDUP_REMOVED lines=17> */
.L_x_27280:
        /* <DEDUP_REMOVED lines=12> */
.L_x_27282:
[----:B------:R-:W-:Y:S05]  /*28ed0*/  BSYNC.RECONVERGENT B2 ;  /* 0x0000000000027941 */ /* 0x000fea0003800200 */
.L_x_27281:
        /* <DEDUP_REMOVED lines=62> */
.L_x_27279:
[----:B------:R-:W-:Y:S05]  /*292c0*/  BSYNC.RECONVERGENT B1 ;  /* 0x0000000000017941 */ /* 0x000fea0003800200 */
.L_x_27278:
        /* <DEDUP_REMOVED lines=11> */
.L_x_27277:
        /* <DEDUP_REMOVED lines=17> */
.L_x_27286:
        /* <DEDUP_REMOVED lines=12> */
.L_x_27288:
[----:B------:R-:W-:Y:S05]  /*29550*/  BSYNC.RECONVERGENT B2 ;  /* 0x0000000000027941 */ /* 0x000fea0003800200 */
.L_x_27287:
        /* <DEDUP_REMOVED lines=62> */
.L_x_27285:
[----:B------:R-:W-:Y:S05]  /*29940*/  BSYNC.RECONVERGENT B1 ;  /* 0x0000000000017941 */ /* 0x000fea0003800200 */
.L_x_27284:
        /* <DEDUP_REMOVED lines=11> */
.L_x_27283:
        /* <DEDUP_REMOVED lines=17> */
.L_x_27292:
        /* <DEDUP_REMOVED lines=12> */
.L_x_27294:
[----:B------:R-:W-:Y:S05]  /*29bd0*/  BSYNC.RECONVERGENT B2 ;  /* 0x0000000000027941 */ /* 0x000fea0003800200 */
.L_x_27293:
        /* <DEDUP_REMOVED lines=62> */
.L_x_27291:
[----:B------:R-:W-:Y:S05]  /*29fc0*/  BSYNC.RECONVERGENT B1 ;  /* 0x0000000000017941 */ /* 0x000fea0003800200 */
.L_x_27290:
        /* <DEDUP_REMOVED lines=11> */
.L_x_27289:
        /* <DEDUP_REMOVED lines=17> */
.L_x_27298:
        /* <DEDUP_REMOVED lines=12> */
.L_x_27300:
[----:B------:R-:W-:Y:S05]  /*2a250*/  BSYNC.RECONVERGENT B2 ;  /* 0x0000000000027941 */ /* 0x000fea0003800200 */
.L_x_27299:
        /* <DEDUP_REMOVED lines=62> */
.L_x_27297:
[----:B------:R-:W-:Y:S05]  /*2a640*/  BSYNC.RECONVERGENT B1 ;  /* 0x0000000000017941 */ /* 0x000fea0003800200 */
.L_x_27296:
        /* <DEDUP_REMOVED lines=10> */
.L_x_27295:
[----:B------:R-:W-:Y:S02]  /*2a6f0*/  F2FP.F16.F32.PACK_AB R174, RZ, R162 ;  /* 0x000000a2ffae723e */ /* 0x000fe400000000ff */
[----:B------:R-:W-:Y:S02]  /*2a700*/  PRMT R132, R132, 0x5410, R135 ;  /* 0x0000541084847816 */ /* 0x000fe40000000087 */
[----:B------:R-:W-:Y:S02]  /*2a710*/  PRMT R134, R134, 0x5410, R177 ;  /* 0x0000541086867816 */ /* 0x000fe400000000b1 */
[----:B------:R-:W-:Y:S02]  /*2a720*/  PRMT R133, R133, 0x5410, R171 ;  /* 0x0000541085857816 */ /* 0x000fe400000000ab */
[----:B------:R-:W-:-:S07]  /*2a730*/  PRMT R135, R208, 0x5410, R174 ;  /* 0x00005410d0877816 */ /* 0x000fce00000000ae */
.L_x_27252:
        /* <DEDUP_REMOVED lines=25> */
.L_x_27301:
[----:B------:R-:W-:Y:S01]  /*2a8d0*/  IADD3 R173, PT, PT, R173, 0x80, RZ ;  /* 0x00000080adad7810 */ /* 0x000fe20007ffe0ff */
[----:B------:R-:W-:-:S07]  /*2a8e0*/  VIADD R172, R172, 0x80 ;  /* 0x00000080acac7836 */ /* 0x000fce0000000000 */
.L_x_27202:
[----:B------:R-:W-:Y:S05]  /*2a8f0*/  BSYNC.RECONVERGENT B0 ;  /* 0x0000000000007941 */ /* 0x000fea0003800200 */
.L_x_27201:
        /* <DEDUP_REMOVED lines=36> */
.L_x_27308:
        /* <DEDUP_REMOVED lines=12> */
.L_x_27310:
[----:B------:R-:W-:Y:S05]  /*2ac00*/  BSYNC.RECONVERGENT B2 ;  /* 0x0000000000027941 */ /* 0x000fea0003800200 */
.L_x_27309:
        /* <DEDUP_REMOVED lines=61> */
.L_x_27307:
[----:B------:R-:W-:Y:S05]  /*2afe0*/  BSYNC.RECONVERGENT B1 ;  /* 0x0000000000017941 */ /* 0x000fea0003800200 */
.L_x_27306:
[----:B------:R-:W-:Y:S01]  /*2aff0*/  I2FP.F32.U32 R6, R11 ;  /* 0x0000000b00067245 */ /* 0x000fe20000201000 */
[----:B------:R-:W-:Y:S02]  /*2b000*/  HFMA2 R11, -RZ, RZ, 0.1171875, 0 ;  /* 0x2f800000ff0b7431 */ /* 0x000fe400000001ff */
[----:B------:R-:W-:-:S05]  /*2b010*/  HADD2.F32 R132, -RZ, R44.H0_H0 ;  /* 0x2000002cff847230 */ /* 0x000fca0000004100 */
        /* <DEDUP_REMOVED lines=8> */
.L_x_27305:
        /* <DEDUP_REMOVED lines=21> */
.L_x_27314:
        /* <DEDUP_REMOVED lines=12> */
.L_x_27316:
[----:B------:R-:W-:Y:S05]  /*2b2b0*/  BSYNC.RECONVERGENT B2 ;  /* 0x0000000000027941 */ /* 0x000fea0003800200 */
.L_x_27315:
        /* <DEDUP_REMOVED lines=62> */
.L_x_27313:
[----:B------:R-:W-:Y:S05]  /*2b6a0*/  BSYNC.RECONVERGENT B1 ;  /* 0x0000000000017941 */ /* 0x000fea0003800200 */
.L_x_27312:
        /* <DEDUP_REMOVED lines=11> */
.L_x_27311:
        /* <DEDUP_REMOVED lines=21> */
.L_x_27320:
        /* <DEDUP_REMOVED lines=12> */
.L_x_27322:
[----:B------:R-:W-:Y:S05]  /*2b970*/  BSYNC.RECONVERGENT B2 ;  /* 0x0000000000027941 */ /* 0x000fea0003800200 */
.L_x_27321:
        /* <DEDUP_REMOVED lines=62> */
.L_x_27319:
[----:B------:R-:W-:Y:S05]  /*2bd60*/  BSYNC.RECONVERGENT B1 ;  /* 0x0000000000017941 */ /* 0x000fea0003800200 */
.L_x_27318:
        /* <DEDUP_REMOVED lines=11> */
.L_x_27317:
        /* <DEDUP_REMOVED lines=21> */
.L_x_27326:
        /* <DEDUP_REMOVED lines=12> */
.L_x_27328:
[----:B------:R-:W-:Y:S05]  /*2c030*/  BSYNC.RECONVERGENT B2 ;  /* 0x0000000000027941 */ /* 0x000fea0003800200 */
.L_x_27327:
        /* <DEDUP_REMOVED lines=62> */
.L_x_27325:
[----:B------:R-:W-:Y:S05]  /*2c420*/  BSYNC.RECONVERGENT B1 ;  /* 0x0000000000017941 */ /* 0x000fea0003800200 */
.L_x_27324:
        /* <DEDUP_REMOVED lines=11> */
.L_x_27323:
        /* <DEDUP_REMOVED lines=21> */
.L_x_27332:
        /* <DEDUP_REMOVED lines=12> */
.L_x_27334:
[----:B------:R-:W-:Y:S05]  /*2c6f0*/  BSYNC.RECONVERGENT B2 ;  /* 0x0000000000027941 */ /* 0x000fea0003800200 */
.L_x_27333:
        /* <DEDUP_REMOVED lines=62> */
.L_x_27331:
[----:B------:R-:W-:Y:S05]  /*2cae0*/  BSYNC.RECONVERGENT B1 ;  /* 0x0000000000017941 */ /* 0x000fea0003800200 */
.L_x_27330:
        /* <DEDUP_REMOVED lines=12> */
.L_x_27329:
        /* <DEDUP_REMOVED lines=21> */
.L_x_27338:
        /* <DEDUP_REMOVED lines=12> */
.L_x_27340:
[----:B------:R-:W-:Y:S05]  /*2cdc0*/  BSYNC.RECONVERGENT B2 ;  /* 0x0000000000027941 */ /* 0x000fea0003800200 */
.L_x_27339:
        /* <DEDUP_REMOVED lines=62> */
.L_x_27337:
[----:B------:R-:W-:Y:S05]  /*2d1b0*/  BSYNC.RECONVERGENT B1 ;  /* 0x0000000000017941 */ /* 0x000fea0003800200 */
.L_x_27336:
        /* <DEDUP_REMOVED lines=11> */
.L_x_27335:
        /* <DEDUP_REMOVED lines=21> */
.L_x_27344:
        /* <DEDUP_REMOVED lines=12> */
.L_x_27346:
[----:B------:R-:W-:Y:S05]  /*2d480*/  BSYNC.RECONVERGENT B2 ;  /* 0x0000000000027941 */ /* 0x000fea0003800200 */
.L_x_27345:
        /* <DEDUP_REMOVED lines=62> */
.L_x_27343:
[----:B------:R-:W-:Y:S05]  /*2d870*/  BSYNC.RECONVERGENT B1 ;  /* 0x0000000000017941 */ /* 0x000fea0003800200 */
.L_x_27342:
        /* <DEDUP_REMOVED lines=12> */
.L_x_27341:
        /* <DEDUP_REMOVED lines=21> */
.L_x_27350:
        /* <DEDUP_REMOVED lines=12> */
.L_x_27352:
[----:B------:R-:W-:Y:S05]  /*2db50*/  BSYNC.RECONVERGENT B2 ;  /* 0x0000000000027941 */ /* 0x000fea0003800200 */
.L_x_27351:
        /* <DEDUP_REMOVED lines=62> */
.L_x_27349:
[----:B------:R-:W-:Y:S05]  /*2df40*/  BSYNC.RECONVERGENT B1 ;  /* 0x0000000000017941 */ /* 0x000fea0003800200 */
.L_x_27348:
        /* <DEDUP_REMOVED lines=11> */
.L_x_27347:
[----:B------:R-:W-:Y:S02]  /*2e000*/  F2FP.F16.F32.PACK_AB R176, RZ, R170 ;  /* 0x000000aaffb0723e */ /* 0x000fe400000000ff */
[----:B------:R-:W-:Y:S02]  /*2e010*/  PRMT R132, R132, 0x5410, R135 ;  /* 0x0000541084847816 */ /* 0x000fe40000000087 */
[----:B------:R-:W-:Y:S02]  /*2e020*/  PRMT R134, R175, 0x5410, R134 ;  /* 0x00005410af867816 */ /* 0x000fe40000000086 */
[----:B------:R-:W-:Y:S02]  /*2e030*/  PRMT R133, R133, 0x5410, R174 ;  /* 0x0000541085857816 */ /* 0x000fe400000000ae */
[----:B------:R-:W-:Y:S01]  /*2e040*/  PRMT R135, R179, 0x5410, R176 ;  /* 0x00005410b3877816 */ /* 0x000fe200000000b0 */
[----:B------:R-:W-:Y:S06]  /*2e050*/  BRA `(.L_x_27353) ;  /* 0x00000034000c7947 */ /* 0x000fec0003800000 */
.L_x_27304:
        /* <DEDUP_REMOVED lines=20> */
.L_x_27357:
        /* <DEDUP_REMOVED lines=12> */
.L_x_27359:
[----:B------:R-:W-:Y:S05]  /*2e260*/  BSYNC.RECONVERGENT B2 ;  /* 0x0000000000027941 */ /* 0x000fea0003800200 */
.L_x_27358:
        /* <DEDUP_REMOVED lines=61> */
.L_x_27356:
[----:B------:R-:W-:Y:S05]  /*2e640*/  BSYNC.RECONVERGENT B1 ;  /* 0x0000000000017941 */ /* 0x000fea0003800200 */
.L_x_27355:
[----:B------:R-:W-:Y:S01]  /*2e650*/  I2FP.F32.U32 R6, R11 ;  /* 0x0000000b00067245 */ /* 0x000fe20000201000 */
[----:B------:R-:W-:Y:S02]  /*2e660*/  HFMA2 R11, -RZ, RZ, 0.1171875, 0 ;  /* 0x2f800000ff0b7431 */ /* 0x000fe400000001ff */
[----:B0----5:R-:W-:-:S05]  /*2e670*/  HADD2.F32 R132, -RZ, R44.H0_H0 ;  /* 0x2000002cff847230 */ /* 0x021fca0000004100 */
[----:B------:R-:W-:Y:S01]  /*2e680*/  FMUL.FTZ R132, R132, UR17 ;  /* 0x0000001184847c20 */ /* 0x000fe20008410000 */
[----:B------:R-:W-:-:S03]  /*2e690*/  FFMA.FTZ R6, R6, R11, 1.1641532182693481445e-10 ;  /* 0x2f00000006067423 */ /* 0x000fc6000001000b */
[----:B------:R-:W-:Y:S02]  /*2e6a0*/  FMUL.FTZ R132, R132, UR16 ;  /* 0x0000001084847c20 */ /* 0x000fe40008410000 */
[----:B------:R-:W-:-:S04]  /*2e6b0*/  FSETP.GTU.FTZ.AND P4, PT, R6, UR23, PT ;  /* 0x0000001706007c0b */ /* 0x000fc8000bf9c000 */
[----:B------:R-:W-:Y:S02]  /*2e6c0*/  FSEL R163, R132, RZ, !P4 ;  /* 0x000000ff84a37208 */ /* 0x000fe40006000000 */
[----:B------:R-:W-:-:S03]  /*2e6d0*/  SEL R11, RZ, 0x1, P4 ;  /* 0x00000001ff0b7807 */ /* 0x000fc60002000000 */
[----:B------:R-:W-:-:S07]  /*2e6e0*/  FMUL.FTZ R163, R163, R52 ;  /* 0x00000034a3a37220 */ /* 0x000fce0000410000 */
.L_x_27354:
        /* <DEDUP_REMOVED lines=17> */
.L_x_27363:
        /* <DEDUP_REMOVED lines=12> */
.L_x_27365:
[----:B------:R-:W-:Y:S05]  /*2e8c0*/  BSYNC.RECONVERGENT B2 ;  /* 0x0000000000027941 */ /* 0x000fea0003800200 */
.L_x_27364:
        /* <DEDUP_REMOVED lines=62> */
.L_x_27362:
[----:B------:R-:W-:Y:S05]  /*2ecb0*/  BSYNC.RECONVERGENT B1 ;  /* 0x0000000000017941 */ /* 0x000fea0003800200 */
.L_x_27361:
        /* <DEDUP_REMOVED lines=10> */
.L_x_27360:
        /* <DEDUP_REMOVED lines=17> */
.L_x_27369:
        /* <DEDUP_REMOVED lines=12> */
.L_x_27371:
[----:B------:R-:W-:Y:S05]  /*2ef30*/  BSYNC.RECONVERGENT B2 ;  /* 0x0000000000027941 */ /* 0x000fea0003800200 */
.L_x_27370:
        /* <DEDUP_REMOVED lines=62> */
.L_x_27368:
[----:B------:R-:W-:Y:S05]  /*2f320*/  BSYNC.RECONVERGENT B1 ;  /* 0x0000000000017941 */ /* 0x000fea0003800200 */
.L_x_27367:
        /* <DEDUP_REMOVED lines=10> */
.L_x_27366:
        /* <DEDUP_REMOVED lines=17> */
.L_x_27375:
        /* <DEDUP_REMOVED lines=12> */
.L_x_27377:
[----:B------:R-:W-:Y:S05]  /*2f5a0*/  BSYNC.RECONVERGENT B2 ;  /* 0x0000000000027941 */ /* 0x000fea0003800200 */
.L_x_27376:
        /* <DEDUP_REMOVED lines=62> */
.L_x_27374:
[----:B------:R-:W-:Y:S05]  /*2f990*/  BSYNC.RECONVERGENT B1 ;  /* 0x0000000000017941 */ /* 0x000fea0003800200 */
.L_x_27373:
        /* <DEDUP_REMOVED lines=10> */
.L_x_27372:
        /* <DEDUP_REMOVED lines=17> */
.L_x_27381:
        /* <DEDUP_REMOVED lines=12> */
.L_x_27383:
[----:B------:R-:W-:Y:S05]  /*2fc10*/  BSYNC.RECONVERGENT B2 ;  /* 0x0000000000027941 */ /* 0x000fea0003800200 */
.L_x_27382:
        /* <DEDUP_REMOVED lines=62> */
.L_x_27380:
[----:B------:R-:W-:Y:S05]  /*30000*/  BSYNC.RECONVERGENT B1 ;  /* 0x0000000000017941 */ /* 0x000fea0003800200 */
.L_x_27379:
        /* <DEDUP_REMOVED lines=11> */
.L_x_27378:
        /* <DEDUP_REMOVED lines=17> */
.L_x_27387:
        /* <DEDUP_REMOVED lines=12> */
.L_x_27389:
[----:B------:R-:W-:Y:S05]  /*30290*/  BSYNC.RECONVERGENT B2 ;  /* 0x0000000000027941 */ /* 0x000fea0003800200 */
.L_x_27388:
        /* <DEDUP_REMOVED lines=62> */
.L_x_27386:
[----:B------:R-:W-:Y:S05]  /*30680*/  BSYNC.RECONVERGENT B1 ;  /* 0x0000000000017941 */ /* 0x000fea0003800200 */
.L_x_27385:
        /* <DEDUP_REMOVED lines=11> */
.L_x_27384:
        /* <DEDUP_REMOVED lines=17> */
.L_x_27393:
        /* <DEDUP_REMOVED lines=12> */
.L_x_27395:
[----:B------:R-:W-:Y:S05]  /*30910*/  BSYNC.RECONVERGENT B2 ;  /* 0x0000000000027941 */ /* 0x000fea0003800200 */
.L_x_27394:
        /* <DEDUP_REMOVED lines=62> */
.L_x_27392:
[----:B------:R-:W-:Y:S05]  /*30d00*/  BSYNC.RECONVERGENT B1 ;  /* 0x0000000000017941 */ /* 0x000fea0003800200 */
.L_x_27391:
        /* <DEDUP_REMOVED lines=11> */
.L_x_27390:
        /* <DEDUP_REMOVED lines=17> */
.L_x_27399:
        /* <DEDUP_REMOVED lines=12> */
.L_x_27401:
[----:B------:R-:W-:Y:S05]  /*30f90*/  BSYNC.RECONVERGENT B2 ;  /* 0x0000000000027941 */ /* 0x000fea0003800200 */
.L_x_27400:
        /* <DEDUP_REMOVED lines=62> */
.L_x_27398:
[----:B------:R-:W-:Y:S05]  /*31380*/  BSYNC.RECONVERGENT B1 ;  /* 0x0000000000017941 */ /* 0x000fea0003800200 */
.L_x_27397:
        /* <DEDUP_REMOVED lines=10> */
.L_x_27396:
[----:B------:R-:W-:Y:S01]  /*31430*/  F2FP.F16.F32.PACK_AB R176, RZ, R170 ;  /* 0x000000aaffb0723e */ /* 0x000fe200000000ff */
[----:B------:R-:W-:Y:S01]  /*31440*/  IMAD.MOV.U32 R171, RZ, RZ, R178 ;  /* 0x000000ffffab7224 */ /* 0x000fe200078e00b2 */
[----:B------:R-:W-:Y:S02]  /*31450*/  PRMT R132, R132, 0x5410, R135 ;  /* 0x0000541084847816 */ /* 0x000fe40000000087 */
[----:B------:R-:W-:Y:S02]  /*31460*/  PRMT R134, R134, 0x5410, R175 ;  /* 0x0000541086867816 */ /* 0x000fe400000000af */
[----:B------:R-:W-:Y:S02]  /*31470*/  PRMT R133, R133, 0x5410, R174 ;  /* 0x0000541085857816 */ /* 0x000fe400000000ae */
[----:B------:R-:W-:-:S07]  /*31480*/  PRMT R135, R179, 0x5410, R176 ;  /* 0x00005410b3877816 */ /* 0x000fce00000000b0 */
.L_x_27353:
        /* <DEDUP_REMOVED lines=24> */
.L_x_27303:
[----:B------:R-:W-:Y:S05]  /*31610*/  BSYNC.RECONVERGENT B0 ;  /* 0x0000000000007941 */ /* 0x000fea0003800200 */
.L_x_27302:
        /* <DEDUP_REMOVED lines=213> */
.L_x_27403:
[----:B------:R-:W-:Y:S05]  /*32370*/  BSYNC.RECONVERGENT B0 ;  /* 0x0000000000007941 */ /* 0x000fea0003800200 */
.L_x_27402:
        /* <DEDUP_REMOVED lines=15> */
.L_x_27405:
[----:B------:R-:W-:Y:S05]  /*32470*/  BSYNC.RECONVERGENT B0 ;  /* 0x0000000000007941 */ /* 0x000fea0003800200 */
.L_x_27404:
        /* <DEDUP_REMOVED lines=83> */
[----:B------:R-:W-:Y:S01]  /*329b0*/  F2FP.F16.F32.PACK_AB R132, R132, R133 ;  /* 0x000000858484723e */ /* 0x000fe200000000ff */
[----:B------:R-:W-:Y:S01]  /*329c0*/  FADD.FTZ R133, R14, -R175 ;  /* 0x800000af0e857221 */ /* 0x000fe20000010000 */
[----:B----4-:R-:W-:-:S03]  /*329d0*/  FFMA.FTZ R134, R134, R208, R131 ;  /* 0x000000d086867223 */ /* 0x010fc60000010083 */
[----:B------:R-:W-:Y:S01]  /*329e0*/  FMUL.FTZ R133, R133, UR6 ;  /* 0x0000000685857c20 */ /* 0x000fe20008410000 */
[----:B------:R-:W-:-:S03]  /*329f0*/  FFMA.FTZ R135, R135, R179, R124 ;  /* 0x000000b387877223 */ /* 0x000fc6000001007c */
[----:B------:R-:W-:-:S05]  /*32a00*/  FFMA.FTZ R133, R133, R209, R130 ;  /* 0x000000d185857223 */ /* 0x000fca0000010082 */
[----:B------:R-:W-:Y:S01]  /*32a10*/  F2FP.F16.F32.PACK_AB R133, R134, R133 ;  /* 0x000000858685723e */ /* 0x000fe200000000ff */
[----:B------:R-:W-:Y:S01]  /*32a20*/  FADD.FTZ R134, R20, -R175 ;  /* 0x800000af14867221 */ /* 0x000fe20000010000 */
[----:B------:R-:W-:-:S03]  /*32a30*/  FFMA.FTZ R172, R172, R177, R126 ;  /* 0x000000b1acac7223 */ /* 0x000fc6000001007e */
[----:B------:R-:W-:-:S04]  /*32a40*/  FMUL.FTZ R134, R134, UR6 ;  /* 0x0000000686867c20 */ /* 0x000fc80008410000 */
[----:B------:R-:W-:-:S05]  /*32a50*/  FFMA.FTZ R134, R134, R178, R125 ;  /* 0x000000b286867223 */ /* 0x000fca000001007d */
[----:B------:R-:W-:Y:S01]  /*32a60*/  F2FP.F16.F32.PACK_AB R134, R134, R135 ;  /* 0x000000878686723e */ /* 0x000fe200000000ff */
[----:B------:R-:W-:-:S04]  /*32a70*/  FADD.FTZ R135, R24, -R175 ;  /* 0x800000af18877221 */ /* 0x000fc80000010000 */
[----:B------:R-:W-:-:S04]  /*32a80*/  FMUL.FTZ R135, R135, UR6 ;  /* 0x0000000687877c20 */ /* 0x000fc80008410000 */
[----:B------:R-:W-:-:S05]  /*32a90*/  FFMA.FTZ R135, R135, R176, R127 ;  /* 0x000000b087877223 */ /* 0x000fca000001007f */
[----:B------:R-:W-:Y:S02]  /*32aa0*/  F2FP.F16.F32.PACK_AB R135, R135, R172 ;  /* 0x000000ac8787723e */ /* 0x000fe400000000ff */
[----:B------:R-:W0:Y:S02]  /*32ab0*/  LDC.64 R172, c[0x0][0x428] ;  /* 0x00010a00ffac7b82 */ /* 0x000e240000000a00 */
[----:B0-----:R-:W-:-:S04]  /*32ac0*/  IMAD.WIDE.U32 R172, R174, 0x10, R172 ;  /* 0x00000010aeac7825 */ /* 0x001fc800078e00ac */
[----:B------:R-:W-:Y:S01]  /*32ad0*/  VIADD R174, R174, 0x80 ;  /* 0x00000080aeae7836 */ /* 0x000fe20000000000 */
[----:B------:R0:W-:Y:S06]  /*32ae0*/  STG.E.128 desc[UR12][R172.64], R132 ;  /* 0x00000084ac007986 */ /* 0x0001ec000c101d0c */
.L_x_27408:
[----:B------:R-:W-:Y:S05]  /*32af0*/  BSYNC.RECONVERGENT B0 ;  /* 0x0000000000007941 */ /* 0x000fea0003800200 */
.L_x_27407:
        /* <DEDUP_REMOVED lines=18> */
[----:B------:R-:W-:Y:S01]  /*32c20*/  F2FP.F16.F32.PACK_AB R132, R132, R133 ;  /* 0x000000858484723e */ /* 0x000fe200000000ff */
[----:B------:R-:W-:Y:S01]  /*32c30*/  FADD.FTZ R133, R28, -R175 ;  /* 0x800000af1c857221 */ /* 0x000fe20000010000 */
[----:B------:R-:W-:-:S03]  /*32c40*/  FMUL.FTZ R134, R134, UR6 ;  /* 0x0000000686867c20 */ /* 0x000fc60008410000 */
[----:B------:R-:W-:Y:S01]  /*32c50*/  FMUL.FTZ R133, R133, UR6 ;  /* 0x0000000685857c20 */ /* 0x000fe20008410000 */
[----:B----4-:R-:W-:Y:S01]  /*32c60*/  FFMA.FTZ R134, R134, R135, R115 ;  /* 0x0000008786867223 */ /* 0x010fe20000010073 */
[----:B------:R-:W-:Y:S02]  /*32c70*/  FADD.FTZ R135, R30, -R175 ;  /* 0x800000af1e877221 */ /* 0x000fe40000010000 */
[----:B------:R-:W-:Y:S02]  /*32c80*/  FFMA.FTZ R133, R133, R178, R114 ;  /* 0x000000b285857223 */ /* 0x000fe40000010072 */
[----:B------:R-:W-:-:S03]  /*32c90*/  FMUL.FTZ R135, R135, UR6 ;  /* 0x0000000687877c20 */ /* 0x000fc60008410000 */
[----:B------:R-:W-:Y:S01]  /*32ca0*/  F2FP.F16.F32.PACK_AB R133, R134, R133 ;  /* 0x000000858685723e */ /* 0x000fe200000000ff */
[----:B------:R-:W-:Y:S01]  /*32cb0*/  FADD.FTZ R134, R31, -R175 ;  /* 0x800000af1f867221 */ /* 0x000fe20000010000 */
[----:B------:R-:W-:-:S03]  /*32cc0*/  FFMA.FTZ R135, R135, R177, R180 ;  /* 0x000000b187877223 */ /* 0x000fc600000100b4 */
[----:B------:R-:W-:-:S04]  /*32cd0*/  FMUL.FTZ R134, R134, UR6 ;  /* 0x0000000686867c20 */ /* 0x000fc80008410000 */
[----:B------:R-:W-:Y:S01]  /*32ce0*/  FFMA.FTZ R134, R134, R172, R181 ;  /* 0x000000ac86867223 */ /* 0x000fe200000100b5 */
[----:B------:R-:W-:-:S04]  /*32cf0*/  FADD.FTZ R172, R32, -R175 ;  /* 0x800000af20ac7221 */ /* 0x000fc80000010000 */
[----:B------:R-:W-:Y:S01]  /*32d00*/  F2FP.F16.F32.PACK_AB R134, R134, R135 ;  /* 0x000000878686723e */ /* 0x000fe200000000ff */
[----:B------:R-:W-:Y:S01]  /*32d10*/  FADD.FTZ R135, R33, -R175 ;  /* 0x800000af21877221 */ /* 0x000fe20000010000 */
[----:B------:R-:W-:-:S03]  /*32d20*/  FMUL.FTZ R172, R172, UR6 ;  /* 0x00000006acac7c20 */ /* 0x000fc60008410000 */
[----:B------:R-:W-:Y:S01]  /*32d30*/  FMUL.FTZ R135, R135, UR6 ;  /* 0x0000000687877c20 */ /* 0x000fe20008410000 */
[----:B------:R-:W-:-:S03]  /*32d40*/  FFMA.FTZ R172, R172, R176, R182 ;  /* 0x000000b0acac7223 */ /* 0x000fc600000100b6 */
[----:B------:R-:W-:-:S05]  /*32d50*/  FFMA.FTZ R135, R135, R173, R183 ;  /* 0x000000ad87877223 */ /* 0x000fca00000100b7 */
[----:B------:R-:W-:Y:S02]  /*32d60*/  F2FP.F16.F32.PACK_AB R135, R135, R172 ;  /* 0x000000ac8787723e */ /* 0x000fe400000000ff */
[----:B------:R-:W0:Y:S02]  /*32d70*/  LDC.64 R172, c[0x0][0x428] ;  /* 0x00010a00ffac7b82 */ /* 0x000e240000000a00 */
[C---:B0-----:R-:W-:Y:S01]  /*32d80*/  IMAD.WIDE.U32 R172, R174.reuse, 0x10, R172 ;  /* 0x00000010aeac7825 */ /* 0x041fe200078e00ac */
[----:B------:R-:W-:-:S04]  /*32d90*/  IADD3 R174, PT, PT, R174, 0x80, RZ ;  /* 0x00000080aeae7810 */ /* 0x000fc80007ffe0ff */
[----:B------:R1:W-:Y:S03]  /*32da0*/  STG.E.128 desc[UR12][R172.64], R132 ;  /* 0x00000084ac007986 */ /* 0x0003e6000c101d0c */
.L_x_27410:
[----:B------:R-:W-:Y:S05]  /*32db0*/  BSYNC.RECONVERGENT B0 ;  /* 0x0000000000007941 */ /* 0x000fea0003800200 */
.L_x_27409:
        /* <DEDUP_REMOVED lines=16> */
[----:B------:R-:W-:Y:S01]  /*32ec0*/  F2FP.F16.F32.PACK_AB R132, R132, R133 ;  /* 0x000000858484723e */ /* 0x000fe200000000ff */
[----:B------:R-:W-:Y:S01]  /*32ed0*/  FADD.FTZ R133, R37, -R175 ;  /* 0x800000af25857221 */ /* 0x000fe20000010000 */
[----:B------:R-:W-:-:S03]  /*32ee0*/  FMUL.FTZ R172, R172, UR6 ;  /* 0x00000006acac7c20 */ /* 0x000fc60008410000 */
[----:B------:R-:W-:Y:S01]  /*32ef0*/  FMUL.FTZ R133, R133, UR6 ;  /* 0x0000000685857c20 */ /* 0x000fe20008410000 */
[----:B------:R-:W-:-:S03]  /*32f00*/  FFMA.FTZ R172, R172, R246, R190 ;  /* 0x000000f6acac7223 */ /* 0x000fc600000100be */
[----:B------:R-:W-:-:S05]  /*32f10*/  FFMA.FTZ R133, R133, R250, R186 ;  /* 0x000000fa85857223 */ /* 0x000fca00000100ba */
[----:B------:R-:W-:Y:S01]  /*32f20*/  F2FP.F16.F32.PACK_AB R133, R134, R133 ;  /* 0x000000858685723e */ /* 0x000fe200000000ff */
[----:B------:R-:W-:-:S04]  /*32f30*/  FADD.FTZ R134, R136, -R175 ;  /* 0x800000af88867221 */ /* 0x000fc80000010000 */
        /* <DEDUP_REMOVED lines=11> */
.L_x_27412:
[----:B------:R-:W-:Y:S05]  /*32ff0*/  BSYNC.RECONVERGENT B0 ;  /* 0x0000000000007941 */ /* 0x000fea0003800200 */
.L_x_27411:
        /* <DEDUP_REMOVED lines=32> */
[C---:B0-----:R-:W-:Y:S01]  /*33200*/  IMAD.WIDE.U32 R172, R174.reuse, 0x10, R172 ;  /* 0x00000010aeac7825 */ /* 0x041fe200078e00ac */
[----:B------:R-:W-:-:S04]  /*33210*/  IADD3 R174, PT, PT, R174, 0x80, RZ ;  /* 0x00000080aeae7810 */ /* 0x000fc80007ffe0ff */
[----:B------:R3:W-:Y:S03]  /*33220*/  STG.E.128 desc[UR12][R172.64], R132 ;  /* 0x00000084ac007986 */ /* 0x0007e6000c101d0c */
.L_x_27414:
[----:B------:R-:W-:Y:S05]  /*33230*/  BSYNC.RECONVERGENT B0 ;  /* 0x0000000000007941 */ /* 0x000fea0003800200 */
.L_x_27413:
        /* <DEDUP_REMOVED lines=34> */
.L_x_27416:
[----:B------:R-:W-:Y:S05]  /*33460*/  BSYNC.RECONVERGENT B0 ;  /* 0x0000000000007941 */ /* 0x000fea0003800200 */
.L_x_27415:
        /* <DEDUP_REMOVED lines=34> */
.L_x_27418:
[----:B------:R-:W-:Y:S05]  /*33690*/  BSYNC.RECONVERGENT B0 ;  /* 0x0000000000007941 */ /* 0x000fea0003800200 */
.L_x_27417:
        /* <DEDUP_REMOVED lines=15> */
[----:B------:R-:W-:Y:S01]  /*33790*/  F2FP.F16.F32.PACK_AB R132, R132, R133 ;  /* 0x000000858484723e */ /* 0x000fe200000000ff */
[----:B------:R-:W-:-:S04]  /*337a0*/  FADD.FTZ R133, R165, -R175 ;  /* 0x800000afa5857221 */ /* 0x000fc80000010000 */
[----:B------:R-:W-:-:S04]  /*337b0*/  FMUL.FTZ R133, R133, UR6 ;  /* 0x0000000685857c20 */ /* 0x000fc80008410000 */
[----:B------:R-:W-:-:S05]  /*337c0*/  FFMA.FTZ R133, R133, R70, R62 ;  /* 0x0000004685857223 */ /* 0x000fca000001003e */
[----:B------:R-:W-:Y:S01]  /*337d0*/  F2FP.F16.F32.PACK_AB R133, R134, R133 ;  /* 0x000000858685723e */ /* 0x000fe200000000ff */
[----:B------:R-:W-:-:S04]  /*337e0*/  FADD.FTZ R134, R168, -R175 ;  /* 0x800000afa8867221 */ /* 0x000fc80000010000 */
[----:B------:R-:W-:Y:S01]  /*337f0*/  FMUL.FTZ R134, R134, UR6 ;  /* 0x0000000686867c20 */ /* 0x000fe20008410000 */
[----:B0-----:R-:W-:-:S04]  /*33800*/  IMAD.WIDE.U32 R172, R174, 0x10, R172 ;  /* 0x00000010aeac7825 */ /* 0x001fc800078e00ac */
[----:B------:R-:W-:-:S05]  /*33810*/  FFMA.FTZ R134, R134, R65, R57 ;  /* 0x0000004186867223 */ /* 0x000fca0000010039 */
[----:B------:R-:W-:Y:S01]  /*33820*/  F2FP.F16.F32.PACK_AB R134, R134, R135 ;  /* 0x000000878686723e */ /* 0x000fe200000000ff */
[--C-:B------:R-:W-:Y:S01]  /*33830*/  FADD.FTZ R135, R169, -R175.reuse ;  /* 0x800000afa9877221 */ /* 0x100fe20000010000 */
[----:B------:R-:W-:-:S03]  /*33840*/  FADD.FTZ R175, R170, -R175 ;  /* 0x800000afaaaf7221 */ /* 0x000fc60000010000 */
[----:B------:R-:W-:Y:S01]  /*33850*/  FMUL.FTZ R135, R135, UR6 ;  /* 0x0000000687877c20 */ /* 0x000fe20008410000 */
[----:B------:R-:W-:-:S03]  /*33860*/  FMUL.FTZ R175, R175, UR6 ;  /* 0x00000006afaf7c20 */ /* 0x000fc60008410000 */
[----:B------:R-:W-:Y:S01]  /*33870*/  FFMA.FTZ R135, R135, R66, R58 ;  /* 0x0000004287877223 */ /* 0x000fe2000001003a */
[----:B------:R-:W-:-:S05]  /*33880*/  FFMA.FTZ R175, R175, R67, R59 ;  /* 0x00000043afaf7223 */ /* 0x000fca000001003b */
[----:B------:R-:W-:-:S05]  /*33890*/  F2FP.F16.F32.PACK_AB R135, R175, R135 ;  /* 0x00000087af87723e */ /* 0x000fca00000000ff */
[----:B------:R0:W-:Y:S02]  /*338a0*/  STG.E.128 desc[UR12][R172.64], R132 ;  /* 0x00000084ac007986 */ /* 0x0001e4000c101d0c */
.L_x_27419:
[----:B------:R-:W-:Y:S05]  /*338b0*/  BSYNC.RECONVERGENT B0 ;  /* 0x0000000000007941 */ /* 0x000fea0003800200 */
.L_x_27406:
[----:B------:R-:W-:Y:S02]  /*338c0*/  UIADD3 UR22, UPT, UPT, UR22, UR20, URZ ;  /* 0x0000001416167290 */ /* 0x000fe4000fffe0ff */
[----:B------:R-:W-:Y:S02]  /*338d0*/  UPLOP3.LUT UP1, UPT, UPT, UPT, UP1, 0x40, 0x4 ;  /* 0x000000000004789c */ /* 0x000fe40003f2e810 */
[----:B------:R-:W-:-:S09]  /*338e0*/  UISETP.GE.AND UP0, UPT, UR22, UR21, UPT ;  /* 0x000000151600728c */ /* 0x000fd2000bf06270 */
[----:B------:R-:W-:Y:S05]  /*338f0*/  BRA.U !UP0, `(.L_x_27420) ;  /* 0xfffffcdd08ac7547 */ /* 0x000fea000b83ffff */
[----:B------:R-:W-:Y:S05]  /*33900*/  EXIT ;  /* 0x000000000000794d */ /* 0x000fea0003800000 */
.L_x_27421:
        /* <DEDUP_REMOVED lines=15> */
.L_x_42385:


//--------------------- .text._ZN10layer_norm13ln_fwd_kernelINS_13Kernel_traitsIf6__halfS2_S2_fjLj7168ELj1ELj1ELj4ELj16ENS_18Kernel_traits_baseILj7168EfS2_S2_S2_fjLj128EEEEELb1ELb1ELb1ELb1EEEvNS_9FwdParamsE --------------------------
	.section	.text._ZN10layer_norm13ln_fwd_kernelINS_13Kernel_traitsIf6__halfS2_S2_fjLj7168ELj1ELj1ELj4ELj16ENS_18Kernel_traits_baseILj7168EfS2_S2_S2_fjLj128EEEEELb1ELb1ELb1ELb1EEEvNS_9FwdParamsE,"ax",@progbits
	.align	128
        .global         _ZN10layer_norm13ln_fwd_kernelINS_13Kernel_traitsIf6__halfS2_S2_fjLj7168ELj1ELj1ELj4ELj16ENS_18Kernel_traits_baseILj7168EfS2_S2_S2_fjLj128EEEEELb1ELb1ELb1ELb1EEEvNS_9FwdParamsE
        .type           _ZN10layer_norm13ln_fwd_kernelINS_13Kernel_traitsIf6__halfS2_S2_fjLj7168ELj1ELj1ELj4ELj16ENS_18Kernel_traits_baseILj7168EfS2_S2_S2_fjLj128EEEEELb1ELb1ELb1ELb1EEEvNS_9FwdParamsE,@function
        .size           _ZN10layer_norm13ln_fwd_kernelINS_13Kernel_traitsIf6__halfS2_S2_fjLj7168ELj1ELj1ELj4ELj16ENS_18Kernel_traits_baseILj7168EfS2_S2_S2_fjLj128EEEEELb1ELb1ELb1ELb1EEEvNS_9FwdParamsE,(.L_x_42386 - _ZN10layer_norm13ln_fwd_kernelINS_13Kernel_traitsIf6__halfS2_S2_fjLj7168ELj1ELj1ELj4ELj16ENS_18Kernel_traits_baseILj7168EfS2_S2_S2_fjLj128EEEEELb1ELb1ELb1ELb1EEEvNS_9FwdParamsE)
        .other          _ZN10layer_norm13ln_fwd_kernelINS_13Kernel_traitsIf6__halfS2_S2_fjLj7168ELj1ELj1ELj4ELj16ENS_18Kernel_traits_baseILj7168EfS2_S2_S2_fjLj128EEEEELb1ELb1ELb1ELb1EEEvNS_9FwdParamsE,@"STO_CUDA_ENTRY STV_DEFAULT"
_ZN10layer_norm13ln_fwd_kernelINS_13Kernel_traitsIf6__halfS2_S2_fjLj7168ELj1ELj1ELj4ELj16ENS_18Kernel_traits_baseILj7168EfS2_S2_S2_fjLj128EEEEELb1ELb1ELb1ELb1EEEvNS_9FwdParamsE:
.text._ZN10layer_norm13ln_fwd_kernelINS_13Kernel_traitsIf6__halfS2_S2_fjLj7168ELj1ELj1ELj4ELj16ENS_18Kernel_traits_baseILj7168EfS2_S2_S2_fjLj128EEEEELb1ELb1ELb1ELb1EEEvNS_9FwdParamsE:
        /* <DEDUP_REMOVED lines=106> */
.L_x_27422:
        /* <DEDUP_REMOVED lines=66> */
.L_x_27423:
        /* <DEDUP_REMOVED lines=80> */
.L_x_27898:
        /* <DEDUP_REMOVED lines=56> */
[----:B--2---:R-:W-:Y:S01]  /*1340*/  @!P2 HADD2.F32 R35, -RZ, R36.H0_H0 ;  /* 0x20000024ff23a230 */ /* 0x004fe20000004100 */
        /* <DEDUP_REMOVED lines=17> */
.L_x_27427:
        /* <DEDUP_REMOVED lines=14> */
.L_x_27428:
        /* <DEDUP_REMOVED lines=43> */
.L_x_27426:
        /* <DEDUP_REMOVED lines=11> */
.L_x_27425:
[----:B------:R-:W-:Y:S01]  /*18a0*/  F2FP.F16.F32.PACK_AB R12, RZ, R35 ;  /* 0x00000023ff0c723e */ /* 0x000fe200000000ff */
[----:B------:R-:W-:Y:S01]  /*18b0*/  @!P2 HADD2.F32 R156, -RZ, R36.H1_H1 ;  /* 0x30000024ff9ca230 */ /* 0x000fe20000004100 */
        /* <DEDUP_REMOVED lines=19> */
.L_x_27431:
        /* <DEDUP_REMOVED lines=14> */
.L_x_27432:
        /* <DEDUP_REMOVED lines=43> */
.L_x_27430:
        /* <DEDUP_REMOVED lines=11> */
.L_x_27429:
[----:B------:R-:W-:Y:S01]  /*1e30*/  F2FP.F16.F32.PACK_AB R9, RZ, R156 ;  /* 0x0000009cff09723e */ /* 0x000fe200000000ff */
[----:B------:R-:W-:Y:S01]  /*1e40*/  @!P2 HADD2.F32 R157, -RZ, R37.H0_H0 ;  /* 0x20000025ff9da230 */ /* 0x000fe20000004100 */
        /* <DEDUP_REMOVED lines=19> */
.L_x_27435:
        /* <DEDUP_REMOVED lines=14> */
.L_x_27436:
        /* <DEDUP_REMOVED lines=43> */
.L_x_27434:
        /* <DEDUP_REMOVED lines=11> */
.L_x_27433:
[----:B------:R-:W-:Y:S01]  /*23c0*/  F2FP.F16.F32.PACK_AB R13, RZ, R157 ;  /* 0x0000009dff0d723e */ /* 0x000fe200000000ff */
[----:B------:R-:W-:Y:S01]  /*23d0*/  @!P2 HADD2.F32 R158, -RZ, R37.H1_H1 ;  /* 0x30000025ff9ea230 */ /* 0x000fe20000004100 */
[----:B------:R-:W-:Y:S01]  /*23e0*/  @!UP2 UMOV UR4, UR5 ;  /* 0x000000050004ac82 */ /* 0x000fe20008000000 */
[----:B------:R-:W-:Y:S01]  /*23f0*/  @!P2 IMAD.MOV.U32 R14, RZ, RZ, R10 ;  /* 0x000000ffff0ea224 */ /* 0x000fe200078e000a */
        /* <DEDUP_REMOVED lines=17> */
.L_x_27439:
        /* <DEDUP_REMOVED lines=14> */
.L_x_27440:
        /* <DEDUP_REMOVED lines=43> */
.L_x_27438:
        /* <DEDUP_REMOVED lines=11> */
.L_x_27437:
[----:B------:R-:W-:Y:S01]  /*2950*/  F2FP.F16.F32.PACK_AB R10, RZ, R158 ;  /* 0x0000009eff0a723e */ /* 0x000fe200000000ff */
[----:B------:R-:W-:Y:S01]  /*2960*/  @!P2 HADD2.F32 R159, -RZ, R38.H0_H0 ;  /* 0x20000026ff9fa230 */ /* 0x000fe20000004100 */
        /* <DEDUP_REMOVED lines=19> */
.L_x_27443:
        /* <DEDUP_REMOVED lines=14> */
.L_x_27444:
        /* <DEDUP_REMOVED lines=43> */
.L_x_27442:
        /* <DEDUP_REMOVED lines=11> */
.L_x_27441:
[----:B------:R-:W-:Y:S01]  /*2ee0*/  F2FP.F16.F32.PACK_AB R14, RZ, R159 ;  /* 0x0000009fff0e723e */ /* 0x000fe200000000ff */
[----:B------:R-:W-:Y:S01]  /*2ef0*/  @!P2 HADD2.F32 R160, -RZ, R38.H1_H1 ;  /* 0x30000026ffa0a230 */ /* 0x000fe20000004100 */
        /* <DEDUP_REMOVED lines=19> */
.L_x_27447:
        /* <DEDUP_REMOVED lines=14> */
.L_x_27448:
        /* <DEDUP_REMOVED lines=43> */
.L_x_27446:
        /* <DEDUP_REMOVED lines=11> */
.L_x_27445:
[----:B------:R-:W-:Y:S01]  /*3470*/  F2FP.F16.F32.PACK_AB R11, RZ, R160 ;  /* 0x000000a0ff0b723e */ /* 0x000fe200000000ff */
[----:B------:R-:W-:Y:S01]  /*3480*/  @!P2 HADD2.F32 R161, -RZ, R39.H0_H0 ;  /* 0x20000027ffa1a230 */ /* 0x000fe20000004100 */
        /* <DEDUP_REMOVED lines=19> */
.L_x_27451:
        /* <DEDUP_REMOVED lines=14> */
.L_x_27452:
        /* <DEDUP_REMOVED lines=43> */
.L_x_27450:
        /* <DEDUP_REMOVED lines=11> */
.L_x_27449:
        /* <DEDUP_REMOVED lines=21> */
.L_x_27455:
        /* <DEDUP_REMOVED lines=14> */
.L_x_27456:
[----:B------:R-:W-:Y:S01]  /*3c30*/  IMAD.WIDE.U32 R16, R0, -0x326172a9, RZ ;  /* 0xcd9e8d5700107825 */ /* 0x000fe200078e00ff */
[----:B------:R-:W-:-:S03]  /*3c40*/  LOP3.LUT R22, R2, UR5, R21, 0x96, !PT ;  /* 0x0000000502167c12 */ /* 0x000fc6000f8e9615 */
[----:B------:R-:W-:Y:S02]  /*3c50*/  IMAD.U32 R19, RZ, RZ, UR20 ;  /* 0x00000014ff137e24 */ /* 0x000fe4000f8e00ff */
[----:B------:R-:W-:-:S03]  /*3c60*/  IMAD.WIDE.U32 R22, R22, -0x326172a9, RZ ;  /* 0xcd9e8d5716167825 */ /* 0x000fc600078e00ff */
[----:B------:R-:W-:Y:S02]  /*3c70*/  LOP3.LUT R18, R17, UR23, R19, 0x96, !PT ;  /* 0x0000001711127c12 */ /* 0x000fe4000f8e9613 */
        /* <DEDUP_REMOVED lines=38> */
.L_x_27454:
        /* <DEDUP_REMOVED lines=11> */
.L_x_27453:
[----:B------:R-:W-:Y:S02]  /*3f90*/  F2FP.F16.F32.PACK_AB R16, RZ, R162 ;  /* 0x000000a2ff10723e */ /* 0x000fe400000000ff */
[----:B------:R-:W-:Y:S02]  /*3fa0*/  PRMT R14, R14, 0x5410, R11 ;  /* 0x000054100e0e7816 */ /* 0x000fe4000000000b */
[----:B------:R-:W-:Y:S02]  /*3fb0*/  PRMT R13, R13, 0x5410, R10 ;  /* 0x000054100d0d7816 */ /* 0x000fe4000000000a */
[----:B------:R-:W-:Y:S02]  /*3fc0*/  PRMT R12, R12, 0x5410, R9 ;  /* 0x000054100c0c7816 */ /* 0x000fe40000000009 */
[----:B------:R-:W-:Y:S01]  /*3fd0*/  PRMT R15, R15, 0x5410, R16 ;  /* 0x000054100f0f7816 */ /* 0x000fe20000000010 */
[----:B------:R-:W-:Y:S06]  /*3fe0*/  BRA `(.L_x_27457) ;  /* 0x0000002800bc7947 */ /* 0x000fec0003800000 */
.L_x_27424:
        /* <DEDUP_REMOVED lines=20> */
.L_x_27460:
        /* <DEDUP_REMOVED lines=14> */
.L_x_27461:
        /* <DEDUP_REMOVED lines=43> */
.L_x_27459:
[----:B------:R-:W-:Y:S01]  /*44c0*/  I2FP.F32.U32 R3, R3 ;  /* 0x0000000300037245 */ /* 0x000fe20000201000 */
[----:B-----5:R-:W-:Y:S02]  /*44d0*/  HADD2.F32 R9, -RZ, R40.H0_H0 ;  /* 0x20000028ff097230 */ /* 0x020fe40000004100 */
[----:B------:R-:W-:-:S03]  /*44e0*/  IMAD.MOV.U32 R10, RZ, RZ, 0x2f800000 ;  /* 0x2f800000ff0a7424 */ /* 0x000fc600078e00ff */
[----:B------:R-:W-:Y:S01]  /*44f0*/  FMUL.FTZ R9, R9, UR15 ;  /* 0x0000000f09097c20 */ /* 0x000fe20008410000 */
[----:B------:R-:W-:-:S03]  /*4500*/  FFMA.FTZ R3, R3, R10, 1.1641532182693481445e-10 ;  /* 0x2f00000003037423 */ /* 0x000fc6000001000a */
[----:B------:R-:W-:Y:S02]  /*4510*/  FMUL.FTZ R9, R9, UR14 ;  /* 0x0000000e09097c20 */ /* 0x000fe40008410000 */
[----:B------:R-:W-:-:S04]  /*4520*/  FSETP.GTU.FTZ.AND P2, PT, R3, UR46, PT ;  /* 0x0000002e03007c0b */ /* 0x000fc8000bf5c000 */
[----:B------:R-:W-:Y:S02]  /*4530*/  FSEL R35, R9, RZ, !P2 ;  /* 0x000000ff09237208 */ /* 0x000fe40005000000 */
[----:B------:R-:W-:-:S03]  /*4540*/  SEL R3, RZ, 0x1, P2 ;  /* 0x00000001ff037807 */ /* 0x000fc60001000000 */
[----:B------:R-:W-:-:S07]  /*4550*/  FMUL.FTZ R35, R35, R96 ;  /* 0x0000006023237220 */ /* 0x000fce0000410000 */
.L_x_27458:
[----:B------:R-:W-:Y:S01]  /*4560*/  F2FP.F16.F32.PACK_AB R12, RZ, R35 ;  /* 0x00000023ff0c723e */ /* 0x000fe200000000ff */
        /* <DEDUP_REMOVED lines=16> */
.L_x_27464:
        /* <DEDUP_REMOVED lines=14> */
.L_x_27465:
        /* <DEDUP_REMOVED lines=44> */
.L_x_27463:
        /* <DEDUP_REMOVED lines=8> */
[----:B------:R-:W-:-:S03]  /*4a90*/  SEL R4, RZ, 0x1, P2 ;  /* 0x00000001ff047807 */ /* 0x000fc60001000000 */
[----:B------:R-:W-:-:S07]  /*4aa0*/  FMUL.FTZ R156, R156, R97 ;  /* 0x000000619c9c7220 */ /* 0x000fce0000410000 */
.L_x_27462:
[----:B------:R-:W-:Y:S01]  /*4ab0*/  F2FP.F16.F32.PACK_AB R9, RZ, R156 ;  /* 0x0000009cff09723e */ /* 0x000fe200000000ff */
        /* <DEDUP_REMOVED lines=16> */
.L_x_27468:
        /* <DEDUP_REMOVED lines=14> */
.L_x_27469:
        /* <DEDUP_REMOVED lines=44> */
.L_x_27467:
        /* <DEDUP_REMOVED lines=10> */
.L_x_27466:
[----:B------:R-:W-:Y:S01]  /*5000*/  HFMA2 R158, -RZ, RZ, 0, 0 ;  /* 0x00000000ff9e7431 */ /* 0x000fe200000001ff */
[----:B------:R-:W-:Y:S01]  /*5010*/  F2FP.F16.F32.PACK_AB R13, RZ, R157 ;  /* 0x0000009dff0d723e */ /* 0x000fe200000000ff */
        /* <DEDUP_REMOVED lines=15> */
.L_x_27472:
        /* <DEDUP_REMOVED lines=14> */
.L_x_27473:
        /* <DEDUP_REMOVED lines=44> */
.L_x_27471:
        /* <DEDUP_REMOVED lines=10> */
.L_x_27470:
        /* <DEDUP_REMOVED lines=17> */
.L_x_27476:
        /* <DEDUP_REMOVED lines=14> */
.L_x_27477:
        /* <DEDUP_REMOVED lines=44> */
.L_x_27475:
        /* <DEDUP_REMOVED lines=8> */
[----:B------:R-:W-:-:S03]  /*5a80*/  SEL R7, RZ, 0x1, P2 ;  /* 0x00000001ff077807 */ /* 0x000fc60001000000 */
[----:B------:R-:W-:-:S07]  /*5a90*/  FMUL.FTZ R159, R159, R92 ;  /* 0x0000005c9f9f7220 */ /* 0x000fce0000410000 */
.L_x_27474:
        /* <DEDUP_REMOVED lines=17> */
.L_x_27480:
        /* <DEDUP_REMOVED lines=14> */
.L_x_27481:
        /* <DEDUP_REMOVED lines=44> */
.L_x_27479:
        /* <DEDUP_REMOVED lines=10> */
.L_x_27478:
        /* <DEDUP_REMOVED lines=17> */
.L_x_27484:
        /* <DEDUP_REMOVED lines=14> */
.L_x_27485:
        /* <DEDUP_REMOVED lines=44> */
.L_x_27483:
        /* <DEDUP_REMOVED lines=10> */
.L_x_27482:
        /* <DEDUP_REMOVED lines=17> */
.L_x_27488:
        /* <DEDUP_REMOVED lines=14> */
.L_x_27489:
        /* <DEDUP_REMOVED lines=44> */
.L_x_27487:
[----:B------:R-:W-:Y:S01]  /*69f0*/  I2FP.F32.U32 R16, R17 ;  /* 0x0000001100107245 */ /* 0x000fe20000201000 */
[----:B------:R-:W-:Y:S02]  /*6a00*/  HFMA2 R17, -RZ, RZ, 0.1171875, 0 ;  /* 0x2f800000ff117431 */ /* 0x000fe400000001ff */
        /* <DEDUP_REMOVED lines=8> */
.L_x_27486:
[----:B------:R-:W-:Y:S02]  /*6a90*/  F2FP.F16.F32.PACK_AB R16, RZ, R162 ;  /* 0x000000a2ff10723e */ /* 0x000fe400000000ff */
[----:B------:R-:W-:Y:S02]  /*6aa0*/  PRMT R14, R14, 0x5410, R11 ;  /* 0x000054100e0e7816 */ /* 0x000fe4000000000b */
[----:B------:R-:W-:Y:S02]  /*6ab0*/  PRMT R13, R13, 0x5410, R10 ;  /* 0x000054100d0d7816 */ /* 0x000fe4000000000a */
[----:B------:R-:W-:Y:S02]  /*6ac0*/  PRMT R12, R12, 0x5410, R9 ;  /* 0x000054100c0c7816 */ /* 0x000fe40000000009 */
[----:B------:R-:W-:-:S07]  /*6ad0*/  PRMT R15, R15, 0x5410, R16 ;  /* 0x000054100f0f7816 */ /* 0x000fce0000000010 */
.L_x_27457:
        /* <DEDUP_REMOVED lines=31> */
.L_x_27490:
[----:B-----5:R1:W5:Y:S04]  /*6cd0*/  @P1 LDG.E.128 R40, desc[UR18][R16.64] ;  /* 0x0000001210281981 */ /* 0x020368000c1e1d00 */
[----:B------:R1:W5:Y:S01]  /*6ce0*/  @P0 LDG.E.128 R36, desc[UR18][R10.64] ;  /* 0x000000120a240981 */ /* 0x000362000c1e1d00 */
[----:B------:R-:W-:Y:S05]  /*6cf0*/  @!P0 BRA `(.L_x_27491) ;  /* 0x0000002c00448947 */ /* 0x000fea0003800000 */
[----:B------:R-:W-:-:S06]  /*6d00*/  UISETP.GT.AND UP2, UPT, UR42, URZ, UPT ;  /* 0x000000ff2a00728c */ /* 0x000fcc000bf44270 */
[----:B------:R-:W-:-:S05]  /*6d10*/  PLOP3.LUT P2, PT, PT, PT, UP2, 0x80, 0x8 ;  /* 0x000000000008781c */ /* 0x000fca0003f4f028 */
[----:B------:R-:W-:-:S08]  /*6d20*/  @!UP2 UMOV UR5, UR4 ;  /* 0x000000040005ac82 */ /* 0x000fd00008000000 */
[----:B-1---5:R-:W-:Y:S01]  /*6d30*/  @!P2 HADD2.F32 R17, -RZ, R36.H0_H0 ;  /* 0x20000024ff11a230 */ /* 0x022fe20000004100 */
        /* <DEDUP_REMOVED lines=18> */
.L_x_27494:
        /* <DEDUP_REMOVED lines=14> */
.L_x_27495:
        /* <DEDUP_REMOVED lines=43> */
.L_x_27493:
[----:B0-----:R-:W-:Y:S01]  /*71f0*/  HFMA2 R12, -RZ, RZ, 0.1171875, 0 ;  /* 0x2f800000ff0c7431 */ /* 0x001fe200000001ff */
[----:B------:R-:W-:Y:S01]  /*7200*/  I2FP.F32.U32 R3, R3 ;  /* 0x0000000300037245 */ /* 0x000fe20000201000 */
[----:B------:R-:W-:-:S05]  /*7210*/  HADD2.F32 R9, -RZ, R40.H0_H0 ;  /* 0x20000028ff097230 */ /* 0x000fca0000004100 */
        /* <DEDUP_REMOVED lines=8> */
.L_x_27492:
[----:B------:R-:W-:Y:S01]  /*72a0*/  F2FP.F16.F32.PACK_AB R26, RZ, R17 ;  /* 0x00000011ff1a723e */ /* 0x000fe200000000ff */
[----:B------:R-:W-:Y:S01]  /*72b0*/  @!P2 HADD2.F32 R18, -RZ, R36.H1_H1 ;  /* 0x30000024ff12a230 */ /* 0x000fe20000004100 */
[----:B------:R-:W-:Y:S01]  /*72c0*/  @!UP2 UMOV UR4, UR5 ;  /* 0x000000050004ac82 */ /* 0x000fe20008000000 */
[----:B0-----:R-:W-:Y:S01]  /*72d0*/  @!P2 IMAD.MOV.U32 R12, RZ, RZ, R10 ;  /* 0x000000ffff0ca224 */ /* 0x001fe200078e000a */
        /* <DEDUP_REMOVED lines=17> */
.L_x_27498:
        /* <DEDUP_REMOVED lines=14> */
.L_x_27499:
        /* <DEDUP_REMOVED lines=43> */
.L_x_27497:
[----:B------:R-:W-:Y:S01]  /*7780*/  I2FP.F32.U32 R4, R4 ;  /* 0x0000000400047245 */ /* 0x000fe20000201000 */
[----:B------:R-:W-:Y:S02]  /*7790*/  HADD2.F32 R10, -RZ, R40.H1_H1 ;  /* 0x30000028ff0a7230 */ /* 0x000fe40000004100 */
        /* <DEDUP_REMOVED lines=9> */
.L_x_27496:
        /* <DEDUP_REMOVED lines=21> */
.L_x_27502:
        /* <DEDUP_REMOVED lines=14> */
.L_x_27503:
        /* <DEDUP_REMOVED lines=43> */
.L_x_27501:
[----:B------:R-:W-:Y:S01]  /*7d10*/  I2FP.F32.U32 R5, R5 ;  /* 0x0000000500057245 */ /* 0x000fe20000201000 */
[----:B------:R-:W-:Y:S02]  /*7d20*/  HADD2.F32 R9, -RZ, R41.H0_H0 ;  /* 0x20000029ff097230 */ /* 0x000fe40000004100 */
        /* <DEDUP_REMOVED lines=9> */
.L_x_27500:
        /* <DEDUP_REMOVED lines=21> */
.L_x_27506:
        /* <DEDUP_REMOVED lines=14> */
.L_x_27507:
        /* <DEDUP_REMOVED lines=43> */
.L_x_27505:
[----:B------:R-:W-:Y:S01]  /*82a0*/  HFMA2 R9, -RZ, RZ, 0.1171875, 0 ;  /* 0x2f800000ff097431 */ /* 0x000fe200000001ff */
[----:B------:R-:W-:Y:S01]  /*82b0*/  I2FP.F32.U32 R6, R6 ;  /* 0x0000000600067245 */ /* 0x000fe20000201000 */
[----:B------:R-:W-:-:S05]  /*82c0*/  HADD2.F32 R10, -RZ, R41.H1_H1 ;  /* 0x30000029ff0a7230 */ /* 0x000fca0000004100 */
        /* <DEDUP_REMOVED lines=8> */
.L_x_27504:
        /* <DEDUP_REMOVED lines=21> */
.L_x_27510:
        /* <DEDUP_REMOVED lines=14> */
.L_x_27511:
        /* <DEDUP_REMOVED lines=43> */
.L_x_27509:
        /* <DEDUP_REMOVED lines=11> */
.L_x_27508:
        /* <DEDUP_REMOVED lines=21> */
.L_x_27514:
        /* <DEDUP_REMOVED lines=14> */
.L_x_27515:
[----:B------:R-:W-:Y:S01]  /*8b10*/  IMAD.WIDE.U32 R12, R0, -0x326172a9, RZ ;  /* 0xcd9e8d57000c7825 */ /* 0x000fe200078e00ff */
        /* <DEDUP_REMOVED lines=43> */
.L_x_27513:
        /* <DEDUP_REMOVED lines=11> */
.L_x_27512:
        /* <DEDUP_REMOVED lines=21> */
.L_x_27518:
        /* <DEDUP_REMOVED lines=14> */
.L_x_27519:
        /* <DEDUP_REMOVED lines=43> */
.L_x_27517:
[----:B------:R-:W-:Y:S01]  /*9360*/  HFMA2 R10, -RZ, RZ, 0.1171875, 0 ;  /* 0x2f800000ff0a7431 */ /* 0x000fe200000001ff */
        /* <DEDUP_REMOVED lines=10> */
.L_x_27516:
        /* <DEDUP_REMOVED lines=21> */
.L_x_27522:
        /* <DEDUP_REMOVED lines=14> */
.L_x_27523:
        /* <DEDUP_REMOVED lines=44> */
.L_x_27521:
        /* <DEDUP_REMOVED lines=11> */
.L_x_27520:
[----:B------:R-:W-:Y:S02]  /*99b0*/  F2FP.F16.F32.PACK_AB R15, RZ, R24 ;  /* 0x00000018ff0f723e */ /* 0x000fe400000000ff */
[----:B------:R-:W-:Y:S02]  /*99c0*/  PRMT R14, R30, 0x5410, R31 ;  /* 0x000054101e0e7816 */ /* 0x000fe4000000001f */
[----:B------:R-:W-:Y:S02]  /*99d0*/  PRMT R13, R28, 0x5410, R29 ;  /* 0x000054101c0d7816 */ /* 0x000fe4000000001d */
[----:B------:R-:W-:Y:S02]  /*99e0*/  PRMT R12, R26, 0x5410, R27 ;  /* 0x000054101a0c7816 */ /* 0x000fe4000000001b */
[----:B------:R-:W-:Y:S01]  /*99f0*/  PRMT R15, R9, 0x5410, R15 ;  /* 0x00005410090f7816 */ /* 0x000fe2000000000f */
[----:B------:R-:W-:Y:S06]  /*9a00*/  BRA `(.L_x_27524) ;  /* 0x0000002800bc7947 */ /* 0x000fec0003800000 */
.L_x_27491:
[----:B-1----:R-:W-:Y:S02]  /*9a10*/  HFMA2 R17, -RZ, RZ, 0, 0 ;  /* 0x00000000ff117431 */ /* 0x002fe400000001ff */
        /* <DEDUP_REMOVED lines=19> */
.L_x_27527:
        /* <DEDUP_REMOVED lines=14> */
.L_x_27528:
[----:B------:R-:W-:Y:S01]  /*9c30*/  IMAD.WIDE.U32 R10, R0, -0x326172a9, RZ ;  /* 0xcd9e8d57000a7825 */ /* 0x000fe200078e00ff */
[----:B0-----:R-:W-:Y:S01]  /*9c40*/  LOP3.LUT R14, R2, UR5, R9, 0x96, !PT ;  /* 0x00000005020e7c12 */ /* 0x001fe2000f8e9609 */
        /* <DEDUP_REMOVED lines=41> */
.L_x_27526:
        /* <DEDUP_REMOVED lines=10> */
.L_x_27525:
        /* <DEDUP_REMOVED lines=17> */
.L_x_27531:
        /* <DEDUP_REMOVED lines=14> */
.L_x_27532:
        /* <DEDUP_REMOVED lines=44> */
.L_x_27530:
        /* <DEDUP_REMOVED lines=10> */
.L_x_27529:
        /* <DEDUP_REMOVED lines=17> */
.L_x_27535:
        /* <DEDUP_REMOVED lines=14> */
.L_x_27536:
        /* <DEDUP_REMOVED lines=44> */
.L_x_27534:
        /* <DEDUP_REMOVED lines=10> */
.L_x_27533:
        /* <DEDUP_REMOVED lines=17> */
.L_x_27539:
        /* <DEDUP_REMOVED lines=14> */
.L_x_27540:
        /* <DEDUP_REMOVED lines=44> */
.L_x_27538:
        /* <DEDUP_REMOVED lines=10> */
.L_x_27537:
        /* <DEDUP_REMOVED lines=17> */
.L_x_27543:
        /* <DEDUP_REMOVED lines=14> */
.L_x_27544:
        /* <DEDUP_REMOVED lines=44> */
.L_x_27542:
        /* <DEDUP_REMOVED lines=10> */
.L_x_27541:
        /* <DEDUP_REMOVED lines=17> */
.L_x_27547:
        /* <DEDUP_REMOVED lines=14> */
.L_x_27548:
        /* <DEDUP_REMOVED lines=44> */
.L_x_27546:
        /* <DEDUP_REMOVED lines=10> */
.L_x_27545:
        /* <DEDUP_REMOVED lines=17> */
.L_x_27551:
        /* <DEDUP_REMOVED lines=14> */
.L_x_27552:
        /* <DEDUP_REMOVED lines=44> */
.L_x_27550:
        /* <DEDUP_REMOVED lines=10> */
.L_x_27549:
        /* <DEDUP_REMOVED lines=17> */
.L_x_27555:
        /* <DEDUP_REMOVED lines=14> */
.L_x_27556:
        /* <DEDUP_REMOVED lines=44> */
.L_x_27554:
[----:B------:R-:W-:Y:S01]  /*c410*/  I2FP.F32.U32 R10, R11 ;  /* 0x0000000b000a7245 */ /* 0x000fe20000201000 */
[----:B------:R-:W-:Y:S02]  /*c420*/  HFMA2 R11, -RZ, RZ, 0.1171875, 0 ;  /* 0x2f800000ff0b7431 */ /* 0x000fe400000001ff */
[----:B0----5:R-:W-:-:S05]  /*c430*/  HADD2.F32 R12, -RZ, R43.H1_H1 ;  /* 0x3000002bff0c7230 */ /* 0x021fca0000004100 */
[----:B------:R-:W-:Y:S01]  /*c440*/  FMUL.FTZ R12, R12, UR15 ;  /* 0x0000000f0c0c7c20 */ /* 0x000fe20008410000 */
[----:B------:R-:W-:-:S03]  /*c450*/  FFMA.FTZ R10, R10, R11, 1.1641532182693481445e-10 ;  /* 0x2f0000000a0a7423 */ /* 0x000fc6000001000b */
[----:B------:R-:W-:Y:S02]  /*c460*/  FMUL.FTZ R12, R12, UR14 ;  /* 0x0000000e0c0c7c20 */ /* 0x000fe40008410000 */
[----:B------:R-:W-:-:S04]  /*c470*/  FSETP.GTU.FTZ.AND P2, PT, R10, UR46, PT ;  /* 0x0000002e0a007c0b */ /* 0x000fc8000bf5c000 */
[----:B------:R-:W-:Y:S02]  /*c480*/  FSEL R24, R12, RZ, !P2 ;  /* 0x000000ff0c187208 */ /* 0x000fe40005000000 */
[----:B------:R-:W-:-:S03]  /*c490*/  SEL R34, RZ, 0x1, P2 ;  /* 0x00000001ff227807 */ /* 0x000fc60001000000 */
[----:B------:R-:W-:-:S07]  /*c4a0*/  FMUL.FTZ R24, R24, R87 ;  /* 0x0000005718187220 */ /* 0x000fce0000410000 */
.L_x_27553:
[----:B0-----:R-:W-:Y:S02]  /*c4b0*/  F2FP.F16.F32.PACK_AB R15, RZ, R24 ;  /* 0x00000018ff0f723e */ /* 0x001fe400000000ff */
[----:B------:R-:W-:Y:S02]  /*c4c0*/  PRMT R14, R30, 0x5410, R31 ;  /* 0x000054101e0e7816 */ /* 0x000fe4000000001f */
[----:B------:R-:W-:Y:S02]  /*c4d0*/  PRMT R13, R29, 0x5410, R28 ;  /* 0x000054101d0d7816 */ /* 0x000fe4000000001c */
[----:B------:R-:W-:Y:S02]  /*c4e0*/  PRMT R12, R27, 0x5410, R26 ;  /* 0x000054101b0c7816 */ /* 0x000fe4000000001a */
[----:B------:R-:W-:-:S07]  /*c4f0*/  PRMT R15, R9, 0x5410, R15 ;  /* 0x00005410090f7816 */ /* 0x000fce000000000f */
.L_x_27524:
[----:B------:R-:W-:Y:S01]  /*c500*/  MOV R29, 0x10 ;  /* 0x00000010001d7802 */ /* 0x000fe20000000f00 */
[----:B------:R-:W-:Y:S01]  /*c510*/  VIADD R28, R180, 0x80 ;  /* 0x00000080b41c7836 */ /* 0x000fe20000000000 */
        /* <DEDUP_REMOVED lines=31> */
.L_x_27557:
[----:B-----5:R1:W5:Y:S04]  /*c710*/  @P1 LDG.E.128 R40, desc[UR18][R26.64] ;  /* 0x000000121a281981 */ /* 0x020368000c1e1d00 */
[----:B------:R1:W5:Y:S01]  /*c720*/  @P0 LDG.E.128 R36, desc[UR18][R10.64] ;  /* 0x000000120a240981 */ /* 0x000362000c1e1d00 */
[----:B------:R-:W-:Y:S05]  /*c730*/  @!P0 BRA `(.L_x_27558) ;  /* 0x0000002c00688947 */ /* 0x000fea0003800000 */
[----:B------:R-:W-:-:S06]  /*c740*/  UISETP.GT.AND UP2, UPT, UR42, URZ, UPT ;  /* 0x000000ff2a00728c */ /* 0x000fcc000bf44270 */
[----:B------:R-:W-:-:S05]  /*c750*/  PLOP3.LUT P2, PT, PT, PT, UP2, 0x80, 0x8 ;  /* 0x000000000008781c */ /* 0x000fca0003f4f028 */
[----:B------:R-:W-:-:S08]  /*c760*/  @!UP2 UMOV UR5, UR4 ;  /* 0x000000040005ac82 */ /* 0x000fd00008000000 */
[----:B-----5:R-:W-:Y:S01]  /*c770*/  @!P2 HADD2.F32 R9, -RZ, R36.H0_H0 ;  /* 0x20000024ff09a230 */ /* 0x020fe20000004100 */
[----:B0-----:R-:W-:Y:S01]  /*c780*/  @!P2 MOV R12, R16 ;  /* 0x00000010000ca202 */ /* 0x001fe20000000f00 */
        /* <DEDUP_REMOVED lines=17> */
.L_x_27561:
        /* <DEDUP_REMOVED lines=14> */
.L_x_27562:
        /* <DEDUP_REMOVED lines=43> */
.L_x_27560:
[----:B------:R-:W-:Y:S01]  /*cc30*/  I2FP.F32.U32 R3, R3 ;  /* 0x0000000300037245 */ /* 0x000fe20000201000 */
[----:B------:R-:W-:Y:S02]  /*cc40*/  HADD2.F32 R9, -RZ, R40.H0_H0 ;  /* 0x20000028ff097230 */ /* 0x000fe40000004100 */
[----:B-1----:R-:W-:-:S03]  /*cc50*/  IMAD.MOV.U32 R10, RZ, RZ, 0x2f800000 ;  /* 0x2f800000ff0a7424 */ /* 0x002fc600078e00ff */
        /* <DEDUP_REMOVED lines=8> */
.L_x_27559:
[----:B------:R-:W-:Y:S01]  /*cce0*/  F2FP.F16.F32.PACK_AB R28, RZ, R9 ;  /* 0x00000009ff1c723e */ /* 0x000fe200000000ff */
[----:B-1----:R-:W-:Y:S01]  /*ccf0*/  @!P2 HADD2.F32 R10, -RZ, R36.H1_H1 ;  /* 0x30000024ff0aa230 */ /* 0x002fe20000004100 */
        /* <DEDUP_REMOVED lines=19> */
.L_x_27565:
        /* <DEDUP_REMOVED lines=14> */
.L_x_27566:
[----:B------:R-:W-:Y:S01]  /*cf10*/  IMAD.WIDE.U32 R14, R0, -0x326172a9, RZ ;  /* 0xcd9e8d57000e7825 */ /* 0x000fe200078e00ff */
[----:B------:R-:W-:Y:S02]  /*cf20*/  MOV R11, UR20 ;  /* 0x00000014000b7c02 */ /* 0x000fe40008000f00 */
[----:B------:R-:W-:Y:S01]  /*cf30*/  LOP3.LUT R10, R2, UR5, R13, 0x96, !PT ;  /* 0x00000005020a7c12 */ /* 0x000fe2000f8e960d */
[----:B------:R-:W-:Y:S01]  /*cf40*/  IMAD.U32 R13, RZ, RZ, UR33 ;  /* 0x00000021ff0d7e24 */ /* 0x000fe2000f8e00ff */
[----:B------:R-:W-:Y:S01]  /*cf50*/  LOP3.LUT R30, R15, UR23, R11, 0x96, !PT ;  /* 0x000000170f1e7c12 */ /* 0x000fe2000f8e960b */
[----:B------:R-:W-:Y:S02]  /*cf60*/  IMAD.MOV.U32 R4, RZ, RZ, R12 ;  /* 0x000000ffff047224 */ /* 0x000fe400078e000c */
        /* <DEDUP_REMOVED lines=38> */
.L_x_27564:
        /* <DEDUP_REMOVED lines=11> */
.L_x_27563:
        /* <DEDUP_REMOVED lines=21> */
.L_x_27569:
        /* <DEDUP_REMOVED lines=14> */
.L_x_27570:
        /* <DEDUP_REMOVED lines=44> */
.L_x_27568:
        /* <DEDUP_REMOVED lines=11> */
.L_x_27567:
[----:B------:R-:W-:Y:S01]  /*d820*/  F2FP.F16.F32.PACK_AB R29, RZ, R11 ;  /* 0x0000000bff1d723e */ /* 0x000fe200000000ff */
[----:B------:R-:W-:Y:S01]  /*d830*/  @!P2 HADD2.F32 R12, -RZ, R37.H1_H1 ;  /* 0x30000025ff0ca230 */ /* 0x000fe20000004100 */
        /* <DEDUP_REMOVED lines=19> */
.L_x_27573:
        /* <DEDUP_REMOVED lines=14> */
.L_x_27574:
        /* <DEDUP_REMOVED lines=44> */
.L_x_27572:
        /* <DEDUP_REMOVED lines=11> */
.L_x_27571:
        /* <DEDUP_REMOVED lines=21> */
.L_x_27577:
        /* <DEDUP_REMOVED lines=14> */
.L_x_27578:
        /* <DEDUP_REMOVED lines=45> */
.L_x_27576:
        /* <DEDUP_REMOVED lines=11> */
.L_x_27575:
        /* <DEDUP_REMOVED lines=21> */
.L_x_27581:
        /* <DEDUP_REMOVED lines=14> */
.L_x_27582:
        /* <DEDUP_REMOVED lines=45> */
.L_x_27580:
        /* <DEDUP_REMOVED lines=11> */
.L_x_27579:
        /* <DEDUP_REMOVED lines=21> */
.L_x_27585:
        /* <DEDUP_REMOVED lines=14> */
.L_x_27586:
        /* <DEDUP_REMOVED lines=45> */
.L_x_27584:
        /* <DEDUP_REMOVED lines=11> */
.L_x_27583:
        /* <DEDUP_REMOVED lines=21> */
.L_x_27589:
        /* <DEDUP_REMOVED lines=14> */
.L_x_27590:
        /* <DEDUP_REMOVED lines=45> */
.L_x_27588:
        /* <DEDUP_REMOVED lines=11> */
.L_x_27587:
[----:B------:R-:W-:Y:S02]  /*f480*/  F2FP.F16.F32.PACK_AB R152, RZ, R16 ;  /* 0x00000010ff98723e */ /* 0x000fe400000000ff */
[----:B------:R-:W-:Y:S02]  /*f490*/  PRMT R29, R29, 0x5410, R31 ;  /* 0x000054101d1d7816 */ /* 0x000fe4000000001f */
[----:B------:R-:W-:Y:S02]  /*f4a0*/  PRMT R30, R30, 0x5410, R32 ;  /* 0x000054101e1e7816 */ /* 0x000fe40000000020 */
[----:B------:R-:W-:Y:S02]  /*f4b0*/  PRMT R28, R28, 0x5410, R27 ;  /* 0x000054101c1c7816 */ /* 0x000fe4000000001b */
[----:B------:R-:W-:Y:S01]  /*f4c0*/  PRMT R31, R25, 0x5410, R152 ;  /* 0x00005410191f7816 */ /* 0x000fe20000000098 */
[----:B------:R-:W-:Y:S06]  /*f4d0*/  BRA `(.L_x_27591) ;  /* 0x0000002800d07947 */ /* 0x000fec0003800000 */
.L_x_27558:
[----:B------:R-:W-:Y:S01]  /*f4e0*/  IMAD.MOV.U32 R9, RZ, RZ, RZ ;  /* 0x000000ffff097224 */ /* 0x000fe200078e00ff */
[----:B-1----:R-:W-:Y:S01]  /*f4f0*/  MOV R26, R16 ;  /* 0x00000010001a7202 */ /* 0x002fe20000000f00 */
        /* <DEDUP_REMOVED lines=18> */
.L_x_27594:
        /* <DEDUP_REMOVED lines=14> */
.L_x_27595:
        /* <DEDUP_REMOVED lines=43> */
.L_x_27593:
        /* <DEDUP_REMOVED lines=10> */
.L_x_27592:
        /* <DEDUP_REMOVED lines=17> */
.L_x_27598:
        /* <DEDUP_REMOVED lines=14> */
.L_x_27599:
        /* <DEDUP_REMOVED lines=44> */
.L_x_27597:
        /* <DEDUP_REMOVED lines=10> */
.L_x_27596:
[----:B------:R-:W-:Y:S01]  /*ffa0*/  F2FP.F16.F32.PACK_AB R28, RZ, R10 ;  /* 0x0000000aff1c723e */ /* 0x000fe200000000ff */
        /* <DEDUP_REMOVED lines=16> */
.L_x_27602:
        /* <DEDUP_REMOVED lines=14> */
.L_x_27603:
        /* <DEDUP_REMOVED lines=44> */
.L_x_27601:
[----:B------:R-:W-:Y:S01]  /*10450*/  I2FP.F32.U32 R5, R5 ;  /* 0x0000000500057245 */ /* 0x000fe20000201000 */
[----:B-----5:R-:W-:Y:S02]  /*10460*/  HADD2.F32 R11, -RZ, R41.H0_H0 ;  /* 0x20000029ff0b7230 */ /* 0x020fe40000004100 */
[----:B0-----:R-:W-:-:S03]  /*10470*/  IMAD.MOV.U32 R12, RZ, RZ, 0x2f800000 ;  /* 0x2f800000ff0c7424 */ /* 0x001fc600078e00ff */
[----:B------:R-:W-:Y:S01]  /*10480*/  FMUL.FTZ R11, R11, UR15 ;  /* 0x0000000f0b0b7c20 */ /* 0x000fe20008410000 */
[----:B------:R-:W-:-:S03]  /*10490*/  FFMA.FTZ R5, R5, R12, 1.1641532182693481445e-10 ;  /* 0x2f00000005057423 */ /* 0x000fc6000001000c */
[----:B------:R-:W-:Y:S02]  /*104a0*/  FMUL.FTZ R11, R11, UR14 ;  /* 0x0000000e0b0b7c20 */ /* 0x000fe40008410000 */
[----:B------:R-:W-:-:S04]  /*104b0*/  FSETP.GTU.FTZ.AND P2, PT, R5, UR46, PT ;  /* 0x0000002e05007c0b */ /* 0x000fc8000bf5c000 */
[----:B------:R-:W-:Y:S02]  /*104c0*/  FSEL R11, R11, RZ, !P2 ;  /* 0x000000ff0b0b7208 */ /* 0x000fe40005000000 */
[----:B------:R-:W-:-:S03]  /*104d0*/  SEL R5, RZ, 0x1, P2 ;  /* 0x00000001ff057807 */ /* 0x000fc60001000000 */
[----:B------:R-:W-:-:S07]  /*104e0*/  FMUL.FTZ R11, R11, R82 ;  /* 0x000000520b0b7220 */ /* 0x000fce0000410000 */
.L_x_27600:
[----:B0-----:R-:W-:Y:S01]  /*104f0*/  HFMA2 R12, -RZ, RZ, 0, 0 ;  /* 0x00000000ff0c7431 */ /* 0x001fe200000001ff */
        /* <DEDUP_REMOVED lines=16> */
.L_x_27606:
        /* <DEDUP_REMOVED lines=14> */
.L_x_27607:
        /* <DEDUP_REMOVED lines=45> */
.L_x_27605:
        /* <DEDUP_REMOVED lines=10> */
.L_x_27604:
        /* <DEDUP_REMOVED lines=17> */
.L_x_27610:
        /* <DEDUP_REMOVED lines=14> */
.L_x_27611:
        /* <DEDUP_REMOVED lines=45> */
.L_x_27609:
        /* <DEDUP_REMOVED lines=10> */
.L_x_27608:
        /* <DEDUP_REMOVED lines=17> */
.L_x_27614:
        /* <DEDUP_REMOVED lines=14> */
.L_x_27615:
[----:B------:R-:W-:Y:S01]  /*111a0*/  IMAD.WIDE.U32 R152, R0, -0x326172a9, RZ ;  /* 0xcd9e8d5700987825 */ /* 0x000fe200078e00ff */
[----:B------:R-:W-:Y:S02]  /*111b0*/  LOP3.LUT R14, R2, UR5, R25, 0x96, !PT ;  /* 0x00000005020e7c12 */ /* 0x000fe4000f8e9619 */
[----:B------:R-:W-:Y:S01]  /*111c0*/  MOV R25, UR33 ;  /* 0x0000002100197c02 */ /* 0x000fe20008000f00 */
[----:B------:R-:W-:Y:S01]  /*111d0*/  IMAD.U32 R15, RZ, RZ, UR20 ;  /* 0x00000014ff0f7e24 */ /* 0x000fe2000f8e00ff */
[----:B------:R-:W-:-:S04]  /*111e0*/  MOV R8, R26 ;  /* 0x0000001a00087202 */ /* 0x000fc80000000f00 */
        /* <DEDUP_REMOVED lines=40> */
.L_x_27613:
        /* <DEDUP_REMOVED lines=10> */
.L_x_27612:
        /* <DEDUP_REMOVED lines=17> */
.L_x_27618:
        /* <DEDUP_REMOVED lines=14> */
.L_x_27619:
        /* <DEDUP_REMOVED lines=45> */
.L_x_27617:
        /* <DEDUP_REMOVED lines=10> */
.L_x_27616:
        /* <DEDUP_REMOVED lines=17> */
.L_x_27622:
        /* <DEDUP_REMOVED lines=14> */
.L_x_27623:
        /* <DEDUP_REMOVED lines=45> */
.L_x_27621:
        /* <DEDUP_REMOVED lines=10> */
.L_x_27620:
[----:B------:R-:W-:Y:S02]  /*11fd0*/  F2FP.F16.F32.PACK_AB R152, RZ, R16 ;  /* 0x00000010ff98723e */ /* 0x000fe400000000ff */
[----:B------:R-:W-:Y:S02]  /*11fe0*/  PRMT R29, R29, 0x5410, R31 ;  /* 0x000054101d1d7816 */ /* 0x000fe4000000001f */
[----:B------:R-:W-:Y:S02]  /*11ff0*/  PRMT R30, R30, 0x5410, R32 ;  /* 0x000054101e1e7816 */ /* 0x000fe40000000020 */
[----:B------:R-:W-:Y:S02]  /*12000*/  PRMT R28, R27, 0x5410, R28 ;  /* 0x000054101b1c7816 */ /* 0x000fe4000000001c */
[----:B------:R-:W-:-:S07]  /*12010*/  PRMT R31, R25, 0x5410, R152 ;  /* 0x00005410191f7816 */ /* 0x000fce0000000098 */
.L_x_27591:
        /* <DEDUP_REMOVED lines=33> */
.L_x_27624:
[----:B-----5:R1:W5:Y:S04]  /*12230*/  @P1 LDG.E.128 R40, desc[UR18][R154.64] ;  /* 0x000000129a281981 */ /* 0x020368000c1e1d00 */
[----:B------:R1:W5:Y:S01]  /*12240*/  @P0 LDG.E.128 R36, desc[UR18][R152.64] ;  /* 0x0000001298240981 */ /* 0x000362000c1e1d00 */
[----:B------:R-:W-:Y:S05]  /*12250*/  @!P0 BRA `(.L_x_27625) ;  /* 0x0000002c00788947 */ /* 0x000fea0003800000 */
[----:B------:R-:W-:-:S06]  /*12260*/  UISETP.GT.AND UP2, UPT, UR42, URZ, UPT ;  /* 0x000000ff2a00728c */ /* 0x000fcc000bf44270 */
[----:B------:R-:W-:-:S05]  /*12270*/  PLOP3.LUT P2, PT, PT, PT, UP2, 0x80, 0x8 ;  /* 0x000000000008781c */ /* 0x000fca0003f4f028 */
[----:B------:R-:W-:-:S08]  /*12280*/  @!UP2 UMOV UR5, UR4 ;  /* 0x000000040005ac82 */ /* 0x000fd00008000000 */
[----:B-----5:R-:W-:Y:S01]  /*12290*/  @!P2 HADD2.F32 R25, -RZ, R36.H0_H0 ;  /* 0x20000024ff19a230 */ /* 0x020fe20000004100 */
        /* <DEDUP_REMOVED lines=18> */
.L_x_27628:
        /* <DEDUP_REMOVED lines=14> */
.L_x_27629:
        /* <DEDUP_REMOVED lines=45> */
.L_x_27627:
        /* <DEDUP_REMOVED lines=11> */
.L_x_27626:
[----:B-1----:R-:W-:Y:S01]  /*12820*/  F2FP.F16.F32.PACK_AB R152, RZ, R25 ;  /* 0x00000019ff98723e */ /* 0x002fe200000000ff */
        /* <DEDUP_REMOVED lines=20> */
.L_x_27632:
        /* <DEDUP_REMOVED lines=14> */
.L_x_27633:
        /* <DEDUP_REMOVED lines=45> */
.L_x_27631:
        /* <DEDUP_REMOVED lines=11> */
.L_x_27630:
[----:B------:R-:W-:Y:S01]  /*12dd0*/  F2FP.F16.F32.PACK_AB R155, RZ, R26 ;  /* 0x0000001aff9b723e */ /* 0x000fe200000000ff */
[----:B------:R-:W-:Y:S01]  /*12de0*/  @!P2 HADD2.F32 R27, -RZ, R37.H0_H0 ;  /* 0x20000025ff1ba230 */ /* 0x000fe20000004100 */
        /* <DEDUP_REMOVED lines=19> */
.L_x_27636:
        /* <DEDUP_REMOVED lines=14> */
.L_x_27637:
        /* <DEDUP_REMOVED lines=45> */
.L_x_27635:
[----:B------:R-:W-:Y:S01]  /*132d0*/  I2FP.F32.U32 R5, R5 ;  /* 0x0000000500057245 */ /* 0x000fe20000201000 */
[----:B------:R-:W-:Y:S02]  /*132e0*/  HADD2.F32 R27, -RZ, R41.H0_H0 ;  /* 0x20000029ff1b7230 */ /* 0x000fe40000004100 */
[----:B0-----:R-:W-:-:S03]  /*132f0*/  IMAD.MOV.U32 R28, RZ, RZ, 0x2f800000 ;  /* 0x2f800000ff1c7424 */ /* 0x001fc600078e00ff */
        /* <DEDUP_REMOVED lines=8> */
.L_x_27634:
[----:B------:R-:W-:Y:S01]  /*13380*/  F2FP.F16.F32.PACK_AB R153, RZ, R27 ;  /* 0x0000001bff99723e */ /* 0x000fe200000000ff */
[----:B0-----:R-:W-:Y:S01]  /*13390*/  @!P2 HADD2.F32 R28, -RZ, R37.H1_H1 ;  /* 0x30000025ff1ca230 */ /* 0x001fe20000004100 */
        /* <DEDUP_REMOVED lines=19> */
.L_x_27640:
        /* <DEDUP_REMOVED lines=14> */
.L_x_27641:
        /* <DEDUP_REMOVED lines=45> */
.L_x_27639:
        /* <DEDUP_REMOVED lines=11> */
.L_x_27638:
        /* <DEDUP_REMOVED lines=21> */
.L_x_27644:
        /* <DEDUP_REMOVED lines=14> */
.L_x_27645:
        /* <DEDUP_REMOVED lines=45> */
.L_x_27643:
        /* <DEDUP_REMOVED lines=11> */
.L_x_27642:
        /* <DEDUP_REMOVED lines=21> */
.L_x_27648:
        /* <DEDUP_REMOVED lines=14> */
.L_x_27649:
        /* <DEDUP_REMOVED lines=45> */
.L_x_27647:
        /* <DEDUP_REMOVED lines=11> */
.L_x_27646:
        /* <DEDUP_REMOVED lines=21> */
.L_x_27652:
        /* <DEDUP_REMOVED lines=14> */
.L_x_27653:
        /* <DEDUP_REMOVED lines=45> */
.L_x_27651:
        /* <DEDUP_REMOVED lines=11> */
.L_x_27650:
        /* <DEDUP_REMOVED lines=21> */
.L_x_27656:
        /* <DEDUP_REMOVED lines=14> */
.L_x_27657:
        /* <DEDUP_REMOVED lines=44> */
.L_x_27655:
        /* <DEDUP_REMOVED lines=11> */
.L_x_27654:
[----:B------:R-:W-:Y:S02]  /*14fe0*/  F2FP.F16.F32.PACK_AB R165, RZ, R32 ;  /* 0x00000020ffa5723e */ /* 0x000fe400000000ff */
[----:B------:R-:W-:Y:S02]  /*14ff0*/  PRMT R152, R152, 0x5410, R155 ;  /* 0x0000541098987816 */ /* 0x000fe4000000009b */
[----:B------:R-:W-:Y:S02]  /*15000*/  PRMT R154, R154, 0x5410, R172 ;  /* 0x000054109a9a7816 */ /* 0x000fe400000000ac */
[----:B------:R-:W-:Y:S02]  /*15010*/  PRMT R153, R153, 0x5410, R163 ;  /* 0x0000541099997816 */ /* 0x000fe400000000a3 */
[----:B------:R-:W-:Y:S01]  /*15020*/  PRMT R155, R173, 0x5410, R165 ;  /* 0x00005410ad9b7816 */ /* 0x000fe200000000a5 */
[----:B------:R-:W-:Y:S06]  /*15030*/  BRA `(.L_x_27658) ;  /* 0x0000002800e07947 */ /* 0x000fec0003800000 */
.L_x_27625:
        /* <DEDUP_REMOVED lines=20> */
.L_x_27661:
        /* <DEDUP_REMOVED lines=14> */
.L_x_27662:
        /* <DEDUP_REMOVED lines=45> */
.L_x_27660:
        /* <DEDUP_REMOVED lines=10> */
.L_x_27659:
[----:B------:R-:W-:Y:S01]  /*155d0*/  HFMA2 R26, -RZ, RZ, 0, 0 ;  /* 0x00000000ff1a7431 */ /* 0x000fe200000001ff */
[----:B-1----:R-:W-:Y:S01]  /*155e0*/  F2FP.F16.F32.PACK_AB R152, RZ, R25 ;  /* 0x00000019ff98723e */ /* 0x002fe200000000ff */
        /* <DEDUP_REMOVED lines=15> */
.L_x_27665:
        /* <DEDUP_REMOVED lines=14> */
.L_x_27666:
        /* <DEDUP_REMOVED lines=45> */
.L_x_27664:
        /* <DEDUP_REMOVED lines=10> */
.L_x_27663:
        /* <DEDUP_REMOVED lines=17> */
.L_x_27669:
        /* <DEDUP_REMOVED lines=14> */
.L_x_27670:
        /* <DEDUP_REMOVED lines=45> */
.L_x_27668:
        /* <DEDUP_REMOVED lines=10> */
.L_x_27667:
        /* <DEDUP_REMOVED lines=17> */
.L_x_27673:
        /* <DEDUP_REMOVED lines=14> */
.L_x_27674:
        /* <DEDUP_REMOVED lines=45> */
.L_x_27672:
        /* <DEDUP_REMOVED lines=10> */
.L_x_27671:
        /* <DEDUP_REMOVED lines=17> */
.L_x_27677:
        /* <DEDUP_REMOVED lines=14> */
.L_x_27678:
        /* <DEDUP_REMOVED lines=45> */
.L_x_27676:
        /* <DEDUP_REMOVED lines=10> */
.L_x_27675:
        /* <DEDUP_REMOVED lines=17> */
.L_x_27681:
        /* <DEDUP_REMOVED lines=14> */
.L_x_27682:
        /* <DEDUP_REMOVED lines=45> */
.L_x_27680:
        /* <DEDUP_REMOVED lines=10> */
.L_x_27679:
        /* <DEDUP_REMOVED lines=17> */
.L_x_27685:
        /* <DEDUP_REMOVED lines=14> */
.L_x_27686:
        /* <DEDUP_REMOVED lines=45> */
.L_x_27684:
        /* <DEDUP_REMOVED lines=10> */
.L_x_27683:
        /* <DEDUP_REMOVED lines=17> */
.L_x_27689:
        /* <DEDUP_REMOVED lines=14> */
.L_x_27690:
        /* <DEDUP_REMOVED lines=45> */
.L_x_27688:
        /* <DEDUP_REMOVED lines=10> */
.L_x_27687:
[----:B------:R-:W-:Y:S02]  /*17b70*/  F2FP.F16.F32.PACK_AB R166, RZ, R32 ;  /* 0x00000020ffa6723e */ /* 0x000fe400000000ff */
[----:B------:R-:W-:Y:S02]  /*17b80*/  PRMT R152, R152, 0x5410, R155 ;  /* 0x0000541098987816 */ /* 0x000fe4000000009b */
[----:B------:R-:W-:Y:S02]  /*17b90*/  PRMT R154, R154, 0x5410, R165 ;  /* 0x000054109a9a7816 */ /* 0x000fe400000000a5 */
[----:B------:R-:W-:Y:S02]  /*17ba0*/  PRMT R153, R153, 0x5410, R163 ;  /* 0x0000541099997816 */ /* 0x000fe400000000a3 */
[----:B------:R-:W-:-:S07]  /*17bb0*/  PRMT R155, R174, 0x5410, R166 ;  /* 0x00005410ae9b7816 */ /* 0x000fce00000000a6 */
.L_x_27658:
[----:B------:R-:W0:Y:S01]  /*17bc0*/  @P0 LDC.64 R166, c[0x0][0x3a0] ;  /* 0x0000e800ffa60b82 */ /* 0x000e220000000a00 */
[----:B------:R-:W1:Y:S01]  /*17bd0*/  @UP0 LDCU.64 UR50, c[0x0][0x390] ;  /* 0x00007200ff3207ac */ /* 0x000e620008000a00 */
[----:B------:R-:W-:Y:S01]  /*17be0*/  MOV R169, 0x10 ;  /* 0x0000001000a97802 */ /* 0x000fe20000000f00 */
[C---:B------:R-:W-:Y:S01]  /*17bf0*/  VIADD R168, R180.reuse, 0x180 ;  /* 0x00000180b4a87836 */ /* 0x040fe20000000000 */
[----:B------:R-:W-:Y:S01]  /*17c00*/  @P1 IADD3 R163, PT, PT, R181, 0x200, RZ ;  /* 0x00000200b5a31810 */ /* 0x000fe20007ffe0ff */
        /* <DEDUP_REMOVED lines=28> */
.L_x_27691:
[----:B-----5:R1:W5:Y:S04]  /*17dd0*/  @P1 LDG.E.128 R40, desc[UR18][R154.64] ;  /* 0x000000129a281981 */ /* 0x020368000c1e1d00 */
[----:B------:R1:W5:Y:S01]  /*17de0*/  @P0 LDG.E.128 R36, desc[UR18][R152.64] ;  /* 0x0000001298240981 */ /* 0x000362000c1e1d00 */
[----:B------:R-:W-:Y:S05]  /*17df0*/  @!P0 BRA `(.L_x_27692) ;  /* 0x0000002c00788947 */ /* 0x000fea0003800000 */
[----:B------:R-:W-:-:S06]  /*17e00*/  UISETP.GT.AND UP2, UPT, UR42, URZ, UPT ;  /* 0x000000ff2a00728c */ /* 0x000fcc000bf44270 */
[----:B------:R-:W-:-:S05]  /*17e10*/  PLOP3.LUT P2, PT, PT, PT, UP2, 0x80, 0x8 ;  /* 0x000000000008781c */ /* 0x000fca0003f4f028 */
[----:B------:R-:W-:-:S08]  /*17e20*/  @!UP2 UMOV UR5, UR4 ;  /* 0x000000040005ac82 */ /* 0x000fd00008000000 */
[----:B-----5:R-:W-:Y:S01]  /*17e30*/  @!P2 HADD2.F32 R163, -RZ, R36.H0_H0 ;  /* 0x20000024ffa3a230 */ /* 0x020fe20000004100 */
[----:B-1----:R-:W-:Y:S01]  /*17e40*/  @!P2 MOV R153, R164 ;  /* 0x000000a40099a202 */ /* 0x002fe20000000f00 */
        /* <DEDUP_REMOVED lines=17> */
.L_x_27695:
        /* <DEDUP_REMOVED lines=14> */
.L_x_27696:
        /* <DEDUP_REMOVED lines=44> */
[----:B------:R-:W-:-:S07]  /*18300*/  IMAD.MOV.U32 R153, RZ, RZ, R152 ;  /* 0x000000ffff997224 */ /* 0x000fce00078e0098 */
.L_x_27694:
        /* <DEDUP_REMOVED lines=11> */
.L_x_27693:
        /* <DEDUP_REMOVED lines=21> */
.L_x_27699:
        /* <DEDUP_REMOVED lines=14> */
.L_x_27700:
        /* <DEDUP_REMOVED lines=44> */
.L_x_27698:
        /* <DEDUP_REMOVED lines=11> */
.L_x_27697:
        /* <DEDUP_REMOVED lines=21> */
.L_x_27703:
        /* <DEDUP_REMOVED lines=14> */
.L_x_27704:
        /* <DEDUP_REMOVED lines=45> */
.L_x_27702:
        /* <DEDUP_REMOVED lines=11> */
.L_x_27701:
[----:B------:R-:W-:Y:S01]  /*18f10*/  F2FP.F16.F32.PACK_AB R153, RZ, R165 ;  /* 0x000000a5ff99723e */ /* 0x000fe200000000ff */
[----:B0-----:R-:W-:Y:S01]  /*18f20*/  @!P2 HADD2.F32 R166, -RZ, R37.H1_H1 ;  /* 0x30000025ffa6a230 */ /* 0x001fe20000004100 */
        /* <DEDUP_REMOVED lines=19> */
.L_x_27707:
        /* <DEDUP_REMOVED lines=14> */
.L_x_27708:
        /* <DEDUP_REMOVED lines=45> */
.L_x_27706:
        /* <DEDUP_REMOVED lines=11> */
.L_x_27705:
        /* <DEDUP_REMOVED lines=21> */
.L_x_27711:
        /* <DEDUP_REMOVED lines=14> */
.L_x_27712:
        /* <DEDUP_REMOVED lines=45> */
.L_x_27710:
        /* <DEDUP_REMOVED lines=11> */
.L_x_27709:
        /* <DEDUP_REMOVED lines=21> */
.L_x_27715:
        /* <DEDUP_REMOVED lines=14> */
.L_x_27716:
[----:B------:R-:W-:Y:S01]  /*19ca0*/  LOP3.LUT R174, R2, UR5, R169, 0x96, !PT ;  /* 0x0000000502ae7c12 */ /* 0x000fe2000f8e96a9 */
[----:B------:R-:W-:-:S04]  /*19cb0*/  IMAD.WIDE.U32 R168, R0, -0x326172a9, RZ ;  /* 0xcd9e8d5700a87825 */ /* 0x000fc800078e00ff */
[----:B------:R-:W-:Y:S02]  /*19cc0*/  IMAD.U32 R173, RZ, RZ, UR20 ;  /* 0x00000014ffad7e24 */ /* 0x000fe4000f8e00ff */
[----:B------:R-:W-:-:S03]  /*19cd0*/  IMAD.WIDE.U32 R174, R174, -0x326172a9, RZ ;  /* 0xcd9e8d57aeae7825 */ /* 0x000fc600078e00ff */
[----:B------:R-:W-:Y:S01]  /*19ce0*/  LOP3.LUT R169, R169, UR23, R173, 0x96, !PT ;  /* 0x00000017a9a97c12 */ /* 0x000fe2000f8e96ad */
[----:B------:R-:W-:Y:S01]  /*19cf0*/  IMAD.MOV.U32 R8, RZ, RZ, R176 ;  /* 0x000000ffff087224 */ /* 0x000fe200078e00b0 */
        /* <DEDUP_REMOVED lines=39> */
.L_x_27714:
        /* <DEDUP_REMOVED lines=11> */
.L_x_27713:
        /* <DEDUP_REMOVED lines=21> */
.L_x_27719:
        /* <DEDUP_REMOVED lines=14> */
.L_x_27720:
        /* <DEDUP_REMOVED lines=45> */
.L_x_27718:
        /* <DEDUP_REMOVED lines=11> */
.L_x_27717:
        /* <DEDUP_REMOVED lines=21> */
.L_x_27723:
        /* <DEDUP_REMOVED lines=14> */
.L_x_27724:
        /* <DEDUP_REMOVED lines=45> */
.L_x_27722:
        /* <DEDUP_REMOVED lines=11> */
.L_x_27721:
[----:B------:R-:W-:Y:S02]  /*1ab80*/  F2FP.F16.F32.PACK_AB R172, RZ, R170 ;  /* 0x000000aaffac723e */ /* 0x000fe400000000ff */
[----:B------:R-:W-:Y:S02]  /*1ab90*/  PRMT R152, R152, 0x5410, R155 ;  /* 0x0000541098987816 */ /* 0x000fe4000000009b */
[----:B------:R-:W-:Y:S02]  /*1aba0*/  PRMT R154, R154, 0x5410, R176 ;  /* 0x000054109a9a7816 */ /* 0x000fe400000000b0 */
[----:B------:R-:W-:Y:S02]  /*1abb0*/  PRMT R153, R153, 0x5410, R171 ;  /* 0x0000541099997816 */ /* 0x000fe400000000ab */
[----:B------:R-:W-:Y:S01]  /*1abc0*/  PRMT R155, R177, 0x5410, R172 ;  /* 0x00005410b19b7816 */ /* 0x000fe200000000ac */
[----:B------:R-:W-:Y:S06]  /*1abd0*/  BRA `(.L_x_27725) ;  /* 0x0000002800e07947 */ /* 0x000fec0003800000 */
.L_x_27692:
        /* <DEDUP_REMOVED lines=20> */
.L_x_27728:
        /* <DEDUP_REMOVED lines=14> */
.L_x_27729:
        /* <DEDUP_REMOVED lines=45> */
.L_x_27727:
[----:B------:R-:W-:Y:S01]  /*1b0d0*/  I2FP.F32.U32 R3, R3 ;  /* 0x0000000300037245 */ /* 0x000fe20000201000 */
[----:B-1---5:R-:W-:Y:S02]  /*1b0e0*/  HADD2.F32 R153, -RZ, R40.H0_H0 ;  /* 0x20000028ff997230 */ /* 0x022fe40000004100 */
        /* <DEDUP_REMOVED lines=8> */
.L_x_27726:
        /* <DEDUP_REMOVED lines=17> */
.L_x_27732:
        /* <DEDUP_REMOVED lines=14> */
.L_x_27733:
[----:B------:R-:W-:Y:S01]  /*1b360*/  IMAD.WIDE.U32 R164, R0, -0x326172a9, RZ ;  /* 0xcd9e8d5700a47825 */ /* 0x000fe200078e00ff */
[----:B------:R-:W-:Y:S02]  /*1b370*/  LOP3.LUT R154, R2, UR5, R155, 0x96, !PT ;  /* 0x00000005029a7c12 */ /* 0x000fe4000f8e969b */
[----:B------:R-:W-:Y:S01]  /*1b380*/  MOV R4, R178 ;  /* 0x000000b200047202 */ /* 0x000fe20000000f00 */
[----:B------:R-:W-:Y:S02]  /*1b390*/  IMAD.U32 R153, RZ, RZ, UR20 ;  /* 0x00000014ff997e24 */ /* 0x000fe4000f8e00ff */
[----:B------:R-:W-:-:S03]  /*1b3a0*/  IMAD.WIDE.U32 R154, R154, -0x326172a9, RZ ;  /* 0xcd9e8d579a9a7825 */ /* 0x000fc600078e00ff */
[----:B0-----:R-:W-:Y:S02]  /*1b3b0*/  LOP3.LUT R166, R165, UR23, R153, 0x96, !PT ;  /* 0x00000017a5a67c12 */ /* 0x001fe4000f8e9699 */
        /* <DEDUP_REMOVED lines=39> */
.L_x_27731:
        /* <DEDUP_REMOVED lines=10> */
.L_x_27730:
        /* <DEDUP_REMOVED lines=17> */
.L_x_27736:
        /* <DEDUP_REMOVED lines=14> */
.L_x_27737:
        /* <DEDUP_REMOVED lines=45> */
.L_x_27735:
        /* <DEDUP_REMOVED lines=10> */
.L_x_27734:
        /* <DEDUP_REMOVED lines=17> */
.L_x_27740:
        /* <DEDUP_REMOVED lines=14> */
.L_x_27741:
        /* <DEDUP_REMOVED lines=45> */
.L_x_27739:
        /* <DEDUP_REMOVED lines=10> */
.L_x_27738:
        /* <DEDUP_REMOVED lines=17> */
.L_x_27744:
        /* <DEDUP_REMOVED lines=14> */
.L_x_27745:
        /* <DEDUP_REMOVED lines=45> */
.L_x_27743:
        /* <DEDUP_REMOVED lines=10> */
.L_x_27742:
        /* <DEDUP_REMOVED lines=17> */
.L_x_27748:
        /* <DEDUP_REMOVED lines=14> */
.L_x_27749:
        /* <DEDUP_REMOVED lines=45> */
.L_x_27747:
        /* <DEDUP_REMOVED lines=10> */
.L_x_27746:
        /* <DEDUP_REMOVED lines=17> */
.L_x_27752:
        /* <DEDUP_REMOVED lines=14> */
.L_x_27753:
        /* <DEDUP_REMOVED lines=45> */
.L_x_27751:
        /* <DEDUP_REMOVED lines=10> */
.L_x_27750:
        /* <DEDUP_REMOVED lines=17> */
.L_x_27756:
        /* <DEDUP_REMOVED lines=14> */
.L_x_27757:
        /* <DEDUP_REMOVED lines=45> */
.L_x_27755:
        /* <DEDUP_REMOVED lines=10> */
.L_x_27754:
[----:B------:R-:W-:Y:S02]  /*1d710*/  F2FP.F16.F32.PACK_AB R172, RZ, R170 ;  /* 0x000000aaffac723e */ /* 0x000fe400000000ff */
[----:B------:R-:W-:Y:S02]  /*1d720*/  PRMT R152, R152, 0x5410, R155 ;  /* 0x0000541098987816 */ /* 0x000fe4000000009b */
[----:B------:R-:W-:Y:S02]  /*1d730*/  PRMT R154, R154, 0x5410, R179 ;  /* 0x000054109a9a7816 */ /* 0x000fe400000000b3 */
[----:B------:R-:W-:Y:S02]  /*1d740*/  PRMT R153, R153, 0x5410, R171 ;  /* 0x0000541099997816 */ /* 0x000fe400000000ab */
[----:B------:R-:W-:-:S07]  /*1d750*/  PRMT R155, R182, 0x5410, R172 ;  /* 0x00005410b69b7816 */ /* 0x000fce00000000ac */
.L_x_27725:
[----:B------:R-:W-:Y:S01]  /*1d760*/  MOV R173, 0x10 ;  /* 0x0000001000ad7802 */ /* 0x000fe20000000f00 */
[C---:B------:R-:W-:Y:S01]  /*1d770*/  VIADD R172, R180.reuse, 0x200 ;  /* 0x00000200b4ac7836 */ /* 0x040fe20000000000 */
[----:B------:R-:W0:Y:S01]  /*1d780*/  @UP0 LDCU.64 UR50, c[0x0][0x390] ;  /* 0x00007200ff3207ac */ /* 0x000e220008000a00 */
[----:B------:R-:W-:Y:S01]  /*1d790*/  @P1 IADD3 R171, PT, PT, R181, 0x280, RZ ;  /* 0x00000280b5ab1810 */ /* 0x000fe20007ffe0ff */
[----:B------:R-:W-:Y:S02]  /*1d7a0*/  @P0 VIADD R175, R180, 0x280 ;  /* 0x00000280b4af0836 */ /* 0x000fe40000000000 */
[----:B------:R-:W-:-:S04]  /*1d7b0*/  IMAD.WIDE.U32 R172, R172, R173, UR16 ;  /* 0x00000010acac7e25 */ /* 0x000fc8000f8e00ad */
[----:B------:R-:W-:Y:S01]  /*1d7c0*/  IMAD.MOV.U32 R174, RZ, RZ, 0x10 ;  /* 0x00000010ffae7424 */ /* 0x000fe200078e00ff */
        /* <DEDUP_REMOVED lines=26> */
.L_x_27758:
        /* <DEDUP_REMOVED lines=25> */
.L_x_27762:
        /* <DEDUP_REMOVED lines=14> */
.L_x_27763:
        /* <DEDUP_REMOVED lines=44> */
[----:B------:R-:W-:-:S07]  /*1dea0*/  IMAD.MOV.U32 R153, RZ, RZ, R152 ;  /* 0x000000ffff997224 */ /* 0x000fce00078e0098 */
.L_x_27761:
        /* <DEDUP_REMOVED lines=11> */
.L_x_27760:
        /* <DEDUP_REMOVED lines=21> */
.L_x_27766:
        /* <DEDUP_REMOVED lines=14> */
.L_x_27767:
        /* <DEDUP_REMOVED lines=44> */
.L_x_27765:
[----:B------:R-:W-:Y:S01]  /*1e450*/  HFMA2 R153, -RZ, RZ, 0.1171875, 0 ;  /* 0x2f800000ff997431 */ /* 0x000fe200000001ff */
[----:B------:R-:W-:-:S05]  /*1e460*/  I2FP.F32.U32 R4, R4 ;  /* 0x0000000400047245 */ /* 0x000fca0000201000 */
[----:B------:R-:W-:Y:S01]  /*1e470*/  FFMA.FTZ R4, R4, R153, 1.1641532182693481445e-10 ;  /* 0x2f00000004047423 */ /* 0x000fe20000010099 */
[----:B------:R-:W-:-:S04]  /*1e480*/  HADD2.F32 R153, -RZ, R40.H1_H1 ;  /* 0x30000028ff997230 */ /* 0x000fc80000004100 */
[----:B------:R-:W-:Y:S01]  /*1e490*/  FSETP.GTU.FTZ.AND P3, PT, R4, UR46, PT ;  /* 0x0000002e04007c0b */ /* 0x000fe2000bf7c000 */
[----:B------:R-:W-:-:S03]  /*1e4a0*/  FMUL.FTZ R153, R153, UR15 ;  /* 0x0000000f99997c20 */ /* 0x000fc60008410000 */
[----:B------:R-:W-:Y:S01]  /*1e4b0*/  SEL R4, RZ, 0x1, P3 ;  /* 0x00000001ff047807 */ /* 0x000fe20001800000 */
[----:B------:R-:W-:-:S05]  /*1e4c0*/  FMUL.FTZ R153, R153, UR14 ;  /* 0x0000000e99997c20 */ /* 0x000fca0008410000 */
[----:B------:R-:W-:Y:S01]  /*1e4d0*/  FSEL R172, R153, RZ, !P3 ;  /* 0x000000ff99ac7208 */ /* 0x000fe20005800000 */
[----:B------:R-:W-:-:S05]  /*1e4e0*/  HADD2.F32 R153, -RZ, R36.H1_H1 ;  /* 0x30000024ff997230 */ /* 0x000fca0000004100 */
[----:B------:R-:W-:-:S07]  /*1e4f0*/  FFMA.FTZ R172, R172, R57, R153 ;  /* 0x00000039acac7223 */ /* 0x000fce0000010099 */
.L_x_27764:
        /* <DEDUP_REMOVED lines=21> */
.L_x_27770:
        /* <DEDUP_REMOVED lines=14> */
.L_x_27771:
        /* <DEDUP_REMOVED lines=45> */
.L_x_27769:
        /* <DEDUP_REMOVED lines=11> */
.L_x_27768:
        /* <DEDUP_REMOVED lines=21> */
.L_x_27774:
        /* <DEDUP_REMOVED lines=14> */
.L_x_27775:
        /* <DEDUP_REMOVED lines=45> */
.L_x_27773:
        /* <DEDUP_REMOVED lines=11> */
.L_x_27772:
        /* <DEDUP_REMOVED lines=21> */
.L_x_27778:
        /* <DEDUP_REMOVED lines=14> */
.L_x_27779:
        /* <DEDUP_REMOVED lines=45> */
.L_x_27777:
[----:B------:R-:W-:Y:S01]  /*1f560*/  HFMA2 R154, -RZ, RZ, 0.1171875, 0 ;  /* 0x2f800000ff9a7431 */ /* 0x000fe200000001ff */
[----:B------:R-:W-:-:S05]  /*1f570*/  I2FP.F32.U32 R7, R7 ;  /* 0x0000000700077245 */ /* 0x000fca0000201000 */
[----:B------:R-:W-:Y:S01]  /*1f580*/  FFMA.FTZ R7, R7, R154, 1.1641532182693481445e-10 ;  /* 0x2f00000007077423 */ /* 0x000fe2000001009a */
[----:B------:R-:W-:-:S04]  /*1f590*/  HADD2.F32 R154, -RZ, R42.H0_H0 ;  /* 0x2000002aff9a7230 */ /* 0x000fc80000004100 */
[----:B------:R-:W-:Y:S01]  /*1f5a0*/  FSETP.GTU.FTZ.AND P3, PT, R7, UR46, PT ;  /* 0x0000002e07007c0b */ /* 0x000fe2000bf7c000 */
[----:B------:R-:W-:-:S03]  /*1f5b0*/  FMUL.FTZ R154, R154, UR15 ;  /* 0x0000000f9a9a7c20 */ /* 0x000fc60008410000 */
[----:B------:R-:W-:Y:S01]  /*1f5c0*/  SEL R7, RZ, 0x1, P3 ;  /* 0x00000001ff077807 */ /* 0x000fe20001800000 */
[----:B------:R-:W-:-:S05]  /*1f5d0*/  FMUL.FTZ R154, R154, UR14 ;  /* 0x0000000e9a9a7c20 */ /* 0x000fca0008410000 */
[----:B------:R-:W-:Y:S01]  /*1f5e0*/  FSEL R175, R154, RZ, !P3 ;  /* 0x000000ff9aaf7208 */ /* 0x000fe20005800000 */
[----:B------:R-:W-:-:S05]  /*1f5f0*/  HADD2.F32 R154, -RZ, R38.H0_H0 ;  /* 0x20000026ff9a7230 */ /* 0x000fca0000004100 */
[----:B------:R-:W-:-:S07]  /*1f600*/  FFMA.FTZ R175, R175, R52, R154 ;  /* 0x00000034afaf7223 */ /* 0x000fce000001009a */
.L_x_27776:
        /* <DEDUP_REMOVED lines=21> */
.L_x_27782:
        /* <DEDUP_REMOVED lines=14> */
.L_x_27783:
        /* <DEDUP_REMOVED lines=45> */
.L_x_27781:
        /* <DEDUP_REMOVED lines=11> */
.L_x_27780:
        /* <DEDUP_REMOVED lines=21> */
.L_x_27786:
        /* <DEDUP_REMOVED lines=14> */
.L_x_27787:
        /* <DEDUP_REMOVED lines=45> */
.L_x_27785:
        /* <DEDUP_REMOVED lines=11> */
.L_x_27784:
        /* <DEDUP_REMOVED lines=21> */
.L_x_27790:
        /* <DEDUP_REMOVED lines=14> */
.L_x_27791:
        /* <DEDUP_REMOVED lines=44> */
.L_x_27789:
        /* <DEDUP_REMOVED lines=11> */
.L_x_27788:
[----:B------:R-:W-:Y:S02]  /*20710*/  F2FP.F16.F32.PACK_AB R183, RZ, R178 ;  /* 0x000000b2ffb7723e */ /* 0x000fe400000000ff */
[----:B------:R-:W-:Y:S02]  /*20720*/  PRMT R152, R152, 0x5410, R155 ;  /* 0x0000541098987816 */ /* 0x000fe4000000009b */
[----:B------:R-:W-:Y:S02]  /*20730*/  PRMT R154, R154, 0x5410, R186 ;  /* 0x000054109a9a7816 */ /* 0x000fe400000000ba */
[----:B------:R-:W-:Y:S02]  /*20740*/  PRMT R153, R153, 0x5410, R179 ;  /* 0x0000541099997816 */ /* 0x000fe400000000b3 */
[----:B------:R-:W-:Y:S01]  /*20750*/  PRMT R155, R187, 0x5410, R183 ;  /* 0x00005410bb9b7816 */ /* 0x000fe200000000b7 */
[----:B------:R-:W-:Y:S06]  /*20760*/  BRA `(.L_x_27792) ;  /* 0x0000002800e07947 */ /* 0x000fec0003800000 */
.L_x_27759:
        /* <DEDUP_REMOVED lines=20> */
.L_x_27795:
        /* <DEDUP_REMOVED lines=14> */
.L_x_27796:
        /* <DEDUP_REMOVED lines=45> */
.L_x_27794:
[----:B-1----:R-:W-:Y:S01]  /*20c60*/  HFMA2 R152, -RZ, RZ, 0.1171875, 0 ;  /* 0x2f800000ff987431 */ /* 0x002fe200000001ff */
        /* <DEDUP_REMOVED lines=9> */
.L_x_27793:
[----:B-1----:R-:W-:Y:S01]  /*20d00*/  F2FP.F16.F32.PACK_AB R152, RZ, R171 ;  /* 0x000000abff98723e */ /* 0x002fe200000000ff */
        /* <DEDUP_REMOVED lines=16> */
.L_x_27799:
        /* <DEDUP_REMOVED lines=14> */
.L_x_27800:
        /* <DEDUP_REMOVED lines=45> */
.L_x_27798:
[----:B------:R-:W-:Y:S01]  /*211c0*/  I2FP.F32.U32 R4, R4 ;  /* 0x0000000400047245 */ /* 0x000fe20000201000 */
[----:B------:R-:W-:-:S04]  /*211d0*/  IMAD.MOV.U32 R153, RZ, RZ, 0x2f800000 ;  /* 0x2f800000ff997424 */ /* 0x000fc800078e00ff */
[----:B------:R-:W-:Y:S01]  /*211e0*/  FFMA.FTZ R4, R4, R153, 1.1641532182693481445e-10 ;  /* 0x2f00000004047423 */ /* 0x000fe20000010099 */
[----:B-----5:R-:W-:-:S04]  /*211f0*/  HADD2.F32 R153, -RZ, R40.H1_H1 ;  /* 0x30000028ff997230 */ /* 0x020fc80000004100 */
[----:B------:R-:W-:Y:S01]  /*21200*/  FSETP.GTU.FTZ.AND P2, PT, R4, UR46, PT ;  /* 0x0000002e04007c0b */ /* 0x000fe2000bf5c000 */
[----:B------:R-:W-:-:S03]  /*21210*/  FMUL.FTZ R153, R153, UR15 ;  /* 0x0000000f99997c20 */ /* 0x000fc60008410000 */
[----:B------:R-:W-:Y:S01]  /*21220*/  SEL R4, RZ, 0x1, P2 ;  /* 0x00000001ff047807 */ /* 0x000fe20001000000 */
[----:B------:R-:W-:-:S05]  /*21230*/  FMUL.FTZ R153, R153, UR14 ;  /* 0x0000000e99997c20 */ /* 0x000fca0008410000 */
[----:B------:R-:W-:-:S05]  /*21240*/  FSEL R172, R153, RZ, !P2 ;  /* 0x000000ff99ac7208 */ /* 0x000fca0005000000 */
[----:B------:R-:W-:-:S07]  /*21250*/  FMUL.FTZ R172, R172, R57 ;  /* 0x00000039acac7220 */ /* 0x000fce0000410000 */
.L_x_27797:
        /* <DEDUP_REMOVED lines=17> */
.L_x_27803:
        /* <DEDUP_REMOVED lines=14> */
.L_x_27804:
        /* <DEDUP_REMOVED lines=45> */
.L_x_27802:
        /* <DEDUP_REMOVED lines=10> */
.L_x_27801:
        /* <DEDUP_REMOVED lines=17> */
.L_x_27807:
        /* <DEDUP_REMOVED lines=14> */
.L_x_27808:
        /* <DEDUP_REMOVED lines=45> */
.L_x_27806:
        /* <DEDUP_REMOVED lines=10> */
.L_x_27805:
        /* <DEDUP_REMOVED lines=17> */
.L_x_27811:
        /* <DEDUP_REMOVED lines=14> */
.L_x_27812:
        /* <DEDUP_REMOVED lines=45> */
.L_x_27810:
[----:B------:R-:W-:Y:S01]  /*221e0*/  HFMA2 R154, -RZ, RZ, 0.1171875, 0 ;  /* 0x2f800000ff9a7431 */ /* 0x000fe200000001ff */
[----:B------:R-:W-:-:S05]  /*221f0*/  I2FP.F32.U32 R7, R7 ;  /* 0x0000000700077245 */ /* 0x000fca0000201000 */
        /* <DEDUP_REMOVED lines=8> */
.L_x_27809:
        /* <DEDUP_REMOVED lines=17> */
.L_x_27815:
        /* <DEDUP_REMOVED lines=14> */
.L_x_27816:
        /* <DEDUP_REMOVED lines=45> */
.L_x_27814:
        /* <DEDUP_REMOVED lines=10> */
.L_x_27813:
        /* <DEDUP_REMOVED lines=17> */
.L_x_27819:
        /* <DEDUP_REMOVED lines=14> */
.L_x_27820:
        /* <DEDUP_REMOVED lines=45> */
.L_x_27818:
        /* <DEDUP_REMOVED lines=10> */
.L_x_27817:
        /* <DEDUP_REMOVED lines=17> */
.L_x_27823:
        /* <DEDUP_REMOVED lines=14> */
.L_x_27824:
        /* <DEDUP_REMOVED lines=45> */
.L_x_27822:
        /* <DEDUP_REMOVED lines=10> */
.L_x_27821:
[----:B------:R-:W-:Y:S02]  /*232a0*/  F2FP.F16.F32.PACK_AB R184, RZ, R178 ;  /* 0x000000b2ffb8723e */ /* 0x000fe400000000ff */
[----:B------:R-:W-:Y:S02]  /*232b0*/  PRMT R152, R152, 0x5410, R155 ;  /* 0x0000541098987816 */ /* 0x000fe4000000009b */
[----:B------:R-:W-:Y:S02]  /*232c0*/  PRMT R154, R154, 0x5410, R183 ;  /* 0x000054109a9a7816 */ /* 0x000fe400000000b7 */
[----:B------:R-:W-:Y:S02]  /*232d0*/  PRMT R153, R153, 0x5410, R179 ;  /* 0x0000541099997816 */ /* 0x000fe400000000b3 */
[----:B------:R-:W-:-:S07]  /*232e0*/  PRMT R155, R191, 0x5410, R184 ;  /* 0x00005410bf9b7816 */ /* 0x000fce00000000b8 */
.L_x_27792:
        /* <DEDUP_REMOVED lines=27> */
.L_x_27825:
        /* <DEDUP_REMOVED lines=12> */
[----:B-----5:R-:W-:Y:S02]  /*23560*/  @!P0 HADD2.F32 R180, -RZ, R36.H0_H0 ;  /* 0x20000024ffb48230 */ /* 0x020fe40000004100 */
        /* <DEDUP_REMOVED lines=18> */
.L_x_27829:
        /* <DEDUP_REMOVED lines=10> */
[----:B0-----:R-:W-:-:S04]  /*23730*/  @!P2 IADD3 R152, PT, PT, R2, 0x1, RZ ;  /* 0x000000010298a810 */ /* 0x001fc80007ffe0ff */
[----:B------:R-:W-:-:S13]  /*23740*/  ISETP.NE.AND P1, PT, R0, RZ, !P2 ;  /* 0x000000ff0000720c */ /* 0x000fda0005725270 */
[----:B------:R-:W-:-:S05]  /*23750*/  @P1 IMAD.MOV R152, RZ, RZ, R2 ;  /* 0x000000ffff981224 */ /* 0x000fca00078e0202 */
[----:B------:R-:W-:-:S07]  /*23760*/  @!P2 MOV R2, R152 ;  /* 0x000000980002a202 */ /* 0x000fce0000000f00 */
.L_x_27830:
        /* <DEDUP_REMOVED lines=45> */
.L_x_27828:
[----:B0-----:R-:W-:Y:S01]  /*23a40*/  HFMA2 R152, -RZ, RZ, 0.1171875, 0 ;  /* 0x2f800000ff987431 */ /* 0x001fe200000001ff */
[----:B------:R-:W-:Y:S01]  /*23a50*/  I2FP.F32.U32 R3, R3 ;  /* 0x0000000300037245 */ /* 0x000fe20000201000 */
[----:B------:R-:W-:-:S04]  /*23a60*/  HADD2.F32 R180, -RZ, R36.H0_H0 ;  /* 0x20000024ffb47230 */ /* 0x000fc80000004100 */
        /* <DEDUP_REMOVED lines=8> */
.L_x_27827:
        /* <DEDUP_REMOVED lines=21> */
.L_x_27833:
        /* <DEDUP_REMOVED lines=14> */
.L_x_27834:
        /* <DEDUP_REMOVED lines=45> */
.L_x_27832:
[----:B0-----:R-:W-:Y:S01]  /*23ff0*/  HFMA2 R153, -RZ, RZ, 0.1171875, 0 ;  /* 0x2f800000ff997431 */ /* 0x001fe200000001ff */
[----:B------:R-:W-:Y:S01]  /*24000*/  I2FP.F32.U32 R4, R4 ;  /* 0x0000000400047245 */ /* 0x000fe20000201000 */
[----:B------:R-:W-:Y:S02]  /*24010*/  HADD2.F32 R152, -RZ, R40.H1_H1 ;  /* 0x30000028ff987230 */ /* 0x000fe40000004100 */
[----:B------:R-:W-:-:S03]  /*24020*/  HADD2.F32 R181, -RZ, R36.H1_H1 ;  /* 0x30000024ffb57230 */ /* 0x000fc60000004100 */
[----:B------:R-:W-:Y:S01]  /*24030*/  FMUL.FTZ R152, R152, UR15 ;  /* 0x0000000f98987c20 */ /* 0x000fe20008410000 */
[----:B------:R-:W-:-:S05]  /*24040*/  FFMA.FTZ R4, R4, R153, 1.1641532182693481445e-10 ;  /* 0x2f00000004047423 */ /* 0x000fca0000010099 */
[----:B------:R-:W-:Y:S01]  /*24050*/  FSETP.GTU.FTZ.AND P1, PT, R4, UR46, PT ;  /* 0x0000002e04007c0b */ /* 0x000fe2000bf3c000 */
[----:B------:R-:W-:-:S05]  /*24060*/  FMUL.FTZ R4, R152, UR14 ;  /* 0x0000000e98047c20 */ /* 0x000fca0008410000 */
[----:B------:R-:W-:-:S05]  /*24070*/  FSEL R4, R4, RZ, !P1 ;  /* 0x000000ff04047208 */ /* 0x000fca0004800000 */
[----:B------:R-:W-:Y:S01]  /*24080*/  FFMA.FTZ R181, R4, R49, R181 ;  /* 0x0000003104b57223 */ /* 0x000fe200000100b5 */
[----:B------:R-:W-:-:S07]  /*24090*/  SEL R4, RZ, 0x1, P1 ;  /* 0x00000001ff047807 */ /* 0x000fce0000800000 */
.L_x_27831:
        /* <DEDUP_REMOVED lines=21> */
.L_x_27837:
        /* <DEDUP_REMOVED lines=14> */
.L_x_27838:
        /* <DEDUP_REMOVED lines=45> */
.L_x_27836:
        /* <DEDUP_REMOVED lines=11> */
.L_x_27835:
        /* <DEDUP_REMOVED lines=21> */
.L_x_27841:
        /* <DEDUP_REMOVED lines=14> */
.L_x_27842:
        /* <DEDUP_REMOVED lines=45> */
.L_x_27840:
        /* <DEDUP_REMOVED lines=11> */
.L_x_27839:
        /* <DEDUP_REMOVED lines=21> */
.L_x_27845:
        /* <DEDUP_REMOVED lines=14> */
.L_x_27846:
        /* <DEDUP_REMOVED lines=43> */
[----:B------:R-:W-:Y:S01]  /*250e0*/  LOP3.LUT R194, R184, UR30, R155, 0x96, !PT ;  /* 0x0000001eb8c27c12 */ /* 0x000fe2000f8e969b */
[----:B------:R-:W-:-:S07]  /*250f0*/  IMAD.MOV.U32 R7, RZ, RZ, R179 ;  /* 0x000000ffff077224 */ /* 0x000fce00078e00b3 */
.L_x_27844:
        /* <DEDUP_REMOVED lines=11> */
.L_x_27843:
        /* <DEDUP_REMOVED lines=21> */
.L_x_27849:
        /* <DEDUP_REMOVED lines=14> */
.L_x_27850:
        /* <DEDUP_REMOVED lines=45> */
.L_x_27848:
        /* <DEDUP_REMOVED lines=11> */
.L_x_27847:
        /* <DEDUP_REMOVED lines=21> */
.L_x_27853:
        /* <DEDUP_REMOVED lines=14> */
.L_x_27854:
[----:B0-----:R-:W-:Y:S01]  /*25990*/  LOP3.LUT R154, R2, UR5, R33, 0x96, !PT ;  /* 0x00000005029a7c12 */ /* 0x001fe2000f8e9621 */
[----:B------:R-:W-:Y:S01]  /*259a0*/  IMAD.U32 R33, RZ, RZ, UR20 ;  /* 0x00000014ff217e24 */ /* 0x000fe2000f8e00ff */
[----:B------:R-:W-:Y:S01]  /*259b0*/  UMOV UR5, URZ ;  /* 0x000000ff00057c82 */ /* 0x000fe20008000000 */
[----:B------:R-:W-:-:S04]  /*259c0*/  IMAD.WIDE.U32 R152, R0, -0x326172a9, RZ ;  /* 0xcd9e8d5700987825 */ /* 0x000fc800078e00ff */
[----:B------:R-:W-:Y:S01]  /*259d0*/  IMAD.WIDE.U32 R154, R154, -0x326172a9, RZ ;  /* 0xcd9e8d579a9a7825 */ /* 0x000fe200078e00ff */
[----:B------:R-:W-:-:S04]  /*259e0*/  LOP3.LUT R153, R153, UR23, R33, 0x96, !PT ;  /* 0x0000001799997c12 */ /* 0x000fc8000f8e9621 */
[----:B------:R-:W-:Y:S01]  /*259f0*/  LOP3.LUT R33, R152, UR35, R155, 0x96, !PT ;  /* 0x0000002398217c12 */ /* 0x000fe2000f8e969b */
[----:B------:R-:W-:Y:S01]  /*25a00*/  IMAD.WIDE.U32 R152, R153, -0x2daee0ad, RZ ;  /* 0xd2511f5399987825 */ /* 0x000fe200078e00ff */
[----:B------:R-:W-:-:S03]  /*25a10*/  MOV R155, UR33 ;  /* 0x00000021009b7c02 */ /* 0x000fc60008000f00 */
        /* <DEDUP_REMOVED lines=36> */
.L_x_27852:
[----:B0-----:R-:W-:Y:S01]  /*25c60*/  HFMA2 R152, -RZ, RZ, 0.1171875, 0 ;  /* 0x2f800000ff987431 */ /* 0x001fe200000001ff */
[----:B------:R-:W-:-:S05]  /*25c70*/  I2FP.F32.U32 R33, R33 ;  /* 0x0000002100217245 */ /* 0x000fca0000201000 */
        /* <DEDUP_REMOVED lines=8> */
[----:B------:R-:W-:-:S07]  /*25d00*/  SEL R33, RZ, 0x1, P1 ;  /* 0x00000001ff217807 */ /* 0x000fce0000800000 */
.L_x_27851:
        /* <DEDUP_REMOVED lines=21> */
.L_x_27857:
        /* <DEDUP_REMOVED lines=14> */
.L_x_27858:
        /* <DEDUP_REMOVED lines=45> */
.L_x_27856:
[----:B0-----:R-:W-:Y:S01]  /*26210*/  HFMA2 R153, -RZ, RZ, 0.1171875, 0 ;  /* 0x2f800000ff997431 */ /* 0x001fe200000001ff */
[----:B------:R-:W-:Y:S01]  /*26220*/  I2FP.F32.U32 R34, R34 ;  /* 0x0000002200227245 */ /* 0x000fe20000201000 */
[----:B------:R-:W-:-:S04]  /*26230*/  HADD2.F32 R152, -RZ, R39.H1_H1 ;  /* 0x30000027ff987230 */ /* 0x000fc80000004100 */
[----:B------:R-:W-:-:S05]  /*26240*/  FFMA.FTZ R34, R34, R153, 1.1641532182693481445e-10 ;  /* 0x2f00000022227423 */ /* 0x000fca0000010099 */
[----:B------:R-:W-:Y:S01]  /*26250*/  FSETP.GTU.FTZ.AND P0, PT, R34, UR46, PT ;  /* 0x0000002e22007c0b */ /* 0x000fe2000bf1c000 */
[----:B------:R-:W-:-:S05]  /*26260*/  HADD2.F32 R34, -RZ, R43.H1_H1 ;  /* 0x3000002bff227230 */ /* 0x000fca0000004100 */
[----:B------:R-:W-:-:S04]  /*26270*/  FMUL.FTZ R34, R34, UR15 ;  /* 0x0000000f22227c20 */ /* 0x000fc80008410000 */
[----:B------:R-:W-:-:S05]  /*26280*/  FMUL.FTZ R34, R34, UR14 ;  /* 0x0000000e22227c20 */ /* 0x000fca0008410000 */
[----:B------:R-:W-:-:S05]  /*26290*/  FSEL R34, R34, RZ, !P0 ;  /* 0x000000ff22227208 */ /* 0x000fca0004000000 */
[----:B------:R-:W-:Y:S01]  /*262a0*/  FFMA.FTZ R214, R34, R47, R152 ;  /* 0x0000002f22d67223 */ /* 0x000fe20000010098 */
[----:B------:R-:W-:-:S07]  /*262b0*/  SEL R34, RZ, 0x1, P0 ;  /* 0x00000001ff227807 */ /* 0x000fce0000000000 */
.L_x_27855:
[----:B0-----:R-:W-:Y:S02]  /*262c0*/  F2FP.F16.F32.PACK_AB R155, RZ, R214 ;  /* 0x000000d6ff9b723e */ /* 0x001fe400000000ff */
[----:B------:R-:W-:Y:S02]  /*262d0*/  PRMT R154, R191, 0x5410, R188 ;  /* 0x00005410bf9a7816 */ /* 0x000fe400000000bc */
[----:B------:R-:W-:Y:S02]  /*262e0*/  PRMT R153, R193, 0x5410, R192 ;  /* 0x00005410c1997816 */ /* 0x000fe400000000c0 */
[----:B------:R-:W-:Y:S02]  /*262f0*/  PRMT R152, R196, 0x5410, R195 ;  /* 0x00005410c4987816 */ /* 0x000fe400000000c3 */
[----:B------:R-:W-:Y:S01]  /*26300*/  PRMT R155, R213, 0x5410, R155 ;  /* 0x00005410d59b7816 */ /* 0x000fe2000000009b */
[----:B------:R-:W-:Y:S06]  /*26310*/  BRA `(.L_x_27859) ;  /* 0x0000002800e07947 */ /* 0x000fec0003800000 */
.L_x_27826:
        /* <DEDUP_REMOVED lines=20> */
.L_x_27862:
        /* <DEDUP_REMOVED lines=14> */
.L_x_27863:
        /* <DEDUP_REMOVED lines=45> */
.L_x_27861:
[----:B------:R-:W-:Y:S01]  /*26810*/  I2FP.F32.U32 R3, R3 ;  /* 0x0000000300037245 */ /* 0x000fe20000201000 */
[----:B0-----:R-:W-:-:S04]  /*26820*/  IMAD.MOV.U32 R152, RZ, RZ, 0x2f800000 ;  /* 0x2f800000ff987424 */ /* 0x001fc800078e00ff */
        /* <DEDUP_REMOVED lines=8> */
.L_x_27860:
        /* <DEDUP_REMOVED lines=17> */
.L_x_27866:
        /* <DEDUP_REMOVED lines=14> */
.L_x_27867:
        /* <DEDUP_REMOVED lines=45> */
.L_x_27865:
[----:B0-----:R-:W-:Y:S01]  /*26d70*/  HFMA2 R153, -RZ, RZ, 0.1171875, 0 ;  /* 0x2f800000ff997431 */ /* 0x001fe200000001ff */
        /* <DEDUP_REMOVED lines=9> */
.L_x_27864:
        /* <DEDUP_REMOVED lines=17> */
.L_x_27870:
        /* <DEDUP_REMOVED lines=14> */
.L_x_27871:
        /* <DEDUP_REMOVED lines=45> */
.L_x_27869:
        /* <DEDUP_REMOVED lines=10> */
.L_x_27868:
        /* <DEDUP_REMOVED lines=17> */
.L_x_27874:
        /* <DEDUP_REMOVED lines=14> */
.L_x_27875:
        /* <DEDUP_REMOVED lines=45> */
.L_x_27873:
        /* <DEDUP_REMOVED lines=10> */
.L_x_27872:
        /* <DEDUP_REMOVED lines=17> */
.L_x_27878:
        /* <DEDUP_REMOVED lines=14> */
.L_x_27879:
        /* <DEDUP_REMOVED lines=45> */
.L_x_27877:
        /* <DEDUP_REMOVED lines=10> */
.L_x_27876:
        /* <DEDUP_REMOVED lines=17> */
.L_x_27882:
        /* <DEDUP_REMOVED lines=14> */
.L_x_27883:
        /* <DEDUP_REMOVED lines=42> */
[----:B------:R-:W-:-:S04]  /*282c0*/  IMAD.WIDE.U32 R154, R185, -0x326172a9, RZ ;  /* 0xcd9e8d57b99a7825 */ /* 0x000fc800078e00ff */
[----:B------:R-:W-:Y:S01]  /*282d0*/  IMAD.MOV.U32 R198, RZ, RZ, R154 ;  /* 0x000000ffffc67224 */ /* 0x000fe200078e009a */
[----:B------:R-:W-:-:S07]  /*282e0*/  LOP3.LUT R194, R152, UR30, R155, 0x96, !PT ;  /* 0x0000001e98c27c12 */ /* 0x000fce000f8e969b */
.L_x_27881:
        /* <DEDUP_REMOVED lines=10> */
.L_x_27880:
[----:B------:R-:W-:Y:S01]  /*28390*/  F2FP.F16.F32.PACK_AB R188, RZ, R185 ;  /* 0x000000b9ffbc723e */ /* 0x000fe200000000ff */
        /* <DEDUP_REMOVED lines=16> */
.L_x_27886:
        /* <DEDUP_REMOVED lines=14> */
.L_x_27887:
        /* <DEDUP_REMOVED lines=45> */
.L_x_27885:
        /* <DEDUP_REMOVED lines=9> */
[----:B------:R-:W-:-:S07]  /*288e0*/  FMUL.FTZ R189, R152, R46 ;  /* 0x0000002e98bd7220 */ /* 0x000fce0000410000 */
.L_x_27884:
        /* <DEDUP_REMOVED lines=17> */
.L_x_27890:
        /* <DEDUP_REMOVED lines=14> */
.L_x_27891:
[----:B------:R-:W-:Y:S01]  /*28ae0*/  LOP3.LUT R152, R2, UR5, R153, 0x96, !PT ;  /* 0x0000000502987c12 */ /* 0x000fe2000f8e9699 */
[----:B------:R-:W-:Y:S02]  /*28af0*/  IMAD.U32 R34, RZ, RZ, UR20 ;  /* 0x00000014ff227e24 */ /* 0x000fe4000f8e00ff */
[----:B------:R-:W-:-:S04]  /*28b00*/  IMAD.WIDE.U32 R154, R0, -0x326172a9, RZ ;  /* 0xcd9e8d57009a7825 */ /* 0x000fc800078e00ff */
[----:B------:R-:W-:Y:S01]  /*28b10*/  IMAD.WIDE.U32 R152, R152, -0x326172a9, RZ ;  /* 0xcd9e8d5798987825 */ /* 0x000fe200078e00ff */
[----:B------:R-:W-:-:S04]  /*28b20*/  LOP3.LUT R34, R155, UR23, R34, 0x96, !PT ;  /* 0x000000179b227c12 */ /* 0x000fc8000f8e9622 */
        /* <DEDUP_REMOVED lines=37> */
[----:B------:R-:W-:-:S04]  /*28d80*/  IMAD.WIDE.U32 R152, R155, -0x326172a9, RZ ;  /* 0xcd9e8d579b987825 */ /* 0x000fc800078e00ff */
[----:B------:R-:W-:Y:S01]  /*28d90*/  IMAD.MOV.U32 R198, RZ, RZ, R152 ;  /* 0x000000ffffc67224 */ /* 0x000fe200078e0098 */
[----:B------:R-:W-:-:S07]  /*28da0*/  LOP3.LUT R194, R186, UR30, R153, 0x96, !PT ;  /* 0x0000001ebac27c12 */ /* 0x000fce000f8e9699 */
.L_x_27889:
[----:B0-----:R-:W-:Y:S01]  /*28db0*/  HFMA2 R152, -RZ, RZ, 0.1171875, 0 ;  /* 0x2f800000ff987431 */ /* 0x001fe200000001ff */
        /* <DEDUP_REMOVED lines=9> */
.L_x_27888:
[----:B0-----:R-:W-:Y:S02]  /*28e50*/  F2FP.F16.F32.PACK_AB R155, RZ, R214 ;  /* 0x000000d6ff9b723e */ /* 0x001fe400000000ff */
[----:B------:R-:W-:Y:S02]  /*28e60*/  PRMT R154, R191, 0x5410, R188 ;  /* 0x00005410bf9a7816 */ /* 0x000fe400000000bc */
[----:B------:R-:W-:Y:S02]  /*28e70*/  PRMT R153, R193, 0x5410, R192 ;  /* 0x00005410c1997816 */ /* 0x000fe400000000c0 */
[----:B------:R-:W-:Y:S02]  /*28e80*/  PRMT R152, R196, 0x5410, R195 ;  /* 0x00005410c4987816 */ /* 0x000fe400000000c3 */
[----:B------:R-:W-:-:S07]  /*28e90*/  PRMT R155, R212, 0x5410, R155 ;  /* 0x00005410d49b7816 */ /* 0x000fce000000009b */
.L_x_27859:
        /* <DEDUP_REMOVED lines=24> */
.L_x_27892:
        /* <DEDUP_REMOVED lines=202> */
.L_x_27894:
[----:B------:R-:W-:Y:S05]  /*29cc0*/  BSYNC.RECONVERGENT B0 ;  /* 0x0000000000007941 */ /* 0x000fea0003800200 */
.L_x_27893:
        /* <DEDUP_REMOVED lines=13> */
.L_x_27896:
[----:B------:R-:W-:Y:S05]  /*29da0*/  BSYNC.RECONVERGENT B0 ;  /* 0x0000000000007941 */ /* 0x000fea0003800200 */
.L_x_27895:
        /* <DEDUP_REMOVED lines=73> */
[----:B------:R-:W-:Y:S02]  /*2a240*/  F2FP.F16.F32.PACK_AB R155, R162, R155 ;  /* 0x0000009ba29b723e */ /* 0x000fe400000000ff */
        /* <DEDUP_REMOVED lines=38> */
[----:B------:R-:W-:Y:S01]  /*2a4b0*/  F2FP.F16.F32.PACK_AB R154, R153, R154 ;  /* 0x0000009a999a723e */ /* 0x000fe200000000ff */
[----:B------:R-:W-:Y:S01]  /*2a4c0*/  FMUL.FTZ R23, R23, UR24 ;  /* 0x0000001817177c20 */ /* 0x000fe20008410000 */
[----:B------:R-:W-:Y:S01]  /*2a4d0*/  LEA.HI.SX32 R35, R35, R186, 0x1d ;  /* 0x000000ba23237211 */ /* 0x000fe200078feaff */
[----:B------:R-:W-:Y:S01]  /*2a4e0*/  FMUL.FTZ R24, R24, UR24 ;  /* 0x0000001818187c20 */ /* 0x000fe20008410000 */
        /* <DEDUP_REMOVED lines=13> */
[----:B------:R-:W-:Y:S01]  /*2a5c0*/  F2FP.F16.F32.PACK_AB R152, R157, R152 ;  /* 0x000000989d98723e */ /* 0x000fe200000000ff */
[----:B0-----:R-:W-:Y:S01]  /*2a5d0*/  IMAD.WIDE.U32 R156, R35, 0x10, R160 ;  /* 0x00000010239c7825 */ /* 0x001fe200078e00a0 */
[----:B------:R-:W-:-:S03]  /*2a5e0*/  F2FP.F16.F32.PACK_AB R153, R158, R153 ;  /* 0x000000999e99723e */ /* 0x000fc600000000ff */
[----:B------:R-:W-:Y:S01]  /*2a5f0*/  FMUL.FTZ R13, R13, UR24 ;  /* 0x000000180d0d7c20 */ /* 0x000fe20008410000 */
[----:B------:R-:W-:Y:S01]  /*2a600*/  FMUL.FTZ R14, R14, UR24 ;  /* 0x000000180e0e7c20 */ /* 0x000fe20008410000 */
[----:B------:R-:W-:Y:S01]  /*2a610*/  F2FP.F16.F32.PACK_AB R23, R24, R23 ;  /* 0x000000171817723e */ /* 0x000fe200000000ff */
        /* <DEDUP_REMOVED lines=11> */
[----:B------:R-:W-:-:S02]  /*2a6d0*/  F2FP.F16.F32.PACK_AB R14, R14, R13 ;  /* 0x0000000d0e0e723e */ /* 0x000fc400000000ff */
[----:B------:R-:W-:Y:S02]  /*2a6e0*/  F2FP.F16.F32.PACK_AB R13, R12, R11 ;  /* 0x0000000b0c0d723e */ /* 0x000fe400000000ff */
[----:B------:R-:W-:Y:S01]  /*2a6f0*/  F2FP.F16.F32.PACK_AB R12, R10, R9 ;  /* 0x000000090a0c723e */ /* 0x000fe200000000ff */
        /* <DEDUP_REMOVED lines=26> */
[----:B------:R-:W-:Y:S01]  /*2a8a0*/  F2FP.F16.F32.PACK_AB R21, R20, R19 ;  /* 0x000000131415723e */ /* 0x000fe200000000ff */
[----:B------:R-:W-:Y:S01]  /*2a8b0*/  VIADD R19, R35, 0x80 ;  /* 0x0000008023137836 */ /* 0x000fe20000000000 */
[----:B------:R-:W-:-:S03]  /*2a8c0*/  F2FP.F16.F32.PACK_AB R20, R18, R17 ;  /* 0x000000111214723e */ /* 0x000fc600000000ff */
        /* <DEDUP_REMOVED lines=26> */
[----:B------:R-:W-:Y:S01]  /*2aa70*/  F2FP.F16.F32.PACK_AB R22, R22, R21 ;  /* 0x000000151616723e */ /* 0x000fe200000000ff */
[----:B------:R-:W-:Y:S01]  /*2aa80*/  FMUL.FTZ R27, R27, UR24 ;  /* 0x000000181b1b7c20 */ /* 0x000fe20008410000 */
[----:B------:R-:W-:Y:S01]  /*2aa90*/  F2FP.F16.F32.PACK_AB R21, R20, R9 ;  /* 0x000000091415723e */ /* 0x000fe200000000ff */
[----:B------:R-:W-:Y:S01]  /*2aaa0*/  FMUL.FTZ R9, R16, UR24 ;  /* 0x0000001810097c20 */ /* 0x000fe20008410000 */
[----:B------:R-:W-:Y:S01]  /*2aab0*/  FMUL.FTZ R11, R32, UR24 ;  /* 0x00000018200b7c20 */ /* 0x000fe20008410000 */
[----:B------:R-:W-:Y:S01]  /*2aac0*/  FMUL.FTZ R18, R163, UR24 ;  /* 0x00000018a3127c20 */ /* 0x000fe20008410000 */
[----:B------:R-:W-:Y:S01]  /*2aad0*/  FMUL.FTZ R10, R17, UR24 ;  /* 0x00000018110a7c20 */ /* 0x000fe20008410000 */
[----:B------:R-:W-:Y:S01]  /*2aae0*/  FMUL.FTZ R16, R31, UR24 ;  /* 0x000000181f107c20 */ /* 0x000fe20008410000 */
[----:B------:R-:W-:Y:S01]  /*2aaf0*/  F2FP.F16.F32.PACK_AB R23, R26, R23 ;  /* 0x000000171a17723e */ /* 0x000fe200000000ff */
        /* <DEDUP_REMOVED lines=12> */
[----:B------:R-:W-:Y:S01]  /*2abc0*/  F2FP.F16.F32.PACK_AB R27, R18, R27 ;  /* 0x0000001b121b723e */ /* 0x000fe200000000ff */
[----:B------:R-:W-:Y:S01]  /*2abd0*/  FMUL.FTZ R19, R19, UR24 ;  /* 0x0000001813137c20 */ /* 0x000fe20008410000 */
        /* <DEDUP_REMOVED lines=24> */
[C---:B------:R-:W-:Y:S01]  /*2ad60*/  VIADD R159, R35.reuse, 0x280 ;  /* 0x00000280239f7836 */ /* 0x040fe20000000000 */
[----:B------:R-:W-:Y:S01]  /*2ad70*/  F2FP.F16.F32.PACK_AB R19, R18, R17 ;  /* 0x000000111213723e */ /* 0x000fe200000000ff */
[----:B------:R-:W-:Y:S01]  /*2ad80*/  FMUL.FTZ R30, R30, UR24 ;  /* 0x000000181e1e7c20 */ /* 0x000fe20008410000 */
[----:B------:R-:W-:Y:S01]  /*2ad90*/  IADD3 R35, PT, PT, R35, 0x300, RZ ;  /* 0x0000030023237810 */ /* 0x000fe20007ffe0ff */
[----:B------:R-:W-:Y:S01]  /*2ada0*/  FMUL.FTZ R31, R172, UR24 ;  /* 0x00000018ac1f7c20 */ /* 0x000fe20008410000 */
[----:B------:R-:W-:Y:S01]  /*2adb0*/  F2FP.F16.F32.PACK_AB R18, R16, R11 ;  /* 0x0000000b1012723e */ /* 0x000fe200000000ff */
[----:B------:R-:W-:Y:S01]  /*2adc0*/  FMUL.FTZ R11, R168, UR24 ;  /* 0x00000018a80b7c20 */ /* 0x000fe20008410000 */
[----:B------:R-:W-:Y:S01]  /*2add0*/  F2FP.F16.F32.PACK_AB R17, R164, R9 ;  /* 0x00000009a411723e */ /* 0x000fe200000000ff */
[----:B------:R-:W-:Y:S01]  /*2ade0*/  FMUL.FTZ R9, R28, UR24 ;  /* 0x000000181c097c20 */ /* 0x000fe20008410000 */
[----:B------:R-:W-:Y:S01]  /*2adf0*/  F2FP.F16.F32.PACK_AB R25, R10, R25 ;  /* 0x000000190a19723e */ /* 0x000fe200000000ff */
        /* <DEDUP_REMOVED lines=18> */
[----:B------:R-:W-:Y:S02]  /*2af20*/  F2FP.F16.F32.PACK_AB R15, R178, R15 ;  /* 0x0000000fb20f723e */ /* 0x000fe400000000ff */
[----:B------:R-:W-:Y:S02]  /*2af30*/  F2FP.F16.F32.PACK_AB R16, R16, R9 ;  /* 0x000000091010723e */ /* 0x000fe400000000ff */
[----:B------:R-:W-:Y:S01]  /*2af40*/  F2FP.F16.F32.PACK_AB R31, R176, R31 ;  /* 0x0000001fb01f723e */ /* 0x000fe200000000ff */
[----:B------:R1:W-:Y:S01]  /*2af50*/  STG.E.128 desc[UR18][R152.64], R12 ;  /* 0x0000000c98007986 */ /* 0x0003e2000c101d12 */
[----:B------:R-:W-:-:S02]  /*2af60*/  F2FP.F16.F32.PACK_AB R30, R35, R30 ;  /* 0x0000001e231e723e */ /* 0x000fc400000000ff */
[----:B------:R-:W-:Y:S02]  /*2af70*/  F2FP.F16.F32.PACK_AB R29, R32, R29 ;  /* 0x0000001d201d723e */ /* 0x000fe400000000ff */
[----:B------:R-:W-:Y:S01]  /*2af80*/  F2FP.F16.F32.PACK_AB R28, R11, R28 ;  /* 0x0000001c0b1c723e */ /* 0x000fe200000000ff */
[----:B------:R1:W-:Y:S04]  /*2af90*/  STG.E.128 desc[UR18][R154.64], R20 ;  /* 0x000000149a007986 */ /* 0x0003e8000c101d12 */
[----:B------:R1:W-:Y:S04]  /*2afa0*/  STG.E.128 desc[UR18][R156.64], R24 ;  /* 0x000000189c007986 */ /* 0x0003e8000c101d12 */
[----:B------:R1:W-:Y:S04]  /*2afb0*/  STG.E.128 desc[UR18][R158.64], R16 ;  /* 0x000000109e007986 */ /* 0x0003e8000c101d12 */
[----:B------:R1:W-:Y:S02]  /*2afc0*/  STG.E.128 desc[UR18][R160.64], R28 ;  /* 0x0000001ca0007986 */ /* 0x0003e4000c101d12 */
.L_x_27897:
[----:B------:R-:W-:Y:S02]  /*2afd0*/  UIADD3 UR48, UPT, UPT, UR48, UR6, URZ ;  /* 0x0000000630307290 */ /* 0x000fe4000fffe0ff */
[----:B------:R-:W-:Y:S02]  /*2afe0*/  UPLOP3.LUT UP1, UPT, UPT, UPT, UP1, 0x40, 0x4 ;  /* 0x000000000004789c */ /* 0x000fe40003f2e810 */
[----:B------:R-:W-:-:S09]  /*2aff0*/  UISETP.GE.AND UP0, UPT, UR48, UR7, UPT ;  /* 0x000000073000728c */ /* 0x000fd2000bf06270 */
[----:B------:R-:W-:Y:S05]  /*2b000*/  BRA.U !UP0, `(.L_x_27898) ;  /* 0xfffffd5d08ec7547 */ /* 0x000fea000b83ffff */
[----:B------:R-:W-:Y:S05]  /*2b010*/  EXIT ;  /* 0x000000000000794d */ /* 0x000fea0003800000 */
.L_x_27899:
        /* <DEDUP_REMOVED lines=14> */
.L_x_42386:


//--------------------- .text._ZN10layer_norm13ln_fwd_kernelINS_13Kernel_traitsI6__halfS2_fS2_fjLj7168ELj1ELj1ELj4ELj16ENS_18Kernel_traits_baseILj7168ES2_S2_fS2_fjLj128EEEEELb0ELb0ELb0ELb0EEEvNS_9FwdParamsE --------------------------
	.section	.text._ZN10layer_norm13ln_fwd_kernelINS_13Kernel_traitsI6__halfS2_fS2_fjLj7168ELj1ELj1ELj4ELj16ENS_18Kernel_traits_baseILj7168ES2_S2_fS2_fjLj128EEEEELb0ELb0ELb0ELb0EEEvNS_9FwdParamsE,"ax",@progbits
	.align	128
        .global         _ZN10layer_norm13ln_fwd_kernelINS_13Kernel_traitsI6__halfS2_fS2_fjLj7168ELj1ELj1ELj4ELj16ENS_18Kernel_traits_baseILj7168ES2_S2_fS2_fjLj128EEEEELb0ELb0ELb0ELb0EEEvNS_9FwdParamsE
        .type           _ZN10layer_norm13ln_fwd_kernelINS_13Kernel_traitsI6__halfS2_fS2_fjLj7168ELj1ELj1ELj4ELj16ENS_18Kernel_traits_baseILj7168ES2_S2_fS2_fjLj128EEEEELb0ELb0ELb0ELb0EEEvNS_9FwdParamsE,@function
        .size           _ZN10layer_norm13ln_fwd_kernelINS_13Kernel_traitsI6__halfS2_fS2_fjLj7168ELj1ELj1ELj4ELj16ENS_18Kernel_traits_baseILj7168ES2_S2_fS2_fjLj128EEEEELb0ELb0ELb0ELb0EEEvNS_9FwdParamsE,(.L_x_42387 - _ZN10layer_norm13ln_fwd_kernelINS_13Kernel_traitsI6__halfS2_fS2_fjLj7168ELj1ELj1ELj4ELj16ENS_18Kernel_traits_baseILj7168ES2_S2_fS2_fjLj128EEEEELb0ELb0ELb0ELb0EEEvNS_9FwdParamsE)
        .other          _ZN10layer_norm13ln_fwd_kernelINS_13Kernel_traitsI6__halfS2_fS2_fjLj7168ELj1ELj1ELj4ELj16ENS_18Kernel_traits_baseILj7168ES2_S2_fS2_fjLj128EEEEELb0ELb0ELb0ELb0EEEvNS_9FwdParamsE,@"STO_CUDA_ENTRY STV_DEFAULT"
_ZN10layer_norm13ln_fwd_kernelINS_13Kernel_traitsI6__halfS2_fS2_fjLj7168ELj1ELj1ELj4ELj16ENS_18Kernel_traits_baseILj7168ES2_S2_fS2_fjLj128EEEEELb0ELb0ELb0ELb0EEEvNS_9FwdParamsE:
.text._ZN10layer_norm13ln_fwd_kernelINS_13Kernel_traitsI6__halfS2_fS2_fjLj7168ELj1ELj1ELj4ELj16ENS_18Kernel_traits_baseILj7168ES2_S2_fS2_fjLj128EEEEELb0ELb0ELb0ELb0EEEvNS_9FwdParamsE:
        /* <DEDUP_REMOVED lines=74> */
.L_x_27901:
        /* <DEDUP_REMOVED lines=14> */
[----:B------:R-:W-:Y:S02]  /*0580*/  @P1 IADD3 R73, PT, PT, R73, 0x80, RZ ;  /* 0x0000008049491810 */ /* 0x000fe40007ffe0ff */
[----:B------:R-:W-:Y:S01]  /*0590*/  ISETP.GE.U32.AND P6, PT, R2, 0x380, PT ;  /* 0x000003800200780c */ /* 0x000fe20003fc6070 */
[----:B------:R-:W-:Y:S01]  /*05a0*/  HFMA2 R46, -RZ, RZ, 0, 0 ;  /* 0x00000000ff2e7431 */ /* 0x000fe200000001ff */
[----:B------:R1:W5:Y:S02]  /*05b0*/  @P0 LDG.E.128 R120, desc[UR8][R4.64] ;  /* 0x0000000804780981 */ /* 0x000364000c1e1d00 */
[----:B------:R-:W4:Y:S01]  /*05c0*/  @P5 LDC.64 R44, c[0x0][0x3d0] ;  /* 0x0000f400ff2c5b82 */ /* 0x000f220000000a00 */
[C---:B--2---:R-:W-:Y:S01]  /*05d0*/  @P2 IMAD.WIDE.U32 R20, R73.reuse, 0x10, R20 ;  /* 0x0000001049142825 */ /* 0x044fe200078e0014 */
[----:B------:R-:W-:-:S03]  /*05e0*/  @P2 IADD3 R73, PT, PT, R73, 0x80, RZ ;  /* 0x0000008049492810 */ /* 0x000fc60007ffe0ff */
[----:B------:R-:W-:Y:S01]  /*05f0*/  HFMA2 R30, -RZ, RZ, 0, 0 ;  /* 0x00000000ff1e7431 */ /* 0x000fe200000001ff */
[----:B------:R-:W5:Y:S01]  /*0600*/  @P1 LDG.E.128 R8, desc[UR8][R12.64] ;  /* 0x000000080c081981 */ /* 0x000f62000c1e1d00 */
[C---:B---3--:R-:W-:Y:S01]  /*0610*/  @P3 IMAD.WIDE.U32 R28, R73.reuse, 0x10, R28 ;  /* 0x00000010491c3825 */ /* 0x048fe200078e001c */
[----:B------:R-:W-:-:S03]  /*0620*/  @P3 IADD3 R73, PT, PT, R73, 0x80, RZ ;  /* 0x0000008049493810 */ /* 0x000fc60007ffe0ff */
[----:B------:R-:W-:Y:S01]  /*0630*/  HFMA2 R14, -RZ, RZ, 0, 0 ;  /* 0x00000000ff0e7431 */ /* 0x000fe200000001ff */
[----:B------:R-:W5:Y:S01]  /*0640*/  @P2 LDG.E.128 R16, desc[UR8][R20.64] ;  /* 0x0000000814102981 */ /* 0x000f62000c1e1d00 */
[----:B------:R-:W-:Y:S02]  /*0650*/  MOV R38, RZ ;  /* 0x000000ff00267202 */ /* 0x000fe40000000f00 */
[----:B-1----:R-:W-:Y:S02]  /*0660*/  CS2R R4, SRZ ;  /* 0x0000000000047805 */ /* 0x002fe4000001ff00 */
[----:B------:R-:W-:Y:S01]  /*0670*/  MOV R22, RZ ;  /* 0x000000ff00167202 */ /* 0x000fe20000000f00 */
[----:B------:R1:W5:Y:S01]  /*0680*/  @P3 LDG.E.128 R24, desc[UR8][R28.64] ;  /* 0x000000081c183981 */ /* 0x000362000c1e1d00 */
[C---:B0-----:R-:W-:Y:S01]  /*0690*/  @P4 IMAD.WIDE.U32 R48, R73.reuse, 0x10, R36 ;  /* 0x0000001049304825 */ /* 0x041fe200078e0024 */
[----:B------:R-:W-:-:S04]  /*06a0*/  @P4 IADD3 R73, PT, PT, R73, 0x80, RZ ;  /* 0x0000008049494810 */ /* 0x000fc80007ffe0ff */
[----:B------:R0:W5:Y:S01]  /*06b0*/  @P4 LDG.E.128 R32, desc[UR8][R48.64] ;  /* 0x0000000830204981 */ /* 0x000162000c1e1d00 */
[----:B----4-:R-:W-:-:S05]  /*06c0*/  @P5 IMAD.WIDE.U32 R50, R73, 0x10, R44 ;  /* 0x0000001049325825 */ /* 0x010fca00078e002c */
[----:B------:R0:W5:Y:S01]  /*06d0*/  @P5 LDG.E.128 R40, desc[UR8][R50.64] ;  /* 0x0000000832285981 */ /* 0x000162000c1e1d00 */
[----:B------:R-:W-:Y:S02]  /*06e0*/  CS2R R44, SRZ ;  /* 0x00000000002c7805 */ /* 0x000fe4000001ff00 */
[----:B------:R-:W-:Y:S02]  /*06f0*/  CS2R R36, SRZ ;  /* 0x0000000000247805 */ /* 0x000fe4000001ff00 */
[----:B-1----:R-:W-:Y:S02]  /*0700*/  CS2R R28, SRZ ;  /* 0x00000000001c7805 */ /* 0x002fe4000001ff00 */
[----:B------:R-:W-:Y:S02]  /*0710*/  CS2R R20, SRZ ;  /* 0x0000000000147805 */ /* 0x000fe4000001ff00 */
[----:B------:R-:W-:Y:S02]  /*0720*/  CS2R R12, SRZ ;  /* 0x00000000000c7805 */ /* 0x000fe4000001ff00 */
[----:B------:R-:W-:-:S02]  /*0730*/  MOV R6, RZ ;  /* 0x000000ff00067202 */ /* 0x000fc40000000f00 */
        /* <DEDUP_REMOVED lines=25> */
.L_x_27902:
[----:B------:R-:W-:Y:S05]  /*08d0*/  BSYNC.RECONVERGENT B0 ;  /* 0x0000000000007941 */ /* 0x000fea0003800200 */
.L_x_27900:
        /* <DEDUP_REMOVED lines=21> */
[----:B------:R-:W-:Y:S01]  /*0a30*/  LEA R112, R57, R72, 0x3 ;  /* 0x0000004839707211 */ /* 0x000fe200078e18ff */
[----:B------:R-:W4:Y:S03]  /*0a40*/  LDCU.64 UR14, c[0x0][0x380] ;  /* 0x00007000ff0e77ac */ /* 0x000f260008000a00 */
[----:B------:R-:W0:Y:S01]  /*0a50*/  MUFU.RCP R3, R3 ;  /* 0x0000000300037308 */ /* 0x000e220000001000 */
[----:B------:R-:W-:-:S02]  /*0a60*/  UISETP.NE.AND.EX UP0, UPT, UR5, URZ, UPT, UP0 ;  /* 0x000000ff0500728c */ /* 0x000fc4000bf05300 */
[----:B-12---:R-:W-:-:S11]  /*0a70*/  UPLOP3.LUT UP2, UPT, UPT, UPT, UPT, 0x40, 0x4 ;  /* 0x000000000004789c */ /* 0x006fd60003f4e870 */
.L_x_27949:
[----:B-1----:R-:W1:Y:S01]  /*0a80*/  @UP0 LDCU.64 UR4, c[0x0][0x3e0] ;  /* 0x00007c00ff0407ac */ /* 0x002e620008000a00 */
[----:B------:R-:W-:Y:S01]  /*0a90*/  PLOP3.LUT P0, PT, PT, PT, UP0, 0x80, 0x8 ;  /* 0x000000000008781c */ /* 0x000fe20003f0f008 */
[----:B-1----:R-:W-:-:S06]  /*0aa0*/  @UP0 UIMAD.WIDE UR4, UR6, 0x2, UR4 ;  /* 0x00000002060408a5 */ /* 0x002fcc000f8e0204 */
[----:B------:R-:W-:Y:S02]  /*0ab0*/  MOV R114, UR4 ;  /* 0x0000000400727c02 */ /* 0x000fe40008000f00 */
[----:B------:R-:W-:-:S05]  /*0ac0*/  MOV R115, UR5 ;  /* 0x0000000500737c02 */ /* 0x000fca0008000f00 */
[----:B--2---:R-:W2:Y:S01]  /*0ad0*/  @P0 LDG.E.U16 R114, desc[UR8][R114.64] ;  /* 0x0000000872720981 */ /* 0x004ea2000c1e1500 */
[----:B------:R-:W-:Y:S01]  /*0ae0*/  PLOP3.LUT P0, PT, PT, PT, UP0, 0x80, 0x8 ;  /* 0x000000000008781c */ /* 0x000fe20003f0f008 */
[----:B------:R-:W-:Y:S01]  /*0af0*/  UIMAD UR4, UR6, UR13, URZ ;  /* 0x0000000d060472a4 */ /* 0x000fe2000f8e02ff */
[----:B------:R-:W-:Y:S01]  /*0b00*/  PLOP3.LUT P1, PT, PT, PT, UP0, 0x80, 0x8 ;  /* 0x000000000008781c */ /* 0x000fe20003f2f008 */
[----:B0-----:R-:W1:Y:S01]  /*0b10*/  S2R R113, SR_TID.X ;  /* 0x0000000000717919 */ /* 0x001e620000002100 */
[----:B------:R-:W-:Y:S01]  /*0b20*/  BSSY.RECONVERGENT B0, `(.L_x_27903) ;  /* 0x000003b000007945 */ /* 0x000fe20003800200 */
[----:B------:R-:W-:-:S04]  /*0b30*/  USHF.R.S32.HI UR5, URZ, 0x1f, UR4 ;  /* 0x0000001fff057899 */ /* 0x000fc80008011404 */
[----:B------:R-:W-:-:S03]  /*0b40*/  ULEA.HI UR5, UR5, UR4, URZ, 0x3 ;  /* 0x0000000405057291 */ /* 0x000fc6000f8f18ff */
[----:B------:R-:W-:-:S03]  /*0b50*/  UMOV UR4, 0x3f800000 ;  /* 0x3f80000000047882 */ /* 0x000fc60000000000 */
[----:B---34-:R-:W-:Y:S01]  /*0b60*/  MOV R116, UR5 ;  /* 0x0000000500747c02 */ /* 0x018fe20008000f00 */
[----:B--2---:R-:W-:Y:S01]  /*0b70*/  @P0 HADD2.F32 R0, -RZ, R114.H0_H0 ;  /* 0x20000072ff000230 */ /* 0x004fe20000004100 */
[----:B------:R-:W-:Y:S02]  /*0b80*/  ISETP.GE.U32.AND P0, PT, R2, 0x80, PT ;  /* 0x000000800200780c */ /* 0x000fe40003f06070 */
[----:B-1----:R-:W-:Y:S02]  /*0b90*/  LEA.HI.SX32 R114, R116, R113, 0x1d ;  /* 0x0000007174727211 */ /* 0x002fe400078feaff */
[----:B------:R-:W-:Y:S02]  /*0ba0*/  @P1 R2UR UR4, R0 ;  /* 0x00000000000412ca */ /* 0x000fe400000e0000 */
[----:B------:R-:W-:-:S07]  /*0bb0*/  MOV R0, R114 ;  /* 0x0000007200007202 */ /* 0x000fce0000000f00 */
        /* <DEDUP_REMOVED lines=8> */
[----:B0-----:R-:W-:-:S05]  /*0c40*/  IMAD.WIDE.U32 R124, R114, 0x20, R124 ;  /* 0x00000020727c7825 */ /* 0x001fca00078e007c */
[----:B------:R-:W2:Y:S04]  /*0c50*/  LDG.E.128 R116, desc[UR8][R124.64] ;  /* 0x000000087c747981 */ /* 0x000ea8000c1e1d00 */
[----:B------:R-:W3:Y:S01]  /*0c60*/  LDG.E.128 R104, desc[UR8][R124.64+0x10] ;  /* 0x000010087c687981 */ /* 0x000ee2000c1e1d00 */
[--C-:B-----5:R-:W-:Y:S02]  /*0c70*/  HADD2.F32 R115, -RZ, R96.reuse.H0_H0 ;  /* 0x20000060ff737230 */ /* 0x120fe40000004100 */
[----:B------:R-:W-:Y:S02]  /*0c80*/  HADD2.F32 R0, -RZ, R96.H1_H1 ;  /* 0x30000060ff007230 */ /* 0x000fe40000004100 */
[--C-:B------:R-:W-:Y:S02]  /*0c90*/  HADD2.F32 R127, -RZ, R97.reuse.H0_H0 ;  /* 0x20000061ff7f7230 */ /* 0x100fe40000004100 */
[----:B------:R-:W-:-:S02]  /*0ca0*/  HADD2.F32 R126, -RZ, R97.H1_H1 ;  /* 0x30000061ff7e7230 */ /* 0x000fc40000004100 */
[--C-:B------:R-:W-:Y:S02]  /*0cb0*/  HADD2.F32 R129, -RZ, R98.reuse.H0_H0 ;  /* 0x20000062ff817230 */ /* 0x100fe40000004100 */
[----:B------:R-:W-:Y:S02]  /*0cc0*/  HADD2.F32 R128, -RZ, R98.H1_H1 ;  /* 0x30000062ff807230 */ /* 0x000fe40000004100 */
[--C-:B------:R-:W-:Y:S02]  /*0cd0*/  HADD2.F32 R131, -RZ, R99.reuse.H0_H0 ;  /* 0x20000063ff837230 */ /* 0x100fe40000004100 */
[----:B------:R-:W-:Y:S02]  /*0ce0*/  HADD2.F32 R130, -RZ, R99.H1_H1 ;  /* 0x30000063ff827230 */ /* 0x000fe40000004100 */
[----:B--2---:R-:W-:Y:S01]  /*0cf0*/  FFMA.FTZ R96, R115, UR4, R116 ;  /* 0x0000000473607c23 */ /* 0x004fe20008010074 */
[----:B------:R-:W-:Y:S01]  /*0d00*/  FFMA.FTZ R97, R0, UR4, R117 ;  /* 0x0000000400617c23 */ /* 0x000fe20008010075 */
[----:B------:R-:W-:Y:S01]  /*0d10*/  FFMA.FTZ R98, R127, UR4, R118 ;  /* 0x000000047f627c23 */ /* 0x000fe20008010076 */
[----:B------:R-:W-:Y:S01]  /*0d20*/  FFMA.FTZ R99, R126, UR4, R119 ;  /* 0x000000047e637c23 */ /* 0x000fe20008010077 */
[----:B---3--:R-:W-:Y:S01]  /*0d30*/  FFMA.FTZ R104, R129, UR4, R104 ;  /* 0x0000000481687c23 */ /* 0x008fe20008010068 */
[----:B------:R-:W-:Y:S01]  /*0d40*/  FFMA.FTZ R105, R128, UR4, R105 ;  /* 0x0000000480697c23 */ /* 0x000fe20008010069 */
[----:B------:R-:W-:Y:S01]  /*0d50*/  FFMA.FTZ R106, R131, UR4, R106 ;  /* 0x00000004836a7c23 */ /* 0x000fe2000801006a */
[----:B------:R-:W-:Y:S01]  /*0d60*/  FFMA.FTZ R107, R130, UR4, R107 ;  /* 0x00000004826b7c23 */ /* 0x000fe2000801006b */
[----:B------:R-:W-:Y:S06]  /*0d70*/  BRA `(.L_x_27906) ;  /* 0x0000000000407947 */ /* 0x000fec0003800000 */
.L_x_27905:
[----:B-----5:R-:W-:Y:S02]  /*0d80*/  HADD2.F32 R104, -RZ, R96.H1_H1 ;  /* 0x30000060ff687230 */ /* 0x020fe40000004100 */
[--C-:B------:R-:W-:Y:S02]  /*0d90*/  HADD2.F32 R105, -RZ, R97.reuse.H0_H0 ;  /* 0x20000061ff697230 */ /* 0x100fe40000004100 */
[----:B------:R-:W-:Y:S02]  /*0da0*/  HADD2.F32 R106, -RZ, R97.H1_H1 ;  /* 0x30000061ff6a7230 */ /* 0x000fe40000004100 */
[----:B------:R-:W-:Y:S01]  /*0db0*/  FMUL.FTZ R97, R104, UR4 ;  /* 0x0000000468617c20 */ /* 0x000fe20008410000 */
[----:B------:R-:W-:Y:S02]  /*0dc0*/  HADD2.F32 R107, -RZ, R98.H0_H0 ;  /* 0x20000062ff6b7230 */ /* 0x000fe40000004100 */
[----:B------:R-:W-:Y:S02]  /*0dd0*/  HADD2.F32 R0, -RZ, R96.H0_H0 ;  /* 0x20000060ff007230 */ /* 0x000fe40000004100 */
[----:B------:R-:W-:-:S02]  /*0de0*/  HADD2.F32 R115, -RZ, R98.H1_H1 ;  /* 0x30000062ff737230 */ /* 0x000fc40000004100 */
[----:B------:R-:W-:Y:S01]  /*0df0*/  FMUL.FTZ R98, R105, UR4 ;  /* 0x0000000469627c20 */ /* 0x000fe20008410000 */
[--C-:B------:R-:W-:Y:S02]  /*0e00*/  HADD2.F32 R116, -RZ, R99.reuse.H0_H0 ;  /* 0x20000063ff747230 */ /* 0x100fe40000004100 */
[----:B------:R-:W-:Y:S01]  /*0e10*/  FMUL.FTZ R104, R107, UR4 ;  /* 0x000000046b687c20 */ /* 0x000fe20008410000 */
[----:B------:R-:W-:Y:S02]  /*0e20*/  HADD2.F32 R117, -RZ, R99.H1_H1 ;  /* 0x30000063ff757230 */ /* 0x000fe40000004100 */
[----:B------:R-:W-:Y:S01]  /*0e30*/  FMUL.FTZ R99, R106, UR4 ;  /* 0x000000046a637c20 */ /* 0x000fe20008410000 */
[----:B------:R-:W-:Y:S01]  /*0e40*/  FMUL.FTZ R96, R0, UR4 ;  /* 0x0000000400607c20 */ /* 0x000fe20008410000 */
[----:B------:R-:W-:Y:S01]  /*0e50*/  FMUL.FTZ R105, R115, UR4 ;  /* 0x0000000473697c20 */ /* 0x000fe20008410000 */
[----:B------:R-:W-:Y:S01]  /*0e60*/  FMUL.FTZ R106, R116, UR4 ;  /* 0x00000004746a7c20 */ /* 0x000fe20008410000 */
[----:B------:R-:W-:-:S07]  /*0e70*/  FMUL.FTZ R107, R117, UR4 ;  /* 0x00000004756b7c20 */ /* 0x000fce0008410000 */
.L_x_27906:
[----:B------:R-:W0:Y:S01]  /*0e80*/  LDC.64 R116, c[0x0][0x3a8] ;  /* 0x0000ea00ff747b82 */ /* 0x000e220000000a00 */
[C---:B------:R-:W-:Y:S01]  /*0e90*/  IADD3 R0, PT, PT, R114.reuse, 0x80, RZ ;  /* 0x0000008072007810 */ /* 0x040fe20007ffe0ff */
[----:B0-----:R-:W-:-:S05]  /*0ea0*/  IMAD.WIDE.U32 R116, R114, 0x20, R116 ;  /* 0x0000002072747825 */ /* 0x001fca00078e0074 */
[----:B------:R1:W-:Y:S04]  /*0eb0*/  STG.E.128 desc[UR8][R116.64], R96 ;  /* 0x0000006074007986 */ /* 0x0003e8000c101d08 */
[----:B------:R1:W-:Y:S02]  /*0ec0*/  STG.E.128 desc[UR8][R116.64+0x10], R104 ;  /* 0x0000106874007986 */ /* 0x0003e4000c101d08 */
.L_x_27904:
[----:B0--34-:R-:W-:Y:S05]  /*0ed0*/  BSYNC.RECONVERGENT B0 ;  /* 0x0000000000007941 */ /* 0x019fea0003800200 */
.L_x_27903:
[----:B------:R-:W-:Y:S01]  /*0ee0*/  ISETP.GE.U32.AND P1, PT, R2, 0x100, PT ;  /* 0x000001000200780c */ /* 0x000fe20003f26070 */
[----:B------:R-:W-:Y:S03]  /*0ef0*/  BSSY.RECONVERGENT B0, `(.L_x_27907) ;  /* 0x0000033000007945 */ /* 0x000fe60003800200 */
[----:B------:R-:W-:-:S09]  /*0f00*/  P2R R115, PR, RZ, 0x2 ;  /* 0x00000002ff737803 */ /* 0x000fd20000000000 */
        /* <DEDUP_REMOVED lines=9> */
[----:B-1----:R-:W2:Y:S04]  /*0fa0*/  LDG.E.128 R116, desc[UR8][R124.64] ;  /* 0x000000087c747981 */ /* 0x002ea8000c1e1d00 */
        /* <DEDUP_REMOVED lines=18> */
.L_x_27909:
[--C-:B-----5:R-:W-:Y:S02]  /*10d0*/  HADD2.F32 R108, -RZ, R100.reuse.H0_H0 ;  /* 0x20000064ff6c7230 */ /* 0x120fe40000004100 */
[----:B------:R-:W-:Y:S02]  /*10e0*/  HADD2.F32 R109, -RZ, R100.H1_H1 ;  /* 0x30000064ff6d7230 */ /* 0x000fe40000004100 */
[--C-:B------:R-:W-:Y:S02]  /*10f0*/  HADD2.F32 R110, -RZ, R101.reuse.H0_H0 ;  /* 0x20000065ff6e7230 */ /* 0x100fe40000004100 */
[----:B------:R-:W-:Y:S01]  /*1100*/  FMUL.FTZ R100, R108, UR4 ;  /* 0x000000046c647c20 */ /* 0x000fe20008410000 */
[----:B------:R-:W-:Y:S02]  /*1110*/  HADD2.F32 R111, -RZ, R101.H1_H1 ;  /* 0x30000065ff6f7230 */ /* 0x000fe40000004100 */
[----:B------:R-:W-:Y:S01]  /*1120*/  FMUL.FTZ R101, R109, UR4 ;  /* 0x000000046d657c20 */ /* 0x000fe20008410000 */
[----:B-1----:R-:W-:-:S02]  /*1130*/  HADD2.F32 R116, -RZ, R102.H0_H0 ;  /* 0x20000066ff747230 */ /* 0x002fc40000004100 */
[----:B------:R-:W-:Y:S02]  /*1140*/  HADD2.F32 R117, -RZ, R102.H1_H1 ;  /* 0x30000066ff757230 */ /* 0x000fe40000004100 */
[----:B------:R-:W-:Y:S01]  /*1150*/  FMUL.FTZ R102, R110, UR4 ;  /* 0x000000046e667c20 */ /* 0x000fe20008410000 */
[--C-:B------:R-:W-:Y:S02]  /*1160*/  HADD2.F32 R118, -RZ, R103.reuse.H0_H0 ;  /* 0x20000067ff767230 */ /* 0x100fe40000004100 */
[----:B------:R-:W-:Y:S01]  /*1170*/  FMUL.FTZ R108, R116, UR4 ;  /* 0x00000004746c7c20 */ /* 0x000fe20008410000 */
[----:B------:R-:W-:Y:S02]  /*1180*/  HADD2.F32 R119, -RZ, R103.H1_H1 ;  /* 0x30000067ff777230 */ /* 0x000fe40000004100 */
[----:B------:R-:W-:Y:S01]  /*1190*/  FMUL.FTZ R103, R111, UR4 ;  /* 0x000000046f677c20 */ /* 0x000fe20008410000 */
[----:B------:R-:W-:Y:S01]  /*11a0*/  FMUL.FTZ R109, R117, UR4 ;  /* 0x00000004756d7c20 */ /* 0x000fe20008410000 */
[----:B------:R-:W-:Y:S01]  /*11b0*/  FMUL.FTZ R110, R118, UR4 ;  /* 0x00000004766e7c20 */ /* 0x000fe20008410000 */
[----:B------:R-:W-:-:S07]  /*11c0*/  FMUL.FTZ R111, R119, UR4 ;  /* 0x00000004776f7c20 */ /* 0x000fce0008410000 */
.L_x_27910:
[----:B------:R-:W0:Y:S02]  /*11d0*/  LDC.64 R116, c[0x0][0x3a8] ;  /* 0x0000ea00ff747b82 */ /* 0x000e240000000a00 */
[C---:B0-----:R-:W-:Y:S01]  /*11e0*/  IMAD.WIDE.U32 R116, R0.reuse, 0x20, R116 ;  /* 0x0000002000747825 */ /* 0x041fe200078e0074 */
[----:B------:R-:W-:-:S04]  /*11f0*/  IADD3 R0, PT, PT, R0, 0x80, RZ ;  /* 0x0000008000007810 */ /* 0x000fc80007ffe0ff */
[----:B------:R0:W-:Y:S04]  /*1200*/  STG.E.128 desc[UR8][R116.64], R100 ;  /* 0x0000006474007986 */ /* 0x0001e8000c101d08 */
[----:B------:R0:W-:Y:S02]  /*1210*/  STG.E.128 desc[UR8][R116.64+0x10], R108 ;  /* 0x0000106c74007986 */ /* 0x0001e4000c101d08 */
.L_x_27908:
[----:B------:R-:W-:Y:S05]  /*1220*/  BSYNC.RECONVERGENT B0 ;  /* 0x0000000000007941 */ /* 0x000fea0003800200 */
.L_x_27907:
[----:B------:R-:W-:Y:S01]  /*1230*/  ISETP.GE.U32.AND P1, PT, R2, 0x180, PT ;  /* 0x000001800200780c */ /* 0x000fe20003f26070 */
[----:B------:R-:W-:-:S12]  /*1240*/  BSSY.RECONVERGENT B0, `(.L_x_27911) ;  /* 0x0000032000007945 */ /* 0x000fd80003800200 */
        /* <DEDUP_REMOVED lines=28> */
.L_x_27913:
[--C-:B-----5:R-:W-:Y:S02]  /*1410*/  HADD2.F32 R60, -RZ, R56.reuse.H0_H0 ;  /* 0x20000038ff3c7230 */ /* 0x120fe40000004100 */
[----:B------:R-:W-:Y:S02]  /*1420*/  HADD2.F32 R61, -RZ, R56.H1_H1 ;  /* 0x30000038ff3d7230 */ /* 0x000fe40000004100 */
[--C-:B------:R-:W-:Y:S02]  /*1430*/  HADD2.F32 R62, -RZ, R57.reuse.H0_H0 ;  /* 0x20000039ff3e7230 */ /* 0x100fe40000004100 */
[----:B------:R-:W-:Y:S01]  /*1440*/  FMUL.FTZ R56, R60, UR4 ;  /* 0x000000043c387c20 */ /* 0x000fe20008410000 */
[----:B------:R-:W-:Y:S02]  /*1450*/  HADD2.F32 R63, -RZ, R57.H1_H1 ;  /* 0x30000039ff3f7230 */ /* 0x000fe40000004100 */
[----:B------:R-:W-:Y:S01]  /*1460*/  FMUL.FTZ R57, R61, UR4 ;  /* 0x000000043d397c20 */ /* 0x000fe20008410000 */
[----:B01----:R-:W-:-:S02]  /*1470*/  HADD2.F32 R116, -RZ, R58.H0_H0 ;  /* 0x2000003aff747230 */ /* 0x003fc40000004100 */
        /* <DEDUP_REMOVED lines=9> */
.L_x_27914:
[----:B------:R-:W0:Y:S02]  /*1510*/  LDC.64 R116, c[0x0][0x3a8] ;  /* 0x0000ea00ff747b82 */ /* 0x000e240000000a00 */
[C---:B0-----:R-:W-:Y:S01]  /*1520*/  IMAD.WIDE.U32 R116, R0.reuse, 0x20, R116 ;  /* 0x0000002000747825 */ /* 0x041fe200078e0074 */
[----:B------:R-:W-:-:S04]  /*1530*/  IADD3 R0, PT, PT, R0, 0x80, RZ ;  /* 0x0000008000007810 */ /* 0x000fc80007ffe0ff */
[----:B------:R2:W-:Y:S04]  /*1540*/  STG.E.128 desc[UR8][R116.64], R56 ;  /* 0x0000003874007986 */ /* 0x0005e8000c101d08 */
[----:B------:R2:W-:Y:S02]  /*1550*/  STG.E.128 desc[UR8][R116.64+0x10], R60 ;  /* 0x0000103c74007986 */ /* 0x0005e4000c101d08 */
.L_x_27912:
[----:B------:R-:W-:Y:S05]  /*1560*/  BSYNC.RECONVERGENT B0 ;  /* 0x0000000000007941 */ /* 0x000fea0003800200 */
.L_x_27911:
        /* <DEDUP_REMOVED lines=30> */
.L_x_27917:
[--C-:B-----5:R-:W-:Y:S02]  /*1750*/  HADD2.F32 R68, -RZ, R64.reuse.H0_H0 ;  /* 0x20000040ff447230 */ /* 0x120fe40000004100 */
[----:B------:R-:W-:Y:S02]  /*1760*/  HADD2.F32 R69, -RZ, R64.H1_H1 ;  /* 0x30000040ff457230 */ /* 0x000fe40000004100 */
[--C-:B------:R-:W-:Y:S02]  /*1770*/  HADD2.F32 R70, -RZ, R65.reuse.H0_H0 ;  /* 0x20000041ff467230 */ /* 0x100fe40000004100 */
[----:B------:R-:W-:Y:S01]  /*1780*/  FMUL.FTZ R64, R68, UR4 ;  /* 0x0000000444407c20 */ /* 0x000fe20008410000 */
[----:B------:R-:W-:Y:S02]  /*1790*/  HADD2.F32 R71, -RZ, R65.H1_H1 ;  /* 0x30000041ff477230 */ /* 0x000fe40000004100 */
[----:B------:R-:W-:Y:S01]  /*17a0*/  FMUL.FTZ R65, R69, UR4 ;  /* 0x0000000445417c20 */ /* 0x000fe20008410000 */
[----:B012---:R-:W-:-:S02]  /*17b0*/  HADD2.F32 R116, -RZ, R66.H0_H0 ;  /* 0x20000042ff747230 */ /* 0x007fc40000004100 */
        /* <DEDUP_REMOVED lines=9> */
.L_x_27918:
[----:B------:R-:W0:Y:S02]  /*1850*/  LDC.64 R116, c[0x0][0x3a8] ;  /* 0x0000ea00ff747b82 */ /* 0x000e240000000a00 */
[C---:B0-----:R-:W-:Y:S01]  /*1860*/  IMAD.WIDE.U32 R116, R0.reuse, 0x20, R116 ;  /* 0x0000002000747825 */ /* 0x041fe200078e0074 */
[----:B------:R-:W-:-:S04]  /*1870*/  IADD3 R0, PT, PT, R0, 0x80, RZ ;  /* 0x0000008000007810 */ /* 0x000fc80007ffe0ff */
[----:B------:R3:W-:Y:S04]  /*1880*/  STG.E.128 desc[UR8][R116.64], R64 ;  /* 0x0000004074007986 */ /* 0x0007e8000c101d08 */
[----:B------:R3:W-:Y:S02]  /*1890*/  STG.E.128 desc[UR8][R116.64+0x10], R68 ;  /* 0x0000104474007986 */ /* 0x0007e4000c101d08 */
.L_x_27916:
[----:B------:R-:W-:Y:S05]  /*18a0*/  BSYNC.RECONVERGENT B0 ;  /* 0x0000000000007941 */ /* 0x000fea0003800200 */
.L_x_27915:
        /* <DEDUP_REMOVED lines=30> */
.L_x_27921:
[--C-:B-----5:R-:W-:Y:S02]  /*1a90*/  HADD2.F32 R76, -RZ, R72.reuse.H0_H0 ;  /* 0x20000048ff4c7230 */ /* 0x120fe40000004100 */
[----:B------:R-:W-:Y:S02]  /*1aa0*/  HADD2.F32 R77, -RZ, R72.H1_H1 ;  /* 0x30000048ff4d7230 */ /* 0x000fe40000004100 */
[--C-:B------:R-:W-:Y:S02]  /*1ab0*/  HADD2.F32 R78, -RZ, R73.reuse.H0_H0 ;  /* 0x20000049ff4e7230 */ /* 0x100fe40000004100 */
[----:B------:R-:W-:Y:S01]  /*1ac0*/  FMUL.FTZ R72, R76, UR4 ;  /* 0x000000044c487c20 */ /* 0x000fe20008410000 */
[----:B------:R-:W-:Y:S02]  /*1ad0*/  HADD2.F32 R79, -RZ, R73.H1_H1 ;  /* 0x30000049ff4f7230 */ /* 0x000fe40000004100 */
[----:B------:R-:W-:Y:S01]  /*1ae0*/  FMUL.FTZ R73, R77, UR4 ;  /* 0x000000044d497c20 */ /* 0x000fe20008410000 */
[----:B0123--:R-:W-:-:S02]  /*1af0*/  HADD2.F32 R116, -RZ, R74.H0_H0 ;  /* 0x2000004aff747230 */ /* 0x00ffc40000004100 */
        /* <DEDUP_REMOVED lines=9> */
.L_x_27922:
[----:B------:R-:W0:Y:S02]  /*1b90*/  LDC.64 R116, c[0x0][0x3a8] ;  /* 0x0000ea00ff747b82 */ /* 0x000e240000000a00 */
[C---:B0-----:R-:W-:Y:S01]  /*1ba0*/  IMAD.WIDE.U32 R116, R0.reuse, 0x20, R116 ;  /* 0x0000002000747825 */ /* 0x041fe200078e0074 */
[----:B------:R-:W-:-:S04]  /*1bb0*/  IADD3 R0, PT, PT, R0, 0x80, RZ ;  /* 0x0000008000007810 */ /* 0x000fc80007ffe0ff */
[----:B------:R4:W-:Y:S04]  /*1bc0*/  STG.E.128 desc[UR8][R116.64], R72 ;  /* 0x0000004874007986 */ /* 0x0009e8000c101d08 */
[----:B------:R4:W-:Y:S02]  /*1bd0*/  STG.E.128 desc[UR8][R116.64+0x10], R76 ;  /* 0x0000104c74007986 */ /* 0x0009e4000c101d08 */
.L_x_27920:
[----:B------:R-:W-:Y:S05]  /*1be0*/  BSYNC.RECONVERGENT B0 ;  /* 0x0000000000007941 */ /* 0x000fea0003800200 */
.L_x_27919:
        /* <DEDUP_REMOVED lines=30> */
.L_x_27925:
[--C-:B-----5:R-:W-:Y:S02]  /*1dd0*/  HADD2.F32 R84, -RZ, R80.reuse.H0_H0 ;  /* 0x20000050ff547230 */ /* 0x120fe40000004100 */
[----:B------:R-:W-:Y:S02]  /*1de0*/  HADD2.F32 R85, -RZ, R80.H1_H1 ;  /* 0x30000050ff557230 */ /* 0x000fe40000004100 */
[--C-:B------:R-:W-:Y:S02]  /*1df0*/  HADD2.F32 R86, -RZ, R81.reuse.H0_H0 ;  /* 0x20000051ff567230 */ /* 0x100fe40000004100 */
[----:B------:R-:W-:Y:S01]  /*1e00*/  FMUL.FTZ R80, R84, UR4 ;  /* 0x0000000454507c20 */ /* 0x000fe20008410000 */
[----:B------:R-:W-:Y:S02]  /*1e10*/  HADD2.F32 R87, -RZ, R81.H1_H1 ;  /* 0x30000051ff577230 */ /* 0x000fe40000004100 */
[----:B------:R-:W-:Y:S01]  /*1e20*/  FMUL.FTZ R81, R85, UR4 ;  /* 0x0000000455517c20 */ /* 0x000fe20008410000 */
[----:B-1234-:R-:W-:-:S02]  /*1e30*/  HADD2.F32 R116, -RZ, R82.H0_H0 ;  /* 0x20000052ff747230 */ /* 0x01efc40000004100 */
        /* <DEDUP_REMOVED lines=9> */
.L_x_27926:
[----:B------:R-:W0:Y:S02]  /*1ed0*/  LDC.64 R116, c[0x0][0x3a8] ;  /* 0x0000ea00ff747b82 */ /* 0x000e240000000a00 */
[C---:B0-----:R-:W-:Y:S01]  /*1ee0*/  IMAD.WIDE.U32 R116, R0.reuse, 0x20, R116 ;  /* 0x0000002000747825 */ /* 0x041fe200078e0074 */
[----:B------:R-:W-:-:S04]  /*1ef0*/  IADD3 R0, PT, PT, R0, 0x80, RZ ;  /* 0x0000008000007810 */ /* 0x000fc80007ffe0ff */
[----:B------:R0:W-:Y:S04]  /*1f00*/  STG.E.128 desc[UR8][R116.64], R80 ;  /* 0x0000005074007986 */ /* 0x0001e8000c101d08 */
[----:B------:R0:W-:Y:S02]  /*1f10*/  STG.E.128 desc[UR8][R116.64+0x10], R84 ;  /* 0x0000105474007986 */ /* 0x0001e4000c101d08 */
.L_x_27924:
[----:B------:R-:W-:Y:S05]  /*1f20*/  BSYNC.RECONVERGENT B0 ;  /* 0x0000000000007941 */ /* 0x000fea0003800200 */
.L_x_27923:
        /* <DEDUP_REMOVED lines=30> */
.L_x_27929:
        /* <DEDUP_REMOVED lines=16> */
.L_x_27930:
[----:B------:R-:W0:Y:S02]  /*2210*/  LDC.64 R116, c[0x0][0x3a8] ;  /* 0x0000ea00ff747b82 */ /* 0x000e240000000a00 */
[----:B0-----:R-:W-:-:S05]  /*2220*/  IMAD.WIDE.U32 R116, R0, 0x20, R116 ;  /* 0x0000002000747825 */ /* 0x001fca00078e0074 */
[----:B------:R0:W-:Y:S04]  /*2230*/  STG.E.128 desc[UR8][R116.64], R88 ;  /* 0x0000005874007986 */ /* 0x0001e8000c101d08 */
[----:B------:R0:W-:Y:S02]  /*2240*/  STG.E.128 desc[UR8][R116.64+0x10], R92 ;  /* 0x0000105c74007986 */ /* 0x0001e4000c101d08 */
.L_x_27928:
[----:B------:R-:W-:Y:S05]  /*2250*/  BSYNC.RECONVERGENT B0 ;  /* 0x0000000000007941 */ /* 0x000fea0003800200 */
.L_x_27927:
[----:B------:R-:W-:Y:S01]  /*2260*/  FADD.FTZ R0, RZ, R96 ;  /* 0x00000060ff007221 */ /* 0x000fe20000010000 */
[C---:B------:R-:W-:Y:S01]  /*2270*/  ISETP.GT.U32.AND P6, PT, R2.reuse, 0xff, PT ;  /* 0x000000ff0200780c */ /* 0x040fe20003fc4070 */
[----:B------:R-:W-:Y:S01]  /*2280*/  BSSY.RECONVERGENT B0, `(.L_x_27931) ;  /* 0x00000d6000007945 */ /* 0x000fe20003800200 */
[----:B01234-:R-:W-:Y:S01]  /*2290*/  P2R R116, PR, RZ, 0x2 ;  /* 0x00000002ff747803 */ /* 0x01ffe20000000000 */
        /* <DEDUP_REMOVED lines=212> */
.L_x_27932:
[----:B------:R-:W-:Y:S05]  /*2fe0*/  BSYNC.RECONVERGENT B0 ;  /* 0x0000000000007941 */ /* 0x000fea0003800200 */
.L_x_27931:
        /* <DEDUP_REMOVED lines=13> */
.L_x_27934:
[----:B------:R-:W-:Y:S05]  /*30c0*/  BSYNC.RECONVERGENT B0 ;  /* 0x0000000000007941 */ /* 0x000fea0003800200 */
.L_x_27933:
        /* <DEDUP_REMOVED lines=31> */
[----:B------:R-:W-:Y:S02]  /*32c0*/  ISETP.NE.AND P6, PT, R113, RZ, PT ;  /* 0x000000ff7100720c */ /* 0x000fe40003fc5270 */
[----:B------:R-:W-:Y:S02]  /*32d0*/  MOV R113, UR6 ;  /* 0x0000000600717c02 */ /* 0x000fe40008000f00 */
[----:B------:R-:W-:Y:S01]  /*32e0*/  R2UR UR5, R130 ;  /* 0x00000000820572ca */ /* 0x000fe200000e0000 */
[----:B0-----:R-:W-:-:S04]  /*32f0*/  FADD.FTZ R0, R0, R117 ;  /* 0x0000007500007221 */ /* 0x001fc80000010000 */
[----:B------:R-:W-:Y:S01]  /*3300*/  FFMA.FTZ R0, R125, R116, R0 ;  /* 0x000000747d007223 */ /* 0x000fe20000010000 */
[----:B------:R-:W-:-:S04]  /*3310*/  FMUL.FTZ R125, R128, R128 ;  /* 0x00000080807d7220 */ /* 0x000fc80000410000 */
[----:B------:R-:W0:Y:S01]  /*3320*/  SHFL.DOWN PT, R119, R0, 0x1, 0x1f ;  /* 0x08201f0000777f89 */ /* 0x000e2200000e0000 */
[----:B------:R-:W-:-:S04]  /*3330*/  FMUL.FTZ R125, R124, R125 ;  /* 0x0000007d7c7d7220 */ /* 0x000fc80000410000 */
[----:B------:R-:W-:Y:S01]  /*3340*/  FMUL.FTZ R125, R125, R133 ;  /* 0x000000857d7d7220 */ /* 0x000fe20000410000 */
[----:B0-----:R-:W-:Y:S02]  /*3350*/  FADD.FTZ R116, R0, R119 ;  /* 0x0000007700747221 */ /* 0x001fe40000010000 */
[----:B------:R-:W0:Y:S02]  /*3360*/  @!P6 LDC.64 R118, c[0x0][0x3c8] ;  /* 0x0000f200ff76eb82 */ /* 0x000e240000000a00 */
[----:B------:R-:W-:Y:S01]  /*3370*/  FFMA.FTZ R125, R127, R125, R116 ;  /* 0x0000007d7f7d7223 */ /* 0x000fe20000010074 */
[----:B------:R-:W-:-:S05]  /*3380*/  MOV R127, UR6 ;  /* 0x00000006007f7c02 */ /* 0x000fca0008000f00 */
[----:B------:R-:W1:Y:S01]  /*3390*/  LDC R116, c[0x0][0x448] ;  /* 0x00011200ff747b82 */ /* 0x000e620000000800 */
[----:B------:R-:W1:Y:S01]  /*33a0*/  SHFL.IDX PT, R125, R125, RZ, 0x1f ;  /* 0x00001fff7d7d7589 */ /* 0x000e6200000e0000 */
        /* <DEDUP_REMOVED lines=8> */
[----:B------:R-:W-:-:S05]  /*3430*/  MOV R113, UR4 ;  /* 0x0000000400717c02 */ /* 0x000fca0008000f00 */
[----:B------:R0:W-:Y:S01]  /*3440*/  @!P6 STG.E desc[UR8][R118.64], R113 ;  /* 0x000000717600e986 */ /* 0x0001e2000c101908 */
[----:B------:R-:W-:Y:S05]  /*3450*/  @!P0 BRA `(.L_x_27936) ;  /* 0x0000000000c08947 */ /* 0x000fea0003800000 */
[----:B------:R-:W-:Y:S01]  /*3460*/  FADD.FTZ R0, R96, -UR5 ;  /* 0x8000000560007e21 */ /* 0x000fe20008010000 */
[----:B------:R-:W-:Y:S01]  /*3470*/  FADD.FTZ R124, R106, -UR5 ;  /* 0x800000056a7c7e21 */ /* 0x000fe20008010000 */
[----:B0-----:R-:W-:Y:S01]  /*3480*/  FADD.FTZ R116, R98, -UR5 ;  /* 0x8000000562747e21 */ /* 0x001fe20008010000 */
[----:B-----5:R-:W-:Y:S02]  /*3490*/  HADD2.F32 R113, -RZ, R120.H0_H0 ;  /* 0x20000078ff717230 */ /* 0x020fe40000004100 */
[----:B------:R-:W-:Y:S01]  /*34a0*/  FMUL.FTZ R0, R0, UR4 ;  /* 0x0000000400007c20 */ /* 0x000fe20008410000 */
[----:B------:R-:W-:Y:S02]  /*34b0*/  HADD2.F32 R117, -RZ, R4.H0_H0 ;  /* 0x20000004ff757230 */ /* 0x000fe40000004100 */
[----:B------:R-:W-:Y:S01]  /*34c0*/  FMUL.FTZ R124, R124, UR4 ;  /* 0x000000047c7c7c20 */ /* 0x000fe20008410000 */
[----:B------:R-:W-:Y:S02]  /*34d0*/  HADD2.F32 R119, -RZ, R121.H0_H0 ;  /* 0x20000079ff777230 */ /* 0x000fe40000004100 */
[----:B------:R-:W-:Y:S01]  /*34e0*/  FMUL.FTZ R116, R116, UR4 ;  /* 0x0000000474747c20 */ /* 0x000fe20008410000 */
[----:B------:R-:W-:-:S02]  /*34f0*/  HADD2.F32 R125, -RZ, R5.H0_H0 ;  /* 0x20000005ff7d7230 */ /* 0x000fc40000004100 */
[----:B------:R-:W-:Y:S01]  /*3500*/  FFMA.FTZ R0, R0, R113, R117 ;  /* 0x0000007100007223 */ /* 0x000fe20000010075 */
[----:B------:R-:W-:Y:S02]  /*3510*/  HADD2.F32 R131, -RZ, R123.H0_H0 ;  /* 0x2000007bff837230 */ /* 0x000fe40000004100 */
[----:B------:R-:W-:Y:S01]  /*3520*/  FADD.FTZ R118, R104, -UR5 ;  /* 0x8000000568767e21 */ /* 0x000fe20008010000 */
[----:B------:R-:W-:Y:S02]  /*3530*/  HADD2.F32 R133, -RZ, R7.H0_H0 ;  /* 0x20000007ff857230 */ /* 0x000fe40000004100 */
[----:B------:R-:W-:Y:S01]  /*3540*/  FFMA.FTZ R117, R116, R119, R125 ;  /* 0x0000007774757223 */ /* 0x000fe2000001007d */
[----:B------:R-:W-:Y:S02]  /*3550*/  HADD2.F32 R127, -RZ, R122.H0_H0 ;  /* 0x2000007aff7f7230 */ /* 0x000fe40000004100 */
[----:B------:R-:W-:Y:S01]  /*3560*/  FMUL.FTZ R118, R118, UR4 ;  /* 0x0000000476767c20 */ /* 0x000fe20008410000 */
[----:B------:R-:W-:-:S02]  /*3570*/  HADD2.F32 R129, -RZ, R6.H0_H0 ;  /* 0x20000006ff817230 */ /* 0x000fc40000004100 */
[----:B------:R-:W-:Y:S01]  /*3580*/  FFMA.FTZ R131, R124, R131, R133 ;  /* 0x000000837c837223 */ /* 0x000fe20000010085 */
[----:B------:R-:W-:Y:S01]  /*3590*/  FADD.FTZ R113, R97, -UR5 ;  /* 0x8000000561717e21 */ /* 0x000fe20008010000 */
[----:B------:R-:W0:Y:S01]  /*35a0*/  LDC.64 R124, c[0x0][0x428] ;  /* 0x00010a00ff7c7b82 */ /* 0x000e220000000a00 */
[----:B------:R-:W-:Y:S01]  /*35b0*/  FADD.FTZ R119, R99, -UR5 ;  /* 0x8000000563777e21 */ /* 0x000fe20008010000 */
[----:B------:R-:W-:Y:S01]  /*35c0*/  FFMA.FTZ R127, R118, R127, R129 ;  /* 0x0000007f767f7223 */ /* 0x000fe20000010081 */
[----:B------:R-:W-:Y:S01]  /*35d0*/  FADD.FTZ R129, R105, -UR5 ;  /* 0x8000000569817e21 */ /* 0x000fe20008010000 */
[----:B------:R-:W-:Y:S01]  /*35e0*/  FADD.FTZ R133, R107, -UR5 ;  /* 0x800000056b857e21 */ /* 0x000fe20008010000 */
[----:B------:R-:W-:Y:S02]  /*35f0*/  HADD2.F32 R116, -RZ, R120.H1_H1 ;  /* 0x30000078ff747230 */ /* 0x000fe40000004100 */
        /* <DEDUP_REMOVED lines=8> */
[----:B------:R-:W-:Y:S02]  /*3680*/  HADD2.F32 R132, -RZ, R6.H1_H1 ;  /* 0x30000006ff847230 */ /* 0x000fe40000004100 */
[----:B------:R-:W-:Y:S01]  /*3690*/  FFMA.FTZ R126, R119, R126, R128 ;  /* 0x0000007e777e7223 */ /* 0x000fe20000010080 */
[----:B------:R-:W-:-:S02]  /*36a0*/  HADD2.F32 R134, -RZ, R123.H1_H1 ;  /* 0x3000007bff867230 */ /* 0x000fc40000004100 */
[----:B------:R-:W-:Y:S01]  /*36b0*/  FFMA.FTZ R113, R113, R116, R118 ;  /* 0x0000007471717223 */ /* 0x000fe20000010076 */
[----:B------:R-:W-:Y:S02]  /*36c0*/  HADD2.F32 R136, -RZ, R7.H1_H1 ;  /* 0x30000007ff887230 */ /* 0x000fe40000004100 */
[----:B------:R-:W-:Y:S01]  /*36d0*/  FFMA.FTZ R130, R129, R130, R132 ;  /* 0x0000008281827223 */ /* 0x000fe20000010084 */
[----:B------:R-:W-:Y:S02]  /*36e0*/  F2FP.F16.F32.PACK_AB R117, R126, R117 ;  /* 0x000000757e75723e */ /* 0x000fe400000000ff */
[----:B------:R-:W-:Y:S01]  /*36f0*/  F2FP.F16.F32.PACK_AB R116, R113, R0 ;  /* 0x000000007174723e */ /* 0x000fe200000000ff */
[----:B------:R-:W-:Y:S01]  /*3700*/  FFMA.FTZ R134, R133, R134, R136 ;  /* 0x0000008685867223 */ /* 0x000fe20000010088 */
[----:B------:R-:W-:Y:S01]  /*3710*/  F2FP.F16.F32.PACK_AB R118, R130, R127 ;  /* 0x0000007f8276723e */ /* 0x000fe200000000ff */
[C---:B0-----:R-:W-:Y:S01]  /*3720*/  IMAD.WIDE.U32 R124, R114.reuse, 0x10, R124 ;  /* 0x00000010727c7825 */ /* 0x041fe200078e007c */
[----:B------:R-:W-:-:S02]  /*3730*/  IADD3 R114, PT, PT, R114, 0x80, RZ ;  /* 0x0000008072727810 */ /* 0x000fc40007ffe0ff */
[----:B------:R-:W-:-:S05]  /*3740*/  F2FP.F16.F32.PACK_AB R119, R134, R131 ;  /* 0x000000838677723e */ /* 0x000fca00000000ff */
[----:B------:R1:W-:Y:S02]  /*3750*/  STG.E.128 desc[UR8][R124.64], R116 ;  /* 0x000000747c007986 */ /* 0x0003e4000c101d08 */
.L_x_27936:
[----:B------:R-:W-:Y:S05]  /*3760*/  BSYNC.RECONVERGENT B0 ;  /* 0x0000000000007941 */ /* 0x000fea0003800200 */
.L_x_27935:
[----:B------:R-:W-:Y:S01]  /*3770*/  ISETP.NE.AND P0, PT, R115, RZ, PT ;  /* 0x000000ff7300720c */ /* 0x000fe20003f05270 */
[----:B------:R-:W-:-:S12]  /*3780*/  BSSY.RECONVERGENT B0, `(.L_x_27937) ;  /* 0x0000032000007945 */ /* 0x000fd80003800200 */
[----:B------:R-:W-:Y:S05]  /*3790*/  @!P0 BRA `(.L_x_27938) ;  /* 0x0000000000c08947 */ /* 0x000fea0003800000 */
[----:B-1----:R-:W-:Y:S01]  /*37a0*/  FADD.FTZ R124, R110, -UR5 ;  /* 0x800000056e7c7e21 */ /* 0x002fe20008010000 */
[----:B0-----:R-:W-:Y:S01]  /*37b0*/  FADD.FTZ R118, R108, -UR5 ;  /* 0x800000056c767e21 */ /* 0x001fe20008010000 */
[----:B-----5:R-:W-:Y:S02]  /*37c0*/  HADD2.F32 R125, -RZ, R10.H0_H0 ;  /* 0x2000000aff7d7230 */ /* 0x020fe40000004100 */
[----:B------:R-:W-:Y:S01]  /*37d0*/  FADD.FTZ R0, R100, -UR5 ;  /* 0x8000000564007e21 */ /* 0x000fe20008010000 */
[----:B------:R-:W-:Y:S02]  /*37e0*/  HADD2.F32 R127, -RZ, R14.H0_H0 ;  /* 0x2000000eff7f7230 */ /* 0x000fe40000004100 */
[----:B------:R-:W-:Y:S01]  /*37f0*/  FMUL.FTZ R124, R124, UR4 ;  /* 0x000000047c7c7c20 */ /* 0x000fe20008410000 */
[----:B------:R-:W-:Y:S02]  /*3800*/  HADD2.F32 R129, -RZ, R11.H0_H0 ;  /* 0x2000000bff817230 */ /* 0x000fe40000004100 */
[----:B------:R-:W-:Y:S01]  /*3810*/  FMUL.FTZ R118, R118, UR4 ;  /* 0x0000000476767c20 */ /* 0x000fe20008410000 */
[----:B------:R-:W-:-:S02]  /*3820*/  HADD2.F32 R131, -RZ, R15.H0_H0 ;  /* 0x2000000fff837230 */ /* 0x000fc40000004100 */
[----:B------:R-:W-:Y:S01]  /*3830*/  FADD.FTZ R116, R102, -UR5 ;  /* 0x8000000566747e21 */ /* 0x000fe20008010000 */
[----:B------:R-:W-:Y:S02]  /*3840*/  HADD2.F32 R113, -RZ, R8.H0_H0 ;  /* 0x20000008ff717230 */ /* 0x000fe40000004100 */
[----:B------:R-:W-:Y:S01]  /*3850*/  FFMA.FTZ R127, R118, R125, R127 ;  /* 0x0000007d767f7223 */ /* 0x000fe2000001007f */
[--C-:B------:R-:W-:Y:S02]  /*3860*/  HADD2.F32 R115, -RZ, R12.reuse.H0_H0 ;  /* 0x2000000cff737230 */ /* 0x100fe40000004100 */
[----:B------:R-:W-:Y:S01]  /*3870*/  FFMA.FTZ R129, R124, R129, R131 ;  /* 0x000000817c817223 */ /* 0x000fe20000010083 */
[----:B------:R-:W-:Y:S01]  /*3880*/  HADD2.F32 R117, -RZ, R9.H0_H0 ;  /* 0x20000009ff757230 */ /* 0x000fe20000004100 */
[----:B------:R-:W0:Y:S01]  /*3890*/  LDC.64 R124, c[0x0][0x428] ;  /* 0x00010a00ff7c7b82 */ /* 0x000e220000000a00 */
[----:B------:R-:W-:Y:S02]  /*38a0*/  HADD2.F32 R119, -RZ, R13.H0_H0 ;  /* 0x2000000dff777230 */ /* 0x000fe40000004100 */
[----:B------:R-:W-:Y:S01]  /*38b0*/  FMUL.FTZ R0, R0, UR4 ;  /* 0x0000000400007c20 */ /* 0x000fe20008410000 */
[----:B------:R-:W-:Y:S01]  /*38c0*/  FMUL.FTZ R116, R116, UR4 ;  /* 0x0000000474747c20 */ /* 0x000fe20008410000 */
[----:B------:R-:W-:Y:S01]  /*38d0*/  FADD.FTZ R131, R111, -UR5 ;  /* 0x800000056f837e21 */ /* 0x000fe20008010000 */
[----:B------:R-:W-:-:S02]  /*38e0*/  HADD2.F32 R118, -RZ, R12.H1_H1 ;  /* 0x3000000cff767230 */ /* 0x000fc40000004100 */
[----:B------:R-:W-:Y:S01]  /*38f0*/  FFMA.FTZ R0, R0, R113, R115 ;  /* 0x0000007100007223 */ /* 0x000fe20000010073 */
[----:B------:R-:W-:Y:S01]  /*3900*/  FFMA.FTZ R117, R116, R117, R119 ;  /* 0x0000007574757223 */ /* 0x000fe20000010077 */
[----:B------:R-:W-:Y:S01]  /*3910*/  FADD.FTZ R113, R101, -UR5 ;  /* 0x8000000565717e21 */ /* 0x000fe20008010000 */
[----:B------:R-:W-:Y:S01]  /*3920*/  FADD.FTZ R115, R103, -UR5 ;  /* 0x8000000567737e21 */ /* 0x000fe20008010000 */
[----:B------:R-:W-:Y:S01]  /*3930*/  FADD.FTZ R119, R109, -UR5 ;  /* 0x800000056d777e21 */ /* 0x000fe20008010000 */
[----:B------:R-:W-:Y:S02]  /*3940*/  HADD2.F32 R116, -RZ, R8.H1_H1 ;  /* 0x30000008ff747230 */ /* 0x000fe40000004100 */
[----:B------:R-:W-:Y:S01]  /*3950*/  FMUL.FTZ R131, R131, UR4 ;  /* 0x0000000483837c20 */ /* 0x000fe20008410000 */
[----:B------:R-:W-:Y:S02]  /*3960*/  HADD2.F32 R126, -RZ, R9.H1_H1 ;  /* 0x30000009ff7e7230 */ /* 0x000fe40000004100 */
[----:B------:R-:W-:Y:S01]  /*3970*/  FMUL.FTZ R119, R119, UR4 ;  /* 0x0000000477777c20 */ /* 0x000fe20008410000 */
[----:B------:R-:W-:-:S02]  /*3980*/  HADD2.F32 R128, -RZ, R13.H1_H1 ;  /* 0x3000000dff807230 */ /* 0x000fc40000004100 */
[----:B------:R-:W-:Y:S01]  /*3990*/  FMUL.FTZ R115, R115, UR4 ;  /* 0x0000000473737c20 */ /* 0x000fe20008410000 */
[----:B------:R-:W-:Y:S02]  /*39a0*/  HADD2.F32 R130, -RZ, R10.H1_H1 ;  /* 0x3000000aff827230 */ /* 0x000fe40000004100 */
[----:B------:R-:W-:Y:S01]  /*39b0*/  FMUL.FTZ R113, R113, UR4 ;  /* 0x0000000471717c20 */ /* 0x000fe20008410000 */
[----:B------:R-:W-:Y:S02]  /*39c0*/  HADD2.F32 R132, -RZ, R14.H1_H1 ;  /* 0x3000000eff847230 */ /* 0x000fe40000004100 */
[----:B------:R-:W-:Y:S01]  /*39d0*/  FFMA.FTZ R126, R115, R126, R128 ;  /* 0x0000007e737e7223 */ /* 0x000fe20000010080 */
[----:B------:R-:W-:Y:S02]  /*39e0*/  HADD2.F32 R134, -RZ, R11.H1_H1 ;  /* 0x3000000bff867230 */ /* 0x000fe40000004100 */
[----:B------:R-:W-:Y:S01]  /*39f0*/  FFMA.FTZ R113, R113, R116, R118 ;  /* 0x0000007471717223 */ /* 0x000fe20000010076 */
[----:B------:R-:W-:-:S02]  /*3a00*/  HADD2.F32 R136, -RZ, R15.H1_H1 ;  /* 0x3000000fff887230 */ /* 0x000fc40000004100 */
        /* <DEDUP_REMOVED lines=9> */
.L_x_27938:
[----:B------:R-:W-:Y:S05]  /*3aa0*/  BSYNC.RECONVERGENT B0 ;  /* 0x0000000000007941 */ /* 0x000fea0003800200 */
.L_x_27937:
[----:B------:R-:W-:Y:S04]  /*3ab0*/  BSSY.RECONVERGENT B0, `(.L_x_27939) ;  /* 0x0000032000007945 */ /* 0x000fe80003800200 */
[----:B------:R-:W-:Y:S05]  /*3ac0*/  @!P1 BRA `(.L_x_27940) ;  /* 0x0000000000c09947 */ /* 0x000fea0003800000 */
[----:B-12---:R-:W-:Y:S01]  /*3ad0*/  FADD.FTZ R124, R62, -UR5 ;  /* 0x800000053e7c7e21 */ /* 0x006fe20008010000 */
        /* <DEDUP_REMOVED lines=47> */
.L_x_27940:
[----:B------:R-:W-:Y:S05]  /*3dd0*/  BSYNC.RECONVERGENT B0 ;  /* 0x0000000000007941 */ /* 0x000fea0003800200 */
.L_x_27939:
[----:B------:R-:W-:Y:S04]  /*3de0*/  BSSY.RECONVERGENT B0, `(.L_x_27941) ;  /* 0x0000032000007945 */ /* 0x000fe80003800200 */
[----:B------:R-:W-:Y:S05]  /*3df0*/  @!P2 BRA `(.L_x_27942) ;  /* 0x0000000000c0a947 */ /* 0x000fea0003800000 */
[----:B-123--:R-:W-:Y:S01]  /*3e00*/  FADD.FTZ R124, R70, -UR5 ;  /* 0x80000005467c7e21 */ /* 0x00efe20008010000 */
        /* <DEDUP_REMOVED lines=47> */
.L_x_27942:
[----:B------:R-:W-:Y:S05]  /*4100*/  BSYNC.RECONVERGENT B0 ;  /* 0x0000000000007941 */ /* 0x000fea0003800200 */
.L_x_27941:
[----:B------:R-:W-:Y:S04]  /*4110*/  BSSY.RECONVERGENT B0, `(.L_x_27943) ;  /* 0x0000032000007945 */ /* 0x000fe80003800200 */
[----:B------:R-:W-:Y:S05]  /*4120*/  @!P3 BRA `(.L_x_27944) ;  /* 0x0000000000c0b947 */ /* 0x000fea0003800000 */
[----:B-1234-:R-:W-:Y:S01]  /*4130*/  FADD.FTZ R124, R78, -UR5 ;  /* 0x800000054e7c7e21 */ /* 0x01efe20008010000 */
        /* <DEDUP_REMOVED lines=47> */
.L_x_27944:
[----:B------:R-:W-:Y:S05]  /*4430*/  BSYNC.RECONVERGENT B0 ;  /* 0x0000000000007941 */ /* 0x000fea0003800200 */
.L_x_27943:
[----:B------:R-:W-:Y:S04]  /*4440*/  BSSY.RECONVERGENT B0, `(.L_x_27945) ;  /* 0x0000032000007945 */ /* 0x000fe80003800200 */
[----:B------:R-:W-:Y:S05]  /*4450*/  @!P4 BRA `(.L_x_27946) ;  /* 0x0000000000c0c947 */ /* 0x000fea0003800000 */
[----:B01234-:R-:W-:Y:S01]  /*4460*/  FADD.FTZ R124, R86, -UR5 ;  /* 0x80000005567c7e21 */ /* 0x01ffe20008010000 */
[----:B------:R-:W-:Y:S01]  /*4470*/  FADD.FTZ R118, R84, -UR5 ;  /* 0x8000000554767e21 */ /* 0x000fe20008010000 */
        /* <DEDUP_REMOVED lines=46> */
.L_x_27946:
[----:B------:R-:W-:Y:S05]  /*4760*/  BSYNC.RECONVERGENT B0 ;  /* 0x0000000000007941 */ /* 0x000fea0003800200 */
.L_x_27945:
[----:B------:R-:W-:Y:S04]  /*4770*/  BSSY.RECONVERGENT B0, `(.L_x_27947) ;  /* 0x0000031000007945 */ /* 0x000fe80003800200 */
[----:B------:R-:W-:Y:S05]  /*4780*/  @!P5 BRA `(.L_x_27948) ;  /* 0x0000000000bcd947 */ /* 0x000fea0003800000 */
[----:B------:R-:W-:Y:S01]  /*4790*/  FADD.FTZ R0, R88, -UR5 ;  /* 0x8000000558007e21 */ /* 0x000fe20008010000 */
[----:B0----5:R-:W-:Y:S02]  /*47a0*/  HADD2.F32 R113, -RZ, R48.H0_H0 ;  /* 0x20000030ff717230 */ /* 0x021fe40000004100 */
[----:B-1234-:R-:W-:Y:S01]  /*47b0*/  FADD.FTZ R116, R90, -UR5 ;  /* 0x800000055a747e21 */ /* 0x01efe20008010000 */
[----:B------:R-:W-:Y:S02]  /*47c0*/  HADD2.F32 R115, -RZ, R52.H0_H0 ;  /* 0x20000034ff737230 */ /* 0x000fe40000004100 */
[----:B------:R-:W-:Y:S01]  /*47d0*/  FMUL.FTZ R0, R0, UR4 ;  /* 0x0000000400007c20 */ /* 0x000fe20008410000 */
[----:B------:R-:W-:Y:S01]  /*47e0*/  FADD.FTZ R117, R94, -UR5 ;  /* 0x800000055e757e21 */ /* 0x000fe20008010000 */
[----:B------:R-:W-:Y:S02]  /*47f0*/  HADD2.F32 R118, -RZ, R49.H0_H0 ;  /* 0x20000031ff767230 */ /* 0x000fe40000004100 */
[----:B------:R-:W-:Y:S01]  /*4800*/  FADD.FTZ R131, R95, -UR5 ;  /* 0x800000055f837e21 */ /* 0x000fe20008010000 */
[----:B------:R-:W-:Y:S01]  /*4810*/  FFMA.FTZ R0, R0, R113, R115 ;  /* 0x0000007100007223 */ /* 0x000fe20000010073 */
[----:B------:R-:W-:Y:S01]  /*4820*/  FMUL.FTZ R113, R116, UR4 ;  /* 0x0000000474717c20 */ /* 0x000fe20008410000 */
[----:B------:R-:W-:Y:S01]  /*4830*/  FMUL.FTZ R127, R117, UR4 ;  /* 0x00000004757f7c20 */ /* 0x000fe20008410000 */
[----:B------:R-:W-:Y:S01]  /*4840*/  FADD.FTZ R115, R92, -UR5 ;  /* 0x800000055c737e21 */ /* 0x000fe20008010000 */
[----:B------:R-:W0:Y:S01]  /*4850*/  LDC.64 R116, c[0x0][0x428] ;  /* 0x00010a00ff747b82 */ /* 0x000e220000000a00 */
[----:B------:R-:W-:-:S02]  /*4860*/  HADD2.F32 R124, -RZ, R53.H0_H0 ;  /* 0x20000035ff7c7230 */ /* 0x000fc40000004100 */
[----:B------:R-:W-:Y:S01]  /*4870*/  FMUL.FTZ R131, R131, UR4 ;  /* 0x0000000483837c20 */ /* 0x000fe20008410000 */
[----:B------:R-:W-:Y:S02]  /*4880*/  HADD2.F32 R126, -RZ, R50.H0_H0 ;  /* 0x20000032ff7e7230 */ /* 0x000fe40000004100 */
[----:B------:R-:W-:Y:S01]  /*4890*/  FMUL.FTZ R119, R115, UR4 ;  /* 0x0000000473777c20 */ /* 0x000fe20008410000 */
[----:B------:R-:W-:Y:S02]  /*48a0*/  HADD2.F32 R128, -RZ, R54.H0_H0 ;  /* 0x20000036ff807230 */ /* 0x000fe40000004100 */
[----:B------:R-:W-:Y:S01]  /*48b0*/  FFMA.FTZ R115, R113, R118, R124 ;  /* 0x0000007671737223 */ /* 0x000fe2000001007c */
[----:B------:R-:W-:Y:S02]  /*48c0*/  HADD2.F32 R130, -RZ, R51.H0_H0 ;  /* 0x20000033ff827230 */ /* 0x000fe40000004100 */
[----:B------:R-:W-:Y:S01]  /*48d0*/  FADD.FTZ R113, R89, -UR5 ;  /* 0x8000000559717e21 */ /* 0x000fe20008010000 */
[----:B------:R-:W-:-:S02]  /*48e0*/  HADD2.F32 R132, -RZ, R55.H0_H0 ;  /* 0x20000037ff847230 */ /* 0x000fc40000004100 */
[----:B------:R-:W-:Y:S01]  /*48f0*/  FFMA.FTZ R125, R119, R126, R128 ;  /* 0x0000007e777d7223 */ /* 0x000fe20000010080 */
[----:B------:R-:W-:Y:S01]  /*4900*/  FADD.FTZ R119, R91, -UR5 ;  /* 0x800000055b777e21 */ /* 0x000fe20008010000 */
[----:B------:R-:W-:Y:S02]  /*4910*/  HADD2.F32 R134, -RZ, R51.H1_H1 ;  /* 0x30000033ff867230 */ /* 0x000fe40000004100 */
[----:B------:R-:W-:Y:S01]  /*4920*/  FMUL.FTZ R113, R113, UR4 ;  /* 0x0000000471717c20 */ /* 0x000fe20008410000 */
[----:B------:R-:W-:Y:S01]  /*4930*/  FFMA.FTZ R129, R127, R130, R132 ;  /* 0x000000827f817223 */ /* 0x000fe20000010084 */
[----:B------:R-:W-:Y:S01]  /*4940*/  FADD.FTZ R127, R93, -UR5 ;  /* 0x800000055d7f7e21 */ /* 0x000fe20008010000 */
[----:B------:R-:W-:Y:S02]  /*4950*/  HADD2.F32 R136, -RZ, R55.H1_H1 ;  /* 0x30000037ff887230 */ /* 0x000fe40000004100 */
[----:B------:R-:W-:Y:S01]  /*4960*/  FMUL.FTZ R119, R119, UR4 ;  /* 0x0000000477777c20 */ /* 0x000fe20008410000 */
[----:B------:R-:W-:-:S02]  /*4970*/  HADD2.F32 R118, -RZ, R48.H1_H1 ;  /* 0x30000030ff767230 */ /* 0x000fc40000004100 */
[----:B------:R-:W-:Y:S01]  /*4980*/  FMUL.FTZ R127, R127, UR4 ;  /* 0x000000047f7f7c20 */ /* 0x000fe20008410000 */
[----:B------:R-:W-:Y:S02]  /*4990*/  HADD2.F32 R124, -RZ, R52.H1_H1 ;  /* 0x30000034ff7c7230 */ /* 0x000fe40000004100 */
        /* <DEDUP_REMOVED lines=11> */
[----:B------:R-:W-:-:S04]  /*4a50*/  F2FP.F16.F32.PACK_AB R129, R126, R115 ;  /* 0x000000737e81723e */ /* 0x000fc800000000ff */
[----:B------:R-:W-:-:S05]  /*4a60*/  F2FP.F16.F32.PACK_AB R130, R130, R125 ;  /* 0x0000007d8282723e */ /* 0x000fca00000000ff */
[----:B------:R0:W-:Y:S02]  /*4a70*/  STG.E.128 desc[UR8][R116.64], R128 ;  /* 0x0000008074007986 */ /* 0x0001e4000c101d08 */
.L_x_27948:
[----:B------:R-:W-:Y:S05]  /*4a80*/  BSYNC.RECONVERGENT B0 ;  /* 0x0000000000007941 */ /* 0x000fea0003800200 */
.L_x_27947:
[----:B------:R-:W-:Y:S02]  /*4a90*/  UIADD3 UR6, UPT, UPT, UR6, UR14, URZ ;  /* 0x0000000e06067290 */ /* 0x000fe4000fffe0ff */
[----:B------:R-:W-:Y:S02]  /*4aa0*/  UPLOP3.LUT UP2, UPT, UPT, UPT, UP2, 0x40, 0x4 ;  /* 0x000000000004789c */ /* 0x000fe40003f4e820 */
[----:B------:R-:W-:-:S09]  /*4ab0*/  UISETP.GE.AND UP1, UPT, UR6, UR15, UPT ;  /* 0x0000000f0600728c */ /* 0x000fd2000bf26270 */
[----:B------:R-:W-:Y:S05]  /*4ac0*/  BRA.U !UP1, `(.L_x_27949) ;  /* 0xffffffbd09ec7547 */ /* 0x000fea000b83ffff */
[----:B------:R-:W-:Y:S05]  /*4ad0*/  EXIT ;  /* 0x000000000000794d */ /* 0x000fea0003800000 */
.L_x_27950:
        /* <DEDUP_REMOVED lines=10> */
.L_x_42387:


//--------------------- .text._ZN10layer_norm13ln_fwd_kernelINS_13Kernel_traitsI6__halfS2_fS2_fjLj7168ELj1ELj1ELj4ELj16ENS_18Kernel_traits_baseILj7168ES2_S2_fS2_fjLj128EEEEELb0ELb0ELb0ELb1EEEvNS_9FwdParamsE --------------------------
	.section	.text._ZN10layer_norm13ln_fwd_kernelINS_13Kernel_traitsI6__halfS2_fS2_fjLj7168ELj1ELj1ELj4ELj16ENS_18Kernel_traits_baseILj7168ES2_S2_fS2_fjLj128EEEEELb0ELb0ELb0ELb1EEEvNS_9FwdParamsE,"ax",@progbits
	.align	128
        .global         _ZN10layer_norm13ln_fwd_kernelINS_13Kernel_traitsI6__halfS2_fS2_fjLj7168ELj1ELj1ELj4ELj16ENS_18Kernel_traits_baseILj7168ES2_S2_fS2_fjLj128EEEEELb0ELb0ELb0ELb1EEEvNS_9FwdParamsE
        .type           _ZN10layer_norm13ln_fwd_kernelINS_13Kernel_traitsI6__halfS2_fS2_fjLj7168ELj1ELj1ELj4ELj16ENS_18Kernel_traits_baseILj7168ES2_S2_fS2_fjLj128EEEEELb0ELb0ELb0ELb1EEEvNS_9FwdParamsE,@function
        .size           _ZN10layer_norm13ln_fwd_kernelINS_13Kernel_traitsI6__halfS2_fS2_fjLj7168ELj1ELj1ELj4ELj16ENS_18Kernel_traits_baseILj7168ES2_S2_fS2_fjLj128EEEEELb0ELb0ELb0ELb1EEEvNS_9FwdParamsE,(.L_x_42388 - _ZN10layer_norm13ln_fwd_kernelINS_13Kernel_traitsI6__halfS2_fS2_fjLj7168ELj1ELj1ELj4ELj16ENS_18Kernel_traits_baseILj7168ES2_S2_fS2_fjLj128EEEEELb0ELb0ELb0ELb1EEEvNS_9FwdParamsE)
        .other          _ZN10layer_norm13ln_fwd_kernelINS_13Kernel_traitsI6__halfS2_fS2_fjLj7168ELj1ELj1ELj4ELj16ENS_18Kernel_traits_baseILj7168ES2_S2_fS2_fjLj128EEEEELb0ELb0ELb0ELb1EEEvNS_9FwdParamsE,@"STO_CUDA_ENTRY STV_DEFAULT"
_ZN10layer_norm13ln_fwd_kernelINS_13Kernel_traitsI6__halfS2_fS2_fjLj7168ELj1ELj1ELj4ELj16ENS_18Kernel_traits_baseILj7168ES2_S2_fS2_fjLj128EEEEELb0ELb0ELb0ELb1EEEvNS_9FwdParamsE:
.text._ZN10layer_norm13ln_fwd_kernelINS_13Kernel_traitsI6__halfS2_fS2_fjLj7168ELj1ELj1ELj4ELj16ENS_18Kernel_traits_baseILj7168ES2_S2_fS2_fjLj128EEEEELb0ELb0ELb0ELb1EEEvNS_9FwdParamsE:
        /* <DEDUP_REMOVED lines=28> */
.L_x_27951:
        /* <DEDUP_REMOVED lines=23> */
.L_x_27952:
        /* <DEDUP_REMOVED lines=11> */
.L_x_27971:
[----:B---3--:R-:W0:Y:S01]  /*03e0*/  @P0 LDC.64 R2, c[0x0][0x3e0] ;  /* 0x0000f800ff020b82 */ /* 0x008e220000000a00 */
        /* <DEDUP_REMOVED lines=12> */
[----:B--2---:R-:W-:-:S08]  /*04b0*/  @P0 HADD2.F32 R0, -RZ, R2.H0_H0 ;  /* 0x20000002ff000230 */ /* 0x004fd00000004100 */
[----:B0-----:R-:W-:Y:S05]  /*04c0*/  BRA.U !UP0, `(.L_x_27953) ;  /* 0x0000000108547547 */ /* 0x001fea000b800000 */
        /* <DEDUP_REMOVED lines=21> */
.L_x_27953:
        /* <DEDUP_REMOVED lines=16> */
.L_x_27954:
        /* <DEDUP_REMOVED lines=8> */
[----:B0-----:R-:W0:Y:S02]  /*07a0*/  LDC.64 R62, c[0x0][0x3a0] ;  /* 0x0000e800ff3e7b82 */ /* 0x001e240000000a00 */
[----:B0-----:R-:W-:-:S05]  /*07b0*/  IMAD.WIDE.U32 R62, R114, 0x20, R62 ;  /* 0x00000020723e7825 */ /* 0x001fca00078e003e */
[----:B------:R-:W2:Y:S04]  /*07c0*/  LDG.E.128 R96, desc[UR6][R62.64] ;  /* 0x000000063e607981 */ /* 0x000ea8000c1e1d00 */
[----:B------:R-:W3:Y:S01]  /*07d0*/  LDG.E.128 R100, desc[UR6][R62.64+0x10] ;  /* 0x000010063e647981 */ /* 0x000ee2000c1e1d00 */
[--C-:B-----5:R-:W-:Y:S02]  /*07e0*/  HADD2.F32 R67, -RZ, R57.reuse.H0_H0 ;  /* 0x20000039ff437230 */ /* 0x120fe40000004100 */
[----:B------:R-:W-:Y:S02]  /*07f0*/  HADD2.F32 R64, -RZ, R57.H1_H1 ;  /* 0x30000039ff407230 */ /* 0x000fe40000004100 */
[----:B------:R-:W-:Y:S02]  /*0800*/  HADD2.F32 R65, -RZ, R56.H0_H0 ;  /* 0x20000038ff417230 */ /* 0x000fe40000004100 */
[----:B------:R-:W-:-:S02]  /*0810*/  HADD2.F32 R57, -RZ, R58.H0_H0 ;  /* 0x2000003aff397230 */ /* 0x000fc40000004100 */
[----:B------:R-:W-:Y:S02]  /*0820*/  HADD2.F32 R56, -RZ, R56.H1_H1 ;  /* 0x30000038ff387230 */ /* 0x000fe40000004100 */
        /* <DEDUP_REMOVED lines=12> */
.L_x_27955:
        /* <DEDUP_REMOVED lines=16> */
.L_x_27956:
        /* <DEDUP_REMOVED lines=28> */
.L_x_27957:
        /* <DEDUP_REMOVED lines=16> */
.L_x_27958:
        /* <DEDUP_REMOVED lines=28> */
.L_x_27959:
        /* <DEDUP_REMOVED lines=16> */
.L_x_27960:
        /* <DEDUP_REMOVED lines=28> */
.L_x_27961:
[--C-:B-----5:R-:W-:Y:S02]  /*1130*/  HADD2.F32 R65, -RZ, R57.reuse.H0_H0 ;  /* 0x20000039ff417230 */ /* 0x120fe40000004100 */
[----:B------:R-:W-:Y:S02]  /*1140*/  HADD2.F32 R57, -RZ, R57.H1_H1 ;  /* 0x30000039ff397230 */ /* 0x000fe40000004100 */
[----:B------:R-:W-:Y:S02]  /*1150*/  HADD2.F32 R71, -RZ, R59.H0_H0 ;  /* 0x2000003bff477230 */ /* 0x000fe40000004100 */
[-C--:B------:R-:W-:Y:S01]  /*1160*/  FMUL.FTZ R78, R65, R0.reuse ;  /* 0x00000000414e7220 */ /* 0x080fe20000410000 */
[--C-:B0-----:R-:W-:Y:S02]  /*1170*/  HADD2.F32 R63, -RZ, R56.reuse.H0_H0 ;  /* 0x20000038ff3f7230 */ /* 0x101fe40000004100 */
[----:B------:R-:W-:Y:S01]  /*1180*/  FMUL.FTZ R79, R57, R0 ;  /* 0x00000000394f7220 */ /* 0x000fe20000410000 */
[----:B------:R-:W-:-:S02]  /*1190*/  HADD2.F32 R77, -RZ, R56.H1_H1 ;  /* 0x30000038ff4d7230 */ /* 0x000fc40000004100 */
[--C-:B------:R-:W-:Y:S02]  /*11a0*/  HADD2.F32 R67, -RZ, R58.reuse.H0_H0 ;  /* 0x2000003aff437230 */ /* 0x100fe40000004100 */
[-C--:B------:R-:W-:Y:S01]  /*11b0*/  FMUL.FTZ R76, R63, R0.reuse ;  /* 0x000000003f4c7220 */ /* 0x080fe20000410000 */
[----:B------:R-:W-:Y:S02]  /*11c0*/  HADD2.F32 R69, -RZ, R58.H1_H1 ;  /* 0x3000003aff457230 */ /* 0x000fe40000004100 */
[-C--:B------:R-:W-:Y:S01]  /*11d0*/  FMUL.FTZ R77, R77, R0.reuse ;  /* 0x000000004d4d7220 */ /* 0x080fe20000410000 */
[----:B------:R-:W-:Y:S02]  /*11e0*/  HADD2.F32 R59, -RZ, R59.H1_H1 ;  /* 0x3000003bff3b7230 */ /* 0x000fe40000004100 */
[-C--:B------:R-:W-:Y:S01]  /*11f0*/  FMUL.FTZ R56, R67, R0.reuse ;  /* 0x0000000043387220 */ /* 0x080fe20000410000 */
[-C--:B------:R-:W-:Y:S01]  /*1200*/  FMUL.FTZ R58, R71, R0.reuse ;  /* 0x00000000473a7220 */ /* 0x080fe20000410000 */
[-C--:B------:R-:W-:Y:S01]  /*1210*/  FMUL.FTZ R57, R69, R0.reuse ;  /* 0x0000000045397220 */ /* 0x080fe20000410000 */
[----:B------:R-:W-:-:S07]  /*1220*/  FMUL.FTZ R59, R59, R0 ;  /* 0x000000003b3b7220 */ /* 0x000fce0000410000 */
.L_x_27962:
        /* <DEDUP_REMOVED lines=28> */
.L_x_27963:
        /* <DEDUP_REMOVED lines=15> */
[----:B------:R-:W-:-:S07]  /*14e0*/  FMUL.FTZ R75, R67, R0 ;  /* 0x00000000434b7220 */ /* 0x000fce0000410000 */
.L_x_27964:
        /* <DEDUP_REMOVED lines=28> */
.L_x_27965:
[--C-:B-----5:R-:W-:Y:S02]  /*16b0*/  HADD2.F32 R67, -RZ, R63.reuse.H0_H0 ;  /* 0x2000003fff437230 */ /* 0x120fe40000004100 */
[----:B------:R-:W-:Y:S02]  /*16c0*/  HADD2.F32 R133, -RZ, R63.H1_H1 ;  /* 0x3000003fff857230 */ /* 0x000fe40000004100 */
[--C-:B------:R-:W-:Y:S02]  /*16d0*/  HADD2.F32 R63, -RZ, R60.reuse.H0_H0 ;  /* 0x2000003cff3f7230 */ /* 0x100fe40000004100 */
[-C--:B------:R-:W-:Y:S01]  /*16e0*/  FMUL.FTZ R66, R67, R0.reuse ;  /* 0x0000000043427220 */ /* 0x080fe20000410000 */
[----:B0-----:R-:W-:Y:S02]  /*16f0*/  HADD2.F32 R65, -RZ, R60.H1_H1 ;  /* 0x3000003cff417230 */ /* 0x001fe40000004100 */
[----:B------:R-:W-:Y:S01]  /*1700*/  FMUL.FTZ R67, R133, R0 ;  /* 0x0000000085437220 */ /* 0x000fe20000410000 */
[----:B------:R-:W-:-:S02]  /*1710*/  HADD2.F32 R121, -RZ, R61.H0_H0 ;  /* 0x2000003dff797230 */ /* 0x000fc40000004100 */
[-C--:B------:R-:W-:Y:S01]  /*1720*/  FMUL.FTZ R60, R63, R0.reuse ;  /* 0x000000003f3c7220 */ /* 0x080fe20000410000 */
[----:B------:R-:W-:Y:S02]  /*1730*/  HADD2.F32 R123, -RZ, R61.H1_H1 ;  /* 0x3000003dff7b7230 */ /* 0x000fe40000004100 */
[-C--:B------:R-:W-:Y:S01]  /*1740*/  FMUL.FTZ R61, R65, R0.reuse ;  /* 0x00000000413d7220 */ /* 0x080fe20000410000 */
[--C-:B------:R-:W-:Y:S02]  /*1750*/  HADD2.F32 R129, -RZ, R62.reuse.H0_H0 ;  /* 0x2000003eff817230 */ /* 0x100fe40000004100 */
[----:B------:R-:W-:Y:S02]  /*1760*/  HADD2.F32 R131, -RZ, R62.H1_H1 ;  /* 0x3000003eff837230 */ /* 0x000fe40000004100 */
[-C--:B------:R-:W-:Y:S01]  /*1770*/  FMUL.FTZ R62, R121, R0.reuse ;  /* 0x00000000793e7220 */ /* 0x080fe20000410000 */
[-C--:B------:R-:W-:Y:S01]  /*1780*/  FMUL.FTZ R63, R123, R0.reuse ;  /* 0x000000007b3f7220 */ /* 0x080fe20000410000 */
[-C--:B------:R-:W-:Y:S01]  /*1790*/  FMUL.FTZ R64, R129, R0.reuse ;  /* 0x0000000081407220 */ /* 0x080fe20000410000 */
[----:B------:R-:W-:-:S07]  /*17a0*/  FMUL.FTZ R65, R131, R0 ;  /* 0x0000000083417220 */ /* 0x000fce0000410000 */
.L_x_27966:
        /* <DEDUP_REMOVED lines=203> */
.L_x_27968:
[----:B------:R-:W-:Y:S05]  /*2460*/  BSYNC.RECONVERGENT B0 ;  /* 0x0000000000007941 */ /* 0x000fea0003800200 */
.L_x_27967:
        /* <DEDUP_REMOVED lines=15> */
.L_x_27970:
[----:B------:R-:W-:Y:S05]  /*2560*/  BSYNC.RECONVERGENT B0 ;  /* 0x0000000000007941 */ /* 0x000fea0003800200 */
.L_x_27969:
[----:B------:R-:W1:Y:S01]  /*2570*/  SHFL.DOWN PT, R121, R120, 0x2, 0x1f ;  /* 0x08401f0078797f89 */ /* 0x000e6200000e0000 */
[----:B------:R-:W-:Y:S01]  /*2580*/  ISETP.NE.AND P1, PT, R0, RZ, PT ;  /* 0x000000ff0000720c */ /* 0x000fe20003f25270 */
[----:B------:R-:W-:Y:S01]  /*2590*/  HADD2.F32 R139, -RZ, R28.H0_H0 ;  /* 0x2000001cff8b7230 */ /* 0x000fe20000004100 */
[----:B------:R-:W-:Y:S01]  /*25a0*/  ISETP.NE.AND P2, PT, RZ, UR11, PT ;  /* 0x0000000bff007c0c */ /* 0x000fe2000bf45270 */
[----:B0-----:R-:W0:Y:S01]  /*25b0*/  SHFL.DOWN PT, R123, R2, 0x2, 0x1f ;  /* 0x08401f00027b7f89 */ /* 0x001e2200000e0000 */
[----:B------:R-:W-:Y:S01]  /*25c0*/  HADD2.F32 R141, -RZ, R124.H1_H1 ;  /* 0x3000007cff8d7230 */ /* 0x000fe20000004100 */
[----:B------:R-:W-:Y:S01]  /*25d0*/  UPLOP3.LUT UP1, UPT, UPT, UPT, UP1, 0x40, 0x4 ;  /* 0x000000000004789c */ /* 0x000fe20003f2e810 */
[----:B------:R-:W-:Y:S02]  /*25e0*/  HADD2.F32 R143, -RZ, R28.H1_H1 ;  /* 0x3000001cff8f7230 */ /* 0x000fe40000004100 */
[----:B------:R-:W-:Y:S02]  /*25f0*/  HADD2.F32 R145, -RZ, R125.H0_H0 ;  /* 0x2000007dff917230 */ /* 0x000fe40000004100 */
[----:B------:R-:W-:-:S02]  /*2600*/  HADD2.F32 R147, -RZ, R29.H0_H0 ;  /* 0x2000001dff937230 */ /* 0x000fc40000004100 */
[----:B------:R-:W-:Y:S02]  /*2610*/  HADD2.F32 R149, -RZ, R125.H1_H1 ;  /* 0x3000007dff957230 */ /* 0x000fe40000004100 */
[----:B------:R-:W-:Y:S02]  /*2620*/  HADD2.F32 R151, -RZ, R29.H1_H1 ;  /* 0x3000001dff977230 */ /* 0x000fe40000004100 */
[----:B------:R-:W-:Y:S02]  /*2630*/  HADD2.F32 R136, -RZ, R55.H0_H0 ;  /* 0x20000037ff887230 */ /* 0x000fe40000004100 */
[----:B------:R-:W-:Y:S02]  /*2640*/  HADD2.F32 R138, -RZ, R27.H1_H1 ;  /* 0x3000001bff8a7230 */ /* 0x000fe40000004100 */
[----:B------:R-:W-:Y:S01]  /*2650*/  HADD2.F32 R140, -RZ, R55.H1_H1 ;  /* 0x30000037ff8c7230 */ /* 0x000fe20000004100 */
[----:B-1----:R-:W-:Y:S02]  /*2660*/  IADD3 R122, PT, PT, R121, R120, RZ ;  /* 0x00000078797a7210 */ /* 0x002fe40007ffe0ff */
[----:B------:R-:W-:-:S02]  /*2670*/  I2FP.F32.S32 R130, R121 ;  /* 0x0000007900827245 */ /* 0x000fc40000201400 */
        /* <DEDUP_REMOVED lines=12> */
[----:B------:R-:W-:Y:S01]  /*2740*/  HADD2.F32 R130, -RZ, R25.H1_H1 ;  /* 0x30000019ff827230 */ /* 0x000fe20000004100 */
[----:B-1----:R-:W-:-:S03]  /*2750*/  IADD3 R134, PT, PT, R122, R133, RZ ;  /* 0x000000857a867210 */ /* 0x002fc60007ffe0ff */
        /* <DEDUP_REMOVED lines=8> */
[----:B0-----:R-:W-:-:S04]  /*27e0*/  FMUL.FTZ R121, R132, R133 ;  /* 0x0000008584797220 */ /* 0x001fc80000410000 */
[----:B------:R-:W-:Y:S01]  /*27f0*/  FFMA.FTZ R121, R128, R131, R121 ;  /* 0x0000008380797223 */ /* 0x000fe20000010079 */
[----:B------:R-:W-:Y:S01]  /*2800*/  FADD.FTZ R131, R131, -R132 ;  /* 0x8000008483837221 */ /* 0x000fe20000010000 */
[----:B------:R-:W-:Y:S02]  /*2810*/  HADD2.F32 R132, -RZ, R53.H1_H1 ;  /* 0x30000035ff847230 */ /* 0x000fe40000004100 */
[----:B--2---:R-:W-:Y:S01]  /*2820*/  FMUL.FTZ R120, R134, R121 ;  /* 0x0000007986787220 */ /* 0x004fe20000410000 */
[----:B------:R-:W-:Y:S01]  /*2830*/  FMUL.FTZ R131, R131, R131 ;  /* 0x0000008383837220 */ /* 0x000fe20000410000 */
[----:B---3--:R-:W-:-:S03]  /*2840*/  FADD.FTZ R3, R2, R3 ;  /* 0x0000000302037221 */ /* 0x008fc60000010000 */
[----:B------:R-:W-:Y:S01]  /*2850*/  FMUL.FTZ R131, R128, R131 ;  /* 0x0000008380837220 */ /* 0x000fe20000410000 */
[----:B------:R-:W0:Y:S01]  /*2860*/  SHFL.IDX PT, R120, R120, RZ, 0x1f ;  /* 0x00001fff78787589 */ /* 0x000e2200000e0000 */
[----:B------:R-:W-:Y:S02]  /*2870*/  HADD2.F32 R128, -RZ, R24.H0_H0 ;  /* 0x20000018ff807230 */ /* 0x000fe40000004100 */
[----:B------:R-:W-:-:S04]  /*2880*/  FMUL.FTZ R131, R131, R133 ;  /* 0x0000008583837220 */ /* 0x000fc80000410000 */
[----:B------:R-:W-:Y:S01]  /*2890*/  FFMA.FTZ R3, R134, R131, R3 ;  /* 0x0000008386037223 */ /* 0x000fe20000010003 */
[----:B------:R-:W-:-:S04]  /*28a0*/  HADD2.F32 R134, -RZ, R27.H0_H0 ;  /* 0x2000001bff867230 */ /* 0x000fc80000004100 */
        /* <DEDUP_REMOVED lines=10> */
[----:B------:R-:W-:Y:S01]  /*2950*/  FADD.FTZ R111, -R121, R111 ;  /* 0x0000006f796f7221 */ /* 0x000fe20000010100 */
[----:B-1----:R-:W-:Y:S01]  /*2960*/  FFMA.FTZ R122, R129, UR12, R122 ;  /* 0x0000000c817a7c23 */ /* 0x002fe2000801007a */
        /* <DEDUP_REMOVED lines=53> */
[C---:B0-----:R-:W-:Y:S01]  /*2cc0*/  FMUL.FTZ R108, R72.reuse, R108 ;  /* 0x0000006c486c7220 */ /* 0x041fe20000410000 */
[C---:B------:R-:W-:Y:S01]  /*2cd0*/  FMUL.FTZ R60, R72.reuse, R109 ;  /* 0x0000006d483c7220 */ /* 0x040fe20000410000 */
[----:B------:R-:W-:Y:S01]  /*2ce0*/  FMUL.FTZ R110, R72, R110 ;  /* 0x0000006e486e7220 */ /* 0x000fe20000410000 */
[----:B------:R-:W-:Y:S01]  /*2cf0*/  HADD2.F32 R121, -RZ, R124.H0_H0 ;  /* 0x2000007cff797230 */ /* 0x000fe20000004100 */
[----:B------:R0:W-:Y:S01]  /*2d00*/  @!P1 STG.E desc[UR6][R2.64], R120 ;  /* 0x0000007802009986 */ /* 0x0001e2000c101906 */
[----:B------:R-:W-:Y:S01]  /*2d10*/  FFMA.FTZ R60, R60, R141, R143 ;  /* 0x0000008d3c3c7223 */ /* 0x000fe2000001008f */
[--C-:B------:R-:W-:Y:S02]  /*2d20*/  HADD2.F32 R141, -RZ, R30.reuse.H1_H1 ;  /* 0x3000001eff8d7230 */ /* 0x100fe40000004100 */
[----:B------:R-:W-:Y:S01]  /*2d30*/  FMUL.FTZ R104, R72, R104 ;  /* 0x0000006848687220 */ /* 0x000fe20000410000 */
[----:B------:R-:W-:Y:S01]  /*2d40*/  FFMA.FTZ R109, R108, R121, R139 ;  /* 0x000000796c6d7223 */ /* 0x000fe2000001008b */
[----:B------:R-:W-:-:S02]  /*2d50*/  HADD2.F32 R121, -RZ, R30.H0_H0 ;  /* 0x2000001eff797230 */ /* 0x000fc40000004100 */
[C---:B------:R-:W-:Y:S01]  /*2d60*/  FMUL.FTZ R62, R72.reuse, R111 ;  /* 0x0000006f483e7220 */ /* 0x040fe20000410000 */
[--C-:B------:R-:W-:Y:S02]  /*2d70*/  HADD2.F32 R139, -RZ, R126.reuse.H1_H1 ;  /* 0x3000007eff8b7230 */ /* 0x100fe40000004100 */
[----:B------:R-:W-:Y:S01]  /*2d80*/  FMUL.FTZ R107, R72, R107 ;  /* 0x0000006b486b7220 */ /* 0x000fe20000410000 */
[----:B------:R-:W-:Y:S02]  /*2d90*/  HADD2.F32 R64, -RZ, R127.H1_H1 ;  /* 0x3000007fff407230 */ /* 0x000fe40000004100 */
[----:B------:R-:W-:Y:S01]  /*2da0*/  FFMA.FTZ R111, R110, R145, R147 ;  /* 0x000000916e6f7223 */ /* 0x000fe20000010093 */
[----:B------:R-:W-:Y:S02]  /*2db0*/  HADD2.F32 R66, -RZ, R31.H1_H1 ;  /* 0x3000001fff427230 */ /* 0x000fe40000004100 */
[----:B0-----:R-:W-:Y:S01]  /*2dc0*/  FMUL.FTZ R2, R72, R105 ;  /* 0x0000006948027220 */ /* 0x001fe20000410000 */
[----:B------:R-:W-:-:S02]  /*2dd0*/  HADD2.F32 R3, -RZ, R126.H0_H0 ;  /* 0x2000007eff037230 */ /* 0x000fc40000004100 */
[----:B------:R-:W-:Y:S01]  /*2de0*/  FFMA.FTZ R62, R62, R149, R151 ;  /* 0x000000953e3e7223 */ /* 0x000fe20000010097 */
[----:B------:R-:W-:Y:S02]  /*2df0*/  HADD2.F32 R143, -RZ, R127.H0_H0 ;  /* 0x2000007fff8f7230 */ /* 0x000fe40000004100 */
[----:B------:R-:W-:Y:S01]  /*2e00*/  FMUL.FTZ R106, R72, R106 ;  /* 0x0000006a486a7220 */ /* 0x000fe20000410000 */
[----:B------:R-:W-:Y:S02]  /*2e10*/  HADD2.F32 R145, -RZ, R31.H0_H0 ;  /* 0x2000001fff917230 */ /* 0x000fe40000004100 */
[----:B------:R-:W-:Y:S01]  /*2e20*/  FFMA.FTZ R105, R104, R3, R121 ;  /* 0x0000000368697223 */ /* 0x000fe20000010079 */
[----:B------:R-:W-:Y:S01]  /*2e30*/  FFMA.FTZ R104, R2, R139, R141 ;  /* 0x0000008b02687223 */ /* 0x000fe2000001008d */
[----:B------:R-:W-:Y:S02]  /*2e40*/  HADD2.F32 R3, -RZ, R4.H0_H0 ;  /* 0x20000004ff037230 */ /* 0x000fe40000004100 */
[----:B------:R-:W-:Y:S01]  /*2e50*/  FFMA.FTZ R107, R107, R64, R66 ;  /* 0x000000406b6b7223 */ /* 0x000fe20000010042 */
[----:B------:R-:W-:-:S02]  /*2e60*/  HADD2.F32 R121, -RZ, R32.H0_H0 ;  /* 0x20000020ff797230 */ /* 0x000fc40000004100 */
[C---:B------:R-:W-:Y:S01]  /*2e70*/  FMUL.FTZ R96, R72.reuse, R96 ;  /* 0x0000006048607220 */ /* 0x040fe20000410000 */
[----:B------:R-:W-:Y:S02]  /*2e80*/  HADD2.F32 R139, -RZ, R4.H1_H1 ;  /* 0x30000004ff8b7230 */ /* 0x000fe40000004100 */
[C---:B------:R-:W-:Y:S01]  /*2e90*/  FMUL.FTZ R66, R72.reuse, R97 ;  /* 0x0000006148427220 */ /* 0x040fe20000410000 */
[----:B------:R-:W-:Y:S02]  /*2ea0*/  HADD2.F32 R141, -RZ, R32.H1_H1 ;  /* 0x30000020ff8d7230 */ /* 0x000fe40000004100 */
[----:B------:R-:W-:Y:S01]  /*2eb0*/  FMUL.FTZ R2, R72, R99 ;  /* 0x0000006348027220 */ /* 0x000fe20000410000 */
[----:B------:R-:W-:Y:S02]  /*2ec0*/  HADD2.F32 R147, -RZ, R5.H1_H1 ;  /* 0x30000005ff937230 */ /* 0x000fe40000004100 */
[----:B------:R-:W-:Y:S01]  /*2ed0*/  FFMA.FTZ R106, R106, R143, R145 ;  /* 0x0000008f6a6a7223 */ /* 0x000fe20000010091 */
[----:B------:R-:W-:-:S02]  /*2ee0*/  HADD2.F32 R149, -RZ, R33.H1_H1 ;  /* 0x30000021ff957230 */ /* 0x000fc40000004100 */
[----:B------:R-:W-:Y:S01]  /*2ef0*/  FFMA.FTZ R97, R96, R3, R121 ;  /* 0x0000000360617223 */ /* 0x000fe20000010079 */
[----:B------:R-:W-:Y:S02]  /*2f00*/  HADD2.F32 R143, -RZ, R5.H0_H0 ;  /* 0x20000005ff8f7230 */ /* 0x000fe40000004100 */
[----:B------:R-:W-:Y:S01]  /*2f10*/  FMUL.FTZ R98, R72, R98 ;  /* 0x0000006248627220 */ /* 0x000fe20000410000 */
[----:B------:R-:W-:Y:S02]  /*2f20*/  HADD2.F32 R145, -RZ, R33.H0_H0 ;  /* 0x20000021ff917230 */ /* 0x000fe40000004100 */
[----:B------:R-:W-:Y:S01]  /*2f30*/  FFMA.FTZ R66, R66, R139, R141 ;  /* 0x0000008b42427223 */ /* 0x000fe2000001008d */
[----:B------:R-:W-:Y:S01]  /*2f40*/  FFMA.FTZ R96, R2, R147, R149 ;  /* 0x0000009302607223 */ /* 0x000fe20000010095 */
[----:B------:R-:W-:Y:S02]  /*2f50*/  HADD2.F32 R141, -RZ, R6.H0_H0 ;  /* 0x20000006ff8d7230 */ /* 0x000fe40000004100 */
[----:B------:R-:W-:Y:S01]  /*2f60*/  FMUL.FTZ R100, R72, R100 ;  /* 0x0000006448647220 */ /* 0x000fe20000410000 */
[----:B------:R-:W-:-:S02]  /*2f70*/  HADD2.F32 R3, -RZ, R34.H0_H0 ;  /* 0x20000022ff037230 */ /* 0x000fc40000004100 */
[C---:B------:R-:W-:Y:S01]  /*2f80*/  FMUL.FTZ R101, R72.reuse, R101 ;  /* 0x0000006548657220 */ /* 0x040fe20000410000 */
        /* <DEDUP_REMOVED lines=26> */
[----:B------:R-:W-:Y:S01]  /*3130*/  FMUL.FTZ R84, R72, R84 ;  /* 0x0000005448547220 */ /* 0x000fe20000410000 */
[----:B------:R-:W-:Y:S02]  /*3140*/  HADD2.F32 R101, -RZ, R38.H0_H0 ;  /* 0x20000026ff657230 */ /* 0x000fe40000004100 */
[----:B------:R-:W-:Y:S01]  /*3150*/  FFMA.FTZ R95, R94, R139, R145 ;  /* 0x0000008b5e5f7223 */ /* 0x000fe20000010091 */
[----:B------:R-:W-:Y:S02]  /*3160*/  HADD2.F32 R103, -RZ, R10.H1_H1 ;  /* 0x3000000aff677230 */ /* 0x000fe40000004100 */
[----:B------:R-:W-:Y:S01]  /*3170*/  FMUL.FTZ R2, R72, R85 ;  /* 0x0000005548027220 */ /* 0x000fe20000410000 */
[----:B------:R-:W-:-:S02]  /*3180*/  HADD2.F32 R121, -RZ, R38.H1_H1 ;  /* 0x30000026ff797230 */ /* 0x000fc40000004100 */
[----:B------:R-:W-:Y:S01]  /*3190*/  FMUL.FTZ R87, R72, R87 ;  /* 0x0000005748577220 */ /* 0x000fe20000410000 */
[----:B------:R-:W-:Y:S02]  /*31a0*/  HADD2.F32 R92, -RZ, R11.H1_H1 ;  /* 0x3000000bff5c7230 */ /* 0x000fe40000004100 */
[----:B------:R-:W-:Y:S01]  /*31b0*/  FFMA.FTZ R85, R84, R3, R101 ;  /* 0x0000000354557223 */ /* 0x000fe20000010065 */
[----:B------:R-:W-:Y:S02]  /*31c0*/  HADD2.F32 R94, -RZ, R39.H1_H1 ;  /* 0x30000027ff5e7230 */ /* 0x000fe40000004100 */
[----:B------:R-:W-:Y:S01]  /*31d0*/  FMUL.FTZ R86, R72, R86 ;  /* 0x0000005648567220 */ /* 0x000fe20000410000 */
[----:B------:R-:W-:Y:S02]  /*31e0*/  HADD2.F32 R139, -RZ, R11.H0_H0 ;  /* 0x2000000bff8b7230 */ /* 0x000fe40000004100 */
[----:B------:R-:W-:Y:S01]  /*31f0*/  FFMA.FTZ R84, R2, R103, R121 ;  /* 0x0000006702547223 */ /* 0x000fe20000010079 */
[----:B------:R-:W-:-:S02]  /*3200*/  HADD2.F32 R145, -RZ, R39.H0_H0 ;  /* 0x20000027ff917230 */ /* 0x000fc40000004100 */
[----:B------:R-:W-:Y:S01]  /*3210*/  FFMA.FTZ R87, R87, R92, R94 ;  /* 0x0000005c57577223 */ /* 0x000fe2000001005e */
[----:B------:R-:W-:Y:S02]  /*3220*/  HADD2.F32 R3, -RZ, R12.H0_H0 ;  /* 0x2000000cff037230 */ /* 0x000fe40000004100 */
[C---:B------:R-:W-:Y:S01]  /*3230*/  FMUL.FTZ R80, R72.reuse, R80 ;  /* 0x0000005048507220 */ /* 0x040fe20000410000 */
        /* <DEDUP_REMOVED lines=10> */
[----:B------:R-:W-:Y:S02]  /*32e0*/  HADD2.F32 R139, -RZ, R13.H1_H1 ;  /* 0x3000000dff8b7230 */ /* 0x000fe40000004100 */
[----:B------:R-:W-:Y:S01]  /*32f0*/  FFMA.FTZ R82, R82, R103, R121 ;  /* 0x0000006752527223 */ /* 0x000fe20000010079 */
[----:B------:R-:W-:-:S02]  /*3300*/  HADD2.F32 R145, -RZ, R41.H1_H1 ;  /* 0x30000029ff917230 */ /* 0x000fc40000004100 */
[----:B------:R-:W-:Y:S01]  /*3310*/  FFMA.FTZ R80, R81, R2, R92 ;  /* 0x0000000251507223 */ /* 0x000fe2000001005c */
[----:B------:R-:W-:Y:S02]  /*3320*/  HADD2.F32 R147, -RZ, R9.H1_H1 ;  /* 0x30000009ff937230 */ /* 0x000fe40000004100 */
[C---:B------:R-:W-:Y:S01]  /*3330*/  FMUL.FTZ R88, R72.reuse, R88 ;  /* 0x0000005848587220 */ /* 0x040fe20000410000 */
[----:B------:R-:W-:Y:S02]  /*3340*/  HADD2.F32 R149, -RZ, R37.H1_H1 ;  /* 0x30000025ff957230 */ /* 0x000fe40000004100 */
[----:B------:R-:W-:Y:S01]  /*3350*/  FMUL.FTZ R2, R72, R89 ;  /* 0x0000005948027220 */ /* 0x000fe20000410000 */
[----:B------:R-:W-:Y:S02]  /*3360*/  HADD2.F32 R3, -RZ, R14.H0_H0 ;  /* 0x2000000eff037230 */ /* 0x000fe40000004100 */
[----:B------:R-:W-:Y:S01]  /*3370*/  FFMA.FTZ R81, R94, R139, R145 ;  /* 0x0000008b5e517223 */ /* 0x000fe20000010091 */
[----:B------:R-:W-:-:S02]  /*3380*/  HADD2.F32 R101, -RZ, R42.H0_H0 ;  /* 0x2000002aff657230 */ /* 0x000fc40000004100 */
[----:B------:R-:W-:Y:S01]  /*3390*/  FFMA.FTZ R74, R74, R147, R149 ;  /* 0x000000934a4a7223 */ /* 0x000fe20000010095 */
[----:B------:R-:W-:Y:S02]  /*33a0*/  HADD2.F32 R103, -RZ, R14.H1_H1 ;  /* 0x3000000eff677230 */ /* 0x000fe40000004100 */
[----:B------:R-:W-:Y:S01]  /*33b0*/  FMUL.FTZ R90, R72, R90 ;  /* 0x0000005a485a7220 */ /* 0x000fe20000410000 */
        /* <DEDUP_REMOVED lines=60> */
[----:B------:R-:W-:-:S02]  /*3780*/  HADD2.F32 R3, -RZ, R23.H1_H1 ;  /* 0x30000017ff037230 */ /* 0x000fc40000004100 */
        /* <DEDUP_REMOVED lines=8> */
[----:B------:R-:W-:Y:S01]  /*3810*/  FFMA.FTZ R120, R120, R3, R57 ;  /* 0x0000000378787223 */ /* 0x000fe20000010039 */
[----:B------:R-:W-:Y:S01]  /*3820*/  HADD2.F32 R58, -RZ, R50.H1_H1 ;  /* 0x30000032ff3a7230 */ /* 0x000fe20000004100 */
[----:B------:R-:W0:Y:S01]  /*3830*/  @!P1 LDC.64 R56, c[0x0][0x3c8] ;  /* 0x0000f200ff389b82 */ /* 0x000e220000000a00 */
[----:B------:R-:W-:Y:S02]  /*3840*/  HADD2.F32 R68, -RZ, R23.H0_H0 ;  /* 0x20000017ff447230 */ /* 0x000fe40000004100 */
[----:B------:R-:W-:Y:S01]  /*3850*/  FMUL.FTZ R129, R72, R129 ;  /* 0x0000008148817220 */ /* 0x000fe20000410000 */
[----:B------:R-:W-:Y:S02]  /*3860*/  HADD2.F32 R70, -RZ, R51.H0_H0 ;  /* 0x20000033ff467230 */ /* 0x000fe40000004100 */
[----:B------:R-:W-:Y:S01]  /*3870*/  FFMA.FTZ R128, R75, R128, R2 ;  /* 0x000000804b807223 */ /* 0x000fe20000010002 */
[----:B------:R-:W-:Y:S01]  /*3880*/  FFMA.FTZ R110, R73, R110, R58 ;  /* 0x0000006e496e7223 */ /* 0x000fe2000001003a */
[----:B------:R-:W-:-:S02]  /*3890*/  HADD2.F32 R58, -RZ, R24.H1_H1 ;  /* 0x30000018ff3a7230 */ /* 0x000fc40000004100 */
[C---:B------:R-:W-:Y:S01]  /*38a0*/  FMUL.FTZ R61, R72.reuse, R61 ;  /* 0x0000003d483d7220 */ /* 0x040fe20000410000 */
[----:B------:R-:W-:Y:S01]  /*38b0*/  FFMA.FTZ R129, R129, R68, R70 ;  /* 0x0000004481817223 */ /* 0x000fe20000010046 */
[----:B------:R-:W1:Y:S01]  /*38c0*/  LDC.64 R2, c[0x0][0x428] ;  /* 0x00010a00ff027b82 */ /* 0x000e620000000a00 */
        /* <DEDUP_REMOVED lines=9> */
[----:B------:R-:W-:Y:S01]  /*3960*/  FFMA.FTZ R131, R131, R70, R122 ;  /* 0x0000004683837223 */ /* 0x000fe2000001007a */
[----:B------:R-:W-:Y:S01]  /*3970*/  FFMA.FTZ R122, R135, R130, R132 ;  /* 0x00000082877a7223 */ /* 0x000fe20000010084 */
[--C-:B------:R-:W-:Y:S02]  /*3980*/  HADD2.F32 R130, -RZ, R26.reuse.H0_H0 ;  /* 0x2000001aff827230 */ /* 0x100fe40000004100 */
[C---:B------:R-:W-:Y:S01]  /*3990*/  FMUL.FTZ R137, R72.reuse, R137 ;  /* 0x0000008948897220 */ /* 0x040fe20000410000 */
[----:B------:R-:W-:Y:S02]  /*39a0*/  HADD2.F32 R70, -RZ, R26.H1_H1 ;  /* 0x3000001aff467230 */ /* 0x000fe40000004100 */
[----:B------:R-:W-:Y:S01]  /*39b0*/  FMUL.FTZ R67, R72, R67 ;  /* 0x0000004348437220 */ /* 0x000fe20000410000 */
[----:B0-----:R-:W-:-:S04]  /*39c0*/  @!P1 IMAD.WIDE R68, R113, 0x4, R56 ;  /* 0x0000000471449825 */ /* 0x001fc800078e0238 */
[----:B------:R-:W-:Y:S01]  /*39d0*/  FFMA.FTZ R130, R63, R130, R58 ;  /* 0x000000823f827223 */ /* 0x000fe2000001003a */
[----:B------:R-:W-:Y:S01]  /*39e0*/  F2FP.F16.F32.PACK_AB R59, R107, R106 ;  /* 0x0000006a6b3b723e */ /* 0x000fe200000000ff */
[----:B------:R-:W-:Y:S01]  /*39f0*/  FFMA.FTZ R135, R67, R138, R140 ;  /* 0x0000008a43877223 */ /* 0x000fe2000001008c */
[----:B------:R-:W-:Y:S01]  /*3a00*/  HADD2.F32 R132, -RZ, R54.H1_H1 ;  /* 0x30000036ff847230 */ /* 0x000fe20000004100 */
[----:B------:R0:W-:Y:S01]  /*3a10*/  @!P1 STG.E desc[UR6][R68.64], R72 ;  /* 0x0000004844009986 */ /* 0x0001e2000c101906 */
[----:B------:R-:W-:Y:S02]  /*3a20*/  F2FP.F16.F32.PACK_AB R58, R104, R105 ;  /* 0x00000069683a723e */ /* 0x000fe400000000ff */
[----:B------:R-:W-:Y:S01]  /*3a30*/  F2FP.F16.F32.PACK_AB R57, R62, R111 ;  /* 0x0000006f3e39723e */ /* 0x000fe200000000ff */
[----:B-1----:R-:W-:Y:S01]  /*3a40*/  IMAD.WIDE.U32 R106, R117, 0x10, R2 ;  /* 0x00000010756a7825 */ /* 0x002fe200078e0002 */
[----:B------:R-:W-:-:S03]  /*3a50*/  F2FP.F16.F32.PACK_AB R56, R60, R109 ;  /* 0x0000006d3c38723e */ /* 0x000fc600000000ff */
[----:B------:R-:W-:Y:S01]  /*3a60*/  FFMA.FTZ R133, R65, R70, R132 ;  /* 0x0000004641857223 */ /* 0x000fe20000010084 */
[----:B------:R-:W-:Y:S01]  /*3a70*/  F2FP.F16.F32.PACK_AB R63, R108, R143 ;  /* 0x0000008f6c3f723e */ /* 0x000fe200000000ff */
[----:B------:R-:W-:Y:S01]  /*3a80*/  IMAD.WIDE.U32 R108, R114, 0x10, R2 ;  /* 0x00000010726c7825 */ /* 0x000fe200078e0002 */
[----:B------:R-:W-:-:S03]  /*3a90*/  F2FP.F16.F32.PACK_AB R62, R102, R141 ;  /* 0x0000008d663e723e */ /* 0x000fc600000000ff */
[----:B------:R-:W-:Y:S01]  /*3aa0*/  FFMA.FTZ R132, R137, R134, R136 ;  /* 0x0000008689847223 */ /* 0x000fe20000010088 */
[----:B------:R-:W-:Y:S01]  /*3ab0*/  F2FP.F16.F32.PACK_AB R61, R96, R99 ;  /* 0x00000063603d723e */ /* 0x000fe200000000ff */
[--C-:B0-----:R-:W-:Y:S01]  /*3ac0*/  IMAD.WIDE.U32 R72, R118, 0x10, R2.reuse ;  /* 0x0000001076487825 */ /* 0x101fe200078e0002 */
[----:B------:R-:W-:Y:S01]  /*3ad0*/  F2FP.F16.F32.PACK_AB R69, R81, R82 ;  /* 0x000000525145723e */ /* 0x000fe200000000ff */
[----:B------:R0:W-:Y:S01]  /*3ae0*/  STG.E.128 desc[UR6][R106.64], R56 ;  /* 0x000000386a007986 */ /* 0x0001e2000c101d06 */
[----:B------:R-:W-:Y:S01]  /*3af0*/  F2FP.F16.F32.PACK_AB R68, R80, R83 ;  /* 0x000000535044723e */ /* 0x000fe200000000ff */
[--C-:B------:R-:W-:Y:S01]  /*3b00*/  IMAD.WIDE.U32 R116, R116, 0x10, R2.reuse ;  /* 0x0000001074747825 */ /* 0x100fe200078e0002 */
[----:B------:R-:W1:Y:S01]  /*3b10*/  LDC.64 R80, c[0x0][0x380] ;  /* 0x0000e000ff507b82 */ /* 0x000e620000000a00 */
        /* <DEDUP_REMOVED lines=12> */
[----:B0-----:R-:W-:Y:S02]  /*3be0*/  F2FP.F16.F32.PACK_AB R59, R101, R92 ;  /* 0x0000005c653b723e */ /* 0x001fe400000000ff */
[----:B------:R-:W-:Y:S01]  /*3bf0*/  F2FP.F16.F32.PACK_AB R58, R100, R103 ;  /* 0x00000067643a723e */ /* 0x000fe200000000ff */
[----:B------:R3:W-:Y:S01]  /*3c00*/  STG.E.128 desc[UR6][R96.64], R68 ;  /* 0x0000004460007986 */ /* 0x0007e2000c101d06 */
[----:B------:R-:W-:Y:S02]  /*3c10*/  F2FP.F16.F32.PACK_AB R57, R78, R79 ;  /* 0x0000004f4e39723e */ /* 0x000fe400000000ff */
[----:B------:R-:W-:-:S02]  /*3c20*/  F2FP.F16.F32.PACK_AB R56, R76, R77 ;  /* 0x0000004d4c38723e */ /* 0x000fc400000000ff */
[----:B------:R-:W-:Y:S02]  /*3c30*/  F2FP.F16.F32.PACK_AB R111, R120, R129 ;  /* 0x00000081786f723e */ /* 0x000fe400000000ff */
[----:B------:R-:W-:Y:S01]  /*3c40*/  F2FP.F16.F32.PACK_AB R110, R110, R123 ;  /* 0x0000007b6e6e723e */ /* 0x000fe200000000ff */
[----:B------:R3:W-:Y:S01]  /*3c50*/  STG.E.128 desc[UR6][R116.64], R56 ;  /* 0x0000003874007986 */ /* 0x0007e2000c101d06 */
[----:B--2---:R-:W-:Y:S02]  /*3c60*/  F2FP.F16.F32.PACK_AB R109, R98, R139 ;  /* 0x0000008b626d723e */ /* 0x004fe400000000ff */
[----:B------:R-:W-:Y:S02]  /*3c70*/  F2FP.F16.F32.PACK_AB R108, R94, R121 ;  /* 0x000000795e6c723e */ /* 0x000fe400000000ff */
[----:B------:R-:W-:Y:S02]  /*3c80*/  F2FP.F16.F32.PACK_AB R135, R135, R132 ;  /* 0x000000848787723e */ /* 0x000fe400000000ff */
[----:B------:R-:W-:Y:S01]  /*3c90*/  F2FP.F16.F32.PACK_AB R134, R133, R130 ;  /* 0x000000828586723e */ /* 0x000fe200000000ff */
[----:B------:R3:W-:Y:S01]  /*3ca0*/  STG.E.128 desc[UR6][R104.64], R108 ;  /* 0x0000006c68007986 */ /* 0x0007e2000c101d06 */
[----:B------:R-:W-:-:S02]  /*3cb0*/  F2FP.F16.F32.PACK_AB R133, R122, R131 ;  /* 0x000000837a85723e */ /* 0x000fc400000000ff */
[----:B------:R-:W-:Y:S02]  /*3cc0*/  F2FP.F16.F32.PACK_AB R132, R75, R128 ;  /* 0x000000804b84723e */ /* 0x000fe400000000ff */
[----:B-1----:R-:W-:-:S03]  /*3cd0*/  IADD3 R113, PT, PT, R113, R80, RZ ;  /* 0x0000005071717210 */ /* 0x002fc60007ffe0ff */
[----:B------:R3:W-:Y:S01]  /*3ce0*/  STG.E.128 desc[UR6][R2.64], R132 ;  /* 0x0000008402007986 */ /* 0x0007e2000c101d06 */
[----:B------:R-:W-:-:S13]  /*3cf0*/  ISETP.GE.AND P1, PT, R113, R81, PT ;  /* 0x000000517100720c */ /* 0x000fda0003f26270 */
[----:B------:R-:W-:Y:S05]  /*3d00*/  @!P1 BRA `(.L_x_27971) ;  /* 0xffffffc400b49947 */ /* 0x000fea000383ffff */
[----:B------:R-:W-:Y:S05]  /*3d10*/  EXIT ;  /* 0x000000000000794d */ /* 0x000fea0003800000 */
.L_x_27972:
        /* <DEDUP_REMOVED lines=14> */
.L_x_42388:


//--------------------- .text._ZN10layer_norm13ln_fwd_kernelINS_13Kernel_traitsI6__halfS2_fS2_fjLj7168ELj1ELj1ELj4ELj16ENS_18Kernel_traits_baseILj7168ES2_S2_fS2_fjLj128EEEEELb0ELb0ELb1ELb0EEEvNS_9FwdParamsE --------------------------
	.section	.text._ZN10layer_norm13ln_fwd_kernelINS_13Kernel_traitsI6__halfS2_fS2_fjLj7168ELj1ELj1ELj4ELj16ENS_18Kernel_traits_baseILj7168ES2_S2_fS2_fjLj128EEEEELb0ELb0ELb1ELb0EEEvNS_9FwdParamsE,"ax",@progbits
	.align	128
        .global         _ZN10layer_norm13ln_fwd_kernelINS_13Kernel_traitsI6__halfS2_fS2_fjLj7168ELj1ELj1ELj4ELj16ENS_18Kernel_traits_baseILj7168ES2_S2_fS2_fjLj128EEEEELb0ELb0ELb1ELb0EEEvNS_9FwdParamsE
        .type           _ZN10layer_norm13ln_fwd_kernelINS_13Kernel_traitsI6__halfS2_fS2_fjLj7168ELj1ELj1ELj4ELj16ENS_18Kernel_traits_baseILj7168ES2_S2_fS2_fjLj128EEEEELb0ELb0ELb1ELb0EEEvNS_9FwdParamsE,@function
        .size           _ZN10layer_norm13ln_fwd_kernelINS_13Kernel_traitsI6__halfS2_fS2_fjLj7168ELj1ELj1ELj4ELj16ENS_18Kernel_traits_baseILj7168ES2_S2_fS2_fjLj128EEEEELb0ELb0ELb1ELb0EEEvNS_9FwdParamsE,(.L_x_42389 - _ZN10layer_norm13ln_fwd_kernelINS_13Kernel_traitsI6__halfS2_fS2_fjLj7168ELj1ELj1ELj4ELj16ENS_18Kernel_traits_baseILj7168ES2_S2_fS2_fjLj128EEEEELb0ELb0ELb1ELb0EEEvNS_9FwdParamsE)
        .other          _ZN10layer_norm13ln_fwd_kernelINS_13Kernel_traitsI6__halfS2_fS2_fjLj7168ELj1ELj1ELj4ELj16ENS_18Kernel_traits_baseILj7168ES2_S2_fS2_fjLj128EEEEELb0ELb0ELb1ELb0EEEvNS_9FwdParamsE,@"STO_CUDA_ENTRY STV_DEFAULT"
_ZN10layer_norm13ln_fwd_kernelINS_13Kernel_traitsI6__halfS2_fS2_fjLj7168ELj1ELj1ELj4ELj16ENS_18Kernel_traits_baseILj7168ES2_S2_fS2_fjLj128EEEEELb0ELb0ELb1ELb0EEEvNS_9FwdParamsE:
.text._ZN10layer_norm13ln_fwd_kernelINS_13Kernel_traitsI6__halfS2_fS2_fjLj7168ELj1ELj1ELj4ELj16ENS_18Kernel_traits_baseILj7168ES2_S2_fS2_fjLj128EEEEELb0ELb0ELb1ELb0EEEvNS_9FwdParamsE:
        /* <DEDUP_REMOVED lines=75> */
.L_x_27974:
        /* <DEDUP_REMOVED lines=12> */
[----:B------:R-:W5:Y:S01]  /*0570*/  @P0 LDG.E.128 R12, desc[UR6][R4.64] ;  /* 0x00000006040c0981 */ /* 0x000f62000c1e1d00 */
[C---:B-1----:R-:W-:Y:S01]  /*0580*/  @P1 IMAD.WIDE.U32 R6, R79.reuse, 0x10, R6 ;  /* 0x000000104f061825 */ /* 0x042fe200078e0006 */
[----:B------:R-:W-:Y:S01]  /*0590*/  @P1 IADD3 R79, PT, PT, R79, 0x80, RZ ;  /* 0x000000804f4f1810 */ /* 0x000fe20007ffe0ff */
[----:B------:R-:W0:Y:S03]  /*05a0*/  @P4 LDC.64 R16, c[0x0][0x3d0] ;  /* 0x0000f400ff104b82 */ /* 0x000e260000000a00 */
[----:B------:R-:W5:Y:S01]  /*05b0*/  @P1 LDG.E.128 R20, desc[UR6][R6.64] ;  /* 0x0000000606141981 */ /* 0x000f62000c1e1d00 */
[C---:B--2---:R-:W-:Y:S01]  /*05c0*/  @P2 IMAD.WIDE.U32 R8, R79.reuse, 0x10, R8 ;  /* 0x000000104f082825 */ /* 0x044fe200078e0008 */
[----:B------:R-:W-:-:S03]  /*05d0*/  @P2 IADD3 R79, PT, PT, R79, 0x80, RZ ;  /* 0x000000804f4f2810 */ /* 0x000fc60007ffe0ff */
[----:B------:R-:W1:Y:S01]  /*05e0*/  @P5 LDC.64 R24, c[0x0][0x3d0] ;  /* 0x0000f400ff185b82 */ /* 0x000e620000000a00 */
[----:B------:R-:W5:Y:S01]  /*05f0*/  @P2 LDG.E.128 R28, desc[UR6][R8.64] ;  /* 0x00000006081c2981 */ /* 0x000f62000c1e1d00 */
[C---:B---3--:R-:W-:Y:S01]  /*0600*/  @P3 IMAD.WIDE.U32 R10, R79.reuse, 0x10, R10 ;  /* 0x000000104f0a3825 */ /* 0x048fe200078e000a */
[----:B------:R-:W-:-:S04]  /*0610*/  @P3 IADD3 R79, PT, PT, R79, 0x80, RZ ;  /* 0x000000804f4f3810 */ /* 0x000fc80007ffe0ff */
[----:B------:R-:W5:Y:S01]  /*0620*/  @P3 LDG.E.128 R36, desc[UR6][R10.64] ;  /* 0x000000060a243981 */ /* 0x000f62000c1e1d00 */
[----:B------:R-:W-:Y:S01]  /*0630*/  ISETP.GE.U32.AND P6, PT, R2, 0x380, PT ;  /* 0x000003800200780c */ /* 0x000fe20003fc6070 */
[C---:B0-----:R-:W-:Y:S01]  /*0640*/  @P4 IMAD.WIDE.U32 R16, R79.reuse, 0x10, R16 ;  /* 0x000000104f104825 */ /* 0x041fe200078e0010 */
[----:B------:R-:W-:-:S03]  /*0650*/  @P4 IADD3 R79, PT, PT, R79, 0x80, RZ ;  /* 0x000000804f4f4810 */ /* 0x000fc60007ffe0ff */
[----:B------:R-:W-:Y:S02]  /*0660*/  HFMA2 R58, -RZ, RZ, 0, 0 ;  /* 0x00000000ff3a7431 */ /* 0x000fe400000001ff */
[----:B------:R-:W-:Y:S01]  /*0670*/  HFMA2 R42, -RZ, RZ, 0, 0 ;  /* 0x00000000ff2a7431 */ /* 0x000fe200000001ff */
[----:B------:R0:W5:Y:S01]  /*0680*/  @P4 LDG.E.128 R44, desc[UR6][R16.64] ;  /* 0x00000006102c4981 */ /* 0x000162000c1e1d00 */
[----:B-1----:R-:W-:-:S04]  /*0690*/  @P5 IMAD.WIDE.U32 R24, R79, 0x10, R24 ;  /* 0x000000104f185825 */ /* 0x002fc800078e0018 */
[----:B------:R-:W-:Y:S01]  /*06a0*/  HFMA2 R26, -RZ, RZ, 0, 0 ;  /* 0x00000000ff1a7431 */ /* 0x000fe200000001ff */
[----:B------:R-:W-:Y:S02]  /*06b0*/  CS2R R56, SRZ ;  /* 0x0000000000387805 */ /* 0x000fe4000001ff00 */
[----:B------:R-:W-:Y:S02]  /*06c0*/  MOV R50, RZ ;  /* 0x000000ff00327202 */ /* 0x000fe40000000f00 */
[----:B------:R-:W-:Y:S01]  /*06d0*/  CS2R R48, SRZ ;  /* 0x0000000000307805 */ /* 0x000fe2000001ff00 */
[----:B------:R1:W5:Y:S01]  /*06e0*/  @P5 LDG.E.128 R52, desc[UR6][R24.64] ;  /* 0x0000000618345981 */ /* 0x000362000c1e1d00 */
[----:B------:R-:W-:Y:S02]  /*06f0*/  CS2R R40, SRZ ;  /* 0x0000000000287805 */ /* 0x000fe4000001ff00 */
[----:B------:R-:W-:Y:S02]  /*0700*/  MOV R34, RZ ;  /* 0x000000ff00227202 */ /* 0x000fe40000000f00 */
[----:B------:R-:W-:-:S02]  /*0710*/  CS2R R32, SRZ ;  /* 0x0000000000207805 */ /* 0x000fc4000001ff00 */
[----:B------:R-:W-:Y:S02]  /*0720*/  MOV R18, RZ ;  /* 0x000000ff00127202 */ /* 0x000fe40000000f00 */
[----:B0-----:R-:W-:Y:S02]  /*0730*/  CS2R R16, SRZ ;  /* 0x0000000000107805 */ /* 0x001fe4000001ff00 */
[----:B------:R-:W-:Y:S02]  /*0740*/  @P0 MOV R19, RZ ;  /* 0x000000ff00130202 */ /* 0x000fe40000000f00 */
[----:B------:R-:W-:Y:S02]  /*0750*/  @P1 MOV R27, RZ ;  /* 0x000000ff001b1202 */ /* 0x000fe40000000f00 */
[----:B-1----:R-:W-:Y:S02]  /*0760*/  CS2R R24, SRZ ;  /* 0x0000000000187805 */ /* 0x002fe4000001ff00 */
[----:B------:R-:W-:-:S02]  /*0770*/  @P2 MOV R35, RZ ;  /* 0x000000ff00232202 */ /* 0x000fc40000000f00 */
[----:B------:R-:W-:Y:S02]  /*0780*/  @P3 MOV R43, RZ ;  /* 0x000000ff002b3202 */ /* 0x000fe40000000f00 */
[----:B------:R-:W-:Y:S02]  /*0790*/  @P4 MOV R51, RZ ;  /* 0x000000ff00334202 */ /* 0x000fe40000000f00 */
[----:B------:R-:W-:Y:S02]  /*07a0*/  @P5 MOV R59, RZ ;  /* 0x000000ff003b5202 */ /* 0x000fe40000000f00 */
[----:B------:R-:W-:Y:S01]  /*07b0*/  @P5 IADD3 R79, PT, PT, R79, 0x80, RZ ;  /* 0x000000804f4f5810 */ /* 0x000fe20007ffe0ff */
[----:B------:R-:W-:Y:S06]  /*07c0*/  @!P6 BRA `(.L_x_27975) ;  /* 0x000000000044e947 */ /* 0x000fec0003800000 */
        /* <DEDUP_REMOVED lines=17> */
.L_x_27975:
[----:B------:R-:W-:Y:S05]  /*08e0*/  BSYNC.RECONVERGENT B0 ;  /* 0x0000000000007941 */ /* 0x000fea0003800200 */
.L_x_27973:
        /* <DEDUP_REMOVED lines=20> */
.L_x_28029:
[----:B------:R-:W0:Y:S08]  /*0a30*/  LDC.64 R10, c[0x0][0x3f0] ;  /* 0x0000fc00ff0a7b82 */ /* 0x000e300000000a00 */
[----:B------:R-:W1:Y:S08]  /*0a40*/  LDC.64 R128, c[0x0][0x3f8] ;  /* 0x0000fe00ff807b82 */ /* 0x000e700000000a00 */
[----:B------:R-:W2:Y:S01]  /*0a50*/  LDC R7, c[0x0][0x388] ;  /* 0x0000e200ff077b82 */ /* 0x000ea20000000800 */
[----:B0-----:R-:W-:-:S05]  /*0a60*/  IMAD.WIDE R10, R0, 0x4, R10 ;  /* 0x00000004000a7825 */ /* 0x001fca00078e020a */
[----:B------:R-:W3:Y:S01]  /*0a70*/  LDG.E R5, desc[UR6][R10.64] ;  /* 0x000000060a057981 */ /* 0x000ee2000c1e1900 */
[----:B-1----:R-:W-:-:S05]  /*0a80*/  IMAD.WIDE R128, R0, 0x4, R128 ;  /* 0x0000000400807825 */ /* 0x002fca00078e0280 */
[----:B-----5:R0:W5:Y:S01]  /*0a90*/  LDG.E R6, desc[UR6][R128.64] ;  /* 0x0000000680067981 */ /* 0x020162000c1e1900 */
        /* <DEDUP_REMOVED lines=21> */
.L_x_27978:
[----:B------:R-:W-:Y:S05]  /*0bf0*/  BRA.U !UP0, `(.L_x_27979) ;  /* 0x0000000108787547 */ /* 0x000fea000b800000 */
[----:B------:R-:W0:Y:S02]  /*0c00*/  LDC.64 R128, c[0x0][0x3a0] ;  /* 0x0000e800ff807b82 */ /* 0x000e240000000a00 */
[----:B0-----:R-:W-:-:S05]  /*0c10*/  IMAD.WIDE.U32 R128, R10, 0x20, R128 ;  /* 0x000000200a807825 */ /* 0x001fca00078e0080 */
[----:B------:R-:W2:Y:S04]  /*0c20*/  LDG.E.128 R72, desc[UR6][R128.64] ;  /* 0x0000000680487981 */ /* 0x000ea8000c1e1d00 */
[----:B------:R0:W3:Y:S01]  /*0c30*/  LDG.E.128 R76, desc[UR6][R128.64+0x10] ;  /* 0x00001006804c7981 */ /* 0x0000e2000c1e1d00 */
[----:B------:R-:W-:-:S13]  /*0c40*/  ISETP.GT.AND P1, PT, R5, RZ, PT ;  /* 0x000000ff0500720c */ /* 0x000fda0003f24270 */
[----:B------:R-:W2:Y:S01]  /*0c50*/  @P1 LDC R131, c[0x0][0x40c] ;  /* 0x00010300ff831b82 */ /* 0x000ea20000000800 */
[--C-:B-----5:R-:W-:Y:S02]  /*0c60*/  @P1 HADD2.F32 R11, -RZ, R68.reuse.H0_H0 ;  /* 0x20000044ff0b1230 */ /* 0x120fe40000004100 */
[----:B------:R-:W-:Y:S02]  /*0c70*/  @P1 HADD2.F32 R130, -RZ, R68.H1_H1 ;  /* 0x30000044ff821230 */ /* 0x000fe40000004100 */
[--C-:B0-----:R-:W-:Y:S02]  /*0c80*/  @P1 HADD2.F32 R129, -RZ, R69.reuse.H0_H0 ;  /* 0x20000045ff811230 */ /* 0x101fe40000004100 */
[----:B------:R-:W-:Y:S01]  /*0c90*/  @P1 HADD2.F32 R128, -RZ, R69.H1_H1 ;  /* 0x30000045ff801230 */ /* 0x000fe20000004100 */
        /* <DEDUP_REMOVED lines=8> */
[----:B0-----:R-:W-:Y:S01]  /*0d20*/  @P1 FFMA.FTZ R73, R130, R132, R73 ;  /* 0x0000008482491223 */ /* 0x001fe20000010049 */
[----:B-1----:R-:W-:Y:S01]  /*0d30*/  @P1 FFMA.FTZ R74, R129, R133, R74 ;  /* 0x00000085814a1223 */ /* 0x002fe2000001004a */
[----:B------:R-:W-:-:S02]  /*0d40*/  @P1 HADD2.F32 R11, -RZ, R70.H0_H0 ;  /* 0x20000046ff0b1230 */ /* 0x000fc40000004100 */
[----:B----4-:R-:W-:Y:S01]  /*0d50*/  @P1 FFMA.FTZ R75, R128, R134, R75 ;  /* 0x00000086804b1223 */ /* 0x010fe2000001004b */
[----:B------:R-:W-:Y:S02]  /*0d60*/  @P1 HADD2.F32 R130, -RZ, R70.H1_H1 ;  /* 0x30000046ff821230 */ /* 0x000fe40000004100 */
[--C-:B------:R-:W-:Y:S02]  /*0d70*/  @P1 HADD2.F32 R129, -RZ, R71.reuse.H0_H0 ;  /* 0x20000047ff811230 */ /* 0x100fe40000004100 */
[----:B---3--:R-:W-:Y:S01]  /*0d80*/  @P1 FFMA.FTZ R76, R11, R135, R76 ;  /* 0x000000870b4c1223 */ /* 0x008fe2000001004c */
[----:B------:R-:W-:Y:S02]  /*0d90*/  @P1 HADD2.F32 R132, -RZ, R71.H1_H1 ;  /* 0x30000047ff841230 */ /* 0x000fe40000004100 */
[----:B------:R-:W-:Y:S01]  /*0da0*/  @P1 FFMA.FTZ R77, R130, R136, R77 ;  /* 0x00000088824d1223 */ /* 0x000fe2000001004d */
[----:B------:R-:W-:Y:S02]  /*0db0*/  @P1 FFMA.FTZ R78, R129, R137, R78 ;  /* 0x00000089814e1223 */ /* 0x000fe4000001004e */
[----:B------:R-:W-:Y:S01]  /*0dc0*/  @P1 FFMA.FTZ R79, R132, R138, R79 ;  /* 0x0000008a844f1223 */ /* 0x000fe2000001004f */
[----:B------:R-:W-:Y:S06]  /*0dd0*/  BRA `(.L_x_27980) ;  /* 0x0000000000747947 */ /* 0x000fec0003800000 */
.L_x_27979:
[----:B------:R-:W0:Y:S01]  /*0de0*/  @P5 LDC R78, c[0x0][0x40c] ;  /* 0x00010300ff4e5b82 */ /* 0x000e220000000800 */
[--C-:B-----5:R-:W-:Y:S01]  /*0df0*/  @P5 HADD2.F32 R75, -RZ, R68.reuse.H1_H1 ;  /* 0x30000044ff4b5230 */ /* 0x120fe20000004100 */
[----:B------:R-:W-:Y:S01]  /*0e00*/  CS2R R72, SRZ ;  /* 0x0000000000487805 */ /* 0x000fe2000001ff00 */
[----:B------:R-:W-:Y:S01]  /*0e10*/  @P5 HADD2.F32 R11, -RZ, R68.H0_H0 ;  /* 0x20000044ff0b5230 */ /* 0x000fe20000004100 */
[----:B------:R-:W-:Y:S01]  /*0e20*/  MOV R74, RZ ;  /* 0x000000ff004a7202 */ /* 0x000fe20000000f00 */
[----:B------:R-:W-:Y:S02]  /*0e30*/  @P5 HADD2.F32 R77, -RZ, R69.H0_H0 ;  /* 0x20000045ff4d5230 */ /* 0x000fe40000004100 */
[----:B------:R-:W-:Y:S01]  /*0e40*/  @P5 HADD2.F32 R131, -RZ, R70.H1_H1 ;  /* 0x30000046ff835230 */ /* 0x000fe20000004100 */
[----:B------:R-:W1:Y:S01]  /*0e50*/  @P5 LDC R76, c[0x0][0x40c] ;  /* 0x00010300ff4c5b82 */ /* 0x000e620000000800 */
[--C-:B------:R-:W-:Y:S02]  /*0e60*/  @P5 HADD2.F32 R133, -RZ, R71.reuse.H0_H0 ;  /* 0x20000047ff855230 */ /* 0x100fe40000004100 */
[----:B------:R-:W-:-:S05]  /*0e70*/  @P5 HADD2.F32 R135, -RZ, R71.H1_H1 ;  /* 0x30000047ff875230 */ /* 0x000fca0000004100 */
[----:B------:R-:W2:Y:S08]  /*0e80*/  @P5 LDC R128, c[0x0][0x40c] ;  /* 0x00010300ff805b82 */ /* 0x000eb00000000800 */
[----:B------:R-:W3:Y:S01]  /*0e90*/  @P5 LDC R130, c[0x0][0x40c] ;  /* 0x00010300ff825b82 */ /* 0x000ee20000000800 */
[----:B0-----:R-:W-:Y:S01]  /*0ea0*/  @P5 FMUL.FTZ R73, R75, R78 ;  /* 0x0000004e4b495220 */ /* 0x001fe20000410000 */
[----:B------:R-:W-:Y:S01]  /*0eb0*/  HFMA2 R75, -RZ, RZ, 0, 0 ;  /* 0x00000000ff4b7431 */ /* 0x000fe200000001ff */
[----:B------:R-:W-:-:S05]  /*0ec0*/  CS2R R78, SRZ ;  /* 0x00000000004e7805 */ /* 0x000fca000001ff00 */
[----:B------:R-:W0:Y:S01]  /*0ed0*/  @P5 LDC R129, c[0x0][0x40c] ;  /* 0x00010300ff815b82 */ /* 0x000e220000000800 */
[----:B-1----:R-:W-:Y:S01]  /*0ee0*/  @P5 FMUL.FTZ R72, R11, R76 ;  /* 0x0000004c0b485220 */ /* 0x002fe20000410000 */
[----:B------:R-:W-:-:S06]  /*0ef0*/  @P5 HADD2.F32 R11, -RZ, R69.H1_H1 ;  /* 0x30000045ff0b5230 */ /* 0x000fcc0000004100 */
[----:B------:R-:W1:Y:S01]  /*0f00*/  @P5 LDC R132, c[0x0][0x40c] ;  /* 0x00010300ff845b82 */ /* 0x000e620000000800 */
[----:B--2---:R-:W-:Y:S01]  /*0f10*/  @P5 FMUL.FTZ R74, R77, R128 ;  /* 0x000000804d4a5220 */ /* 0x004fe20000410000 */
[----:B------:R-:W-:Y:S01]  /*0f20*/  @P5 HADD2.F32 R128, -RZ, R70.H0_H0 ;  /* 0x20000046ff805230 */ /* 0x000fe20000004100 */
[----:B------:R-:W-:-:S05]  /*0f30*/  CS2R R76, SRZ ;  /* 0x00000000004c7805 */ /* 0x000fca000001ff00 */
[----:B------:R-:W2:Y:S01]  /*0f40*/  @P5 LDC R134, c[0x0][0x40c] ;  /* 0x00010300ff865b82 */ /* 0x000ea20000000800 */
[----:B---3--:R-:W-:-:S07]  /*0f50*/  @P5 FMUL.FTZ R75, R11, R130 ;  /* 0x000000820b4b5220 */ /* 0x008fce0000410000 */
[----:B------:R-:W3:Y:S01]  /*0f60*/  @P5 LDC R136, c[0x0][0x40c] ;  /* 0x00010300ff885b82 */ /* 0x000ee20000000800 */
[----:B0-----:R-:W-:Y:S01]  /*0f70*/  @P5 FMUL.FTZ R76, R128, R129 ;  /* 0x00000081804c5220 */ /* 0x001fe20000410000 */
[----:B-1----:R-:W-:Y:S01]  /*0f80*/  @P5 FMUL.FTZ R77, R131, R132 ;  /* 0x00000084834d5220 */ /* 0x002fe20000410000 */
[----:B--2---:R-:W-:Y:S01]  /*0f90*/  @P5 FMUL.FTZ R78, R133, R134 ;  /* 0x00000086854e5220 */ /* 0x004fe20000410000 */
[----:B---3--:R-:W-:-:S07]  /*0fa0*/  @P5 FMUL.FTZ R79, R135, R136 ;  /* 0x00000088874f5220 */ /* 0x008fce0000410000 */
.L_x_27980:
[----:B------:R-:W0:Y:S01]  /*0fb0*/  LDC.64 R128, c[0x0][0x3a8] ;  /* 0x0000ea00ff807b82 */ /* 0x000e220000000a00 */
[----:B------:R-:W-:Y:S01]  /*0fc0*/  IADD3 R9, PT, PT, R9, 0x80, RZ ;  /* 0x0000008009097810 */ /* 0x000fe20007ffe0ff */
[C---:B0-----:R-:W-:Y:S01]  /*0fd0*/  IMAD.WIDE.U32 R128, R10.reuse, 0x20, R128 ;  /* 0x000000200a807825 */ /* 0x041fe200078e0080 */
[----:B------:R-:W-:-:S04]  /*0fe0*/  IADD3 R10, PT, PT, R10, 0x80, RZ ;  /* 0x000000800a0a7810 */ /* 0x000fc80007ffe0ff */
[----:B------:R0:W-:Y:S04]  /*0ff0*/  STG.E.128 desc[UR6][R128.64], R72 ;  /* 0x0000004880007986 */ /* 0x0001e8000c101d06 */
[----:B------:R0:W-:Y:S02]  /*1000*/  STG.E.128 desc[UR6][R128.64+0x10], R76 ;  /* 0x0000104c80007986 */ /* 0x0001e4000c101d06 */
.L_x_27977:
[----:B------:R-:W-:Y:S05]  /*1010*/  BSYNC.RECONVERGENT B0 ;  /* 0x0000000000007941 */ /* 0x000fea0003800200 */
.L_x_27976:
        /* <DEDUP_REMOVED lines=10> */
.L_x_27983:
        /* <DEDUP_REMOVED lines=31> */
.L_x_27984:
[----:B------:R-:W1:Y:S01]  /*12b0*/  @P5 LDC R124, c[0x0][0x40c] ;  /* 0x00010300ff7c5b82 */ /* 0x000e620000000800 */
[--C-:B-----5:R-:W-:Y:S01]  /*12c0*/  @P5 HADD2.F32 R123, -RZ, R68.reuse.H0_H0 ;  /* 0x20000044ff7b5230 */ /* 0x120fe20000004100 */
[----:B------:R-:W-:Y:S01]  /*12d0*/  CS2R R120, SRZ ;  /* 0x0000000000787805 */ /* 0x000fe2000001ff00 */
[----:B------:R-:W-:Y:S01]  /*12e0*/  @P5 HADD2.F32 R127, -RZ, R69.H0_H0 ;  /* 0x20000045ff7f5230 */ /* 0x000fe20000004100 */
[----:B------:R-:W-:Y:S01]  /*12f0*/  MOV R122, RZ ;  /* 0x000000ff007a7202 */ /* 0x000fe20000000f00 */
[----:B------:R-:W-:Y:S02]  /*1300*/  @P5 HADD2.F32 R125, -RZ, R68.H1_H1 ;  /* 0x30000044ff7d5230 */ /* 0x000fe40000004100 */
[--C-:B------:R-:W-:Y:S01]  /*1310*/  @P5 HADD2.F32 R130, -RZ, R70.reuse.H0_H0 ;  /* 0x20000046ff825230 */ /* 0x100fe20000004100 */
[----:B0-----:R-:W0:Y:S01]  /*1320*/  @P5 LDC R128, c[0x0][0x40c] ;  /* 0x00010300ff805b82 */ /* 0x001e220000000800 */
[----:B------:R-:W-:Y:S02]  /*1330*/  @P5 HADD2.F32 R132, -RZ, R70.H1_H1 ;  /* 0x30000046ff845230 */ /* 0x000fe40000004100 */
[----:B------:R-:W-:-:S02]  /*1340*/  @P5 HADD2.F32 R134, -RZ, R71.H0_H0 ;  /* 0x20000047ff865230 */ /* 0x000fc40000004100 */
[----:B------:R-:W-:-:S03]  /*1350*/  @P5 HADD2.F32 R136, -RZ, R71.H1_H1 ;  /* 0x30000047ff885230 */ /* 0x000fc60000004100 */
[----:B------:R-:W2:Y:S08]  /*1360*/  @P5 LDC R126, c[0x0][0x40c] ;  /* 0x00010300ff7e5b82 */ /* 0x000eb00000000800 */
[----:B------:R-:W3:Y:S01]  /*1370*/  @P5 LDC R129, c[0x0][0x40c] ;  /* 0x00010300ff815b82 */ /* 0x000ee20000000800 */
[----:B-1----:R-:W-:Y:S01]  /*1380*/  @P5 FMUL.FTZ R120, R123, R124 ;  /* 0x0000007c7b785220 */ /* 0x002fe20000410000 */
[----:B------:R-:W-:-:S06]  /*1390*/  HFMA2 R123, -RZ, RZ, 0, 0 ;  /* 0x00000000ff7b7431 */ /* 0x000fcc00000001ff */
[----:B------:R-:W1:Y:S01]  /*13a0*/  @P5 LDC R131, c[0x0][0x40c] ;  /* 0x00010300ff835b82 */ /* 0x000e620000000800 */
[----:B0-----:R-:W-:Y:S01]  /*13b0*/  @P5 FMUL.FTZ R122, R127, R128 ;  /* 0x000000807f7a5220 */ /* 0x001fe20000410000 */
[----:B------:R-:W-:-:S06]  /*13c0*/  @P5 HADD2.F32 R128, -RZ, R69.H1_H1 ;  /* 0x30000045ff805230 */ /* 0x000fcc0000004100 */
[----:B------:R-:W0:Y:S01]  /*13d0*/  @P5 LDC R133, c[0x0][0x40c] ;  /* 0x00010300ff855b82 */ /* 0x000e220000000800 */
[----:B--2---:R-:W-:Y:S01]  /*13e0*/  @P5 FMUL.FTZ R121, R125, R126 ;  /* 0x0000007e7d795220 */ /* 0x004fe20000410000 */
[----:B------:R-:W-:Y:S02]  /*13f0*/  CS2R R124, SRZ ;  /* 0x00000000007c7805 */ /* 0x000fe4000001ff00 */
[----:B------:R-:W-:-:S04]  /*1400*/  CS2R R126, SRZ ;  /* 0x00000000007e7805 */ /* 0x000fc8000001ff00 */
[----:B------:R-:W2:Y:S01]  /*1410*/  @P5 LDC R135, c[0x0][0x40c] ;  /* 0x00010300ff875b82 */ /* 0x000ea20000000800 */
[----:B---3--:R-:W-:-:S07]  /*1420*/  @P5 FMUL.FTZ R123, R128, R129 ;  /* 0x00000081807b5220 */ /* 0x008fce0000410000 */
[----:B------:R-:W3:Y:S01]  /*1430*/  @P5 LDC R137, c[0x0][0x40c] ;  /* 0x00010300ff895b82 */ /* 0x000ee20000000800 */
[----:B-1----:R-:W-:Y:S01]  /*1440*/  @P5 FMUL.FTZ R124, R130, R131 ;  /* 0x00000083827c5220 */ /* 0x002fe20000410000 */
[----:B0-----:R-:W-:Y:S01]  /*1450*/  @P5 FMUL.FTZ R125, R132, R133 ;  /* 0x00000085847d5220 */ /* 0x001fe20000410000 */
[----:B--2---:R-:W-:Y:S01]  /*1460*/  @P5 FMUL.FTZ R126, R134, R135 ;  /* 0x00000087867e5220 */ /* 0x004fe20000410000 */
[----:B---3--:R-:W-:-:S07]  /*1470*/  @P5 FMUL.FTZ R127, R136, R137 ;  /* 0x00000089887f5220 */ /* 0x008fce0000410000 */
.L_x_27985:
[----:B------:R-:W0:Y:S01]  /*1480*/  LDC.64 R128, c[0x0][0x3a8] ;  /* 0x0000ea00ff807b82 */ /* 0x000e220000000a00 */
[----:B------:R-:W-:Y:S01]  /*1490*/  IADD3 R9, PT, PT, R9, 0x80, RZ ;  /* 0x0000008009097810 */ /* 0x000fe20007ffe0ff */
[C---:B0-----:R-:W-:Y:S01]  /*14a0*/  IMAD.WIDE.U32 R128, R10.reuse, 0x20, R128 ;  /* 0x000000200a807825 */ /* 0x041fe200078e0080 */
[----:B------:R-:W-:-:S04]  /*14b0*/  IADD3 R10, PT, PT, R10, 0x80, RZ ;  /* 0x000000800a0a7810 */ /* 0x000fc80007ffe0ff */
[----:B------:R1:W-:Y:S04]  /*14c0*/  STG.E.128 desc[UR6][R128.64], R120 ;  /* 0x0000007880007986 */ /* 0x0003e8000c101d06 */
[----:B------:R1:W-:Y:S02]  /*14d0*/  STG.E.128 desc[UR6][R128.64+0x10], R124 ;  /* 0x0000107c80007986 */ /* 0x0003e4000c101d06 */
.L_x_27982:
[----:B------:R-:W-:Y:S05]  /*14e0*/  BSYNC.RECONVERGENT B0 ;  /* 0x0000000000007941 */ /* 0x000fea0003800200 */
.L_x_27981:
[----:B------:R-:W-:Y:S01]  /*14f0*/  ISETP.GE.U32.AND P1, PT, R2, 0x180, PT ;  /* 0x000001800200780c */ /* 0x000fe20003f26070 */
[----:B------:R-:W-:Y:S03]  /*1500*/  BSSY.RECONVERGENT B0, `(.L_x_27986) ;  /* 0x000004b000007945 */ /* 0x000fe60003800200 */
[----:B01----:R-:W-:-:S09]  /*1510*/  P2R R128, PR, RZ, 0x2 ;  /* 0x00000002ff807803 */ /* 0x003fd20000000000 */
[----:B------:R-:W-:Y:S05]  /*1520*/  @!P1 BRA `(.L_x_27987) ;  /* 0x0000000400209947 */ /* 0x000fea0003800000 */
[----:B------:R-:W-:-:S04]  /*1530*/  UISETP.NE.U32.AND UP0, UPT, UR8, URZ, UPT ;  /* 0x000000ff0800728c */ /* 0x000fc8000bf05070 */
[----:B------:R-:W-:Y:S01]  /*1540*/  UISETP.NE.AND.EX UP0, UPT, UR9, URZ, UPT, UP0 ;  /* 0x000000ff0900728c */ /* 0x000fe2000bf05300 */
[----:B------:R-:W-:Y:S10]  /*1550*/  @!P5 BRA `(.L_x_27988) ;  /* 0x00000000000cd947 */ /* 0x000ff40003800000 */
[----:B------:R-:W0:Y:S02]  /*1560*/  LDC.64 R68, c[0x0][0x390] ;  /* 0x0000e400ff447b82 */ /* 0x000e240000000a00 */
[----:B0-----:R-:W-:-:S06]  /*1570*/  IMAD.WIDE.U32 R68, R9, 0x10, R68 ;  /* 0x0000001009447825 */ /* 0x001fcc00078e0044 */
[----:B------:R-:W5:Y:S02]  /*1580*/  LDG.E.128 R68, desc[UR6][R68.64] ;  /* 0x0000000644447981 */ /* 0x000f64000c1e1d00 */
.L_x_27988:
        /* <DEDUP_REMOVED lines=31> */
.L_x_27989:
[----:B------:R-:W0:Y:S01]  /*1780*/  @P5 LDC R84, c[0x0][0x40c] ;  /* 0x00010300ff545b82 */ /* 0x000e220000000800 */
[--C-:B-----5:R-:W-:Y:S01]  /*1790*/  @P5 HADD2.F32 R83, -RZ, R68.reuse.H0_H0 ;  /* 0x20000044ff535230 */ /* 0x120fe20000004100 */
[----:B------:R-:W-:Y:S01]  /*17a0*/  CS2R R80, SRZ ;  /* 0x0000000000507805 */ /* 0x000fe2000001ff00 */
[--C-:B------:R-:W-:Y:S01]  /*17b0*/  @P5 HADD2.F32 R87, -RZ, R69.reuse.H0_H0 ;  /* 0x20000045ff575230 */ /* 0x100fe20000004100 */
[----:B------:R-:W-:Y:S01]  /*17c0*/  MOV R82, RZ ;  /* 0x000000ff00527202 */ /* 0x000fe20000000f00 */
[----:B------:R-:W-:Y:S02]  /*17d0*/  @P5 HADD2.F32 R85, -RZ, R68.H1_H1 ;  /* 0x30000044ff555230 */ /* 0x000fe40000004100 */
[----:B------:R-:W-:Y:S01]  /*17e0*/  @P5 HADD2.F32 R129, -RZ, R69.H1_H1 ;  /* 0x30000045ff815230 */ /* 0x000fe20000004100 */
[----:B------:R-:W1:Y:S01]  /*17f0*/  @P5 LDC R130, c[0x0][0x40c] ;  /* 0x00010300ff825b82 */ /* 0x000e620000000800 */
[----:B------:R-:W-:Y:S02]  /*1800*/  @P5 HADD2.F32 R133, -RZ, R70.H1_H1 ;  /* 0x30000046ff855230 */ /* 0x000fe40000004100 */
[----:B------:R-:W-:-:S02]  /*1810*/  @P5 HADD2.F32 R135, -RZ, R71.H0_H0 ;  /* 0x20000047ff875230 */ /* 0x000fc40000004100 */
[----:B------:R-:W-:-:S03]  /*1820*/  @P5 HADD2.F32 R137, -RZ, R71.H1_H1 ;  /* 0x30000047ff895230 */ /* 0x000fc60000004100 */
[----:B------:R-:W2:Y:S08]  /*1830*/  @P5 LDC R86, c[0x0][0x40c] ;  /* 0x00010300ff565b82 */ /* 0x000eb00000000800 */
[----:B------:R-:W3:Y:S01]  /*1840*/  @P5 LDC R132, c[0x0][0x40c] ;  /* 0x00010300ff845b82 */ /* 0x000ee20000000800 */
[----:B0-----:R-:W-:Y:S01]  /*1850*/  @P5 FMUL.FTZ R80, R83, R84 ;  /* 0x0000005453505220 */ /* 0x001fe20000410000 */
[----:B------:R-:W-:-:S06]  /*1860*/  HFMA2 R83, -RZ, RZ, 0, 0 ;  /* 0x00000000ff537431 */ /* 0x000fcc00000001ff */
[----:B------:R-:W0:Y:S01]  /*1870*/  @P5 LDC R131, c[0x0][0x40c] ;  /* 0x00010300ff835b82 */ /* 0x000e220000000800 */
[----:B-1----:R-:W-:Y:S01]  /*1880*/  @P5 FMUL.FTZ R82, R87, R130 ;  /* 0x0000008257525220 */ /* 0x002fe20000410000 */
[----:B------:R-:W-:-:S06]  /*1890*/  @P5 HADD2.F32 R130, -RZ, R70.H0_H0 ;  /* 0x20000046ff825230 */ /* 0x000fcc0000004100 */
[----:B------:R-:W1:Y:S01]  /*18a0*/  @P5 LDC R134, c[0x0][0x40c] ;  /* 0x00010300ff865b82 */ /* 0x000e620000000800 */
[----:B--2---:R-:W-:Y:S01]  /*18b0*/  @P5 FMUL.FTZ R81, R85, R86 ;  /* 0x0000005655515220 */ /* 0x004fe20000410000 */
[----:B------:R-:W-:Y:S02]  /*18c0*/  CS2R R84, SRZ ;  /* 0x0000000000547805 */ /* 0x000fe4000001ff00 */
[----:B------:R-:W-:-:S04]  /*18d0*/  CS2R R86, SRZ ;  /* 0x0000000000567805 */ /* 0x000fc8000001ff00 */
[----:B------:R-:W2:Y:S01]  /*18e0*/  @P5 LDC R136, c[0x0][0x40c] ;  /* 0x00010300ff885b82 */ /* 0x000ea20000000800 */
[----:B---3--:R-:W-:-:S07]  /*18f0*/  @P5 FMUL.FTZ R83, R129, R132 ;  /* 0x0000008481535220 */ /* 0x008fce0000410000 */
[----:B------:R-:W3:Y:S01]  /*1900*/  @P5 LDC R138, c[0x0][0x40c] ;  /* 0x00010300ff8a5b82 */ /* 0x000ee20000000800 */
[----:B0-----:R-:W-:Y:S01]  /*1910*/  @P5 FMUL.FTZ R84, R130, R131 ;  /* 0x0000008382545220 */ /* 0x001fe20000410000 */
[----:B-1----:R-:W-:Y:S01]  /*1920*/  @P5 FMUL.FTZ R85, R133, R134 ;  /* 0x0000008685555220 */ /* 0x002fe20000410000 */
[----:B--2---:R-:W-:Y:S01]  /*1930*/  @P5 FMUL.FTZ R86, R135, R136 ;  /* 0x0000008887565220 */ /* 0x004fe20000410000 */
[----:B---3--:R-:W-:-:S07]  /*1940*/  @P5 FMUL.FTZ R87, R137, R138 ;  /* 0x0000008a89575220 */ /* 0x008fce0000410000 */
.L_x_27990:
[----:B------:R-:W0:Y:S01]  /*1950*/  LDC.64 R130, c[0x0][0x3a8] ;  /* 0x0000ea00ff827b82 */ /* 0x000e220000000a00 */
[----:B------:R-:W-:Y:S01]  /*1960*/  IADD3 R9, PT, PT, R9, 0x80, RZ ;  /* 0x0000008009097810 */ /* 0x000fe20007ffe0ff */
[C---:B0-----:R-:W-:Y:S01]  /*1970*/  IMAD.WIDE.U32 R130, R10.reuse, 0x20, R130 ;  /* 0x000000200a827825 */ /* 0x041fe200078e0082 */
[----:B------:R-:W-:-:S04]  /*1980*/  IADD3 R10, PT, PT, R10, 0x80, RZ ;  /* 0x000000800a0a7810 */ /* 0x000fc80007ffe0ff */
[----:B------:R0:W-:Y:S04]  /*1990*/  STG.E.128 desc[UR6][R130.64], R80 ;  /* 0x0000005082007986 */ /* 0x0001e8000c101d06 */
[----:B------:R0:W-:Y:S02]  /*19a0*/  STG.E.128 desc[UR6][R130.64+0x10], R84 ;  /* 0x0000105482007986 */ /* 0x0001e4000c101d06 */
.L_x_27987:
[----:B------:R-:W-:Y:S05]  /*19b0*/  BSYNC.RECONVERGENT B0 ;  /* 0x0000000000007941 */ /* 0x000fea0003800200 */
.L_x_27986:
[----:B------:R-:W-:Y:S01]  /*19c0*/  ISETP.GE.U32.AND P1, PT, R2, 0x200, PT ;  /* 0x000002000200780c */ /* 0x000fe20003f26070 */
[----:B------:R-:W-:-:S12]  /*19d0*/  BSSY.RECONVERGENT B0, `(.L_x_27991) ;  /* 0x000004a000007945 */ /* 0x000fd80003800200 */
[----:B------:R-:W-:Y:S05]  /*19e0*/  @!P1 BRA `(.L_x_27992) ;  /* 0x0000000400209947 */ /* 0x000fea0003800000 */
[----:B------:R-:W-:-:S04]  /*19f0*/  UISETP.NE.U32.AND UP0, UPT, UR8, URZ, UPT ;  /* 0x000000ff0800728c */ /* 0x000fc8000bf05070 */
[----:B------:R-:W-:Y:S01]  /*1a00*/  UISETP.NE.AND.EX UP0, UPT, UR9, URZ, UPT, UP0 ;  /* 0x000000ff0900728c */ /* 0x000fe2000bf05300 */
[----:B------:R-:W-:Y:S10]  /*1a10*/  @!P5 BRA `(.L_x_27993) ;  /* 0x00000000000cd947 */ /* 0x000ff40003800000 */
[----:B------:R-:W1:Y:S02]  /*1a20*/  LDC.64 R68, c[0x0][0x390] ;  /* 0x0000e400ff447b82 */ /* 0x000e640000000a00 */
[----:B-1----:R-:W-:-:S06]  /*1a30*/  IMAD.WIDE.U32 R68, R9, 0x10, R68 ;  /* 0x0000001009447825 */ /* 0x002fcc00078e0044 */
[----:B------:R-:W5:Y:S02]  /*1a40*/  LDG.E.128 R68, desc[UR6][R68.64] ;  /* 0x0000000644447981 */ /* 0x000f64000c1e1d00 */
.L_x_27993:
        /* <DEDUP_REMOVED lines=31> */
.L_x_27994:
[----:B------:R-:W1:Y:S01]  /*1c40*/  @P5 LDC R92, c[0x0][0x40c] ;  /* 0x00010300ff5c5b82 */ /* 0x000e620000000800 */
[--C-:B-----5:R-:W-:Y:S01]  /*1c50*/  @P5 HADD2.F32 R91, -RZ, R68.reuse.H0_H0 ;  /* 0x20000044ff5b5230 */ /* 0x120fe20000004100 */
[----:B------:R-:W-:Y:S01]  /*1c60*/  CS2R R88, SRZ ;  /* 0x0000000000587805 */ /* 0x000fe2000001ff00 */
[--C-:B------:R-:W-:Y:S01]  /*1c70*/  @P5 HADD2.F32 R95, -RZ, R69.reuse.H0_H0 ;  /* 0x20000045ff5f5230 */ /* 0x100fe20000004100 */
[----:B------:R-:W-:Y:S01]  /*1c80*/  MOV R90, RZ ;  /* 0x000000ff005a7202 */ /* 0x000fe20000000f00 */
[----:B------:R-:W-:Y:S02]  /*1c90*/  @P5 HADD2.F32 R93, -RZ, R68.H1_H1 ;  /* 0x30000044ff5d5230 */ /* 0x000fe40000004100 */
[----:B------:R-:W-:Y:S01]  /*1ca0*/  @P5 HADD2.F32 R129, -RZ, R69.H1_H1 ;  /* 0x30000045ff815230 */ /* 0x000fe20000004100 */
        /* <DEDUP_REMOVED lines=10> */
[----:B------:R-:W-:-:S06]  /*1d50*/  @P5 HADD2.F32 R130, -RZ, R70.H0_H0 ;  /* 0x20000046ff825230 */ /* 0x000fcc0000004100 */
        /* <DEDUP_REMOVED lines=11> */
.L_x_27995:
[----:B------:R-:W0:Y:S01]  /*1e10*/  LDC.64 R130, c[0x0][0x3a8] ;  /* 0x0000ea00ff827b82 */ /* 0x000e220000000a00 */
[----:B------:R-:W-:Y:S01]  /*1e20*/  IADD3 R9, PT, PT, R9, 0x80, RZ ;  /* 0x0000008009097810 */ /* 0x000fe20007ffe0ff */
[C---:B0-----:R-:W-:Y:S01]  /*1e30*/  IMAD.WIDE.U32 R130, R10.reuse, 0x20, R130 ;  /* 0x000000200a827825 */ /* 0x041fe200078e0082 */
[----:B------:R-:W-:-:S04]  /*1e40*/  IADD3 R10, PT, PT, R10, 0x80, RZ ;  /* 0x000000800a0a7810 */ /* 0x000fc80007ffe0ff */
[----:B------:R1:W-:Y:S04]  /*1e50*/  STG.E.128 desc[UR6][R130.64], R88 ;  /* 0x0000005882007986 */ /* 0x0003e8000c101d06 */
[----:B------:R1:W-:Y:S02]  /*1e60*/  STG.E.128 desc[UR6][R130.64+0x10], R92 ;  /* 0x0000105c82007986 */ /* 0x0003e4000c101d06 */
.L_x_27992:
[----:B------:R-:W-:Y:S05]  /*1e70*/  BSYNC.RECONVERGENT B0 ;  /* 0x0000000000007941 */ /* 0x000fea0003800200 */
.L_x_27991:
[----:B------:R-:W-:Y:S01]  /*1e80*/  ISETP.GE.U32.AND P2, PT, R2, 0x280, PT ;  /* 0x000002800200780c */ /* 0x000fe20003f46070 */
[----:B------:R-:W-:-:S12]  /*1e90*/  BSSY.RECONVERGENT B0, `(.L_x_27996) ;  /* 0x000004a000007945 */ /* 0x000fd80003800200 */
[----:B------:R-:W-:Y:S05]  /*1ea0*/  @!P2 BRA `(.L_x_27997) ;  /* 0x000000040020a947 */ /* 0x000fea0003800000 */
[----:B------:R-:W-:-:S04]  /*1eb0*/  UISETP.NE.U32.AND UP0, UPT, UR8, URZ, UPT ;  /* 0x000000ff0800728c */ /* 0x000fc8000bf05070 */
[----:B------:R-:W-:Y:S01]  /*1ec0*/  UISETP.NE.AND.EX UP0, UPT, UR9, URZ, UPT, UP0 ;  /* 0x000000ff0900728c */ /* 0x000fe2000bf05300 */
[----:B------:R-:W-:Y:S10]  /*1ed0*/  @!P5 BRA `(.L_x_27998) ;  /* 0x00000000000cd947 */ /* 0x000ff40003800000 */
[----:B------:R-:W2:Y:S02]  /*1ee0*/  LDC.64 R68, c[0x0][0x390] ;  /* 0x0000e400ff447b82 */ /* 0x000ea40000000a00 */
[----:B--2---:R-:W-:-:S06]  /*1ef0*/  IMAD.WIDE.U32 R68, R9, 0x10, R68 ;  /* 0x0000001009447825 */ /* 0x004fcc00078e0044 */
[----:B------:R-:W5:Y:S02]  /*1f00*/  LDG.E.128 R68, desc[UR6][R68.64] ;  /* 0x0000000644447981 */ /* 0x000f64000c1e1d00 */
.L_x_27998:
[----:B------:R-:W-:Y:S05]  /*1f10*/  BRA.U !UP0, `(.L_x_27999) ;  /* 0x0000000108787547 */ /* 0x000fea000b800000 */
[----:B------:R-:W0:Y:S02]  /*1f20*/  LDC.64 R96, c[0x0][0x3a0] ;  /* 0x0000e800ff607b82 */ /* 0x000e240000000a00 */
[----:B01----:R-:W-:-:S05]  /*1f30*/  IMAD.WIDE.U32 R130, R10, 0x20, R96 ;  /* 0x000000200a827825 */ /* 0x003fca00078e0060 */
        /* <DEDUP_REMOVED lines=28> */
.L_x_27999:
[----:B------:R-:W2:Y:S01]  /*2100*/  @P5 LDC R100, c[0x0][0x40c] ;  /* 0x00010300ff645b82 */ /* 0x000ea20000000800 */
[--C-:B-----5:R-:W-:Y:S01]  /*2110*/  @P5 HADD2.F32 R99, -RZ, R68.reuse.H0_H0 ;  /* 0x20000044ff635230 */ /* 0x120fe20000004100 */
[----:B------:R-:W-:Y:S01]  /*2120*/  CS2R R96, SRZ ;  /* 0x0000000000607805 */ /* 0x000fe2000001ff00 */
[--C-:B------:R-:W-:Y:S01]  /*2130*/  @P5 HADD2.F32 R103, -RZ, R69.reuse.H0_H0 ;  /* 0x20000045ff675230 */ /* 0x100fe20000004100 */
[----:B------:R-:W-:Y:S01]  /*2140*/  MOV R98, RZ ;  /* 0x000000ff00627202 */ /* 0x000fe20000000f00 */
[----:B------:R-:W-:Y:S02]  /*2150*/  @P5 HADD2.F32 R101, -RZ, R68.H1_H1 ;  /* 0x30000044ff655230 */ /* 0x000fe40000004100 */
[----:B------:R-:W-:Y:S01]  /*2160*/  @P5 HADD2.F32 R129, -RZ, R69.H1_H1 ;  /* 0x30000045ff815230 */ /* 0x000fe20000004100 */
[----:B01----:R-:W0:Y:S01]  /*2170*/  @P5 LDC R130, c[0x0][0x40c] ;  /* 0x00010300ff825b82 */ /* 0x003e220000000800 */
[----:B------:R-:W-:Y:S02]  /*2180*/  @P5 HADD2.F32 R133, -RZ, R70.H1_H1 ;  /* 0x30000046ff855230 */ /* 0x000fe40000004100 */
[----:B------:R-:W-:-:S02]  /*2190*/  @P5 HADD2.F32 R135, -RZ, R71.H0_H0 ;  /* 0x20000047ff875230 */ /* 0x000fc40000004100 */
[----:B------:R-:W-:-:S03]  /*21a0*/  @P5 HADD2.F32 R137, -RZ, R71.H1_H1 ;  /* 0x30000047ff895230 */ /* 0x000fc60000004100 */
[----:B------:R-:W1:Y:S08]  /*21b0*/  @P5 LDC R102, c[0x0][0x40c] ;  /* 0x00010300ff665b82 */ /* 0x000e700000000800 */
[----:B------:R-:W3:Y:S01]  /*21c0*/  @P5 LDC R132, c[0x0][0x40c] ;  /* 0x00010300ff845b82 */ /* 0x000ee20000000800 */
[----:B--2---:R-:W-:Y:S01]  /*21d0*/  @P5 FMUL.FTZ R96, R99, R100 ;  /* 0x0000006463605220 */ /* 0x004fe20000410000 */
[----:B------:R-:W-:-:S06]  /*21e0*/  HFMA2 R99, -RZ, RZ, 0, 0 ;  /* 0x00000000ff637431 */ /* 0x000fcc00000001ff */
[----:B------:R-:W2:Y:S01]  /*21f0*/  @P5 LDC R131, c[0x0][0x40c] ;  /* 0x00010300ff835b82 */ /* 0x000ea20000000800 */
[----:B0-----:R-:W-:Y:S01]  /*2200*/  @P5 FMUL.FTZ R98, R103, R130 ;  /* 0x0000008267625220 */ /* 0x001fe20000410000 */
[----:B------:R-:W-:-:S06]  /*2210*/  @P5 HADD2.F32 R130, -RZ, R70.H0_H0 ;  /* 0x20000046ff825230 */ /* 0x000fcc0000004100 */
[----:B------:R-:W0:Y:S01]  /*2220*/  @P5 LDC R134, c[0x0][0x40c] ;  /* 0x00010300ff865b82 */ /* 0x000e220000000800 */
[----:B-1----:R-:W-:Y:S01]  /*2230*/  @P5 FMUL.FTZ R97, R101, R102 ;  /* 0x0000006665615220 */ /* 0x002fe20000410000 */
[----:B------:R-:W-:Y:S02]  /*2240*/  CS2R R100, SRZ ;  /* 0x0000000000647805 */ /* 0x000fe4000001ff00 */
[----:B------:R-:W-:-:S04]  /*2250*/  CS2R R102, SRZ ;  /* 0x0000000000667805 */ /* 0x000fc8000001ff00 */
[----:B------:R-:W1:Y:S01]  /*2260*/  @P5 LDC R136, c[0x0][0x40c] ;  /* 0x00010300ff885b82 */ /* 0x000e620000000800 */
[----:B---3--:R-:W-:-:S07]  /*2270*/  @P5 FMUL.FTZ R99, R129, R132 ;  /* 0x0000008481635220 */ /* 0x008fce0000410000 */
[----:B------:R-:W3:Y:S01]  /*2280*/  @P5 LDC R138, c[0x0][0x40c] ;  /* 0x00010300ff8a5b82 */ /* 0x000ee20000000800 */
[----:B--2---:R-:W-:Y:S01]  /*2290*/  @P5 FMUL.FTZ R100, R130, R131 ;  /* 0x0000008382645220 */ /* 0x004fe20000410000 */
[----:B0-----:R-:W-:Y:S01]  /*22a0*/  @P5 FMUL.FTZ R101, R133, R134 ;  /* 0x0000008685655220 */ /* 0x001fe20000410000 */
[----:B-1----:R-:W-:Y:S01]  /*22b0*/  @P5 FMUL.FTZ R102, R135, R136 ;  /* 0x0000008887665220 */ /* 0x002fe20000410000 */
[----:B---3--:R-:W-:-:S07]  /*22c0*/  @P5 FMUL.FTZ R103, R137, R138 ;  /* 0x0000008a89675220 */ /* 0x008fce0000410000 */
.L_x_28000:
[----:B------:R-:W0:Y:S01]  /*22d0*/  LDC.64 R130, c[0x0][0x3a8] ;  /* 0x0000ea00ff827b82 */ /* 0x000e220000000a00 */
[----:B------:R-:W-:Y:S01]  /*22e0*/  IADD3 R9, PT, PT, R9, 0x80, RZ ;  /* 0x0000008009097810 */ /* 0x000fe20007ffe0ff */
[C---:B0-----:R-:W-:Y:S01]  /*22f0*/  IMAD.WIDE.U32 R130, R10.reuse, 0x20, R130 ;  /* 0x000000200a827825 */ /* 0x041fe200078e0082 */
[----:B------:R-:W-:-:S04]  /*2300*/  IADD3 R10, PT, PT, R10, 0x80, RZ ;  /* 0x000000800a0a7810 */ /* 0x000fc80007ffe0ff */
[----:B------:R2:W-:Y:S04]  /*2310*/  STG.E.128 desc[UR6][R130.64], R96 ;  /* 0x0000006082007986 */ /* 0x0005e8000c101d06 */
[----:B------:R2:W-:Y:S02]  /*2320*/  STG.E.128 desc[UR6][R130.64+0x10], R100 ;  /* 0x0000106482007986 */ /* 0x0005e4000c101d06 */
.L_x_27997:
[----:B------:R-:W-:Y:S05]  /*2330*/  BSYNC.RECONVERGENT B0 ;  /* 0x0000000000007941 */ /* 0x000fea0003800200 */
.L_x_27996:
        /* <DEDUP_REMOVED lines=9> */
.L_x_28003:
[----:B------:R-:W-:Y:S05]  /*23d0*/  BRA.U !UP0, `(.L_x_28004) ;  /* 0x0000000108787547 */ /* 0x000fea000b800000 */
[----:B------:R-:W0:Y:S02]  /*23e0*/  LDC.64 R104, c[0x0][0x3a0] ;  /* 0x0000e800ff687b82 */ /* 0x000e240000000a00 */
[----:B012---:R-:W-:-:S05]  /*23f0*/  IMAD.WIDE.U32 R130, R10, 0x20, R104 ;  /* 0x000000200a827825 */ /* 0x007fca00078e0068 */
        /* <DEDUP_REMOVED lines=28> */
.L_x_28004:
[----:B------:R-:W3:Y:S01]  /*25c0*/  @P5 LDC R108, c[0x0][0x40c] ;  /* 0x00010300ff6c5b82 */ /* 0x000ee20000000800 */
[--C-:B-----5:R-:W-:Y:S01]  /*25d0*/  @P5 HADD2.F32 R107, -RZ, R68.reuse.H0_H0 ;  /* 0x20000044ff6b5230 */ /* 0x120fe20000004100 */
[----:B------:R-:W-:Y:S01]  /*25e0*/  CS2R R104, SRZ ;  /* 0x0000000000687805 */ /* 0x000fe2000001ff00 */
[--C-:B------:R-:W-:Y:S01]  /*25f0*/  @P5 HADD2.F32 R111, -RZ, R69.reuse.H0_H0 ;  /* 0x20000045ff6f5230 */ /* 0x100fe20000004100 */
[----:B------:R-:W-:Y:S01]  /*2600*/  MOV R106, RZ ;  /* 0x000000ff006a7202 */ /* 0x000fe20000000f00 */
[----:B------:R-:W-:Y:S02]  /*2610*/  @P5 HADD2.F32 R109, -RZ, R68.H1_H1 ;  /* 0x30000044ff6d5230 */ /* 0x000fe40000004100 */
[----:B------:R-:W-:Y:S01]  /*2620*/  @P5 HADD2.F32 R129, -RZ, R69.H1_H1 ;  /* 0x30000045ff815230 */ /* 0x000fe20000004100 */
[----:B012---:R-:W0:Y:S01]  /*2630*/  @P5 LDC R130, c[0x0][0x40c] ;  /* 0x00010300ff825b82 */ /* 0x007e220000000800 */
[----:B------:R-:W-:Y:S02]  /*2640*/  @P5 HADD2.F32 R133, -RZ, R70.H1_H1 ;  /* 0x30000046ff855230 */ /* 0x000fe40000004100 */
[----:B------:R-:W-:-:S02]  /*2650*/  @P5 HADD2.F32 R135, -RZ, R71.H0_H0 ;  /* 0x20000047ff875230 */ /* 0x000fc40000004100 */
[----:B------:R-:W-:-:S03]  /*2660*/  @P5 HADD2.F32 R137, -RZ, R71.H1_H1 ;  /* 0x30000047ff895230 */ /* 0x000fc60000004100 */
[----:B------:R-:W1:Y:S08]  /*2670*/  @P5 LDC R110, c[0x0][0x40c] ;  /* 0x00010300ff6e5b82 */ /* 0x000e700000000800 */
[----:B------:R-:W2:Y:S01]  /*2680*/  @P5 LDC R132, c[0x0][0x40c] ;  /* 0x00010300ff845b82 */ /* 0x000ea20000000800 */
[----:B---3--:R-:W-:Y:S01]  /*2690*/  @P5 FMUL.FTZ R104, R107, R108 ;  /* 0x0000006c6b685220 */ /* 0x008fe20000410000 */
[----:B------:R-:W-:-:S06]  /*26a0*/  HFMA2 R107, -RZ, RZ, 0, 0 ;  /* 0x00000000ff6b7431 */ /* 0x000fcc00000001ff */
[----:B------:R-:W3:Y:S01]  /*26b0*/  @P5 LDC R131, c[0x0][0x40c] ;  /* 0x00010300ff835b82 */ /* 0x000ee20000000800 */
[----:B0-----:R-:W-:Y:S01]  /*26c0*/  @P5 FMUL.FTZ R106, R111, R130 ;  /* 0x000000826f6a5220 */ /* 0x001fe20000410000 */
[----:B------:R-:W-:-:S06]  /*26d0*/  @P5 HADD2.F32 R130, -RZ, R70.H0_H0 ;  /* 0x20000046ff825230 */ /* 0x000fcc0000004100 */
[----:B------:R-:W0:Y:S01]  /*26e0*/  @P5 LDC R134, c[0x0][0x40c] ;  /* 0x00010300ff865b82 */ /* 0x000e220000000800 */
[----:B-1----:R-:W-:Y:S01]  /*26f0*/  @P5 FMUL.FTZ R105, R109, R110 ;  /* 0x0000006e6d695220 */ /* 0x002fe20000410000 */
[----:B------:R-:W-:Y:S02]  /*2700*/  CS2R R108, SRZ ;  /* 0x00000000006c7805 */ /* 0x000fe4000001ff00 */
[----:B------:R-:W-:-:S04]  /*2710*/  CS2R R110, SRZ ;  /* 0x00000000006e7805 */ /* 0x000fc8000001ff00 */
[----:B------:R-:W1:Y:S01]  /*2720*/  @P5 LDC R136, c[0x0][0x40c] ;  /* 0x00010300ff885b82 */ /* 0x000e620000000800 */
[----:B--2---:R-:W-:-:S07]  /*2730*/  @P5 FMUL.FTZ R107, R129, R132 ;  /* 0x00000084816b5220 */ /* 0x004fce0000410000 */
[----:B------:R-:W2:Y:S01]  /*2740*/  @P5 LDC R138, c[0x0][0x40c] ;  /* 0x00010300ff8a5b82 */ /* 0x000ea20000000800 */
[----:B---3--:R-:W-:Y:S01]  /*2750*/  @P5 FMUL.FTZ R108, R130, R131 ;  /* 0x00000083826c5220 */ /* 0x008fe20000410000 */
[----:B0-----:R-:W-:Y:S01]  /*2760*/  @P5 FMUL.FTZ R109, R133, R134 ;  /* 0x00000086856d5220 */ /* 0x001fe20000410000 */
[----:B-1----:R-:W-:Y:S01]  /*2770*/  @P5 FMUL.FTZ R110, R135, R136 ;  /* 0x00000088876e5220 */ /* 0x002fe20000410000 */
[----:B--2---:R-:W-:-:S07]  /*2780*/  @P5 FMUL.FTZ R111, R137, R138 ;  /* 0x0000008a896f5220 */ /* 0x004fce0000410000 */
.L_x_28005:
[----:B------:R-:W0:Y:S01]  /*2790*/  LDC.64 R130, c[0x0][0x3a8] ;  /* 0x0000ea00ff827b82 */ /* 0x000e220000000a00 */
[----:B------:R-:W-:Y:S01]  /*27a0*/  IADD3 R9, PT, PT, R9, 0x80, RZ ;  /* 0x0000008009097810 */ /* 0x000fe20007ffe0ff */
[C---:B0-----:R-:W-:Y:S01]  /*27b0*/  IMAD.WIDE.U32 R130, R10.reuse, 0x20, R130 ;  /* 0x000000200a827825 */ /* 0x041fe200078e0082 */
[----:B------:R-:W-:-:S04]  /*27c0*/  IADD3 R10, PT, PT, R10, 0x80, RZ ;  /* 0x000000800a0a7810 */ /* 0x000fc80007ffe0ff */
[----:B------:R3:W-:Y:S04]  /*27d0*/  STG.E.128 desc[UR6][R130.64], R104 ;  /* 0x0000006882007986 */ /* 0x0007e8000c101d06 */
[----:B------:R3:W-:Y:S02]  /*27e0*/  STG.E.128 desc[UR6][R130.64+0x10], R108 ;  /* 0x0000106c82007986 */ /* 0x0007e4000c101d06 */
.L_x_28002:
[----:B------:R-:W-:Y:S05]  /*27f0*/  BSYNC.RECONVERGENT B0 ;  /* 0x0000000000007941 */ /* 0x000fea0003800200 */
.L_x_28001:
        /* <DEDUP_REMOVED lines=9> */
.L_x_28008:
[----:B------:R-:W-:Y:S05]  /*2890*/  BRA.U !UP0, `(.L_x_28009) ;  /* 0x0000000108787547 */ /* 0x000fea000b800000 */
[----:B0123--:R-:W0:Y:S02]  /*28a0*/  LDC.64 R130, c[0x0][0x3a0] ;  /* 0x0000e800ff827b82 */ /* 0x00fe240000000a00 */
        /* <DEDUP_REMOVED lines=9> */
[----:B------:R-:W0:Y:S01]  /*2940*/  @P5 LDC R129, c[0x0][0x40c] ;  /* 0x00010300ff815b82 */ /* 0x000e220000000800 */
[----:B------:R-:W-:-:S07]  /*2950*/  @P5 HADD2.F32 R138, -RZ, R71.H1_H1 ;  /* 0x30000047ff8a5230 */ /* 0x000fce0000004100 */
        /* <DEDUP_REMOVED lines=8> */
[----:B------:R-:W-:-:S02]  /*29e0*/  @P5 HADD2.F32 R5, -RZ, R70.H0_H0 ;  /* 0x20000046ff055230 */ /* 0x000fc40000004100 */
[----:B-1----:R-:W-:Y:S01]  /*29f0*/  @P5 FFMA.FTZ R114, R131, R133, R114 ;  /* 0x0000008583725223 */ /* 0x002fe20000010072 */
[----:B------:R-:W-:Y:S02]  /*2a00*/  @P5 HADD2.F32 R132, -RZ, R70.H1_H1 ;  /* 0x30000046ff845230 */ /* 0x000fe40000004100 */
[----:B----4-:R-:W-:Y:S01]  /*2a10*/  @P5 FFMA.FTZ R115, R130, R134, R115 ;  /* 0x0000008682735223 */ /* 0x010fe20000010073 */
[----:B------:R-:W-:Y:S02]  /*2a20*/  @P5 HADD2.F32 R9, -RZ, R71.H0_H0 ;  /* 0x20000047ff095230 */ /* 0x000fe40000004100 */
[----:B---3--:R-:W-:Y:S01]  /*2a30*/  @P5 FFMA.FTZ R116, R5, R135, R116 ;  /* 0x0000008705745223 */ /* 0x008fe20000010074 */
[----:B------:R-:W-:Y:S01]  /*2a40*/  @P5 FFMA.FTZ R119, R138, R139, R119 ;  /* 0x0000008b8a775223 */ /* 0x000fe20000010077 */
[----:B------:R-:W-:Y:S01]  /*2a50*/  @P5 FFMA.FTZ R117, R132, R136, R117 ;  /* 0x0000008884755223 */ /* 0x000fe20000010075 */
[----:B------:R-:W-:Y:S01]  /*2a60*/  @P5 FFMA.FTZ R118, R9, R137, R118 ;  /* 0x0000008909765223 */ /* 0x000fe20000010076 */
[----:B------:R-:W-:Y:S06]  /*2a70*/  BRA `(.L_x_28010) ;  /* 0x0000000000747947 */ /* 0x000fec0003800000 */
.L_x_28009:
[----:B0123--:R-:W0:Y:S01]  /*2a80*/  @P5 LDC R130, c[0x0][0x40c] ;  /* 0x00010300ff825b82 */ /* 0x00fe220000000800 */
[----:B-----5:R-:W-:Y:S01]  /*2a90*/  @P5 HADD2.F32 R115, -RZ, R69.H0_H0 ;  /* 0x20000045ff735230 */ /* 0x020fe20000004100 */
[----:B------:R-:W-:Y:S01]  /*2aa0*/  CS2R R112, SRZ ;  /* 0x0000000000707805 */ /* 0x000fe2000001ff00 */
[--C-:B------:R-:W-:Y:S01]  /*2ab0*/  @P5 HADD2.F32 R5, -RZ, R68.reuse.H0_H0 ;  /* 0x20000044ff055230 */ /* 0x100fe20000004100 */
[----:B------:R-:W-:Y:S01]  /*2ac0*/  MOV R114, RZ ;  /* 0x000000ff00727202 */ /* 0x000fe20000000f00 */
[----:B------:R-:W-:Y:S02]  /*2ad0*/  @P5 HADD2.F32 R9, -RZ, R68.H1_H1 ;  /* 0x30000044ff095230 */ /* 0x000fe40000004100 */
[----:B------:R-:W-:Y:S01]  /*2ae0*/  @P5 HADD2.F32 R129, -RZ, R70.H1_H1 ;  /* 0x30000046ff815230 */ /* 0x000fe20000004100 */
[----:B------:R-:W1:Y:S01]  /*2af0*/  @P5 LDC R116, c[0x0][0x40c] ;  /* 0x00010300ff745b82 */ /* 0x000e620000000800 */
[----:B------:R-:W-:-:S07]  /*2b00*/  @P5 HADD2.F32 R133, -RZ, R71.H1_H1 ;  /* 0x30000047ff855230 */ /* 0x000fce0000004100 */
[----:B------:R-:W2:Y:S08]  /*2b10*/  @P5 LDC R118, c[0x0][0x40c] ;  /* 0x00010300ff765b82 */ /* 0x000eb00000000800 */
[----:B------:R-:W3:Y:S01]  /*2b20*/  @P5 LDC R132, c[0x0][0x40c] ;  /* 0x00010300ff845b82 */ /* 0x000ee20000000800 */
[----:B0-----:R-:W-:Y:S01]  /*2b30*/  @P5 FMUL.FTZ R114, R115, R130 ;  /* 0x0000008273725220 */ /* 0x001fe20000410000 */
[----:B------:R-:W-:-:S02]  /*2b40*/  HFMA2 R115, -RZ, RZ, 0, 0 ;  /* 0x00000000ff737431 */ /* 0x000fc400000001ff */
[----:B------:R-:W-:-:S04]  /*2b50*/  @P5 HADD2.F32 R130, -RZ, R71.H0_H0 ;  /* 0x20000047ff825230 */ /* 0x000fc80000004100 */
[----:B------:R-:W0:Y:S01]  /*2b60*/  @P5 LDC R134, c[0x0][0x40c] ;  /* 0x00010300ff865b82 */ /* 0x000e220000000800 */
[----:B-1----:R-:W-:Y:S01]  /*2b70*/  @P5 FMUL.FTZ R112, R5, R116 ;  /* 0x0000007405705220 */ /* 0x002fe20000410000 */
[----:B------:R-:W-:Y:S01]  /*2b80*/  @P5 HADD2.F32 R5, -RZ, R69.H1_H1 ;  /* 0x30000045ff055230 */ /* 0x000fe20000004100 */
[----:B------:R-:W-:-:S05]  /*2b90*/  CS2R R116, SRZ ;  /* 0x0000000000747805 */ /* 0x000fca000001ff00 */
        /* <DEDUP_REMOVED lines=11> */
.L_x_28010:
[----:B------:R-:W0:Y:S02]  /*2c50*/  LDC.64 R130, c[0x0][0x3a8] ;  /* 0x0000ea00ff827b82 */ /* 0x000e240000000a00 */
[----:B0-----:R-:W-:-:S05]  /*2c60*/  IMAD.WIDE.U32 R130, R10, 0x20, R130 ;  /* 0x000000200a827825 */ /* 0x001fca00078e0082 */
[----:B------:R0:W-:Y:S04]  /*2c70*/  STG.E.128 desc[UR6][R130.64], R112 ;  /* 0x0000007082007986 */ /* 0x0001e8000c101d06 */
[----:B------:R0:W-:Y:S02]  /*2c80*/  STG.E.128 desc[UR6][R130.64+0x10], R116 ;  /* 0x0000107482007986 */ /* 0x0001e4000c101d06 */
.L_x_28007:
[----:B------:R-:W-:Y:S05]  /*2c90*/  BSYNC.RECONVERGENT B0 ;  /* 0x0000000000007941 */ /* 0x000fea0003800200 */
.L_x_28006:
[----:B------:R-:W-:Y:S01]  /*2ca0*/  FADD.FTZ R10, RZ, R72 ;  /* 0x00000048ff0a7221 */ /* 0x000fe20000010000 */
[C---:B------:R-:W-:Y:S01]  /*2cb0*/  ISETP.GT.U32.AND P5, PT, R2.reuse, 0xff, PT ;  /* 0x000000ff0200780c */ /* 0x040fe20003fa4070 */
[----:B------:R-:W-:Y:S01]  /*2cc0*/  BSSY.RECONVERGENT B0, `(.L_x_28011) ;  /* 0x00000d5000007945 */ /* 0x000fe20003800200 */
[C---:B------:R-:W-:Y:S01]  /*2cd0*/  ISETP.GT.U32.AND P6, PT, R2.reuse, 0x17f, PT ;  /* 0x0000017f0200780c */ /* 0x040fe20003fc4070 */
        /* <DEDUP_REMOVED lines=68> */
[----:B0-23--:R-:W0:Y:S02]  /*3120*/  SHFL.BFLY PT, R130, R9, 0x4, 0x1f ;  /* 0x0c801f0009827f89 */ /* 0x00de2400000e0000 */
        /* <DEDUP_REMOVED lines=142> */
.L_x_28012:
[----:B------:R-:W-:Y:S05]  /*3a10*/  BSYNC.RECONVERGENT B0 ;  /* 0x0000000000007941 */ /* 0x000fea0003800200 */
.L_x_28011:
        /* <DEDUP_REMOVED lines=13> */
.L_x_28014:
[----:B------:R-:W-:Y:S05]  /*3af0*/  BSYNC.RECONVERGENT B0 ;  /* 0x0000000000007941 */ /* 0x000fea0003800200 */
.L_x_28013:
[----:B------:R-:W2:Y:S01]  /*3b00*/  SHFL.DOWN PT, R10, R133, 0x2, 0x1f ;  /* 0x08401f00850a7f89 */ /* 0x000ea200000e0000 */
[----:B------:R-:W-:Y:S02]  /*3b10*/  ISETP.NE.AND P5, PT, R8, RZ, PT ;  /* 0x000000ff0800720c */ /* 0x000fe40003fa5270 */
[----:B------:R-:W-:Y:S01]  /*3b20*/  ISETP.NE.AND P6, PT, RZ, UR10, PT ;  /* 0x0000000aff007c0c */ /* 0x000fe2000bfc5270 */
[----:B01----:R-:W0:Y:S04]  /*3b30*/  SHFL.DOWN PT, R5, R130, 0x2, 0x1f ;  /* 0x08401f0082057f89 */ /* 0x003e2800000e0000 */
[----:B------:R-:W1:Y:S01]  /*3b40*/  SHFL.DOWN PT, R132, R131, 0x2, 0x1f ;  /* 0x08401f0083847f89 */ /* 0x000e6200000e0000 */
[----:B--2---:R-:W-:Y:S02]  /*3b50*/  IADD3 R9, PT, PT, R10, R133, RZ ;  /* 0x000000850a097210 */ /* 0x004fe40007ffe0ff */
[----:B------:R-:W-:-:S02]  /*3b60*/  I2FP.F32.S32 R136, R10 ;  /* 0x0000000a00887245 */ /* 0x000fc40000201400 */
[----:B------:R-:W-:Y:S01]  /*3b70*/  I2FP.F32.S32 R129, R9 ;  /* 0x0000000900817245 */ /* 0x000fe20000201400 */
[----:B------:R-:W2:Y:S01]  /*3b80*/  SHFL.DOWN PT, R138, R9, 0x1, 0x1f ;  /* 0x08201f00098a7f89 */ /* 0x000ea200000e0000 */
[----:B------:R-:W-:Y:S01]  /*3b90*/  I2FP.F32.S32 R10, R133 ;  /* 0x00000085000a7245 */ /* 0x000fe20000201400 */
[C---:B0-----:R-:W-:Y:S01]  /*3ba0*/  FMUL.FTZ R135, R5.reuse, R136 ;  /* 0x0000008805877220 */ /* 0x041fe20000410000 */
[----:B------:R-:W0:Y:S01]  /*3bb0*/  MUFU.RCP R134, R129 ;  /* 0x0000008100867308 */ /* 0x000e220000001000 */
[----:B------:R-:W-:Y:S01]  /*3bc0*/  FADD.FTZ R5, -R5, R130 ;  /* 0x0000008205057221 */ /* 0x000fe20000010100 */
[----:B-1----:R-:W-:Y:S01]  /*3bd0*/  FADD.FTZ R131, R132, R131 ;  /* 0x0000008384837221 */ /* 0x002fe20000010000 */
[----:B------:R-:W-:Y:S02]  /*3be0*/  FFMA.FTZ R135, R10, R130, R135 ;  /* 0x000000820a877223 */ /* 0x000fe40000010087 */
[----:B------:R-:W-:-:S04]  /*3bf0*/  FMUL.FTZ R5, R5, R5 ;  /* 0x0000000505057220 */ /* 0x000fc80000410000 */
[----:B------:R-:W-:-:S04]  /*3c00*/  FMUL.FTZ R5, R5, R10 ;  /* 0x0000000a05057220 */ /* 0x000fc80000410000 */
[----:B------:R-:W-:Y:S01]  /*3c10*/  FMUL.FTZ R5, R5, R136 ;  /* 0x0000008805057220 */ /* 0x000fe20000410000 */
[----:B0-----:R-:W-:-:S03]  /*3c20*/  FMUL.FTZ R130, R134, R135 ;  /* 0x0000008786827220 */ /* 0x001fc60000410000 */
        /* <DEDUP_REMOVED lines=12> */
[----:B------:R-:W0:Y:S01]  /*3cf0*/  @!P5 LDC.64 R130, c[0x0][0x3c0] ;  /* 0x0000f000ff82db82 */ /* 0x000e220000000a00 */
[----:B------:R-:W-:Y:S01]  /*3d00*/  FMUL.FTZ R132, R129, R132 ;  /* 0x0000008481847220 */ /* 0x000fe20000410000 */
[----:B--2---:R-:W-:-:S03]  /*3d10*/  FMUL.FTZ R134, R9, R134 ;  /* 0x0000008609867220 */ /* 0x004fc60000410000 */
[----:B------:R-:W-:Y:S02]  /*3d20*/  FMUL.FTZ R132, R132, R138 ;  /* 0x0000008a84847220 */ /* 0x000fe40000410000 */
[----:B------:R-:W1:Y:S02]  /*3d30*/  SHFL.IDX PT, R129, R134, RZ, 0x1f ;  /* 0x00001fff86817589 */ /* 0x000e6400000e0000 */
[----:B------:R-:W-:Y:S02]  /*3d40*/  FFMA.FTZ R10, R9, R132, R10 ;  /* 0x00000084090a7223 */ /* 0x000fe4000001000a */
[----:B------:R-:W2:Y:S04]  /*3d50*/  LDC R9, c[0x0][0x448] ;  /* 0x00011200ff097b82 */ /* 0x000ea80000000800 */
[----:B------:R-:W2:Y:S04]  /*3d60*/  SHFL.IDX PT, R10, R10, RZ, 0x1f ;  /* 0x00001fff0a0a7589 */ /* 0x000ea800000e0000 */
        /* <DEDUP_REMOVED lines=54> */
[----:B------:R-:W-:Y:S02]  /*40d0*/  HADD2.F32 R141, -RZ, R18.H1_H1 ;  /* 0x30000012ff8d7230 */ /* 0x000fe40000004100 */
[----:B------:R-:W-:Y:S01]  /*40e0*/  FFMA.FTZ R137, R132, R135, R137 ;  /* 0x0000008784897223 */ /* 0x000fe20000010089 */
[----:B------:R-:W-:Y:S02]  /*40f0*/  HADD2.F32 R143, -RZ, R15.H1_H1 ;  /* 0x3000000fff8f7230 */ /* 0x000fe40000004100 */
[----:B------:R-:W-:Y:S01]  /*4100*/  FFMA.FTZ R10, R10, R131, R133 ;  /* 0x000000830a0a7223 */ /* 0x000fe20000010085 */
        /* <DEDUP_REMOVED lines=10> */
.L_x_28017:
[----:B------:R-:W-:Y:S05]  /*41b0*/  BSYNC.RECONVERGENT B0 ;  /* 0x0000000000007941 */ /* 0x000fea0003800200 */
.L_x_28016:
[----:B------:R-:W-:Y:S01]  /*41c0*/  ISETP.NE.AND P0, PT, R11, RZ, PT ;  /* 0x000000ff0b00720c */ /* 0x000fe20003f05270 */
[----:B------:R-:W-:-:S12]  /*41d0*/  BSSY.RECONVERGENT B0, `(.L_x_28018) ;  /* 0x0000032000007945 */ /* 0x000fd80003800200 */
[----:B------:R-:W-:Y:S05]  /*41e0*/  @!P0 BRA `(.L_x_28019) ;  /* 0x0000000000c08947 */ /* 0x000fea0003800000 */
[--C-:B0-----:R-:W-:Y:S01]  /*41f0*/  FADD.FTZ R6, R120, -R9.reuse ;  /* 0x8000000978067221 */ /* 0x101fe20000010000 */
        /* <DEDUP_REMOVED lines=47> */
.L_x_28019:
[----:B------:R-:W-:Y:S05]  /*44f0*/  BSYNC.RECONVERGENT B0 ;  /* 0x0000000000007941 */ /* 0x000fea0003800200 */
.L_x_28018:
[----:B------:R-:W-:Y:S01]  /*4500*/  ISETP.NE.AND P0, PT, R128, RZ, PT ;  /* 0x000000ff8000720c */ /* 0x000fe20003f05270 */
[----:B------:R-:W-:-:S12]  /*4510*/  BSSY.RECONVERGENT B0, `(.L_x_28020) ;  /* 0x0000032000007945 */ /* 0x000fd80003800200 */
[----:B------:R-:W-:Y:S05]  /*4520*/  @!P0 BRA `(.L_x_28021) ;  /* 0x0000000000c08947 */ /* 0x000fea0003800000 */
[--C-:B01----:R-:W-:Y:S01]  /*4530*/  FADD.FTZ R6, R80, -R9.reuse ;  /* 0x8000000950067221 */ /* 0x103fe20000010000 */
        /* <DEDUP_REMOVED lines=47> */
.L_x_28021:
[----:B------:R-:W-:Y:S05]  /*4830*/  BSYNC.RECONVERGENT B0 ;  /* 0x0000000000007941 */ /* 0x000fea0003800200 */
.L_x_28020:
[----:B------:R-:W-:Y:S04]  /*4840*/  BSSY.RECONVERGENT B0, `(.L_x_28022) ;  /* 0x0000032000007945 */ /* 0x000fe80003800200 */
[----:B------:R-:W-:Y:S05]  /*4850*/  @!P1 BRA `(.L_x_28023) ;  /* 0x0000000000c09947 */ /* 0x000fea0003800000 */
[--C-:B012---:R-:W-:Y:S01]  /*4860*/  FADD.FTZ R6, R88, -R9.reuse ;  /* 0x8000000958067221 */ /* 0x107fe20000010000 */
        /* <DEDUP_REMOVED lines=47> */
.L_x_28023:
[----:B------:R-:W-:Y:S05]  /*4b60*/  BSYNC.RECONVERGENT B0 ;  /* 0x0000000000007941 */ /* 0x000fea0003800200 */
.L_x_28022:
[----:B------:R-:W-:Y:S04]  /*4b70*/  BSSY.RECONVERGENT B0, `(.L_x_28024) ;  /* 0x0000032000007945 */ /* 0x000fe80003800200 */
[----:B------:R-:W-:Y:S05]  /*4b80*/  @!P2 BRA `(.L_x_28025) ;  /* 0x0000000000c0a947 */ /* 0x000fea0003800000 */
[--C-:B0123--:R-:W-:Y:S01]  /*4b90*/  FADD.FTZ R6, R96, -R9.reuse ;  /* 0x8000000960067221 */ /* 0x10ffe20000010000 */
        /* <DEDUP_REMOVED lines=47> */
.L_x_28025:
[----:B------:R-:W-:Y:S05]  /*4e90*/  BSYNC.RECONVERGENT B0 ;  /* 0x0000000000007941 */ /* 0x000fea0003800200 */
.L_x_28024:
[----:B------:R-:W-:Y:S04]  /*4ea0*/  BSSY.RECONVERGENT B0, `(.L_x_28026) ;  /* 0x0000032000007945 */ /* 0x000fe80003800200 */
[----:B------:R-:W-:Y:S05]  /*4eb0*/  @!P3 BRA `(.L_x_28027) ;  /* 0x0000000000c0b947 */ /* 0x000fea0003800000 */
[--C-:B01234-:R-:W-:Y:S01]  /*4ec0*/  FADD.FTZ R6, R104, -R9.reuse ;  /* 0x8000000968067221 */ /* 0x11ffe20000010000 */
        /* <DEDUP_REMOVED lines=47> */
.L_x_28027:
[----:B------:R-:W-:Y:S05]  /*51c0*/  BSYNC.RECONVERGENT B0 ;  /* 0x0000000000007941 */ /* 0x000fea0003800200 */
.L_x_28026:
        /* <DEDUP_REMOVED lines=41> */
[----:B0-----:R-:W-:-:S04]  /*5460*/  IMAD.WIDE.U32 R6, R8, 0x10, R6 ;  /* 0x0000001008067825 */ /* 0x001fc800078e0006 */
[----:B------:R-:W-:Y:S01]  /*5470*/  FFMA.FTZ R132, R132, R131, R133 ;  /* 0x0000008384847223 */ /* 0x000fe20000010085 */
[----:B------:R-:W-:Y:S01]  /*5480*/  FFMA.FTZ R128, R128, R9, R11 ;  /* 0x0000000980807223 */ /* 0x000fe2000001000b */
[----:B------:R-:W-:Y:S02]  /*5490*/  F2FP.F16.F32.PACK_AB R11, R143, R138 ;  /* 0x0000008a8f0b723e */ /* 0x000fe400000000ff */
[----:B------:R-:W-:Y:S02]  /*54a0*/  F2FP.F16.F32.PACK_AB R10, R135, R10 ;  /* 0x0000000a870a723e */ /* 0x000fe400000000ff */
[----:B------:R-:W-:Y:S02]  /*54b0*/  F2FP.F16.F32.PACK_AB R9, R132, R129 ;  /* 0x000000818409723e */ /* 0x000fe400000000ff */
[----:B------:R-:W-:-:S05]  /*54c0*/  F2FP.F16.F32.PACK_AB R8, R128, R5 ;  /* 0x000000058008723e */ /* 0x000fca00000000ff */
[----:B------:R0:W-:Y:S02]  /*54d0*/  STG.E.128 desc[UR6][R6.64], R8 ;  /* 0x0000000806007986 */ /* 0x0001e4000c101d06 */
.L_x_28028:
[----:B------:R-:W-:Y:S05]  /*54e0*/  BSYNC.RECONVERGENT B0 ;  /* 0x0000000000007941 */ /* 0x000fea0003800200 */
.L_x_28015:
[----:B01234-:R-:W0:Y:S01]  /*54f0*/  LDC.64 R6, c[0x0][0x380] ;  /* 0x0000e000ff067b82 */ /* 0x01fe220000000a00 */
[----:B------:R-:W-:Y:S01]  /*5500*/  UPLOP3.LUT UP1, UPT, UPT, UPT, UP1, 0x40, 0x4 ;  /* 0x000000000004789c */ /* 0x000fe20003f2e810 */
[----:B0-----:R-:W-:-:S04]  /*5510*/  IADD3 R0, PT, PT, R0, R6, RZ ;  /* 0x0000000600007210 */ /* 0x001fc80007ffe0ff */
[----:B------:R-:W-:-:S13]  /*5520*/  ISETP.GE.AND P0, PT, R0, R7, PT ;  /* 0x000000070000720c */ /* 0x000fda0003f06270 */
[----:B------:R-:W-:Y:S05]  /*5530*/  @!P0 BRA `(.L_x_28029) ;  /* 0xffffffb4003c8947 */ /* 0x000fea000383ffff */
[----:B------:R-:W-:Y:S05]  /*5540*/  EXIT ;  /* 0x000000000000794d */ /* 0x000fea0003800000 */
.L_x_28030:
        /* <DEDUP_REMOVED lines=11> */
.L_x_42389:


//--------------------- .text._ZN10layer_norm13ln_fwd_kernelINS_13Kernel_traitsI6__halfS2_fS2_fjLj7168ELj1ELj1ELj4ELj16ENS_18Kernel_traits_baseILj7168ES2_S2_fS2_fjLj128EEEEELb0ELb0ELb1ELb1EEEvNS_9FwdParamsE --------------------------
	.section	.text._ZN10layer_norm13ln_fwd_kernelINS_13Kernel_traitsI6__halfS2_fS2_fjLj7168ELj1ELj1ELj4ELj16ENS_18Kernel_traits_baseILj7168ES2_S2_fS2_fjLj128EEEEELb0ELb0ELb1ELb1EEEvNS_9FwdParamsE,"ax",@progbits
	.align	128
        .global         _ZN10layer_norm13ln_fwd_kernelINS_13Kernel_traitsI6__halfS2_fS2_fjLj7168ELj1ELj1ELj4ELj16ENS_18Kernel_traits_baseILj7168ES2_S2_fS2_fjLj128EEEEELb0ELb0ELb1ELb1EEEvNS_9FwdParamsE
        .type           _ZN10layer_norm13ln_fwd_kernelINS_13Kernel_traitsI6__halfS2_fS2_fjLj7168ELj1ELj1ELj4ELj16ENS_18Kernel_traits_baseILj7168ES2_S2_fS2_fjLj128EEEEELb0ELb0ELb1ELb1EEEvNS_9FwdParamsE,@function
        .size           _ZN10layer_norm13ln_fwd_kernelINS_13Kernel_traitsI6__halfS2_fS2_fjLj7168ELj1ELj1ELj4ELj16ENS_18Kernel_traits_baseILj7168ES2_S2_fS2_fjLj128EEEEELb0ELb0ELb1ELb1EEEvNS_9FwdParamsE,(.L_x_42390 - _ZN10layer_norm13ln_fwd_kernelINS_13Kernel_traitsI6__halfS2_fS2_fjLj7168ELj1ELj1ELj4ELj16ENS_18Kernel_traits_baseILj7168ES2_S2_fS2_fjLj128EEEEELb0ELb0ELb1ELb1EEEvNS_9FwdParamsE)
        .other          _ZN10layer_norm13ln_fwd_kernelINS_13Kernel_traitsI6__halfS2_fS2_fjLj7168ELj1ELj1ELj4ELj16ENS_18Kernel_traits_baseILj7168ES2_S2_fS2_fjLj128EEEEELb0ELb0ELb1ELb1EEEvNS_9FwdParamsE,@"STO_CUDA_ENTRY STV_DEFAULT"
_ZN10layer_norm13ln_fwd_kernelINS_13Kernel_traitsI6__halfS2_fS2_fjLj7168ELj1ELj1ELj4ELj16ENS_18Kernel_traits_baseILj7168ES2_S2_fS2_fjLj128EEEEELb0ELb0ELb1ELb1EEEvNS_9FwdParamsE:
.text._ZN10layer_norm13ln_fwd_kernelINS_13Kernel_traitsI6__halfS2_fS2_fjLj7168ELj1ELj1ELj4ELj16ENS_18Kernel_traits_baseILj7168ES2_S2_fS2_fjLj128EEEEELb0ELb0ELb1ELb1EEEvNS_9FwdParamsE:
        /* <DEDUP_REMOVED lines=28> */
.L_x_28031:
        /* <DEDUP_REMOVED lines=14> */
[----:B--2---:R-:W-:-:S05]  /*02a0*/  IMAD.WIDE.U32 R28, R0, 0x10, R4 ;  /* 0x00000010001c7825 */ /* 0x004fca00078e0004 */
        /* <DEDUP_REMOVED lines=8> */
.L_x_28032:
[----:B------:R-:W0:Y:S02]  /*0330*/  LDCU UR4, c[0x0][0x384] ;  /* 0x00007080ff0477ac */ /* 0x000e240008000800 */
[----:B0-----:R-:W-:-:S13]  /*0340*/  ISETP.GE.AND P0, PT, R2, UR4, PT ;  /* 0x0000000402007c0c */ /* 0x001fda000bf06270 */
[----:B------:R-:W-:Y:S05]  /*0350*/  @P0 EXIT ;  /* 0x000000000000094d */ /* 0x000fea0003800000 */
[----:B------:R-:W0:Y:S01]  /*0360*/  LDCU.U8 UR10, c[0x0][0x410] ;  /* 0x00008200ff0a77ac */ /* 0x000e220008000000 */
[----:B------:R-:W2:Y:S01]  /*0370*/  LDCU UR11, c[0x0][0x400] ;  /* 0x00008000ff0b77ac */ /* 0x000ea20008000800 */
[----:B------:R-:W3:Y:S01]  /*0380*/  LDCU.64 UR8, c[0x0][0x3a0] ;  /* 0x00007400ff0877ac */ /* 0x000ee20008000a00 */
[----:B------:R-:W-:-:S11]  /*0390*/  UPLOP3.LUT UP1, UPT, UPT, UPT, UPT, 0x40, 0x4 ;  /* 0x000000000004789c */ /* 0x000fd60003f2e870 */
.L_x_28057:
[----:B------:R-:W4:Y:S08]  /*03a0*/  LDC.64 R62, c[0x0][0x3f0] ;  /* 0x0000fc00ff3e7b82 */ /* 0x000f300000000a00 */
[----:B------:R-:W1:Y:S08]  /*03b0*/  LDC R3, c[0x0][0x388] ;  /* 0x0000e200ff037b82 */ /* 0x000e700000000800 */
[----:B------:R-:W0:Y:S01]  /*03c0*/  LDC.64 R114, c[0x0][0x3f8] ;  /* 0x0000fe00ff727b82 */ /* 0x000e220000000a00 */
[----:B----4-:R-:W-:-:S05]  /*03d0*/  IMAD.WIDE R62, R2, 0x4, R62 ;  /* 0x00000004023e7825 */ /* 0x010fca00078e023e */
[----:B------:R-:W4:Y:S01]  /*03e0*/  LDG.E R60, desc[UR6][R62.64] ;  /* 0x000000063e3c7981 */ /* 0x000f22000c1e1900 */
[----:B0-----:R-:W-:-:S06]  /*03f0*/  IMAD.WIDE R114, R2, 0x4, R114 ;  /* 0x0000000402727825 */ /* 0x001fcc00078e0272 */
[----:B-----5:R0:W5:Y:S01]  /*0400*/  LDG.E R114, desc[UR6][R114.64] ;  /* 0x0000000672727981 */ /* 0x020162000c1e1900 */
[----:B----4-:R-:W-:-:S13]  /*0410*/  ISETP.GE.AND P0, PT, R60, 0x1, PT ;  /* 0x000000013c00780c */ /* 0x010fda0003f06270 */
[----:B------:R-:W-:Y:S01]  /*0420*/  @P0 IADD3 R66, PT, PT, R60, -0x1, RZ ;  /* 0xffffffff3c420810 */ /* 0x000fe20007ffe0ff */
[----:B------:R-:W4:Y:S04]  /*0430*/  @P0 LDC.64 R64, c[0x0][0x390] ;  /* 0x0000e400ff400b82 */ /* 0x000f280000000a00 */
[----:B-1----:R-:W-:-:S05]  /*0440*/  @P0 IMAD R66, R66, R3, RZ ;  /* 0x0000000342420224 */ /* 0x002fca00078e02ff */
[----:B------:R-:W-:-:S04]  /*0450*/  @P0 SHF.R.S32.HI R61, RZ, 0x1f, R66 ;  /* 0x0000001fff3d0819 */ /* 0x000fc80000011442 */
[----:B------:R-:W-:Y:S01]  /*0460*/  @P0 LEA.HI R67, R61, R66, RZ, 0x3 ;  /* 0x000000423d430211 */ /* 0x000fe200078f18ff */
[----:B------:R-:W-:-:S03]  /*0470*/  HFMA2 R61, -RZ, RZ, 0, 0 ;  /* 0x00000000ff3d7431 */ /* 0x000fc600000001ff */
        /* <DEDUP_REMOVED lines=12> */
[----:B------:R-:W3:Y:S04]  /*0540*/  LDG.E.128 R116, desc[UR6][R64.64] ;  /* 0x0000000640747981 */ /* 0x000ee8000c1e1d00 */
[----:B------:R0:W4:Y:S01]  /*0550*/  LDG.E.128 R108, desc[UR6][R64.64+0x10] ;  /* 0x00001006406c7981 */ /* 0x000122000c1e1d00 */
[----:B------:R-:W-:-:S13]  /*0560*/  ISETP.GT.AND P1, PT, R60, RZ, PT ;  /* 0x000000ff3c00720c */ /* 0x000fda0003f24270 */
[----:B------:R-:W3:Y:S01]  /*0570*/  @P1 LDC R62, c[0x0][0x40c] ;  /* 0x00010300ff3e1b82 */ /* 0x000ee20000000800 */
[--C-:B-----5:R-:W-:Y:S02]  /*0580*/  @P1 HADD2.F32 R67, -RZ, R56.reuse.H0_H0 ;  /* 0x20000038ff431230 */ /* 0x120fe40000004100 */
[----:B------:R-:W-:Y:S02]  /*0590*/  @P1 HADD2.F32 R0, -RZ, R56.H1_H1 ;  /* 0x30000038ff001230 */ /* 0x000fe40000004100 */
[----:B0-----:R-:W-:Y:S02]  /*05a0*/  @P1 HADD2.F32 R65, -RZ, R57.H0_H0 ;  /* 0x20000039ff411230 */ /* 0x001fe40000004100 */
[----:B------:R-:W-:Y:S01]  /*05b0*/  @P1 HADD2.F32 R64, -RZ, R59.H1_H1 ;  /* 0x3000003bff401230 */ /* 0x000fe20000004100 */
[----:B------:R-:W0:Y:S08]  /*05c0*/  @P1 LDC R66, c[0x0][0x40c] ;  /* 0x00010300ff421b82 */ /* 0x000e300000000800 */
[----:B------:R-:W1:Y:S08]  /*05d0*/  @P1 LDC R68, c[0x0][0x40c] ;  /* 0x00010300ff441b82 */ /* 0x000e700000000800 */
[----:B------:R-:W2:Y:S08]  /*05e0*/  @P1 LDC R69, c[0x0][0x40c] ;  /* 0x00010300ff451b82 */ /* 0x000eb00000000800 */
[----:B------:R-:W2:Y:S08]  /*05f0*/  @P1 LDC R70, c[0x0][0x40c] ;  /* 0x00010300ff461b82 */ /* 0x000eb00000000800 */
[----:B------:R-:W2:Y:S08]  /*0600*/  @P1 LDC R71, c[0x0][0x40c] ;  /* 0x00010300ff471b82 */ /* 0x000eb00000000800 */
[----:B------:R-:W2:Y:S08]  /*0610*/  @P1 LDC R72, c[0x0][0x40c] ;  /* 0x00010300ff481b82 */ /* 0x000eb00000000800 */
[----:B------:R-:W4:Y:S01]  /*0620*/  @P1 LDC R73, c[0x0][0x40c] ;  /* 0x00010300ff491b82 */ /* 0x000f220000000800 */
[----:B---3--:R-:W-:Y:S01]  /*0630*/  @P1 FFMA.FTZ R116, R67, R62, R116 ;  /* 0x0000003e43741223 */ /* 0x008fe20000010074 */
[----:B0-----:R-:W-:Y:S01]  /*0640*/  @P1 FFMA.FTZ R117, R0, R66, R117 ;  /* 0x0000004200751223 */ /* 0x001fe20000010075 */
[----:B-1----:R-:W-:Y:S01]  /*0650*/  @P1 FFMA.FTZ R118, R65, R68, R118 ;  /* 0x0000004441761223 */ /* 0x002fe20000010076 */
[----:B------:R-:W-:-:S02]  /*0660*/  @P1 HADD2.F32 R0, -RZ, R57.H1_H1 ;  /* 0x30000039ff001230 */ /* 0x000fc40000004100 */
[----:B----4-:R-:W-:Y:S01]  /*0670*/  @P1 FFMA.FTZ R111, R64, R73, R111 ;  /* 0x00000049406f1223 */ /* 0x010fe2000001006f */
[--C-:B------:R-:W-:Y:S02]  /*0680*/  @P1 HADD2.F32 R65, -RZ, R58.reuse.H0_H0 ;  /* 0x2000003aff411230 */ /* 0x100fe40000004100 */
[----:B------:R-:W-:Y:S02]  /*0690*/  @P1 HADD2.F32 R62, -RZ, R58.H1_H1 ;  /* 0x3000003aff3e1230 */ /* 0x000fe40000004100 */
[----:B--2---:R-:W-:Y:S01]  /*06a0*/  @P1 FFMA.FTZ R119, R0, R69, R119 ;  /* 0x0000004500771223 */ /* 0x004fe20000010077 */
[----:B------:R-:W-:Y:S02]  /*06b0*/  @P1 HADD2.F32 R67, -RZ, R59.H0_H0 ;  /* 0x2000003bff431230 */ /* 0x000fe40000004100 */
[----:B------:R-:W-:Y:S01]  /*06c0*/  @P1 FFMA.FTZ R108, R65, R70, R108 ;  /* 0x00000046416c1223 */ /* 0x000fe2000001006c */
[----:B------:R-:W-:Y:S02]  /*06d0*/  @P1 FFMA.FTZ R109, R62, R71, R109 ;  /* 0x000000473e6d1223 */ /* 0x000fe4000001006d */
[----:B------:R-:W-:Y:S01]  /*06e0*/  @P1 FFMA.FTZ R110, R67, R72, R110 ;  /* 0x00000048436e1223 */ /* 0x000fe2000001006e */
[----:B------:R-:W-:Y:S06]  /*06f0*/  BRA `(.L_x_28034) ;  /* 0x0000000000707947 */ /* 0x000fec0003800000 */
.L_x_28033:
[----:B------:R-:W0:Y:S01]  /*0700*/  @P0 LDC R65, c[0x0][0x40c] ;  /* 0x00010300ff410b82 */ /* 0x000e220000000800 */
[--C-:B-----5:R-:W-:Y:S01]  /*0710*/  @P0 HADD2.F32 R0, -RZ, R56.reuse.H0_H0 ;  /* 0x20000038ff000230 */ /* 0x120fe20000004100 */
[----:B------:R-:W-:Y:S01]  /*0720*/  CS2R R116, SRZ ;  /* 0x0000000000747805 */ /* 0x000fe2000001ff00 */
[----:B------:R-:W-:Y:S01]  /*0730*/  @P0 HADD2.F32 R62, -RZ, R56.H1_H1 ;  /* 0x30000038ff3e0230 */ /* 0x000fe20000004100 */
[----:B------:R-:W-:Y:S01]  /*0740*/  CS2R R118, SRZ ;  /* 0x0000000000767805 */ /* 0x000fe2000001ff00 */
[--C-:B------:R-:W-:Y:S01]  /*0750*/  @P0 HADD2.F32 R64, -RZ, R57.reuse.H0_H0 ;  /* 0x20000039ff400230 */ /* 0x100fe20000004100 */
[----:B------:R-:W-:Y:S02]  /*0760*/  CS2R R108, SRZ ;  /* 0x00000000006c7805 */ /* 0x000fe4000001ff00 */
[----:B------:R-:W-:Y:S01]  /*0770*/  CS2R R110, SRZ ;  /* 0x00000000006e7805 */ /* 0x000fe2000001ff00 */
[----:B------:R-:W1:Y:S08]  /*0780*/  @P0 LDC R67, c[0x0][0x40c] ;  /* 0x00010300ff430b82 */ /* 0x000e700000000800 */
[----:B------:R-:W3:Y:S08]  /*0790*/  @P0 LDC R69, c[0x0][0x40c] ;  /* 0x00010300ff450b82 */ /* 0x000ef00000000800 */
[----:B------:R-:W4:Y:S01]  /*07a0*/  @P0 LDC R71, c[0x0][0x40c] ;  /* 0x00010300ff470b82 */ /* 0x000f220000000800 */
[----:B0-----:R-:W-:Y:S01]  /*07b0*/  @P0 FMUL.FTZ R116, R0, R65 ;  /* 0x0000004100740220 */ /* 0x001fe20000410000 */
[----:B------:R-:W-:-:S02]  /*07c0*/  @P0 HADD2.F32 R0, -RZ, R57.H1_H1 ;  /* 0x30000039ff000230 */ /* 0x000fc40000004100 */
[----:B------:R-:W-:-:S04]  /*07d0*/  @P0 HADD2.F32 R65, -RZ, R59.H0_H0 ;  /* 0x2000003bff410230 */ /* 0x000fc80000004100 */
[----:B------:R-:W0:Y:S01]  /*07e0*/  @P0 LDC R73, c[0x0][0x40c] ;  /* 0x00010300ff490b82 */ /* 0x000e220000000800 */
[----:B-1----:R-:W-:Y:S01]  /*07f0*/  @P0 FMUL.FTZ R117, R62, R67 ;  /* 0x000000433e750220 */ /* 0x002fe20000410000 */
[----:B------:R-:W-:Y:S02]  /*0800*/  @P0 HADD2.F32 R62, -RZ, R58.H0_H0 ;  /* 0x2000003aff3e0230 */ /* 0x000fe40000004100 */
[----:B------:R-:W-:-:S04]  /*0810*/  @P0 HADD2.F32 R67, -RZ, R59.H1_H1 ;  /* 0x3000003bff430230 */ /* 0x000fc80000004100 */
[----:B------:R-:W1:Y:S01]  /*0820*/  @P0 LDC R75, c[0x0][0x40c] ;  /* 0x00010300ff4b0b82 */ /* 0x000e620000000800 */
[----:B---3--:R-:W-:Y:S01]  /*0830*/  @P0 FMUL.FTZ R118, R64, R69 ;  /* 0x0000004540760220 */ /* 0x008fe20000410000 */
[----:B------:R-:W-:-:S06]  /*0840*/  @P0 HADD2.F32 R64, -RZ, R58.H1_H1 ;  /* 0x3000003aff400230 */ /* 0x000fcc0000004100 */
[----:B------:R-:W3:Y:S01]  /*0850*/  @P0 LDC R66, c[0x0][0x40c] ;  /* 0x00010300ff420b82 */ /* 0x000ee20000000800 */
[----:B----4-:R-:W-:-:S07]  /*0860*/  @P0 FMUL.FTZ R119, R0, R71 ;  /* 0x0000004700770220 */ /* 0x010fce0000410000 */
[----:B------:R-:W4:Y:S01]  /*0870*/  @P0 LDC R68, c[0x0][0x40c] ;  /* 0x00010300ff440b82 */ /* 0x000f220000000800 */
[----:B0-----:R-:W-:Y:S01]  /*0880*/  @P0 FMUL.FTZ R108, R62, R73 ;  /* 0x000000493e6c0220 */ /* 0x001fe20000410000 */
[----:B-1----:R-:W-:Y:S01]  /*0890*/  @P0 FMUL.FTZ R109, R64, R75 ;  /* 0x0000004b406d0220 */ /* 0x002fe20000410000 */
[----:B---3--:R-:W-:Y:S01]  /*08a0*/  @P0 FMUL.FTZ R110, R65, R66 ;  /* 0x00000042416e0220 */ /* 0x008fe20000410000 */
[----:B----4-:R-:W-:-:S07]  /*08b0*/  @P0 FMUL.FTZ R111, R67, R68 ;  /* 0x00000044436f0220 */ /* 0x010fce0000410000 */
.L_x_28034:
[----:B------:R-:W0:Y:S01]  /*08c0*/  LDC.64 R112, c[0x0][0x3a8] ;  /* 0x0000ea00ff707b82 */ /* 0x000e220000000a00 */
[----:B------:R-:W-:-:S07]  /*08d0*/  @P0 IADD3 R69, PT, PT, R61, 0x80, RZ ;  /* 0x000000803d450810 */ /* 0x000fce0007ffe0ff */
[----:B------:R-:W1:Y:S01]  /*08e0*/  @P0 LDC.64 R66, c[0x0][0x390] ;  /* 0x0000e400ff420b82 */ /* 0x000e620000000a00 */
[----:B0-----:R-:W-:-:S05]  /*08f0*/  IMAD.WIDE.U32 R64, R63, 0x20, R112 ;  /* 0x000000203f407825 */ /* 0x001fca00078e0070 */
[----:B------:R0:W-:Y:S01]  /*0900*/  STG.E.128 desc[UR6][R64.64], R116 ;  /* 0x0000007440007986 */ /* 0x0001e2000c101d06 */
[----:B-1----:R-:W-:-:S03]  /*0910*/  @P0 IMAD.WIDE.U32 R66, R69, 0x10, R66 ;  /* 0x0000001045420825 */ /* 0x002fc600078e0042 */
[----:B------:R0:W-:Y:S04]  /*0920*/  STG.E.128 desc[UR6][R64.64+0x10], R108 ;  /* 0x0000106c40007986 */ /* 0x0001e8000c101d06 */
[----:B------:R0:W5:Y:S01]  /*0930*/  @P0 LDG.E.128 R56, desc[UR6][R66.64] ;  /* 0x0000000642380981 */ /* 0x000162000c1e1d00 */
[----:B------:R-:W-:Y:S05]  /*0940*/  BRA.U !UP0, `(.L_x_28035) ;  /* 0x00000001087c7547 */ /* 0x000fea000b800000 */
[----:B0-----:R-:W0:Y:S01]  /*0950*/  LDC.64 R64, c[0x0][0x3a0] ;  /* 0x0000e800ff407b82 */ /* 0x001e220000000a00 */
[----:B------:R-:W-:-:S05]  /*0960*/  IADD3 R67, PT, PT, R63, 0x80, RZ ;  /* 0x000000803f437810 */ /* 0x000fca0007ffe0ff */
        /* <DEDUP_REMOVED lines=29> */
.L_x_28035:
[----:B0-----:R-:W0:Y:S01]  /*0b40*/  @P0 LDC R65, c[0x0][0x40c] ;  /* 0x00010300ff410b82 */ /* 0x001e220000000800 */
        /* <DEDUP_REMOVED lines=27> */
.L_x_28036:
        /* <DEDUP_REMOVED lines=9> */
.L_x_28037:
        /* <DEDUP_REMOVED lines=32> */
.L_x_28038:
        /* <DEDUP_REMOVED lines=28> */
.L_x_28039:
        /* <DEDUP_REMOVED lines=9> */
.L_x_28040:
        /* <DEDUP_REMOVED lines=32> */
.L_x_28041:
        /* <DEDUP_REMOVED lines=28> */
.L_x_28042:
        /* <DEDUP_REMOVED lines=9> */
.L_x_28043:
        /* <DEDUP_REMOVED lines=32> */
.L_x_28044:
        /* <DEDUP_REMOVED lines=28> */
.L_x_28045:
        /* <DEDUP_REMOVED lines=9> */
.L_x_28046:
        /* <DEDUP_REMOVED lines=32> */
.L_x_28047:
[----:B0-----:R-:W0:Y:S01]  /*1c80*/  @P0 LDC R65, c[0x0][0x40c] ;  /* 0x00010300ff410b82 */ /* 0x001e220000000800 */
[--C-:B-----5:R-:W-:Y:S01]  /*1c90*/  @P0 HADD2.F32 R0, -RZ, R56.reuse.H0_H0 ;  /* 0x20000038ff000230 */ /* 0x120fe20000004100 */
[----:B------:R-:W-:Y:S01]  /*1ca0*/  CS2R R76, SRZ ;  /* 0x00000000004c7805 */ /* 0x000fe2000001ff00 */
[----:B------:R-:W-:Y:S01]  /*1cb0*/  @P0 HADD2.F32 R62, -RZ, R56.H1_H1 ;  /* 0x30000038ff3e0230 */ /* 0x000fe20000004100 */
[----:B------:R-:W-:Y:S01]  /*1cc0*/  CS2R R78, SRZ ;  /* 0x00000000004e7805 */ /* 0x000fe2000001ff00 */
[----:B------:R-:W-:Y:S02]  /*1cd0*/  @P0 HADD2.F32 R64, -RZ, R57.H0_H0 ;  /* 0x20000039ff400230 */ /* 0x000fe40000004100 */
[----:B------:R-:W-:Y:S01]  /*1ce0*/  @P0 HADD2.F32 R68, -RZ, R58.H1_H1 ;  /* 0x3000003aff440230 */ /* 0x000fe20000004100 */
[----:B------:R-:W1:Y:S01]  /*1cf0*/  @P0 LDC R67, c[0x0][0x40c] ;  /* 0x00010300ff430b82 */ /* 0x000e620000000800 */
[----:B------:R-:W-:-:S07]  /*1d00*/  @P0 HADD2.F32 R120, -RZ, R59.H1_H1 ;  /* 0x3000003bff780230 */ /* 0x000fce0000004100 */
[----:B------:R-:W3:Y:S08]  /*1d10*/  @P0 LDC R69, c[0x0][0x40c] ;  /* 0x00010300ff450b82 */ /* 0x000ef00000000800 */
[----:B------:R-:W4:Y:S01]  /*1d20*/  @P0 LDC R71, c[0x0][0x40c] ;  /* 0x00010300ff470b82 */ /* 0x000f220000000800 */
[----:B0-----:R-:W-:Y:S01]  /*1d30*/  @P0 FMUL.FTZ R76, R0, R65 ;  /* 0x00000041004c0220 */ /* 0x001fe20000410000 */
[----:B------:R-:W-:-:S06]  /*1d40*/  @P0 HADD2.F32 R0, -RZ, R57.H1_H1 ;  /* 0x30000039ff000230 */ /* 0x000fcc0000004100 */
[----:B------:R-:W0:Y:S01]  /*1d50*/  @P0 LDC R115, c[0x0][0x40c] ;  /* 0x00010300ff730b82 */ /* 0x000e220000000800 */
[----:B-1----:R-:W-:Y:S01]  /*1d60*/  @P0 FMUL.FTZ R77, R62, R67 ;  /* 0x000000433e4d0220 */ /* 0x002fe20000410000 */
[----:B------:R-:W-:Y:S01]  /*1d70*/  @P0 HADD2.F32 R62, -RZ, R58.H0_H0 ;  /* 0x2000003aff3e0230 */ /* 0x000fe20000004100 */
[----:B------:R-:W-:-:S05]  /*1d80*/  CS2R R66, SRZ ;  /* 0x0000000000427805 */ /* 0x000fca000001ff00 */
[----:B------:R-:W1:Y:S01]  /*1d90*/  @P0 LDC R121, c[0x0][0x40c] ;  /* 0x00010300ff790b82 */ /* 0x000e620000000800 */
[----:B---3--:R-:W-:Y:S01]  /*1da0*/  @P0 FMUL.FTZ R78, R64, R69 ;  /* 0x00000045404e0220 */ /* 0x008fe20000410000 */
[----:B------:R-:W-:Y:S01]  /*1db0*/  @P0 HADD2.F32 R69, -RZ, R59.H0_H0 ;  /* 0x2000003bff450230 */ /* 0x000fe20000004100 */
[----:B------:R-:W-:-:S05]  /*1dc0*/  CS2R R64, SRZ ;  /* 0x0000000000407805 */ /* 0x000fca000001ff00 */
[----:B------:R-:W3:Y:S01]  /*1dd0*/  @P0 LDC R70, c[0x0][0x40c] ;  /* 0x00010300ff460b82 */ /* 0x000ee20000000800 */
[----:B----4-:R-:W-:-:S07]  /*1de0*/  @P0 FMUL.FTZ R79, R0, R71 ;  /* 0x00000047004f0220 */ /* 0x010fce0000410000 */
[----:B------:R-:W4:Y:S01]  /*1df0*/  @P0 LDC R123, c[0x0][0x40c] ;  /* 0x00010300ff7b0b82 */ /* 0x000f220000000800 */
[----:B0-----:R-:W-:Y:S01]  /*1e00*/  @P0 FMUL.FTZ R64, R62, R115 ;  /* 0x000000733e400220 */ /* 0x001fe20000410000 */
[----:B-1----:R-:W-:Y:S01]  /*1e10*/  @P0 FMUL.FTZ R65, R68, R121 ;  /* 0x0000007944410220 */ /* 0x002fe20000410000 */
[----:B---3--:R-:W-:Y:S01]  /*1e20*/  @P0 FMUL.FTZ R66, R69, R70 ;  /* 0x0000004645420220 */ /* 0x008fe20000410000 */
[----:B----4-:R-:W-:-:S07]  /*1e30*/  @P0 FMUL.FTZ R67, R120, R123 ;  /* 0x0000007b78430220 */ /* 0x010fce0000410000 */
.L_x_28048:
        /* <DEDUP_REMOVED lines=9> */
.L_x_28049:
        /* <DEDUP_REMOVED lines=8> */
[--C-:B-----5:R-:W-:Y:S02]  /*1f50*/  @P0 HADD2.F32 R61, -RZ, R56.reuse.H0_H0 ;  /* 0x20000038ff3d0230 */ /* 0x120fe40000004100 */
[----:B------:R-:W-:Y:S02]  /*1f60*/  @P0 HADD2.F32 R60, -RZ, R56.H1_H1 ;  /* 0x30000038ff3c0230 */ /* 0x000fe40000004100 */
[----:B0-----:R-:W-:Y:S02]  /*1f70*/  @P0 HADD2.F32 R63, -RZ, R57.H0_H0 ;  /* 0x20000039ff3f0230 */ /* 0x001fe40000004100 */
[--C-:B------:R-:W-:Y:S01]  /*1f80*/  @P0 HADD2.F32 R133, -RZ, R59.reuse.H0_H0 ;  /* 0x2000003bff850230 */ /* 0x100fe20000004100 */
[----:B------:R-:W0:Y:S01]  /*1f90*/  @P0 LDC R128, c[0x0][0x40c] ;  /* 0x00010300ff800b82 */ /* 0x000e220000000800 */
[----:B------:R-:W-:-:S07]  /*1fa0*/  @P0 HADD2.F32 R136, -RZ, R59.H1_H1 ;  /* 0x3000003bff880230 */ /* 0x000fce0000004100 */
[----:B------:R-:W1:Y:S08]  /*1fb0*/  @P0 LDC R129, c[0x0][0x40c] ;  /* 0x00010300ff810b82 */ /* 0x000e700000000800 */
[----:B------:R-:W2:Y:S08]  /*1fc0*/  @P0 LDC R130, c[0x0][0x40c] ;  /* 0x00010300ff820b82 */ /* 0x000eb00000000800 */
[----:B------:R-:W2:Y:S08]  /*1fd0*/  @P0 LDC R131, c[0x0][0x40c] ;  /* 0x00010300ff830b82 */ /* 0x000eb00000000800 */
[----:B------:R-:W2:Y:S08]  /*1fe0*/  @P0 LDC R132, c[0x0][0x40c] ;  /* 0x00010300ff840b82 */ /* 0x000eb00000000800 */
[----:B------:R-:W2:Y:S08]  /*1ff0*/  @P0 LDC R134, c[0x0][0x40c] ;  /* 0x00010300ff860b82 */ /* 0x000eb00000000800 */
[----:B------:R-:W2:Y:S01]  /*2000*/  @P0 LDC R135, c[0x0][0x40c] ;  /* 0x00010300ff870b82 */ /* 0x000ea20000000800 */
[----:B---3--:R-:W-:Y:S01]  /*2010*/  @P0 FFMA.FTZ R68, R61, R0, R68 ;  /* 0x000000003d440223 */ /* 0x008fe20000010044 */
[----:B0-----:R-:W-:Y:S01]  /*2020*/  @P0 FFMA.FTZ R69, R60, R128, R69 ;  /* 0x000000803c450223 */ /* 0x001fe20000010045 */
[----:B-1----:R-:W-:Y:S01]  /*2030*/  @P0 FFMA.FTZ R70, R63, R129, R70 ;  /* 0x000000813f460223 */ /* 0x002fe20000010046 */
[----:B------:R-:W-:Y:S01]  /*2040*/  @P0 HADD2.F32 R0, -RZ, R57.H1_H1 ;  /* 0x30000039ff000230 */ /* 0x000fe20000004100 */
[----:B----4-:R-:W-:Y:S01]  /*2050*/  @!P0 MOV R60, R120 ;  /* 0x00000078003c8202 */ /* 0x010fe20000000f00 */
[--C-:B------:R-:W-:Y:S01]  /*2060*/  @P0 HADD2.F32 R129, -RZ, R58.reuse.H0_H0 ;  /* 0x2000003aff810230 */ /* 0x100fe20000004100 */
[----:B------:R-:W-:Y:S01]  /*2070*/  @!P0 MOV R61, R121 ;  /* 0x00000079003d8202 */ /* 0x000fe20000000f00 */
[----:B------:R-:W-:Y:S01]  /*2080*/  @P0 HADD2.F32 R128, -RZ, R58.H1_H1 ;  /* 0x3000003aff800230 */ /* 0x000fe20000004100 */
[----:B------:R-:W-:Y:S01]  /*2090*/  @!P0 MOV R62, R122 ;  /* 0x0000007a003e8202 */ /* 0x000fe20000000f00 */
[----:B--2---:R-:W-:Y:S01]  /*20a0*/  @P0 FFMA.FTZ R71, R0, R130, R71 ;  /* 0x0000008200470223 */ /* 0x004fe20000010047 */
[----:B------:R-:W-:Y:S01]  /*20b0*/  @!P0 MOV R63, R123 ;  /* 0x0000007b003f8202 */ /* 0x000fe20000000f00 */
[----:B------:R-:W-:Y:S01]  /*20c0*/  @P0 FFMA.FTZ R60, R129, R131, R120 ;  /* 0x00000083813c0223 */ /* 0x000fe20000010078 */
[----:B------:R-:W-:Y:S01]  /*20d0*/  @P0 FFMA.FTZ R61, R128, R132, R121 ;  /* 0x00000084803d0223 */ /* 0x000fe20000010079 */
[----:B------:R-:W-:Y:S01]  /*20e0*/  @P0 FFMA.FTZ R62, R133, R134, R122 ;  /* 0x00000086853e0223 */ /* 0x000fe2000001007a */
[----:B------:R-:W-:Y:S01]  /*20f0*/  @P0 FFMA.FTZ R63, R136, R135, R123 ;  /* 0x00000087883f0223 */ /* 0x000fe2000001007b */
[----:B------:R-:W-:Y:S06]  /*2100*/  BRA `(.L_x_28051) ;  /* 0x0000000000747947 */ /* 0x000fec0003800000 */
.L_x_28050:
[----:B------:R-:W1:Y:S01]  /*2110*/  @P0 LDC R61, c[0x0][0x40c] ;  /* 0x00010300ff3d0b82 */ /* 0x000e620000000800 */
[--C-:B-----5:R-:W-:Y:S02]  /*2120*/  @P0 HADD2.F32 R0, -RZ, R56.reuse.H0_H0 ;  /* 0x20000038ff000230 */ /* 0x120fe40000004100 */
[----:B------:R-:W-:Y:S02]  /*2130*/  HFMA2 R70, -RZ, RZ, 0, 0 ;  /* 0x00000000ff467431 */ /* 0x000fe400000001ff */
[----:B------:R-:W-:Y:S01]  /*2140*/  @P0 HADD2.F32 R60, -RZ, R56.H1_H1 ;  /* 0x30000038ff3c0230 */ /* 0x000fe20000004100 */
[----:B0-----:R-:W-:Y:S01]  /*2150*/  CS2R R68, SRZ ;  /* 0x0000000000447805 */ /* 0x001fe2000001ff00 */
[----:B------:R-:W-:Y:S02]  /*2160*/  @P0 HADD2.F32 R62, -RZ, R57.H0_H0 ;  /* 0x20000039ff3e0230 */ /* 0x000fe40000004100 */
[--C-:B------:R-:W-:Y:S01]  /*2170*/  @P0 HADD2.F32 R120, -RZ, R58.reuse.H0_H0 ;  /* 0x2000003aff780230 */ /* 0x100fe20000004100 */
[----:B------:R-:W0:Y:S01]  /*2180*/  @P0 LDC R63, c[0x0][0x40c] ;  /* 0x00010300ff3f0b82 */ /* 0x000e220000000800 */
[----:B------:R-:W-:-:S02]  /*2190*/  @P0 HADD2.F32 R122, -RZ, R58.H1_H1 ;  /* 0x3000003aff7a0230 */ /* 0x000fc40000004100 */
[--C-:B------:R-:W-:Y:S02]  /*21a0*/  @P0 HADD2.F32 R128, -RZ, R59.reuse.H0_H0 ;  /* 0x2000003bff800230 */ /* 0x100fe40000004100 */
[----:B------:R-:W-:-:S03]  /*21b0*/  @P0 HADD2.F32 R130, -RZ, R59.H1_H1 ;  /* 0x3000003bff820230 */ /* 0x000fc60000004100 */
[----:B------:R-:W3:Y:S08]  /*21c0*/  @P0 LDC R71, c[0x0][0x40c] ;  /* 0x00010300ff470b82 */ /* 0x000ef00000000800 */
[----:B------:R-:W4:Y:S01]  /*21d0*/  @P0 LDC R121, c[0x0][0x40c] ;  /* 0x00010300ff790b82 */ /* 0x000f220000000800 */
[----:B-1----:R-:W-:Y:S01]  /*21e0*/  @P0 FMUL.FTZ R68, R0, R61 ;  /* 0x0000003d00440220 */ /* 0x002fe20000410000 */
[----:B------:R-:W-:-:S06]  /*21f0*/  @P0 HADD2.F32 R0, -RZ, R57.H1_H1 ;  /* 0x30000039ff000230 */ /* 0x000fcc0000004100 */
[----:B------:R-:W1:Y:S01]  /*2200*/  @P0 LDC R123, c[0x0][0x40c] ;  /* 0x00010300ff7b0b82 */ /* 0x000e620000000800 */
[----:B0-----:R-:W-:Y:S01]  /*2210*/  @P0 FMUL.FTZ R69, R60, R63 ;  /* 0x0000003f3c450220 */ /* 0x001fe20000410000 */
[----:B------:R-:W-:-:S06]  /*2220*/  CS2R R60, SRZ ;  /* 0x00000000003c7805 */ /* 0x000fcc000001ff00 */
[----:B------:R-:W0:Y:S01]  /*2230*/  @P0 LDC R129, c[0x0][0x40c] ;  /* 0x00010300ff810b82 */ /* 0x000e220000000800 */
[----:B---3--:R-:W-:Y:S01]  /*2240*/  @P0 FMUL.FTZ R70, R62, R71 ;  /* 0x000000473e460220 */ /* 0x008fe20000410000 */
[----:B------:R-:W-:Y:S02]  /*2250*/  CS2R R62, SRZ ;  /* 0x00000000003e7805 */ /* 0x000fe4000001ff00 */
[----:B------:R-:W-:-:S04]  /*2260*/  MOV R71, RZ ;  /* 0x000000ff00477202 */ /* 0x000fc80000000f00 */
[----:B------:R-:W3:Y:S01]  /*2270*/  @P0 LDC R131, c[0x0][0x40c] ;  /* 0x00010300ff830b82 */ /* 0x000ee20000000800 */
[----:B----4-:R-:W-:-:S07]  /*2280*/  @P0 FMUL.FTZ R71, R0, R121 ;  /* 0x0000007900470220 */ /* 0x010fce0000410000 */
[----:B------:R-:W4:Y:S01]  /*2290*/  @P0 LDC R133, c[0x0][0x40c] ;  /* 0x00010300ff850b82 */ /* 0x000f220000000800 */
[----:B-1----:R-:W-:Y:S01]  /*22a0*/  @P0 FMUL.FTZ R60, R120, R123 ;  /* 0x0000007b783c0220 */ /* 0x002fe20000410000 */
[----:B0-----:R-:W-:Y:S01]  /*22b0*/  @P0 FMUL.FTZ R61, R122, R129 ;  /* 0x000000817a3d0220 */ /* 0x001fe20000410000 */
[----:B---3--:R-:W-:Y:S01]  /*22c0*/  @P0 FMUL.FTZ R62, R128, R131 ;  /* 0x00000083803e0220 */ /* 0x008fe20000410000 */
[----:B----4-:R-:W-:-:S07]  /*22d0*/  @P0 FMUL.FTZ R63, R130, R133 ;  /* 0x00000085823f0220 */ /* 0x010fce0000410000 */
.L_x_28051:
        /* <DEDUP_REMOVED lines=205> */
.L_x_28053:
[----:B--2---:R-:W-:Y:S05]  /*2fb0*/  BSYNC.RECONVERGENT B0 ;  /* 0x0000000000007941 */ /* 0x004fea0003800200 */
.L_x_28052:
        /* <DEDUP_REMOVED lines=13> */
.L_x_28055:
[----:B------:R-:W-:Y:S05]  /*3090*/  BSYNC.RECONVERGENT B0 ;  /* 0x0000000000007941 */ /* 0x000fea0003800200 */
.L_x_28054:
        /* <DEDUP_REMOVED lines=51> */
[----:B------:R-:W-:Y:S01]  /*33d0*/  IADD3 R120, PT, PT, R114, -0x1, RZ ;  /* 0xffffffff72787810 */ /* 0x000fe20007ffe0ff */
[----:B------:R-:W-:Y:S01]  /*33e0*/  HADD2.F32 R122, -RZ, R18.H1_H1 ;  /* 0x30000012ff7a7230 */ /* 0x000fe20000004100 */
[----:B------:R-:W-:Y:S01]  /*33f0*/  FSEL R114, R131, RZ, !P0 ;  /* 0x000000ff83727208 */ /* 0x000fe20004000000 */
[----:B------:R-:W-:Y:S02]  /*3400*/  HADD2.F32 R128, -RZ, R46.H1_H1 ;  /* 0x3000002eff807230 */ /* 0x000fe40000004100 */
        /* <DEDUP_REMOVED lines=19> */
[C---:B------:R-:W-:Y:S01]  /*3540*/  FMUL.FTZ R113, R112.reuse, R113 ;  /* 0x0000007170717220 */ /* 0x040fe20000410000 */
[----:B------:R-:W-:Y:S02]  /*3550*/  HADD2.F32 R78, -RZ, R124.H1_H1 ;  /* 0x3000007cff4e7230 */ /* 0x000fe40000004100 */
[----:B------:R-:W-:Y:S01]  /*3560*/  FMUL.FTZ R117, R112, R117 ;  /* 0x0000007570757220 */ /* 0x000fe20000410000 */
[----:B------:R-:W-:Y:S02]  /*3570*/  HADD2.F32 R74, -RZ, R28.H1_H1 ;  /* 0x3000001cff4a7230 */ /* 0x000fe40000004100 */
[----:B------:R-:W-:Y:S01]  /*3580*/  FADD.FTZ R119, -R114, R119 ;  /* 0x0000007772777221 */ /* 0x000fe20000010100 */
[----:B------:R-:W-:-:S02]  /*3590*/  HADD2.F32 R76, -RZ, R125.H0_H0 ;  /* 0x2000007dff4c7230 */ /* 0x000fc40000004100 */
[C---:B------:R-:W-:Y:S01]  /*35a0*/  FADD.FTZ R141, -R114.reuse, R84 ;  /* 0x00000054728d7221 */ /* 0x040fe20000010100 */
[----:B------:R-:W-:Y:S02]  /*35b0*/  HADD2.F32 R72, -RZ, R29.H0_H0 ;  /* 0x2000001dff487230 */ /* 0x000fe40000004100 */
[C---:B------:R-:W-:Y:S01]  /*35c0*/  FADD.FTZ R143, -R114.reuse, R86 ;  /* 0x00000056728f7221 */ /* 0x040fe20000010100 */
[C---:B------:R-:W-:Y:S01]  /*35d0*/  FADD.FTZ R155, -R114.reuse, R82 ;  /* 0x00000052729b7221 */ /* 0x040fe20000010100 */
        /* <DEDUP_REMOVED lines=9> */
[C---:B------:R-:W-:Y:S01]  /*3670*/  FMUL.FTZ R66, R112.reuse, R61 ;  /* 0x0000003d70427220 */ /* 0x040fe20000410000 */
[----:B------:R-:W-:Y:S01]  /*3680*/  FMUL.FTZ R67, R112, R62 ;  /* 0x0000003e70437220 */ /* 0x000fe20000410000 */
[----:B------:R-:W-:Y:S01]  /*3690*/  FFMA.FTZ R60, R115, R80, R64 ;  /* 0x00000050733c7223 */ /* 0x000fe20000010040 */
[----:B------:R-:W-:Y:S01]  /*36a0*/  FFMA.FTZ R113, R113, R78, R74 ;  /* 0x0000004e71717223 */ /* 0x000fe2000001004a */
[----:B------:R-:W-:Y:S01]  /*36b0*/  FFMA.FTZ R61, R117, R76, R72 ;  /* 0x0000004c753d7223 */ /* 0x000fe20000010048 */
[----:B------:R-:W-:-:S02]  /*36c0*/  HADD2.F32 R90, -RZ, R125.H1_H1 ;  /* 0x3000007dff5a7230 */ /* 0x000fc40000004100 */
[C---:B------:R-:W-:Y:S01]  /*36d0*/  FADD.FTZ R129, -R114.reuse, R104 ;  /* 0x0000006872817221 */ /* 0x040fe20000010100 */
        /* <DEDUP_REMOVED lines=92> */
[----:B------:R-:W-:Y:S01]  /*3ca0*/  HADD2.F32 R64, -RZ, R4.H0_H0 ;  /* 0x20000004ff407230 */ /* 0x000fe20000004100 */
[----:B------:R-:W-:Y:S01]  /*3cb0*/  F2FP.F16.F32.PACK_AB R61, R90, R61 ;  /* 0x0000003d5a3d723e */ /* 0x000fe200000000ff */
[----:B------:R-:W-:Y:S01]  /*3cc0*/  HADD2.F32 R72, -RZ, R32.H0_H0 ;  /* 0x20000020ff487230 */ /* 0x000fe20000004100 */
[----:B------:R-:W-:Y:S01]  /*3cd0*/  F2FP.F16.F32.PACK_AB R62, R109, R62 ;  /* 0x0000003e6d3e723e */ /* 0x000fe200000000ff */
        /* <DEDUP_REMOVED lines=8> */
[----:B------:R-:W-:Y:S02]  /*3d60*/  HADD2.F32 R94, -RZ, R5.H1_H1 ;  /* 0x30000005ff5e7230 */ /* 0x000fe40000004100 */
[----:B------:R-:W-:Y:S02]  /*3d70*/  HADD2.F32 R88, -RZ, R33.H1_H1 ;  /* 0x30000021ff587230 */ /* 0x000fe40000004100 */
        /* <DEDUP_REMOVED lines=72> */
[----:B------:R-:W-:Y:S01]  /*4200*/  FFMA.FTZ R81, R73, R122, R128 ;  /* 0x0000007a49517223 */ /* 0x000fe20000010080 */
[----:B------:R-:W-:Y:S02]  /*4210*/  HADD2.F32 R120, -RZ, R46.H0_H0 ;  /* 0x2000002eff787230 */ /* 0x000fe40000004100 */
[----:B------:R-:W-:Y:S01]  /*4220*/  FFMA.FTZ R155, R155, R100, R106 ;  /* 0x000000649b9b7223 */ /* 0x000fe2000001006a */
[----:B------:R-:W-:Y:S01]  /*4230*/  HADD2.F32 R108, -RZ, R17.H1_H1 ;  /* 0x30000011ff6c7230 */ /* 0x000fe20000004100 */
[----:B------:R-:W-:Y:S01]  /*4240*/  F2FP.F16.F32.PACK_AB R92, R92, R153 ;  /* 0x000000995c5c723e */ /* 0x000fe200000000ff */
        /* <DEDUP_REMOVED lines=29> */
[----:B------:R-:W0:Y:S01]  /*4420*/  LDC.64 R72, c[0x0][0x428] ;  /* 0x00010a00ff487b82 */ /* 0x000e220000000a00 */
[----:B------:R-:W-:-:S02]  /*4430*/  HADD2.F32 R85, -RZ, R23.H1_H1 ;  /* 0x30000017ff557230 */ /* 0x000fc40000004100 */
[----:B------:R-:W-:Y:S01]  /*4440*/  FFMA.FTZ R79, R84, R77, R83 ;  /* 0x0000004d544f7223 */ /* 0x000fe20000010053 */
[----:B------:R-:W-:Y:S02]  /*4450*/  HADD2.F32 R77, -RZ, R52.H0_H0 ;  /* 0x20000034ff4d7230 */ /* 0x000fe40000004100 */
[----:B------:R-:W-:Y:S02]  /*4460*/  HADD2.F32 R87, -RZ, R51.H1_H1 ;  /* 0x30000033ff577230 */ /* 0x000fe40000004100 */
[----:B------:R-:W-:Y:S02]  /*4470*/  HADD2.F32 R83, -RZ, R25.H0_H0 ;  /* 0x20000019ff537230 */ /* 0x000fe40000004100 */
[----:B------:R-:W-:Y:S01]  /*4480*/  FFMA.FTZ R75, R68, R75, R77 ;  /* 0x0000004b444b7223 */ /* 0x000fe2000001004d */
[----:B------:R-:W-:Y:S01]  /*4490*/  SHF.R.S32.HI R68, RZ, 0x1f, R3 ;  /* 0x0000001fff447819 */ /* 0x000fe20000011403 */
[----:B------:R-:W-:Y:S01]  /*44a0*/  FFMA.FTZ R130, R86, R85, R87 ;  /* 0x0000005556827223 */ /* 0x000fe20000010057 */
[----:B------:R-:W-:-:S02]  /*44b0*/  HADD2.F32 R85, -RZ, R53.H0_H0 ;  /* 0x20000035ff557230 */ /* 0x000fc40000004100 */
[----:B------:R-:W-:Y:S01]  /*44c0*/  HADD2.F32 R128, -RZ, R25.H1_H1 ;  /* 0x30000019ff807230 */ /* 0x000fe20000004100 */
[----:B------:R-:W-:Y:S01]  /*44d0*/  LEA.HI R3, R68, R3, RZ, 0x3 ;  /* 0x0000000344037211 */ /* 0x000fe200078f18ff */
[----:B------:R-:W-:Y:S02]  /*44e0*/  HADD2.F32 R84, -RZ, R53.H1_H1 ;  /* 0x30000035ff547230 */ /* 0x000fe40000004100 */
[----:B------:R-:W-:Y:S01]  /*44f0*/  FFMA.FTZ R77, R70, R83, R85 ;  /* 0x00000053464d7223 */ /* 0x000fe20000010055 */
[----:B------:R-:W-:Y:S02]  /*4500*/  HADD2.F32 R122, -RZ, R24.H1_H1 ;  /* 0x30000018ff7a7230 */ /* 0x000fe40000004100 */
[----:B------:R-:W-:Y:S02]  /*4510*/  HADD2.F32 R82, -RZ, R52.H1_H1 ;  /* 0x30000034ff527230 */ /* 0x000fe40000004100 */
[----:B------:R-:W-:Y:S01]  /*4520*/  FFMA.FTZ R128, R71, R128, R84 ;  /* 0x0000008047807223 */ /* 0x000fe20000010054 */
[----:B------:R-:W-:Y:S01]  /*4530*/  HADD2.F32 R83, -RZ, R26.H1_H1 ;  /* 0x3000001aff537230 */ /* 0x000fe20000004100 */
[----:B------:R-:W-:Y:S01]  /*4540*/  LEA.HI.SX32 R71, R3, R0, 0x1d ;  /* 0x0000000003477211 */ /* 0x000fe200078feaff */
[----:B------:R-:W-:-:S02]  /*4550*/  HADD2.F32 R85, -RZ, R54.H1_H1 ;  /* 0x30000036ff557230 */ /* 0x000fc40000004100 */
[----:B------:R-:W-:Y:S01]  /*4560*/  FFMA.FTZ R122, R69, R122, R82 ;  /* 0x0000007a457a7223 */ /* 0x000fe20000010052 */
[----:B------:R-:W-:Y:S01]  /*4570*/  HADD2.F32 R87, -RZ, R27.H1_H1 ;  /* 0x3000001bff577230 */ /* 0x000fe20000004100 */
[C---:B------:R-:W-:Y:S01]  /*4580*/  IADD3 R103, PT, PT, R71.reuse, 0x80, RZ ;  /* 0x0000008047677810 */ /* 0x040fe20007ffe0ff */
[----:B------:R-:W-:Y:S02]  /*4590*/  HADD2.F32 R91, -RZ, R55.H1_H1 ;  /* 0x30000037ff5b7230 */ /* 0x000fe40000004100 */
[----:B------:R-:W-:Y:S01]  /*45a0*/  FFMA.FTZ R114, R66, R83, R85 ;  /* 0x0000005342727223 */ /* 0x000fe20000010055 */
[----:B------:R-:W-:Y:S01]  /*45b0*/  HADD2.F32 R70, -RZ, R26.H0_H0 ;  /* 0x2000001aff467230 */ /* 0x000fe20000004100 */
[C---:B------:R-:W-:Y:S01]  /*45c0*/  IADD3 R83, PT, PT, R71.reuse, 0x100, RZ ;  /* 0x0000010047537810 */ /* 0x040fe20007ffe0ff */
[----:B------:R-:W-:Y:S02]  /*45d0*/  HADD2.F32 R82, -RZ, R54.H0_H0 ;  /* 0x20000036ff527230 */ /* 0x000fe40000004100 */
[----:B------:R-:W-:Y:S01]  /*45e0*/  FFMA.FTZ R112, R112, R87, R91 ;  /* 0x0000005770707223 */ /* 0x000fe2000001005b */
[----:B------:R-:W-:Y:S01]  /*45f0*/  HADD2.F32 R84, -RZ, R27.H0_H0 ;  /* 0x2000001bff547230 */ /* 0x000fe20000004100 */
[C---:B------:R-:W-:Y:S01]  /*4600*/  IADD3 R85, PT, PT, R71.reuse, 0x180, RZ ;  /* 0x0000018047557810 */ /* 0x040fe20007ffe0ff */
[----:B------:R-:W-:Y:S01]  /*4610*/  HADD2.F32 R86, -RZ, R55.H0_H0 ;  /* 0x20000037ff567230 */ /* 0x000fe20000004100 */
[C---:B------:R-:W-:Y:S01]  /*4620*/  IADD3 R87, PT, PT, R71.reuse, 0x200, RZ ;  /* 0x0000020047577810 */ /* 0x040fe20007ffe0ff */
[----:B------:R-:W-:Y:S01]  /*4630*/  HADD2.F32 R132, -RZ, R21.H0_H0 ;  /* 0x20000015ff847230 */ /* 0x000fe20000004100 */
[----:B------:R-:W-:Y:S01]  /*4640*/  IADD3 R91, PT, PT, R71, 0x280, RZ ;  /* 0x00000280475b7810 */ /* 0x000fe20007ffe0ff */
[----:B------:R-:W-:-:S02]  /*4650*/  HADD2.F32 R134, -RZ, R49.H0_H0 ;  /* 0x20000031ff867230 */ /* 0x000fc40000004100 */
[----:B------:R-:W-:Y:S01]  /*4660*/  FFMA.FTZ R3, R65, R70, R82 ;  /* 0x0000004641037223 */ /* 0x000fe20000010052 */
[C---:B0-----:R-:W-:Y:S01]  /*4670*/  IMAD.WIDE.U32 R68, R71.reuse, 0x10, R72 ;  /* 0x0000001047447825 */ /* 0x041fe200078e0048 */
[----:B------:R-:W-:-:S03]  /*4680*/  IADD3 R71, PT, PT, R71, 0x300, RZ ;  /* 0x0000030047477810 */ /* 0x000fc60007ffe0ff */
[----:B------:R-:W-:Y:S01]  /*4690*/  FFMA.FTZ R89, R67, R84, R86 ;  /* 0x0000005443597223 */ /* 0x000fe20000010056 */
[----:B------:R-:W-:Y:S01]  /*46a0*/  F2FP.F16.F32.PACK_AB R66, R102, R133 ;  /* 0x000000856642723e */ /* 0x000fe200000000ff */
[----:B------:R-:W-:Y:S01]  /*46b0*/  IMAD.WIDE.U32 R102, R103, 0x10, R72 ;  /* 0x0000001067667825 */ /* 0x000fe200078e0048 */
[----:B------:R-:W-:-:S03]  /*46c0*/  F2FP.F16.F32.PACK_AB R67, R118, R135 ;  /* 0x000000877643723e */ /* 0x000fc600000000ff */
[----:B------:R-:W-:Y:S01]  /*46d0*/  FFMA.FTZ R163, R163, R132, R134 ;  /* 0x00000084a3a37223 */ /* 0x000fe20000010086 */
[----:B------:R-:W-:Y:S01]  /*46e0*/  F2FP.F16.F32.PACK_AB R65, R94, R131 ;  /* 0x000000835e41723e */ /* 0x000fe200000000ff */
[----:B------:R0:W-:Y:S01]  /*46f0*/  STG.E.128 desc[UR6][R68.64], R60 ;  /* 0x0000003c44007986 */ /* 0x0001e2000c101d06 */
[--C-:B------:R-:W-:Y:S01]  /*4700*/  IMAD.WIDE.U32 R82, R83, 0x10, R72.reuse ;  /* 0x0000001053527825 */ /* 0x100fe200078e0048 */
[----:B------:R-:W-:Y:S02]  /*4710*/  F2FP.F16.F32.PACK_AB R70, R98, R149 ;  /* 0x000000956246723e */ /* 0x000fe400000000ff */
[----:B------:R1:W-:Y:S01]  /*4720*/  STG.E.128 desc[UR6][R102.64], R64 ;  /* 0x0000004066007986 */ /* 0x0003e2000c101d06 */
[--C-:B------:R-:W-:Y:S01]  /*4730*/  IMAD.WIDE.U32 R84, R85, 0x10, R72.reuse ;  /* 0x0000001055547825 */ /* 0x100fe200078e0048 */
[----:B------:R-:W-:Y:S02]  /*4740*/  F2FP.F16.F32.PACK_AB R94, R81, R106 ;  /* 0x0000006a515e723e */ /* 0x000fe400000000ff */
[----:B------:R-:W-:Y:S01]  /*4750*/  F2FP.F16.F32.PACK_AB R77, R128, R77 ;  /* 0x0000004d804d723e */ /* 0x000fe200000000ff */
[----:B------:R-:W-:-:S04]  /*4760*/  IMAD.WIDE.U32 R86, R87, 0x10, R72 ;  /* 0x0000001057567825 */ /* 0x000fc800078e0048 */
[----:B------:R-:W-:-:S04]  /*4770*/  IMAD.WIDE.U32 R90, R91, 0x10, R72 ;  /* 0x000000105b5a7825 */ /* 0x000fc800078e0048 */
[----:B------:R-:W-:Y:S01]  /*4780*/  IMAD.WIDE.U32 R72, R71, 0x10, R72 ;  /* 0x0000001047487825 */ /* 0x000fe200078e0048 */
[----:B0-----:R-:W-:Y:S02]  /*4790*/  F2FP.F16.F32.PACK_AB R63, R96, R143 ;  /* 0x0000008f603f723e */ /* 0x001fe400000000ff */
[----:B------:R-:W-:Y:S02]  /*47a0*/  F2FP.F16.F32.PACK_AB R62, R80, R141 ;  /* 0x0000008d503e723e */ /* 0x000fe400000000ff */
[----:B------:R-:W-:Y:S02]  /*47b0*/  F2FP.F16.F32.PACK_AB R61, R76, R139 ;  /* 0x0000008b4c3d723e */ /* 0x000fe400000000ff */
[----:B------:R-:W-:Y:S02]  /*47c0*/  F2FP.F16.F32.PACK_AB R60, R74, R137 ;  /* 0x000000894a3c723e */ /* 0x000fe400000000ff */
[----:B------:R-:W-:Y:S02]  /*47d0*/  F2FP.F16.F32.PACK_AB R71, R104, R151 ;  /* 0x000000976847723e */ /* 0x000fe400000000ff */
[----:B------:R-:W-:Y:S01]  /*47e0*/  F2FP.F16.F32.PACK_AB R69, R88, R147 ;  /* 0x000000935845723e */ /* 0x000fe200000000ff */
[----:B------:R0:W-:Y:S01]  /*47f0*/  STG.E.128 desc[UR6][R82.64], R60 ;  /* 0x0000003c52007986 */ /* 0x0001e2000c101d06 */
[----:B------:R-:W-:-:S02]  /*4800*/  F2FP.F16.F32.PACK_AB R68, R78, R145 ;  /* 0x000000914e44723e */ /* 0x000fc400000000ff */
[----:B-1----:R-:W-:Y:S02]  /*4810*/  F2FP.F16.F32.PACK_AB R67, R130, R79 ;  /* 0x0000004f8243723e */ /* 0x002fe400000000ff */
        /* <DEDUP_REMOVED lines=10> */
.L_x_28056:
[----:B0-----:R-:W0:Y:S01]  /*48c0*/  LDC.64 R60, c[0x0][0x380] ;  /* 0x0000e000ff3c7b82 */ /* 0x001e220000000a00 */
[----:B------:R-:W-:Y:S01]  /*48d0*/  UPLOP3.LUT UP1, UPT, UPT, UPT, UP1, 0x40, 0x4 ;  /* 0x000000000004789c */ /* 0x000fe20003f2e810 */
[----:B0-----:R-:W-:-:S04]  /*48e0*/  IADD3 R2, PT, PT, R2, R60, RZ ;  /* 0x0000003c02027210 */ /* 0x001fc80007ffe0ff */
[----:B------:R-:W-:-:S13]  /*48f0*/  ISETP.GE.AND P0, PT, R2, R61, PT ;  /* 0x0000003d0200720c */ /* 0x000fda0003f06270 */
[----:B------:R-:W-:Y:S05]  /*4900*/  @!P0 BRA `(.L_x_28057) ;  /* 0xffffffb800a48947 */ /* 0x000fea000383ffff */
[----:B------:R-:W-:Y:S05]  /*4910*/  EXIT ;  /* 0x000000000000794d */ /* 0x000fea0003800000 */
.L_x_28058:
        /* <DEDUP_REMOVED lines=14> */
.L_x_42390:


//--------------------- .text._ZN10layer_norm13ln_fwd_kernelINS_13Kernel_traitsI6__halfS2_fS2_fjLj7168ELj1ELj1ELj4ELj16ENS_18Kernel_traits_baseILj7168ES2_S2_fS2_fjLj128EEEEELb0ELb1ELb0ELb0EEEvNS_9FwdParamsE --------------------------
	.section	.text._ZN10layer_norm13ln_fwd_kernelINS_13Kernel_traitsI6__halfS2_fS2_fjLj7168ELj1ELj1ELj4ELj16ENS_18Kernel_traits_baseILj7168ES2_S2_fS2_fjLj128EEEEELb0ELb1ELb0ELb0EEEvNS_9FwdParamsE,"ax",@progbits
	.align	128
        .global         _ZN10layer_norm13ln_fwd_kernelINS_13Kernel_traitsI6__halfS2_fS2_fjLj7168ELj1ELj1ELj4ELj16ENS_18Kernel_traits_baseILj7168ES2_S2_fS2_fjLj128EEEEELb0ELb1ELb0ELb0EEEvNS_9FwdParamsE
        .type           _ZN10layer_norm13ln_fwd_kernelINS_13Kernel_traitsI6__halfS2_fS2_fjLj7168ELj1ELj1ELj4ELj16ENS_18Kernel_traits_baseILj7168ES2_S2_fS2_fjLj128EEEEELb0ELb1ELb0ELb0EEEvNS_9FwdParamsE,@function
        .size           _ZN10layer_norm13ln_fwd_kernelINS_13Kernel_traitsI6__halfS2_fS2_fjLj7168ELj1ELj1ELj4ELj16ENS_18Kernel_traits_baseILj7168ES2_S2_fS2_fjLj128EEEEELb0ELb1ELb0ELb0EEEvNS_9FwdParamsE,(.L_x_42391 - _ZN10layer_norm13ln_fwd_kernelINS_13Kernel_traitsI6__halfS2_fS2_fjLj7168ELj1ELj1ELj4ELj16ENS_18Kernel_traits_baseILj7168ES2_S2_fS2_fjLj128EEEEELb0ELb1ELb0ELb0EEEvNS_9FwdParamsE)
        .other          _ZN10layer_norm13ln_fwd_kernelINS_13Kernel_traitsI6__halfS2_fS2_fjLj7168ELj1ELj1ELj4ELj16ENS_18Kernel_traits_baseILj7168ES2_S2_fS2_fjLj128EEEEELb0ELb1ELb0ELb0EEEvNS_9FwdParamsE,@"STO_CUDA_ENTRY STV_DEFAULT"
_ZN10layer_norm13ln_fwd_kernelINS_13Kernel_traitsI6__halfS2_fS2_fjLj7168ELj1ELj1ELj4ELj16ENS_18Kernel_traits_baseILj7168ES2_S2_fS2_fjLj128EEEEELb0ELb1ELb0ELb0EEEvNS_9FwdParamsE:
.text._ZN10layer_norm13ln_fwd_kernelINS_13Kernel_traitsI6__halfS2_fS2_fjLj7168ELj1ELj1ELj4ELj16ENS_18Kernel_traits_baseILj7168ES2_S2_fS2_fjLj128EEEEELb0ELb1ELb0ELb0EEEvNS_9FwdParamsE:
        /* <DEDUP_REMOVED lines=88> */
[----:B0-----:R-:W-:-:S04]  /*0580*/  IMAD.WIDE.U32 R78, R76, 0x10, R78 ;  /* 0x000000104c4e7825 */ /* 0x001fc800078e004e */
[----:B-1----:R-:W-:-:S06]  /*0590*/  IMAD.WIDE.U32 R80, R76, 0x10, R80 ;  /* 0x000000104c507825 */ /* 0x002fcc00078e0050 */
[----:B------:R-:W5:Y:S01]  /*05a0*/  LD.E.128 R80, desc[UR8][R80.64] ;  /* 0x0000000850507980 */ /* 0x000f62000c101d00 */
[----:B--2---:R-:W-:-:S03]  /*05b0*/  IMAD.WIDE.U32 R84, R76, 0x10, R84 ;  /* 0x000000104c547825 */ /* 0x004fc600078e0054 */
[----:B------:R-:W5:Y:S04]  /*05c0*/  LDG.E.128 R76, desc[UR8][R78.64] ;  /* 0x000000084e4c7981 */ /* 0x000f68000c1e1d00 */
[----:B------:R-:W5:Y:S01]  /*05d0*/  LDG.E.128 R84, desc[UR8][R84.64] ;  /* 0x0000000854547981 */ /* 0x000f62000c1e1d00 */
[----:B------:R-:W-:Y:S05]  /*05e0*/  BRA `(.L_x_28061) ;  /* 0x0000000400607947 */ /* 0x000fea0003800000 */
.L_x_28060:
        /* <DEDUP_REMOVED lines=10> */
[----:B0-----:R-:W-:-:S07]  /*0690*/  @P0 IMAD.WIDE.U32 R8, R76, 0x10, R8 ;  /* 0x000000104c080825 */ /* 0x001fce00078e0008 */
[----:B------:R-:W0:Y:S01]  /*06a0*/  @P2 LDC.64 R56, c[0x0][0x3d0] ;  /* 0x0000f400ff382b82 */ /* 0x000e220000000a00 */
[C---:B-1----:R-:W-:Y:S01]  /*06b0*/  @P0 IMAD.WIDE.U32 R20, R76.reuse, 0x10, R20 ;  /* 0x000000104c140825 */ /* 0x042fe200078e0014 */
[----:B------:R-:W-:Y:S02]  /*06c0*/  @P0 LOP3.LUT R76, R76, 0x80, RZ, 0xfc, !PT ;  /* 0x000000804c4c0812 */ /* 0x000fe400078efcff */
[----:B------:R-:W-:Y:S01]  /*06d0*/  ISETP.GE.U32.AND P6, PT, R156, 0x380, PT ;  /* 0x000003809c00780c */ /* 0x000fe20003fc6070 */
[----:B------:R-:W-:Y:S01]  /*06e0*/  HFMA2 R70, -RZ, RZ, 0, 0 ;  /* 0x00000000ff467431 */ /* 0x000fe200000001ff */
[----:B------:R-:W5:Y:S02]  /*06f0*/  @P0 LDG.E.128 R4, desc[UR8][R8.64] ;  /* 0x0000000808040981 */ /* 0x000f64000c1e1d00 */
[----:B------:R-:W1:Y:S01]  /*0700*/  @P2 LDC.64 R68, c[0x0][0x3e8] ;  /* 0x0000fa00ff442b82 */ /* 0x000e620000000a00 */
[----:B--2---:R-:W-:-:S04]  /*0710*/  @P1 IMAD.WIDE.U32 R32, R76, 0x10, R32 ;  /* 0x000000104c201825 */ /* 0x004fc800078e0020 */
[----:B------:R-:W-:Y:S01]  /*0720*/  HFMA2 R46, -RZ, RZ, 0, 0 ;  /* 0x00000000ff2e7431 */ /* 0x000fe200000001ff */
[----:B------:R-:W5:Y:S02]  /*0730*/  @P0 LDG.E.128 R12, desc[UR8][R20.64] ;  /* 0x00000008140c0981 */ /* 0x000f64000c1e1d00 */
[----:B------:R-:W2:Y:S01]  /*0740*/  @P3 LDC.64 R78, c[0x0][0x3d0] ;  /* 0x0000f400ff4e3b82 */ /* 0x000ea20000000a00 */
[C---:B---3--:R-:W-:Y:S01]  /*0750*/  @P1 IMAD.WIDE.U32 R44, R76.reuse, 0x10, R44 ;  /* 0x000000104c2c1825 */ /* 0x048fe200078e002c */
[----:B------:R-:W-:-:S03]  /*0760*/  @P1 IADD3 R76, PT, PT, R76, 0x80, RZ ;  /* 0x000000804c4c1810 */ /* 0x000fc60007ffe0ff */
[----:B------:R-:W-:Y:S01]  /*0770*/  HFMA2 R22, -RZ, RZ, 0, 0 ;  /* 0x00000000ff167431 */ /* 0x000fe200000001ff */
        /* <DEDUP_REMOVED lines=10> */
[----:B------:R2:W5:Y:S04]  /*0820*/  @P2 LDG.E.128 R36, desc[UR8][R68.64] ;  /* 0x0000000844242981 */ /* 0x000568000c1e1d00 */
[----:B------:R4:W5:Y:S02]  /*0830*/  @P3 LDG.E.128 R40, desc[UR8][R78.64] ;  /* 0x000000084e283981 */ /* 0x000964000c1e1d00 */
[----:B------:R-:W2:Y:S01]  /*0840*/  @P5 LDC.64 R86, c[0x0][0x3d0] ;  /* 0x0000f400ff565b82 */ /* 0x000ea20000000a00 */
[C---:B---3--:R-:W-:Y:S01]  /*0850*/  @P3 IMAD.WIDE.U32 R80, R76.reuse, 0x10, R80 ;  /* 0x000000104c503825 */ /* 0x048fe200078e0050 */
[----:B------:R-:W-:-:S04]  /*0860*/  @P3 IADD3 R76, PT, PT, R76, 0x80, RZ ;  /* 0x000000804c4c3810 */ /* 0x000fc80007ffe0ff */
[----:B------:R4:W5:Y:S02]  /*0870*/  @P3 LDG.E.128 R48, desc[UR8][R80.64] ;  /* 0x0000000850303981 */ /* 0x000964000c1e1d00 */
[----:B------:R-:W3:Y:S01]  /*0880*/  @P5 LDC.64 R88, c[0x0][0x3e8] ;  /* 0x0000fa00ff585b82 */ /* 0x000ee20000000a00 */
[----:B0-----:R-:W-:-:S05]  /*0890*/  @P4 IMAD.WIDE.U32 R82, R76, 0x10, R82 ;  /* 0x000000104c524825 */ /* 0x001fca00078e0052 */
        /* <DEDUP_REMOVED lines=8> */
[----:B------:R-:W-:Y:S02]  /*0920*/  CS2R R68, SRZ ;  /* 0x0000000000447805 */ /* 0x000fe4000001ff00 */
[----:B------:R-:W-:Y:S02]  /*0930*/  MOV R58, RZ ;  /* 0x000000ff003a7202 */ /* 0x000fe40000000f00 */
[----:B------:R-:W-:Y:S02]  /*0940*/  CS2R R56, SRZ ;  /* 0x0000000000387805 */ /* 0x000fe4000001ff00 */
[----:B------:R-:W-:Y:S02]  /*0950*/  CS2R R44, SRZ ;  /* 0x00000000002c7805 */ /* 0x000fe4000001ff00 */
[----:B------:R-:W-:Y:S02]  /*0960*/  MOV R34, RZ ;  /* 0x000000ff00227202 */ /* 0x000fe40000000f00 */
[----:B------:R-:W-:-:S02]  /*0970*/  CS2R R32, SRZ ;  /* 0x0000000000207805 */ /* 0x000fc4000001ff00 */
[----:B------:R-:W-:Y:S02]  /*0980*/  CS2R R20, SRZ ;  /* 0x0000000000147805 */ /* 0x000fe4000001ff00 */
[----:B------:R-:W-:Y:S02]  /*0990*/  MOV R10, RZ ;  /* 0x000000ff000a7202 */ /* 0x000fe40000000f00 */
[----:B------:R-:W-:Y:S02]  /*09a0*/  CS2R R8, SRZ ;  /* 0x0000000000087805 */ /* 0x000fe4000001ff00 */
[----:B------:R-:W-:Y:S02]  /*09b0*/  @P0 MOV R11, RZ ;  /* 0x000000ff000b0202 */ /* 0x000fe40000000f00 */
[----:B------:R-:W-:Y:S02]  /*09c0*/  @P1 MOV R23, RZ ;  /* 0x000000ff00171202 */ /* 0x000fe40000000f00 */
[----:B------:R-:W-:-:S02]  /*09d0*/  @P2 MOV R35, RZ ;  /* 0x000000ff00232202 */ /* 0x000fc40000000f00 */
[----:B------:R-:W-:Y:S02]  /*09e0*/  @P3 MOV R47, RZ ;  /* 0x000000ff002f3202 */ /* 0x000fe40000000f00 */
[----:B------:R-:W-:Y:S02]  /*09f0*/  @P4 MOV R59, RZ ;  /* 0x000000ff003b4202 */ /* 0x000fe40000000f00 */
[----:B------:R-:W-:Y:S02]  /*0a00*/  @P5 MOV R71, RZ ;  /* 0x000000ff00475202 */ /* 0x000fe40000000f00 */
[----:B------:R-:W-:Y:S01]  /*0a10*/  @P5 IADD3 R76, PT, PT, R76, 0x80, RZ ;  /* 0x000000804c4c5810 */ /* 0x000fe20007ffe0ff */
[----:B----4-:R-:W-:Y:S06]  /*0a20*/  @!P6 BRA `(.L_x_28061) ;  /* 0x000000000050e947 */ /* 0x010fec0003800000 */
[----:B------:R-:W0:Y:S08]  /*0a30*/  LDC.64 R78, c[0x0][0x3d0] ;  /* 0x0000f400ff4e7b82 */ /* 0x000e300000000a00 */
[----:B------:R-:W1:Y:S01]  /*0a40*/  LDC.64 R84, c[0x0][0x3e8] ;  /* 0x0000fa00ff547b82 */ /* 0x000e620000000a00 */
[----:B0-----:R-:W-:-:S04]  /*0a50*/  IMAD.WIDE.U32 R78, R76, 0x10, R78 ;  /* 0x000000104c4e7825 */ /* 0x001fc800078e004e */
[----:B-1----:R-:W-:Y:S02]  /*0a60*/  IMAD.WIDE.U32 R84, R76, 0x10, R84 ;  /* 0x000000104c547825 */ /* 0x002fe400078e0054 */
[----:B------:R-:W5:Y:S04]  /*0a70*/  LDG.E.128 R76, desc[UR8][R78.64] ;  /* 0x000000084e4c7981 */ /* 0x000f68000c1e1d00 */
[----:B------:R-:W5:Y:S01]  /*0a80*/  LDG.E.128 R84, desc[UR8][R84.64] ;  /* 0x0000000854547981 */ /* 0x000f62000c1e1d00 */
[----:B------:R-:W-:Y:S02]  /*0a90*/  CS2R R82, SRZ ;  /* 0x0000000000527805 */ /* 0x000fe4000001ff00 */
[----:B------:R-:W-:Y:S02]  /*0aa0*/  CS2R R80, SRZ ;  /* 0x0000000000507805 */ /* 0x000fe4000001ff00 */
[----:B------:R-:W-:-:S02]  /*0ab0*/  MOV R70, RZ ;  /* 0x000000ff00467202 */ /* 0x000fc40000000f00 */
[----:B------:R-:W-:Y:S02]  /*0ac0*/  CS2R R68, SRZ ;  /* 0x0000000000447805 */ /* 0x000fe4000001ff00 */
[----:B------:R-:W-:Y:S02]  /*0ad0*/  MOV R58, RZ ;  /* 0x000000ff003a7202 */ /* 0x000fe40000000f00 */
[----:B------:R-:W-:Y:S02]  /*0ae0*/  CS2R R56, SRZ ;  /* 0x0000000000387805 */ /* 0x000fe4000001ff00 */
[----:B------:R-:W-:Y:S02]  /*0af0*/  MOV R46, RZ ;  /* 0x000000ff002e7202 */ /* 0x000fe40000000f00 */
[----:B------:R-:W-:Y:S02]  /*0b00*/  CS2R R44, SRZ ;  /* 0x00000000002c7805 */ /* 0x000fe4000001ff00 */
[----:B------:R-:W-:-:S02]  /*0b10*/  MOV R34, RZ ;  /* 0x000000ff00227202 */ /* 0x000fc40000000f00 */
[----:B------:R-:W-:Y:S02]  /*0b20*/  CS2R R32, SRZ ;  /* 0x0000000000207805 */ /* 0x000fe4000001ff00 */
[----:B------:R-:W-:Y:S02]  /*0b30*/  MOV R22, RZ ;  /* 0x000000ff00167202 */ /* 0x000fe40000000f00 */
[----:B------:R-:W-:Y:S02]  /*0b40*/  CS2R R20, SRZ ;  /* 0x0000000000147805 */ /* 0x000fe4000001ff00 */
[----:B------:R-:W-:Y:S02]  /*0b50*/  MOV R10, RZ ;  /* 0x000000ff000a7202 */ /* 0x000fe40000000f00 */
[----:B------:R-:W-:-:S07]  /*0b60*/  CS2R R8, SRZ ;  /* 0x0000000000087805 */ /* 0x000fce000001ff00 */
.L_x_28061:
[----:B------:R-:W-:Y:S05]  /*0b70*/  BSYNC.RECONVERGENT B0 ;  /* 0x0000000000007941 */ /* 0x000fea0003800200 */
.L_x_28059:
        /* <DEDUP_REMOVED lines=16> */
[----:B------:R-:W-:Y:S01]  /*0c80*/  LEA R0, R0, R89, 0x3 ;  /* 0x0000005900007211 */ /* 0x000fe200078e18ff */
[----:B0-----:R-:W-:-:S03]  /*0c90*/  UISETP.NE.U32.AND UP0, UPT, UR4, URZ, UPT ;  /* 0x000000ff0400728c */ /* 0x001fc6000bf05070 */
[----:B------:R-:W-:Y:S01]  /*0ca0*/  I2FP.F32.U32 R2, R0 ;  /* 0x0000000000027245 */ /* 0x000fe20000201000 */
[----:B------:R-:W0:Y:S01]  /*0cb0*/  LDCU.64 UR10, c[0x0][0x3a0] ;  /* 0x00007400ff0a77ac */ /* 0x000e220008000a00 */
[----:B------:R-:W-:Y:S02]  /*0cc0*/  VIMNMX R0, PT, PT, R88, 0x20, PT ;  /* 0x0000002058007848 */ /* 0x000fe40003fe0100 */
[----:B------:R4:W0:Y:S01]  /*0cd0*/  MUFU.RCP R3, R2 ;  /* 0x0000000200037308 */ /* 0x0008220000001000 */
[----:B------:R-:W0:Y:S01]  /*0ce0*/  LDCU.64 UR14, c[0x0][0x380] ;  /* 0x00007000ff0e77ac */ /* 0x000e220008000a00 */
[----:B------:R-:W-:Y:S01]  /*0cf0*/  LEA R0, R0, R89, 0x3 ;  /* 0x0000005900007211 */ /* 0x000fe200078e18ff */
[----:B------:R-:W-:Y:S02]  /*0d00*/  UISETP.NE.AND.EX UP0, UPT, UR5, URZ, UPT, UP0 ;  /* 0x000000ff0500728c */ /* 0x000fe4000bf05300 */
[----:B-12---:R-:W-:-:S11]  /*0d10*/  UPLOP3.LUT UP2, UPT, UPT, UPT, UPT, 0x40, 0x4 ;  /* 0x000000000004789c */ /* 0x006fd60003f4e870 */
.L_x_28108:
[----:B-1----:R-:W1:Y:S01]  /*0d20*/  @UP0 LDCU.64 UR4, c[0x0][0x3e0] ;  /* 0x00007c00ff0407ac */ /* 0x002e620008000a00 */
[----:B------:R-:W-:Y:S01]  /*0d30*/  PLOP3.LUT P0, PT, PT, PT, UP0, 0x80, 0x8 ;  /* 0x000000000008781c */ /* 0x000fe20003f0f008 */
[----:B-1----:R-:W-:-:S06]  /*0d40*/  @UP0 UIMAD.WIDE UR4, UR6, 0x2, UR4 ;  /* 0x00000002060408a5 */ /* 0x002fcc000f8e0204 */
[----:B0-234-:R-:W-:Y:S02]  /*0d50*/  MOV R154, UR4 ;  /* 0x00000004009a7c02 */ /* 0x01dfe40008000f00 */
[----:B------:R-:W-:-:S05]  /*0d60*/  MOV R155, UR5 ;  /* 0x00000005009b7c02 */ /* 0x000fca0008000f00 */
[----:B------:R-:W4:Y:S01]  /*0d70*/  @P0 LDG.E.U16 R154, desc[UR8][R154.64] ;  /* 0x000000089a9a0981 */ /* 0x000f22000c1e1500 */
[----:B------:R-:W-:Y:S01]  /*0d80*/  PLOP3.LUT P0, PT, PT, PT, UP0, 0x80, 0x8 ;  /* 0x000000000008781c */ /* 0x000fe20003f0f008 */
[----:B------:R-:W-:Y:S01]  /*0d90*/  UIMAD UR4, UR6, UR13, URZ ;  /* 0x0000000d060472a4 */ /* 0x000fe2000f8e02ff */
[----:B------:R-:W-:Y:S01]  /*0da0*/  PLOP3.LUT P1, PT, PT, PT, UP0, 0x80, 0x8 ;  /* 0x000000000008781c */ /* 0x000fe20003f2f008 */
[----:B------:R-:W1:Y:S01]  /*0db0*/  S2R R152, SR_TID.X ;  /* 0x0000000000987919 */ /* 0x000e620000002100 */
[----:B------:R-:W-:Y:S01]  /*0dc0*/  BSSY.RECONVERGENT B0, `(.L_x_28062) ;  /* 0x000005b000007945 */ /* 0x000fe20003800200 */
[----:B------:R-:W-:-:S04]  /*0dd0*/  USHF.R.S32.HI UR5, URZ, 0x1f, UR4 ;  /* 0x0000001fff057899 */ /* 0x000fc80008011404 */
[----:B------:R-:W-:-:S03]  /*0de0*/  ULEA.HI UR5, UR5, UR4, URZ, 0x3 ;  /* 0x0000000405057291 */ /* 0x000fc6000f8f18ff */
[----:B------:R-:W-:-:S03]  /*0df0*/  UMOV UR4, 0x3f800000 ;  /* 0x3f80000000047882 */ /* 0x000fc60000000000 */
[----:B------:R-:W-:Y:S01]  /*0e00*/  MOV R153, UR5 ;  /* 0x0000000500997c02 */ /* 0x000fe20008000f00 */
[----:B----4-:R-:W-:Y:S01]  /*0e10*/  @P0 HADD2.F32 R2, -RZ, R154.H0_H0 ;  /* 0x2000009aff020230 */ /* 0x010fe20000004100 */
[----:B------:R-:W-:-:S04]  /*0e20*/  ISETP.GE.U32.AND P0, PT, R156, 0x80, PT ;  /* 0x000000809c00780c */ /* 0x000fc80003f06070 */
[----:B------:R-:W-:Y:S02]  /*0e30*/  @P1 R2UR UR4, R2 ;  /* 0x00000000020412ca */ /* 0x000fe400000e0000 */
[----:B-1----:R-:W-:-:S04]  /*0e40*/  LEA.HI.SX32 R2, R153, R152, 0x1d ;  /* 0x0000009899027211 */ /* 0x002fc800078feaff */
        /* <DEDUP_REMOVED lines=11> */
[----:B------:R0:W4:Y:S01]  /*0f00*/  LDG.E.128 R92, desc[UR8][R98.64+0x10] ;  /* 0x00001008625c7981 */ /* 0x000122000c1e1d00 */
[--C-:B-----5:R-:W-:Y:S02]  /*0f10*/  HADD2.F32 R96, -RZ, R100.reuse.H0_H0 ;  /* 0x20000064ff607230 */ /* 0x120fe40000004100 */
[----:B------:R-:W-:Y:S02]  /*0f20*/  HADD2.F32 R100, -RZ, R100.H1_H1 ;  /* 0x30000064ff647230 */ /* 0x000fe40000004100 */
[--C-:B------:R-:W-:Y:S02]  /*0f30*/  HADD2.F32 R153, -RZ, R12.reuse.H1_H1 ;  /* 0x3000000cff997230 */ /* 0x100fe40000004100 */
[----:B------:R-:W-:Y:S01]  /*0f40*/  FMUL.FTZ R97, R96, UR4 ;  /* 0x0000000460617c20 */ /* 0x000fe20008410000 */
[----:B------:R-:W-:-:S02]  /*0f50*/  HADD2.F32 R96, -RZ, R12.H0_H0 ;  /* 0x2000000cff607230 */ /* 0x000fc40000004100 */
[----:B------:R-:W-:Y:S01]  /*0f60*/  FMUL.FTZ R100, R100, UR4 ;  /* 0x0000000464647c20 */ /* 0x000fe20008410000 */
[--C-:B------:R-:W-:Y:S02]  /*0f70*/  HADD2.F32 R154, -RZ, R101.reuse.H0_H0 ;  /* 0x20000065ff9a7230 */ /* 0x100fe40000004100 */
[----:B------:R-:W-:Y:S02]  /*0f80*/  HADD2.F32 R101, -RZ, R101.H1_H1 ;  /* 0x30000065ff657230 */ /* 0x000fe40000004100 */
[----:B0-----:R-:W-:Y:S02]  /*0f90*/  HADD2.F32 R98, -RZ, R13.H0_H0 ;  /* 0x2000000dff627230 */ /* 0x001fe40000004100 */
[----:B------:R-:W-:Y:S01]  /*0fa0*/  FMUL.FTZ R99, R154, UR4 ;  /* 0x000000049a637c20 */ /* 0x000fe20008410000 */
[--C-:B------:R-:W-:Y:S02]  /*0fb0*/  HADD2.F32 R154, -RZ, R103.reuse.H0_H0 ;  /* 0x20000067ff9a7230 */ /* 0x100fe40000004100 */
[----:B------:R-:W-:-:S03]  /*0fc0*/  HADD2.F32 R155, -RZ, R103.H1_H1 ;  /* 0x30000067ff9b7230 */ /* 0x000fc60000004100 */
[----:B------:R-:W-:Y:S02]  /*0fd0*/  FMUL.FTZ R103, R154, UR4 ;  /* 0x000000049a677c20 */ /* 0x000fe40008410000 */
[----:B------:R-:W-:Y:S01]  /*0fe0*/  FMUL.FTZ R154, R155, UR4 ;  /* 0x000000049b9a7c20 */ /* 0x000fe20008410000 */
[----:B--2---:R-:W-:Y:S01]  /*0ff0*/  FFMA.FTZ R96, R97, R96, R88 ;  /* 0x0000006061607223 */ /* 0x004fe20000010058 */
[----:B------:R-:W-:Y:S01]  /*1000*/  FFMA.FTZ R97, R100, R153, R89 ;  /* 0x0000009964617223 */ /* 0x000fe20000010059 */
[----:B------:R-:W-:Y:S01]  /*1010*/  FMUL.FTZ R100, R101, UR4 ;  /* 0x0000000465647c20 */ /* 0x000fe20008410000 */
[----:B------:R-:W-:Y:S02]  /*1020*/  HADD2.F32 R101, -RZ, R13.H1_H1 ;  /* 0x3000000dff657230 */ /* 0x000fe40000004100 */
[----:B------:R-:W-:Y:S01]  /*1030*/  FFMA.FTZ R98, R99, R98, R90 ;  /* 0x0000006263627223 */ /* 0x000fe2000001005a */
[--C-:B------:R-:W-:Y:S02]  /*1040*/  HADD2.F32 R153, -RZ, R102.reuse.H0_H0 ;  /* 0x20000066ff997230 */ /* 0x100fe40000004100 */
[----:B------:R-:W-:-:S02]  /*1050*/  HADD2.F32 R102, -RZ, R102.H1_H1 ;  /* 0x30000066ff667230 */ /* 0x000fc40000004100 */
[----:B------:R-:W-:Y:S01]  /*1060*/  FFMA.FTZ R99, R100, R101, R91 ;  /* 0x0000006564637223 */ /* 0x000fe2000001005b */
[--C-:B------:R-:W-:Y:S02]  /*1070*/  HADD2.F32 R101, -RZ, R14.reuse.H1_H1 ;  /* 0x3000000eff657230 */ /* 0x100fe40000004100 */
[----:B------:R-:W-:Y:S01]  /*1080*/  FMUL.FTZ R153, R153, UR4 ;  /* 0x0000000499997c20 */ /* 0x000fe20008410000 */
[----:B------:R-:W-:Y:S02]  /*1090*/  HADD2.F32 R100, -RZ, R14.H0_H0 ;  /* 0x2000000eff647230 */ /* 0x000fe40000004100 */
[----:B------:R-:W-:-:S04]  /*10a0*/  FMUL.FTZ R102, R102, UR4 ;  /* 0x0000000466667c20 */ /* 0x000fc80008410000 */
[----:B----4-:R-:W-:Y:S01]  /*10b0*/  FFMA.FTZ R101, R102, R101, R93 ;  /* 0x0000006566657223 */ /* 0x010fe2000001005d */
[----:B------:R-:W-:Y:S01]  /*10c0*/  FFMA.FTZ R100, R153, R100, R92 ;  /* 0x0000006499647223 */ /* 0x000fe2000001005c */
[--C-:B------:R-:W-:Y:S02]  /*10d0*/  HADD2.F32 R102, -RZ, R15.reuse.H0_H0 ;  /* 0x2000000fff667230 */ /* 0x100fe40000004100 */
[----:B------:R-:W-:-:S03]  /*10e0*/  HADD2.F32 R153, -RZ, R15.H1_H1 ;  /* 0x3000000fff997230 */ /* 0x000fc60000004100 */
[----:B------:R-:W-:Y:S02]  /*10f0*/  FFMA.FTZ R102, R103, R102, R94 ;  /* 0x0000006667667223 */ /* 0x000fe4000001005e */
[----:B------:R-:W-:Y:S01]  /*1100*/  FFMA.FTZ R103, R154, R153, R95 ;  /* 0x000000999a677223 */ /* 0x000fe2000001005f */
[----:B------:R-:W-:Y:S06]  /*1110*/  BRA `(.L_x_28065) ;  /* 0x0000000000807947 */ /* 0x000fec0003800000 */
.L_x_28064:
[--C-:B-----5:R-:W-:Y:S02]  /*1120*/  HADD2.F32 R96, -RZ, R100.reuse.H0_H0 ;  /* 0x20000064ff607230 */ /* 0x120fe40000004100 */
[----:B------:R-:W-:Y:S02]  /*1130*/  HADD2.F32 R100, -RZ, R100.H1_H1 ;  /* 0x30000064ff647230 */ /* 0x000fe40000004100 */
[--C-:B------:R-:W-:Y:S02]  /*1140*/  HADD2.F32 R97, -RZ, R12.reuse.H0_H0 ;  /* 0x2000000cff617230 */ /* 0x100fe40000004100 */
[----:B------:R-:W-:Y:S01]  /*1150*/  FMUL.FTZ R96, R96, UR4 ;  /* 0x0000000460607c20 */ /* 0x000fe20008410000 */
[----:B------:R-:W-:Y:S02]  /*1160*/  HADD2.F32 R99, -RZ, R12.H1_H1 ;  /* 0x3000000cff637230 */ /* 0x000fe40000004100 */
[----:B------:R-:W-:Y:S01]  /*1170*/  FMUL.FTZ R100, R100, UR4 ;  /* 0x0000000464647c20 */ /* 0x000fe20008410000 */
[----:B------:R-:W-:-:S02]  /*1180*/  HADD2.F32 R98, -RZ, R101.H0_H0 ;  /* 0x20000065ff627230 */ /* 0x000fc40000004100 */
[----:B------:R-:W-:Y:S01]  /*1190*/  FMUL.FTZ R96, R96, R97 ;  /* 0x0000006160607220 */ /* 0x000fe20000410000 */
[----:B------:R-:W-:Y:S02]  /*11a0*/  HADD2.F32 R101, -RZ, R101.H1_H1 ;  /* 0x30000065ff657230 */ /* 0x000fe40000004100 */
[----:B------:R-:W-:Y:S01]  /*11b0*/  FMUL.FTZ R97, R100, R99 ;  /* 0x0000006364617220 */ /* 0x000fe20000410000 */
[--C-:B------:R-:W-:Y:S02]  /*11c0*/  HADD2.F32 R99, -RZ, R13.reuse.H0_H0 ;  /* 0x2000000dff637230 */ /* 0x100fe40000004100 */
[----:B------:R-:W-:Y:S01]  /*11d0*/  FMUL.FTZ R98, R98, UR4 ;  /* 0x0000000462627c20 */ /* 0x000fe20008410000 */
[----:B------:R-:W-:Y:S02]  /*11e0*/  HADD2.F32 R100, -RZ, R13.H1_H1 ;  /* 0x3000000dff647230 */ /* 0x000fe40000004100 */
[----:B------:R-:W-:Y:S01]  /*11f0*/  FMUL.FTZ R101, R101, UR4 ;  /* 0x0000000465657c20 */ /* 0x000fe20008410000 */
[----:B------:R-:W-:-:S02]  /*1200*/  HADD2.F32 R153, -RZ, R102.H0_H0 ;  /* 0x20000066ff997230 */ /* 0x000fc40000004100 */
[----:B------:R-:W-:Y:S01]  /*1210*/  FMUL.FTZ R98, R98, R99 ;  /* 0x0000006362627220 */ /* 0x000fe20000410000 */
[--C-:B------:R-:W-:Y:S02]  /*1220*/  HADD2.F32 R154, -RZ, R103.reuse.H0_H0 ;  /* 0x20000067ff9a7230 */ /* 0x100fe40000004100 */
[----:B------:R-:W-:Y:S01]  /*1230*/  FMUL.FTZ R99, R101, R100 ;  /* 0x0000006465637220 */ /* 0x000fe20000410000 */
[----:B------:R-:W-:Y:S02]  /*1240*/  HADD2.F32 R100, -RZ, R14.H0_H0 ;  /* 0x2000000eff647230 */ /* 0x000fe40000004100 */
[----:B------:R-:W-:Y:S01]  /*1250*/  FMUL.FTZ R153, R153, UR4 ;  /* 0x0000000499997c20 */ /* 0x000fe20008410000 */
[----:B------:R-:W-:Y:S02]  /*1260*/  HADD2.F32 R103, -RZ, R103.H1_H1 ;  /* 0x30000067ff677230 */ /* 0x000fe40000004100 */
[----:B------:R-:W-:Y:S01]  /*1270*/  FMUL.FTZ R154, R154, UR4 ;  /* 0x000000049a9a7c20 */ /* 0x000fe20008410000 */
[----:B------:R-:W-:-:S02]  /*1280*/  HADD2.F32 R102, -RZ, R102.H1_H1 ;  /* 0x30000066ff667230 */ /* 0x000fc40000004100 */
[----:B------:R-:W-:Y:S01]  /*1290*/  FMUL.FTZ R100, R153, R100 ;  /* 0x0000006499647220 */ /* 0x000fe20000410000 */
[----:B------:R-:W-:Y:S02]  /*12a0*/  HADD2.F32 R101, -RZ, R14.H1_H1 ;  /* 0x3000000eff657230 */ /* 0x000fe40000004100 */
[----:B------:R-:W-:Y:S01]  /*12b0*/  FMUL.FTZ R153, R103, UR4 ;  /* 0x0000000467997c20 */ /* 0x000fe20008410000 */
[--C-:B------:R-:W-:Y:S02]  /*12c0*/  HADD2.F32 R103, -RZ, R15.reuse.H0_H0 ;  /* 0x2000000fff677230 */ /* 0x100fe40000004100 */
[----:B------:R-:W-:Y:S01]  /*12d0*/  FMUL.FTZ R102, R102, UR4 ;  /* 0x0000000466667c20 */ /* 0x000fe20008410000 */
[----:B------:R-:W-:-:S03]  /*12e0*/  HADD2.F32 R158, -RZ, R15.H1_H1 ;  /* 0x3000000fff9e7230 */ /* 0x000fc60000004100 */
[----:B------:R-:W-:Y:S01]  /*12f0*/  FMUL.FTZ R101, R102, R101 ;  /* 0x0000006566657220 */ /* 0x000fe20000410000 */
[----:B------:R-:W-:Y:S01]  /*1300*/  FMUL.FTZ R102, R154, R103 ;  /* 0x000000679a667220 */ /* 0x000fe20000410000 */
[----:B------:R-:W-:-:S07]  /*1310*/  FMUL.FTZ R103, R153, R158 ;  /* 0x0000009e99677220 */ /* 0x000fce0000410000 */
.L_x_28065:
[----:B------:R-:W0:Y:S01]  /*1320*/  LDC.64 R154, c[0x0][0x3a8] ;  /* 0x0000ea00ff9a7b82 */ /* 0x000e220000000a00 */
[C---:B------:R-:W-:Y:S01]  /*1330*/  IADD3 R153, PT, PT, R2.reuse, 0x80, RZ ;  /* 0x0000008002997810 */ /* 0x040fe20007ffe0ff */
[----:B0-----:R-:W-:-:S05]  /*1340*/  IMAD.WIDE.U32 R154, R2, 0x20, R154 ;  /* 0x00000020029a7825 */ /* 0x001fca00078e009a */
[----:B------:R1:W-:Y:S04]  /*1350*/  STG.E.128 desc[UR8][R154.64], R96 ;  /* 0x000000609a007986 */ /* 0x0003e8000c101d08 */
[----:B------:R1:W-:Y:S02]  /*1360*/  STG.E.128 desc[UR8][R154.64+0x10], R100 ;  /* 0x000010649a007986 */ /* 0x0003e4000c101d08 */
.L_x_28063:
[----:B0--3--:R-:W-:Y:S05]  /*1370*/  BSYNC.RECONVERGENT B0 ;  /* 0x0000000000007941 */ /* 0x009fea0003800200 */
.L_x_28062:
[----:B------:R-:W-:Y:S01]  /*1380*/  ISETP.GE.U32.AND P1, PT, R156, 0x100, PT ;  /* 0x000001009c00780c */ /* 0x000fe20003f26070 */
[----:B------:R-:W-:Y:S03]  /*1390*/  BSSY.RECONVERGENT B0, `(.L_x_28066) ;  /* 0x0000053000007945 */ /* 0x000fe60003800200 */
[----:B------:R-:W-:-:S09]  /*13a0*/  P2R R157, PR, RZ, 0x2 ;  /* 0x00000002ff9d7803 */ /* 0x000fd20000000000 */
[----:B------:R-:W-:Y:S05]  /*13b0*/  @!P1 BRA `(.L_x_28067) ;  /* 0x0000000400409947 */ /* 0x000fea0003800000 */
[----:B------:R-:W-:Y:S01]  /*13c0*/  ISETP.NE.U32.AND P1, PT, RZ, UR10, PT ;  /* 0x0000000aff007c0c */ /* 0x000fe2000bf25070 */
[----:B------:R-:W0:Y:S03]  /*13d0*/  LDC.64 R108, c[0x0][0x390] ;  /* 0x0000e400ff6c7b82 */ /* 0x000e260000000a00 */
[----:B------:R-:W-:-:S13]  /*13e0*/  ISETP.NE.AND.EX P1, PT, RZ, UR11, PT, P1 ;  /* 0x0000000bff007c0c */ /* 0x000fda000bf25310 */
[----:B------:R-:W2:Y:S01]  /*13f0*/  @P1 LDC.64 R104, c[0x0][0x3a0] ;  /* 0x0000e800ff681b82 */ /* 0x000ea20000000a00 */
[----:B0-----:R-:W-:-:S06]  /*1400*/  IMAD.WIDE.U32 R108, R153, 0x10, R108 ;  /* 0x00000010996c7825 */ /* 0x001fcc00078e006c */
[----:B------:R-:W5:Y:S01]  /*1410*/  LDG.E.128 R108, desc[UR8][R108.64] ;  /* 0x000000086c6c7981 */ /* 0x000f62000c1e1d00 */
[----:B--2---:R-:W-:-:S05]  /*1420*/  @P1 IMAD.WIDE.U32 R104, R153, 0x20, R104 ;  /* 0x0000002099681825 */ /* 0x004fca00078e0068 */
[----:B------:R0:W5:Y:S04]  /*1430*/  @P1 LDG.E.128 R88, desc[UR8][R104.64] ;  /* 0x0000000868581981 */ /* 0x000168000c1e1d00 */
[----:B------:R0:W5:Y:S01]  /*1440*/  @P1 LDG.E.128 R92, desc[UR8][R104.64+0x10] ;  /* 0x00001008685c1981 */ /* 0x000162000c1e1d00 */
[----:B------:R-:W-:Y:S05]  /*1450*/  @!P1 BRA `(.L_x_28068) ;  /* 0x0000000000849947 */ /* 0x000fea0003800000 */
[--C-:B0----5:R-:W-:Y:S02]  /*1460*/  HADD2.F32 R104, -RZ, R108.reuse.H0_H0 ;  /* 0x2000006cff687230 */ /* 0x121fe40000004100 */
[----:B------:R-:W-:Y:S02]  /*1470*/  HADD2.F32 R108, -RZ, R108.H1_H1 ;  /* 0x3000006cff6c7230 */ /* 0x000fe40000004100 */
[--C-:B------:R-:W-:Y:S02]  /*1480*/  HADD2.F32 R106, -RZ, R24.reuse.H1_H1 ;  /* 0x30000018ff6a7230 */ /* 0x100fe40000004100 */
[----:B------:R-:W-:Y:S01]  /*1490*/  FMUL.FTZ R105, R104, UR4 ;  /* 0x0000000468697c20 */ /* 0x000fe20008410000 */
[----:B------:R-:W-:Y:S02]  /*14a0*/  HADD2.F32 R104, -RZ, R24.H0_H0 ;  /* 0x20000018ff687230 */ /* 0x000fe40000004100 */
[----:B------:R-:W-:Y:S01]  /*14b0*/  FMUL.FTZ R108, R108, UR4 ;  /* 0x000000046c6c7c20 */ /* 0x000fe20008410000 */
[----:B------:R-:W-:-:S02]  /*14c0*/  HADD2.F32 R107, -RZ, R109.H0_H0 ;  /* 0x2000006dff6b7230 */ /* 0x000fc40000004100 */
[----:B------:R-:W-:Y:S02]  /*14d0*/  HADD2.F32 R109, -RZ, R109.H1_H1 ;  /* 0x3000006dff6d7230 */ /* 0x000fe40000004100 */
[----:B------:R-:W-:Y:S01]  /*14e0*/  FFMA.FTZ R104, R105, R104, R88 ;  /* 0x0000006869687223 */ /* 0x000fe20000010058 */
[----:B------:R-:W-:Y:S01]  /*14f0*/  FFMA.FTZ R105, R108, R106, R89 ;  /* 0x0000006a6c697223 */ /* 0x000fe20000010059 */
[--C-:B------:R-:W-:Y:S02]  /*1500*/  HADD2.F32 R106, -RZ, R25.reuse.H0_H0 ;  /* 0x20000019ff6a7230 */ /* 0x100fe40000004100 */
[----:B------:R-:W-:Y:S01]  /*1510*/  FMUL.FTZ R107, R107, UR4 ;  /* 0x000000046b6b7c20 */ /* 0x000fe20008410000 */
[----:B------:R-:W-:Y:S01]  /*1520*/  FMUL.FTZ R108, R109, UR4 ;  /* 0x000000046d6c7c20 */ /* 0x000fe20008410000 */
[----:B------:R-:W-:Y:S02]  /*1530*/  HADD2.F32 R109, -RZ, R25.H1_H1 ;  /* 0x30000019ff6d7230 */ /* 0x000fe40000004100 */
[----:B-1----:R-:W-:-:S02]  /*1540*/  HADD2.F32 R154, -RZ, R110.H0_H0 ;  /* 0x2000006eff9a7230 */ /* 0x002fc40000004100 */
[----:B------:R-:W-:Y:S01]  /*1550*/  FFMA.FTZ R106, R107, R106, R90 ;  /* 0x0000006a6b6a7223 */ /* 0x000fe2000001005a */
[----:B------:R-:W-:Y:S02]  /*1560*/  HADD2.F32 R110, -RZ, R110.H1_H1 ;  /* 0x3000006eff6e7230 */ /* 0x000fe40000004100 */
[----:B------:R-:W-:Y:S01]  /*1570*/  FFMA.FTZ R107, R108, R109, R91 ;  /* 0x0000006d6c6b7223 */ /* 0x000fe2000001005b */
[--C-:B------:R-:W-:Y:S02]  /*1580*/  HADD2.F32 R108, -RZ, R26.reuse.H0_H0 ;  /* 0x2000001aff6c7230 */ /* 0x100fe40000004100 */
[----:B------:R-:W-:Y:S01]  /*1590*/  FMUL.FTZ R109, R154, UR4 ;  /* 0x000000049a6d7c20 */ /* 0x000fe20008410000 */
[----:B------:R-:W-:Y:S02]  /*15a0*/  HADD2.F32 R154, -RZ, R26.H1_H1 ;  /* 0x3000001aff9a7230 */ /* 0x000fe40000004100 */
[----:B------:R-:W-:Y:S01]  /*15b0*/  FMUL.FTZ R110, R110, UR4 ;  /* 0x000000046e6e7c20 */ /* 0x000fe20008410000 */
[----:B------:R-:W-:-:S02]  /*15c0*/  HADD2.F32 R155, -RZ, R111.H0_H0 ;  /* 0x2000006fff9b7230 */ /* 0x000fc40000004100 */
[----:B------:R-:W-:Y:S01]  /*15d0*/  FFMA.FTZ R108, R109, R108, R92 ;  /* 0x0000006c6d6c7223 */ /* 0x000fe2000001005c */
[----:B------:R-:W-:Y:S02]  /*15e0*/  HADD2.F32 R111, -RZ, R111.H1_H1 ;  /* 0x3000006fff6f7230 */ /* 0x000fe40000004100 */
[----:B------:R-:W-:Y:S01]  /*15f0*/  FFMA.FTZ R109, R110, R154, R93 ;  /* 0x0000009a6e6d7223 */ /* 0x000fe2000001005d */
[--C-:B------:R-:W-:Y:S02]  /*1600*/  HADD2.F32 R110, -RZ, R27.reuse.H0_H0 ;  /* 0x2000001bff6e7230 */ /* 0x100fe40000004100 */
[----:B------:R-:W-:Y:S01]  /*1610*/  FMUL.FTZ R155, R155, UR4 ;  /* 0x000000049b9b7c20 */ /* 0x000fe20008410000 */
[----:B------:R-:W-:Y:S01]  /*1620*/  FMUL.FTZ R154, R111, UR4 ;  /* 0x000000046f9a7c20 */ /* 0x000fe20008410000 */
[----:B------:R-:W-:Y:S02]  /*1630*/  HADD2.F32 R111, -RZ, R27.H1_H1 ;  /* 0x3000001bff6f7230 */ /* 0x000fe40000004100 */
[----:B------:R-:W-:-:S03]  /*1640*/  FFMA.FTZ R110, R155, R110, R94 ;  /* 0x0000006e9b6e7223 */ /* 0x000fc6000001005e */
[----:B------:R-:W-:Y:S01]  /*1650*/  FFMA.FTZ R111, R154, R111, R95 ;  /* 0x0000006f9a6f7223 */ /* 0x000fe2000001005f */
[----:B------:R-:W-:Y:S06]  /*1660*/  BRA `(.L_x_28069) ;  /* 0x0000000000807947 */ /* 0x000fec0003800000 */
.L_x_28068:
[--C-:B0----5:R-:W-:Y:S02]  /*1670*/  HADD2.F32 R104, -RZ, R108.reuse.H0_H0 ;  /* 0x2000006cff687230 */ /* 0x121fe40000004100 */
        /* <DEDUP_REMOVED lines=13> */
[----:B-1----:R-:W-:-:S02]  /*1750*/  HADD2.F32 R154, -RZ, R110.H0_H0 ;  /* 0x2000006eff9a7230 */ /* 0x002fc40000004100 */
[----:B------:R-:W-:Y:S01]  /*1760*/  FMUL.FTZ R106, R106, R107 ;  /* 0x0000006b6a6a7220 */ /* 0x000fe20000410000 */
[----:B------:R-:W-:Y:S02]  /*1770*/  HADD2.F32 R110, -RZ, R110.H1_H1 ;  /* 0x3000006eff6e7230 */ /* 0x000fe40000004100 */
[----:B------:R-:W-:Y:S01]  /*1780*/  FMUL.FTZ R107, R109, R108 ;  /* 0x0000006c6d6b7220 */ /* 0x000fe20000410000 */
[----:B------:R-:W-:Y:S02]  /*1790*/  HADD2.F32 R109, -RZ, R26.H0_H0 ;  /* 0x2000001aff6d7230 */ /* 0x000fe40000004100 */
[----:B------:R-:W-:Y:S01]  /*17a0*/  FMUL.FTZ R154, R154, UR4 ;  /* 0x000000049a9a7c20 */ /* 0x000fe20008410000 */
[--C-:B------:R-:W-:Y:S02]  /*17b0*/  HADD2.F32 R158, -RZ, R111.reuse.H0_H0 ;  /* 0x2000006fff9e7230 */ /* 0x100fe40000004100 */
[----:B------:R-:W-:Y:S01]  /*17c0*/  FMUL.FTZ R110, R110, UR4 ;  /* 0x000000046e6e7c20 */ /* 0x000fe20008410000 */
[----:B------:R-:W-:-:S02]  /*17d0*/  HADD2.F32 R111, -RZ, R111.H1_H1 ;  /* 0x3000006fff6f7230 */ /* 0x000fc40000004100 */
[----:B------:R-:W-:Y:S01]  /*17e0*/  FMUL.FTZ R108, R154, R109 ;  /* 0x0000006d9a6c7220 */ /* 0x000fe20000410000 */
[----:B------:R-:W-:Y:S02]  /*17f0*/  HADD2.F32 R155, -RZ, R26.H1_H1 ;  /* 0x3000001aff9b7230 */ /* 0x000fe40000004100 */
[----:B------:R-:W-:Y:S01]  /*1800*/  FMUL.FTZ R158, R158, UR4 ;  /* 0x000000049e9e7c20 */ /* 0x000fe20008410000 */
[----:B------:R-:W-:Y:S01]  /*1810*/  FMUL.FTZ R154, R111, UR4 ;  /* 0x000000046f9a7c20 */ /* 0x000fe20008410000 */
[--C-:B------:R-:W-:Y:S02]  /*1820*/  HADD2.F32 R111, -RZ, R27.reuse.H0_H0 ;  /* 0x2000001bff6f7230 */ /* 0x100fe40000004100 */
[----:B------:R-:W-:Y:S01]  /*1830*/  FMUL.FTZ R109, R110, R155 ;  /* 0x0000009b6e6d7220 */ /* 0x000fe20000410000 */
[----:B------:R-:W-:Y:S02]  /*1840*/  HADD2.F32 R155, -RZ, R27.H1_H1 ;  /* 0x3000001bff9b7230 */ /* 0x000fe40000004100 */
[----:B------:R-:W-:-:S03]  /*1850*/  FMUL.FTZ R110, R158, R111 ;  /* 0x0000006f9e6e7220 */ /* 0x000fc60000410000 */
[----:B------:R-:W-:-:S07]  /*1860*/  FMUL.FTZ R111, R154, R155 ;  /* 0x0000009b9a6f7220 */ /* 0x000fce0000410000 */
.L_x_28069:
[----:B------:R-:W0:Y:S02]  /*1870*/  LDC.64 R154, c[0x0][0x3a8] ;  /* 0x0000ea00ff9a7b82 */ /* 0x000e240000000a00 */
[C---:B0-----:R-:W-:Y:S01]  /*1880*/  IMAD.WIDE.U32 R154, R153.reuse, 0x20, R154 ;  /* 0x00000020999a7825 */ /* 0x041fe200078e009a */
[----:B------:R-:W-:-:S04]  /*1890*/  IADD3 R153, PT, PT, R153, 0x80, RZ ;  /* 0x0000008099997810 */ /* 0x000fc80007ffe0ff */
[----:B------:R0:W-:Y:S04]  /*18a0*/  STG.E.128 desc[UR8][R154.64], R104 ;  /* 0x000000689a007986 */ /* 0x0001e8000c101d08 */
[----:B------:R0:W-:Y:S02]  /*18b0*/  STG.E.128 desc[UR8][R154.64+0x10], R108 ;  /* 0x0000106c9a007986 */ /* 0x0001e4000c101d08 */
.L_x_28067:
[----:B------:R-:W-:Y:S05]  /*18c0*/  BSYNC.RECONVERGENT B0 ;  /* 0x0000000000007941 */ /* 0x000fea0003800200 */
.L_x_28066:
[----:B------:R-:W-:Y:S01]  /*18d0*/  ISETP.GE.U32.AND P1, PT, R156, 0x180, PT ;  /* 0x000001809c00780c */ /* 0x000fe20003f26070 */
[----:B------:R-:W-:-:S12]  /*18e0*/  BSSY.RECONVERGENT B0, `(.L_x_28070) ;  /* 0x0000052000007945 */ /* 0x000fd80003800200 */
[----:B------:R-:W-:Y:S05]  /*18f0*/  @!P1 BRA `(.L_x_28071) ;  /* 0x0000000400409947 */ /* 0x000fea0003800000 */
[----:B------:R-:W-:Y:S01]  /*1900*/  ISETP.NE.U32.AND P2, PT, RZ, UR10, PT ;  /* 0x0000000aff007c0c */ /* 0x000fe2000bf45070 */
[----:B------:R-:W2:Y:S03]  /*1910*/  LDC.64 R112, c[0x0][0x390] ;  /* 0x0000e400ff707b82 */ /* 0x000ea60000000a00 */
[----:B------:R-:W-:-:S13]  /*1920*/  ISETP.NE.AND.EX P2, PT, RZ, UR11, PT, P2 ;  /* 0x0000000bff007c0c */ /* 0x000fda000bf45320 */
[----:B------:R-:W3:Y:S01]  /*1930*/  @P2 LDC.64 R114, c[0x0][0x3a0] ;  /* 0x0000e800ff722b82 */ /* 0x000ee20000000a00 */
[----:B--2---:R-:W-:-:S05]  /*1940*/  IMAD.WIDE.U32 R112, R153, 0x10, R112 ;  /* 0x0000001099707825 */ /* 0x004fca00078e0070 */
[----:B------:R2:W5:Y:S01]  /*1950*/  LDG.E.128 R116, desc[UR8][R112.64] ;  /* 0x0000000870747981 */ /* 0x000562000c1e1d00 */
[----:B---3--:R-:W-:-:S05]  /*1960*/  @P2 IMAD.WIDE.U32 R114, R153, 0x20, R114 ;  /* 0x0000002099722825 */ /* 0x008fca00078e0072 */
[----:B------:R2:W5:Y:S04]  /*1970*/  @P2 LDG.E.128 R88, desc[UR8][R114.64] ;  /* 0x0000000872582981 */ /* 0x000568000c1e1d00 */
[----:B------:R2:W5:Y:S01]  /*1980*/  @P2 LDG.E.128 R92, desc[UR8][R114.64+0x10] ;  /* 0x00001008725c2981 */ /* 0x000562000c1e1d00 */
[----:B------:R-:W-:Y:S05]  /*1990*/  @!P2 BRA `(.L_x_28072) ;  /* 0x000000000084a947 */ /* 0x000fea0003800000 */
[--C-:B--2--5:R-:W-:Y:S02]  /*19a0*/  HADD2.F32 R112, -RZ, R116.reuse.H0_H0 ;  /* 0x20000074ff707230 */ /* 0x124fe40000004100 */
        /* <DEDUP_REMOVED lines=13> */
[----:B01----:R-:W-:-:S02]  /*1a80*/  HADD2.F32 R154, -RZ, R118.H0_H0 ;  /* 0x20000076ff9a7230 */ /* 0x003fc40000004100 */
        /* <DEDUP_REMOVED lines=18> */
.L_x_28072:
[--C-:B--2--5:R-:W-:Y:S02]  /*1bb0*/  HADD2.F32 R112, -RZ, R116.reuse.H0_H0 ;  /* 0x20000074ff707230 */ /* 0x124fe40000004100 */
        /* <DEDUP_REMOVED lines=13> */
[----:B01----:R-:W-:-:S02]  /*1c90*/  HADD2.F32 R154, -RZ, R118.H0_H0 ;  /* 0x20000076ff9a7230 */ /* 0x003fc40000004100 */
        /* <DEDUP_REMOVED lines=17> */
.L_x_28073:
[----:B------:R-:W0:Y:S02]  /*1db0*/  LDC.64 R154, c[0x0][0x3a8] ;  /* 0x0000ea00ff9a7b82 */ /* 0x000e240000000a00 */
[C---:B0-----:R-:W-:Y:S01]  /*1dc0*/  IMAD.WIDE.U32 R154, R153.reuse, 0x20, R154 ;  /* 0x00000020999a7825 */ /* 0x041fe200078e009a */
[----:B------:R-:W-:-:S04]  /*1dd0*/  IADD3 R153, PT, PT, R153, 0x80, RZ ;  /* 0x0000008099997810 */ /* 0x000fc80007ffe0ff */
[----:B------:R2:W-:Y:S04]  /*1de0*/  STG.E.128 desc[UR8][R154.64], R112 ;  /* 0x000000709a007986 */ /* 0x0005e8000c101d08 */
[----:B------:R2:W-:Y:S02]  /*1df0*/  STG.E.128 desc[UR8][R154.64+0x10], R116 ;  /* 0x000010749a007986 */ /* 0x0005e4000c101d08 */
.L_x_28071:
[----:B------:R-:W-:Y:S05]  /*1e00*/  BSYNC.RECONVERGENT B0 ;  /* 0x0000000000007941 */ /* 0x000fea0003800200 */
.L_x_28070:
[----:B------:R-:W-:Y:S01]  /*1e10*/  ISETP.GE.U32.AND P2, PT, R156, 0x200, PT ;  /* 0x000002009c00780c */ /* 0x000fe20003f46070 */
[----:B------:R-:W-:-:S12]  /*1e20*/  BSSY.RECONVERGENT B0, `(.L_x_28074) ;  /* 0x0000052000007945 */ /* 0x000fd80003800200 */
[----:B------:R-:W-:Y:S05]  /*1e30*/  @!P2 BRA `(.L_x_28075) ;  /* 0x000000040040a947 */ /* 0x000fea0003800000 */
[----:B------:R-:W-:Y:S01]  /*1e40*/  ISETP.NE.U32.AND P3, PT, RZ, UR10, PT ;  /* 0x0000000aff007c0c */ /* 0x000fe2000bf65070 */
[----:B------:R-:W3:Y:S03]  /*1e50*/  LDC.64 R120, c[0x0][0x390] ;  /* 0x0000e400ff787b82 */ /* 0x000ee60000000a00 */
[----:B------:R-:W-:-:S13]  /*1e60*/  ISETP.NE.AND.EX P3, PT, RZ, UR11, PT, P3 ;  /* 0x0000000bff007c0c */ /* 0x000fda000bf65330 */
[----:B------:R-:W4:Y:S01]  /*1e70*/  @P3 LDC.64 R122, c[0x0][0x3a0] ;  /* 0x0000e800ff7a3b82 */ /* 0x000f220000000a00 */
[----:B---3--:R-:W-:-:S05]  /*1e80*/  IMAD.WIDE.U32 R120, R153, 0x10, R120 ;  /* 0x0000001099787825 */ /* 0x008fca00078e0078 */
[----:B------:R3:W5:Y:S01]  /*1e90*/  LDG.E.128 R124, desc[UR8][R120.64] ;  /* 0x00000008787c7981 */ /* 0x000762000c1e1d00 */
[----:B----4-:R-:W-:-:S05]  /*1ea0*/  @P3 IMAD.WIDE.U32 R122, R153, 0x20, R122 ;  /* 0x00000020997a3825 */ /* 0x010fca00078e007a */
[----:B------:R3:W5:Y:S04]  /*1eb0*/  @P3 LDG.E.128 R88, desc[UR8][R122.64] ;  /* 0x000000087a583981 */ /* 0x000768000c1e1d00 */
[----:B------:R3:W5:Y:S01]  /*1ec0*/  @P3 LDG.E.128 R92, desc[UR8][R122.64+0x10] ;  /* 0x000010087a5c3981 */ /* 0x000762000c1e1d00 */
[----:B------:R-:W-:Y:S05]  /*1ed0*/  @!P3 BRA `(.L_x_28076) ;  /* 0x000000000084b947 */ /* 0x000fea0003800000 */
[--C-:B---3-5:R-:W-:Y:S02]  /*1ee0*/  HADD2.F32 R120, -RZ, R124.reuse.H0_H0 ;  /* 0x2000007cff787230 */ /* 0x128fe40000004100 */
        /* <DEDUP_REMOVED lines=13> */
[----:B012---:R-:W-:-:S02]  /*1fc0*/  HADD2.F32 R154, -RZ, R126.H0_H0 ;  /* 0x2000007eff9a7230 */ /* 0x007fc40000004100 */
        /* <DEDUP_REMOVED lines=18> */
.L_x_28076:
[--C-:B---3-5:R-:W-:Y:S02]  /*20f0*/  HADD2.F32 R120, -RZ, R124.reuse.H0_H0 ;  /* 0x2000007cff787230 */ /* 0x128fe40000004100 */
        /* <DEDUP_REMOVED lines=13> */
[----:B012---:R-:W-:-:S02]  /*21d0*/  HADD2.F32 R154, -RZ, R126.H0_H0 ;  /* 0x2000007eff9a7230 */ /* 0x007fc40000004100 */
        /* <DEDUP_REMOVED lines=17> */
.L_x_28077:
[----:B------:R-:W0:Y:S02]  /*22f0*/  LDC.64 R154, c[0x0][0x3a8] ;  /* 0x0000ea00ff9a7b82 */ /* 0x000e240000000a00 */
[C---:B0-----:R-:W-:Y:S01]  /*2300*/  IMAD.WIDE.U32 R154, R153.reuse, 0x20, R154 ;  /* 0x00000020999a7825 */ /* 0x041fe200078e009a */
[----:B------:R-:W-:-:S04]  /*2310*/  IADD3 R153, PT, PT, R153, 0x80, RZ ;  /* 0x0000008099997810 */ /* 0x000fc80007ffe0ff */
[----:B------:R3:W-:Y:S04]  /*2320*/  STG.E.128 desc[UR8][R154.64], R120 ;  /* 0x000000789a007986 */ /* 0x0007e8000c101d08 */
[----:B------:R3:W-:Y:S02]  /*2330*/  STG.E.128 desc[UR8][R154.64+0x10], R124 ;  /* 0x0000107c9a007986 */ /* 0x0007e4000c101d08 */
.L_x_28075:
[----:B------:R-:W-:Y:S05]  /*2340*/  BSYNC.RECONVERGENT B0 ;  /* 0x0000000000007941 */ /* 0x000fea0003800200 */
.L_x_28074:
[----:B------:R-:W-:Y:S01]  /*2350*/  ISETP.GE.U32.AND P3, PT, R156, 0x280, PT ;  /* 0x000002809c00780c */ /* 0x000fe20003f66070 */
[----:B------:R-:W-:-:S12]  /*2360*/  BSSY.RECONVERGENT B0, `(.L_x_28078) ;  /* 0x0000052000007945 */ /* 0x000fd80003800200 */
[----:B------:R-:W-:Y:S05]  /*2370*/  @!P3 BRA `(.L_x_28079) ;  /* 0x000000040040b947 */ /* 0x000fea0003800000 */
[----:B------:R-:W-:Y:S01]  /*2380*/  ISETP.NE.U32.AND P4, PT, RZ, UR10, PT ;  /* 0x0000000aff007c0c */ /* 0x000fe2000bf85070 */
[----:B------:R-:W4:Y:S03]  /*2390*/  LDC.64 R128, c[0x0][0x390] ;  /* 0x0000e400ff807b82 */ /* 0x000f260000000a00 */
[----:B------:R-:W-:-:S13]  /*23a0*/  ISETP.NE.AND.EX P4, PT, RZ, UR11, PT, P4 ;  /* 0x0000000bff007c0c */ /* 0x000fda000bf85340 */
[----:B------:R-:W0:Y:S01]  /*23b0*/  @P4 LDC.64 R130, c[0x0][0x3a0] ;  /* 0x0000e800ff824b82 */ /* 0x000e220000000a00 */
[----:B----4-:R-:W-:-:S05]  /*23c0*/  IMAD.WIDE.U32 R128, R153, 0x10, R128 ;  /* 0x0000001099807825 */ /* 0x010fca00078e0080 */
[----:B------:R4:W5:Y:S01]  /*23d0*/  LDG.E.128 R132, desc[UR8][R128.64] ;  /* 0x0000000880847981 */ /* 0x000962000c1e1d00 */
[----:B0-----:R-:W-:-:S05]  /*23e0*/  @P4 IMAD.WIDE.U32 R130, R153, 0x20, R130 ;  /* 0x0000002099824825 */ /* 0x001fca00078e0082 */
[----:B------:R4:W5:Y:S04]  /*23f0*/  @P4 LDG.E.128 R88, desc[UR8][R130.64] ;  /* 0x0000000882584981 */ /* 0x000968000c1e1d00 */
[----:B------:R4:W5:Y:S01]  /*2400*/  @P4 LDG.E.128 R92, desc[UR8][R130.64+0x10] ;  /* 0x00001008825c4981 */ /* 0x000962000c1e1d00 */
[----:B------:R-:W-:Y:S05]  /*2410*/  @!P4 BRA `(.L_x_28080) ;  /* 0x000000000084c947 */ /* 0x000fea0003800000 */
[--C-:B----45:R-:W-:Y:S02]  /*2420*/  HADD2.F32 R128, -RZ, R132.reuse.H0_H0 ;  /* 0x20000084ff807230 */ /* 0x130fe40000004100 */
        /* <DEDUP_REMOVED lines=13> */
[----:B-123--:R-:W-:-:S02]  /*2500*/  HADD2.F32 R154, -RZ, R134.H0_H0 ;  /* 0x20000086ff9a7230 */ /* 0x00efc40000004100 */
        /* <DEDUP_REMOVED lines=18> */
.L_x_28080:
[--C-:B----45:R-:W-:Y:S02]  /*2630*/  HADD2.F32 R128, -RZ, R132.reuse.H0_H0 ;  /* 0x20000084ff807230 */ /* 0x130fe40000004100 */
        /* <DEDUP_REMOVED lines=13> */
[----:B-123--:R-:W-:-:S02]  /*2710*/  HADD2.F32 R154, -RZ, R134.H0_H0 ;  /* 0x20000086ff9a7230 */ /* 0x00efc40000004100 */
        /* <DEDUP_REMOVED lines=17> */
.L_x_28081:
[----:B------:R-:W0:Y:S02]  /*2830*/  LDC.64 R154, c[0x0][0x3a8] ;  /* 0x0000ea00ff9a7b82 */ /* 0x000e240000000a00 */
[C---:B0-----:R-:W-:Y:S01]  /*2840*/  IMAD.WIDE.U32 R154, R153.reuse, 0x20, R154 ;  /* 0x00000020999a7825 */ /* 0x041fe200078e009a */
[----:B------:R-:W-:-:S04]  /*2850*/  IADD3 R153, PT, PT, R153, 0x80, RZ ;  /* 0x0000008099997810 */ /* 0x000fc80007ffe0ff */
[----:B------:R4:W-:Y:S04]  /*2860*/  STG.E.128 desc[UR8][R154.64], R128 ;  /* 0x000000809a007986 */ /* 0x0009e8000c101d08 */
[----:B------:R4:W-:Y:S02]  /*2870*/  STG.E.128 desc[UR8][R154.64+0x10], R132 ;  /* 0x000010849a007986 */ /* 0x0009e4000c101d08 */
.L_x_28079:
[----:B------:R-:W-:Y:S05]  /*2880*/  BSYNC.RECONVERGENT B0 ;  /* 0x0000000000007941 */ /* 0x000fea0003800200 */
.L_x_28078:
[----:B------:R-:W-:Y:S01]  /*2890*/  ISETP.GE.U32.AND P4, PT, R156, 0x300, PT ;  /* 0x000003009c00780c */ /* 0x000fe20003f86070 */
[----:B------:R-:W-:-:S12]  /*28a0*/  BSSY.RECONVERGENT B0, `(.L_x_28082) ;  /* 0x0000052000007945 */ /* 0x000fd80003800200 */
[----:B------:R-:W-:Y:S05]  /*28b0*/  @!P4 BRA `(.L_x_28083) ;  /* 0x000000040040c947 */ /* 0x000fea0003800000 */
[----:B------:R-:W-:Y:S01]  /*28c0*/  ISETP.NE.U32.AND P5, PT, RZ, UR10, PT ;  /* 0x0000000aff007c0c */ /* 0x000fe2000bfa5070 */
[----:B------:R-:W0:Y:S03]  /*28d0*/  LDC.64 R136, c[0x0][0x390] ;  /* 0x0000e400ff887b82 */ /* 0x000e260000000a00 */
[----:B------:R-:W-:-:S13]  /*28e0*/  ISETP.NE.AND.EX P5, PT, RZ, UR11, PT, P5 ;  /* 0x0000000bff007c0c */ /* 0x000fda000bfa5350 */
[----:B------:R-:W1:Y:S01]  /*28f0*/  @P5 LDC.64 R138, c[0x0][0x3a0] ;  /* 0x0000e800ff8a5b82 */ /* 0x000e620000000a00 */
[----:B0-----:R-:W-:-:S05]  /*2900*/  IMAD.WIDE.U32 R136, R153, 0x10, R136 ;  /* 0x0000001099887825 */ /* 0x001fca00078e0088 */
[----:B------:R0:W5:Y:S01]  /*2910*/  LDG.E.128 R140, desc[UR8][R136.64] ;  /* 0x00000008888c7981 */ /* 0x000162000c1e1d00 */
[----:B-1----:R-:W-:-:S05]  /*2920*/  @P5 IMAD.WIDE.U32 R138, R153, 0x20, R138 ;  /* 0x00000020998a5825 */ /* 0x002fca00078e008a */
        /* <DEDUP_REMOVED lines=17> */
[----:B--234-:R-:W-:-:S02]  /*2a40*/  HADD2.F32 R154, -RZ, R142.H0_H0 ;  /* 0x2000008eff9a7230 */ /* 0x01cfc40000004100 */
        /* <DEDUP_REMOVED lines=18> */
.L_x_28084:
        /* <DEDUP_REMOVED lines=14> */
[----:B--234-:R-:W-:-:S02]  /*2c50*/  HADD2.F32 R154, -RZ, R142.H0_H0 ;  /* 0x2000008eff9a7230 */ /* 0x01cfc40000004100 */
        /* <DEDUP_REMOVED lines=17> */
.L_x_28085:
[----:B------:R-:W0:Y:S02]  /*2d70*/  LDC.64 R154, c[0x0][0x3a8] ;  /* 0x0000ea00ff9a7b82 */ /* 0x000e240000000a00 */
[C---:B0-----:R-:W-:Y:S01]  /*2d80*/  IMAD.WIDE.U32 R154, R153.reuse, 0x20, R154 ;  /* 0x00000020999a7825 */ /* 0x041fe200078e009a */
[----:B------:R-:W-:-:S04]  /*2d90*/  IADD3 R153, PT, PT, R153, 0x80, RZ ;  /* 0x0000008099997810 */ /* 0x000fc80007ffe0ff */
[----:B------:R0:W-:Y:S04]  /*2da0*/  STG.E.128 desc[UR8][R154.64], R136 ;  /* 0x000000889a007986 */ /* 0x0001e8000c101d08 */
[----:B------:R0:W-:Y:S02]  /*2db0*/  STG.E.128 desc[UR8][R154.64+0x10], R140 ;  /* 0x0000108c9a007986 */ /* 0x0001e4000c101d08 */
.L_x_28083:
[----:B------:R-:W-:Y:S05]  /*2dc0*/  BSYNC.RECONVERGENT B0 ;  /* 0x0000000000007941 */ /* 0x000fea0003800200 */
.L_x_28082:
        /* <DEDUP_REMOVED lines=46> */
.L_x_28088:
        /* <DEDUP_REMOVED lines=32> */
.L_x_28089:
[----:B------:R-:W0:Y:S02]  /*32b0*/  LDC.64 R154, c[0x0][0x3a8] ;  /* 0x0000ea00ff9a7b82 */ /* 0x000e240000000a00 */
[----:B0-----:R-:W-:-:S05]  /*32c0*/  IMAD.WIDE.U32 R154, R153, 0x20, R154 ;  /* 0x00000020999a7825 */ /* 0x001fca00078e009a */
[----:B------:R0:W-:Y:S04]  /*32d0*/  STG.E.128 desc[UR8][R154.64], R144 ;  /* 0x000000909a007986 */ /* 0x0001e8000c101d08 */
[----:B------:R0:W-:Y:S02]  /*32e0*/  STG.E.128 desc[UR8][R154.64+0x10], R148 ;  /* 0x000010949a007986 */ /* 0x0001e4000c101d08 */
.L_x_28087:
[----:B------:R-:W-:Y:S05]  /*32f0*/  BSYNC.RECONVERGENT B0 ;  /* 0x0000000000007941 */ /* 0x000fea0003800200 */
.L_x_28086:
        /* <DEDUP_REMOVED lines=214> */
.L_x_28091:
[----:B------:R-:W-:Y:S05]  /*4060*/  BSYNC.RECONVERGENT B0 ;  /* 0x0000000000007941 */ /* 0x000fea0003800200 */
.L_x_28090:
        /* <DEDUP_REMOVED lines=14> */
.L_x_28093:
[----:B------:R-:W-:Y:S05]  /*4150*/  BSYNC.RECONVERGENT B0 ;  /* 0x0000000000007941 */ /* 0x000fea0003800200 */
.L_x_28092:
[----:B0-----:R-:W0:Y:S01]  /*4160*/  SHFL.DOWN PT, R153, R160, 0x2, 0x1f ;  /* 0x08401f00a0997f89 */ /* 0x001e2200000e0000 */
[-C--:B------:R-:W-:Y:S01]  /*4170*/  I2FP.F32.S32 R162, R160.reuse ;  /* 0x000000a000a27245 */ /* 0x080fe20000201400 */
[----:B------:R-:W-:Y:S01]  /*4180*/  BSSY.RECONVERGENT B0, `(.L_x_28094) ;  /* 0x0000067000007945 */ /* 0x000fe20003800200 */
[----:B------:R-:W-:Y:S01]  /*4190*/  ISETP.NE.AND P6, PT, RZ, UR7, PT ;  /* 0x00000007ff007c0c */ /* 0x000fe2000bfc5270 */
[----:B-1----:R-:W1:Y:S01]  /*41a0*/  SHFL.DOWN PT, R159, R154, 0x2, 0x1f ;  /* 0x08401f009a9f7f89 */ /* 0x002e6200000e0000 */
[----:B0-----:R-:W-:Y:S02]  /*41b0*/  I2FP.F32.S32 R158, R153 ;  /* 0x00000099009e7245 */ /* 0x001fe40000201400 */
[----:B------:R-:W-:Y:S01]  /*41c0*/  IADD3 R153, PT, PT, R153, R160, RZ ;  /* 0x000000a099997210 */ /* 0x000fe20007ffe0ff */
[C---:B-1----:R-:W-:Y:S02]  /*41d0*/  FADD.FTZ R161, -R159.reuse, R154 ;  /* 0x0000009a9fa17221 */ /* 0x042fe40000010100 */
[----:B------:R-:W-:-:S02]  /*41e0*/  FMUL.FTZ R159, R159, R158 ;  /* 0x0000009e9f9f7220 */ /* 0x000fc40000410000 */
[----:B------:R-:W-:Y:S02]  /*41f0*/  FMUL.FTZ R161, R161, R161 ;  /* 0x000000a1a1a17220 */ /* 0x000fe40000410000 */
[----:B------:R-:W-:Y:S01]  /*4200*/  FFMA.FTZ R159, R162, R154, R159 ;  /* 0x0000009aa29f7223 */ /* 0x000fe2000001009f */
[----:B------:R-:W-:Y:S01]  /*4210*/  I2FP.F32.S32 R154, R153 ;  /* 0x00000099009a7245 */ /* 0x000fe20000201400 */
[----:B------:R-:W-:Y:S02]  /*4220*/  FMUL.FTZ R161, R161, R162 ;  /* 0x000000a2a1a17220 */ /* 0x000fe40000410000 */
[----:B------:R-:W0:Y:S01]  /*4230*/  SHFL.DOWN PT, R162, R155, 0x2, 0x1f ;  /* 0x08401f009ba27f89 */ /* 0x000e2200000e0000 */
[----:B------:R-:W1:Y:S01]  /*4240*/  MUFU.RCP R160, R154 ;  /* 0x0000009a00a07308 */ /* 0x000e620000001000 */
[----:B------:R-:W-:Y:S01]  /*4250*/  FMUL.FTZ R158, R161, R158 ;  /* 0x0000009ea19e7220 */ /* 0x000fe20000410000 */
[----:B-1----:R-:W-:Y:S01]  /*4260*/  FMUL.FTZ R163, R160, R159 ;  /* 0x0000009fa0a37220 */ /* 0x002fe20000410000 */
[----:B0-----:R-:W-:-:S04]  /*4270*/  FADD.FTZ R161, R162, R155 ;  /* 0x0000009ba2a17221 */ /* 0x001fc80000010000 */
[----:B------:R-:W-:Y:S01]  /*4280*/  SHFL.DOWN PT, R162, R163, 0x1, 0x1f ;  /* 0x08201f00a3a27f89 */ /* 0x000fe200000e0000 */
[----:B------:R-:W-:-:S03]  /*4290*/  FFMA.FTZ R158, R160, R158, R161 ;  /* 0x0000009ea09e7223 */ /* 0x000fc600000100a1 */
[----:B------:R-:W0:Y:S04]  /*42a0*/  SHFL.DOWN PT, R160, R153, 0x1, 0x1f ;  /* 0x08201f0099a07f89 */ /* 0x000e2800000e0000 */
[----:B------:R-:W1:Y:S01]  /*42b0*/  SHFL.DOWN PT, R161, R158, 0x1, 0x1f ;  /* 0x08201f009ea17f89 */ /* 0x000e6200000e0000 */
[-C--:B0-----:R-:W-:Y:S02]  /*42c0*/  I2FP.F32.S32 R159, R160.reuse ;  /* 0x000000a0009f7245 */ /* 0x081fe40000201400 */
[----:B------:R-:W-:Y:S01]  /*42d0*/  IADD3 R160, PT, PT, R153, R160, RZ ;  /* 0x000000a099a07210 */ /* 0x000fe20007ffe0ff */
[----:B-1----:R-:W-:Y:S02]  /*42e0*/  FADD.FTZ R161, R158, R161 ;  /* 0x000000a19ea17221 */ /* 0x002fe40000010000 */
[----:B------:R-:W-:Y:S01]  /*42f0*/  FMUL.FTZ R155, R162, R159 ;  /* 0x0000009fa29b7220 */ /* 0x000fe20000410000 */
[----:B------:R-:W-:Y:S01]  /*4300*/  I2FP.F32.S32 R160, R160 ;  /* 0x000000a000a07245 */ /* 0x000fe20000201400 */
[----:B------:R-:W-:Y:S01]  /*4310*/  FADD.FTZ R162, R163, -R162 ;  /* 0x800000a2a3a27221 */ /* 0x000fe20000010000 */
[----:B------:R-:W0:Y:S01]  /*4320*/  LDC R153, c[0x0][0x448] ;  /* 0x00011200ff997b82 */ /* 0x000e220000000800 */
[----:B------:R-:W-:-:S02]  /*4330*/  FFMA.FTZ R155, R154, R163, R155 ;  /* 0x000000a39a9b7223 */ /* 0x000fc4000001009b */
[----:B------:R-:W-:Y:S01]  /*4340*/  FMUL.FTZ R165, R162, R162 ;  /* 0x000000a2a2a57220 */ /* 0x000fe20000410000 */
[----:B------:R-:W1:Y:S03]  /*4350*/  MUFU.RCP R160, R160 ;  /* 0x000000a000a07308 */ /* 0x000e660000001000 */
[----:B------:R-:W-:-:S04]  /*4360*/  FMUL.FTZ R154, R154, R165 ;  /* 0x000000a59a9a7220 */ /* 0x000fc80000410000 */
[----:B------:R-:W-:-:S04]  /*4370*/  FMUL.FTZ R154, R154, R159 ;  /* 0x0000009f9a9a7220 */ /* 0x000fc80000410000 */
[C---:B-1----:R-:W-:Y:S01]  /*4380*/  FFMA.FTZ R161, R160.reuse, R154, R161 ;  /* 0x0000009aa0a17223 */ /* 0x042fe200000100a1 */
[----:B------:R-:W-:-:S04]  /*4390*/  FMUL.FTZ R154, R160, R155 ;  /* 0x0000009ba09a7220 */ /* 0x000fc80000410000 */
[----:B------:R1:W0:Y:S04]  /*43a0*/  SHFL.IDX PT, R162, R161, RZ, 0x1f ;  /* 0x00001fffa1a27589 */ /* 0x00022800000e0000 */
[----:B------:R-:W2:Y:S01]  /*43b0*/  SHFL.IDX PT, R154, R154, RZ, 0x1f ;  /* 0x00001fff9a9a7589 */ /* 0x000ea200000e0000 */
[----:B-1----:R-:W-:Y:S01]  /*43c0*/  MOV R161, UR6 ;  /* 0x0000000600a17c02 */ /* 0x002fe20008000f00 */
[----:B0-----:R-:W-:Y:S01]  /*43d0*/  FFMA.FTZ R153, R162, UR12, R153 ;  /* 0x0000000ca2997c23 */ /* 0x001fe20008010099 */
[----:B--2---:R-:W-:-:S05]  /*43e0*/  FMUL.FTZ R155, R154, R154 ;  /* 0x0000009a9a9b7220 */ /* 0x004fca0000410000 */
        /* <DEDUP_REMOVED lines=64> */
.L_x_28095:
[----:B------:R-:W-:Y:S05]  /*47f0*/  BSYNC.RECONVERGENT B0 ;  /* 0x0000000000007941 */ /* 0x000fea0003800200 */
.L_x_28094:
        /* <DEDUP_REMOVED lines=51> */
.L_x_28097:
[----:B------:R-:W-:Y:S05]  /*4b30*/  BSYNC.RECONVERGENT B0 ;  /* 0x0000000000007941 */ /* 0x000fea0003800200 */
.L_x_28096:
        /* <DEDUP_REMOVED lines=50> */
.L_x_28099:
[----:B------:R-:W-:Y:S05]  /*4e60*/  BSYNC.RECONVERGENT B0 ;  /* 0x0000000000007941 */ /* 0x000fea0003800200 */
.L_x_28098:
        /* <DEDUP_REMOVED lines=50> */
.L_x_28101:
[----:B------:R-:W-:Y:S05]  /*5190*/  BSYNC.RECONVERGENT B0 ;  /* 0x0000000000007941 */ /* 0x000fea0003800200 */
.L_x_28100:
        /* <DEDUP_REMOVED lines=50> */
.L_x_28103:
[----:B------:R-:W-:Y:S05]  /*54c0*/  BSYNC.RECONVERGENT B0 ;  /* 0x0000000000007941 */ /* 0x000fea0003800200 */
.L_x_28102:
        /* <DEDUP_REMOVED lines=50> */
.L_x_28105:
[----:B------:R-:W-:Y:S05]  /*57f0*/  BSYNC.RECONVERGENT B0 ;  /* 0x0000000000007941 */ /* 0x000fea0003800200 */
.L_x_28104:
        /* <DEDUP_REMOVED lines=49> */
.L_x_28107:
[----:B------:R-:W-:Y:S05]  /*5b10*/  BSYNC.RECONVERGENT B0 ;  /* 0x0000000000007941 */ /* 0x000fea0003800200 */
.L_x_28106:
[----:B------:R-:W-:Y:S02]  /*5b20*/  UIADD3 UR6, UPT, UPT, UR6, UR14, URZ ;  /* 0x0000000e06067290 */ /* 0x000fe4000fffe0ff */
[----:B------:R-:W-:Y:S02]  /*5b30*/  UPLOP3.LUT UP2, UPT, UPT, UPT, UP2, 0x40, 0x4 ;  /* 0x000000000004789c */ /* 0x000fe40003f4e820 */
[----:B------:R-:W-:-:S09]  /*5b40*/  UISETP.GE.AND UP1, UPT, UR6, UR15, UPT ;  /* 0x0000000f0600728c */ /* 0x000fd2000bf26270 */
[----:B------:R-:W-:Y:S05]  /*5b50*/  BRA.U !UP1, `(.L_x_28108) ;  /* 0xffffffb109707547 */ /* 0x000fea000b83ffff */
[----:B------:R-:W-:Y:S05]  /*5b60*/  EXIT ;  /* 0x000000000000794d */ /* 0x000fea0003800000 */
.L_x_28109:
        /* <DEDUP_REMOVED lines=9> */
.L_x_42391:


//--------------------- .text._ZN10layer_norm13ln_fwd_kernelINS_13Kernel_traitsI6__halfS2_fS2_fjLj7168ELj1ELj1ELj4ELj16ENS_18Kernel_traits_baseILj7168ES2_S2_fS2_fjLj128EEEEELb0ELb1ELb0ELb1EEEvNS_9FwdParamsE --------------------------
	.section	.text._ZN10layer_norm13ln_fwd_kernelINS_13Kernel_traitsI6__halfS2_fS2_fjLj7168ELj1ELj1ELj4ELj16ENS_18Kernel_traits_baseILj7168ES2_S2_fS2_fjLj128EEEEELb0ELb1ELb0ELb1EEEvNS_9FwdParamsE,"ax",@progbits
	.align	128
        .global         _ZN10layer_norm13ln_fwd_kernelINS_13Kernel_traitsI6__halfS2_fS2_fjLj7168ELj1ELj1ELj4ELj16ENS_18Kernel_traits_baseILj7168ES2_S2_fS2_fjLj128EEEEELb0ELb1ELb0ELb1EEEvNS_9FwdParamsE
        .type           _ZN10layer_norm13ln_fwd_kernelINS_13Kernel_traitsI6__halfS2_fS2_fjLj7168ELj1ELj1ELj4ELj16ENS_18Kernel_traits_baseILj7168ES2_S2_fS2_fjLj128EEEEELb0ELb1ELb0ELb1EEEvNS_9FwdParamsE,@function
        .size           _ZN10layer_norm13ln_fwd_kernelINS_13Kernel_traitsI6__halfS2_fS2_fjLj7168ELj1ELj1ELj4ELj16ENS_18Kernel_traits_baseILj7168ES2_S2_fS2_fjLj128EEEEELb0ELb1ELb0ELb1EEEvNS_9FwdParamsE,(.L_x_42392 - _ZN10layer_norm13ln_fwd_kernelINS_13Kernel_traitsI6__halfS2_fS2_fjLj7168ELj1ELj1ELj4ELj16ENS_18Kernel_traits_baseILj7168ES2_S2_fS2_fjLj128EEEEELb0ELb1ELb0ELb1EEEvNS_9FwdParamsE)
        .other          _ZN10layer_norm13ln_fwd_kernelINS_13Kernel_traitsI6__halfS2_fS2_fjLj7168ELj1ELj1ELj4ELj16ENS_18Kernel_traits_baseILj7168ES2_S2_fS2_fjLj128EEEEELb0ELb1ELb0ELb1EEEvNS_9FwdParamsE,@"STO_CUDA_ENTRY STV_DEFAULT"
_ZN10layer_norm13ln_fwd_kernelINS_13Kernel_traitsI6__halfS2_fS2_fjLj7168ELj1ELj1ELj4ELj16ENS_18Kernel_traits_baseILj7168ES2_S2_fS2_fjLj128EEEEELb0ELb1ELb0ELb1EEEvNS_9FwdParamsE:
.text._ZN10layer_norm13ln_fwd_kernelINS_13Kernel_traitsI6__halfS2_fS2_fjLj7168ELj1ELj1ELj4ELj16ENS_18Kernel_traits_baseILj7168ES2_S2_fS2_fjLj128EEEEELb0ELb1ELb0ELb1EEEvNS_9FwdParamsE:
        /* <DEDUP_REMOVED lines=37> */
.L_x_28110:
        /* <DEDUP_REMOVED lines=32> */
.L_x_28111:
        /* <DEDUP_REMOVED lines=11> */
.L_x_28130:
[----:B------:R-:W0:Y:S01]  /*0500*/  @P0 LDC.64 R2, c[0x0][0x3e0] ;  /* 0x0000f800ff020b82 */ /* 0x000e220000000a00 */
        /* <DEDUP_REMOVED lines=15> */
[----:B0-----:R-:W-:-:S05]  /*0600*/  IMAD.WIDE.U32 R2, R0, 0x20, R2 ;  /* 0x0000002000027825 */ /* 0x001fca00078e0002 */
[----:B------:R-:W2:Y:S04]  /*0610*/  LDG.E.128 R60, desc[UR6][R2.64] ;  /* 0x00000006023c7981 */ /* 0x000ea8000c1e1d00 */
[----:B------:R0:W3:Y:S01]  /*0620*/  LDG.E.128 R56, desc[UR6][R2.64+0x10] ;  /* 0x0000100602387981 */ /* 0x0000e2000c1e1d00 */
[--C-:B-----5:R-:W-:Y:S02]  /*0630*/  HADD2.F32 R13, -RZ, R5.reuse.H0_H0 ;  /* 0x20000005ff0d7230 */ /* 0x120fe40000004100 */
[--C-:B------:R-:W-:Y:S02]  /*0640*/  HADD2.F32 R11, -RZ, R4.reuse.H1_H1 ;  /* 0x30000004ff0b7230 */ /* 0x100fe40000004100 */
[----:B------:R-:W-:Y:S02]  /*0650*/  HADD2.F32 R5, -RZ, R5.H1_H1 ;  /* 0x30000005ff057230 */ /* 0x000fe40000004100 */
[----:B------:R-:W-:Y:S01]  /*0660*/  FMUL.FTZ R13, R13, R156 ;  /* 0x0000009c0d0d7220 */ /* 0x000fe20000410000 */
[----:B------:R-:W-:-:S02]  /*0670*/  HADD2.F32 R9, -RZ, R4.H0_H0 ;  /* 0x20000004ff097230 */ /* 0x000fc40000004100 */
[----:B------:R-:W-:Y:S02]  /*0680*/  HADD2.F32 R19, -RZ, R7.H0_H0 ;  /* 0x20000007ff137230 */ /* 0x000fe40000004100 */
[-C--:B0-----:R-:W-:Y:S01]  /*0690*/  FMUL.FTZ R2, R11, R156.reuse ;  /* 0x0000009c0b027220 */ /* 0x081fe20000410000 */
[----:B------:R-:W-:Y:S02]  /*06a0*/  HADD2.F32 R53, -RZ, R88.H1_H1 ;  /* 0x30000058ff357230 */ /* 0x000fe40000004100 */
[-C--:B------:R-:W-:Y:S01]  /*06b0*/  FMUL.FTZ R4, R5, R156.reuse ;  /* 0x0000009c05047220 */ /* 0x080fe20000410000 */
[----:B------:R-:W-:Y:S02]  /*06c0*/  HADD2.F32 R55, -RZ, R89.H1_H1 ;  /* 0x30000059ff377230 */ /* 0x000fe40000004100 */
[-C--:B------:R-:W-:Y:S01]  /*06d0*/  FMUL.FTZ R9, R9, R156.reuse ;  /* 0x0000009c09097220 */ /* 0x080fe20000410000 */
[--C-:B------:R-:W-:Y:S02]  /*06e0*/  HADD2.F32 R15, -RZ, R6.reuse.H0_H0 ;  /* 0x20000006ff0f7230 */ /* 0x100fe40000004100 */
[----:B------:R-:W-:Y:S01]  /*06f0*/  FMUL.FTZ R19, R19, R156 ;  /* 0x0000009c13137220 */ /* 0x000fe20000410000 */
[----:B------:R-:W-:-:S02]  /*0700*/  HADD2.F32 R17, -RZ, R6.H1_H1 ;  /* 0x30000006ff117230 */ /* 0x000fc40000004100 */
[----:B------:R-:W-:Y:S02]  /*0710*/  HADD2.F32 R7, -RZ, R7.H1_H1 ;  /* 0x30000007ff077230 */ /* 0x000fe40000004100 */
[----:B------:R-:W-:Y:S01]  /*0720*/  FMUL.FTZ R15, R15, R156 ;  /* 0x0000009c0f0f7220 */ /* 0x000fe20000410000 */
[----:B------:R-:W-:Y:S02]  /*0730*/  HADD2.F32 R52, -RZ, R88.H0_H0 ;  /* 0x20000058ff347230 */ /* 0x000fe40000004100 */
[----:B------:R-:W-:Y:S02]  /*0740*/  HADD2.F32 R54, -RZ, R89.H0_H0 ;  /* 0x20000059ff367230 */ /* 0x000fe40000004100 */
[--C-:B------:R-:W-:Y:S02]  /*0750*/  HADD2.F32 R48, -RZ, R90.reuse.H0_H0 ;  /* 0x2000005aff307230 */ /* 0x100fe40000004100 */
[----:B------:R-:W-:Y:S02]  /*0760*/  HADD2.F32 R49, -RZ, R90.H1_H1 ;  /* 0x3000005aff317230 */ /* 0x000fe40000004100 */
[----:B------:R-:W-:-:S02]  /*0770*/  HADD2.F32 R50, -RZ, R91.H0_H0 ;  /* 0x2000005bff327230 */ /* 0x000fc40000004100 */
[----:B------:R-:W-:Y:S02]  /*0780*/  HADD2.F32 R51, -RZ, R91.H1_H1 ;  /* 0x3000005bff337230 */ /* 0x000fe40000004100 */
[----:B--2---:R-:W-:Y:S01]  /*0790*/  FFMA.FTZ R53, R2, R53, R61 ;  /* 0x0000003502357223 */ /* 0x004fe2000001003d */
[----:B------:R-:W-:Y:S01]  /*07a0*/  FFMA.FTZ R55, R4, R55, R63 ;  /* 0x0000003704377223 */ /* 0x000fe2000001003f */
[-C--:B------:R-:W-:Y:S01]  /*07b0*/  FMUL.FTZ R2, R17, R156.reuse ;  /* 0x0000009c11027220 */ /* 0x080fe20000410000 */
[----:B------:R-:W-:Y:S01]  /*07c0*/  FMUL.FTZ R4, R7, R156 ;  /* 0x0000009c07047220 */ /* 0x000fe20000410000 */
[----:B------:R-:W-:Y:S01]  /*07d0*/  FFMA.FTZ R52, R9, R52, R60 ;  /* 0x0000003409347223 */ /* 0x000fe2000001003c */
[----:B------:R-:W-:Y:S01]  /*07e0*/  FFMA.FTZ R54, R13, R54, R62 ;  /* 0x000000360d367223 */ /* 0x000fe2000001003e */
[----:B---3--:R-:W-:Y:S01]  /*07f0*/  FFMA.FTZ R48, R15, R48, R56 ;  /* 0x000000300f307223 */ /* 0x008fe20000010038 */
[----:B------:R-:W-:Y:S01]  /*0800*/  FFMA.FTZ R49, R2, R49, R57 ;  /* 0x0000003102317223 */ /* 0x000fe20000010039 */
[----:B------:R-:W-:Y:S01]  /*0810*/  FFMA.FTZ R50, R19, R50, R58 ;  /* 0x0000003213327223 */ /* 0x000fe2000001003a */
[----:B------:R-:W-:Y:S01]  /*0820*/  FFMA.FTZ R51, R4, R51, R59 ;  /* 0x0000003304337223 */ /* 0x000fe2000001003b */
[----:B------:R-:W-:Y:S06]  /*0830*/  BRA `(.L_x_28113) ;  /* 0x0000000000807947 */ /* 0x000fec0003800000 */
.L_x_28112:
[--C-:B-----5:R-:W-:Y:S02]  /*0840*/  HADD2.F32 R11, -RZ, R5.reuse.H0_H0 ;  /* 0x20000005ff0b7230 */ /* 0x120fe40000004100 */
[--C-:B------:R-:W-:Y:S02]  /*0850*/  HADD2.F32 R9, -RZ, R4.reuse.H1_H1 ;  /* 0x30000004ff097230 */ /* 0x100fe40000004100 */
[----:B------:R-:W-:Y:S02]  /*0860*/  HADD2.F32 R5, -RZ, R5.H1_H1 ;  /* 0x30000005ff057230 */ /* 0x000fe40000004100 */
[-C--:B------:R-:W-:Y:S01]  /*0870*/  FMUL.FTZ R11, R11, R156.reuse ;  /* 0x0000009c0b0b7220 */ /* 0x080fe20000410000 */
[----:B------:R-:W-:Y:S02]  /*0880*/  HADD2.F32 R3, -RZ, R4.H0_H0 ;  /* 0x20000004ff037230 */ /* 0x000fe40000004100 */
[----:B------:R-:W-:Y:S01]  /*0890*/  FMUL.FTZ R9, R9, R156 ;  /* 0x0000009c09097220 */ /* 0x000fe20000410000 */
[----:B------:R-:W-:-:S02]  /*08a0*/  HADD2.F32 R2, -RZ, R88.H1_H1 ;  /* 0x30000058ff027230 */ /* 0x000fc40000004100 */
[-C--:B------:R-:W-:Y:S01]  /*08b0*/  FMUL.FTZ R5, R5, R156.reuse ;  /* 0x0000009c05057220 */ /* 0x080fe20000410000 */
[----:B------:R-:W-:Y:S02]  /*08c0*/  HADD2.F32 R4, -RZ, R89.H1_H1 ;  /* 0x30000059ff047230 */ /* 0x000fe40000004100 */
[----:B------:R-:W-:Y:S01]  /*08d0*/  FMUL.FTZ R3, R3, R156 ;  /* 0x0000009c03037220 */ /* 0x000fe20000410000 */
[----:B------:R-:W-:Y:S02]  /*08e0*/  HADD2.F32 R17, -RZ, R7.H0_H0 ;  /* 0x20000007ff117230 */ /* 0x000fe40000004100 */
[----:B------:R-:W-:Y:S01]  /*08f0*/  FMUL.FTZ R53, R9, R2 ;  /* 0x0000000209357220 */ /* 0x000fe20000410000 */
[--C-:B------:R-:W-:Y:S02]  /*0900*/  HADD2.F32 R13, -RZ, R6.reuse.H0_H0 ;  /* 0x20000006ff0d7230 */ /* 0x100fe40000004100 */
[----:B------:R-:W-:Y:S01]  /*0910*/  FMUL.FTZ R55, R5, R4 ;  /* 0x0000000405377220 */ /* 0x000fe20000410000 */
[----:B------:R-:W-:-:S02]  /*0920*/  HADD2.F32 R15, -RZ, R6.H1_H1 ;  /* 0x30000006ff0f7230 */ /* 0x000fc40000004100 */
[-C--:B------:R-:W-:Y:S01]  /*0930*/  FMUL.FTZ R17, R17, R156.reuse ;  /* 0x0000009c11117220 */ /* 0x080fe20000410000 */
[----:B------:R-:W-:Y:S02]  /*0940*/  HADD2.F32 R7, -RZ, R7.H1_H1 ;  /* 0x30000007ff077230 */ /* 0x000fe40000004100 */
[-C--:B------:R-:W-:Y:S01]  /*0950*/  FMUL.FTZ R13, R13, R156.reuse ;  /* 0x0000009c0d0d7220 */ /* 0x080fe20000410000 */
[----:B------:R-:W-:Y:S02]  /*0960*/  HADD2.F32 R52, -RZ, R88.H0_H0 ;  /* 0x20000058ff347230 */ /* 0x000fe40000004100 */
[-C--:B------:R-:W-:Y:S01]  /*0970*/  FMUL.FTZ R15, R15, R156.reuse ;  /* 0x0000009c0f0f7220 */ /* 0x080fe20000410000 */
[----:B------:R-:W-:Y:S02]  /*0980*/  HADD2.F32 R54, -RZ, R89.H0_H0 ;  /* 0x20000059ff367230 */ /* 0x000fe40000004100 */
[----:B------:R-:W-:Y:S01]  /*0990*/  FMUL.FTZ R7, R7, R156 ;  /* 0x0000009c07077220 */ /* 0x000fe20000410000 */
[----:B------:R-:W-:-:S02]  /*09a0*/  HADD2.F32 R48, -RZ, R90.H0_H0 ;  /* 0x2000005aff307230 */ /* 0x000fc40000004100 */
[----:B------:R-:W-:Y:S01]  /*09b0*/  FMUL.FTZ R52, R3, R52 ;  /* 0x0000003403347220 */ /* 0x000fe20000410000 */
[----:B------:R-:W-:Y:S02]  /*09c0*/  HADD2.F32 R2, -RZ, R90.H1_H1 ;  /* 0x3000005aff027230 */ /* 0x000fe40000004100 */
[----:B------:R-:W-:Y:S01]  /*09d0*/  FMUL.FTZ R54, R11, R54 ;  /* 0x000000360b367220 */ /* 0x000fe20000410000 */
[--C-:B------:R-:W-:Y:S02]  /*09e0*/  HADD2.F32 R50, -RZ, R91.reuse.H0_H0 ;  /* 0x2000005bff327230 */ /* 0x100fe40000004100 */
[----:B------:R-:W-:Y:S01]  /*09f0*/  FMUL.FTZ R48, R13, R48 ;  /* 0x000000300d307220 */ /* 0x000fe20000410000 */
[----:B------:R-:W-:Y:S02]  /*0a00*/  HADD2.F32 R4, -RZ, R91.H1_H1 ;  /* 0x3000005bff047230 */ /* 0x000fe40000004100 */
[----:B------:R-:W-:Y:S01]  /*0a10*/  FMUL.FTZ R49, R15, R2 ;  /* 0x000000020f317220 */ /* 0x000fe20000410000 */
[----:B------:R-:W-:-:S02]  /*0a20*/  FMUL.FTZ R50, R17, R50 ;  /* 0x0000003211327220 */ /* 0x000fc40000410000 */
[----:B------:R-:W-:-:S07]  /*0a30*/  FMUL.FTZ R51, R7, R4 ;  /* 0x0000000407337220 */ /* 0x000fce0000410000 */
.L_x_28113:
        /* <DEDUP_REMOVED lines=12> */
[--C-:B0----5:R-:W-:Y:S02]  /*0b00*/  HADD2.F32 R11, -RZ, R5.reuse.H0_H0 ;  /* 0x20000005ff0b7230 */ /* 0x121fe40000004100 */
[--C-:B------:R-:W-:Y:S02]  /*0b10*/  HADD2.F32 R9, -RZ, R4.reuse.H1_H1 ;  /* 0x30000004ff097230 */ /* 0x100fe40000004100 */
[----:B------:R-:W-:Y:S02]  /*0b20*/  HADD2.F32 R5, -RZ, R5.H1_H1 ;  /* 0x30000005ff057230 */ /* 0x000fe40000004100 */
[-C--:B------:R-:W-:Y:S01]  /*0b30*/  FMUL.FTZ R11, R11, R156.reuse ;  /* 0x0000009c0b0b7220 */ /* 0x080fe20000410000 */
[----:B------:R-:W-:Y:S02]  /*0b40*/  HADD2.F32 R3, -RZ, R4.H0_H0 ;  /* 0x20000004ff037230 */ /* 0x000fe40000004100 */
[----:B------:R-:W-:Y:S01]  /*0b50*/  FMUL.FTZ R4, R9, R156 ;  /* 0x0000009c09047220 */ /* 0x000fe20000410000 */
[----:B------:R-:W-:-:S02]  /*0b60*/  HADD2.F32 R13, -RZ, R6.H0_H0 ;  /* 0x20000006ff0d7230 */ /* 0x000fc40000004100 */
[----:B------:R-:W-:Y:S02]  /*0b70*/  HADD2.F32 R15, -RZ, R6.H1_H1 ;  /* 0x30000006ff0f7230 */ /* 0x000fe40000004100 */
[-C--:B------:R-:W-:Y:S01]  /*0b80*/  FMUL.FTZ R6, R5, R156.reuse ;  /* 0x0000009c05067220 */ /* 0x080fe20000410000 */
[----:B------:R-:W-:Y:S02]  /*0b90*/  HADD2.F32 R17, -RZ, R7.H0_H0 ;  /* 0x20000007ff117230 */ /* 0x000fe40000004100 */
[-C--:B------:R-:W-:Y:S01]  /*0ba0*/  FMUL.FTZ R3, R3, R156.reuse ;  /* 0x0000009c03037220 */ /* 0x080fe20000410000 */
[----:B------:R-:W-:Y:S02]  /*0bb0*/  HADD2.F32 R45, -RZ, R84.H1_H1 ;  /* 0x30000054ff2d7230 */ /* 0x000fe40000004100 */
[-C--:B------:R-:W-:Y:S01]  /*0bc0*/  FMUL.FTZ R13, R13, R156.reuse ;  /* 0x0000009c0d0d7220 */ /* 0x080fe20000410000 */
[----:B------:R-:W-:Y:S02]  /*0bd0*/  HADD2.F32 R47, -RZ, R85.H1_H1 ;  /* 0x30000055ff2f7230 */ /* 0x000fe40000004100 */
[----:B------:R-:W-:Y:S01]  /*0be0*/  FMUL.FTZ R17, R17, R156 ;  /* 0x0000009c11117220 */ /* 0x000fe20000410000 */
[----:B------:R-:W-:-:S02]  /*0bf0*/  HADD2.F32 R7, -RZ, R7.H1_H1 ;  /* 0x30000007ff077230 */ /* 0x000fc40000004100 */
[----:B------:R-:W-:Y:S01]  /*0c00*/  FFMA.FTZ R45, R4, R45, R61 ;  /* 0x0000002d042d7223 */ /* 0x000fe2000001003d */
[----:B------:R-:W-:Y:S02]  /*0c10*/  HADD2.F32 R44, -RZ, R84.H0_H0 ;  /* 0x20000054ff2c7230 */ /* 0x000fe40000004100 */
[----:B------:R-:W-:Y:S01]  /*0c20*/  FFMA.FTZ R47, R6, R47, R63 ;  /* 0x0000002f062f7223 */ /* 0x000fe2000001003f */
[----:B------:R-:W-:Y:S02]  /*0c30*/  HADD2.F32 R46, -RZ, R85.H0_H0 ;  /* 0x20000055ff2e7230 */ /* 0x000fe40000004100 */
[-C--:B------:R-:W-:Y:S01]  /*0c40*/  FMUL.FTZ R4, R15, R156.reuse ;  /* 0x0000009c0f047220 */ /* 0x080fe20000410000 */
[--C-:B------:R-:W-:Y:S02]  /*0c50*/  HADD2.F32 R40, -RZ, R86.reuse.H0_H0 ;  /* 0x20000056ff287230 */ /* 0x100fe40000004100 */
[----:B------:R-:W-:Y:S01]  /*0c60*/  FMUL.FTZ R6, R7, R156 ;  /* 0x0000009c07067220 */ /* 0x000fe20000410000 */
[----:B------:R-:W-:-:S02]  /*0c70*/  HADD2.F32 R41, -RZ, R86.H1_H1 ;  /* 0x30000056ff297230 */ /* 0x000fc40000004100 */
[----:B------:R-:W-:Y:S01]  /*0c80*/  FFMA.FTZ R44, R3, R44, R60 ;  /* 0x0000002c032c7223 */ /* 0x000fe2000001003c */
[--C-:B------:R-:W-:Y:S02]  /*0c90*/  HADD2.F32 R42, -RZ, R87.reuse.H0_H0 ;  /* 0x20000057ff2a7230 */ /* 0x100fe40000004100 */
[----:B------:R-:W-:Y:S01]  /*0ca0*/  FFMA.FTZ R46, R11, R46, R62 ;  /* 0x0000002e0b2e7223 */ /* 0x000fe2000001003e */
[----:B------:R-:W-:Y:S02]  /*0cb0*/  HADD2.F32 R43, -RZ, R87.H1_H1 ;  /* 0x30000057ff2b7230 */ /* 0x000fe40000004100 */
[----:B------:R-:W-:Y:S01]  /*0cc0*/  FFMA.FTZ R40, R13, R40, R56 ;  /* 0x000000280d287223 */ /* 0x000fe20000010038 */
[----:B------:R-:W-:Y:S01]  /*0cd0*/  FFMA.FTZ R41, R4, R41, R57 ;  /* 0x0000002904297223 */ /* 0x000fe20000010039 */
[----:B------:R-:W-:Y:S01]  /*0ce0*/  FFMA.FTZ R42, R17, R42, R58 ;  /* 0x0000002a112a7223 */ /* 0x000fe2000001003a */
[----:B------:R-:W-:Y:S01]  /*0cf0*/  FFMA.FTZ R43, R6, R43, R59 ;  /* 0x0000002b062b7223 */ /* 0x000fe2000001003b */
[----:B------:R-:W-:Y:S06]  /*0d00*/  BRA `(.L_x_28115) ;  /* 0x0000000000807947 */ /* 0x000fec0003800000 */
.L_x_28114:
[--C-:B0----5:R-:W-:Y:S02]  /*0d10*/  HADD2.F32 R11, -RZ, R5.reuse.H0_H0 ;  /* 0x20000005ff0b7230 */ /* 0x121fe40000004100 */
[--C-:B------:R-:W-:Y:S02]  /*0d20*/  HADD2.F32 R9, -RZ, R4.reuse.H1_H1 ;  /* 0x30000004ff097230 */ /* 0x100fe40000004100 */
[----:B------:R-:W-:Y:S02]  /*0d30*/  HADD2.F32 R5, -RZ, R5.H1_H1 ;  /* 0x30000005ff057230 */ /* 0x000fe40000004100 */
[-C--:B------:R-:W-:Y:S01]  /*0d40*/  FMUL.FTZ R11, R11, R156.reuse ;  /* 0x0000009c0b0b7220 */ /* 0x080fe20000410000 */
[----:B------:R-:W-:Y:S02]  /*0d50*/  HADD2.F32 R3, -RZ, R4.H0_H0 ;  /* 0x20000004ff037230 */ /* 0x000fe40000004100 */
        /* <DEDUP_REMOVED lines=9> */
[----:B------:R-:W-:-:S02]  /*0df0*/  HADD2.F32 R17, -RZ, R7.H0_H0 ;  /* 0x20000007ff117230 */ /* 0x000fc40000004100 */
[----:B------:R-:W-:Y:S01]  /*0e00*/  FMUL.FTZ R45, R9, R4 ;  /* 0x00000004092d7220 */ /* 0x000fe20000410000 */
[----:B------:R-:W-:Y:S02]  /*0e10*/  HADD2.F32 R7, -RZ, R7.H1_H1 ;  /* 0x30000007ff077230 */ /* 0x000fe40000004100 */
[----:B------:R-:W-:Y:S01]  /*0e20*/  FMUL.FTZ R47, R5, R6 ;  /* 0x00000006052f7220 */ /* 0x000fe20000410000 */
        /* <DEDUP_REMOVED lines=14> */
.L_x_28115:
        /* <DEDUP_REMOVED lines=11> */
[--C-:B-----5:R-:W-:Y:S02]  /*0fc0*/  HADD2.F32 R13, -RZ, R5.reuse.H0_H0 ;  /* 0x20000005ff0d7230 */ /* 0x120fe40000004100 */
[--C-:B-1----:R-:W-:Y:S02]  /*0fd0*/  HADD2.F32 R11, -RZ, R4.reuse.H1_H1 ;  /* 0x30000004ff0b7230 */ /* 0x102fe40000004100 */
        /* <DEDUP_REMOVED lines=31> */
.L_x_28116:
[--C-:B-----5:R-:W-:Y:S02]  /*11d0*/  HADD2.F32 R13, -RZ, R5.reuse.H0_H0 ;  /* 0x20000005ff0d7230 */ /* 0x120fe40000004100 */
[--C-:B-1----:R-:W-:Y:S02]  /*11e0*/  HADD2.F32 R11, -RZ, R4.reuse.H1_H1 ;  /* 0x30000004ff0b7230 */ /* 0x102fe40000004100 */
        /* <DEDUP_REMOVED lines=30> */
.L_x_28117:
        /* <DEDUP_REMOVED lines=44> */
.L_x_28118:
        /* <DEDUP_REMOVED lines=32> */
.L_x_28119:
        /* <DEDUP_REMOVED lines=40> */
[----:B------:R-:W-:Y:S01]  /*1b10*/  FFMA.FTZ R16, R15, R16, R56 ;  /* 0x000000100f107223 */ /* 0x000fe20000010038 */
[----:B------:R-:W-:Y:S01]  /*1b20*/  FFMA.FTZ R17, R4, R5, R57 ;  /* 0x0000000504117223 */ /* 0x000fe20000010039 */
[----:B------:R-:W-:Y:S01]  /*1b30*/  FFMA.FTZ R19, R6, R8, R59 ;  /* 0x0000000806137223 */ /* 0x000fe2000001003b */
[----:B------:R-:W-:Y:S06]  /*1b40*/  BRA `(.L_x_28121) ;  /* 0x0000000000807947 */ /* 0x000fec0003800000 */
.L_x_28120:
        /* <DEDUP_REMOVED lines=24> */
[--C-:B------:R-:W-:Y:S02]  /*1cd0*/  HADD2.F32 R16, -RZ, R74.reuse.H0_H0 ;  /* 0x2000004aff107230 */ /* 0x100fe40000004100 */
[----:B------:R-:W-:Y:S01]  /*1ce0*/  FMUL.FTZ R20, R9, R20 ;  /* 0x0000001409147220 */ /* 0x000fe20000410000 */
[----:B------:R-:W-:Y:S02]  /*1cf0*/  HADD2.F32 R4, -RZ, R74.H1_H1 ;  /* 0x3000004aff047230 */ /* 0x000fe40000004100 */
[----:B------:R-:W-:Y:S01]  /*1d00*/  FMUL.FTZ R22, R13, R22 ;  /* 0x000000160d167220 */ /* 0x000fe20000410000 */
[----:B------:R-:W-:Y:S02]  /*1d10*/  HADD2.F32 R6, -RZ, R75.H1_H1 ;  /* 0x3000004bff067230 */ /* 0x000fe40000004100 */
[----:B------:R-:W-:Y:S01]  /*1d20*/  FMUL.FTZ R16, R15, R16 ;  /* 0x000000100f107220 */ /* 0x000fe20000410000 */
[----:B------:R-:W-:-:S02]  /*1d30*/  FMUL.FTZ R17, R17, R4 ;  /* 0x0000000411117220 */ /* 0x000fc40000410000 */
[----:B------:R-:W-:-:S07]  /*1d40*/  FMUL.FTZ R19, R7, R6 ;  /* 0x0000000607137220 */ /* 0x000fce0000410000 */
.L_x_28121:
        /* <DEDUP_REMOVED lines=11> */
[--C-:B-1---5:R-:W-:Y:S02]  /*1e00*/  HADD2.F32 R11, -RZ, R4.reuse.H1_H1 ;  /* 0x30000004ff0b7230 */ /* 0x122fe40000004100 */
[----:B------:R-:W-:Y:S02]  /*1e10*/  HADD2.F32 R9, -RZ, R4.H0_H0 ;  /* 0x20000004ff097230 */ /* 0x000fe40000004100 */
[--C-:B------:R-:W-:Y:S02]  /*1e20*/  HADD2.F32 R12, -RZ, R68.reuse.H0_H0 ;  /* 0x20000044ff0c7230 */ /* 0x100fe40000004100 */
[-C--:B------:R-:W-:Y:S01]  /*1e30*/  FMUL.FTZ R4, R11, R156.reuse ;  /* 0x0000009c0b047220 */ /* 0x080fe20000410000 */
[----:B------:R-:W-:Y:S02]  /*1e40*/  HADD2.F32 R13, -RZ, R68.H1_H1 ;  /* 0x30000044ff0d7230 */ /* 0x000fe40000004100 */
[----:B------:R-:W-:Y:S01]  /*1e50*/  FMUL.FTZ R9, R9, R156 ;  /* 0x0000009c09097220 */ /* 0x000fe20000410000 */
[----:B------:R-:W-:-:S02]  /*1e60*/  HADD2.F32 R11, -RZ, R5.H0_H0 ;  /* 0x20000005ff0b7230 */ /* 0x000fc40000004100 */
[----:B------:R-:W-:Y:S02]  /*1e70*/  HADD2.F32 R5, -RZ, R5.H1_H1 ;  /* 0x30000005ff057230 */ /* 0x000fe40000004100 */
[----:B------:R-:W-:Y:S01]  /*1e80*/  FFMA.FTZ R12, R9, R12, R60 ;  /* 0x0000000c090c7223 */ /* 0x000fe2000001003c */
[----:B------:R-:W-:Y:S01]  /*1e90*/  FFMA.FTZ R13, R4, R13, R61 ;  /* 0x0000000d040d7223 */ /* 0x000fe2000001003d */
[--C-:B------:R-:W-:Y:S02]  /*1ea0*/  HADD2.F32 R15, -RZ, R69.reuse.H1_H1 ;  /* 0x30000045ff0f7230 */ /* 0x100fe40000004100 */
[-C--:B------:R-:W-:Y:S01]  /*1eb0*/  FMUL.FTZ R11, R11, R156.reuse ;  /* 0x0000009c0b0b7220 */ /* 0x080fe20000410000 */
[----:B------:R-:W-:Y:S01]  /*1ec0*/  FMUL.FTZ R4, R5, R156 ;  /* 0x0000009c05047220 */ /* 0x000fe20000410000 */
[----:B------:R-:W-:Y:S02]  /*1ed0*/  HADD2.F32 R14, -RZ, R69.H0_H0 ;  /* 0x20000045ff0e7230 */ /* 0x000fe40000004100 */
[----:B------:R-:W-:-:S02]  /*1ee0*/  HADD2.F32 R9, -RZ, R6.H1_H1 ;  /* 0x30000006ff097230 */ /* 0x000fc40000004100 */
[----:B------:R-:W-:Y:S01]  /*1ef0*/  FFMA.FTZ R15, R4, R15, R63 ;  /* 0x0000000f040f7223 */ /* 0x000fe2000001003f */
[----:B------:R-:W-:Y:S02]  /*1f00*/  HADD2.F32 R5, -RZ, R6.H0_H0 ;  /* 0x20000006ff057230 */ /* 0x000fe40000004100 */
[----:B------:R-:W-:Y:S01]  /*1f10*/  FFMA.FTZ R14, R11, R14, R62 ;  /* 0x0000000e0b0e7223 */ /* 0x000fe2000001003e */
[--C-:B------:R-:W-:Y:S02]  /*1f20*/  HADD2.F32 R8, -RZ, R70.reuse.H0_H0 ;  /* 0x20000046ff087230 */ /* 0x100fe40000004100 */
[-C--:B------:R-:W-:Y:S01]  /*1f30*/  FMUL.FTZ R4, R9, R156.reuse ;  /* 0x0000009c09047220 */ /* 0x080fe20000410000 */
[----:B------:R-:W-:Y:S02]  /*1f40*/  HADD2.F32 R9, -RZ, R70.H1_H1 ;  /* 0x30000046ff097230 */ /* 0x000fe40000004100 */
[----:B------:R-:W-:Y:S01]  /*1f50*/  FMUL.FTZ R5, R5, R156 ;  /* 0x0000009c05057220 */ /* 0x000fe20000410000 */
[----:B------:R-:W-:-:S02]  /*1f60*/  HADD2.F32 R11, -RZ, R7.H0_H0 ;  /* 0x20000007ff0b7230 */ /* 0x000fc40000004100 */
[----:B------:R-:W-:Y:S02]  /*1f70*/  HADD2.F32 R7, -RZ, R7.H1_H1 ;  /* 0x30000007ff077230 */ /* 0x000fe40000004100 */
[----:B------:R-:W-:Y:S01]  /*1f80*/  FFMA.FTZ R8, R5, R8, R56 ;  /* 0x0000000805087223 */ /* 0x000fe20000010038 */
[--C-:B------:R-:W-:Y:S02]  /*1f90*/  HADD2.F32 R10, -RZ, R71.reuse.H0_H0 ;  /* 0x20000047ff0a7230 */ /* 0x100fe40000004100 */
[----:B------:R-:W-:Y:S01]  /*1fa0*/  FFMA.FTZ R9, R4, R9, R57 ;  /* 0x0000000904097223 */ /* 0x000fe20000010039 */
[-C--:B------:R-:W-:Y:S01]  /*1fb0*/  FMUL.FTZ R11, R11, R156.reuse ;  /* 0x0000009c0b0b7220 */ /* 0x080fe20000410000 */
[----:B------:R-:W-:Y:S02]  /*1fc0*/  HADD2.F32 R5, -RZ, R71.H1_H1 ;  /* 0x30000047ff057230 */ /* 0x000fe40000004100 */
[----:B------:R-:W-:Y:S01]  /*1fd0*/  FMUL.FTZ R4, R7, R156 ;  /* 0x0000009c07047220 */ /* 0x000fe20000410000 */
[----:B------:R-:W-:-:S03]  /*1fe0*/  FFMA.FTZ R10, R11, R10, R58 ;  /* 0x0000000a0b0a7223 */ /* 0x000fc6000001003a */
[----:B------:R-:W-:Y:S01]  /*1ff0*/  FFMA.FTZ R11, R4, R5, R59 ;  /* 0x00000005040b7223 */ /* 0x000fe2000001003b */
[----:B------:R-:W-:Y:S06]  /*2000*/  BRA `(.L_x_28123) ;  /* 0x0000000000807947 */ /* 0x000fec0003800000 */
.L_x_28122:
[--C-:B-1---5:R-:W-:Y:S02]  /*2010*/  HADD2.F32 R11, -RZ, R4.reuse.H1_H1 ;  /* 0x30000004ff0b7230 */ /* 0x122fe40000004100 */
[----:B------:R-:W-:Y:S02]  /*2020*/  HADD2.F32 R9, -RZ, R4.H0_H0 ;  /* 0x20000004ff097230 */ /* 0x000fe40000004100 */
[--C-:B------:R-:W-:Y:S02]  /*2030*/  HADD2.F32 R4, -RZ, R68.reuse.H1_H1 ;  /* 0x30000044ff047230 */ /* 0x100fe40000004100 */
        /* <DEDUP_REMOVED lines=8> */
[-C--:B------:R-:W-:Y:S01]  /*20c0*/  FMUL.FTZ R15, R15, R156.reuse ;  /* 0x0000009c0f0f7220 */ /* 0x080fe20000410000 */
[----:B------:R-:W-:Y:S02]  /*20d0*/  HADD2.F32 R4, -RZ, R69.H1_H1 ;  /* 0x30000045ff047230 */ /* 0x000fe40000004100 */
        /* <DEDUP_REMOVED lines=17> */
[----:B------:R-:W-:-:S03]  /*21f0*/  FMUL.FTZ R10, R5, R10 ;  /* 0x0000000a050a7220 */ /* 0x000fc60000410000 */
[----:B------:R-:W-:-:S07]  /*2200*/  FMUL.FTZ R11, R7, R4 ;  /* 0x00000004070b7220 */ /* 0x000fce0000410000 */
.L_x_28123:
        /* <DEDUP_REMOVED lines=21> */
[--C-:B------:R-:W-:Y:S02]  /*2360*/  HADD2.F32 R6, -RZ, R65.reuse.H0_H0 ;  /* 0x20000041ff067230 */ /* 0x100fe40000004100 */
[-C--:B------:R-:W-:Y:S01]  /*2370*/  FMUL.FTZ R157, R157, R156.reuse ;  /* 0x0000009c9d9d7220 */ /* 0x080fe20000410000 */
[----:B------:R-:W-:Y:S02]  /*2380*/  HADD2.F32 R7, -RZ, R65.H1_H1 ;  /* 0x30000041ff077230 */ /* 0x000fe40000004100 */
[----:B------:R-:W-:Y:S01]  /*2390*/  FMUL.FTZ R148, R149, R156 ;  /* 0x0000009c95947220 */ /* 0x000fe20000410000 */
[----:B------:R-:W-:-:S02]  /*23a0*/  HADD2.F32 R149, -RZ, R150.H0_H0 ;  /* 0x20000096ff957230 */ /* 0x000fc40000004100 */
[----:B------:R-:W-:Y:S01]  /*23b0*/  FFMA.FTZ R6, R157, R6, R62 ;  /* 0x000000069d067223 */ /* 0x000fe2000001003e */
[----:B------:R-:W-:Y:S02]  /*23c0*/  HADD2.F32 R157, -RZ, R150.H1_H1 ;  /* 0x30000096ff9d7230 */ /* 0x000fe40000004100 */
[----:B------:R-:W-:Y:S01]  /*23d0*/  FFMA.FTZ R7, R148, R7, R63 ;  /* 0x0000000794077223 */ /* 0x000fe2000001003f */
[--C-:B------:R-:W-:Y:S02]  /*23e0*/  HADD2.F32 R148, -RZ, R66.reuse.H0_H0 ;  /* 0x20000042ff947230 */ /* 0x100fe40000004100 */
[-C--:B------:R-:W-:Y:S01]  /*23f0*/  FMUL.FTZ R149, R149, R156.reuse ;  /* 0x0000009c95957220 */ /* 0x080fe20000410000 */
[----:B------:R-:W-:Y:S01]  /*2400*/  FMUL.FTZ R150, R157, R156 ;  /* 0x0000009c9d967220 */ /* 0x000fe20000410000 */
[----:B------:R-:W-:Y:S02]  /*2410*/  HADD2.F32 R157, -RZ, R151.H0_H0 ;  /* 0x20000097ff9d7230 */ /* 0x000fe40000004100 */
[----:B------:R-:W-:Y:S01]  /*2420*/  FFMA.FTZ R148, R149, R148, R56 ;  /* 0x0000009495947223 */ /* 0x000fe20000010038 */
[----:B------:R-:W-:-:S02]  /*2430*/  HADD2.F32 R149, -RZ, R66.H1_H1 ;  /* 0x30000042ff957230 */ /* 0x000fc40000004100 */
[----:B------:R-:W-:Y:S02]  /*2440*/  HADD2.F32 R151, -RZ, R151.H1_H1 ;  /* 0x30000097ff977230 */ /* 0x000fe40000004100 */
[-C--:B------:R-:W-:Y:S01]  /*2450*/  FMUL.FTZ R157, R157, R156.reuse ;  /* 0x0000009c9d9d7220 */ /* 0x080fe20000410000 */
[----:B------:R-:W-:Y:S01]  /*2460*/  FFMA.FTZ R149, R150, R149, R57 ;  /* 0x0000009596957223 */ /* 0x000fe20000010039 */
[--C-:B------:R-:W-:Y:S02]  /*2470*/  HADD2.F32 R150, -RZ, R67.reuse.H0_H0 ;  /* 0x20000043ff967230 */ /* 0x100fe40000004100 */
[----:B------:R-:W-:Y:S01]  /*2480*/  FMUL.FTZ R156, R151, R156 ;  /* 0x0000009c979c7220 */ /* 0x000fe20000410000 */
[----:B------:R-:W-:Y:S02]  /*2490*/  HADD2.F32 R151, -RZ, R67.H1_H1 ;  /* 0x30000043ff977230 */ /* 0x000fe40000004100 */
[----:B------:R-:W-:-:S03]  /*24a0*/  FFMA.FTZ R150, R157, R150, R58 ;  /* 0x000000969d967223 */ /* 0x000fc6000001003a */
[----:B------:R-:W-:Y:S01]  /*24b0*/  FFMA.FTZ R151, R156, R151, R59 ;  /* 0x000000979c977223 */ /* 0x000fe2000001003b */
[----:B------:R-:W-:Y:S06]  /*24c0*/  BRA `(.L_x_28125) ;  /* 0x0000000000807947 */ /* 0x000fec0003800000 */
.L_x_28124:
[--C-:B-1---5:R-:W-:Y:S02]  /*24d0*/  HADD2.F32 R5, -RZ, R148.reuse.H0_H0 ;  /* 0x20000094ff057230 */ /* 0x122fe40000004100 */
[----:B------:R-:W-:Y:S02]  /*24e0*/  HADD2.F32 R7, -RZ, R148.H1_H1 ;  /* 0x30000094ff077230 */ /* 0x000fe40000004100 */
        /* <DEDUP_REMOVED lines=8> */
[--C-:B------:R-:W-:Y:S02]  /*2570*/  HADD2.F32 R148, -RZ, R65.reuse.H1_H1 ;  /* 0x30000041ff947230 */ /* 0x100fe40000004100 */
[-C--:B------:R-:W-:Y:S01]  /*2580*/  FMUL.FTZ R157, R157, R156.reuse ;  /* 0x0000009c9d9d7220 */ /* 0x080fe20000410000 */
[----:B------:R-:W-:Y:S02]  /*2590*/  HADD2.F32 R6, -RZ, R65.H0_H0 ;  /* 0x20000041ff067230 */ /* 0x000fe40000004100 */
[----:B------:R-:W-:-:S04]  /*25a0*/  FMUL.FTZ R149, R149, R156 ;  /* 0x0000009c95957220 */ /* 0x000fc80000410000 */
[----:B------:R-:W-:Y:S01]  /*25b0*/  FMUL.FTZ R7, R149, R148 ;  /* 0x0000009495077220 */ /* 0x000fe20000410000 */
[----:B------:R-:W-:Y:S01]  /*25c0*/  FMUL.FTZ R6, R157, R6 ;  /* 0x000000069d067220 */ /* 0x000fe20000410000 */
[--C-:B------:R-:W-:Y:S02]  /*25d0*/  HADD2.F32 R149, -RZ, R150.reuse.H0_H0 ;  /* 0x20000096ff957230 */ /* 0x100fe40000004100 */
[----:B------:R-:W-:Y:S02]  /*25e0*/  HADD2.F32 R157, -RZ, R150.H1_H1 ;  /* 0x30000096ff9d7230 */ /* 0x000fe40000004100 */
[--C-:B------:R-:W-:Y:S02]  /*25f0*/  HADD2.F32 R148, -RZ, R66.reuse.H0_H0 ;  /* 0x20000042ff947230 */ /* 0x100fe40000004100 */
[-C--:B------:R-:W-:Y:S01]  /*2600*/  FMUL.FTZ R149, R149, R156.reuse ;  /* 0x0000009c95957220 */ /* 0x080fe20000410000 */
[----:B------:R-:W-:Y:S02]  /*2610*/  HADD2.F32 R150, -RZ, R66.H1_H1 ;  /* 0x30000042ff967230 */ /* 0x000fe40000004100 */
[----:B------:R-:W-:Y:S01]  /*2620*/  FMUL.FTZ R157, R157, R156 ;  /* 0x0000009c9d9d7220 */ /* 0x000fe20000410000 */
[----:B------:R-:W-:-:S03]  /*2630*/  FMUL.FTZ R148, R149, R148 ;  /* 0x0000009495947220 */ /* 0x000fc60000410000 */
[----:B------:R-:W-:Y:S01]  /*2640*/  FMUL.FTZ R149, R157, R150 ;  /* 0x000000969d957220 */ /* 0x000fe20000410000 */
[--C-:B------:R-:W-:Y:S02]  /*2650*/  HADD2.F32 R157, -RZ, R151.reuse.H0_H0 ;  /* 0x20000097ff9d7230 */ /* 0x100fe40000004100 */
[----:B------:R-:W-:Y:S02]  /*2660*/  HADD2.F32 R151, -RZ, R151.H1_H1 ;  /* 0x30000097ff977230 */ /* 0x000fe40000004100 */
[--C-:B------:R-:W-:Y:S02]  /*2670*/  HADD2.F32 R150, -RZ, R67.reuse.H0_H0 ;  /* 0x20000043ff967230 */ /* 0x100fe40000004100 */
[-C--:B------:R-:W-:Y:S01]  /*2680*/  FMUL.FTZ R157, R157, R156.reuse ;  /* 0x0000009c9d9d7220 */ /* 0x080fe20000410000 */
[----:B------:R-:W-:Y:S01]  /*2690*/  FMUL.FTZ R151, R151, R156 ;  /* 0x0000009c97977220 */ /* 0x000fe20000410000 */
[----:B------:R-:W-:Y:S02]  /*26a0*/  HADD2.F32 R156, -RZ, R67.H1_H1 ;  /* 0x30000043ff9c7230 */ /* 0x000fe40000004100 */
[----:B------:R-:W-:-:S03]  /*26b0*/  FMUL.FTZ R150, R157, R150 ;  /* 0x000000969d967220 */ /* 0x000fc60000410000 */
[----:B------:R-:W-:-:S07]  /*26c0*/  FMUL.FTZ R151, R151, R156 ;  /* 0x0000009c97977220 */ /* 0x000fce0000410000 */
.L_x_28125:
        /* <DEDUP_REMOVED lines=202> */
.L_x_28127:
[----:B------:R-:W-:Y:S05]  /*3370*/  BSYNC.RECONVERGENT B0 ;  /* 0x0000000000007941 */ /* 0x000fea0003800200 */
.L_x_28126:
        /* <DEDUP_REMOVED lines=15> */
.L_x_28129:
[----:B------:R-:W-:Y:S05]  /*3470*/  BSYNC.RECONVERGENT B0 ;  /* 0x0000000000007941 */ /* 0x000fea0003800200 */
.L_x_28128:
[----:B------:R-:W1:Y:S01]  /*3480*/  SHFL.DOWN PT, R161, R164, 0x2, 0x1f ;  /* 0x08401f00a4a17f89 */ /* 0x000e6200000e0000 */
[-C--:B------:R-:W-:Y:S01]  /*3490*/  I2FP.F32.U32 R165, R164.reuse ;  /* 0x000000a400a57245 */ /* 0x080fe20000201000 */
[----:B------:R-:W-:Y:S01]  /*34a0*/  UPLOP3.LUT UP0, UPT, UPT, UPT, UP0, 0x40, 0x4 ;  /* 0x000000000004789c */ /* 0x000fe20003f0e800 */
[----:B------:R-:W-:Y:S01]  /*34b0*/  ISETP.NE.AND P2, PT, R154, RZ, PT ;  /* 0x000000ff9a00720c */ /* 0x000fe20003f45270 */
[----:B0-----:R-:W0:Y:S01]  /*34c0*/  SHFL.DOWN PT, R163, R156, 0x2, 0x1f ;  /* 0x08401f009ca37f89 */ /* 0x001e2200000e0000 */
[----:B------:R-:W-:Y:S02]  /*34d0*/  ISETP.NE.AND P1, PT, RZ, UR11, PT ;  /* 0x0000000bff007c0c */ /* 0x000fe4000bf25270 */
[----:B-1----:R-:W-:Y:S02]  /*34e0*/  IADD3 R160, PT, PT, R161, R164, RZ ;  /* 0x000000a4a1a07210 */ /* 0x002fe40007ffe0ff */
[----:B------:R-:W-:Y:S01]  /*34f0*/  I2FP.F32.S32 R162, R161 ;  /* 0x000000a100a27245 */ /* 0x000fe20000201400 */
[----:B0-----:R-:W-:-:S04]  /*3500*/  FADD.FTZ R161, -R163, R156 ;  /* 0x0000009ca3a17221 */ /* 0x001fc80000010100 */
[----:B------:R-:W-:-:S04]  /*3510*/  FMUL.FTZ R161, R161, R161 ;  /* 0x000000a1a1a17220 */ /* 0x000fc80000410000 */
[----:B------:R-:W-:-:S04]  /*3520*/  FMUL.FTZ R161, R161, R165 ;  /* 0x000000a5a1a17220 */ /* 0x000fc80000410000 */
[-C--:B------:R-:W-:Y:S01]  /*3530*/  FMUL.FTZ R161, R161, R162.reuse ;  /* 0x000000a2a1a17220 */ /* 0x080fe20000410000 */
[----:B------:R-:W-:-:S04]  /*3540*/  FMUL.FTZ R162, R163, R162 ;  /* 0x000000a2a3a27220 */ /* 0x000fc80000410000 */
[----:B------:R-:W-:Y:S01]  /*3550*/  FFMA.FTZ R165, R165, R156, R162 ;  /* 0x0000009ca5a57223 */ /* 0x000fe200000100a2 */
[----:B------:R-:W-:Y:S01]  /*3560*/  I2FP.F32.S32 R156, R160 ;  /* 0x000000a0009c7245 */ /* 0x000fe20000201400 */
[----:B------:R-:W0:Y:S03]  /*3570*/  SHFL.DOWN PT, R162, R157, 0x2, 0x1f ;  /* 0x08401f009da27f89 */ /* 0x000e2600000e0000 */
[----:B------:R-:W1:Y:S02]  /*3580*/  MUFU.RCP R164, R156 ;  /* 0x0000009c00a47308 */ /* 0x000e640000001000 */
[----:B-1----:R-:W-:Y:S01]  /*3590*/  FMUL.FTZ R165, R164, R165 ;  /* 0x000000a5a4a57220 */ /* 0x002fe20000410000 */
[----:B0-----:R-:W-:-:S04]  /*35a0*/  FADD.FTZ R163, R162, R157 ;  /* 0x0000009da2a37221 */ /* 0x001fc80000010000 */
[----:B------:R-:W-:Y:S02]  /*35b0*/  FFMA.FTZ R162, R164, R161, R163 ;  /* 0x000000a1a4a27223 */ /* 0x000fe400000100a3 */
[----:B------:R-:W0:Y:S04]  /*35c0*/  SHFL.DOWN PT, R164, R165, 0x1, 0x1f ;  /* 0x08201f00a5a47f89 */ /* 0x000e2800000e0000 */
[----:B------:R-:W1:Y:S01]  /*35d0*/  SHFL.DOWN PT, R163, R160, 0x1, 0x1f ;  /* 0x08201f00a0a37f89 */ /* 0x000e6200000e0000 */
[----:B0-----:R-:W-:-:S04]  /*35e0*/  FADD.FTZ R157, R165, -R164 ;  /* 0x800000a4a59d7221 */ /* 0x001fc80000010000 */
[----:B------:R-:W-:Y:S01]  /*35f0*/  FMUL.FTZ R157, R157, R157 ;  /* 0x0000009d9d9d7220 */ /* 0x000fe20000410000 */
[-C--:B-1----:R-:W-:Y:S02]  /*3600*/  IADD3 R161, PT, PT, R160, R163.reuse, RZ ;  /* 0x000000a3a0a17210 */ /* 0x082fe40007ffe0ff */
[----:B------:R-:W-:Y:S01]  /*3610*/  I2FP.F32.S32 R163, R163 ;  /* 0x000000a300a37245 */ /* 0x000fe20000201400 */
[----:B------:R-:W-:-:S04]  /*3620*/  FMUL.FTZ R157, R156, R157 ;  /* 0x0000009d9c9d7220 */ /* 0x000fc80000410000 */
[-C--:B------:R-:W-:Y:S01]  /*3630*/  FMUL.FTZ R157, R157, R163.reuse ;  /* 0x000000a39d9d7220 */ /* 0x080fe20000410000 */
[----:B------:R-:W-:Y:S01]  /*3640*/  FMUL.FTZ R163, R164, R163 ;  /* 0x000000a3a4a37220 */ /* 0x000fe20000410000 */
[----:B------:R-:W-:-:S03]  /*3650*/  I2FP.F32.S32 R164, R161 ;  /* 0x000000a100a47245 */ /* 0x000fc60000201400 */
[----:B------:R-:W-:Y:S02]  /*3660*/  FFMA.FTZ R156, R156, R165, R163 ;  /* 0x000000a59c9c7223 */ /* 0x000fe400000100a3 */
[----:B------:R-:W0:Y:S01]  /*3670*/  SHFL.DOWN PT, R163, R162, 0x1, 0x1f ;  /* 0x08201f00a2a37f89 */ /* 0x000e2200000e0000 */
[----:B------:R-:W1:Y:S02]  /*3680*/  MUFU.RCP R164, R164 ;  /* 0x000000a400a47308 */ /* 0x000e640000001000 */
[----:B-1----:R-:W-:Y:S01]  /*3690*/  FMUL.FTZ R165, R164, R156 ;  /* 0x0000009ca4a57220 */ /* 0x002fe20000410000 */
[----:B0-----:R-:W-:-:S05]  /*36a0*/  FADD.FTZ R163, R162, R163 ;  /* 0x000000a3a2a37221 */ /* 0x001fca0000010000 */
[----:B------:R-:W0:Y:S01]  /*36b0*/  SHFL.IDX PT, R165, R165, RZ, 0x1f ;  /* 0x00001fffa5a57589 */ /* 0x000e2200000e0000 */
[----:B------:R-:W-:Y:S02]  /*36c0*/  HADD2.F32 R162, -RZ, R116.H1_H1 ;  /* 0x30000074ffa27230 */ /* 0x000fe40000004100 */
[----:B------:R-:W-:Y:S02]  /*36d0*/  FFMA.FTZ R163, R164, R157, R163 ;  /* 0x0000009da4a37223 */ /* 0x000fe400000100a3 */
[----:B------:R-:W1:Y:S04]  /*36e0*/  @!P2 LDC.64 R156, c[0x0][0x3c0] ;  /* 0x0000f000ff9cab82 */ /* 0x000e680000000a00 */
[----:B------:R-:W2:Y:S01]  /*36f0*/  SHFL.IDX PT, R163, R163, RZ, 0x1f ;  /* 0x00001fffa3a37589 */ /* 0x000ea200000e0000 */
[----:B-1----:R-:W-:-:S04]  /*3700*/  @!P2 IMAD.WIDE R160, R158, 0x4, R156 ;  /* 0x000000049ea0a825 */ /* 0x002fc800078e029c */
[----:B0-----:R-:W-:Y:S01]  /*3710*/  FMUL.FTZ R157, R165, R165 ;  /* 0x000000a5a59d7220 */ /* 0x001fe20000410000 */
[----:B------:R-:W2:Y:S01]  /*3720*/  LDC R156, c[0x0][0x448] ;  /* 0x00011200ff9c7b82 */ /* 0x000ea20000000800 */
[----:B------:R0:W-:Y:S03]  /*3730*/  @!P2 STG.E desc[UR6][R160.64], R165 ;  /* 0x000000a5a000a986 */ /* 0x0001e6000c101906 */
[----:B------:R-:W-:Y:S01]  /*3740*/  FSEL R157, R157, RZ, P1 ;  /* 0x000000ff9d9d7208 */ /* 0x000fe20000800000 */
[--C-:B0-----:R-:W-:Y:S02]  /*3750*/  HADD2.F32 R161, -RZ, R144.reuse.H0_H0 ;  /* 0x20000090ffa17230 */ /* 0x101fe40000004100 */
[----:B------:R-:W-:Y:S02]  /*3760*/  HADD2.F32 R160, -RZ, R144.H1_H1 ;  /* 0x30000090ffa07230 */ /* 0x000fe40000004100 */
[----:B--2---:R-:W-:Y:S01]  /*3770*/  FFMA.FTZ R156, R163, UR12, R156 ;  /* 0x0000000ca39c7c23 */ /* 0x004fe2000801009c */
[----:B------:R-:W-:-:S03]  /*3780*/  HADD2.F32 R163, -RZ, R116.H0_H0 ;  /* 0x20000074ffa37230 */ /* 0x000fc60000004100 */
[----:B------:R-:W-:Y:S01]  /*3790*/  FADD.FTZ R156, R156, R157 ;  /* 0x0000009d9c9c7221 */ /* 0x000fe20000010000 */
[----:B------:R-:W-:-:S05]  /*37a0*/  FSEL R157, R165, RZ, !P1 ;  /* 0x000000ffa59d7208 */ /* 0x000fca0004800000 */
        /* <DEDUP_REMOVED lines=17> */
[C---:B0-----:R-:W-:Y:S01]  /*38c0*/  FMUL.FTZ R52, R156.reuse, R52 ;  /* 0x000000349c347220 */ /* 0x041fe20000410000 */
[C---:B------:R-:W-:Y:S01]  /*38d0*/  FMUL.FTZ R53, R156.reuse, R53 ;  /* 0x000000359c357220 */ /* 0x040fe20000410000 */
[C---:B------:R-:W-:Y:S01]  /*38e0*/  FMUL.FTZ R55, R156.reuse, R55 ;  /* 0x000000379c377220 */ /* 0x040fe20000410000 */
[----:B------:R-:W-:Y:S01]  /*38f0*/  FMUL.FTZ R49, R156, R49 ;  /* 0x000000319c317220 */ /* 0x000fe20000410000 */
[----:B------:R-:W-:Y:S01]  /*3900*/  FFMA.FTZ R52, R52, R161, R163 ;  /* 0x000000a134347223 */ /* 0x000fe200000100a3 */
[----:B------:R-:W-:Y:S01]  /*3910*/  FADD.FTZ R161, -R157, R54 ;  /* 0x000000369da17221 */ /* 0x000fe20000010100 */
[----:B------:R-:W-:Y:S01]  /*3920*/  FFMA.FTZ R53, R53, R160, R162 ;  /* 0x000000a035357223 */ /* 0x000fe200000100a2 */
[----:B------:R-:W-:-:S02]  /*3930*/  HADD2.F32 R163, -RZ, R117.H0_H0 ;  /* 0x20000075ffa37230 */ /* 0x000fc40000004100 */
[C---:B------:R-:W-:Y:S01]  /*3940*/  FMUL.FTZ R51, R156.reuse, R51 ;  /* 0x000000339c337220 */ /* 0x040fe20000410000 */
[C---:B------:R-:W-:Y:S01]  /*3950*/  FMUL.FTZ R160, R156.reuse, R161 ;  /* 0x000000a19ca07220 */ /* 0x040fe20000410000 */
[--C-:B------:R-:W-:Y:S02]  /*3960*/  HADD2.F32 R161, -RZ, R145.reuse.H0_H0 ;  /* 0x20000091ffa17230 */ /* 0x100fe40000004100 */
[C---:B------:R-:W-:Y:S01]  /*3970*/  FMUL.FTZ R45, R156.reuse, R45 ;  /* 0x0000002d9c2d7220 */ /* 0x040fe20000410000 */
[----:B------:R-:W-:Y:S02]  /*3980*/  HADD2.F32 R54, -RZ, R145.H1_H1 ;  /* 0x30000091ff367230 */ /* 0x000fe40000004100 */
[----:B------:R-:W-:Y:S01]  /*3990*/  FMUL.FTZ R47, R156, R47 ;  /* 0x0000002f9c2f7220 */ /* 0x000fe20000410000 */
[----:B------:R-:W-:Y:S02]  /*39a0*/  HADD2.F32 R162, -RZ, R117.H1_H1 ;  /* 0x30000075ffa27230 */ /* 0x000fe40000004100 */
[----:B------:R-:W-:Y:S01]  /*39b0*/  FFMA.FTZ R160, R160, R161, R163 ;  /* 0x000000a1a0a07223 */ /* 0x000fe200000100a3 */
[C---:B------:R-:W-:Y:S01]  /*39c0*/  FMUL.FTZ R41, R156.reuse, R41 ;  /* 0x000000299c297220 */ /* 0x040fe20000410000 */
[C---:B------:R-:W-:Y:S01]  /*39d0*/  FMUL.FTZ R43, R156.reuse, R43 ;  /* 0x0000002b9c2b7220 */ /* 0x040fe20000410000 */
[----:B------:R-:W-:Y:S01]  /*39e0*/  FMUL.FTZ R37, R156, R37 ;  /* 0x000000259c257220 */ /* 0x000fe20000410000 */
[----:B------:R-:W-:Y:S01]  /*39f0*/  FFMA.FTZ R161, R55, R54, R162 ;  /* 0x0000003637a17223 */ /* 0x000fe200000100a2 */
[----:B------:R-:W-:Y:S01]  /*3a00*/  FADD.FTZ R55, -R157, R48 ;  /* 0x000000309d377221 */ /* 0x000fe20000010100 */
[----:B------:R-:W-:-:S02]  /*3a10*/  HADD2.F32 R162, -RZ, R146.H0_H0 ;  /* 0x20000092ffa27230 */ /* 0x000fc40000004100 */
[C---:B------:R-:W-:Y:S01]  /*3a20*/  FMUL.FTZ R39, R156.reuse, R39 ;  /* 0x000000279c277220 */ /* 0x040fe20000410000 */
[--C-:B------:R-:W-:Y:S02]  /*3a30*/  HADD2.F32 R48, -RZ, R118.reuse.H0_H0 ;  /* 0x20000076ff307230 */ /* 0x100fe40000004100 */
[C---:B------:R-:W-:Y:S01]  /*3a40*/  FMUL.FTZ R55, R156.reuse, R55 ;  /* 0x000000379c377220 */ /* 0x040fe20000410000 */
[----:B------:R-:W-:Y:S02]  /*3a50*/  HADD2.F32 R54, -RZ, R118.H1_H1 ;  /* 0x30000076ff367230 */ /* 0x000fe40000004100 */
[C---:B------:R-:W-:Y:S01]  /*3a60*/  FMUL.FTZ R33, R156.reuse, R33 ;  /* 0x000000219c217220 */ /* 0x040fe20000410000 */
[C---:B------:R-:W-:Y:S01]  /*3a70*/  FMUL.FTZ R35, R156.reuse, R35 ;  /* 0x000000239c237220 */ /* 0x040fe20000410000 */
[----:B------:R-:W-:Y:S01]  /*3a80*/  FFMA.FTZ R162, R55, R162, R48 ;  /* 0x000000a237a27223 */ /* 0x000fe20000010030 */
[----:B------:R-:W-:Y:S02]  /*3a90*/  HADD2.F32 R48, -RZ, R146.H1_H1 ;  /* 0x30000092ff307230 */ /* 0x000fe40000004100 */
[C---:B------:R-:W-:Y:S01]  /*3aa0*/  FMUL.FTZ R29, R156.reuse, R29 ;  /* 0x0000001d9c1d7220 */ /* 0x040fe20000410000 */
[C---:B------:R-:W-:Y:S01]  /*3ab0*/  FMUL.FTZ R31, R156.reuse, R31 ;  /* 0x0000001f9c1f7220 */ /* 0x040fe20000410000 */
[----:B------:R-:W-:Y:S01]  /*3ac0*/  FMUL.FTZ R25, R156, R25 ;  /* 0x000000199c197220 */ /* 0x000fe20000410000 */
[----:B------:R-:W-:Y:S01]  /*3ad0*/  FADD.FTZ R27, -R157, R27 ;  /* 0x0000001b9d1b7221 */ /* 0x000fe20000010100 */
[----:B------:R-:W-:Y:S01]  /*3ae0*/  FFMA.FTZ R163, R49, R48, R54 ;  /* 0x0000003031a37223 */ /* 0x000fe20000010036 */
[----:B------:R-:W-:Y:S01]  /*3af0*/  FADD.FTZ R49, -R157, R50 ;  /* 0x000000329d317221 */ /* 0x000fe20000010100 */
[----:B------:R-:W-:-:S02]  /*3b00*/  HADD2.F32 R50, -RZ, R147.H0_H0 ;  /* 0x20000093ff327230 */ /* 0x000fc40000004100 */
[C---:B------:R-:W-:Y:S01]  /*3b10*/  FMUL.FTZ R27, R156.reuse, R27 ;  /* 0x0000001b9c1b7220 */ /* 0x040fe20000410000 */
[--C-:B------:R-:W-:Y:S02]  /*3b20*/  HADD2.F32 R48, -RZ, R119.reuse.H0_H0 ;  /* 0x20000077ff307230 */ /* 0x100fe40000004100 */
[C---:B------:R-:W-:Y:S01]  /*3b30*/  FMUL.FTZ R49, R156.reuse, R49 ;  /* 0x000000319c317220 */ /* 0x040fe20000410000 */
[----:B------:R-:W-:Y:S02]  /*3b40*/  HADD2.F32 R54, -RZ, R119.H1_H1 ;  /* 0x30000077ff367230 */ /* 0x000fe40000004100 */
[C---:B------:R-:W-:Y:S01]  /*3b50*/  FADD.FTZ R21, -R157.reuse, R21 ;  /* 0x000000159d157221 */ /* 0x040fe20000010100 */
[----:B------:R-:W-:Y:S01]  /*3b60*/  FADD.FTZ R23, -R157, R23 ;  /* 0x000000179d177221 */ /* 0x000fe20000010100 */
[----:B------:R-:W-:Y:S01]  /*3b70*/  FFMA.FTZ R50, R49, R50, R48 ;  /* 0x0000003231327223 */ /* 0x000fe20000010030 */
[----:B------:R-:W-:Y:S02]  /*3b80*/  HADD2.F32 R48, -RZ, R147.H1_H1 ;  /* 0x30000093ff307230 */ /* 0x000fe40000004100 */
[C---:B------:R-:W-:Y:S01]  /*3b90*/  FMUL.FTZ R21, R156.reuse, R21 ;  /* 0x000000159c157220 */ /* 0x040fe20000410000 */
[C---:B------:R-:W-:Y:S01]  /*3ba0*/  FMUL.FTZ R23, R156.reuse, R23 ;  /* 0x000000179c177220 */ /* 0x040fe20000410000 */
[C---:B------:R-:W-:Y:S01]  /*3bb0*/  FADD.FTZ R17, -R157.reuse, R17 ;  /* 0x000000119d117221 */ /* 0x040fe20000010100 */
[----:B------:R-:W-:Y:S01]  /*3bc0*/  FADD.FTZ R19, -R157, R19 ;  /* 0x000000139d137221 */ /* 0x000fe20000010100 */
[----:B------:R-:W-:Y:S01]  /*3bd0*/  FFMA.FTZ R51, R51, R48, R54 ;  /* 0x0000003033337223 */ /* 0x000fe20000010036 */
[----:B------:R-:W-:Y:S01]  /*3be0*/  FADD.FTZ R13, -R157, R13 ;  /* 0x0000000d9d0d7221 */ /* 0x000fe20000010100 */
[----:B------:R-:W0:Y:S01]  /*3bf0*/  @!P2 LDC.64 R48, c[0x0][0x3c8] ;  /* 0x0000f200ff30ab82 */ /* 0x000e220000000a00 */
[C---:B------:R-:W-:Y:S01]  /*3c00*/  FMUL.FTZ R17, R156.reuse, R17 ;  /* 0x000000119c117220 */ /* 0x040fe20000410000 */
[C---:B------:R-:W-:Y:S01]  /*3c10*/  FMUL.FTZ R19, R156.reuse, R19 ;  /* 0x000000139c137220 */ /* 0x040fe20000410000 */
[----:B------:R-:W-:Y:S01]  /*3c20*/  F2FP.F16.F32.PACK_AB R51, R51, R50 ;  /* 0x000000323333723e */ /* 0x000fe200000000ff */
[C---:B------:R-:W-:Y:S01]  /*3c30*/  FMUL.FTZ R13, R156.reuse, R13 ;  /* 0x0000000d9c0d7220 */ /* 0x040fe20000410000 */
[----:B------:R-:W-:Y:S01]  /*3c40*/  F2FP.F16.F32.PACK_AB R50, R163, R162 ;  /* 0x000000a2a332723e */ /* 0x000fe200000000ff */
[C---:B------:R-:W-:Y:S01]  /*3c50*/  FADD.FTZ R15, -R157.reuse, R15 ;  /* 0x0000000f9d0f7221 */ /* 0x040fe20000010100 */
[C---:B------:R-:W-:Y:S01]  /*3c60*/  FADD.FTZ R9, -R157.reuse, R9 ;  /* 0x000000099d097221 */ /* 0x040fe20000010100 */
[----:B------:R-:W1:Y:S01]  /*3c70*/  LDC.64 R54, c[0x0][0x428] ;  /* 0x00010a00ff367b82 */ /* 0x000e620000000a00 */
[C---:B------:R-:W-:Y:S01]  /*3c80*/  FADD.FTZ R11, -R157.reuse, R11 ;  /* 0x0000000b9d0b7221 */ /* 0x040fe20000010100 */
[C---:B------:R-:W-:Y:S01]  /*3c90*/  FMUL.FTZ R15, R156.reuse, R15 ;  /* 0x0000000f9c0f7220 */ /* 0x040fe20000410000 */
[C---:B------:R-:W-:Y:S01]  /*3ca0*/  FMUL.FTZ R9, R156.reuse, R9 ;  /* 0x000000099c097220 */ /* 0x040fe20000410000 */
[C---:B------:R-:W-:Y:S01]  /*3cb0*/  FADD.FTZ R5, -R157.reuse, R5 ;  /* 0x000000059d057221 */ /* 0x040fe20000010100 */
[----:B------:R-:W-:Y:S01]  /*3cc0*/  FMUL.FTZ R11, R156, R11 ;  /* 0x0000000b9c0b7220 */ /* 0x000fe20000410000 */
[----:B------:R-:W-:Y:S01]  /*3cd0*/  FADD.FTZ R7, -R157, R7 ;  /* 0x000000079d077221 */ /* 0x000fe20000010100 */
[----:B------:R-:W-:-:S02]  /*3ce0*/  HADD2.F32 R163, -RZ, R112.H0_H0 ;  /* 0x20000070ffa37230 */ /* 0x000fc40000004100 */
[C---:B------:R-:W-:Y:S01]  /*3cf0*/  FMUL.FTZ R5, R156.reuse, R5 ;  /* 0x000000059c057220 */ /* 0x040fe20000410000 */
[C---:B------:R-:W-:Y:S01]  /*3d00*/  FADD.FTZ R149, -R157.reuse, R149 ;  /* 0x000000959d957221 */ /* 0x040fe20000010100 */
[----:B------:R-:W-:Y:S01]  /*3d10*/  FMUL.FTZ R7, R156, R7 ;  /* 0x000000079c077220 */ /* 0x000fe20000410000 */
[----:B------:R-:W-:Y:S01]  /*3d20*/  FADD.FTZ R151, -R157, R151 ;  /* 0x000000979d977221 */ /* 0x000fe20000010100 */
[----:B0-----:R-:W-:Y:S01]  /*3d30*/  @!P2 IMAD.WIDE R164, R158, 0x4, R48 ;  /* 0x000000049ea4a825 */ /* 0x001fe200078e0230 */
[----:B------:R-:W-:Y:S02]  /*3d40*/  F2FP.F16.F32.PACK_AB R48, R53, R52 ;  /* 0x000000343530723e */ /* 0x000fe400000000ff */
[----:B------:R-:W-:Y:S01]  /*3d50*/  F2FP.F16.F32.PACK_AB R49, R161, R160 ;  /* 0x000000a0a131723e */ /* 0x000fe200000000ff */
[----:B------:R-:W-:Y:S01]  /*3d60*/  FADD.FTZ R161, -R157, R44 ;  /* 0x0000002c9da17221 */ /* 0x000fe20000010100 */
[----:B------:R-:W-:Y:S01]  /*3d70*/  @!P2 STG.E desc[UR6][R164.64], R156 ;  /* 0x0000009ca400a986 */ /* 0x000fe2000c101906 */
[----:B------:R-:W-:-:S02]  /*3d80*/  HADD2.F32 R44, -RZ, R140.H1_H1 ;  /* 0x3000008cff2c7230 */ /* 0x000fc40000004100 */
[----:B-1----:R-:W-:-:S04]  /*3d90*/  IMAD.WIDE.U32 R52, R0, 0x10, R54 ;  /* 0x0000001000347825 */ /* 0x002fc800078e0036 */
[----:B------:R-:W-:Y:S01]  /*3da0*/  FMUL.FTZ R0, R156, R161 ;  /* 0x000000a19c007220 */ /* 0x000fe20000410000 */
[----:B------:R-:W-:Y:S01]  /*3db0*/  HADD2.F32 R160, -RZ, R112.H1_H1 ;  /* 0x30000070ffa07230 */ /* 0x000fe20000004100 */
[----:B------:R0:W-:Y:S01]  /*3dc0*/  STG.E.128 desc[UR6][R52.64], R48 ;  /* 0x0000003034007986 */ /* 0x0001e2000c101d06 */
[----:B------:R-:W-:-:S03]  /*3dd0*/  HADD2.F32 R161, -RZ, R140.H0_H0 ;  /* 0x2000008cffa17230 */ /* 0x000fc60000004100 */
[----:B------:R-:W-:Y:S02]  /*3de0*/  FFMA.FTZ R45, R45, R44, R160 ;  /* 0x0000002c2d2d7223 */ /* 0x000fe400000100a0 */
[----:B------:R-:W-:Y:S01]  /*3df0*/  FFMA.FTZ R0, R0, R161, R163 ;  /* 0x000000a100007223 */ /* 0x000fe200000100a3 */
[----:B0-----:R-:W-:Y:S01]  /*3e00*/  FADD.FTZ R49, -R157, R46 ;  /* 0x0000002e9d317221 */ /* 0x001fe20000010100 */
[----:B------:R-:W-:Y:S02]  /*3e10*/  HADD2.F32 R51, -RZ, R113.H0_H0 ;  /* 0x20000071ff337230 */ /* 0x000fe40000004100 */
[C---:B------:R-:W-:Y:S01]  /*3e20*/  FMUL.FTZ R53, R156.reuse, R149 ;  /* 0x000000959c357220 */ /* 0x040fe20000410000 */
[--C-:B------:R-:W-:Y:S02]  /*3e30*/  HADD2.F32 R46, -RZ, R141.reuse.H1_H1 ;  /* 0x3000008dff2e7230 */ /* 0x100fe40000004100 */
[----:B------:R-:W-:Y:S01]  /*3e40*/  FMUL.FTZ R44, R156, R49 ;  /* 0x000000319c2c7220 */ /* 0x000fe20000410000 */
[----:B------:R-:W-:-:S02]  /*3e50*/  HADD2.F32 R49, -RZ, R141.H0_H0 ;  /* 0x2000008dff317230 */ /* 0x000fc40000004100 */
[----:B------:R-:W-:Y:S02]  /*3e60*/  HADD2.F32 R48, -RZ, R113.H1_H1 ;  /* 0x30000071ff307230 */ /* 0x000fe40000004100 */
[----:B------:R-:W-:Y:S02]  /*3e70*/  HADD2.F32 R50, -RZ, R122.H0_H0 ;  /* 0x2000007aff327230 */ /* 0x000fe40000004100 */
[----:B------:R-:W-:Y:S01]  /*3e80*/  FFMA.FTZ R44, R44, R49, R51 ;  /* 0x000000312c2c7223 */ /* 0x000fe20000010033 */
[----:B------:R-:W-:Y:S01]  /*3e90*/  FADD.FTZ R49, -R157, R40 ;  /* 0x000000289d317221 */ /* 0x000fe20000010100 */
[----:B------:R-:W-:Y:S02]  /*3ea0*/  HADD2.F32 R51, -RZ, R114.H0_H0 ;  /* 0x20000072ff337230 */ /* 0x000fe40000004100 */
[----:B------:R-:W-:Y:S01]  /*3eb0*/  FFMA.FTZ R47, R47, R46, R48 ;  /* 0x0000002e2f2f7223 */ /* 0x000fe20000010030 */
[--C-:B------:R-:W-:Y:S02]  /*3ec0*/  HADD2.F32 R46, -RZ, R142.reuse.H1_H1 ;  /* 0x3000008eff2e7230 */ /* 0x100fe40000004100 */
[----:B------:R-:W-:Y:S01]  /*3ed0*/  FMUL.FTZ R40, R156, R49 ;  /* 0x000000319c287220 */ /* 0x000fe20000410000 */
[----:B------:R-:W-:-:S02]  /*3ee0*/  HADD2.F32 R49, -RZ, R142.H0_H0 ;  /* 0x2000008eff317230 */ /* 0x000fc40000004100 */
[----:B------:R-:W-:-:S03]  /*3ef0*/  HADD2.F32 R48, -RZ, R114.H1_H1 ;  /* 0x30000072ff307230 */ /* 0x000fc60000004100 */
[----:B------:R-:W-:Y:S01]  /*3f00*/  FFMA.FTZ R40, R40, R49, R51 ;  /* 0x0000003128287223 */ /* 0x000fe20000010033 */
[----:B------:R-:W-:Y:S01]  /*3f10*/  FADD.FTZ R49, -R157, R42 ;  /* 0x0000002a9d317221 */ /* 0x000fe20000010100 */
[----:B------:R-:W-:Y:S02]  /*3f20*/  HADD2.F32 R51, -RZ, R115.H0_H0 ;  /* 0x20000073ff337230 */ /* 0x000fe40000004100 */
[----:B------:R-:W-:Y:S01]  /*3f30*/  FFMA.FTZ R41, R41, R46, R48 ;  /* 0x0000002e29297223 */ /* 0x000fe20000010030 */
[--C-:B------:R-:W-:Y:S02]  /*3f40*/  HADD2.F32 R46, -RZ, R143.reuse.H1_H1 ;  /* 0x3000008fff2e7230 */ /* 0x100fe40000004100 */
[----:B------:R-:W-:Y:S01]  /*3f50*/  FMUL.FTZ R42, R156, R49 ;  /* 0x000000319c2a7220 */ /* 0x000fe20000410000 */
[----:B------:R-:W-:Y:S02]  /*3f60*/  HADD2.F32 R49, -RZ, R143.H0_H0 ;  /* 0x2000008fff317230 */ /* 0x000fe40000004100 */
        /* <DEDUP_REMOVED lines=40> */
[----:B------:R-:W-:Y:S01]  /*41f0*/  HADD2.F32 R48, -RZ, R104.H1_H1 ;  /* 0x30000068ff307230 */ /* 0x000fe20000004100 */
[----:B------:R-:W-:-:S02]  /*4200*/  F2FP.F16.F32.PACK_AB R35, R35, R34 ;  /* 0x000000222323723e */ /* 0x000fc400000000ff */
[----:B------:R-:W-:Y:S01]  /*4210*/  FFMA.FTZ R28, R28, R49, R51 ;  /* 0x000000311c1c7223 */ /* 0x000fe20000010033 */
[----:B------:R-:W-:Y:S01]  /*4220*/  FADD.FTZ R49, -R157, R30 ;  /* 0x0000001e9d317221 */ /* 0x000fe20000010100 */
[----:B------:R-:W-:Y:S02]  /*4230*/  HADD2.F32 R51, -RZ, R105.H0_H0 ;  /* 0x20000069ff337230 */ /* 0x000fe40000004100 */
[----:B------:R-:W-:Y:S01]  /*4240*/  FFMA.FTZ R29, R29, R46, R48 ;  /* 0x0000002e1d1d7223 */ /* 0x000fe20000010030 */
[--C-:B------:R-:W-:Y:S02]  /*4250*/  HADD2.F32 R46, -RZ, R133.reuse.H1_H1 ;  /* 0x30000085ff2e7230 */ /* 0x100fe40000004100 */
[----:B------:R-:W-:Y:S01]  /*4260*/  FMUL.FTZ R30, R156, R49 ;  /* 0x000000319c1e7220 */ /* 0x000fe20000410000 */
[----:B------:R-:W-:Y:S01]  /*4270*/  HADD2.F32 R49, -RZ, R133.H0_H0 ;  /* 0x20000085ff317230 */ /* 0x000fe20000004100 */
[----:B------:R-:W-:Y:S01]  /*4280*/  F2FP.F16.F32.PACK_AB R34, R33, R32 ;  /* 0x000000202122723e */ /* 0x000fe200000000ff */
        /* <DEDUP_REMOVED lines=93> */
[----:B------:R-:W-:Y:S01]  /*4860*/  FFMA.FTZ R11, R11, R46, R48 ;  /* 0x0000002e0b0b7223 */ /* 0x000fe20000010030 */
[----:B------:R-:W-:Y:S02]  /*4870*/  HADD2.F32 R51, -RZ, R92.H0_H0 ;  /* 0x2000005cff337230 */ /* 0x000fe40000004100 */
[----:B------:R-:W-:Y:S01]  /*4880*/  FMUL.FTZ R46, R156, R49 ;  /* 0x000000319c2e7220 */ /* 0x000fe20000410000 */
[--C-:B------:R-:W-:Y:S01]  /*4890*/  HADD2.F32 R49, -RZ, R120.reuse.H0_H0 ;  /* 0x20000078ff317230 */ /* 0x100fe20000004100 */
[----:B------:R-:W-:Y:S01]  /*48a0*/  F2FP.F16.F32.PACK_AB R11, R11, R10 ;  /* 0x0000000a0b0b723e */ /* 0x000fe200000000ff */
[----:B------:R-:W-:Y:S01]  /*48b0*/  HADD2.F32 R4, -RZ, R120.H1_H1 ;  /* 0x30000078ff047230 */ /* 0x000fe20000004100 */
[----:B------:R-:W-:Y:S01]  /*48c0*/  F2FP.F16.F32.PACK_AB R10, R9, R8 ;  /* 0x00000008090a723e */ /* 0x000fe200000000ff */
[----:B------:R-:W-:-:S02]  /*48d0*/  HADD2.F32 R48, -RZ, R92.H1_H1 ;  /* 0x3000005cff307230 */ /* 0x000fc40000004100 */
[----:B------:R-:W-:Y:S01]  /*48e0*/  FFMA.FTZ R46, R46, R49, R51 ;  /* 0x000000312e2e7223 */ /* 0x000fe20000010033 */
[----:B------:R-:W-:Y:S02]  /*48f0*/  F2FP.F16.F32.PACK_AB R9, R15, R14 ;  /* 0x0000000e0f09723e */ /* 0x000fe400000000ff */
[----:B------:R-:W-:Y:S01]  /*4900*/  F2FP.F16.F32.PACK_AB R8, R13, R12 ;  /* 0x0000000c0d08723e */ /* 0x000fe200000000ff */
[----:B------:R-:W-:Y:S01]  /*4910*/  FFMA.FTZ R49, R5, R4, R48 ;  /* 0x0000000405317223 */ /* 0x000fe20000010030 */
[----:B------:R-:W-:Y:S01]  /*4920*/  FADD.FTZ R5, -R157, R6 ;  /* 0x000000069d057221 */ /* 0x000fe20000010100 */
[----:B------:R-:W-:Y:S02]  /*4930*/  HADD2.F32 R48, -RZ, R121.H0_H0 ;  /* 0x20000079ff307230 */ /* 0x000fe40000004100 */
[--C-:B------:R-:W-:Y:S02]  /*4940*/  HADD2.F32 R4, -RZ, R93.reuse.H0_H0 ;  /* 0x2000005dff047230 */ /* 0x100fe40000004100 */
[----:B------:R-:W-:Y:S01]  /*4950*/  FMUL.FTZ R5, R156, R5 ;  /* 0x000000059c057220 */ /* 0x000fe20000410000 */
[----:B------:R-:W-:Y:S01]  /*4960*/  HADD2.F32 R6, -RZ, R93.H1_H1 ;  /* 0x3000005dff067230 */ /* 0x000fe20000004100 */
[----:B------:R-:W-:-:S02]  /*4970*/  F2FP.F16.F32.PACK_AB R12, R49, R46 ;  /* 0x0000002e310c723e */ /* 0x000fc400000000ff */
[----:B------:R-:W-:Y:S01]  /*4980*/  FFMA.FTZ R48, R5, R48, R4 ;  /* 0x0000003005307223 */ /* 0x000fe20000010004 */
[----:B------:R-:W-:Y:S02]  /*4990*/  HADD2.F32 R4, -RZ, R121.H1_H1 ;  /* 0x30000079ff047230 */ /* 0x000fe40000004100 */
[----:B------:R-:W-:Y:S01]  /*49a0*/  FADD.FTZ R5, -R157, R148 ;  /* 0x000000949d057221 */ /* 0x000fe20000010100 */
[----:B------:R-:W-:-:S04]  /*49b0*/  IMAD.WIDE.U32 R148, R155, 0x10, R54 ;  /* 0x000000109b947825 */ /* 0x000fc800078e0036 */
[----:B------:R-:W-:Y:S01]  /*49c0*/  FFMA.FTZ R51, R7, R4, R6 ;  /* 0x0000000407337223 */ /* 0x000fe20000010006 */
[--C-:B------:R-:W-:Y:S02]  /*49d0*/  HADD2.F32 R4, -RZ, R94.reuse.H0_H0 ;  /* 0x2000005eff047230 */ /* 0x100fe40000004100 */
[----:B------:R-:W-:Y:S01]  /*49e0*/  FMUL.FTZ R5, R156, R5 ;  /* 0x000000059c057220 */ /* 0x000fe20000410000 */
[----:B------:R-:W-:Y:S01]  /*49f0*/  HADD2.F32 R6, -RZ, R94.H1_H1 ;  /* 0x3000005eff067230 */ /* 0x000fe20000004100 */
[----:B------:R-:W-:Y:S01]  /*4a00*/  F2FP.F16.F32.PACK_AB R7, R43, R42 ;  /* 0x0000002a2b07723e */ /* 0x000fe200000000ff */
[----:B------:R-:W-:Y:S02]  /*4a10*/  HADD2.F32 R43, -RZ, R95.H0_H0 ;  /* 0x2000005fff2b7230 */ /* 0x000fe40000004100 */
[----:B------:R-:W-:Y:S01]  /*4a20*/  FFMA.FTZ R50, R5, R50, R4 ;  /* 0x0000003205327223 */ /* 0x000fe20000010004 */
[----:B------:R-:W-:Y:S01]  /*4a30*/  FADD.FTZ R5, -R157, R150 ;  /* 0x000000969d057221 */ /* 0x000fe20000010100 */
[----:B------:R-:W-:Y:S01]  /*4a40*/  HADD2.F32 R4, -RZ, R122.H1_H1 ;  /* 0x3000007aff047230 */ /* 0x000fe20000004100 */
[----:B------:R-:W-:-:S02]  /*4a50*/  F2FP.F16.F32.PACK_AB R13, R51, R48 ;  /* 0x00000030330d723e */ /* 0x000fc400000000ff */
[C---:B------:R-:W-:Y:S01]  /*4a60*/  FMUL.FTZ R52, R156.reuse, R5 ;  /* 0x000000059c347220 */ /* 0x040fe20000410000 */
[----:B------:R-:W-:Y:S01]  /*4a70*/  FMUL.FTZ R156, R156, R151 ;  /* 0x000000979c9c7220 */ /* 0x000fe20000410000 */
[----:B------:R-:W-:Y:S01]  /*4a80*/  FFMA.FTZ R53, R53, R4, R6 ;  /* 0x0000000435357223 */ /* 0x000fe20000010006 */
[----:B------:R-:W-:Y:S01]  /*4a90*/  F2FP.F16.F32.PACK_AB R6, R41, R40 ;  /* 0x000000282906723e */ /* 0x000fe200000000ff */
[----:B------:R-:W-:Y:S01]  /*4aa0*/  IMAD.WIDE.U32 R150, R2, 0x10, R54 ;  /* 0x0000001002967825 */ /* 0x000fe200078e0036 */
[----:B------:R-:W-:Y:S02]  /*4ab0*/  F2FP.F16.F32.PACK_AB R5, R47, R44 ;  /* 0x0000002c2f05723e */ /* 0x000fe400000000ff */
[----:B------:R-:W-:Y:S01]  /*4ac0*/  F2FP.F16.F32.PACK_AB R4, R45, R0 ;  /* 0x000000002d04723e */ /* 0x000fe200000000ff */
[--C-:B------:R-:W-:Y:S01]  /*4ad0*/  HADD2.F32 R41, -RZ, R123.reuse.H0_H0 ;  /* 0x2000007bff297230 */ /* 0x100fe20000004100 */
[----:B------:R-:W-:Y:S01]  /*4ae0*/  F2FP.F16.F32.PACK_AB R14, R53, R50 ;  /* 0x00000032350e723e */ /* 0x000fe200000000ff */
[----:B------:R-:W-:-:S02]  /*4af0*/  HADD2.F32 R45, -RZ, R123.H1_H1 ;  /* 0x3000007bff2d7230 */ /* 0x000fc40000004100 */
[----:B------:R0:W-:Y:S01]  /*4b00*/  STG.E.128 desc[UR6][R150.64], R4 ;  /* 0x0000000496007986 */ /* 0x0001e2000c101d06 */
[----:B------:R-:W-:Y:S02]  /*4b10*/  HADD2.F32 R47, -RZ, R95.H1_H1 ;  /* 0x3000005fff2f7230 */ /* 0x000fe40000004100 */
[----:B------:R-:W-:Y:S01]  /*4b20*/  FFMA.FTZ R41, R52, R41, R43 ;  /* 0x0000002934297223 */ /* 0x000fe2000001002b */
[----:B------:R-:W-:-:S04]  /*4b30*/  IMAD.WIDE.U32 R2, R3, 0x10, R54 ;  /* 0x0000001003027825 */ /* 0x000fc800078e0036 */
[----:B------:R-:W-:Y:S01]  /*4b40*/  FFMA.FTZ R0, R156, R45, R47 ;  /* 0x0000002d9c007223 */ /* 0x000fe2000001002f */
[--C-:B------:R-:W-:Y:S01]  /*4b50*/  IMAD.WIDE.U32 R42, R152, 0x10, R54.reuse ;  /* 0x00000010982a7825 */ /* 0x100fe200078e0036 */
[----:B------:R1:W-:Y:S03]  /*4b60*/  STG.E.128 desc[UR6][R2.64], R32 ;  /* 0x0000002002007986 */ /* 0x0003e6000c101d06 */
[--C-:B------:R-:W-:Y:S01]  /*4b70*/  IMAD.WIDE.U32 R44, R153, 0x10, R54.reuse ;  /* 0x00000010992c7825 */ /* 0x100fe200078e0036 */
[----:B------:R-:W-:Y:S01]  /*4b80*/  F2FP.F16.F32.PACK_AB R15, R0, R41 ;  /* 0x00000029000f723e */ /* 0x000fe200000000ff */
[----:B------:R1:W-:Y:S02]  /*4b90*/  STG.E.128 desc[UR6][R42.64], R24 ;  /* 0x000000182a007986 */ /* 0x0003e4000c101d06 */
[----:B------:R-:W-:Y:S02]  /*4ba0*/  IMAD.WIDE.U32 R54, R159, 0x10, R54 ;  /* 0x000000109f367825 */ /* 0x000fe400078e0036 */
[----:B------:R1:W-:Y:S01]  /*4bb0*/  STG.E.128 desc[UR6][R44.64], R16 ;  /* 0x000000102c007986 */ /* 0x0003e2000c101d06 */
[----:B0-----:R-:W0:Y:S03]  /*4bc0*/  LDC.64 R4, c[0x0][0x380] ;  /* 0x0000e000ff047b82 */ /* 0x001e260000000a00 */
[----:B------:R1:W-:Y:S04]  /*4bd0*/  STG.E.128 desc[UR6][R148.64], R8 ;  /* 0x0000000894007986 */ /* 0x0003e8000c101d06 */
[----:B------:R1:W-:Y:S01]  /*4be0*/  STG.E.128 desc[UR6][R54.64], R12 ;  /* 0x0000000c36007986 */ /* 0x0003e2000c101d06 */
[----:B0-----:R-:W-:-:S04]  /*4bf0*/  IADD3 R158, PT, PT, R158, R4, RZ ;  /* 0x000000049e9e7210 */ /* 0x001fc80007ffe0ff */
[----:B------:R-:W-:-:S13]  /*4c00*/  ISETP.GE.AND P1, PT, R158, R5, PT ;  /* 0x000000059e00720c */ /* 0x000fda0003f26270 */
[----:B-1----:R-:W-:Y:S05]  /*4c10*/  @!P1 BRA `(.L_x_28130) ;  /* 0xffffffb800389947 */ /* 0x002fea000383ffff */
[----:B------:R-:W-:Y:S05]  /*4c20*/  EXIT ;  /* 0x000000000000794d */ /* 0x000fea0003800000 */
.L_x_28131:
        /* <DEDUP_REMOVED lines=13> */
.L_x_42392:


//--------------------- .text._ZN10layer_norm13ln_fwd_kernelINS_13Kernel_traitsI6__halfS2_fS2_fjLj7168ELj1ELj1ELj4ELj16ENS_18Kernel_traits_baseILj7168ES2_S2_fS2_fjLj128EEEEELb0ELb1ELb1ELb0EEEvNS_9FwdParamsE --------------------------
	.section	.text._ZN10layer_norm13ln_fwd_kernelINS_13Kernel_traitsI6__halfS2_fS2_fjLj7168ELj1ELj1ELj4ELj16ENS_18Kernel_traits_baseILj7168ES2_S2_fS2_fjLj128EEEEELb0ELb1ELb1ELb0EEEvNS_9FwdParamsE,"ax",@progbits
	.align	128
        .global         _ZN10layer_norm13ln_fwd_kernelINS_13Kernel_traitsI6__halfS2_fS2_fjLj7168ELj1ELj1ELj4ELj16ENS_18Kernel_traits_baseILj7168ES2_S2_fS2_fjLj128EEEEELb0ELb1ELb1ELb0EEEvNS_9FwdParamsE
        .type           _ZN10layer_norm13ln_fwd_kernelINS_13Kernel_traitsI6__halfS2_fS2_fjLj7168ELj1ELj1ELj4ELj16ENS_18Kernel_traits_baseILj7168ES2_S2_fS2_fjLj128EEEEELb0ELb1ELb1ELb0EEEvNS_9FwdParamsE,@function
        .size           _ZN10layer_norm13ln_fwd_kernelINS_13Kernel_traitsI6__halfS2_fS2_fjLj7168ELj1ELj1ELj4ELj16ENS_18Kernel_traits_baseILj7168ES2_S2_fS2_fjLj128EEEEELb0ELb1ELb1ELb0EEEvNS_9FwdParamsE,(.L_x_42393 - _ZN10layer_norm13ln_fwd_kernelINS_13Kernel_traitsI6__halfS2_fS2_fjLj7168ELj1ELj1ELj4ELj16ENS_18Kernel_traits_baseILj7168ES2_S2_fS2_fjLj128EEEEELb0ELb1ELb1ELb0EEEvNS_9FwdParamsE)
        .other          _ZN10layer_norm13ln_fwd_kernelINS_13Kernel_traitsI6__halfS2_fS2_fjLj7168ELj1ELj1ELj4ELj16ENS_18Kernel_traits_baseILj7168ES2_S2_fS2_fjLj128EEEEELb0ELb1ELb1ELb0EEEvNS_9FwdParamsE,@"STO_CUDA_ENTRY STV_DEFAULT"
_ZN10layer_norm13ln_fwd_kernelINS_13Kernel_traitsI6__halfS2_fS2_fjLj7168ELj1ELj1ELj4ELj16ENS_18Kernel_traits_baseILj7168ES2_S2_fS2_fjLj128EEEEELb0ELb1ELb1ELb0EEEvNS_9FwdParamsE:
.text._ZN10layer_norm13ln_fwd_kernelINS_13Kernel_traitsI6__halfS2_fS2_fjLj7168ELj1ELj1ELj4ELj16ENS_18Kernel_traits_baseILj7168ES2_S2_fS2_fjLj128EEEEELb0ELb1ELb1ELb0EEEvNS_9FwdParamsE:
        /* <DEDUP_REMOVED lines=95> */
.L_x_28133:
        /* <DEDUP_REMOVED lines=88> */
.L_x_28134:
[----:B------:R-:W-:Y:S05]  /*0b70*/  BSYNC.RECONVERGENT B0 ;  /* 0x0000000000007941 */ /* 0x000fea0003800200 */
.L_x_28132:
[----:B------:R-:W0:Y:S02]  /*0b80*/  LDCU UR4, c[0x0][0x384] ;  /* 0x00007080ff0477ac */ /* 0x000e240008000800 */
[----:B0-----:R-:W-:-:S06]  /*0b90*/  UISETP.GE.AND UP0, UPT, UR7, UR4, UPT ;  /* 0x000000040700728c */ /* 0x001fcc000bf06270 */
[----:B------:R-:W-:-:S13]  /*0ba0*/  PLOP3.LUT P0, PT, PT, PT, UP0, 0x80, 0x8 ;  /* 0x000000000008781c */ /* 0x000fda0003f0f008 */
[----:B------:R-:W-:Y:S05]  /*0bb0*/  @P0 EXIT ;  /* 0x000000000000094d */ /* 0x000fea0003800000 */
[----:B------:R-:W-:Y:S01]  /*0bc0*/  SHF.R.S32.HI R108, RZ, 0x3, R108 ;  /* 0x00000003ff6c7819 */ /* 0x000fe2000001146c */
[----:B------:R-:W0:Y:S03]  /*0bd0*/  LDCU UR22, c[0x0][0x40c] ;  /* 0x00008180ff1677ac */ /* 0x000e260008000800 */
        /* <DEDUP_REMOVED lines=12> */
[----:B------:R-:W4:Y:S01]  /*0ca0*/  LDCU.64 UR14, c[0x0][0x3a0] ;  /* 0x00007400ff0e77ac */ /* 0x000f220008000a00 */
[----:B------:R-:W-:Y:S02]  /*0cb0*/  I2FP.F32.U32 R3, R3 ;  /* 0x0000000300037245 */ /* 0x000fe40000201000 */
[----:B------:R-:W-:Y:S01]  /*0cc0*/  LEA R152, R85, R108, 0x3 ;  /* 0x0000006c55987211 */ /* 0x000fe200078e18ff */
[----:B------:R-:W0:Y:S03]  /*0cd0*/  LDCU.128 UR8, c[0x0][0x3f0] ;  /* 0x00007e00ff0877ac */ /* 0x000e260008000c00 */
[----:B------:R-:W0:Y:S01]  /*0ce0*/  MUFU.RCP R3, R3 ;  /* 0x0000000300037308 */ /* 0x000e220000001000 */
[----:B------:R-:W0:Y:S01]  /*0cf0*/  LDCU.64 UR18, c[0x0][0x380] ;  /* 0x00007000ff1277ac */ /* 0x000e220008000a00 */
[----:B-1----:R-:W-:-:S11]  /*0d00*/  UPLOP3.LUT UP1, UPT, UPT, UPT, UPT, 0x40, 0x4 ;  /* 0x000000000004789c */ /* 0x002fd60003f2e870 */
.L_x_28182:
[----:B0-----:R-:W-:-:S06]  /*0d10*/  UIMAD.WIDE UR4, UR7, 0x4, UR8 ;  /* 0x00000004070478a5 */ /* 0x001fcc000f8e0208 */
[----:B-1234-:R-:W-:Y:S02]  /*0d20*/  MOV R154, UR4 ;  /* 0x00000004009a7c02 */ /* 0x01efe40008000f00 */
[----:B------:R-:W-:-:S05]  /*0d30*/  MOV R155, UR5 ;  /* 0x00000005009b7c02 */ /* 0x000fca0008000f00 */
[----:B------:R0:W2:Y:S01]  /*0d40*/  LDG.E R0, desc[UR12][R154.64] ;  /* 0x0000000c9a007981 */ /* 0x0000a2000c1e1900 */
[----:B------:R-:W-:-:S06]  /*0d50*/  UIMAD.WIDE UR4, UR7, 0x4, UR10 ;  /* 0x00000004070478a5 */ /* 0x000fcc000f8e020a */
[----:B------:R-:W-:Y:S02]  /*0d60*/  MOV R156, UR4 ;  /* 0x00000004009c7c02 */ /* 0x000fe40008000f00 */
[----:B------:R-:W-:-:S05]  /*0d70*/  MOV R157, UR5 ;  /* 0x00000005009d7c02 */ /* 0x000fca0008000f00 */
[----:B------:R-:W3:Y:S01]  /*0d80*/  LDG.E R156, desc[UR12][R156.64] ;  /* 0x0000000c9c9c7981 */ /* 0x000ee2000c1e1900 */
[----:B------:R-:W-:Y:S01]  /*0d90*/  UIMAD UR4, UR7, UR21, URZ ;  /* 0x00000015070472a4 */ /* 0x000fe2000f8e02ff */
[----:B------:R-:W-:Y:S01]  /*0da0*/  ISETP.GE.U32.AND P0, PT, R2, 0x80, PT ;  /* 0x000000800200780c */ /* 0x000fe20003f06070 */
[----:B0-----:R-:W-:Y:S01]  /*0db0*/  HFMA2 R155, -RZ, RZ, 0, 0 ;  /* 0x00000000ff9b7431 */ /* 0x001fe200000001ff */
[----:B------:R-:W0:Y:S01]  /*0dc0*/  S2R R153, SR_TID.X ;  /* 0x0000000000997919 */ /* 0x000e220000002100 */
[----:B------:R-:W-:Y:S01]  /*0dd0*/  USHF.R.S32.HI UR5, URZ, 0x1f, UR4 ;  /* 0x0000001fff057899 */ /* 0x000fe20008011404 */
[----:B------:R-:W-:Y:S03]  /*0de0*/  BSSY.RECONVERGENT B0, `(.L_x_28135) ;  /* 0x000007c000007945 */ /* 0x000fe60003800200 */
[----:B------:R-:W-:-:S06]  /*0df0*/  ULEA.HI UR5, UR5, UR4, URZ, 0x3 ;  /* 0x0000000405057291 */ /* 0x000fcc000f8f18ff */
[----:B------:R-:W-:-:S04]  /*0e00*/  MOV R154, UR5 ;  /* 0x00000005009a7c02 */ /* 0x000fc80008000f00 */
[----:B0-----:R-:W-:Y:S02]  /*0e10*/  LEA.HI.SX32 R154, R154, R153, 0x1d ;  /* 0x000000999a9a7211 */ /* 0x001fe400078feaff */
[----:B--2---:R-:W-:-:S13]  /*0e20*/  ISETP.GE.AND P5, PT, R0, 0x1, PT ;  /* 0x000000010000780c */ /* 0x004fda0003fa6270 */
[----:B------:R-:W-:Y:S02]  /*0e30*/  @P5 IADD3 R158, PT, PT, R0, -0x1, RZ ;  /* 0xffffffff009e5810 */ /* 0x000fe40007ffe0ff */
[----:B---3--:R-:W-:-:S03]  /*0e40*/  R2UR UR6, R156 ;  /* 0x000000009c0672ca */ /* 0x008fc600000e0000 */
[----:B------:R-:W-:-:S05]  /*0e50*/  @P5 IMAD R158, R158, UR21, RZ ;  /* 0x000000159e9e5c24 */ /* 0x000fca000f8e02ff */
[----:B------:R-:W-:-:S04]  /*0e60*/  @P5 SHF.R.S32.HI R159, RZ, 0x1f, R158 ;  /* 0x0000001fff9f5819 */ /* 0x000fc8000001149e */
[----:B------:R-:W-:-:S04]  /*0e70*/  @P5 LEA.HI R158, R159, R158, RZ, 0x3 ;  /* 0x0000009e9f9e5211 */ /* 0x000fc800078f18ff */
[----:B------:R-:W-:Y:S01]  /*0e80*/  @P5 LEA.HI.SX32 R155, R158, R153, 0x1d ;  /* 0x000000999e9b5211 */ /* 0x000fe200078feaff */
[----:B------:R-:W-:Y:S06]  /*0e90*/  @!P0 BRA `(.L_x_28136) ;  /* 0x0000000400c08947 */ /* 0x000fec0003800000 */
[----:B----4-:R-:W-:-:S04]  /*0ea0*/  UISETP.NE.U32.AND UP0, UPT, UR14, URZ, UPT ;  /* 0x000000ff0e00728c */ /* 0x010fc8000bf05070 */
[----:B------:R-:W-:Y:S01]  /*0eb0*/  UISETP.NE.AND.EX UP0, UPT, UR15, URZ, UPT, UP0 ;  /* 0x000000ff0f00728c */ /* 0x000fe2000bf05300 */
[----:B------:R-:W-:Y:S10]  /*0ec0*/  @!P5 BRA `(.L_x_28137) ;  /* 0x00000000000cd947 */ /* 0x000ff40003800000 */
[----:B------:R-:W0:Y:S02]  /*0ed0*/  LDC.64 R128, c[0x0][0x390] ;  /* 0x0000e400ff807b82 */ /* 0x000e240000000a00 */
[----:B0-----:R-:W-:-:S06]  /*0ee0*/  IMAD.WIDE.U32 R128, R155, 0x10, R128 ;  /* 0x000000109b807825 */ /* 0x001fcc00078e0080 */
[----:B------:R-:W5:Y:S02]  /*0ef0*/  LDG.E.128 R128, desc[UR12][R128.64] ;  /* 0x0000000c80807981 */ /* 0x000f64000c1e1d00 */
.L_x_28137:
[----:B------:R-:W-:Y:S05]  /*0f00*/  BRA.U !UP0, `(.L_x_28138) ;  /* 0x0000000108d87547 */ /* 0x000fea000b800000 */
[----:B------:R-:W0:Y:S02]  /*0f10*/  LDC.64 R144, c[0x0][0x3a0] ;  /* 0x0000e800ff907b82 */ /* 0x000e240000000a00 */
[----:B0-----:R-:W-:-:S05]  /*0f20*/  IMAD.WIDE.U32 R144, R154, 0x20, R144 ;  /* 0x000000209a907825 */ /* 0x001fca00078e0090 */
[----:B------:R-:W2:Y:S04]  /*0f30*/  LDG.E.128 R124, desc[UR12][R144.64] ;  /* 0x0000000c907c7981 */ /* 0x000ea8000c1e1d00 */
[----:B------:R0:W3:Y:S01]  /*0f40*/  LDG.E.128 R132, desc[UR12][R144.64+0x10] ;  /* 0x0000100c90847981 */ /* 0x0000e2000c1e1d00 */
[----:B------:R-:W-:-:S13]  /*0f50*/  ISETP.GT.AND P1, PT, R0, RZ, PT ;  /* 0x000000ff0000720c */ /* 0x000fda0003f24270 */
[----:B------:R-:W1:Y:S01]  /*0f60*/  @P1 LDC R147, c[0x0][0x40c] ;  /* 0x00010300ff931b82 */ /* 0x000e620000000800 */
[--C-:B-----5:R-:W-:Y:S02]  /*0f70*/  @P1 HADD2.F32 R146, -RZ, R128.reuse.H0_H0 ;  /* 0x20000080ff921230 */ /* 0x120fe40000004100 */
[----:B------:R-:W-:Y:S02]  /*0f80*/  @P1 HADD2.F32 R148, -RZ, R128.H1_H1 ;  /* 0x30000080ff941230 */ /* 0x000fe40000004100 */
[----:B------:R-:W-:Y:S02]  /*0f90*/  @P1 HADD2.F32 R156, -RZ, R130.H1_H1 ;  /* 0x30000082ff9c1230 */ /* 0x000fe40000004100 */
[----:B------:R-:W-:Y:S01]  /*0fa0*/  @P1 HADD2.F32 R157, -RZ, R131.H0_H0 ;  /* 0x20000083ff9d1230 */ /* 0x000fe20000004100 */
[----:B------:R-:W4:Y:S01]  /*0fb0*/  @P1 LDC R149, c[0x0][0x40c] ;  /* 0x00010300ff951b82 */ /* 0x000f220000000800 */
[--C-:B0-----:R-:W-:Y:S02]  /*0fc0*/  @P1 HADD2.F32 R144, -RZ, R129.reuse.H0_H0 ;  /* 0x20000081ff901230 */ /* 0x101fe40000004100 */
[----:B------:R-:W-:-:S02]  /*0fd0*/  @P1 HADD2.F32 R145, -RZ, R129.H1_H1 ;  /* 0x30000081ff911230 */ /* 0x000fc40000004100 */
[----:B------:R-:W-:Y:S02]  /*0fe0*/  @P1 HADD2.F32 R150, -RZ, R130.H0_H0 ;  /* 0x20000082ff961230 */ /* 0x000fe40000004100 */
[----:B------:R-:W-:Y:S01]  /*0ff0*/  @P1 HADD2.F32 R168, -RZ, R11.H0_H0 ;  /* 0x2000000bffa81230 */ /* 0x000fe20000004100 */
[----:B------:R-:W0:Y:S08]  /*1000*/  @P1 LDC R165, c[0x0][0x40c] ;  /* 0x00010300ffa51b82 */ /* 0x000e300000000800 */
[----:B------:R-:W0:Y:S01]  /*1010*/  @P1 LDC R164, c[0x0][0x40c] ;  /* 0x00010300ffa41b82 */ /* 0x000e220000000800 */
[----:B-1----:R-:W-:Y:S01]  /*1020*/  @P1 FMUL.FTZ R147, R146, R147 ;  /* 0x0000009392931220 */ /* 0x002fe20000410000 */
[----:B------:R-:W-:-:S06]  /*1030*/  @P1 HADD2.F32 R146, -RZ, R8.H0_H0 ;  /* 0x20000008ff921230 */ /* 0x000fcc0000004100 */
[----:B------:R-:W1:Y:S01]  /*1040*/  @P1 LDC R151, c[0x0][0x40c] ;  /* 0x00010300ff971b82 */ /* 0x000e620000000800 */
[----:B----4-:R-:W-:Y:S01]  /*1050*/  @P1 FMUL.FTZ R148, R148, R149 ;  /* 0x0000009594941220 */ /* 0x010fe20000410000 */
[----:B------:R-:W-:-:S06]  /*1060*/  @P1 HADD2.F32 R149, -RZ, R8.H1_H1 ;  /* 0x30000008ff951230 */ /* 0x000fcc0000004100 */
[----:B------:R-:W4:Y:S01]  /*1070*/  @P1 LDC R158, c[0x0][0x40c] ;  /* 0x00010300ff9e1b82 */ /* 0x000f220000000800 */
[----:B0-----:R-:W-:Y:S01]  /*1080*/  @P1 FMUL.FTZ R166, R156, R165 ;  /* 0x000000a59ca61220 */ /* 0x001fe20000410000 */
[----:B------:R-:W-:Y:S02]  /*1090*/  @P1 HADD2.F32 R156, -RZ, R9.H0_H0 ;  /* 0x20000009ff9c1230 */ /* 0x000fe40000004100 */
[----:B------:R-:W-:-:S04]  /*10a0*/  @P1 HADD2.F32 R165, -RZ, R10.H1_H1 ;  /* 0x3000000affa51230 */ /* 0x000fc80000004100 */
[----:B------:R-:W0:Y:S01]  /*10b0*/  @P1 LDC R159, c[0x0][0x40c] ;  /* 0x00010300ff9f1b82 */ /* 0x000e220000000800 */
[----:B------:R-:W-:Y:S01]  /*10c0*/  @P1 FMUL.FTZ R167, R157, R164 ;  /* 0x000000a49da71220 */ /* 0x000fe20000410000 */
[----:B------:R-:W-:Y:S02]  /*10d0*/  @P1 HADD2.F32 R157, -RZ, R9.H1_H1 ;  /* 0x30000009ff9d1230 */ /* 0x000fe40000004100 */
[----:B------:R-:W-:Y:S02]  /*10e0*/  @P1 HADD2.F32 R164, -RZ, R10.H0_H0 ;  /* 0x2000000affa41230 */ /* 0x000fe40000004100 */
[----:B-1----:R-:W-:Y:S01]  /*10f0*/  @P1 FMUL.FTZ R151, R144, R151 ;  /* 0x0000009790971220 */ /* 0x002fe20000410000 */
[----:B----4-:R-:W-:Y:S01]  /*1100*/  @P1 FMUL.FTZ R158, R145, R158 ;  /* 0x0000009e919e1220 */ /* 0x010fe20000410000 */
[----:B0-----:R-:W-:Y:S01]  /*1110*/  @P1 FMUL.FTZ R159, R150, R159 ;  /* 0x0000009f969f1220 */ /* 0x001fe20000410000 */
[----:B--2---:R-:W-:Y:S01]  /*1120*/  @!P1 MOV R144, R124 ;  /* 0x0000007c00909202 */ /* 0x004fe20000000f00 */
[----:B------:R-:W-:Y:S01]  /*1130*/  @P1 FFMA.FTZ R144, R147, R146, R124 ;  /* 0x0000009293901223 */ /* 0x000fe2000001007c */
        /* <DEDUP_REMOVED lines=14> */
[----:B------:R-:W-:Y:S02]  /*1220*/  HADD2.F32 R151, -RZ, R131.H1_H1 ;  /* 0x30000083ff977230 */ /* 0x000fe40000004100 */
[----:B------:R-:W-:-:S03]  /*1230*/  HADD2.F32 R157, -RZ, R11.H1_H1 ;  /* 0x3000000bff9d7230 */ /* 0x000fc60000004100 */
[----:B------:R-:W-:-:S04]  /*1240*/  FMUL.FTZ R156, R151, UR22 ;  /* 0x00000016979c7c20 */ /* 0x000fc80008410000 */
[----:B------:R-:W-:Y:S01]  /*1250*/  FFMA.FTZ R151, R156, R157, R135 ;  /* 0x0000009d9c977223 */ /* 0x000fe20000010087 */
[----:B------:R-:W-:Y:S06]  /*1260*/  BRA `(.L_x_28139) ;  /* 0x0000000000b47947 */ /* 0x000fec0003800000 */
.L_x_28138:
[----:B------:R-:W0:Y:S01]  /*1270*/  @P5 LDC R145, c[0x0][0x40c] ;  /* 0x00010300ff915b82 */ /* 0x000e220000000800 */
[----:B-----5:R-:W-:Y:S02]  /*1280*/  @P5 HADD2.F32 R144, -RZ, R128.H0_H0 ;  /* 0x20000080ff905230 */ /* 0x020fe40000004100 */
[--C-:B------:R-:W-:Y:S02]  /*1290*/  @P5 HADD2.F32 R156, -RZ, R130.reuse.H1_H1 ;  /* 0x30000082ff9c5230 */ /* 0x100fe40000004100 */
[----:B------:R-:W-:Y:S02]  /*12a0*/  @P5 HADD2.F32 R148, -RZ, R129.H1_H1 ;  /* 0x30000081ff945230 */ /* 0x000fe40000004100 */
[----:B------:R-:W-:Y:S01]  /*12b0*/  @P5 HADD2.F32 R150, -RZ, R130.H0_H0 ;  /* 0x20000082ff965230 */ /* 0x000fe20000004100 */
[----:B------:R-:W1:Y:S01]  /*12c0*/  @P5 LDC R146, c[0x0][0x40c] ;  /* 0x00010300ff925b82 */ /* 0x000e620000000800 */
[--C-:B------:R-:W-:Y:S02]  /*12d0*/  @P5 HADD2.F32 R158, -RZ, R131.reuse.H0_H0 ;  /* 0x20000083ff9e5230 */ /* 0x100fe40000004100 */
[----:B------:R-:W-:-:S02]  /*12e0*/  @P5 HADD2.F32 R164, -RZ, R131.H1_H1 ;  /* 0x30000083ffa45230 */ /* 0x000fc40000004100 */
[--C-:B------:R-:W-:Y:S02]  /*12f0*/  @P5 HADD2.F32 R166, -RZ, R11.reuse.H0_H0 ;  /* 0x2000000bffa65230 */ /* 0x100fe40000004100 */
[----:B------:R-:W-:Y:S01]  /*1300*/  @P5 HADD2.F32 R168, -RZ, R11.H1_H1 ;  /* 0x3000000bffa85230 */ /* 0x000fe20000004100 */
[----:B------:R-:W2:Y:S08]  /*1310*/  @P5 LDC R165, c[0x0][0x40c] ;  /* 0x00010300ffa55b82 */ /* 0x000eb00000000800 */
[----:B------:R-:W3:Y:S01]  /*1320*/  @P5 LDC R157, c[0x0][0x40c] ;  /* 0x00010300ff9d5b82 */ /* 0x000ee20000000800 */
[----:B0-----:R-:W-:Y:S01]  /*1330*/  @P5 FMUL.FTZ R147, R144, R145 ;  /* 0x0000009190935220 */ /* 0x001fe20000410000 */
[----:B------:R-:W-:-:S02]  /*1340*/  @P5 HADD2.F32 R145, -RZ, R129.H0_H0 ;  /* 0x20000081ff915230 */ /* 0x000fc40000004100 */
[----:B------:R-:W-:-:S04]  /*1350*/  @P5 HADD2.F32 R144, -RZ, R128.H1_H1 ;  /* 0x30000080ff905230 */ /* 0x000fc80000004100 */
[----:B------:R-:W0:Y:S01]  /*1360*/  @P5 LDC R159, c[0x0][0x40c] ;  /* 0x00010300ff9f5b82 */ /* 0x000e220000000800 */
[----:B-1----:R-:W-:Y:S01]  /*1370*/  @P5 FMUL.FTZ R151, R145, R146 ;  /* 0x0000009291975220 */ /* 0x002fe20000410000 */
[----:B------:R-:W-:-:S06]  /*1380*/  HFMA2 R146, -RZ, RZ, 0, 0 ;  /* 0x00000000ff927431 */ /* 0x000fcc00000001ff */
[----:B------:R-:W1:Y:S01]  /*1390*/  @P5 LDC R149, c[0x0][0x40c] ;  /* 0x00010300ff955b82 */ /* 0x000e620000000800 */
[----:B--2---:R-:W-:Y:S01]  /*13a0*/  @P5 FMUL.FTZ R165, R156, R165 ;  /* 0x000000a59ca55220 */ /* 0x004fe20000410000 */
[----:B------:R-:W-:-:S05]  /*13b0*/  @P5 HADD2.F32 R156, -RZ, R9.H0_H0 ;  /* 0x20000009ff9c5230 */ /* 0x000fca0000004100 */
[----:B------:R-:W-:Y:S01]  /*13c0*/  @P5 FMUL.FTZ R146, R151, R156 ;  /* 0x0000009c97925220 */ /* 0x000fe20000410000 */
[----:B------:R-:W2:Y:S01]  /*13d0*/  @P5 LDC R167, c[0x0][0x40c] ;  /* 0x00010300ffa75b82 */ /* 0x000ea20000000800 */
[----:B---3--:R-:W-:Y:S01]  /*13e0*/  @P5 FMUL.FTZ R157, R148, R157 ;  /* 0x0000009d949d5220 */ /* 0x008fe20000410000 */
[----:B------:R-:W-:Y:S02]  /*13f0*/  @P5 HADD2.F32 R148, -RZ, R8.H0_H0 ;  /* 0x20000008ff945230 */ /* 0x000fe40000004100 */
[----:B------:R-:W-:-:S04]  /*1400*/  @P5 HADD2.F32 R156, -RZ, R9.H1_H1 ;  /* 0x30000009ff9c5230 */ /* 0x000fc80000004100 */
[----:B------:R-:W3:Y:S01]  /*1410*/  @P5 LDC R169, c[0x0][0x40c] ;  /* 0x00010300ffa95b82 */ /* 0x000ee20000000800 */
[----:B0-----:R-:W-:Y:S01]  /*1420*/  @P5 FMUL.FTZ R159, R150, R159 ;  /* 0x0000009f969f5220 */ /* 0x001fe20000410000 */
[----:B------:R-:W-:Y:S02]  /*1430*/  @P5 HADD2.F32 R150, -RZ, R8.H1_H1 ;  /* 0x30000008ff965230 */ /* 0x000fe40000004100 */
[----:B-1----:R-:W-:Y:S01]  /*1440*/  @P5 FMUL.FTZ R149, R144, R149 ;  /* 0x0000009590955220 */ /* 0x002fe20000410000 */
[----:B------:R-:W-:Y:S02]  /*1450*/  CS2R R144, SRZ ;  /* 0x0000000000907805 */ /* 0x000fe4000001ff00 */
[----:B------:R-:W-:Y:S01]  /*1460*/  @P5 FMUL.FTZ R144, R147, R148 ;  /* 0x0000009493905220 */ /* 0x000fe20000410000 */
[----:B------:R-:W-:Y:S01]  /*1470*/  @P5 FMUL.FTZ R145, R149, R150 ;  /* 0x0000009695915220 */ /* 0x000fe20000410000 */
[----:B------:R-:W-:Y:S02]  /*1480*/  CS2R R148, SRZ ;  /* 0x0000000000947805 */ /* 0x000fe4000001ff00 */
[----:B------:R-:W-:-:S02]  /*1490*/  CS2R R150, SRZ ;  /* 0x0000000000967805 */ /* 0x000fc4000001ff00 */
[----:B------:R-:W-:Y:S01]  /*14a0*/  MOV R147, RZ ;  /* 0x000000ff00937202 */ /* 0x000fe20000000f00 */
[----:B--2---:R-:W-:Y:S01]  /*14b0*/  @P5 FMUL.FTZ R167, R158, R167 ;  /* 0x000000a79ea75220 */ /* 0x004fe20000410000 */
[--C-:B------:R-:W-:Y:S02]  /*14c0*/  @P5 HADD2.F32 R158, -RZ, R10.reuse.H0_H0 ;  /* 0x2000000aff9e5230 */ /* 0x100fe40000004100 */
[----:B------:R-:W-:Y:S01]  /*14d0*/  @P5 FMUL.FTZ R147, R157, R156 ;  /* 0x0000009c9d935220 */ /* 0x000fe20000410000 */
[----:B------:R-:W-:Y:S02]  /*14e0*/  @P5 FMUL.FTZ R150, R167, R166 ;  /* 0x000000a6a7965220 */ /* 0x000fe40000410000 */
[----:B------:R-:W-:Y:S01]  /*14f0*/  @P5 FMUL.FTZ R148, R159, R158 ;  /* 0x0000009e9f945220 */ /* 0x000fe20000410000 */
[----:B---3--:R-:W-:Y:S01]  /*1500*/  @P5 FMUL.FTZ R169, R164, R169 ;  /* 0x000000a9a4a95220 */ /* 0x008fe20000410000 */
[----:B------:R-:W-:-:S03]  /*1510*/  @P5 HADD2.F32 R164, -RZ, R10.H1_H1 ;  /* 0x3000000affa45230 */ /* 0x000fc60000004100 */
[----:B------:R-:W-:Y:S02]  /*1520*/  @P5 FMUL.FTZ R151, R169, R168 ;  /* 0x000000a8a9975220 */ /* 0x000fe40000410000 */
[----:B------:R-:W-:-:S07]  /*1530*/  @P5 FMUL.FTZ R149, R165, R164 ;  /* 0x000000a4a5955220 */ /* 0x000fce0000410000 */
.L_x_28139:
[----:B------:R-:W0:Y:S01]  /*1540*/  LDC.64 R156, c[0x0][0x3a8] ;  /* 0x0000ea00ff9c7b82 */ /* 0x000e220000000a00 */
[----:B------:R-:W-:Y:S01]  /*1550*/  IADD3 R155, PT, PT, R155, 0x80, RZ ;  /* 0x000000809b9b7810 */ /* 0x000fe20007ffe0ff */
[C---:B0-----:R-:W-:Y:S01]  /*1560*/  IMAD.WIDE.U32 R156, R154.reuse, 0x20, R156 ;  /* 0x000000209a9c7825 */ /* 0x041fe200078e009c */
[----:B------:R-:W-:-:S04]  /*1570*/  IADD3 R154, PT, PT, R154, 0x80, RZ ;  /* 0x000000809a9a7810 */ /* 0x000fc80007ffe0ff */
[----:B------:R0:W-:Y:S04]  /*1580*/  STG.E.128 desc[UR12][R156.64], R144 ;  /* 0x000000909c007986 */ /* 0x0001e8000c101d0c */
[----:B------:R0:W-:Y:S02]  /*1590*/  STG.E.128 desc[UR12][R156.64+0x10], R148 ;  /* 0x000010949c007986 */ /* 0x0001e4000c101d0c */
.L_x_28136:
[----:B----4-:R-:W-:Y:S05]  /*15a0*/  BSYNC.RECONVERGENT B0 ;  /* 0x0000000000007941 */ /* 0x010fea0003800200 */
.L_x_28135:
[----:B------:R-:W-:Y:S01]  /*15b0*/  ISETP.GE.U32.AND P1, PT, R2, 0x100, PT ;  /* 0x000001000200780c */ /* 0x000fe20003f26070 */
[----:B------:R-:W-:Y:S03]  /*15c0*/  BSSY.RECONVERGENT B0, `(.L_x_28140) ;  /* 0x0000072000007945 */ /* 0x000fe60003800200 */
[----:B------:R-:W-:-:S09]  /*15d0*/  P2R R158, PR, RZ, 0x2 ;  /* 0x00000002ff9e7803 */ /* 0x000fd20000000000 */
[----:B------:R-:W-:Y:S05]  /*15e0*/  @!P1 BRA `(.L_x_28141) ;  /* 0x0000000400bc9947 */ /* 0x000fea0003800000 */
        /* <DEDUP_REMOVED lines=11> */
[----:B------:R-:W2:Y:S01]  /*16a0*/  @P1 LDC R91, c[0x0][0x40c] ;  /* 0x00010300ff5b1b82 */ /* 0x000ea20000000800 */
[--C-:B-----5:R-:W-:Y:S02]  /*16b0*/  @P1 HADD2.F32 R90, -RZ, R129.reuse.H0_H0 ;  /* 0x20000081ff5a1230 */ /* 0x120fe40000004100 */
[----:B0-----:R-:W-:Y:S02]  /*16c0*/  @P1 HADD2.F32 R156, -RZ, R129.H1_H1 ;  /* 0x30000081ff9c1230 */ /* 0x001fe40000004100 */
[--C-:B-1----:R-:W-:Y:S02]  /*16d0*/  @P1 HADD2.F32 R86, -RZ, R128.reuse.H1_H1 ;  /* 0x30000080ff561230 */ /* 0x102fe40000004100 */
[----:B------:R-:W-:Y:S01]  /*16e0*/  @P1 HADD2.F32 R84, -RZ, R128.H0_H0 ;  /* 0x20000080ff541230 */ /* 0x000fe20000004100 */
[----:B------:R-:W0:Y:S08]  /*16f0*/  @P1 LDC R157, c[0x0][0x40c] ;  /* 0x00010300ff9d1b82 */ /* 0x000e300000000800 */
[----:B------:R-:W1:Y:S08]  /*1700*/  @P1 LDC R87, c[0x0][0x40c] ;  /* 0x00010300ff571b82 */ /* 0x000e700000000800 */
[----:B------:R-:W3:Y:S01]  /*1710*/  @P1 LDC R164, c[0x0][0x40c] ;  /* 0x00010300ffa41b82 */ /* 0x000ee20000000800 */
[----:B--2---:R-:W-:Y:S01]  /*1720*/  @P1 FMUL.FTZ R165, R90, R91 ;  /* 0x0000005b5aa51220 */ /* 0x004fe20000410000 */
[----:B------:R-:W-:-:S02]  /*1730*/  @P1 HADD2.F32 R91, -RZ, R130.H1_H1 ;  /* 0x30000082ff5b1230 */ /* 0x000fc40000004100 */
[----:B------:R-:W-:-:S04]  /*1740*/  @P1 HADD2.F32 R90, -RZ, R130.H0_H0 ;  /* 0x20000082ff5a1230 */ /* 0x000fc80000004100 */
[----:B------:R-:W2:Y:S01]  /*1750*/  @P1 LDC R85, c[0x0][0x40c] ;  /* 0x00010300ff551b82 */ /* 0x000ea20000000800 */
[----:B0-----:R-:W-:Y:S01]  /*1760*/  @P1 FMUL.FTZ R166, R156, R157 ;  /* 0x0000009d9ca61220 */ /* 0x001fe20000410000 */
[----:B------:R-:W-:Y:S02]  /*1770*/  @P1 HADD2.F32 R156, -RZ, R131.H0_H0 ;  /* 0x20000083ff9c1230 */ /* 0x000fe40000004100 */
[----:B------:R-:W-:-:S04]  /*1780*/  @P1 HADD2.F32 R157, -RZ, R22.H0_H0 ;  /* 0x20000016ff9d1230 */ /* 0x000fc80000004100 */
[----:B------:R-:W0:Y:S01]  /*1790*/  @P1 LDC R159, c[0x0][0x40c] ;  /* 0x00010300ff9f1b82 */ /* 0x000e220000000800 */
[----:B-1----:R-:W-:Y:S01]  /*17a0*/  @P1 FMUL.FTZ R88, R86, R87 ;  /* 0x0000005756581220 */ /* 0x002fe20000410000 */
[--C-:B------:R-:W-:Y:S02]  /*17b0*/  @P1 HADD2.F32 R86, -RZ, R20.reuse.H1_H1 ;  /* 0x30000014ff561230 */ /* 0x100fe40000004100 */
[----:B------:R-:W-:-:S04]  /*17c0*/  @P1 HADD2.F32 R87, -RZ, R20.H0_H0 ;  /* 0x20000014ff571230 */ /* 0x000fc80000004100 */
[----:B------:R-:W1:Y:S01]  /*17d0*/  @P1 LDC R169, c[0x0][0x40c] ;  /* 0x00010300ffa91b82 */ /* 0x000e620000000800 */
[----:B---3--:R-:W-:Y:S01]  /*17e0*/  @P1 FMUL.FTZ R168, R91, R164 ;  /* 0x000000a45ba81220 */ /* 0x008fe20000410000 */
[----:B------:R-:W-:Y:S02]  /*17f0*/  @P1 HADD2.F32 R91, -RZ, R21.H0_H0 ;  /* 0x20000015ff5b1230 */ /* 0x000fe40000004100 */
[----:B------:R-:W-:Y:S02]  /*1800*/  @P1 HADD2.F32 R164, -RZ, R22.H1_H1 ;  /* 0x30000016ffa41230 */ /* 0x000fe40000004100 */
[----:B--2---:R-:W-:Y:S01]  /*1810*/  @P1 FMUL.FTZ R89, R84, R85 ;  /* 0x0000005554591220 */ /* 0x004fe20000410000 */
[----:B------:R-:W-:Y:S01]  /*1820*/  MOV R85, R125 ;  /* 0x0000007d00557202 */ /* 0x000fe20000000f00 */
[----:B------:R-:W-:Y:S01]  /*1830*/  @P1 FFMA.FTZ R85, R88, R86, R125 ;  /* 0x0000005658551223 */ /* 0x000fe2000001007d */
[----:B------:R-:W-:Y:S01]  /*1840*/  MOV R84, R124 ;  /* 0x0000007c00547202 */ /* 0x000fe20000000f00 */
[----:B------:R-:W-:Y:S01]  /*1850*/  @P1 FFMA.FTZ R84, R89, R87, R124 ;  /* 0x0000005759541223 */ /* 0x000fe2000001007c */
[----:B------:R-:W-:Y:S01]  /*1860*/  MOV R86, R126 ;  /* 0x0000007e00567202 */ /* 0x000fe20000000f00 */
[----:B------:R-:W-:Y:S01]  /*1870*/  @P1 FFMA.FTZ R86, R165, R91, R126 ;  /* 0x0000005ba5561223 */ /* 0x000fe2000001007e */
[----:B------:R-:W-:Y:S01]  /*1880*/  MOV R87, R127 ;  /* 0x0000007f00577202 */ /* 0x000fe20000000f00 */
[----:B0-----:R-:W-:Y:S01]  /*1890*/  @P1 FMUL.FTZ R167, R90, R159 ;  /* 0x0000009f5aa71220 */ /* 0x001fe20000410000 */
[----:B------:R-:W-:Y:S01]  /*18a0*/  @P1 HADD2.F32 R159, -RZ, R23.H0_H0 ;  /* 0x20000017ff9f1230 */ /* 0x000fe20000004100 */
[----:B------:R-:W-:-:S02]  /*18b0*/  MOV R88, R132 ;  /* 0x0000008400587202 */ /* 0x000fc40000000f00 */
[----:B------:R-:W-:Y:S01]  /*18c0*/  MOV R89, R133 ;  /* 0x0000008500597202 */ /* 0x000fe20000000f00 */
[----:B------:R-:W-:Y:S01]  /*18d0*/  @P1 FFMA.FTZ R88, R167, R157, R132 ;  /* 0x0000009da7581223 */ /* 0x000fe20000010084 */
[----:B------:R-:W-:Y:S01]  /*18e0*/  MOV R90, R134 ;  /* 0x00000086005a7202 */ /* 0x000fe20000000f00 */
[----:B------:R-:W-:Y:S01]  /*18f0*/  @P1 FFMA.FTZ R89, R168, R164, R133 ;  /* 0x000000a4a8591223 */ /* 0x000fe20000010085 */
[----:B-1----:R-:W-:Y:S01]  /*1900*/  @P1 FMUL.FTZ R169, R156, R169 ;  /* 0x000000a99ca91220 */ /* 0x002fe20000410000 */
[----:B------:R-:W-:Y:S01]  /*1910*/  @P1 HADD2.F32 R156, -RZ, R21.H1_H1 ;  /* 0x30000015ff9c1230 */ /* 0x000fe20000004100 */
[----:B------:R-:W-:Y:S02]  /*1920*/  MOV R91, R135 ;  /* 0x00000087005b7202 */ /* 0x000fe40000000f00 */
[----:B------:R-:W-:Y:S02]  /*1930*/  @P1 FFMA.FTZ R90, R169, R159, R134 ;  /* 0x0000009fa95a1223 */ /* 0x000fe40000010086 */
[----:B------:R-:W-:Y:S01]  /*1940*/  @P1 FFMA.FTZ R87, R166, R156, R127 ;  /* 0x0000009ca6571223 */ /* 0x000fe2000001007f */
[----:B------:R-:W-:Y:S06]  /*1950*/  @!P1 BRA `(.L_x_28143) ;  /* 0x0000000000c89947 */ /* 0x000fec0003800000 */
[----:B------:R-:W-:Y:S02]  /*1960*/  HADD2.F32 R91, -RZ, R131.H1_H1 ;  /* 0x30000083ff5b7230 */ /* 0x000fe40000004100 */
[----:B------:R-:W-:-:S03]  /*1970*/  HADD2.F32 R156, -RZ, R23.H1_H1 ;  /* 0x30000017ff9c7230 */ /* 0x000fc60000004100 */
[----:B------:R-:W-:-:S04]  /*1980*/  FMUL.FTZ R164, R91, UR22 ;  /* 0x000000165ba47c20 */ /* 0x000fc80008410000 */
[----:B------:R-:W-:Y:S01]  /*1990*/  FFMA.FTZ R91, R164, R156, R135 ;  /* 0x0000009ca45b7223 */ /* 0x000fe20000010087 */
[----:B------:R-:W-:Y:S06]  /*19a0*/  BRA `(.L_x_28143) ;  /* 0x0000000000b47947 */ /* 0x000fec0003800000 */
.L_x_28142:
[----:B-1----:R-:W1:Y:S01]  /*19b0*/  @P5 LDC R85, c[0x0][0x40c] ;  /* 0x00010300ff555b82 */ /* 0x002e620000000800 */
[----:B-----5:R-:W-:Y:S02]  /*19c0*/  @P5 HADD2.F32 R84, -RZ, R128.H0_H0 ;  /* 0x20000080ff545230 */ /* 0x020fe40000004100 */
[--C-:B0-----:R-:W-:Y:S02]  /*19d0*/  @P5 HADD2.F32 R156, -RZ, R130.reuse.H1_H1 ;  /* 0x30000082ff9c5230 */ /* 0x101fe40000004100 */
[----:B------:R-:W-:Y:S02]  /*19e0*/  @P5 HADD2.F32 R88, -RZ, R129.H1_H1 ;  /* 0x30000081ff585230 */ /* 0x000fe40000004100 */
[----:B------:R-:W-:Y:S01]  /*19f0*/  @P5 HADD2.F32 R90, -RZ, R130.H0_H0 ;  /* 0x20000082ff5a5230 */ /* 0x000fe20000004100 */
[----:B------:R-:W0:Y:S01]  /*1a00*/  @P5 LDC R86, c[0x0][0x40c] ;  /* 0x00010300ff565b82 */ /* 0x000e220000000800 */
[--C-:B------:R-:W-:Y:S02]  /*1a10*/  @P5 HADD2.F32 R164, -RZ, R131.reuse.H0_H0 ;  /* 0x20000083ffa45230 */ /* 0x100fe40000004100 */
[----:B------:R-:W-:-:S02]  /*1a20*/  @P5 HADD2.F32 R166, -RZ, R131.H1_H1 ;  /* 0x30000083ffa65230 */ /* 0x000fc40000004100 */
[--C-:B------:R-:W-:Y:S02]  /*1a30*/  @P5 HADD2.F32 R168, -RZ, R23.reuse.H0_H0 ;  /* 0x20000017ffa85230 */ /* 0x100fe40000004100 */
[----:B------:R-:W-:Y:S01]  /*1a40*/  @P5 HADD2.F32 R170, -RZ, R23.H1_H1 ;  /* 0x30000017ffaa5230 */ /* 0x000fe20000004100 */
[----:B------:R-:W2:Y:S08]  /*1a50*/  @P5 LDC R165, c[0x0][0x40c] ;  /* 0x00010300ffa55b82 */ /* 0x000eb00000000800 */
[----:B------:R-:W3:Y:S01]  /*1a60*/  @P5 LDC R157, c[0x0][0x40c] ;  /* 0x00010300ff9d5b82 */ /* 0x000ee20000000800 */
[----:B-1----:R-:W-:Y:S01]  /*1a70*/  @P5 FMUL.FTZ R87, R84, R85 ;  /* 0x0000005554575220 */ /* 0x002fe20000410000 */
[----:B------:R-:W-:-:S02]  /*1a80*/  @P5 HADD2.F32 R85, -RZ, R129.H0_H0 ;  /* 0x20000081ff555230 */ /* 0x000fc40000004100 */
[----:B------:R-:W-:-:S04]  /*1a90*/  @P5 HADD2.F32 R84, -RZ, R128.H1_H1 ;  /* 0x30000080ff545230 */ /* 0x000fc80000004100 */
[----:B------:R-:W1:Y:S01]  /*1aa0*/  @P5 LDC R159, c[0x0][0x40c] ;  /* 0x00010300ff9f5b82 */ /* 0x000e620000000800 */
[----:B0-----:R-:W-:Y:S01]  /*1ab0*/  @P5 FMUL.FTZ R91, R85, R86 ;  /* 0x00000056555b5220 */ /* 0x001fe20000410000 */
[----:B------:R-:W-:-:S06]  /*1ac0*/  HFMA2 R86, -RZ, RZ, 0, 0 ;  /* 0x00000000ff567431 */ /* 0x000fcc00000001ff */
[----:B------:R-:W0:Y:S01]  /*1ad0*/  @P5 LDC R89, c[0x0][0x40c] ;  /* 0x00010300ff595b82 */ /* 0x000e220000000800 */
        /* <DEDUP_REMOVED lines=8> */
[----:B-1----:R-:W-:Y:S01]  /*1b60*/  @P5 FMUL.FTZ R159, R90, R159 ;  /* 0x0000009f5a9f5220 */ /* 0x002fe20000410000 */
[----:B------:R-:W-:Y:S02]  /*1b70*/  @P5 HADD2.F32 R90, -RZ, R20.H1_H1 ;  /* 0x30000014ff5a5230 */ /* 0x000fe40000004100 */
[----:B0-----:R-:W-:Y:S01]  /*1b80*/  @P5 FMUL.FTZ R89, R84, R89 ;  /* 0x0000005954595220 */ /* 0x001fe20000410000 */
        /* <DEDUP_REMOVED lines=15> */
.L_x_28143:
[----:B------:R-:W0:Y:S01]  /*1c80*/  LDC.64 R156, c[0x0][0x3a8] ;  /* 0x0000ea00ff9c7b82 */ /* 0x000e220000000a00 */
[----:B------:R-:W-:Y:S01]  /*1c90*/  IADD3 R155, PT, PT, R155, 0x80, RZ ;  /* 0x000000809b9b7810 */ /* 0x000fe20007ffe0ff */
[C---:B0-----:R-:W-:Y:S01]  /*1ca0*/  IMAD.WIDE.U32 R156, R154.reuse, 0x20, R156 ;  /* 0x000000209a9c7825 */ /* 0x041fe200078e009c */
[----:B------:R-:W-:-:S04]  /*1cb0*/  IADD3 R154, PT, PT, R154, 0x80, RZ ;  /* 0x000000809a9a7810 */ /* 0x000fc80007ffe0ff */
[----:B------:R1:W-:Y:S04]  /*1cc0*/  STG.E.128 desc[UR12][R156.64], R84 ;  /* 0x000000549c007986 */ /* 0x0003e8000c101d0c */
[----:B------:R1:W-:Y:S02]  /*1cd0*/  STG.E.128 desc[UR12][R156.64+0x10], R88 ;  /* 0x000010589c007986 */ /* 0x0003e4000c101d0c */
.L_x_28141:
[----:B------:R-:W-:Y:S05]  /*1ce0*/  BSYNC.RECONVERGENT B0 ;  /* 0x0000000000007941 */ /* 0x000fea0003800200 */
.L_x_28140:
[----:B------:R-:W-:Y:S01]  /*1cf0*/  ISETP.GE.U32.AND P1, PT, R2, 0x180, PT ;  /* 0x000001800200780c */ /* 0x000fe20003f26070 */
[----:B------:R-:W-:Y:S03]  /*1d00*/  BSSY.RECONVERGENT B0, `(.L_x_28144) ;  /* 0x0000072000007945 */ /* 0x000fe60003800200 */
[----:B------:R-:W-:-:S09]  /*1d10*/  P2R R165, PR, RZ, 0x2 ;  /* 0x00000002ffa57803 */ /* 0x000fd20000000000 */
[----:B------:R-:W-:Y:S05]  /*1d20*/  @!P1 BRA `(.L_x_28145) ;  /* 0x0000000400bc9947 */ /* 0x000fea0003800000 */
        /* <DEDUP_REMOVED lines=11> */
[----:B------:R-:W3:Y:S01]  /*1de0*/  @P1 LDC R99, c[0x0][0x40c] ;  /* 0x00010300ff631b82 */ /* 0x000ee20000000800 */
[--C-:B-----5:R-:W-:Y:S02]  /*1df0*/  @P1 HADD2.F32 R98, -RZ, R129.reuse.H0_H0 ;  /* 0x20000081ff621230 */ /* 0x120fe40000004100 */
[----:B01----:R-:W-:Y:S02]  /*1e00*/  @P1 HADD2.F32 R156, -RZ, R129.H1_H1 ;  /* 0x30000081ff9c1230 */ /* 0x003fe40000004100 */
[--C-:B--2---:R-:W-:Y:S02]  /*1e10*/  @P1 HADD2.F32 R94, -RZ, R128.reuse.H1_H1 ;  /* 0x30000080ff5e1230 */ /* 0x104fe40000004100 */
[----:B------:R-:W-:Y:S01]  /*1e20*/  @P1 HADD2.F32 R92, -RZ, R128.H0_H0 ;  /* 0x20000080ff5c1230 */ /* 0x000fe20000004100 */
[----:B------:R-:W0:Y:S08]  /*1e30*/  @P1 LDC R157, c[0x0][0x40c] ;  /* 0x00010300ff9d1b82 */ /* 0x000e300000000800 */
[----:B------:R-:W1:Y:S08]  /*1e40*/  @P1 LDC R95, c[0x0][0x40c] ;  /* 0x00010300ff5f1b82 */ /* 0x000e700000000800 */
[----:B------:R-:W2:Y:S01]  /*1e50*/  @P1 LDC R164, c[0x0][0x40c] ;  /* 0x00010300ffa41b82 */ /* 0x000ea20000000800 */
[----:B---3--:R-:W-:Y:S01]  /*1e60*/  @P1 FMUL.FTZ R167, R98, R99 ;  /* 0x0000006362a71220 */ /* 0x008fe20000410000 */
[----:B------:R-:W-:-:S02]  /*1e70*/  @P1 HADD2.F32 R99, -RZ, R130.H1_H1 ;  /* 0x30000082ff631230 */ /* 0x000fc40000004100 */
[----:B------:R-:W-:-:S04]  /*1e80*/  @P1 HADD2.F32 R98, -RZ, R130.H0_H0 ;  /* 0x20000082ff621230 */ /* 0x000fc80000004100 */
[----:B------:R-:W3:Y:S01]  /*1e90*/  @P1 LDC R93, c[0x0][0x40c] ;  /* 0x00010300ff5d1b82 */ /* 0x000ee20000000800 */
        /* <DEDUP_REMOVED lines=8> */
[----:B--2---:R-:W-:Y:S01]  /*1f20*/  @P1 FMUL.FTZ R168, R99, R164 ;  /* 0x000000a463a81220 */ /* 0x004fe20000410000 */
[----:B------:R-:W-:Y:S02]  /*1f30*/  @P1 HADD2.F32 R99, -RZ, R33.H0_H0 ;  /* 0x20000021ff631230 */ /* 0x000fe40000004100 */
[----:B------:R-:W-:Y:S02]  /*1f40*/  @P1 HADD2.F32 R164, -RZ, R34.H1_H1 ;  /* 0x30000022ffa41230 */ /* 0x000fe40000004100 */
[----:B---3--:R-:W-:Y:S01]  /*1f50*/  @P1 FMUL.FTZ R97, R92, R93 ;  /* 0x0000005d5c611220 */ /* 0x008fe20000410000 */
        /* <DEDUP_REMOVED lines=25> */
.L_x_28146:
[----:B--2---:R-:W2:Y:S01]  /*20f0*/  @P5 LDC R93, c[0x0][0x40c] ;  /* 0x00010300ff5d5b82 */ /* 0x004ea20000000800 */
[----:B-----5:R-:W-:Y:S02]  /*2100*/  @P5 HADD2.F32 R92, -RZ, R128.H0_H0 ;  /* 0x20000080ff5c5230 */ /* 0x020fe40000004100 */
[--C-:B01----:R-:W-:Y:S02]  /*2110*/  @P5 HADD2.F32 R156, -RZ, R130.reuse.H1_H1 ;  /* 0x30000082ff9c5230 */ /* 0x103fe40000004100 */
[----:B------:R-:W-:Y:S02]  /*2120*/  @P5 HADD2.F32 R96, -RZ, R129.H1_H1 ;  /* 0x30000081ff605230 */ /* 0x000fe40000004100 */
[----:B------:R-:W-:Y:S01]  /*2130*/  @P5 HADD2.F32 R98, -RZ, R130.H0_H0 ;  /* 0x20000082ff625230 */ /* 0x000fe20000004100 */
[----:B------:R-:W0:Y:S01]  /*2140*/  @P5 LDC R94, c[0x0][0x40c] ;  /* 0x00010300ff5e5b82 */ /* 0x000e220000000800 */
[--C-:B------:R-:W-:Y:S02]  /*2150*/  @P5 HADD2.F32 R164, -RZ, R131.reuse.H0_H0 ;  /* 0x20000083ffa45230 */ /* 0x100fe40000004100 */
[----:B------:R-:W-:-:S02]  /*2160*/  @P5 HADD2.F32 R166, -RZ, R131.H1_H1 ;  /* 0x30000083ffa65230 */ /* 0x000fc40000004100 */
[--C-:B------:R-:W-:Y:S02]  /*2170*/  @P5 HADD2.F32 R168, -RZ, R35.reuse.H0_H0 ;  /* 0x20000023ffa85230 */ /* 0x100fe40000004100 */
[----:B------:R-:W-:Y:S01]  /*2180*/  @P5 HADD2.F32 R170, -RZ, R35.H1_H1 ;  /* 0x30000023ffaa5230 */ /* 0x000fe20000004100 */
[----:B------:R-:W1:Y:S08]  /*2190*/  @P5 LDC R167, c[0x0][0x40c] ;  /* 0x00010300ffa75b82 */ /* 0x000e700000000800 */
[----:B------:R-:W3:Y:S01]  /*21a0*/  @P5 LDC R157, c[0x0][0x40c] ;  /* 0x00010300ff9d5b82 */ /* 0x000ee20000000800 */
[----:B--2---:R-:W-:Y:S01]  /*21b0*/  @P5 FMUL.FTZ R95, R92, R93 ;  /* 0x0000005d5c5f5220 */ /* 0x004fe20000410000 */
[----:B------:R-:W-:-:S02]  /*21c0*/  @P5 HADD2.F32 R93, -RZ, R129.H0_H0 ;  /* 0x20000081ff5d5230 */ /* 0x000fc40000004100 */
[----:B------:R-:W-:-:S04]  /*21d0*/  @P5 HADD2.F32 R92, -RZ, R128.H1_H1 ;  /* 0x30000080ff5c5230 */ /* 0x000fc80000004100 */
[----:B------:R-:W2:Y:S01]  /*21e0*/  @P5 LDC R159, c[0x0][0x40c] ;  /* 0x00010300ff9f5b82 */ /* 0x000ea20000000800 */
[----:B0-----:R-:W-:Y:S01]  /*21f0*/  @P5 FMUL.FTZ R99, R93, R94 ;  /* 0x0000005e5d635220 */ /* 0x001fe20000410000 */
[----:B------:R-:W-:-:S06]  /*2200*/  HFMA2 R94, -RZ, RZ, 0, 0 ;  /* 0x00000000ff5e7431 */ /* 0x000fcc00000001ff */
[----:B------:R-:W0:Y:S01]  /*2210*/  @P5 LDC R97, c[0x0][0x40c] ;  /* 0x00010300ff615b82 */ /* 0x000e220000000800 */
[----:B-1----:R-:W-:Y:S01]  /*2220*/  @P5 FMUL.FTZ R167, R156, R167 ;  /* 0x000000a79ca75220 */ /* 0x002fe20000410000 */
[----:B------:R-:W-:-:S05]  /*2230*/  @P5 HADD2.F32 R156, -RZ, R33.H0_H0 ;  /* 0x20000021ff9c5230 */ /* 0x000fca0000004100 */
[----:B------:R-:W-:Y:S01]  /*2240*/  @P5 FMUL.FTZ R94, R99, R156 ;  /* 0x0000009c635e5220 */ /* 0x000fe20000410000 */
[----:B------:R-:W1:Y:S01]  /*2250*/  @P5 LDC R169, c[0x0][0x40c] ;  /* 0x00010300ffa95b82 */ /* 0x000e620000000800 */
[----:B---3--:R-:W-:Y:S01]  /*2260*/  @P5 FMUL.FTZ R157, R96, R157 ;  /* 0x0000009d609d5220 */ /* 0x008fe20000410000 */
[----:B------:R-:W-:Y:S02]  /*2270*/  @P5 HADD2.F32 R96, -RZ, R32.H0_H0 ;  /* 0x20000020ff605230 */ /* 0x000fe40000004100 */
[----:B------:R-:W-:-:S04]  /*2280*/  @P5 HADD2.F32 R156, -RZ, R33.H1_H1 ;  /* 0x30000021ff9c5230 */ /* 0x000fc80000004100 */
[----:B------:R-:W3:Y:S01]  /*2290*/  @P5 LDC R171, c[0x0][0x40c] ;  /* 0x00010300ffab5b82 */ /* 0x000ee20000000800 */
[----:B--2---:R-:W-:Y:S01]  /*22a0*/  @P5 FMUL.FTZ R159, R98, R159 ;  /* 0x0000009f629f5220 */ /* 0x004fe20000410000 */
        /* <DEDUP_REMOVED lines=8> */
[----:B-1----:R-:W-:Y:S01]  /*2330*/  @P5 FMUL.FTZ R169, R164, R169 ;  /* 0x000000a9a4a95220 */ /* 0x002fe20000410000 */
        /* <DEDUP_REMOVED lines=8> */
.L_x_28147:
[----:B------:R-:W0:Y:S01]  /*23c0*/  LDC.64 R156, c[0x0][0x3a8] ;  /* 0x0000ea00ff9c7b82 */ /* 0x000e220000000a00 */
[----:B------:R-:W-:Y:S01]  /*23d0*/  IADD3 R155, PT, PT, R155, 0x80, RZ ;  /* 0x000000809b9b7810 */ /* 0x000fe20007ffe0ff */
[C---:B0-----:R-:W-:Y:S01]  /*23e0*/  IMAD.WIDE.U32 R156, R154.reuse, 0x20, R156 ;  /* 0x000000209a9c7825 */ /* 0x041fe200078e009c */
[----:B------:R-:W-:-:S04]  /*23f0*/  IADD3 R154, PT, PT, R154, 0x80, RZ ;  /* 0x000000809a9a7810 */ /* 0x000fc80007ffe0ff */
[----:B------:R2:W-:Y:S04]  /*2400*/  STG.E.128 desc[UR12][R156.64], R92 ;  /* 0x0000005c9c007986 */ /* 0x0005e8000c101d0c */
[----:B------:R2:W-:Y:S02]  /*2410*/  STG.E.128 desc[UR12][R156.64+0x10], R96 ;  /* 0x000010609c007986 */ /* 0x0005e4000c101d0c */
.L_x_28145:
[----:B------:R-:W-:Y:S05]  /*2420*/  BSYNC.RECONVERGENT B0 ;  /* 0x0000000000007941 */ /* 0x000fea0003800200 */
.L_x_28144:
        /* <DEDUP_REMOVED lines=14> */
[----:B------:R-:W4:Y:S01]  /*2510*/  @P2 LDC R107, c[0x0][0x40c] ;  /* 0x00010300ff6b2b82 */ /* 0x000f220000000800 */
[--C-:B-----5:R-:W-:Y:S02]  /*2520*/  @P2 HADD2.F32 R106, -RZ, R129.reuse.H0_H0 ;  /* 0x20000081ff6a2230 */ /* 0x120fe40000004100 */
[----:B012---:R-:W-:Y:S02]  /*2530*/  @P2 HADD2.F32 R156, -RZ, R129.H1_H1 ;  /* 0x30000081ff9c2230 */ /* 0x007fe40000004100 */
[--C-:B---3--:R-:W-:Y:S02]  /*2540*/  @P2 HADD2.F32 R102, -RZ, R128.reuse.H1_H1 ;  /* 0x30000080ff662230 */ /* 0x108fe40000004100 */
[----:B------:R-:W-:Y:S01]  /*2550*/  @P2 HADD2.F32 R100, -RZ, R128.H0_H0 ;  /* 0x20000080ff642230 */ /* 0x000fe20000004100 */
[----:B------:R-:W0:Y:S08]  /*2560*/  @P2 LDC R157, c[0x0][0x40c] ;  /* 0x00010300ff9d2b82 */ /* 0x000e300000000800 */
[----:B------:R-:W1:Y:S08]  /*2570*/  @P2 LDC R103, c[0x0][0x40c] ;  /* 0x00010300ff672b82 */ /* 0x000e700000000800 */
[----:B------:R-:W2:Y:S01]  /*2580*/  @P2 LDC R164, c[0x0][0x40c] ;  /* 0x00010300ffa42b82 */ /* 0x000ea20000000800 */
[----:B----4-:R-:W-:Y:S01]  /*2590*/  @P2 FMUL.FTZ R167, R106, R107 ;  /* 0x0000006b6aa72220 */ /* 0x010fe20000410000 */
        /* <DEDUP_REMOVED lines=40> */
.L_x_28150:
[----:B---3--:R-:W3:Y:S01]  /*2820*/  @P5 LDC R101, c[0x0][0x40c] ;  /* 0x00010300ff655b82 */ /* 0x008ee20000000800 */
[----:B-----5:R-:W-:Y:S02]  /*2830*/  @P5 HADD2.F32 R100, -RZ, R128.H0_H0 ;  /* 0x20000080ff645230 */ /* 0x020fe40000004100 */
[--C-:B012---:R-:W-:Y:S02]  /*2840*/  @P5 HADD2.F32 R156, -RZ, R130.reuse.H1_H1 ;  /* 0x30000082ff9c5230 */ /* 0x107fe40000004100 */
        /* <DEDUP_REMOVED lines=8> */
[----:B------:R-:W2:Y:S01]  /*28d0*/  @P5 LDC R157, c[0x0][0x40c] ;  /* 0x00010300ff9d5b82 */ /* 0x000ea20000000800 */
[----:B---3--:R-:W-:Y:S01]  /*28e0*/  @P5 FMUL.FTZ R103, R100, R101 ;  /* 0x0000006564675220 */ /* 0x008fe20000410000 */
[----:B------:R-:W-:-:S02]  /*28f0*/  @P5 HADD2.F32 R101, -RZ, R129.H0_H0 ;  /* 0x20000081ff655230 */ /* 0x000fc40000004100 */
[----:B------:R-:W-:-:S04]  /*2900*/  @P5 HADD2.F32 R100, -RZ, R128.H1_H1 ;  /* 0x30000080ff645230 */ /* 0x000fc80000004100 */
[----:B------:R-:W3:Y:S01]  /*2910*/  @P5 LDC R159, c[0x0][0x40c] ;  /* 0x00010300ff9f5b82 */ /* 0x000ee20000000800 */
[----:B0-----:R-:W-:Y:S01]  /*2920*/  @P5 FMUL.FTZ R107, R101, R102 ;  /* 0x00000066656b5220 */ /* 0x001fe20000410000 */
[----:B------:R-:W-:-:S06]  /*2930*/  HFMA2 R102, -RZ, RZ, 0, 0 ;  /* 0x00000000ff667431 */ /* 0x000fcc00000001ff */
[----:B------:R-:W0:Y:S01]  /*2940*/  @P5 LDC R105, c[0x0][0x40c] ;  /* 0x00010300ff695b82 */ /* 0x000e220000000800 */
[----:B-1----:R-:W-:Y:S01]  /*2950*/  @P5 FMUL.FTZ R167, R156, R167 ;  /* 0x000000a79ca75220 */ /* 0x002fe20000410000 */
[----:B------:R-:W-:-:S05]  /*2960*/  @P5 HADD2.F32 R156, -RZ, R45.H0_H0 ;  /* 0x2000002dff9c5230 */ /* 0x000fca0000004100 */
[----:B------:R-:W-:Y:S01]  /*2970*/  @P5 FMUL.FTZ R102, R107, R156 ;  /* 0x0000009c6b665220 */ /* 0x000fe20000410000 */
[----:B------:R-:W1:Y:S01]  /*2980*/  @P5 LDC R169, c[0x0][0x40c] ;  /* 0x00010300ffa95b82 */ /* 0x000e620000000800 */
[----:B--2---:R-:W-:Y:S01]  /*2990*/  @P5 FMUL.FTZ R157, R104, R157 ;  /* 0x0000009d689d5220 */ /* 0x004fe20000410000 */
[----:B------:R-:W-:Y:S02]  /*29a0*/  @P5 HADD2.F32 R104, -RZ, R44.H0_H0 ;  /* 0x2000002cff685230 */ /* 0x000fe40000004100 */
[----:B------:R-:W-:-:S04]  /*29b0*/  @P5 HADD2.F32 R156, -RZ, R45.H1_H1 ;  /* 0x3000002dff9c5230 */ /* 0x000fc80000004100 */
[----:B------:R-:W2:Y:S01]  /*29c0*/  @P5 LDC R171, c[0x0][0x40c] ;  /* 0x00010300ffab5b82 */ /* 0x000ea20000000800 */
[----:B---3--:R-:W-:Y:S01]  /*29d0*/  @P5 FMUL.FTZ R159, R106, R159 ;  /* 0x0000009f6a9f5220 */ /* 0x008fe20000410000 */
        /* <DEDUP_REMOVED lines=13> */
[----:B--2---:R-:W-:Y:S01]  /*2ab0*/  @P5 FMUL.FTZ R171, R166, R171 ;  /* 0x000000aba6ab5220 */ /* 0x004fe20000410000 */
[----:B------:R-:W-:-:S03]  /*2ac0*/  @P5 HADD2.F32 R166, -RZ, R46.H1_H1 ;  /* 0x3000002effa65230 */ /* 0x000fc60000004100 */
[----:B------:R-:W-:Y:S02]  /*2ad0*/  @P5 FMUL.FTZ R107, R171, R170 ;  /* 0x000000aaab6b5220 */ /* 0x000fe40000410000 */
[----:B------:R-:W-:-:S07]  /*2ae0*/  @P5 FMUL.FTZ R105, R167, R166 ;  /* 0x000000a6a7695220 */ /* 0x000fce0000410000 */
.L_x_28151:
[----:B------:R-:W0:Y:S01]  /*2af0*/  LDC.64 R156, c[0x0][0x3a8] ;  /* 0x0000ea00ff9c7b82 */ /* 0x000e220000000a00 */
[----:B------:R-:W-:Y:S01]  /*2b00*/  IADD3 R155, PT, PT, R155, 0x80, RZ ;  /* 0x000000809b9b7810 */ /* 0x000fe20007ffe0ff */
[C---:B0-----:R-:W-:Y:S01]  /*2b10*/  IMAD.WIDE.U32 R156, R154.reuse, 0x20, R156 ;  /* 0x000000209a9c7825 */ /* 0x041fe200078e009c */
[----:B------:R-:W-:-:S04]  /*2b20*/  IADD3 R154, PT, PT, R154, 0x80, RZ ;  /* 0x000000809a9a7810 */ /* 0x000fc80007ffe0ff */
[----:B------:R3:W-:Y:S04]  /*2b30*/  STG.E.128 desc[UR12][R156.64], R100 ;  /* 0x000000649c007986 */ /* 0x0007e8000c101d0c */
[----:B------:R3:W-:Y:S02]  /*2b40*/  STG.E.128 desc[UR12][R156.64+0x10], R104 ;  /* 0x000010689c007986 */ /* 0x0007e4000c101d0c */
.L_x_28149:
[----:B------:R-:W-:Y:S05]  /*2b50*/  BSYNC.RECONVERGENT B0 ;  /* 0x0000000000007941 */ /* 0x000fea0003800200 */
.L_x_28148:
        /* <DEDUP_REMOVED lines=14> */
[----:B------:R-:W0:Y:S01]  /*2c40*/  @P3 LDC R115, c[0x0][0x40c] ;  /* 0x00010300ff733b82 */ /* 0x000e220000000800 */
[--C-:B-----5:R-:W-:Y:S02]  /*2c50*/  @P3 HADD2.F32 R114, -RZ, R129.reuse.H0_H0 ;  /* 0x20000081ff723230 */ /* 0x120fe40000004100 */
[----:B-123--:R-:W-:Y:S02]  /*2c60*/  @P3 HADD2.F32 R156, -RZ, R129.H1_H1 ;  /* 0x30000081ff9c3230 */ /* 0x00efe40000004100 */
[--C-:B----4-:R-:W-:Y:S02]  /*2c70*/  @P3 HADD2.F32 R110, -RZ, R128.reuse.H1_H1 ;  /* 0x30000080ff6e3230 */ /* 0x110fe40000004100 */
[----:B------:R-:W-:Y:S01]  /*2c80*/  @P3 HADD2.F32 R108, -RZ, R128.H0_H0 ;  /* 0x20000080ff6c3230 */ /* 0x000fe20000004100 */
[----:B------:R-:W1:Y:S08]  /*2c90*/  @P3 LDC R157, c[0x0][0x40c] ;  /* 0x00010300ff9d3b82 */ /* 0x000e700000000800 */
[----:B------:R-:W2:Y:S08]  /*2ca0*/  @P3 LDC R111, c[0x0][0x40c] ;  /* 0x00010300ff6f3b82 */ /* 0x000eb00000000800 */
[----:B------:R-:W3:Y:S01]  /*2cb0*/  @P3 LDC R164, c[0x0][0x40c] ;  /* 0x00010300ffa43b82 */ /* 0x000ee20000000800 */
[----:B0-----:R-:W-:Y:S01]  /*2cc0*/  @P3 FMUL.FTZ R167, R114, R115 ;  /* 0x0000007372a73220 */ /* 0x001fe20000410000 */
[----:B------:R-:W-:-:S02]  /*2cd0*/  @P3 HADD2.F32 R115, -RZ, R130.H1_H1 ;  /* 0x30000082ff733230 */ /* 0x000fc40000004100 */
[----:B------:R-:W-:-:S04]  /*2ce0*/  @P3 HADD2.F32 R114, -RZ, R130.H0_H0 ;  /* 0x20000082ff723230 */ /* 0x000fc80000004100 */
[----:B------:R-:W0:Y:S01]  /*2cf0*/  @P3 LDC R109, c[0x0][0x40c] ;  /* 0x00010300ff6d3b82 */ /* 0x000e220000000800 */
[----:B-1----:R-:W-:Y:S01]  /*2d00*/  @P3 FMUL.FTZ R166, R156, R157 ;  /* 0x0000009d9ca63220 */ /* 0x002fe20000410000 */
[----:B------:R-:W-:Y:S02]  /*2d10*/  @P3 HADD2.F32 R156, -RZ, R131.H0_H0 ;  /* 0x20000083ff9c3230 */ /* 0x000fe40000004100 */
[----:B------:R-:W-:-:S04]  /*2d20*/  @P3 HADD2.F32 R157, -RZ, R58.H0_H0 ;  /* 0x2000003aff9d3230 */ /* 0x000fc80000004100 */
[----:B------:R-:W1:Y:S01]  /*2d30*/  @P3 LDC R159, c[0x0][0x40c] ;  /* 0x00010300ff9f3b82 */ /* 0x000e620000000800 */
[----:B--2---:R-:W-:Y:S01]  /*2d40*/  @P3 FMUL.FTZ R112, R110, R111 ;  /* 0x0000006f6e703220 */ /* 0x004fe20000410000 */
[--C-:B------:R-:W-:Y:S02]  /*2d50*/  @P3 HADD2.F32 R110, -RZ, R56.reuse.H1_H1 ;  /* 0x30000038ff6e3230 */ /* 0x100fe40000004100 */
[----:B------:R-:W-:-:S04]  /*2d60*/  @P3 HADD2.F32 R111, -RZ, R56.H0_H0 ;  /* 0x20000038ff6f3230 */ /* 0x000fc80000004100 */
[----:B------:R-:W2:Y:S01]  /*2d70*/  @P3 LDC R171, c[0x0][0x40c] ;  /* 0x00010300ffab3b82 */ /* 0x000ea20000000800 */
[----:B---3--:R-:W-:Y:S01]  /*2d80*/  @P3 FMUL.FTZ R168, R115, R164 ;  /* 0x000000a473a83220 */ /* 0x008fe20000410000 */
[----:B------:R-:W-:Y:S02]  /*2d90*/  @P3 HADD2.F32 R115, -RZ, R57.H0_H0 ;  /* 0x20000039ff733230 */ /* 0x000fe40000004100 */
[----:B------:R-:W-:Y:S02]  /*2da0*/  @P3 HADD2.F32 R164, -RZ, R58.H1_H1 ;  /* 0x3000003affa43230 */ /* 0x000fe40000004100 */
[----:B0-----:R-:W-:Y:S01]  /*2db0*/  @P3 FMUL.FTZ R113, R108, R109 ;  /* 0x0000006d6c713220 */ /* 0x001fe20000410000 */
[----:B------:R-:W-:Y:S01]  /*2dc0*/  MOV R109, R125 ;  /* 0x0000007d006d7202 */ /* 0x000fe20000000f00 */
[----:B------:R-:W-:Y:S01]  /*2dd0*/  @P3 FFMA.FTZ R109, R112, R110, R125 ;  /* 0x0000006e706d3223 */ /* 0x000fe2000001007d */
[----:B------:R-:W-:Y:S01]  /*2de0*/  MOV R108, R124 ;  /* 0x0000007c006c7202 */ /* 0x000fe20000000f00 */
[----:B------:R-:W-:Y:S01]  /*2df0*/  @P3 FFMA.FTZ R108, R113, R111, R124 ;  /* 0x0000006f716c3223 */ /* 0x000fe2000001007c */
[----:B------:R-:W-:Y:S01]  /*2e00*/  MOV R110, R126 ;  /* 0x0000007e006e7202 */ /* 0x000fe20000000f00 */
[----:B------:R-:W-:Y:S01]  /*2e10*/  @P3 FFMA.FTZ R110, R167, R115, R126 ;  /* 0x00000073a76e3223 */ /* 0x000fe2000001007e */
[----:B------:R-:W-:Y:S01]  /*2e20*/  MOV R111, R127 ;  /* 0x0000007f006f7202 */ /* 0x000fe20000000f00 */
[----:B-1----:R-:W-:Y:S01]  /*2e30*/  @P3 FMUL.FTZ R169, R114, R159 ;  /* 0x0000009f72a93220 */ /* 0x002fe20000410000 */
[----:B------:R-:W-:Y:S01]  /*2e40*/  @P3 HADD2.F32 R159, -RZ, R59.H0_H0 ;  /* 0x2000003bff9f3230 */ /* 0x000fe20000004100 */
[----:B------:R-:W-:-:S02]  /*2e50*/  MOV R112, R132 ;  /* 0x0000008400707202 */ /* 0x000fc40000000f00 */
[----:B------:R-:W-:Y:S01]  /*2e60*/  MOV R113, R133 ;  /* 0x0000008500717202 */ /* 0x000fe20000000f00 */
[----:B------:R-:W-:Y:S01]  /*2e70*/  @P3 FFMA.FTZ R112, R169, R157, R132 ;  /* 0x0000009da9703223 */ /* 0x000fe20000010084 */
[----:B------:R-:W-:Y:S01]  /*2e80*/  MOV R114, R134 ;  /* 0x0000008600727202 */ /* 0x000fe20000000f00 */
[----:B------:R-:W-:Y:S01]  /*2e90*/  @P3 FFMA.FTZ R113, R168, R164, R133 ;  /* 0x000000a4a8713223 */ /* 0x000fe20000010085 */
[----:B--2---:R-:W-:Y:S01]  /*2ea0*/  @P3 FMUL.FTZ R171, R156, R171 ;  /* 0x000000ab9cab3220 */ /* 0x004fe20000410000 */
        /* <DEDUP_REMOVED lines=10> */
.L_x_28154:
[----:B----4-:R-:W0:Y:S01]  /*2f50*/  @P5 LDC R109, c[0x0][0x40c] ;  /* 0x00010300ff6d5b82 */ /* 0x010e220000000800 */
[----:B-----5:R-:W-:Y:S02]  /*2f60*/  @P5 HADD2.F32 R108, -RZ, R128.H0_H0 ;  /* 0x20000080ff6c5230 */ /* 0x020fe40000004100 */
[--C-:B-123--:R-:W-:Y:S02]  /*2f70*/  @P5 HADD2.F32 R156, -RZ, R130.reuse.H1_H1 ;  /* 0x30000082ff9c5230 */ /* 0x10efe40000004100 */
        /* <DEDUP_REMOVED lines=42> */
.L_x_28155:
[----:B------:R-:W0:Y:S01]  /*3220*/  LDC.64 R156, c[0x0][0x3a8] ;  /* 0x0000ea00ff9c7b82 */ /* 0x000e220000000a00 */
[----:B------:R-:W-:Y:S01]  /*3230*/  IADD3 R155, PT, PT, R155, 0x80, RZ ;  /* 0x000000809b9b7810 */ /* 0x000fe20007ffe0ff */
[C---:B0-----:R-:W-:Y:S01]  /*3240*/  IMAD.WIDE.U32 R156, R154.reuse, 0x20, R156 ;  /* 0x000000209a9c7825 */ /* 0x041fe200078e009c */
[----:B------:R-:W-:-:S04]  /*3250*/  IADD3 R154, PT, PT, R154, 0x80, RZ ;  /* 0x000000809a9a7810 */ /* 0x000fc80007ffe0ff */
[----:B------:R4:W-:Y:S04]  /*3260*/  STG.E.128 desc[UR12][R156.64], R108 ;  /* 0x0000006c9c007986 */ /* 0x0009e8000c101d0c */
[----:B------:R4:W-:Y:S02]  /*3270*/  STG.E.128 desc[UR12][R156.64+0x10], R112 ;  /* 0x000010709c007986 */ /* 0x0009e4000c101d0c */
.L_x_28153:
[----:B------:R-:W-:Y:S05]  /*3280*/  BSYNC.RECONVERGENT B0 ;  /* 0x0000000000007941 */ /* 0x000fea0003800200 */
.L_x_28152:
        /* <DEDUP_REMOVED lines=14> */
[----:B------:R-:W1:Y:S01]  /*3370*/  @P4 LDC R123, c[0x0][0x40c] ;  /* 0x00010300ff7b4b82 */ /* 0x000e620000000800 */
[--C-:B-----5:R-:W-:Y:S02]  /*3380*/  @P4 HADD2.F32 R122, -RZ, R129.reuse.H0_H0 ;  /* 0x20000081ff7a4230 */ /* 0x120fe40000004100 */
[----:B--234-:R-:W-:Y:S02]  /*3390*/  @P4 HADD2.F32 R156, -RZ, R129.H1_H1 ;  /* 0x30000081ff9c4230 */ /* 0x01cfe40000004100 */
[--C-:B0-----:R-:W-:Y:S02]  /*33a0*/  @P4 HADD2.F32 R118, -RZ, R128.reuse.H1_H1 ;  /* 0x30000080ff764230 */ /* 0x101fe40000004100 */
[----:B------:R-:W-:Y:S01]  /*33b0*/  @P4 HADD2.F32 R116, -RZ, R128.H0_H0 ;  /* 0x20000080ff744230 */ /* 0x000fe20000004100 */
[----:B------:R-:W0:Y:S08]  /*33c0*/  @P4 LDC R157, c[0x0][0x40c] ;  /* 0x00010300ff9d4b82 */ /* 0x000e300000000800 */
[----:B------:R-:W2:Y:S08]  /*33d0*/  @P4 LDC R119, c[0x0][0x40c] ;  /* 0x00010300ff774b82 */ /* 0x000eb00000000800 */
[----:B------:R-:W3:Y:S01]  /*33e0*/  @P4 LDC R164, c[0x0][0x40c] ;  /* 0x00010300ffa44b82 */ /* 0x000ee20000000800 */
[----:B-1----:R-:W-:Y:S01]  /*33f0*/  @P4 FMUL.FTZ R167, R122, R123 ;  /* 0x0000007b7aa74220 */ /* 0x002fe20000410000 */
[----:B------:R-:W-:-:S02]  /*3400*/  @P4 HADD2.F32 R123, -RZ, R130.H1_H1 ;  /* 0x30000082ff7b4230 */ /* 0x000fc40000004100 */
[----:B------:R-:W-:-:S04]  /*3410*/  @P4 HADD2.F32 R122, -RZ, R130.H0_H0 ;  /* 0x20000082ff7a4230 */ /* 0x000fc80000004100 */
[----:B------:R-:W1:Y:S01]  /*3420*/  @P4 LDC R117, c[0x0][0x40c] ;  /* 0x00010300ff754b82 */ /* 0x000e620000000800 */
[----:B0-----:R-:W-:Y:S01]  /*3430*/  @P4 FMUL.FTZ R166, R156, R157 ;  /* 0x0000009d9ca64220 */ /* 0x001fe20000410000 */
[----:B------:R-:W-:Y:S02]  /*3440*/  @P4 HADD2.F32 R156, -RZ, R131.H0_H0 ;  /* 0x20000083ff9c4230 */ /* 0x000fe40000004100 */
[----:B------:R-:W-:-:S04]  /*3450*/  @P4 HADD2.F32 R157, -RZ, R70.H0_H0 ;  /* 0x20000046ff9d4230 */ /* 0x000fc80000004100 */
[----:B------:R-:W0:Y:S01]  /*3460*/  @P4 LDC R159, c[0x0][0x40c] ;  /* 0x00010300ff9f4b82 */ /* 0x000e220000000800 */
[----:B--2---:R-:W-:Y:S01]  /*3470*/  @P4 FMUL.FTZ R120, R118, R119 ;  /* 0x0000007776784220 */ /* 0x004fe20000410000 */
[--C-:B------:R-:W-:Y:S02]  /*3480*/  @P4 HADD2.F32 R118, -RZ, R68.reuse.H1_H1 ;  /* 0x30000044ff764230 */ /* 0x100fe40000004100 */
[----:B------:R-:W-:-:S04]  /*3490*/  @P4 HADD2.F32 R119, -RZ, R68.H0_H0 ;  /* 0x20000044ff774230 */ /* 0x000fc80000004100 */
[----:B------:R-:W2:Y:S01]  /*34a0*/  @P4 LDC R171, c[0x0][0x40c] ;  /* 0x00010300ffab4b82 */ /* 0x000ea20000000800 */
[----:B---3--:R-:W-:Y:S01]  /*34b0*/  @P4 FMUL.FTZ R168, R123, R164 ;  /* 0x000000a47ba84220 */ /* 0x008fe20000410000 */
[----:B------:R-:W-:Y:S02]  /*34c0*/  @P4 HADD2.F32 R123, -RZ, R69.H0_H0 ;  /* 0x20000045ff7b4230 */ /* 0x000fe40000004100 */
[----:B------:R-:W-:Y:S02]  /*34d0*/  @P4 HADD2.F32 R164, -RZ, R70.H1_H1 ;  /* 0x30000046ffa44230 */ /* 0x000fe40000004100 */
[----:B-1----:R-:W-:Y:S01]  /*34e0*/  @P4 FMUL.FTZ R121, R116, R117 ;  /* 0x0000007574794220 */ /* 0x002fe20000410000 */
        /* <DEDUP_REMOVED lines=25> */
.L_x_28158:
[----:B0-----:R-:W0:Y:S01]  /*3680*/  @P5 LDC R117, c[0x0][0x40c] ;  /* 0x00010300ff755b82 */ /* 0x001e220000000800 */
[----:B-----5:R-:W-:Y:S02]  /*3690*/  @P5 HADD2.F32 R116, -RZ, R128.H0_H0 ;  /* 0x20000080ff745230 */ /* 0x020fe40000004100 */
[--C-:B--234-:R-:W-:Y:S02]  /*36a0*/  @P5 HADD2.F32 R156, -RZ, R130.reuse.H1_H1 ;  /* 0x30000082ff9c5230 */ /* 0x11cfe40000004100 */
        /* <DEDUP_REMOVED lines=42> */
.L_x_28159:
[----:B------:R-:W0:Y:S01]  /*3950*/  LDC.64 R156, c[0x0][0x3a8] ;  /* 0x0000ea00ff9c7b82 */ /* 0x000e220000000a00 */
[----:B------:R-:W-:Y:S01]  /*3960*/  IADD3 R155, PT, PT, R155, 0x80, RZ ;  /* 0x000000809b9b7810 */ /* 0x000fe20007ffe0ff */
[C---:B0-----:R-:W-:Y:S01]  /*3970*/  IMAD.WIDE.U32 R156, R154.reuse, 0x20, R156 ;  /* 0x000000209a9c7825 */ /* 0x041fe200078e009c */
[----:B------:R-:W-:-:S04]  /*3980*/  IADD3 R154, PT, PT, R154, 0x80, RZ ;  /* 0x000000809a9a7810 */ /* 0x000fc80007ffe0ff */
[----:B------:R0:W-:Y:S04]  /*3990*/  STG.E.128 desc[UR12][R156.64], R116 ;  /* 0x000000749c007986 */ /* 0x0001e8000c101d0c */
[----:B------:R0:W-:Y:S02]  /*39a0*/  STG.E.128 desc[UR12][R156.64+0x10], R120 ;  /* 0x000010789c007986 */ /* 0x0001e4000c101d0c */
.L_x_28157:
[----:B------:R-:W-:Y:S05]  /*39b0*/  BSYNC.RECONVERGENT B0 ;  /* 0x0000000000007941 */ /* 0x000fea0003800200 */
.L_x_28156:
        /* <DEDUP_REMOVED lines=15> */
[--C-:B-----5:R-:W-:Y:S02]  /*3ab0*/  @P5 HADD2.F32 R142, -RZ, R129.reuse.H1_H1 ;  /* 0x30000081ff8e5230 */ /* 0x120fe40000004100 */
[----:B------:R-:W-:Y:S02]  /*3ac0*/  @P5 HADD2.F32 R140, -RZ, R129.H0_H0 ;  /* 0x20000081ff8c5230 */ /* 0x000fe40000004100 */
[--C-:B------:R-:W-:Y:S02]  /*3ad0*/  @P5 HADD2.F32 R0, -RZ, R128.reuse.H0_H0 ;  /* 0x20000080ff005230 */ /* 0x100fe40000004100 */
[----:B0-----:R-:W-:Y:S01]  /*3ae0*/  @P5 HADD2.F32 R136, -RZ, R128.H1_H1 ;  /* 0x30000080ff885230 */ /* 0x001fe20000004100 */
[----:B------:R-:W0:Y:S08]  /*3af0*/  @P5 LDC R143, c[0x0][0x40c] ;  /* 0x00010300ff8f5b82 */ /* 0x000e300000000800 */
[----:B------:R-:W2:Y:S08]  /*3b00*/  @P5 LDC R137, c[0x0][0x40c] ;  /* 0x00010300ff895b82 */ /* 0x000eb00000000800 */
[----:B------:R-:W2:Y:S01]  /*3b10*/  @P5 LDC R139, c[0x0][0x40c] ;  /* 0x00010300ff8b5b82 */ /* 0x000ea20000000800 */
[----:B-1----:R-:W-:Y:S01]  /*3b20*/  @P5 FMUL.FTZ R164, R142, R155 ;  /* 0x0000009b8ea45220 */ /* 0x002fe20000410000 */
[----:B------:R-:W-:-:S02]  /*3b30*/  @P5 HADD2.F32 R142, -RZ, R130.H1_H1 ;  /* 0x30000082ff8e5230 */ /* 0x000fc40000004100 */
[----:B------:R-:W-:-:S04]  /*3b40*/  @P5 HADD2.F32 R155, -RZ, R82.H0_H0 ;  /* 0x20000052ff9b5230 */ /* 0x000fc80000004100 */
[----:B------:R-:W1:Y:S01]  /*3b50*/  @P5 LDC R169, c[0x0][0x40c] ;  /* 0x00010300ffa95b82 */ /* 0x000e620000000800 */
[----:B0-----:R-:W-:Y:S01]  /*3b60*/  @P5 FMUL.FTZ R159, R140, R143 ;  /* 0x0000008f8c9f5220 */ /* 0x001fe20000410000 */
[----:B------:R-:W-:Y:S02]  /*3b70*/  @P5 HADD2.F32 R143, -RZ, R131.H0_H0 ;  /* 0x20000083ff8f5230 */ /* 0x000fe40000004100 */
[----:B------:R-:W-:-:S04]  /*3b80*/  @P5 HADD2.F32 R140, -RZ, R130.H0_H0 ;  /* 0x20000082ff8c5230 */ /* 0x000fc80000004100 */
[----:B--234-:R-:W0:Y:S01]  /*3b90*/  @P5 LDC R156, c[0x0][0x40c] ;  /* 0x00010300ff9c5b82 */ /* 0x01ce220000000800 */
[----:B------:R-:W-:Y:S01]  /*3ba0*/  @P5 FMUL.FTZ R141, R0, R137 ;  /* 0x00000089008d5220 */ /* 0x000fe20000410000 */
[----:B------:R-:W-:Y:S01]  /*3bb0*/  @P5 HADD2.F32 R0, -RZ, R80.H1_H1 ;  /* 0x30000050ff005230 */ /* 0x000fe20000004100 */
[----:B------:R-:W-:-:S05]  /*3bc0*/  MOV R137, R125 ;  /* 0x0000007d00897202 */ /* 0x000fca0000000f00 */
[----:B------:R-:W2:Y:S01]  /*3bd0*/  @P5 LDC R157, c[0x0][0x40c] ;  /* 0x00010300ff9d5b82 */ /* 0x000ea20000000800 */
[----:B------:R-:W-:Y:S01]  /*3be0*/  @P5 FMUL.FTZ R138, R136, R139 ;  /* 0x0000008b888a5220 */ /* 0x000fe20000410000 */
[----:B------:R-:W-:Y:S01]  /*3bf0*/  @P5 HADD2.F32 R139, -RZ, R80.H0_H0 ;  /* 0x20000050ff8b5230 */ /* 0x000fe20000004100 */
[----:B------:R-:W-:Y:S02]  /*3c00*/  MOV R136, R124 ;  /* 0x0000007c00887202 */ /* 0x000fe40000000f00 */
[----:B------:R-:W-:Y:S01]  /*3c10*/  @P5 FFMA.FTZ R137, R138, R0, R125 ;  /* 0x000000008a895223 */ /* 0x000fe2000001007d */
[----:B------:R-:W-:Y:S02]  /*3c20*/  @P5 HADD2.F32 R0, -RZ, R81.H1_H1 ;  /* 0x30000051ff005230 */ /* 0x000fe40000004100 */
[----:B------:R-:W-:Y:S01]  /*3c30*/  @P5 FFMA.FTZ R136, R141, R139, R124 ;  /* 0x0000008b8d885223 */ /* 0x000fe2000001007c */
[----:B-1----:R-:W-:Y:S01]  /*3c40*/  @P5 FMUL.FTZ R166, R142, R169 ;  /* 0x000000a98ea65220 */ /* 0x002fe20000410000 */
[----:B------:R-:W-:-:S02]  /*3c50*/  MOV R138, R126 ;  /* 0x0000007e008a7202 */ /* 0x000fc40000000f00 */
[----:B------:R-:W-:Y:S01]  /*3c60*/  MOV R139, R127 ;  /* 0x0000007f008b7202 */ /* 0x000fe20000000f00 */
[----:B------:R-:W-:Y:S01]  /*3c70*/  @P5 FFMA.FTZ R139, R164, R0, R127 ;  /* 0x00000000a48b5223 */ /* 0x000fe2000001007f */
[----:B------:R-:W-:Y:S02]  /*3c80*/  MOV R141, R133 ;  /* 0x00000085008d7202 */ /* 0x000fe40000000f00 */
[----:B------:R-:W-:Y:S01]  /*3c90*/  MOV R142, R134 ;  /* 0x00000086008e7202 */ /* 0x000fe20000000f00 */
[----:B0-----:R-:W-:Y:S01]  /*3ca0*/  @P5 FMUL.FTZ R169, R143, R156 ;  /* 0x0000009c8fa95220 */ /* 0x001fe20000410000 */
[----:B------:R-:W-:Y:S02]  /*3cb0*/  @P5 HADD2.F32 R143, -RZ, R81.H0_H0 ;  /* 0x20000051ff8f5230 */ /* 0x000fe40000004100 */
[----:B------:R-:W-:-:S03]  /*3cc0*/  @P5 HADD2.F32 R156, -RZ, R82.H1_H1 ;  /* 0x30000052ff9c5230 */ /* 0x000fc60000004100 */
[----:B------:R-:W-:Y:S01]  /*3cd0*/  @P5 FFMA.FTZ R138, R159, R143, R126 ;  /* 0x0000008f9f8a5223 */ /* 0x000fe2000001007e */
[----:B------:R-:W-:Y:S01]  /*3ce0*/  MOV R143, R135 ;  /* 0x00000087008f7202 */ /* 0x000fe20000000f00 */
[----:B--2---:R-:W-:Y:S01]  /*3cf0*/  @P5 FMUL.FTZ R167, R140, R157 ;  /* 0x0000009d8ca75220 */ /* 0x004fe20000410000 */
[----:B------:R-:W-:Y:S01]  /*3d00*/  @P5 HADD2.F32 R157, -RZ, R83.H0_H0 ;  /* 0x20000053ff9d5230 */ /* 0x000fe20000004100 */
[----:B------:R-:W-:Y:S01]  /*3d10*/  MOV R140, R132 ;  /* 0x00000084008c7202 */ /* 0x000fe20000000f00 */
[----:B------:R-:W-:Y:S01]  /*3d20*/  @P5 FFMA.FTZ R141, R166, R156, R133 ;  /* 0x0000009ca68d5223 */ /* 0x000fe20000010085 */
        /* <DEDUP_REMOVED lines=8> */
.L_x_28162:
[----:B0-----:R-:W0:Y:S01]  /*3db0*/  @P5 LDC R137, c[0x0][0x40c] ;  /* 0x00010300ff895b82 */ /* 0x001e220000000800 */
[----:B-----5:R-:W-:Y:S02]  /*3dc0*/  @P5 HADD2.F32 R0, -RZ, R128.H0_H0 ;  /* 0x20000080ff005230 */ /* 0x020fe40000004100 */
[--C-:B------:R-:W-:Y:S02]  /*3dd0*/  @P5 HADD2.F32 R155, -RZ, R130.reuse.H1_H1 ;  /* 0x30000082ff9b5230 */ /* 0x100fe40000004100 */
[----:B------:R-:W-:Y:S02]  /*3de0*/  @P5 HADD2.F32 R141, -RZ, R129.H1_H1 ;  /* 0x30000081ff8d5230 */ /* 0x000fe40000004100 */
[----:B------:R-:W-:Y:S01]  /*3df0*/  @P5 HADD2.F32 R143, -RZ, R130.H0_H0 ;  /* 0x20000082ff8f5230 */ /* 0x000fe20000004100 */
[----:B------:R-:W1:Y:S01]  /*3e00*/  @P5 LDC R166, c[0x0][0x40c] ;  /* 0x00010300ffa65b82 */ /* 0x000e620000000800 */
[----:B------:R-:W-:Y:S02]  /*3e10*/  @P5 HADD2.F32 R136, -RZ, R128.H1_H1 ;  /* 0x30000080ff885230 */ /* 0x000fe40000004100 */
[----:B--234-:R-:W-:-:S02]  /*3e20*/  @P5 HADD2.F32 R157, -RZ, R131.H1_H1 ;  /* 0x30000083ff9d5230 */ /* 0x01cfc40000004100 */
[----:B------:R-:W-:Y:S02]  /*3e30*/  @P5 HADD2.F32 R159, -RZ, R82.H1_H1 ;  /* 0x30000052ff9f5230 */ /* 0x000fe40000004100 */
[--C-:B------:R-:W-:Y:S01]  /*3e40*/  @P5 HADD2.F32 R167, -RZ, R83.reuse.H0_H0 ;  /* 0x20000053ffa75230 */ /* 0x100fe20000004100 */
[----:B------:R-:W2:Y:S01]  /*3e50*/  @P5 LDC R138, c[0x0][0x40c] ;  /* 0x00010300ff8a5b82 */ /* 0x000ea20000000800 */
[----:B------:R-:W-:-:S07]  /*3e60*/  @P5 HADD2.F32 R169, -RZ, R83.H1_H1 ;  /* 0x30000053ffa95230 */ /* 0x000fce0000004100 */
[----:B------:R-:W3:Y:S01]  /*3e70*/  @P5 LDC R156, c[0x0][0x40c] ;  /* 0x00010300ff9c5b82 */ /* 0x000ee20000000800 */
[----:B0-----:R-:W-:Y:S01]  /*3e80*/  @P5 FMUL.FTZ R0, R0, R137 ;  /* 0x0000008900005220 */ /* 0x001fe20000410000 */
[----:B------:R-:W-:-:S06]  /*3e90*/  @P5 HADD2.F32 R137, -RZ, R129.H0_H0 ;  /* 0x20000081ff895230 */ /* 0x000fcc0000004100 */
[----:B------:R-:W0:Y:S01]  /*3ea0*/  @P5 LDC R164, c[0x0][0x40c] ;  /* 0x00010300ffa45b82 */ /* 0x000e220000000800 */
[----:B-1----:R-:W-:Y:S01]  /*3eb0*/  @P5 FMUL.FTZ R166, R155, R166 ;  /* 0x000000a69ba65220 */ /* 0x002fe20000410000 */
[----:B------:R-:W-:-:S06]  /*3ec0*/  @P5 HADD2.F32 R155, -RZ, R131.H0_H0 ;  /* 0x20000083ff9b5230 */ /* 0x000fcc0000004100 */
[----:B------:R-:W1:Y:S01]  /*3ed0*/  @P5 LDC R139, c[0x0][0x40c] ;  /* 0x00010300ff8b5b82 */ /* 0x000e620000000800 */
[----:B--2---:R-:W-:Y:S01]  /*3ee0*/  @P5 FMUL.FTZ R142, R137, R138 ;  /* 0x0000008a898e5220 */ /* 0x004fe20000410000 */
[----:B------:R-:W-:-:S06]  /*3ef0*/  HFMA2 R138, -RZ, RZ, 0, 0 ;  /* 0x00000000ff8a7431 */ /* 0x000fcc00000001ff */
[----:B------:R-:W2:Y:S01]  /*3f00*/  @P5 LDC R168, c[0x0][0x40c] ;  /* 0x00010300ffa85b82 */ /* 0x000ea20000000800 */
[----:B---3--:R-:W-:Y:S01]  /*3f10*/  @P5 FMUL.FTZ R156, R141, R156 ;  /* 0x0000009c8d9c5220 */ /* 0x008fe20000410000 */
[----:B------:R-:W-:-:S06]  /*3f20*/  @P5 HADD2.F32 R141, -RZ, R80.H1_H1 ;  /* 0x30000050ff8d5230 */ /* 0x000fcc0000004100 */
[----:B------:R-:W3:Y:S01]  /*3f30*/  @P5 LDC R170, c[0x0][0x40c] ;  /* 0x00010300ffaa5b82 */ /* 0x000ee20000000800 */
[----:B0-----:R-:W-:Y:S01]  /*3f40*/  @P5 FMUL.FTZ R164, R143, R164 ;  /* 0x000000a48fa45220 */ /* 0x001fe20000410000 */
[----:B------:R-:W-:-:S05]  /*3f50*/  @P5 HADD2.F32 R143, -RZ, R81.H0_H0 ;  /* 0x20000051ff8f5230 */ /* 0x000fca0000004100 */
[----:B------:R-:W-:Y:S01]  /*3f60*/  @P5 FMUL.FTZ R138, R142, R143 ;  /* 0x0000008f8e8a5220 */ /* 0x000fe20000410000 */
[----:B-1----:R-:W-:Y:S01]  /*3f70*/  @P5 FMUL.FTZ R140, R136, R139 ;  /* 0x0000008b888c5220 */ /* 0x002fe20000410000 */
[----:B------:R-:W-:Y:S01]  /*3f80*/  @P5 HADD2.F32 R139, -RZ, R80.H0_H0 ;  /* 0x20000050ff8b5230 */ /* 0x000fe20000004100 */
[----:B------:R-:W-:Y:S02]  /*3f90*/  CS2R R136, SRZ ;  /* 0x0000000000887805 */ /* 0x000fe4000001ff00 */
[----:B------:R-:W-:Y:S01]  /*3fa0*/  CS2R R142, SRZ ;  /* 0x00000000008e7805 */ /* 0x000fe2000001ff00 */
[----:B------:R-:W-:Y:S01]  /*3fb0*/  @P5 FMUL.FTZ R137, R140, R141 ;  /* 0x0000008d8c895220 */ /* 0x000fe20000410000 */
[----:B------:R-:W-:Y:S01]  /*3fc0*/  CS2R R140, SRZ ;  /* 0x00000000008c7805 */ /* 0x000fe2000001ff00 */
[----:B------:R-:W-:Y:S01]  /*3fd0*/  @P5 FMUL.FTZ R136, R0, R139 ;  /* 0x0000008b00885220 */ /* 0x000fe20000410000 */
[----:B------:R-:W-:Y:S01]  /*3fe0*/  MOV R139, RZ ;  /* 0x000000ff008b7202 */ /* 0x000fe20000000f00 */
[----:B--2---:R-:W-:Y:S01]  /*3ff0*/  @P5 FMUL.FTZ R168, R155, R168 ;  /* 0x000000a89ba85220 */ /* 0x004fe20000410000 */
[----:B------:R-:W-:-:S02]  /*4000*/  @P5 HADD2.F32 R155, -RZ, R81.H1_H1 ;  /* 0x30000051ff9b5230 */ /* 0x000fc40000004100 */
[----:B------:R-:W-:Y:S01]  /*4010*/  @P5 FMUL.FTZ R141, R166, R159 ;  /* 0x0000009fa68d5220 */ /* 0x000fe20000410000 */
[----:B------:R-:W-:Y:S02]  /*4020*/  @P5 FMUL.FTZ R142, R168, R167 ;  /* 0x000000a7a88e5220 */ /* 0x000fe40000410000 */
[----:B------:R-:W-:Y:S01]  /*4030*/  @P5 FMUL.FTZ R139, R156, R155 ;  /* 0x0000009b9c8b5220 */ /* 0x000fe20000410000 */
[----:B---3--:R-:W-:Y:S01]  /*4040*/  @P5 FMUL.FTZ R170, R157, R170 ;  /* 0x000000aa9daa5220 */ /* 0x008fe20000410000 */
[----:B------:R-:W-:-:S03]  /*4050*/  @P5 HADD2.F32 R157, -RZ, R82.H0_H0 ;  /* 0x20000052ff9d5230 */ /* 0x000fc60000004100 */
[----:B------:R-:W-:Y:S02]  /*4060*/  @P5 FMUL.FTZ R143, R170, R169 ;  /* 0x000000a9aa8f5220 */ /* 0x000fe40000410000 */
[----:B------:R-:W-:-:S07]  /*4070*/  @P5 FMUL.FTZ R140, R164, R157 ;  /* 0x0000009da48c5220 */ /* 0x000fce0000410000 */
.L_x_28163:
[----:B------:R-:W0:Y:S02]  /*4080*/  LDC.64 R156, c[0x0][0x3a8] ;  /* 0x0000ea00ff9c7b82 */ /* 0x000e240000000a00 */
[----:B0-----:R-:W-:-:S05]  /*4090*/  IMAD.WIDE.U32 R154, R154, 0x20, R156 ;  /* 0x000000209a9a7825 */ /* 0x001fca00078e009c */
[----:B------:R0:W-:Y:S04]  /*40a0*/  STG.E.128 desc[UR12][R154.64], R136 ;  /* 0x000000889a007986 */ /* 0x0001e8000c101d0c */
[----:B------:R0:W-:Y:S02]  /*40b0*/  STG.E.128 desc[UR12][R154.64+0x10], R140 ;  /* 0x0000108c9a007986 */ /* 0x0001e4000c101d0c */
.L_x_28161:
[----:B------:R-:W-:Y:S05]  /*40c0*/  BSYNC.RECONVERGENT B0 ;  /* 0x0000000000007941 */ /* 0x000fea0003800200 */
.L_x_28160:
[----:B------:R-:W-:Y:S01]  /*40d0*/  FADD.FTZ R0, RZ, R144 ;  /* 0x00000090ff007221 */ /* 0x000fe20000010000 */
[C---:B------:R-:W-:Y:S01]  /*40e0*/  ISETP.GT.U32.AND P5, PT, R2.reuse, 0xff, PT ;  /* 0x000000ff0200780c */ /* 0x040fe20003fa4070 */
[----:B------:R-:W-:Y:S01]  /*40f0*/  BSSY.RECONVERGENT B0, `(.L_x_28164) ;  /* 0x00000d5000007945 */ /* 0x000fe20003800200 */
[C---:B------:R-:W-:Y:S01]  /*4100*/  ISETP.GT.U32.AND P6, PT, R2.reuse, 0x17f, PT ;  /* 0x0000017f0200780c */ /* 0x040fe20003fc4070 */
[----:B0-----:R-:W-:Y:S01]  /*4110*/  FADD.FTZ R155, R145, R0 ;  /* 0x00000000919b7221 */ /* 0x001fe20000010000 */
        /* <DEDUP_REMOVED lines=210> */
.L_x_28165:
[----:B------:R-:W-:Y:S05]  /*4e40*/  BSYNC.RECONVERGENT B0 ;  /* 0x0000000000007941 */ /* 0x000fea0003800200 */
.L_x_28164:
        /* <DEDUP_REMOVED lines=13> */
.L_x_28167:
[----:B------:R-:W-:Y:S05]  /*4f20*/  BSYNC.RECONVERGENT B0 ;  /* 0x0000000000007941 */ /* 0x000fea0003800200 */
.L_x_28166:
[----:B0-----:R-:W0:Y:S01]  /*4f30*/  SHFL.DOWN PT, R0, R167, 0x2, 0x1f ;  /* 0x08401f00a7007f89 */ /* 0x001e2200000e0000 */
[----:B------:R-:W-:Y:S01]  /*4f40*/  ISETP.NE.AND P5, PT, RZ, UR16, PT ;  /* 0x00000010ff007c0c */ /* 0x000fe2000bfa5270 */
[----:B------:R-:W-:Y:S01]  /*4f50*/  UISETP.GE.AND UP0, UPT, UR6, 0x1, UPT ;  /* 0x000000010600788c */ /* 0x000fe2000bf06270 */
[----:B------:R-:W-:Y:S01]  /*4f60*/  ISETP.NE.AND P6, PT, R153, RZ, PT ;  /* 0x000000ff9900720c */ /* 0x000fe20003fc5270 */
        /* <DEDUP_REMOVED lines=30> */
[----:B--2---:R-:W-:Y:S01]  /*5150*/  FMUL.FTZ R0, R159, R0 ;  /* 0x000000009f007220 */ /* 0x004fe20000410000 */
[----:B------:R-:W-:Y:S02]  /*5160*/  MOV R169, UR7 ;  /* 0x0000000700a97c02 */ /* 0x000fe40008000f00 */
[----:B------:R-:W-:Y:S02]  /*5170*/  FMUL.FTZ R157, R157, R170 ;  /* 0x000000aa9d9d7220 */ /* 0x000fe40000410000 */
[----:B------:R-:W1:Y:S02]  /*5180*/  SHFL.IDX PT, R167, R0, RZ, 0x1f ;  /* 0x00001fff00a77589 */ /* 0x000e6400000e0000 */
[----:B------:R-:W-:-:S06]  /*5190*/  FFMA.FTZ R159, R159, R157, R154 ;  /* 0x0000009d9f9f7223 */ /* 0x000fcc000001009a */
[----:B------:R-:W0:Y:S01]  /*51a0*/  SHFL.IDX PT, R159, R159, RZ, 0x1f ;  /* 0x00001fff9f9f7589 */ /* 0x000e2200000e0000 */
[----:B-1----:R-:W-:-:S05]  /*51b0*/  FMUL.FTZ R154, R167, R167 ;  /* 0x000000a7a79a7220 */ /* 0x002fca0000410000 */
[----:B------:R-:W-:Y:S01]  /*51c0*/  FSEL R155, R154, RZ, P5 ;  /* 0x000000ff9a9b7208 */ /* 0x000fe20002800000 */
[----:B0-----:R-:W-:Y:S01]  /*51d0*/  FFMA.FTZ R154, R159, UR17, R156 ;  /* 0x000000119f9a7c23 */ /* 0x001fe2000801009c */
[----:B------:R-:W-:Y:S01]  /*51e0*/  MOV R159, UR7 ;  /* 0x00000007009f7c02 */ /* 0x000fe20008000f00 */
[----:B------:R-:W0:Y:S02]  /*51f0*/  @!P6 LDC.64 R156, c[0x0][0x3c8] ;  /* 0x0000f200ff9ceb82 */ /* 0x000e240000000a00 */
[----:B------:R-:W-:-:S06]  /*5200*/  FADD.FTZ R164, R154, R155 ;  /* 0x0000009b9aa47221 */ /* 0x000fcc0000010000 */
[----:B------:R-:W1:Y:S01]  /*5210*/  MUFU.RSQ R164, R164 ;  /* 0x000000a400a47308 */ /* 0x000e620000001400 */
[----:B------:R-:W2:Y:S01]  /*5220*/  @!P6 LDC.64 R154, c[0x0][0x3c0] ;  /* 0x0000f000ff9aeb82 */ /* 0x000ea20000000a00 */
[----:B0-----:R-:W-:Y:S01]  /*5230*/  @!P6 IMAD.WIDE R156, R169, 0x4, R156 ;  /* 0x00000004a99ce825 */ /* 0x001fe200078e029c */
[----:B-1----:R-:W-:-:S03]  /*5240*/  R2UR UR20, R164 ;  /* 0x00000000a41472ca */ /* 0x002fc600000e0000 */
[----:B--2---:R-:W-:-:S10]  /*5250*/  @!P6 IMAD.WIDE R154, R159, 0x4, R154 ;  /* 0x000000049f9ae825 */ /* 0x004fd400078e029a */
[----:B------:R-:W-:Y:S01]  /*5260*/  MOV R159, UR20 ;  /* 0x00000014009f7c02 */ /* 0x000fe20008000f00 */
[----:B------:R0:W-:Y:S04]  /*5270*/  @!P6 STG.E desc[UR12][R154.64], R167 ;  /* 0x000000a79a00e986 */ /* 0x0001e8000c10190c */
        /* <DEDUP_REMOVED lines=24> */
[----:B------:R-:W-:Y:S02]  /*5400*/  HADD2.F32 R171, -RZ, R6.H0_H0 ;  /* 0x20000006ffab7230 */ /* 0x000fe40000004100 */
[----:B------:R-:W-:Y:S01]  /*5410*/  FFMA.FTZ R167, R154, R159, R167 ;  /* 0x0000009f9aa77223 */ /* 0x000fe200000100a7 */
[----:B------:R-:W-:Y:S01]  /*5420*/  HADD2.F32 R173, -RZ, R163.H0_H0 ;  /* 0x200000a3ffad7230 */ /* 0x000fe20000004100 */
[----:B------:R-:W0:Y:S01]  /*5430*/  LDC.64 R154, c[0x0][0x428] ;  /* 0x00010a00ff9a7b82 */ /* 0x000e220000000a00 */
[----:B------:R-:W-:Y:S02]  /*5440*/  HADD2.F32 R175, -RZ, R7.H0_H0 ;  /* 0x20000007ffaf7230 */ /* 0x000fe40000004100 */
[----:B------:R-:W-:Y:S01]  /*5450*/  FMUL.FTZ R156, R156, UR20 ;  /* 0x000000149c9c7c20 */ /* 0x000fe20008410000 */
[----:B------:R-:W-:Y:S01]  /*5460*/  FMUL.FTZ R164, R164, UR20 ;  /* 0x00000014a4a47c20 */ /* 0x000fe20008410000 */
[----:B------:R-:W-:Y:S01]  /*5470*/  FADD.FTZ R172, R151, -UR4 ;  /* 0x8000000497ac7e21 */ /* 0x000fe20008010000 */
[----:B------:R-:W-:Y:S01]  /*5480*/  FADD.FTZ R168, R149, -UR4 ;  /* 0x8000000495a87e21 */ /* 0x000fe20008010000 */
[----:B------:R-:W-:Y:S01]  /*5490*/  FFMA.FTZ R166, R156, R169, R171 ;  /* 0x000000a99ca67223 */ /* 0x000fe200000100ab */
[----:B------:R-:W-:Y:S01]  /*54a0*/  FFMA.FTZ R170, R164, R173, R175 ;  /* 0x000000ada4aa7223 */ /* 0x000fe200000100af */
[----:B------:R-:W-:Y:S01]  /*54b0*/  FADD.FTZ R156, R145, -UR4 ;  /* 0x80000004919c7e21 */ /* 0x000fe20008010000 */
[----:B------:R-:W-:Y:S01]  /*54c0*/  FADD.FTZ R164, R147, -UR4 ;  /* 0x8000000493a47e21 */ /* 0x000fe20008010000 */
        /* <DEDUP_REMOVED lines=23> */
.L_x_28170:
[----:B------:R-:W-:Y:S05]  /*5640*/  BSYNC.RECONVERGENT B0 ;  /* 0x0000000000007941 */ /* 0x000fea0003800200 */
.L_x_28169:
[----:B------:R-:W-:Y:S01]  /*5650*/  ISETP.NE.AND P0, PT, R158, RZ, PT ;  /* 0x000000ff9e00720c */ /* 0x000fe20003f05270 */
[----:B------:R-:W-:-:S12]  /*5660*/  BSSY.RECONVERGENT B0, `(.L_x_28171) ;  /* 0x0000032000007945 */ /* 0x000fd80003800200 */
[----:B------:R-:W-:Y:S05]  /*5670*/  @!P0 BRA `(.L_x_28172) ;  /* 0x0000000000c08947 */ /* 0x000fea0003800000 */
[----:B0-----:R-:W-:Y:S01]  /*5680*/  FADD.FTZ R154, R86, -UR4 ;  /* 0x80000004569a7e21 */ /* 0x001fe20008010000 */
        /* <DEDUP_REMOVED lines=47> */
.L_x_28172:
[----:B------:R-:W-:Y:S05]  /*5980*/  BSYNC.RECONVERGENT B0 ;  /* 0x0000000000007941 */ /* 0x000fea0003800200 */
.L_x_28171:
[----:B------:R-:W-:Y:S01]  /*5990*/  ISETP.NE.AND P0, PT, R165, RZ, PT ;  /* 0x000000ffa500720c */ /* 0x000fe20003f05270 */
[----:B------:R-:W-:-:S12]  /*59a0*/  BSSY.RECONVERGENT B0, `(.L_x_28173) ;  /* 0x0000032000007945 */ /* 0x000fd80003800200 */
[----:B------:R-:W-:Y:S05]  /*59b0*/  @!P0 BRA `(.L_x_28174) ;  /* 0x0000000000c08947 */ /* 0x000fea0003800000 */
[----:B01----:R-:W-:Y:S01]  /*59c0*/  FADD.FTZ R154, R94, -UR4 ;  /* 0x800000045e9a7e21 */ /* 0x003fe20008010000 */
        /* <DEDUP_REMOVED lines=47> */
.L_x_28174:
[----:B------:R-:W-:Y:S05]  /*5cc0*/  BSYNC.RECONVERGENT B0 ;  /* 0x0000000000007941 */ /* 0x000fea0003800200 */
.L_x_28173:
[----:B------:R-:W-:Y:S04]  /*5cd0*/  BSSY.RECONVERGENT B0, `(.L_x_28175) ;  /* 0x0000032000007945 */ /* 0x000fe80003800200 */
[----:B------:R-:W-:Y:S05]  /*5ce0*/  @!P1 BRA `(.L_x_28176) ;  /* 0x0000000000c09947 */ /* 0x000fea0003800000 */
[----:B012---:R-:W-:Y:S01]  /*5cf0*/  FADD.FTZ R154, R102, -UR4 ;  /* 0x80000004669a7e21 */ /* 0x007fe20008010000 */
        /* <DEDUP_REMOVED lines=47> */
.L_x_28176:
[----:B------:R-:W-:Y:S05]  /*5ff0*/  BSYNC.RECONVERGENT B0 ;  /* 0x0000000000007941 */ /* 0x000fea0003800200 */
.L_x_28175:
[----:B------:R-:W-:Y:S04]  /*6000*/  BSSY.RECONVERGENT B0, `(.L_x_28177) ;  /* 0x0000032000007945 */ /* 0x000fe80003800200 */
[----:B------:R-:W-:Y:S05]  /*6010*/  @!P2 BRA `(.L_x_28178) ;  /* 0x0000000000c0a947 */ /* 0x000fea0003800000 */
[----:B0123--:R-:W-:Y:S01]  /*6020*/  FADD.FTZ R154, R110, -UR4 ;  /* 0x800000046e9a7e21 */ /* 0x00ffe20008010000 */
        /* <DEDUP_REMOVED lines=47> */
.L_x_28178:
[----:B------:R-:W-:Y:S05]  /*6320*/  BSYNC.RECONVERGENT B0 ;  /* 0x0000000000007941 */ /* 0x000fea0003800200 */
.L_x_28177:
        /* <DEDUP_REMOVED lines=50> */
.L_x_28180:
[----:B------:R-:W-:Y:S05]  /*6650*/  BSYNC.RECONVERGENT B0 ;  /* 0x0000000000007941 */ /* 0x000fea0003800200 */
.L_x_28179:
[----:B------:R-:W-:Y:S04]  /*6660*/  BSSY.RECONVERGENT B0, `(.L_x_28168) ;  /* 0x0000031000007945 */ /* 0x000fe80003800200 */
[----:B------:R-:W-:Y:S05]  /*6670*/  @!P4 BRA `(.L_x_28181) ;  /* 0x0000000000bcc947 */ /* 0x000fea0003800000 */
[----:B------:R-:W-:Y:S01]  /*6680*/  FADD.FTZ R0, R136, -UR4 ;  /* 0x8000000488007e21 */ /* 0x000fe20008010000 */
[----:B012345:R-:W-:Y:S02]  /*6690*/  HADD2.F32 R155, -RZ, R72.H0_H0 ;  /* 0x20000048ff9b7230 */ /* 0x03ffe40000004100 */
[----:B------:R-:W-:Y:S01]  /*66a0*/  FADD.FTZ R154, R138, -UR4 ;  /* 0x800000048a9a7e21 */ /* 0x000fe20008010000 */
[----:B------:R-:W-:Y:S02]  /*66b0*/  HADD2.F32 R157, -RZ, R76.H0_H0 ;  /* 0x2000004cff9d7230 */ /* 0x000fe40000004100 */
[----:B------:R-:W-:Y:S01]  /*66c0*/  FMUL.FTZ R0, R0, UR20 ;  /* 0x0000001400007c20 */ /* 0x000fe20008410000 */
[----:B------:R-:W-:Y:S01]  /*66d0*/  FADD.FTZ R158, R142, -UR4 ;  /* 0x800000048e9e7e21 */ /* 0x000fe20008010000 */
[----:B------:R-:W-:Y:S01]  /*66e0*/  FMUL.FTZ R156, R154, UR20 ;  /* 0x000000149a9c7c20 */ /* 0x000fe20008410000 */
[----:B------:R-:W-:Y:S02]  /*66f0*/  HADD2.F32 R159, -RZ, R73.H0_H0 ;  /* 0x20000049ff9f7230 */ /* 0x000fe40000004100 */
[----:B------:R-:W-:Y:S01]  /*6700*/  FFMA.FTZ R0, R0, R155, R157 ;  /* 0x0000009b00007223 */ /* 0x000fe2000001009d */
[----:B------:R-:W-:Y:S01]  /*6710*/  FADD.FTZ R155, R140, -UR4 ;  /* 0x800000048c9b7e21 */ /* 0x000fe20008010000 */
[----:B------:R-:W-:-:S02]  /*6720*/  HADD2.F32 R157, -RZ, R77.H0_H0 ;  /* 0x2000004dff9d7230 */ /* 0x000fc40000004100 */
[----:B------:R-:W-:Y:S01]  /*6730*/  FMUL.FTZ R168, R158, UR20 ;  /* 0x000000149ea87c20 */ /* 0x000fe20008410000 */
[----:B------:R-:W-:Y:S02]  /*6740*/  HADD2.F32 R165, -RZ, R74.H0_H0 ;  /* 0x2000004affa57230 */ /* 0x000fe40000004100 */
[----:B------:R-:W-:Y:S01]  /*6750*/  FMUL.FTZ R164, R155, UR20 ;  /* 0x000000149ba47c20 */ /* 0x000fe20008410000 */
[----:B------:R-:W-:Y:S01]  /*6760*/  HADD2.F32 R167, -RZ, R78.H0_H0 ;  /* 0x2000004effa77230 */ /* 0x000fe20000004100 */
[----:B------:R-:W0:Y:S01]  /*6770*/  LDC.64 R154, c[0x0][0x428] ;  /* 0x00010a00ff9a7b82 */ /* 0x000e220000000a00 */
[----:B------:R-:W-:Y:S02]  /*6780*/  HADD2.F32 R169, -RZ, R75.H0_H0 ;  /* 0x2000004bffa97230 */ /* 0x000fe40000004100 */
[----:B------:R-:W-:Y:S01]  /*6790*/  FFMA.FTZ R158, R156, R159, R157 ;  /* 0x0000009f9c9e7223 */ /* 0x000fe2000001009d */
[----:B------:R-:W-:Y:S02]  /*67a0*/  HADD2.F32 R171, -RZ, R79.H0_H0 ;  /* 0x2000004fffab7230 */ /* 0x000fe40000004100 */
[----:B------:R-:W-:Y:S01]  /*67b0*/  FFMA.FTZ R166, R164, R165, R167 ;  /* 0x000000a5a4a67223 */ /* 0x000fe200000100a7 */
[----:B------:R-:W-:Y:S01]  /*67c0*/  FADD.FTZ R156, R137, -UR4 ;  /* 0x80000004899c7e21 */ /* 0x000fe20008010000 */
[----:B------:R-:W-:Y:S01]  /*67d0*/  FADD.FTZ R164, R139, -UR4 ;  /* 0x800000048ba47e21 */ /* 0x000fe20008010000 */
[----:B------:R-:W-:Y:S01]  /*67e0*/  FADD.FTZ R172, R143, -UR4 ;  /* 0x800000048fac7e21 */ /* 0x000fe20008010000 */
[----:B------:R-:W-:Y:S01]  /*67f0*/  FFMA.FTZ R170, R168, R169, R171 ;  /* 0x000000a9a8aa7223 */ /* 0x000fe200000100ab */
        /* <DEDUP_REMOVED lines=13> */
[----:B------:R-:W-:Y:S01]  /*68d0*/  FFMA.FTZ R157, R156, R157, R159 ;  /* 0x0000009d9c9d7223 */ /* 0x000fe2000001009f */
[----:B------:R-:W-:Y:S02]  /*68e0*/  HADD2.F32 R175, -RZ, R79.H1_H1 ;  /* 0x3000004fffaf7230 */ /* 0x000fe40000004100 */
[----:B------:R-:W-:Y:S01]  /*68f0*/  FFMA.FTZ R169, R168, R169, R171 ;  /* 0x000000a9a8a97223 */ /* 0x000fe200000100ab */
[----:B0-----:R-:W-:Y:S01]  /*6900*/  IMAD.WIDE.U32 R154, R153, 0x10, R154 ;  /* 0x00000010999a7825 */ /* 0x001fe200078e009a */
[----:B------:R-:W-:-:S03]  /*6910*/  F2FP.F16.F32.PACK_AB R165, R165, R158 ;  /* 0x0000009ea5a5723e */ /* 0x000fc600000000ff */
[----:B------:R-:W-:Y:S01]  /*6920*/  FFMA.FTZ R173, R172, R173, R175 ;  /* 0x000000adacad7223 */ /* 0x000fe200000100af */
[----:B------:R-:W-:Y:S02]  /*6930*/  F2FP.F16.F32.PACK_AB R166, R169, R166 ;  /* 0x000000a6a9a6723e */ /* 0x000fe400000000ff */
[----:B------:R-:W-:Y:S02]  /*6940*/  F2FP.F16.F32.PACK_AB R164, R157, R0 ;  /* 0x000000009da4723e */ /* 0x000fe400000000ff */
[----:B------:R-:W-:-:S05]  /*6950*/  F2FP.F16.F32.PACK_AB R167, R173, R170 ;  /* 0x000000aaada7723e */ /* 0x000fca00000000ff */
[----:B------:R0:W-:Y:S02]  /*6960*/  STG.E.128 desc[UR12][R154.64], R164 ;  /* 0x000000a49a007986 */ /* 0x0001e4000c101d0c */
.L_x_28181:
[----:B------:R-:W-:Y:S05]  /*6970*/  BSYNC.RECONVERGENT B0 ;  /* 0x0000000000007941 */ /* 0x000fea0003800200 */
.L_x_28168:
[----:B------:R-:W-:Y:S02]  /*6980*/  UIADD3 UR7, UPT, UPT, UR7, UR18, URZ ;  /* 0x0000001207077290 */ /* 0x000fe4000fffe0ff */
[----:B------:R-:W-:Y:S02]  /*6990*/  UPLOP3.LUT UP1, UPT, UPT, UPT, UP1, 0x40, 0x4 ;  /* 0x000000000004789c */ /* 0x000fe40003f2e810 */
[----:B------:R-:W-:-:S09]  /*69a0*/  UISETP.GE.AND UP0, UPT, UR7, UR19, UPT ;  /* 0x000000130700728c */ /* 0x000fd2000bf06270 */
[----:B------:R-:W-:Y:S05]  /*69b0*/  BRA.U !UP0, `(.L_x_28182) ;  /* 0xffffffa108d47547 */ /* 0x000fea000b83ffff */
[----:B------:R-:W-:Y:S05]  /*69c0*/  EXIT ;  /* 0x000000000000794d */ /* 0x000fea0003800000 */
.L_x_28183:
        /* <DEDUP_REMOVED lines=11> */
.L_x_42393:


//--------------------- .text._ZN10layer_norm13ln_fwd_kernelINS_13Kernel_traitsI6__halfS2_fS2_fjLj7168ELj1ELj1ELj4ELj16ENS_18Kernel_traits_baseILj7168ES2_S2_fS2_fjLj128EEEEELb0ELb1ELb1ELb1EEEvNS_9FwdParamsE --------------------------
	.section	.text._ZN10layer_norm13ln_fwd_kernelINS_13Kernel_traitsI6__halfS2_fS2_fjLj7168ELj1ELj1ELj4ELj16ENS_18Kernel_traits_baseILj7168ES2_S2_fS2_fjLj128EEEEELb0ELb1ELb1ELb1EEEvNS_9FwdParamsE,"ax",@progbits
	.align	128
        .global         _ZN10layer_norm13ln_fwd_kernelINS_13Kernel_traitsI6__halfS2_fS2_fjLj7168ELj1ELj1ELj4ELj16ENS_18Kernel_traits_baseILj7168ES2_S2_fS2_fjLj128EEEEELb0ELb1ELb1ELb1EEEvNS_9FwdParamsE
        .type           _ZN10layer_norm13ln_fwd_kernelINS_13Kernel_traitsI6__halfS2_fS2_fjLj7168ELj1ELj1ELj4ELj16ENS_18Kernel_traits_baseILj7168ES2_S2_fS2_fjLj128EEEEELb0ELb1ELb1ELb1EEEvNS_9FwdParamsE,@function
        .size           _ZN10layer_norm13ln_fwd_kernelINS_13Kernel_traitsI6__halfS2_fS2_fjLj7168ELj1ELj1ELj4ELj16ENS_18Kernel_traits_baseILj7168ES2_S2_fS2_fjLj128EEEEELb0ELb1ELb1ELb1EEEvNS_9FwdParamsE,(.L_x_42394 - _ZN10layer_norm13ln_fwd_kernelINS_13Kernel_traitsI6__halfS2_fS2_fjLj7168ELj1ELj1ELj4ELj16ENS_18Kernel_traits_baseILj7168ES2_S2_fS2_fjLj128EEEEELb0ELb1ELb1ELb1EEEvNS_9FwdParamsE)
        .other          _ZN10layer_norm13ln_fwd_kernelINS_13Kernel_traitsI6__halfS2_fS2_fjLj7168ELj1ELj1ELj4ELj16ENS_18Kernel_traits_baseILj7168ES2_S2_fS2_fjLj128EEEEELb0ELb1ELb1ELb1EEEvNS_9FwdParamsE,@"STO_CUDA_ENTRY STV_DEFAULT"
_ZN10layer_norm13ln_fwd_kernelINS_13Kernel_traitsI6__halfS2_fS2_fjLj7168ELj1ELj1ELj4ELj16ENS_18Kernel_traits_baseILj7168ES2_S2_fS2_fjLj128EEEEELb0ELb1ELb1ELb1EEEvNS_9FwdParamsE:
.text._ZN10layer_norm13ln_fwd_kernelINS_13Kernel_traitsI6__halfS2_fS2_fjLj7168ELj1ELj1ELj4ELj16ENS_18Kernel_traits_baseILj7168ES2_S2_fS2_fjLj128EEEEELb0ELb1ELb1ELb1EEEvNS_9FwdParamsE:
        /* <DEDUP_REMOVED lines=36> */
.L_x_28184:
        /* <DEDUP_REMOVED lines=32> */
.L_x_28185:
        /* <DEDUP_REMOVED lines=12> */
.L_x_28205:
[----:B0-----:R-:W-:-:S06]  /*0500*/  UIMAD.WIDE UR4, UR7, 0x4, UR8 ;  /* 0x00000004070478a5 */ /* 0x001fcc000f8e0208 */
[----:B-1----:R-:W-:Y:S02]  /*0510*/  MOV R4, UR4 ;  /* 0x0000000400047c02 */ /* 0x002fe40008000f00 */
[----:B------:R-:W-:-:S05]  /*0520*/  MOV R5, UR5 ;  /* 0x0000000500057c02 */ /* 0x000fca0008000f00 */
[----:B------:R-:W2:Y:S02]  /*0530*/  LDG.E R4, desc[UR12][R4.64] ;  /* 0x0000000c04047981 */ /* 0x000ea4000c1e1900 */
        /* <DEDUP_REMOVED lines=12> */
[----:B------:R-:W-:Y:S01]  /*0600*/  @P1 LEA.HI R105, R105, R104, RZ, 0x3 ;  /* 0x0000006869691211 */ /* 0x000fe200078f18ff */
[----:B------:R-:W-:-:S03]  /*0610*/  HFMA2 R104, -RZ, RZ, 0, 0 ;  /* 0x00000000ff687431 */ /* 0x000fc600000001ff */
[----:B------:R-:W-:-:S05]  /*0620*/  @P1 LEA.HI.SX32 R104, R105, R0, 0x1d ;  /* 0x0000000069681211 */ /* 0x000fca00078feaff */
[----:B0-----:R-:W-:-:S05]  /*0630*/  @P1 IMAD.WIDE.U32 R2, R104, 0x10, R2 ;  /* 0x0000001068021825 */ /* 0x001fca00078e0002 */
        /* <DEDUP_REMOVED lines=8> */
[----:B--2---:R-:W-:Y:S01]  /*06c0*/  R2UR UR6, R6 ;  /* 0x00000000060672ca */ /* 0x004fe200000e0000 */
[----:B0-----:R-:W-:-:S14]  /*06d0*/  @!P0 BRA `(.L_x_28186) ;  /* 0x0000000000d88947 */ /* 0x001fdc0003800000 */
[----:B------:R-:W0:Y:S02]  /*06e0*/  LDC.64 R2, c[0x0][0x3a0] ;  /* 0x0000e800ff027b82 */ /* 0x000e240000000a00 */
[----:B0-----:R-:W-:-:S05]  /*06f0*/  IMAD.WIDE.U32 R2, R105, 0x20, R2 ;  /* 0x0000002069027825 */ /* 0x001fca00078e0002 */
[----:B------:R-:W2:Y:S04]  /*0700*/  LDG.E.128 R96, desc[UR12][R2.64] ;  /* 0x0000000c02607981 */ /* 0x000ea8000c1e1d00 */
[----:B------:R0:W3:Y:S01]  /*0710*/  LDG.E.128 R100, desc[UR12][R2.64+0x10] ;  /* 0x0000100c02647981 */ /* 0x0000e2000c1e1d00 */
[----:B------:R-:W-:-:S13]  /*0720*/  ISETP.LT.AND P2, PT, RZ, UR14, PT ;  /* 0x0000000eff007c0c */ /* 0x000fda000bf41270 */
[----:B------:R-:W1:Y:S01]  /*0730*/  @P2 LDC R5, c[0x0][0x40c] ;  /* 0x00010300ff052b82 */ /* 0x000e620000000800 */
[--C-:B-----5:R-:W-:Y:S02]  /*0740*/  @P2 HADD2.F32 R0, -RZ, R92.reuse.H0_H0 ;  /* 0x2000005cff002230 */ /* 0x120fe40000004100 */
[----:B------:R-:W-:Y:S02]  /*0750*/  @P2 HADD2.F32 R4, -RZ, R92.H1_H1 ;  /* 0x3000005cff042230 */ /* 0x000fe40000004100 */
[--C-:B0-----:R-:W-:Y:S02]  /*0760*/  @P2 HADD2.F32 R2, -RZ, R93.reuse.H0_H0 ;  /* 0x2000005dff022230 */ /* 0x101fe40000004100 */
[----:B------:R-:W-:Y:S01]  /*0770*/  @P2 HADD2.F32 R6, -RZ, R93.H1_H1 ;  /* 0x3000005dff062230 */ /* 0x000fe20000004100 */
[----:B------:R-:W0:Y:S01]  /*0780*/  @P2 LDC R7, c[0x0][0x40c] ;  /* 0x00010300ff072b82 */ /* 0x000e220000000800 */
[----:B------:R-:W-:-:S07]  /*0790*/  @P2 HADD2.F32 R106, -RZ, R94.H1_H1 ;  /* 0x3000005eff6a2230 */ /* 0x000fce0000004100 */
[----:B------:R-:W4:Y:S08]  /*07a0*/  @P2 LDC R107, c[0x0][0x40c] ;  /* 0x00010300ff6b2b82 */ /* 0x000f300000000800 */
[----:B------:R-:W4:Y:S01]  /*07b0*/  @P2 LDC R108, c[0x0][0x40c] ;  /* 0x00010300ff6c2b82 */ /* 0x000f220000000800 */
[----:B-1----:R-:W-:Y:S01]  /*07c0*/  @P2 FMUL.FTZ R3, R0, R5 ;  /* 0x0000000500032220 */ /* 0x002fe20000410000 */
[----:B------:R-:W-:-:S06]  /*07d0*/  @P2 HADD2.F32 R0, -RZ, R64.H0_H0 ;  /* 0x20000040ff002230 */ /* 0x000fcc0000004100 */
[----:B------:R-:W1:Y:S01]  /*07e0*/  @P2 LDC R109, c[0x0][0x40c] ;  /* 0x00010300ff6d2b82 */ /* 0x000e620000000800 */
[----:B0-----:R-:W-:Y:S01]  /*07f0*/  @P2 FMUL.FTZ R4, R4, R7 ;  /* 0x0000000704042220 */ /* 0x001fe20000410000 */
[----:B------:R-:W-:-:S06]  /*0800*/  @P2 HADD2.F32 R7, -RZ, R94.H0_H0 ;  /* 0x2000005eff072230 */ /* 0x000fcc0000004100 */
[----:B------:R-:W0:Y:S01]  /*0810*/  @P2 LDC R111, c[0x0][0x40c] ;  /* 0x00010300ff6f2b82 */ /* 0x000e220000000800 */
[----:B----4-:R-:W-:Y:S01]  /*0820*/  @P2 FMUL.FTZ R5, R2, R107 ;  /* 0x0000006b02052220 */ /* 0x010fe20000410000 */
[----:B------:R-:W-:Y:S02]  /*0830*/  @P2 HADD2.F32 R2, -RZ, R64.H1_H1 ;  /* 0x30000040ff022230 */ /* 0x000fe40000004100 */
[----:B------:R-:W-:-:S04]  /*0840*/  @P2 HADD2.F32 R107, -RZ, R95.H0_H0 ;  /* 0x2000005fff6b2230 */ /* 0x000fc80000004100 */
[----:B------:R-:W4:Y:S01]  /*0850*/  @P2 LDC R110, c[0x0][0x40c] ;  /* 0x00010300ff6e2b82 */ /* 0x000f220000000800 */
[----:B------:R-:W-:Y:S01]  /*0860*/  @P2 FMUL.FTZ R7, R7, R108 ;  /* 0x0000006c07072220 */ /* 0x000fe20000410000 */
[----:B------:R-:W-:Y:S02]  /*0870*/  @P2 HADD2.F32 R108, -RZ, R67.H0_H0 ;  /* 0x20000043ff6c2230 */ /* 0x000fe40000004100 */
[----:B-1----:R-:W-:Y:S01]  /*0880*/  @P2 FMUL.FTZ R6, R6, R109 ;  /* 0x0000006d06062220 */ /* 0x002fe20000410000 */
[----:B0-----:R-:W-:Y:S01]  /*0890*/  @P2 FMUL.FTZ R106, R106, R111 ;  /* 0x0000006f6a6a2220 */ /* 0x001fe20000410000 */
[----:B----4-:R-:W-:Y:S01]  /*08a0*/  @P2 FMUL.FTZ R107, R107, R110 ;  /* 0x0000006e6b6b2220 */ /* 0x010fe20000410000 */
[----:B--2---:R-:W-:Y:S01]  /*08b0*/  @!P2 MOV R152, R96 ;  /* 0x000000600098a202 */ /* 0x004fe20000000f00 */
[----:B------:R-:W-:Y:S01]  /*08c0*/  @P2 FFMA.FTZ R152, R3, R0, R96 ;  /* 0x0000000003982223 */ /* 0x000fe20000010060 */
[----:B------:R-:W-:Y:S01]  /*08d0*/  MOV R153, R97 ;  /* 0x0000006100997202 */ /* 0x000fe20000000f00 */
[----:B------:R-:W-:Y:S01]  /*08e0*/  @P2 FFMA.FTZ R153, R4, R2, R97 ;  /* 0x0000000204992223 */ /* 0x000fe20000010061 */
[--C-:B------:R-:W-:Y:S01]  /*08f0*/  @P2 HADD2.F32 R0, -RZ, R65.reuse.H0_H0 ;  /* 0x20000041ff002230 */ /* 0x100fe20000004100 */
[----:B------:R-:W-:Y:S01]  /*0900*/  MOV R154, R98 ;  /* 0x00000062009a7202 */ /* 0x000fe20000000f00 */
[----:B------:R-:W-:Y:S01]  /*0910*/  @P2 HADD2.F32 R2, -RZ, R65.H1_H1 ;  /* 0x30000041ff022230 */ /* 0x000fe20000004100 */
[----:B------:R-:W-:Y:S01]  /*0920*/  MOV R155, R99 ;  /* 0x00000063009b7202 */ /* 0x000fe20000000f00 */
[--C-:B------:R-:W-:Y:S01]  /*0930*/  @P2 HADD2.F32 R3, -RZ, R66.reuse.H0_H0 ;  /* 0x20000042ff032230 */ /* 0x100fe20000004100 */
[----:B---3--:R-:W-:Y:S01]  /*0940*/  MOV R148, R100 ;  /* 0x0000006400947202 */ /* 0x008fe20000000f00 */
[----:B------:R-:W-:Y:S01]  /*0950*/  @P2 HADD2.F32 R4, -RZ, R66.H1_H1 ;  /* 0x30000042ff042230 */ /* 0x000fe20000004100 */
[----:B------:R-:W-:Y:S01]  /*0960*/  MOV R149, R101 ;  /* 0x0000006500957202 */ /* 0x000fe20000000f00 */
[----:B------:R-:W-:Y:S01]  /*0970*/  @P2 FFMA.FTZ R154, R5, R0, R98 ;  /* 0x00000000059a2223 */ /* 0x000fe20000010062 */
[----:B------:R-:W-:Y:S01]  /*0980*/  MOV R150, R102 ;  /* 0x0000006600967202 */ /* 0x000fe20000000f00 */
[----:B------:R-:W-:Y:S01]  /*0990*/  @P2 FFMA.FTZ R155, R6, R2, R99 ;  /* 0x00000002069b2223 */ /* 0x000fe20000010063 */
[----:B------:R-:W-:Y:S01]  /*09a0*/  @P2 FFMA.FTZ R148, R7, R3, R100 ;  /* 0x0000000307942223 */ /* 0x000fe20000010064 */
[----:B------:R-:W-:Y:S01]  /*09b0*/  @P2 FFMA.FTZ R149, R106, R4, R101 ;  /* 0x000000046a952223 */ /* 0x000fe20000010065 */
        /* <DEDUP_REMOVED lines=8> */
.L_x_28186:
[----:B------:R-:W0:Y:S01]  /*0a40*/  @P1 LDC R3, c[0x0][0x40c] ;  /* 0x00010300ff031b82 */ /* 0x000e220000000800 */
[--C-:B-----5:R-:W-:Y:S01]  /*0a50*/  @P1 HADD2.F32 R0, -RZ, R92.reuse.H0_H0 ;  /* 0x2000005cff001230 */ /* 0x120fe20000004100 */
[----:B------:R-:W-:Y:S01]  /*0a60*/  CS2R R152, SRZ ;  /* 0x0000000000987805 */ /* 0x000fe2000001ff00 */
[----:B------:R-:W-:Y:S01]  /*0a70*/  @P1 HADD2.F32 R2, -RZ, R92.H1_H1 ;  /* 0x3000005cff021230 */ /* 0x000fe20000004100 */
[----:B------:R-:W-:Y:S01]  /*0a80*/  CS2R R154, SRZ ;  /* 0x00000000009a7805 */ /* 0x000fe2000001ff00 */
[----:B------:R-:W-:Y:S01]  /*0a90*/  @P1 HADD2.F32 R6, -RZ, R93.H1_H1 ;  /* 0x3000005dff061230 */ /* 0x000fe20000004100 */
[----:B------:R-:W-:Y:S01]  /*0aa0*/  CS2R R148, SRZ ;  /* 0x0000000000947805 */ /* 0x000fe2000001ff00 */
[--C-:B------:R-:W-:Y:S01]  /*0ab0*/  @P1 HADD2.F32 R106, -RZ, R94.reuse.H0_H0 ;  /* 0x2000005eff6a1230 */ /* 0x100fe20000004100 */
[----:B------:R-:W1:Y:S01]  /*0ac0*/  @P1 LDC R5, c[0x0][0x40c] ;  /* 0x00010300ff051b82 */ /* 0x000e620000000800 */
[----:B------:R-:W-:Y:S01]  /*0ad0*/  @P1 HADD2.F32 R108, -RZ, R94.H1_H1 ;  /* 0x3000005eff6c1230 */ /* 0x000fe20000004100 */
[----:B------:R-:W-:-:S06]  /*0ae0*/  CS2R R150, SRZ ;  /* 0x0000000000967805 */ /* 0x000fcc000001ff00 */
[----:B------:R-:W2:Y:S08]  /*0af0*/  @P1 LDC R4, c[0x0][0x40c] ;  /* 0x00010300ff041b82 */ /* 0x000eb00000000800 */
[----:B------:R-:W3:Y:S01]  /*0b00*/  @P1 LDC R7, c[0x0][0x40c] ;  /* 0x00010300ff071b82 */ /* 0x000ee20000000800 */
[----:B0-----:R-:W-:Y:S01]  /*0b10*/  @P1 FMUL.FTZ R0, R0, R3 ;  /* 0x0000000300001220 */ /* 0x001fe20000410000 */
[----:B------:R-:W-:-:S06]  /*0b20*/  @P1 HADD2.F32 R3, -RZ, R93.H0_H0 ;  /* 0x2000005dff031230 */ /* 0x000fcc0000004100 */
[----:B------:R-:W0:Y:S01]  /*0b30*/  @P1 LDC R107, c[0x0][0x40c] ;  /* 0x00010300ff6b1b82 */ /* 0x000e220000000800 */
[----:B-1----:R-:W-:Y:S01]  /*0b40*/  @P1 FMUL.FTZ R2, R2, R5 ;  /* 0x0000000502021220 */ /* 0x002fe20000410000 */
[----:B------:R-:W-:-:S05]  /*0b50*/  @P1 HADD2.F32 R5, -RZ, R64.H1_H1 ;  /* 0x30000040ff051230 */ /* 0x000fca0000004100 */
[----:B------:R-:W-:Y:S01]  /*0b60*/  @P1 FMUL.FTZ R153, R2, R5 ;  /* 0x0000000502991220 */ /* 0x000fe20000410000 */
[----:B------:R-:W1:Y:S01]  /*0b70*/  @P1 LDC R109, c[0x0][0x40c] ;  /* 0x00010300ff6d1b82 */ /* 0x000e620000000800 */
[----:B--2---:R-:W-:Y:S01]  /*0b80*/  @P1 FMUL.FTZ R4, R3, R4 ;  /* 0x0000000403041220 */ /* 0x004fe20000410000 */
[----:B------:R-:W-:Y:S02]  /*0b90*/  @P1 HADD2.F32 R3, -RZ, R64.H0_H0 ;  /* 0x20000040ff031230 */ /* 0x000fe40000004100 */
[----:B------:R-:W-:Y:S02]  /*0ba0*/  @P1 HADD2.F32 R5, -RZ, R66.H0_H0 ;  /* 0x20000042ff051230 */ /* 0x000fe40000004100 */
[----:B------:R-:W-:Y:S02]  /*0bb0*/  @P1 HADD2.F32 R2, -RZ, R67.H1_H1 ;  /* 0x30000043ff021230 */ /* 0x000fe40000004100 */
[----:B------:R-:W-:Y:S01]  /*0bc0*/  @P1 FMUL.FTZ R152, R0, R3 ;  /* 0x0000000300981220 */ /* 0x000fe20000410000 */
[----:B------:R-:W2:Y:S01]  /*0bd0*/  @P1 LDC R110, c[0x0][0x40c] ;  /* 0x00010300ff6e1b82 */ /* 0x000ea20000000800 */
[----:B---3--:R-:W-:Y:S01]  /*0be0*/  @P1 FMUL.FTZ R6, R6, R7 ;  /* 0x0000000706061220 */ /* 0x008fe20000410000 */
[----:B------:R-:W-:-:S02]  /*0bf0*/  @P1 HADD2.F32 R7, -RZ, R65.H0_H0 ;  /* 0x20000041ff071230 */ /* 0x000fc40000004100 */
[----:B------:R-:W-:Y:S02]  /*0c00*/  @P1 HADD2.F32 R3, -RZ, R65.H1_H1 ;  /* 0x30000041ff031230 */ /* 0x000fe40000004100 */
[----:B------:R-:W-:Y:S02]  /*0c10*/  @P1 HADD2.F32 R0, -RZ, R67.H0_H0 ;  /* 0x20000043ff001230 */ /* 0x000fe40000004100 */
[----:B------:R-:W-:Y:S01]  /*0c20*/  @P1 FMUL.FTZ R154, R4, R7 ;  /* 0x00000007049a1220 */ /* 0x000fe20000410000 */
[----:B------:R-:W3:Y:S01]  /*0c30*/  @P1 LDC R112, c[0x0][0x40c] ;  /* 0x00010300ff701b82 */ /* 0x000ee20000000800 */
[----:B0-----:R-:W-:Y:S01]  /*0c40*/  @P1 FMUL.FTZ R106, R106, R107 ;  /* 0x0000006b6a6a1220 */ /* 0x001fe20000410000 */
[----:B------:R-:W-:Y:S02]  /*0c50*/  @P1 HADD2.F32 R107, -RZ, R95.H0_H0 ;  /* 0x2000005fff6b1230 */ /* 0x000fe40000004100 */
[----:B------:R-:W-:Y:S01]  /*0c60*/  @P1 FMUL.FTZ R155, R6, R3 ;  /* 0x00000003069b1220 */ /* 0x000fe20000410000 */
[----:B------:R-:W-:-:S02]  /*0c70*/  @P1 HADD2.F32 R7, -RZ, R66.H1_H1 ;  /* 0x30000042ff071230 */ /* 0x000fc40000004100 */
[----:B------:R-:W-:Y:S01]  /*0c80*/  @P1 FMUL.FTZ R148, R106, R5 ;  /* 0x000000056a941220 */ /* 0x000fe20000410000 */
[----:B-1----:R-:W-:Y:S01]  /*0c90*/  @P1 FMUL.FTZ R108, R108, R109 ;  /* 0x0000006d6c6c1220 */ /* 0x002fe20000410000 */
[----:B------:R-:W-:-:S03]  /*0ca0*/  @P1 HADD2.F32 R109, -RZ, R95.H1_H1 ;  /* 0x3000005fff6d1230 */ /* 0x000fc60000004100 */
[----:B------:R-:W-:Y:S01]  /*0cb0*/  @P1 FMUL.FTZ R149, R108, R7 ;  /* 0x000000076c951220 */ /* 0x000fe20000410000 */
[----:B--2---:R-:W-:-:S04]  /*0cc0*/  @P1 FMUL.FTZ R107, R107, R110 ;  /* 0x0000006e6b6b1220 */ /* 0x004fc80000410000 */
[----:B------:R-:W-:Y:S01]  /*0cd0*/  @P1 FMUL.FTZ R150, R107, R0 ;  /* 0x000000006b961220 */ /* 0x000fe20000410000 */
[----:B---3--:R-:W-:-:S04]  /*0ce0*/  @P1 FMUL.FTZ R109, R109, R112 ;  /* 0x000000706d6d1220 */ /* 0x008fc80000410000 */
[----:B------:R-:W-:-:S07]  /*0cf0*/  @P1 FMUL.FTZ R151, R109, R2 ;  /* 0x000000026d971220 */ /* 0x000fce0000410000 */
.L_x_28187:
        /* <DEDUP_REMOVED lines=9> */
[----:B------:R0:W5:Y:S01]  /*0d90*/  @P1 LDG.E.128 R92, desc[UR12][R6.64] ;  /* 0x0000000c065c1981 */ /* 0x000162000c1e1d00 */
[----:B--2---:R-:W-:-:S05]  /*0da0*/  @P0 IMAD.WIDE.U32 R108, R107, 0x20, R108 ;  /* 0x000000206b6c0825 */ /* 0x004fca00078e006c */
[----:B------:R0:W5:Y:S04]  /*0db0*/  @P0 LDG.E.128 R96, desc[UR12][R108.64] ;  /* 0x0000000c6c600981 */ /* 0x000168000c1e1d00 */
[----:B------:R0:W5:Y:S01]  /*0dc0*/  @P0 LDG.E.128 R100, desc[UR12][R108.64+0x10] ;  /* 0x0000100c6c640981 */ /* 0x000162000c1e1d00 */
[----:B------:R-:W-:Y:S05]  /*0dd0*/  @!P0 BRA `(.L_x_28188) ;  /* 0x0000000000c88947 */ /* 0x000fea0003800000 */
[----:B------:R-:W-:Y:S02]  /*0de0*/  ISETP.LT.AND P2, PT, RZ, UR14, PT ;  /* 0x0000000eff007c0c */ /* 0x000fe4000bf41270 */
[----:B-----5:R-:W-:Y:S02]  /*0df0*/  MOV R144, R100 ;  /* 0x0000006400907202 */ /* 0x020fe40000000f00 */
[----:B------:R-:W-:Y:S02]  /*0e00*/  MOV R145, R101 ;  /* 0x0000006500917202 */ /* 0x000fe40000000f00 */
[----:B------:R-:W-:Y:S02]  /*0e10*/  MOV R146, R102 ;  /* 0x0000006600927202 */ /* 0x000fe40000000f00 */
[----:B------:R-:W-:-:S05]  /*0e20*/  MOV R147, R103 ;  /* 0x0000006700937202 */ /* 0x000fca0000000f00 */
[----:B0-----:R-:W0:Y:S01]  /*0e30*/  @P2 LDC R5, c[0x0][0x40c] ;  /* 0x00010300ff052b82 */ /* 0x001e220000000800 */
[--C-:B------:R-:W-:Y:S02]  /*0e40*/  @P2 HADD2.F32 R0, -RZ, R92.reuse.H0_H0 ;  /* 0x2000005cff002230 */ /* 0x100fe40000004100 */
[----:B------:R-:W-:Y:S02]  /*0e50*/  @P2 HADD2.F32 R4, -RZ, R92.H1_H1 ;  /* 0x3000005cff042230 */ /* 0x000fe40000004100 */
[--C-:B------:R-:W-:Y:S02]  /*0e60*/  @P2 HADD2.F32 R106, -RZ, R93.reuse.H0_H0 ;  /* 0x2000005dff6a2230 */ /* 0x100fe40000004100 */
[----:B------:R-:W-:Y:S01]  /*0e70*/  @P2 HADD2.F32 R110, -RZ, R94.H1_H1 ;  /* 0x3000005eff6e2230 */ /* 0x000fe20000004100 */
[----:B------:R-:W1:Y:S01]  /*0e80*/  @P2 LDC R7, c[0x0][0x40c] ;  /* 0x00010300ff072b82 */ /* 0x000e620000000800 */
[----:B------:R-:W-:-:S07]  /*0e90*/  @P2 HADD2.F32 R108, -RZ, R93.H1_H1 ;  /* 0x3000005dff6c2230 */ /* 0x000fce0000004100 */
[----:B------:R-:W2:Y:S08]  /*0ea0*/  @P2 LDC R111, c[0x0][0x40c] ;  /* 0x00010300ff6f2b82 */ /* 0x000eb00000000800 */
[----:B------:R-:W3:Y:S01]  /*0eb0*/  @P2 LDC R119, c[0x0][0x40c] ;  /* 0x00010300ff772b82 */ /* 0x000ee20000000800 */
[----:B0-----:R-:W-:Y:S01]  /*0ec0*/  @P2 FMUL.FTZ R109, R0, R5 ;  /* 0x00000005006d2220 */ /* 0x001fe20000410000 */
[----:B------:R-:W-:Y:S01]  /*0ed0*/  @P2 HADD2.F32 R0, -RZ, R68.H1_H1 ;  /* 0x30000044ff002230 */ /* 0x000fe20000004100 */
[----:B------:R-:W-:-:S05]  /*0ee0*/  MOV R5, R97 ;  /* 0x0000006100057202 */ /* 0x000fca0000000f00 */
[----:B------:R-:W0:Y:S01]  /*0ef0*/  @P2 LDC R113, c[0x0][0x40c] ;  /* 0x00010300ff712b82 */ /* 0x000e220000000800 */
[----:B-1----:R-:W-:Y:S01]  /*0f00*/  @P2 FMUL.FTZ R6, R4, R7 ;  /* 0x0000000704062220 */ /* 0x002fe20000410000 */
[----:B------:R-:W-:Y:S01]  /*0f10*/  @P2 HADD2.F32 R7, -RZ, R68.H0_H0 ;  /* 0x20000044ff072230 */ /* 0x000fe20000004100 */
[----:B------:R-:W-:Y:S02]  /*0f20*/  MOV R4, R96 ;  /* 0x0000006000047202 */ /* 0x000fe40000000f00 */
[----:B------:R-:W-:Y:S01]  /*0f30*/  @P2 FFMA.FTZ R5, R6, R0, R97 ;  /* 0x0000000006052223 */ /* 0x000fe20000010061 */
[----:B------:R-:W-:Y:S02]  /*0f40*/  @P2 HADD2.F32 R0, -RZ, R69.H1_H1 ;  /* 0x30000045ff002230 */ /* 0x000fe40000004100 */
[----:B------:R-:W-:Y:S01]  /*0f50*/  @P2 FFMA.FTZ R4, R109, R7, R96 ;  /* 0x000000076d042223 */ /* 0x000fe20000010060 */
[----:B------:R-:W1:Y:S01]  /*0f60*/  @P2 LDC R117, c[0x0][0x40c] ;  /* 0x00010300ff752b82 */ /* 0x000e620000000800 */
[----:B--2---:R-:W-:Y:S01]  /*0f70*/  @P2 FMUL.FTZ R115, R106, R111 ;  /* 0x0000006f6a732220 */ /* 0x004fe20000410000 */
[----:B------:R-:W-:Y:S01]  /*0f80*/  @P2 HADD2.F32 R106, -RZ, R94.H0_H0 ;  /* 0x2000005eff6a2230 */ /* 0x000fe20000004100 */
[----:B------:R-:W-:Y:S01]  /*0f90*/  MOV R6, R98 ;  /* 0x0000006200067202 */ /* 0x000fe20000000f00 */
[----:B------:R-:W-:Y:S01]  /*0fa0*/  @P2 HADD2.F32 R111, -RZ, R95.H0_H0 ;  /* 0x2000005fff6f2230 */ /* 0x000fe20000004100 */
[----:B------:R-:W-:Y:S01]  /*0fb0*/  MOV R7, R99 ;  /* 0x0000006300077202 */ /* 0x000fe20000000f00 */
[----:B------:R-:W-:-:S02]  /*0fc0*/  @P2 HADD2.F32 R109, -RZ, R69.H0_H0 ;  /* 0x20000045ff6d2230 */ /* 0x000fc40000004100 */
[----:B------:R-:W2:Y:S01]  /*0fd0*/  @P2 LDC R112, c[0x0][0x40c] ;  /* 0x00010300ff702b82 */ /* 0x000ea20000000800 */
[----:B---3--:R-:W-:Y:S02]  /*0fe0*/  @P2 FMUL.FTZ R110, R110, R119 ;  /* 0x000000776e6e2220 */ /* 0x008fe40000410000 */
[----:B------:R-:W-:Y:S01]  /*0ff0*/  @P2 FFMA.FTZ R6, R115, R109, R98 ;  /* 0x0000006d73062223 */ /* 0x000fe20000010062 */
[----:B0-----:R-:W-:Y:S01]  /*1000*/  @P2 FMUL.FTZ R108, R108, R113 ;  /* 0x000000716c6c2220 */ /* 0x001fe20000410000 */
[----:B------:R-:W-:-:S03]  /*1010*/  @P2 HADD2.F32 R113, -RZ, R71.H0_H0 ;  /* 0x20000047ff712230 */ /* 0x000fc60000004100 */
[----:B------:R-:W-:Y:S01]  /*1020*/  @P2 FFMA.FTZ R7, R108, R0, R99 ;  /* 0x000000006c072223 */ /* 0x000fe20000010063 */
[----:B-1----:R-:W-:Y:S01]  /*1030*/  @P2 FMUL.FTZ R117, R106, R117 ;  /* 0x000000756a752220 */ /* 0x002fe20000410000 */
[----:B------:R-:W-:-:S05]  /*1040*/  @P2 HADD2.F32 R106, -RZ, R70.H1_H1 ;  /* 0x30000046ff6a2230 */ /* 0x000fca0000004100 */
[----:B------:R-:W-:Y:S01]  /*1050*/  @P2 FFMA.FTZ R145, R110, R106, R101 ;  /* 0x0000006a6e912223 */ /* 0x000fe20000010065 */
[----:B--2---:R-:W-:Y:S01]  /*1060*/  @P2 FMUL.FTZ R119, R111, R112 ;  /* 0x000000706f772220 */ /* 0x004fe20000410000 */
[----:B------:R-:W-:-:S03]  /*1070*/  @P2 HADD2.F32 R111, -RZ, R70.H0_H0 ;  /* 0x20000046ff6f2230 */ /* 0x000fc60000004100 */
        /* <DEDUP_REMOVED lines=8> */
.L_x_28188:
[----:B0-----:R-:W0:Y:S01]  /*1100*/  @P1 LDC R5, c[0x0][0x40c] ;  /* 0x00010300ff051b82 */ /* 0x001e220000000800 */
[--C-:B-----5:R-:W-:Y:S01]  /*1110*/  @P1 HADD2.F32 R0, -RZ, R92.reuse.H0_H0 ;  /* 0x2000005cff001230 */ /* 0x120fe20000004100 */
[----:B------:R-:W-:Y:S01]  /*1120*/  CS2R R144, SRZ ;  /* 0x0000000000907805 */ /* 0x000fe2000001ff00 */
[----:B------:R-:W-:Y:S01]  /*1130*/  @P1 HADD2.F32 R4, -RZ, R92.H1_H1 ;  /* 0x3000005cff041230 */ /* 0x000fe20000004100 */
[----:B------:R-:W-:Y:S01]  /*1140*/  CS2R R146, SRZ ;  /* 0x0000000000927805 */ /* 0x000fe2000001ff00 */
[----:B------:R-:W-:Y:S02]  /*1150*/  @P1 HADD2.F32 R109, -RZ, R93.H1_H1 ;  /* 0x3000005dff6d1230 */ /* 0x000fe40000004100 */
[--C-:B------:R-:W-:Y:S01]  /*1160*/  @P1 HADD2.F32 R111, -RZ, R94.reuse.H0_H0 ;  /* 0x2000005eff6f1230 */ /* 0x100fe20000004100 */
[----:B------:R-:W1:Y:S01]  /*1170*/  @P1 LDC R6, c[0x0][0x40c] ;  /* 0x00010300ff061b82 */ /* 0x000e620000000800 */
[----:B------:R-:W-:Y:S02]  /*1180*/  @P1 HADD2.F32 R113, -RZ, R94.H1_H1 ;  /* 0x3000005eff711230 */ /* 0x000fe40000004100 */
[----:B------:R-:W-:-:S05]  /*1190*/  @P1 HADD2.F32 R116, -RZ, R95.H1_H1 ;  /* 0x3000005fff741230 */ /* 0x000fca0000004100 */
[----:B------:R-:W2:Y:S08]  /*11a0*/  @P1 LDC R7, c[0x0][0x40c] ;  /* 0x00010300ff071b82 */ /* 0x000eb00000000800 */
[----:B------:R-:W3:Y:S01]  /*11b0*/  @P1 LDC R110, c[0x0][0x40c] ;  /* 0x00010300ff6e1b82 */ /* 0x000ee20000000800 */
[----:B0-----:R-:W-:Y:S01]  /*11c0*/  @P1 FMUL.FTZ R0, R0, R5 ;  /* 0x0000000500001220 */ /* 0x001fe20000410000 */
[----:B------:R-:W-:-:S06]  /*11d0*/  @P1 HADD2.F32 R5, -RZ, R93.H0_H0 ;  /* 0x2000005dff051230 */ /* 0x000fcc0000004100 */
[----:B------:R-:W0:Y:S01]  /*11e0*/  @P1 LDC R112, c[0x0][0x40c] ;  /* 0x00010300ff701b82 */ /* 0x000e220000000800 */
[----:B-1----:R-:W-:Y:S01]  /*11f0*/  @P1 FMUL.FTZ R108, R5, R6 ;  /* 0x00000006056c1220 */ /* 0x002fe20000410000 */
[----:B------:R-:W-:-:S06]  /*1200*/  HFMA2 R6, -RZ, RZ, 0, 0 ;  /* 0x00000000ff067431 */ /* 0x000fcc00000001ff */
[----:B------:R-:W1:Y:S01]  /*1210*/  @P1 LDC R114, c[0x0][0x40c] ;  /* 0x00010300ff721b82 */ /* 0x000e620000000800 */
[----:B--2---:R-:W-:Y:S01]  /*1220*/  @P1 FMUL.FTZ R106, R4, R7 ;  /* 0x00000007046a1220 */ /* 0x004fe20000410000 */
[----:B------:R-:W-:Y:S01]  /*1230*/  @P1 HADD2.F32 R7, -RZ, R68.H0_H0 ;  /* 0x20000044ff071230 */ /* 0x000fe20000004100 */
[----:B------:R-:W-:-:S04]  /*1240*/  CS2R R4, SRZ ;  /* 0x0000000000047805 */ /* 0x000fc8000001ff00 */
[----:B------:R-:W-:Y:S01]  /*1250*/  @P1 FMUL.FTZ R4, R0, R7 ;  /* 0x0000000700041220 */ /* 0x000fe20000410000 */
[----:B------:R-:W2:Y:S01]  /*1260*/  @P1 LDC R115, c[0x0][0x40c] ;  /* 0x00010300ff731b82 */ /* 0x000ea20000000800 */
[----:B---3--:R-:W-:Y:S01]  /*1270*/  @P1 FMUL.FTZ R110, R109, R110 ;  /* 0x0000006e6d6e1220 */ /* 0x008fe20000410000 */
[----:B------:R-:W-:Y:S01]  /*1280*/  @P1 HADD2.F32 R109, -RZ, R68.H1_H1 ;  /* 0x30000044ff6d1230 */ /* 0x000fe20000004100 */
[----:B------:R-:W-:Y:S01]  /*1290*/  MOV R7, RZ ;  /* 0x000000ff00077202 */ /* 0x000fe20000000f00 */
[----:B------:R-:W-:-:S03]  /*12a0*/  @P1 HADD2.F32 R0, -RZ, R70.H1_H1 ;  /* 0x30000046ff001230 */ /* 0x000fc60000004100 */
[----:B------:R-:W-:Y:S01]  /*12b0*/  @P1 FMUL.FTZ R5, R106, R109 ;  /* 0x0000006d6a051220 */ /* 0x000fe20000410000 */
[----:B------:R-:W3:Y:S01]  /*12c0*/  @P1 LDC R117, c[0x0][0x40c] ;  /* 0x00010300ff751b82 */ /* 0x000ee20000000800 */
[----:B0-----:R-:W-:Y:S01]  /*12d0*/  @P1 FMUL.FTZ R112, R111, R112 ;  /* 0x000000706f701220 */ /* 0x001fe20000410000 */
[--C-:B------:R-:W-:Y:S02]  /*12e0*/  @P1 HADD2.F32 R111, -RZ, R69.reuse.H0_H0 ;  /* 0x20000045ff6f1230 */ /* 0x100fe40000004100 */
[----:B------:R-:W-:-:S03]  /*12f0*/  @P1 HADD2.F32 R109, -RZ, R69.H1_H1 ;  /* 0x30000045ff6d1230 */ /* 0x000fc60000004100 */
[----:B------:R-:W-:Y:S01]  /*1300*/  @P1 FMUL.FTZ R6, R108, R111 ;  /* 0x0000006f6c061220 */ /* 0x000fe20000410000 */
[----:B-1----:R-:W-:Y:S01]  /*1310*/  @P1 FMUL.FTZ R113, R113, R114 ;  /* 0x0000007271711220 */ /* 0x002fe20000410000 */
[----:B------:R-:W-:Y:S02]  /*1320*/  @P1 HADD2.F32 R114, -RZ, R95.H0_H0 ;  /* 0x2000005fff721230 */ /* 0x000fe40000004100 */
[----:B------:R-:W-:Y:S01]  /*1330*/  @P1 FMUL.FTZ R7, R110, R109 ;  /* 0x0000006d6e071220 */ /* 0x000fe20000410000 */
[----:B------:R-:W-:Y:S02]  /*1340*/  @P1 HADD2.F32 R111, -RZ, R70.H0_H0 ;  /* 0x20000046ff6f1230 */ /* 0x000fe40000004100 */
[----:B------:R-:W-:Y:S01]  /*1350*/  @P1 FMUL.FTZ R145, R113, R0 ;  /* 0x0000000071911220 */ /* 0x000fe20000410000 */
[----:B--2---:R-:W-:Y:S01]  /*1360*/  @P1 FMUL.FTZ R114, R114, R115 ;  /* 0x0000007372721220 */ /* 0x004fe20000410000 */
[----:B------:R-:W-:Y:S02]  /*1370*/  @P1 HADD2.F32 R115, -RZ, R71.H0_H0 ;  /* 0x20000047ff731230 */ /* 0x000fe40000004100 */
[----:B------:R-:W-:-:S03]  /*1380*/  @P1 FMUL.FTZ R144, R112, R111 ;  /* 0x0000006f70901220 */ /* 0x000fc60000410000 */
[----:B------:R-:W-:Y:S01]  /*1390*/  @P1 FMUL.FTZ R146, R114, R115 ;  /* 0x0000007372921220 */ /* 0x000fe20000410000 */
[----:B---3--:R-:W-:Y:S01]  /*13a0*/  @P1 FMUL.FTZ R116, R116, R117 ;  /* 0x0000007574741220 */ /* 0x008fe20000410000 */
[----:B------:R-:W-:-:S05]  /*13b0*/  @P1 HADD2.F32 R117, -RZ, R71.H1_H1 ;  /* 0x30000047ff751230 */ /* 0x000fca0000004100 */
[----:B------:R-:W-:-:S07]  /*13c0*/  @P1 FMUL.FTZ R147, R116, R117 ;  /* 0x0000007574931220 */ /* 0x000fce0000410000 */
.L_x_28189:
        /* <DEDUP_REMOVED lines=21> */
[--C-:B------:R-:W-:Y:S01]  /*1520*/  @P2 HADD2.F32 R0, -RZ, R92.reuse.H0_H0 ;  /* 0x2000005cff002230 */ /* 0x100fe20000004100 */
[----:B------:R-:W-:Y:S01]  /*1530*/  MOV R138, R102 ;  /* 0x00000066008a7202 */ /* 0x000fe20000000f00 */
[----:B------:R-:W-:Y:S01]  /*1540*/  @P2 HADD2.F32 R106, -RZ, R92.H1_H1 ;  /* 0x3000005cff6a2230 */ /* 0x000fe20000004100 */
[----:B------:R-:W-:Y:S01]  /*1550*/  MOV R139, R103 ;  /* 0x00000067008b7202 */ /* 0x000fe20000000f00 */
[--C-:B------:R-:W-:Y:S02]  /*1560*/  @P2 HADD2.F32 R108, -RZ, R93.reuse.H0_H0 ;  /* 0x2000005dff6c2230 */ /* 0x100fe40000004100 */
[----:B------:R-:W-:Y:S01]  /*1570*/  @P2 HADD2.F32 R110, -RZ, R93.H1_H1 ;  /* 0x3000005dff6e2230 */ /* 0x000fe20000004100 */
[----:B------:R-:W1:Y:S01]  /*1580*/  @P2 LDC R113, c[0x0][0x40c] ;  /* 0x00010300ff712b82 */ /* 0x000e620000000800 */
[----:B------:R-:W-:-:S07]  /*1590*/  @P2 HADD2.F32 R112, -RZ, R94.H1_H1 ;  /* 0x3000005eff702230 */ /* 0x000fce0000004100 */
[----:B------:R-:W2:Y:S08]  /*15a0*/  @P2 LDC R115, c[0x0][0x40c] ;  /* 0x00010300ff732b82 */ /* 0x000eb00000000800 */
[----:B------:R-:W3:Y:S01]  /*15b0*/  @P2 LDC R117, c[0x0][0x40c] ;  /* 0x00010300ff752b82 */ /* 0x000ee20000000800 */
[----:B0-----:R-:W-:Y:S01]  /*15c0*/  @P2 FMUL.FTZ R111, R0, R107 ;  /* 0x0000006b006f2220 */ /* 0x001fe20000410000 */
[----:B------:R-:W-:-:S02]  /*15d0*/  @P2 HADD2.F32 R107, -RZ, R72.H0_H0 ;  /* 0x20000048ff6b2230 */ /* 0x000fc40000004100 */
[----:B------:R-:W-:-:S03]  /*15e0*/  @P2 HADD2.F32 R0, -RZ, R72.H1_H1 ;  /* 0x30000048ff002230 */ /* 0x000fc60000004100 */
[----:B------:R-:W-:Y:S01]  /*15f0*/  @P2 FFMA.FTZ R140, R111, R107, R96 ;  /* 0x0000006b6f8c2223 */ /* 0x000fe20000010060 */
[----:B------:R-:W0:Y:S01]  /*1600*/  @P2 LDC R114, c[0x0][0x40c] ;  /* 0x00010300ff722b82 */ /* 0x000e220000000800 */
[----:B-1----:R-:W-:Y:S01]  /*1610*/  @P2 FMUL.FTZ R106, R106, R113 ;  /* 0x000000716a6a2220 */ /* 0x002fe20000410000 */
[----:B------:R-:W-:Y:S02]  /*1620*/  @P2 HADD2.F32 R113, -RZ, R95.H0_H0 ;  /* 0x2000005fff712230 */ /* 0x000fe40000004100 */
[--C-:B------:R-:W-:Y:S02]  /*1630*/  @P2 HADD2.F32 R107, -RZ, R73.reuse.H0_H0 ;  /* 0x20000049ff6b2230 */ /* 0x100fe40000004100 */
[----:B------:R-:W-:Y:S01]  /*1640*/  @P2 FFMA.FTZ R141, R106, R0, R97 ;  /* 0x000000006a8d2223 */ /* 0x000fe20000010061 */
[----:B------:R-:W-:Y:S01]  /*1650*/  @P2 HADD2.F32 R0, -RZ, R73.H1_H1 ;  /* 0x30000049ff002230 */ /* 0x000fe20000004100 */
[----:B------:R-:W1:Y:S01]  /*1660*/  @P2 LDC R119, c[0x0][0x40c] ;  /* 0x00010300ff772b82 */ /* 0x000e620000000800 */
[----:B--2---:R-:W-:Y:S01]  /*1670*/  @P2 FMUL.FTZ R115, R108, R115 ;  /* 0x000000736c732220 */ /* 0x004fe20000410000 */
[----:B------:R-:W-:-:S02]  /*1680*/  @P2 HADD2.F32 R108, -RZ, R94.H0_H0 ;  /* 0x2000005eff6c2230 */ /* 0x000fc40000004100 */
[--C-:B------:R-:W-:Y:S02]  /*1690*/  @P2 HADD2.F32 R111, -RZ, R74.reuse.H0_H0 ;  /* 0x2000004aff6f2230 */ /* 0x100fe40000004100 */
[----:B------:R-:W-:Y:S01]  /*16a0*/  @P2 FFMA.FTZ R142, R115, R107, R98 ;  /* 0x0000006b738e2223 */ /* 0x000fe20000010062 */
[----:B------:R-:W-:Y:S01]  /*16b0*/  @P2 HADD2.F32 R106, -RZ, R74.H1_H1 ;  /* 0x3000004aff6a2230 */ /* 0x000fe20000004100 */
[----:B------:R-:W2:Y:S01]  /*16c0*/  @P2 LDC R121, c[0x0][0x40c] ;  /* 0x00010300ff792b82 */ /* 0x000ea20000000800 */
[----:B---3--:R-:W-:-:S04]  /*16d0*/  @P2 FMUL.FTZ R110, R110, R117 ;  /* 0x000000756e6e2220 */ /* 0x008fc80000410000 */
[----:B------:R-:W-:Y:S01]  /*16e0*/  @P2 FFMA.FTZ R143, R110, R0, R99 ;  /* 0x000000006e8f2223 */ /* 0x000fe20000010063 */
[----:B0-----:R-:W-:Y:S01]  /*16f0*/  @P2 FMUL.FTZ R117, R113, R114 ;  /* 0x0000007271752220 */ /* 0x001fe20000410000 */
[----:B------:R-:W-:-:S05]  /*1700*/  @P2 HADD2.F32 R113, -RZ, R75.H0_H0 ;  /* 0x2000004bff712230 */ /* 0x000fca0000004100 */
[----:B------:R-:W-:Y:S01]  /*1710*/  @P2 FFMA.FTZ R138, R117, R113, R102 ;  /* 0x00000071758a2223 */ /* 0x000fe20000010066 */
[----:B-1----:R-:W-:-:S04]  /*1720*/  @P2 FMUL.FTZ R119, R108, R119 ;  /* 0x000000776c772220 */ /* 0x002fc80000410000 */
[----:B------:R-:W-:Y:S01]  /*1730*/  @P2 FFMA.FTZ R136, R119, R111, R100 ;  /* 0x0000006f77882223 */ /* 0x000fe20000010064 */
[----:B--2---:R-:W-:-:S04]  /*1740*/  @P2 FMUL.FTZ R112, R112, R121 ;  /* 0x0000007970702220 */ /* 0x004fc80000410000 */
[----:B------:R-:W-:Y:S01]  /*1750*/  @P2 FFMA.FTZ R137, R112, R106, R101 ;  /* 0x0000006a70892223 */ /* 0x000fe20000010065 */
[----:B------:R-:W-:Y:S06]  /*1760*/  @!P2 BRA `(.L_x_28191) ;  /* 0x0000000000c4a947 */ /* 0x000fec0003800000 */
[----:B------:R-:W-:Y:S02]  /*1770*/  HADD2.F32 R106, -RZ, R95.H1_H1 ;  /* 0x3000005fff6a7230 */ /* 0x000fe40000004100 */
[----:B------:R-:W-:-:S03]  /*1780*/  HADD2.F32 R0, -RZ, R75.H1_H1 ;  /* 0x3000004bff007230 */ /* 0x000fc60000004100 */
[----:B------:R-:W-:-:S04]  /*1790*/  FMUL.FTZ R106, R106, UR23 ;  /* 0x000000176a6a7c20 */ /* 0x000fc80008410000 */
[----:B------:R-:W-:Y:S01]  /*17a0*/  FFMA.FTZ R139, R106, R0, R103 ;  /* 0x000000006a8b7223 */ /* 0x000fe20000010067 */
[----:B------:R-:W-:Y:S06]  /*17b0*/  BRA `(.L_x_28191) ;  /* 0x0000000000b07947 */ /* 0x000fec0003800000 */
.L_x_28190:
[----:B-1----:R-:W0:Y:S01]  /*17c0*/  @P1 LDC R107, c[0x0][0x40c] ;  /* 0x00010300ff6b1b82 */ /* 0x002e220000000800 */
        /* <DEDUP_REMOVED lines=43> */
.L_x_28191:
        /* <DEDUP_REMOVED lines=63> */
.L_x_28192:
[----:B-1----:R-:W0:Y:S01]  /*1e70*/  @P1 LDC R109, c[0x0][0x40c] ;  /* 0x00010300ff6d1b82 */ /* 0x002e220000000800 */
[--C-:B-----5:R-:W-:Y:S01]  /*1e80*/  @P1 HADD2.F32 R0, -RZ, R92.reuse.H0_H0 ;  /* 0x2000005cff001230 */ /* 0x120fe20000004100 */
[----:B------:R-:W-:Y:S01]  /*1e90*/  CS2R R124, SRZ ;  /* 0x00000000007c7805 */ /* 0x000fe2000001ff00 */
[----:B------:R-:W-:Y:S01]  /*1ea0*/  @P1 HADD2.F32 R106, -RZ, R92.H1_H1 ;  /* 0x3000005cff6a1230 */ /* 0x000fe20000004100 */
[----:B------:R-:W-:Y:S01]  /*1eb0*/  CS2R R126, SRZ ;  /* 0x00000000007e7805 */ /* 0x000fe2000001ff00 */
[----:B------:R-:W-:Y:S01]  /*1ec0*/  @P1 HADD2.F32 R108, -RZ, R93.H0_H0 ;  /* 0x2000005dff6c1230 */ /* 0x000fe20000004100 */
        /* <DEDUP_REMOVED lines=8> */
[----:B------:R-:W-:-:S06]  /*1f50*/  @P1 HADD2.F32 R109, -RZ, R93.H1_H1 ;  /* 0x3000005dff6d1230 */ /* 0x000fcc0000004100 */
        /* <DEDUP_REMOVED lines=13> */
[----:B------:R-:W-:-:S03]  /*2030*/  @P1 HADD2.F32 R113, -RZ, R78.H1_H1 ;  /* 0x3000004eff711230 */ /* 0x000fc60000004100 */
[----:B------:R-:W-:Y:S01]  /*2040*/  @P1 FMUL.FTZ R124, R0, R109 ;  /* 0x0000006d007c1220 */ /* 0x000fe20000410000 */
[----:B------:R-:W3:Y:S01]  /*2050*/  @P1 LDC R118, c[0x0][0x40c] ;  /* 0x00010300ff761b82 */ /* 0x000ee20000000800 */
[----:B0-----:R-:W-:Y:S01]  /*2060*/  @P1 FMUL.FTZ R112, R112, R115 ;  /* 0x0000007370701220 */ /* 0x001fe20000410000 */
[----:B------:R-:W-:Y:S02]  /*2070*/  @P1 HADD2.F32 R115, -RZ, R95.H0_H0 ;  /* 0x2000005fff731230 */ /* 0x000fe40000004100 */
[----:B------:R-:W-:Y:S02]  /*2080*/  @P1 HADD2.F32 R109, -RZ, R77.H1_H1 ;  /* 0x3000004dff6d1230 */ /* 0x000fe40000004100 */
[----:B------:R-:W-:Y:S01]  /*2090*/  @P1 FMUL.FTZ R128, R112, R111 ;  /* 0x0000006f70801220 */ /* 0x000fe20000410000 */
[----:B------:R-:W-:Y:S02]  /*20a0*/  @P1 HADD2.F32 R0, -RZ, R79.H0_H0 ;  /* 0x2000004fff001230 */ /* 0x000fe40000004100 */
[----:B-1----:R-:W-:Y:S01]  /*20b0*/  @P1 FMUL.FTZ R114, R114, R117 ;  /* 0x0000007572721220 */ /* 0x002fe20000410000 */
[----:B------:R-:W-:-:S02]  /*20c0*/  @P1 HADD2.F32 R117, -RZ, R95.H1_H1 ;  /* 0x3000005fff751230 */ /* 0x000fc40000004100 */
[----:B------:R-:W-:Y:S01]  /*20d0*/  @P1 FMUL.FTZ R127, R110, R109 ;  /* 0x0000006d6e7f1220 */ /* 0x000fe20000410000 */
[----:B------:R-:W-:Y:S01]  /*20e0*/  @P1 FMUL.FTZ R129, R114, R113 ;  /* 0x0000007172811220 */ /* 0x000fe20000410000 */
[----:B--2---:R-:W-:-:S04]  /*20f0*/  @P1 FMUL.FTZ R115, R115, R116 ;  /* 0x0000007473731220 */ /* 0x004fc80000410000 */
[----:B------:R-:W-:Y:S01]  /*2100*/  @P1 FMUL.FTZ R130, R115, R0 ;  /* 0x0000000073821220 */ /* 0x000fe20000410000 */
[----:B---3--:R-:W-:-:S04]  /*2110*/  @P1 FMUL.FTZ R117, R117, R118 ;  /* 0x0000007675751220 */ /* 0x008fc80000410000 */
[----:B------:R-:W-:-:S07]  /*2120*/  @P1 FMUL.FTZ R131, R117, R106 ;  /* 0x0000006a75831220 */ /* 0x000fce0000410000 */
.L_x_28193:
        /* <DEDUP_REMOVED lines=21> */
[--C-:B------:R-:W-:Y:S02]  /*2280*/  @P2 HADD2.F32 R106, -RZ, R92.reuse.H1_H1 ;  /* 0x3000005cff6a2230 */ /* 0x100fe40000004100 */
[----:B------:R-:W-:Y:S02]  /*2290*/  @P2 HADD2.F32 R0, -RZ, R92.H0_H0 ;  /* 0x2000005cff002230 */ /* 0x000fe40000004100 */
[--C-:B------:R-:W-:Y:S02]  /*22a0*/  @P2 HADD2.F32 R108, -RZ, R93.reuse.H0_H0 ;  /* 0x2000005dff6c2230 */ /* 0x100fe40000004100 */
[----:B------:R-:W-:Y:S01]  /*22b0*/  @P2 HADD2.F32 R110, -RZ, R93.H1_H1 ;  /* 0x3000005dff6e2230 */ /* 0x000fe20000004100 */
[----:B------:R-:W1:Y:S01]  /*22c0*/  @P2 LDC R107, c[0x0][0x40c] ;  /* 0x00010300ff6b2b82 */ /* 0x000e620000000800 */
[----:B------:R-:W-:-:S07]  /*22d0*/  @P2 HADD2.F32 R114, -RZ, R95.H0_H0 ;  /* 0x2000005fff722230 */ /* 0x000fce0000004100 */
[----:B------:R-:W2:Y:S08]  /*22e0*/  @P2 LDC R113, c[0x0][0x40c] ;  /* 0x00010300ff712b82 */ /* 0x000eb00000000800 */
[----:B------:R-:W3:Y:S01]  /*22f0*/  @P2 LDC R112, c[0x0][0x40c] ;  /* 0x00010300ff702b82 */ /* 0x000ee20000000800 */
[----:B0-----:R-:W-:Y:S01]  /*2300*/  @P2 FMUL.FTZ R106, R106, R111 ;  /* 0x0000006f6a6a2220 */ /* 0x001fe20000410000 */
[----:B------:R-:W-:-:S06]  /*2310*/  @P2 HADD2.F32 R111, -RZ, R94.H1_H1 ;  /* 0x3000005eff6f2230 */ /* 0x000fcc0000004100 */
[----:B------:R-:W0:Y:S01]  /*2320*/  @P2 LDC R115, c[0x0][0x40c] ;  /* 0x00010300ff732b82 */ /* 0x000e220000000800 */
[----:B-1----:R-:W-:Y:S01]  /*2330*/  @P2 FMUL.FTZ R109, R0, R107 ;  /* 0x0000006b006d2220 */ /* 0x002fe20000410000 */
[--C-:B------:R-:W-:Y:S02]  /*2340*/  @P2 HADD2.F32 R107, -RZ, R80.reuse.H0_H0 ;  /* 0x20000050ff6b2230 */ /* 0x100fe40000004100 */
[----:B------:R-:W-:-:S03]  /*2350*/  @P2 HADD2.F32 R0, -RZ, R80.H1_H1 ;  /* 0x30000050ff002230 */ /* 0x000fc60000004100 */
[----:B------:R-:W-:Y:S01]  /*2360*/  @P2 FFMA.FTZ R132, R109, R107, R96 ;  /* 0x0000006b6d842223 */ /* 0x000fe20000010060 */
[----:B------:R-:W1:Y:S01]  /*2370*/  @P2 LDC R119, c[0x0][0x40c] ;  /* 0x00010300ff772b82 */ /* 0x000e620000000800 */
[----:B--2---:R-:W-:Y:S01]  /*2380*/  @P2 FMUL.FTZ R113, R108, R113 ;  /* 0x000000716c712220 */ /* 0x004fe20000410000 */
[----:B------:R-:W-:Y:S02]  /*2390*/  @P2 HADD2.F32 R108, -RZ, R94.H0_H0 ;  /* 0x2000005eff6c2230 */ /* 0x000fe40000004100 */
[----:B------:R-:W-:Y:S01]  /*23a0*/  @P2 FFMA.FTZ R133, R106, R0, R97 ;  /* 0x000000006a852223 */ /* 0x000fe20000010061 */
[--C-:B------:R-:W-:Y:S02]  /*23b0*/  @P2 HADD2.F32 R107, -RZ, R81.reuse.H0_H0 ;  /* 0x20000051ff6b2230 */ /* 0x100fe40000004100 */
[----:B------:R-:W-:Y:S01]  /*23c0*/  @P2 HADD2.F32 R0, -RZ, R81.H1_H1 ;  /* 0x30000051ff002230 */ /* 0x000fe20000004100 */
[----:B------:R-:W2:Y:S01]  /*23d0*/  @P2 LDC R117, c[0x0][0x40c] ;  /* 0x00010300ff752b82 */ /* 0x000ea20000000800 */
[----:B---3--:R-:W-:Y:S01]  /*23e0*/  @P2 FMUL.FTZ R112, R111, R112 ;  /* 0x000000706f702220 */ /* 0x008fe20000410000 */
[----:B------:R-:W-:-:S02]  /*23f0*/  @P2 HADD2.F32 R111, -RZ, R83.H0_H0 ;  /* 0x20000053ff6f2230 */ /* 0x000fc40000004100 */
[----:B------:R-:W-:Y:S01]  /*2400*/  @P2 FFMA.FTZ R134, R113, R107, R98 ;  /* 0x0000006b71862223 */ /* 0x000fe20000010062 */
[--C-:B------:R-:W-:Y:S02]  /*2410*/  @P2 HADD2.F32 R109, -RZ, R82.reuse.H0_H0 ;  /* 0x20000052ff6d2230 */ /* 0x100fe40000004100 */
[----:B------:R-:W-:Y:S02]  /*2420*/  @P2 HADD2.F32 R106, -RZ, R82.H1_H1 ;  /* 0x30000052ff6a2230 */ /* 0x000fe40000004100 */
[----:B0-----:R-:W-:-:S04]  /*2430*/  @P2 FMUL.FTZ R110, R110, R115 ;  /* 0x000000736e6e2220 */ /* 0x001fc80000410000 */
[----:B------:R-:W-:Y:S01]  /*2440*/  @P2 FFMA.FTZ R135, R110, R0, R99 ;  /* 0x000000006e872223 */ /* 0x000fe20000010063 */
[----:B-1----:R-:W-:-:S04]  /*2450*/  @P2 FMUL.FTZ R119, R114, R119 ;  /* 0x0000007772772220 */ /* 0x002fc80000410000 */
[----:B------:R-:W-:Y:S01]  /*2460*/  @P2 FFMA.FTZ R118, R119, R111, R102 ;  /* 0x0000006f77762223 */ /* 0x000fe20000010066 */
[----:B------:R-:W-:Y:S01]  /*2470*/  MOV R119, R103 ;  /* 0x0000006700777202 */ /* 0x000fe20000000f00 */
[----:B--2---:R-:W-:Y:S01]  /*2480*/  @P2 FMUL.FTZ R115, R108, R117 ;  /* 0x000000756c732220 */ /* 0x004fe20000410000 */
[----:B------:R-:W-:Y:S01]  /*2490*/  MOV R117, R101 ;  /* 0x0000006500757202 */ /* 0x000fe20000000f00 */
        /* <DEDUP_REMOVED lines=8> */
.L_x_28194:
[----:B-1----:R-:W0:Y:S01]  /*2520*/  @P1 LDC R107, c[0x0][0x40c] ;  /* 0x00010300ff6b1b82 */ /* 0x002e220000000800 */
[--C-:B-----5:R-:W-:Y:S01]  /*2530*/  @P1 HADD2.F32 R0, -RZ, R92.reuse.H0_H0 ;  /* 0x2000005cff001230 */ /* 0x120fe20000004100 */
[----:B------:R-:W-:Y:S01]  /*2540*/  CS2R R132, SRZ ;  /* 0x0000000000847805 */ /* 0x000fe2000001ff00 */
[----:B------:R-:W-:Y:S01]  /*2550*/  @P1 HADD2.F32 R106, -RZ, R92.H1_H1 ;  /* 0x3000005cff6a1230 */ /* 0x000fe20000004100 */
[----:B------:R-:W-:Y:S01]  /*2560*/  CS2R R134, SRZ ;  /* 0x0000000000867805 */ /* 0x000fe2000001ff00 */
[----:B------:R-:W-:Y:S01]  /*2570*/  @P1 HADD2.F32 R110, -RZ, R93.H1_H1 ;  /* 0x3000005dff6e1230 */ /* 0x000fe20000004100 */
[----:B------:R-:W-:Y:S01]  /*2580*/  CS2R R118, SRZ ;  /* 0x0000000000767805 */ /* 0x000fe2000001ff00 */
[--C-:B------:R-:W-:Y:S01]  /*2590*/  @P1 HADD2.F32 R114, -RZ, R94.reuse.H1_H1 ;  /* 0x3000005eff721230 */ /* 0x100fe20000004100 */
[----:B------:R-:W1:Y:S01]  /*25a0*/  @P1 LDC R109, c[0x0][0x40c] ;  /* 0x00010300ff6d1b82 */ /* 0x000e620000000800 */
[----:B------:R-:W-:-:S07]  /*25b0*/  @P1 HADD2.F32 R112, -RZ, R94.H0_H0 ;  /* 0x2000005eff701230 */ /* 0x000fce0000004100 */
        /* <DEDUP_REMOVED lines=11> */
[----:B------:R-:W-:Y:S02]  /*2670*/  @P1 HADD2.F32 R106, -RZ, R95.H1_H1 ;  /* 0x3000005fff6a1230 */ /* 0x000fe40000004100 */
[----:B------:R-:W-:Y:S02]  /*2680*/  @P1 HADD2.F32 R109, -RZ, R82.H1_H1 ;  /* 0x30000052ff6d1230 */ /* 0x000fe40000004100 */
[----:B------:R-:W-:Y:S01]  /*2690*/  @P1 FMUL.FTZ R132, R0, R107 ;  /* 0x0000006b00841220 */ /* 0x000fe20000410000 */
[----:B------:R-:W2:Y:S01]  /*26a0*/  @P1 LDC R116, c[0x0][0x40c] ;  /* 0x00010300ff741b82 */ /* 0x000ea20000000800 */
[----:B---3--:R-:W-:Y:S01]  /*26b0*/  @P1 FMUL.FTZ R110, R110, R111 ;  /* 0x0000006f6e6e1220 */ /* 0x008fe20000410000 */
[----:B------:R-:W-:-:S02]  /*26c0*/  @P1 HADD2.F32 R111, -RZ, R81.H0_H0 ;  /* 0x20000051ff6f1230 */ /* 0x000fc40000004100 */
[----:B------:R-:W-:Y:S02]  /*26d0*/  @P1 HADD2.F32 R107, -RZ, R82.H0_H0 ;  /* 0x20000052ff6b1230 */ /* 0x000fe40000004100 */
[----:B------:R-:W-:Y:S02]  /*26e0*/  @P1 HADD2.F32 R0, -RZ, R83.H0_H0 ;  /* 0x20000053ff001230 */ /* 0x000fe40000004100 */
[----:B------:R-:W-:Y:S01]  /*26f0*/  @P1 FMUL.FTZ R134, R108, R111 ;  /* 0x0000006f6c861220 */ /* 0x000fe20000410000 */
[----:B------:R-:W3:Y:S01]  /*2700*/  @P1 LDC R121, c[0x0][0x40c] ;  /* 0x00010300ff791b82 */ /* 0x000ee20000000800 */
[----:B0-----:R-:W-:Y:S01]  /*2710*/  @P1 FMUL.FTZ R114, R114, R115 ;  /* 0x0000007372721220 */ /* 0x001fe20000410000 */
[----:B------:R-:W-:Y:S02]  /*2720*/  @P1 HADD2.F32 R115, -RZ, R95.H0_H0 ;  /* 0x2000005fff731230 */ /* 0x000fe40000004100 */
[----:B------:R-:W-:Y:S02]  /*2730*/  @P1 HADD2.F32 R111, -RZ, R83.H1_H1 ;  /* 0x30000053ff6f1230 */ /* 0x000fe40000004100 */
[----:B-1----:R-:W-:Y:S01]  /*2740*/  @P1 FMUL.FTZ R112, R112, R113 ;  /* 0x0000007170701220 */ /* 0x002fe20000410000 */
[----:B------:R-:W-:-:S05]  /*2750*/  @P1 HADD2.F32 R113, -RZ, R81.H1_H1 ;  /* 0x30000051ff711230 */ /* 0x000fca0000004100 */
[----:B------:R-:W-:Y:S01]  /*2760*/  @P1 FMUL.FTZ R135, R110, R113 ;  /* 0x000000716e871220 */ /* 0x000fe20000410000 */
[----:B--2---:R-:W-:Y:S01]  /*2770*/  @P1 FMUL.FTZ R115, R115, R116 ;  /* 0x0000007473731220 */ /* 0x004fe20000410000 */
[----:B------:R-:W-:Y:S02]  /*2780*/  CS2R R116, SRZ ;  /* 0x0000000000747805 */ /* 0x000fe4000001ff00 */
[----:B------:R-:W-:Y:S01]  /*2790*/  @P1 FMUL.FTZ R116, R112, R107 ;  /* 0x0000006b70741220 */ /* 0x000fe20000410000 */
[----:B------:R-:W-:Y:S01]  /*27a0*/  @P1 FMUL.FTZ R117, R114, R109 ;  /* 0x0000006d72751220 */ /* 0x000fe20000410000 */
[----:B------:R-:W-:Y:S01]  /*27b0*/  @P1 FMUL.FTZ R118, R115, R0 ;  /* 0x0000000073761220 */ /* 0x000fe20000410000 */
[----:B---3--:R-:W-:-:S04]  /*27c0*/  @P1 FMUL.FTZ R106, R106, R121 ;  /* 0x000000796a6a1220 */ /* 0x008fc80000410000 */
[----:B------:R-:W-:-:S07]  /*27d0*/  @P1 FMUL.FTZ R119, R106, R111 ;  /* 0x0000006f6a771220 */ /* 0x000fce0000410000 */
.L_x_28195:
        /* <DEDUP_REMOVED lines=20> */
[--C-:B------:R-:W-:Y:S02]  /*2920*/  @P2 HADD2.F32 R106, -RZ, R92.reuse.H1_H1 ;  /* 0x3000005cff6a2230 */ /* 0x100fe40000004100 */
[----:B------:R-:W-:Y:S02]  /*2930*/  @P2 HADD2.F32 R0, -RZ, R92.H0_H0 ;  /* 0x2000005cff002230 */ /* 0x000fe40000004100 */
[----:B------:R-:W-:-:S03]  /*2940*/  @P2 HADD2.F32 R108, -RZ, R93.H0_H0 ;  /* 0x2000005dff6c2230 */ /* 0x000fc60000004100 */
[----:B------:R-:W1:Y:S08]  /*2950*/  @P2 LDC R107, c[0x0][0x40c] ;  /* 0x00010300ff6b2b82 */ /* 0x000e700000000800 */
[----:B------:R-:W2:Y:S08]  /*2960*/  @P2 LDC R113, c[0x0][0x40c] ;  /* 0x00010300ff712b82 */ /* 0x000eb00000000800 */
[----:B------:R-:W3:Y:S01]  /*2970*/  @P2 LDC R115, c[0x0][0x40c] ;  /* 0x00010300ff732b82 */ /* 0x000ee20000000800 */
[----:B0-----:R-:W-:-:S07]  /*2980*/  @P2 FMUL.FTZ R106, R106, R111 ;  /* 0x0000006f6a6a2220 */ /* 0x001fce0000410000 */
[----:B------:R-:W0:Y:S01]  /*2990*/  @P2 LDC R110, c[0x0][0x40c] ;  /* 0x00010300ff6e2b82 */ /* 0x000e220000000800 */
[----:B-1----:R-:W-:Y:S01]  /*29a0*/  @P2 FMUL.FTZ R109, R0, R107 ;  /* 0x0000006b006d2220 */ /* 0x002fe20000410000 */
[--C-:B------:R-:W-:Y:S02]  /*29b0*/  @P2 HADD2.F32 R107, -RZ, R84.reuse.H0_H0 ;  /* 0x20000054ff6b2230 */ /* 0x100fe40000004100 */
[----:B------:R-:W-:-:S03]  /*29c0*/  @P2 HADD2.F32 R0, -RZ, R84.H1_H1 ;  /* 0x30000054ff002230 */ /* 0x000fc60000004100 */
[----:B------:R-:W-:Y:S01]  /*29d0*/  @P2 FFMA.FTZ R120, R109, R107, R96 ;  /* 0x0000006b6d782223 */ /* 0x000fe20000010060 */
[----:B------:R-:W1:Y:S01]  /*29e0*/  @P2 LDC R111, c[0x0][0x40c] ;  /* 0x00010300ff6f2b82 */ /* 0x000e620000000800 */
[----:B------:R-:W-:Y:S01]  /*29f0*/  @P2 FFMA.FTZ R121, R106, R0, R97 ;  /* 0x000000006a792223 */ /* 0x000fe20000010061 */
[----:B------:R-:W-:Y:S02]  /*2a00*/  @P2 HADD2.F32 R0, -RZ, R93.H1_H1 ;  /* 0x3000005dff002230 */ /* 0x000fe40000004100 */
[----:B--2---:R-:W-:Y:S01]  /*2a10*/  @P2 FMUL.FTZ R113, R108, R113 ;  /* 0x000000716c712220 */ /* 0x004fe20000410000 */
[----:B------:R-:W-:Y:S01]  /*2a20*/  @P2 HADD2.F32 R107, -RZ, R85.H0_H0 ;  /* 0x20000055ff6b2230 */ /* 0x000fe20000004100 */
[----:B------:R-:W-:Y:S02]  /*2a30*/  MOV R108, R100 ;  /* 0x00000064006c7202 */ /* 0x000fe40000000f00 */
[----:B------:R-:W2:Y:S01]  /*2a40*/  @P2 LDC R157, c[0x0][0x40c] ;  /* 0x00010300ff9d2b82 */ /* 0x000ea20000000800 */
[----:B---3--:R-:W-:Y:S01]  /*2a50*/  @P2 FMUL.FTZ R106, R0, R115 ;  /* 0x00000073006a2220 */ /* 0x008fe20000410000 */
[----:B------:R-:W-:Y:S01]  /*2a60*/  @P2 FFMA.FTZ R122, R113, R107, R98 ;  /* 0x0000006b717a2223 */ /* 0x000fe20000010062 */
[----:B------:R-:W-:-:S02]  /*2a70*/  @P2 HADD2.F32 R107, -RZ, R94.H0_H0 ;  /* 0x2000005eff6b2230 */ /* 0x000fc40000004100 */
[----:B------:R-:W-:-:S03]  /*2a80*/  @P2 HADD2.F32 R0, -RZ, R85.H1_H1 ;  /* 0x30000055ff002230 */ /* 0x000fc60000004100 */
[----:B0-----:R-:W-:Y:S01]  /*2a90*/  @P2 FMUL.FTZ R109, R107, R110 ;  /* 0x0000006e6b6d2220 */ /* 0x001fe20000410000 */
[----:B------:R-:W-:Y:S02]  /*2aa0*/  @P2 HADD2.F32 R107, -RZ, R86.H0_H0 ;  /* 0x20000056ff6b2230 */ /* 0x000fe40000004100 */
[----:B------:R-:W-:Y:S01]  /*2ab0*/  @P2 FFMA.FTZ R123, R106, R0, R99 ;  /* 0x000000006a7b2223 */ /* 0x000fe20000010063 */
[----:B------:R-:W-:Y:S02]  /*2ac0*/  @P2 HADD2.F32 R0, -RZ, R94.H1_H1 ;  /* 0x3000005eff002230 */ /* 0x000fe40000004100 */
[----:B------:R-:W-:Y:S02]  /*2ad0*/  @P2 HADD2.F32 R110, -RZ, R95.H0_H0 ;  /* 0x2000005fff6e2230 */ /* 0x000fe40000004100 */
[----:B------:R-:W-:Y:S01]  /*2ae0*/  @P2 FFMA.FTZ R108, R109, R107, R100 ;  /* 0x0000006b6d6c2223 */ /* 0x000fe20000010064 */
[----:B------:R-:W-:Y:S02]  /*2af0*/  @P2 HADD2.F32 R107, -RZ, R87.H0_H0 ;  /* 0x20000057ff6b2230 */ /* 0x000fe40000004100 */
[----:B-1----:R-:W-:Y:S01]  /*2b00*/  @P2 FMUL.FTZ R106, R0, R111 ;  /* 0x0000006f006a2220 */ /* 0x002fe20000410000 */
[----:B------:R-:W-:Y:S01]  /*2b10*/  @P2 HADD2.F32 R0, -RZ, R86.H1_H1 ;  /* 0x30000056ff002230 */ /* 0x000fe20000004100 */
[----:B------:R-:W-:-:S02]  /*2b20*/  MOV R109, R101 ;  /* 0x00000065006d7202 */ /* 0x000fc40000000f00 */
[----:B------:R-:W-:Y:S02]  /*2b30*/  MOV R111, R103 ;  /* 0x00000067006f7202 */ /* 0x000fe40000000f00 */
[----:B------:R-:W-:Y:S01]  /*2b40*/  @P2 FFMA.FTZ R109, R106, R0, R101 ;  /* 0x000000006a6d2223 */ /* 0x000fe20000010065 */
[----:B--2---:R-:W-:Y:S01]  /*2b50*/  @P2 FMUL.FTZ R157, R110, R157 ;  /* 0x0000009d6e9d2220 */ /* 0x004fe20000410000 */
[----:B------:R-:W-:-:S03]  /*2b60*/  MOV R110, R102 ;  /* 0x00000066006e7202 */ /* 0x000fc60000000f00 */
[----:B------:R-:W-:Y:S01]  /*2b70*/  @P2 FFMA.FTZ R110, R157, R107, R102 ;  /* 0x0000006b9d6e2223 */ /* 0x000fe20000010066 */
[----:B------:R-:W-:Y:S06]  /*2b80*/  @!P2 BRA `(.L_x_28197) ;  /* 0x0000000000c8a947 */ /* 0x000fec0003800000 */
[----:B------:R-:W-:Y:S02]  /*2b90*/  HADD2.F32 R106, -RZ, R95.H1_H1 ;  /* 0x3000005fff6a7230 */ /* 0x000fe40000004100 */
[----:B------:R-:W-:-:S03]  /*2ba0*/  HADD2.F32 R0, -RZ, R87.H1_H1 ;  /* 0x30000057ff007230 */ /* 0x000fc60000004100 */
[----:B------:R-:W-:-:S04]  /*2bb0*/  FMUL.FTZ R106, R106, UR23 ;  /* 0x000000176a6a7c20 */ /* 0x000fc80008410000 */
[----:B------:R-:W-:Y:S01]  /*2bc0*/  FFMA.FTZ R111, R106, R0, R103 ;  /* 0x000000006a6f7223 */ /* 0x000fe20000010067 */
[----:B------:R-:W-:Y:S06]  /*2bd0*/  BRA `(.L_x_28197) ;  /* 0x0000000000b47947 */ /* 0x000fec0003800000 */
.L_x_28196:
[----:B--2---:R-:W0:Y:S01]  /*2be0*/  @P1 LDC R107, c[0x0][0x40c] ;  /* 0x00010300ff6b1b82 */ /* 0x004e220000000800 */
[--C-:B-----5:R-:W-:Y:S01]  /*2bf0*/  @P1 HADD2.F32 R0, -RZ, R92.reuse.H0_H0 ;  /* 0x2000005cff001230 */ /* 0x120fe20000004100 */
[----:B------:R-:W-:Y:S01]  /*2c00*/  CS2R R120, SRZ ;  /* 0x0000000000787805 */ /* 0x000fe2000001ff00 */
[----:B------:R-:W-:Y:S01]  /*2c10*/  @P1 HADD2.F32 R106, -RZ, R92.H1_H1 ;  /* 0x3000005cff6a1230 */ /* 0x000fe20000004100 */
[----:B------:R-:W-:Y:S01]  /*2c20*/  CS2R R122, SRZ ;  /* 0x00000000007a7805 */ /* 0x000fe2000001ff00 */
[--C-:B------:R-:W-:Y:S02]  /*2c30*/  @P1 HADD2.F32 R111, -RZ, R84.reuse.H1_H1 ;  /* 0x30000054ff6f1230 */ /* 0x100fe40000004100 */
[----:B------:R-:W-:Y:S01]  /*2c40*/  HFMA2 R108, -RZ, RZ, 0, 0 ;  /* 0x00000000ff6c7431 */ /* 0x000fe200000001ff */
[----:B------:R-:W1:Y:S08]  /*2c50*/  @P1 LDC R109, c[0x0][0x40c] ;  /* 0x00010300ff6d1b82 */ /* 0x000e700000000800 */
[----:B------:R-:W2:Y:S08]  /*2c60*/  @P1 LDC R113, c[0x0][0x40c] ;  /* 0x00010300ff711b82 */ /* 0x000eb00000000800 */
[----:B------:R-:W3:Y:S01]  /*2c70*/  @P1 LDC R115, c[0x0][0x40c] ;  /* 0x00010300ff731b82 */ /* 0x000ee20000000800 */
[----:B0-----:R-:W-:Y:S01]  /*2c80*/  @P1 FMUL.FTZ R0, R0, R107 ;  /* 0x0000006b00001220 */ /* 0x001fe20000410000 */
[----:B------:R-:W-:-:S05]  /*2c90*/  @P1 HADD2.F32 R107, -RZ, R84.H0_H0 ;  /* 0x20000054ff6b1230 */ /* 0x000fca0000004100 */
[----:B------:R-:W-:Y:S01]  /*2ca0*/  @P1 FMUL.FTZ R120, R0, R107 ;  /* 0x0000006b00781220 */ /* 0x000fe20000410000 */
[----:B------:R-:W0:Y:S01]  /*2cb0*/  @P1 LDC R157, c[0x0][0x40c] ;  /* 0x00010300ff9d1b82 */ /* 0x000e220000000800 */
[----:B-1----:R-:W-:Y:S01]  /*2cc0*/  @P1 FMUL.FTZ R106, R106, R109 ;  /* 0x0000006d6a6a1220 */ /* 0x002fe20000410000 */
[----:B------:R-:W-:Y:S02]  /*2cd0*/  @P1 HADD2.F32 R0, -RZ, R93.H0_H0 ;  /* 0x2000005dff001230 */ /* 0x000fe40000004100 */
[----:B------:R-:W-:Y:S02]  /*2ce0*/  @P1 HADD2.F32 R107, -RZ, R85.H0_H0 ;  /* 0x20000055ff6b1230 */ /* 0x000fe40000004100 */
[----:B------:R-:W-:Y:S01]  /*2cf0*/  @P1 FMUL.FTZ R121, R106, R111 ;  /* 0x0000006f6a791220 */ /* 0x000fe20000410000 */
[----:B------:R-:W-:Y:S01]  /*2d00*/  @P1 HADD2.F32 R106, -RZ, R93.H1_H1 ;  /* 0x3000005dff6a1230 */ /* 0x000fe20000004100 */
[----:B------:R-:W1:Y:S01]  /*2d10*/  @P1 LDC R109, c[0x0][0x40c] ;  /* 0x00010300ff6d1b82 */ /* 0x000e620000000800 */
[----:B--2---:R-:W-:-:S04]  /*2d20*/  @P1 FMUL.FTZ R0, R0, R113 ;  /* 0x0000007100001220 */ /* 0x004fc80000410000 */
[----:B------:R-:W-:Y:S01]  /*2d30*/  @P1 FMUL.FTZ R122, R0, R107 ;  /* 0x0000006b007a1220 */ /* 0x000fe20000410000 */
[----:B------:R-:W-:Y:S02]  /*2d40*/  @P1 HADD2.F32 R107, -RZ, R85.H1_H1 ;  /* 0x30000055ff6b1230 */ /* 0x000fe40000004100 */
[----:B------:R-:W2:Y:S01]  /*2d50*/  @P1 LDC R111, c[0x0][0x40c] ;  /* 0x00010300ff6f1b82 */ /* 0x000ea20000000800 */
[----:B---3--:R-:W-:Y:S01]  /*2d60*/  @P1 FMUL.FTZ R106, R106, R115 ;  /* 0x000000736a6a1220 */ /* 0x008fe20000410000 */
[----:B------:R-:W-:-:S03]  /*2d70*/  @P1 HADD2.F32 R0, -RZ, R94.H0_H0 ;  /* 0x2000005eff001230 */ /* 0x000fc60000004100 */
[----:B------:R-:W-:Y:S01]  /*2d80*/  @P1 FMUL.FTZ R123, R106, R107 ;  /* 0x0000006b6a7b1220 */ /* 0x000fe20000410000 */
[----:B------:R-:W-:Y:S02]  /*2d90*/  @P1 HADD2.F32 R107, -RZ, R86.H0_H0 ;  /* 0x20000056ff6b1230 */ /* 0x000fe40000004100 */
[----:B------:R-:W3:Y:S01]  /*2da0*/  @P1 LDC R113, c[0x0][0x40c] ;  /* 0x00010300ff711b82 */ /* 0x000ee20000000800 */
[----:B0-----:R-:W-:Y:S01]  /*2db0*/  @P1 FMUL.FTZ R0, R0, R157 ;  /* 0x0000009d00001220 */ /* 0x001fe20000410000 */
[----:B------:R-:W-:-:S03]  /*2dc0*/  @P1 HADD2.F32 R106, -RZ, R94.H1_H1 ;  /* 0x3000005eff6a1230 */ /* 0x000fc60000004100 */
[----:B------:R-:W-:Y:S01]  /*2dd0*/  @P1 FMUL.FTZ R108, R0, R107 ;  /* 0x0000006b006c1220 */ /* 0x000fe20000410000 */
[----:B------:R-:W-:Y:S02]  /*2de0*/  @P1 HADD2.F32 R107, -RZ, R86.H1_H1 ;  /* 0x30000056ff6b1230 */ /* 0x000fe40000004100 */
[----:B-1----:R-:W-:Y:S01]  /*2df0*/  @P1 FMUL.FTZ R106, R106, R109 ;  /* 0x0000006d6a6a1220 */ /* 0x002fe20000410000 */
[----:B------:R-:W-:Y:S01]  /*2e00*/  @P1 HADD2.F32 R0, -RZ, R95.H0_H0 ;  /* 0x2000005fff001230 */ /* 0x000fe20000004100 */
[----:B------:R-:W-:Y:S02]  /*2e10*/  MOV R109, RZ ;  /* 0x000000ff006d7202 */ /* 0x000fe40000000f00 */
[----:B------:R-:W-:Y:S01]  /*2e20*/  @P1 FMUL.FTZ R109, R106, R107 ;  /* 0x0000006b6a6d1220 */ /* 0x000fe20000410000 */
[----:B------:R-:W-:Y:S02]  /*2e30*/  @P1 HADD2.F32 R107, -RZ, R87.H0_H0 ;  /* 0x20000057ff6b1230 */ /* 0x000fe40000004100 */
[----:B------:R-:W-:-:S02]  /*2e40*/  @P1 HADD2.F32 R106, -RZ, R95.H1_H1 ;  /* 0x3000005fff6a1230 */ /* 0x000fc40000004100 */
[----:B--2---:R-:W-:Y:S01]  /*2e50*/  @P1 FMUL.FTZ R0, R0, R111 ;  /* 0x0000006f00001220 */ /* 0x004fe20000410000 */
[----:B------:R-:W-:-:S03]  /*2e60*/  CS2R R110, SRZ ;  /* 0x00000000006e7805 */ /* 0x000fc6000001ff00 */
[----:B------:R-:W-:Y:S01]  /*2e70*/  @P1 FMUL.FTZ R110, R0, R107 ;  /* 0x0000006b006e1220 */ /* 0x000fe20000410000 */
[----:B------:R-:W-:Y:S02]  /*2e80*/  @P1 HADD2.F32 R107, -RZ, R87.H1_H1 ;  /* 0x30000057ff6b1230 */ /* 0x000fe40000004100 */
[----:B---3--:R-:W-:-:S04]  /*2e90*/  @P1 FMUL.FTZ R106, R106, R113 ;  /* 0x000000716a6a1220 */ /* 0x008fc80000410000 */
[----:B------:R-:W-:-:S07]  /*2ea0*/  @P1 FMUL.FTZ R111, R106, R107 ;  /* 0x0000006b6a6f1220 */ /* 0x000fce0000410000 */
.L_x_28197:
        /* <DEDUP_REMOVED lines=21> */
[----:B------:R-:W1:Y:S01]  /*3000*/  @UP1 LDCU UR5, c[0x0][0x40c] ;  /* 0x00008180ff0517ac */ /* 0x000e620008000800 */
[----:B------:R-:W2:Y:S07]  /*3010*/  @UP1 LDCU UR14, c[0x0][0x40c] ;  /* 0x00008180ff0e17ac */ /* 0x000eae0008000800 */
[----:B------:R-:W-:-:S02]  /*3020*/  @P0 HADD2.F32 R0, -RZ, R92.H0_H0 ;  /* 0x2000005cff000230 */ /* 0x000fc40000004100 */
[----:B------:R-:W-:-:S03]  /*3030*/  @P0 HADD2.F32 R105, -RZ, R88.H0_H0 ;  /* 0x20000058ff690230 */ /* 0x000fc60000004100 */
[----:B0-----:R-:W-:Y:S01]  /*3040*/  @P0 FMUL.FTZ R107, R0, UR4 ;  /* 0x00000004006b0c20 */ /* 0x001fe20008410000 */
[----:B------:R-:W-:Y:S01]  /*3050*/  @P0 HADD2.F32 R0, -RZ, R92.H1_H1 ;  /* 0x3000005cff000230 */ /* 0x000fe20000004100 */
[----:B------:R-:W0:Y:S02]  /*3060*/  @UP1 LDCU UR4, c[0x0][0x40c] ;  /* 0x00008180ff0417ac */ /* 0x000e240008000800 */
[----:B------:R-:W-:Y:S01]  /*3070*/  @P0 FFMA.FTZ R112, R107, R105, R96 ;  /* 0x000000696b700223 */ /* 0x000fe20000010060 */
[----:B------:R-:W-:Y:S02]  /*3080*/  @P0 HADD2.F32 R105, -RZ, R89.H0_H0 ;  /* 0x20000059ff690230 */ /* 0x000fe40000004100 */
[----:B-1----:R-:W-:Y:S01]  /*3090*/  @P0 FMUL.FTZ R104, R0, UR5 ;  /* 0x0000000500680c20 */ /* 0x002fe20008410000 */
[----:B------:R-:W-:Y:S01]  /*30a0*/  @P0 HADD2.F32 R0, -RZ, R88.H1_H1 ;  /* 0x30000058ff000230 */ /* 0x000fe20000004100 */
[----:B------:R-:W1:Y:S04]  /*30b0*/  @UP1 LDCU UR5, c[0x0][0x40c] ;  /* 0x00008180ff0517ac */ /* 0x000e680008000800 */
[----:B------:R-:W-:Y:S01]  /*30c0*/  @P0 FFMA.FTZ R113, R104, R0, R97 ;  /* 0x0000000068710223 */ /* 0x000fe20000010061 */
[----:B------:R-:W-:-:S05]  /*30d0*/  @P0 HADD2.F32 R0, -RZ, R93.H0_H0 ;  /* 0x2000005dff000230 */ /* 0x000fca0000004100 */
[----:B--2---:R-:W-:Y:S01]  /*30e0*/  @P0 FMUL.FTZ R107, R0, UR14 ;  /* 0x0000000e006b0c20 */ /* 0x004fe20008410000 */
[----:B------:R-:W-:-:S03]  /*30f0*/  @P0 HADD2.F32 R0, -RZ, R93.H1_H1 ;  /* 0x3000005dff000230 */ /* 0x000fc60000004100 */
[----:B------:R-:W-:Y:S01]  /*3100*/  @P0 FFMA.FTZ R114, R107, R105, R98 ;  /* 0x000000696b720223 */ /* 0x000fe20000010062 */
[----:B------:R-:W-:Y:S02]  /*3110*/  @P0 HADD2.F32 R105, -RZ, R90.H0_H0 ;  /* 0x2000005aff690230 */ /* 0x000fe40000004100 */
[----:B0-----:R-:W-:Y:S01]  /*3120*/  @P0 FMUL.FTZ R104, R0, UR4 ;  /* 0x0000000400680c20 */ /* 0x001fe20008410000 */
[----:B------:R-:W-:Y:S01]  /*3130*/  @P0 HADD2.F32 R0, -RZ, R89.H1_H1 ;  /* 0x30000059ff000230 */ /* 0x000fe20000004100 */
[----:B------:R-:W0:Y:S04]  /*3140*/  @UP1 LDCU UR4, c[0x0][0x40c] ;  /* 0x00008180ff0417ac */ /* 0x000e280008000800 */
[----:B------:R-:W-:Y:S01]  /*3150*/  @P0 FFMA.FTZ R115, R104, R0, R99 ;  /* 0x0000000068730223 */ /* 0x000fe20000010063 */
[----:B------:R-:W-:Y:S01]  /*3160*/  @P0 HADD2.F32 R0, -RZ, R94.H0_H0 ;  /* 0x2000005eff000230 */ /* 0x000fe20000004100 */
[----:B------:R-:W-:-:S04]  /*3170*/  MOV R104, R100 ;  /* 0x0000006400687202 */ /* 0x000fc80000000f00 */
[----:B-1----:R-:W-:Y:S01]  /*3180*/  @P0 FMUL.FTZ R107, R0, UR5 ;  /* 0x00000005006b0c20 */ /* 0x002fe20008410000 */
[----:B------:R-:W1:Y:S01]  /*3190*/  @UP1 LDCU UR5, c[0x0][0x40c] ;  /* 0x00008180ff0517ac */ /* 0x000e620008000800 */
[----:B------:R-:W-:Y:S02]  /*31a0*/  @P0 HADD2.F32 R0, -RZ, R94.H1_H1 ;  /* 0x3000005eff000230 */ /* 0x000fe40000004100 */
[----:B------:R-:W-:Y:S01]  /*31b0*/  @P0 FFMA.FTZ R104, R107, R105, R100 ;  /* 0x000000696b680223 */ /* 0x000fe20000010064 */
[----:B------:R-:W-:Y:S01]  /*31c0*/  MOV R105, R101 ;  /* 0x0000006500697202 */ /* 0x000fe20000000f00 */
[----:B------:R-:W-:Y:S02]  /*31d0*/  @P0 HADD2.F32 R107, -RZ, R91.H0_H0 ;  /* 0x2000005bff6b0230 */ /* 0x000fe40000004100 */
[----:B0-----:R-:W-:Y:S01]  /*31e0*/  @P0 FMUL.FTZ R106, R0, UR4 ;  /* 0x00000004006a0c20 */ /* 0x001fe20008410000 */
[----:B------:R-:W-:-:S05]  /*31f0*/  @P0 HADD2.F32 R0, -RZ, R90.H1_H1 ;  /* 0x3000005aff000230 */ /* 0x000fca0000004100 */
[----:B------:R-:W-:Y:S01]  /*3200*/  @P0 FFMA.FTZ R105, R106, R0, R101 ;  /* 0x000000006a690223 */ /* 0x000fe20000010065 */
[----:B------:R-:W-:Y:S01]  /*3210*/  @P0 HADD2.F32 R0, -RZ, R95.H0_H0 ;  /* 0x2000005fff000230 */ /* 0x000fe20000004100 */
[----:B------:R-:W-:-:S04]  /*3220*/  MOV R106, R102 ;  /* 0x00000066006a7202 */ /* 0x000fc80000000f00 */
[----:B-1----:R-:W-:-:S04]  /*3230*/  @P0 FMUL.FTZ R159, R0, UR5 ;  /* 0x00000005009f0c20 */ /* 0x002fc80008410000 */
[----:B------:R-:W-:Y:S01]  /*3240*/  @P0 FFMA.FTZ R106, R159, R107, R102 ;  /* 0x0000006b9f6a0223 */ /* 0x000fe20000010066 */
[----:B------:R-:W-:Y:S01]  /*3250*/  MOV R107, R103 ;  /* 0x00000067006b7202 */ /* 0x000fe20000000f00 */
[----:B------:R-:W-:Y:S06]  /*3260*/  BRA.U !UP1, `(.L_x_28199) ;  /* 0x0000000109cc7547 */ /* 0x000fec000b800000 */
[----:B------:R-:W-:-:S05]  /*3270*/  HADD2.F32 R0, -RZ, R95.H1_H1 ;  /* 0x3000005fff007230 */ /* 0x000fca0000004100 */
[----:B------:R-:W-:Y:S01]  /*3280*/  FMUL.FTZ R156, R0, UR23 ;  /* 0x00000017009c7c20 */ /* 0x000fe20008410000 */
[----:B------:R-:W-:-:S05]  /*3290*/  HADD2.F32 R0, -RZ, R91.H1_H1 ;  /* 0x3000005bff007230 */ /* 0x000fca0000004100 */
[----:B------:R-:W-:Y:S01]  /*32a0*/  FFMA.FTZ R107, R156, R0, R103 ;  /* 0x000000009c6b7223 */ /* 0x000fe20000010067 */
[----:B------:R-:W-:Y:S06]  /*32b0*/  BRA `(.L_x_28199) ;  /* 0x0000000000b87947 */ /* 0x000fec0003800000 */
.L_x_28198:
[----:B--2---:R-:W0:Y:S01]  /*32c0*/  @P1 LDC R105, c[0x0][0x40c] ;  /* 0x00010300ff691b82 */ /* 0x004e220000000800 */
[----:B-----5:R-:W-:Y:S01]  /*32d0*/  @P1 HADD2.F32 R0, -RZ, R92.H0_H0 ;  /* 0x2000005cff001230 */ /* 0x020fe20000004100 */
[----:B------:R-:W-:Y:S01]  /*32e0*/  CS2R R112, SRZ ;  /* 0x0000000000707805 */ /* 0x000fe2000001ff00 */
[----:B------:R-:W-:Y:S02]  /*32f0*/  HFMA2 R104, -RZ, RZ, 0, 0 ;  /* 0x00000000ff687431 */ /* 0x000fe400000001ff */
[----:B------:R-:W-:-:S03]  /*3300*/  HFMA2 R106, -RZ, RZ, 0, 0 ;  /* 0x00000000ff6a7431 */ /* 0x000fc600000001ff */
        /* <DEDUP_REMOVED lines=18> */
[----:B------:R-:W-:-:S03]  /*3430*/  @P1 HADD2.F32 R105, -RZ, R89.H1_H1 ;  /* 0x30000059ff691230 */ /* 0x000fc60000004100 */
[----:B-1----:R-:W-:Y:S02]  /*3440*/  @P1 FMUL.FTZ R0, R0, R107 ;  /* 0x0000006b00001220 */ /* 0x002fe40000410000 */
[----:B------:R-:W1:Y:S02]  /*3450*/  @P1 LDC R107, c[0x0][0x40c] ;  /* 0x00010300ff6b1b82 */ /* 0x000e640000000800 */
[----:B------:R-:W-:Y:S01]  /*3460*/  @P1 FMUL.FTZ R115, R0, R105 ;  /* 0x0000006900731220 */ /* 0x000fe20000410000 */
[----:B------:R-:W-:Y:S02]  /*3470*/  @P1 HADD2.F32 R0, -RZ, R94.H0_H0 ;  /* 0x2000005eff001230 */ /* 0x000fe40000004100 */
[----:B------:R-:W-:-:S03]  /*3480*/  @P1 HADD2.F32 R105, -RZ, R90.H0_H0 ;  /* 0x2000005aff691230 */ /* 0x000fc60000004100 */
[----:B0-----:R-:W-:Y:S02]  /*3490*/  @P1 FMUL.FTZ R0, R0, R159 ;  /* 0x0000009f00001220 */ /* 0x001fe40000410000 */
[----:B------:R-:W0:Y:S02]  /*34a0*/  @P1 LDC R159, c[0x0][0x40c] ;  /* 0x00010300ff9f1b82 */ /* 0x000e240000000800 */
[----:B------:R-:W-:Y:S01]  /*34b0*/  @P1 FMUL.FTZ R104, R0, R105 ;  /* 0x0000006900681220 */ /* 0x000fe20000410000 */
[----:B------:R-:W-:Y:S01]  /*34c0*/  @P1 HADD2.F32 R0, -RZ, R94.H1_H1 ;  /* 0x3000005eff001230 */ /* 0x000fe20000004100 */
[----:B------:R-:W-:-:S04]  /*34d0*/  MOV R105, RZ ;  /* 0x000000ff00697202 */ /* 0x000fc80000000f00 */
[----:B-1----:R-:W-:Y:S01]  /*34e0*/  @P1 FMUL.FTZ R0, R0, R107 ;  /* 0x0000006b00001220 */ /* 0x002fe20000410000 */
[----:B------:R-:W-:-:S05]  /*34f0*/  @P1 HADD2.F32 R107, -RZ, R90.H1_H1 ;  /* 0x3000005aff6b1230 */ /* 0x000fca0000004100 */
[----:B------:R-:W-:Y:S01]  /*3500*/  @P1 FMUL.FTZ R105, R0, R107 ;  /* 0x0000006b00691220 */ /* 0x000fe20000410000 */
[----:B------:R-:W-:Y:S02]  /*3510*/  @P1 HADD2.F32 R0, -RZ, R95.H0_H0 ;  /* 0x2000005fff001230 */ /* 0x000fe40000004100 */
[----:B------:R-:W-:-:S03]  /*3520*/  @P1 HADD2.F32 R107, -RZ, R91.H0_H0 ;  /* 0x2000005bff6b1230 */ /* 0x000fc60000004100 */
[----:B0-----:R-:W-:Y:S01]  /*3530*/  @P1 FMUL.FTZ R0, R0, R159 ;  /* 0x0000009f00001220 */ /* 0x001fe20000410000 */
[----:B------:R-:W-:-:S03]  /*3540*/  @P1 HADD2.F32 R159, -RZ, R91.H1_H1 ;  /* 0x3000005bff9f1230 */ /* 0x000fc60000004100 */
[----:B------:R-:W-:Y:S01]  /*3550*/  @P1 FMUL.FTZ R106, R0, R107 ;  /* 0x0000006b006a1220 */ /* 0x000fe20000410000 */
[----:B------:R-:W-:Y:S01]  /*3560*/  @P1 HADD2.F32 R0, -RZ, R95.H1_H1 ;  /* 0x3000005fff001230 */ /* 0x000fe20000004100 */
[----:B------:R-:W-:-:S04]  /*3570*/  MOV R107, RZ ;  /* 0x000000ff006b7202 */ /* 0x000fc80000000f00 */
[----:B---3--:R-:W-:-:S04]  /*3580*/  @P1 FMUL.FTZ R0, R0, R161 ;  /* 0x000000a100001220 */ /* 0x008fc80000410000 */
[----:B------:R-:W-:-:S07]  /*3590*/  @P1 FMUL.FTZ R107, R0, R159 ;  /* 0x0000009f006b1220 */ /* 0x000fce0000410000 */
.L_x_28199:
        /* <DEDUP_REMOVED lines=204> */
.L_x_28201:
[----:B----4-:R-:W-:Y:S05]  /*4260*/  BSYNC.RECONVERGENT B0 ;  /* 0x0000000000007941 */ /* 0x010fea0003800200 */
.L_x_28200:
        /* <DEDUP_REMOVED lines=13> */
.L_x_28203:
[----:B------:R-:W-:Y:S05]  /*4340*/  BSYNC.RECONVERGENT B0 ;  /* 0x0000000000007941 */ /* 0x000fea0003800200 */
.L_x_28202:
[----:B0-----:R-:W0:Y:S01]  /*4350*/  SHFL.DOWN PT, R158, R2, 0x2, 0x1f ;  /* 0x08401f00029e7f89 */ /* 0x001e2200000e0000 */
[----:B------:R-:W-:Y:S01]  /*4360*/  I2FP.F32.U32 R161, R159 ;  /* 0x0000009f00a17245 */ /* 0x000fe20000201000 */
[----:B------:R-:W-:Y:S01]  /*4370*/  UISETP.GE.AND UP1, UPT, UR6, 0x1, UPT ;  /* 0x000000010600788c */ /* 0x000fe2000bf26270 */
[----:B------:R-:W-:Y:S01]  /*4380*/  ISETP.NE.AND P1, PT, RZ, UR18, PT ;  /* 0x00000012ff007c0c */ /* 0x000fe2000bf25270 */
[----:B------:R-:W1:Y:S01]  /*4390*/  SHFL.DOWN PT, R156, R159, 0x2, 0x1f ;  /* 0x08401f009f9c7f89 */ /* 0x000e6200000e0000 */
[----:B------:R-:W-:Y:S01]  /*43a0*/  ISETP.NE.AND P0, PT, R0, RZ, PT ;  /* 0x000000ff0000720c */ /* 0x000fe20003f05270 */
[----:B0-----:R-:W-:-:S04]  /*43b0*/  FADD.FTZ R160, -R158, R2 ;  /* 0x000000029ea07221 */ /* 0x001fc80000010100 */
[----:B------:R-:W-:Y:S01]  /*43c0*/  FMUL.FTZ R160, R160, R160 ;  /* 0x000000a0a0a07220 */ /* 0x000fe20000410000 */
[----:B-1----:R-:W-:Y:S02]  /*43d0*/  I2FP.F32.S32 R157, R156 ;  /* 0x0000009c009d7245 */ /* 0x002fe40000201400 */
[----:B------:R-:W-:Y:S01]  /*43e0*/  IADD3 R156, PT, PT, R156, R159, RZ ;  /* 0x0000009f9c9c7210 */ /* 0x000fe20007ffe0ff */
[----:B------:R-:W-:Y:S02]  /*43f0*/  FMUL.FTZ R162, R160, R161 ;  /* 0x000000a1a0a27220 */ /* 0x000fe40000410000 */
[----:B------:R-:W0:Y:S01]  /*4400*/  SHFL.DOWN PT, R160, R3, 0x2, 0x1f ;  /* 0x08401f0003a07f89 */ /* 0x000e2200000e0000 */
[-C--:B------:R-:W-:Y:S01]  /*4410*/  FMUL.FTZ R158, R158, R157.reuse ;  /* 0x0000009d9e9e7220 */ /* 0x080fe20000410000 */
[----:B------:R-:W-:-:S03]  /*4420*/  FMUL.FTZ R157, R162, R157 ;  /* 0x0000009da29d7220 */ /* 0x000fc60000410000 */
[----:B------:R-:W-:Y:S01]  /*4430*/  FFMA.FTZ R158, R161, R2, R158 ;  /* 0x00000002a19e7223 */ /* 0x000fe2000001009e */
[----:B------:R-:W-:Y:S01]  /*4440*/  I2FP.F32.S32 R2, R156 ;  /* 0x0000009c00027245 */ /* 0x000fe20000201400 */
[----:B------:R-:W1:Y:S03]  /*4450*/  SHFL.DOWN PT, R161, R156, 0x1, 0x1f ;  /* 0x08201f009ca17f89 */ /* 0x000e6600000e0000 */
[----:B------:R-:W2:Y:S01]  /*4460*/  MUFU.RCP R159, R2 ;  /* 0x00000002009f7308 */ /* 0x000ea20000001000 */
[----:B0-----:R-:W-:-:S04]  /*4470*/  FADD.FTZ R160, R160, R3 ;  /* 0x00000003a0a07221 */ /* 0x001fc80000010000 */
[C---:B--2---:R-:W-:Y:S01]  /*4480*/  FFMA.FTZ R157, R159.reuse, R157, R160 ;  /* 0x0000009d9f9d7223 */ /* 0x044fe200000100a0 */
[----:B------:R-:W-:Y:S01]  /*4490*/  FMUL.FTZ R159, R159, R158 ;  /* 0x0000009e9f9f7220 */ /* 0x000fe20000410000 */
[-C--:B-1----:R-:W-:Y:S02]  /*44a0*/  I2FP.F32.S32 R158, R161.reuse ;  /* 0x000000a1009e7245 */ /* 0x082fe40000201400 */
[----:B------:R-:W-:Y:S02]  /*44b0*/  IADD3 R161, PT, PT, R156, R161, RZ ;  /* 0x000000a19ca17210 */ /* 0x000fe40007ffe0ff */
[----:B------:R-:W0:Y:S02]  /*44c0*/  SHFL.DOWN PT, R160, R159, 0x1, 0x1f ;  /* 0x08201f009fa07f89 */ /* 0x000e2400000e0000 */
[----:B------:R-:W-:-:S04]  /*44d0*/  I2FP.F32.S32 R161, R161 ;  /* 0x000000a100a17245 */ /* 0x000fc80000201400 */
[----:B------:R1:W2:Y:S02]  /*44e0*/  MUFU.RCP R162, R161 ;  /* 0x000000a100a27308 */ /* 0x0002a40000001000 */
[----:B-1----:R-:W-:Y:S01]  /*44f0*/  MOV R161, UR7 ;  /* 0x0000000700a17c02 */ /* 0x002fe20008000f00 */
[----:B0-----:R-:W-:Y:S01]  /*4500*/  FMUL.FTZ R3, R160, R158 ;  /* 0x0000009ea0037220 */ /* 0x001fe20000410000 */
[----:B------:R-:W-:Y:S02]  /*4510*/  FADD.FTZ R163, R159, -R160 ;  /* 0x800000a09fa37221 */ /* 0x000fe40000010000 */
[----:B------:R-:W0:Y:S01]  /*4520*/  SHFL.DOWN PT, R160, R157, 0x1, 0x1f ;  /* 0x08201f009da07f89 */ /* 0x000e2200000e0000 */
[----:B------:R-:W-:Y:S01]  /*4530*/  FFMA.FTZ R3, R2, R159, R3 ;  /* 0x0000009f02037223 */ /* 0x000fe20000010003 */
[----:B------:R-:W-:-:S04]  /*4540*/  FMUL.FTZ R163, R163, R163 ;  /* 0x000000a3a3a37220 */ /* 0x000fc80000410000 */
[----:B------:R-:W-:Y:S01]  /*4550*/  FMUL.FTZ R163, R2, R163 ;  /* 0x000000a302a37220 */ /* 0x000fe20000410000 */
[----:B--2---:R-:W-:Y:S02]  /*4560*/  FMUL.FTZ R2, R162, R3 ;  /* 0x00000003a2027220 */ /* 0x004fe40000410000 */
[----:B------:R-:W1:Y:S01]  /*4570*/  LDC R3, c[0x0][0x448] ;  /* 0x00011200ff037b82 */ /* 0x000e620000000800 */
[----:B------:R-:W-:-:S03]  /*4580*/  FMUL.FTZ R163, R163, R158 ;  /* 0x0000009ea3a37220 */ /* 0x000fc60000410000 */
[----:B------:R-:W2:Y:S01]  /*4590*/  SHFL.IDX PT, R2, R2, RZ, 0x1f ;  /* 0x00001fff02027589 */ /* 0x000ea200000e0000 */
[----:B0-----:R-:W-:-:S04]  /*45a0*/  FADD.FTZ R159, R157, R160 ;  /* 0x000000a09d9f7221 */ /* 0x001fc80000010000 */
[----:B------:R-:W-:-:S05]  /*45b0*/  FFMA.FTZ R163, R162, R163, R159 ;  /* 0x000000a3a2a37223 */ /* 0x000fca000001009f */
[----:B------:R-:W1:Y:S01]  /*45c0*/  SHFL.IDX PT, R158, R163, RZ, 0x1f ;  /* 0x00001fffa39e7589 */ /* 0x000e6200000e0000 */
[----:B--2---:R-:W-:-:S05]  /*45d0*/  FMUL.FTZ R156, R2, R2 ;  /* 0x00000002029c7220 */ /* 0x004fca0000410000 */
[----:B------:R-:W-:Y:S01]  /*45e0*/  FSEL R156, R156, RZ, P1 ;  /* 0x000000ff9c9c7208 */ /* 0x000fe20000800000 */
[----:B-1----:R-:W-:Y:S02]  /*45f0*/  FFMA.FTZ R3, R158, UR19, R3 ;  /* 0x000000139e037c23 */ /* 0x002fe40008010003 */
        /* <DEDUP_REMOVED lines=16> */
[----:B------:R-:W-:Y:S01]  /*4700*/  HADD2.F32 R158, -RZ, R40.H1_H1 ;  /* 0x30000028ff9e7230 */ /* 0x000fe20000004100 */
[----:B------:R-:W-:-:S04]  /*4710*/  UIMAD UR4, UR4, UR15, URZ ;  /* 0x0000000f040472a4 */ /* 0x000fc8000f8e02ff */
[----:B------:R-:W-:-:S04]  /*4720*/  USHF.R.S32.HI UR5, URZ, 0x1f, UR4 ;  /* 0x0000001fff057899 */ /* 0x000fc80008011404 */
[----:B------:R-:W-:-:S03]  /*4730*/  ULEA.HI UR5, UR5, UR4, URZ, 0x3 ;  /* 0x0000000405057291 */ /* 0x000fc6000f8f18ff */
[----:B------:R-:W-:Y:S01]  /*4740*/  FADD.FTZ R2, R152, -UR14 ;  /* 0x8000000e98027e21 */ /* 0x000fe20008010000 */
[----:B------:R-:W-:Y:S01]  /*4750*/  FADD.FTZ R5, R5, -UR14 ;  /* 0x8000000e05057e21 */ /* 0x000fe20008010000 */
[----:B------:R-:W-:Y:S01]  /*4760*/  FADD.FTZ R7, R7, -UR14 ;  /* 0x8000000e07077e21 */ /* 0x000fe20008010000 */
[----:B------:R-:W-:Y:S01]  /*4770*/  FADD.FTZ R145, R145, -UR14 ;  /* 0x8000000e91917e21 */ /* 0x000fe20008010000 */
[----:B------:R-:W-:Y:S01]  /*4780*/  FMUL.FTZ R2, R2, UR22 ;  /* 0x0000001602027c20 */ /* 0x000fe20008410000 */
        /* <DEDUP_REMOVED lines=9> */
[----:B------:R-:W-:Y:S02]  /*4820*/  HADD2.F32 R157, -RZ, R37.H0_H0 ;  /* 0x20000025ff9d7230 */ /* 0x000fe40000004100 */
[----:B------:R-:W-:Y:S01]  /*4830*/  FMUL.FTZ R104, R104, UR22 ;  /* 0x0000001668687c20 */ /* 0x000fe20008410000 */
[----:B------:R-:W-:Y:S01]  /*4840*/  FMUL.FTZ R105, R105, UR22 ;  /* 0x0000001669697c20 */ /* 0x000fe20008410000 */
[----:B------:R-:W-:Y:S01]  /*4850*/  FFMA.FTZ R3, R2, R3, R153 ;  /* 0x0000000302037223 */ /* 0x000fe20000010099 */
[----:B------:R-:W-:Y:S01]  /*4860*/  FADD.FTZ R2, R154, -UR14 ;  /* 0x8000000e9a027e21 */ /* 0x000fe20008010000 */
[----:B------:R-:W-:-:S03]  /*4870*/  HADD2.F32 R153, -RZ, R9.H0_H0 ;  /* 0x20000009ff997230 */ /* 0x000fc60000004100 */
[----:B------:R-:W-:Y:S01]  /*4880*/  FMUL.FTZ R2, R2, UR22 ;  /* 0x0000001602027c20 */ /* 0x000fe20008410000 */
[----:B------:R-:W-:Y:S01]  /*4890*/  F2FP.F16.F32.PACK_AB R152, R3, R152 ;  /* 0x000000980398723e */ /* 0x000fe200000000ff */
[----:B------:R-:W-:Y:S01]  /*48a0*/  FADD.FTZ R3, R4, -UR14 ;  /* 0x8000000e04037e21 */ /* 0x000fe20008010000 */
[----:B------:R-:W-:Y:S02]  /*48b0*/  HADD2.F32 R4, -RZ, R12.H0_H0 ;  /* 0x2000000cff047230 */ /* 0x000fe40000004100 */
[----:B------:R-:W-:Y:S01]  /*48c0*/  FFMA.FTZ R153, R2, R153, R157 ;  /* 0x0000009902997223 */ /* 0x000fe2000001009d */
[----:B------:R-:W-:Y:S01]  /*48d0*/  FADD.FTZ R2, R155, -UR14 ;  /* 0x8000000e9b027e21 */ /* 0x000fe20008010000 */
[----:B------:R-:W-:Y:S02]  /*48e0*/  HADD2.F32 R155, -RZ, R9.H1_H1 ;  /* 0x30000009ff9b7230 */ /* 0x000fe40000004100 */
[----:B------:R-:W-:Y:S01]  /*48f0*/  FMUL.FTZ R3, R3, UR22 ;  /* 0x0000001603037c20 */ /* 0x000fe20008410000 */
[----:B------:R-:W-:-:S02]  /*4900*/  HADD2.F32 R157, -RZ, R37.H1_H1 ;  /* 0x30000025ff9d7230 */ /* 0x000fc40000004100 */
[----:B------:R-:W-:-:S04]  /*4910*/  FMUL.FTZ R2, R2, UR22 ;  /* 0x0000001602027c20 */ /* 0x000fc80008410000 */
[----:B------:R-:W-:Y:S01]  /*4920*/  FFMA.FTZ R156, R2, R155, R157 ;  /* 0x0000009b029c7223 */ /* 0x000fe2000001009d */
[----:B------:R-:W-:Y:S01]  /*4930*/  FADD.FTZ R2, R148, -UR14 ;  /* 0x8000000e94027e21 */ /* 0x000fe20008010000 */
[----:B------:R-:W-:Y:S02]  /*4940*/  HADD2.F32 R155, -RZ, R10.H0_H0 ;  /* 0x2000000aff9b7230 */ /* 0x000fe40000004100 */
[----:B------:R-:W-:Y:S02]  /*4950*/  HADD2.F32 R157, -RZ, R38.H0_H0 ;  /* 0x20000026ff9d7230 */ /* 0x000fe40000004100 */
[----:B------:R-:W-:Y:S01]  /*4960*/  FMUL.FTZ R2, R2, UR22 ;  /* 0x0000001602027c20 */ /* 0x000fe20008410000 */
[----:B------:R-:W-:Y:S01]  /*4970*/  F2FP.F16.F32.PACK_AB R153, R156, R153 ;  /* 0x000000999c99723e */ /* 0x000fe200000000ff */
[----:B------:R-:W-:Y:S02]  /*4980*/  HADD2.F32 R156, -RZ, R40.H0_H0 ;  /* 0x20000028ff9c7230 */ /* 0x000fe40000004100 */
[----:B------:R-:W-:Y:S01]  /*4990*/  FFMA.FTZ R154, R2, R155, R157 ;  /* 0x0000009b029a7223 */ /* 0x000fe2000001009d */
[----:B------:R-:W-:Y:S01]  /*49a0*/  FADD.FTZ R2, R149, -UR14 ;  /* 0x8000000e95027e21 */ /* 0x000fe20008010000 */
[----:B------:R-:W-:-:S02]  /*49b0*/  HADD2.F32 R149, -RZ, R10.H1_H1 ;  /* 0x3000000aff957230 */ /* 0x000fc40000004100 */
[----:B------:R-:W-:Y:S01]  /*49c0*/  FFMA.FTZ R4, R3, R4, R156 ;  /* 0x0000000403047223 */ /* 0x000fe2000001009c */
[----:B------:R-:W-:Y:S02]  /*49d0*/  HADD2.F32 R155, -RZ, R38.H1_H1 ;  /* 0x30000026ff9b7230 */ /* 0x000fe40000004100 */
[----:B------:R-:W-:Y:S01]  /*49e0*/  FMUL.FTZ R2, R2, UR22 ;  /* 0x0000001602027c20 */ /* 0x000fe20008410000 */
[----:B------:R-:W-:Y:S02]  /*49f0*/  HADD2.F32 R157, -RZ, R39.H0_H0 ;  /* 0x20000027ff9d7230 */ /* 0x000fe40000004100 */
[----:B------:R-:W-:Y:S01]  /*4a00*/  FMUL.FTZ R3, R5, UR22 ;  /* 0x0000001605037c20 */ /* 0x000fe20008410000 */
[----:B------:R-:W-:Y:S01]  /*4a10*/  FADD.FTZ R5, R6, -UR14 ;  /* 0x8000000e06057e21 */ /* 0x000fe20008010000 */
[----:B------:R-:W-:Y:S01]  /*4a20*/  FFMA.FTZ R149, R2, R149, R155 ;  /* 0x0000009502957223 */ /* 0x000fe2000001009b */
[----:B------:R-:W-:Y:S01]  /*4a30*/  FADD.FTZ R2, R150, -UR14 ;  /* 0x8000000e96027e21 */ /* 0x000fe20008010000 */
[----:B------:R-:W-:-:S02]  /*4a40*/  HADD2.F32 R155, -RZ, R11.H0_H0 ;  /* 0x2000000bff9b7230 */ /* 0x000fc40000004100 */
[----:B------:R-:W-:Y:S01]  /*4a50*/  FMUL.FTZ R5, R5, UR22 ;  /* 0x0000001605057c20 */ /* 0x000fe20008410000 */
[----:B------:R-:W-:Y:S02]  /*4a60*/  HADD2.F32 R6, -RZ, R13.H0_H0 ;  /* 0x2000000dff067230 */ /* 0x000fe40000004100 */
[----:B------:R-:W-:Y:S01]  /*4a70*/  FMUL.FTZ R2, R2, UR22 ;  /* 0x0000001602027c20 */ /* 0x000fe20008410000 */
[----:B------:R-:W-:Y:S01]  /*4a80*/  F2FP.F16.F32.PACK_AB R154, R149, R154 ;  /* 0x0000009a959a723e */ /* 0x000fe200000000ff */
[----:B------:R-:W-:Y:S01]  /*4a90*/  HADD2.F32 R156, -RZ, R12.H1_H1 ;  /* 0x3000000cff9c7230 */ /* 0x000fe20000004100 */
[----:B------:R-:W-:Y:S01]  /*4aa0*/  MOV R149, UR5 ;  /* 0x0000000500957c02 */ /* 0x000fe20008000f00 */
[----:B------:R-:W-:Y:S01]  /*4ab0*/  FFMA.FTZ R155, R2, R155, R157 ;  /* 0x0000009b029b7223 */ /* 0x000fe2000001009d */
[----:B------:R-:W-:Y:S01]  /*4ac0*/  FADD.FTZ R2, R151, -UR14 ;  /* 0x8000000e97027e21 */ /* 0x000fe20008010000 */
[----:B------:R-:W-:Y:S02]  /*4ad0*/  HADD2.F32 R151, -RZ, R11.H1_H1 ;  /* 0x3000000bff977230 */ /* 0x000fe40000004100 */
[----:B------:R-:W-:Y:S01]  /*4ae0*/  FFMA.FTZ R3, R3, R156, R158 ;  /* 0x0000009c03037223 */ /* 0x000fe2000001009e */
[----:B------:R-:W-:-:S02]  /*4af0*/  HADD2.F32 R157, -RZ, R39.H1_H1 ;  /* 0x30000027ff9d7230 */ /* 0x000fc40000004100 */
[----:B------:R-:W-:-:S04]  /*4b00*/  FMUL.FTZ R2, R2, UR22 ;  /* 0x0000001602027c20 */ /* 0x000fc80008410000 */
[----:B------:R-:W-:Y:S02]  /*4b10*/  FFMA.FTZ R2, R2, R151, R157 ;  /* 0x0000009702027223 */ /* 0x000fe4000001009d */
[----:B------:R-:W0:Y:S03]  /*4b20*/  LDC.64 R150, c[0x0][0x428] ;  /* 0x00010a00ff967b82 */ /* 0x000e260000000a00 */
[----:B------:R-:W-:Y:S02]  /*4b30*/  F2FP.F16.F32.PACK_AB R155, R2, R155 ;  /* 0x0000009b029b723e */ /* 0x000fe400000000ff */
[----:B------:R-:W-:-:S05]  /*4b40*/  LEA.HI.SX32 R2, R149, R0, 0x1d ;  /* 0x0000000095027211 */ /* 0x000fca00078feaff */
[----:B0-----:R-:W-:-:S05]  /*4b50*/  IMAD.WIDE.U32 R148, R2, 0x10, R150 ;  /* 0x0000001002947825 */ /* 0x001fca00078e0096 */
[----:B------:R0:W-:Y:S02]  /*4b60*/  STG.E.128 desc[UR12][R148.64], R152 ;  /* 0x0000009894007986 */ /* 0x0001e4000c101d0c */
[----:B0-----:R-:W-:Y:S01]  /*4b70*/  HADD2.F32 R148, -RZ, R41.H0_H0 ;  /* 0x20000029ff947230 */ /* 0x001fe20000004100 */
[----:B------:R-:W-:Y:S01]  /*4b80*/  IADD3 R155, PT, PT, R2, 0x80, RZ ;  /* 0x00000080029b7810 */ /* 0x000fe20007ffe0ff */
[----:B------:R-:W-:Y:S02]  /*4b90*/  HADD2.F32 R149, -RZ, R13.H1_H1 ;  /* 0x3000000dff957230 */ /* 0x000fe40000004100 */
[----:B------:R-:W-:Y:S02]  /*4ba0*/  HADD2.F32 R153, -RZ, R41.H1_H1 ;  /* 0x30000029ff997230 */ /* 0x000fe40000004100 */
[----:B------:R-:W-:Y:S01]  /*4bb0*/  FFMA.FTZ R5, R5, R6, R148 ;  /* 0x0000000605057223 */ /* 0x000fe20000010094 */
[----:B------:R-:W-:Y:S01]  /*4bc0*/  FMUL.FTZ R6, R7, UR22 ;  /* 0x0000001607067c20 */ /* 0x000fe20008410000 */
[----:B------:R-:W-:Y:S01]  /*4bd0*/  FADD.FTZ R7, R144, -UR14 ;  /* 0x8000000e90077e21 */ /* 0x000fe20008010000 */
[----:B------:R-:W-:-:S02]  /*4be0*/  HADD2.F32 R144, -RZ, R14.H0_H0 ;  /* 0x2000000eff907230 */ /* 0x000fc40000004100 */
[----:B------:R-:W-:Y:S02]  /*4bf0*/  HADD2.F32 R148, -RZ, R42.H0_H0 ;  /* 0x2000002aff947230 */ /* 0x000fe40000004100 */
[----:B------:R-:W-:Y:S01]  /*4c00*/  FMUL.FTZ R7, R7, UR22 ;  /* 0x0000001607077c20 */ /* 0x000fe20008410000 */
[----:B------:R-:W-:Y:S01]  /*4c10*/  FFMA.FTZ R6, R6, R149, R153 ;  /* 0x0000009506067223 */ /* 0x000fe20000010099 */
[----:B------:R-:W-:Y:S02]  /*4c20*/  HADD2.F32 R149, -RZ, R14.H1_H1 ;  /* 0x3000000eff957230 */ /* 0x000fe40000004100 */
[----:B------:R-:W-:Y:S01]  /*4c30*/  FFMA.FTZ R7, R7, R144, R148 ;  /* 0x0000009007077223 */ /* 0x000fe20000010094 */
[----:B------:R-:W-:Y:S01]  /*4c40*/  FMUL.FTZ R144, R145, UR22 ;  /* 0x0000001691907c20 */ /* 0x000fe20008410000 */
[----:B------:R-:W-:Y:S01]  /*4c50*/  FADD.FTZ R145, R146, -UR14 ;  /* 0x8000000e92917e21 */ /* 0x000fe20008010000 */
[----:B------:R-:W-:Y:S02]  /*4c60*/  HADD2.F32 R146, -RZ, R15.H0_H0 ;  /* 0x2000000fff927230 */ /* 0x000fe40000004100 */
[----:B------:R-:W-:-:S02]  /*4c70*/  HADD2.F32 R148, -RZ, R43.H0_H0 ;  /* 0x2000002bff947230 */ /* 0x000fc40000004100 */
[----:B------:R-:W-:Y:S01]  /*4c80*/  FMUL.FTZ R145, R145, UR22 ;  /* 0x0000001691917c20 */ /* 0x000fe20008410000 */
[----:B------:R-:W-:Y:S02]  /*4c90*/  HADD2.F32 R153, -RZ, R42.H1_H1 ;  /* 0x3000002aff997230 */ /* 0x000fe40000004100 */
[----:B------:R-:W-:Y:S02]  /*4ca0*/  HADD2.F32 R152, -RZ, R62.H1_H1 ;  /* 0x3000003eff987230 */ /* 0x000fe40000004100 */
[----:B------:R-:W-:Y:S01]  /*4cb0*/  FFMA.FTZ R145, R145, R146, R148 ;  /* 0x0000009291917223 */ /* 0x000fe20000010094 */
[----:B------:R-:W-:Y:S02]  /*4cc0*/  HADD2.F32 R146, -RZ, R15.H1_H1 ;  /* 0x3000000fff927230 */ /* 0x000fe40000004100 */
[----:B------:R-:W-:Y:S01]  /*4cd0*/  FFMA.FTZ R144, R144, R149, R153 ;  /* 0x0000009590907223 */ /* 0x000fe20000010099 */
[----:B------:R-:W-:Y:S02]  /*4ce0*/  HADD2.F32 R148, -RZ, R43.H1_H1 ;  /* 0x3000002bff947230 */ /* 0x000fe40000004100 */
[----:B------:R-:W-:Y:S01]  /*4cf0*/  FADD.FTZ R149, R140, -UR14 ;  /* 0x8000000e8c957e21 */ /* 0x000fe20008010000 */
[----:B------:R-:W-:-:S02]  /*4d00*/  HADD2.F32 R153, -RZ, R61.H1_H1 ;  /* 0x3000003dff997230 */ /* 0x000fc40000004100 */
[----:B------:R-:W-:-:S04]  /*4d10*/  IMAD.WIDE.U32 R154, R155, 0x10, R150 ;  /* 0x000000109b9a7825 */ /* 0x000fc800078e0096 */
[----:B------:R-:W-:Y:S01]  /*4d20*/  FFMA.FTZ R140, R147, R146, R148 ;  /* 0x00000092938c7223 */ /* 0x000fe20000010094 */
[----:B------:R-:W-:Y:S01]  /*4d30*/  FMUL.FTZ R149, R149, UR22 ;  /* 0x0000001695957c20 */ /* 0x000fe20008410000 */
[----:B------:R-:W-:Y:S01]  /*4d40*/  FADD.FTZ R147, R141, -UR14 ;  /* 0x8000000e8d937e21 */ /* 0x000fe20008010000 */
[----:B------:R-:W-:Y:S02]  /*4d50*/  HADD2.F32 R146, -RZ, R16.H0_H0 ;  /* 0x20000010ff927230 */ /* 0x000fe40000004100 */
[----:B------:R-:W-:Y:S02]  /*4d60*/  HADD2.F32 R148, -RZ, R44.H0_H0 ;  /* 0x2000002cff947230 */ /* 0x000fe40000004100 */
[----:B------:R-:W-:-:S03]  /*4d70*/  FMUL.FTZ R147, R147, UR22 ;  /* 0x0000001693937c20 */ /* 0x000fc60008410000 */
[----:B------:R-:W-:Y:S01]  /*4d80*/  FFMA.FTZ R141, R149, R146, R148 ;  /* 0x00000092958d7223 */ /* 0x000fe20000010094 */
[----:B------:R-:W-:Y:S02]  /*4d90*/  HADD2.F32 R146, -RZ, R16.H1_H1 ;  /* 0x30000010ff927230 */ /* 0x000fe40000004100 */
[----:B------:R-:W-:Y:S01]  /*4da0*/  FADD.FTZ R149, R142, -UR14 ;  /* 0x8000000e8e957e21 */ /* 0x000fe20008010000 */
[----:B------:R-:W-:-:S03]  /*4db0*/  HADD2.F32 R148, -RZ, R44.H1_H1 ;  /* 0x3000002cff947230 */ /* 0x000fc60000004100 */
[----:B------:R-:W-:Y:S02]  /*4dc0*/  FMUL.FTZ R149, R149, UR22 ;  /* 0x0000001695957c20 */ /* 0x000fe40008410000 */
[----:B------:R-:W-:Y:S01]  /*4dd0*/  FFMA.FTZ R142, R147, R146, R148 ;  /* 0x00000092938e7223 */ /* 0x000fe20000010094 */
[----:B------:R-:W-:Y:S02]  /*4de0*/  HADD2.F32 R146, -RZ, R17.H0_H0 ;  /* 0x20000011ff927230 */ /* 0x000fe40000004100 */
[----:B------:R-:W-:Y:S01]  /*4df0*/  FADD.FTZ R147, R143, -UR14 ;  /* 0x8000000e8f937e21 */ /* 0x000fe20008010000 */
[----:B------:R-:W-:-:S03]  /*4e00*/  HADD2.F32 R148, -RZ, R45.H0_H0 ;  /* 0x2000002dff947230 */ /* 0x000fc60000004100 */
[----:B------:R-:W-:Y:S02]  /*4e10*/  FMUL.FTZ R147, R147, UR22 ;  /* 0x0000001693937c20 */ /* 0x000fe40008410000 */
        /* <DEDUP_REMOVED lines=18> */
[----:B------:R-:W-:Y:S01]  /*4f40*/  HADD2.F32 R148, -RZ, R47.H0_H0 ;  /* 0x2000002fff947230 */ /* 0x000fe20000004100 */
[----:B------:R-:W-:Y:S02]  /*4f50*/  F2FP.F16.F32.PACK_AB R138, R138, R137 ;  /* 0x000000898a8a723e */ /* 0x000fe400000000ff */
[----:B------:R-:W-:Y:S01]  /*4f60*/  FMUL.FTZ R147, R147, UR22 ;  /* 0x0000001693937c20 */ /* 0x000fe20008410000 */
[----:B------:R-:W-:Y:S01]  /*4f70*/  F2FP.F16.F32.PACK_AB R137, R136, R143 ;  /* 0x0000008f8889723e */ /* 0x000fe200000000ff */
[----:B------:R-:W-:Y:S01]  /*4f80*/  FFMA.FTZ R139, R149, R146, R148 ;  /* 0x00000092958b7223 */ /* 0x000fe20000010094 */
[----:B------:R-:W-:-:S02]  /*4f90*/  HADD2.F32 R146, -RZ, R19.H1_H1 ;  /* 0x30000013ff927230 */ /* 0x000fc40000004100 */
[----:B------:R-:W-:Y:S01]  /*4fa0*/  FADD.FTZ R149, R124, -UR14 ;  /* 0x8000000e7c957e21 */ /* 0x000fe20008010000 */
[----:B------:R-:W-:Y:S01]  /*4fb0*/  HADD2.F32 R148, -RZ, R47.H1_H1 ;  /* 0x3000002fff947230 */ /* 0x000fe20000004100 */
[----:B------:R-:W-:Y:S02]  /*4fc0*/  F2FP.F16.F32.PACK_AB R136, R142, R141 ;  /* 0x0000008d8e88723e */ /* 0x000fe400000000ff */
[----:B------:R-:W-:Y:S02]  /*4fd0*/  FMUL.FTZ R149, R149, UR22 ;  /* 0x0000001695957c20 */ /* 0x000fe40008410000 */
[----:B------:R-:W-:Y:S01]  /*4fe0*/  FFMA.FTZ R124, R147, R146, R148 ;  /* 0x00000092937c7223 */ /* 0x000fe20000010094 */
[----:B------:R-:W-:Y:S02]  /*4ff0*/  HADD2.F32 R146, -RZ, R20.H0_H0 ;  /* 0x20000014ff927230 */ /* 0x000fe40000004100 */
[----:B------:R-:W-:Y:S01]  /*5000*/  FADD.FTZ R147, R125, -UR14 ;  /* 0x8000000e7d937e21 */ /* 0x000fe20008010000 */
[----:B------:R-:W-:Y:S01]  /*5010*/  HADD2.F32 R148, -RZ, R48.H0_H0 ;  /* 0x20000030ff947230 */ /* 0x000fe20000004100 */
[----:B------:R-:W-:-:S02]  /*5020*/  F2FP.F16.F32.PACK_AB R139, R124, R139 ;  /* 0x0000008b7c8b723e */ /* 0x000fc400000000ff */
        /* <DEDUP_REMOVED lines=141> */
[----:B------:R-:W-:-:S05]  /*5900*/  HADD2.F32 R148, -RZ, R61.H0_H0 ;  /* 0x2000003dff947230 */ /* 0x000fca0000004100 */
[----:B------:R-:W-:Y:S01]  /*5910*/  FFMA.FTZ R115, R149, R146, R148 ;  /* 0x0000009295737223 */ /* 0x000fe20000010094 */
[----:B------:R-:W-:Y:S02]  /*5920*/  HADD2.F32 R149, -RZ, R33.H1_H1 ;  /* 0x30000021ff957230 */ /* 0x000fe40000004100 */
[----:B------:R-:W-:Y:S01]  /*5930*/  FMUL.FTZ R146, R147, UR22 ;  /* 0x0000001693927c20 */ /* 0x000fe20008410000 */
[----:B------:R-:W-:-:S03]  /*5940*/  HADD2.F32 R147, -RZ, R34.H0_H0 ;  /* 0x20000022ff937230 */ /* 0x000fc60000004100 */
[----:B------:R-:W-:Y:S01]  /*5950*/  FFMA.FTZ R146, R146, R149, R153 ;  /* 0x0000009592927223 */ /* 0x000fe20000010099 */
[----:B------:R-:W-:Y:S01]  /*5960*/  HADD2.F32 R149, -RZ, R62.H0_H0 ;  /* 0x2000003eff957230 */ /* 0x000fe20000004100 */
[----:B------:R-:W-:-:S04]  /*5970*/  IADD3 R153, PT, PT, R2, 0x100, RZ ;  /* 0x0000010002997810 */ /* 0x000fc80007ffe0ff */
[----:B------:R-:W-:Y:S01]  /*5980*/  FFMA.FTZ R148, R104, R147, R149 ;  /* 0x0000009368947223 */ /* 0x000fe20000010095 */
[----:B------:R-:W-:Y:S02]  /*5990*/  HADD2.F32 R104, -RZ, R34.H1_H1 ;  /* 0x30000022ff687230 */ /* 0x000fe40000004100 */
[----:B------:R-:W-:Y:S01]  /*59a0*/  FADD.FTZ R149, R106, -UR14 ;  /* 0x8000000e6a957e21 */ /* 0x000fe20008010000 */
[----:B------:R-:W-:Y:S02]  /*59b0*/  F2FP.F16.F32.PACK_AB R106, R144, R7 ;  /* 0x00000007906a723e */ /* 0x000fe400000000ff */
[----:B------:R-:W-:Y:S01]  /*59c0*/  FFMA.FTZ R147, R105, R104, R152 ;  /* 0x0000006869937223 */ /* 0x000fe20000010098 */
[----:B------:R-:W-:Y:S01]  /*59d0*/  FADD.FTZ R152, R107, -UR14 ;  /* 0x8000000e6b987e21 */ /* 0x000fe20008010000 */
[----:B------:R-:W-:Y:S01]  /*59e0*/  F2FP.F16.F32.PACK_AB R105, R6, R5 ;  /* 0x000000050669723e */ /* 0x000fe200000000ff */
[----:B------:R-:W-:Y:S01]  /*59f0*/  HADD2.F32 R6, -RZ, R63.H0_H0 ;  /* 0x2000003fff067230 */ /* 0x000fe20000004100 */
[----:B------:R-:W-:Y:S01]  /*5a00*/  F2FP.F16.F32.PACK_AB R104, R3, R4 ;  /* 0x000000040368723e */ /* 0x000fe200000000ff */
[----:B------:R-:W-:-:S02]  /*5a10*/  HADD2.F32 R4, -RZ, R35.H0_H0 ;  /* 0x20000023ff047230 */ /* 0x000fc40000004100 */
[----:B------:R-:W-:Y:S01]  /*5a20*/  FMUL.FTZ R7, R149, UR22 ;  /* 0x0000001695077c20 */ /* 0x000fe20008410000 */
[----:B------:R-:W-:Y:S02]  /*5a30*/  HADD2.F32 R3, -RZ, R35.H1_H1 ;  /* 0x30000023ff037230 */ /* 0x000fe40000004100 */
[----:B------:R-:W-:Y:S01]  /*5a40*/  FMUL.FTZ R152, R152, UR22 ;  /* 0x0000001698987c20 */ /* 0x000fe20008410000 */
[----:B------:R-:W-:Y:S01]  /*5a50*/  HADD2.F32 R5, -RZ, R63.H1_H1 ;  /* 0x3000003fff057230 */ /* 0x000fe20000004100 */
[----:B------:R-:W-:Y:S01]  /*5a60*/  F2FP.F16.F32.PACK_AB R107, R140, R145 ;  /* 0x000000918c6b723e */ /* 0x000fe200000000ff */
[----:B------:R-:W-:Y:S01]  /*5a70*/  FFMA.FTZ R7, R7, R4, R6 ;  /* 0x0000000407077223 */ /* 0x000fe20000010006 */
[----:B------:R-:W-:Y:S02]  /*5a80*/  IADD3 R145, PT, PT, R2, 0x180, RZ ;  /* 0x0000018002917810 */ /* 0x000fe40007ffe0ff */
[----:B------:R-:W-:Y:S01]  /*5a90*/  FFMA.FTZ R6, R152, R3, R5 ;  /* 0x0000000398067223 */ /* 0x000fe20000010005 */
[C---:B------:R-:W-:Y:S01]  /*5aa0*/  IADD3 R5, PT, PT, R2.reuse, 0x200, RZ ;  /* 0x0000020002057810 */ /* 0x040fe20007ffe0ff */
[--C-:B------:R-:W-:Y:S01]  /*5ab0*/  IMAD.WIDE.U32 R152, R153, 0x10, R150.reuse ;  /* 0x0000001099987825 */ /* 0x100fe200078e0096 */
[C---:B------:R-:W-:Y:S01]  /*5ac0*/  IADD3 R3, PT, PT, R2.reuse, 0x280, RZ ;  /* 0x0000028002037810 */ /* 0x040fe20007ffe0ff */
[----:B------:R0:W-:Y:S01]  /*5ad0*/  STG.E.128 desc[UR12][R154.64], R104 ;  /* 0x000000689a007986 */ /* 0x0001e2000c101d0c */
[----:B------:R-:W-:Y:S01]  /*5ae0*/  IADD3 R149, PT, PT, R2, 0x300, RZ ;  /* 0x0000030002957810 */ /* 0x000fe20007ffe0ff */
[----:B------:R-:W-:-:S02]  /*5af0*/  IMAD.WIDE.U32 R144, R145, 0x10, R150 ;  /* 0x0000001091907825 */ /* 0x000fc400078e0096 */
[----:B------:R1:W-:Y:S02]  /*5b00*/  STG.E.128 desc[UR12][R152.64], R136 ;  /* 0x0000008898007986 */ /* 0x0003e4000c101d0c */
[--C-:B------:R-:W-:Y:S02]  /*5b10*/  IMAD.WIDE.U32 R4, R5, 0x10, R150.reuse ;  /* 0x0000001005047825 */ /* 0x100fe400078e0096 */
[----:B------:R1:W-:Y:S02]  /*5b20*/  STG.E.128 desc[UR12][R144.64], R128 ;  /* 0x0000008090007986 */ /* 0x0003e4000c101d0c */
[--C-:B------:R-:W-:Y:S02]  /*5b30*/  IMAD.WIDE.U32 R2, R3, 0x10, R150.reuse ;  /* 0x0000001003027825 */ /* 0x100fe400078e0096 */
[----:B------:R1:W-:Y:S02]  /*5b40*/  STG.E.128 desc[UR12][R4.64], R116 ;  /* 0x0000007404007986 */ /* 0x0003e4000c101d0c */
[----:B------:R-:W-:-:S02]  /*5b50*/  IMAD.WIDE.U32 R150, R149, 0x10, R150 ;  /* 0x0000001095967825 */ /* 0x000fc400078e0096 */
[----:B------:R1:W-:Y:S01]  /*5b60*/  STG.E.128 desc[UR12][R2.64], R108 ;  /* 0x0000006c02007986 */ /* 0x0003e2000c101d0c */
[----:B0-----:R-:W-:Y:S02]  /*5b70*/  F2FP.F16.F32.PACK_AB R107, R6, R7 ;  /* 0x00000007066b723e */ /* 0x001fe400000000ff */
[----:B------:R-:W-:Y:S02]  /*5b80*/  F2FP.F16.F32.PACK_AB R106, R147, R148 ;  /* 0x00000094936a723e */ /* 0x000fe400000000ff */
[----:B------:R-:W-:Y:S02]  /*5b90*/  F2FP.F16.F32.PACK_AB R105, R146, R115 ;  /* 0x000000739269723e */ /* 0x000fe400000000ff */
[----:B------:R-:W-:-:S05]  /*5ba0*/  F2FP.F16.F32.PACK_AB R104, R114, R113 ;  /* 0x000000717268723e */ /* 0x000fca00000000ff */
[----:B------:R1:W-:Y:S02]  /*5bb0*/  STG.E.128 desc[UR12][R150.64], R104 ;  /* 0x0000006896007986 */ /* 0x0003e4000c101d0c */
.L_x_28204:
[----:B------:R-:W-:Y:S02]  /*5bc0*/  UIADD3 UR7, UPT, UPT, UR7, UR20, URZ ;  /* 0x0000001407077290 */ /* 0x000fe4000fffe0ff */
[----:B------:R-:W-:Y:S02]  /*5bd0*/  UPLOP3.LUT UP0, UPT, UPT, UPT, UP0, 0x40, 0x4 ;  /* 0x000000000004789c */ /* 0x000fe40003f0e800 */
[----:B------:R-:W-:-:S09]  /*5be0*/  UISETP.GE.AND UP1, UPT, UR7, UR21, UPT ;  /* 0x000000150700728c */ /* 0x000fd2000bf26270 */
[----:B------:R-:W-:Y:S05]  /*5bf0*/  BRA.U !UP1, `(.L_x_28205) ;  /* 0xffffffa909407547 */ /* 0x000fea000b83ffff */
[----:B------:R-:W-:Y:S05]  /*5c00*/  EXIT ;  /* 0x000000000000794d */ /* 0x000fea0003800000 */
.L_x_28206:
        /* <DEDUP_REMOVED lines=15> */
.L_x_42394:


//--------------------- .text._ZN10layer_norm13ln_fwd_kernelINS_13Kernel_traitsI6__halfS2_fS2_fjLj7168ELj1ELj1ELj4ELj16ENS_18Kernel_traits_baseILj7168ES2_S2_fS2_fjLj128EEEEELb1ELb0ELb0ELb0EEEvNS_9FwdParamsE --------------------------
	.section	.text._ZN10layer_norm13ln_fwd_kernelINS_13Kernel_traitsI6__halfS2_fS2_fjLj7168ELj1ELj1ELj4ELj16ENS_18Kernel_traits_baseILj7168ES2_S2_fS2_fjLj128EEEEELb1ELb0ELb0ELb0EEEvNS_9FwdParamsE,"ax",@progbits
	.align	128
        .global         _ZN10layer_norm13ln_fwd_kernelINS_13Kernel_traitsI6__halfS2_fS2_fjLj7168ELj1ELj1ELj4ELj16ENS_18Kernel_traits_baseILj7168ES2_S2_fS2_fjLj128EEEEELb1ELb0ELb0ELb0EEEvNS_9FwdParamsE
        .type           _ZN10layer_norm13ln_fwd_kernelINS_13Kernel_traitsI6__halfS2_fS2_fjLj7168ELj1ELj1ELj4ELj16ENS_18Kernel_traits_baseILj7168ES2_S2_fS2_fjLj128EEEEELb1ELb0ELb0ELb0EEEvNS_9FwdParamsE,@function
        .size           _ZN10layer_norm13ln_fwd_kernelINS_13Kernel_traitsI6__halfS2_fS2_fjLj7168ELj1ELj1ELj4ELj16ENS_18Kernel_traits_baseILj7168ES2_S2_fS2_fjLj128EEEEELb1ELb0ELb0ELb0EEEvNS_9FwdParamsE,(.L_x_42395 - _ZN10layer_norm13ln_fwd_kernelINS_13Kernel_traitsI6__halfS2_fS2_fjLj7168ELj1ELj1ELj4ELj16ENS_18Kernel_traits_baseILj7168ES2_S2_fS2_fjLj128EEEEELb1ELb0ELb0ELb0EEEvNS_9FwdParamsE)
        .other          _ZN10layer_norm13ln_fwd_kernelINS_13Kernel_traitsI6__halfS2_fS2_fjLj7168ELj1ELj1ELj4ELj16ENS_18Kernel_traits_baseILj7168ES2_S2_fS2_fjLj128EEEEELb1ELb0ELb0ELb0EEEvNS_9FwdParamsE,@"STO_CUDA_ENTRY STV_DEFAULT"
_ZN10layer_norm13ln_fwd_kernelINS_13Kernel_traitsI6__halfS2_fS2_fjLj7168ELj1ELj1ELj4ELj16ENS_18Kernel_traits_baseILj7168ES2_S2_fS2_fjLj128EEEEELb1ELb0ELb0ELb0EEEvNS_9FwdParamsE:
.text._ZN10layer_norm13ln_fwd_kernelINS_13Kernel_traitsI6__halfS2_fS2_fjLj7168ELj1ELj1ELj4ELj16ENS_18Kernel_traits_baseILj7168ES2_S2_fS2_fjLj128EEEEELb1ELb0ELb0ELb0EEEvNS_9FwdParamsE:
        /* <DEDUP_REMOVED lines=20> */
[----:B------:R-:W-:Y:S02]  /*0140*/  BSSY.RECONVERGENT B0, `(.L_x_28207) ;  /* 0x000008e000007945 */ /* 0x000fe40003800200 */
[----:B------:R-:W-:Y:S01]  /*0150*/  UISETP.NE.AND.EX UP0, UPT, UR11, URZ, UPT, UP0 ;  /* 0x000000ff0b00728c */ /* 0x000fe2000bf05300 */
[----:B------:R-:W-:Y:S01]  /*0160*/  LOP3.LUT R11, R83, 0x7f, RZ, 0x3c, !PT ;  /* 0x0000007f530b7812 */ /* 0x000fe200078e3cff */
[----:B0-----:R-:W-:-:S04]  /*0170*/  USHF.R.S32.HI UR4, URZ, 0x1f, UR5 ;  /* 0x0000001fff047899 */ /* 0x001fc80008011405 */
[----:B------:R-:W-:-:S04]  /*0180*/  ULEA.HI UR4, UR4, UR5, URZ, 0x3 ;  /* 0x0000000504047291 */ /* 0x000fc8000f8f18ff */
[----:B------:R-:W-:Y:S01]  /*0190*/  USHF.R.S32.HI UR4, URZ, 0x3, UR4 ;  /* 0x00000003ff047899 */ /* 0x000fe20008011404 */
[----:B---3--:R-:W-:-:S05]  /*01a0*/  IMAD.U32 R129, RZ, RZ, UR6 ;  /* 0x00000006ff817e24 */ /* 0x008fca000f8e00ff */
[----:B------:R-:W-:Y:S02]  /*01b0*/  IADD3 R11, PT, PT, R11, UR4, RZ ;  /* 0x000000040b0b7c10 */ /* 0x000fe4000fffe0ff */
[----:B-1----:R-:W-:Y:S02]  /*01c0*/  @P0 IADD3 R0, P1, PT, R4, R3, RZ ;  /* 0x0000000304000210 */ /* 0x002fe40007f3e0ff */
[----:B------:R-:W-:-:S03]  /*01d0*/  LOP3.LUT R4, R2, 0x60, RZ, 0xc0, !PT ;  /* 0x0000006002047812 */ /* 0x000fc600078ec0ff */
[----:B------:R-:W-:Y:S02]  /*01e0*/  @P0 IMAD.X R9, RZ, RZ, R5, P1 ;  /* 0x000000ffff090224 */ /* 0x000fe400008e0605 */
[C---:B--2---:R-:W-:Y:S01]  /*01f0*/  VIADD R6, R137.reuse, 0x32370b8f ;  /* 0x32370b8f89067836 */ /* 0x044fe20000000000 */
[----:B------:R-:W-:Y:S01]  /*0200*/  IADD3 R5, PT, PT, R137, -0x126145ec, RZ ;  /* 0xed9eba1489057810 */ /* 0x000fe20007ffe0ff */
        /* <DEDUP_REMOVED lines=62> */
.L_x_28208:
        /* <DEDUP_REMOVED lines=67> */
.L_x_28209:
[----:B------:R-:W-:Y:S05]  /*0a20*/  BSYNC.RECONVERGENT B0 ;  /* 0x0000000000007941 */ /* 0x000fea0003800200 */
.L_x_28207:
        /* <DEDUP_REMOVED lines=15> */
[----:B0-----:R-:W-:Y:S01]  /*0b20*/  IMAD R9, R129, UR5, R2 ;  /* 0x0000000581097c24 */ /* 0x001fe2000f8e0202 */
[----:B------:R-:W-:-:S03]  /*0b30*/  USHF.L.U32 UR5, UR4, 0x1, URZ ;  /* 0x0000000104057899 */ /* 0x000fc600080006ff */
        /* <DEDUP_REMOVED lines=33> */
[----:B------:R-:W-:-:S03]  /*0d50*/  IADD3 R12, PT, PT, R137, -0x56f99767, RZ ;  /* 0xa9066899890c7810 */ /* 0x000fc60007ffe0ff */
[----:B------:R-:W-:Y:S02]  /*0d60*/  VIADD R72, R136, 0x1715609d ;  /* 0x1715609d88487836 */ /* 0x000fe40000000000 */
[----:B------:R-:W-:-:S03]  /*0d70*/  IMAD.HI.U32 R8, R5, -0x2daee0ad, RZ ;  /* 0xd2511f5305087827 */ /* 0x000fc600078e00ff */
[----:B------:R-:W-:Y:S01]  /*0d80*/  LOP3.LUT R6, R72, R13, R6, 0x96, !PT ;  /* 0x0000000d48067212 */ /* 0x000fe200078e9606 */
[----:B------:R-:W-:Y:S02]  /*0d90*/  IMAD R13, R14, -0x2daee0ad, RZ ;  /* 0xd2511f530e0d7824 */ /* 0x000fe400078e02ff */
[----:B------:R-:W-:Y:S02]  /*0da0*/  IMAD R14, R5, -0x2daee0ad, RZ ;  /* 0xd2511f53050e7824 */ /* 0x000fe400078e02ff */
[----:B------:R-:W-:Y:S01]  /*0db0*/  IMAD.HI.U32 R5, R6, -0x2daee0ad, RZ ;  /* 0xd2511f5306057827 */ /* 0x000fe200078e00ff */
[----:B------:R-:W-:-:S03]  /*0dc0*/  LOP3.LUT R8, R12, R13, R8, 0x96, !PT ;  /* 0x0000000d0c087212 */ /* 0x000fc600078e9608 */
[----:B------:R-:W-:Y:S02]  /*0dd0*/  VIADD R72, R137, 0x646e171e ;  /* 0x646e171e89487836 */ /* 0x000fe40000000000 */
[----:B------:R-:W-:Y:S02]  /*0de0*/  IMAD R15, R15, -0x326172a9, RZ ;  /* 0xcd9e8d570f0f7824 */ /* 0x000fe400078e02ff */
[----:B------:R-:W-:Y:S01]  /*0df0*/  IMAD.HI.U32 R12, R8, -0x326172a9, RZ ;  /* 0xcd9e8d57080c7827 */ /* 0x000fe200078e00ff */
[----:B------:R-:W-:Y:S02]  /*0e00*/  LOP3.LUT R5, R72, R14, R5, 0x96, !PT ;  /* 0x0000000e48057212 */ /* 0x000fe400078e9605 */
[----:B------:R-:W4:Y:S01]  /*0e10*/  LDC.64 R72, c[0x0][0x3e0] ;  /* 0x0000f800ff487b82 */ /* 0x000f220000000a00 */
[----:B------:R-:W-:Y:S01]  /*0e20*/  IMAD R13, R8, -0x326172a9, RZ ;  /* 0xcd9e8d57080d7824 */ /* 0x000fe200078e02ff */
[----:B------:R-:W-:Y:S01]  /*0e30*/  LOP3.LUT R3, R3, R15, R12, 0x96, !PT ;  /* 0x0000000f03037212 */ /* 0x000fe200078e960c */
[----:B------:R-:W-:Y:S01]  /*0e40*/  IMAD.HI.U32 R8, R5, -0x326172a9, RZ ;  /* 0xcd9e8d5705087827 */ /* 0x000fe200078e00ff */
[----:B------:R-:W-:-:S03]  /*0e50*/  IADD3 R15, PT, PT, RZ, -R4, RZ ;  /* 0x80000004ff0f7210 */ /* 0x000fc60007ffe0ff */
[----:B------:R-:W-:Y:S02]  /*0e60*/  VIADD R14, R136, 0x5384540f ;  /* 0x5384540f880e7836 */ /* 0x000fe40000000000 */
[----:B------:R-:W-:-:S03]  /*0e70*/  IMAD.HI.U32 R4, R3, -0x2daee0ad, RZ ;  /* 0xd2511f5303047827 */ /* 0x000fc600078e00ff */
[----:B------:R-:W-:Y:S01]  /*0e80*/  LOP3.LUT R8, R14, R13, R8, 0x96, !PT ;  /* 0x0000000d0e087212 */ /* 0x000fe200078e9608 */
[----:B------:R-:W-:Y:S02]  /*0e90*/  IMAD R13, R6, -0x2daee0ad, RZ ;  /* 0xd2511f53060d7824 */ /* 0x000fe400078e02ff */
[----:B------:R-:W-:Y:S02]  /*0ea0*/  VIADD R6, R137, 0x1fd5c5a3 ;  /* 0x1fd5c5a389067836 */ /* 0x000fe40000000000 */
[----:B------:R-:W-:Y:S02]  /*0eb0*/  IMAD R12, R3, -0x2daee0ad, RZ ;  /* 0xd2511f53030c7824 */ /* 0x000fe400078e02ff */
[----:B------:R-:W-:Y:S01]  /*0ec0*/  IMAD.HI.U32 R3, R8, -0x2daee0ad, RZ ;  /* 0xd2511f5308037827 */ /* 0x000fe200078e00ff */
[----:B------:R-:W-:Y:S02]  /*0ed0*/  LOP3.LUT R4, R6, R13, R4, 0x96, !PT ;  /* 0x0000000d06047212 */ /* 0x000fe400078e9604 */
[----:B------:R-:W-:Y:S01]  /*0ee0*/  MOV R13, R15 ;  /* 0x0000000f000d7202 */ /* 0x000fe20000000f00 */
[----:B------:R-:W-:Y:S01]  /*0ef0*/  VIADD R14, R137, 0xdb3d7428 ;  /* 0xdb3d7428890e7836 */ /* 0x000fe20000000000 */
[----:B----4-:R-:W-:Y:S01]  /*0f00*/  ISETP.NE.U32.AND P0, PT, R72, RZ, PT ;  /* 0x000000ff4800720c */ /* 0x010fe20003f05070 */
[----:B------:R-:W-:-:S02]  /*0f10*/  IMAD.SHL.U32 R6, R2, 0x20, RZ ;  /* 0x0000002002067824 */ /* 0x000fc400078e00ff */
[----:B------:R-:W-:Y:S01]  /*0f20*/  IMAD R5, R5, -0x326172a9, RZ ;  /* 0xcd9e8d5705057824 */ /* 0x000fe200078e02ff */
[----:B------:R-:W-:Y:S01]  /*0f30*/  LOP3.LUT R14, R14, R12, R3, 0x96, !PT ;  /* 0x0000000c0e0e7212 */ /* 0x000fe200078e9603 */
[----:B------:R-:W-:Y:S01]  /*0f40*/  IMAD.MOV.U32 R12, RZ, RZ, R13 ;  /* 0x000000ffff0c7224 */ /* 0x000fe200078e000d */
[----:B------:R-:W-:Y:S01]  /*0f50*/  LOP3.LUT R13, R6, 0x3e0, RZ, 0xc0, !PT ;  /* 0x000003e0060d7812 */ /* 0x000fe200078ec0ff */
[----:B------:R-:W-:Y:S01]  /*0f60*/  IMAD.HI.U32 R2, R4, -0x326172a9, RZ ;  /* 0xcd9e8d5704027827 */ /* 0x000fe200078e00ff */
[----:B------:R-:W-:Y:S02]  /*0f70*/  IADD3 R3, PT, PT, R136, -0xe443238, RZ ;  /* 0xf1bbcdc888037810 */ /* 0x000fe40007ffe0ff */
[----:B------:R-:W-:Y:S01]  /*0f80*/  VIADDMNMX R6, R12, UR6, RZ, !PT ;  /* 0x000000060c067c46 */ /* 0x000fe2000f8001ff */
[----:B------:R-:W-:Y:S01]  /*0f90*/  IMAD R15, R4, -0x326172a9, RZ ;  /* 0xcd9e8d57040f7824 */ /* 0x000fe200078e02ff */
[----:B------:R-:W-:Y:S01]  /*0fa0*/  LOP3.LUT R12, R3, R5, R2, 0x96, !PT ;  /* 0x00000005030c7212 */ /* 0x000fe200078e9602 */
[----:B------:R-:W-:Y:S01]  /*0fb0*/  IMAD.MOV R2, RZ, RZ, -R13 ;  /* 0x000000ffff027224 */ /* 0x000fe200078e0a0d */
[----:B------:R-:W-:Y:S01]  /*0fc0*/  VIMNMX R6, PT, PT, R6, 0x20, PT ;  /* 0x0000002006067848 */ /* 0x000fe20003fe0100 */
[----:B------:R-:W-:Y:S01]  /*0fd0*/  IMAD R3, R8, -0x2daee0ad, RZ ;  /* 0xd2511f5308037824 */ /* 0x000fe200078e02ff */
[----:B------:R-:W-:Y:S01]  /*0fe0*/  ISETP.NE.AND.EX P0, PT, R73, RZ, PT, P0 ;  /* 0x000000ff4900720c */ /* 0x000fe20003f05300 */
[----:B------:R-:W-:Y:S01]  /*0ff0*/  IMAD.HI.U32 R4, R14, -0x326172a9, RZ ;  /* 0xcd9e8d570e047827 */ /* 0x000fe200078e00ff */
[----:B------:R-:W-:-:S02]  /*1000*/  LEA R6, R6, UR5, 0x3 ;  /* 0x0000000506067c11 */ /* 0x000fc4000f8e18ff */
[----:B------:R-:W-:Y:S01]  /*1010*/  VIADDMNMX R2, R2, UR6, RZ, !PT ;  /* 0x0000000602027c46 */ /* 0x000fe2000f8001ff */
[----:B------:R-:W-:Y:S01]  /*1020*/  VIADD R5, R137, 0x96a522ad ;  /* 0x96a522ad89057836 */ /* 0x000fe20000000000 */
[----:B------:R-:W-:Y:S01]  /*1030*/  I2FP.F32.U32 R13, R6 ;  /* 0x00000006000d7245 */ /* 0x000fe20000201000 */
[----:B------:R-:W-:Y:S01]  /*1040*/  IMAD.HI.U32 R6, R12, -0x2daee0ad, RZ ;  /* 0xd2511f530c067827 */ /* 0x000fe200078e00ff */
[----:B------:R-:W-:Y:S02]  /*1050*/  VIMNMX R2, PT, PT, R2, 0x20, PT ;  /* 0x0000002002027848 */ /* 0x000fe40003fe0100 */
[----:B------:R4:W0:Y:S01]  /*1060*/  MUFU.RCP R8, R13 ;  /* 0x0000000d00087308 */ /* 0x0008220000001000 */
[----:B------:R-:W-:Y:S01]  /*1070*/  LOP3.LUT R7, R7, R15, R4, 0x96, !PT ;  /* 0x0000000f07077212 */ /* 0x000fe200078e9604 */
[----:B------:R-:W-:Y:S01]  /*1080*/  HFMA2 R4, -RZ, RZ, 0, 0 ;  /* 0x00000000ff047431 */ /* 0x000fe200000001ff */
[----:B------:R-:W-:Y:S02]  /*1090*/  LOP3.LUT R6, R5, R3, R6, 0x96, !PT ;  /* 0x0000000305067212 */ /* 0x000fe400078e9606 */
[----:B------:R-:W-:Y:S01]  /*10a0*/  LOP3.LUT R5, R0, 0x3, RZ, 0xc0, !PT ;  /* 0x0000000300057812 */ /* 0x000fe200078ec0ff */
[----:B------:R-:W-:Y:S01]  /*10b0*/  IMAD R0, R12, -0x2daee0ad, RZ ;  /* 0xd2511f530c007824 */ /* 0x000fe200078e02ff */
[----:B------:R-:W-:Y:S01]  /*10c0*/  LEA R3, R2, UR5, 0x3 ;  /* 0x0000000502037c11 */ /* 0x000fe2000f8e18ff */
[----:B------:R-:W-:Y:S01]  /*10d0*/  IMAD R2, R14, -0x326172a9, RZ ;  /* 0xcd9e8d570e027824 */ /* 0x000fe200078e02ff */
[----:B-1234-:R-:W-:-:S07]  /*10e0*/  @P0 LOP3.LUT R130, R130, 0x80, RZ, 0xfc, !PT ;  /* 0x0000008082820812 */ /* 0x01efce00078efcff */
.L_x_28815:
[----:B------:R-:W-:-:S13]  /*10f0*/  LOP3.LUT P1, RZ, R130, 0x80, RZ, 0xc0, !PT ;  /* 0x0000008082ff7812 */ /* 0x000fda000782c0ff */
[----:B------:R-:W1:Y:S02]  /*1100*/  @P1 LDC.64 R120, c[0x0][0x3e0] ;  /* 0x0000f800ff781b82 */ /* 0x000e640000000a00 */
[----:B-1----:R-:W-:-:S06]  /*1110*/  @P1 IMAD.WIDE R120, R129, 0x2, R120 ;  /* 0x0000000281781825 */ /* 0x002fcc00078e0278 */
[----:B------:R-:W2:Y:S01]  /*1120*/  @P1 LDG.E.U16 R120, desc[UR8][R120.64] ;  /* 0x0000000878781981 */ /* 0x000ea2000c1e1500 */
[----:B------:R-:W-:Y:S01]  /*1130*/  IMAD R122, R129, UR13, RZ ;  /* 0x0000000d817a7c24 */ /* 0x000fe2000f8e02ff */
[----:B------:R-:W-:Y:S01]  /*1140*/  ISETP.GE.U32.AND P0, PT, R11, 0x80, PT ;  /* 0x000000800b00780c */ /* 0x000fe20003f06070 */
[----:B------:R-:W-:Y:S01]  /*1150*/  BSSY.RECONVERGENT B0, `(.L_x_28210) ;  /* 0x0000655000007945 */ /* 0x000fe20003800200 */
[----:B------:R-:W1:Y:S01]  /*1160*/  S2R R132, SR_TID.X ;  /* 0x0000000000847919 */ /* 0x000e620000002100 */
[----:B------:R-:W-:Y:S01]  /*1170*/  LOP3.LUT R130, R130, 0xffffffdf, RZ, 0xc0, !PT ;  /* 0xffffffdf82827812 */ /* 0x000fe200078ec0ff */
[----:B------:R-:W-:Y:S01]  /*1180*/  IMAD.MOV.U32 R133, RZ, RZ, 0x3f800000 ;  /* 0x3f800000ff857424 */ /* 0x000fe200078e00ff */
[----:B------:R-:W-:-:S04]  /*1190*/  SHF.R.S32.HI R123, RZ, 0x1f, R122 ;  /* 0x0000001fff7b7819 */ /* 0x000fc8000001147a */
[----:B------:R-:W-:-:S04]  /*11a0*/  LEA.HI R123, R123, R122, RZ, 0x3 ;  /* 0x0000007a7b7b7211 */ /* 0x000fc800078f18ff */
[----:B------:R-:W-:Y:S02]  /*11b0*/  @P0 LOP3.LUT R130, R130, 0x20, RZ, 0xfc, !PT ;  /* 0x0000002082820812 */ /* 0x000fe400078efcff */
[----:B-1----:R-:W-:-:S05]  /*11c0*/  LEA.HI.SX32 R131, R123, R132, 0x1d ;  /* 0x000000847b837211 */ /* 0x002fca00078feaff */
[----:B------:R-:W-:Y:S02]  /*11d0*/  IMAD.MOV.U32 R134, RZ, RZ, R131 ;  /* 0x000000ffff867224 */ /* 0x000fe400078e0083 */
[----:B--2---:R-:W-:Y:S01]  /*11e0*/  @P1 HADD2.F32 R133, -RZ, R120.H0_H0 ;  /* 0x20000078ff851230 */ /* 0x004fe20000004100 */
        /* <DEDUP_REMOVED lines=13> */
[----:B------:R-:W-:Y:S01]  /*12c0*/  MOV R140, 0x2 ;  /* 0x00000002008c7802 */ /* 0x000fe20000000f00 */
[----:B------:R-:W-:Y:S02]  /*12d0*/  IMAD.MOV.U32 R141, RZ, RZ, R2 ;  /* 0x000000ffff8d7224 */ /* 0x000fe400078e0002 */
[----:B------:R-:W-:-:S08]  /*12e0*/  IMAD.MOV.U32 R134, RZ, RZ, R0 ;  /* 0x000000ffff867224 */ /* 0x000fd000078e0000 */
[----:B0-----:R-:W-:Y:S05]  /*12f0*/  @!P0 BRA `(.L_x_28214) ;  /* 0x0000000400648947 */ /* 0x001fea0003800000 */
[----:B------:R-:W-:-:S05]  /*1300*/  HFMA2 R134, -RZ, RZ, 0, 1.1920928955078125e-07 ;  /* 0x00000002ff867431 */ /* 0x000fca00000001ff */
[----:B------:R-:W-:-:S05]  /*1310*/  VIADDMNMX.U32 R134, R5, 0xfffffffe, R134, PT ;  /* 0xfffffffe05867846 */ /* 0x000fca0003800086 */
[----:B------:R-:W-:-:S04]  /*1320*/  IMAD.SHL.U32 R138, R134, 0x4, RZ ;  /* 0x00000004868a7824 */ /* 0x000fc800078e00ff */
[----:B------:R-:W0:Y:S02]  /*1330*/  LDC R134, c[0x2][R138] ;  /* 0x008000008a867b82 */ /* 0x000e240000000800 */
[----:B0-----:R-:W-:-:S04]  /*1340*/  SHF.R.S32.HI R135, RZ, 0x1f, R134 ;  /* 0x0000001fff877819 */ /* 0x001fc80000011486 */
.L_x_42227:
[----:B------:R-:W-:Y:S05]  /*1350*/  BRX R134 -0x1360                                       (*"BRANCH_TARGETS .L_x_42228,.L_x_42229,.L_x_42230"*) ;  /* 0xffffffec86287949 */ /* 0x000fea000383ffff */
.L_x_42230:
[----:B------:R-:W-:Y:S01]  /*1360*/  VIADD R140, R5, 0x1 ;  /* 0x00000001058c7836 */ /* 0x000fe20000000000 */
[----:B------:R-:W-:Y:S01]  /*1370*/  MOV R134, R0 ;  /* 0x0000000000867202 */ /* 0x000fe20000000f00 */
[----:B------:R-:W-:Y:S01]  /*1380*/  IMAD.MOV.U32 R141, RZ, RZ, R7 ;  /* 0x000000ffff8d7224 */ /* 0x000fe200078e0007 */
[----:B------:R-:W-:Y:S06]  /*1390*/  BRA `(.L_x_28214) ;  /* 0x00000004003c7947 */ /* 0x000fec0003800000 */
.L_x_42228:
[----:B------:R-:W-:Y:S01]  /*13a0*/  IMAD.MOV.U32 R134, RZ, RZ, R0 ;  /* 0x000000ffff867224 */ /* 0x000fe200078e0000 */
[----:B------:R-:W-:Y:S01]  /*13b0*/  MOV R140, 0x3 ;  /* 0x00000003008c7802 */ /* 0x000fe20000000f00 */
[----:B------:R-:W-:Y:S01]  /*13c0*/  IMAD.MOV.U32 R141, RZ, RZ, R6 ;  /* 0x000000ffff8d7224 */ /* 0x000fe200078e0006 */
[----:B------:R-:W-:Y:S06]  /*13d0*/  BRA `(.L_x_28214) ;  /* 0x00000004002c7947 */ /* 0x000fec0003800000 */
.L_x_42229:
        /* <DEDUP_REMOVED lines=13> */
.L_x_28216:
[----:B------:R-:W-:Y:S05]  /*14b0*/  BSYNC.RECONVERGENT B2 ;  /* 0x0000000000027941 */ /* 0x000fea0003800200 */
.L_x_28215:
        /* <DEDUP_REMOVED lines=61> */
.L_x_28214:
[----:B------:R-:W-:Y:S05]  /*1890*/  BSYNC.RECONVERGENT B1 ;  /* 0x0000000000017941 */ /* 0x000fea0003800200 */
.L_x_28213:
        /* <DEDUP_REMOVED lines=10> */
[----:B------:R-:W-:-:S03]  /*1940*/  IMAD.MOV.U32 R139, RZ, RZ, 0x2 ;  /* 0x00000002ff8b7424 */ /* 0x000fc600078e00ff */
[----:B0-----:R-:W-:Y:S01]  /*1950*/  FMUL.FTZ R5, R5, R0 ;  /* 0x0000000005057220 */ /* 0x001fe20000410000 */
[----:B-1----:R-:W-:-:S04]  /*1960*/  FSETP.GTU.FTZ.AND P0, PT, R142, R135, PT ;  /* 0x000000878e00720b */ /* 0x002fc80003f1c000 */
        /* <DEDUP_REMOVED lines=14> */
.L_x_28219:
        /* <DEDUP_REMOVED lines=13> */
.L_x_28221:
[----:B------:R-:W-:Y:S05]  /*1b20*/  BSYNC.RECONVERGENT B2 ;  /* 0x0000000000027941 */ /* 0x000fea0003800200 */
.L_x_28220:
        /* <DEDUP_REMOVED lines=48> */
[C---:B------:R-:W-:Y:S02]  /*1e30*/  VIADD R7, R136.reuse, 0x8ff34781 ;  /* 0x8ff3478188077836 */ /* 0x040fe40000000000 */
[----:B------:R-:W-:Y:S01]  /*1e40*/  IMAD.WIDE.U32 R142, R5, -0x326172a9, RZ ;  /* 0xcd9e8d57058e7825 */ /* 0x000fe200078e00ff */
[----:B------:R-:W-:-:S04]  /*1e50*/  IADD3 R5, PT, PT, R136, -0xe443238, RZ ;  /* 0xf1bbcdc888057810 */ /* 0x000fc80007ffe0ff */
        /* <DEDUP_REMOVED lines=10> */
.L_x_28218:
[----:B------:R-:W-:Y:S05]  /*1f00*/  BSYNC.RECONVERGENT B1 ;  /* 0x0000000000017941 */ /* 0x000fea0003800200 */
.L_x_28217:
        /* <DEDUP_REMOVED lines=22> */
.L_x_28224:
        /* <DEDUP_REMOVED lines=13> */
.L_x_28226:
[----:B------:R-:W-:Y:S05]  /*2140*/  BSYNC.RECONVERGENT B2 ;  /* 0x0000000000027941 */ /* 0x000fea0003800200 */
.L_x_28225:
        /* <DEDUP_REMOVED lines=40> */
[C---:B------:R-:W-:Y:S02]  /*23d0*/  VIADD R7, R136.reuse, 0x5384540f ;  /* 0x5384540f88077836 */ /* 0x040fe40000000000 */
[----:B------:R-:W-:Y:S02]  /*23e0*/  VIADD R139, R137, 0xdb3d7428 ;  /* 0xdb3d7428898b7836 */ /* 0x000fe40000000000 */
[----:B------:R-:W-:Y:S01]  /*23f0*/  IMAD.WIDE.U32 R146, R5, -0x2daee0ad, RZ ;  /* 0xd2511f5305927825 */ /* 0x000fe200078e00ff */
[----:B------:R-:W-:Y:S02]  /*2400*/  IADD3 R5, PT, PT, R137, 0x1fd5c5a3, RZ ;  /* 0x1fd5c5a389057810 */ /* 0x000fe40007ffe0ff */
[----:B------:R-:W-:Y:S02]  /*2410*/  LOP3.LUT R7, R7, R144, R141, 0x96, !PT ;  /* 0x0000009007077212 */ /* 0x000fe400078e968d */
[----:B------:R-:W-:Y:S01]  /*2420*/  LOP3.LUT R142, R5, R142, R147, 0x96, !PT ;  /* 0x0000008e058e7212 */ /* 0x000fe200078e9693 */
[----:B------:R-:W-:-:S02]  /*2430*/  VIADD R5, R136, 0xf1bbcdc8 ;  /* 0xf1bbcdc888057836 */ /* 0x000fc40000000000 */
        /* <DEDUP_REMOVED lines=14> */
.L_x_28223:
[----:B------:R-:W-:Y:S05]  /*2520*/  BSYNC.RECONVERGENT B1 ;  /* 0x0000000000017941 */ /* 0x000fea0003800200 */
.L_x_28222:
        /* <DEDUP_REMOVED lines=22> */
.L_x_28229:
        /* <DEDUP_REMOVED lines=13> */
.L_x_28231:
[----:B------:R-:W-:Y:S05]  /*2760*/  BSYNC.RECONVERGENT B2 ;  /* 0x0000000000027941 */ /* 0x000fea0003800200 */
.L_x_28230:
        /* <DEDUP_REMOVED lines=48> */
[----:B------:R-:W-:Y:S02]  /*2a70*/  VIADD R7, R136, 0x8ff34781 ;  /* 0x8ff3478188077836 */ /* 0x000fe40000000000 */
[----:B------:R-:W-:-:S04]  /*2a80*/  IMAD.WIDE.U32 R142, R5, -0x326172a9, RZ ;  /* 0xcd9e8d57058e7825 */ /* 0x000fc800078e00ff */
[----:B------:R-:W-:-:S05]  /*2a90*/  VIADD R5, R136, 0xf1bbcdc8 ;  /* 0xf1bbcdc888057836 */ /* 0x000fca0000000000 */
[----:B------:R-:W-:Y:S01]  /*2aa0*/  LOP3.LUT R5, R5, R144, R143, 0x96, !PT ;  /* 0x0000009005057212 */ /* 0x000fe200078e968f */
[----:B------:R-:W-:-:S04]  /*2ab0*/  IMAD.WIDE.U32 R144, R139, -0x326172a9, RZ ;  /* 0xcd9e8d578b907825 */ /* 0x000fc800078e00ff */
[----:B------:R-:W-:Y:S01]  /*2ac0*/  IMAD.WIDE.U32 R140, R5, -0x2daee0ad, RZ ;  /* 0xd2511f53058c7825 */ /* 0x000fe200078e00ff */
[----:B------:R-:W-:Y:S02]  /*2ad0*/  IADD3 R5, PT, PT, R137, -0x695add53, RZ ;  /* 0x96a522ad89057810 */ /* 0x000fe40007ffe0ff */
[----:B------:R-:W-:Y:S01]  /*2ae0*/  LOP3.LUT R7, R7, R142, R145, 0x96, !PT ;  /* 0x0000008e07077212 */ /* 0x000fe200078e9691 */
[----:B------:R-:W-:Y:S01]  /*2af0*/  IMAD.MOV.U32 R2, RZ, RZ, R144 ;  /* 0x000000ffff027224 */ /* 0x000fe200078e0090 */
[----:B------:R-:W-:Y:S01]  /*2b00*/  LOP3.LUT R6, R5, R6, R141, 0x96, !PT ;  /* 0x0000000605067212 */ /* 0x000fe200078e968d */
[----:B------:R-:W-:Y:S01]  /*2b10*/  IMAD.MOV.U32 R5, RZ, RZ, R134 ;  /* 0x000000ffff057224 */ /* 0x000fe200078e0086 */
[----:B------:R-:W-:Y:S01]  /*2b20*/  MOV R134, R140 ;  /* 0x0000008c00867202 */ /* 0x000fe20000000f00 */
[----:B------:R-:W-:-:S07]  /*2b30*/  IMAD.MOV.U32 R139, RZ, RZ, RZ ;  /* 0x000000ffff8b7224 */ /* 0x000fce00078e00ff */
.L_x_28228:
[----:B------:R-:W-:Y:S05]  /*2b40*/  BSYNC.RECONVERGENT B1 ;  /* 0x0000000000017941 */ /* 0x000fea0003800200 */
.L_x_28227:
        /* <DEDUP_REMOVED lines=22> */
.L_x_28234:
        /* <DEDUP_REMOVED lines=13> */
.L_x_28236:
[----:B------:R-:W-:Y:S05]  /*2d80*/  BSYNC.RECONVERGENT B2 ;  /* 0x0000000000027941 */ /* 0x000fea0003800200 */
.L_x_28235:
        /* <DEDUP_REMOVED lines=61> */
.L_x_28233:
[----:B------:R-:W-:Y:S05]  /*3160*/  BSYNC.RECONVERGENT B1 ;  /* 0x0000000000017941 */ /* 0x000fea0003800200 */
.L_x_28232:
[----:B------:R-:W-:Y:S01]  /*3170*/  I2FP.F32.U32 R5, R5 ;  /* 0x0000000500057245 */ /* 0x000fe20000201000 */
[----:B------:R-:W-:Y:S01]  /*3180*/  HADD2.F32 R140, -RZ, R122.H0_H0 ;  /* 0x2000007aff8c7230 */ /* 0x000fe20000004100 */
[----:B------:R-:W-:Y:S01]  /*3190*/  ISETP.NE.AND P4, PT, R141, 0x1, PT ;  /* 0x000000018d00780c */ /* 0x000fe20003f85270 */
[----:B------:R-:W-:Y:S01]  /*31a0*/  BSSY.RECONVERGENT B1, `(.L_x_28237) ;  /* 0x000005e000017945 */ /* 0x000fe20003800200 */
[----:B------:R-:W-:Y:S02]  /*31b0*/  IMAD.MOV.U32 R139, RZ, RZ, 0x2 ;  /* 0x00000002ff8b7424 */ /* 0x000fe400078e00ff */
        /* <DEDUP_REMOVED lines=17> */
.L_x_28239:
        /* <DEDUP_REMOVED lines=13> */
.L_x_28241:
[----:B------:R-:W-:Y:S05]  /*33a0*/  BSYNC.RECONVERGENT B2 ;  /* 0x0000000000027941 */ /* 0x000fea0003800200 */
.L_x_28240:
        /* <DEDUP_REMOVED lines=41> */
[----:B------:R-:W-:Y:S02]  /*3640*/  IMAD.MOV.U32 R139, RZ, RZ, RZ ;  /* 0x000000ffff8b7224 */ /* 0x000fe400078e00ff */
[----:B------:R-:W-:Y:S01]  /*3650*/  IMAD.WIDE.U32 R144, R5, -0x2daee0ad, RZ ;  /* 0xd2511f5305907825 */ /* 0x000fe200078e00ff */
[----:B------:R-:W-:Y:S02]  /*3660*/  IADD3 R5, PT, PT, R137, 0x1fd5c5a3, RZ ;  /* 0x1fd5c5a389057810 */ /* 0x000fe40007ffe0ff */
[----:B------:R-:W-:Y:S01]  /*3670*/  LOP3.LUT R7, R7, R142, R121, 0x96, !PT ;  /* 0x0000008e07077212 */ /* 0x000fe200078e9679 */
[----:B------:R-:W-:Y:S01]  /*3680*/  VIADD R121, R137, 0xdb3d7428 ;  /* 0xdb3d742889797836 */ /* 0x000fe20000000000 */
[----:B------:R-:W-:Y:S01]  /*3690*/  LOP3.LUT R140, R5, R140, R145, 0x96, !PT ;  /* 0x0000008c058c7212 */ /* 0x000fe200078e9691 */
[----:B------:R-:W-:-:S02]  /*36a0*/  VIADD R5, R136, 0xf1bbcdc8 ;  /* 0xf1bbcdc888057836 */ /* 0x000fc40000000000 */
        /* <DEDUP_REMOVED lines=13> */
.L_x_28238:
[----:B------:R-:W-:Y:S05]  /*3780*/  BSYNC.RECONVERGENT B1 ;  /* 0x0000000000017941 */ /* 0x000fea0003800200 */
.L_x_28237:
        /* <DEDUP_REMOVED lines=22> */
.L_x_28244:
        /* <DEDUP_REMOVED lines=13> */
.L_x_28246:
[----:B------:R-:W-:Y:S05]  /*39c0*/  BSYNC.RECONVERGENT B2 ;  /* 0x0000000000027941 */ /* 0x000fea0003800200 */
.L_x_28245:
        /* <DEDUP_REMOVED lines=61> */
.L_x_28243:
[----:B------:R-:W-:Y:S05]  /*3da0*/  BSYNC.RECONVERGENT B1 ;  /* 0x0000000000017941 */ /* 0x000fea0003800200 */
.L_x_28242:
[----:B------:R-:W-:Y:S01]  /*3db0*/  I2FP.F32.U32 R5, R5 ;  /* 0x0000000500057245 */ /* 0x000fe20000201000 */
[----:B------:R-:W-:Y:S01]  /*3dc0*/  HADD2.F32 R122, -RZ, R123.H0_H0 ;  /* 0x2000007bff7a7230 */ /* 0x000fe20000004100 */
[----:B------:R-:W-:Y:S01]  /*3dd0*/  ISETP.NE.AND P6, PT, R140, 0x1, PT ;  /* 0x000000018c00780c */ /* 0x000fe20003fc5270 */
[----:B------:R-:W-:Y:S02]  /*3de0*/  BSSY.RECONVERGENT B1, `(.L_x_28247) ;  /* 0x0000060000017945 */ /* 0x000fe40003800200 */
        /* <DEDUP_REMOVED lines=18> */
.L_x_28249:
        /* <DEDUP_REMOVED lines=15> */
.L_x_28251:
[----:B------:R-:W-:Y:S05]  /*4000*/  BSYNC.RECONVERGENT B2 ;  /* 0x0000000000027941 */ /* 0x000fea0003800200 */
.L_x_28250:
        /* <DEDUP_REMOVED lines=55> */
[----:B------:R-:W-:-:S04]  /*4380*/  IMAD.WIDE.U32 R120, R120, -0x2daee0ad, RZ ;  /* 0xd2511f5378787825 */ /* 0x000fc800078e00ff */
[----:B------:R-:W-:Y:S01]  /*4390*/  VIADD R7, R136, 0x8ff34781 ;  /* 0x8ff3478188077836 */ /* 0x000fe20000000000 */
[----:B------:R-:W-:Y:S01]  /*43a0*/  LOP3.LUT R6, R5, R6, R121, 0x96, !PT ;  /* 0x0000000605067212 */ /* 0x000fe200078e9679 */
[----:B------:R-:W-:Y:S02]  /*43b0*/  HFMA2 R5, -RZ, RZ, 0, 0 ;  /* 0x00000000ff057431 */ /* 0x000fe400000001ff */
[----:B------:R-:W-:Y:S01]  /*43c0*/  IMAD.MOV.U32 R134, RZ, RZ, R120 ;  /* 0x000000ffff867224 */ /* 0x000fe200078e0078 */
[----:B------:R-:W-:-:S07]  /*43d0*/  LOP3.LUT R7, R7, R140, R143, 0x96, !PT ;  /* 0x0000008c07077212 */ /* 0x000fce00078e968f */
.L_x_28248:
[----:B------:R-:W-:Y:S05]  /*43e0*/  BSYNC.RECONVERGENT B1 ;  /* 0x0000000000017941 */ /* 0x000fea0003800200 */
.L_x_28247:
[----:B------:R-:W-:Y:S01]  /*43f0*/  I2FP.F32.U32 R121, R122 ;  /* 0x0000007a00797245 */ /* 0x000fe20000201000 */
[----:B------:R-:W-:-:S04]  /*4400*/  HADD2.F32 R120, -RZ, R123.H1_H1 ;  /* 0x3000007bff787230 */ /* 0x000fc80000004100 */
        /* <DEDUP_REMOVED lines=8> */
.L_x_28212:
        /* <DEDUP_REMOVED lines=16> */
.L_x_28255:
        /* <DEDUP_REMOVED lines=13> */
.L_x_28257:
[----:B------:R-:W-:Y:S05]  /*4660*/  BSYNC.RECONVERGENT B2 ;  /* 0x0000000000027941 */ /* 0x000fea0003800200 */
.L_x_28256:
        /* <DEDUP_REMOVED lines=53> */
[----:B------:R-:W-:Y:S01]  /*49c0*/  IMAD.MOV.U32 R2, RZ, RZ, R14 ;  /* 0x000000ffff027224 */ /* 0x000fe200078e000e */
[----:B------:R-:W-:Y:S01]  /*49d0*/  LOP3.LUT R7, R7, R12, R15, 0x96, !PT ;  /* 0x0000000c07077212 */ /* 0x000fe200078e960f */
[----:B------:R-:W-:Y:S01]  /*49e0*/  IMAD.MOV.U32 R13, RZ, RZ, RZ ;  /* 0x000000ffff0d7224 */ /* 0x000fe200078e00ff */
[----:B------:R-:W-:Y:S01]  /*49f0*/  MOV R12, R0 ;  /* 0x00000000000c7202 */ /* 0x000fe20000000f00 */
[----:B------:R-:W-:-:S04]  /*4a00*/  IMAD.WIDE.U32 R134, R5, -0x2daee0ad, RZ ;  /* 0xd2511f5305867825 */ /* 0x000fc800078e00ff */
[----:B------:R-:W-:-:S05]  /*4a10*/  VIADD R5, R137, 0x96a522ad ;  /* 0x96a522ad89057836 */ /* 0x000fca0000000000 */
[----:B------:R-:W-:-:S07]  /*4a20*/  LOP3.LUT R6, R5, R6, R135, 0x96, !PT ;  /* 0x0000000605067212 */ /* 0x000fce00078e9687 */
.L_x_28254:
[----:B------:R-:W-:Y:S05]  /*4a30*/  BSYNC.RECONVERGENT B1 ;  /* 0x0000000000017941 */ /* 0x000fea0003800200 */
.L_x_28253:
        /* <DEDUP_REMOVED lines=11> */
[----:B0-----:R-:W-:Y:S01]  /*4af0*/  FSETP.LE.FTZ.AND P1, PT, R5, R0, PT ;  /* 0x000000000500720b */ /* 0x001fe20003f33000 */
[----:B------:R-:W-:-:S02]  /*4b00*/  IMAD.MOV.U32 R5, RZ, RZ, R2 ;  /* 0x000000ffff057224 */ /* 0x000fc400078e0002 */
        /* <DEDUP_REMOVED lines=11> */
.L_x_28260:
        /* <DEDUP_REMOVED lines=13> */
.L_x_28262:
[----:B------:R-:W-:Y:S05]  /*4c90*/  BSYNC.RECONVERGENT B2 ;  /* 0x0000000000027941 */ /* 0x000fea0003800200 */
.L_x_28261:
        /* <DEDUP_REMOVED lines=61> */
.L_x_28259:
[----:B------:R-:W-:Y:S05]  /*5070*/  BSYNC.RECONVERGENT B1 ;  /* 0x0000000000017941 */ /* 0x000fea0003800200 */
.L_x_28258:
        /* <DEDUP_REMOVED lines=19> */
.L_x_28265:
        /* <DEDUP_REMOVED lines=13> */
.L_x_28267:
[----:B------:R-:W-:Y:S05]  /*5280*/  BSYNC.RECONVERGENT B2 ;  /* 0x0000000000027941 */ /* 0x000fea0003800200 */
.L_x_28266:
        /* <DEDUP_REMOVED lines=61> */
.L_x_28264:
[----:B------:R-:W-:Y:S05]  /*5660*/  BSYNC.RECONVERGENT B1 ;  /* 0x0000000000017941 */ /* 0x000fea0003800200 */
.L_x_28263:
        /* <DEDUP_REMOVED lines=8> */
[----:B------:R-:W-:Y:S01]  /*56f0*/  FSETP.LE.FTZ.AND P1, PT, R5, R0, PT ;  /* 0x000000000500720b */ /* 0x000fe20003f33000 */
[----:B------:R-:W-:Y:S01]  /*5700*/  IMAD.MOV.U32 R5, RZ, RZ, R2 ;  /* 0x000000ffff057224 */ /* 0x000fe200078e0002 */
        /* <DEDUP_REMOVED lines=9> */
.L_x_28270:
        /* <DEDUP_REMOVED lines=13> */
.L_x_28272:
[----:B------:R-:W-:Y:S05]  /*5870*/  BSYNC.RECONVERGENT B2 ;  /* 0x0000000000027941 */ /* 0x000fea0003800200 */
.L_x_28271:
        /* <DEDUP_REMOVED lines=61> */
.L_x_28269:
[----:B------:R-:W-:Y:S05]  /*5c50*/  BSYNC.RECONVERGENT B1 ;  /* 0x0000000000017941 */ /* 0x000fea0003800200 */
.L_x_28268:
[----:B------:R-:W-:Y:S01]  /*5c60*/  ISETP.NE.AND P3, PT, R14, 0x1, PT ;  /* 0x000000010e00780c */ /* 0x000fe20003f65270 */
[----:B------:R-:W-:Y:S01]  /*5c70*/  HADD2.F32 R12, -RZ, R121.H1_H1 ;  /* 0x30000079ff0c7230 */ /* 0x000fe20000004100 */
[----:B------:R-:W-:Y:S01]  /*5c80*/  I2FP.F32.U32 R5, R5 ;  /* 0x0000000500057245 */ /* 0x000fe20000201000 */
[----:B------:R-:W-:Y:S01]  /*5c90*/  BSSY.RECONVERGENT B1, `(.L_x_28273) ;  /* 0x000005b000017945 */ /* 0x000fe20003800200 */
[----:B------:R-:W-:Y:S02]  /*5ca0*/  HFMA2 R13, -RZ, RZ, 0, 1.1920928955078125e-07 ;  /* 0x00000002ff0d7431 */ /* 0x000fe400000001ff */
        /* <DEDUP_REMOVED lines=14> */
.L_x_28275:
        /* <DEDUP_REMOVED lines=13> */
.L_x_28277:
[----:B------:R-:W-:Y:S05]  /*5e60*/  BSYNC.RECONVERGENT B2 ;  /* 0x0000000000027941 */ /* 0x000fea0003800200 */
.L_x_28276:
        /* <DEDUP_REMOVED lines=61> */
.L_x_28274:
[----:B------:R-:W-:Y:S05]  /*6240*/  BSYNC.RECONVERGENT B1 ;  /* 0x0000000000017941 */ /* 0x000fea0003800200 */
.L_x_28273:
        /* <DEDUP_REMOVED lines=19> */
.L_x_28280:
        /* <DEDUP_REMOVED lines=13> */
.L_x_28282:
[----:B------:R-:W-:Y:S05]  /*6450*/  BSYNC.RECONVERGENT B2 ;  /* 0x0000000000027941 */ /* 0x000fea0003800200 */
.L_x_28281:
        /* <DEDUP_REMOVED lines=57> */
[----:B------:R-:W-:-:S03]  /*67f0*/  HFMA2 R14, -RZ, RZ, 0, 0 ;  /* 0x00000000ff0e7431 */ /* 0x000fc600000001ff */
[----:B------:R-:W-:Y:S01]  /*6800*/  LOP3.LUT R6, R5, R6, R13, 0x96, !PT ;  /* 0x0000000605067212 */ /* 0x000fe200078e960d */
[----:B------:R-:W-:Y:S02]  /*6810*/  IMAD.MOV.U32 R5, RZ, RZ, R134 ;  /* 0x000000ffff057224 */ /* 0x000fe400078e0086 */
[----:B------:R-:W-:-:S07]  /*6820*/  IMAD.MOV.U32 R134, RZ, RZ, R12 ;  /* 0x000000ffff867224 */ /* 0x000fce00078e000c */
.L_x_28279:
[----:B------:R-:W-:Y:S05]  /*6830*/  BSYNC.RECONVERGENT B1 ;  /* 0x0000000000017941 */ /* 0x000fea0003800200 */
.L_x_28278:
[----:B------:R-:W-:Y:S01]  /*6840*/  ISETP.NE.AND P5, PT, R14, 0x1, PT ;  /* 0x000000010e00780c */ /* 0x000fe20003fa5270 */
[----:B------:R-:W-:Y:S01]  /*6850*/  HADD2.F32 R122, -RZ, R122.H1_H1 ;  /* 0x3000007aff7a7230 */ /* 0x000fe20000004100 */
[----:B------:R-:W-:Y:S01]  /*6860*/  I2FP.F32.U32 R5, R5 ;  /* 0x0000000500057245 */ /* 0x000fe20000201000 */
[----:B------:R-:W-:Y:S01]  /*6870*/  BSSY.RECONVERGENT B1, `(.L_x_28283) ;  /* 0x000005b000017945 */ /* 0x000fe20003800200 */
[----:B------:R-:W-:Y:S02]  /*6880*/  IMAD.MOV.U32 R15, RZ, RZ, 0x2 ;  /* 0x00000002ff0f7424 */ /* 0x000fe400078e00ff */
[----:B------:R-:W-:Y:S01]  /*6890*/  FMUL.FTZ R122, R122, R133 ;  /* 0x000000857a7a7220 */ /* 0x000fe20000410000 */
        /* <DEDUP_REMOVED lines=13> */
.L_x_28285:
        /* <DEDUP_REMOVED lines=13> */
.L_x_28287:
[----:B------:R-:W-:Y:S05]  /*6a40*/  BSYNC.RECONVERGENT B2 ;  /* 0x0000000000027941 */ /* 0x000fea0003800200 */
.L_x_28286:
        /* <DEDUP_REMOVED lines=59> */
[----:B------:R-:W-:Y:S01]  /*6e00*/  MOV R13, R134 ;  /* 0x00000086000d7202 */ /* 0x000fe20000000f00 */
[----:B------:R-:W-:-:S07]  /*6e10*/  IMAD.MOV.U32 R134, RZ, RZ, R12 ;  /* 0x000000ffff867224 */ /* 0x000fce00078e000c */
.L_x_28284:
[----:B------:R-:W-:Y:S05]  /*6e20*/  BSYNC.RECONVERGENT B1 ;  /* 0x0000000000017941 */ /* 0x000fea0003800200 */
.L_x_28283:
[----:B------:R-:W-:Y:S01]  /*6e30*/  ISETP.NE.AND P6, PT, R15, 0x1, PT ;  /* 0x000000010f00780c */ /* 0x000fe20003fc5270 */
[----:B------:R-:W-:Y:S01]  /*6e40*/  HADD2.F32 R12, -RZ, R123.H0_H0 ;  /* 0x2000007bff0c7230 */ /* 0x000fe20000004100 */
[----:B------:R-:W-:Y:S01]  /*6e50*/  I2FP.F32.U32 R5, R13 ;  /* 0x0000000d00057245 */ /* 0x000fe20000201000 */
[----:B------:R-:W-:Y:S01]  /*6e60*/  BSSY.RECONVERGENT B1, `(.L_x_28288) ;  /* 0x000005d000017945 */ /* 0x000fe20003800200 */
[----:B------:R-:W-:Y:S02]  /*6e70*/  IMAD.MOV.U32 R14, RZ, RZ, R2 ;  /* 0x000000ffff0e7224 */ /* 0x000fe400078e0002 */
[----:B------:R-:W-:Y:S01]  /*6e80*/  FMUL.FTZ R12, R12, R133 ;  /* 0x000000850c0c7220 */ /* 0x000fe20000410000 */
        /* <DEDUP_REMOVED lines=13> */
.L_x_28290:
        /* <DEDUP_REMOVED lines=15> */
.L_x_28292:
[----:B------:R-:W-:Y:S05]  /*7050*/  BSYNC.RECONVERGENT B2 ;  /* 0x0000000000027941 */ /* 0x000fea0003800200 */
.L_x_28291:
        /* <DEDUP_REMOVED lines=61> */
.L_x_28289:
[----:B------:R-:W-:Y:S05]  /*7430*/  BSYNC.RECONVERGENT B1 ;  /* 0x0000000000017941 */ /* 0x000fea0003800200 */
.L_x_28288:
[----:B------:R-:W-:Y:S01]  /*7440*/  I2FP.F32.U32 R13, R14 ;  /* 0x0000000e000d7245 */ /* 0x000fe20000201000 */
[----:B------:R-:W-:Y:S01]  /*7450*/  HADD2.F32 R12, -RZ, R123.H1_H1 ;  /* 0x3000007bff0c7230 */ /* 0x000fe20000004100 */
        /* <DEDUP_REMOVED lines=14> */
.L_x_28252:
        /* <DEDUP_REMOVED lines=22> */
.L_x_28211:
[----:B0-----:R-:W-:Y:S05]  /*76a0*/  BSYNC.RECONVERGENT B0 ;  /* 0x0000000000007941 */ /* 0x001fea0003800200 */
.L_x_28210:
[----:B------:R-:W-:Y:S01]  /*76b0*/  ISETP.GE.U32.AND P0, PT, R11, 0x100, PT ;  /* 0x000001000b00780c */ /* 0x000fe20003f06070 */
[----:B------:R-:W-:Y:S01]  /*76c0*/  BSSY.RECONVERGENT B0, `(.L_x_28293) ;  /* 0x0000649000007945 */ /* 0x000fe20003800200 */
[----:B------:R-:W-:-:S11]  /*76d0*/  LOP3.LUT R130, R130, 0xfffffdff, RZ, 0xc0, !PT ;  /* 0xfffffdff82827812 */ /* 0x000fd600078ec0ff */
[----:B------:R-:W-:Y:S01]  /*76e0*/  @P0 LOP3.LUT R130, R130, 0x200, RZ, 0xfc, !PT ;  /* 0x0000020082820812 */ /* 0x000fe200078efcff */
        /* <DEDUP_REMOVED lines=10> */
[----:B--2---:R0:W5:Y:S01]  /*7790*/  LDG.E.128 R120, desc[UR8][R140.64+0x10] ;  /* 0x000010088c787981 */ /* 0x004162000c1e1d00 */
        /* <DEDUP_REMOVED lines=16> */
.L_x_28298:
        /* <DEDUP_REMOVED lines=13> */
.L_x_28300:
[----:B------:R-:W-:Y:S05]  /*7970*/  BSYNC.RECONVERGENT B2 ;  /* 0x0000000000027941 */ /* 0x000fea0003800200 */
.L_x_28299:
        /* <DEDUP_REMOVED lines=60> */
.L_x_28297:
[----:B------:R-:W-:Y:S05]  /*7d40*/  BSYNC.RECONVERGENT B1 ;  /* 0x0000000000017941 */ /* 0x000fea0003800200 */
.L_x_28296:
        /* <DEDUP_REMOVED lines=10> */
[----:B------:R-:W-:-:S02]  /*7df0*/  HFMA2 R141, -RZ, RZ, 0, 1.1920928955078125e-07 ;  /* 0x00000002ff8d7431 */ /* 0x000fc400000001ff */
[----:B0-----:R-:W-:Y:S02]  /*7e00*/  FMUL.FTZ R5, R5, R0 ;  /* 0x0000000005057220 */ /* 0x001fe40000410000 */
        /* <DEDUP_REMOVED lines=15> */
.L_x_28303:
        /* <DEDUP_REMOVED lines=13> */
.L_x_28305:
[----:B------:R-:W-:Y:S05]  /*7fd0*/  BSYNC.RECONVERGENT B2 ;  /* 0x0000000000027941 */ /* 0x000fea0003800200 */
.L_x_28304:
        /* <DEDUP_REMOVED lines=61> */
.L_x_28302:
[----:B------:R-:W-:Y:S05]  /*83b0*/  BSYNC.RECONVERGENT B1 ;  /* 0x0000000000017941 */ /* 0x000fea0003800200 */
.L_x_28301:
        /* <DEDUP_REMOVED lines=22> */
.L_x_28308:
        /* <DEDUP_REMOVED lines=13> */
.L_x_28310:
[----:B------:R-:W-:Y:S05]  /*85f0*/  BSYNC.RECONVERGENT B2 ;  /* 0x0000000000027941 */ /* 0x000fea0003800200 */
.L_x_28309:
        /* <DEDUP_REMOVED lines=61> */
.L_x_28307:
[----:B------:R-:W-:Y:S05]  /*89d0*/  BSYNC.RECONVERGENT B1 ;  /* 0x0000000000017941 */ /* 0x000fea0003800200 */
.L_x_28306:
        /* <DEDUP_REMOVED lines=22> */
.L_x_28313:
        /* <DEDUP_REMOVED lines=13> */
.L_x_28315:
[----:B------:R-:W-:Y:S05]  /*8c10*/  BSYNC.RECONVERGENT B2 ;  /* 0x0000000000027941 */ /* 0x000fea0003800200 */
.L_x_28314:
        /* <DEDUP_REMOVED lines=61> */
.L_x_28312:
[----:B------:R-:W-:Y:S05]  /*8ff0*/  BSYNC.RECONVERGENT B1 ;  /* 0x0000000000017941 */ /* 0x000fea0003800200 */
.L_x_28311:
        /* <DEDUP_REMOVED lines=22> */
.L_x_28318:
        /* <DEDUP_REMOVED lines=13> */
.L_x_28320:
[----:B------:R-:W-:Y:S05]  /*9230*/  BSYNC.RECONVERGENT B2 ;  /* 0x0000000000027941 */ /* 0x000fea0003800200 */
.L_x_28319:
        /* <DEDUP_REMOVED lines=50> */
[----:B------:R-:W-:-:S04]  /*9560*/  IMAD.WIDE.U32 R140, R140, -0x326172a9, RZ ;  /* 0xcd9e8d578c8c7825 */ /* 0x000fc800078e00ff */
[----:B------:R-:W-:Y:S01]  /*9570*/  IMAD.WIDE.U32 R142, R77, -0x326172a9, RZ ;  /* 0xcd9e8d574d8e7825 */ /* 0x000fe200078e00ff */
[----:B------:R-:W-:Y:S02]  /*9580*/  LOP3.LUT R76, R5, R76, R141, 0x96, !PT ;  /* 0x0000004c054c7212 */ /* 0x000fe400078e968d */
[----:B------:R-:W-:Y:S01]  /*9590*/  IADD3 R5, PT, PT, R137, -0x695add53, RZ ;  /* 0x96a522ad89057810 */ /* 0x000fe20007ffe0ff */
[----:B------:R-:W-:Y:S01]  /*95a0*/  IMAD.MOV.U32 R2, RZ, RZ, R142 ;  /* 0x000000ffff027224 */ /* 0x000fe200078e008e */
[----:B------:R-:W-:Y:S01]  /*95b0*/  LOP3.LUT R7, R7, R140, R143, 0x96, !PT ;  /* 0x0000008c07077212 */ /* 0x000fe200078e968f */
[----:B------:R-:W-:-:S04]  /*95c0*/  IMAD.WIDE.U32 R76, R76, -0x2daee0ad, RZ ;  /* 0xd2511f534c4c7825 */ /* 0x000fc800078e00ff */
[----:B------:R-:W-:Y:S01]  /*95d0*/  IMAD.MOV.U32 R142, RZ, RZ, RZ ;  /* 0x000000ffff8e7224 */ /* 0x000fe200078e00ff */
[----:B------:R-:W-:Y:S01]  /*95e0*/  LOP3.LUT R6, R5, R6, R77, 0x96, !PT ;  /* 0x0000000605067212 */ /* 0x000fe200078e964d */
[----:B------:R-:W-:Y:S01]  /*95f0*/  IMAD.MOV.U32 R5, RZ, RZ, R138 ;  /* 0x000000ffff057224 */ /* 0x000fe200078e008a */
[----:B------:R-:W-:-:S07]  /*9600*/  MOV R138, R76 ;  /* 0x0000004c008a7202 */ /* 0x000fce0000000f00 */
.L_x_28317:
[----:B------:R-:W-:Y:S05]  /*9610*/  BSYNC.RECONVERGENT B1 ;  /* 0x0000000000017941 */ /* 0x000fea0003800200 */
.L_x_28316:
[----:B------:R-:W-:Y:S01]  /*9620*/  I2FP.F32.U32 R76, R5 ;  /* 0x00000005004c7245 */ /* 0x000fe20000201000 */
[----:B------:R-:W-:Y:S01]  /*9630*/  HADD2.F32 R140, -RZ, R78.H0_H0 ;  /* 0x2000004eff8c7230 */ /* 0x000fe20000004100 */
[----:B------:R-:W-:Y:S01]  /*9640*/  ISETP.NE.AND P4, PT, R142, 0x1, PT ;  /* 0x000000018e00780c */ /* 0x000fe20003f85270 */
[----:B------:R-:W-:Y:S01]  /*9650*/  BSSY.RECONVERGENT B1, `(.L_x_28321) ;  /* 0x000005e000017945 */ /* 0x000fe20003800200 */
[----:B------:R-:W-:Y:S01]  /*9660*/  MOV R77, R2 ;  /* 0x00000002004d7202 */ /* 0x000fe20000000f00 */
        /* <DEDUP_REMOVED lines=17> */
.L_x_28323:
        /* <DEDUP_REMOVED lines=13> */
.L_x_28325:
[----:B------:R-:W-:Y:S05]  /*9850*/  BSYNC.RECONVERGENT B2 ;  /* 0x0000000000027941 */ /* 0x000fea0003800200 */
.L_x_28324:
        /* <DEDUP_REMOVED lines=54> */
[----:B------:R-:W-:Y:S02]  /*9bc0*/  LOP3.LUT R7, R7, R142, R145, 0x96, !PT ;  /* 0x0000008e07077212 */ /* 0x000fe400078e9691 */
[----:B------:R-:W-:Y:S01]  /*9bd0*/  MOV R2, R144 ;  /* 0x0000009000027202 */ /* 0x000fe20000000f00 */
[----:B------:R-:W-:Y:S02]  /*9be0*/  VIADD R5, R137, 0x96a522ad ;  /* 0x96a522ad89057836 */ /* 0x000fe40000000000 */
[----:B------:R-:W-:Y:S02]  /*9bf0*/  IMAD.MOV.U32 R77, RZ, RZ, R138 ;  /* 0x000000ffff4d7224 */ /* 0x000fe400078e008a */
[----:B------:R-:W-:Y:S02]  /*9c00*/  IMAD.MOV.U32 R138, RZ, RZ, R140 ;  /* 0x000000ffff8a7224 */ /* 0x000fe400078e008c */
[----:B------:R-:W-:Y:S01]  /*9c10*/  HFMA2 R140, -RZ, RZ, 0, 0 ;  /* 0x00000000ff8c7431 */ /* 0x000fe200000001ff */
[----:B------:R-:W-:-:S07]  /*9c20*/  LOP3.LUT R6, R5, R6, R141, 0x96, !PT ;  /* 0x0000000605067212 */ /* 0x000fce00078e968d */
.L_x_28322:
[----:B------:R-:W-:Y:S05]  /*9c30*/  BSYNC.RECONVERGENT B1 ;  /* 0x0000000000017941 */ /* 0x000fea0003800200 */
.L_x_28321:
        /* <DEDUP_REMOVED lines=22> */
.L_x_28328:
        /* <DEDUP_REMOVED lines=13> */
.L_x_28330:
[----:B------:R-:W-:Y:S05]  /*9e70*/  BSYNC.RECONVERGENT B2 ;  /* 0x0000000000027941 */ /* 0x000fea0003800200 */
.L_x_28329:
        /* <DEDUP_REMOVED lines=61> */
.L_x_28327:
[----:B------:R-:W-:Y:S05]  /*a250*/  BSYNC.RECONVERGENT B1 ;  /* 0x0000000000017941 */ /* 0x000fea0003800200 */
.L_x_28326:
        /* <DEDUP_REMOVED lines=22> */
.L_x_28333:
        /* <DEDUP_REMOVED lines=15> */
.L_x_28335:
[----:B------:R-:W-:Y:S05]  /*a4b0*/  BSYNC.RECONVERGENT B2 ;  /* 0x0000000000027941 */ /* 0x000fea0003800200 */
.L_x_28334:
        /* <DEDUP_REMOVED lines=61> */
.L_x_28332:
[----:B------:R-:W-:Y:S05]  /*a890*/  BSYNC.RECONVERGENT B1 ;  /* 0x0000000000017941 */ /* 0x000fea0003800200 */
.L_x_28331:
        /* <DEDUP_REMOVED lines=10> */
.L_x_28295:
        /* <DEDUP_REMOVED lines=16> */
.L_x_28339:
        /* <DEDUP_REMOVED lines=13> */
.L_x_28341:
[----:B------:R-:W-:Y:S05]  /*ab10*/  BSYNC.RECONVERGENT B2 ;  /* 0x0000000000027941 */ /* 0x000fea0003800200 */
.L_x_28340:
        /* <DEDUP_REMOVED lines=58> */
[----:B------:R-:W-:Y:S01]  /*aec0*/  IMAD.MOV.U32 R73, RZ, RZ, RZ ;  /* 0x000000ffff497224 */ /* 0x000fe200078e00ff */
[----:B------:R-:W-:-:S07]  /*aed0*/  MOV R72, R0 ;  /* 0x0000000000487202 */ /* 0x000fce0000000f00 */
.L_x_28338:
[----:B------:R-:W-:Y:S05]  /*aee0*/  BSYNC.RECONVERGENT B1 ;  /* 0x0000000000017941 */ /* 0x000fea0003800200 */
.L_x_28337:
[----:B------:R-:W0:Y:S01]  /*aef0*/  LDC R122, c[0x0][0x404] ;  /* 0x00010100ff7a7b82 */ /* 0x000e220000000800 */
[----:B------:R-:W-:Y:S01]  /*af00*/  HFMA2 R135, -RZ, RZ, 0.1171875, 0 ;  /* 0x2f800000ff877431 */ /* 0x000fe200000001ff */
[----:B------:R-:W-:Y:S01]  /*af10*/  I2FP.F32.U32 R0, R72 ;  /* 0x0000004800007245 */ /* 0x000fe20000201000 */
[----:B------:R-:W-:Y:S01]  /*af20*/  BSSY.RECONVERGENT B1, `(.L_x_28342) ;  /* 0x0000060000017945 */ /* 0x000fe20003800200 */
[----:B------:R-:W-:Y:S01]  /*af30*/  ISETP.NE.AND P0, PT, R73, 0x1, PT ;  /* 0x000000014900780c */ /* 0x000fe20003f05270 */
[----:B------:R-:W-:Y:S01]  /*af40*/  IMAD.MOV.U32 R74, RZ, RZ, 0x2 ;  /* 0x00000002ff4a7424 */ /* 0x000fe200078e00ff */
[----:B------:R-:W-:Y:S02]  /*af50*/  LOP3.LUT R130, R130, 0xfffffffd, RZ, 0xc0, !PT ;  /* 0xfffffffd82827812 */ /* 0x000fe400078ec0ff */
[----:B------:R-:W1:Y:S01]  /*af60*/  LDC R123, c[0x0][0x408] ;  /* 0x00010200ff7b7b82 */ /* 0x000e620000000800 */
[----:B------:R-:W-:Y:S01]  /*af70*/  FFMA.FTZ R5, R0, R135, 1.1641532182693481445e-10 ;  /* 0x2f00000000057423 */ /* 0x000fe20000010087 */
[----:B-----5:R-:W-:-:S05]  /*af80*/  HADD2.F32 R0, -RZ, R76.H0_H0 ;  /* 0x2000004cff007230 */ /* 0x020fca0000004100 */
[----:B------:R-:W-:Y:S01]  /*af90*/  FMUL.FTZ R72, R0, R133 ;  /* 0x0000008500487220 */ /* 0x000fe20000410000 */
[----:B------:R-:W-:Y:S02]  /*afa0*/  MOV R0, R2 ;  /* 0x0000000200007202 */ /* 0x000fe40000000f00 */
        /* <DEDUP_REMOVED lines=12> */
.L_x_28344:
        /* <DEDUP_REMOVED lines=13> */
.L_x_28346:
[----:B------:R-:W-:Y:S05]  /*b140*/  BSYNC.RECONVERGENT B2 ;  /* 0x0000000000027941 */ /* 0x000fea0003800200 */
.L_x_28345:
        /* <DEDUP_REMOVED lines=55> */
[----:B------:R-:W-:Y:S02]  /*b4c0*/  MOV R2, R6 ;  /* 0x0000000600027202 */ /* 0x000fe40000000f00 */
[----:B------:R-:W-:Y:S01]  /*b4d0*/  LOP3.LUT R7, R75, R120, R7, 0x96, !PT ;  /* 0x000000784b077212 */ /* 0x000fe200078e9607 */
[----:B------:R-:W-:Y:S01]  /*b4e0*/  VIADD R5, R137, 0x96a522ad ;  /* 0x96a522ad89057836 */ /* 0x000fe20000000000 */
[----:B------:R-:W-:-:S04]  /*b4f0*/  MOV R138, R72 ;  /* 0x00000048008a7202 */ /* 0x000fc80000000f00 */
[----:B------:R-:W-:Y:S01]  /*b500*/  LOP3.LUT R6, R5, R74, R73, 0x96, !PT ;  /* 0x0000004a05067212 */ /* 0x000fe200078e9649 */
[----:B------:R-:W-:-:S07]  /*b510*/  IMAD.MOV.U32 R74, RZ, RZ, RZ ;  /* 0x000000ffff4a7224 */ /* 0x000fce00078e00ff */
.L_x_28343:
[----:B------:R-:W-:Y:S05]  /*b520*/  BSYNC.RECONVERGENT B1 ;  /* 0x0000000000017941 */ /* 0x000fea0003800200 */
.L_x_28342:
[----:B------:R-:W-:Y:S01]  /*b530*/  ISETP.NE.AND P1, PT, R74, 0x1, PT ;  /* 0x000000014a00780c */ /* 0x000fe20003f25270 */
[----:B------:R-:W-:Y:S01]  /*b540*/  HADD2.F32 R76, -RZ, R76.H1_H1 ;  /* 0x3000004cff4c7230 */ /* 0x000fe20000004100 */
[----:B------:R-:W-:Y:S01]  /*b550*/  I2FP.F32.U32 R0, R0 ;  /* 0x0000000000007245 */ /* 0x000fe20000201000 */
[----:B------:R-:W-:Y:S01]  /*b560*/  BSSY.RECONVERGENT B1, `(.L_x_28347) ;  /* 0x000005b000017945 */ /* 0x000fe20003800200 */
[----:B------:R-:W-:Y:S02]  /*b570*/  HFMA2 R72, -RZ, RZ, 0, 1.1920928955078125e-07 ;  /* 0x00000002ff487431 */ /* 0x000fe400000001ff */
        /* <DEDUP_REMOVED lines=14> */
.L_x_28349:
        /* <DEDUP_REMOVED lines=13> */
.L_x_28351:
[----:B------:R-:W-:Y:S05]  /*b730*/  BSYNC.RECONVERGENT B2 ;  /* 0x0000000000027941 */ /* 0x000fea0003800200 */
.L_x_28350:
        /* <DEDUP_REMOVED lines=59> */
[----:B------:R-:W-:Y:S02]  /*baf0*/  HFMA2 R72, -RZ, RZ, 0, 0 ;  /* 0x00000000ff487431 */ /* 0x000fe400000001ff */
[----:B------:R-:W-:-:S07]  /*bb00*/  IMAD.MOV.U32 R138, RZ, RZ, R74 ;  /* 0x000000ffff8a7224 */ /* 0x000fce00078e004a */
.L_x_28348:
[----:B------:R-:W-:Y:S05]  /*bb10*/  BSYNC.RECONVERGENT B1 ;  /* 0x0000000000017941 */ /* 0x000fea0003800200 */
.L_x_28347:
[----:B------:R-:W-:Y:S01]  /*bb20*/  I2FP.F32.U32 R0, R0 ;  /* 0x0000000000007245 */ /* 0x000fe20000201000 */
[----:B------:R-:W-:Y:S01]  /*bb30*/  BSSY.RECONVERGENT B1, `(.L_x_28352) ;  /* 0x000005d000017945 */ /* 0x000fe20003800200 */
[----:B------:R-:W-:Y:S01]  /*bb40*/  ISETP.NE.AND P2, PT, R72, 0x1, PT ;  /* 0x000000014800780c */ /* 0x000fe20003f45270 */
[----:B------:R-:W-:Y:S02]  /*bb50*/  IMAD.MOV.U32 R73, RZ, RZ, 0x2 ;  /* 0x00000002ff497424 */ /* 0x000fe400078e00ff */
[----:B------:R-:W-:Y:S01]  /*bb60*/  FFMA.FTZ R5, R0, R135, 1.1641532182693481445e-10 ;  /* 0x2f00000000057423 */ /* 0x000fe20000010087 */
[----:B------:R-:W-:-:S04]  /*bb70*/  HADD2.F32 R0, -RZ, R77.H0_H0 ;  /* 0x2000004dff007230 */ /* 0x000fc80000004100 */
[----:B------:R-:W-:Y:S01]  /*bb80*/  FSETP.LE.FTZ.AND P1, PT, R5, R122, PT ;  /* 0x0000007a0500720b */ /* 0x000fe20003f33000 */
[----:B------:R-:W-:Y:S01]  /*bb90*/  FMUL.FTZ R0, R0, R133 ;  /* 0x0000008500007220 */ /* 0x000fe20000410000 */
[----:B------:R-:W-:-:S03]  /*bba0*/  MOV R5, R2 ;  /* 0x0000000200057202 */ /* 0x000fc60000000f00 */
[----:B------:R-:W-:Y:S01]  /*bbb0*/  FMUL.FTZ R0, R0, R123 ;  /* 0x0000007b00007220 */ /* 0x000fe20000410000 */
        /* <DEDUP_REMOVED lines=9> */
.L_x_28354:
        /* <DEDUP_REMOVED lines=13> */
.L_x_28356:
[----:B------:R-:W-:Y:S05]  /*bd20*/  BSYNC.RECONVERGENT B2 ;  /* 0x0000000000027941 */ /* 0x000fea0003800200 */
.L_x_28355:
        /* <DEDUP_REMOVED lines=61> */
.L_x_28353:
[----:B------:R-:W-:Y:S05]  /*c100*/  BSYNC.RECONVERGENT B1 ;  /* 0x0000000000017941 */ /* 0x000fea0003800200 */
.L_x_28352:
        /* <DEDUP_REMOVED lines=19> */
.L_x_28359:
        /* <DEDUP_REMOVED lines=13> */
.L_x_28361:
[----:B------:R-:W-:Y:S05]  /*c310*/  BSYNC.RECONVERGENT B2 ;  /* 0x0000000000027941 */ /* 0x000fea0003800200 */
.L_x_28360:
        /* <DEDUP_REMOVED lines=61> */
.L_x_28358:
[----:B------:R-:W-:Y:S05]  /*c6f0*/  BSYNC.RECONVERGENT B1 ;  /* 0x0000000000017941 */ /* 0x000fea0003800200 */
.L_x_28357:
[----:B------:R-:W-:Y:S01]  /*c700*/  ISETP.NE.AND P4, PT, R75, 0x1, PT ;  /* 0x000000014b00780c */ /* 0x000fe20003f85270 */
[----:B------:R-:W-:Y:S01]  /*c710*/  HADD2.F32 R74, -RZ, R78.H0_H0 ;  /* 0x2000004eff4a7230 */ /* 0x000fe20000004100 */
[----:B------:R-:W-:Y:S01]  /*c720*/  I2FP.F32.U32 R72, R5 ;  /* 0x0000000500487245 */ /* 0x000fe20000201000 */
[----:B------:R-:W-:Y:S01]  /*c730*/  BSSY.RECONVERGENT B1, `(.L_x_28362) ;  /* 0x000005b000017945 */ /* 0x000fe20003800200 */
[----:B------:R-:W-:Y:S01]  /*c740*/  IMAD.MOV.U32 R76, RZ, RZ, 0x2 ;  /* 0x00000002ff4c7424 */ /* 0x000fe200078e00ff */
[----:B------:R-:W-:Y:S01]  /*c750*/  MOV R73, R2 ;  /* 0x0000000200497202 */ /* 0x000fe20000000f00 */
[----:B------:R-:W-:Y:S01]  /*c760*/  FMUL.FTZ R74, R74, R133 ;  /* 0x000000854a4a7220 */ /* 0x000fe20000410000 */
[----:B------:R-:W-:-:S03]  /*c770*/  FFMA.FTZ R5, R72, R135, 1.1641532182693481445e-10 ;  /* 0x2f00000048057423 */ /* 0x000fc60000010087 */
[----:B------:R-:W-:Y:S02]  /*c780*/  FMUL.FTZ R121, R74, R123 ;  /* 0x0000007b4a797220 */ /* 0x000fe40000410000 */
[----:B------:R-:W-:Y:S01]  /*c790*/  FSETP.LE.FTZ.AND P3, PT, R5, R122, PT ;  /* 0x0000007a0500720b */ /* 0x000fe20003f73000 */
        /* <DEDUP_REMOVED lines=9> */
.L_x_28364:
        /* <DEDUP_REMOVED lines=13> */
.L_x_28366:
[----:B------:R-:W-:Y:S05]  /*c900*/  BSYNC.RECONVERGENT B2 ;  /* 0x0000000000027941 */ /* 0x000fea0003800200 */
.L_x_28365:
        /* <DEDUP_REMOVED lines=54> */
[----:B------:R-:W-:Y:S02]  /*cc70*/  MOV R2, R76 ;  /* 0x0000004c00027202 */ /* 0x000fe40000000f00 */
[----:B------:R-:W-:Y:S01]  /*cc80*/  LOP3.LUT R7, R7, R74, R77, 0x96, !PT ;  /* 0x0000004a07077212 */ /* 0x000fe200078e964d */
[----:B------:R-:W-:Y:S02]  /*cc90*/  VIADD R5, R137, 0x96a522ad ;  /* 0x96a522ad89057836 */ /* 0x000fe40000000000 */
[----:B------:R-:W-:-:S03]  /*cca0*/  IMAD.MOV.U32 R76, RZ, RZ, RZ ;  /* 0x000000ffff4c7224 */ /* 0x000fc600078e00ff */
[----:B------:R-:W-:Y:S01]  /*ccb0*/  LOP3.LUT R6, R5, R6, R73, 0x96, !PT ;  /* 0x0000000605067212 */ /* 0x000fe200078e9649 */
[----:B------:R-:W-:Y:S01]  /*ccc0*/  IMAD.MOV.U32 R73, RZ, RZ, R138 ;  /* 0x000000ffff497224 */ /* 0x000fe200078e008a */
[----:B------:R-:W-:-:S07]  /*ccd0*/  MOV R138, R72 ;  /* 0x00000048008a7202 */ /* 0x000fce0000000f00 */
.L_x_28363:
[----:B------:R-:W-:Y:S05]  /*cce0*/  BSYNC.RECONVERGENT B1 ;  /* 0x0000000000017941 */ /* 0x000fea0003800200 */
.L_x_28362:
[----:B------:R-:W-:Y:S01]  /*ccf0*/  ISETP.NE.AND P5, PT, R76, 0x1, PT ;  /* 0x000000014c00780c */ /* 0x000fe20003fa5270 */
[----:B------:R-:W-:Y:S01]  /*cd00*/  HADD2.F32 R78, -RZ, R78.H1_H1 ;  /* 0x3000004eff4e7230 */ /* 0x000fe20000004100 */
[----:B------:R-:W-:Y:S01]  /*cd10*/  I2FP.F32.U32 R72, R73 ;  /* 0x0000004900487245 */ /* 0x000fe20000201000 */
[----:B------:R-:W-:Y:S01]  /*cd20*/  BSSY.RECONVERGENT B1, `(.L_x_28367) ;  /* 0x000005b000017945 */ /* 0x000fe20003800200 */
[----:B------:R-:W-:Y:S02]  /*cd30*/  HFMA2 R75, -RZ, RZ, 0, 1.1920928955078125e-07 ;  /* 0x00000002ff4b7431 */ /* 0x000fe400000001ff */
[----:B------:R-:W-:Y:S02]  /*cd40*/  IMAD.MOV.U32 R73, RZ, RZ, R2 ;  /* 0x000000ffff497224 */ /* 0x000fe400078e0002 */
        /* <DEDUP_REMOVED lines=13> */
.L_x_28369:
        /* <DEDUP_REMOVED lines=13> */
.L_x_28371:
[----:B------:R-:W-:Y:S05]  /*cef0*/  BSYNC.RECONVERGENT B2 ;  /* 0x0000000000027941 */ /* 0x000fea0003800200 */
.L_x_28370:
        /* <DEDUP_REMOVED lines=57> */
[----:B------:R-:W-:Y:S01]  /*d290*/  LOP3.LUT R6, R5, R6, R73, 0x96, !PT ;  /* 0x0000000605067212 */ /* 0x000fe200078e9649 */
[----:B------:R-:W-:Y:S01]  /*d2a0*/  IMAD.MOV.U32 R2, RZ, RZ, R74 ;  /* 0x000000ffff027224 */ /* 0x000fe200078e004a */
[----:B------:R-:W-:Y:S01]  /*d2b0*/  MOV R73, R138 ;  /* 0x0000008a00497202 */ /* 0x000fe20000000f00 */
[----:B------:R-:W-:-:S07]  /*d2c0*/  IMAD.MOV.U32 R138, RZ, RZ, R72 ;  /* 0x000000ffff8a7224 */ /* 0x000fce00078e0048 */
.L_x_28368:
[----:B------:R-:W-:Y:S05]  /*d2d0*/  BSYNC.RECONVERGENT B1 ;  /* 0x0000000000017941 */ /* 0x000fea0003800200 */
.L_x_28367:
[----:B------:R-:W-:Y:S01]  /*d2e0*/  ISETP.NE.AND P6, PT, R75, 0x1, PT ;  /* 0x000000014b00780c */ /* 0x000fe20003fc5270 */
[----:B------:R-:W-:Y:S01]  /*d2f0*/  HADD2.F32 R74, -RZ, R79.H0_H0 ;  /* 0x2000004fff4a7230 */ /* 0x000fe20000004100 */
[----:B------:R-:W-:Y:S01]  /*d300*/  I2FP.F32.U32 R72, R73 ;  /* 0x0000004900487245 */ /* 0x000fe20000201000 */
[----:B------:R-:W-:Y:S01]  /*d310*/  BSSY.RECONVERGENT B1, `(.L_x_28372) ;  /* 0x000005d000017945 */ /* 0x000fe20003800200 */
[----:B------:R-:W-:-:S03]  /*d320*/  IMAD.MOV.U32 R5, RZ, RZ, 0x2 ;  /* 0x00000002ff057424 */ /* 0x000fc600078e00ff */
        /* <DEDUP_REMOVED lines=14> */
.L_x_28374:
        /* <DEDUP_REMOVED lines=15> */
.L_x_28376:
[----:B------:R-:W-:Y:S05]  /*d500*/  BSYNC.RECONVERGENT B2 ;  /* 0x0000000000027941 */ /* 0x000fea0003800200 */
.L_x_28375:
        /* <DEDUP_REMOVED lines=54> */
[----:B------:R-:W-:Y:S01]  /*d870*/  MOV R2, R74 ;  /* 0x0000004a00027202 */ /* 0x000fe20000000f00 */
[----:B------:R-:W-:Y:S01]  /*d880*/  IMAD.MOV.U32 R74, RZ, RZ, R138 ;  /* 0x000000ffff4a7224 */ /* 0x000fe200078e008a */
[----:B------:R-:W-:Y:S01]  /*d890*/  LOP3.LUT R7, R7, R76, R75, 0x96, !PT ;  /* 0x0000004c07077212 */ /* 0x000fe200078e964b */
[----:B------:R-:W-:-:S05]  /*d8a0*/  IMAD.WIDE.U32 R72, R72, -0x2daee0ad, RZ ;  /* 0xd2511f5348487825 */ /* 0x000fca00078e00ff */
[----:B------:R-:W-:Y:S01]  /*d8b0*/  LOP3.LUT R6, R5, R6, R73, 0x96, !PT ;  /* 0x0000000605067212 */ /* 0x000fe200078e9649 */
[----:B------:R-:W-:Y:S01]  /*d8c0*/  IMAD.MOV.U32 R5, RZ, RZ, RZ ;  /* 0x000000ffff057224 */ /* 0x000fe200078e00ff */
[----:B------:R-:W-:-:S07]  /*d8d0*/  MOV R138, R72 ;  /* 0x00000048008a7202 */ /* 0x000fce0000000f00 */
.L_x_28373:
[----:B------:R-:W-:Y:S05]  /*d8e0*/  BSYNC.RECONVERGENT B1 ;  /* 0x0000000000017941 */ /* 0x000fea0003800200 */
.L_x_28372:
        /* <DEDUP_REMOVED lines=16> */
.L_x_28336:
        /* <DEDUP_REMOVED lines=22> */
.L_x_28294:
[----:B------:R-:W-:Y:S05]  /*db50*/  BSYNC.RECONVERGENT B0 ;  /* 0x0000000000007941 */ /* 0x000fea0003800200 */
.L_x_28293:
        /* <DEDUP_REMOVED lines=12> */
[----:B0-----:R-:W-:-:S05]  /*dc20*/  IMAD.WIDE.U32 R140, R134, 0x20, R80 ;  /* 0x00000020868c7825 */ /* 0x001fca00078e0050 */
[----:B------:R0:W5:Y:S04]  /*dc30*/  LDG.E.128 R80, desc[UR8][R140.64] ;  /* 0x000000088c507981 */ /* 0x000168000c1e1d00 */
[----:B--2---:R0:W5:Y:S01]  /*dc40*/  LDG.E.128 R120, desc[UR8][R140.64+0x10] ;  /* 0x000010088c787981 */ /* 0x004162000c1e1d00 */
        /* <DEDUP_REMOVED lines=16> */
.L_x_28382:
        /* <DEDUP_REMOVED lines=13> */
.L_x_28384:
[----:B------:R-:W-:Y:S05]  /*de20*/  BSYNC.RECONVERGENT B2 ;  /* 0x0000000000027941 */ /* 0x000fea0003800200 */
.L_x_28383:
        /* <DEDUP_REMOVED lines=59> */
[----:B------:R-:W-:-:S07]  /*e1e0*/  IMAD.MOV.U32 R139, RZ, RZ, R0 ;  /* 0x000000ffff8b7224 */ /* 0x000fce00078e0000 */
.L_x_28381:
[----:B------:R-:W-:Y:S05]  /*e1f0*/  BSYNC.RECONVERGENT B1 ;  /* 0x0000000000017941 */ /* 0x000fea0003800200 */
.L_x_28380:
        /* <DEDUP_REMOVED lines=27> */
.L_x_28387:
        /* <DEDUP_REMOVED lines=13> */
.L_x_28389:
[----:B------:R-:W-:Y:S05]  /*e480*/  BSYNC.RECONVERGENT B2 ;  /* 0x0000000000027941 */ /* 0x000fea0003800200 */
.L_x_28388:
        /* <DEDUP_REMOVED lines=61> */
.L_x_28386:
[----:B------:R-:W-:Y:S05]  /*e860*/  BSYNC.RECONVERGENT B1 ;  /* 0x0000000000017941 */ /* 0x000fea0003800200 */
.L_x_28385:
        /* <DEDUP_REMOVED lines=22> */
.L_x_28392:
        /* <DEDUP_REMOVED lines=13> */
.L_x_28394:
[----:B------:R-:W-:Y:S05]  /*eaa0*/  BSYNC.RECONVERGENT B2 ;  /* 0x0000000000027941 */ /* 0x000fea0003800200 */
.L_x_28393:
        /* <DEDUP_REMOVED lines=61> */
.L_x_28391:
[----:B------:R-:W-:Y:S05]  /*ee80*/  BSYNC.RECONVERGENT B1 ;  /* 0x0000000000017941 */ /* 0x000fea0003800200 */
.L_x_28390:
        /* <DEDUP_REMOVED lines=22> */
.L_x_28397:
        /* <DEDUP_REMOVED lines=13> */
.L_x_28399:
[----:B------:R-:W-:Y:S05]  /*f0c0*/  BSYNC.RECONVERGENT B2 ;  /* 0x0000000000027941 */ /* 0x000fea0003800200 */
.L_x_28398:
        /* <DEDUP_REMOVED lines=61> */
.L_x_28396:
[----:B------:R-:W-:Y:S05]  /*f4a0*/  BSYNC.RECONVERGENT B1 ;  /* 0x0000000000017941 */ /* 0x000fea0003800200 */
.L_x_28395:
        /* <DEDUP_REMOVED lines=22> */
.L_x_28402:
        /* <DEDUP_REMOVED lines=13> */
.L_x_28404:
[----:B------:R-:W-:Y:S05]  /*f6e0*/  BSYNC.RECONVERGENT B2 ;  /* 0x0000000000027941 */ /* 0x000fea0003800200 */
.L_x_28403:
        /* <DEDUP_REMOVED lines=54> */
[----:B------:R-:W-:Y:S01]  /*fa50*/  MOV R2, R142 ;  /* 0x0000008e00027202 */ /* 0x000fe20000000f00 */
[----:B------:R-:W-:Y:S01]  /*fa60*/  IMAD.WIDE.U32 R84, R84, -0x2daee0ad, RZ ;  /* 0xd2511f5354547825 */ /* 0x000fe200078e00ff */
[----:B------:R-:W-:-:S03]  /*fa70*/  LOP3.LUT R7, R7, R140, R143, 0x96, !PT ;  /* 0x0000008c07077212 */ /* 0x000fc600078e968f */
[----:B------:R-:W-:Y:S01]  /*fa80*/  IMAD.MOV.U32 R142, RZ, RZ, RZ ;  /* 0x000000ffff8e7224 */ /* 0x000fe200078e00ff */
[----:B------:R-:W-:Y:S01]  /*fa90*/  LOP3.LUT R6, R5, R6, R85, 0x96, !PT ;  /* 0x0000000605067212 */ /* 0x000fe200078e9655 */
[----:B------:R-:W-:Y:S01]  /*faa0*/  IMAD.MOV.U32 R5, RZ, RZ, R138 ;  /* 0x000000ffff057224 */ /* 0x000fe200078e008a */
[----:B------:R-:W-:-:S07]  /*fab0*/  MOV R138, R84 ;  /* 0x00000054008a7202 */ /* 0x000fce0000000f00 */
.L_x_28401:
[----:B------:R-:W-:Y:S05]  /*fac0*/  BSYNC.RECONVERGENT B1 ;  /* 0x0000000000017941 */ /* 0x000fea0003800200 */
.L_x_28400:
[----:B------:R-:W-:Y:S01]  /*fad0*/  I2FP.F32.U32 R84, R5 ;  /* 0x0000000500547245 */ /* 0x000fe20000201000 */
[----:B------:R-:W-:Y:S01]  /*fae0*/  HADD2.F32 R140, -RZ, R86.H0_H0 ;  /* 0x20000056ff8c7230 */ /* 0x000fe20000004100 */
[----:B------:R-:W-:Y:S01]  /*faf0*/  ISETP.NE.AND P4, PT, R142, 0x1, PT ;  /* 0x000000018e00780c */ /* 0x000fe20003f85270 */
[----:B------:R-:W-:Y:S01]  /*fb00*/  BSSY.RECONVERGENT B1, `(.L_x_28405) ;  /* 0x000005e000017945 */ /* 0x000fe20003800200 */
[----:B------:R-:W-:Y:S02]  /*fb10*/  IMAD.MOV.U32 R85, RZ, RZ, R2 ;  /* 0x000000ffff557224 */ /* 0x000fe400078e0002 */
        /* <DEDUP_REMOVED lines=17> */
.L_x_28407:
        /* <DEDUP_REMOVED lines=13> */
.L_x_28409:
[----:B------:R-:W-:Y:S05]  /*fd00*/  BSYNC.RECONVERGENT B2 ;  /* 0x0000000000027941 */ /* 0x000fea0003800200 */
.L_x_28408:
        /* <DEDUP_REMOVED lines=52> */
[----:B------:R-:W-:Y:S01]  /*10050*/  IMAD.WIDE.U32 R144, R85, -0x326172a9, RZ ;  /* 0xcd9e8d5755907825 */ /* 0x000fe200078e00ff */
[----:B------:R-:W-:-:S03]  /*10060*/  MOV R85, R138 ;  /* 0x0000008a00557202 */ /* 0x000fc60000000f00 */
[----:B------:R-:W-:Y:S01]  /*10070*/  IMAD.WIDE.U32 R140, R5, -0x2daee0ad, RZ ;  /* 0xd2511f53058c7825 */ /* 0x000fe200078e00ff */
[----:B------:R-:W-:Y:S02]  /*10080*/  IADD3 R5, PT, PT, R137, -0x695add53, RZ ;  /* 0x96a522ad89057810 */ /* 0x000fe40007ffe0ff */
[----:B------:R-:W-:Y:S01]  /*10090*/  LOP3.LUT R7, R7, R142, R145, 0x96, !PT ;  /* 0x0000008e07077212 */ /* 0x000fe200078e9691 */
[----:B------:R-:W-:Y:S02]  /*100a0*/  IMAD.MOV.U32 R138, RZ, RZ, R140 ;  /* 0x000000ffff8a7224 */ /* 0x000fe400078e008c */
[----:B------:R-:W-:Y:S02]  /*100b0*/  HFMA2 R140, -RZ, RZ, 0, 0 ;  /* 0x00000000ff8c7431 */ /* 0x000fe400000001ff */
[----:B------:R-:W-:Y:S01]  /*100c0*/  IMAD.MOV.U32 R2, RZ, RZ, R144 ;  /* 0x000000ffff027224 */ /* 0x000fe200078e0090 */
[----:B------:R-:W-:-:S07]  /*100d0*/  LOP3.LUT R6, R5, R6, R141, 0x96, !PT ;  /* 0x0000000605067212 */ /* 0x000fce00078e968d */
.L_x_28406:
[----:B------:R-:W-:Y:S05]  /*100e0*/  BSYNC.RECONVERGENT B1 ;  /* 0x0000000000017941 */ /* 0x000fea0003800200 */
.L_x_28405:
        /* <DEDUP_REMOVED lines=22> */
.L_x_28412:
        /* <DEDUP_REMOVED lines=13> */
.L_x_28414:
[----:B------:R-:W-:Y:S05]  /*10320*/  BSYNC.RECONVERGENT B2 ;  /* 0x0000000000027941 */ /* 0x000fea0003800200 */
.L_x_28413:
        /* <DEDUP_REMOVED lines=57> */
[----:B------:R-:W-:Y:S01]  /*106c0*/  IMAD.MOV.U32 R141, RZ, RZ, RZ ;  /* 0x000000ffff8d7224 */ /* 0x000fe200078e00ff */
[----:B------:R-:W-:Y:S01]  /*106d0*/  LOP3.LUT R6, R5, R6, R121, 0x96, !PT ;  /* 0x0000000605067212 */ /* 0x000fe200078e9679 */
[----:B------:R-:W-:Y:S01]  /*106e0*/  IMAD.MOV.U32 R5, RZ, RZ, R138 ;  /* 0x000000ffff057224 */ /* 0x000fe200078e008a */
[----:B------:R-:W-:-:S07]  /*106f0*/  MOV R138, R120 ;  /* 0x00000078008a7202 */ /* 0x000fce0000000f00 */
.L_x_28411:
[----:B------:R-:W-:Y:S05]  /*10700*/  BSYNC.RECONVERGENT B1 ;  /* 0x0000000000017941 */ /* 0x000fea0003800200 */
.L_x_28410:
        /* <DEDUP_REMOVED lines=22> */
.L_x_28417:
        /* <DEDUP_REMOVED lines=15> */
.L_x_28419:
[----:B------:R-:W-:Y:S05]  /*10960*/  BSYNC.RECONVERGENT B2 ;  /* 0x0000000000027941 */ /* 0x000fea0003800200 */
.L_x_28418:
        /* <DEDUP_REMOVED lines=61> */
.L_x_28416:
[----:B------:R-:W-:Y:S05]  /*10d40*/  BSYNC.RECONVERGENT B1 ;  /* 0x0000000000017941 */ /* 0x000fea0003800200 */
.L_x_28415:
        /* <DEDUP_REMOVED lines=10> */
.L_x_28379:
        /* <DEDUP_REMOVED lines=16> */
.L_x_28423:
        /* <DEDUP_REMOVED lines=13> */
.L_x_28425:
[----:B------:R-:W-:Y:S05]  /*10fc0*/  BSYNC.RECONVERGENT B2 ;  /* 0x0000000000027941 */ /* 0x000fea0003800200 */
.L_x_28424:
[----:B------:R-:W-:Y:S01]  /*10fd0*/  IMAD.WIDE.U32 R82, R9, -0x326172a9, RZ ;  /* 0xcd9e8d5709527825 */ /* 0x000fe200078e00ff */
[----:B------:R-:W-:Y:S02]  /*10fe0*/  LOP3.LUT R6, R4, R81, R137, 0x96, !PT ;  /* 0x0000005104067212 */ /* 0x000fe400078e9689 */
[----:B------:R-:W-:Y:S01]  /*10ff0*/  IADD3 R81, PT, PT, R137, -0x4498517b, RZ ;  /* 0xbb67ae8589517810 */ /* 0x000fe20007ffe0ff */
[----:B------:R-:W-:Y:S01]  /*11000*/  VIADD R5, R136, 0x9e3779b9 ;  /* 0x9e3779b988057836 */ /* 0x000fe20000000000 */
[----:B0-----:R-:W-:Y:S01]  /*11010*/  LOP3.LUT R120, R10, R83, R136, 0x96, !PT ;  /* 0x000000530a787212 */ /* 0x001fe200078e9688 */
        /* <DEDUP_REMOVED lines=55> */
.L_x_28422:
[----:B------:R-:W-:Y:S05]  /*11390*/  BSYNC.RECONVERGENT B1 ;  /* 0x0000000000017941 */ /* 0x000fea0003800200 */
.L_x_28421:
[----:B0-----:R-:W0:Y:S01]  /*113a0*/  LDC R122, c[0x0][0x404] ;  /* 0x00010100ff7a7b82 */ /* 0x001e220000000800 */
        /* <DEDUP_REMOVED lines=23> */
.L_x_28428:
        /* <DEDUP_REMOVED lines=13> */
.L_x_28430:
[----:B------:R-:W-:Y:S05]  /*115f0*/  BSYNC.RECONVERGENT B2 ;  /* 0x0000000000027941 */ /* 0x000fea0003800200 */
.L_x_28429:
        /* <DEDUP_REMOVED lines=61> */
.L_x_28427:
[----:B------:R-:W-:Y:S05]  /*119d0*/  BSYNC.RECONVERGENT B1 ;  /* 0x0000000000017941 */ /* 0x000fea0003800200 */
.L_x_28426:
        /* <DEDUP_REMOVED lines=19> */
.L_x_28433:
        /* <DEDUP_REMOVED lines=13> */
.L_x_28435:
[----:B------:R-:W-:Y:S05]  /*11be0*/  BSYNC.RECONVERGENT B2 ;  /* 0x0000000000027941 */ /* 0x000fea0003800200 */
.L_x_28434:
        /* <DEDUP_REMOVED lines=57> */
[----:B------:R-:W-:Y:S02]  /*11f80*/  HFMA2 R81, -RZ, RZ, 0, 0 ;  /* 0x00000000ff517431 */ /* 0x000fe400000001ff */
[----:B------:R-:W-:Y:S01]  /*11f90*/  IMAD.MOV.U32 R2, RZ, RZ, R6 ;  /* 0x000000ffff027224 */ /* 0x000fe200078e0006 */
[----:B------:R-:W-:Y:S01]  /*11fa0*/  LOP3.LUT R6, R5, R80, R83, 0x96, !PT ;  /* 0x0000005005067212 */ /* 0x000fe200078e9653 */
[----:B------:R-:W-:-:S07]  /*11fb0*/  IMAD.MOV.U32 R138, RZ, RZ, R82 ;  /* 0x000000ffff8a7224 */ /* 0x000fce00078e0052 */
.L_x_28432:
[----:B------:R-:W-:Y:S05]  /*11fc0*/  BSYNC.RECONVERGENT B1 ;  /* 0x0000000000017941 */ /* 0x000fea0003800200 */
.L_x_28431:
[----:B------:R-:W-:Y:S01]  /*11fd0*/  ISETP.NE.AND P2, PT, R81, 0x1, PT ;  /* 0x000000015100780c */ /* 0x000fe20003f45270 */
[----:B------:R-:W-:Y:S01]  /*11fe0*/  HADD2.F32 R80, -RZ, R85.H0_H0 ;  /* 0x20000055ff507230 */ /* 0x000fe20000004100 */
[----:B------:R-:W-:Y:S01]  /*11ff0*/  I2FP.F32.U32 R0, R0 ;  /* 0x0000000000007245 */ /* 0x000fe20000201000 */
[----:B------:R-:W-:Y:S01]  /*12000*/  BSSY.RECONVERGENT B1, `(.L_x_28436) ;  /* 0x000005b000017945 */ /* 0x000fe20003800200 */
[----:B------:R-:W-:-:S03]  /*12010*/  IMAD.MOV.U32 R83, RZ, RZ, 0x2 ;  /* 0x00000002ff537424 */ /* 0x000fc600078e00ff */
[----:B------:R-:W-:Y:S01]  /*12020*/  FFMA.FTZ R5, R0, R135, 1.1641532182693481445e-10 ;  /* 0x2f00000000057423 */ /* 0x000fe20000010087 */
[----:B------:R-:W-:-:S04]  /*12030*/  FMUL.FTZ R0, R80, R133 ;  /* 0x0000008550007220 */ /* 0x000fc80000410000 */
[----:B------:R-:W-:Y:S01]  /*12040*/  FSETP.LE.FTZ.AND P1, PT, R5, R122, PT ;  /* 0x0000007a0500720b */ /* 0x000fe20003f33000 */
[----:B------:R-:W-:Y:S01]  /*12050*/  FMUL.FTZ R0, R0, R123 ;  /* 0x0000007b00007220 */ /* 0x000fe20000410000 */
        /* <DEDUP_REMOVED lines=10> */
.L_x_28438:
        /* <DEDUP_REMOVED lines=13> */
.L_x_28440:
[----:B------:R-:W-:Y:S05]  /*121d0*/  BSYNC.RECONVERGENT B2 ;  /* 0x0000000000027941 */ /* 0x000fea0003800200 */
.L_x_28439:
        /* <DEDUP_REMOVED lines=61> */
.L_x_28437:
[----:B------:R-:W-:Y:S05]  /*125b0*/  BSYNC.RECONVERGENT B1 ;  /* 0x0000000000017941 */ /* 0x000fea0003800200 */
.L_x_28436:
        /* <DEDUP_REMOVED lines=19> */
.L_x_28443:
        /* <DEDUP_REMOVED lines=13> */
.L_x_28445:
[----:B------:R-:W-:Y:S05]  /*127c0*/  BSYNC.RECONVERGENT B2 ;  /* 0x0000000000027941 */ /* 0x000fea0003800200 */
.L_x_28444:
        /* <DEDUP_REMOVED lines=61> */
.L_x_28442:
[----:B------:R-:W-:Y:S05]  /*12ba0*/  BSYNC.RECONVERGENT B1 ;  /* 0x0000000000017941 */ /* 0x000fea0003800200 */
.L_x_28441:
        /* <DEDUP_REMOVED lines=19> */
.L_x_28448:
        /* <DEDUP_REMOVED lines=13> */
.L_x_28450:
[----:B------:R-:W-:Y:S05]  /*12db0*/  BSYNC.RECONVERGENT B2 ;  /* 0x0000000000027941 */ /* 0x000fea0003800200 */
.L_x_28449:
        /* <DEDUP_REMOVED lines=61> */
.L_x_28447:
[----:B------:R-:W-:Y:S05]  /*13190*/  BSYNC.RECONVERGENT B1 ;  /* 0x0000000000017941 */ /* 0x000fea0003800200 */
.L_x_28446:
        /* <DEDUP_REMOVED lines=19> */
.L_x_28453:
        /* <DEDUP_REMOVED lines=13> */
.L_x_28455:
[----:B------:R-:W-:Y:S05]  /*133a0*/  BSYNC.RECONVERGENT B2 ;  /* 0x0000000000027941 */ /* 0x000fea0003800200 */
.L_x_28454:
        /* <DEDUP_REMOVED lines=61> */
.L_x_28452:
[----:B------:R-:W-:Y:S05]  /*13780*/  BSYNC.RECONVERGENT B1 ;  /* 0x0000000000017941 */ /* 0x000fea0003800200 */
.L_x_28451:
        /* <DEDUP_REMOVED lines=19> */
.L_x_28458:
        /* <DEDUP_REMOVED lines=15> */
.L_x_28460:
[----:B------:R-:W-:Y:S05]  /*139b0*/  BSYNC.RECONVERGENT B2 ;  /* 0x0000000000027941 */ /* 0x000fea0003800200 */
.L_x_28459:
        /* <DEDUP_REMOVED lines=61> */
.L_x_28457:
[----:B------:R-:W-:Y:S05]  /*13d90*/  BSYNC.RECONVERGENT B1 ;  /* 0x0000000000017941 */ /* 0x000fea0003800200 */
.L_x_28456:
        /* <DEDUP_REMOVED lines=16> */
.L_x_28420:
        /* <DEDUP_REMOVED lines=22> */
.L_x_28378:
[----:B------:R-:W-:Y:S05]  /*14000*/  BSYNC.RECONVERGENT B0 ;  /* 0x0000000000007941 */ /* 0x000fea0003800200 */
.L_x_28377:
        /* <DEDUP_REMOVED lines=12> */
[----:B0--3--:R-:W-:-:S05]  /*140d0*/  IMAD.WIDE.U32 R140, R134, 0x20, R88 ;  /* 0x00000020868c7825 */ /* 0x009fca00078e0058 */
        /* <DEDUP_REMOVED lines=18> */
.L_x_28466:
        /* <DEDUP_REMOVED lines=13> */
.L_x_28468:
[----:B------:R-:W-:Y:S05]  /*142d0*/  BSYNC.RECONVERGENT B2 ;  /* 0x0000000000027941 */ /* 0x000fea0003800200 */
.L_x_28467:
        /* <DEDUP_REMOVED lines=60> */
.L_x_28465:
[----:B------:R-:W-:Y:S05]  /*146a0*/  BSYNC.RECONVERGENT B1 ;  /* 0x0000000000017941 */ /* 0x000fea0003800200 */
.L_x_28464:
        /* <DEDUP_REMOVED lines=27> */
.L_x_28471:
        /* <DEDUP_REMOVED lines=13> */
.L_x_28473:
[----:B------:R-:W-:Y:S05]  /*14930*/  BSYNC.RECONVERGENT B2 ;  /* 0x0000000000027941 */ /* 0x000fea0003800200 */
.L_x_28472:
        /* <DEDUP_REMOVED lines=61> */
.L_x_28470:
[----:B------:R-:W-:Y:S05]  /*14d10*/  BSYNC.RECONVERGENT B1 ;  /* 0x0000000000017941 */ /* 0x000fea0003800200 */
.L_x_28469:
        /* <DEDUP_REMOVED lines=22> */
.L_x_28476:
        /* <DEDUP_REMOVED lines=13> */
.L_x_28478:
[----:B------:R-:W-:Y:S05]  /*14f50*/  BSYNC.RECONVERGENT B2 ;  /* 0x0000000000027941 */ /* 0x000fea0003800200 */
.L_x_28477:
        /* <DEDUP_REMOVED lines=61> */
.L_x_28475:
[----:B------:R-:W-:Y:S05]  /*15330*/  BSYNC.RECONVERGENT B1 ;  /* 0x0000000000017941 */ /* 0x000fea0003800200 */
.L_x_28474:
        /* <DEDUP_REMOVED lines=22> */
.L_x_28481:
        /* <DEDUP_REMOVED lines=13> */
.L_x_28483:
[----:B------:R-:W-:Y:S05]  /*15570*/  BSYNC.RECONVERGENT B2 ;  /* 0x0000000000027941 */ /* 0x000fea0003800200 */
.L_x_28482:
        /* <DEDUP_REMOVED lines=61> */
.L_x_28480:
[----:B------:R-:W-:Y:S05]  /*15950*/  BSYNC.RECONVERGENT B1 ;  /* 0x0000000000017941 */ /* 0x000fea0003800200 */
.L_x_28479:
        /* <DEDUP_REMOVED lines=22> */
.L_x_28486:
        /* <DEDUP_REMOVED lines=13> */
.L_x_28488:
[----:B------:R-:W-:Y:S05]  /*15b90*/  BSYNC.RECONVERGENT B2 ;  /* 0x0000000000027941 */ /* 0x000fea0003800200 */
.L_x_28487:
        /* <DEDUP_REMOVED lines=61> */
.L_x_28485:
[----:B------:R-:W-:Y:S05]  /*15f70*/  BSYNC.RECONVERGENT B1 ;  /* 0x0000000000017941 */ /* 0x000fea0003800200 */
.L_x_28484:
        /* <DEDUP_REMOVED lines=22> */
.L_x_28491:
        /* <DEDUP_REMOVED lines=13> */
.L_x_28493:
[----:B------:R-:W-:Y:S05]  /*161b0*/  BSYNC.RECONVERGENT B2 ;  /* 0x0000000000027941 */ /* 0x000fea0003800200 */
.L_x_28492:
        /* <DEDUP_REMOVED lines=61> */
.L_x_28490:
[----:B------:R-:W-:Y:S05]  /*16590*/  BSYNC.RECONVERGENT B1 ;  /* 0x0000000000017941 */ /* 0x000fea0003800200 */
.L_x_28489:
        /* <DEDUP_REMOVED lines=22> */
.L_x_28496:
        /* <DEDUP_REMOVED lines=13> */
.L_x_28498:
[----:B------:R-:W-:Y:S05]  /*167d0*/  BSYNC.RECONVERGENT B2 ;  /* 0x0000000000027941 */ /* 0x000fea0003800200 */
.L_x_28497:
        /* <DEDUP_REMOVED lines=61> */
.L_x_28495:
[----:B------:R-:W-:Y:S05]  /*16bb0*/  BSYNC.RECONVERGENT B1 ;  /* 0x0000000000017941 */ /* 0x000fea0003800200 */
.L_x_28494:
        /* <DEDUP_REMOVED lines=22> */
.L_x_28501:
        /* <DEDUP_REMOVED lines=15> */
.L_x_28503:
[----:B------:R-:W-:Y:S05]  /*16e10*/  BSYNC.RECONVERGENT B2 ;  /* 0x0000000000027941 */ /* 0x000fea0003800200 */
.L_x_28502:
        /* <DEDUP_REMOVED lines=61> */
.L_x_28500:
[----:B------:R-:W-:Y:S05]  /*171f0*/  BSYNC.RECONVERGENT B1 ;  /* 0x0000000000017941 */ /* 0x000fea0003800200 */
.L_x_28499:
        /* <DEDUP_REMOVED lines=10> */
.L_x_28463:
        /* <DEDUP_REMOVED lines=16> */
.L_x_28507:
        /* <DEDUP_REMOVED lines=13> */
.L_x_28509:
[----:B------:R-:W-:Y:S05]  /*17470*/  BSYNC.RECONVERGENT B2 ;  /* 0x0000000000027941 */ /* 0x000fea0003800200 */
.L_x_28508:
[----:B------:R-:W-:Y:S01]  /*17480*/  IMAD.WIDE.U32 R90, R9, -0x326172a9, RZ ;  /* 0xcd9e8d57095a7825 */ /* 0x000fe200078e00ff */
[----:B------:R-:W-:Y:S02]  /*17490*/  LOP3.LUT R6, R4, R89, R137, 0x96, !PT ;  /* 0x0000005904067212 */ /* 0x000fe400078e9689 */
[----:B------:R-:W-:Y:S01]  /*174a0*/  IADD3 R89, PT, PT, R137, -0x4498517b, RZ ;  /* 0xbb67ae8589597810 */ /* 0x000fe20007ffe0ff */
[----:B------:R-:W-:Y:S01]  /*174b0*/  VIADD R5, R136, 0x9e3779b9 ;  /* 0x9e3779b988057836 */ /* 0x000fe20000000000 */
[----:B0--3--:R-:W-:Y:S01]  /*174c0*/  LOP3.LUT R120, R10, R91, R136, 0x96, !PT ;  /* 0x0000005b0a787212 */ /* 0x009fe200078e9688 */
        /* <DEDUP_REMOVED lines=55> */
.L_x_28506:
[----:B------:R-:W-:Y:S05]  /*17840*/  BSYNC.RECONVERGENT B1 ;  /* 0x0000000000017941 */ /* 0x000fea0003800200 */
.L_x_28505:
[----:B0--3--:R-:W0:Y:S01]  /*17850*/  LDC R122, c[0x0][0x404] ;  /* 0x00010100ff7a7b82 */ /* 0x009e220000000800 */
        /* <DEDUP_REMOVED lines=23> */
.L_x_28512:
        /* <DEDUP_REMOVED lines=13> */
.L_x_28514:
[----:B------:R-:W-:Y:S05]  /*17aa0*/  BSYNC.RECONVERGENT B2 ;  /* 0x0000000000027941 */ /* 0x000fea0003800200 */
.L_x_28513:
        /* <DEDUP_REMOVED lines=61> */
.L_x_28511:
[----:B------:R-:W-:Y:S05]  /*17e80*/  BSYNC.RECONVERGENT B1 ;  /* 0x0000000000017941 */ /* 0x000fea0003800200 */
.L_x_28510:
        /* <DEDUP_REMOVED lines=19> */
.L_x_28517:
        /* <DEDUP_REMOVED lines=13> */
.L_x_28519:
[----:B------:R-:W-:Y:S05]  /*18090*/  BSYNC.RECONVERGENT B2 ;  /* 0x0000000000027941 */ /* 0x000fea0003800200 */
.L_x_28518:
        /* <DEDUP_REMOVED lines=61> */
.L_x_28516:
[----:B------:R-:W-:Y:S05]  /*18470*/  BSYNC.RECONVERGENT B1 ;  /* 0x0000000000017941 */ /* 0x000fea0003800200 */
.L_x_28515:
[----:B------:R-:W-:Y:S01]  /*18480*/  ISETP.NE.AND P2, PT, R91, 0x1, PT ;  /* 0x000000015b00780c */ /* 0x000fe20003f45270 */
[----:B------:R-:W-:Y:S01]  /*18490*/  HADD2.F32 R88, -RZ, R93.H0_H0 ;  /* 0x2000005dff587230 */ /* 0x000fe20000004100 */
[----:B------:R-:W-:Y:S01]  /*184a0*/  I2FP.F32.U32 R0, R0 ;  /* 0x0000000000007245 */ /* 0x000fe20000201000 */
[----:B------:R-:W-:Y:S01]  /*184b0*/  BSSY.RECONVERGENT B1, `(.L_x_28520) ;  /* 0x000005b000017945 */ /* 0x000fe20003800200 */
[----:B------:R-:W-:Y:S01]  /*184c0*/  IMAD.MOV.U32 R92, RZ, RZ, 0x2 ;  /* 0x00000002ff5c7424 */ /* 0x000fe200078e00ff */
[----:B------:R-:W-:Y:S02]  /*184d0*/  MOV R89, R2 ;  /* 0x0000000200597202 */ /* 0x000fe40000000f00 */
[----:B------:R-:W-:Y:S01]  /*184e0*/  FFMA.FTZ R5, R0, R135, 1.1641532182693481445e-10 ;  /* 0x2f00000000057423 */ /* 0x000fe20000010087 */
[----:B------:R-:W-:-:S04]  /*184f0*/  FMUL.FTZ R0, R88, R133 ;  /* 0x0000008558007220 */ /* 0x000fc80000410000 */
        /* <DEDUP_REMOVED lines=11> */
.L_x_28522:
        /* <DEDUP_REMOVED lines=13> */
.L_x_28524:
[----:B------:R-:W-:Y:S05]  /*18680*/  BSYNC.RECONVERGENT B2 ;  /* 0x0000000000027941 */ /* 0x000fea0003800200 */
.L_x_28523:
        /* <DEDUP_REMOVED lines=61> */
.L_x_28521:
[----:B------:R-:W-:Y:S05]  /*18a60*/  BSYNC.RECONVERGENT B1 ;  /* 0x0000000000017941 */ /* 0x000fea0003800200 */
.L_x_28520:
        /* <DEDUP_REMOVED lines=19> */
.L_x_28527:
        /* <DEDUP_REMOVED lines=13> */
.L_x_28529:
[----:B------:R-:W-:Y:S05]  /*18c70*/  BSYNC.RECONVERGENT B2 ;  /* 0x0000000000027941 */ /* 0x000fea0003800200 */
.L_x_28528:
        /* <DEDUP_REMOVED lines=61> */
.L_x_28526:
[----:B------:R-:W-:Y:S05]  /*19050*/  BSYNC.RECONVERGENT B1 ;  /* 0x0000000000017941 */ /* 0x000fea0003800200 */
.L_x_28525:
        /* <DEDUP_REMOVED lines=19> */
.L_x_28532:
        /* <DEDUP_REMOVED lines=13> */
.L_x_28534:
[----:B------:R-:W-:Y:S05]  /*19260*/  BSYNC.RECONVERGENT B2 ;  /* 0x0000000000027941 */ /* 0x000fea0003800200 */
.L_x_28533:
        /* <DEDUP_REMOVED lines=61> */
.L_x_28531:
[----:B------:R-:W-:Y:S05]  /*19640*/  BSYNC.RECONVERGENT B1 ;  /* 0x0000000000017941 */ /* 0x000fea0003800200 */
.L_x_28530:
        /* <DEDUP_REMOVED lines=19> */
.L_x_28537:
        /* <DEDUP_REMOVED lines=13> */
.L_x_28539:
[----:B------:R-:W-:Y:S05]  /*19850*/  BSYNC.RECONVERGENT B2 ;  /* 0x0000000000027941 */ /* 0x000fea0003800200 */
.L_x_28538:
        /* <DEDUP_REMOVED lines=61> */
.L_x_28536:
[----:B------:R-:W-:Y:S05]  /*19c30*/  BSYNC.RECONVERGENT B1 ;  /* 0x0000000000017941 */ /* 0x000fea0003800200 */
.L_x_28535:
        /* <DEDUP_REMOVED lines=19> */
.L_x_28542:
        /* <DEDUP_REMOVED lines=15> */
.L_x_28544:
[----:B------:R-:W-:Y:S05]  /*19e60*/  BSYNC.RECONVERGENT B2 ;  /* 0x0000000000027941 */ /* 0x000fea0003800200 */
.L_x_28543:
        /* <DEDUP_REMOVED lines=61> */
.L_x_28541:
[----:B------:R-:W-:Y:S05]  /*1a240*/  BSYNC.RECONVERGENT B1 ;  /* 0x0000000000017941 */ /* 0x000fea0003800200 */
.L_x_28540:
        /* <DEDUP_REMOVED lines=16> */
.L_x_28504:
        /* <DEDUP_REMOVED lines=22> */
.L_x_28462:
[----:B------:R-:W-:Y:S05]  /*1a4b0*/  BSYNC.RECONVERGENT B0 ;  /* 0x0000000000007941 */ /* 0x000fea0003800200 */
.L_x_28461:
        /* <DEDUP_REMOVED lines=12> */
[----:B0--34-:R-:W-:-:S05]  /*1a580*/  IMAD.WIDE.U32 R140, R134, 0x20, R96 ;  /* 0x00000020868c7825 */ /* 0x019fca00078e0060 */
        /* <DEDUP_REMOVED lines=18> */
.L_x_28550:
        /* <DEDUP_REMOVED lines=13> */
.L_x_28552:
[----:B------:R-:W-:Y:S05]  /*1a780*/  BSYNC.RECONVERGENT B2 ;  /* 0x0000000000027941 */ /* 0x000fea0003800200 */
.L_x_28551:
        /* <DEDUP_REMOVED lines=60> */
.L_x_28549:
[----:B------:R-:W-:Y:S05]  /*1ab50*/  BSYNC.RECONVERGENT B1 ;  /* 0x0000000000017941 */ /* 0x000fea0003800200 */
.L_x_28548:
[----:B------:R-:W0:Y:S01]  /*1ab60*/  LDC R0, c[0x0][0x408] ;  /* 0x00010200ff007b82 */ /* 0x000e220000000800 */
[----:B------:R-:W-:Y:S01]  /*1ab70*/  I2FP.F32.U32 R140, R139 ;  /* 0x0000008b008c7245 */ /* 0x000fe20000201000 */
[----:B-----5:R-:W-:Y:S01]  /*1ab80*/  HADD2.F32 R144, -RZ, R100.H0_H0 ;  /* 0x20000064ff907230 */ /* 0x020fe20000004100 */
[----:B------:R-:W-:Y:S01]  /*1ab90*/  LOP3.LUT R130, R130, 0xfffffffd, RZ, 0xc0, !PT ;  /* 0xfffffffd82827812 */ /* 0x000fe200078ec0ff */
[----:B------:R-:W-:Y:S01]  /*1aba0*/  IMAD.MOV.U32 R139, RZ, RZ, 0x2f800000 ;  /* 0x2f800000ff8b7424 */ /* 0x000fe200078e00ff */
[----:B------:R-:W-:Y:S01]  /*1abb0*/  BSSY.RECONVERGENT B1, `(.L_x_28553) ;  /* 0x0000061000017945 */ /* 0x000fe20003800200 */
[----:B------:R-:W-:Y:S01]  /*1abc0*/  MOV R143, 0x2 ;  /* 0x00000002008f7802 */ /* 0x000fe20000000f00 */
[----:B------:R-:W-:Y:S01]  /*1abd0*/  FMUL.FTZ R5, R144, R133 ;  /* 0x0000008590057220 */ /* 0x000fe20000410000 */
[----:B------:R-:W1:Y:S01]  /*1abe0*/  LDC R135, c[0x0][0x404] ;  /* 0x00010100ff877b82 */ /* 0x000e620000000800 */
[----:B------:R-:W-:Y:S01]  /*1abf0*/  FFMA.FTZ R140, R140, R139, 1.1641532182693481445e-10 ;  /* 0x2f0000008c8c7423 */ /* 0x000fe2000001008b */
[----:B------:R-:W-:-:S02]  /*1ac00*/  IMAD.MOV.U32 R141, RZ, RZ, R2 ;  /* 0x000000ffff8d7224 */ /* 0x000fc400078e0002 */
[----:B0-----:R-:W-:Y:S02]  /*1ac10*/  FMUL.FTZ R5, R5, R0 ;  /* 0x0000000005057220 */ /* 0x001fe40000410000 */
[----:B-1----:R-:W-:-:S04]  /*1ac20*/  FSETP.GTU.FTZ.AND P0, PT, R140, R135, PT ;  /* 0x000000878c00720b */ /* 0x002fc80003f1c000 */
        /* <DEDUP_REMOVED lines=14> */
.L_x_28555:
        /* <DEDUP_REMOVED lines=13> */
.L_x_28557:
[----:B------:R-:W-:Y:S05]  /*1ade0*/  BSYNC.RECONVERGENT B2 ;  /* 0x0000000000027941 */ /* 0x000fea0003800200 */
.L_x_28556:
        /* <DEDUP_REMOVED lines=61> */
.L_x_28554:
[----:B------:R-:W-:Y:S05]  /*1b1c0*/  BSYNC.RECONVERGENT B1 ;  /* 0x0000000000017941 */ /* 0x000fea0003800200 */
.L_x_28553:
        /* <DEDUP_REMOVED lines=22> */
.L_x_28560:
        /* <DEDUP_REMOVED lines=13> */
.L_x_28562:
[----:B------:R-:W-:Y:S05]  /*1b400*/  BSYNC.RECONVERGENT B2 ;  /* 0x0000000000027941 */ /* 0x000fea0003800200 */
.L_x_28561:
        /* <DEDUP_REMOVED lines=61> */
.L_x_28559:
[----:B------:R-:W-:Y:S05]  /*1b7e0*/  BSYNC.RECONVERGENT B1 ;  /* 0x0000000000017941 */ /* 0x000fea0003800200 */
.L_x_28558:
        /* <DEDUP_REMOVED lines=22> */
.L_x_28565:
        /* <DEDUP_REMOVED lines=13> */
.L_x_28567:
[----:B------:R-:W-:Y:S05]  /*1ba20*/  BSYNC.RECONVERGENT B2 ;  /* 0x0000000000027941 */ /* 0x000fea0003800200 */
.L_x_28566:
        /* <DEDUP_REMOVED lines=57> */
[----:B------:R-:W-:Y:S02]  /*1bdc0*/  IMAD.MOV.U32 R2, RZ, RZ, R142 ;  /* 0x000000ffff027224 */ /* 0x000fe400078e008e */
[----:B------:R-:W-:Y:S01]  /*1bdd0*/  HFMA2 R142, -RZ, RZ, 0, 0 ;  /* 0x00000000ff8e7431 */ /* 0x000fe200000001ff */
[----:B------:R-:W-:Y:S01]  /*1bde0*/  LOP3.LUT R6, R5, R6, R141, 0x96, !PT ;  /* 0x0000000605067212 */ /* 0x000fe200078e968d */
[----:B------:R-:W-:-:S07]  /*1bdf0*/  IMAD.MOV.U32 R138, RZ, RZ, R140 ;  /* 0x000000ffff8a7224 */ /* 0x000fce00078e008c */
.L_x_28564:
[----:B------:R-:W-:Y:S05]  /*1be00*/  BSYNC.RECONVERGENT B1 ;  /* 0x0000000000017941 */ /* 0x000fea0003800200 */
.L_x_28563:
        /* <DEDUP_REMOVED lines=22> */
.L_x_28570:
        /* <DEDUP_REMOVED lines=13> */
.L_x_28572:
[----:B------:R-:W-:Y:S05]  /*1c040*/  BSYNC.RECONVERGENT B2 ;  /* 0x0000000000027941 */ /* 0x000fea0003800200 */
.L_x_28571:
        /* <DEDUP_REMOVED lines=61> */
.L_x_28569:
[----:B------:R-:W-:Y:S05]  /*1c420*/  BSYNC.RECONVERGENT B1 ;  /* 0x0000000000017941 */ /* 0x000fea0003800200 */
.L_x_28568:
        /* <DEDUP_REMOVED lines=22> */
.L_x_28575:
        /* <DEDUP_REMOVED lines=13> */
.L_x_28577:
[----:B------:R-:W-:Y:S05]  /*1c660*/  BSYNC.RECONVERGENT B2 ;  /* 0x0000000000027941 */ /* 0x000fea0003800200 */
.L_x_28576:
        /* <DEDUP_REMOVED lines=61> */
.L_x_28574:
[----:B------:R-:W-:Y:S05]  /*1ca40*/  BSYNC.RECONVERGENT B1 ;  /* 0x0000000000017941 */ /* 0x000fea0003800200 */
.L_x_28573:
        /* <DEDUP_REMOVED lines=22> */
.L_x_28580:
        /* <DEDUP_REMOVED lines=13> */
.L_x_28582:
[----:B------:R-:W-:Y:S05]  /*1cc80*/  BSYNC.RECONVERGENT B2 ;  /* 0x0000000000027941 */ /* 0x000fea0003800200 */
.L_x_28581:
        /* <DEDUP_REMOVED lines=61> */
.L_x_28579:
[----:B------:R-:W-:Y:S05]  /*1d060*/  BSYNC.RECONVERGENT B1 ;  /* 0x0000000000017941 */ /* 0x000fea0003800200 */
.L_x_28578:
        /* <DEDUP_REMOVED lines=22> */
.L_x_28585:
        /* <DEDUP_REMOVED lines=15> */
.L_x_28587:
[----:B------:R-:W-:Y:S05]  /*1d2c0*/  BSYNC.RECONVERGENT B2 ;  /* 0x0000000000027941 */ /* 0x000fea0003800200 */
.L_x_28586:
        /* <DEDUP_REMOVED lines=61> */
.L_x_28584:
[----:B------:R-:W-:Y:S05]  /*1d6a0*/  BSYNC.RECONVERGENT B1 ;  /* 0x0000000000017941 */ /* 0x000fea0003800200 */
.L_x_28583:
        /* <DEDUP_REMOVED lines=10> */
.L_x_28547:
        /* <DEDUP_REMOVED lines=16> */
.L_x_28591:
        /* <DEDUP_REMOVED lines=13> */
.L_x_28593:
[----:B------:R-:W-:Y:S05]  /*1d920*/  BSYNC.RECONVERGENT B2 ;  /* 0x0000000000027941 */ /* 0x000fea0003800200 */
.L_x_28592:
[----:B------:R-:W-:Y:S01]  /*1d930*/  IMAD.WIDE.U32 R98, R9, -0x326172a9, RZ ;  /* 0xcd9e8d5709627825 */ /* 0x000fe200078e00ff */
[----:B------:R-:W-:Y:S02]  /*1d940*/  LOP3.LUT R6, R4, R97, R137, 0x96, !PT ;  /* 0x0000006104067212 */ /* 0x000fe400078e9689 */
[----:B------:R-:W-:Y:S01]  /*1d950*/  IADD3 R97, PT, PT, R137, -0x4498517b, RZ ;  /* 0xbb67ae8589617810 */ /* 0x000fe20007ffe0ff */
[----:B------:R-:W-:Y:S01]  /*1d960*/  VIADD R5, R136, 0x9e3779b9 ;  /* 0x9e3779b988057836 */ /* 0x000fe20000000000 */
[----:B0--34-:R-:W-:Y:S01]  /*1d970*/  LOP3.LUT R120, R10, R99, R136, 0x96, !PT ;  /* 0x000000630a787212 */ /* 0x019fe200078e9688 */
        /* <DEDUP_REMOVED lines=55> */
.L_x_28590:
[----:B------:R-:W-:Y:S05]  /*1dcf0*/  BSYNC.RECONVERGENT B1 ;  /* 0x0000000000017941 */ /* 0x000fea0003800200 */
.L_x_28589:
[----:B0--34-:R-:W0:Y:S01]  /*1dd00*/  LDC R122, c[0x0][0x404] ;  /* 0x00010100ff7a7b82 */ /* 0x019e220000000800 */
        /* <DEDUP_REMOVED lines=8> */
[----:B------:R-:W-:Y:S01]  /*1dd90*/  FFMA.FTZ R5, R0, R135, 1.1641532182693481445e-10 ;  /* 0x2f00000000057423 */ /* 0x000fe20000010087 */
[----:B------:R-:W-:-:S04]  /*1dda0*/  MOV R0, R2 ;  /* 0x0000000200007202 */ /* 0x000fc80000000f00 */
[----:B0-----:R-:W-:Y:S01]  /*1ddb0*/  FSETP.LE.FTZ.AND P0, PT, R5, R122, PT ;  /* 0x0000007a0500720b */ /* 0x001fe20003f13000 */
[----:B-1----:R-:W-:-:S12]  /*1ddc0*/  FMUL.FTZ R139, R96, R123 ;  /* 0x0000007b608b7220 */ /* 0x002fd80000410000 */
        /* <DEDUP_REMOVED lines=11> */
.L_x_28596:
        /* <DEDUP_REMOVED lines=13> */
.L_x_28598:
[----:B------:R-:W-:Y:S05]  /*1df50*/  BSYNC.RECONVERGENT B2 ;  /* 0x0000000000027941 */ /* 0x000fea0003800200 */
.L_x_28597:
        /* <DEDUP_REMOVED lines=61> */
.L_x_28595:
[----:B------:R-:W-:Y:S05]  /*1e330*/  BSYNC.RECONVERGENT B1 ;  /* 0x0000000000017941 */ /* 0x000fea0003800200 */
.L_x_28594:
        /* <DEDUP_REMOVED lines=19> */
.L_x_28601:
        /* <DEDUP_REMOVED lines=13> */
.L_x_28603:
[----:B------:R-:W-:Y:S05]  /*1e540*/  BSYNC.RECONVERGENT B2 ;  /* 0x0000000000027941 */ /* 0x000fea0003800200 */
.L_x_28602:
        /* <DEDUP_REMOVED lines=61> */
.L_x_28600:
[----:B------:R-:W-:Y:S05]  /*1e920*/  BSYNC.RECONVERGENT B1 ;  /* 0x0000000000017941 */ /* 0x000fea0003800200 */
.L_x_28599:
        /* <DEDUP_REMOVED lines=19> */
.L_x_28606:
        /* <DEDUP_REMOVED lines=13> */
.L_x_28608:
[----:B------:R-:W-:Y:S05]  /*1eb30*/  BSYNC.RECONVERGENT B2 ;  /* 0x0000000000027941 */ /* 0x000fea0003800200 */
.L_x_28607:
        /* <DEDUP_REMOVED lines=61> */
.L_x_28605:
[----:B------:R-:W-:Y:S05]  /*1ef10*/  BSYNC.RECONVERGENT B1 ;  /* 0x0000000000017941 */ /* 0x000fea0003800200 */
.L_x_28604:
        /* <DEDUP_REMOVED lines=19> */
.L_x_28611:
        /* <DEDUP_REMOVED lines=13> */
.L_x_28613:
[----:B------:R-:W-:Y:S05]  /*1f120*/  BSYNC.RECONVERGENT B2 ;  /* 0x0000000000027941 */ /* 0x000fea0003800200 */
.L_x_28612:
        /* <DEDUP_REMOVED lines=61> */
.L_x_28610:
[----:B------:R-:W-:Y:S05]  /*1f500*/  BSYNC.RECONVERGENT B1 ;  /* 0x0000000000017941 */ /* 0x000fea0003800200 */
.L_x_28609:
        /* <DEDUP_REMOVED lines=19> */
.L_x_28616:
        /* <DEDUP_REMOVED lines=13> */
.L_x_28618:
[----:B------:R-:W-:Y:S05]  /*1f710*/  BSYNC.RECONVERGENT B2 ;  /* 0x0000000000027941 */ /* 0x000fea0003800200 */
.L_x_28617:
        /* <DEDUP_REMOVED lines=61> */
.L_x_28615:
[----:B------:R-:W-:Y:S05]  /*1faf0*/  BSYNC.RECONVERGENT B1 ;  /* 0x0000000000017941 */ /* 0x000fea0003800200 */
.L_x_28614:
        /* <DEDUP_REMOVED lines=19> */
.L_x_28621:
        /* <DEDUP_REMOVED lines=13> */
.L_x_28623:
[----:B------:R-:W-:Y:S05]  /*1fd00*/  BSYNC.RECONVERGENT B2 ;  /* 0x0000000000027941 */ /* 0x000fea0003800200 */
.L_x_28622:
        /* <DEDUP_REMOVED lines=61> */
.L_x_28620:
[----:B------:R-:W-:Y:S05]  /*200e0*/  BSYNC.RECONVERGENT B1 ;  /* 0x0000000000017941 */ /* 0x000fea0003800200 */
.L_x_28619:
        /* <DEDUP_REMOVED lines=19> */
.L_x_28626:
        /* <DEDUP_REMOVED lines=15> */
.L_x_28628:
[----:B------:R-:W-:Y:S05]  /*20310*/  BSYNC.RECONVERGENT B2 ;  /* 0x0000000000027941 */ /* 0x000fea0003800200 */
.L_x_28627:
        /* <DEDUP_REMOVED lines=61> */
.L_x_28625:
[----:B------:R-:W-:Y:S05]  /*206f0*/  BSYNC.RECONVERGENT B1 ;  /* 0x0000000000017941 */ /* 0x000fea0003800200 */
.L_x_28624:
        /* <DEDUP_REMOVED lines=16> */
.L_x_28588:
        /* <DEDUP_REMOVED lines=22> */
.L_x_28546:
[----:B------:R-:W-:Y:S05]  /*20960*/  BSYNC.RECONVERGENT B0 ;  /* 0x0000000000007941 */ /* 0x000fea0003800200 */
.L_x_28545:
        /* <DEDUP_REMOVED lines=31> */
.L_x_28634:
        /* <DEDUP_REMOVED lines=13> */
.L_x_28636:
[----:B------:R-:W-:Y:S05]  /*20c30*/  BSYNC.RECONVERGENT B2 ;  /* 0x0000000000027941 */ /* 0x000fea0003800200 */
.L_x_28635:
        /* <DEDUP_REMOVED lines=60> */
.L_x_28633:
[----:B------:R-:W-:Y:S05]  /*21000*/  BSYNC.RECONVERGENT B1 ;  /* 0x0000000000017941 */ /* 0x000fea0003800200 */
.L_x_28632:
        /* <DEDUP_REMOVED lines=27> */
.L_x_28639:
        /* <DEDUP_REMOVED lines=13> */
.L_x_28641:
[----:B------:R-:W-:Y:S05]  /*21290*/  BSYNC.RECONVERGENT B2 ;  /* 0x0000000000027941 */ /* 0x000fea0003800200 */
.L_x_28640:
        /* <DEDUP_REMOVED lines=61> */
.L_x_28638:
[----:B------:R-:W-:Y:S05]  /*21670*/  BSYNC.RECONVERGENT B1 ;  /* 0x0000000000017941 */ /* 0x000fea0003800200 */
.L_x_28637:
        /* <DEDUP_REMOVED lines=22> */
.L_x_28644:
        /* <DEDUP_REMOVED lines=13> */
.L_x_28646:
[----:B------:R-:W-:Y:S05]  /*218b0*/  BSYNC.RECONVERGENT B2 ;  /* 0x0000000000027941 */ /* 0x000fea0003800200 */
.L_x_28645:
        /* <DEDUP_REMOVED lines=61> */
.L_x_28643:
[----:B------:R-:W-:Y:S05]  /*21c90*/  BSYNC.RECONVERGENT B1 ;  /* 0x0000000000017941 */ /* 0x000fea0003800200 */
.L_x_28642:
        /* <DEDUP_REMOVED lines=22> */
.L_x_28649:
        /* <DEDUP_REMOVED lines=13> */
.L_x_28651:
[----:B------:R-:W-:Y:S05]  /*21ed0*/  BSYNC.RECONVERGENT B2 ;  /* 0x0000000000027941 */ /* 0x000fea0003800200 */
.L_x_28650:
        /* <DEDUP_REMOVED lines=61> */
.L_x_28648:
[----:B------:R-:W-:Y:S05]  /*222b0*/  BSYNC.RECONVERGENT B1 ;  /* 0x0000000000017941 */ /* 0x000fea0003800200 */
.L_x_28647:
        /* <DEDUP_REMOVED lines=22> */
.L_x_28654:
        /* <DEDUP_REMOVED lines=13> */
.L_x_28656:
[----:B------:R-:W-:Y:S05]  /*224f0*/  BSYNC.RECONVERGENT B2 ;  /* 0x0000000000027941 */ /* 0x000fea0003800200 */
.L_x_28655:
        /* <DEDUP_REMOVED lines=61> */
.L_x_28653:
[----:B------:R-:W-:Y:S05]  /*228d0*/  BSYNC.RECONVERGENT B1 ;  /* 0x0000000000017941 */ /* 0x000fea0003800200 */
.L_x_28652:
        /* <DEDUP_REMOVED lines=22> */
.L_x_28659:
        /* <DEDUP_REMOVED lines=13> */
.L_x_28661:
[----:B------:R-:W-:Y:S05]  /*22b10*/  BSYNC.RECONVERGENT B2 ;  /* 0x0000000000027941 */ /* 0x000fea0003800200 */
.L_x_28660:
        /* <DEDUP_REMOVED lines=61> */
.L_x_28658:
[----:B------:R-:W-:Y:S05]  /*22ef0*/  BSYNC.RECONVERGENT B1 ;  /* 0x0000000000017941 */ /* 0x000fea0003800200 */
.L_x_28657:
        /* <DEDUP_REMOVED lines=22> */
.L_x_28664:
        /* <DEDUP_REMOVED lines=13> */
.L_x_28666:
[----:B------:R-:W-:Y:S05]  /*23130*/  BSYNC.RECONVERGENT B2 ;  /* 0x0000000000027941 */ /* 0x000fea0003800200 */
.L_x_28665:
        /* <DEDUP_REMOVED lines=61> */
.L_x_28663:
[----:B------:R-:W-:Y:S05]  /*23510*/  BSYNC.RECONVERGENT B1 ;  /* 0x0000000000017941 */ /* 0x000fea0003800200 */
.L_x_28662:
        /* <DEDUP_REMOVED lines=22> */
.L_x_28669:
        /* <DEDUP_REMOVED lines=15> */
.L_x_28671:
[----:B------:R-:W-:Y:S05]  /*23770*/  BSYNC.RECONVERGENT B2 ;  /* 0x0000000000027941 */ /* 0x000fea0003800200 */
.L_x_28670:
        /* <DEDUP_REMOVED lines=61> */
.L_x_28668:
[----:B------:R-:W-:Y:S05]  /*23b50*/  BSYNC.RECONVERGENT B1 ;  /* 0x0000000000017941 */ /* 0x000fea0003800200 */
.L_x_28667:
        /* <DEDUP_REMOVED lines=10> */
.L_x_28631:
        /* <DEDUP_REMOVED lines=16> */
.L_x_28675:
        /* <DEDUP_REMOVED lines=13> */
.L_x_28677:
[----:B------:R-:W-:Y:S05]  /*23dd0*/  BSYNC.RECONVERGENT B2 ;  /* 0x0000000000027941 */ /* 0x000fea0003800200 */
.L_x_28676:
        /* <DEDUP_REMOVED lines=60> */
.L_x_28674:
[----:B------:R-:W-:Y:S05]  /*241a0*/  BSYNC.RECONVERGENT B1 ;  /* 0x0000000000017941 */ /* 0x000fea0003800200 */
.L_x_28673:
[----:B0--34-:R-:W0:Y:S01]  /*241b0*/  LDC R123, c[0x0][0x404] ;  /* 0x00010100ff7b7b82 */ /* 0x019e220000000800 */
        /* <DEDUP_REMOVED lines=10> */
[----:B------:R-:W-:-:S04]  /*24260*/  MOV R5, R2 ;  /* 0x0000000200057202 */ /* 0x000fc80000000f00 */
        /* <DEDUP_REMOVED lines=12> */
.L_x_28680:
        /* <DEDUP_REMOVED lines=13> */
.L_x_28682:
[----:B------:R-:W-:Y:S05]  /*24400*/  BSYNC.RECONVERGENT B2 ;  /* 0x0000000000027941 */ /* 0x000fea0003800200 */
.L_x_28681:
        /* <DEDUP_REMOVED lines=61> */
.L_x_28679:
[----:B------:R-:W-:Y:S05]  /*247e0*/  BSYNC.RECONVERGENT B1 ;  /* 0x0000000000017941 */ /* 0x000fea0003800200 */
.L_x_28678:
        /* <DEDUP_REMOVED lines=19> */
.L_x_28685:
        /* <DEDUP_REMOVED lines=13> */
.L_x_28687:
[----:B------:R-:W-:Y:S05]  /*249f0*/  BSYNC.RECONVERGENT B2 ;  /* 0x0000000000027941 */ /* 0x000fea0003800200 */
.L_x_28686:
        /* <DEDUP_REMOVED lines=61> */
.L_x_28684:
[----:B------:R-:W-:Y:S05]  /*24dd0*/  BSYNC.RECONVERGENT B1 ;  /* 0x0000000000017941 */ /* 0x000fea0003800200 */
.L_x_28683:
        /* <DEDUP_REMOVED lines=19> */
.L_x_28690:
        /* <DEDUP_REMOVED lines=13> */
.L_x_28692:
[----:B------:R-:W-:Y:S05]  /*24fe0*/  BSYNC.RECONVERGENT B2 ;  /* 0x0000000000027941 */ /* 0x000fea0003800200 */
.L_x_28691:
        /* <DEDUP_REMOVED lines=61> */
.L_x_28689:
[----:B------:R-:W-:Y:S05]  /*253c0*/  BSYNC.RECONVERGENT B1 ;  /* 0x0000000000017941 */ /* 0x000fea0003800200 */
.L_x_28688:
        /* <DEDUP_REMOVED lines=19> */
.L_x_28695:
        /* <DEDUP_REMOVED lines=13> */
.L_x_28697:
[----:B------:R-:W-:Y:S05]  /*255d0*/  BSYNC.RECONVERGENT B2 ;  /* 0x0000000000027941 */ /* 0x000fea0003800200 */
.L_x_28696:
        /* <DEDUP_REMOVED lines=61> */
.L_x_28694:
[----:B------:R-:W-:Y:S05]  /*259b0*/  BSYNC.RECONVERGENT B1 ;  /* 0x0000000000017941 */ /* 0x000fea0003800200 */
.L_x_28693:
[----:B------:R-:W-:Y:S01]  /*259c0*/  ISETP.NE.AND P4, PT, R107, 0x1, PT ;  /* 0x000000016b00780c */ /* 0x000fe20003f85270 */
[----:B------:R-:W-:Y:S01]  /*259d0*/  HADD2.F32 R106, -RZ, R110.H0_H0 ;  /* 0x2000006eff6a7230 */ /* 0x000fe20000004100 */
[----:B------:R-:W-:Y:S01]  /*259e0*/  I2FP.F32.U32 R104, R5 ;  /* 0x0000000500687245 */ /* 0x000fe20000201000 */
[----:B------:R-:W-:Y:S01]  /*259f0*/  BSSY.RECONVERGENT B1, `(.L_x_28698) ;  /* 0x000005b000017945 */ /* 0x000fe20003800200 */
[----:B------:R-:W-:Y:S02]  /*25a00*/  MOV R5, R2 ;  /* 0x0000000200057202 */ /* 0x000fe40000000f00 */
[----:B------:R-:W-:Y:S01]  /*25a10*/  FMUL.FTZ R121, R106, R133 ;  /* 0x000000856a797220 */ /* 0x000fe20000410000 */
[----:B------:R-:W-:Y:S01]  /*25a20*/  FFMA.FTZ R104, R104, R135, 1.1641532182693481445e-10 ;  /* 0x2f00000068687423 */ /* 0x000fe20000010087 */
[----:B------:R-:W-:Y:S02]  /*25a30*/  IMAD.MOV.U32 R106, RZ, RZ, 0x2 ;  /* 0x00000002ff6a7424 */ /* 0x000fe400078e00ff */
        /* <DEDUP_REMOVED lines=11> */
.L_x_28700:
        /* <DEDUP_REMOVED lines=13> */
.L_x_28702:
[----:B------:R-:W-:Y:S05]  /*25bc0*/  BSYNC.RECONVERGENT B2 ;  /* 0x0000000000027941 */ /* 0x000fea0003800200 */
.L_x_28701:
        /* <DEDUP_REMOVED lines=61> */
.L_x_28699:
[----:B------:R-:W-:Y:S05]  /*25fa0*/  BSYNC.RECONVERGENT B1 ;  /* 0x0000000000017941 */ /* 0x000fea0003800200 */
.L_x_28698:
        /* <DEDUP_REMOVED lines=19> */
.L_x_28705:
        /* <DEDUP_REMOVED lines=13> */
.L_x_28707:
[----:B------:R-:W-:Y:S05]  /*261b0*/  BSYNC.RECONVERGENT B2 ;  /* 0x0000000000027941 */ /* 0x000fea0003800200 */
.L_x_28706:
        /* <DEDUP_REMOVED lines=61> */
.L_x_28704:
[----:B------:R-:W-:Y:S05]  /*26590*/  BSYNC.RECONVERGENT B1 ;  /* 0x0000000000017941 */ /* 0x000fea0003800200 */
.L_x_28703:
        /* <DEDUP_REMOVED lines=19> */
.L_x_28710:
        /* <DEDUP_REMOVED lines=15> */
.L_x_28712:
[----:B------:R-:W-:Y:S05]  /*267c0*/  BSYNC.RECONVERGENT B2 ;  /* 0x0000000000027941 */ /* 0x000fea0003800200 */
.L_x_28711:
        /* <DEDUP_REMOVED lines=61> */
.L_x_28709:
[----:B------:R-:W-:Y:S05]  /*26ba0*/  BSYNC.RECONVERGENT B1 ;  /* 0x0000000000017941 */ /* 0x000fea0003800200 */
.L_x_28708:
        /* <DEDUP_REMOVED lines=16> */
.L_x_28672:
        /* <DEDUP_REMOVED lines=22> */
.L_x_28630:
[----:B------:R-:W-:Y:S05]  /*26e10*/  BSYNC.RECONVERGENT B0 ;  /* 0x0000000000007941 */ /* 0x000fea0003800200 */
.L_x_28629:
        /* <DEDUP_REMOVED lines=11> */
[----:B0--34-:R-:W0:Y:S02]  /*26ed0*/  LDC.64 R140, c[0x0][0x3a0] ;  /* 0x0000e800ff8c7b82 */ /* 0x019e240000000a00 */
        /* <DEDUP_REMOVED lines=19> */
.L_x_28718:
        /* <DEDUP_REMOVED lines=13> */
.L_x_28720:
[----:B------:R-:W-:Y:S05]  /*270e0*/  BSYNC.RECONVERGENT B2 ;  /* 0x0000000000027941 */ /* 0x000fea0003800200 */
.L_x_28719:
        /* <DEDUP_REMOVED lines=60> */
.L_x_28717:
[----:B------:R-:W-:Y:S05]  /*274b0*/  BSYNC.RECONVERGENT B1 ;  /* 0x0000000000017941 */ /* 0x000fea0003800200 */
.L_x_28716:
        /* <DEDUP_REMOVED lines=27> */
.L_x_28723:
        /* <DEDUP_REMOVED lines=13> */
.L_x_28725:
[----:B------:R-:W-:Y:S05]  /*27740*/  BSYNC.RECONVERGENT B2 ;  /* 0x0000000000027941 */ /* 0x000fea0003800200 */
.L_x_28724:
        /* <DEDUP_REMOVED lines=61> */
.L_x_28722:
[----:B------:R-:W-:Y:S05]  /*27b20*/  BSYNC.RECONVERGENT B1 ;  /* 0x0000000000017941 */ /* 0x000fea0003800200 */
.L_x_28721:
        /* <DEDUP_REMOVED lines=22> */
.L_x_28728:
        /* <DEDUP_REMOVED lines=13> */
.L_x_28730:
[----:B------:R-:W-:Y:S05]  /*27d60*/  BSYNC.RECONVERGENT B2 ;  /* 0x0000000000027941 */ /* 0x000fea0003800200 */
.L_x_28729:
        /* <DEDUP_REMOVED lines=61> */
.L_x_28727:
[----:B------:R-:W-:Y:S05]  /*28140*/  BSYNC.RECONVERGENT B1 ;  /* 0x0000000000017941 */ /* 0x000fea0003800200 */
.L_x_28726:
        /* <DEDUP_REMOVED lines=22> */
.L_x_28733:
        /* <DEDUP_REMOVED lines=13> */
.L_x_28735:
[----:B------:R-:W-:Y:S05]  /*28380*/  BSYNC.RECONVERGENT B2 ;  /* 0x0000000000027941 */ /* 0x000fea0003800200 */
.L_x_28734:
        /* <DEDUP_REMOVED lines=61> */
.L_x_28732:
[----:B------:R-:W-:Y:S05]  /*28760*/  BSYNC.RECONVERGENT B1 ;  /* 0x0000000000017941 */ /* 0x000fea0003800200 */
.L_x_28731:
        /* <DEDUP_REMOVED lines=22> */
.L_x_28738:
        /* <DEDUP_REMOVED lines=13> */
.L_x_28740:
[----:B------:R-:W-:Y:S05]  /*289a0*/  BSYNC.RECONVERGENT B2 ;  /* 0x0000000000027941 */ /* 0x000fea0003800200 */
.L_x_28739:
        /* <DEDUP_REMOVED lines=61> */
.L_x_28737:
[----:B------:R-:W-:Y:S05]  /*28d80*/  BSYNC.RECONVERGENT B1 ;  /* 0x0000000000017941 */ /* 0x000fea0003800200 */
.L_x_28736:
        /* <DEDUP_REMOVED lines=22> */
.L_x_28743:
        /* <DEDUP_REMOVED lines=13> */
.L_x_28745:
[----:B------:R-:W-:Y:S05]  /*28fc0*/  BSYNC.RECONVERGENT B2 ;  /* 0x0000000000027941 */ /* 0x000fea0003800200 */
.L_x_28744:
        /* <DEDUP_REMOVED lines=61> */
.L_x_28742:
[----:B------:R-:W-:Y:S05]  /*293a0*/  BSYNC.RECONVERGENT B1 ;  /* 0x0000000000017941 */ /* 0x000fea0003800200 */
.L_x_28741:
        /* <DEDUP_REMOVED lines=22> */
.L_x_28748:
        /* <DEDUP_REMOVED lines=13> */
.L_x_28750:
[----:B------:R-:W-:Y:S05]  /*295e0*/  BSYNC.RECONVERGENT B2 ;  /* 0x0000000000027941 */ /* 0x000fea0003800200 */
.L_x_28749:
        /* <DEDUP_REMOVED lines=61> */
.L_x_28747:
[----:B------:R-:W-:Y:S05]  /*299c0*/  BSYNC.RECONVERGENT B1 ;  /* 0x0000000000017941 */ /* 0x000fea0003800200 */
.L_x_28746:
        /* <DEDUP_REMOVED lines=22> */
.L_x_28753:
        /* <DEDUP_REMOVED lines=15> */
.L_x_28755:
[----:B------:R-:W-:Y:S05]  /*29c20*/  BSYNC.RECONVERGENT B2 ;  /* 0x0000000000027941 */ /* 0x000fea0003800200 */
.L_x_28754:
        /* <DEDUP_REMOVED lines=61> */
.L_x_28752:
[----:B------:R-:W-:Y:S05]  /*2a000*/  BSYNC.RECONVERGENT B1 ;  /* 0x0000000000017941 */ /* 0x000fea0003800200 */
.L_x_28751:
        /* <DEDUP_REMOVED lines=10> */
.L_x_28715:
        /* <DEDUP_REMOVED lines=16> */
.L_x_28759:
        /* <DEDUP_REMOVED lines=13> */
.L_x_28761:
[----:B------:R-:W-:Y:S05]  /*2a280*/  BSYNC.RECONVERGENT B2 ;  /* 0x0000000000027941 */ /* 0x000fea0003800200 */
.L_x_28760:
        /* <DEDUP_REMOVED lines=60> */
.L_x_28758:
[----:B------:R-:W-:Y:S05]  /*2a650*/  BSYNC.RECONVERGENT B1 ;  /* 0x0000000000017941 */ /* 0x000fea0003800200 */
.L_x_28757:
        /* <DEDUP_REMOVED lines=24> */
.L_x_28764:
        /* <DEDUP_REMOVED lines=13> */
.L_x_28766:
[----:B------:R-:W-:Y:S05]  /*2a8b0*/  BSYNC.RECONVERGENT B2 ;  /* 0x0000000000027941 */ /* 0x000fea0003800200 */
.L_x_28765:
        /* <DEDUP_REMOVED lines=61> */
.L_x_28763:
[----:B------:R-:W-:Y:S05]  /*2ac90*/  BSYNC.RECONVERGENT B1 ;  /* 0x0000000000017941 */ /* 0x000fea0003800200 */
.L_x_28762:
        /* <DEDUP_REMOVED lines=19> */
.L_x_28769:
        /* <DEDUP_REMOVED lines=13> */
.L_x_28771:
[----:B------:R-:W-:Y:S05]  /*2aea0*/  BSYNC.RECONVERGENT B2 ;  /* 0x0000000000027941 */ /* 0x000fea0003800200 */
.L_x_28770:
        /* <DEDUP_REMOVED lines=61> */
.L_x_28768:
[----:B------:R-:W-:Y:S05]  /*2b280*/  BSYNC.RECONVERGENT B1 ;  /* 0x0000000000017941 */ /* 0x000fea0003800200 */
.L_x_28767:
        /* <DEDUP_REMOVED lines=19> */
.L_x_28774:
        /* <DEDUP_REMOVED lines=13> */
.L_x_28776:
[----:B------:R-:W-:Y:S05]  /*2b490*/  BSYNC.RECONVERGENT B2 ;  /* 0x0000000000027941 */ /* 0x000fea0003800200 */
.L_x_28775:
        /* <DEDUP_REMOVED lines=61> */
.L_x_28773:
[----:B------:R-:W-:Y:S05]  /*2b870*/  BSYNC.RECONVERGENT B1 ;  /* 0x0000000000017941 */ /* 0x000fea0003800200 */
.L_x_28772:
        /* <DEDUP_REMOVED lines=19> */
.L_x_28779:
        /* <DEDUP_REMOVED lines=13> */
.L_x_28781:
[----:B------:R-:W-:Y:S05]  /*2ba80*/  BSYNC.RECONVERGENT B2 ;  /* 0x0000000000027941 */ /* 0x000fea0003800200 */
.L_x_28780:
        /* <DEDUP_REMOVED lines=61> */
.L_x_28778:
[----:B------:R-:W-:Y:S05]  /*2be60*/  BSYNC.RECONVERGENT B1 ;  /* 0x0000000000017941 */ /* 0x000fea0003800200 */
.L_x_28777:
        /* <DEDUP_REMOVED lines=19> */
.L_x_28784:
        /* <DEDUP_REMOVED lines=13> */
.L_x_28786:
[----:B------:R-:W-:Y:S05]  /*2c070*/  BSYNC.RECONVERGENT B2 ;  /* 0x0000000000027941 */ /* 0x000fea0003800200 */
.L_x_28785:
        /* <DEDUP_REMOVED lines=61> */
.L_x_28783:
[----:B------:R-:W-:Y:S05]  /*2c450*/  BSYNC.RECONVERGENT B1 ;  /* 0x0000000000017941 */ /* 0x000fea0003800200 */
.L_x_28782:
        /* <DEDUP_REMOVED lines=19> */
.L_x_28789:
        /* <DEDUP_REMOVED lines=13> */
.L_x_28791:
[----:B------:R-:W-:Y:S05]  /*2c660*/  BSYNC.RECONVERGENT B2 ;  /* 0x0000000000027941 */ /* 0x000fea0003800200 */
.L_x_28790:
        /* <DEDUP_REMOVED lines=61> */
.L_x_28788:
[----:B------:R-:W-:Y:S05]  /*2ca40*/  BSYNC.RECONVERGENT B1 ;  /* 0x0000000000017941 */ /* 0x000fea0003800200 */
.L_x_28787:
        /* <DEDUP_REMOVED lines=19> */
.L_x_28794:
        /* <DEDUP_REMOVED lines=15> */
.L_x_28796:
[----:B------:R-:W-:Y:S05]  /*2cc70*/  BSYNC.RECONVERGENT B2 ;  /* 0x0000000000027941 */ /* 0x000fea0003800200 */
.L_x_28795:
        /* <DEDUP_REMOVED lines=61> */
.L_x_28793:
[----:B------:R-:W-:Y:S05]  /*2d050*/  BSYNC.RECONVERGENT B1 ;  /* 0x0000000000017941 */ /* 0x000fea0003800200 */
.L_x_28792:
        /* <DEDUP_REMOVED lines=16> */
.L_x_28756:
        /* <DEDUP_REMOVED lines=21> */
.L_x_28714:
[----:B------:R-:W-:Y:S05]  /*2d2b0*/  BSYNC.RECONVERGENT B0 ;  /* 0x0000000000007941 */ /* 0x000fea0003800200 */
.L_x_28713:
[----:B0-234-:R-:W-:Y:S01]  /*2d2c0*/  FADD.FTZ R120, RZ, R12 ;  /* 0x0000000cff787221 */ /* 0x01dfe20000010000 */
[----:B------:R-:W-:Y:S01]  /*2d2d0*/  LOP3.LUT P6, RZ, R130, 0x20, RZ, 0xc0, !PT ;  /* 0x0000002082ff7812 */ /* 0x000fe200078cc0ff */
[----:B------:R-:W-:Y:S01]  /*2d2e0*/  BSSY.RECONVERGENT B0, `(.L_x_28797) ;  /* 0x00000d0000007945 */ /* 0x000fe20003800200 */
[----:B------:R-:W-:Y:S01]  /*2d2f0*/  ISETP.GT.U32.AND P0, PT, R11, 0xff, PT ;  /* 0x000000ff0b00780c */ /* 0x000fe20003f04070 */
[----:B------:R-:W-:Y:S01]  /*2d300*/  FADD.FTZ R121, R13, R120 ;  /* 0x000000780d797221 */ /* 0x000fe20000010000 */
[C---:B------:R-:W-:Y:S02]  /*2d310*/  ISETP.GT.U32.AND P1, PT, R11.reuse, 0x17f, PT ;  /* 0x0000017f0b00780c */ /* 0x040fe40003f24070 */
[C---:B------:R-:W-:Y:S01]  /*2d320*/  ISETP.GT.U32.AND P2, PT, R11.reuse, 0x1ff, PT ;  /* 0x000001ff0b00780c */ /* 0x040fe20003f44070 */
[----:B------:R-:W-:Y:S01]  /*2d330*/  FADD.FTZ R120, R14, R121 ;  /* 0x000000790e787221 */ /* 0x000fe20000010000 */
[C---:B------:R-:W-:Y:S02]  /*2d340*/  ISETP.GT.U32.AND P3, PT, R11.reuse, 0x27f, PT ;  /* 0x0000027f0b00780c */ /* 0x040fe40003f64070 */
[----:B------:R-:W-:Y:S01]  /*2d350*/  ISETP.GT.U32.AND P4, PT, R11, 0x2ff, PT ;  /* 0x000002ff0b00780c */ /* 0x000fe20003f84070 */
        /* <DEDUP_REMOVED lines=66> */
[----:B------:R-:W-:Y:S01]  /*2d780*/  FMUL.FTZ R122, R8, R139 ;  /* 0x0000008b087a7220 */ /* 0x000fe20000410000 */
[----:B------:R-:W-:-:S03]  /*2d790*/  IMAD.MOV.U32 R139, RZ, RZ, RZ ;  /* 0x000000ffff8b7224 */ /* 0x000fc600078e00ff */
        /* <DEDUP_REMOVED lines=132> */
.L_x_28798:
[----:B------:R-:W-:Y:S05]  /*2dfe0*/  BSYNC.RECONVERGENT B0 ;  /* 0x0000000000007941 */ /* 0x000fea0003800200 */
.L_x_28797:
        /* <DEDUP_REMOVED lines=13> */
.L_x_28800:
[----:B------:R-:W-:Y:S05]  /*2e0c0*/  BSYNC.RECONVERGENT B0 ;  /* 0x0000000000007941 */ /* 0x000fea0003800200 */
.L_x_28799:
        /* <DEDUP_REMOVED lines=33> */
[----:B------:R-:W-:-:S03]  /*2e2e0*/  FMUL.FTZ R134, R139, R139 ;  /* 0x0000008b8b867220 */ /* 0x000fc60000410000 */
[----:B------:R-:W-:Y:S01]  /*2e2f0*/  FFMA.FTZ R120, R138, R120, R135 ;  /* 0x000000788a787223 */ /* 0x000fe20000010087 */
[----:B------:R-:W-:Y:S01]  /*2e300*/  FMUL.FTZ R123, R123, R134 ;  /* 0x000000867b7b7220 */ /* 0x000fe20000410000 */
[----:B------:R-:W0:Y:S03]  /*2e310*/  LDC R138, c[0x0][0x448] ;  /* 0x00011200ff8a7b82 */ /* 0x000e260000000800 */
[----:B------:R-:W1:Y:S01]  /*2e320*/  SHFL.DOWN PT, R135, R120, 0x1, 0x1f ;  /* 0x08201f0078877f89 */ /* 0x000e6200000e0000 */
[----:B------:R-:W-:Y:S01]  /*2e330*/  FMUL.FTZ R123, R123, R144 ;  /* 0x000000907b7b7220 */ /* 0x000fe20000410000 */
[----:B-1----:R-:W-:-:S03]  /*2e340*/  FADD.FTZ R134, R120, R135 ;  /* 0x0000008778867221 */ /* 0x002fc60000010000 */
[----:B------:R-:W1:Y:S01]  /*2e350*/  @!P0 LDC.64 R120, c[0x0][0x3c8] ;  /* 0x0000f200ff788b82 */ /* 0x000e620000000a00 */
[----:B------:R-:W-:-:S06]  /*2e360*/  FFMA.FTZ R123, R143, R123, R134 ;  /* 0x0000007b8f7b7223 */ /* 0x000fcc0000010086 */
        /* <DEDUP_REMOVED lines=20> */
[----:B------:R-:W-:Y:S01]  /*2e4b0*/  FADD.FTZ R143, R126, -R133 ;  /* 0x800000857e8f7221 */ /* 0x000fe20000010000 */
[----:B------:R-:W-:Y:S02]  /*2e4c0*/  HADD2.F32 R138, -RZ, R70.H0_H0 ;  /* 0x20000046ff8a7230 */ /* 0x000fe40000004100 */
[C---:B------:R-:W-:Y:S01]  /*2e4d0*/  FMUL.FTZ R141, R132.reuse, R141 ;  /* 0x0000008d848d7220 */ /* 0x040fe20000410000 */
[----:B------:R-:W-:Y:S01]  /*2e4e0*/  FFMA.FTZ R140, R139, R122, R134 ;  /* 0x0000007a8b8c7223 */ /* 0x000fe20000010086 */
[----:B------:R-:W-:Y:S01]  /*2e4f0*/  HADD2.F32 R142, -RZ, R66.H0_H0 ;  /* 0x20000042ff8e7230 */ /* 0x000fe20000004100 */
[----:B------:R-:W0:Y:S01]  /*2e500*/  LDC.64 R134, c[0x0][0x428] ;  /* 0x00010a00ff867b82 */ /* 0x000e220000000a00 */
[----:B------:R-:W-:Y:S02]  /*2e510*/  HADD2.F32 R144, -RZ, R71.H0_H0 ;  /* 0x20000047ff907230 */ /* 0x000fe40000004100 */
[----:B------:R-:W-:Y:S01]  /*2e520*/  FMUL.FTZ R121, R132, R143 ;  /* 0x0000008f84797220 */ /* 0x000fe20000410000 */
[----:B------:R-:W-:-:S02]  /*2e530*/  HADD2.F32 R146, -RZ, R67.H0_H0 ;  /* 0x20000043ff927230 */ /* 0x000fc40000004100 */
[----:B------:R-:W-:Y:S01]  /*2e540*/  FFMA.FTZ R143, R141, R138, R142 ;  /* 0x0000008a8d8f7223 */ /* 0x000fe2000001008e */
[--C-:B------:R-:W-:Y:S01]  /*2e550*/  FADD.FTZ R139, R125, -R133.reuse ;  /* 0x800000857d8b7221 */ /* 0x100fe20000010000 */
[--C-:B------:R-:W-:Y:S01]  /*2e560*/  FADD.FTZ R141, R127, -R133.reuse ;  /* 0x800000857f8d7221 */ /* 0x100fe20000010000 */
[--C-:B------:R-:W-:Y:S01]  /*2e570*/  FADD.FTZ R123, R15, -R133.reuse ;  /* 0x800000850f7b7221 */ /* 0x100fe20000010000 */
[----:B------:R-:W-:Y:S01]  /*2e580*/  FFMA.FTZ R145, R121, R144, R146 ;  /* 0x0000009079917223 */ /* 0x000fe20000010092 */
[----:B------:R-:W-:Y:S01]  /*2e590*/  FADD.FTZ R121, R13, -R133 ;  /* 0x800000850d797221 */ /* 0x000fe20000010000 */
        /* <DEDUP_REMOVED lines=23> */
.L_x_28802:
[----:B------:R-:W-:Y:S05]  /*2e710*/  BSYNC.RECONVERGENT B0 ;  /* 0x0000000000007941 */ /* 0x000fea0003800200 */
.L_x_28801:
[----:B------:R-:W-:Y:S01]  /*2e720*/  LOP3.LUT P0, RZ, R130, 0x200, RZ, 0xc0, !PT ;  /* 0x0000020082ff7812 */ /* 0x000fe2000780c0ff */
        /* <DEDUP_REMOVED lines=50> */
.L_x_28804:
[----:B------:R-:W-:Y:S05]  /*2ea50*/  BSYNC.RECONVERGENT B0 ;  /* 0x0000000000007941 */ /* 0x000fea0003800200 */
.L_x_28803:
[----:B------:R-:W-:Y:S01]  /*2ea60*/  LOP3.LUT P0, RZ, R130, 0x100, RZ, 0xc0, !PT ;  /* 0x0000010082ff7812 */ /* 0x000fe2000780c0ff */
        /* <DEDUP_REMOVED lines=50> */
.L_x_28806:
[----:B------:R-:W-:Y:S05]  /*2ed90*/  BSYNC.RECONVERGENT B0 ;  /* 0x0000000000007941 */ /* 0x000fea0003800200 */
.L_x_28805:
[----:B------:R-:W-:Y:S01]  /*2eda0*/  LOP3.LUT P0, RZ, R130, 0x40, RZ, 0xc0, !PT ;  /* 0x0000004082ff7812 */ /* 0x000fe2000780c0ff */
        /* <DEDUP_REMOVED lines=50> */
.L_x_28808:
[----:B------:R-:W-:Y:S05]  /*2f0d0*/  BSYNC.RECONVERGENT B0 ;  /* 0x0000000000007941 */ /* 0x000fea0003800200 */
.L_x_28807:
        /* <DEDUP_REMOVED lines=51> */
.L_x_28810:
[----:B------:R-:W-:Y:S05]  /*2f410*/  BSYNC.RECONVERGENT B0 ;  /* 0x0000000000007941 */ /* 0x000fea0003800200 */
.L_x_28809:
        /* <DEDUP_REMOVED lines=51> */
.L_x_28812:
[----:B------:R-:W-:Y:S05]  /*2f750*/  BSYNC.RECONVERGENT B0 ;  /* 0x0000000000007941 */ /* 0x000fea0003800200 */
.L_x_28811:
        /* <DEDUP_REMOVED lines=50> */
.L_x_28814:
[----:B------:R-:W-:Y:S05]  /*2fa80*/  BSYNC.RECONVERGENT B0 ;  /* 0x0000000000007941 */ /* 0x000fea0003800200 */
.L_x_28813:
[----:B01234-:R-:W0:Y:S01]  /*2fa90*/  LDC.64 R120, c[0x0][0x380] ;  /* 0x0000e000ff787b82 */ /* 0x01fe220000000a00 */
[----:B------:R-:W-:Y:S01]  /*2faa0*/  UPLOP3.LUT UP1, UPT, UPT, UPT, UP1, 0x40, 0x4 ;  /* 0x000000000004789c */ /* 0x000fe20003f2e810 */
[----:B0-----:R-:W-:-:S04]  /*2fab0*/  IADD3 R129, PT, PT, R129, R120, RZ ;  /* 0x0000007881817210 */ /* 0x001fc80007ffe0ff */
[----:B------:R-:W-:-:S13]  /*2fac0*/  ISETP.GE.AND P0, PT, R129, R121, PT ;  /* 0x000000798100720c */ /* 0x000fda0003f06270 */
[----:B------:R-:W-:Y:S05]  /*2fad0*/  @!P0 BRA `(.L_x_28815) ;  /* 0xfffffd1400848947 */ /* 0x000fea000383ffff */
[----:B------:R-:W-:Y:S05]  /*2fae0*/  EXIT ;  /* 0x000000000000794d */ /* 0x000fea0003800000 */
.L_x_28816:
        /* <DEDUP_REMOVED lines=9> */
.L_x_42395:


//--------------------- .text._ZN10layer_norm13ln_fwd_kernelINS_13Kernel_traitsI6__halfS2_fS2_fjLj7168ELj1ELj1ELj4ELj16ENS_18Kernel_traits_baseILj7168ES2_S2_fS2_fjLj128EEEEELb1ELb0ELb0ELb1EEEvNS_9FwdParamsE --------------------------
	.section	.text._ZN10layer_norm13ln_fwd_kernelINS_13Kernel_traitsI6__halfS2_fS2_fjLj7168ELj1ELj1ELj4ELj16ENS_18Kernel_traits_baseILj7168ES2_S2_fS2_fjLj128EEEEELb1ELb0ELb0ELb1EEEvNS_9FwdParamsE,"ax",@progbits
	.align	128
        .global         _ZN10layer_norm13ln_fwd_kernelINS_13Kernel_traitsI6__halfS2_fS2_fjLj7168ELj1ELj1ELj4ELj16ENS_18Kernel_traits_baseILj7168ES2_S2_fS2_fjLj128EEEEELb1ELb0ELb0ELb1EEEvNS_9FwdParamsE
        .type           _ZN10layer_norm13ln_fwd_kernelINS_13Kernel_traitsI6__halfS2_fS2_fjLj7168ELj1ELj1ELj4ELj16ENS_18Kernel_traits_baseILj7168ES2_S2_fS2_fjLj128EEEEELb1ELb0ELb0ELb1EEEvNS_9FwdParamsE,@function
        .size           _ZN10layer_norm13ln_fwd_kernelINS_13Kernel_traitsI6__halfS2_fS2_fjLj7168ELj1ELj1ELj4ELj16ENS_18Kernel_traits_baseILj7168ES2_S2_fS2_fjLj128EEEEELb1ELb0ELb0ELb1EEEvNS_9FwdParamsE,(.L_x_42396 - _ZN10layer_norm13ln_fwd_kernelINS_13Kernel_traitsI6__halfS2_fS2_fjLj7168ELj1ELj1ELj4ELj16ENS_18Kernel_traits_baseILj7168ES2_S2_fS2_fjLj128EEEEELb1ELb0ELb0ELb1EEEvNS_9FwdParamsE)
        .other          _ZN10layer_norm13ln_fwd_kernelINS_13Kernel_traitsI6__halfS2_fS2_fjLj7168ELj1ELj1ELj4ELj16ENS_18Kernel_traits_baseILj7168ES2_S2_fS2_fjLj128EEEEELb1ELb0ELb0ELb1EEEvNS_9FwdParamsE,@"STO_CUDA_ENTRY STV_DEFAULT"
_ZN10layer_norm13ln_fwd_kernelINS_13Kernel_traitsI6__halfS2_fS2_fjLj7168ELj1ELj1ELj4ELj16ENS_18Kernel_traits_baseILj7168ES2_S2_fS2_fjLj128EEEEELb1ELb0ELb0ELb1EEEvNS_9FwdParamsE:
.text._ZN10layer_norm13ln_fwd_kernelINS_13Kernel_traitsI6__halfS2_fS2_fjLj7168ELj1ELj1ELj4ELj16ENS_18Kernel_traits_baseILj7168ES2_S2_fS2_fjLj128EEEEELb1ELb0ELb0ELb1EEEvNS_9FwdParamsE:
        /* <DEDUP_REMOVED lines=64> */
.L_x_28817:
[----:B------:R-:W-:Y:S05]  /*0400*/  @P2 EXIT ;  /* 0x000000000000294d */ /* 0x000fea0003800000 */
[----:B--2---:R-:W0:Y:S01]  /*0410*/  LDC R8, c[0x0][0x360] ;  /* 0x0000d800ff087b82 */ /* 0x004e220000000800 */
[----:B-----5:R-:W-:Y:S01]  /*0420*/  @P1 IADD3 R16, P0, PT, R4, R13, RZ ;  /* 0x0000000d04101210 */ /* 0x020fe20007f1e0ff */
[----:B------:R-:W1:Y:S01]  /*0430*/  LDCU UR20, c[0x0][0x400] ;  /* 0x00008000ff1477ac */ /* 0x000e620008000800 */
[----:B------:R-:W-:Y:S02]  /*0440*/  @P1 R2UR UR11, R3 ;  /* 0x00000000030b12ca */ /* 0x000fe400000e0000 */
[----:B------:R-:W-:Y:S01]  /*0450*/  @P1 R2UR UR10, R2 ;  /* 0x00000000020a12ca */ /* 0x000fe200000e0000 */
[----:B------:R-:W-:Y:S01]  /*0460*/  @P1 IMAD.X R17, RZ, RZ, R5, P0 ;  /* 0x000000ffff111224 */ /* 0x000fe200000e0605 */
[----:B------:R-:W-:-:S04]  /*0470*/  UPLOP3.LUT UP2, UPT, UPT, UPT, UPT, 0x40, 0x4 ;  /* 0x000000000004789c */ /* 0x000fc80003f4e870 */
[C-C-:B------:R-:W-:Y:S02]  /*0480*/  SHF.R.U64 R9, R16.reuse, 0x2, R17.reuse ;  /* 0x0000000210097819 */ /* 0x140fe40000001211 */
[----:B------:R-:W-:Y:S02]  /*0490*/  SHF.R.U32.HI R7, RZ, 0x2, R17 ;  /* 0x00000002ff077819 */ /* 0x000fe40000011611 */
[----:B------:R-:W-:Y:S01]  /*04a0*/  LOP3.LUT R16, R16, 0x3, RZ, 0xc0, !PT ;  /* 0x0000000310107812 */ /* 0x000fe200078ec0ff */
[C---:B------:R-:W-:Y:S01]  /*04b0*/  IMAD.HI.U32 R2, R9.reuse, -0x2daee0ad, RZ ;  /* 0xd2511f5309027827 */ /* 0x040fe200078e00ff */
[----:B------:R-:W-:Y:S02]  /*04c0*/  UIADD3 UR6, UPT, UPT, UR11, -0x4498517b, URZ ;  /* 0xbb67ae850b067890 */ /* 0x000fe4000fffe0ff */
[----:B------:R-:W-:Y:S01]  /*04d0*/  UIADD3 UR4, UPT, UPT, UR10, -0x61c88647, URZ ;  /* 0x9e3779b90a047890 */ /* 0x000fe2000fffe0ff */
[----:B------:R-:W-:Y:S01]  /*04e0*/  IMAD R6, R9, -0x2daee0ad, RZ ;  /* 0xd2511f5309067824 */ /* 0x000fe200078e02ff */
[----:B------:R-:W-:Y:S01]  /*04f0*/  LOP3.LUT R2, R2, UR11, RZ, 0x3c, !PT ;  /* 0x0000000b02027c12 */ /* 0x000fe2000f8e3cff */
[----:B------:R-:W-:Y:S01]  /*0500*/  UIADD3 UR5, UPT, UPT, UR10, 0x3c6ef372, URZ ;  /* 0x3c6ef3720a057890 */ /* 0x000fe2000fffe0ff */
[----:B0-----:R-:W-:Y:S01]  /*0510*/  IMAD R8, R8, UR9, R11 ;  /* 0x0000000908087c24 */ /* 0x001fe2000f8e020b */
[----:B------:R-:W-:-:S02]  /*0520*/  UIADD3 UR16, UPT, UPT, UR10, -0x255992d5, URZ ;  /* 0xdaa66d2b0a107890 */ /* 0x000fc4000fffe0ff */
[----:B------:R-:W-:Y:S01]  /*0530*/  IMAD.HI.U32 R3, R2, -0x326172a9, RZ ;  /* 0xcd9e8d5702037827 */ /* 0x000fe200078e00ff */
[----:B------:R-:W-:Y:S02]  /*0540*/  UIADD3 UR17, UPT, UPT, UR11, 0x32370b8f, URZ ;  /* 0x32370b8f0b117890 */ /* 0x000fe4000fffe0ff */
[----:B------:R-:W-:Y:S01]  /*0550*/  UIADD3 UR19, UPT, UPT, UR11, -0x126145ec, URZ ;  /* 0xed9eba140b137890 */ /* 0x000fe2000fffe0ff */
[C---:B------:R-:W-:Y:S01]  /*0560*/  IMAD.HI.U32 R0, R8.reuse, -0x326172a9, RZ ;  /* 0xcd9e8d5708007827 */ /* 0x040fe200078e00ff */
[----:B------:R-:W-:Y:S02]  /*0570*/  UIADD3 UR18, UPT, UPT, UR10, 0x78dde6e4, URZ ;  /* 0x78dde6e40a127890 */ /* 0x000fe4000fffe0ff */
[----:B------:R-:W-:Y:S01]  /*0580*/  UIADD3 UR7, UPT, UPT, UR11, -0x56f99767, URZ ;  /* 0xa90668990b077890 */ /* 0x000fe2000fffe0ff */
[----:B------:R-:W-:Y:S01]  /*0590*/  IMAD R4, R8, -0x326172a9, RZ ;  /* 0xcd9e8d5708047824 */ /* 0x000fe200078e02ff */
[----:B------:R-:W-:Y:S01]  /*05a0*/  LOP3.LUT R0, R7, UR10, R0, 0x96, !PT ;  /* 0x0000000a07007c12 */ /* 0x000fe2000f8e9600 */
[----:B------:R-:W-:Y:S01]  /*05b0*/  IMAD R11, R2, -0x326172a9, RZ ;  /* 0xcd9e8d57020b7824 */ /* 0x000fe200078e02ff */
[----:B------:R-:W-:-:S02]  /*05c0*/  UIADD3 UR14, UPT, UPT, UR11, 0x646e171e, URZ ;  /* 0x646e171e0b0e7890 */ /* 0x000fc4000fffe0ff */
[----:B------:R-:W-:Y:S01]  /*05d0*/  LOP3.LUT R3, R4, UR4, R3, 0x96, !PT ;  /* 0x0000000404037c12 */ /* 0x000fe2000f8e9603 */
[C---:B------:R-:W-:Y:S01]  /*05e0*/  IMAD.HI.U32 R5, R0.reuse, -0x2daee0ad, RZ ;  /* 0xd2511f5300057827 */ /* 0x040fe200078e00ff */
[----:B------:R-:W-:Y:S02]  /*05f0*/  UIADD3 UR4, UPT, UPT, UR11, 0x76cf5d0a, URZ ;  /* 0x76cf5d0a0b047890 */ /* 0x000fe4000fffe0ff */
[----:B------:R-:W-:Y:S01]  /*0600*/  UIADD3 UR8, UPT, UPT, UR10, -0x4ab325aa, URZ ;  /* 0xb54cda560a087890 */ /* 0x000fe2000fffe0ff */
[----:B------:R-:W-:Y:S01]  /*0610*/  IMAD R13, R0, -0x2daee0ad, RZ ;  /* 0xd2511f53000d7824 */ /* 0x000fe200078e02ff */
[----:B------:R-:W-:Y:S01]  /*0620*/  LOP3.LUT R5, R6, UR6, R5, 0x96, !PT ;  /* 0x0000000606057c12 */ /* 0x000fe2000f8e9605 */
        /* <DEDUP_REMOVED lines=8> */
[----:B------:R-:W-:Y:S01]  /*06b0*/  IMAD.HI.U32 R2, R4, -0x326172a9, RZ ;  /* 0xcd9e8d5704027827 */ /* 0x000fe200078e00ff */
[----:B------:R-:W-:Y:S02]  /*06c0*/  UIADD3 UR23, UPT, UPT, UR10, -0x700cb87f, URZ ;  /* 0x8ff347810a177890 */ /* 0x000fe4000fffe0ff */
[----:B------:R-:W-:Y:S01]  /*06d0*/  UIADD3 UR21, UPT, UPT, UR11, -0x695add53, URZ ;  /* 0x96a522ad0b157890 */ /* 0x000fe2000fffe0ff */
[----:B------:R-:W-:Y:S01]  /*06e0*/  IMAD R6, R3, -0x2daee0ad, RZ ;  /* 0xd2511f5303067824 */ /* 0x000fe200078e02ff */
[----:B------:R-:W-:Y:S01]  /*06f0*/  LOP3.LUT R2, R5, UR16, R2, 0x96, !PT ;  /* 0x0000001005027c12 */ /* 0x000fe2000f8e9602 */
[C---:B------:R-:W-:Y:S01]  /*0700*/  IMAD.HI.U32 R3, R0.reuse, -0x2daee0ad, RZ ;  /* 0xd2511f5300037827 */ /* 0x040fe200078e00ff */
[----:B------:R-:W-:Y:S01]  /*0710*/  UIADD3 UR16, UPT, UPT, UR11, 0x1fd5c5a3, URZ ;  /* 0x1fd5c5a30b107890 */ /* 0x000fe2000fffe0ff */
[----:B------:R-:W0:Y:S02]  /*0720*/  LDCU UR4, c[0x0][0x404] ;  /* 0x00008080ff0477ac */ /* 0x000e240008000800 */
[----:B------:R-:W-:Y:S01]  /*0730*/  IMAD R11, R0, -0x2daee0ad, RZ ;  /* 0xd2511f53000b7824 */ /* 0x000fe200078e02ff */
[----:B------:R-:W-:Y:S01]  /*0740*/  LOP3.LUT R3, R6, UR17, R3, 0x96, !PT ;  /* 0x0000001106037c12 */ /* 0x000fe2000f8e9603 */
[----:B------:R-:W-:Y:S01]  /*0750*/  IMAD.HI.U32 R6, R2, -0x2daee0ad, RZ ;  /* 0xd2511f5302067827 */ /* 0x000fe200078e00ff */
[----:B------:R-:W-:Y:S01]  /*0760*/  UIADD3 UR17, UPT, UPT, UR11, -0x24c28bd8, URZ ;  /* 0xdb3d74280b117890 */ /* 0x000fe2000fffe0ff */
[----:B------:R-:W2:Y:S02]  /*0770*/  LDCU UR5, c[0x0][0x408] ;  /* 0x00008100ff0577ac */ /* 0x000ea40008000800 */
[----:B------:R-:W-:Y:S01]  /*0780*/  IMAD R5, R4, -0x326172a9, RZ ;  /* 0xcd9e8d5704057824 */ /* 0x000fe200078e02ff */
[----:B------:R-:W-:Y:S01]  /*0790*/  LOP3.LUT R6, R11, UR19, R6, 0x96, !PT ;  /* 0x000000130b067c12 */ /* 0x000fe2000f8e9606 */
[C---:B------:R-:W-:Y:S01]  /*07a0*/  IMAD.HI.U32 R0, R3.reuse, -0x326172a9, RZ ;  /* 0xcd9e8d5703007827 */ /* 0x040fe200078e00ff */
[----:B------:R-:W3:Y:S03]  /*07b0*/  LDCU.U8 UR19, c[0x0][0x410] ;  /* 0x00008200ff1377ac */ /* 0x000ee60008000000 */
[----:B------:R-:W-:Y:S01]  /*07c0*/  IMAD R4, R3, -0x326172a9, RZ ;  /* 0xcd9e8d5703047824 */ /* 0x000fe200078e02ff */
[----:B------:R-:W-:Y:S01]  /*07d0*/  LOP3.LUT R0, R5, UR18, R0, 0x96, !PT ;  /* 0x0000001205007c12 */ /* 0x000fe2000f8e9600 */
[----:B------:R-:W-:Y:S01]  /*07e0*/  IMAD.HI.U32 R3, R6, -0x326172a9, RZ ;  /* 0xcd9e8d5706037827 */ /* 0x000fe200078e00ff */
[----:B------:R-:W4:Y:S03]  /*07f0*/  LDCU UR18, c[0x0][0x388] ;  /* 0x00007100ff1277ac */ /* 0x000f260008000800 */
[----:B------:R-:W-:Y:S01]  /*0800*/  IMAD R5, R2, -0x2daee0ad, RZ ;  /* 0xd2511f5302057824 */ /* 0x000fe200078e02ff */
[----:B------:R-:W-:Y:S01]  /*0810*/  LOP3.LUT R3, R4, UR6, R3, 0x96, !PT ;  /* 0x0000000604037c12 */ /* 0x000fe2000f8e9603 */
[----:B------:R-:W-:-:S04]  /*0820*/  IMAD.HI.U32 R2, R0, -0x2daee0ad, RZ ;  /* 0xd2511f5300027827 */ /* 0x000fc800078e00ff */
[----:B------:R-:W-:Y:S01]  /*0830*/  IMAD R11, R0, -0x2daee0ad, RZ ;  /* 0xd2511f53000b7824 */ /* 0x000fe200078e02ff */
[----:B------:R-:W-:Y:S01]  /*0840*/  LOP3.LUT R2, R5, UR7, R2, 0x96, !PT ;  /* 0x0000000705027c12 */ /* 0x000fe2000f8e9602 */
[----:B------:R-:W-:Y:S01]  /*0850*/  IMAD.HI.U32 R4, R3, -0x2daee0ad, RZ ;  /* 0xd2511f5303047827 */ /* 0x000fe200078e00ff */
[----:B------:R-:W1:Y:S03]  /*0860*/  LDCU.64 UR6, c[0x0][0x3e0] ;  /* 0x00007c00ff0677ac */ /* 0x000e660008000a00 */
[----:B------:R-:W-:Y:S01]  /*0870*/  IMAD R5, R6, -0x326172a9, RZ ;  /* 0xcd9e8d5706057824 */ /* 0x000fe200078e02ff */
[----:B------:R-:W-:Y:S01]  /*0880*/  LOP3.LUT R4, R11, UR14, R4, 0x96, !PT ;  /* 0x0000000e0b047c12 */ /* 0x000fe2000f8e9604 */
[----:B------:R-:W-:-:S04]  /*0890*/  IMAD.HI.U32 R0, R2, -0x326172a9, RZ ;  /* 0xcd9e8d5702007827 */ /* 0x000fc800078e00ff */
[----:B------:R-:W-:Y:S01]  /*08a0*/  IMAD R6, R3, -0x2daee0ad, RZ ;  /* 0xd2511f5303067824 */ /* 0x000fe200078e02ff */
[----:B------:R-:W-:Y:S01]  /*08b0*/  LOP3.LUT R0, R5, UR8, R0, 0x96, !PT ;  /* 0x0000000805007c12 */ /* 0x000fe2000f8e9600 */
[----:B------:R-:W-:Y:S02]  /*08c0*/  IMAD R5, R2, -0x326172a9, RZ ;  /* 0xcd9e8d5702057824 */ /* 0x000fe400078e02ff */
[----:B------:R-:W-:-:S04]  /*08d0*/  IMAD.HI.U32 R2, R4, -0x326172a9, RZ ;  /* 0xcd9e8d5704027827 */ /* 0x000fc800078e00ff */
[C---:B------:R-:W-:Y:S01]  /*08e0*/  IMAD.HI.U32 R3, R0.reuse, -0x2daee0ad, RZ ;  /* 0xd2511f5300037827 */ /* 0x040fe200078e00ff */
[----:B------:R-:W-:Y:S01]  /*08f0*/  LOP3.LUT R2, R5, UR15, R2, 0x96, !PT ;  /* 0x0000000f05027c12 */ /* 0x000fe2000f8e9602 */
[----:B-1----:R-:W-:Y:S02]  /*0900*/  UISETP.NE.U32.AND UP0, UPT, UR6, URZ, UPT ;  /* 0x000000ff0600728c */ /* 0x002fe4000bf05070 */
[----:B------:R-:W-:Y:S01]  /*0910*/  IMAD R11, R0, -0x2daee0ad, RZ ;  /* 0xd2511f53000b7824 */ /* 0x000fe200078e02ff */
[----:B------:R-:W-:Y:S01]  /*0920*/  LOP3.LUT R3, R6, UR16, R3, 0x96, !PT ;  /* 0x0000001006037c12 */ /* 0x000fe2000f8e9603 */
[----:B------:R-:W-:Y:S01]  /*0930*/  IMAD.HI.U32 R6, R2, -0x2daee0ad, RZ ;  /* 0xd2511f5302067827 */ /* 0x000fe200078e00ff */
[----:B------:R-:W1:Y:S03]  /*0940*/  LDCU.64 UR14, c[0x0][0x3a0] ;  /* 0x00007400ff0e77ac */ /* 0x000e660008000a00 */
[----:B------:R-:W-:Y:S01]  /*0950*/  IMAD R5, R4, -0x326172a9, RZ ;  /* 0xcd9e8d5704057824 */ /* 0x000fe200078e02ff */
[----:B------:R-:W-:Y:S01]  /*0960*/  LOP3.LUT R11, R11, UR17, R6, 0x96, !PT ;  /* 0x000000110b0b7c12 */ /* 0x000fe2000f8e9606 */
[C---:B------:R-:W-:Y:S01]  /*0970*/  IMAD.HI.U32 R0, R3.reuse, -0x326172a9, RZ ;  /* 0xcd9e8d5703007827 */ /* 0x040fe200078e00ff */
[----:B------:R-:W0:Y:S03]  /*0980*/  LDCU.64 UR16, c[0x0][0x380] ;  /* 0x00007000ff1077ac */ /* 0x000e260008000a00 */
[----:B------:R-:W-:Y:S01]  /*0990*/  IMAD R3, R3, -0x326172a9, RZ ;  /* 0xcd9e8d5703037824 */ /* 0x000fe200078e02ff */
[----:B------:R-:W-:Y:S01]  /*09a0*/  LOP3.LUT R0, R5, UR22, R0, 0x96, !PT ;  /* 0x0000001605007c12 */ /* 0x000fe2000f8e9600 */
[----:B------:R-:W-:Y:S01]  /*09b0*/  IMAD.HI.U32 R6, R11, -0x326172a9, RZ ;  /* 0xcd9e8d570b067827 */ /* 0x000fe200078e00ff */
[----:B------:R-:W-:-:S03]  /*09c0*/  UISETP.NE.AND.EX UP0, UPT, UR7, URZ, UPT, UP0 ;  /* 0x000000ff0700728c */ /* 0x000fc6000bf05300 */
[----:B------:R-:W-:Y:S01]  /*09d0*/  IMAD R2, R2, -0x2daee0ad, RZ ;  /* 0xd2511f5302027824 */ /* 0x000fe200078e02ff */
[----:B------:R-:W-:Y:S01]  /*09e0*/  LOP3.LUT R6, R3, UR23, R6, 0x96, !PT ;  /* 0x0000001703067c12 */ /* 0x000fe2000f8e9606 */
[----:B------:R-:W-:-:S04]  /*09f0*/  IMAD.HI.U32 R5, R0, -0x2daee0ad, RZ ;  /* 0xd2511f5300057827 */ /* 0x000fc800078e00ff */
[----:B------:R-:W-:Y:S02]  /*0a00*/  HFMA2 R3, -RZ, RZ, 0, 0 ;  /* 0x00000000ff037431 */ /* 0x000fe400000001ff */
[----:B------:R-:W-:Y:S01]  /*0a10*/  IMAD R4, R11, -0x326172a9, RZ ;  /* 0xcd9e8d570b047824 */ /* 0x000fe200078e02ff */
[----:B------:R-:W-:Y:S01]  /*0a20*/  LOP3.LUT R5, R2, UR21, R5, 0x96, !PT ;  /* 0x0000001502057c12 */ /* 0x000fe2000f8e9605 */
[----:B01234-:R-:W-:-:S07]  /*0a30*/  IMAD R136, R0, -0x2daee0ad, RZ ;  /* 0xd2511f5300887824 */ /* 0x01ffce00078e02ff */
.L_x_29171:
[----:B------:R-:W0:Y:S01]  /*0a40*/  @UP0 LDCU.64 UR6, c[0x0][0x3e0] ;  /* 0x00007c00ff0607ac */ /* 0x000e220008000a00 */
[----:B------:R-:W1:Y:S01]  /*0a50*/  S2R R2, SR_TID.X ;  /* 0x0000000000027919 */ /* 0x000e620000002100 */
[----:B------:R-:W-:Y:S01]  /*0a60*/  PLOP3.LUT P0, PT, PT, PT, UP0, 0x80, 0x8 ;  /* 0x000000000008781c */ /* 0x000fe20003f0f008 */
[----:B--2---:R-:W2:Y:S01]  /*0a70*/  LDC.64 R18, c[0x0][0x390] ;  /* 0x0000e400ff127b82 */ /* 0x004ea20000000a00 */
[----:B------:R-:W-:Y:S02]  /*0a80*/  UIMAD UR8, UR9, UR18, URZ ;  /* 0x00000012090872a4 */ /* 0x000fe4000f8e02ff */
[----:B0-----:R-:W-:-:S06]  /*0a90*/  @UP0 UIMAD.WIDE UR6, UR9, 0x2, UR6 ;  /* 0x00000002090608a5 */ /* 0x001fcc000f8e0206 */
[----:B------:R-:W-:Y:S01]  /*0aa0*/  IMAD.U32 R10, RZ, RZ, UR6 ;  /* 0x00000006ff0a7e24 */ /* 0x000fe2000f8e00ff */
[----:B------:R-:W-:Y:S01]  /*0ab0*/  USHF.R.S32.HI UR6, URZ, 0x1f, UR8 ;  /* 0x0000001fff067899 */ /* 0x000fe20008011408 */
[----:B------:R-:W-:-:S03]  /*0ac0*/  IMAD.U32 R11, RZ, RZ, UR7 ;  /* 0x00000007ff0b7e24 */ /* 0x000fc6000f8e00ff */
[----:B------:R-:W-:Y:S02]  /*0ad0*/  ULEA.HI UR6, UR6, UR8, URZ, 0x3 ;  /* 0x0000000806067291 */ /* 0x000fe4000f8f18ff */
[----:B------:R-:W3:Y:S04]  /*0ae0*/  @P0 LDG.E.U16 R10, desc[UR12][R10.64] ;  /* 0x0000000c0a0a0981 */ /* 0x000ee8000c1e1500 */
[----:B------:R-:W-:-:S04]  /*0af0*/  MOV R13, UR6 ;  /* 0x00000006000d7c02 */ /* 0x000fc80008000f00 */
[----:B-1----:R-:W-:-:S05]  /*0b00*/  LEA.HI.SX32 R0, R13, R2, 0x1d ;  /* 0x000000020d007211 */ /* 0x002fca00078feaff */
[----:B--2---:R-:W-:-:S06]  /*0b10*/  IMAD.WIDE.U32 R12, R0, 0x10, R18 ;  /* 0x00000010000c7825 */ /* 0x004fcc00078e0012 */
[----:B------:R-:W5:Y:S01]  /*0b20*/  LDG.E.128 R12, desc[UR12][R12.64] ;  /* 0x0000000c0c0c7981 */ /* 0x000f62000c1e1d00 */
[----:B------:R-:W-:Y:S01]  /*0b30*/  PLOP3.LUT P0, PT, PT, PT, UP0, 0x80, 0x8 ;  /* 0x000000000008781c */ /* 0x000fe20003f0f008 */
[----:B------:R-:W-:Y:S01]  /*0b40*/  UISETP.NE.U32.AND UP1, UPT, UR14, URZ, UPT ;  /* 0x000000ff0e00728c */ /* 0x000fe2000bf25070 */
[----:B------:R-:W-:Y:S01]  /*0b50*/  PLOP3.LUT P1, PT, PT, PT, UP0, 0x80, 0x8 ;  /* 0x000000000008781c */ /* 0x000fe20003f2f008 */
[----:B------:R-:W-:Y:S01]  /*0b60*/  UMOV UR6, 0x3f800000 ;  /* 0x3f80000000067882 */ /* 0x000fe20000000000 */
[----:B------:R-:W-:Y:S01]  /*0b70*/  IMAD.MOV.U32 R134, RZ, RZ, 0x2f800000 ;  /* 0x2f800000ff867424 */ /* 0x000fe200078e00ff */
[----:B------:R-:W-:Y:S02]  /*0b80*/  UISETP.NE.AND.EX UP1, UPT, UR15, URZ, UPT, UP1 ;  /* 0x000000ff0f00728c */ /* 0x000fe4000bf25310 */
[----:B------:R-:W-:Y:S02]  /*0b90*/  UIADD3 UR7, UPT, UPT, UR11, -0x4498517b, URZ ;  /* 0xbb67ae850b077890 */ /* 0x000fe4000fffe0ff */
[----:B------:R-:W-:-:S02]  /*0ba0*/  UIADD3 UR8, UPT, UPT, UR11, 0x32370b8f, URZ ;  /* 0x32370b8f0b087890 */ /* 0x000fc4000fffe0ff */
[----:B------:R-:W-:Y:S02]  /*0bb0*/  UIADD3 UR21, UPT, UPT, UR10, -0x700cb87f, URZ ;  /* 0x8ff347810a157890 */ /* 0x000fe4000fffe0ff */
[----:B------:R-:W-:Y:S02]  /*0bc0*/  UIADD3 UR22, UPT, UPT, UR10, -0xe443238, URZ ;  /* 0xf1bbcdc80a167890 */ /* 0x000fe4000fffe0ff */
[----:B------:R-:W-:Y:S02]  /*0bd0*/  UIADD3 UR23, UPT, UPT, UR11, -0x126145ec, URZ ;  /* 0xed9eba140b177890 */ /* 0x000fe4000fffe0ff */
[----:B------:R-:W-:Y:S02]  /*0be0*/  UIADD3 UR24, UPT, UPT, UR10, 0x78dde6e4, URZ ;  /* 0x78dde6e40a187890 */ /* 0x000fe4000fffe0ff */
[----:B------:R-:W-:Y:S02]  /*0bf0*/  UIADD3 UR25, UPT, UPT, UR10, -0x255992d5, URZ ;  /* 0xdaa66d2b0a197890 */ /* 0x000fe4000fffe0ff */
[----:B------:R-:W-:Y:S01]  /*0c00*/  UIADD3 UR26, UPT, UPT, UR11, 0x76cf5d0a, URZ ;  /* 0x76cf5d0a0b1a7890 */ /* 0x000fe2000fffe0ff */
[----:B---3--:R-:W-:-:S05]  /*0c10*/  @P0 HADD2.F32 R10, -RZ, R10.H0_H0 ;  /* 0x2000000aff0a0230 */ /* 0x008fca0000004100 */
[----:B------:R-:W-:Y:S01]  /*0c20*/  @P1 R2UR UR6, R10 ;  /* 0x000000000a0612ca */ /* 0x000fe200000e0000 */
[----:B------:R-:W-:-:S14]  /*0c30*/  BRA.U !UP1, `(.L_x_28818) ;  /* 0x0000002909d07547 */ /* 0x000fdc000b800000 */
        /* <DEDUP_REMOVED lines=14> */
.L_x_42231:
[----:B------:R-:W-:Y:S05]  /*0d20*/  BRX R10 -0xd30                                         (*"BRANCH_TARGETS .L_x_42232,.L_x_42233,.L_x_42234"*) ;  /* 0xfffffff00ab47949 */ /* 0x000fea000383ffff */
.L_x_42234:
[----:B------:R-:W-:Y:S01]  /*0d30*/  VIADD R17, R16, 0x1 ;  /* 0x0000000110117836 */ /* 0x000fe20000000000 */
[----:B------:R-:W-:Y:S01]  /*0d40*/  MOV R21, R6 ;  /* 0x0000000600157202 */ /* 0x000fe20000000f00 */
[----:B------:R-:W-:Y:S01]  /*0d50*/  IMAD.MOV.U32 R20, RZ, RZ, R136 ;  /* 0x000000ffff147224 */ /* 0x000fe200078e0088 */
[----:B------:R-:W-:Y:S06]  /*0d60*/  BRA `(.L_x_28819) ;  /* 0x0000000400107947 */ /* 0x000fec0003800000 */
.L_x_42232:
[----:B------:R-:W-:Y:S01]  /*0d70*/  IMAD.MOV.U32 R20, RZ, RZ, R136 ;  /* 0x000000ffff147224 */ /* 0x000fe200078e0088 */
[----:B------:R-:W-:Y:S01]  /*0d80*/  MOV R21, R5 ;  /* 0x0000000500157202 */ /* 0x000fe20000000f00 */
[----:B------:R-:W-:Y:S01]  /*0d90*/  IMAD.MOV.U32 R17, RZ, RZ, 0x3 ;  /* 0x00000003ff117424 */ /* 0x000fe200078e00ff */
[----:B------:R-:W-:Y:S06]  /*0da0*/  BRA `(.L_x_28819) ;  /* 0x0000000400007947 */ /* 0x000fec0003800000 */
.L_x_42233:
        /* <DEDUP_REMOVED lines=12> */
.L_x_28820:
        /* <DEDUP_REMOVED lines=52> */
.L_x_28819:
[----:B------:R-:W-:Y:S01]  /*11b0*/  I2FP.F32.U32 R11, R21 ;  /* 0x00000015000b7245 */ /* 0x000fe20000201000 */
[----:B-----5:R-:W-:Y:S01]  /*11c0*/  HADD2.F32 R10, -RZ, R12.H0_H0 ;  /* 0x2000000cff0a7230 */ /* 0x020fe20000004100 */
        /* <DEDUP_REMOVED lines=9> */
[----:B------:R-:W-:Y:S01]  /*1260*/  FADD.FTZ R64, R64, R11 ;  /* 0x0000000b40407221 */ /* 0x000fe20000010000 */
        /* <DEDUP_REMOVED lines=10> */
.L_x_28822:
        /* <DEDUP_REMOVED lines=12> */
.L_x_28823:
        /* <DEDUP_REMOVED lines=53> */
.L_x_28821:
[----:B------:R-:W-:Y:S01]  /*1720*/  I2FP.F32.U32 R11, R10 ;  /* 0x0000000a000b7245 */ /* 0x000fe20000201000 */
[----:B------:R-:W-:Y:S01]  /*1730*/  HADD2.F32 R12, -RZ, R12.H1_H1 ;  /* 0x3000000cff0c7230 */ /* 0x000fe20000004100 */
[----:B------:R-:W-:Y:S01]  /*1740*/  ISETP.NE.AND P1, PT, R16, 0x1, PT ;  /* 0x000000011000780c */ /* 0x000fe20003f25270 */
[----:B------:R-:W-:Y:S02]  /*1750*/  UIADD3 UR27, UPT, UPT, UR10, -0x61c88647, URZ ;  /* 0x9e3779b90a1b7890 */ /* 0x000fe4000fffe0ff */
        /* <DEDUP_REMOVED lines=18> */
.L_x_28825:
        /* <DEDUP_REMOVED lines=12> */
.L_x_28826:
[----:B------:R-:W-:Y:S01]  /*1940*/  IMAD.WIDE.U32 R10, R8, -0x326172a9, RZ ;  /* 0xcd9e8d57080a7825 */ /* 0x000fe200078e00ff */
[----:B------:R-:W-:Y:S01]  /*1950*/  LOP3.LUT R22, R3, UR11, R5, 0x96, !PT ;  /* 0x0000000b03167c12 */ /* 0x000fe2000f8e9605 */
[----:B------:R-:W-:Y:S02]  /*1960*/  UIADD3 UR28, UPT, UPT, UR10, 0x3c6ef372, URZ ;  /* 0x3c6ef3720a1c7890 */ /* 0x000fe4000fffe0ff */
[----:B------:R-:W-:Y:S01]  /*1970*/  UIADD3 UR29, UPT, UPT, UR11, -0x56f99767, URZ ;  /* 0xa90668990b1d7890 */ /* 0x000fe2000fffe0ff */
        /* <DEDUP_REMOVED lines=48> */
.L_x_28824:
        /* <DEDUP_REMOVED lines=21> */
.L_x_28828:
        /* <DEDUP_REMOVED lines=12> */
.L_x_28829:
[----:B------:R-:W-:Y:S01]  /*1e90*/  IMAD.WIDE.U32 R10, R8, -0x326172a9, RZ ;  /* 0xcd9e8d57080a7825 */ /* 0x000fe200078e00ff */
[----:B------:R-:W-:Y:S01]  /*1ea0*/  LOP3.LUT R22, R3, UR11, R5, 0x96, !PT ;  /* 0x0000000b03167c12 */ /* 0x000fe2000f8e9605 */
[----:B------:R-:W-:Y:S02]  /*1eb0*/  UIADD3 UR28, UPT, UPT, UR10, 0x3c6ef372, URZ ;  /* 0x3c6ef3720a1c7890 */ /* 0x000fe4000fffe0ff */
[----:B------:R-:W-:Y:S01]  /*1ec0*/  UIADD3 UR29, UPT, UPT, UR11, -0x56f99767, URZ ;  /* 0xa90668990b1d7890 */ /* 0x000fe2000fffe0ff */
        /* <DEDUP_REMOVED lines=48> */
.L_x_28827:
[----:B------:R-:W-:Y:S01]  /*21d0*/  I2FP.F32.U32 R11, R10 ;  /* 0x0000000a000b7245 */ /* 0x000fe20000201000 */
[----:B------:R-:W-:Y:S01]  /*21e0*/  HADD2.F32 R13, -RZ, R13.H1_H1 ;  /* 0x3000000dff0d7230 */ /* 0x000fe20000004100 */
[----:B------:R-:W-:Y:S01]  /*21f0*/  ISETP.NE.AND P3, PT, R16, 0x1, PT ;  /* 0x000000011000780c */ /* 0x000fe20003f65270 */
[----:B------:R-:W-:Y:S01]  /*2200*/  UIADD3 UR28, UPT, UPT, UR11, 0x646e171e, URZ ;  /* 0x646e171e0b1c7890 */ /* 0x000fe2000fffe0ff */
[----:B------:R-:W-:Y:S02]  /*2210*/  IMAD.MOV.U32 R12, RZ, RZ, 0x2 ;  /* 0x00000002ff0c7424 */ /* 0x000fe400078e00ff */
[----:B------:R-:W-:Y:S01]  /*2220*/  FFMA.FTZ R11, R11, R134, 1.1641532182693481445e-10 ;  /* 0x2f0000000b0b7423 */ /* 0x000fe20000010086 */
[----:B------:R-:W-:-:S04]  /*2230*/  FMUL.FTZ R13, R13, UR6 ;  /* 0x000000060d0d7c20 */ /* 0x000fc80008410000 */
        /* <DEDUP_REMOVED lines=15> */
.L_x_28831:
        /* <DEDUP_REMOVED lines=12> */
.L_x_28832:
        /* <DEDUP_REMOVED lines=50> */
.L_x_28830:
        /* <DEDUP_REMOVED lines=21> */
.L_x_28834:
        /* <DEDUP_REMOVED lines=12> */
.L_x_28835:
        /* <DEDUP_REMOVED lines=51> */
.L_x_28833:
[----:B------:R-:W-:Y:S01]  /*2c50*/  I2FP.F32.U32 R11, R10 ;  /* 0x0000000a000b7245 */ /* 0x000fe20000201000 */
[----:B------:R-:W-:Y:S01]  /*2c60*/  HADD2.F32 R14, -RZ, R14.H1_H1 ;  /* 0x3000000eff0e7230 */ /* 0x000fe20000004100 */
[----:B------:R-:W-:Y:S01]  /*2c70*/  ISETP.NE.AND P5, PT, R13, 0x1, PT ;  /* 0x000000010d00780c */ /* 0x000fe20003fa5270 */
[----:B------:R-:W-:Y:S01]  /*2c80*/  UIADD3 UR29, UPT, UPT, UR11, -0x56f99767, URZ ;  /* 0xa90668990b1d7890 */ /* 0x000fe2000fffe0ff */
[----:B------:R-:W-:Y:S02]  /*2c90*/  IMAD.MOV.U32 R12, RZ, RZ, 0x2 ;  /* 0x00000002ff0c7424 */ /* 0x000fe400078e00ff */
        /* <DEDUP_REMOVED lines=17> */
.L_x_28837:
        /* <DEDUP_REMOVED lines=12> */
.L_x_28838:
        /* <DEDUP_REMOVED lines=50> */
.L_x_28836:
        /* <DEDUP_REMOVED lines=21> */
.L_x_28840:
        /* <DEDUP_REMOVED lines=14> */
.L_x_28841:
        /* <DEDUP_REMOVED lines=50> */
.L_x_28839:
[----:B------:R-:W-:Y:S01]  /*36e0*/  I2FP.F32.U32 R11, R10 ;  /* 0x0000000a000b7245 */ /* 0x000fe20000201000 */
[----:B------:R-:W-:-:S04]  /*36f0*/  HADD2.F32 R15, -RZ, R15.H1_H1 ;  /* 0x3000000fff0f7230 */ /* 0x000fc80000004100 */
[----:B------:R-:W-:Y:S01]  /*3700*/  FFMA.FTZ R11, R11, R134, 1.1641532182693481445e-10 ;  /* 0x2f0000000b0b7423 */ /* 0x000fe20000010086 */
[----:B------:R-:W-:-:S04]  /*3710*/  FMUL.FTZ R15, R15, UR6 ;  /* 0x000000060f0f7c20 */ /* 0x000fc80008410000 */
[----:B------:R-:W-:Y:S01]  /*3720*/  FMUL.FTZ R15, R15, UR5 ;  /* 0x000000050f0f7c20 */ /* 0x000fe20008410000 */
[----:B------:R-:W-:-:S04]  /*3730*/  FSETP.GTU.FTZ.AND P6, PT, R11, UR4, PT ;  /* 0x000000040b007c0b */ /* 0x000fc8000bfdc000 */
[----:B------:R-:W-:Y:S02]  /*3740*/  FSEL R10, R15, RZ, !P6 ;  /* 0x000000ff0f0a7208 */ /* 0x000fe40007000000 */
[----:B------:R-:W-:-:S03]  /*3750*/  PLOP3.LUT P6, PT, P6, PT, PT, 0x8, 0x80 ;  /* 0x000000000080781c */ /* 0x000fc600037ce170 */
[----:B------:R-:W-:Y:S01]  /*3760*/  FADD.FTZ R63, R63, R10 ;  /* 0x0000000a3f3f7221 */ /* 0x000fe20000010000 */
[----:B------:R-:W-:Y:S09]  /*3770*/  BRA `(.L_x_28842) ;  /* 0x0000002400d87947 */ /* 0x000ff20003800000 */
.L_x_28818:
[----:B------:R-:W-:Y:S01]  /*3780*/  ISETP.NE.AND P0, PT, R16, 0x1, PT ;  /* 0x000000011000780c */ /* 0x000fe20003f05270 */
[----:B------:R-:W-:Y:S01]  /*3790*/  UIADD3 UR27, UPT, UPT, UR10, -0x61c88647, URZ ;  /* 0x9e3779b90a1b7890 */ /* 0x000fe2000fffe0ff */
[----:B------:R-:W-:Y:S01]  /*37a0*/  HFMA2 R17, -RZ, RZ, 0, 1.1920928955078125e-07 ;  /* 0x00000002ff117431 */ /* 0x000fe200000001ff */
[----:B------:R-:W-:Y:S01]  /*37b0*/  UIADD3 UR28, UPT, UPT, UR11, 0x646e171e, URZ ;  /* 0x646e171e0b1c7890 */ /* 0x000fe2000fffe0ff */
[----:B------:R-:W-:Y:S01]  /*37c0*/  IMAD.MOV.U32 R10, RZ, RZ, R4 ;  /* 0x000000ffff0a7224 */ /* 0x000fe200078e0004 */
[----:B------:R-:W-:Y:S01]  /*37d0*/  UIADD3 UR29, UPT, UPT, UR11, -0x56f99767, URZ ;  /* 0xa90668990b1d7890 */ /* 0x000fe2000fffe0ff */
[----:B------:R-:W-:Y:S01]  /*37e0*/  IMAD.MOV.U32 R20, RZ, RZ, R136 ;  /* 0x000000ffff147224 */ /* 0x000fe200078e0088 */
[----:B------:R-:W-:Y:S02]  /*37f0*/  UIADD3 UR30, UPT, UPT, UR10, 0x3c6ef372, URZ ;  /* 0x3c6ef3720a1e7890 */ /* 0x000fe4000fffe0ff */
[----:B------:R-:W-:Y:S02]  /*3800*/  UIADD3 UR31, UPT, UPT, UR10, 0x1715609d, URZ ;  /* 0x1715609d0a1f7890 */ /* 0x000fe4000fffe0ff */
[----:B------:R-:W-:-:S02]  /*3810*/  UIADD3 UR32, UPT, UPT, UR11, -0x695add53, URZ ;  /* 0x96a522ad0b207890 */ /* 0x000fc4000fffe0ff */
[----:B------:R-:W-:Y:S01]  /*3820*/  UIADD3 UR33, UPT, UPT, UR10, 0x5384540f, URZ ;  /* 0x5384540f0a217890 */ /* 0x000fe2000fffe0ff */
[----:B------:R-:W-:Y:S11]  /*3830*/  @!P0 BRA `(.L_x_28843) ;  /* 0x0000000400108947 */ /* 0x000ff60003800000 */
        /* <DEDUP_REMOVED lines=10> */
.L_x_28844:
        /* <DEDUP_REMOVED lines=12> */
.L_x_28845:
        /* <DEDUP_REMOVED lines=33> */
[----:B------:R-:W-:Y:S01]  /*3bb0*/  UIADD3 UR34, UPT, UPT, UR11, -0x24c28bd8, URZ ;  /* 0xdb3d74280b227890 */ /* 0x000fe2000fffe0ff */
        /* <DEDUP_REMOVED lines=12> */
.L_x_28843:
[----:B------:R-:W-:Y:S01]  /*3c80*/  ISETP.NE.AND P0, PT, R17, 0x1, PT ;  /* 0x000000011100780c */ /* 0x000fe20003f05270 */
[----:B------:R-:W-:Y:S01]  /*3c90*/  IMAD.MOV.U32 R16, RZ, RZ, 0x2 ;  /* 0x00000002ff107424 */ /* 0x000fe200078e00ff */
[----:B------:R-:W-:Y:S01]  /*3ca0*/  I2FP.F32.U32 R11, R10 ;  /* 0x0000000a000b7245 */ /* 0x000fe20000201000 */
[----:B-----5:R-:W-:-:S04]  /*3cb0*/  HADD2.F32 R10, -RZ, R12.H0_H0 ;  /* 0x2000000cff0a7230 */ /* 0x020fc80000004100 */
[----:B------:R-:W-:Y:S01]  /*3cc0*/  FFMA.FTZ R11, R11, R134, 1.1641532182693481445e-10 ;  /* 0x2f0000000b0b7423 */ /* 0x000fe20000010086 */
[----:B------:R-:W-:Y:S01]  /*3cd0*/  FMUL.FTZ R64, R10, UR6 ;  /* 0x000000060a407c20 */ /* 0x000fe20008410000 */
[----:B------:R-:W-:-:S03]  /*3ce0*/  MOV R10, R4 ;  /* 0x00000004000a7202 */ /* 0x000fc60000000f00 */
[----:B------:R-:W-:Y:S01]  /*3cf0*/  FSETP.LE.FTZ.AND P1, PT, R11, UR4, PT ;  /* 0x000000040b007c0b */ /* 0x000fe2000bf33000 */
[----:B------:R-:W-:-:S03]  /*3d00*/  FMUL.FTZ R64, R64, UR5 ;  /* 0x0000000540407c20 */ /* 0x000fc60008410000 */
        /* <DEDUP_REMOVED lines=10> */
.L_x_28847:
        /* <DEDUP_REMOVED lines=12> */
.L_x_28848:
        /* <DEDUP_REMOVED lines=46> */
.L_x_28846:
[----:B------:R-:W-:Y:S01]  /*4150*/  ISETP.NE.AND P1, PT, R16, 0x1, PT ;  /* 0x000000011000780c */ /* 0x000fe20003f25270 */
[----:B------:R-:W-:Y:S01]  /*4160*/  HADD2.F32 R12, -RZ, R12.H1_H1 ;  /* 0x3000000cff0c7230 */ /* 0x000fe20000004100 */
[----:B------:R-:W-:Y:S01]  /*4170*/  I2FP.F32.U32 R11, R10 ;  /* 0x0000000a000b7245 */ /* 0x000fe20000201000 */
[----:B------:R-:W-:Y:S02]  /*4180*/  IMAD.MOV.U32 R17, RZ, RZ, 0x2 ;  /* 0x00000002ff117424 */ /* 0x000fe400078e00ff */
[----:B------:R-:W-:Y:S02]  /*4190*/  IMAD.MOV.U32 R10, RZ, RZ, R4 ;  /* 0x000000ffff0a7224 */ /* 0x000fe400078e0004 */
[----:B------:R-:W-:Y:S01]  /*41a0*/  FMUL.FTZ R12, R12, UR6 ;  /* 0x000000060c0c7c20 */ /* 0x000fe20008410000 */
[----:B------:R-:W-:-:S03]  /*41b0*/  FFMA.FTZ R11, R11, R134, 1.1641532182693481445e-10 ;  /* 0x2f0000000b0b7423 */ /* 0x000fc60000010086 */
[----:B------:R-:W-:Y:S02]  /*41c0*/  FMUL.FTZ R65, R12, UR5 ;  /* 0x000000050c417c20 */ /* 0x000fe40008410000 */
[----:B------:R-:W-:Y:S01]  /*41d0*/  FSETP.LE.FTZ.AND P0, PT, R11, UR4, PT ;  /* 0x000000040b007c0b */ /* 0x000fe2000bf13000 */
        /* <DEDUP_REMOVED lines=9> */
.L_x_28850:
        /* <DEDUP_REMOVED lines=12> */
.L_x_28851:
        /* <DEDUP_REMOVED lines=46> */
.L_x_28849:
[----:B------:R-:W-:Y:S01]  /*4610*/  ISETP.NE.AND P2, PT, R17, 0x1, PT ;  /* 0x000000011100780c */ /* 0x000fe20003f45270 */
[----:B------:R-:W-:Y:S01]  /*4620*/  HFMA2 R12, -RZ, RZ, 0, 1.1920928955078125e-07 ;  /* 0x00000002ff0c7431 */ /* 0x000fe200000001ff */
[----:B------:R-:W-:Y:S01]  /*4630*/  I2FP.F32.U32 R11, R10 ;  /* 0x0000000a000b7245 */ /* 0x000fe20000201000 */
[----:B------:R-:W-:-:S04]  /*4640*/  HADD2.F32 R10, -RZ, R13.H0_H0 ;  /* 0x2000000dff0a7230 */ /* 0x000fc80000004100 */
[----:B------:R-:W-:Y:S01]  /*4650*/  FFMA.FTZ R11, R11, R134, 1.1641532182693481445e-10 ;  /* 0x2f0000000b0b7423 */ /* 0x000fe20000010086 */
[----:B------:R-:W-:Y:S01]  /*4660*/  FMUL.FTZ R66, R10, UR6 ;  /* 0x000000060a427c20 */ /* 0x000fe20008410000 */
[----:B------:R-:W-:-:S03]  /*4670*/  IMAD.MOV.U32 R10, RZ, RZ, R4 ;  /* 0x000000ffff0a7224 */ /* 0x000fc600078e0004 */
        /* <DEDUP_REMOVED lines=11> */
.L_x_28853:
        /* <DEDUP_REMOVED lines=12> */
.L_x_28854:
        /* <DEDUP_REMOVED lines=46> */
.L_x_28852:
        /* <DEDUP_REMOVED lines=18> */
.L_x_28856:
        /* <DEDUP_REMOVED lines=12> */
.L_x_28857:
        /* <DEDUP_REMOVED lines=44> */
[----:B------:R-:W-:Y:S02]  /*4f70*/  IMAD.MOV.U32 R10, RZ, RZ, R20 ;  /* 0x000000ffff0a7224 */ /* 0x000fe400078e0014 */
[----:B------:R-:W-:-:S07]  /*4f80*/  IMAD.MOV.U32 R20, RZ, RZ, R12 ;  /* 0x000000ffff147224 */ /* 0x000fce00078e000c */
.L_x_28855:
[----:B------:R-:W-:Y:S01]  /*4f90*/  ISETP.NE.AND P4, PT, R16, 0x1, PT ;  /* 0x000000011000780c */ /* 0x000fe20003f85270 */
[----:B------:R-:W-:Y:S01]  /*4fa0*/  IMAD.MOV.U32 R12, RZ, RZ, 0x2 ;  /* 0x00000002ff0c7424 */ /* 0x000fe200078e00ff */
        /* <DEDUP_REMOVED lines=16> */
.L_x_28859:
        /* <DEDUP_REMOVED lines=12> */
.L_x_28860:
        /* <DEDUP_REMOVED lines=46> */
.L_x_28858:
[----:B------:R-:W-:Y:S01]  /*5450*/  ISETP.NE.AND P5, PT, R12, 0x1, PT ;  /* 0x000000010c00780c */ /* 0x000fe20003fa5270 */
[----:B------:R-:W-:Y:S01]  /*5460*/  HADD2.F32 R14, -RZ, R14.H1_H1 ;  /* 0x3000000eff0e7230 */ /* 0x000fe20000004100 */
[----:B------:R-:W-:Y:S01]  /*5470*/  I2FP.F32.U32 R11, R10 ;  /* 0x0000000a000b7245 */ /* 0x000fe20000201000 */
[----:B------:R-:W-:Y:S02]  /*5480*/  HFMA2 R13, -RZ, RZ, 0, 1.1920928955078125e-07 ;  /* 0x00000002ff0d7431 */ /* 0x000fe400000001ff */
        /* <DEDUP_REMOVED lines=14> */
.L_x_28862:
        /* <DEDUP_REMOVED lines=12> */
.L_x_28863:
        /* <DEDUP_REMOVED lines=45> */
.L_x_28861:
[----:B------:R-:W-:Y:S01]  /*5900*/  ISETP.NE.AND P6, PT, R13, 0x1, PT ;  /* 0x000000010d00780c */ /* 0x000fe20003fc5270 */
[----:B------:R-:W-:Y:S01]  /*5910*/  IMAD.MOV.U32 R26, RZ, RZ, 0x2 ;  /* 0x00000002ff1a7424 */ /* 0x000fe200078e00ff */
[----:B------:R-:W-:Y:S01]  /*5920*/  I2FP.F32.U32 R11, R10 ;  /* 0x0000000a000b7245 */ /* 0x000fe20000201000 */
[----:B------:R-:W-:-:S04]  /*5930*/  HADD2.F32 R10, -RZ, R15.H0_H0 ;  /* 0x2000000fff0a7230 */ /* 0x000fc80000004100 */
[----:B------:R-:W-:Y:S01]  /*5940*/  FFMA.FTZ R11, R11, R134, 1.1641532182693481445e-10 ;  /* 0x2f0000000b0b7423 */ /* 0x000fe20000010086 */
[----:B------:R-:W-:-:S04]  /*5950*/  FMUL.FTZ R10, R10, UR6 ;  /* 0x000000060a0a7c20 */ /* 0x000fc80008410000 */
        /* <DEDUP_REMOVED lines=12> */
.L_x_28865:
        /* <DEDUP_REMOVED lines=14> */
.L_x_28866:
        /* <DEDUP_REMOVED lines=46> */
.L_x_28864:
[----:B------:R-:W-:Y:S01]  /*5de0*/  I2FP.F32.U32 R11, R11 ;  /* 0x0000000b000b7245 */ /* 0x000fe20000201000 */
[----:B------:R-:W-:Y:S01]  /*5df0*/  HADD2.F32 R15, -RZ, R15.H1_H1 ;  /* 0x3000000fff0f7230 */ /* 0x000fe20000004100 */
[----:B------:R-:W-:Y:S02]  /*5e00*/  ISETP.NE.AND P6, PT, R21, RZ, PT ;  /* 0x000000ff1500720c */ /* 0x000fe40003fc5270 */
[----:B------:R-:W-:Y:S01]  /*5e10*/  FSEL R65, R65, RZ, P0 ;  /* 0x000000ff41417208 */ /* 0x000fe20000000000 */
[----:B------:R-:W-:Y:S01]  /*5e20*/  FFMA.FTZ R11, R11, R134, 1.1641532182693481445e-10 ;  /* 0x2f0000000b0b7423 */ /* 0x000fe20000010086 */
[----:B------:R-:W-:Y:S01]  /*5e30*/  FMUL.FTZ R15, R15, UR6 ;  /* 0x000000060f0f7c20 */ /* 0x000fe20008410000 */
        /* <DEDUP_REMOVED lines=10> */
.L_x_28842:
        /* <DEDUP_REMOVED lines=43> */
.L_x_28869:
        /* <DEDUP_REMOVED lines=12> */
.L_x_28870:
        /* <DEDUP_REMOVED lines=49> */
.L_x_28868:
        /* <DEDUP_REMOVED lines=22> */
.L_x_28872:
        /* <DEDUP_REMOVED lines=12> */
.L_x_28873:
        /* <DEDUP_REMOVED lines=50> */
.L_x_28871:
        /* <DEDUP_REMOVED lines=21> */
.L_x_28875:
        /* <DEDUP_REMOVED lines=12> */
.L_x_28876:
        /* <DEDUP_REMOVED lines=50> */
.L_x_28874:
        /* <DEDUP_REMOVED lines=21> */
.L_x_28878:
        /* <DEDUP_REMOVED lines=12> */
.L_x_28879:
        /* <DEDUP_REMOVED lines=50> */
.L_x_28877:
[----:B------:R-:W-:Y:S01]  /*7500*/  I2FP.F32.U32 R17, R12 ;  /* 0x0000000c00117245 */ /* 0x000fe20000201000 */
[----:B------:R-:W-:Y:S01]  /*7510*/  HADD2.F32 R13, -RZ, R13.H1_H1 ;  /* 0x3000000dff0d7230 */ /* 0x000fe20000004100 */
[----:B------:R-:W-:-:S03]  /*7520*/  ISETP.NE.AND P3, PT, R21, 0x1, PT ;  /* 0x000000011500780c */ /* 0x000fc60003f65270 */
[----:B------:R-:W-:Y:S01]  /*7530*/  FFMA.FTZ R17, R17, R134, 1.1641532182693481445e-10 ;  /* 0x2f00000011117423 */ /* 0x000fe20000010086 */
[----:B------:R-:W-:-:S04]  /*7540*/  FMUL.FTZ R13, R13, UR6 ;  /* 0x000000060d0d7c20 */ /* 0x000fc80008410000 */
[----:B------:R-:W-:Y:S01]  /*7550*/  FMUL.FTZ R13, R13, UR5 ;  /* 0x000000050d0d7c20 */ /* 0x000fe20008410000 */
[----:B------:R-:W-:Y:S01]  /*7560*/  FSETP.GTU.FTZ.AND P2, PT, R17, UR4, PT ;  /* 0x0000000411007c0b */ /* 0x000fe2000bf5c000 */
[----:B------:R-:W-:-:S03]  /*7570*/  IMAD.MOV.U32 R17, RZ, RZ, 0x2 ;  /* 0x00000002ff117424 */ /* 0x000fc600078e00ff */
        /* <DEDUP_REMOVED lines=13> */
.L_x_28881:
        /* <DEDUP_REMOVED lines=12> */
.L_x_28882:
        /* <DEDUP_REMOVED lines=50> */
.L_x_28880:
        /* <DEDUP_REMOVED lines=21> */
.L_x_28884:
        /* <DEDUP_REMOVED lines=12> */
.L_x_28885:
        /* <DEDUP_REMOVED lines=50> */
.L_x_28883:
[----:B------:R-:W-:Y:S01]  /*7f60*/  I2FP.F32.U32 R13, R12 ;  /* 0x0000000c000d7245 */ /* 0x000fe20000201000 */
[----:B------:R-:W-:Y:S01]  /*7f70*/  HADD2.F32 R14, -RZ, R14.H1_H1 ;  /* 0x3000000eff0e7230 */ /* 0x000fe20000004100 */
[----:B------:R-:W-:Y:S01]  /*7f80*/  ISETP.NE.AND P5, PT, R20, 0x1, PT ;  /* 0x000000011400780c */ /* 0x000fe20003fa5270 */
[----:B------:R-:W-:Y:S02]  /*7f90*/  IMAD.MOV.U32 R12, RZ, RZ, R4 ;  /* 0x000000ffff0c7224 */ /* 0x000fe400078e0004 */
[----:B------:R-:W-:Y:S01]  /*7fa0*/  FFMA.FTZ R13, R13, R134, 1.1641532182693481445e-10 ;  /* 0x2f0000000d0d7423 */ /* 0x000fe20000010086 */
[----:B------:R-:W-:-:S04]  /*7fb0*/  FMUL.FTZ R14, R14, UR6 ;  /* 0x000000060e0e7c20 */ /* 0x000fc80008410000 */
        /* <DEDUP_REMOVED lines=15> */
.L_x_28887:
        /* <DEDUP_REMOVED lines=12> */
.L_x_28888:
        /* <DEDUP_REMOVED lines=50> */
.L_x_28886:
        /* <DEDUP_REMOVED lines=21> */
.L_x_28890:
        /* <DEDUP_REMOVED lines=14> */
.L_x_28891:
        /* <DEDUP_REMOVED lines=50> */
.L_x_28889:
        /* <DEDUP_REMOVED lines=10> */
.L_x_28867:
[----:B------:R-:W-:Y:S01]  /*8a80*/  ISETP.NE.AND P0, PT, R26, 0x1, PT ;  /* 0x000000011a00780c */ /* 0x000fe20003f05270 */
[----:B------:R-:W-:Y:S01]  /*8a90*/  IMAD.MOV.U32 R21, RZ, RZ, 0x2 ;  /* 0x00000002ff157424 */ /* 0x000fe200078e00ff */
[----:B0-----:R-:W-:Y:S01]  /*8aa0*/  MOV R16, R20 ;  /* 0x0000001400107202 */ /* 0x001fe20000000f00 */
        /* <DEDUP_REMOVED lines=12> */
.L_x_28894:
        /* <DEDUP_REMOVED lines=12> */
.L_x_28895:
        /* <DEDUP_REMOVED lines=49> */
.L_x_28893:
[----:B------:R-:W-:Y:S01]  /*8f40*/  ISETP.NE.AND P0, PT, R21, 0x1, PT ;  /* 0x000000011500780c */ /* 0x000fe20003f05270 */
[----:B-----5:R-:W-:Y:S01]  /*8f50*/  HADD2.F32 R17, -RZ, R12.H0_H0 ;  /* 0x2000000cff117230 */ /* 0x020fe20000004100 */
[----:B------:R-:W-:Y:S01]  /*8f60*/  I2FP.F32.U32 R11, R11 ;  /* 0x0000000b000b7245 */ /* 0x000fe20000201000 */
[----:B------:R-:W-:-:S03]  /*8f70*/  IMAD.MOV.U32 R20, RZ, RZ, 0x2 ;  /* 0x00000002ff147424 */ /* 0x000fc600078e00ff */
[----:B------:R-:W-:Y:S01]  /*8f80*/  FMUL.FTZ R56, R17, UR6 ;  /* 0x0000000611387c20 */ /* 0x000fe20008410000 */
[----:B------:R-:W-:Y:S01]  /*8f90*/  FFMA.FTZ R11, R11, R134, 1.1641532182693481445e-10 ;  /* 0x2f0000000b0b7423 */ /* 0x000fe20000010086 */
[----:B------:R-:W-:Y:S02]  /*8fa0*/  MOV R17, R4 ;  /* 0x0000000400117202 */ /* 0x000fe40000000f00 */
[----:B------:R-:W-:Y:S02]  /*8fb0*/  FMUL.FTZ R56, R56, UR5 ;  /* 0x0000000538387c20 */ /* 0x000fe40008410000 */
[----:B------:R-:W-:-:S04]  /*8fc0*/  FSETP.LE.FTZ.AND P1, PT, R11, UR4, PT ;  /* 0x000000040b007c0b */ /* 0x000fc8000bf33000 */
        /* <DEDUP_REMOVED lines=10> */
.L_x_28897:
        /* <DEDUP_REMOVED lines=12> */
.L_x_28898:
        /* <DEDUP_REMOVED lines=50> */
.L_x_28896:
[----:B------:R-:W-:Y:S01]  /*9450*/  ISETP.NE.AND P1, PT, R20, 0x1, PT ;  /* 0x000000011400780c */ /* 0x000fe20003f25270 */
[----:B------:R-:W-:Y:S01]  /*9460*/  HADD2.F32 R12, -RZ, R12.H1_H1 ;  /* 0x3000000cff0c7230 */ /* 0x000fe20000004100 */
[----:B------:R-:W-:Y:S01]  /*9470*/  I2FP.F32.U32 R17, R17 ;  /* 0x0000001100117245 */ /* 0x000fe20000201000 */
[----:B------:R-:W-:-:S03]  /*9480*/  IMAD.MOV.U32 R21, RZ, RZ, 0x2 ;  /* 0x00000002ff157424 */ /* 0x000fc600078e00ff */
[----:B------:R-:W-:Y:S01]  /*9490*/  FMUL.FTZ R57, R12, UR6 ;  /* 0x000000060c397c20 */ /* 0x000fe20008410000 */
[----:B------:R-:W-:Y:S01]  /*94a0*/  FFMA.FTZ R17, R17, R134, 1.1641532182693481445e-10 ;  /* 0x2f00000011117423 */ /* 0x000fe20000010086 */
[----:B------:R-:W-:Y:S02]  /*94b0*/  IMAD.MOV.U32 R12, RZ, RZ, R4 ;  /* 0x000000ffff0c7224 */ /* 0x000fe400078e0004 */
        /* <DEDUP_REMOVED lines=11> */
.L_x_28900:
        /* <DEDUP_REMOVED lines=12> */
.L_x_28901:
        /* <DEDUP_REMOVED lines=50> */
.L_x_28899:
        /* <DEDUP_REMOVED lines=18> */
.L_x_28903:
        /* <DEDUP_REMOVED lines=12> */
.L_x_28904:
        /* <DEDUP_REMOVED lines=50> */
.L_x_28902:
[----:B------:R-:W-:Y:S01]  /*9e50*/  ISETP.NE.AND P3, PT, R20, 0x1, PT ;  /* 0x000000011400780c */ /* 0x000fe20003f65270 */
[----:B------:R-:W-:Y:S01]  /*9e60*/  HADD2.F32 R13, -RZ, R13.H1_H1 ;  /* 0x3000000dff0d7230 */ /* 0x000fe20000004100 */
[----:B------:R-:W-:Y:S02]  /*9e70*/  I2FP.F32.U32 R17, R12 ;  /* 0x0000000c00117245 */ /* 0x000fe40000201000 */
[----:B------:R-:W-:Y:S02]  /*9e80*/  MOV R12, R4 ;  /* 0x00000004000c7202 */ /* 0x000fe40000000f00 */
[----:B------:R-:W-:Y:S01]  /*9e90*/  FMUL.FTZ R13, R13, UR6 ;  /* 0x000000060d0d7c20 */ /* 0x000fe20008410000 */
[----:B------:R-:W-:-:S03]  /*9ea0*/  FFMA.FTZ R17, R17, R134, 1.1641532182693481445e-10 ;  /* 0x2f00000011117423 */ /* 0x000fc60000010086 */
[----:B------:R-:W-:Y:S02]  /*9eb0*/  FMUL.FTZ R59, R13, UR5 ;  /* 0x000000050d3b7c20 */ /* 0x000fe40008410000 */
        /* <DEDUP_REMOVED lines=11> */
.L_x_28906:
        /* <DEDUP_REMOVED lines=12> */
.L_x_28907:
        /* <DEDUP_REMOVED lines=50> */
.L_x_28905:
        /* <DEDUP_REMOVED lines=18> */
.L_x_28909:
        /* <DEDUP_REMOVED lines=12> */
.L_x_28910:
        /* <DEDUP_REMOVED lines=50> */
.L_x_28908:
[----:B------:R-:W-:Y:S01]  /*a850*/  ISETP.NE.AND P5, PT, R20, 0x1, PT ;  /* 0x000000011400780c */ /* 0x000fe20003fa5270 */
[----:B------:R-:W-:Y:S01]  /*a860*/  HADD2.F32 R14, -RZ, R14.H1_H1 ;  /* 0x3000000eff0e7230 */ /* 0x000fe20000004100 */
[----:B------:R-:W-:Y:S01]  /*a870*/  I2FP.F32.U32 R13, R12 ;  /* 0x0000000c000d7245 */ /* 0x000fe20000201000 */
[----:B------:R-:W-:-:S03]  /*a880*/  HFMA2 R17, -RZ, RZ, 0, 1.1920928955078125e-07 ;  /* 0x00000002ff117431 */ /* 0x000fc600000001ff */
[----:B------:R-:W-:Y:S01]  /*a890*/  FMUL.FTZ R14, R14, UR6 ;  /* 0x000000060e0e7c20 */ /* 0x000fe20008410000 */
[----:B------:R-:W-:-:S03]  /*a8a0*/  FFMA.FTZ R13, R13, R134, 1.1641532182693481445e-10 ;  /* 0x2f0000000d0d7423 */ /* 0x000fc60000010086 */
        /* <DEDUP_REMOVED lines=12> */
.L_x_28912:
        /* <DEDUP_REMOVED lines=12> */
.L_x_28913:
        /* <DEDUP_REMOVED lines=50> */
.L_x_28911:
[----:B------:R-:W-:Y:S01]  /*ad50*/  ISETP.NE.AND P6, PT, R17, 0x1, PT ;  /* 0x000000011100780c */ /* 0x000fe20003fc5270 */
[----:B------:R-:W-:Y:S01]  /*ad60*/  HADD2.F32 R12, -RZ, R15.H0_H0 ;  /* 0x2000000fff0c7230 */ /* 0x000fe20000004100 */
[----:B------:R-:W-:Y:S01]  /*ad70*/  I2FP.F32.U32 R13, R13 ;  /* 0x0000000d000d7245 */ /* 0x000fe20000201000 */
[----:B------:R-:W-:-:S03]  /*ad80*/  IMAD.MOV.U32 R26, RZ, RZ, 0x2 ;  /* 0x00000002ff1a7424 */ /* 0x000fc600078e00ff */
[----:B------:R-:W-:Y:S01]  /*ad90*/  FMUL.FTZ R54, R12, UR6 ;  /* 0x000000060c367c20 */ /* 0x000fe20008410000 */
[----:B------:R-:W-:Y:S01]  /*ada0*/  FFMA.FTZ R13, R13, R134, 1.1641532182693481445e-10 ;  /* 0x2f0000000d0d7423 */ /* 0x000fe20000010086 */
[----:B------:R-:W-:Y:S02]  /*adb0*/  MOV R12, R4 ;  /* 0x00000004000c7202 */ /* 0x000fe40000000f00 */
        /* <DEDUP_REMOVED lines=11> */
.L_x_28915:
        /* <DEDUP_REMOVED lines=14> */
.L_x_28916:
        /* <DEDUP_REMOVED lines=48> */
[----:B------:R-:W-:-:S07]  /*b250*/  IMAD.MOV.U32 R16, RZ, RZ, R20 ;  /* 0x000000ffff107224 */ /* 0x000fce00078e0014 */
.L_x_28914:
        /* <DEDUP_REMOVED lines=16> */
.L_x_28892:
[----:B------:R-:W-:Y:S01]  /*b360*/  SEL R15, RZ, 0x1000000, !P6 ;  /* 0x01000000ff0f7807 */ /* 0x000fe20007000000 */
[C---:B------:R-:W-:Y:S01]  /*b370*/  IMAD.WIDE.U32 R20, R10.reuse, 0x20, R132 ;  /* 0x000000200a147825 */ /* 0x040fe200078e0084 */
[----:B------:R-:W-:Y:S02]  /*b380*/  ISETP.NE.AND P6, PT, R11, RZ, PT ;  /* 0x000000ff0b00720c */ /* 0x000fe40003fc5270 */
[----:B------:R-:W-:Y:S01]  /*b390*/  SEL R14, RZ, 0x10000, !P5 ;  /* 0x00010000ff0e7807 */ /* 0x000fe20006800000 */
[----:B------:R-:W-:Y:S01]  /*b3a0*/  IMAD.WIDE.U32 R22, R10, 0x8, R130 ;  /* 0x000000080a167825 */ /* 0x000fe200078e0082 */
[----:B------:R-:W-:Y:S01]  /*b3b0*/  SEL R25, RZ, 0x100, !P4 ;  /* 0x00000100ff197807 */ /* 0x000fe20006000000 */
[----:B------:R0:W-:Y:S01]  /*b3c0*/  STG.E.128 desc[UR12][R20.64], R56 ;  /* 0x0000003814007986 */ /* 0x0001e2000c101d0c */
[----:B------:R-:W-:Y:S02]  /*b3d0*/  SEL R13, RZ, 0x1000000, !P2 ;  /* 0x01000000ff0d7807 */ /* 0x000fe40005000000 */
[----:B------:R-:W-:Y:S01]  /*b3e0*/  SEL R11, RZ, 0x10000, !P1 ;  /* 0x00010000ff0b7807 */ /* 0x000fe20004800000 */
[----:B------:R0:W-:Y:S01]  /*b3f0*/  STG.E.128 desc[UR12][R20.64+0x10], R52 ;  /* 0x0000103414007986 */ /* 0x0001e2000c101d0c */
[----:B------:R-:W-:-:S02]  /*b400*/  SEL R12, RZ, 0x100, !P0 ;  /* 0x00000100ff0c7807 */ /* 0x000fc40004000000 */
        /* <DEDUP_REMOVED lines=30> */
.L_x_28919:
        /* <DEDUP_REMOVED lines=12> */
.L_x_28920:
        /* <DEDUP_REMOVED lines=50> */
.L_x_28918:
[----:B------:R-:W-:Y:S01]  /*b9d0*/  I2FP.F32.U32 R21, R21 ;  /* 0x0000001500157245 */ /* 0x000fe20000201000 */
[----:B-----5:R-:W-:Y:S01]  /*b9e0*/  HADD2.F32 R16, -RZ, R12.H0_H0 ;  /* 0x2000000cff107230 */ /* 0x020fe20000004100 */
        /* <DEDUP_REMOVED lines=20> */
.L_x_28922:
        /* <DEDUP_REMOVED lines=12> */
.L_x_28923:
        /* <DEDUP_REMOVED lines=50> */
.L_x_28921:
        /* <DEDUP_REMOVED lines=21> */
.L_x_28925:
        /* <DEDUP_REMOVED lines=12> */
.L_x_28926:
        /* <DEDUP_REMOVED lines=50> */
.L_x_28924:
        /* <DEDUP_REMOVED lines=21> */
.L_x_28928:
        /* <DEDUP_REMOVED lines=12> */
.L_x_28929:
        /* <DEDUP_REMOVED lines=50> */
.L_x_28927:
[----:B------:R-:W-:Y:S01]  /*c970*/  I2FP.F32.U32 R17, R12 ;  /* 0x0000000c00117245 */ /* 0x000fe20000201000 */
[----:B------:R-:W-:Y:S01]  /*c980*/  HADD2.F32 R13, -RZ, R13.H1_H1 ;  /* 0x3000000dff0d7230 */ /* 0x000fe20000004100 */
[----:B------:R-:W-:Y:S01]  /*c990*/  ISETP.NE.AND P3, PT, R22, 0x1, PT ;  /* 0x000000011600780c */ /* 0x000fe20003f65270 */
        /* <DEDUP_REMOVED lines=18> */
.L_x_28931:
        /* <DEDUP_REMOVED lines=12> */
.L_x_28932:
        /* <DEDUP_REMOVED lines=50> */
.L_x_28930:
        /* <DEDUP_REMOVED lines=21> */
.L_x_28934:
        /* <DEDUP_REMOVED lines=12> */
.L_x_28935:
        /* <DEDUP_REMOVED lines=50> */
.L_x_28933:
        /* <DEDUP_REMOVED lines=21> */
.L_x_28937:
        /* <DEDUP_REMOVED lines=12> */
.L_x_28938:
        /* <DEDUP_REMOVED lines=50> */
.L_x_28936:
        /* <DEDUP_REMOVED lines=21> */
.L_x_28940:
        /* <DEDUP_REMOVED lines=14> */
.L_x_28941:
        /* <DEDUP_REMOVED lines=50> */
.L_x_28939:
        /* <DEDUP_REMOVED lines=10> */
.L_x_28917:
        /* <DEDUP_REMOVED lines=15> */
.L_x_28944:
        /* <DEDUP_REMOVED lines=12> */
.L_x_28945:
        /* <DEDUP_REMOVED lines=49> */
[----:B------:R-:W-:-:S07]  /*e3b0*/  HFMA2 R22, -RZ, RZ, 0, 0 ;  /* 0x00000000ff167431 */ /* 0x000fce00000001ff */
.L_x_28943:
        /* <DEDUP_REMOVED lines=19> */
.L_x_28947:
        /* <DEDUP_REMOVED lines=12> */
.L_x_28948:
        /* <DEDUP_REMOVED lines=50> */
.L_x_28946:
[----:B------:R-:W-:Y:S01]  /*e8d0*/  ISETP.NE.AND P1, PT, R23, 0x1, PT ;  /* 0x000000011700780c */ /* 0x000fe20003f25270 */
[----:B------:R-:W-:Y:S01]  /*e8e0*/  HADD2.F32 R12, -RZ, R12.H1_H1 ;  /* 0x3000000cff0c7230 */ /* 0x000fe20000004100 */
[----:B------:R-:W-:Y:S01]  /*e8f0*/  I2FP.F32.U32 R17, R16 ;  /* 0x0000001000117245 */ /* 0x000fe20000201000 */
[----:B------:R-:W-:-:S03]  /*e900*/  HFMA2 R16, -RZ, RZ, 0, 1.1920928955078125e-07 ;  /* 0x00000002ff107431 */ /* 0x000fc600000001ff */
        /* <DEDUP_REMOVED lines=14> */
.L_x_28950:
        /* <DEDUP_REMOVED lines=12> */
.L_x_28951:
        /* <DEDUP_REMOVED lines=50> */
.L_x_28949:
[----:B------:R-:W-:Y:S01]  /*edd0*/  ISETP.NE.AND P2, PT, R16, 0x1, PT ;  /* 0x000000011000780c */ /* 0x000fe20003f45270 */
[----:B------:R-:W-:Y:S01]  /*ede0*/  IMAD.MOV.U32 R22, RZ, RZ, 0x2 ;  /* 0x00000002ff167424 */ /* 0x000fe200078e00ff */
[----:B------:R-:W-:Y:S01]  /*edf0*/  I2FP.F32.U32 R17, R12 ;  /* 0x0000000c00117245 */ /* 0x000fe20000201000 */
[----:B------:R-:W-:-:S04]  /*ee00*/  HADD2.F32 R12, -RZ, R13.H0_H0 ;  /* 0x2000000dff0c7230 */ /* 0x000fc80000004100 */
[----:B------:R-:W-:Y:S01]  /*ee10*/  FFMA.FTZ R17, R17, R134, 1.1641532182693481445e-10 ;  /* 0x2f00000011117423 */ /* 0x000fe20000010086 */
[----:B------:R-:W-:Y:S01]  /*ee20*/  FMUL.FTZ R50, R12, UR6 ;  /* 0x000000060c327c20 */ /* 0x000fe20008410000 */
        /* <DEDUP_REMOVED lines=12> */
.L_x_28953:
        /* <DEDUP_REMOVED lines=12> */
.L_x_28954:
        /* <DEDUP_REMOVED lines=50> */
.L_x_28952:
        /* <DEDUP_REMOVED lines=18> */
.L_x_28956:
        /* <DEDUP_REMOVED lines=12> */
.L_x_28957:
        /* <DEDUP_REMOVED lines=50> */
.L_x_28955:
        /* <DEDUP_REMOVED lines=18> */
.L_x_28959:
        /* <DEDUP_REMOVED lines=12> */
.L_x_28960:
        /* <DEDUP_REMOVED lines=50> */
.L_x_28958:
        /* <DEDUP_REMOVED lines=18> */
.L_x_28962:
        /* <DEDUP_REMOVED lines=12> */
.L_x_28963:
        /* <DEDUP_REMOVED lines=50> */
.L_x_28961:
        /* <DEDUP_REMOVED lines=18> */
.L_x_28965:
        /* <DEDUP_REMOVED lines=14> */
.L_x_28966:
        /* <DEDUP_REMOVED lines=50> */
.L_x_28964:
        /* <DEDUP_REMOVED lines=16> */
.L_x_28942:
[----:B------:R-:W-:Y:S01]  /*107f0*/  SEL R15, RZ, 0x1000000, !P6 ;  /* 0x01000000ff0f7807 */ /* 0x000fe20007000000 */
[----:B------:R-:W-:Y:S01]  /*10800*/  IMAD.WIDE.U32 R22, R11, 0x8, R130 ;  /* 0x000000080b167825 */ /* 0x000fe200078e0082 */
[----:B------:R-:W-:Y:S02]  /*10810*/  SEL R16, RZ, 0x10000, !P5 ;  /* 0x00010000ff107807 */ /* 0x000fe40006800000 */
[----:B------:R-:W-:Y:S02]  /*10820*/  SEL R25, RZ, 0x100, !P4 ;  /* 0x00000100ff197807 */ /* 0x000fe40006000000 */
[----:B------:R-:W-:Y:S02]  /*10830*/  SEL R14, RZ, 0x1000000, !P2 ;  /* 0x01000000ff0e7807 */ /* 0x000fe40005000000 */
[----:B------:R-:W-:Y:S02]  /*10840*/  SEL R13, RZ, 0x10000, !P1 ;  /* 0x00010000ff0d7807 */ /* 0x000fe40004800000 */
[----:B------:R-:W-:-:S02]  /*10850*/  SEL R12, RZ, 0x100, !P0 ;  /* 0x00000100ff0c7807 */ /* 0x000fc40004000000 */
[----:B------:R-:W-:Y:S02]  /*10860*/  ISETP.NE.AND P6, PT, R21, RZ, PT ;  /* 0x000000ff1500720c */ /* 0x000fe40003fc5270 */
        /* <DEDUP_REMOVED lines=33> */
.L_x_28969:
        /* <DEDUP_REMOVED lines=12> */
.L_x_28970:
        /* <DEDUP_REMOVED lines=50> */
.L_x_28968:
        /* <DEDUP_REMOVED lines=22> */
.L_x_28972:
        /* <DEDUP_REMOVED lines=12> */
.L_x_28973:
        /* <DEDUP_REMOVED lines=50> */
.L_x_28971:
        /* <DEDUP_REMOVED lines=21> */
.L_x_28975:
        /* <DEDUP_REMOVED lines=12> */
.L_x_28976:
        /* <DEDUP_REMOVED lines=50> */
.L_x_28974:
        /* <DEDUP_REMOVED lines=21> */
.L_x_28978:
        /* <DEDUP_REMOVED lines=12> */
.L_x_28979:
        /* <DEDUP_REMOVED lines=50> */
.L_x_28977:
        /* <DEDUP_REMOVED lines=21> */
.L_x_28981:
        /* <DEDUP_REMOVED lines=12> */
.L_x_28982:
        /* <DEDUP_REMOVED lines=50> */
.L_x_28980:
        /* <DEDUP_REMOVED lines=21> */
.L_x_28984:
        /* <DEDUP_REMOVED lines=12> */
.L_x_28985:
        /* <DEDUP_REMOVED lines=50> */
.L_x_28983:
        /* <DEDUP_REMOVED lines=21> */
.L_x_28987:
        /* <DEDUP_REMOVED lines=12> */
.L_x_28988:
        /* <DEDUP_REMOVED lines=50> */
.L_x_28986:
        /* <DEDUP_REMOVED lines=21> */
.L_x_28990:
        /* <DEDUP_REMOVED lines=14> */
.L_x_28991:
        /* <DEDUP_REMOVED lines=50> */
.L_x_28989:
        /* <DEDUP_REMOVED lines=10> */
.L_x_28967:
[----:B------:R-:W-:Y:S01]  /*13380*/  ISETP.NE.AND P0, PT, R26, 0x1, PT ;  /* 0x000000011a00780c */ /* 0x000fe20003f05270 */
[----:B------:R-:W-:Y:S02]  /*13390*/  HFMA2 R21, -RZ, RZ, 0, 1.1920928955078125e-07 ;  /* 0x00000002ff157431 */ /* 0x000fe400000001ff */
[----:B0-----:R-:W-:Y:S01]  /*133a0*/  IMAD.MOV.U32 R17, RZ, RZ, R4 ;  /* 0x000000ffff117224 */ /* 0x001fe200078e0004 */
        /* <DEDUP_REMOVED lines=12> */
.L_x_28994:
        /* <DEDUP_REMOVED lines=12> */
.L_x_28995:
        /* <DEDUP_REMOVED lines=41> */
[----:B------:R-:W-:Y:S01]  /*137c0*/  UIADD3 UR30, UPT, UPT, UR11, -0x695add53, URZ ;  /* 0x96a522ad0b1e7890 */ /* 0x000fe2000fffe0ff */
[----:B------:R-:W-:Y:S02]  /*137d0*/  MOV R17, R20 ;  /* 0x0000001400117202 */ /* 0x000fe40000000f00 */
[----:B------:R-:W-:Y:S01]  /*137e0*/  LOP3.LUT R22, R24, UR22, R5, 0x96, !PT ;  /* 0x0000001618167c12 */ /* 0x000fe2000f8e9605 */
[----:B------:R-:W-:-:S04]  /*137f0*/  IMAD.WIDE.U32 R24, R25, -0x326172a9, RZ ;  /* 0xcd9e8d5719187825 */ /* 0x000fc800078e00ff */
[----:B------:R-:W-:Y:S01]  /*13800*/  IMAD.WIDE.U32 R22, R22, -0x2daee0ad, RZ ;  /* 0xd2511f5316167825 */ /* 0x000fe200078e00ff */
[----:B------:R-:W-:Y:S02]  /*13810*/  LOP3.LUT R6, R4, UR21, R25, 0x96, !PT ;  /* 0x0000001504067c12 */ /* 0x000fe4000f8e9619 */
[----:B------:R-:W-:Y:S02]  /*13820*/  MOV R4, R24 ;  /* 0x0000001800047202 */ /* 0x000fe40000000f00 */
[----:B------:R-:W-:Y:S01]  /*13830*/  LOP3.LUT R5, R16, UR30, R23, 0x96, !PT ;  /* 0x0000001e10057c12 */ /* 0x000fe2000f8e9617 */
[----:B------:R-:W-:-:S07]  /*13840*/  IMAD.MOV.U32 R16, RZ, RZ, R22 ;  /* 0x000000ffff107224 */ /* 0x000fce00078e0016 */
.L_x_28993:
[----:B------:R-:W-:Y:S01]  /*13850*/  ISETP.NE.AND P0, PT, R21, 0x1, PT ;  /* 0x000000011500780c */ /* 0x000fe20003f05270 */
[----:B-----5:R-:W-:Y:S01]  /*13860*/  HADD2.F32 R20, -RZ, R12.H0_H0 ;  /* 0x2000000cff147230 */ /* 0x020fe20000004100 */
[----:B------:R-:W-:Y:S02]  /*13870*/  I2FP.F32.U32 R17, R17 ;  /* 0x0000001100117245 */ /* 0x000fe40000201000 */
[----:B------:R-:W-:Y:S02]  /*13880*/  MOV R22, 0x2 ;  /* 0x0000000200167802 */ /* 0x000fe40000000f00 */
[----:B------:R-:W-:Y:S01]  /*13890*/  FMUL.FTZ R40, R20, UR6 ;  /* 0x0000000614287c20 */ /* 0x000fe20008410000 */
[----:B------:R-:W-:Y:S01]  /*138a0*/  FFMA.FTZ R17, R17, R134, 1.1641532182693481445e-10 ;  /* 0x2f00000011117423 */ /* 0x000fe20000010086 */
[----:B------:R-:W-:Y:S02]  /*138b0*/  IMAD.MOV.U32 R20, RZ, RZ, R4 ;  /* 0x000000ffff147224 */ /* 0x000fe400078e0004 */
[----:B------:R-:W-:-:S02]  /*138c0*/  FMUL.FTZ R40, R40, UR5 ;  /* 0x0000000528287c20 */ /* 0x000fc40008410000 */
[----:B------:R-:W-:-:S04]  /*138d0*/  FSETP.LE.FTZ.AND P1, PT, R17, UR4, PT ;  /* 0x0000000411007c0b */ /* 0x000fc8000bf33000 */
[----:B------:R-:W-:Y:S01]  /*138e0*/  P2R R17, PR, RZ, 0x2 ;  /* 0x00000002ff117803 */ /* 0x000fe20000000000 */
        /* <DEDUP_REMOVED lines=9> */
.L_x_28997:
        /* <DEDUP_REMOVED lines=12> */
.L_x_28998:
        /* <DEDUP_REMOVED lines=50> */
.L_x_28996:
[----:B------:R-:W-:Y:S01]  /*13d60*/  ISETP.NE.AND P1, PT, R22, 0x1, PT ;  /* 0x000000011600780c */ /* 0x000fe20003f25270 */
[----:B------:R-:W-:Y:S01]  /*13d70*/  HADD2.F32 R12, -RZ, R12.H1_H1 ;  /* 0x3000000cff0c7230 */ /* 0x000fe20000004100 */
        /* <DEDUP_REMOVED lines=16> */
.L_x_29000:
        /* <DEDUP_REMOVED lines=12> */
.L_x_29001:
        /* <DEDUP_REMOVED lines=50> */
.L_x_28999:
        /* <DEDUP_REMOVED lines=18> */
.L_x_29003:
        /* <DEDUP_REMOVED lines=12> */
.L_x_29004:
        /* <DEDUP_REMOVED lines=50> */
.L_x_29002:
        /* <DEDUP_REMOVED lines=18> */
.L_x_29006:
        /* <DEDUP_REMOVED lines=12> */
.L_x_29007:
        /* <DEDUP_REMOVED lines=50> */
.L_x_29005:
        /* <DEDUP_REMOVED lines=18> */
.L_x_29009:
        /* <DEDUP_REMOVED lines=12> */
.L_x_29010:
        /* <DEDUP_REMOVED lines=50> */
.L_x_29008:
        /* <DEDUP_REMOVED lines=18> */
.L_x_29012:
        /* <DEDUP_REMOVED lines=12> */
.L_x_29013:
        /* <DEDUP_REMOVED lines=50> */
.L_x_29011:
        /* <DEDUP_REMOVED lines=18> */
.L_x_29015:
        /* <DEDUP_REMOVED lines=14> */
.L_x_29016:
        /* <DEDUP_REMOVED lines=50> */
.L_x_29014:
        /* <DEDUP_REMOVED lines=16> */
.L_x_28992:
        /* <DEDUP_REMOVED lines=28> */
[----:B------:R-:W-:Y:S02]  /*15e40*/  MOV R17, 0x2 ;  /* 0x0000000200117802 */ /* 0x000fe40000000f00 */
        /* <DEDUP_REMOVED lines=12> */
.L_x_29019:
        /* <DEDUP_REMOVED lines=12> */
.L_x_29020:
        /* <DEDUP_REMOVED lines=49> */
.L_x_29018:
        /* <DEDUP_REMOVED lines=22> */
.L_x_29022:
        /* <DEDUP_REMOVED lines=12> */
.L_x_29023:
        /* <DEDUP_REMOVED lines=50> */
.L_x_29021:
        /* <DEDUP_REMOVED lines=21> */
.L_x_29025:
        /* <DEDUP_REMOVED lines=12> */
.L_x_29026:
        /* <DEDUP_REMOVED lines=50> */
.L_x_29024:
        /* <DEDUP_REMOVED lines=21> */
.L_x_29028:
        /* <DEDUP_REMOVED lines=12> */
.L_x_29029:
        /* <DEDUP_REMOVED lines=50> */
.L_x_29027:
        /* <DEDUP_REMOVED lines=21> */
.L_x_29031:
        /* <DEDUP_REMOVED lines=12> */
.L_x_29032:
        /* <DEDUP_REMOVED lines=50> */
.L_x_29030:
        /* <DEDUP_REMOVED lines=21> */
.L_x_29034:
        /* <DEDUP_REMOVED lines=12> */
.L_x_29035:
        /* <DEDUP_REMOVED lines=50> */
.L_x_29033:
        /* <DEDUP_REMOVED lines=21> */
.L_x_29037:
        /* <DEDUP_REMOVED lines=12> */
.L_x_29038:
        /* <DEDUP_REMOVED lines=50> */
.L_x_29036:
        /* <DEDUP_REMOVED lines=21> */
.L_x_29040:
        /* <DEDUP_REMOVED lines=14> */
.L_x_29041:
        /* <DEDUP_REMOVED lines=50> */
.L_x_29039:
        /* <DEDUP_REMOVED lines=10> */
.L_x_29017:
[----:B------:R-:W-:Y:S01]  /*18800*/  ISETP.NE.AND P0, PT, R26, 0x1, PT ;  /* 0x000000011a00780c */ /* 0x000fe20003f05270 */
[----:B0-----:R-:W-:Y:S02]  /*18810*/  HFMA2 R20, -RZ, RZ, 0, 1.1920928955078125e-07 ;  /* 0x00000002ff147431 */ /* 0x001fe400000001ff */
        /* <DEDUP_REMOVED lines=13> */
.L_x_29044:
        /* <DEDUP_REMOVED lines=12> */
.L_x_29045:
        /* <DEDUP_REMOVED lines=48> */
[----:B------:R-:W-:-:S07]  /*18cb0*/  HFMA2 R20, -RZ, RZ, 0, 0 ;  /* 0x00000000ff147431 */ /* 0x000fce00000001ff */
.L_x_29043:
        /* <DEDUP_REMOVED lines=19> */
.L_x_29047:
        /* <DEDUP_REMOVED lines=12> */
.L_x_29048:
        /* <DEDUP_REMOVED lines=50> */
.L_x_29046:
        /* <DEDUP_REMOVED lines=18> */
.L_x_29050:
        /* <DEDUP_REMOVED lines=12> */
.L_x_29051:
        /* <DEDUP_REMOVED lines=50> */
.L_x_29049:
        /* <DEDUP_REMOVED lines=18> */
.L_x_29053:
        /* <DEDUP_REMOVED lines=12> */
.L_x_29054:
        /* <DEDUP_REMOVED lines=50> */
.L_x_29052:
        /* <DEDUP_REMOVED lines=18> */
.L_x_29056:
        /* <DEDUP_REMOVED lines=12> */
.L_x_29057:
        /* <DEDUP_REMOVED lines=50> */
.L_x_29055:
        /* <DEDUP_REMOVED lines=18> */
.L_x_29059:
        /* <DEDUP_REMOVED lines=12> */
.L_x_29060:
        /* <DEDUP_REMOVED lines=50> */
.L_x_29058:
        /* <DEDUP_REMOVED lines=18> */
.L_x_29062:
        /* <DEDUP_REMOVED lines=12> */
.L_x_29063:
        /* <DEDUP_REMOVED lines=50> */
.L_x_29061:
        /* <DEDUP_REMOVED lines=18> */
.L_x_29065:
        /* <DEDUP_REMOVED lines=14> */
.L_x_29066:
        /* <DEDUP_REMOVED lines=50> */
.L_x_29064:
        /* <DEDUP_REMOVED lines=16> */
.L_x_29042:
        /* <DEDUP_REMOVED lines=41> */
.L_x_29069:
        /* <DEDUP_REMOVED lines=12> */
.L_x_29070:
        /* <DEDUP_REMOVED lines=49> */
.L_x_29068:
        /* <DEDUP_REMOVED lines=22> */
.L_x_29072:
        /* <DEDUP_REMOVED lines=12> */
.L_x_29073:
        /* <DEDUP_REMOVED lines=50> */
.L_x_29071:
        /* <DEDUP_REMOVED lines=21> */
.L_x_29075:
        /* <DEDUP_REMOVED lines=12> */
.L_x_29076:
        /* <DEDUP_REMOVED lines=50> */
.L_x_29074:
        /* <DEDUP_REMOVED lines=21> */
.L_x_29078:
        /* <DEDUP_REMOVED lines=12> */
.L_x_29079:
        /* <DEDUP_REMOVED lines=50> */
.L_x_29077:
        /* <DEDUP_REMOVED lines=21> */
.L_x_29081:
        /* <DEDUP_REMOVED lines=12> */
.L_x_29082:
        /* <DEDUP_REMOVED lines=50> */
.L_x_29080:
        /* <DEDUP_REMOVED lines=21> */
.L_x_29084:
        /* <DEDUP_REMOVED lines=12> */
.L_x_29085:
        /* <DEDUP_REMOVED lines=50> */
.L_x_29083:
[----:B------:R-:W-:Y:S01]  /*1d150*/  I2FP.F32.U32 R13, R12 ;  /* 0x0000000c000d7245 */ /* 0x000fe20000201000 */
[----:B------:R-:W-:Y:S01]  /*1d160*/  HADD2.F32 R14, -RZ, R14.H1_H1 ;  /* 0x3000000eff0e7230 */ /* 0x000fe20000004100 */
[----:B------:R-:W-:Y:S02]  /*1d170*/  ISETP.NE.AND P5, PT, R17, 0x1, PT ;  /* 0x000000011100780c */ /* 0x000fe40003fa5270 */
        /* <DEDUP_REMOVED lines=18> */
.L_x_29087:
        /* <DEDUP_REMOVED lines=12> */
.L_x_29088:
        /* <DEDUP_REMOVED lines=50> */
.L_x_29086:
        /* <DEDUP_REMOVED lines=21> */
.L_x_29090:
        /* <DEDUP_REMOVED lines=14> */
.L_x_29091:
        /* <DEDUP_REMOVED lines=50> */
.L_x_29089:
        /* <DEDUP_REMOVED lines=10> */
.L_x_29067:
        /* <DEDUP_REMOVED lines=15> */
.L_x_29094:
        /* <DEDUP_REMOVED lines=12> */
.L_x_29095:
        /* <DEDUP_REMOVED lines=49> */
.L_x_29093:
[----:B------:R-:W-:Y:S01]  /*1e130*/  ISETP.NE.AND P0, PT, R20, 0x1, PT ;  /* 0x000000011400780c */ /* 0x000fe20003f05270 */
[----:B------:R-:W-:Y:S01]  /*1e140*/  HFMA2 R21, -RZ, RZ, 0, 1.1920928955078125e-07 ;  /* 0x00000002ff157431 */ /* 0x000fe200000001ff */
[----:B------:R-:W-:Y:S01]  /*1e150*/  I2FP.F32.U32 R17, R16 ;  /* 0x0000001000117245 */ /* 0x000fe20000201000 */
[----:B-----5:R-:W-:-:S04]  /*1e160*/  HADD2.F32 R16, -RZ, R12.H0_H0 ;  /* 0x2000000cff107230 */ /* 0x020fc80000004100 */
[----:B------:R-:W-:Y:S01]  /*1e170*/  FFMA.FTZ R17, R17, R134, 1.1641532182693481445e-10 ;  /* 0x2f00000011117423 */ /* 0x000fe20000010086 */
[----:B------:R-:W-:Y:S01]  /*1e180*/  FMUL.FTZ R24, R16, UR6 ;  /* 0x0000000610187c20 */ /* 0x000fe20008410000 */
[----:B------:R-:W-:-:S03]  /*1e190*/  IMAD.MOV.U32 R16, RZ, RZ, R4 ;  /* 0x000000ffff107224 */ /* 0x000fc600078e0004 */
[----:B------:R-:W-:Y:S01]  /*1e1a0*/  FSETP.LE.FTZ.AND P1, PT, R17, UR4, PT ;  /* 0x0000000411007c0b */ /* 0x000fe2000bf33000 */
[----:B------:R-:W-:-:S03]  /*1e1b0*/  FMUL.FTZ R24, R24, UR5 ;  /* 0x0000000518187c20 */ /* 0x000fc60008410000 */
        /* <DEDUP_REMOVED lines=10> */
.L_x_29097:
        /* <DEDUP_REMOVED lines=12> */
.L_x_29098:
        /* <DEDUP_REMOVED lines=50> */
.L_x_29096:
        /* <DEDUP_REMOVED lines=18> */
.L_x_29100:
        /* <DEDUP_REMOVED lines=12> */
.L_x_29101:
        /* <DEDUP_REMOVED lines=50> */
.L_x_29099:
        /* <DEDUP_REMOVED lines=18> */
.L_x_29103:
        /* <DEDUP_REMOVED lines=12> */
.L_x_29104:
        /* <DEDUP_REMOVED lines=50> */
.L_x_29102:
        /* <DEDUP_REMOVED lines=18> */
.L_x_29106:
        /* <DEDUP_REMOVED lines=12> */
.L_x_29107:
        /* <DEDUP_REMOVED lines=50> */
.L_x_29105:
        /* <DEDUP_REMOVED lines=18> */
.L_x_29109:
        /* <DEDUP_REMOVED lines=12> */
.L_x_29110:
        /* <DEDUP_REMOVED lines=50> */
.L_x_29108:
        /* <DEDUP_REMOVED lines=18> */
.L_x_29112:
        /* <DEDUP_REMOVED lines=12> */
.L_x_29113:
        /* <DEDUP_REMOVED lines=50> */
.L_x_29111:
        /* <DEDUP_REMOVED lines=18> */
.L_x_29115:
        /* <DEDUP_REMOVED lines=14> */
.L_x_29116:
        /* <DEDUP_REMOVED lines=47> */
[----:B------:R-:W-:Y:S01]  /*20430*/  IMAD.MOV.U32 R12, RZ, RZ, R138 ;  /* 0x000000ffff0c7224 */ /* 0x000fe200078e008a */
[----:B------:R-:W-:-:S07]  /*20440*/  MOV R138, R126 ;  /* 0x0000007e008a7202 */ /* 0x000fce0000000f00 */
.L_x_29114:
        /* <DEDUP_REMOVED lines=16> */
.L_x_29092:
[----:B------:R-:W-:Y:S02]  /*20550*/  SEL R15, RZ, 0x1000000, !P6 ;  /* 0x01000000ff0f7807 */ /* 0x000fe40007000000 */
[----:B------:R-:W-:Y:S02]  /*20560*/  SEL R16, RZ, 0x10000, !P5 ;  /* 0x00010000ff107807 */ /* 0x000fe40006800000 */
[----:B------:R-:W-:Y:S02]  /*20570*/  SEL R125, RZ, 0x100, !P4 ;  /* 0x00000100ff7d7807 */ /* 0x000fe40006000000 */
[----:B------:R-:W-:Y:S02]  /*20580*/  ISETP.NE.AND P6, PT, R124, RZ, PT ;  /* 0x000000ff7c00720c */ /* 0x000fe40003fc5270 */
        /* <DEDUP_REMOVED lines=12> */
[----:B------:R-:W-:Y:S02]  /*20650*/  IMAD.WIDE.U32 R14, R135, 0x8, R130 ;  /* 0x00000008870e7825 */ /* 0x000fe400078e0082 */
[----:B------:R0:W-:Y:S02]  /*20660*/  STG.E.128 desc[UR12][R12.64+0x10], R20 ;  /* 0x000010140c007986 */ /* 0x0001e4000c101d0c */
[----:B------:R-:W-:Y:S02]  /*20670*/  IMAD.WIDE.U32 R18, R137, 0x10, R18 ;  /* 0x0000001089127825 */ /* 0x000fe400078e0012 */
        /* <DEDUP_REMOVED lines=22> */
.L_x_29119:
        /* <DEDUP_REMOVED lines=12> */
.L_x_29120:
        /* <DEDUP_REMOVED lines=49> */
.L_x_29118:
        /* <DEDUP_REMOVED lines=22> */
.L_x_29122:
        /* <DEDUP_REMOVED lines=12> */
.L_x_29123:
        /* <DEDUP_REMOVED lines=49> */
.L_x_29121:
[----:B------:R-:W-:Y:S01]  /*210e0*/  I2FP.F32.U32 R139, R138 ;  /* 0x0000008a008b7245 */ /* 0x000fe20000201000 */
[----:B------:R-:W-:Y:S01]  /*210f0*/  HADD2.F32 R16, -RZ, R16.H1_H1 ;  /* 0x30000010ff107230 */ /* 0x000fe20000004100 */
[----:B------:R-:W-:Y:S02]  /*21100*/  ISETP.NE.AND P1, PT, R141, 0x1, PT ;  /* 0x000000018d00780c */ /* 0x000fe40003f25270 */
        /* <DEDUP_REMOVED lines=18> */
.L_x_29125:
        /* <DEDUP_REMOVED lines=12> */
.L_x_29126:
        /* <DEDUP_REMOVED lines=47> */
[----:B------:R-:W-:Y:S01]  /*215e0*/  IMAD.MOV.U32 R138, RZ, RZ, RZ ;  /* 0x000000ffff8a7224 */ /* 0x000fe200078e00ff */
[----:B------:R-:W-:-:S07]  /*215f0*/  MOV R136, R142 ;  /* 0x0000008e00887202 */ /* 0x000fce0000000f00 */
.L_x_29124:
        /* <DEDUP_REMOVED lines=21> */
.L_x_29128:
        /* <DEDUP_REMOVED lines=12> */
.L_x_29129:
        /* <DEDUP_REMOVED lines=48> */
[----:B------:R-:W-:-:S07]  /*21b10*/  MOV R136, R142 ;  /* 0x0000008e00887202 */ /* 0x000fce0000000f00 */
.L_x_29127:
        /* <DEDUP_REMOVED lines=21> */
.L_x_29131:
        /* <DEDUP_REMOVED lines=12> */
.L_x_29132:
        /* <DEDUP_REMOVED lines=49> */
.L_x_29130:
        /* <DEDUP_REMOVED lines=21> */
.L_x_29134:
        /* <DEDUP_REMOVED lines=12> */
.L_x_29135:
        /* <DEDUP_REMOVED lines=49> */
.L_x_29133:
        /* <DEDUP_REMOVED lines=21> */
.L_x_29137:
        /* <DEDUP_REMOVED lines=12> */
.L_x_29138:
        /* <DEDUP_REMOVED lines=49> */
.L_x_29136:
[----:B------:R-:W-:Y:S01]  /*22a80*/  I2FP.F32.U32 R17, R16 ;  /* 0x0000001000117245 */ /* 0x000fe20000201000 */
[----:B------:R-:W-:Y:S01]  /*22a90*/  HADD2.F32 R16, -RZ, R19.H0_H0 ;  /* 0x20000013ff107230 */ /* 0x000fe20000004100 */
[----:B------:R-:W-:Y:S01]  /*22aa0*/  ISETP.NE.AND P6, PT, R138, 0x1, PT ;  /* 0x000000018a00780c */ /* 0x000fe20003fc5270 */
[----:B------:R-:W-:Y:S02]  /*22ab0*/  IMAD.MOV.U32 R18, RZ, RZ, R4 ;  /* 0x000000ffff127224 */ /* 0x000fe400078e0004 */
[----:B------:R-:W-:Y:S01]  /*22ac0*/  FFMA.FTZ R17, R17, R134, 1.1641532182693481445e-10 ;  /* 0x2f00000011117423 */ /* 0x000fe20000010086 */
[----:B------:R-:W-:-:S04]  /*22ad0*/  FMUL.FTZ R16, R16, UR6 ;  /* 0x0000000610107c20 */ /* 0x000fc80008410000 */
        /* <DEDUP_REMOVED lines=15> */
.L_x_29140:
        /* <DEDUP_REMOVED lines=14> */
.L_x_29141:
        /* <DEDUP_REMOVED lines=49> */
.L_x_29139:
        /* <DEDUP_REMOVED lines=10> */
.L_x_29117:
        /* <DEDUP_REMOVED lines=15> */
.L_x_29144:
        /* <DEDUP_REMOVED lines=12> */
.L_x_29145:
        /* <DEDUP_REMOVED lines=50> */
.L_x_29143:
[----:B------:R-:W-:Y:S02]  /*23530*/  ISETP.NE.AND P0, PT, R14, 0x1, PT ;  /* 0x000000010e00780c */ /* 0x000fe40003f05270 */
[----:B------:R-:W-:Y:S01]  /*23540*/  I2FP.F32.U32 R13, R12 ;  /* 0x0000000c000d7245 */ /* 0x000fe20000201000 */
[----:B-----5:R-:W-:Y:S01]  /*23550*/  HADD2.F32 R12, -RZ, R16.H0_H0 ;  /* 0x20000010ff0c7230 */ /* 0x020fe20000004100 */
[----:B------:R-:W-:-:S03]  /*23560*/  MOV R15, 0x2 ;  /* 0x00000002000f7802 */ /* 0x000fc60000000f00 */
        /* <DEDUP_REMOVED lines=15> */
.L_x_29147:
        /* <DEDUP_REMOVED lines=12> */
.L_x_29148:
        /* <DEDUP_REMOVED lines=50> */
.L_x_29146:
        /* <DEDUP_REMOVED lines=18> */
.L_x_29150:
        /* <DEDUP_REMOVED lines=12> */
.L_x_29151:
        /* <DEDUP_REMOVED lines=49> */
.L_x_29149:
        /* <DEDUP_REMOVED lines=18> */
.L_x_29153:
        /* <DEDUP_REMOVED lines=12> */
.L_x_29154:
        /* <DEDUP_REMOVED lines=45> */
[----:B------:R-:W-:-:S04]  /*243e0*/  LOP3.LUT R6, R14, UR21, R5, 0x96, !PT ;  /* 0x000000150e067c12 */ /* 0x000fc8000f8e9605 */
[----:B------:R-:W-:Y:S02]  /*243f0*/  LOP3.LUT R5, R12, UR30, R139, 0x96, !PT ;  /* 0x0000001e0c057c12 */ /* 0x000fe4000f8e968b */
[----:B------:R-:W-:Y:S01]  /*24400*/  MOV R12, R136 ;  /* 0x00000088000c7202 */ /* 0x000fe20000000f00 */
[----:B------:R-:W-:-:S07]  /*24410*/  IMAD.MOV.U32 R136, RZ, RZ, R138 ;  /* 0x000000ffff887224 */ /* 0x000fce00078e008a */
.L_x_29152:
        /* <DEDUP_REMOVED lines=18> */
.L_x_29156:
        /* <DEDUP_REMOVED lines=12> */
.L_x_29157:
        /* <DEDUP_REMOVED lines=49> */
.L_x_29155:
        /* <DEDUP_REMOVED lines=18> */
.L_x_29159:
        /* <DEDUP_REMOVED lines=12> */
.L_x_29160:
        /* <DEDUP_REMOVED lines=49> */
.L_x_29158:
        /* <DEDUP_REMOVED lines=18> */
.L_x_29162:
        /* <DEDUP_REMOVED lines=12> */
.L_x_29163:
        /* <DEDUP_REMOVED lines=48> */
[----:B------:R-:W-:-:S07]  /*252e0*/  HFMA2 R14, -RZ, RZ, 0, 0 ;  /* 0x00000000ff0e7431 */ /* 0x000fce00000001ff */
.L_x_29161:
        /* <DEDUP_REMOVED lines=18> */
.L_x_29165:
        /* <DEDUP_REMOVED lines=14> */
.L_x_29166:
        /* <DEDUP_REMOVED lines=50> */
.L_x_29164:
        /* <DEDUP_REMOVED lines=16> */
.L_x_29142:
[----:B------:R-:W-:Y:S01]  /*25910*/  FADD.FTZ R134, RZ, R64 ;  /* 0x00000040ff867221 */ /* 0x000fe20000010000 */
[----:B------:R-:W-:Y:S01]  /*25920*/  SEL R18, RZ, 0x1000000, !P6 ;  /* 0x01000000ff127807 */ /* 0x000fe20007000000 */
[----:B------:R-:W-:Y:S01]  /*25930*/  IMAD.WIDE.U32 R132, R137, 0x20, R132 ;  /* 0x0000002089847825 */ /* 0x000fe200078e0084 */
[----:B------:R-:W-:-:S03]  /*25940*/  ISETP.NE.AND P6, PT, R140, RZ, PT ;  /* 0x000000ff8c00720c */ /* 0x000fc60003fc5270 */
[----:B------:R-:W-:Y:S01]  /*25950*/  FADD.FTZ R17, R134, R65 ;  /* 0x0000004186117221 */ /* 0x000fe20000010000 */
[----:B------:R-:W-:Y:S01]  /*25960*/  SEL R144, RZ, 0x10000, !P5 ;  /* 0x00010000ff907807 */ /* 0x000fe20006800000 */
[----:B------:R-:W-:Y:S01]  /*25970*/  IMAD.WIDE.U32 R130, R137, 0x8, R130 ;  /* 0x0000000889827825 */ /* 0x000fe200078e0082 */
[----:B------:R-:W-:-:S03]  /*25980*/  SEL R143, RZ, 0x100, !P4 ;  /* 0x00000100ff8f7807 */ /* 0x000fc60006000000 */
[----:B------:R-:W-:Y:S01]  /*25990*/  FADD.FTZ R134, R17, R66 ;  /* 0x0000004211867221 */ /* 0x000fe20000010000 */
[----:B------:R-:W-:Y:S01]  /*259a0*/  STG.E.128 desc[UR12][R132.64], R124 ;  /* 0x0000007c84007986 */ /* 0x000fe2000c101d0c */
[----:B------:R-:W-:Y:S01]  /*259b0*/  BSSY.RECONVERGENT B0, `(.L_x_29167) ;  /* 0x00000cf000007945 */ /* 0x000fe20003800200 */
[----:B------:R-:W-:Y:S01]  /*259c0*/  LOP3.LUT R143, R143, R18, R144, 0xfe, !PT ;  /* 0x000000128f8f7212 */ /* 0x000fe200078efe90 */
        /* <DEDUP_REMOVED lines=187> */
[----:B------:R-:W0:Y:S02]  /*26580*/  SHFL.BFLY PT, R140, R19, 0x4, 0x1f ;  /* 0x0c801f00138c7f89 */ /* 0x000e2400000e0000 */
[----:B0-----:R-:W-:Y:S01]  /*26590*/  FADD.FTZ R140, R19, R140 ;  /* 0x0000008c138c7221 */ /* 0x001fe20000010000 */
[----:B------:R-:W-:-:S04]  /*265a0*/  LOP3.LUT R19, R143, R134, RZ, 0xfc, !PT ;  /* 0x000000868f137212 */ /* 0x000fc800078efcff */
[----:B------:R-:W0:Y:S02]  /*265b0*/  SHFL.BFLY PT, R139, R140, 0x8, 0x1f ;  /* 0x0d001f008c8b7f89 */ /* 0x000e2400000e0000 */
[----:B0-----:R-:W-:Y:S01]  /*265c0*/  FADD.FTZ R17, R140, R139 ;  /* 0x0000008b8c117221 */ /* 0x001fe20000010000 */
[----:B------:R-:W-:-:S04]  /*265d0*/  SEL R139, RZ, 0x1, !P6 ;  /* 0x00000001ff8b7807 */ /* 0x000fc80007000000 */
[----:B------:R-:W-:Y:S01]  /*265e0*/  LOP3.LUT R18, R18, R139, RZ, 0xfc, !PT ;  /* 0x0000008b12127212 */ /* 0x000fe200078efcff */
[----:B------:R-:W0:Y:S04]  /*265f0*/  SHFL.BFLY PT, R134, R17, 0x10, 0x1f ;  /* 0x0e001f0011867f89 */ /* 0x000e2800000e0000 */
[----:B------:R1:W-:Y:S01]  /*26600*/  STG.E.64 desc[UR12][R130.64], R18 ;  /* 0x0000001282007986 */ /* 0x0003e2000c101b0c */
[----:B0-----:R-:W-:Y:S01]  /*26610*/  FADD.FTZ R139, R17, R134 ;  /* 0x00000086118b7221 */ /* 0x001fe20000010000 */
[----:B-1----:R-:W-:Y:S06]  /*26620*/  @P0 BRA `(.L_x_29168) ;  /* 0x00000000001c0947 */ /* 0x002fec0003800000 */
[----:B------:R-:W0:Y:S01]  /*26630*/  S2UR UR7, SR_CgaCtaId ;  /* 0x00000000000779c3 */ /* 0x000e220000008800 */
[----:B------:R-:W-:Y:S01]  /*26640*/  UMOV UR6, 0x400 ;  /* 0x0000040000067882 */ /* 0x000fe20000000000 */
[----:B------:R-:W-:-:S04]  /*26650*/  SHF.R.U32.HI R17, RZ, 0x2, R2 ;  /* 0x00000002ff117819 */ /* 0x000fc80000011602 */
[----:B------:R-:W-:Y:S01]  /*26660*/  LOP3.LUT R17, R17, 0x18, RZ, 0xc0, !PT ;  /* 0x0000001811117812 */ /* 0x000fe200078ec0ff */
[----:B0-----:R-:W-:-:S04]  /*26670*/  ULEA UR6, UR7, UR6, 0x18 ;  /* 0x0000000607067291 */ /* 0x001fc8000f8ec0ff */
[----:B------:R-:W-:-:S09]  /*26680*/  @UP2 UIADD3 UR6, UPT, UPT, UR6, 0x20, URZ ;  /* 0x0000002006062890 */ /* 0x000fd2000fffe0ff */
[----:B------:R0:W-:Y:S03]  /*26690*/  STS.64 [R17+UR6], R138 ;  /* 0x0000008a11007988 */ /* 0x0001e60008000a06 */
.L_x_29168:
[----:B------:R-:W-:Y:S05]  /*266a0*/  BSYNC.RECONVERGENT B0 ;  /* 0x0000000000007941 */ /* 0x000fea0003800200 */
.L_x_29167:
[----:B0-----:R-:W-:Y:S01]  /*266b0*/  LOP3.LUT R17, R2, 0x1f, RZ, 0xc0, !PT ;  /* 0x0000001f02117812 */ /* 0x001fe200078ec0ff */
[----:B------:R-:W-:Y:S01]  /*266c0*/  BAR.SYNC.DEFER_BLOCKING 0x0 ;  /* 0x0000000000007b1d */ /* 0x000fe20000010000 */
[----:B------:R-:W-:Y:S02]  /*266d0*/  CS2R R18, SRZ ;  /* 0x0000000000127805 */ /* 0x000fe4000001ff00 */
[----:B------:R-:W-:Y:S01]  /*266e0*/  ISETP.GT.U32.AND P0, PT, R17, 0x3, PT ;  /* 0x000000031100780c */ /* 0x000fe20003f04070 */
[----:B------:R-:W-:Y:S02]  /*266f0*/  HFMA2 R17, -RZ, RZ, 0, 0 ;  /* 0x00000000ff117431 */ /* 0x000fe400000001ff */
[----:B------:R-:W-:Y:S10]  /*26700*/  BSSY.RECONVERGENT B0, `(.L_x_29169) ;  /* 0x000000a000007945 */ /* 0x000ff40003800200 */
[----:B------:R-:W-:Y:S05]  /*26710*/  @P0 BRA `(.L_x_29170) ;  /* 0x0000000000200947 */ /* 0x000fea0003800000 */
[----:B------:R-:W0:Y:S01]  /*26720*/  S2UR UR7, SR_CgaCtaId ;  /* 0x00000000000779c3 */ /* 0x000e220000008800 */
[----:B------:R-:W-:Y:S01]  /*26730*/  UMOV UR6, 0x400 ;  /* 0x0000040000067882 */ /* 0x000fe20000000000 */
[----:B------:R-:W-:-:S05]  /*26740*/  IMAD.SHL.U32 R17, R2, 0x8, RZ ;  /* 0x0000000802117824 */ /* 0x000fca00078e00ff */
[----:B------:R-:W-:Y:S02]  /*26750*/  LOP3.LUT R18, R17, 0xf8, RZ, 0xc0, !PT ;  /* 0x000000f811127812 */ /* 0x000fe400078ec0ff */
[----:B------:R-:W-:Y:S01]  /*26760*/  MOV R17, 0x700 ;  /* 0x0000070000117802 */ /* 0x000fe20000000f00 */
[----:B0-----:R-:W-:-:S04]  /*26770*/  ULEA UR6, UR7, UR6, 0x18 ;  /* 0x0000000607067291 */ /* 0x001fc8000f8ec0ff */
[----:B------:R-:W-:-:S09]  /*26780*/  @UP2 UIADD3 UR6, UPT, UPT, UR6, 0x20, URZ ;  /* 0x0000002006062890 */ /* 0x000fd2000fffe0ff */
[----:B------:R-:W0:Y:S03]  /*26790*/  LDS.64 R18, [R18+UR6] ;  /* 0x0000000612127984 */ /* 0x000e260008000a00 */
.L_x_29170:
[----:B------:R-:W-:Y:S05]  /*267a0*/  BSYNC.RECONVERGENT B0 ;  /* 0x0000000000007941 */ /* 0x000fea0003800200 */
.L_x_29169:
        /* <DEDUP_REMOVED lines=8> */
[----:B------:R-:W-:Y:S02]  /*26830*/  HADD2.F32 R149, -RZ, R123.H1_H1 ;  /* 0x3000007bff957230 */ /* 0x000fe40000004100 */
[----:B------:R-:W-:-:S02]  /*26840*/  HADD2.F32 R151, -RZ, R95.H1_H1 ;  /* 0x3000005fff977230 */ /* 0x000fc40000004100 */
[----:B-1----:R-:W-:Y:S01]  /*26850*/  IMAD.IADD R132, R130, 0x1, R17 ;  /* 0x0000000182847824 */ /* 0x002fe200078e0211 */
[----:B------:R-:W-:-:S04]  /*26860*/  I2FP.F32.S32 R138, R130 ;  /* 0x00000082008a7245 */ /* 0x000fc80000201400 */
[----:B------:R-:W-:Y:S01]  /*26870*/  I2FP.F32.S32 R133, R132 ;  /* 0x0000008400857245 */ /* 0x000fe20000201400 */
[----:B------:R-:W1:Y:S01]  /*26880*/  SHFL.DOWN PT, R143, R132, 0x1, 0x1f ;  /* 0x08201f00848f7f89 */ /* 0x000e6200000e0000 */
[----:B0-----:R-:W-:Y:S02]  /*26890*/  FMUL.FTZ R130, R131, R138 ;  /* 0x0000008a83827220 */ /* 0x001fe40000410000 */
[----:B------:R-:W0:Y:S02]  /*268a0*/  MUFU.RCP R134, R133 ;  /* 0x0000008500867308 */ /* 0x000e240000001000 */
[----:B------:R-:W-:Y:S01]  /*268b0*/  FFMA.FTZ R141, R139, R18, R130 ;  /* 0x000000128b8d7223 */ /* 0x000fe20000010082 */
[----:B------:R-:W-:Y:S01]  /*268c0*/  FADD.FTZ R18, -R131, R18 ;  /* 0x0000001283127221 */ /* 0x000fe20000010100 */
[----:B------:R-:W2:Y:S03]  /*268d0*/  SHFL.DOWN PT, R130, R19, 0x2, 0x1f ;  /* 0x08401f0013827f89 */ /* 0x000ea600000e0000 */
        /* <DEDUP_REMOVED lines=8> */
[----:B--2---:R-:W-:Y:S02]  /*26960*/  FADD.FTZ R17, R130, R19 ;  /* 0x0000001382117221 */ /* 0x004fe40000010000 */
[----:B------:R-:W1:Y:S03]  /*26970*/  LDC R130, c[0x0][0x448] ;  /* 0x00011200ff827b82 */ /* 0x000e660000000800 */
[----:B------:R-:W2:Y:S01]  /*26980*/  MUFU.RCP R142, R142 ;  /* 0x0000008e008e7308 */ /* 0x000ea20000001000 */
[----:B------:R-:W-:Y:S01]  /*26990*/  FFMA.FTZ R134, R134, R18, R17 ;  /* 0x0000001286867223 */ /* 0x000fe20000010011 */
[----:B0-----:R-:W-:-:S04]  /*269a0*/  FMUL.FTZ R132, R141, R143 ;  /* 0x0000008f8d847220 */ /* 0x001fc80000410000 */
[C---:B------:R-:W-:Y:S01]  /*269b0*/  FFMA.FTZ R19, R133.reuse, R140, R132 ;  /* 0x0000008c85137223 */ /* 0x040fe20000010084 */
[----:B------:R-:W-:Y:S01]  /*269c0*/  FADD.FTZ R140, R140, -R141 ;  /* 0x8000008d8c8c7221 */ /* 0x000fe20000010000 */
[----:B------:R-:W-:Y:S02]  /*269d0*/  HADD2.F32 R132, -RZ, R93.H1_H1 ;  /* 0x3000005dff847230 */ /* 0x000fe40000004100 */
[----:B--2---:R-:W-:Y:S01]  /*269e0*/  FMUL.FTZ R17, R142, R19 ;  /* 0x000000138e117220 */ /* 0x004fe20000410000 */
[----:B------:R-:W-:Y:S01]  /*269f0*/  FMUL.FTZ R140, R140, R140 ;  /* 0x0000008c8c8c7220 */ /* 0x000fe20000410000 */
[----:B------:R-:W0:Y:S01]  /*26a00*/  SHFL.DOWN PT, R19, R134, 0x1, 0x1f ;  /* 0x08201f0086137f89 */ /* 0x000e2200000e0000 */
[----:B------:R-:W-:Y:S02]  /*26a10*/  HADD2.F32 R141, -RZ, R120.H0_H0 ;  /* 0x20000078ff8d7230 */ /* 0x000fe40000004100 */
[----:B------:R-:W-:Y:S01]  /*26a20*/  FMUL.FTZ R140, R133, R140 ;  /* 0x0000008c858c7220 */ /* 0x000fe20000410000 */
[----:B------:R-:W2:Y:S03]  /*26a30*/  SHFL.IDX PT, R17, R17, RZ, 0x1f ;  /* 0x00001fff11117589 */ /* 0x000ea600000e0000 */
[----:B------:R-:W-:Y:S01]  /*26a40*/  FMUL.FTZ R140, R140, R143 ;  /* 0x0000008f8c8c7220 */ /* 0x000fe20000410000 */
[----:B------:R-:W-:-:S02]  /*26a50*/  HADD2.F32 R143, -RZ, R92.H0_H0 ;  /* 0x2000005cff8f7230 */ /* 0x000fc40000004100 */
[----:B0-----:R-:W-:Y:S01]  /*26a60*/  FADD.FTZ R19, R134, R19 ;  /* 0x0000001386137221 */ /* 0x001fe20000010000 */
[----:B------:R-:W-:-:S03]  /*26a70*/  HADD2.F32 R134, -RZ, R69.H1_H1 ;  /* 0x30000045ff867230 */ /* 0x000fc60000004100 */
[----:B------:R-:W-:Y:S01]  /*26a80*/  FFMA.FTZ R140, R142, R140, R19 ;  /* 0x0000008c8e8c7223 */ /* 0x000fe20000010013 */
[C---:B--2---:R-:W-:Y:S01]  /*26a90*/  FSEL R18, R17.reuse, RZ, !P1 ;  /* 0x000000ff11127208 */ /* 0x044fe20004800000 */
[----:B------:R-:W-:Y:S01]  /*26aa0*/  FMUL.FTZ R131, R17, R17 ;  /* 0x0000001111837220 */ /* 0x000fe20000410000 */
[----:B------:R-:W-:Y:S02]  /*26ab0*/  HADD2.F32 R142, -RZ, R71.H1_H1 ;  /* 0x30000047ff8e7230 */ /* 0x000fe40000004100 */
[----:B------:R-:W1:Y:S01]  /*26ac0*/  SHFL.IDX PT, R133, R140, RZ, 0x1f ;  /* 0x00001fff8c857589 */ /* 0x000e6200000e0000 */
[C---:B------:R-:W-:Y:S01]  /*26ad0*/  FADD.FTZ R2, -R18.reuse, R36 ;  /* 0x0000002412027221 */ /* 0x040fe20000010100 */
[C---:B------:R-:W-:Y:S01]  /*26ae0*/  FADD.FTZ R19, -R18.reuse, R37 ;  /* 0x0000002512137221 */ /* 0x040fe20000010100 */
[----:B------:R-:W-:Y:S01]  /*26af0*/  FSEL R131, R131, RZ, P1 ;  /* 0x000000ff83837208 */ /* 0x000fe20000800000 */
[----:B------:R-:W0:Y:S01]  /*26b00*/  @!P0 LDC.64 R36, c[0x0][0x3c0] ;  /* 0x0000f000ff248b82 */ /* 0x000e220000000a00 */
        /* <DEDUP_REMOVED lines=19> */
[----:B-1----:R-:W-:Y:S01]  /*26c40*/  FFMA.FTZ R130, R133, UR20, R130 ;  /* 0x0000001485827c23 */ /* 0x002fe20008010082 */
[----:B------:R-:W-:-:S02]  /*26c50*/  IMAD.U32 R133, RZ, RZ, UR9 ;  /* 0x00000009ff857e24 */ /* 0x000fc4000f8e00ff */
[C---:B------:R-:W-:Y:S01]  /*26c60*/  FADD.FTZ R51, -R18.reuse, R51 ;  /* 0x0000003312337221 */ /* 0x040fe20000010100 */
[----:B------:R-:W-:Y:S01]  /*26c70*/  FADD.FTZ R44, -R18, R44 ;  /* 0x0000002c122c7221 */ /* 0x000fe20000010100 */
[----:B------:R-:W-:Y:S01]  /*26c80*/  FADD.FTZ R130, R130, R131 ;  /* 0x0000008382827221 */ /* 0x000fe20000010000 */
[----:B0-----:R-:W-:-:S04]  /*26c90*/  @!P0 IMAD.WIDE R36, R133, 0x4, R36 ;  /* 0x0000000485248825 */ /* 0x001fc800078e0224 */
        /* <DEDUP_REMOVED lines=34> */
[----:B------:R1:W-:Y:S01]  /*26ec0*/  @!P0 STG.E desc[UR12][R36.64], R17 ;  /* 0x0000001124008986 */ /* 0x0003e2000c10190c */
[----:B------:R-:W-:-:S02]  /*26ed0*/  HADD2.F32 R14, -RZ, R121.H0_H0 ;  /* 0x20000079ff0e7230 */ /* 0x000fc40000004100 */
[C---:B0-----:R-:W-:Y:S01]  /*26ee0*/  FMUL.FTZ R12, R130.reuse, R65 ;  /* 0x00000041820c7220 */ /* 0x041fe20000410000 */
[----:B------:R-:W-:Y:S02]  /*26ef0*/  HADD2.F32 R18, -RZ, R93.H0_H0 ;  /* 0x2000005dff127230 */ /* 0x000fe40000004100 */
[C---:B------:R-:W-:Y:S01]  /*26f00*/  FMUL.FTZ R67, R130.reuse, R67 ;  /* 0x0000004382437220 */ /* 0x040fe20000410000 */
[----:B------:R-:W-:Y:S02]  /*26f10*/  HADD2.F32 R126, -RZ, R121.H1_H1 ;  /* 0x30000079ff7e7230 */ /* 0x000fe40000004100 */
[----:B------:R-:W-:Y:S01]  /*26f20*/  FMUL.FTZ R64, R130, R64 ;  /* 0x0000004082407220 */ /* 0x000fe20000410000 */
[----:B------:R-:W-:Y:S01]  /*26f30*/  FFMA.FTZ R12, R12, R145, R147 ;  /* 0x000000910c0c7223 */ /* 0x000fe20000010093 */
[----:B------:R-:W-:Y:S02]  /*26f40*/  HADD2.F32 R65, -RZ, R122.H0_H0 ;  /* 0x2000007aff417230 */ /* 0x000fe40000004100 */
[----:B------:R-:W-:Y:S01]  /*26f50*/  FMUL.FTZ R60, R130, R60 ;  /* 0x0000003c823c7220 */ /* 0x000fe20000410000 */
[----:B------:R-:W-:-:S02]  /*26f60*/  HADD2.F32 R145, -RZ, R123.H0_H0 ;  /* 0x2000007bff917230 */ /* 0x000fc40000004100 */
[C---:B------:R-:W-:Y:S01]  /*26f70*/  FMUL.FTZ R62, R130.reuse, R62 ;  /* 0x0000003e823e7220 */ /* 0x040fe20000410000 */
[----:B-1----:R-:W-:Y:S01]  /*26f80*/  FMUL.FTZ R37, R130, R66 ;  /* 0x0000004282257220 */ /* 0x002fe20000410000 */
[----:B------:R-:W-:Y:S01]  /*26f90*/  FFMA.FTZ R17, R64, R141, R143 ;  /* 0x0000008d40117223 */ /* 0x000fe2000001008f */
[----:B------:R-:W-:Y:S02]  /*26fa0*/  HADD2.F32 R147, -RZ, R95.H0_H0 ;  /* 0x2000005fff937230 */ /* 0x000fe40000004100 */
[C---:B------:R-:W-:Y:S01]  /*26fb0*/  FMUL.FTZ R36, R130.reuse, R63 ;  /* 0x0000003f82247220 */ /* 0x040fe20000410000 */
[----:B------:R-:W-:Y:S01]  /*26fc0*/  FFMA.FTZ R37, R37, R14, R18 ;  /* 0x0000000e25257223 */ /* 0x000fe20000010012 */
[----:B------:R-:W-:Y:S01]  /*26fd0*/  FFMA.FTZ R14, R67, R126, R132 ;  /* 0x0000007e430e7223 */ /* 0x000fe20000010084 */
[----:B------:R-:W-:Y:S02]  /*26fe0*/  HADD2.F32 R67, -RZ, R94.H0_H0 ;  /* 0x2000005eff437230 */ /* 0x000fe40000004100 */
[----:B------:R-:W-:Y:S01]  /*26ff0*/  FMUL.FTZ R18, R130, R61 ;  /* 0x0000003d82127220 */ /* 0x000fe20000410000 */
[----:B------:R-:W-:-:S02]  /*27000*/  HADD2.F32 R141, -RZ, R122.H1_H1 ;  /* 0x3000007aff8d7230 */ /* 0x000fc40000004100 */
[----:B------:R-:W-:Y:S01]  /*27010*/  FFMA.FTZ R63, R62, R145, R147 ;  /* 0x000000913e3f7223 */ /* 0x000fe20000010093 */
[----:B------:R-:W-:Y:S02]  /*27020*/  HADD2.F32 R143, -RZ, R94.H1_H1 ;  /* 0x3000005eff8f7230 */ /* 0x000fe40000004100 */
[----:B------:R-:W-:Y:S01]  /*27030*/  FFMA.FTZ R61, R60, R65, R67 ;  /* 0x000000413c3d7223 */ /* 0x000fe20000010043 */
[----:B------:R-:W-:Y:S02]  /*27040*/  HADD2.F32 R65, -RZ, R116.H0_H0 ;  /* 0x20000074ff417230 */ /* 0x000fe40000004100 */
[----:B------:R-:W-:Y:S01]  /*27050*/  FFMA.FTZ R60, R36, R149, R151 ;  /* 0x00000095243c7223 */ /* 0x000fe20000010097 */
[----:B------:R-:W-:Y:S02]  /*27060*/  HADD2.F32 R67, -RZ, R88.H0_H0 ;  /* 0x20000058ff437230 */ /* 0x000fe40000004100 */
        /* <DEDUP_REMOVED lines=21> */
[C---:B------:R-:W-:Y:S01]  /*271c0*/  FMUL.FTZ R58, R130.reuse, R53 ;  /* 0x00000035823a7220 */ /* 0x040fe20000410000 */
[----:B------:R-:W-:Y:S02]  /*271d0*/  HADD2.F32 R141, -RZ, R118.H1_H1 ;  /* 0x30000076ff8d7230 */ /* 0x000fe40000004100 */
[----:B------:R-:W-:Y:S01]  /*271e0*/  FMUL.FTZ R62, R130, R55 ;  /* 0x00000037823e7220 */ /* 0x000fe20000410000 */
[----:B------:R-:W-:Y:S02]  /*271f0*/  HADD2.F32 R143, -RZ, R90.H1_H1 ;  /* 0x3000005aff8f7230 */ /* 0x000fe40000004100 */
[----:B------:R-:W-:Y:S01]  /*27200*/  FFMA.FTZ R53, R52, R65, R67 ;  /* 0x0000004134357223 */ /* 0x000fe20000010043 */
[----:B------:R-:W-:-:S02]  /*27210*/  HADD2.F32 R149, -RZ, R119.H1_H1 ;  /* 0x30000077ff957230 */ /* 0x000fc40000004100 */
[----:B------:R-:W-:Y:S01]  /*27220*/  FFMA.FTZ R55, R54, R145, R147 ;  /* 0x0000009136377223 */ /* 0x000fe20000010093 */
        /* <DEDUP_REMOVED lines=57> */
[C---:B------:R-:W-:Y:S01]  /*275c0*/  FMUL.FTZ R39, R130.reuse, R39 ;  /* 0x0000002782277220 */ /* 0x040fe20000410000 */
[----:B------:R-:W-:Y:S02]  /*275d0*/  HADD2.F32 R64, -RZ, R111.H1_H1 ;  /* 0x3000006fff407230 */ /* 0x000fe40000004100 */
[----:B------:R-:W-:Y:S01]  /*275e0*/  FMUL.FTZ R38, R130, R38 ;  /* 0x0000002682267220 */ /* 0x000fe20000410000 */
[----:B------:R-:W-:Y:S02]  /*275f0*/  HADD2.F32 R66, -RZ, R83.H1_H1 ;  /* 0x30000053ff427230 */ /* 0x000fe40000004100 */
[----:B------:R-:W-:Y:S01]  /*27600*/  FFMA.FTZ R65, R2, R65, R67 ;  /* 0x0000004102417223 */ /* 0x000fe20000010043 */
[----:B------:R-:W-:-:S02]  /*27610*/  HADD2.F32 R141, -RZ, R111.H0_H0 ;  /* 0x2000006fff8d7230 */ /* 0x000fc40000004100 */
[----:B------:R-:W-:Y:S01]  /*27620*/  FFMA.FTZ R2, R19, R58, R62 ;  /* 0x0000003a13027223 */ /* 0x000fe2000001003e */
[----:B------:R-:W-:Y:S02]  /*27630*/  HADD2.F32 R143, -RZ, R83.H0_H0 ;  /* 0x20000053ff8f7230 */ /* 0x000fe40000004100 */
        /* <DEDUP_REMOVED lines=48> */
[----:B------:R-:W-:Y:S01]  /*27940*/  FMUL.FTZ R27, R130, R27 ;  /* 0x0000001b821b7220 */ /* 0x000fe20000410000 */
[----:B------:R-:W-:Y:S01]  /*27950*/  FFMA.FTZ R141, R26, R141, R143 ;  /* 0x0000008d1a8d7223 */ /* 0x000fe2000001008f */
[----:B------:R-:W-:Y:S02]  /*27960*/  HADD2.F32 R26, -RZ, R102.H1_H1 ;  /* 0x30000066ff1a7230 */ /* 0x000fe40000004100 */
[C---:B------:R-:W-:Y:S01]  /*27970*/  FMUL.FTZ R21, R130.reuse, R21 ;  /* 0x0000001582157220 */ /* 0x040fe20000410000 */
[----:B------:R-:W-:Y:S01]  /*27980*/  FFMA.FTZ R64, R27, R64, R66 ;  /* 0x000000401b407223 */ /* 0x000fe20000010042 */
[----:B------:R-:W-:Y:S02]  /*27990*/  HADD2.F32 R38, -RZ, R74.H1_H1 ;  /* 0x3000004aff267230 */ /* 0x000fe40000004100 */
[C---:B------:R-:W-:Y:S01]  /*279a0*/  FMUL.FTZ R23, R130.reuse, R23 ;  /* 0x0000001782177220 */ /* 0x040fe20000410000 */
[----:B------:R-:W-:Y:S02]  /*279b0*/  HADD2.F32 R126, -RZ, R103.H1_H1 ;  /* 0x30000067ff7e7230 */ /* 0x000fe40000004100 */
[----:B------:R-:W-:Y:S01]  /*279c0*/  FMUL.FTZ R20, R130, R20 ;  /* 0x0000001482147220 */ /* 0x000fe20000410000 */
[----:B------:R-:W-:-:S02]  /*279d0*/  HADD2.F32 R132, -RZ, R75.H1_H1 ;  /* 0x3000004bff847230 */ /* 0x000fc40000004100 */
[C---:B------:R-:W-:Y:S01]  /*279e0*/  FMUL.FTZ R22, R130.reuse, R22 ;  /* 0x0000001682167220 */ /* 0x040fe20000410000 */
[----:B------:R-:W-:Y:S02]  /*279f0*/  HADD2.F32 R27, -RZ, R102.H0_H0 ;  /* 0x20000066ff1b7230 */ /* 0x000fe40000004100 */
[----:B------:R-:W-:Y:S01]  /*27a00*/  FFMA.FTZ R143, R21, R26, R38 ;  /* 0x0000001a158f7223 */ /* 0x000fe20000010026 */
[----:B------:R-:W-:Y:S02]  /*27a10*/  HADD2.F32 R39, -RZ, R74.H0_H0 ;  /* 0x2000004aff277230 */ /* 0x000fe40000004100 */
        /* <DEDUP_REMOVED lines=9> */
[----:B------:R-:W-:Y:S01]  /*27ab0*/  HADD2.F32 R20, -RZ, R96.H1_H1 ;  /* 0x30000060ff147230 */ /* 0x000fe20000004100 */
[----:B------:R-:W-:Y:S01]  /*27ac0*/  MOV R39, UR9 ;  /* 0x0000000900277c02 */ /* 0x000fe20008000f00 */
[----:B------:R-:W-:Y:S02]  /*27ad0*/  HADD2.F32 R22, -RZ, R68.H1_H1 ;  /* 0x30000044ff167230 */ /* 0x000fe40000004100 */
[----:B------:R-:W-:Y:S01]  /*27ae0*/  FMUL.FTZ R131, R130, R131 ;  /* 0x0000008382837220 */ /* 0x000fe20000410000 */
[----:B------:R-:W-:-:S02]  /*27af0*/  HADD2.F32 R132, -RZ, R97.H0_H0 ;  /* 0x20000061ff847230 */ /* 0x000fc40000004100 */
[----:B------:R-:W-:Y:S01]  /*27b00*/  FMUL.FTZ R27, R130, R127 ;  /* 0x0000007f821b7220 */ /* 0x000fe20000410000 */
[----:B------:R-:W-:Y:S02]  /*27b10*/  HADD2.F32 R26, -RZ, R69.H0_H0 ;  /* 0x20000045ff1a7230 */ /* 0x000fe40000004100 */
[----:B------:R-:W-:Y:S01]  /*27b20*/  FFMA.FTZ R127, R124, R21, R23 ;  /* 0x000000157c7f7223 */ /* 0x000fe20000010017 */
[----:B------:R-:W-:Y:S02]  /*27b30*/  HADD2.F32 R38, -RZ, R97.H1_H1 ;  /* 0x30000061ff267230 */ /* 0x000fe40000004100 */
[----:B------:R-:W-:Y:S01]  /*27b40*/  FFMA.FTZ R124, R125, R20, R22 ;  /* 0x000000147d7c7223 */ /* 0x000fe20000010016 */
[----:B------:R-:W-:Y:S02]  /*27b50*/  HADD2.F32 R21, -RZ, R99.H0_H0 ;  /* 0x20000063ff157230 */ /* 0x000fe40000004100 */
[----:B------:R-:W-:Y:S01]  /*27b60*/  FFMA.FTZ R132, R131, R132, R26 ;  /* 0x0000008483847223 */ /* 0x000fe2000001001a */
[----:B------:R-:W-:-:S02]  /*27b70*/  HADD2.F32 R23, -RZ, R71.H0_H0 ;  /* 0x20000047ff177230 */ /* 0x000fc40000004100 */
[----:B------:R-:W-:Y:S01]  /*27b80*/  FFMA.FTZ R125, R27, R38, R134 ;  /* 0x000000261b7d7223 */ /* 0x000fe20000010086 */
[----:B0-----:R-:W-:-:S04]  /*27b90*/  @!P0 IMAD.WIDE R26, R39, 0x4, R24 ;  /* 0x00000004271a8825 */ /* 0x001fc800078e0218 */
[C---:B------:R-:W-:Y:S01]  /*27ba0*/  FMUL.FTZ R138, R130.reuse, R139 ;  /* 0x0000008b828a7220 */ /* 0x040fe20000410000 */
[----:B------:R-:W0:Y:S01]  /*27bb0*/  LDC.64 R24, c[0x0][0x428] ;  /* 0x00010a00ff187b82 */ /* 0x000e220000000a00 */
[C---:B------:R-:W-:Y:S01]  /*27bc0*/  FMUL.FTZ R133, R130.reuse, R133 ;  /* 0x0000008582857220 */ /* 0x040fe20000410000 */
[----:B------:R-:W-:Y:S02]  /*27bd0*/  HADD2.F32 R134, -RZ, R98.H0_H0 ;  /* 0x20000062ff867230 */ /* 0x000fe40000004100 */
[C---:B------:R-:W-:Y:S01]  /*27be0*/  FMUL.FTZ R13, R130.reuse, R13 ;  /* 0x0000000d820d7220 */ /* 0x040fe20000410000 */
[----:B------:R-:W-:Y:S02]  /*27bf0*/  HADD2.F32 R20, -RZ, R70.H0_H0 ;  /* 0x20000046ff147230 */ /* 0x000fe40000004100 */
[----:B------:R-:W-:Y:S01]  /*27c00*/  FMUL.FTZ R15, R130, R15 ;  /* 0x0000000f820f7220 */ /* 0x000fe20000410000 */
[----:B------:R-:W-:Y:S02]  /*27c10*/  HADD2.F32 R22, -RZ, R98.H1_H1 ;  /* 0x30000062ff167230 */ /* 0x000fe40000004100 */
[----:B------:R-:W-:Y:S01]  /*27c20*/  FFMA.FTZ R138, R138, R21, R23 ;  /* 0x000000158a8a7223 */ /* 0x000fe20000010017 */
[----:B------:R-:W-:Y:S01]  /*27c30*/  HADD2.F32 R38, -RZ, R70.H1_H1 ;  /* 0x30000046ff267230 */ /* 0x000fe20000004100 */
[----:B------:R-:W-:Y:S01]  /*27c40*/  F2FP.F16.F32.PACK_AB R21, R14, R37 ;  /* 0x000000250e15723e */ /* 0x000fe200000000ff */
[----:B------:R-:W-:-:S02]  /*27c50*/  HADD2.F32 R140, -RZ, R99.H1_H1 ;  /* 0x30000063ff8c7230 */ /* 0x000fc40000004100 */
[----:B------:R-:W-:Y:S01]  /*27c60*/  FFMA.FTZ R134, R133, R134, R20 ;  /* 0x0000008685867223 */ /* 0x000fe20000010014 */
[----:B------:R-:W-:Y:S01]  /*27c70*/  F2FP.F16.F32.PACK_AB R37, R56, R59 ;  /* 0x0000003b3825723e */ /* 0x000fe200000000ff */
[----:B------:R-:W-:Y:S01]  /*27c80*/  FFMA.FTZ R131, R13, R22, R38 ;  /* 0x000000160d837223 */ /* 0x000fe20000010026 */
[----:B------:R-:W-:Y:S01]  /*27c90*/  F2FP.F16.F32.PACK_AB R36, R36, R57 ;  /* 0x000000392424723e */ /* 0x000fe200000000ff */
[----:B------:R-:W-:Y:S01]  /*27ca0*/  FFMA.FTZ R133, R15, R140, R142 ;  /* 0x0000008c0f857223 */ /* 0x000fe2000001008e */
[----:B------:R-:W-:Y:S01]  /*27cb0*/  F2FP.F16.F32.PACK_AB R23, R60, R63 ;  /* 0x0000003f3c17723e */ /* 0x000fe200000000ff */
[----:B------:R1:W-:Y:S01]  /*27cc0*/  @!P0 STG.E desc[UR12][R26.64], R130 ;  /* 0x000000821a008986 */ /* 0x0003e2000c10190c */
[----:B------:R-:W-:Y:S01]  /*27cd0*/  F2FP.F16.F32.PACK_AB R22, R18, R61 ;  /* 0x0000003d1216723e */ /* 0x000fe200000000ff */
[----:B------:R-:W-:Y:S01]  /*27ce0*/  UIADD3 UR9, UPT, UPT, UR9, UR16, URZ ;  /* 0x0000001009097290 */ /* 0x000fe2000fffe0ff */
[----:B------:R-:W-:Y:S02]  /*27cf0*/  F2FP.F16.F32.PACK_AB R20, R12, R17 ;  /* 0x000000110c14723e */ /* 0x000fe400000000ff */
[----:B------:R-:W-:Y:S01]  /*27d00*/  F2FP.F16.F32.PACK_AB R47, R47, R46 ;  /* 0x0000002e2f2f723e */ /* 0x000fe200000000ff */
[----:B------:R-:W-:Y:S01]  /*27d10*/  UISETP.GE.AND UP1, UPT, UR9, UR17, UPT ;  /* 0x000000110900728c */ /* 0x000fe2000bf26270 */
[----:B0-----:R-:W-:Y:S01]  /*27d20*/  IMAD.WIDE.U32 R56, R0, 0x10, R24 ;  /* 0x0000001000387825 */ /* 0x001fe200078e0018 */
        /* <DEDUP_REMOVED lines=10> */
[--C-:B-1----:R-:W-:Y:S01]  /*27dd0*/  IMAD.WIDE.U32 R26, R128, 0x10, R24.reuse ;  /* 0x00000010801a7825 */ /* 0x102fe200078e0018 */
[----:B------:R-:W-:Y:S01]  /*27de0*/  F2FP.F16.F32.PACK_AB R15, R19, R58 ;  /* 0x0000003a130f723e */ /* 0x000fe200000000ff */
[----:B------:R2:W-:Y:S01]  /*27df0*/  STG.E.128 desc[UR12][R10.64], R44 ;  /* 0x0000002c0a007986 */ /* 0x0005e2000c101d0c */
        /* <DEDUP_REMOVED lines=11> */
[----:B0-----:R-:W-:Y:S01]  /*27eb0*/  F2FP.F16.F32.PACK_AB R23, R126, R145 ;  /* 0x000000917e17723e */ /* 0x001fe200000000ff */
[----:B------:R2:W-:Y:S01]  /*27ec0*/  STG.E.128 desc[UR12][R52.64], R28 ;  /* 0x0000001c34007986 */ /* 0x0005e2000c101d0c */
[----:B------:R-:W-:-:S02]  /*27ed0*/  F2FP.F16.F32.PACK_AB R22, R143, R66 ;  /* 0x000000428f16723e */ /* 0x000fc400000000ff */
[----:B------:R-:W-:Y:S02]  /*27ee0*/  F2FP.F16.F32.PACK_AB R21, R64, R141 ;  /* 0x0000008d4015723e */ /* 0x000fe400000000ff */
[----:B------:R-:W-:Y:S02]  /*27ef0*/  F2FP.F16.F32.PACK_AB R20, R62, R67 ;  /* 0x000000433e14723e */ /* 0x000fe400000000ff */
[----:B------:R-:W-:Y:S02]  /*27f00*/  F2FP.F16.F32.PACK_AB R133, R125, R132 ;  /* 0x000000847d85723e */ /* 0x000fe400000000ff */
[----:B------:R-:W-:Y:S01]  /*27f10*/  F2FP.F16.F32.PACK_AB R134, R131, R134 ;  /* 0x000000868386723e */ /* 0x000fe200000000ff */
[----:B------:R2:W-:Y:S01]  /*27f20*/  STG.E.128 desc[UR12][R54.64], R20 ;  /* 0x0000001436007986 */ /* 0x0005e2000c101d0c */
[----:B------:R-:W-:-:S05]  /*27f30*/  F2FP.F16.F32.PACK_AB R132, R124, R127 ;  /* 0x0000007f7c84723e */ /* 0x000fca00000000ff */
[----:B------:R2:W-:Y:S01]  /*27f40*/  STG.E.128 desc[UR12][R24.64], R132 ;  /* 0x0000008418007986 */ /* 0x0005e2000c101d0c */
[----:B------:R-:W-:Y:S05]  /*27f50*/  BRA.U !UP1, `(.L_x_29171) ;  /* 0xfffffd8909b87547 */ /* 0x000fea000b83ffff */
[----:B------:R-:W-:Y:S05]  /*27f60*/  EXIT ;  /* 0x000000000000794d */ /* 0x000fea0003800000 */
.L_x_29172:
        /* <DEDUP_REMOVED lines=9> */
.L_x_42396:


//--------------------- .text._ZN10layer_norm13ln_fwd_kernelINS_13Kernel_traitsI6__halfS2_fS2_fjLj7168ELj1ELj1ELj4ELj16ENS_18Kernel_traits_baseILj7168ES2_S2_fS2_fjLj128EEEEELb1ELb0ELb1ELb0EEEvNS_9FwdParamsE --------------------------
	.section	.text._ZN10layer_norm13ln_fwd_kernelINS_13Kernel_traitsI6__halfS2_fS2_fjLj7168ELj1ELj1ELj4ELj16ENS_18Kernel_traits_baseILj7168ES2_S2_fS2_fjLj128EEEEELb1ELb0ELb1ELb0EEEvNS_9FwdParamsE,"ax",@progbits
	.align	128
        .global         _ZN10layer_norm13ln_fwd_kernelINS_13Kernel_traitsI6__halfS2_fS2_fjLj7168ELj1ELj1ELj4ELj16ENS_18Kernel_traits_baseILj7168ES2_S2_fS2_fjLj128EEEEELb1ELb0ELb1ELb0EEEvNS_9FwdParamsE
        .type           _ZN10layer_norm13ln_fwd_kernelINS_13Kernel_traitsI6__halfS2_fS2_fjLj7168ELj1ELj1ELj4ELj16ENS_18Kernel_traits_baseILj7168ES2_S2_fS2_fjLj128EEEEELb1ELb0ELb1ELb0EEEvNS_9FwdParamsE,@function
        .size           _ZN10layer_norm13ln_fwd_kernelINS_13Kernel_traitsI6__halfS2_fS2_fjLj7168ELj1ELj1ELj4ELj16ENS_18Kernel_traits_baseILj7168ES2_S2_fS2_fjLj128EEEEELb1ELb0ELb1ELb0EEEvNS_9FwdParamsE,(.L_x_42397 - _ZN10layer_norm13ln_fwd_kernelINS_13Kernel_traitsI6__halfS2_fS2_fjLj7168ELj1ELj1ELj4ELj16ENS_18Kernel_traits_baseILj7168ES2_S2_fS2_fjLj128EEEEELb1ELb0ELb1ELb0EEEvNS_9FwdParamsE)
        .other          _ZN10layer_norm13ln_fwd_kernelINS_13Kernel_traitsI6__halfS2_fS2_fjLj7168ELj1ELj1ELj4ELj16ENS_18Kernel_traits_baseILj7168ES2_S2_fS2_fjLj128EEEEELb1ELb0ELb1ELb0EEEvNS_9FwdParamsE,@"STO_CUDA_ENTRY STV_DEFAULT"
_ZN10layer_norm13ln_fwd_kernelINS_13Kernel_traitsI6__halfS2_fS2_fjLj7168ELj1ELj1ELj4ELj16ENS_18Kernel_traits_baseILj7168ES2_S2_fS2_fjLj128EEEEELb1ELb0ELb1ELb0EEEvNS_9FwdParamsE:
.text._ZN10layer_norm13ln_fwd_kernelINS_13Kernel_traitsI6__halfS2_fS2_fjLj7168ELj1ELj1ELj4ELj16ENS_18Kernel_traits_baseILj7168ES2_S2_fS2_fjLj128EEEEELb1ELb0ELb1ELb0EEEvNS_9FwdParamsE:
        /* <DEDUP_REMOVED lines=19> */
[C---:B----4-:R-:W-:Y:S02]  /*0130*/  LOP3.LUT R0, R11.reuse, 0x60, RZ, 0xc0, !PT ;  /* 0x000000600b007812 */ /* 0x050fe400078ec0ff */
[----:B------:R-:W-:Y:S02]  /*0140*/  LOP3.LUT R143, R11, 0x1f, RZ, 0xc0, !PT ;  /* 0x0000001f0b8f7812 */ /* 0x000fe400078ec0ff */
[--C-:B------:R-:W-:Y:S02]  /*0150*/  LOP3.LUT R142, R0, 0x1f, R11.reuse, 0xf8, !PT ;  /* 0x0000001f008e7812 */ /* 0x100fe400078ef80b */
[----:B------:R-:W0:Y:S02]  /*0160*/  LDC R140, c[0x0][0x360] ;  /* 0x0000d800ff8c7b82 */ /* 0x000e240000000800 */
[----:B------:R-:W-:Y:S01]  /*0170*/  LOP3.LUT R141, R142, 0x7f, RZ, 0x3c, !PT ;  /* 0x0000007f8e8d7812 */ /* 0x000fe200078e3cff */
[----:B0-----:R-:W-:Y:S01]  /*0180*/  IMAD R140, R140, UR22, R11 ;  /* 0x000000168c8c7c24 */ /* 0x001fe2000f8e020b */
[----:B--2---:R-:W-:-:S02]  /*0190*/  @P0 R2UR UR14, R2 ;  /* 0x00000000020e02ca */ /* 0x004fc400000e0000 */
[----:B------:R-:W-:Y:S02]  /*01a0*/  @P0 R2UR UR15, R3 ;  /* 0x00000000030f02ca */ /* 0x000fe400000e0000 */
[----:B---3--:R-:W-:Y:S02]  /*01b0*/  @P0 IADD3 R132, P1, PT, R4, R7, RZ ;  /* 0x0000000704840210 */ /* 0x008fe40007f3e0ff */
[----:B-----5:R-:W-:Y:S02]  /*01c0*/  SHF.R.S32.HI R2, RZ, 0x1f, R9 ;  /* 0x0000001fff027819 */ /* 0x020fe40000011409 */
[----:B------:R-:W-:Y:S02]  /*01d0*/  @P0 IADD3.X R133, PT, PT, RZ, R5, RZ, P1, !PT ;  /* 0x00000005ff850210 */ /* 0x000fe40000ffe4ff */
[----:B------:R-:W-:Y:S02]  /*01e0*/  LEA.HI R2, R2, R9, RZ, 0x3 ;  /* 0x0000000902027211 */ /* 0x000fe400078f18ff */
[--C-:B------:R-:W-:Y:S01]  /*01f0*/  SHF.R.U64 R139, R132, 0x2, R133.reuse ;  /* 0x00000002848b7819 */ /* 0x100fe20000001285 */
[----:B------:R-:W-:Y:S01]  /*0200*/  UIADD3 UR25, UPT, UPT, UR14, -0x61c88647, URZ ;  /* 0x9e3779b90e197890 */ /* 0x000fe2000fffe0ff */
[----:B------:R-:W-:Y:S01]  /*0210*/  LEA.HI.SX32 R141, R2, R141, 0x1d ;  /* 0x0000008d028d7211 */ /* 0x000fe200078feaff */
[----:B------:R-:W-:Y:S01]  /*0220*/  UIADD3 UR26, UPT, UPT, UR15, -0x4498517b, URZ ;  /* 0xbb67ae850f1a7890 */ /* 0x000fe2000fffe0ff */
        /* <DEDUP_REMOVED lines=76> */
.L_x_29174:
[C---:B------:R-:W-:Y:S01]  /*06f0*/  ISETP.GE.U32.AND P1, PT, R141.reuse, 0x100, PT ;  /* 0x000001008d00780c */ /* 0x040fe20003f26070 */
[----:B------:R-:W-:Y:S01]  /*0700*/  IMAD.MOV.U32 R3, RZ, RZ, R142 ;  /* 0x000000ffff037224 */ /* 0x000fe200078e008e */
[C---:B------:R-:W-:Y:S02]  /*0710*/  ISETP.GE.U32.AND P2, PT, R141.reuse, 0x180, PT ;  /* 0x000001808d00780c */ /* 0x040fe40003f46070 */
[C---:B------:R-:W-:Y:S02]  /*0720*/  ISETP.GE.U32.AND P0, PT, R141.reuse, 0x80, PT ;  /* 0x000000808d00780c */ /* 0x040fe40003f06070 */
[C---:B------:R-:W-:Y:S02]  /*0730*/  ISETP.GE.U32.AND P3, PT, R141.reuse, 0x200, PT ;  /* 0x000002008d00780c */ /* 0x040fe40003f66070 */
[C---:B------:R-:W-:Y:S02]  /*0740*/  ISETP.GE.U32.AND P4, PT, R141.reuse, 0x280, PT ;  /* 0x000002808d00780c */ /* 0x040fe40003f86070 */
[----:B------:R-:W-:-:S03]  /*0750*/  ISETP.GE.U32.AND P5, PT, R141, 0x300, PT ;  /* 0x000003008d00780c */ /* 0x000fc60003fa6070 */
[----:B------:R-:W0:Y:S04]  /*0760*/  @P1 LDC.64 R4, c[0x0][0x3d0] ;  /* 0x0000f400ff041b82 */ /* 0x000e280000000a00 */
[----:B------:R-:W-:-:S04]  /*0770*/  @P0 LOP3.LUT R3, R142, 0x80, RZ, 0xfc, !PT ;  /* 0x000000808e030812 */ /* 0x000fc800078efcff */
[----:B------:R-:W1:Y:S08]  /*0780*/  @P2 LDC.64 R8, c[0x0][0x3d0] ;  /* 0x0000f400ff082b82 */ /* 0x000e700000000a00 */
[----:B------:R-:W2:Y:S01]  /*0790*/  @P0 LDC.64 R6, c[0x0][0x3d0] ;  /* 0x0000f400ff060b82 */ /* 0x000ea20000000a00 */
[----:B0-----:R-:W-:-:S07]  /*07a0*/  @P1 IMAD.WIDE.U32 R4, R3, 0x10, R4 ;  /* 0x0000001003041825 */ /* 0x001fce00078e0004 */
[----:B------:R-:W0:Y:S01]  /*07b0*/  @P3 LDC.64 R16, c[0x0][0x3d0] ;  /* 0x0000f400ff103b82 */ /* 0x000e220000000a00 */
[----:B------:R-:W-:Y:S01]  /*07c0*/  @P1 VIADD R3, R3, 0x80 ;  /* 0x0000008003031836 */ /* 0x000fe20000000000 */
[----:B------:R-:W5:Y:S03]  /*07d0*/  @P1 LDG.E.128 R20, desc[UR12][R4.64] ;  /* 0x0000000c04141981 */ /* 0x000f66000c1e1d00 */
[----:B-1----:R-:W-:-:S03]  /*07e0*/  @P2 IMAD.WIDE.U32 R8, R3, 0x10, R8 ;  /* 0x0000001003082825 */ /* 0x002fc600078e0008 */
[----:B------:R-:W1:Y:S01]  /*07f0*/  @P4 LDC.64 R24, c[0x0][0x3d0] ;  /* 0x0000f400ff184b82 */ /* 0x000e620000000a00 */
[----:B------:R-:W-:Y:S01]  /*0800*/  @P2 IADD3 R3, PT, PT, R3, 0x80, RZ ;  /* 0x0000008003032810 */ /* 0x000fe20007ffe0ff */
[----:B------:R-:W5:Y:S01]  /*0810*/  @P2 LDG.E.128 R28, desc[UR12][R8.64] ;  /* 0x0000000c081c2981 */ /* 0x000f62000c1e1d00 */
[----:B--2---:R-:W-:-:S05]  /*0820*/  @P0 IMAD.WIDE.U32 R6, R142, 0x10, R6 ;  /* 0x000000108e060825 */ /* 0x004fca00078e0006 */
[----:B------:R-:W2:Y:S01]  /*0830*/  @P5 LDC.64 R32, c[0x0][0x3d0] ;  /* 0x0000f400ff205b82 */ /* 0x000ea20000000a00 */
[----:B------:R-:W5:Y:S01]  /*0840*/  @P0 LDG.E.128 R12, desc[UR12][R6.64] ;  /* 0x0000000c060c0981 */ /* 0x000f62000c1e1d00 */
[----:B------:R-:W-:Y:S01]  /*0850*/  ISETP.GE.U32.AND P6, PT, R141, 0x380, PT ;  /* 0x000003808d00780c */ /* 0x000fe20003fc6070 */
[----:B0-----:R-:W-:-:S04]  /*0860*/  @P3 IMAD.WIDE.U32 R16, R3, 0x10, R16 ;  /* 0x0000001003103825 */ /* 0x001fc800078e0010 */
[----:B------:R-:W-:Y:S02]  /*0870*/  @P3 VIADD R3, R3, 0x80 ;  /* 0x0000008003033836 */ /* 0x000fe40000000000 */
[----:B------:R-:W-:Y:S01]  /*0880*/  HFMA2 R58, -RZ, RZ, 0, 0 ;  /* 0x00000000ff3a7431 */ /* 0x000fe200000001ff */
[----:B------:R-:W5:Y:S01]  /*0890*/  @P3 LDG.E.128 R36, desc[UR12][R16.64] ;  /* 0x0000000c10243981 */ /* 0x000f62000c1e1d00 */
[----:B-1----:R-:W-:-:S04]  /*08a0*/  @P4 IMAD.WIDE.U32 R24, R3, 0x10, R24 ;  /* 0x0000001003184825 */ /* 0x002fc800078e0018 */
[----:B------:R-:W-:Y:S01]  /*08b0*/  @P4 VIADD R3, R3, 0x80 ;  /* 0x0000008003034836 */ /* 0x000fe20000000000 */
[----:B------:R0:W5:Y:S03]  /*08c0*/  @P4 LDG.E.128 R44, desc[UR12][R24.64] ;  /* 0x0000000c182c4981 */ /* 0x000166000c1e1d00 */
[----:B--2---:R-:W-:Y:S01]  /*08d0*/  @P5 IMAD.WIDE.U32 R32, R3, 0x10, R32 ;  /* 0x0000001003205825 */ /* 0x004fe200078e0020 */
[----:B------:R-:W-:Y:S02]  /*08e0*/  CS2R R56, SRZ ;  /* 0x0000000000387805 */ /* 0x000fe4000001ff00 */
[----:B------:R-:W-:Y:S02]  /*08f0*/  CS2R R48, SRZ ;  /* 0x0000000000307805 */ /* 0x000fe4000001ff00 */
[----:B------:R-:W-:Y:S01]  /*0900*/  CS2R R40, SRZ ;  /* 0x0000000000287805 */ /* 0x000fe2000001ff00 */
[----:B------:R-:W-:Y:S01]  /*0910*/  IMAD.MOV.U32 R50, RZ, RZ, RZ ;  /* 0x000000ffff327224 */ /* 0x000fe200078e00ff */
[----:B------:R1:W5:Y:S01]  /*0920*/  @P5 LDG.E.128 R52, desc[UR12][R32.64] ;  /* 0x0000000c20345981 */ /* 0x000362000c1e1d00 */
[----:B------:R-:W-:Y:S01]  /*0930*/  IMAD.MOV.U32 R42, RZ, RZ, RZ ;  /* 0x000000ffff2a7224 */ /* 0x000fe200078e00ff */
[----:B------:R-:W-:Y:S01]  /*0940*/  MOV R34, RZ ;  /* 0x000000ff00227202 */ /* 0x000fe20000000f00 */
[----:B------:R-:W-:Y:S01]  /*0950*/  IMAD.MOV.U32 R26, RZ, RZ, RZ ;  /* 0x000000ffff1a7224 */ /* 0x000fe200078e00ff */
[----:B0-----:R-:W-:Y:S01]  /*0960*/  CS2R R24, SRZ ;  /* 0x0000000000187805 */ /* 0x001fe2000001ff00 */
[----:B------:R-:W-:Y:S01]  /*0970*/  IMAD.MOV.U32 R18, RZ, RZ, RZ ;  /* 0x000000ffff127224 */ /* 0x000fe200078e00ff */
[----:B------:R-:W-:-:S02]  /*0980*/  CS2R R16, SRZ ;  /* 0x0000000000107805 */ /* 0x000fc4000001ff00 */
[----:B------:R-:W-:Y:S01]  /*0990*/  @P0 MOV R19, RZ ;  /* 0x000000ff00130202 */ /* 0x000fe20000000f00 */
[----:B------:R-:W-:Y:S01]  /*09a0*/  @P1 IMAD.MOV.U32 R27, RZ, RZ, RZ ;  /* 0x000000ffff1b1224 */ /* 0x000fe200078e00ff */
[----:B------:R-:W-:Y:S02]  /*09b0*/  @P3 MOV R43, RZ ;  /* 0x000000ff002b3202 */ /* 0x000fe40000000f00 */
[----:B-1----:R-:W-:Y:S01]  /*09c0*/  CS2R R32, SRZ ;  /* 0x0000000000207805 */ /* 0x002fe2000001ff00 */
[----:B------:R-:W-:Y:S01]  /*09d0*/  @P2 IMAD.MOV.U32 R35, RZ, RZ, RZ ;  /* 0x000000ffff232224 */ /* 0x000fe200078e00ff */
[----:B------:R-:W-:Y:S01]  /*09e0*/  @P5 IADD3 R3, PT, PT, R3, 0x80, RZ ;  /* 0x0000008003035810 */ /* 0x000fe20007ffe0ff */
[----:B------:R-:W-:Y:S02]  /*09f0*/  @P4 IMAD.MOV.U32 R51, RZ, RZ, RZ ;  /* 0x000000ffff334224 */ /* 0x000fe400078e00ff */
[----:B------:R-:W-:Y:S01]  /*0a00*/  @P5 IMAD.MOV.U32 R59, RZ, RZ, RZ ;  /* 0x000000ffff3b5224 */ /* 0x000fe200078e00ff */
[----:B------:R-:W-:Y:S06]  /*0a10*/  @!P6 BRA `(.L_x_29175) ;  /* 0x000000000044e947 */ /* 0x000fec0003800000 */
        /* <DEDUP_REMOVED lines=17> */
.L_x_29175:
[----:B------:R-:W-:Y:S05]  /*0b30*/  BSYNC.RECONVERGENT B0 ;  /* 0x0000000000007941 */ /* 0x000fea0003800200 */
.L_x_29173:
[----:B------:R-:W0:Y:S02]  /*0b40*/  LDCU UR4, c[0x0][0x384] ;  /* 0x00007080ff0477ac */ /* 0x000e240008000800 */
[----:B0-----:R-:W-:-:S06]  /*0b50*/  UISETP.GE.AND UP0, UPT, UR22, UR4, UPT ;  /* 0x000000041600728c */ /* 0x001fcc000bf06270 */
[----:B------:R-:W-:-:S13]  /*0b60*/  PLOP3.LUT P0, PT, PT, PT, UP0, 0x80, 0x8 ;  /* 0x000000000008781c */ /* 0x000fda0003f0f008 */
[----:B------:R-:W-:Y:S05]  /*0b70*/  @P0 EXIT ;  /* 0x000000000000094d */ /* 0x000fea0003800000 */
[----:B------:R-:W-:Y:S01]  /*0b80*/  IMAD.HI.U32 R3, R140, -0x326172a9, RZ ;  /* 0xcd9e8d578c037827 */ /* 0x000fe200078e00ff */
        /* <DEDUP_REMOVED lines=66> */
[----:B------:R-:W-:-:S04]  /*0fb0*/  IMAD.HI.U32 R0, R2, -0x2daee0ad, RZ ;  /* 0xd2511f5302007827 */ /* 0x000fc800078e00ff */
[----:B------:R-:W-:Y:S01]  /*0fc0*/  IMAD R68, R68, 0x8, R9 ;  /* 0x0000000844447824 */ /* 0x000fe200078e0209 */
[----:B------:R-:W-:Y:S01]  /*0fd0*/  LOP3.LUT R0, R5, UR40, R0, 0x96, !PT ;  /* 0x0000002805007c12 */ /* 0x000fe2000f8e9600 */
[----:B------:R-:W-:Y:S02]  /*0fe0*/  IMAD R8, R143, -0x20, R8 ;  /* 0xffffffe08f087824 */ /* 0x000fe400078e0208 */
[----:B------:R-:W-:Y:S01]  /*0ff0*/  IMAD R4, R7, -0x326172a9, RZ ;  /* 0xcd9e8d5707047824 */ /* 0x000fe200078e02ff */
[----:B------:R-:W-:Y:S01]  /*1000*/  I2FP.F32.U32 R68, R68 ;  /* 0x0000004400447245 */ /* 0x000fe20000201000 */
[----:B------:R-:W-:Y:S01]  /*1010*/  IMAD R2, R2, -0x2daee0ad, RZ ;  /* 0xd2511f5302027824 */ /* 0x000fe200078e02ff */
[----:B------:R-:W-:Y:S01]  /*1020*/  VIMNMX R8, PT, PT, RZ, R8, !PT ;  /* 0x00000008ff087248 */ /* 0x000fe20007fe0100 */
[----:B------:R-:W-:Y:S01]  /*1030*/  IMAD.HI.U32 R135, R3, -0x2daee0ad, RZ ;  /* 0xd2511f5303877827 */ /* 0x000fe200078e00ff */
[----:B------:R0:W0:Y:S02]  /*1040*/  MUFU.RCP R138, R68 ;  /* 0x00000044008a7308 */ /* 0x0000240000001000 */
        /* <DEDUP_REMOVED lines=8> */
.L_x_29889:
        /* <DEDUP_REMOVED lines=30> */
[----:B0-----:R-:W0:Y:S02]  /*12b0*/  LDC.64 R68, c[0x0][0x390] ;  /* 0x0000e400ff447b82 */ /* 0x001e240000000a00 */
[----:B0-----:R-:W-:-:S06]  /*12c0*/  IMAD.WIDE.U32 R68, R128, 0x10, R68 ;  /* 0x0000001080447825 */ /* 0x001fcc00078e0044 */
[----:B------:R-:W5:Y:S02]  /*12d0*/  LDG.E.128 R68, desc[UR12][R68.64] ;  /* 0x0000000c44447981 */ /* 0x000f64000c1e1d00 */
.L_x_29178:
[----:B------:R-:W-:Y:S05]  /*12e0*/  BRA.U !UP0, `(.L_x_29179) ;  /* 0x0000002908e87547 */ /* 0x000fea000b800000 */
        /* <DEDUP_REMOVED lines=24> */
.L_x_29183:
        /* <DEDUP_REMOVED lines=13> */
.L_x_29185:
[----:B------:R-:W-:Y:S05]  /*1540*/  BSYNC.RECONVERGENT B2 ;  /* 0x0000000000027941 */ /* 0x000fea0003800200 */
.L_x_29184:
        /* <DEDUP_REMOVED lines=42> */
.L_x_29182:
[----:B------:R-:W-:Y:S05]  /*17f0*/  BSYNC.RECONVERGENT B1 ;  /* 0x0000000000017941 */ /* 0x000fea0003800200 */
.L_x_29181:
        /* <DEDUP_REMOVED lines=9> */
[----:B------:R-:W-:-:S07]  /*1890*/  FADD.FTZ R72, R72, R131 ;  /* 0x0000008348487221 */ /* 0x000fce0000010000 */
.L_x_29180:
        /* <DEDUP_REMOVED lines=19> */
.L_x_29189:
        /* <DEDUP_REMOVED lines=13> */
.L_x_29191:
[----:B------:R-:W-:Y:S05]  /*1aa0*/  BSYNC.RECONVERGENT B2 ;  /* 0x0000000000027941 */ /* 0x000fea0003800200 */
.L_x_29190:
        /* <DEDUP_REMOVED lines=43> */
.L_x_29188:
[----:B------:R-:W-:Y:S05]  /*1d60*/  BSYNC.RECONVERGENT B1 ;  /* 0x0000000000017941 */ /* 0x000fea0003800200 */
.L_x_29187:
        /* <DEDUP_REMOVED lines=9> */
[----:B------:R-:W-:-:S07]  /*1e00*/  FADD.FTZ R73, R73, R132 ;  /* 0x0000008449497221 */ /* 0x000fce0000010000 */
.L_x_29186:
        /* <DEDUP_REMOVED lines=19> */
.L_x_29195:
        /* <DEDUP_REMOVED lines=13> */
.L_x_29197:
[----:B------:R-:W-:Y:S05]  /*2010*/  BSYNC.RECONVERGENT B2 ;  /* 0x0000000000027941 */ /* 0x000fea0003800200 */
.L_x_29196:
        /* <DEDUP_REMOVED lines=41> */
[----:B------:R-:W-:-:S07]  /*22b0*/  LOP3.LUT R135, R130, UR42, R147, 0x96, !PT ;  /* 0x0000002a82877c12 */ /* 0x000fce000f8e9693 */
.L_x_29194:
[----:B------:R-:W-:Y:S05]  /*22c0*/  BSYNC.RECONVERGENT B1 ;  /* 0x0000000000017941 */ /* 0x000fea0003800200 */
.L_x_29193:
        /* <DEDUP_REMOVED lines=10> */
.L_x_29192:
        /* <DEDUP_REMOVED lines=19> */
.L_x_29201:
        /* <DEDUP_REMOVED lines=13> */
.L_x_29203:
[----:B------:R-:W-:Y:S05]  /*2570*/  BSYNC.RECONVERGENT B2 ;  /* 0x0000000000027941 */ /* 0x000fea0003800200 */
.L_x_29202:
        /* <DEDUP_REMOVED lines=43> */
.L_x_29200:
[----:B------:R-:W-:Y:S05]  /*2830*/  BSYNC.RECONVERGENT B1 ;  /* 0x0000000000017941 */ /* 0x000fea0003800200 */
.L_x_29199:
        /* <DEDUP_REMOVED lines=10> */
.L_x_29198:
        /* <DEDUP_REMOVED lines=19> */
.L_x_29207:
        /* <DEDUP_REMOVED lines=13> */
.L_x_29209:
[----:B------:R-:W-:Y:S05]  /*2ae0*/  BSYNC.RECONVERGENT B2 ;  /* 0x0000000000027941 */ /* 0x000fea0003800200 */
.L_x_29208:
        /* <DEDUP_REMOVED lines=42> */
.L_x_29206:
[----:B------:R-:W-:Y:S05]  /*2d90*/  BSYNC.RECONVERGENT B1 ;  /* 0x0000000000017941 */ /* 0x000fea0003800200 */
.L_x_29205:
        /* <DEDUP_REMOVED lines=10> */
.L_x_29204:
        /* <DEDUP_REMOVED lines=19> */
.L_x_29213:
        /* <DEDUP_REMOVED lines=13> */
.L_x_29215:
[----:B------:R-:W-:Y:S05]  /*3040*/  BSYNC.RECONVERGENT B2 ;  /* 0x0000000000027941 */ /* 0x000fea0003800200 */
.L_x_29214:
        /* <DEDUP_REMOVED lines=43> */
.L_x_29212:
[----:B------:R-:W-:Y:S05]  /*3300*/  BSYNC.RECONVERGENT B1 ;  /* 0x0000000000017941 */ /* 0x000fea0003800200 */
.L_x_29211:
        /* <DEDUP_REMOVED lines=10> */
.L_x_29210:
        /* <DEDUP_REMOVED lines=19> */
.L_x_29219:
        /* <DEDUP_REMOVED lines=13> */
.L_x_29221:
[----:B------:R-:W-:Y:S05]  /*35b0*/  BSYNC.RECONVERGENT B2 ;  /* 0x0000000000027941 */ /* 0x000fea0003800200 */
.L_x_29220:
        /* <DEDUP_REMOVED lines=42> */
.L_x_29218:
[----:B------:R-:W-:Y:S05]  /*3860*/  BSYNC.RECONVERGENT B1 ;  /* 0x0000000000017941 */ /* 0x000fea0003800200 */
.L_x_29217:
        /* <DEDUP_REMOVED lines=10> */
.L_x_29216:
        /* <DEDUP_REMOVED lines=19> */
.L_x_29225:
        /* <DEDUP_REMOVED lines=13> */
.L_x_29227:
[----:B------:R-:W-:Y:S05]  /*3b10*/  BSYNC.RECONVERGENT B2 ;  /* 0x0000000000027941 */ /* 0x000fea0003800200 */
.L_x_29226:
        /* <DEDUP_REMOVED lines=43> */
.L_x_29224:
[----:B------:R-:W-:Y:S05]  /*3dd0*/  BSYNC.RECONVERGENT B1 ;  /* 0x0000000000017941 */ /* 0x000fea0003800200 */
.L_x_29223:
        /* <DEDUP_REMOVED lines=9> */
[----:B------:R-:W-:Y:S01]  /*3e70*/  FADD.FTZ R79, R79, R130 ;  /* 0x000000824f4f7221 */ /* 0x000fe20000010000 */
[----:B------:R-:W-:Y:S06]  /*3e80*/  BRA `(.L_x_29222) ;  /* 0x00000028006c7947 */ /* 0x000fec0003800000 */
.L_x_29179:
        /* <DEDUP_REMOVED lines=20> */
.L_x_29231:
        /* <DEDUP_REMOVED lines=13> */
.L_x_29233:
[----:B------:R-:W-:Y:S05]  /*40a0*/  BSYNC.RECONVERGENT B2 ;  /* 0x0000000000027941 */ /* 0x000fea0003800200 */
.L_x_29232:
        /* <DEDUP_REMOVED lines=42> */
.L_x_29230:
[----:B------:R-:W-:Y:S05]  /*4350*/  BSYNC.RECONVERGENT B1 ;  /* 0x0000000000017941 */ /* 0x000fea0003800200 */
.L_x_29229:
        /* <DEDUP_REMOVED lines=9> */
.L_x_29228:
        /* <DEDUP_REMOVED lines=16> */
.L_x_29237:
        /* <DEDUP_REMOVED lines=13> */
.L_x_29239:
[----:B------:R-:W-:Y:S05]  /*45c0*/  BSYNC.RECONVERGENT B2 ;  /* 0x0000000000027941 */ /* 0x000fea0003800200 */
.L_x_29238:
        /* <DEDUP_REMOVED lines=43> */
.L_x_29236:
[----:B------:R-:W-:Y:S05]  /*4880*/  BSYNC.RECONVERGENT B1 ;  /* 0x0000000000017941 */ /* 0x000fea0003800200 */
.L_x_29235:
        /* <DEDUP_REMOVED lines=9> */
.L_x_29234:
        /* <DEDUP_REMOVED lines=16> */
.L_x_29243:
        /* <DEDUP_REMOVED lines=13> */
.L_x_29245:
[----:B------:R-:W-:Y:S05]  /*4af0*/  BSYNC.RECONVERGENT B2 ;  /* 0x0000000000027941 */ /* 0x000fea0003800200 */
.L_x_29244:
        /* <DEDUP_REMOVED lines=43> */
.L_x_29242:
[----:B------:R-:W-:Y:S05]  /*4db0*/  BSYNC.RECONVERGENT B1 ;  /* 0x0000000000017941 */ /* 0x000fea0003800200 */
.L_x_29241:
        /* <DEDUP_REMOVED lines=9> */
.L_x_29240:
        /* <DEDUP_REMOVED lines=16> */
.L_x_29249:
        /* <DEDUP_REMOVED lines=13> */
.L_x_29251:
[----:B------:R-:W-:Y:S05]  /*5020*/  BSYNC.RECONVERGENT B2 ;  /* 0x0000000000027941 */ /* 0x000fea0003800200 */
.L_x_29250:
        /* <DEDUP_REMOVED lines=43> */
.L_x_29248:
[----:B------:R-:W-:Y:S05]  /*52e0*/  BSYNC.RECONVERGENT B1 ;  /* 0x0000000000017941 */ /* 0x000fea0003800200 */
.L_x_29247:
        /* <DEDUP_REMOVED lines=9> */
.L_x_29246:
        /* <DEDUP_REMOVED lines=16> */
.L_x_29255:
        /* <DEDUP_REMOVED lines=13> */
.L_x_29257:
[----:B------:R-:W-:Y:S05]  /*5550*/  BSYNC.RECONVERGENT B2 ;  /* 0x0000000000027941 */ /* 0x000fea0003800200 */
.L_x_29256:
        /* <DEDUP_REMOVED lines=43> */
.L_x_29254:
[----:B------:R-:W-:Y:S05]  /*5810*/  BSYNC.RECONVERGENT B1 ;  /* 0x0000000000017941 */ /* 0x000fea0003800200 */
.L_x_29253:
        /* <DEDUP_REMOVED lines=9> */
.L_x_29252:
        /* <DEDUP_REMOVED lines=16> */
.L_x_29261:
        /* <DEDUP_REMOVED lines=13> */
.L_x_29263:
[----:B------:R-:W-:Y:S05]  /*5a80*/  BSYNC.RECONVERGENT B2 ;  /* 0x0000000000027941 */ /* 0x000fea0003800200 */
.L_x_29262:
        /* <DEDUP_REMOVED lines=43> */
.L_x_29260:
[----:B------:R-:W-:Y:S05]  /*5d40*/  BSYNC.RECONVERGENT B1 ;  /* 0x0000000000017941 */ /* 0x000fea0003800200 */
.L_x_29259:
        /* <DEDUP_REMOVED lines=9> */
.L_x_29258:
        /* <DEDUP_REMOVED lines=16> */
.L_x_29267:
        /* <DEDUP_REMOVED lines=13> */
.L_x_29269:
[----:B------:R-:W-:Y:S05]  /*5fb0*/  BSYNC.RECONVERGENT B2 ;  /* 0x0000000000027941 */ /* 0x000fea0003800200 */
.L_x_29268:
        /* <DEDUP_REMOVED lines=43> */
.L_x_29266:
[----:B------:R-:W-:Y:S05]  /*6270*/  BSYNC.RECONVERGENT B1 ;  /* 0x0000000000017941 */ /* 0x000fea0003800200 */
.L_x_29265:
        /* <DEDUP_REMOVED lines=9> */
.L_x_29264:
        /* <DEDUP_REMOVED lines=16> */
.L_x_29272:
        /* <DEDUP_REMOVED lines=13> */
.L_x_29274:
[----:B------:R-:W-:Y:S05]  /*64e0*/  BSYNC.RECONVERGENT B2 ;  /* 0x0000000000027941 */ /* 0x000fea0003800200 */
.L_x_29273:
        /* <DEDUP_REMOVED lines=43> */
.L_x_29271:
[----:B------:R-:W-:Y:S05]  /*67a0*/  BSYNC.RECONVERGENT B1 ;  /* 0x0000000000017941 */ /* 0x000fea0003800200 */
.L_x_29270:
        /* <DEDUP_REMOVED lines=9> */
.L_x_29222:
[----:B------:R-:W1:Y:S01]  /*6840*/  LDC.64 R130, c[0x0][0x3a8] ;  /* 0x0000ea00ff827b82 */ /* 0x000e620000000a00 */
[----:B------:R-:W-:Y:S02]  /*6850*/  IMAD.MOV.U32 R134, RZ, RZ, R148 ;  /* 0x000000ffff867224 */ /* 0x000fe400078e0094 */
[----:B-1----:R-:W-:-:S05]  /*6860*/  IMAD.WIDE.U32 R130, R129, 0x20, R130 ;  /* 0x0000002081827825 */ /* 0x002fca00078e0082 */
[----:B-----5:R1:W-:Y:S04]  /*6870*/  STG.E.128 desc[UR12][R130.64], R72 ;  /* 0x0000004882007986 */ /* 0x0203e8000c101d0c */
        /* <DEDUP_REMOVED lines=22> */
.L_x_29275:
[----:B------:R-:W-:Y:S01]  /*69e0*/  IADD3 R129, PT, PT, R129, 0x80, RZ ;  /* 0x0000008081817810 */ /* 0x000fe20007ffe0ff */
[----:B------:R-:W-:-:S07]  /*69f0*/  VIADD R128, R128, 0x80 ;  /* 0x0000008080807836 */ /* 0x000fce0000000000 */
.L_x_29177:
[----:B------:R-:W-:Y:S05]  /*6a00*/  BSYNC.RECONVERGENT B0 ;  /* 0x0000000000007941 */ /* 0x000fea0003800200 */
.L_x_29176:
[----:B------:R-:W-:Y:S01]  /*6a10*/  ISETP.GE.U32.AND P1, PT, R141, 0x100, PT ;  /* 0x000001008d00780c */ /* 0x000fe20003f26070 */
[----:B------:R-:W-:Y:S03]  /*6a20*/  BSSY.RECONVERGENT B0, `(.L_x_29276) ;  /* 0x000057b000007945 */ /* 0x000fe60003800200 */
[----:B-12---:R-:W-:-:S09]  /*6a30*/  P2R R130, PR, RZ, 0x2 ;  /* 0x00000002ff827803 */ /* 0x006fd20000000000 */
[----:B------:R-:W-:Y:S05]  /*6a40*/  @!P1 BRA `(.L_x_29277) ;  /* 0x0000005400e09947 */ /* 0x000fea0003800000 */
[----:B------:R-:W-:-:S04]  /*6a50*/  UISETP.NE.U32.AND UP0, UPT, UR18, URZ, UPT ;  /* 0x000000ff1200728c */ /* 0x000fc8000bf05070 */
[----:B------:R-:W-:Y:S01]  /*6a60*/  UISETP.NE.AND.EX UP0, UPT, UR19, URZ, UPT, UP0 ;  /* 0x000000ff1300728c */ /* 0x000fe2000bf05300 */
[----:B------:R-:W-:Y:S10]  /*6a70*/  BRA.U !UP3, `(.L_x_29278) ;  /* 0x000000010b0c7547 */ /* 0x000ff4000b800000 */
[----:B0-----:R-:W0:Y:S02]  /*6a80*/  LDC.64 R68, c[0x0][0x390] ;  /* 0x0000e400ff447b82 */ /* 0x001e240000000a00 */
[----:B0-----:R-:W-:-:S06]  /*6a90*/  IMAD.WIDE.U32 R68, R128, 0x10, R68 ;  /* 0x0000001080447825 */ /* 0x001fcc00078e0044 */
[----:B------:R-:W5:Y:S02]  /*6aa0*/  LDG.E.128 R68, desc[UR12][R68.64] ;  /* 0x0000000c44447981 */ /* 0x000f64000c1e1d00 */
.L_x_29278:
[----:B------:R-:W-:Y:S05]  /*6ab0*/  BRA.U !UP0, `(.L_x_29279) ;  /* 0x0000002908e87547 */ /* 0x000fea000b800000 */
        /* <DEDUP_REMOVED lines=24> */
.L_x_29283:
        /* <DEDUP_REMOVED lines=13> */
.L_x_29285:
[----:B------:R-:W-:Y:S05]  /*6d10*/  BSYNC.RECONVERGENT B2 ;  /* 0x0000000000027941 */ /* 0x000fea0003800200 */
.L_x_29284:
        /* <DEDUP_REMOVED lines=42> */
.L_x_29282:
[----:B------:R-:W-:Y:S05]  /*6fc0*/  BSYNC.RECONVERGENT B1 ;  /* 0x0000000000017941 */ /* 0x000fea0003800200 */
.L_x_29281:
        /* <DEDUP_REMOVED lines=10> */
.L_x_29280:
        /* <DEDUP_REMOVED lines=19> */
.L_x_29289:
        /* <DEDUP_REMOVED lines=13> */
.L_x_29291:
[----:B------:R-:W-:Y:S05]  /*7270*/  BSYNC.RECONVERGENT B2 ;  /* 0x0000000000027941 */ /* 0x000fea0003800200 */
.L_x_29290:
        /* <DEDUP_REMOVED lines=43> */
.L_x_29288:
[----:B------:R-:W-:Y:S05]  /*7530*/  BSYNC.RECONVERGENT B1 ;  /* 0x0000000000017941 */ /* 0x000fea0003800200 */
.L_x_29287:
        /* <DEDUP_REMOVED lines=10> */
.L_x_29286:
        /* <DEDUP_REMOVED lines=19> */
.L_x_29295:
        /* <DEDUP_REMOVED lines=13> */
.L_x_29297:
[----:B------:R-:W-:Y:S05]  /*77e0*/  BSYNC.RECONVERGENT B2 ;  /* 0x0000000000027941 */ /* 0x000fea0003800200 */
.L_x_29296:
        /* <DEDUP_REMOVED lines=41> */
[----:B------:R-:W-:-:S07]  /*7a80*/  LOP3.LUT R135, R130, UR42, R147, 0x96, !PT ;  /* 0x0000002a82877c12 */ /* 0x000fce000f8e9693 */
.L_x_29294:
[----:B------:R-:W-:Y:S05]  /*7a90*/  BSYNC.RECONVERGENT B1 ;  /* 0x0000000000017941 */ /* 0x000fea0003800200 */
.L_x_29293:
        /* <DEDUP_REMOVED lines=10> */
.L_x_29292:
        /* <DEDUP_REMOVED lines=19> */
.L_x_29301:
        /* <DEDUP_REMOVED lines=13> */
.L_x_29303:
[----:B------:R-:W-:Y:S05]  /*7d40*/  BSYNC.RECONVERGENT B2 ;  /* 0x0000000000027941 */ /* 0x000fea0003800200 */
.L_x_29302:
        /* <DEDUP_REMOVED lines=43> */
.L_x_29300:
[----:B------:R-:W-:Y:S05]  /*8000*/  BSYNC.RECONVERGENT B1 ;  /* 0x0000000000017941 */ /* 0x000fea0003800200 */
.L_x_29299:
        /* <DEDUP_REMOVED lines=10> */
.L_x_29298:
        /* <DEDUP_REMOVED lines=19> */
.L_x_29307:
        /* <DEDUP_REMOVED lines=13> */
.L_x_29309:
[----:B------:R-:W-:Y:S05]  /*82b0*/  BSYNC.RECONVERGENT B2 ;  /* 0x0000000000027941 */ /* 0x000fea0003800200 */
.L_x_29308:
        /* <DEDUP_REMOVED lines=42> */
.L_x_29306:
[----:B------:R-:W-:Y:S05]  /*8560*/  BSYNC.RECONVERGENT B1 ;  /* 0x0000000000017941 */ /* 0x000fea0003800200 */
.L_x_29305:
        /* <DEDUP_REMOVED lines=10> */
.L_x_29304:
        /* <DEDUP_REMOVED lines=19> */
.L_x_29313:
        /* <DEDUP_REMOVED lines=13> */
.L_x_29315:
[----:B------:R-:W-:Y:S05]  /*8810*/  BSYNC.RECONVERGENT B2 ;  /* 0x0000000000027941 */ /* 0x000fea0003800200 */
.L_x_29314:
        /* <DEDUP_REMOVED lines=43> */
.L_x_29312:
[----:B------:R-:W-:Y:S05]  /*8ad0*/  BSYNC.RECONVERGENT B1 ;  /* 0x0000000000017941 */ /* 0x000fea0003800200 */
.L_x_29311:
        /* <DEDUP_REMOVED lines=10> */
.L_x_29310:
        /* <DEDUP_REMOVED lines=19> */
.L_x_29319:
        /* <DEDUP_REMOVED lines=13> */
.L_x_29321:
[----:B------:R-:W-:Y:S05]  /*8d80*/  BSYNC.RECONVERGENT B2 ;  /* 0x0000000000027941 */ /* 0x000fea0003800200 */
.L_x_29320:
        /* <DEDUP_REMOVED lines=42> */
.L_x_29318:
[----:B------:R-:W-:Y:S05]  /*9030*/  BSYNC.RECONVERGENT B1 ;  /* 0x0000000000017941 */ /* 0x000fea0003800200 */
.L_x_29317:
        /* <DEDUP_REMOVED lines=10> */
.L_x_29316:
        /* <DEDUP_REMOVED lines=19> */
.L_x_29325:
        /* <DEDUP_REMOVED lines=13> */
.L_x_29327:
[----:B------:R-:W-:Y:S05]  /*92e0*/  BSYNC.RECONVERGENT B2 ;  /* 0x0000000000027941 */ /* 0x000fea0003800200 */
.L_x_29326:
        /* <DEDUP_REMOVED lines=43> */
.L_x_29324:
[----:B------:R-:W-:Y:S05]  /*95a0*/  BSYNC.RECONVERGENT B1 ;  /* 0x0000000000017941 */ /* 0x000fea0003800200 */
.L_x_29323:
        /* <DEDUP_REMOVED lines=11> */
.L_x_29279:
        /* <DEDUP_REMOVED lines=20> */
.L_x_29331:
        /* <DEDUP_REMOVED lines=13> */
.L_x_29333:
[----:B------:R-:W-:Y:S05]  /*9870*/  BSYNC.RECONVERGENT B2 ;  /* 0x0000000000027941 */ /* 0x000fea0003800200 */
.L_x_29332:
        /* <DEDUP_REMOVED lines=42> */
.L_x_29330:
[----:B------:R-:W-:Y:S05]  /*9b20*/  BSYNC.RECONVERGENT B1 ;  /* 0x0000000000017941 */ /* 0x000fea0003800200 */
.L_x_29329:
        /* <DEDUP_REMOVED lines=9> */
.L_x_29328:
        /* <DEDUP_REMOVED lines=16> */
.L_x_29337:
        /* <DEDUP_REMOVED lines=13> */
.L_x_29339:
[----:B------:R-:W-:Y:S05]  /*9d90*/  BSYNC.RECONVERGENT B2 ;  /* 0x0000000000027941 */ /* 0x000fea0003800200 */
.L_x_29338:
        /* <DEDUP_REMOVED lines=43> */
.L_x_29336:
[----:B------:R-:W-:Y:S05]  /*a050*/  BSYNC.RECONVERGENT B1 ;  /* 0x0000000000017941 */ /* 0x000fea0003800200 */
.L_x_29335:
        /* <DEDUP_REMOVED lines=9> */
.L_x_29334:
        /* <DEDUP_REMOVED lines=16> */
.L_x_29343:
        /* <DEDUP_REMOVED lines=13> */
.L_x_29345:
[----:B------:R-:W-:Y:S05]  /*a2c0*/  BSYNC.RECONVERGENT B2 ;  /* 0x0000000000027941 */ /* 0x000fea0003800200 */
.L_x_29344:
        /* <DEDUP_REMOVED lines=43> */
.L_x_29342:
[----:B------:R-:W-:Y:S05]  /*a580*/  BSYNC.RECONVERGENT B1 ;  /* 0x0000000000017941 */ /* 0x000fea0003800200 */
.L_x_29341:
        /* <DEDUP_REMOVED lines=9> */
.L_x_29340:
        /* <DEDUP_REMOVED lines=16> */
.L_x_29349:
        /* <DEDUP_REMOVED lines=13> */
.L_x_29351:
[----:B------:R-:W-:Y:S05]  /*a7f0*/  BSYNC.RECONVERGENT B2 ;  /* 0x0000000000027941 */ /* 0x000fea0003800200 */
.L_x_29350:
        /* <DEDUP_REMOVED lines=43> */
.L_x_29348:
[----:B------:R-:W-:Y:S05]  /*aab0*/  BSYNC.RECONVERGENT B1 ;  /* 0x0000000000017941 */ /* 0x000fea0003800200 */
.L_x_29347:
        /* <DEDUP_REMOVED lines=9> */
.L_x_29346:
        /* <DEDUP_REMOVED lines=16> */
.L_x_29355:
        /* <DEDUP_REMOVED lines=13> */
.L_x_29357:
[----:B------:R-:W-:Y:S05]  /*ad20*/  BSYNC.RECONVERGENT B2 ;  /* 0x0000000000027941 */ /* 0x000fea0003800200 */
.L_x_29356:
        /* <DEDUP_REMOVED lines=43> */
.L_x_29354:
[----:B------:R-:W-:Y:S05]  /*afe0*/  BSYNC.RECONVERGENT B1 ;  /* 0x0000000000017941 */ /* 0x000fea0003800200 */
.L_x_29353:
        /* <DEDUP_REMOVED lines=9> */
.L_x_29352:
        /* <DEDUP_REMOVED lines=16> */
.L_x_29361:
        /* <DEDUP_REMOVED lines=13> */
.L_x_29363:
[----:B------:R-:W-:Y:S05]  /*b250*/  BSYNC.RECONVERGENT B2 ;  /* 0x0000000000027941 */ /* 0x000fea0003800200 */
.L_x_29362:
        /* <DEDUP_REMOVED lines=43> */
.L_x_29360:
[----:B------:R-:W-:Y:S05]  /*b510*/  BSYNC.RECONVERGENT B1 ;  /* 0x0000000000017941 */ /* 0x000fea0003800200 */
.L_x_29359:
        /* <DEDUP_REMOVED lines=9> */
.L_x_29358:
        /* <DEDUP_REMOVED lines=16> */
.L_x_29367:
        /* <DEDUP_REMOVED lines=13> */
.L_x_29369:
[----:B------:R-:W-:Y:S05]  /*b780*/  BSYNC.RECONVERGENT B2 ;  /* 0x0000000000027941 */ /* 0x000fea0003800200 */
.L_x_29368:
        /* <DEDUP_REMOVED lines=43> */
.L_x_29366:
[----:B------:R-:W-:Y:S05]  /*ba40*/  BSYNC.RECONVERGENT B1 ;  /* 0x0000000000017941 */ /* 0x000fea0003800200 */
.L_x_29365:
        /* <DEDUP_REMOVED lines=9> */
.L_x_29364:
        /* <DEDUP_REMOVED lines=16> */
.L_x_29372:
        /* <DEDUP_REMOVED lines=13> */
.L_x_29374:
[----:B------:R-:W-:Y:S05]  /*bcb0*/  BSYNC.RECONVERGENT B2 ;  /* 0x0000000000027941 */ /* 0x000fea0003800200 */
.L_x_29373:
        /* <DEDUP_REMOVED lines=43> */
.L_x_29371:
[----:B------:R-:W-:Y:S05]  /*bf70*/  BSYNC.RECONVERGENT B1 ;  /* 0x0000000000017941 */ /* 0x000fea0003800200 */
.L_x_29370:
        /* <DEDUP_REMOVED lines=9> */
.L_x_29322:
[----:B------:R-:W1:Y:S01]  /*c010*/  LDC.64 R130, c[0x0][0x3a8] ;  /* 0x0000ea00ff827b82 */ /* 0x000e620000000a00 */
[----:B------:R-:W-:Y:S01]  /*c020*/  MOV R134, R148 ;  /* 0x0000009400867202 */ /* 0x000fe20000000f00 */
        /* <DEDUP_REMOVED lines=24> */
.L_x_29375:
[----:B------:R-:W-:Y:S01]  /*c1b0*/  VIADD R129, R129, 0x80 ;  /* 0x0000008081817836 */ /* 0x000fe20000000000 */
[----:B------:R-:W-:-:S07]  /*c1c0*/  IADD3 R128, PT, PT, R128, 0x80, RZ ;  /* 0x0000008080807810 */ /* 0x000fce0007ffe0ff */
.L_x_29277:
[----:B------:R-:W-:Y:S05]  /*c1d0*/  BSYNC.RECONVERGENT B0 ;  /* 0x0000000000007941 */ /* 0x000fea0003800200 */
.L_x_29276:
        /* <DEDUP_REMOVED lines=10> */
.L_x_29378:
[----:B------:R-:W-:Y:S05]  /*c280*/  BRA.U !UP0, `(.L_x_29379) ;  /* 0x0000002908e87547 */ /* 0x000fea000b800000 */
        /* <DEDUP_REMOVED lines=24> */
.L_x_29383:
        /* <DEDUP_REMOVED lines=13> */
.L_x_29385:
[----:B------:R-:W-:Y:S05]  /*c4e0*/  BSYNC.RECONVERGENT B2 ;  /* 0x0000000000027941 */ /* 0x000fea0003800200 */
.L_x_29384:
        /* <DEDUP_REMOVED lines=41> */
[----:B------:R-:W-:-:S07]  /*c780*/  LOP3.LUT R135, R130, UR42, R147, 0x96, !PT ;  /* 0x0000002a82877c12 */ /* 0x000fce000f8e9693 */
.L_x_29382:
[----:B------:R-:W-:Y:S05]  /*c790*/  BSYNC.RECONVERGENT B1 ;  /* 0x0000000000017941 */ /* 0x000fea0003800200 */
.L_x_29381:
        /* <DEDUP_REMOVED lines=10> */
.L_x_29380:
        /* <DEDUP_REMOVED lines=19> */
.L_x_29389:
        /* <DEDUP_REMOVED lines=13> */
.L_x_29391:
[----:B------:R-:W-:Y:S05]  /*ca40*/  BSYNC.RECONVERGENT B2 ;  /* 0x0000000000027941 */ /* 0x000fea0003800200 */
.L_x_29390:
        /* <DEDUP_REMOVED lines=43> */
.L_x_29388:
[----:B------:R-:W-:Y:S05]  /*cd00*/  BSYNC.RECONVERGENT B1 ;  /* 0x0000000000017941 */ /* 0x000fea0003800200 */
.L_x_29387:
        /* <DEDUP_REMOVED lines=9> */
[----:B------:R-:W-:-:S07]  /*cda0*/  FADD.FTZ R89, R89, R132 ;  /* 0x0000008459597221 */ /* 0x000fce0000010000 */
.L_x_29386:
        /* <DEDUP_REMOVED lines=19> */
.L_x_29395:
        /* <DEDUP_REMOVED lines=13> */
.L_x_29397:
[----:B------:R-:W-:Y:S05]  /*cfb0*/  BSYNC.RECONVERGENT B2 ;  /* 0x0000000000027941 */ /* 0x000fea0003800200 */
.L_x_29396:
        /* <DEDUP_REMOVED lines=42> */
.L_x_29394:
[----:B------:R-:W-:Y:S05]  /*d260*/  BSYNC.RECONVERGENT B1 ;  /* 0x0000000000017941 */ /* 0x000fea0003800200 */
.L_x_29393:
        /* <DEDUP_REMOVED lines=10> */
.L_x_29392:
        /* <DEDUP_REMOVED lines=19> */
.L_x_29401:
        /* <DEDUP_REMOVED lines=13> */
.L_x_29403:
[----:B------:R-:W-:Y:S05]  /*d510*/  BSYNC.RECONVERGENT B2 ;  /* 0x0000000000027941 */ /* 0x000fea0003800200 */
.L_x_29402:
        /* <DEDUP_REMOVED lines=43> */
.L_x_29400:
[----:B------:R-:W-:Y:S05]  /*d7d0*/  BSYNC.RECONVERGENT B1 ;  /* 0x0000000000017941 */ /* 0x000fea0003800200 */
.L_x_29399:
        /* <DEDUP_REMOVED lines=10> */
.L_x_29398:
        /* <DEDUP_REMOVED lines=19> */
.L_x_29407:
        /* <DEDUP_REMOVED lines=13> */
.L_x_29409:
[----:B------:R-:W-:Y:S05]  /*da80*/  BSYNC.RECONVERGENT B2 ;  /* 0x0000000000027941 */ /* 0x000fea0003800200 */
.L_x_29408:
        /* <DEDUP_REMOVED lines=41> */
[----:B------:R-:W-:-:S07]  /*dd20*/  LOP3.LUT R135, R130, UR42, R147, 0x96, !PT ;  /* 0x0000002a82877c12 */ /* 0x000fce000f8e9693 */
.L_x_29406:
[----:B------:R-:W-:Y:S05]  /*dd30*/  BSYNC.RECONVERGENT B1 ;  /* 0x0000000000017941 */ /* 0x000fea0003800200 */
.L_x_29405:
        /* <DEDUP_REMOVED lines=10> */
.L_x_29404:
        /* <DEDUP_REMOVED lines=19> */
.L_x_29413:
        /* <DEDUP_REMOVED lines=13> */
.L_x_29415:
[----:B------:R-:W-:Y:S05]  /*dfe0*/  BSYNC.RECONVERGENT B2 ;  /* 0x0000000000027941 */ /* 0x000fea0003800200 */
.L_x_29414:
        /* <DEDUP_REMOVED lines=43> */
.L_x_29412:
[----:B------:R-:W-:Y:S05]  /*e2a0*/  BSYNC.RECONVERGENT B1 ;  /* 0x0000000000017941 */ /* 0x000fea0003800200 */
.L_x_29411:
        /* <DEDUP_REMOVED lines=10> */
.L_x_29410:
        /* <DEDUP_REMOVED lines=19> */
.L_x_29419:
        /* <DEDUP_REMOVED lines=13> */
.L_x_29421:
[----:B------:R-:W-:Y:S05]  /*e550*/  BSYNC.RECONVERGENT B2 ;  /* 0x0000000000027941 */ /* 0x000fea0003800200 */
.L_x_29420:
        /* <DEDUP_REMOVED lines=42> */
.L_x_29418:
[----:B------:R-:W-:Y:S05]  /*e800*/  BSYNC.RECONVERGENT B1 ;  /* 0x0000000000017941 */ /* 0x000fea0003800200 */
.L_x_29417:
        /* <DEDUP_REMOVED lines=10> */
.L_x_29416:
        /* <DEDUP_REMOVED lines=19> */
.L_x_29425:
        /* <DEDUP_REMOVED lines=13> */
.L_x_29427:
[----:B------:R-:W-:Y:S05]  /*eab0*/  BSYNC.RECONVERGENT B2 ;  /* 0x0000000000027941 */ /* 0x000fea0003800200 */
.L_x_29426:
        /* <DEDUP_REMOVED lines=43> */
.L_x_29424:
[----:B------:R-:W-:Y:S05]  /*ed70*/  BSYNC.RECONVERGENT B1 ;  /* 0x0000000000017941 */ /* 0x000fea0003800200 */
.L_x_29423:
        /* <DEDUP_REMOVED lines=11> */
.L_x_29379:
        /* <DEDUP_REMOVED lines=20> */
.L_x_29431:
        /* <DEDUP_REMOVED lines=13> */
.L_x_29433:
[----:B------:R-:W-:Y:S05]  /*f040*/  BSYNC.RECONVERGENT B2 ;  /* 0x0000000000027941 */ /* 0x000fea0003800200 */
.L_x_29432:
        /* <DEDUP_REMOVED lines=42> */
.L_x_29430:
[----:B------:R-:W-:Y:S05]  /*f2f0*/  BSYNC.RECONVERGENT B1 ;  /* 0x0000000000017941 */ /* 0x000fea0003800200 */
.L_x_29429:
        /* <DEDUP_REMOVED lines=9> */
.L_x_29428:
        /* <DEDUP_REMOVED lines=16> */
.L_x_29437:
        /* <DEDUP_REMOVED lines=13> */
.L_x_29439:
[----:B------:R-:W-:Y:S05]  /*f560*/  BSYNC.RECONVERGENT B2 ;  /* 0x0000000000027941 */ /* 0x000fea0003800200 */
.L_x_29438:
        /* <DEDUP_REMOVED lines=43> */
.L_x_29436:
[----:B------:R-:W-:Y:S05]  /*f820*/  BSYNC.RECONVERGENT B1 ;  /* 0x0000000000017941 */ /* 0x000fea0003800200 */
.L_x_29435:
        /* <DEDUP_REMOVED lines=9> */
.L_x_29434:
        /* <DEDUP_REMOVED lines=16> */
.L_x_29443:
        /* <DEDUP_REMOVED lines=13> */
.L_x_29445:
[----:B------:R-:W-:Y:S05]  /*fa90*/  BSYNC.RECONVERGENT B2 ;  /* 0x0000000000027941 */ /* 0x000fea0003800200 */
.L_x_29444:
        /* <DEDUP_REMOVED lines=43> */
.L_x_29442:
[----:B------:R-:W-:Y:S05]  /*fd50*/  BSYNC.RECONVERGENT B1 ;  /* 0x0000000000017941 */ /* 0x000fea0003800200 */
.L_x_29441:
        /* <DEDUP_REMOVED lines=9> */
.L_x_29440:
        /* <DEDUP_REMOVED lines=16> */
.L_x_29449:
        /* <DEDUP_REMOVED lines=13> */
.L_x_29451:
[----:B------:R-:W-:Y:S05]  /*ffc0*/  BSYNC.RECONVERGENT B2 ;  /* 0x0000000000027941 */ /* 0x000fea0003800200 */
.L_x_29450:
        /* <DEDUP_REMOVED lines=43> */
.L_x_29448:
[----:B------:R-:W-:Y:S05]  /*10280*/  BSYNC.RECONVERGENT B1 ;  /* 0x0000000000017941 */ /* 0x000fea0003800200 */
.L_x_29447:
        /* <DEDUP_REMOVED lines=9> */
.L_x_29446:
        /* <DEDUP_REMOVED lines=16> */
.L_x_29455:
        /* <DEDUP_REMOVED lines=13> */
.L_x_29457:
[----:B------:R-:W-:Y:S05]  /*104f0*/  BSYNC.RECONVERGENT B2 ;  /* 0x0000000000027941 */ /* 0x000fea0003800200 */
.L_x_29456:
        /* <DEDUP_REMOVED lines=43> */
.L_x_29454:
[----:B------:R-:W-:Y:S05]  /*107b0*/  BSYNC.RECONVERGENT B1 ;  /* 0x0000000000017941 */ /* 0x000fea0003800200 */
.L_x_29453:
        /* <DEDUP_REMOVED lines=9> */
.L_x_29452:
        /* <DEDUP_REMOVED lines=16> */
.L_x_29461:
        /* <DEDUP_REMOVED lines=13> */
.L_x_29463:
[----:B------:R-:W-:Y:S05]  /*10a20*/  BSYNC.RECONVERGENT B2 ;  /* 0x0000000000027941 */ /* 0x000fea0003800200 */
.L_x_29462:
        /* <DEDUP_REMOVED lines=43> */
.L_x_29460:
[----:B------:R-:W-:Y:S05]  /*10ce0*/  BSYNC.RECONVERGENT B1 ;  /* 0x0000000000017941 */ /* 0x000fea0003800200 */
.L_x_29459:
        /* <DEDUP_REMOVED lines=9> */
.L_x_29458:
        /* <DEDUP_REMOVED lines=16> */
.L_x_29467:
        /* <DEDUP_REMOVED lines=13> */
.L_x_29469:
[----:B------:R-:W-:Y:S05]  /*10f50*/  BSYNC.RECONVERGENT B2 ;  /* 0x0000000000027941 */ /* 0x000fea0003800200 */
.L_x_29468:
        /* <DEDUP_REMOVED lines=43> */
.L_x_29466:
[----:B------:R-:W-:Y:S05]  /*11210*/  BSYNC.RECONVERGENT B1 ;  /* 0x0000000000017941 */ /* 0x000fea0003800200 */
.L_x_29465:
        /* <DEDUP_REMOVED lines=9> */
.L_x_29464:
        /* <DEDUP_REMOVED lines=16> */
.L_x_29472:
        /* <DEDUP_REMOVED lines=13> */
.L_x_29474:
[----:B------:R-:W-:Y:S05]  /*11480*/  BSYNC.RECONVERGENT B2 ;  /* 0x0000000000027941 */ /* 0x000fea0003800200 */
.L_x_29473:
        /* <DEDUP_REMOVED lines=43> */
.L_x_29471:
[----:B------:R-:W-:Y:S05]  /*11740*/  BSYNC.RECONVERGENT B1 ;  /* 0x0000000000017941 */ /* 0x000fea0003800200 */
.L_x_29470:
        /* <DEDUP_REMOVED lines=9> */
.L_x_29422:
[----:B------:R-:W1:Y:S01]  /*117e0*/  LDC.64 R130, c[0x0][0x3a8] ;  /* 0x0000ea00ff827b82 */ /* 0x000e620000000a00 */
[----:B------:R-:W-:Y:S02]  /*117f0*/  IMAD.MOV.U32 R134, RZ, RZ, R148 ;  /* 0x000000ffff867224 */ /* 0x000fe400078e0094 */
[----:B-1----:R-:W-:-:S05]  /*11800*/  IMAD.WIDE.U32 R130, R129, 0x20, R130 ;  /* 0x0000002081827825 */ /* 0x002fca00078e0082 */
[----:B-----5:R1:W-:Y:S04]  /*11810*/  STG.E.128 desc[UR12][R130.64], R88 ;  /* 0x0000005882007986 */ /* 0x0203e8000c101d0c */
        /* <DEDUP_REMOVED lines=22> */
.L_x_29475:
[----:B------:R-:W-:Y:S01]  /*11980*/  VIADD R129, R129, 0x80 ;  /* 0x0000008081817836 */ /* 0x000fe20000000000 */
[----:B------:R-:W-:-:S07]  /*11990*/  IADD3 R128, PT, PT, R128, 0x80, RZ ;  /* 0x0000008080807810 */ /* 0x000fce0007ffe0ff */
.L_x_29377:
[----:B------:R-:W-:Y:S05]  /*119a0*/  BSYNC.RECONVERGENT B0 ;  /* 0x0000000000007941 */ /* 0x000fea0003800200 */
.L_x_29376:
        /* <DEDUP_REMOVED lines=10> */
.L_x_29478:
        /* <DEDUP_REMOVED lines=25> */
.L_x_29483:
        /* <DEDUP_REMOVED lines=13> */
.L_x_29485:
[----:B------:R-:W-:Y:S05]  /*11cb0*/  BSYNC.RECONVERGENT B2 ;  /* 0x0000000000027941 */ /* 0x000fea0003800200 */
.L_x_29484:
        /* <DEDUP_REMOVED lines=42> */
.L_x_29482:
[----:B------:R-:W-:Y:S05]  /*11f60*/  BSYNC.RECONVERGENT B1 ;  /* 0x0000000000017941 */ /* 0x000fea0003800200 */
.L_x_29481:
        /* <DEDUP_REMOVED lines=10> */
.L_x_29480:
        /* <DEDUP_REMOVED lines=19> */
.L_x_29489:
        /* <DEDUP_REMOVED lines=13> */
.L_x_29491:
[----:B------:R-:W-:Y:S05]  /*12210*/  BSYNC.RECONVERGENT B2 ;  /* 0x0000000000027941 */ /* 0x000fea0003800200 */
.L_x_29490:
        /* <DEDUP_REMOVED lines=43> */
.L_x_29488:
[----:B------:R-:W-:Y:S05]  /*124d0*/  BSYNC.RECONVERGENT B1 ;  /* 0x0000000000017941 */ /* 0x000fea0003800200 */
.L_x_29487:
        /* <DEDUP_REMOVED lines=10> */
.L_x_29486:
        /* <DEDUP_REMOVED lines=19> */
.L_x_29495:
        /* <DEDUP_REMOVED lines=13> */
.L_x_29497:
[----:B------:R-:W-:Y:S05]  /*12780*/  BSYNC.RECONVERGENT B2 ;  /* 0x0000000000027941 */ /* 0x000fea0003800200 */
.L_x_29496:
        /* <DEDUP_REMOVED lines=42> */
.L_x_29494:
[----:B------:R-:W-:Y:S05]  /*12a30*/  BSYNC.RECONVERGENT B1 ;  /* 0x0000000000017941 */ /* 0x000fea0003800200 */
.L_x_29493:
        /* <DEDUP_REMOVED lines=10> */
.L_x_29492:
        /* <DEDUP_REMOVED lines=19> */
.L_x_29501:
        /* <DEDUP_REMOVED lines=13> */
.L_x_29503:
[----:B------:R-:W-:Y:S05]  /*12ce0*/  BSYNC.RECONVERGENT B2 ;  /* 0x0000000000027941 */ /* 0x000fea0003800200 */
.L_x_29502:
        /* <DEDUP_REMOVED lines=43> */
.L_x_29500:
[----:B------:R-:W-:Y:S05]  /*12fa0*/  BSYNC.RECONVERGENT B1 ;  /* 0x0000000000017941 */ /* 0x000fea0003800200 */
.L_x_29499:
        /* <DEDUP_REMOVED lines=10> */
.L_x_29498:
        /* <DEDUP_REMOVED lines=19> */
.L_x_29507:
        /* <DEDUP_REMOVED lines=13> */
.L_x_29509:
[----:B------:R-:W-:Y:S05]  /*13250*/  BSYNC.RECONVERGENT B2 ;  /* 0x0000000000027941 */ /* 0x000fea0003800200 */
.L_x_29508:
        /* <DEDUP_REMOVED lines=42> */
.L_x_29506:
[----:B------:R-:W-:Y:S05]  /*13500*/  BSYNC.RECONVERGENT B1 ;  /* 0x0000000000017941 */ /* 0x000fea0003800200 */
.L_x_29505:
        /* <DEDUP_REMOVED lines=10> */
.L_x_29504:
        /* <DEDUP_REMOVED lines=19> */
.L_x_29513:
        /* <DEDUP_REMOVED lines=13> */
.L_x_29515:
[----:B------:R-:W-:Y:S05]  /*137b0*/  BSYNC.RECONVERGENT B2 ;  /* 0x0000000000027941 */ /* 0x000fea0003800200 */
.L_x_29514:
        /* <DEDUP_REMOVED lines=43> */
.L_x_29512:
[----:B------:R-:W-:Y:S05]  /*13a70*/  BSYNC.RECONVERGENT B1 ;  /* 0x0000000000017941 */ /* 0x000fea0003800200 */
.L_x_29511:
        /* <DEDUP_REMOVED lines=10> */
.L_x_29510:
        /* <DEDUP_REMOVED lines=19> */
.L_x_29519:
        /* <DEDUP_REMOVED lines=13> */
.L_x_29521:
[----:B------:R-:W-:Y:S05]  /*13d20*/  BSYNC.RECONVERGENT B2 ;  /* 0x0000000000027941 */ /* 0x000fea0003800200 */
.L_x_29520:
        /* <DEDUP_REMOVED lines=42> */
.L_x_29518:
[----:B------:R-:W-:Y:S05]  /*13fd0*/  BSYNC.RECONVERGENT B1 ;  /* 0x0000000000017941 */ /* 0x000fea0003800200 */
.L_x_29517:
        /* <DEDUP_REMOVED lines=10> */
.L_x_29516:
        /* <DEDUP_REMOVED lines=19> */
.L_x_29525:
        /* <DEDUP_REMOVED lines=13> */
.L_x_29527:
[----:B------:R-:W-:Y:S05]  /*14280*/  BSYNC.RECONVERGENT B2 ;  /* 0x0000000000027941 */ /* 0x000fea0003800200 */
.L_x_29526:
        /* <DEDUP_REMOVED lines=43> */
.L_x_29524:
[----:B------:R-:W-:Y:S05]  /*14540*/  BSYNC.RECONVERGENT B1 ;  /* 0x0000000000017941 */ /* 0x000fea0003800200 */
.L_x_29523:
        /* <DEDUP_REMOVED lines=11> */
.L_x_29479:
        /* <DEDUP_REMOVED lines=20> */
.L_x_29531:
        /* <DEDUP_REMOVED lines=13> */
.L_x_29533:
[----:B------:R-:W-:Y:S05]  /*14810*/  BSYNC.RECONVERGENT B2 ;  /* 0x0000000000027941 */ /* 0x000fea0003800200 */
.L_x_29532:
        /* <DEDUP_REMOVED lines=42> */
.L_x_29530:
[----:B------:R-:W-:Y:S05]  /*14ac0*/  BSYNC.RECONVERGENT B1 ;  /* 0x0000000000017941 */ /* 0x000fea0003800200 */
.L_x_29529:
        /* <DEDUP_REMOVED lines=9> */
.L_x_29528:
        /* <DEDUP_REMOVED lines=16> */
.L_x_29537:
        /* <DEDUP_REMOVED lines=13> */
.L_x_29539:
[----:B------:R-:W-:Y:S05]  /*14d30*/  BSYNC.RECONVERGENT B2 ;  /* 0x0000000000027941 */ /* 0x000fea0003800200 */
.L_x_29538:
        /* <DEDUP_REMOVED lines=43> */
.L_x_29536:
[----:B------:R-:W-:Y:S05]  /*14ff0*/  BSYNC.RECONVERGENT B1 ;  /* 0x0000000000017941 */ /* 0x000fea0003800200 */
.L_x_29535:
        /* <DEDUP_REMOVED lines=9> */
.L_x_29534:
        /* <DEDUP_REMOVED lines=16> */
.L_x_29543:
        /* <DEDUP_REMOVED lines=13> */
.L_x_29545:
[----:B------:R-:W-:Y:S05]  /*15260*/  BSYNC.RECONVERGENT B2 ;  /* 0x0000000000027941 */ /* 0x000fea0003800200 */
.L_x_29544:
        /* <DEDUP_REMOVED lines=43> */
.L_x_29542:
[----:B------:R-:W-:Y:S05]  /*15520*/  BSYNC.RECONVERGENT B1 ;  /* 0x0000000000017941 */ /* 0x000fea0003800200 */
.L_x_29541:
        /* <DEDUP_REMOVED lines=9> */
.L_x_29540:
        /* <DEDUP_REMOVED lines=16> */
.L_x_29549:
        /* <DEDUP_REMOVED lines=13> */
.L_x_29551:
[----:B------:R-:W-:Y:S05]  /*15790*/  BSYNC.RECONVERGENT B2 ;  /* 0x0000000000027941 */ /* 0x000fea0003800200 */
.L_x_29550:
        /* <DEDUP_REMOVED lines=43> */
.L_x_29548:
[----:B------:R-:W-:Y:S05]  /*15a50*/  BSYNC.RECONVERGENT B1 ;  /* 0x0000000000017941 */ /* 0x000fea0003800200 */
.L_x_29547:
        /* <DEDUP_REMOVED lines=9> */
.L_x_29546:
        /* <DEDUP_REMOVED lines=16> */
.L_x_29555:
        /* <DEDUP_REMOVED lines=13> */
.L_x_29557:
[----:B------:R-:W-:Y:S05]  /*15cc0*/  BSYNC.RECONVERGENT B2 ;  /* 0x0000000000027941 */ /* 0x000fea0003800200 */
.L_x_29556:
        /* <DEDUP_REMOVED lines=43> */
.L_x_29554:
[----:B------:R-:W-:Y:S05]  /*15f80*/  BSYNC.RECONVERGENT B1 ;  /* 0x0000000000017941 */ /* 0x000fea0003800200 */
.L_x_29553:
        /* <DEDUP_REMOVED lines=9> */
.L_x_29552:
        /* <DEDUP_REMOVED lines=16> */
.L_x_29561:
        /* <DEDUP_REMOVED lines=13> */
.L_x_29563:
[----:B------:R-:W-:Y:S05]  /*161f0*/  BSYNC.RECONVERGENT B2 ;  /* 0x0000000000027941 */ /* 0x000fea0003800200 */
.L_x_29562:
        /* <DEDUP_REMOVED lines=43> */
.L_x_29560:
[----:B------:R-:W-:Y:S05]  /*164b0*/  BSYNC.RECONVERGENT B1 ;  /* 0x0000000000017941 */ /* 0x000fea0003800200 */
.L_x_29559:
        /* <DEDUP_REMOVED lines=9> */
.L_x_29558:
        /* <DEDUP_REMOVED lines=16> */
.L_x_29567:
        /* <DEDUP_REMOVED lines=13> */
.L_x_29569:
[----:B------:R-:W-:Y:S05]  /*16720*/  BSYNC.RECONVERGENT B2 ;  /* 0x0000000000027941 */ /* 0x000fea0003800200 */
.L_x_29568:
        /* <DEDUP_REMOVED lines=43> */
.L_x_29566:
[----:B------:R-:W-:Y:S05]  /*169e0*/  BSYNC.RECONVERGENT B1 ;  /* 0x0000000000017941 */ /* 0x000fea0003800200 */
.L_x_29565:
        /* <DEDUP_REMOVED lines=9> */
.L_x_29564:
        /* <DEDUP_REMOVED lines=16> */
.L_x_29572:
        /* <DEDUP_REMOVED lines=13> */
.L_x_29574:
[----:B------:R-:W-:Y:S05]  /*16c50*/  BSYNC.RECONVERGENT B2 ;  /* 0x0000000000027941 */ /* 0x000fea0003800200 */
.L_x_29573:
        /* <DEDUP_REMOVED lines=43> */
.L_x_29571:
[----:B------:R-:W-:Y:S05]  /*16f10*/  BSYNC.RECONVERGENT B1 ;  /* 0x0000000000017941 */ /* 0x000fea0003800200 */
.L_x_29570:
        /* <DEDUP_REMOVED lines=9> */
.L_x_29522:
        /* <DEDUP_REMOVED lines=26> */
.L_x_29575:
[----:B------:R-:W-:Y:S01]  /*17150*/  IADD3 R129, PT, PT, R129, 0x80, RZ ;  /* 0x0000008081817810 */ /* 0x000fe20007ffe0ff */
[----:B------:R-:W-:-:S07]  /*17160*/  VIADD R128, R128, 0x80 ;  /* 0x0000008080807836 */ /* 0x000fce0000000000 */
.L_x_29477:
[----:B------:R-:W-:Y:S05]  /*17170*/  BSYNC.RECONVERGENT B0 ;  /* 0x0000000000007941 */ /* 0x000fea0003800200 */
.L_x_29476:
[----:B------:R-:W-:Y:S01]  /*17180*/  ISETP.GE.U32.AND P1, PT, R141, 0x280, PT ;  /* 0x000002808d00780c */ /* 0x000fe20003f26070 */
[----:B------:R-:W-:-:S12]  /*17190*/  BSSY.RECONVERGENT B0, `(.L_x_29576) ;  /* 0x000057a000007945 */ /* 0x000fd80003800200 */
[----:B------:R-:W-:Y:S05]  /*171a0*/  @!P1 BRA `(.L_x_29577) ;  /* 0x0000005400e09947 */ /* 0x000fea0003800000 */
[----:B------:R-:W-:-:S04]  /*171b0*/  UISETP.NE.U32.AND UP0, UPT, UR18, URZ, UPT ;  /* 0x000000ff1200728c */ /* 0x000fc8000bf05070 */
[----:B------:R-:W-:Y:S01]  /*171c0*/  UISETP.NE.AND.EX UP0, UPT, UR19, URZ, UPT, UP0 ;  /* 0x000000ff1300728c */ /* 0x000fe2000bf05300 */
[----:B------:R-:W-:Y:S10]  /*171d0*/  BRA.U !UP3, `(.L_x_29578) ;  /* 0x000000010b0c7547 */ /* 0x000ff4000b800000 */
[----:B0-----:R-:W0:Y:S02]  /*171e0*/  LDC.64 R68, c[0x0][0x390] ;  /* 0x0000e400ff447b82 */ /* 0x001e240000000a00 */
[----:B0-----:R-:W-:-:S06]  /*171f0*/  IMAD.WIDE.U32 R68, R128, 0x10, R68 ;  /* 0x0000001080447825 */ /* 0x001fcc00078e0044 */
[----:B------:R-:W5:Y:S02]  /*17200*/  LDG.E.128 R68, desc[UR12][R68.64] ;  /* 0x0000000c44447981 */ /* 0x000f64000c1e1d00 */
.L_x_29578:
[----:B------:R-:W-:Y:S05]  /*17210*/  BRA.U !UP0, `(.L_x_29579) ;  /* 0x0000002908e87547 */ /* 0x000fea000b800000 */
[----:B------:R-:W1:Y:S02]  /*17220*/  LDC.64 R104, c[0x0][0x3a0] ;  /* 0x0000e800ff687b82 */ /* 0x000e640000000a00 */
[----:B-12---:R-:W-:-:S05]  /*17230*/  IMAD.WIDE.U32 R130, R129, 0x20, R104 ;  /* 0x0000002081827825 */ /* 0x006fca00078e0068 */
        /* <DEDUP_REMOVED lines=22> */
.L_x_29583:
        /* <DEDUP_REMOVED lines=13> */
.L_x_29585:
[----:B------:R-:W-:Y:S05]  /*17470*/  BSYNC.RECONVERGENT B2 ;  /* 0x0000000000027941 */ /* 0x000fea0003800200 */
.L_x_29584:
        /* <DEDUP_REMOVED lines=41> */
[----:B------:R-:W-:-:S07]  /*17710*/  LOP3.LUT R135, R130, UR42, R147, 0x96, !PT ;  /* 0x0000002a82877c12 */ /* 0x000fce000f8e9693 */
.L_x_29582:
[----:B------:R-:W-:Y:S05]  /*17720*/  BSYNC.RECONVERGENT B1 ;  /* 0x0000000000017941 */ /* 0x000fea0003800200 */
.L_x_29581:
        /* <DEDUP_REMOVED lines=10> */
.L_x_29580:
        /* <DEDUP_REMOVED lines=19> */
.L_x_29589:
        /* <DEDUP_REMOVED lines=13> */
.L_x_29591:
[----:B------:R-:W-:Y:S05]  /*179d0*/  BSYNC.RECONVERGENT B2 ;  /* 0x0000000000027941 */ /* 0x000fea0003800200 */
.L_x_29590:
        /* <DEDUP_REMOVED lines=43> */
.L_x_29588:
[----:B------:R-:W-:Y:S05]  /*17c90*/  BSYNC.RECONVERGENT B1 ;  /* 0x0000000000017941 */ /* 0x000fea0003800200 */
.L_x_29587:
        /* <DEDUP_REMOVED lines=10> */
.L_x_29586:
        /* <DEDUP_REMOVED lines=19> */
.L_x_29595:
        /* <DEDUP_REMOVED lines=13> */
.L_x_29597:
[----:B------:R-:W-:Y:S05]  /*17f40*/  BSYNC.RECONVERGENT B2 ;  /* 0x0000000000027941 */ /* 0x000fea0003800200 */
.L_x_29596:
        /* <DEDUP_REMOVED lines=42> */
.L_x_29594:
[----:B------:R-:W-:Y:S05]  /*181f0*/  BSYNC.RECONVERGENT B1 ;  /* 0x0000000000017941 */ /* 0x000fea0003800200 */
.L_x_29593:
        /* <DEDUP_REMOVED lines=10> */
.L_x_29592:
        /* <DEDUP_REMOVED lines=19> */
.L_x_29601:
        /* <DEDUP_REMOVED lines=13> */
.L_x_29603:
[----:B------:R-:W-:Y:S05]  /*184a0*/  BSYNC.RECONVERGENT B2 ;  /* 0x0000000000027941 */ /* 0x000fea0003800200 */
.L_x_29602:
        /* <DEDUP_REMOVED lines=43> */
.L_x_29600:
[----:B------:R-:W-:Y:S05]  /*18760*/  BSYNC.RECONVERGENT B1 ;  /* 0x0000000000017941 */ /* 0x000fea0003800200 */
.L_x_29599:
        /* <DEDUP_REMOVED lines=10> */
.L_x_29598:
        /* <DEDUP_REMOVED lines=19> */
.L_x_29607:
        /* <DEDUP_REMOVED lines=13> */
.L_x_29609:
[----:B------:R-:W-:Y:S05]  /*18a10*/  BSYNC.RECONVERGENT B2 ;  /* 0x0000000000027941 */ /* 0x000fea0003800200 */
.L_x_29608:
        /* <DEDUP_REMOVED lines=42> */
.L_x_29606:
[----:B------:R-:W-:Y:S05]  /*18cc0*/  BSYNC.RECONVERGENT B1 ;  /* 0x0000000000017941 */ /* 0x000fea0003800200 */
.L_x_29605:
        /* <DEDUP_REMOVED lines=10> */
.L_x_29604:
        /* <DEDUP_REMOVED lines=19> */
.L_x_29613:
        /* <DEDUP_REMOVED lines=13> */
.L_x_29615:
[----:B------:R-:W-:Y:S05]  /*18f70*/  BSYNC.RECONVERGENT B2 ;  /* 0x0000000000027941 */ /* 0x000fea0003800200 */
.L_x_29614:
        /* <DEDUP_REMOVED lines=43> */
.L_x_29612:
[----:B------:R-:W-:Y:S05]  /*19230*/  BSYNC.RECONVERGENT B1 ;  /* 0x0000000000017941 */ /* 0x000fea0003800200 */
.L_x_29611:
        /* <DEDUP_REMOVED lines=10> */
.L_x_29610:
        /* <DEDUP_REMOVED lines=19> */
.L_x_29619:
        /* <DEDUP_REMOVED lines=13> */
.L_x_29621:
[----:B------:R-:W-:Y:S05]  /*194e0*/  BSYNC.RECONVERGENT B2 ;  /* 0x0000000000027941 */ /* 0x000fea0003800200 */
.L_x_29620:
        /* <DEDUP_REMOVED lines=42> */
.L_x_29618:
[----:B------:R-:W-:Y:S05]  /*19790*/  BSYNC.RECONVERGENT B1 ;  /* 0x0000000000017941 */ /* 0x000fea0003800200 */
.L_x_29617:
        /* <DEDUP_REMOVED lines=10> */
.L_x_29616:
        /* <DEDUP_REMOVED lines=19> */
.L_x_29625:
        /* <DEDUP_REMOVED lines=13> */
.L_x_29627:
[----:B------:R-:W-:Y:S05]  /*19a40*/  BSYNC.RECONVERGENT B2 ;  /* 0x0000000000027941 */ /* 0x000fea0003800200 */
.L_x_29626:
        /* <DEDUP_REMOVED lines=43> */
.L_x_29624:
[----:B------:R-:W-:Y:S05]  /*19d00*/  BSYNC.RECONVERGENT B1 ;  /* 0x0000000000017941 */ /* 0x000fea0003800200 */
.L_x_29623:
        /* <DEDUP_REMOVED lines=11> */
.L_x_29579:
        /* <DEDUP_REMOVED lines=20> */
.L_x_29631:
        /* <DEDUP_REMOVED lines=13> */
.L_x_29633:
[----:B------:R-:W-:Y:S05]  /*19fd0*/  BSYNC.RECONVERGENT B2 ;  /* 0x0000000000027941 */ /* 0x000fea0003800200 */
.L_x_29632:
        /* <DEDUP_REMOVED lines=42> */
.L_x_29630:
[----:B------:R-:W-:Y:S05]  /*1a280*/  BSYNC.RECONVERGENT B1 ;  /* 0x0000000000017941 */ /* 0x000fea0003800200 */
.L_x_29629:
        /* <DEDUP_REMOVED lines=9> */
.L_x_29628:
        /* <DEDUP_REMOVED lines=16> */
.L_x_29637:
        /* <DEDUP_REMOVED lines=13> */
.L_x_29639:
[----:B------:R-:W-:Y:S05]  /*1a4f0*/  BSYNC.RECONVERGENT B2 ;  /* 0x0000000000027941 */ /* 0x000fea0003800200 */
.L_x_29638:
[----:B-12---:R-:W-:Y:S01]  /*1a500*/  IMAD.WIDE.U32 R130, R140, -0x326172a9, RZ ;  /* 0xcd9e8d578c827825 */ /* 0x006fe200078e00ff */
        /* <DEDUP_REMOVED lines=42> */
.L_x_29636:
[----:B------:R-:W-:Y:S05]  /*1a7b0*/  BSYNC.RECONVERGENT B1 ;  /* 0x0000000000017941 */ /* 0x000fea0003800200 */
.L_x_29635:
        /* <DEDUP_REMOVED lines=9> */
.L_x_29634:
        /* <DEDUP_REMOVED lines=16> */
.L_x_29643:
        /* <DEDUP_REMOVED lines=13> */
.L_x_29645:
[----:B------:R-:W-:Y:S05]  /*1aa20*/  BSYNC.RECONVERGENT B2 ;  /* 0x0000000000027941 */ /* 0x000fea0003800200 */
.L_x_29644:
        /* <DEDUP_REMOVED lines=43> */
.L_x_29642:
[----:B------:R-:W-:Y:S05]  /*1ace0*/  BSYNC.RECONVERGENT B1 ;  /* 0x0000000000017941 */ /* 0x000fea0003800200 */
.L_x_29641:
        /* <DEDUP_REMOVED lines=9> */
.L_x_29640:
        /* <DEDUP_REMOVED lines=16> */
.L_x_29649:
        /* <DEDUP_REMOVED lines=13> */
.L_x_29651:
[----:B------:R-:W-:Y:S05]  /*1af50*/  BSYNC.RECONVERGENT B2 ;  /* 0x0000000000027941 */ /* 0x000fea0003800200 */
.L_x_29650:
        /* <DEDUP_REMOVED lines=43> */
.L_x_29648:
[----:B------:R-:W-:Y:S05]  /*1b210*/  BSYNC.RECONVERGENT B1 ;  /* 0x0000000000017941 */ /* 0x000fea0003800200 */
.L_x_29647:
        /* <DEDUP_REMOVED lines=9> */
.L_x_29646:
        /* <DEDUP_REMOVED lines=16> */
.L_x_29655:
        /* <DEDUP_REMOVED lines=13> */
.L_x_29657:
[----:B------:R-:W-:Y:S05]  /*1b480*/  BSYNC.RECONVERGENT B2 ;  /* 0x0000000000027941 */ /* 0x000fea0003800200 */
.L_x_29656:
        /* <DEDUP_REMOVED lines=43> */
.L_x_29654:
[----:B------:R-:W-:Y:S05]  /*1b740*/  BSYNC.RECONVERGENT B1 ;  /* 0x0000000000017941 */ /* 0x000fea0003800200 */
.L_x_29653:
        /* <DEDUP_REMOVED lines=9> */
.L_x_29652:
        /* <DEDUP_REMOVED lines=16> */
.L_x_29661:
        /* <DEDUP_REMOVED lines=13> */
.L_x_29663:
[----:B------:R-:W-:Y:S05]  /*1b9b0*/  BSYNC.RECONVERGENT B2 ;  /* 0x0000000000027941 */ /* 0x000fea0003800200 */
.L_x_29662:
        /* <DEDUP_REMOVED lines=43> */
.L_x_29660:
[----:B------:R-:W-:Y:S05]  /*1bc70*/  BSYNC.RECONVERGENT B1 ;  /* 0x0000000000017941 */ /* 0x000fea0003800200 */
.L_x_29659:
        /* <DEDUP_REMOVED lines=9> */
.L_x_29658:
[----:B-12---:R-:W-:Y:S01]  /*1bd10*/  IMAD.MOV.U32 R130, RZ, RZ, R111 ;  /* 0x000000ffff827224 */ /* 0x006fe200078e006f */
        /* <DEDUP_REMOVED lines=15> */
.L_x_29667:
        /* <DEDUP_REMOVED lines=13> */
.L_x_29669:
[----:B------:R-:W-:Y:S05]  /*1bee0*/  BSYNC.RECONVERGENT B2 ;  /* 0x0000000000027941 */ /* 0x000fea0003800200 */
.L_x_29668:
        /* <DEDUP_REMOVED lines=43> */
.L_x_29666:
[----:B------:R-:W-:Y:S05]  /*1c1a0*/  BSYNC.RECONVERGENT B1 ;  /* 0x0000000000017941 */ /* 0x000fea0003800200 */
.L_x_29665:
        /* <DEDUP_REMOVED lines=9> */
.L_x_29664:
        /* <DEDUP_REMOVED lines=16> */
.L_x_29672:
        /* <DEDUP_REMOVED lines=13> */
.L_x_29674:
[----:B------:R-:W-:Y:S05]  /*1c410*/  BSYNC.RECONVERGENT B2 ;  /* 0x0000000000027941 */ /* 0x000fea0003800200 */
.L_x_29673:
        /* <DEDUP_REMOVED lines=43> */
.L_x_29671:
[----:B------:R-:W-:Y:S05]  /*1c6d0*/  BSYNC.RECONVERGENT B1 ;  /* 0x0000000000017941 */ /* 0x000fea0003800200 */
.L_x_29670:
        /* <DEDUP_REMOVED lines=9> */
.L_x_29622:
        /* <DEDUP_REMOVED lines=26> */
.L_x_29675:
[----:B------:R-:W-:Y:S01]  /*1c910*/  VIADD R129, R129, 0x80 ;  /* 0x0000008081817836 */ /* 0x000fe20000000000 */
[----:B------:R-:W-:-:S07]  /*1c920*/  IADD3 R128, PT, PT, R128, 0x80, RZ ;  /* 0x0000008080807810 */ /* 0x000fce0007ffe0ff */
.L_x_29577:
[----:B------:R-:W-:Y:S05]  /*1c930*/  BSYNC.RECONVERGENT B0 ;  /* 0x0000000000007941 */ /* 0x000fea0003800200 */
.L_x_29576:
        /* <DEDUP_REMOVED lines=9> */
.L_x_29678:
[----:B------:R-:W-:Y:S05]  /*1c9d0*/  BRA.U !UP0, `(.L_x_29679) ;  /* 0x0000002908e87547 */ /* 0x000fea000b800000 */
[----:B------:R-:W1:Y:S02]  /*1c9e0*/  LDC.64 R112, c[0x0][0x3a0] ;  /* 0x0000e800ff707b82 */ /* 0x000e640000000a00 */
[----:B-12---:R-:W-:-:S05]  /*1c9f0*/  IMAD.WIDE.U32 R130, R129, 0x20, R112 ;  /* 0x0000002081827825 */ /* 0x006fca00078e0070 */
        /* <DEDUP_REMOVED lines=22> */
.L_x_29683:
        /* <DEDUP_REMOVED lines=13> */
.L_x_29685:
[----:B------:R-:W-:Y:S05]  /*1cc30*/  BSYNC.RECONVERGENT B2 ;  /* 0x0000000000027941 */ /* 0x000fea0003800200 */
.L_x_29684:
        /* <DEDUP_REMOVED lines=42> */
.L_x_29682:
[----:B------:R-:W-:Y:S05]  /*1cee0*/  BSYNC.RECONVERGENT B1 ;  /* 0x0000000000017941 */ /* 0x000fea0003800200 */
.L_x_29681:
        /* <DEDUP_REMOVED lines=10> */
.L_x_29680:
        /* <DEDUP_REMOVED lines=19> */
.L_x_29689:
        /* <DEDUP_REMOVED lines=13> */
.L_x_29691:
[----:B------:R-:W-:Y:S05]  /*1d190*/  BSYNC.RECONVERGENT B2 ;  /* 0x0000000000027941 */ /* 0x000fea0003800200 */
.L_x_29690:
        /* <DEDUP_REMOVED lines=43> */
.L_x_29688:
[----:B------:R-:W-:Y:S05]  /*1d450*/  BSYNC.RECONVERGENT B1 ;  /* 0x0000000000017941 */ /* 0x000fea0003800200 */
.L_x_29687:
        /* <DEDUP_REMOVED lines=10> */
.L_x_29686:
        /* <DEDUP_REMOVED lines=19> */
.L_x_29695:
        /* <DEDUP_REMOVED lines=13> */
.L_x_29697:
[----:B------:R-:W-:Y:S05]  /*1d700*/  BSYNC.RECONVERGENT B2 ;  /* 0x0000000000027941 */ /* 0x000fea0003800200 */
.L_x_29696:
        /* <DEDUP_REMOVED lines=42> */
.L_x_29694:
[----:B------:R-:W-:Y:S05]  /*1d9b0*/  BSYNC.RECONVERGENT B1 ;  /* 0x0000000000017941 */ /* 0x000fea0003800200 */
.L_x_29693:
        /* <DEDUP_REMOVED lines=10> */
.L_x_29692:
        /* <DEDUP_REMOVED lines=19> */
.L_x_29701:
        /* <DEDUP_REMOVED lines=13> */
.L_x_29703:
[----:B------:R-:W-:Y:S05]  /*1dc60*/  BSYNC.RECONVERGENT B2 ;  /* 0x0000000000027941 */ /* 0x000fea0003800200 */
.L_x_29702:
        /* <DEDUP_REMOVED lines=43> */
.L_x_29700:
[----:B------:R-:W-:Y:S05]  /*1df20*/  BSYNC.RECONVERGENT B1 ;  /* 0x0000000000017941 */ /* 0x000fea0003800200 */
.L_x_29699:
        /* <DEDUP_REMOVED lines=10> */
.L_x_29698:
        /* <DEDUP_REMOVED lines=19> */
.L_x_29707:
        /* <DEDUP_REMOVED lines=13> */
.L_x_29709:
[----:B------:R-:W-:Y:S05]  /*1e1d0*/  BSYNC.RECONVERGENT B2 ;  /* 0x0000000000027941 */ /* 0x000fea0003800200 */
.L_x_29708:
        /* <DEDUP_REMOVED lines=42> */
.L_x_29706:
[----:B------:R-:W-:Y:S05]  /*1e480*/  BSYNC.RECONVERGENT B1 ;  /* 0x0000000000017941 */ /* 0x000fea0003800200 */
.L_x_29705:
        /* <DEDUP_REMOVED lines=10> */
.L_x_29704:
        /* <DEDUP_REMOVED lines=19> */
.L_x_29713:
        /* <DEDUP_REMOVED lines=13> */
.L_x_29715:
[----:B------:R-:W-:Y:S05]  /*1e730*/  BSYNC.RECONVERGENT B2 ;  /* 0x0000000000027941 */ /* 0x000fea0003800200 */
.L_x_29714:
        /* <DEDUP_REMOVED lines=43> */
.L_x_29712:
[----:B------:R-:W-:Y:S05]  /*1e9f0*/  BSYNC.RECONVERGENT B1 ;  /* 0x0000000000017941 */ /* 0x000fea0003800200 */
.L_x_29711:
        /* <DEDUP_REMOVED lines=10> */
.L_x_29710:
        /* <DEDUP_REMOVED lines=19> */
.L_x_29719:
        /* <DEDUP_REMOVED lines=13> */
.L_x_29721:
[----:B------:R-:W-:Y:S05]  /*1eca0*/  BSYNC.RECONVERGENT B2 ;  /* 0x0000000000027941 */ /* 0x000fea0003800200 */
.L_x_29720:
        /* <DEDUP_REMOVED lines=42> */
.L_x_29718:
[----:B------:R-:W-:Y:S05]  /*1ef50*/  BSYNC.RECONVERGENT B1 ;  /* 0x0000000000017941 */ /* 0x000fea0003800200 */
.L_x_29717:
        /* <DEDUP_REMOVED lines=10> */
.L_x_29716:
        /* <DEDUP_REMOVED lines=19> */
.L_x_29725:
        /* <DEDUP_REMOVED lines=13> */
.L_x_29727:
[----:B------:R-:W-:Y:S05]  /*1f200*/  BSYNC.RECONVERGENT B2 ;  /* 0x0000000000027941 */ /* 0x000fea0003800200 */
.L_x_29726:
        /* <DEDUP_REMOVED lines=43> */
.L_x_29724:
[----:B------:R-:W-:Y:S05]  /*1f4c0*/  BSYNC.RECONVERGENT B1 ;  /* 0x0000000000017941 */ /* 0x000fea0003800200 */
.L_x_29723:
        /* <DEDUP_REMOVED lines=11> */
.L_x_29679:
        /* <DEDUP_REMOVED lines=20> */
.L_x_29731:
        /* <DEDUP_REMOVED lines=13> */
.L_x_29733:
[----:B------:R-:W-:Y:S05]  /*1f790*/  BSYNC.RECONVERGENT B2 ;  /* 0x0000000000027941 */ /* 0x000fea0003800200 */
.L_x_29732:
        /* <DEDUP_REMOVED lines=42> */
.L_x_29730:
[----:B------:R-:W-:Y:S05]  /*1fa40*/  BSYNC.RECONVERGENT B1 ;  /* 0x0000000000017941 */ /* 0x000fea0003800200 */
.L_x_29729:
        /* <DEDUP_REMOVED lines=8> */
[----:B------:R-:W-:-:S07]  /*1fad0*/  SEL R8, RZ, 0x1, P3 ;  /* 0x00000001ff087807 */ /* 0x000fce0001800000 */
.L_x_29728:
        /* <DEDUP_REMOVED lines=16> */
.L_x_29737:
        /* <DEDUP_REMOVED lines=13> */
.L_x_29739:
[----:B------:R-:W-:Y:S05]  /*1fcb0*/  BSYNC.RECONVERGENT B2 ;  /* 0x0000000000027941 */ /* 0x000fea0003800200 */
.L_x_29738:
[----:B-12---:R-:W-:Y:S01]  /*1fcc0*/  IMAD.WIDE.U32 R130, R140, -0x326172a9, RZ ;  /* 0xcd9e8d578c827825 */ /* 0x006fe200078e00ff */
        /* <DEDUP_REMOVED lines=42> */
.L_x_29736:
[----:B------:R-:W-:Y:S05]  /*1ff70*/  BSYNC.RECONVERGENT B1 ;  /* 0x0000000000017941 */ /* 0x000fea0003800200 */
.L_x_29735:
        /* <DEDUP_REMOVED lines=9> */
.L_x_29734:
        /* <DEDUP_REMOVED lines=16> */
.L_x_29743:
        /* <DEDUP_REMOVED lines=13> */
.L_x_29745:
[----:B------:R-:W-:Y:S05]  /*201e0*/  BSYNC.RECONVERGENT B2 ;  /* 0x0000000000027941 */ /* 0x000fea0003800200 */
.L_x_29744:
        /* <DEDUP_REMOVED lines=43> */
.L_x_29742:
[----:B------:R-:W-:Y:S05]  /*204a0*/  BSYNC.RECONVERGENT B1 ;  /* 0x0000000000017941 */ /* 0x000fea0003800200 */
.L_x_29741:
        /* <DEDUP_REMOVED lines=9> */
.L_x_29740:
        /* <DEDUP_REMOVED lines=16> */
.L_x_29749:
        /* <DEDUP_REMOVED lines=13> */
.L_x_29751:
[----:B------:R-:W-:Y:S05]  /*20710*/  BSYNC.RECONVERGENT B2 ;  /* 0x0000000000027941 */ /* 0x000fea0003800200 */
.L_x_29750:
        /* <DEDUP_REMOVED lines=43> */
.L_x_29748:
[----:B------:R-:W-:Y:S05]  /*209d0*/  BSYNC.RECONVERGENT B1 ;  /* 0x0000000000017941 */ /* 0x000fea0003800200 */
.L_x_29747:
        /* <DEDUP_REMOVED lines=9> */
.L_x_29746:
        /* <DEDUP_REMOVED lines=16> */
.L_x_29755:
        /* <DEDUP_REMOVED lines=13> */
.L_x_29757:
[----:B------:R-:W-:Y:S05]  /*20c40*/  BSYNC.RECONVERGENT B2 ;  /* 0x0000000000027941 */ /* 0x000fea0003800200 */
.L_x_29756:
        /* <DEDUP_REMOVED lines=43> */
.L_x_29754:
[----:B------:R-:W-:Y:S05]  /*20f00*/  BSYNC.RECONVERGENT B1 ;  /* 0x0000000000017941 */ /* 0x000fea0003800200 */
.L_x_29753:
        /* <DEDUP_REMOVED lines=9> */
.L_x_29752:
        /* <DEDUP_REMOVED lines=16> */
.L_x_29761:
        /* <DEDUP_REMOVED lines=13> */
.L_x_29763:
[----:B------:R-:W-:Y:S05]  /*21170*/  BSYNC.RECONVERGENT B2 ;  /* 0x0000000000027941 */ /* 0x000fea0003800200 */
.L_x_29762:
        /* <DEDUP_REMOVED lines=43> */
.L_x_29760:
[----:B------:R-:W-:Y:S05]  /*21430*/  BSYNC.RECONVERGENT B1 ;  /* 0x0000000000017941 */ /* 0x000fea0003800200 */
.L_x_29759:
        /* <DEDUP_REMOVED lines=9> */
.L_x_29758:
[----:B-12---:R-:W-:Y:S01]  /*214d0*/  MOV R130, R119 ;  /* 0x0000007700827202 */ /* 0x006fe20000000f00 */
        /* <DEDUP_REMOVED lines=15> */
.L_x_29767:
        /* <DEDUP_REMOVED lines=13> */
.L_x_29769:
[----:B------:R-:W-:Y:S05]  /*216a0*/  BSYNC.RECONVERGENT B2 ;  /* 0x0000000000027941 */ /* 0x000fea0003800200 */
.L_x_29768:
        /* <DEDUP_REMOVED lines=43> */
.L_x_29766:
[----:B------:R-:W-:Y:S05]  /*21960*/  BSYNC.RECONVERGENT B1 ;  /* 0x0000000000017941 */ /* 0x000fea0003800200 */
.L_x_29765:
        /* <DEDUP_REMOVED lines=9> */
.L_x_29764:
        /* <DEDUP_REMOVED lines=16> */
.L_x_29772:
        /* <DEDUP_REMOVED lines=13> */
.L_x_29774:
[----:B------:R-:W-:Y:S05]  /*21bd0*/  BSYNC.RECONVERGENT B2 ;  /* 0x0000000000027941 */ /* 0x000fea0003800200 */
.L_x_29773:
        /* <DEDUP_REMOVED lines=43> */
.L_x_29771:
[----:B------:R-:W-:Y:S05]  /*21e90*/  BSYNC.RECONVERGENT B1 ;  /* 0x0000000000017941 */ /* 0x000fea0003800200 */
.L_x_29770:
        /* <DEDUP_REMOVED lines=9> */
.L_x_29722:
        /* <DEDUP_REMOVED lines=26> */
.L_x_29775:
[----:B------:R-:W-:Y:S01]  /*220d0*/  IADD3 R129, PT, PT, R129, 0x80, RZ ;  /* 0x0000008081817810 */ /* 0x000fe20007ffe0ff */
[----:B------:R-:W-:-:S07]  /*220e0*/  VIADD R128, R128, 0x80 ;  /* 0x0000008080807836 */ /* 0x000fce0000000000 */
.L_x_29677:
[----:B------:R-:W-:Y:S05]  /*220f0*/  BSYNC.RECONVERGENT B0 ;  /* 0x0000000000007941 */ /* 0x000fea0003800200 */
.L_x_29676:
        /* <DEDUP_REMOVED lines=9> */
.L_x_29778:
[----:B------:R-:W-:Y:S05]  /*22190*/  BRA.U !UP0, `(.L_x_29779) ;  /* 0x0000002908e47547 */ /* 0x000fea000b800000 */
[----:B-12---:R-:W1:Y:S02]  /*221a0*/  LDC.64 R130, c[0x0][0x3a0] ;  /* 0x0000e800ff827b82 */ /* 0x006e640000000a00 */
        /* <DEDUP_REMOVED lines=23> */
.L_x_29783:
        /* <DEDUP_REMOVED lines=13> */
.L_x_29785:
[----:B------:R-:W-:Y:S05]  /*223f0*/  BSYNC.RECONVERGENT B2 ;  /* 0x0000000000027941 */ /* 0x000fea0003800200 */
.L_x_29784:
        /* <DEDUP_REMOVED lines=42> */
.L_x_29782:
[----:B------:R-:W-:Y:S05]  /*226a0*/  BSYNC.RECONVERGENT B1 ;  /* 0x0000000000017941 */ /* 0x000fea0003800200 */
.L_x_29781:
        /* <DEDUP_REMOVED lines=10> */
.L_x_29780:
        /* <DEDUP_REMOVED lines=19> */
.L_x_29789:
        /* <DEDUP_REMOVED lines=13> */
.L_x_29791:
[----:B------:R-:W-:Y:S05]  /*22950*/  BSYNC.RECONVERGENT B2 ;  /* 0x0000000000027941 */ /* 0x000fea0003800200 */
.L_x_29790:
        /* <DEDUP_REMOVED lines=43> */
.L_x_29788:
[----:B------:R-:W-:Y:S05]  /*22c10*/  BSYNC.RECONVERGENT B1 ;  /* 0x0000000000017941 */ /* 0x000fea0003800200 */
.L_x_29787:
        /* <DEDUP_REMOVED lines=10> */
.L_x_29786:
        /* <DEDUP_REMOVED lines=19> */
.L_x_29795:
        /* <DEDUP_REMOVED lines=13> */
.L_x_29797:
[----:B------:R-:W-:Y:S05]  /*22ec0*/  BSYNC.RECONVERGENT B2 ;  /* 0x0000000000027941 */ /* 0x000fea0003800200 */
.L_x_29796:
        /* <DEDUP_REMOVED lines=42> */
.L_x_29794:
[----:B------:R-:W-:Y:S05]  /*23170*/  BSYNC.RECONVERGENT B1 ;  /* 0x0000000000017941 */ /* 0x000fea0003800200 */
.L_x_29793:
        /* <DEDUP_REMOVED lines=10> */
.L_x_29792:
        /* <DEDUP_REMOVED lines=19> */
.L_x_29801:
        /* <DEDUP_REMOVED lines=13> */
.L_x_29803:
[----:B------:R-:W-:Y:S05]  /*23420*/  BSYNC.RECONVERGENT B2 ;  /* 0x0000000000027941 */ /* 0x000fea0003800200 */
.L_x_29802:
        /* <DEDUP_REMOVED lines=43> */
.L_x_29800:
[----:B------:R-:W-:Y:S05]  /*236e0*/  BSYNC.RECONVERGENT B1 ;  /* 0x0000000000017941 */ /* 0x000fea0003800200 */
.L_x_29799:
        /* <DEDUP_REMOVED lines=10> */
.L_x_29798:
        /* <DEDUP_REMOVED lines=19> */
.L_x_29807:
        /* <DEDUP_REMOVED lines=13> */
.L_x_29809:
[----:B------:R-:W-:Y:S05]  /*23990*/  BSYNC.RECONVERGENT B2 ;  /* 0x0000000000027941 */ /* 0x000fea0003800200 */
.L_x_29808:
        /* <DEDUP_REMOVED lines=42> */
.L_x_29806:
[----:B------:R-:W-:Y:S05]  /*23c40*/  BSYNC.RECONVERGENT B1 ;  /* 0x0000000000017941 */ /* 0x000fea0003800200 */
.L_x_29805:
        /* <DEDUP_REMOVED lines=10> */
.L_x_29804:
        /* <DEDUP_REMOVED lines=19> */
.L_x_29813:
        /* <DEDUP_REMOVED lines=13> */
.L_x_29815:
[----:B------:R-:W-:Y:S05]  /*23ef0*/  BSYNC.RECONVERGENT B2 ;  /* 0x0000000000027941 */ /* 0x000fea0003800200 */
.L_x_29814:
        /* <DEDUP_REMOVED lines=43> */
.L_x_29812:
[----:B------:R-:W-:Y:S05]  /*241b0*/  BSYNC.RECONVERGENT B1 ;  /* 0x0000000000017941 */ /* 0x000fea0003800200 */
.L_x_29811:
        /* <DEDUP_REMOVED lines=10> */
.L_x_29810:
        /* <DEDUP_REMOVED lines=19> */
.L_x_29819:
        /* <DEDUP_REMOVED lines=13> */
.L_x_29821:
[----:B------:R-:W-:Y:S05]  /*24460*/  BSYNC.RECONVERGENT B2 ;  /* 0x0000000000027941 */ /* 0x000fea0003800200 */
.L_x_29820:
        /* <DEDUP_REMOVED lines=42> */
.L_x_29818:
[----:B------:R-:W-:Y:S05]  /*24710*/  BSYNC.RECONVERGENT B1 ;  /* 0x0000000000017941 */ /* 0x000fea0003800200 */
.L_x_29817:
        /* <DEDUP_REMOVED lines=10> */
.L_x_29816:
        /* <DEDUP_REMOVED lines=19> */
.L_x_29825:
        /* <DEDUP_REMOVED lines=13> */
.L_x_29827:
[----:B------:R-:W-:Y:S05]  /*249c0*/  BSYNC.RECONVERGENT B2 ;  /* 0x0000000000027941 */ /* 0x000fea0003800200 */
.L_x_29826:
        /* <DEDUP_REMOVED lines=42> */
.L_x_29824:
[----:B------:R-:W-:Y:S05]  /*24c70*/  BSYNC.RECONVERGENT B1 ;  /* 0x0000000000017941 */ /* 0x000fea0003800200 */
.L_x_29823:
        /* <DEDUP_REMOVED lines=11> */
.L_x_29779:
        /* <DEDUP_REMOVED lines=20> */
.L_x_29831:
        /* <DEDUP_REMOVED lines=13> */
.L_x_29833:
[----:B------:R-:W-:Y:S05]  /*24f40*/  BSYNC.RECONVERGENT B2 ;  /* 0x0000000000027941 */ /* 0x000fea0003800200 */
.L_x_29832:
        /* <DEDUP_REMOVED lines=42> */
.L_x_29830:
[----:B------:R-:W-:Y:S05]  /*251f0*/  BSYNC.RECONVERGENT B1 ;  /* 0x0000000000017941 */ /* 0x000fea0003800200 */
.L_x_29829:
        /* <DEDUP_REMOVED lines=9> */
.L_x_29828:
        /* <DEDUP_REMOVED lines=16> */
.L_x_29837:
        /* <DEDUP_REMOVED lines=13> */
.L_x_29839:
[----:B------:R-:W-:Y:S05]  /*25460*/  BSYNC.RECONVERGENT B2 ;  /* 0x0000000000027941 */ /* 0x000fea0003800200 */
.L_x_29838:
        /* <DEDUP_REMOVED lines=43> */
.L_x_29836:
[----:B------:R-:W-:Y:S05]  /*25720*/  BSYNC.RECONVERGENT B1 ;  /* 0x0000000000017941 */ /* 0x000fea0003800200 */
.L_x_29835:
        /* <DEDUP_REMOVED lines=9> */
.L_x_29834:
        /* <DEDUP_REMOVED lines=16> */
.L_x_29843:
        /* <DEDUP_REMOVED lines=13> */
.L_x_29845:
[----:B------:R-:W-:Y:S05]  /*25990*/  BSYNC.RECONVERGENT B2 ;  /* 0x0000000000027941 */ /* 0x000fea0003800200 */
.L_x_29844:
        /* <DEDUP_REMOVED lines=43> */
.L_x_29842:
[----:B------:R-:W-:Y:S05]  /*25c50*/  BSYNC.RECONVERGENT B1 ;  /* 0x0000000000017941 */ /* 0x000fea0003800200 */
.L_x_29841:
        /* <DEDUP_REMOVED lines=9> */
.L_x_29840:
        /* <DEDUP_REMOVED lines=16> */
.L_x_29849:
        /* <DEDUP_REMOVED lines=13> */
.L_x_29851:
[----:B------:R-:W-:Y:S05]  /*25ec0*/  BSYNC.RECONVERGENT B2 ;  /* 0x0000000000027941 */ /* 0x000fea0003800200 */
.L_x_29850:
        /* <DEDUP_REMOVED lines=43> */
.L_x_29848:
[----:B------:R-:W-:Y:S05]  /*26180*/  BSYNC.RECONVERGENT B1 ;  /* 0x0000000000017941 */ /* 0x000fea0003800200 */
.L_x_29847:
        /* <DEDUP_REMOVED lines=9> */
.L_x_29846:
        /* <DEDUP_REMOVED lines=16> */
.L_x_29855:
        /* <DEDUP_REMOVED lines=13> */
.L_x_29857:
[----:B------:R-:W-:Y:S05]  /*263f0*/  BSYNC.RECONVERGENT B2 ;  /* 0x0000000000027941 */ /* 0x000fea0003800200 */
.L_x_29856:
        /* <DEDUP_REMOVED lines=43> */
.L_x_29854:
[----:B------:R-:W-:Y:S05]  /*266b0*/  BSYNC.RECONVERGENT B1 ;  /* 0x0000000000017941 */ /* 0x000fea0003800200 */
.L_x_29853:
        /* <DEDUP_REMOVED lines=9> */
.L_x_29852:
        /* <DEDUP_REMOVED lines=16> */
.L_x_29861:
        /* <DEDUP_REMOVED lines=13> */
.L_x_29863:
[----:B------:R-:W-:Y:S05]  /*26920*/  BSYNC.RECONVERGENT B2 ;  /* 0x0000000000027941 */ /* 0x000fea0003800200 */
.L_x_29862:
        /* <DEDUP_REMOVED lines=43> */
.L_x_29860:
[----:B------:R-:W-:Y:S05]  /*26be0*/  BSYNC.RECONVERGENT B1 ;  /* 0x0000000000017941 */ /* 0x000fea0003800200 */
.L_x_29859:
        /* <DEDUP_REMOVED lines=9> */
.L_x_29858:
        /* <DEDUP_REMOVED lines=16> */
.L_x_29867:
        /* <DEDUP_REMOVED lines=13> */
.L_x_29869:
[----:B------:R-:W-:Y:S05]  /*26e50*/  BSYNC.RECONVERGENT B2 ;  /* 0x0000000000027941 */ /* 0x000fea0003800200 */
.L_x_29868:
        /* <DEDUP_REMOVED lines=43> */
.L_x_29866:
[----:B------:R-:W-:Y:S05]  /*27110*/  BSYNC.RECONVERGENT B1 ;  /* 0x0000000000017941 */ /* 0x000fea0003800200 */
.L_x_29865:
        /* <DEDUP_REMOVED lines=9> */
.L_x_29864:
        /* <DEDUP_REMOVED lines=20> */
.L_x_29872:
        /* <DEDUP_REMOVED lines=13> */
.L_x_29874:
[----:B------:R-:W-:Y:S05]  /*273c0*/  BSYNC.RECONVERGENT B2 ;  /* 0x0000000000027941 */ /* 0x000fea0003800200 */
.L_x_29873:
        /* <DEDUP_REMOVED lines=42> */
.L_x_29871:
[----:B------:R-:W-:Y:S05]  /*27670*/  BSYNC.RECONVERGENT B1 ;  /* 0x0000000000017941 */ /* 0x000fea0003800200 */
.L_x_29870:
        /* <DEDUP_REMOVED lines=9> */
.L_x_29822:
        /* <DEDUP_REMOVED lines=25> */
.L_x_29777:
[----:B------:R-:W-:Y:S05]  /*278a0*/  BSYNC.RECONVERGENT B0 ;  /* 0x0000000000007941 */ /* 0x000fea0003800200 */
.L_x_29776:
        /* <DEDUP_REMOVED lines=227> */
[----:B0-----:R-:W-:-:S05]  /*286e0*/  IMAD.IADD R144, R147, 0x1, R152 ;  /* 0x0000000193907824 */ /* 0x001fca00078e0298 */
[----:B------:R-:W-:-:S06]  /*286f0*/  I2FP.F32.S32 R145, R144 ;  /* 0x0000009000917245 */ /* 0x000fcc0000201400 */
[----:B------:R-:W0:Y:S01]  /*28700*/  MUFU.RCP R145, R145 ;  /* 0x0000009100917308 */ /* 0x000e220000001000 */
[----:B-1----:R-:W-:-:S04]  /*28710*/  FMUL.FTZ R146, R151, R150 ;  /* 0x0000009697927220 */ /* 0x002fc80000410000 */
[----:B------:R-:W-:Y:S01]  /*28720*/  FFMA.FTZ R146, R153, R130, R146 ;  /* 0x0000008299927223 */ /* 0x000fe20000010092 */
[----:B------:R-:W-:Y:S01]  /*28730*/  FADD.FTZ R130, -R151, R130 ;  /* 0x0000008297827221 */ /* 0x000fe20000010100 */
[----:B------:R-:W-:Y:S02]  /*28740*/  MOV R151, UR22 ;  /* 0x0000001600977c02 */ /* 0x000fe40008000f00 */
[----:B--2---:R-:W-:Y:S01]  /*28750*/  FMUL.FTZ R148, R129, R146 ;  /* 0x0000009281947220 */ /* 0x004fe20000410000 */
[----:B------:R-:W-:Y:S01]  /*28760*/  I2FP.F32.S32 R146, R152 ;  /* 0x0000009800927245 */ /* 0x000fe20000201400 */
[----:B------:R-:W-:Y:S01]  /*28770*/  FMUL.FTZ R130, R130, R130 ;  /* 0x0000008282827220 */ /* 0x000fe20000410000 */
[----:B------:R-:W1:Y:S03]  /*28780*/  SHFL.DOWN PT, R152, R131, 0x2, 0x1f ;  /* 0x08401f0083987f89 */ /* 0x000e6600000e0000 */
[----:B------:R-:W-:Y:S01]  /*28790*/  FMUL.FTZ R153, R130, R153 ;  /* 0x0000009982997220 */ /* 0x000fe20000410000 */
[----:B------:R-:W2:Y:S03]  /*287a0*/  SHFL.DOWN PT, R149, R148, 0x1, 0x1f ;  /* 0x08201f0094957f89 */ /* 0x000ea600000e0000 */
[----:B------:R-:W-:Y:S01]  /*287b0*/  FMUL.FTZ R153, R153, R150 ;  /* 0x0000009699997220 */ /* 0x000fe20000410000 */
[----:B-1----:R-:W-:-:S04]  /*287c0*/  FADD.FTZ R152, R152, R131 ;  /* 0x0000008398987221 */ /* 0x002fc80000010000 */
[----:B------:R-:W-:Y:S01]  /*287d0*/  FFMA.FTZ R152, R129, R153, R152 ;  /* 0x0000009981987223 */ /* 0x000fe20000010098 */
[----:B--2---:R-:W-:Y:S01]  /*287e0*/  FMUL.FTZ R155, R149, R146 ;  /* 0x00000092959b7220 */ /* 0x004fe20000410000 */
[----:B------:R-:W-:-:S03]  /*287f0*/  IMAD.U32 R153, RZ, RZ, UR22 ;  /* 0x00000016ff997e24 */ /* 0x000fc6000f8e00ff */
[----:B------:R-:W1:Y:S01]  /*28800*/  SHFL.DOWN PT, R129, R152, 0x1, 0x1f ;  /* 0x08201f0098817f89 */ /* 0x000e6200000e0000 */
[----:B------:R-:W-:Y:S01]  /*28810*/  FFMA.FTZ R144, R128, R148, R155 ;  /* 0x0000009480907223 */ /* 0x000fe2000001009b */
[----:B------:R-:W-:-:S03]  /*28820*/  FADD.FTZ R148, R148, -R149 ;  /* 0x8000009594947221 */ /* 0x000fc60000010000 */
[----:B0-----:R-:W-:Y:S01]  /*28830*/  FMUL.FTZ R147, R145, R144 ;  /* 0x0000009091937220 */ /* 0x001fe20000410000 */
[----:B------:R-:W-:-:S04]  /*28840*/  FMUL.FTZ R149, R148, R148 ;  /* 0x0000009494957220 */ /* 0x000fc80000410000 */
[----:B------:R-:W-:Y:S01]  /*28850*/  FMUL.FTZ R149, R128, R149 ;  /* 0x0000009580957220 */ /* 0x000fe20000410000 */
[----:B------:R-:W0:Y:S03]  /*28860*/  SHFL.IDX PT, R147, R147, RZ, 0x1f ;  /* 0x00001fff93937589 */ /* 0x000e2600000e0000 */
[----:B------:R-:W-:Y:S01]  /*28870*/  FMUL.FTZ R149, R149, R146 ;  /* 0x0000009295957220 */ /* 0x000fe20000410000 */
[----:B-1----:R-:W-:-:S04]  /*28880*/  FADD.FTZ R128, R152, R129 ;  /* 0x0000008198807221 */ /* 0x002fc80000010000 */
[----:B------:R-:W-:Y:S02]  /*28890*/  FFMA.FTZ R149, R145, R149, R128 ;  /* 0x0000009591957223 */ /* 0x000fe40000010080 */
[----:B------:R-:W1:Y:S03]  /*288a0*/  LDC R145, c[0x0][0x448] ;  /* 0x00011200ff917b82 */ /* 0x000e660000000800 */
[----:B------:R-:W1:Y:S01]  /*288b0*/  SHFL.IDX PT, R146, R149, RZ, 0x1f ;  /* 0x00001fff95927589 */ /* 0x000e6200000e0000 */
[----:B0-----:R-:W-:-:S05]  /*288c0*/  FMUL.FTZ R144, R147, R147 ;  /* 0x0000009393907220 */ /* 0x001fca0000410000 */
[----:B------:R-:W-:Y:S02]  /*288d0*/  FSEL R144, R144, RZ, !P4 ;  /* 0x000000ff90907208 */ /* 0x000fe40006000000 */
[----:B------:R-:W-:-:S13]  /*288e0*/  ISETP.NE.AND P4, PT, R11, RZ, PT ;  /* 0x000000ff0b00720c */ /* 0x000fda0003f85270 */
[----:B------:R-:W0:Y:S01]  /*288f0*/  @!P4 LDC.64 R130, c[0x0][0x3c0] ;  /* 0x0000f000ff82cb82 */ /* 0x000e220000000a00 */
[----:B-1----:R-:W-:-:S04]  /*28900*/  FFMA.FTZ R145, R146, UR24, R145 ;  /* 0x0000001892917c23 */ /* 0x002fc80008010091 */
[----:B------:R-:W-:-:S03]  /*28910*/  FADD.FTZ R145, R145, R144 ;  /* 0x0000009091917221 */ /* 0x000fc60000010000 */
[----:B------:R-:W1:Y:S03]  /*28920*/  @!P4 LDC.64 R128, c[0x0][0x3c8] ;  /* 0x0000f200ff80cb82 */ /* 0x000e660000000a00 */
[----:B------:R-:W2:Y:S01]  /*28930*/  MUFU.RSQ R145, R145 ;  /* 0x0000009100917308 */ /* 0x000ea20000001400 */
[----:B0-----:R-:W-:-:S05]  /*28940*/  @!P4 IMAD.WIDE R130, R151, 0x4, R130 ;  /* 0x000000049782c825 */ /* 0x001fca00078e0282 */
[----:B------:R0:W-:Y:S01]  /*28950*/  @!P4 STG.E desc[UR12][R130.64], R147 ;  /* 0x000000938200c986 */ /* 0x0001e2000c10190c */
[----:B-1----:R-:W-:-:S05]  /*28960*/  @!P4 IMAD.WIDE R128, R153, 0x4, R128 ;  /* 0x000000049980c825 */ /* 0x002fca00078e0280 */
[----:B--2---:R0:W-:Y:S01]  /*28970*/  @!P4 STG.E desc[UR12][R128.64], R145 ;  /* 0x000000918000c986 */ /* 0x0041e2000c10190c */
        /* <DEDUP_REMOVED lines=59> */
.L_x_29877:
[----:B------:R-:W-:Y:S05]  /*28d30*/  BSYNC.RECONVERGENT B0 ;  /* 0x0000000000007941 */ /* 0x000fea0003800200 */
.L_x_29876:
[----:B------:R-:W-:Y:S01]  /*28d40*/  ISETP.GE.U32.AND P0, PT, R141, 0x100, PT ;  /* 0x000001008d00780c */ /* 0x000fe20003f06070 */
[----:B------:R-:W-:-:S12]  /*28d50*/  BSSY.RECONVERGENT B0, `(.L_x_29878) ;  /* 0x0000032000007945 */ /* 0x000fd80003800200 */
        /* <DEDUP_REMOVED lines=49> */
.L_x_29879:
[----:B------:R-:W-:Y:S05]  /*29070*/  BSYNC.RECONVERGENT B0 ;  /* 0x0000000000007941 */ /* 0x000fea0003800200 */
.L_x_29878:
        /* <DEDUP_REMOVED lines=51> */
.L_x_29881:
[----:B------:R-:W-:Y:S05]  /*293b0*/  BSYNC.RECONVERGENT B0 ;  /* 0x0000000000007941 */ /* 0x000fea0003800200 */
.L_x_29880:
        /* <DEDUP_REMOVED lines=51> */
.L_x_29883:
[----:B------:R-:W-:Y:S05]  /*296f0*/  BSYNC.RECONVERGENT B0 ;  /* 0x0000000000007941 */ /* 0x000fea0003800200 */
.L_x_29882:
        /* <DEDUP_REMOVED lines=50> */
.L_x_29885:
[----:B------:R-:W-:Y:S05]  /*29a20*/  BSYNC.RECONVERGENT B0 ;  /* 0x0000000000007941 */ /* 0x000fea0003800200 */
.L_x_29884:
        /* <DEDUP_REMOVED lines=50> */
.L_x_29887:
[----:B------:R-:W-:Y:S05]  /*29d50*/  BSYNC.RECONVERGENT B0 ;  /* 0x0000000000007941 */ /* 0x000fea0003800200 */
.L_x_29886:
        /* <DEDUP_REMOVED lines=21> */
[----:B------:R-:W-:Y:S01]  /*29eb0*/  FMUL.FTZ R130, R145, R130 ;  /* 0x0000008291827220 */ /* 0x000fe20000410000 */
        /* <DEDUP_REMOVED lines=27> */
.L_x_29888:
[----:B------:R-:W-:Y:S05]  /*2a070*/  BSYNC.RECONVERGENT B0 ;  /* 0x0000000000007941 */ /* 0x000fea0003800200 */
.L_x_29875:
[----:B------:R-:W-:Y:S02]  /*2a080*/  UIADD3 UR22, UPT, UPT, UR22, UR20, URZ ;  /* 0x0000001416167290 */ /* 0x000fe4000fffe0ff */
[----:B------:R-:W-:Y:S02]  /*2a090*/  UPLOP3.LUT UP1, UPT, UPT, UPT, UP1, 0x40, 0x4 ;  /* 0x000000000004789c */ /* 0x000fe40003f2e810 */
[----:B------:R-:W-:-:S09]  /*2a0a0*/  UISETP.GE.AND UP0, UPT, UR22, UR21, UPT ;  /* 0x000000151600728c */ /* 0x000fd2000bf06270 */
[----:B------:R-:W-:Y:S05]  /*2a0b0*/  BRA.U !UP0, `(.L_x_29889) ;  /* 0xfffffd7108047547 */ /* 0x000fea000b83ffff */
[----:B------:R-:W-:Y:S05]  /*2a0c0*/  EXIT ;  /* 0x000000000000794d */ /* 0x000fea0003800000 */
.L_x_29890:
        /* <DEDUP_REMOVED lines=11> */
.L_x_42397:


//--------------------- .text._ZN10layer_norm13ln_fwd_kernelINS_13Kernel_traitsI6__halfS2_fS2_fjLj7168ELj1ELj1ELj4ELj16ENS_18Kernel_traits_baseILj7168ES2_S2_fS2_fjLj128EEEEELb1ELb0ELb1ELb1EEEvNS_9FwdParamsE --------------------------
	.section	.text._ZN10layer_norm13ln_fwd_kernelINS_13Kernel_traitsI6__halfS2_fS2_fjLj7168ELj1ELj1ELj4ELj16ENS_18Kernel_traits_baseILj7168ES2_S2_fS2_fjLj128EEEEELb1ELb0ELb1ELb1EEEvNS_9FwdParamsE,"ax",@progbits
	.align	128
        .global         _ZN10layer_norm13ln_fwd_kernelINS_13Kernel_traitsI6__halfS2_fS2_fjLj7168ELj1ELj1ELj4ELj16ENS_18Kernel_traits_baseILj7168ES2_S2_fS2_fjLj128EEEEELb1ELb0ELb1ELb1EEEvNS_9FwdParamsE
        .type           _ZN10layer_norm13ln_fwd_kernelINS_13Kernel_traitsI6__halfS2_fS2_fjLj7168ELj1ELj1ELj4ELj16ENS_18Kernel_traits_baseILj7168ES2_S2_fS2_fjLj128EEEEELb1ELb0ELb1ELb1EEEvNS_9FwdParamsE,@function
        .size           _ZN10layer_norm13ln_fwd_kernelINS_13Kernel_traitsI6__halfS2_fS2_fjLj7168ELj1ELj1ELj4ELj16ENS_18Kernel_traits_baseILj7168ES2_S2_fS2_fjLj128EEEEELb1ELb0ELb1ELb1EEEvNS_9FwdParamsE,(.L_x_42398 - _ZN10layer_norm13ln_fwd_kernelINS_13Kernel_traitsI6__halfS2_fS2_fjLj7168ELj1ELj1ELj4ELj16ENS_18Kernel_traits_baseILj7168ES2_S2_fS2_fjLj128EEEEELb1ELb0ELb1ELb1EEEvNS_9FwdParamsE)
        .other          _ZN10layer_norm13ln_fwd_kernelINS_13Kernel_traitsI6__halfS2_fS2_fjLj7168ELj1ELj1ELj4ELj16ENS_18Kernel_traits_baseILj7168ES2_S2_fS2_fjLj128EEEEELb1ELb0ELb1ELb1EEEvNS_9FwdParamsE,@"STO_CUDA_ENTRY STV_DEFAULT"
_ZN10layer_norm13ln_fwd_kernelINS_13Kernel_traitsI6__halfS2_fS2_fjLj7168ELj1ELj1ELj4ELj16ENS_18Kernel_traits_baseILj7168ES2_S2_fS2_fjLj128EEEEELb1ELb0ELb1ELb1EEEvNS_9FwdParamsE:
.text._ZN10layer_norm13ln_fwd_kernelINS_13Kernel_traitsI6__halfS2_fS2_fjLj7168ELj1ELj1ELj4ELj16ENS_18Kernel_traits_baseILj7168ES2_S2_fS2_fjLj128EEEEELb1ELb0ELb1ELb1EEEvNS_9FwdParamsE:
        /* <DEDUP_REMOVED lines=64> */
.L_x_29891:
[----:B------:R-:W-:Y:S05]  /*0400*/  @P2 EXIT ;  /* 0x000000000000294d */ /* 0x000fea0003800000 */
[----:B--2---:R-:W0:Y:S01]  /*0410*/  LDC R6, c[0x0][0x360] ;  /* 0x0000d800ff067b82 */ /* 0x004e220000000800 */
[----:B-----5:R-:W-:Y:S01]  /*0420*/  @P1 IADD3 R133, P0, PT, R4, R13, RZ ;  /* 0x0000000d04851210 */ /* 0x020fe20007f1e0ff */
[----:B------:R-:W1:Y:S01]  /*0430*/  LDCU UR22, c[0x0][0x404] ;  /* 0x00008080ff1677ac */ /* 0x000e620008000800 */
[----:B------:R-:W-:Y:S02]  /*0440*/  @P1 R2UR UR12, R2 ;  /* 0x00000000020c12ca */ /* 0x000fe400000e0000 */
[----:B------:R-:W-:Y:S01]  /*0450*/  @P1 R2UR UR13, R3 ;  /* 0x00000000030d12ca */ /* 0x000fe200000e0000 */
[----:B------:R-:W-:Y:S01]  /*0460*/  @P1 IMAD.X R10, RZ, RZ, R5, P0 ;  /* 0x000000ffff0a1224 */ /* 0x000fe200000e0605 */
[----:B------:R-:W2:Y:S04]  /*0470*/  LDCU UR23, c[0x0][0x388] ;  /* 0x00007100ff1777ac */ /* 0x000ea80008000800 */
[--C-:B------:R-:W-:Y:S01]  /*0480*/  SHF.R.U64 R0, R133, 0x2, R10.reuse ;  /* 0x0000000285007819 */ /* 0x100fe2000000120a */
[----:B------:R-:W3:Y:S01]  /*0490*/  LDCU.U8 UR24, c[0x0][0x410] ;  /* 0x00008200ff1877ac */ /* 0x000ee20008000000 */
[----:B------:R-:W-:-:S02]  /*04a0*/  SHF.R.U32.HI R12, RZ, 0x2, R10 ;  /* 0x00000002ff0c7819 */ /* 0x000fc4000001160a */
        /* <DEDUP_REMOVED lines=8> */
[----:B------:R-:W-:Y:S02]  /*0530*/  UIADD3 UR9, UPT, UPT, UR13, -0x56f99767, URZ ;  /* 0xa90668990d097890 */ /* 0x000fe4000fffe0ff */
[----:B------:R-:W-:Y:S01]  /*0540*/  IMAD.HI.U32 R5, R4, -0x326172a9, RZ ;  /* 0xcd9e8d5704057827 */ /* 0x000fe200078e00ff */
[----:B------:R-:W-:-:S02]  /*0550*/  UIADD3 UR10, UPT, UPT, UR13, 0x646e171e, URZ ;  /* 0x646e171e0d0a7890 */ /* 0x000fc4000fffe0ff */
[----:B------:R-:W-:Y:S01]  /*0560*/  UIADD3 UR8, UPT, UPT, UR12, -0x4ab325aa, URZ ;  /* 0xb54cda560c087890 */ /* 0x000fe2000fffe0ff */
[C---:B------:R-:W-:Y:S01]  /*0570*/  IMAD.HI.U32 R3, R2.reuse, -0x326172a9, RZ ;  /* 0xcd9e8d5702037827 */ /* 0x040fe200078e00ff */
[----:B------:R-:W-:Y:S02]  /*0580*/  UIADD3 UR11, UPT, UPT, UR12, 0x5384540f, URZ ;  /* 0x5384540f0c0b7890 */ /* 0x000fe4000fffe0ff */
[----:B------:R-:W-:Y:S01]  /*0590*/  UIADD3 UR18, UPT, UPT, UR13, 0x1fd5c5a3, URZ ;  /* 0x1fd5c5a30d127890 */ /* 0x000fe2000fffe0ff */
[----:B------:R-:W-:Y:S01]  /*05a0*/  IMAD R6, R2, -0x326172a9, RZ ;  /* 0xcd9e8d5702067824 */ /* 0x000fe200078e02ff */
[----:B------:R-:W-:Y:S01]  /*05b0*/  LOP3.LUT R3, R12, UR12, R3, 0x96, !PT ;  /* 0x0000000c0c037c12 */ /* 0x000fe2000f8e9603 */
[----:B------:R-:W-:Y:S01]  /*05c0*/  IMAD R4, R4, -0x326172a9, RZ ;  /* 0xcd9e8d5704047824 */ /* 0x000fe200078e02ff */
[----:B------:R-:W-:Y:S02]  /*05d0*/  UIADD3 UR20, UPT, UPT, UR12, -0xe443238, URZ ;  /* 0xf1bbcdc80c147890 */ /* 0x000fe4000fffe0ff */
[----:B------:R-:W-:Y:S01]  /*05e0*/  LOP3.LUT R5, R6, UR4, R5, 0x96, !PT ;  /* 0x0000000406057c12 */ /* 0x000fe2000f8e9605 */
[----:B------:R-:W-:Y:S01]  /*05f0*/  IMAD.HI.U32 R7, R3, -0x2daee0ad, RZ ;  /* 0xd2511f5303077827 */ /* 0x000fe200078e00ff */
[----:B------:R-:W-:-:S02]  /*0600*/  UIADD3 UR4, UPT, UPT, UR12, 0x3c6ef372, URZ ;  /* 0x3c6ef3720c047890 */ /* 0x000fc4000fffe0ff */
[----:B------:R-:W-:Y:S01]  /*0610*/  UIADD3 UR26, UPT, UPT, UR13, -0x695add53, URZ ;  /* 0x96a522ad0d1a7890 */ /* 0x000fe2000fffe0ff */
[----:B------:R-:W-:Y:S01]  /*0620*/  IMAD R9, R3, -0x2daee0ad, RZ ;  /* 0xd2511f5303097824 */ /* 0x000fe200078e02ff */
[----:B------:R-:W-:Y:S01]  /*0630*/  LOP3.LUT R7, R8, UR5, R7, 0x96, !PT ;  /* 0x0000000508077c12 */ /* 0x000fe2000f8e9607 */
[----:B------:R-:W-:Y:S01]  /*0640*/  IMAD.HI.U32 R6, R5, -0x2daee0ad, RZ ;  /* 0xd2511f5305067827 */ /* 0x000fe200078e00ff */
[----:B------:R-:W-:Y:S01]  /*0650*/  UIADD3 UR5, UPT, UPT, UR12, -0x255992d5, URZ ;  /* 0xdaa66d2b0c057890 */ /* 0x000fe2000fffe0ff */
[----:B------:R-:W0:Y:S02]  /*0660*/  LDCU UR25, c[0x0][0x400] ;  /* 0x00008000ff1977ac */ /* 0x000e240008000800 */
[----:B------:R-:W-:Y:S01]  /*0670*/  IMAD.HI.U32 R3, R7, -0x326172a9, RZ ;  /* 0xcd9e8d5707037827 */ /* 0x000fe200078e00ff */
[----:B------:R-:W-:Y:S01]  /*0680*/  LOP3.LUT R6, R9, UR6, R6, 0x96, !PT ;  /* 0x0000000609067c12 */ /* 0x000fe2000f8e9606 */
[----:B------:R-:W-:Y:S02]  /*0690*/  UIADD3 UR6, UPT, UPT, UR12, 0x78dde6e4, URZ ;  /* 0x78dde6e40c067890 */ /* 0x000fe4000fffe0ff */
[----:B------:R-:W-:Y:S01]  /*06a0*/  IMAD R8, R5, -0x2daee0ad, RZ ;  /* 0xd2511f5305087824 */ /* 0x000fe200078e02ff */
[----:B------:R-:W-:Y:S01]  /*06b0*/  LOP3.LUT R3, R4, UR4, R3, 0x96, !PT ;  /* 0x0000000404037c12 */ /* 0x000fe2000f8e9603 */
[----:B------:R-:W-:Y:S01]  /*06c0*/  UIADD3 UR4, UPT, UPT, UR13, 0x32370b8f, URZ ;  /* 0x32370b8f0d047890 */ /* 0x000fe2000fffe0ff */
[----:B------:R-:W-:Y:S01]  /*06d0*/  IMAD R7, R7, -0x326172a9, RZ ;  /* 0xcd9e8d5707077824 */ /* 0x000fe200078e02ff */
[----:B------:R-:W4:Y:S01]  /*06e0*/  LDCU.64 UR16, c[0x0][0x408] ;  /* 0x00008100ff1077ac */ /* 0x000f220008000a00 */
[----:B------:R-:W-:Y:S01]  /*06f0*/  IMAD.HI.U32 R4, R6, -0x326172a9, RZ ;  /* 0xcd9e8d5706047827 */ /* 0x000fe200078e00ff */
[----:B------:R-:W-:-:S03]  /*0700*/  UPLOP3.LUT UP1, UPT, UPT, UPT, UPT, 0x40, 0x4 ;  /* 0x000000000004789c */ /* 0x000fc60003f2e870 */
[----:B------:R-:W-:Y:S01]  /*0710*/  IMAD.HI.U32 R5, R3, -0x2daee0ad, RZ ;  /* 0xd2511f5303057827 */ /* 0x000fe200078e00ff */
[----:B------:R-:W-:Y:S01]  /*0720*/  LOP3.LUT R4, R7, UR5, R4, 0x96, !PT ;  /* 0x0000000507047c12 */ /* 0x000fe2000f8e9604 */
[----:B------:R-:W-:Y:S02]  /*0730*/  UIADD3 UR5, UPT, UPT, UR13, -0x126145ec, URZ ;  /* 0xed9eba140d057890 */ /* 0x000fe4000fffe0ff */
[----:B------:R-:W-:Y:S01]  /*0740*/  IMAD R6, R6, -0x326172a9, RZ ;  /* 0xcd9e8d5706067824 */ /* 0x000fe200078e02ff */
[----:B------:R-:W-:Y:S01]  /*0750*/  LOP3.LUT R5, R8, UR4, R5, 0x96, !PT ;  /* 0x0000000408057c12 */ /* 0x000fe2000f8e9605 */
[----:B------:R-:W-:Y:S01]  /*0760*/  IMAD R8, R3, -0x2daee0ad, RZ ;  /* 0xd2511f5303087824 */ /* 0x000fe200078e02ff */
[----:B------:R-:W-:Y:S01]  /*0770*/  UIADD3 UR4, UPT, UPT, UR12, 0x1715609d, URZ ;  /* 0x1715609d0c047890 */ /* 0x000fe2000fffe0ff */
[----:B------:R-:W-:-:S04]  /*0780*/  IMAD.HI.U32 R7, R4, -0x2daee0ad, RZ ;  /* 0xd2511f5304077827 */ /* 0x000fc800078e00ff */
[C---:B------:R-:W-:Y:S01]  /*0790*/  IMAD.HI.U32 R3, R5.reuse, -0x326172a9, RZ ;  /* 0xcd9e8d5705037827 */ /* 0x040fe200078e00ff */
[----:B------:R-:W-:Y:S01]  /*07a0*/  LOP3.LUT R7, R8, UR5, R7, 0x96, !PT ;  /* 0x0000000508077c12 */ /* 0x000fe2000f8e9607 */
[----:B------:R-:W-:Y:S02]  /*07b0*/  UIADD3 UR5, UPT, UPT, UR13, -0x24c28bd8, URZ ;  /* 0xdb3d74280d057890 */ /* 0x000fe4000fffe0ff */
[----:B------:R-:W-:Y:S01]  /*07c0*/  IMAD R9, R4, -0x2daee0ad, RZ ;  /* 0xd2511f5304097824 */ /* 0x000fe200078e02ff */
[----:B------:R-:W-:Y:S01]  /*07d0*/  LOP3.LUT R3, R6, UR6, R3, 0x96, !PT ;  /* 0x0000000606037c12 */ /* 0x000fe2000f8e9603 */
[----:B------:R-:W-:Y:S01]  /*07e0*/  IMAD R5, R5, -0x326172a9, RZ ;  /* 0xcd9e8d5705057824 */ /* 0x000fe200078e02ff */
[----:B------:R-:W-:Y:S01]  /*07f0*/  UIADD3 UR6, UPT, UPT, UR12, -0x700cb87f, URZ ;  /* 0x8ff347810c067890 */ /* 0x000fe2000fffe0ff */
        /* <DEDUP_REMOVED lines=15> */
[----:B------:R-:W0:Y:S02]  /*08f0*/  LDCU.128 UR8, c[0x0][0x3f0] ;  /* 0x00007e00ff0877ac */ /* 0x000e240008000c00 */
        /* <DEDUP_REMOVED lines=14> */
[----:B------:R-:W-:Y:S01]  /*09e0*/  IMAD.MOV.U32 R6, RZ, RZ, RZ ;  /* 0x000000ffff067224 */ /* 0x000fe200078e00ff */
[----:B------:R-:W-:Y:S01]  /*09f0*/  LOP3.LUT R4, R5, UR26, R4, 0x96, !PT ;  /* 0x0000001a05047c12 */ /* 0x000fe2000f8e9604 */
[----:B------:R-:W-:Y:S01]  /*0a00*/  IMAD R8, R10, -0x326172a9, RZ ;  /* 0xcd9e8d570a087824 */ /* 0x000fe200078e02ff */
[----:B------:R-:W-:Y:S01]  /*0a10*/  MOV R5, R12 ;  /* 0x0000000c00057202 */ /* 0x000fe20000000f00 */
[----:B-1234-:R-:W-:-:S07]  /*0a20*/  IMAD R134, R134, -0x2daee0ad, RZ ;  /* 0xd2511f5386867824 */ /* 0x01efce00078e02ff */
.L_x_30358:
[----:B0-----:R-:W-:-:S06]  /*0a30*/  UIMAD.WIDE UR4, UR7, 0x4, UR8 ;  /* 0x00000004070478a5 */ /* 0x001fcc000f8e0208 */
[----:B--2---:R-:W-:Y:S01]  /*0a40*/  IMAD.U32 R14, RZ, RZ, UR4 ;  /* 0x00000004ff0e7e24 */ /* 0x004fe2000f8e00ff */
[----:B------:R-:W-:-:S05]  /*0a50*/  MOV R15, UR5 ;  /* 0x00000005000f7c02 */ /* 0x000fca0008000f00 */
[----:B-1----:R-:W2:Y:S01]  /*0a60*/  LDG.E R135, desc[UR14][R14.64] ;  /* 0x0000000e0e877981 */ /* 0x002ea2000c1e1900 */
[----:B------:R-:W-:Y:S01]  /*0a70*/  UIMAD.WIDE UR4, UR7, 0x4, UR10 ;  /* 0x00000004070478a5 */ /* 0x000fe2000f8e020a */
[----:B------:R-:W0:Y:S05]  /*0a80*/  S2R R132, SR_TID.X ;  /* 0x0000000000847919 */ /* 0x000e2a0000002100 */
[----:B------:R-:W-:Y:S01]  /*0a90*/  MOV R17, UR5 ;  /* 0x0000000500117c02 */ /* 0x000fe20008000f00 */
[----:B------:R-:W-:Y:S01]  /*0aa0*/  IMAD.MOV.U32 R120, RZ, RZ, RZ ;  /* 0x000000ffff787224 */ /* 0x000fe200078e00ff */
[----:B--2---:R-:W-:-:S13]  /*0ab0*/  ISETP.GE.AND P0, PT, R135, 0x1, PT ;  /* 0x000000018700780c */ /* 0x004fda0003f06270 */
[----:B------:R-:W1:Y:S01]  /*0ac0*/  @P0 LDC.64 R12, c[0x0][0x390] ;  /* 0x0000e400ff0c0b82 */ /* 0x000e620000000a00 */
[----:B------:R-:W-:-:S04]  /*0ad0*/  @P0 VIADD R16, R135, 0xffffffff ;  /* 0xffffffff87100836 */ /* 0x000fc80000000000 */
[----:B------:R-:W-:Y:S02]  /*0ae0*/  @P0 IMAD R18, R16, UR23, RZ ;  /* 0x0000001710120c24 */ /* 0x000fe4000f8e02ff */
[----:B------:R-:W-:-:S03]  /*0af0*/  IMAD.U32 R16, RZ, RZ, UR4 ;  /* 0x00000004ff107e24 */ /* 0x000fc6000f8e00ff */
[----:B------:R-:W-:-:S03]  /*0b00*/  @P0 SHF.R.S32.HI R19, RZ, 0x1f, R18 ;  /* 0x0000001fff130819 */ /* 0x000fc60000011412 */
[----:B------:R-:W2:Y:S01]  /*0b10*/  LDG.E R16, desc[UR14][R16.64] ;  /* 0x0000000e10107981 */ /* 0x000ea2000c1e1900 */
[----:B------:R-:W-:-:S04]  /*0b20*/  @P0 LEA.HI R19, R19, R18, RZ, 0x3 ;  /* 0x0000001213130211 */ /* 0x000fc800078f18ff */
[----:B0-----:R-:W-:-:S05]  /*0b30*/  @P0 LEA.HI.SX32 R120, R19, R132, 0x1d ;  /* 0x0000008413780211 */ /* 0x001fca00078feaff */
[----:B-1----:R-:W-:-:S05]  /*0b40*/  @P0 IMAD.WIDE.U32 R12, R120, 0x10, R12 ;  /* 0x00000010780c0825 */ /* 0x002fca00078e000c */
[----:B------:R0:W5:Y:S01]  /*0b50*/  @P0 LDG.E.128 R60, desc[UR14][R12.64] ;  /* 0x0000000e0c3c0981 */ /* 0x000162000c1e1d00 */
[----:B------:R-:W-:Y:S02]  /*0b60*/  UIMAD UR4, UR7, UR23, URZ ;  /* 0x00000017070472a4 */ /* 0x000fe4000f8e02ff */
[----:B------:R-:W-:Y:S02]  /*0b70*/  UISETP.NE.U32.AND UP0, UPT, UR18, URZ, UPT ;  /* 0x000000ff1200728c */ /* 0x000fe4000bf05070 */
[----:B------:R-:W-:Y:S02]  /*0b80*/  USHF.R.S32.HI UR5, URZ, 0x1f, UR4 ;  /* 0x0000001fff057899 */ /* 0x000fe40008011404 */
[----:B------:R-:W-:Y:S02]  /*0b90*/  UISETP.NE.AND.EX UP0, UPT, UR19, URZ, UPT, UP0 ;  /* 0x000000ff1300728c */ /* 0x000fe4000bf05300 */
[----:B------:R-:W-:-:S06]  /*0ba0*/  ULEA.HI UR5, UR5, UR4, URZ, 0x3 ;  /* 0x0000000405057291 */ /* 0x000fcc000f8f18ff */
[----:B------:R-:W-:-:S05]  /*0bb0*/  IMAD.U32 R121, RZ, RZ, UR5 ;  /* 0x00000005ff797e24 */ /* 0x000fca000f8e00ff */
[----:B------:R-:W-:Y:S02]  /*0bc0*/  LEA.HI.SX32 R121, R121, R132, 0x1d ;  /* 0x0000008479797211 */ /* 0x000fe400078feaff */
[----:B--2---:R-:W-:Y:S01]  /*0bd0*/  R2UR UR4, R16 ;  /* 0x00000000100472ca */ /* 0x004fe200000e0000 */
[----:B0-----:R-:W-:-:S14]  /*0be0*/  BRA.U !UP0, `(.L_x_29892) ;  /* 0x0000003108b87547 */ /* 0x001fdc000b800000 */
[----:B------:R-:W0:Y:S02]  /*0bf0*/  LDC.64 R12, c[0x0][0x3a0] ;  /* 0x0000e800ff0c7b82 */ /* 0x000e240000000a00 */
        /* <DEDUP_REMOVED lines=22> */
.L_x_29895:
        /* <DEDUP_REMOVED lines=12> */
.L_x_29896:
        /* <DEDUP_REMOVED lines=61> */
.L_x_29894:
        /* <DEDUP_REMOVED lines=10> */
.L_x_29893:
        /* <DEDUP_REMOVED lines=18> */
.L_x_29899:
        /* <DEDUP_REMOVED lines=12> */
.L_x_29900:
        /* <DEDUP_REMOVED lines=61> */
.L_x_29898:
        /* <DEDUP_REMOVED lines=10> */
.L_x_29897:
        /* <DEDUP_REMOVED lines=18> */
.L_x_29903:
        /* <DEDUP_REMOVED lines=12> */
.L_x_29904:
        /* <DEDUP_REMOVED lines=61> */
.L_x_29902:
        /* <DEDUP_REMOVED lines=10> */
.L_x_29901:
        /* <DEDUP_REMOVED lines=18> */
.L_x_29907:
        /* <DEDUP_REMOVED lines=12> */
.L_x_29908:
        /* <DEDUP_REMOVED lines=61> */
.L_x_29906:
        /* <DEDUP_REMOVED lines=10> */
.L_x_29905:
        /* <DEDUP_REMOVED lines=18> */
.L_x_29911:
        /* <DEDUP_REMOVED lines=12> */
.L_x_29912:
        /* <DEDUP_REMOVED lines=61> */
.L_x_29910:
        /* <DEDUP_REMOVED lines=10> */
.L_x_29909:
        /* <DEDUP_REMOVED lines=18> */
.L_x_29915:
        /* <DEDUP_REMOVED lines=12> */
.L_x_29916:
        /* <DEDUP_REMOVED lines=61> */
.L_x_29914:
        /* <DEDUP_REMOVED lines=10> */
.L_x_29913:
        /* <DEDUP_REMOVED lines=18> */
.L_x_29919:
        /* <DEDUP_REMOVED lines=12> */
.L_x_29920:
        /* <DEDUP_REMOVED lines=60> */
[----:B------:R-:W-:-:S07]  /*37c0*/  IMAD.MOV.U32 R14, RZ, RZ, R20 ;  /* 0x000000ffff0e7224 */ /* 0x000fce00078e0014 */
.L_x_29918:
        /* <DEDUP_REMOVED lines=10> */
.L_x_29917:
        /* <DEDUP_REMOVED lines=18> */
.L_x_29923:
        /* <DEDUP_REMOVED lines=12> */
.L_x_29924:
        /* <DEDUP_REMOVED lines=61> */
.L_x_29922:
        /* <DEDUP_REMOVED lines=11> */
.L_x_29892:
[----:B------:R-:W-:Y:S01]  /*3ed0*/  UIADD3 UR5, UPT, UPT, UR13, 0x646e171e, URZ ;  /* 0x646e171e0d057890 */ /* 0x000fe2000fffe0ff */
[----:B------:R-:W-:Y:S01]  /*3ee0*/  IMAD.MOV.U32 R13, RZ, RZ, R133 ;  /* 0x000000ffff0d7224 */ /* 0x000fe200078e0085 */
[----:B------:R-:W-:Y:S01]  /*3ef0*/  UIADD3 UR6, UPT, UPT, UR13, -0x56f99767, URZ ;  /* 0xa90668990d067890 */ /* 0x000fe2000fffe0ff */
[----:B------:R-:W-:Y:S01]  /*3f00*/  IMAD.MOV.U32 R12, RZ, RZ, R134 ;  /* 0x000000ffff0c7224 */ /* 0x000fe200078e0086 */
[----:B------:R-:W-:Y:S01]  /*3f10*/  UIADD3 UR26, UPT, UPT, UR12, -0xe443238, URZ ;  /* 0xf1bbcdc80c1a7890 */ /* 0x000fe2000fffe0ff */
[----:B------:R-:W-:Y:S01]  /*3f20*/  MOV R56, RZ ;  /* 0x000000ff00387202 */ /* 0x000fe20000000f00 */
[----:B------:R-:W-:Y:S02]  /*3f30*/  UIADD3 UR27, UPT, UPT, UR13, 0x1fd5c5a3, URZ ;  /* 0x1fd5c5a30d1b7890 */ /* 0x000fe4000fffe0ff */
[----:B------:R-:W-:Y:S01]  /*3f40*/  UIADD3 UR28, UPT, UPT, UR13, -0x695add53, URZ ;  /* 0x96a522ad0d1c7890 */ /* 0x000fe2000fffe0ff */
[----:B------:R-:W-:Y:S11]  /*3f50*/  @!P0 BRA `(.L_x_29925) ;  /* 0x0000000400708947 */ /* 0x000ff60003800000 */
        /* <DEDUP_REMOVED lines=15> */
.L_x_29927:
        /* <DEDUP_REMOVED lines=12> */
.L_x_29928:
        /* <DEDUP_REMOVED lines=56> */
.L_x_29926:
        /* <DEDUP_REMOVED lines=9> */
.L_x_29925:
        /* <DEDUP_REMOVED lines=15> */
.L_x_29931:
        /* <DEDUP_REMOVED lines=12> */
.L_x_29932:
        /* <DEDUP_REMOVED lines=56> */
.L_x_29930:
        /* <DEDUP_REMOVED lines=9> */
.L_x_29929:
        /* <DEDUP_REMOVED lines=15> */
.L_x_29935:
        /* <DEDUP_REMOVED lines=12> */
.L_x_29936:
        /* <DEDUP_REMOVED lines=56> */
.L_x_29934:
        /* <DEDUP_REMOVED lines=9> */
.L_x_29933:
        /* <DEDUP_REMOVED lines=15> */
.L_x_29939:
        /* <DEDUP_REMOVED lines=12> */
.L_x_29940:
        /* <DEDUP_REMOVED lines=56> */
.L_x_29938:
        /* <DEDUP_REMOVED lines=9> */
.L_x_29937:
        /* <DEDUP_REMOVED lines=15> */
.L_x_29943:
        /* <DEDUP_REMOVED lines=12> */
.L_x_29944:
        /* <DEDUP_REMOVED lines=56> */
.L_x_29942:
        /* <DEDUP_REMOVED lines=9> */
.L_x_29941:
        /* <DEDUP_REMOVED lines=15> */
.L_x_29947:
        /* <DEDUP_REMOVED lines=12> */
.L_x_29948:
        /* <DEDUP_REMOVED lines=56> */
.L_x_29946:
        /* <DEDUP_REMOVED lines=9> */
.L_x_29945:
        /* <DEDUP_REMOVED lines=15> */
.L_x_29951:
        /* <DEDUP_REMOVED lines=12> */
.L_x_29952:
        /* <DEDUP_REMOVED lines=56> */
.L_x_29950:
[----:B------:R-:W-:Y:S01]  /*6710*/  I2FP.F32.U32 R14, R15 ;  /* 0x0000000f000e7245 */ /* 0x000fe20000201000 */
[----:B------:R-:W-:Y:S02]  /*6720*/  HFMA2 R15, -RZ, RZ, 0.1171875, 0 ;  /* 0x2f800000ff0f7431 */ /* 0x000fe400000001ff */
[----:B-----5:R-:W-:-:S05]  /*6730*/  HADD2.F32 R16, -RZ, R63.H0_H0 ;  /* 0x2000003fff107230 */ /* 0x020fca0000004100 */
[----:B------:R-:W-:Y:S01]  /*6740*/  FMUL.FTZ R16, R16, UR17 ;  /* 0x0000001110107c20 */ /* 0x000fe20008410000 */
[----:B------:R-:W-:-:S03]  /*6750*/  FFMA.FTZ R14, R14, R15, 1.1641532182693481445e-10 ;  /* 0x2f0000000e0e7423 */ /* 0x000fc6000001000f */
[----:B------:R-:W-:Y:S02]  /*6760*/  FMUL.FTZ R16, R16, UR16 ;  /* 0x0000001010107c20 */ /* 0x000fe40008410000 */
[----:B------:R-:W-:-:S04]  /*6770*/  FSETP.GTU.FTZ.AND P1, PT, R14, UR22, PT ;  /* 0x000000160e007c0b */ /* 0x000fc8000bf3c000 */
[----:B------:R-:W-:Y:S02]  /*6780*/  SEL R130, RZ, 0x1, P1 ;  /* 0x00000001ff827807 */ /* 0x000fe40000800000 */
[----:B------:R-:W-:-:S07]  /*6790*/  FSEL R54, R16, RZ, !P1 ;  /* 0x000000ff10367208 */ /* 0x000fce0004800000 */
.L_x_29949:
        /* <DEDUP_REMOVED lines=15> */
.L_x_29954:
        /* <DEDUP_REMOVED lines=12> */
.L_x_29955:
        /* <DEDUP_REMOVED lines=33> */
[----:B------:R-:W-:Y:S01]  /*6b60*/  IMAD.WIDE.U32 R14, R15, -0x2daee0ad, RZ ;  /* 0xd2511f530f0e7825 */ /* 0x000fe200078e00ff */
[----:B------:R-:W-:-:S03]  /*6b70*/  UIADD3 UR6, UPT, UPT, UR12, -0x4ab325aa, URZ ;  /* 0xb54cda560c067890 */ /* 0x000fc6000fffe0ff */
        /* <DEDUP_REMOVED lines=21> */
.L_x_29953:
        /* <DEDUP_REMOVED lines=9> */
.L_x_29921:
[----:B------:R-:W0:Y:S02]  /*6d60*/  LDC.64 R136, c[0x0][0x3a8] ;  /* 0x0000ea00ff887b82 */ /* 0x000e240000000a00 */
[----:B0-----:R-:W-:-:S05]  /*6d70*/  IMAD.WIDE.U32 R14, R121, 0x20, R136 ;  /* 0x00000020790e7825 */ /* 0x001fca00078e0088 */
        /* <DEDUP_REMOVED lines=18> */
[----:B------:R-:W-:Y:S02]  /*6ea0*/  LOP3.LUT R16, R18, R14, R16, 0xfe, !PT ;  /* 0x0000000e12107212 */ /* 0x000fe400078efe10 */
[----:B------:R-:W-:Y:S01]  /*6eb0*/  LOP3.LUT R17, R15, R19, RZ, 0xfc, !PT ;  /* 0x000000130f117212 */ /* 0x000fe200078efcff */
[----:B0-----:R-:W-:Y:S01]  /*6ec0*/  IMAD.WIDE.U32 R14, R120, 0x8, R20 ;  /* 0x00000008780e7825 */ /* 0x001fe200078e0014 */
[----:B------:R-:W-:-:S05]  /*6ed0*/  LOP3.LUT R16, R16, 0xff, R7, 0xf8, !PT ;  /* 0x000000ff10107812 */ /* 0x000fca00078ef807 */
[----:B------:R1:W-:Y:S02]  /*6ee0*/  STG.E.64 desc[UR14][R14.64], R16 ;  /* 0x000000100e007986 */ /* 0x0003e4000c101b0e */
.L_x_29956:
[----:B------:R-:W-:Y:S05]  /*6ef0*/  @!P0 BRA `(.L_x_29957) ;  /* 0x0000000000108947 */ /* 0x000fea0003800000 */
[----:B------:R-:W2:Y:S01]  /*6f00*/  LDC.64 R60, c[0x0][0x390] ;  /* 0x0000e400ff3c7b82 */ /* 0x000ea20000000a00 */
[----:B------:R-:W-:-:S04]  /*6f10*/  VIADD R13, R120, 0x80 ;  /* 0x00000080780d7836 */ /* 0x000fc80000000000 */
[----:B--2---:R-:W-:-:S06]  /*6f20*/  IMAD.WIDE.U32 R60, R13, 0x10, R60 ;  /* 0x000000100d3c7825 */ /* 0x004fcc00078e003c */
[----:B------:R-:W5:Y:S02]  /*6f30*/  LDG.E.128 R60, desc[UR14][R60.64] ;  /* 0x0000000e3c3c7981 */ /* 0x000f64000c1e1d00 */
.L_x_29957:
[----:B------:R-:W-:Y:S05]  /*6f40*/  BRA.U !UP0, `(.L_x_29958) ;  /* 0x0000003108bc7547 */ /* 0x000fea000b800000 */
[----:B-1----:R-:W1:Y:S01]  /*6f50*/  LDC.64 R16, c[0x0][0x3a0] ;  /* 0x0000e800ff107b82 */ /* 0x002e620000000a00 */
[----:B------:R-:W-:-:S04]  /*6f60*/  VIADD R13, R121, 0x80 ;  /* 0x00000080790d7836 */ /* 0x000fc80000000000 */
[----:B-1----:R-:W-:-:S05]  /*6f70*/  IMAD.WIDE.U32 R16, R13, 0x20, R16 ;  /* 0x000000200d107825 */ /* 0x002fca00078e0010 */
[----:B------:R1:W5:Y:S04]  /*6f80*/  LDG.E.128 R48, desc[UR14][R16.64] ;  /* 0x0000000e10307981 */ /* 0x000368000c1e1d00 */
[----:B------:R1:W5:Y:S01]  /*6f90*/  LDG.E.128 R44, desc[UR14][R16.64+0x10] ;  /* 0x0000100e102c7981 */ /* 0x000362000c1e1d00 */
[----:B------:R-:W-:-:S13]  /*6fa0*/  ISETP.GT.AND P1, PT, R135, RZ, PT ;  /* 0x000000ff8700720c */ /* 0x000fda0003f24270 */
[----:B------:R-:W-:Y:S01]  /*6fb0*/  @!P1 MOV R13, R22 ;  /* 0x00000016000d9202 */ /* 0x000fe20000000f00 */
[----:B0-----:R-:W-:Y:S01]  /*6fc0*/  @!P1 IMAD.MOV.U32 R14, RZ, RZ, R12 ;  /* 0x000000ffff0e9224 */ /* 0x001fe200078e000c */
[----:B-1----:R-:W-:Y:S06]  /*6fd0*/  @!P1 BRA `(.L_x_29959) ;  /* 0x0000000400889947 */ /* 0x002fec0003800000 */
        /* <DEDUP_REMOVED lines=15> */
.L_x_29961:
        /* <DEDUP_REMOVED lines=12> */
.L_x_29962:
        /* <DEDUP_REMOVED lines=61> */
.L_x_29960:
        /* <DEDUP_REMOVED lines=10> */
.L_x_29959:
        /* <DEDUP_REMOVED lines=18> */
.L_x_29965:
        /* <DEDUP_REMOVED lines=12> */
.L_x_29966:
        /* <DEDUP_REMOVED lines=61> */
.L_x_29964:
        /* <DEDUP_REMOVED lines=10> */
.L_x_29963:
        /* <DEDUP_REMOVED lines=18> */
.L_x_29969:
        /* <DEDUP_REMOVED lines=12> */
.L_x_29970:
        /* <DEDUP_REMOVED lines=61> */
.L_x_29968:
        /* <DEDUP_REMOVED lines=10> */
.L_x_29967:
        /* <DEDUP_REMOVED lines=18> */
.L_x_29973:
        /* <DEDUP_REMOVED lines=12> */
.L_x_29974:
        /* <DEDUP_REMOVED lines=61> */
.L_x_29972:
        /* <DEDUP_REMOVED lines=10> */
.L_x_29971:
        /* <DEDUP_REMOVED lines=18> */
.L_x_29977:
        /* <DEDUP_REMOVED lines=12> */
.L_x_29978:
        /* <DEDUP_REMOVED lines=61> */
.L_x_29976:
        /* <DEDUP_REMOVED lines=10> */
.L_x_29975:
        /* <DEDUP_REMOVED lines=18> */
.L_x_29981:
        /* <DEDUP_REMOVED lines=12> */
.L_x_29982:
        /* <DEDUP_REMOVED lines=61> */
.L_x_29980:
        /* <DEDUP_REMOVED lines=10> */
.L_x_29979:
        /* <DEDUP_REMOVED lines=18> */
.L_x_29985:
        /* <DEDUP_REMOVED lines=12> */
.L_x_29986:
        /* <DEDUP_REMOVED lines=55> */
[----:B------:R-:W-:Y:S02]  /*9ae0*/  HFMA2 R17, -RZ, RZ, 0, 0 ;  /* 0x00000000ff117431 */ /* 0x000fe400000001ff */
[----:B------:R-:W-:Y:S01]  /*9af0*/  IMAD.WIDE.U32 R18, R18, -0x2daee0ad, RZ ;  /* 0xd2511f5312127825 */ /* 0x000fe200078e00ff */
[----:B------:R-:W-:Y:S02]  /*9b00*/  LOP3.LUT R3, R16, UR5, R21, 0x96, !PT ;  /* 0x0000000510037c12 */ /* 0x000fe4000f8e9615 */
[----:B------:R-:W-:Y:S01]  /*9b10*/  MOV R8, R20 ;  /* 0x0000001400087202 */ /* 0x000fe20000000f00 */
[----:B------:R-:W-:Y:S01]  /*9b20*/  IMAD.MOV.U32 R16, RZ, RZ, R18 ;  /* 0x000000ffff107224 */ /* 0x000fe200078e0012 */
[----:B------:R-:W-:-:S07]  /*9b30*/  LOP3.LUT R4, R14, UR6, R19, 0x96, !PT ;  /* 0x000000060e047c12 */ /* 0x000fce000f8e9613 */
.L_x_29984:
        /* <DEDUP_REMOVED lines=10> */
.L_x_29983:
        /* <DEDUP_REMOVED lines=18> */
.L_x_29989:
        /* <DEDUP_REMOVED lines=12> */
.L_x_29990:
        /* <DEDUP_REMOVED lines=61> */
.L_x_29988:
        /* <DEDUP_REMOVED lines=11> */
.L_x_29958:
[----:B------:R-:W-:Y:S01]  /*a240*/  IMAD.MOV.U32 R13, RZ, RZ, R22 ;  /* 0x000000ffff0d7224 */ /* 0x000fe200078e0016 */
[----:B------:R-:W-:Y:S01]  /*a250*/  MOV R48, RZ ;  /* 0x000000ff00307202 */ /* 0x000fe20000000f00 */
        /* <DEDUP_REMOVED lines=17> */
.L_x_29993:
        /* <DEDUP_REMOVED lines=12> */
.L_x_29994:
        /* <DEDUP_REMOVED lines=61> */
.L_x_29992:
        /* <DEDUP_REMOVED lines=9> */
.L_x_29991:
        /* <DEDUP_REMOVED lines=15> */
.L_x_29997:
        /* <DEDUP_REMOVED lines=12> */
.L_x_29998:
        /* <DEDUP_REMOVED lines=61> */
.L_x_29996:
        /* <DEDUP_REMOVED lines=9> */
.L_x_29995:
        /* <DEDUP_REMOVED lines=15> */
.L_x_30001:
        /* <DEDUP_REMOVED lines=12> */
.L_x_30002:
        /* <DEDUP_REMOVED lines=61> */
.L_x_30000:
        /* <DEDUP_REMOVED lines=9> */
.L_x_29999:
        /* <DEDUP_REMOVED lines=15> */
.L_x_30005:
        /* <DEDUP_REMOVED lines=12> */
.L_x_30006:
        /* <DEDUP_REMOVED lines=61> */
.L_x_30004:
        /* <DEDUP_REMOVED lines=9> */
.L_x_30003:
        /* <DEDUP_REMOVED lines=15> */
.L_x_30009:
        /* <DEDUP_REMOVED lines=12> */
.L_x_30010:
        /* <DEDUP_REMOVED lines=61> */
.L_x_30008:
        /* <DEDUP_REMOVED lines=9> */
.L_x_30007:
        /* <DEDUP_REMOVED lines=15> */
.L_x_30013:
        /* <DEDUP_REMOVED lines=12> */
.L_x_30014:
        /* <DEDUP_REMOVED lines=61> */
.L_x_30012:
        /* <DEDUP_REMOVED lines=9> */
.L_x_30011:
        /* <DEDUP_REMOVED lines=15> */
.L_x_30017:
        /* <DEDUP_REMOVED lines=12> */
.L_x_30018:
        /* <DEDUP_REMOVED lines=52> */
[----:B------:R-:W-:Y:S01]  /*cbd0*/  IMAD.MOV.U32 R13, RZ, RZ, R14 ;  /* 0x000000ffff0d7224 */ /* 0x000fe200078e000e */
        /* <DEDUP_REMOVED lines=8> */
.L_x_30016:
        /* <DEDUP_REMOVED lines=9> */
.L_x_30015:
        /* <DEDUP_REMOVED lines=15> */
.L_x_30020:
        /* <DEDUP_REMOVED lines=12> */
.L_x_30021:
        /* <DEDUP_REMOVED lines=61> */
.L_x_30019:
        /* <DEDUP_REMOVED lines=9> */
.L_x_29987:
[----:B------:R-:W-:-:S04]  /*d300*/  VIADD R17, R121, 0x80 ;  /* 0x0000008079117836 */ /* 0x000fc80000000000 */
[----:B------:R-:W-:-:S05]  /*d310*/  IMAD.WIDE.U32 R16, R17, 0x20, R136 ;  /* 0x0000002011107825 */ /* 0x000fca00078e0088 */
[----:B-----5:R0:W-:Y:S04]  /*d320*/  STG.E.128 desc[UR14][R16.64], R48 ;  /* 0x0000003010007986 */ /* 0x0201e8000c101d0e */
[----:B------:R0:W-:Y:S01]  /*d330*/  STG.E.128 desc[UR14][R16.64+0x10], R44 ;  /* 0x0000102c10007986 */ /* 0x0001e2000c101d0e */
[----:B------:R-:W-:Y:S05]  /*d340*/  @!P0 BRA `(.L_x_30022) ;  /* 0x0000000000548947 */ /* 0x000fea0003800000 */
[----:B------:R-:W-:Y:S01]  /*d350*/  SHF.L.U32 R15, R130, 0x10, RZ ;  /* 0x00000010820f7819 */ /* 0x000fe200000006ff */
[----:B------:R-:W1:Y:S01]  /*d360*/  LDC.64 R22, c[0x0][0x3b0] ;  /* 0x0000ec00ff167b82 */ /* 0x000e620000000a00 */
[----:B------:R-:W-:Y:S02]  /*d370*/  LOP3.LUT R12, R131, 0xffff, RZ, 0xc0, !PT ;  /* 0x0000ffff830c7812 */ /* 0x000fe400078ec0ff */
[----:B------:R-:W-:Y:S02]  /*d380*/  LOP3.LUT R15, R15, 0xff0000, RZ, 0xc0, !PT ;  /* 0x00ff00000f0f7812 */ /* 0x000fe400078ec0ff */
[----:B0-----:R-:W-:Y:S02]  /*d390*/  PRMT R17, R129, 0x7104, RZ ;  /* 0x0000710481117816 */ /* 0x001fe400000000ff */
        /* <DEDUP_REMOVED lines=16> */
.L_x_30022:
[----:B------:R-:W-:Y:S05]  /*d4a0*/  @!P0 BRA `(.L_x_30023) ;  /* 0x0000000000108947 */ /* 0x000fea0003800000 */
[----:B------:R-:W2:Y:S01]  /*d4b0*/  LDC.64 R60, c[0x0][0x390] ;  /* 0x0000e400ff3c7b82 */ /* 0x000ea20000000a00 */
[----:B------:R-:W-:-:S05]  /*d4c0*/  IADD3 R15, PT, PT, R120, 0x100, RZ ;  /* 0x00000100780f7810 */ /* 0x000fca0007ffe0ff */
[----:B--2---:R-:W-:-:S06]  /*d4d0*/  IMAD.WIDE.U32 R60, R15, 0x10, R60 ;  /* 0x000000100f3c7825 */ /* 0x004fcc00078e003c */
[----:B------:R-:W5:Y:S02]  /*d4e0*/  LDG.E.128 R60, desc[UR14][R60.64] ;  /* 0x0000000e3c3c7981 */ /* 0x000f64000c1e1d00 */
.L_x_30023:
        /* <DEDUP_REMOVED lines=25> */
.L_x_30027:
        /* <DEDUP_REMOVED lines=12> */
.L_x_30028:
        /* <DEDUP_REMOVED lines=61> */
.L_x_30026:
[----:B------:R-:W-:Y:S01]  /*db10*/  I2FP.F32.U32 R7, R7 ;  /* 0x0000000700077245 */ /* 0x000fe20000201000 */
[----:B-----5:R-:W-:Y:S01]  /*db20*/  HADD2.F32 R13, -RZ, R60.H0_H0 ;  /* 0x2000003cff0d7230 */ /* 0x020fe20000004100 */
[----:B------:R-:W-:-:S04]  /*db30*/  MOV R14, 0x2f800000 ;  /* 0x2f800000000e7802 */ /* 0x000fc80000000f00 */
[----:B------:R-:W-:Y:S01]  /*db40*/  FMUL.FTZ R13, R13, UR17 ;  /* 0x000000110d0d7c20 */ /* 0x000fe20008410000 */
[----:B------:R-:W-:-:S03]  /*db50*/  FFMA.FTZ R7, R7, R14, 1.1641532182693481445e-10 ;  /* 0x2f00000007077423 */ /* 0x000fc6000001000e */
[----:B------:R-:W-:Y:S02]  /*db60*/  FMUL.FTZ R13, R13, UR16 ;  /* 0x000000100d0d7c20 */ /* 0x000fe40008410000 */
[----:B------:R-:W-:-:S04]  /*db70*/  FSETP.GTU.FTZ.AND P2, PT, R7, UR22, PT ;  /* 0x0000001607007c0b */ /* 0x000fc8000bf5c000 */
[----:B------:R-:W-:Y:S02]  /*db80*/  FSEL R13, R13, RZ, !P2 ;  /* 0x000000ff0d0d7208 */ /* 0x000fe40005000000 */
[----:B------:R-:W-:-:S03]  /*db90*/  SEL R7, RZ, 0x1, P2 ;  /* 0x00000001ff077807 */ /* 0x000fc60001000000 */
[----:B------:R-:W-:-:S07]  /*dba0*/  FADD.FTZ R40, R40, R13 ;  /* 0x0000000d28287221 */ /* 0x000fce0000010000 */
.L_x_30025:
        /* <DEDUP_REMOVED lines=18> */
.L_x_30031:
        /* <DEDUP_REMOVED lines=12> */
.L_x_30032:
        /* <DEDUP_REMOVED lines=61> */
.L_x_30030:
        /* <DEDUP_REMOVED lines=10> */
.L_x_30029:
        /* <DEDUP_REMOVED lines=18> */
.L_x_30035:
        /* <DEDUP_REMOVED lines=12> */
.L_x_30036:
        /* <DEDUP_REMOVED lines=61> */
.L_x_30034:
        /* <DEDUP_REMOVED lines=10> */
.L_x_30033:
        /* <DEDUP_REMOVED lines=18> */
.L_x_30039:
        /* <DEDUP_REMOVED lines=12> */
.L_x_30040:
        /* <DEDUP_REMOVED lines=61> */
.L_x_30038:
        /* <DEDUP_REMOVED lines=10> */
.L_x_30037:
        /* <DEDUP_REMOVED lines=18> */
.L_x_30043:
        /* <DEDUP_REMOVED lines=12> */
.L_x_30044:
        /* <DEDUP_REMOVED lines=61> */
.L_x_30042:
        /* <DEDUP_REMOVED lines=10> */
.L_x_30041:
        /* <DEDUP_REMOVED lines=18> */
.L_x_30047:
        /* <DEDUP_REMOVED lines=12> */
.L_x_30048:
        /* <DEDUP_REMOVED lines=61> */
.L_x_30046:
        /* <DEDUP_REMOVED lines=10> */
.L_x_30045:
        /* <DEDUP_REMOVED lines=18> */
.L_x_30051:
        /* <DEDUP_REMOVED lines=12> */
.L_x_30052:
        /* <DEDUP_REMOVED lines=59> */
[----:B------:R-:W-:Y:S02]  /*100d0*/  LOP3.LUT R4, R12, UR6, R19, 0x96, !PT ;  /* 0x000000060c047c12 */ /* 0x000fe4000f8e9613 */
[----:B------:R-:W-:-:S07]  /*100e0*/  MOV R12, R14 ;  /* 0x0000000e000c7202 */ /* 0x000fce0000000f00 */
.L_x_30050:
        /* <DEDUP_REMOVED lines=10> */
.L_x_30049:
        /* <DEDUP_REMOVED lines=18> */
.L_x_30055:
        /* <DEDUP_REMOVED lines=12> */
.L_x_30056:
        /* <DEDUP_REMOVED lines=61> */
.L_x_30054:
        /* <DEDUP_REMOVED lines=11> */
.L_x_30024:
        /* <DEDUP_REMOVED lines=19> */
.L_x_30059:
        /* <DEDUP_REMOVED lines=12> */
.L_x_30060:
[----:B01----:R-:W-:Y:S01]  /*109e0*/  IMAD.WIDE.U32 R16, R2, -0x326172a9, RZ ;  /* 0xcd9e8d5702107825 */ /* 0x003fe200078e00ff */
        /* <DEDUP_REMOVED lines=60> */
.L_x_30058:
        /* <DEDUP_REMOVED lines=9> */
.L_x_30057:
        /* <DEDUP_REMOVED lines=15> */
.L_x_30063:
        /* <DEDUP_REMOVED lines=12> */
.L_x_30064:
[----:B------:R-:W-:Y:S01]  /*10ff0*/  IMAD.WIDE.U32 R14, R2, -0x326172a9, RZ ;  /* 0xcd9e8d57020e7825 */ /* 0x000fe200078e00ff */
[----:B------:R-:W-:Y:S01]  /*11000*/  LOP3.LUT R18, R6, UR13, R9, 0x96, !PT ;  /* 0x0000000d06127c12 */ /* 0x000fe2000f8e9609 */
[----:B------:R-:W-:Y:S02]  /*11010*/  UIADD3 UR5, UPT, UPT, UR12, -0x61c88647, URZ ;  /* 0x9e3779b90c057890 */ /* 0x000fe4000fffe0ff */
[----:B------:R-:W-:Y:S01]  /*11020*/  HFMA2 R13, -RZ, RZ, 0, 0 ;  /* 0x00000000ff0d7431 */ /* 0x000fe200000001ff */
[----:B------:R-:W-:Y:S01]  /*11030*/  UIADD3 UR6, UPT, UPT, UR13, -0x4498517b, URZ ;  /* 0xbb67ae850d067890 */ /* 0x000fe2000fffe0ff */
[----:B01----:R-:W-:Y:S01]  /*11040*/  LOP3.LUT R16, R5, UR12, R15, 0x96, !PT ;  /* 0x0000000c05107c12 */ /* 0x003fe2000f8e960f */
        /* <DEDUP_REMOVED lines=48> */
[----:B------:R-:W-:Y:S01]  /*11350*/  IMAD.WIDE.U32 R18, R19, -0x326172a9, RZ ;  /* 0xcd9e8d5713127825 */ /* 0x000fe200078e00ff */
[----:B------:R-:W-:-:S03]  /*11360*/  MOV R9, R12 ;  /* 0x0000000c00097202 */ /* 0x000fc60000000f00 */
[----:B------:R-:W-:Y:S01]  /*11370*/  IMAD.WIDE.U32 R16, R16, -0x2daee0ad, RZ ;  /* 0xd2511f5310107825 */ /* 0x000fe200078e00ff */
[----:B------:R-:W-:-:S03]  /*11380*/  LOP3.LUT R3, R8, UR5, R19, 0x96, !PT ;  /* 0x0000000508037c12 */ /* 0x000fc6000f8e9613 */
[----:B------:R-:W-:Y:S01]  /*11390*/  IMAD.MOV.U32 R8, RZ, RZ, R18 ;  /* 0x000000ffff087224 */ /* 0x000fe200078e0012 */
[----:B------:R-:W-:Y:S01]  /*113a0*/  LOP3.LUT R4, R14, UR6, R17, 0x96, !PT ;  /* 0x000000060e047c12 */ /* 0x000fe2000f8e9611 */
[----:B------:R-:W-:-:S07]  /*113b0*/  IMAD.MOV.U32 R12, RZ, RZ, R16 ;  /* 0x000000ffff0c7224 */ /* 0x000fce00078e0010 */
.L_x_30062:
        /* <DEDUP_REMOVED lines=9> */
.L_x_30061:
        /* <DEDUP_REMOVED lines=15> */
.L_x_30067:
        /* <DEDUP_REMOVED lines=12> */
.L_x_30068:
[----:B01----:R-:W-:Y:S01]  /*11600*/  IMAD.WIDE.U32 R16, R2, -0x326172a9, RZ ;  /* 0xcd9e8d5702107825 */ /* 0x003fe200078e00ff */
        /* <DEDUP_REMOVED lines=60> */
.L_x_30066:
        /* <DEDUP_REMOVED lines=9> */
.L_x_30065:
        /* <DEDUP_REMOVED lines=15> */
.L_x_30071:
        /* <DEDUP_REMOVED lines=12> */
.L_x_30072:
[----:B01----:R-:W-:Y:S01]  /*11c10*/  IMAD.WIDE.U32 R16, R2, -0x326172a9, RZ ;  /* 0xcd9e8d5702107825 */ /* 0x003fe200078e00ff */
        /* <DEDUP_REMOVED lines=60> */
.L_x_30070:
        /* <DEDUP_REMOVED lines=9> */
.L_x_30069:
        /* <DEDUP_REMOVED lines=15> */
.L_x_30075:
        /* <DEDUP_REMOVED lines=12> */
.L_x_30076:
[----:B01----:R-:W-:Y:S01]  /*12220*/  IMAD.WIDE.U32 R16, R2, -0x326172a9, RZ ;  /* 0xcd9e8d5702107825 */ /* 0x003fe200078e00ff */
        /* <DEDUP_REMOVED lines=49> */
[----:B------:R-:W-:Y:S01]  /*12540*/  UIADD3 UR6, UPT, UPT, UR13, -0x695add53, URZ ;  /* 0x96a522ad0d067890 */ /* 0x000fe2000fffe0ff */
[----:B------:R-:W-:Y:S02]  /*12550*/  MOV R15, R12 ;  /* 0x0000000c000f7202 */ /* 0x000fe40000000f00 */
        /* <DEDUP_REMOVED lines=9> */
.L_x_30074:
        /* <DEDUP_REMOVED lines=9> */
.L_x_30073:
        /* <DEDUP_REMOVED lines=15> */
.L_x_30079:
        /* <DEDUP_REMOVED lines=12> */
.L_x_30080:
        /* <DEDUP_REMOVED lines=61> */
.L_x_30078:
[----:B------:R-:W-:Y:S01]  /*12c00*/  I2FP.F32.U32 R14, R15 ;  /* 0x0000000f000e7245 */ /* 0x000fe20000201000 */
[----:B01---5:R-:W-:Y:S02]  /*12c10*/  HADD2.F32 R16, -RZ, R62.H1_H1 ;  /* 0x3000003eff107230 */ /* 0x023fe40000004100 */
[----:B------:R-:W-:-:S03]  /*12c20*/  IMAD.MOV.U32 R15, RZ, RZ, 0x2f800000 ;  /* 0x2f800000ff0f7424 */ /* 0x000fc600078e00ff */
[----:B------:R-:W-:Y:S01]  /*12c30*/  FMUL.FTZ R16, R16, UR17 ;  /* 0x0000001110107c20 */ /* 0x000fe20008410000 */
[----:B------:R-:W-:-:S03]  /*12c40*/  FFMA.FTZ R14, R14, R15, 1.1641532182693481445e-10 ;  /* 0x2f0000000e0e7423 */ /* 0x000fc6000001000f */
[----:B------:R-:W-:Y:S02]  /*12c50*/  FMUL.FTZ R16, R16, UR16 ;  /* 0x0000001010107c20 */ /* 0x000fe40008410000 */
[----:B------:R-:W-:-:S04]  /*12c60*/  FSETP.GTU.FTZ.AND P1, PT, R14, UR22, PT ;  /* 0x000000160e007c0b */ /* 0x000fc8000bf3c000 */
[----:B------:R-:W-:Y:S02]  /*12c70*/  SEL R129, RZ, 0x1, P1 ;  /* 0x00000001ff817807 */ /* 0x000fe40000800000 */
[----:B------:R-:W-:-:S07]  /*12c80*/  FSEL R37, R16, RZ, !P1 ;  /* 0x000000ff10257208 */ /* 0x000fce0004800000 */
.L_x_30077:
        /* <DEDUP_REMOVED lines=15> */
.L_x_30083:
        /* <DEDUP_REMOVED lines=12> */
.L_x_30084:
        /* <DEDUP_REMOVED lines=61> */
.L_x_30082:
        /* <DEDUP_REMOVED lines=9> */
.L_x_30081:
        /* <DEDUP_REMOVED lines=15> */
.L_x_30086:
        /* <DEDUP_REMOVED lines=12> */
.L_x_30087:
        /* <DEDUP_REMOVED lines=61> */
.L_x_30085:
        /* <DEDUP_REMOVED lines=9> */
.L_x_30053:
[----:B------:R-:W-:-:S05]  /*138b0*/  IADD3 R15, PT, PT, R121, 0x100, RZ ;  /* 0x00000100790f7810 */ /* 0x000fca0007ffe0ff */
[----:B------:R-:W-:-:S05]  /*138c0*/  IMAD.WIDE.U32 R14, R15, 0x20, R136 ;  /* 0x000000200f0e7825 */ /* 0x000fca00078e0088 */
[----:B-----5:R2:W-:Y:S04]  /*138d0*/  STG.E.128 desc[UR14][R14.64], R40 ;  /* 0x000000280e007986 */ /* 0x0205e8000c101d0e */
[----:B------:R2:W-:Y:S01]  /*138e0*/  STG.E.128 desc[UR14][R14.64+0x10], R36 ;  /* 0x000010240e007986 */ /* 0x0005e2000c101d0e */
[----:B------:R-:W-:Y:S05]  /*138f0*/  @!P0 BRA `(.L_x_30088) ;  /* 0x0000000000548947 */ /* 0x000fea0003800000 */
[----:B--2---:R-:W-:Y:S01]  /*13900*/  IMAD.U32 R15, R130, 0x10000, RZ ;  /* 0x00010000820f7824 */ /* 0x004fe200078e00ff */
[----:B-1----:R-:W1:Y:S01]  /*13910*/  LDC.64 R20, c[0x0][0x3b0] ;  /* 0x0000ec00ff147b82 */ /* 0x002e620000000a00 */
        /* <DEDUP_REMOVED lines=15> */
[----:B------:R-:W-:Y:S02]  /*13a10*/  LOP3.LUT R19, R23, R19, RZ, 0xfc, !PT ;  /* 0x0000001317137212 */ /* 0x000fe400078efcff */
[----:B------:R-:W-:Y:S01]  /*13a20*/  LOP3.LUT R18, R14, 0xff, R7, 0xf8, !PT ;  /* 0x000000ff0e127812 */ /* 0x000fe200078ef807 */
[----:B-1----:R-:W-:-:S05]  /*13a30*/  IMAD.WIDE.U32 R14, R15, 0x8, R20 ;  /* 0x000000080f0e7825 */ /* 0x002fca00078e0014 */
[----:B------:R3:W-:Y:S02]  /*13a40*/  STG.E.64 desc[UR14][R14.64], R18 ;  /* 0x000000120e007986 */ /* 0x0007e4000c101b0e */
.L_x_30088:
[----:B------:R-:W-:Y:S05]  /*13a50*/  @!P0 BRA `(.L_x_30089) ;  /* 0x0000000000108947 */ /* 0x000fea0003800000 */
[----:B------:R-:W4:Y:S01]  /*13a60*/  LDC.64 R60, c[0x0][0x390] ;  /* 0x0000e400ff3c7b82 */ /* 0x000f220000000a00 */
[----:B--23--:R-:W-:-:S04]  /*13a70*/  VIADD R15, R120, 0x180 ;  /* 0x00000180780f7836 */ /* 0x00cfc80000000000 */
[----:B----4-:R-:W-:-:S06]  /*13a80*/  IMAD.WIDE.U32 R60, R15, 0x10, R60 ;  /* 0x000000100f3c7825 */ /* 0x010fcc00078e003c */
[----:B------:R-:W5:Y:S02]  /*13a90*/  LDG.E.128 R60, desc[UR14][R60.64] ;  /* 0x0000000e3c3c7981 */ /* 0x000f64000c1e1d00 */
.L_x_30089:
[----:B------:R-:W-:Y:S05]  /*13aa0*/  BRA.U !UP0, `(.L_x_30090) ;  /* 0x0000003108bc7547 */ /* 0x000fea000b800000 */
[----:B01----:R-:W0:Y:S01]  /*13ab0*/  LDC.64 R16, c[0x0][0x3a0] ;  /* 0x0000e800ff107b82 */ /* 0x003e220000000a00 */
[----:B--23--:R-:W-:-:S05]  /*13ac0*/  IADD3 R15, PT, PT, R121, 0x180, RZ ;  /* 0x00000180790f7810 */ /* 0x00cfca0007ffe0ff */
        /* <DEDUP_REMOVED lines=22> */
.L_x_30093:
        /* <DEDUP_REMOVED lines=12> */
.L_x_30094:
        /* <DEDUP_REMOVED lines=61> */
.L_x_30092:
        /* <DEDUP_REMOVED lines=10> */
.L_x_30091:
        /* <DEDUP_REMOVED lines=18> */
.L_x_30097:
        /* <DEDUP_REMOVED lines=12> */
.L_x_30098:
        /* <DEDUP_REMOVED lines=54> */
[----:B------:R-:W-:Y:S01]  /*146a0*/  IMAD.WIDE.U32 R18, R19, -0x326172a9, RZ ;  /* 0xcd9e8d5713127825 */ /* 0x000fe200078e00ff */
[----:B------:R-:W-:-:S03]  /*146b0*/  MOV R9, R14 ;  /* 0x0000000e00097202 */ /* 0x000fc60000000f00 */
[----:B------:R-:W-:Y:S01]  /*146c0*/  IMAD.WIDE.U32 R16, R16, -0x2daee0ad, RZ ;  /* 0xd2511f5310107825 */ /* 0x000fe200078e00ff */
[----:B------:R-:W-:Y:S02]  /*146d0*/  LOP3.LUT R3, R8, UR5, R19, 0x96, !PT ;  /* 0x0000000508037c12 */ /* 0x000fe4000f8e9613 */
[----:B------:R-:W-:Y:S02]  /*146e0*/  MOV R8, R18 ;  /* 0x0000001200087202 */ /* 0x000fe40000000f00 */
[----:B------:R-:W-:Y:S01]  /*146f0*/  LOP3.LUT R4, R12, UR6, R17, 0x96, !PT ;  /* 0x000000060c047c12 */ /* 0x000fe2000f8e9611 */
[----:B------:R-:W-:-:S07]  /*14700*/  IMAD.MOV.U32 R12, RZ, RZ, R16 ;  /* 0x000000ffff0c7224 */ /* 0x000fce00078e0010 */
.L_x_30096:
[----:B------:R-:W-:Y:S01]  /*14710*/  I2FP.F32.U32 R9, R9 ;  /* 0x0000000900097245 */ /* 0x000fe20000201000 */
[----:B-----5:R-:W-:Y:S01]  /*14720*/  HADD2.F32 R15, -RZ, R60.H1_H1 ;  /* 0x3000003cff0f7230 */ /* 0x020fe20000004100 */
        /* <DEDUP_REMOVED lines=8> */
.L_x_30095:
        /* <DEDUP_REMOVED lines=18> */
.L_x_30101:
        /* <DEDUP_REMOVED lines=12> */
.L_x_30102:
        /* <DEDUP_REMOVED lines=61> */
.L_x_30100:
        /* <DEDUP_REMOVED lines=10> */
.L_x_30099:
        /* <DEDUP_REMOVED lines=18> */
.L_x_30105:
        /* <DEDUP_REMOVED lines=12> */
.L_x_30106:
        /* <DEDUP_REMOVED lines=61> */
.L_x_30104:
        /* <DEDUP_REMOVED lines=10> */
.L_x_30103:
        /* <DEDUP_REMOVED lines=18> */
.L_x_30109:
        /* <DEDUP_REMOVED lines=12> */
.L_x_30110:
        /* <DEDUP_REMOVED lines=61> */
.L_x_30108:
        /* <DEDUP_REMOVED lines=10> */
.L_x_30107:
        /* <DEDUP_REMOVED lines=18> */
.L_x_30113:
        /* <DEDUP_REMOVED lines=12> */
.L_x_30114:
        /* <DEDUP_REMOVED lines=61> */
.L_x_30112:
        /* <DEDUP_REMOVED lines=10> */
.L_x_30111:
        /* <DEDUP_REMOVED lines=18> */
.L_x_30117:
        /* <DEDUP_REMOVED lines=12> */
.L_x_30118:
        /* <DEDUP_REMOVED lines=61> */
.L_x_30116:
        /* <DEDUP_REMOVED lines=10> */
.L_x_30115:
        /* <DEDUP_REMOVED lines=18> */
.L_x_30121:
        /* <DEDUP_REMOVED lines=12> */
.L_x_30122:
        /* <DEDUP_REMOVED lines=61> */
.L_x_30120:
        /* <DEDUP_REMOVED lines=11> */
.L_x_30090:
[----:B--23--:R-:W-:Y:S01]  /*16da0*/  IMAD.MOV.U32 R15, RZ, RZ, R13 ;  /* 0x000000ffff0f7224 */ /* 0x00cfe200078e000d */
        /* <DEDUP_REMOVED lines=18> */
.L_x_30125:
        /* <DEDUP_REMOVED lines=12> */
.L_x_30126:
        /* <DEDUP_REMOVED lines=61> */
.L_x_30124:
        /* <DEDUP_REMOVED lines=9> */
.L_x_30123:
        /* <DEDUP_REMOVED lines=15> */
.L_x_30129:
        /* <DEDUP_REMOVED lines=12> */
.L_x_30130:
[----:B------:R-:W-:Y:S01]  /*175a0*/  IMAD.WIDE.U32 R12, R2, -0x326172a9, RZ ;  /* 0xcd9e8d57020c7825 */ /* 0x000fe200078e00ff */
[----:B------:R-:W-:Y:S01]  /*175b0*/  LOP3.LUT R18, R6, UR13, R9, 0x96, !PT ;  /* 0x0000000d06127c12 */ /* 0x000fe2000f8e9609 */
[----:B------:R-:W-:Y:S02]  /*175c0*/  UIADD3 UR5, UPT, UPT, UR12, -0x61c88647, URZ ;  /* 0x9e3779b90c057890 */ /* 0x000fe4000fffe0ff */
        /* <DEDUP_REMOVED lines=58> */
.L_x_30128:
[----:B01----:R-:W-:Y:S01]  /*17970*/  HFMA2 R16, -RZ, RZ, 0.1171875, 0 ;  /* 0x2f800000ff107431 */ /* 0x003fe200000001ff */
        /* <DEDUP_REMOVED lines=8> */
.L_x_30127:
        /* <DEDUP_REMOVED lines=15> */
.L_x_30133:
        /* <DEDUP_REMOVED lines=12> */
.L_x_30134:
        /* <DEDUP_REMOVED lines=61> */
.L_x_30132:
        /* <DEDUP_REMOVED lines=9> */
.L_x_30131:
        /* <DEDUP_REMOVED lines=15> */
.L_x_30137:
        /* <DEDUP_REMOVED lines=12> */
.L_x_30138:
        /* <DEDUP_REMOVED lines=61> */
.L_x_30136:
        /* <DEDUP_REMOVED lines=9> */
.L_x_30135:
        /* <DEDUP_REMOVED lines=15> */
.L_x_30141:
        /* <DEDUP_REMOVED lines=12> */
.L_x_30142:
        /* <DEDUP_REMOVED lines=61> */
.L_x_30140:
[----:B------:R-:W-:Y:S01]  /*18ba0*/  I2FP.F32.U32 R12, R15 ;  /* 0x0000000f000c7245 */ /* 0x000fe20000201000 */
[----:B------:R-:W-:Y:S02]  /*18bb0*/  HFMA2 R15, -RZ, RZ, 0.1171875, 0 ;  /* 0x2f800000ff0f7431 */ /* 0x000fe400000001ff */
[----:B01---5:R-:W-:-:S05]  /*18bc0*/  HADD2.F32 R16, -RZ, R62.H0_H0 ;  /* 0x2000003eff107230 */ /* 0x023fca0000004100 */
[----:B------:R-:W-:Y:S01]  /*18bd0*/  FMUL.FTZ R16, R16, UR17 ;  /* 0x0000001110107c20 */ /* 0x000fe20008410000 */
[----:B------:R-:W-:-:S03]  /*18be0*/  FFMA.FTZ R12, R12, R15, 1.1641532182693481445e-10 ;  /* 0x2f0000000c0c7423 */ /* 0x000fc6000001000f */
[----:B------:R-:W-:Y:S02]  /*18bf0*/  FMUL.FTZ R16, R16, UR16 ;  /* 0x0000001010107c20 */ /* 0x000fe40008410000 */
[----:B------:R-:W-:-:S04]  /*18c00*/  FSETP.GTU.FTZ.AND P1, PT, R12, UR22, PT ;  /* 0x000000160c007c0b */ /* 0x000fc8000bf3c000 */
[----:B------:R-:W-:Y:S02]  /*18c10*/  SEL R128, RZ, 0x1, P1 ;  /* 0x00000001ff807807 */ /* 0x000fe40000800000 */
[----:B------:R-:W-:-:S07]  /*18c20*/  FSEL R28, R16, RZ, !P1 ;  /* 0x000000ff101c7208 */ /* 0x000fce0004800000 */
.L_x_30139:
        /* <DEDUP_REMOVED lines=15> */
.L_x_30145:
        /* <DEDUP_REMOVED lines=12> */
.L_x_30146:
        /* <DEDUP_REMOVED lines=61> */
.L_x_30144:
        /* <DEDUP_REMOVED lines=9> */
.L_x_30143:
        /* <DEDUP_REMOVED lines=15> */
.L_x_30149:
        /* <DEDUP_REMOVED lines=12> */
.L_x_30150:
        /* <DEDUP_REMOVED lines=61> */
.L_x_30148:
        /* <DEDUP_REMOVED lines=9> */
.L_x_30147:
        /* <DEDUP_REMOVED lines=15> */
.L_x_30152:
        /* <DEDUP_REMOVED lines=12> */
.L_x_30153:
        /* <DEDUP_REMOVED lines=61> */
.L_x_30151:
[----:B------:R-:W-:Y:S01]  /*19dd0*/  HFMA2 R15, -RZ, RZ, 0.1171875, 0 ;  /* 0x2f800000ff0f7431 */ /* 0x000fe200000001ff */
[----:B------:R-:W-:Y:S01]  /*19de0*/  I2FP.F32.U32 R12, R12 ;  /* 0x0000000c000c7245 */ /* 0x000fe20000201000 */
[----:B01---5:R-:W-:-:S05]  /*19df0*/  HADD2.F32 R16, -RZ, R63.H1_H1 ;  /* 0x3000003fff107230 */ /* 0x023fca0000004100 */
[----:B------:R-:W-:Y:S01]  /*19e00*/  FMUL.FTZ R16, R16, UR17 ;  /* 0x0000001110107c20 */ /* 0x000fe20008410000 */
[----:B------:R-:W-:-:S03]  /*19e10*/  FFMA.FTZ R12, R12, R15, 1.1641532182693481445e-10 ;  /* 0x2f0000000c0c7423 */ /* 0x000fc6000001000f */
[----:B------:R-:W-:Y:S02]  /*19e20*/  FMUL.FTZ R16, R16, UR16 ;  /* 0x0000001010107c20 */ /* 0x000fe40008410000 */
[----:B------:R-:W-:-:S04]  /*19e30*/  FSETP.GTU.FTZ.AND P1, PT, R12, UR22, PT ;  /* 0x000000160c007c0b */ /* 0x000fc8000bf3c000 */
[----:B------:R-:W-:Y:S02]  /*19e40*/  SEL R131, RZ, 0x1, P1 ;  /* 0x00000001ff837807 */ /* 0x000fe40000800000 */
[----:B------:R-:W-:-:S07]  /*19e50*/  FSEL R31, R16, RZ, !P1 ;  /* 0x000000ff101f7208 */ /* 0x000fce0004800000 */
.L_x_30119:
[----:B01----:R-:W-:-:S04]  /*19e60*/  VIADD R17, R121, 0x180 ;  /* 0x0000018079117836 */ /* 0x003fc80000000000 */
        /* <DEDUP_REMOVED lines=25> */
.L_x_30154:
[----:B------:R-:W-:Y:S05]  /*1a000*/  @!P0 BRA `(.L_x_30155) ;  /* 0x0000000000108947 */ /* 0x000fea0003800000 */
[----:B------:R-:W2:Y:S01]  /*1a010*/  LDC.64 R60, c[0x0][0x390] ;  /* 0x0000e400ff3c7b82 */ /* 0x000ea20000000a00 */
[----:B------:R-:W-:-:S05]  /*1a020*/  IADD3 R15, PT, PT, R120, 0x200, RZ ;  /* 0x00000200780f7810 */ /* 0x000fca0007ffe0ff */
[----:B--2---:R-:W-:-:S06]  /*1a030*/  IMAD.WIDE.U32 R60, R15, 0x10, R60 ;  /* 0x000000100f3c7825 */ /* 0x004fcc00078e003c */
[----:B------:R-:W5:Y:S02]  /*1a040*/  LDG.E.128 R60, desc[UR14][R60.64] ;  /* 0x0000000e3c3c7981 */ /* 0x000f64000c1e1d00 */
.L_x_30155:
        /* <DEDUP_REMOVED lines=25> */
.L_x_30159:
        /* <DEDUP_REMOVED lines=12> */
.L_x_30160:
        /* <DEDUP_REMOVED lines=61> */
.L_x_30158:
        /* <DEDUP_REMOVED lines=10> */
.L_x_30157:
        /* <DEDUP_REMOVED lines=18> */
.L_x_30163:
        /* <DEDUP_REMOVED lines=12> */
.L_x_30164:
        /* <DEDUP_REMOVED lines=61> */
.L_x_30162:
        /* <DEDUP_REMOVED lines=10> */
.L_x_30161:
        /* <DEDUP_REMOVED lines=18> */
.L_x_30167:
        /* <DEDUP_REMOVED lines=12> */
.L_x_30168:
        /* <DEDUP_REMOVED lines=61> */
.L_x_30166:
        /* <DEDUP_REMOVED lines=10> */
.L_x_30165:
        /* <DEDUP_REMOVED lines=18> */
.L_x_30171:
        /* <DEDUP_REMOVED lines=12> */
.L_x_30172:
        /* <DEDUP_REMOVED lines=61> */
.L_x_30170:
        /* <DEDUP_REMOVED lines=10> */
.L_x_30169:
        /* <DEDUP_REMOVED lines=18> */
.L_x_30175:
        /* <DEDUP_REMOVED lines=12> */
.L_x_30176:
        /* <DEDUP_REMOVED lines=61> */
.L_x_30174:
        /* <DEDUP_REMOVED lines=10> */
.L_x_30173:
        /* <DEDUP_REMOVED lines=18> */
.L_x_30179:
        /* <DEDUP_REMOVED lines=12> */
.L_x_30180:
        /* <DEDUP_REMOVED lines=61> */
.L_x_30178:
        /* <DEDUP_REMOVED lines=10> */
.L_x_30177:
        /* <DEDUP_REMOVED lines=18> */
.L_x_30183:
        /* <DEDUP_REMOVED lines=12> */
.L_x_30184:
        /* <DEDUP_REMOVED lines=61> */
.L_x_30182:
        /* <DEDUP_REMOVED lines=10> */
.L_x_30181:
        /* <DEDUP_REMOVED lines=18> */
.L_x_30187:
        /* <DEDUP_REMOVED lines=12> */
.L_x_30188:
        /* <DEDUP_REMOVED lines=60> */
.L_x_30186:
        /* <DEDUP_REMOVED lines=11> */
.L_x_30156:
[----:B------:R-:W-:Y:S01]  /*1d340*/  IMAD.MOV.U32 R12, RZ, RZ, R13 ;  /* 0x000000ffff0c7224 */ /* 0x000fe200078e000d */
        /* <DEDUP_REMOVED lines=18> */
.L_x_30191:
        /* <DEDUP_REMOVED lines=12> */
.L_x_30192:
        /* <DEDUP_REMOVED lines=60> */
.L_x_30190:
        /* <DEDUP_REMOVED lines=9> */
.L_x_30189:
        /* <DEDUP_REMOVED lines=15> */
.L_x_30195:
        /* <DEDUP_REMOVED lines=12> */
.L_x_30196:
[----:B------:R-:W-:Y:S01]  /*1db30*/  IMAD.WIDE.U32 R12, R2, -0x326172a9, RZ ;  /* 0xcd9e8d57020c7825 */ /* 0x000fe200078e00ff */
[----:B01----:R-:W-:Y:S01]  /*1db40*/  LOP3.LUT R16, R6, UR13, R9, 0x96, !PT ;  /* 0x0000000d06107c12 */ /* 0x003fe2000f8e9609 */
        /* <DEDUP_REMOVED lines=59> */
.L_x_30194:
        /* <DEDUP_REMOVED lines=9> */
.L_x_30193:
        /* <DEDUP_REMOVED lines=15> */
.L_x_30199:
        /* <DEDUP_REMOVED lines=12> */
.L_x_30200:
[----:B------:R-:W-:Y:S01]  /*1e140*/  IMAD.WIDE.U32 R14, R2, -0x326172a9, RZ ;  /* 0xcd9e8d57020e7825 */ /* 0x000fe200078e00ff */
[----:B------:R-:W-:Y:S01]  /*1e150*/  LOP3.LUT R18, R6, UR13, R13, 0x96, !PT ;  /* 0x0000000d06127c12 */ /* 0x000fe2000f8e960d */
[----:B------:R-:W-:Y:S01]  /*1e160*/  UIADD3 UR5, UPT, UPT, UR12, -0x61c88647, URZ ;  /* 0x9e3779b90c057890 */ /* 0x000fe2000fffe0ff */
[----:B------:R-:W-:Y:S01]  /*1e170*/  MOV R10, R122 ;  /* 0x0000007a000a7202 */ /* 0x000fe20000000f00 */
        /* <DEDUP_REMOVED lines=57> */
.L_x_30198:
        /* <DEDUP_REMOVED lines=9> */
.L_x_30197:
        /* <DEDUP_REMOVED lines=15> */
.L_x_30203:
        /* <DEDUP_REMOVED lines=12> */
.L_x_30204:
        /* <DEDUP_REMOVED lines=61> */
.L_x_30202:
        /* <DEDUP_REMOVED lines=9> */
.L_x_30201:
        /* <DEDUP_REMOVED lines=15> */
.L_x_30207:
        /* <DEDUP_REMOVED lines=12> */
.L_x_30208:
        /* <DEDUP_REMOVED lines=61> */
.L_x_30206:
        /* <DEDUP_REMOVED lines=9> */
.L_x_30205:
        /* <DEDUP_REMOVED lines=15> */
.L_x_30211:
        /* <DEDUP_REMOVED lines=12> */
.L_x_30212:
        /* <DEDUP_REMOVED lines=61> */
.L_x_30210:
        /* <DEDUP_REMOVED lines=9> */
.L_x_30209:
[----:B------:R-:W-:Y:S01]  /*1f7d0*/  MOV R12, R13 ;  /* 0x0000000d000c7202 */ /* 0x000fe20000000f00 */
[----:B-1----:R-:W-:Y:S01]  /*1f7e0*/  IMAD.MOV.U32 R22, RZ, RZ, RZ ;  /* 0x000000ffff167224 */ /* 0x002fe200078e00ff */
        /* <DEDUP_REMOVED lines=13> */
.L_x_30215:
        /* <DEDUP_REMOVED lines=12> */
.L_x_30216:
[----:B------:R-:W-:Y:S01]  /*1f980*/  IMAD.WIDE.U32 R14, R2, -0x326172a9, RZ ;  /* 0xcd9e8d57020e7825 */ /* 0x000fe200078e00ff */
[----:B------:R-:W-:Y:S01]  /*1f990*/  LOP3.LUT R18, R6, UR13, R13, 0x96, !PT ;  /* 0x0000000d06127c12 */ /* 0x000fe2000f8e960d */
[----:B------:R-:W-:Y:S02]  /*1f9a0*/  UIADD3 UR5, UPT, UPT, UR12, -0x61c88647, URZ ;  /* 0x9e3779b90c057890 */ /* 0x000fe4000fffe0ff */
[----:B------:R-:W-:Y:S01]  /*1f9b0*/  UIADD3 UR6, UPT, UPT, UR13, -0x4498517b, URZ ;  /* 0xbb67ae850d067890 */ /* 0x000fe2000fffe0ff */
[----:B0-----:R-:W-:Y:S01]  /*1f9c0*/  LOP3.LUT R16, R5, UR12, R15, 0x96, !PT ;  /* 0x0000000c05107c12 */ /* 0x001fe2000f8e960f */
        /* <DEDUP_REMOVED lines=56> */
.L_x_30214:
        /* <DEDUP_REMOVED lines=9> */
.L_x_30213:
        /* <DEDUP_REMOVED lines=15> */
.L_x_30218:
        /* <DEDUP_REMOVED lines=12> */
.L_x_30219:
[----:B------:R-:W-:Y:S01]  /*1ff90*/  IMAD.WIDE.U32 R14, R2, -0x326172a9, RZ ;  /* 0xcd9e8d57020e7825 */ /* 0x000fe200078e00ff */
[----:B------:R-:W-:Y:S01]  /*1ffa0*/  LOP3.LUT R18, R6, UR13, R13, 0x96, !PT ;  /* 0x0000000d06127c12 */ /* 0x000fe2000f8e960d */
[----:B------:R-:W-:Y:S02]  /*1ffb0*/  UIADD3 UR5, UPT, UPT, UR12, -0x61c88647, URZ ;  /* 0x9e3779b90c057890 */ /* 0x000fe4000fffe0ff */
[----:B------:R-:W-:Y:S01]  /*1ffc0*/  HFMA2 R123, -RZ, RZ, 0, 0 ;  /* 0x00000000ff7b7431 */ /* 0x000fe200000001ff */
        /* <DEDUP_REMOVED lines=57> */
.L_x_30217:
        /* <DEDUP_REMOVED lines=9> */
.L_x_30185:
[----:B------:R-:W-:-:S05]  /*203f0*/  IADD3 R13, PT, PT, R121, 0x200, RZ ;  /* 0x00000200790d7810 */ /* 0x000fca0007ffe0ff */
[----:B------:R-:W-:-:S05]  /*20400*/  IMAD.WIDE.U32 R12, R13, 0x20, R136 ;  /* 0x000000200d0c7825 */ /* 0x000fca00078e0088 */
[----:B-----5:R1:W-:Y:S04]  /*20410*/  STG.E.128 desc[UR14][R12.64], R24 ;  /* 0x000000180c007986 */ /* 0x0203e8000c101d0e */
[----:B------:R1:W-:Y:S01]  /*20420*/  STG.E.128 desc[UR14][R12.64+0x10], R20 ;  /* 0x000010140c007986 */ /* 0x0003e2000c101d0e */
[----:B------:R-:W-:Y:S05]  /*20430*/  @!P0 BRA `(.L_x_30220) ;  /* 0x0000000000548947 */ /* 0x000fea0003800000 */
[----:B------:R-:W-:Y:S01]  /*20440*/  IMAD.U32 R15, R130, 0x10000, RZ ;  /* 0x00010000820f7824 */ /* 0x000fe200078e00ff */
        /* <DEDUP_REMOVED lines=20> */
.L_x_30220:
[----:B------:R-:W-:Y:S05]  /*20590*/  @!P0 BRA `(.L_x_30221) ;  /* 0x0000000000108947 */ /* 0x000fea0003800000 */
[----:B------:R-:W3:Y:S01]  /*205a0*/  LDC.64 R60, c[0x0][0x390] ;  /* 0x0000e400ff3c7b82 */ /* 0x000ee20000000a00 */
[----:B-12---:R-:W-:-:S04]  /*205b0*/  VIADD R13, R120, 0x280 ;  /* 0x00000280780d7836 */ /* 0x006fc80000000000 */
[----:B---3--:R-:W-:-:S06]  /*205c0*/  IMAD.WIDE.U32 R60, R13, 0x10, R60 ;  /* 0x000000100d3c7825 */ /* 0x008fcc00078e003c */
[----:B------:R-:W5:Y:S02]  /*205d0*/  LDG.E.128 R60, desc[UR14][R60.64] ;  /* 0x0000000e3c3c7981 */ /* 0x000f64000c1e1d00 */
.L_x_30221:
[----:B------:R-:W-:Y:S05]  /*205e0*/  BRA.U !UP0, `(.L_x_30222) ;  /* 0x0000003108b87547 */ /* 0x000fea000b800000 */
[----:B------:R-:W3:Y:S01]  /*205f0*/  LDC.64 R126, c[0x0][0x3a0] ;  /* 0x0000e800ff7e7b82 */ /* 0x000ee20000000a00 */
[----:B-12---:R-:W-:-:S05]  /*20600*/  IADD3 R13, PT, PT, R121, 0x280, RZ ;  /* 0x00000280790d7810 */ /* 0x006fca0007ffe0ff */
[----:B---3--:R-:W-:-:S05]  /*20610*/  IMAD.WIDE.U32 R126, R13, 0x20, R126 ;  /* 0x000000200d7e7825 */ /* 0x008fca00078e007e */
[----:B0-----:R0:W5:Y:S04]  /*20620*/  LDG.E.128 R16, desc[UR14][R126.64] ;  /* 0x0000000e7e107981 */ /* 0x001168000c1e1d00 */
        /* <DEDUP_REMOVED lines=20> */
.L_x_30225:
        /* <DEDUP_REMOVED lines=12> */
.L_x_30226:
        /* <DEDUP_REMOVED lines=61> */
.L_x_30224:
        /* <DEDUP_REMOVED lines=10> */
.L_x_30223:
        /* <DEDUP_REMOVED lines=18> */
.L_x_30229:
        /* <DEDUP_REMOVED lines=12> */
.L_x_30230:
        /* <DEDUP_REMOVED lines=61> */
.L_x_30228:
        /* <DEDUP_REMOVED lines=10> */
.L_x_30227:
        /* <DEDUP_REMOVED lines=18> */
.L_x_30233:
        /* <DEDUP_REMOVED lines=12> */
.L_x_30234:
        /* <DEDUP_REMOVED lines=61> */
.L_x_30232:
        /* <DEDUP_REMOVED lines=10> */
.L_x_30231:
        /* <DEDUP_REMOVED lines=18> */
.L_x_30237:
        /* <DEDUP_REMOVED lines=12> */
.L_x_30238:
        /* <DEDUP_REMOVED lines=61> */
.L_x_30236:
        /* <DEDUP_REMOVED lines=10> */
.L_x_30235:
        /* <DEDUP_REMOVED lines=18> */
.L_x_30241:
        /* <DEDUP_REMOVED lines=12> */
.L_x_30242:
        /* <DEDUP_REMOVED lines=61> */
.L_x_30240:
        /* <DEDUP_REMOVED lines=10> */
.L_x_30239:
        /* <DEDUP_REMOVED lines=18> */
.L_x_30245:
        /* <DEDUP_REMOVED lines=12> */
.L_x_30246:
        /* <DEDUP_REMOVED lines=61> */
.L_x_30244:
        /* <DEDUP_REMOVED lines=10> */
.L_x_30243:
        /* <DEDUP_REMOVED lines=18> */
.L_x_30249:
        /* <DEDUP_REMOVED lines=12> */
.L_x_30250:
        /* <DEDUP_REMOVED lines=61> */
.L_x_30248:
        /* <DEDUP_REMOVED lines=10> */
.L_x_30247:
        /* <DEDUP_REMOVED lines=18> */
.L_x_30253:
        /* <DEDUP_REMOVED lines=12> */
.L_x_30254:
        /* <DEDUP_REMOVED lines=60> */
.L_x_30252:
        /* <DEDUP_REMOVED lines=11> */
.L_x_30222:
[----:B0-----:R-:W-:Y:S01]  /*238d0*/  HFMA2 R16, -RZ, RZ, 0, 0 ;  /* 0x00000000ff107431 */ /* 0x001fe200000001ff */
[----:B-12---:R-:W-:Y:S01]  /*238e0*/  MOV R12, R123 ;  /* 0x0000007b000c7202 */ /* 0x006fe20000000f00 */
        /* <DEDUP_REMOVED lines=17> */
.L_x_30257:
        /* <DEDUP_REMOVED lines=12> */
.L_x_30258:
        /* <DEDUP_REMOVED lines=60> */
.L_x_30256:
        /* <DEDUP_REMOVED lines=9> */
.L_x_30255:
        /* <DEDUP_REMOVED lines=15> */
.L_x_30261:
        /* <DEDUP_REMOVED lines=12> */
.L_x_30262:
        /* <DEDUP_REMOVED lines=61> */
.L_x_30260:
        /* <DEDUP_REMOVED lines=9> */
.L_x_30259:
        /* <DEDUP_REMOVED lines=15> */
.L_x_30265:
        /* <DEDUP_REMOVED lines=12> */
.L_x_30266:
        /* <DEDUP_REMOVED lines=61> */
.L_x_30264:
        /* <DEDUP_REMOVED lines=9> */
.L_x_30263:
        /* <DEDUP_REMOVED lines=15> */
.L_x_30269:
        /* <DEDUP_REMOVED lines=12> */
.L_x_30270:
        /* <DEDUP_REMOVED lines=61> */
.L_x_30268:
        /* <DEDUP_REMOVED lines=9> */
.L_x_30267:
        /* <DEDUP_REMOVED lines=15> */
.L_x_30273:
        /* <DEDUP_REMOVED lines=12> */
.L_x_30274:
        /* <DEDUP_REMOVED lines=61> */
.L_x_30272:
        /* <DEDUP_REMOVED lines=9> */
.L_x_30271:
        /* <DEDUP_REMOVED lines=15> */
.L_x_30277:
        /* <DEDUP_REMOVED lines=12> */
.L_x_30278:
        /* <DEDUP_REMOVED lines=61> */
.L_x_30276:
        /* <DEDUP_REMOVED lines=9> */
.L_x_30275:
        /* <DEDUP_REMOVED lines=15> */
.L_x_30281:
        /* <DEDUP_REMOVED lines=12> */
.L_x_30282:
        /* <DEDUP_REMOVED lines=61> */
.L_x_30280:
        /* <DEDUP_REMOVED lines=9> */
.L_x_30279:
        /* <DEDUP_REMOVED lines=15> */
.L_x_30284:
        /* <DEDUP_REMOVED lines=12> */
.L_x_30285:
        /* <DEDUP_REMOVED lines=61> */
.L_x_30283:
        /* <DEDUP_REMOVED lines=9> */
.L_x_30251:
        /* <DEDUP_REMOVED lines=27> */
.L_x_30286:
[----:B------:R-:W-:Y:S05]  /*26b30*/  @!P0 BRA `(.L_x_30287) ;  /* 0x00000000000c8947 */ /* 0x000fea0003800000 */
[----:B------:R-:W2:Y:S02]  /*26b40*/  LDC.64 R60, c[0x0][0x390] ;  /* 0x0000e400ff3c7b82 */ /* 0x000ea40000000a00 */
[----:B--2---:R-:W-:-:S06]  /*26b50*/  IMAD.WIDE.U32 R60, R138, 0x10, R60 ;  /* 0x000000108a3c7825 */ /* 0x004fcc00078e003c */
[----:B------:R-:W5:Y:S02]  /*26b60*/  LDG.E.128 R60, desc[UR14][R60.64] ;  /* 0x0000000e3c3c7981 */ /* 0x000f64000c1e1d00 */
.L_x_30287:
[----:B------:R-:W-:Y:S01]  /*26b70*/  VIADD R139, R121, 0x300 ;  /* 0x00000300798b7836 */ /* 0x000fe20000000000 */
[----:B------:R-:W-:Y:S06]  /*26b80*/  BRA.U !UP0, `(.L_x_30288) ;  /* 0x0000003108a47547 */ /* 0x000fec000b800000 */
[----:B------:R-:W2:Y:S02]  /*26b90*/  LDC.64 R142, c[0x0][0x3a0] ;  /* 0x0000e800ff8e7b82 */ /* 0x000ea40000000a00 */
[----:B--2---:R-:W-:-:S05]  /*26ba0*/  IMAD.WIDE.U32 R142, R139, 0x20, R142 ;  /* 0x000000208b8e7825 */ /* 0x004fca00078e008e */
[----:B-1----:R1:W5:Y:S04]  /*26bb0*/  LDG.E.128 R124, desc[UR14][R142.64] ;  /* 0x0000000e8e7c7981 */ /* 0x002368000c1e1d00 */
[----:B0-----:R1:W5:Y:S01]  /*26bc0*/  LDG.E.128 R120, desc[UR14][R142.64+0x10] ;  /* 0x0000100e8e787981 */ /* 0x001362000c1e1d00 */
[----:B------:R-:W-:-:S13]  /*26bd0*/  ISETP.GT.AND P1, PT, R135, RZ, PT ;  /* 0x000000ff8700720c */ /* 0x000fda0003f24270 */
[----:B------:R-:W-:Y:S01]  /*26be0*/  @!P1 MOV R135, R133 ;  /* 0x0000008500879202 */ /* 0x000fe20000000f00 */
[----:B------:R-:W-:Y:S01]  /*26bf0*/  @!P1 IMAD.MOV.U32 R134, RZ, RZ, R140 ;  /* 0x000000ffff869224 */ /* 0x000fe200078e008c */
[----:B-1----:R-:W-:Y:S06]  /*26c00*/  @!P1 BRA `(.L_x_30289) ;  /* 0x0000000400849947 */ /* 0x002fec0003800000 */
        /* <DEDUP_REMOVED lines=15> */
.L_x_30291:
        /* <DEDUP_REMOVED lines=12> */
.L_x_30292:
        /* <DEDUP_REMOVED lines=60> */
.L_x_30290:
        /* <DEDUP_REMOVED lines=10> */
.L_x_30289:
        /* <DEDUP_REMOVED lines=18> */
.L_x_30295:
        /* <DEDUP_REMOVED lines=12> */
.L_x_30296:
        /* <DEDUP_REMOVED lines=60> */
.L_x_30294:
        /* <DEDUP_REMOVED lines=10> */
.L_x_30293:
        /* <DEDUP_REMOVED lines=18> */
.L_x_30299:
        /* <DEDUP_REMOVED lines=12> */
.L_x_30300:
        /* <DEDUP_REMOVED lines=60> */
.L_x_30298:
        /* <DEDUP_REMOVED lines=10> */
.L_x_30297:
        /* <DEDUP_REMOVED lines=18> */
.L_x_30303:
        /* <DEDUP_REMOVED lines=12> */
.L_x_30304:
        /* <DEDUP_REMOVED lines=61> */
.L_x_30302:
        /* <DEDUP_REMOVED lines=10> */
.L_x_30301:
        /* <DEDUP_REMOVED lines=18> */
.L_x_30307:
        /* <DEDUP_REMOVED lines=12> */
.L_x_30308:
        /* <DEDUP_REMOVED lines=60> */
.L_x_30306:
        /* <DEDUP_REMOVED lines=10> */
.L_x_30305:
        /* <DEDUP_REMOVED lines=18> */
.L_x_30311:
        /* <DEDUP_REMOVED lines=12> */
.L_x_30312:
        /* <DEDUP_REMOVED lines=60> */
.L_x_30310:
        /* <DEDUP_REMOVED lines=10> */
.L_x_30309:
        /* <DEDUP_REMOVED lines=18> */
.L_x_30315:
        /* <DEDUP_REMOVED lines=12> */
.L_x_30316:
        /* <DEDUP_REMOVED lines=61> */
.L_x_30314:
        /* <DEDUP_REMOVED lines=10> */
.L_x_30313:
        /* <DEDUP_REMOVED lines=18> */
.L_x_30319:
        /* <DEDUP_REMOVED lines=12> */
.L_x_30320:
        /* <DEDUP_REMOVED lines=61> */
.L_x_30318:
        /* <DEDUP_REMOVED lines=11> */
.L_x_30288:
[----:B------:R-:W-:Y:S01]  /*29e20*/  IMAD.MOV.U32 R120, RZ, RZ, R133 ;  /* 0x000000ffff787224 */ /* 0x000fe200078e0085 */
[----:B------:R-:W-:Y:S01]  /*29e30*/  MOV R134, R140 ;  /* 0x0000008c00867202 */ /* 0x000fe20000000f00 */
[----:B-1----:R-:W-:Y:S01]  /*29e40*/  IMAD.MOV.U32 R124, RZ, RZ, RZ ;  /* 0x000000ffff7c7224 */ /* 0x002fe200078e00ff */
        /* <DEDUP_REMOVED lines=16> */
.L_x_30323:
        /* <DEDUP_REMOVED lines=12> */
.L_x_30324:
[----:B0-----:R-:W-:Y:S01]  /*2a010*/  IMAD.WIDE.U32 R122, R2, -0x326172a9, RZ ;  /* 0xcd9e8d57027a7825 */ /* 0x001fe200078e00ff */
        /* <DEDUP_REMOVED lines=59> */
.L_x_30322:
[----:B------:R-:W-:Y:S01]  /*2a3d0*/  I2FP.F32.U32 R7, R7 ;  /* 0x0000000700077245 */ /* 0x000fe20000201000 */
[----:B-----5:R-:W-:Y:S02]  /*2a3e0*/  HADD2.F32 R121, -RZ, R60.H0_H0 ;  /* 0x2000003cff797230 */ /* 0x020fe40000004100 */
[----:B0-----:R-:W-:-:S03]  /*2a3f0*/  IMAD.MOV.U32 R122, RZ, RZ, 0x2f800000 ;  /* 0x2f800000ff7a7424 */ /* 0x001fc600078e00ff */
[----:B------:R-:W-:Y:S01]  /*2a400*/  FMUL.FTZ R121, R121, UR17 ;  /* 0x0000001179797c20 */ /* 0x000fe20008410000 */
[----:B------:R-:W-:-:S03]  /*2a410*/  FFMA.FTZ R7, R7, R122, 1.1641532182693481445e-10 ;  /* 0x2f00000007077423 */ /* 0x000fc6000001007a */
[----:B------:R-:W-:Y:S02]  /*2a420*/  FMUL.FTZ R121, R121, UR16 ;  /* 0x0000001079797c20 */ /* 0x000fe40008410000 */
[----:B------:R-:W-:-:S04]  /*2a430*/  FSETP.GTU.FTZ.AND P1, PT, R7, UR22, PT ;  /* 0x0000001607007c0b */ /* 0x000fc8000bf3c000 */
[----:B------:R-:W-:Y:S02]  /*2a440*/  SEL R7, RZ, 0x1, P1 ;  /* 0x00000001ff077807 */ /* 0x000fe40000800000 */
[----:B------:R-:W-:-:S07]  /*2a450*/  FSEL R124, R121, RZ, !P1 ;  /* 0x000000ff797c7208 */ /* 0x000fce0004800000 */
.L_x_30321:
        /* <DEDUP_REMOVED lines=15> */
.L_x_30327:
        /* <DEDUP_REMOVED lines=12> */
.L_x_30328:
        /* <DEDUP_REMOVED lines=61> */
.L_x_30326:
[----:B------:R-:W-:Y:S01]  /*2a9e0*/  I2FP.F32.U32 R9, R9 ;  /* 0x0000000900097245 */ /* 0x000fe20000201000 */
[----:B0----5:R-:W-:Y:S02]  /*2a9f0*/  HADD2.F32 R122, -RZ, R60.H1_H1 ;  /* 0x3000003cff7a7230 */ /* 0x021fe40000004100 */
[----:B------:R-:W-:-:S03]  /*2aa00*/  IMAD.MOV.U32 R120, RZ, RZ, 0x2f800000 ;  /* 0x2f800000ff787424 */ /* 0x000fc600078e00ff */
[----:B------:R-:W-:Y:S01]  /*2aa10*/  FMUL.FTZ R122, R122, UR17 ;  /* 0x000000117a7a7c20 */ /* 0x000fe20008410000 */
[----:B------:R-:W-:-:S03]  /*2aa20*/  FFMA.FTZ R9, R9, R120, 1.1641532182693481445e-10 ;  /* 0x2f00000009097423 */ /* 0x000fc60000010078 */
[----:B------:R-:W-:Y:S02]  /*2aa30*/  FMUL.FTZ R122, R122, UR16 ;  /* 0x000000107a7a7c20 */ /* 0x000fe40008410000 */
[----:B------:R-:W-:-:S04]  /*2aa40*/  FSETP.GTU.FTZ.AND P1, PT, R9, UR22, PT ;  /* 0x0000001609007c0b */ /* 0x000fc8000bf3c000 */
[----:B------:R-:W-:Y:S02]  /*2aa50*/  SEL R9, RZ, 0x1, P1 ;  /* 0x00000001ff097807 */ /* 0x000fe40000800000 */
[----:B------:R-:W-:-:S07]  /*2aa60*/  FSEL R125, R122, RZ, !P1 ;  /* 0x000000ff7a7d7208 */ /* 0x000fce0004800000 */
.L_x_30325:
        /* <DEDUP_REMOVED lines=15> */
.L_x_30331:
        /* <DEDUP_REMOVED lines=12> */
.L_x_30332:
[----:B0-----:R-:W-:Y:S01]  /*2ac20*/  IMAD.WIDE.U32 R122, R2, -0x326172a9, RZ ;  /* 0xcd9e8d57027a7825 */ /* 0x001fe200078e00ff */
        /* <DEDUP_REMOVED lines=60> */
.L_x_30330:
[----:B------:R-:W-:Y:S01]  /*2aff0*/  I2FP.F32.U32 R10, R10 ;  /* 0x0000000a000a7245 */ /* 0x000fe20000201000 */
[----:B0----5:R-:W-:Y:S02]  /*2b000*/  HADD2.F32 R122, -RZ, R61.H0_H0 ;  /* 0x2000003dff7a7230 */ /* 0x021fe40000004100 */
[----:B------:R-:W-:-:S03]  /*2b010*/  IMAD.MOV.U32 R121, RZ, RZ, 0x2f800000 ;  /* 0x2f800000ff797424 */ /* 0x000fc600078e00ff */
[----:B------:R-:W-:Y:S01]  /*2b020*/  FMUL.FTZ R122, R122, UR17 ;  /* 0x000000117a7a7c20 */ /* 0x000fe20008410000 */
[----:B------:R-:W-:-:S03]  /*2b030*/  FFMA.FTZ R10, R10, R121, 1.1641532182693481445e-10 ;  /* 0x2f0000000a0a7423 */ /* 0x000fc60000010079 */
[----:B------:R-:W-:Y:S02]  /*2b040*/  FMUL.FTZ R122, R122, UR16 ;  /* 0x000000107a7a7c20 */ /* 0x000fe40008410000 */
[----:B------:R-:W-:-:S04]  /*2b050*/  FSETP.GTU.FTZ.AND P1, PT, R10, UR22, PT ;  /* 0x000000160a007c0b */ /* 0x000fc8000bf3c000 */
[----:B------:R-:W-:Y:S02]  /*2b060*/  SEL R10, RZ, 0x1, P1 ;  /* 0x00000001ff0a7807 */ /* 0x000fe40000800000 */
[----:B------:R-:W-:-:S07]  /*2b070*/  FSEL R126, R122, RZ, !P1 ;  /* 0x000000ff7a7e7208 */ /* 0x000fce0004800000 */
.L_x_30329:
        /* <DEDUP_REMOVED lines=15> */
.L_x_30335:
        /* <DEDUP_REMOVED lines=12> */
.L_x_30336:
        /* <DEDUP_REMOVED lines=61> */
.L_x_30334:
        /* <DEDUP_REMOVED lines=9> */
.L_x_30333:
[----:B0-----:R-:W-:Y:S01]  /*2b690*/  MOV R122, R121 ;  /* 0x00000079007a7202 */ /* 0x001fe20000000f00 */
        /* <DEDUP_REMOVED lines=14> */
.L_x_30339:
        /* <DEDUP_REMOVED lines=12> */
.L_x_30340:
        /* <DEDUP_REMOVED lines=61> */
.L_x_30338:
        /* <DEDUP_REMOVED lines=9> */
.L_x_30337:
        /* <DEDUP_REMOVED lines=15> */
.L_x_30343:
        /* <DEDUP_REMOVED lines=12> */
.L_x_30344:
        /* <DEDUP_REMOVED lines=61> */
.L_x_30342:
[----:B------:R-:W-:Y:S01]  /*2c220*/  I2FP.F32.U32 R121, R121 ;  /* 0x0000007900797245 */ /* 0x000fe20000201000 */
[----:B------:R-:W-:Y:S02]  /*2c230*/  IMAD.MOV.U32 R122, RZ, RZ, 0x2f800000 ;  /* 0x2f800000ff7a7424 */ /* 0x000fe400078e00ff */
[----:B-----5:R-:W-:Y:S02]  /*2c240*/  HADD2.F32 R129, -RZ, R62.H1_H1 ;  /* 0x3000003eff817230 */ /* 0x020fe40000004100 */
[----:B------:R-:W-:-:S03]  /*2c250*/  FFMA.FTZ R121, R121, R122, 1.1641532182693481445e-10 ;  /* 0x2f00000079797423 */ /* 0x000fc6000001007a */
[----:B------:R-:W-:Y:S02]  /*2c260*/  FMUL.FTZ R129, R129, UR17 ;  /* 0x0000001181817c20 */ /* 0x000fe40008410000 */
[----:B------:R-:W-:Y:S02]  /*2c270*/  FSETP.GTU.FTZ.AND P1, PT, R121, UR22, PT ;  /* 0x0000001679007c0b */ /* 0x000fe4000bf3c000 */
[----:B------:R-:W-:Y:S02]  /*2c280*/  FMUL.FTZ R121, R129, UR16 ;  /* 0x0000001081797c20 */ /* 0x000fe40008410000 */
[----:B------:R-:W-:-:S03]  /*2c290*/  SEL R129, RZ, 0x1, P1 ;  /* 0x00000001ff817807 */ /* 0x000fc60000800000 */
[----:B------:R-:W-:-:S07]  /*2c2a0*/  FSEL R121, R121, RZ, !P1 ;  /* 0x000000ff79797208 */ /* 0x000fce0004800000 */
.L_x_30341:
        /* <DEDUP_REMOVED lines=15> */
.L_x_30347:
        /* <DEDUP_REMOVED lines=12> */
.L_x_30348:
        /* <DEDUP_REMOVED lines=61> */
.L_x_30346:
[----:B------:R-:W-:Y:S01]  /*2c830*/  I2FP.F32.U32 R122, R122 ;  /* 0x0000007a007a7245 */ /* 0x000fe20000201000 */
[----:B------:R-:W-:Y:S02]  /*2c840*/  IMAD.MOV.U32 R123, RZ, RZ, 0x2f800000 ;  /* 0x2f800000ff7b7424 */ /* 0x000fe400078e00ff */
[----:B-----5:R-:W-:Y:S02]  /*2c850*/  HADD2.F32 R130, -RZ, R63.H0_H0 ;  /* 0x2000003fff827230 */ /* 0x020fe40000004100 */
[----:B------:R-:W-:-:S03]  /*2c860*/  FFMA.FTZ R122, R122, R123, 1.1641532182693481445e-10 ;  /* 0x2f0000007a7a7423 */ /* 0x000fc6000001007b */
[----:B------:R-:W-:Y:S02]  /*2c870*/  FMUL.FTZ R130, R130, UR17 ;  /* 0x0000001182827c20 */ /* 0x000fe40008410000 */
[----:B------:R-:W-:Y:S02]  /*2c880*/  FSETP.GTU.FTZ.AND P1, PT, R122, UR22, PT ;  /* 0x000000167a007c0b */ /* 0x000fe4000bf3c000 */
[----:B------:R-:W-:Y:S02]  /*2c890*/  FMUL.FTZ R122, R130, UR16 ;  /* 0x00000010827a7c20 */ /* 0x000fe40008410000 */
[----:B------:R-:W-:-:S03]  /*2c8a0*/  SEL R130, RZ, 0x1, P1 ;  /* 0x00000001ff827807 */ /* 0x000fc60000800000 */
[----:B------:R-:W-:-:S07]  /*2c8b0*/  FSEL R122, R122, RZ, !P1 ;  /* 0x000000ff7a7a7208 */ /* 0x000fce0004800000 */
.L_x_30345:
        /* <DEDUP_REMOVED lines=15> */
.L_x_30350:
        /* <DEDUP_REMOVED lines=12> */
.L_x_30351:
        /* <DEDUP_REMOVED lines=61> */
.L_x_30349:
        /* <DEDUP_REMOVED lines=9> */
.L_x_30317:
        /* <DEDUP_REMOVED lines=80> */
.L_x_30352:
[----:B0-----:R-:W0:Y:S01]  /*2d3d0*/  SHFL.BFLY PT, R136, R135, 0x1, 0x1f ;  /* 0x0c201f0087887f89 */ /* 0x001e2200000e0000 */
[----:B------:R-:W-:Y:S01]  /*2d3e0*/  LOP3.LUT P0, RZ, R132, 0x1f, RZ, 0xc0, !PT ;  /* 0x0000001f84ff7812 */ /* 0x000fe2000780c0ff */
[----:B------:R-:W-:Y:S01]  /*2d3f0*/  BSSY.RECONVERGENT B0, `(.L_x_30353) ;  /* 0x0000090000007945 */ /* 0x000fe20003800200 */
        /* <DEDUP_REMOVED lines=14> */
[C---:B------:R-:W-:Y:S01]  /*2d4e0*/  FADD.FTZ R138, -R136.reuse, R59 ;  /* 0x0000003b888a7221 */ /* 0x040fe20000010100 */
[----:B------:R-:W-:Y:S01]  /*2d4f0*/  FFMA.FTZ R135, R135, R135, RZ ;  /* 0x0000008787877223 */ /* 0x000fe200000100ff */
[----:B------:R-:W-:-:S03]  /*2d500*/  FADD.FTZ R140, -R136, R54 ;  /* 0x00000036888c7221 */ /* 0x000fc60000010100 */
[----:B------:R-:W-:Y:S01]  /*2d510*/  FFMA.FTZ R135, R142, R142, R135 ;  /* 0x0000008e8e877223 */ /* 0x000fe20000010087 */
[----:B------:R-:W-:-:S03]  /*2d520*/  FADD.FTZ R142, -R136, R52 ;  /* 0x00000034888e7221 */ /* 0x000fc60000010100 */
[----:B------:R-:W-:-:S04]  /*2d530*/  FFMA.FTZ R135, R144, R144, R135 ;  /* 0x0000009090877223 */ /* 0x000fc80000010087 */
        /* <DEDUP_REMOVED lines=111> */
[----:B------:R-:W-:-:S04]  /*2dc30*/  LOP3.LUT R137, R132, 0x1f, RZ, 0xc0, !PT ;  /* 0x0000001f84897812 */ /* 0x000fc800078ec0ff */
[----:B------:R-:W0:Y:S01]  /*2dc40*/  SHFL.BFLY PT, R142, R141, 0x10, 0x1f ;  /* 0x0e001f008d8e7f89 */ /* 0x000e2200000e0000 */
[----:B------:R-:W-:Y:S01]  /*2dc50*/  ISETP.GT.U32.AND P1, PT, R137, 0x3, PT ;  /* 0x000000038900780c */ /* 0x000fe20003f24070 */
[----:B0-----:R-:W-:Y:S01]  /*2dc60*/  FADD.FTZ R137, R141, R142 ;  /* 0x0000008e8d897221 */ /* 0x001fe20000010000 */
[----:B------:R-:W-:Y:S11]  /*2dc70*/  @P0 BRA `(.L_x_30354) ;  /* 0x00000000001c0947 */ /* 0x000ff60003800000 */
[----:B------:R-:W0:Y:S01]  /*2dc80*/  S2UR UR6, SR_CgaCtaId ;  /* 0x00000000000679c3 */ /* 0x000e220000008800 */
[----:B------:R-:W-:Y:S01]  /*2dc90*/  UMOV UR5, 0x400 ;  /* 0x0000040000057882 */ /* 0x000fe20000000000 */
[----:B------:R-:W-:-:S04]  /*2dca0*/  SHF.R.U32.HI R135, RZ, 0x2, R132 ;  /* 0x00000002ff877819 */ /* 0x000fc80000011684 */
[----:B------:R-:W-:Y:S01]  /*2dcb0*/  LOP3.LUT R135, R135, 0x18, RZ, 0xc0, !PT ;  /* 0x0000001887877812 */ /* 0x000fe200078ec0ff */
[----:B0-----:R-:W-:-:S04]  /*2dcc0*/  ULEA UR5, UR6, UR5, 0x18 ;  /* 0x0000000506057291 */ /* 0x001fc8000f8ec0ff */
[----:B------:R-:W-:-:S09]  /*2dcd0*/  @UP1 UIADD3 UR5, UPT, UPT, UR5, 0x20, URZ ;  /* 0x0000002005051890 */ /* 0x000fd2000fffe0ff */
[----:B------:R0:W-:Y:S03]  /*2dce0*/  STS.64 [R135+UR5], R136 ;  /* 0x0000008887007988 */ /* 0x0001e60008000a05 */
.L_x_30354:
[----:B------:R-:W-:Y:S05]  /*2dcf0*/  BSYNC.RECONVERGENT B0 ;  /* 0x0000000000007941 */ /* 0x000fea0003800200 */
.L_x_30353:
        /* <DEDUP_REMOVED lines=11> */
[----:B------:R0:W1:Y:S03]  /*2ddb0*/  LDS.64 R136, [R135+UR5] ;  /* 0x0000000587887984 */ /* 0x0000660008000a00 */
.L_x_30356:
[----:B------:R-:W-:Y:S05]  /*2ddc0*/  BSYNC.RECONVERGENT B0 ;  /* 0x0000000000007941 */ /* 0x000fea0003800200 */
.L_x_30355:
[----:B------:R-:W2:Y:S01]  /*2ddd0*/  SHFL.DOWN PT, R138, R143, 0x2, 0x1f ;  /* 0x08401f008f8a7f89 */ /* 0x000ea200000e0000 */
[----:B------:R-:W-:Y:S01]  /*2dde0*/  ISETP.NE.AND P0, PT, R132, RZ, PT ;  /* 0x000000ff8400720c */ /* 0x000fe20003f05270 */
[----:B------:R-:W-:Y:S01]  /*2ddf0*/  UISETP.GE.AND UP0, UPT, UR4, 0x1, UPT ;  /* 0x000000010400788c */ /* 0x000fe2000bf06270 */
[----:B------:R-:W-:Y:S01]  /*2de00*/  ISETP.NE.AND P1, PT, RZ, UR24, PT ;  /* 0x00000018ff007c0c */ /* 0x000fe2000bf25270 */
[----:B01----:R-:W0:Y:S04]  /*2de10*/  SHFL.DOWN PT, R135, R136, 0x2, 0x1f ;  /* 0x08401f0088877f89 */ /* 0x003e2800000e0000 */
[----:B------:R-:W1:Y:S01]  /*2de20*/  SHFL.DOWN PT, R140, R137, 0x2, 0x1f ;  /* 0x08401f00898c7f89 */ /* 0x000e6200000e0000 */
[----:B--2---:R-:W-:Y:S02]  /*2de30*/  IADD3 R139, PT, PT, R138, R143, RZ ;  /* 0x0000008f8a8b7210 */ /* 0x004fe40007ffe0ff */
[----:B------:R-:W-:-:S02]  /*2de40*/  I2FP.F32.S32 R144, R138 ;  /* 0x0000008a00907245 */ /* 0x000fc40000201400 */
[----:B------:R-:W-:Y:S01]  /*2de50*/  I2FP.F32.S32 R141, R139 ;  /* 0x0000008b008d7245 */ /* 0x000fe20000201400 */
[----:B------:R-:W2:Y:S01]  /*2de60*/  SHFL.DOWN PT, R146, R139, 0x1, 0x1f ;  /* 0x08201f008b927f89 */ /* 0x000ea200000e0000 */
[----:B------:R-:W-:Y:S01]  /*2de70*/  I2FP.F32.U32 R138, R143 ;  /* 0x0000008f008a7245 */ /* 0x000fe20000201000 */
        /* <DEDUP_REMOVED lines=10> */
[----:B------:R-:W-:Y:S02]  /*2df20*/  IMAD.U32 R145, RZ, RZ, UR7 ;  /* 0x00000007ff917e24 */ /* 0x000fe4000f8e00ff */
[----:B--2---:R-:W-:Y:S01]  /*2df30*/  IMAD.IADD R139, R139, 0x1, R146 ;  /* 0x000000018b8b7824 */ /* 0x004fe200078e0292 */
[----:B------:R-:W0:Y:S01]  /*2df40*/  SHFL.DOWN PT, R143, R136, 0x1, 0x1f ;  /* 0x08201f00888f7f89 */ /* 0x000e2200000e0000 */
[----:B------:R-:W-:-:S03]  /*2df50*/  I2FP.F32.S32 R146, R146 ;  /* 0x0000009200927245 */ /* 0x000fc60000201400 */
[----:B------:R-:W1:Y:S01]  /*2df60*/  SHFL.DOWN PT, R138, R135, 0x1, 0x1f ;  /* 0x08201f00878a7f89 */ /* 0x000e6200000e0000 */
[----:B------:R-:W-:-:S06]  /*2df70*/  I2FP.F32.S32 R139, R139 ;  /* 0x0000008b008b7245 */ /* 0x000fcc0000201400 */
        /* <DEDUP_REMOVED lines=10> */
[----:B------:R-:W1:Y:S01]  /*2e020*/  SHFL.IDX PT, R143, R142, RZ, 0x1f ;  /* 0x00001fff8e8f7589 */ /* 0x000e6200000e0000 */
[----:B------:R-:W2:Y:S01]  /*2e030*/  LDC R141, c[0x0][0x448] ;  /* 0x00011200ff8d7b82 */ /* 0x000ea20000000800 */
[----:B------:R-:W-:-:S06]  /*2e040*/  FFMA.FTZ R140, R139, R140, R138 ;  /* 0x0000008c8b8c7223 */ /* 0x000fcc000001008a */
[----:B------:R-:W2:Y:S01]  /*2e050*/  SHFL.IDX PT, R140, R140, RZ, 0x1f ;  /* 0x00001fff8c8c7589 */ /* 0x000ea200000e0000 */
[----:B------:R-:W3:Y:S01]  /*2e060*/  @!P0 LDC.64 R138, c[0x0][0x3c0] ;  /* 0x0000f000ff8a8b82 */ /* 0x000ee20000000a00 */
[----:B0-----:R-:W-:-:S04]  /*2e070*/  @!P0 IMAD.WIDE R136, R145, 0x4, R136 ;  /* 0x0000000491888825 */ /* 0x001fc800078e0288 */
[----:B-1----:R-:W-:-:S05]  /*2e080*/  FMUL.FTZ R135, R143, R143 ;  /* 0x0000008f8f877220 */ /* 0x002fca0000410000 */
[----:B------:R-:W-:Y:S01]  /*2e090*/  FSEL R144, R135, RZ, P1 ;  /* 0x000000ff87907208 */ /* 0x000fe20000800000 */
[----:B--2---:R-:W-:Y:S01]  /*2e0a0*/  FFMA.FTZ R135, R140, UR25, R141 ;  /* 0x000000198c877c23 */ /* 0x004fe2000801008d */
[----:B------:R-:W-:-:S03]  /*2e0b0*/  MOV R141, UR7 ;  /* 0x00000007008d7c02 */ /* 0x000fc60008000f00 */
[----:B------:R-:W-:Y:S02]  /*2e0c0*/  FADD.FTZ R135, R135, R144 ;  /* 0x0000009087877221 */ /* 0x000fe40000010000 */
[----:B---3--:R-:W-:-:S04]  /*2e0d0*/  @!P0 IMAD.WIDE R138, R141, 0x4, R138 ;  /* 0x000000048d8a8825 */ /* 0x008fc800078e028a */
[----:B------:R-:W0:Y:S01]  /*2e0e0*/  MUFU.RSQ R135, R135 ;  /* 0x0000008700877308 */ /* 0x000e220000001400 */
[----:B------:R1:W-:Y:S04]  /*2e0f0*/  @!P0 STG.E desc[UR14][R138.64], R143 ;  /* 0x0000008f8a008986 */ /* 0x0003e8000c10190e */
[----:B0-----:R1:W-:Y:S01]  /*2e100*/  @!P0 STG.E desc[UR14][R136.64], R135 ;  /* 0x0000008788008986 */ /* 0x0013e2000c10190e */
[----:B------:R-:W-:Y:S05]  /*2e110*/  BRA.U !UP0, `(.L_x_30357) ;  /* 0x0000001508407547 */ /* 0x000fea000b800000 */
[----:B-1----:R-:W-:Y:S01]  /*2e120*/  FSEL R136, R143, RZ, !P1 ;  /* 0x000000ff8f887208 */ /* 0x002fe20004800000 */
[----:B------:R-:W-:Y:S01]  /*2e130*/  HADD2.F32 R137, -RZ, R81.H0_H0 ;  /* 0x20000051ff897230 */ /* 0x000fe20000004100 */
[----:B------:R-:W-:Y:S01]  /*2e140*/  UIADD3 UR4, UPT, UPT, UR4, -0x1, URZ ;  /* 0xffffffff04047890 */ /* 0x000fe2000fffe0ff */
        /* <DEDUP_REMOVED lines=21> */
[----:B------:R-:W-:-:S02]  /*2e2a0*/  HADD2.F32 R47, -RZ, R116.H0_H0 ;  /* 0x20000074ff2f7230 */ /* 0x000fc40000004100 */
[C---:B------:R-:W-:Y:S01]  /*2e2b0*/  FADD.FTZ R52, -R136.reuse, R52 ;  /* 0x0000003488347221 */ /* 0x040fe20000010100 */
[----:B------:R-:W-:Y:S02]  /*2e2c0*/  HADD2.F32 R33, -RZ, R88.H0_H0 ;  /* 0x20000058ff217230 */ /* 0x000fe40000004100 */
[C---:B------:R-:W-:Y:S01]  /*2e2d0*/  FADD.FTZ R142, -R136.reuse, R53 ;  /* 0x00000035888e7221 */ /* 0x040fe20000010100 */
[----:B------:R-:W-:Y:S02]  /*2e2e0*/  HADD2.F32 R43, -RZ, R117.H0_H0 ;  /* 0x20000075ff2b7230 */ /* 0x000fe40000004100 */
[C---:B------:R-:W-:Y:S01]  /*2e2f0*/  FADD.FTZ R54, -R136.reuse, R54 ;  /* 0x0000003688367221 */ /* 0x040fe20000010100 */
[----:B------:R-:W-:Y:S02]  /*2e300*/  HADD2.F32 R35, -RZ, R89.H0_H0 ;  /* 0x20000059ff237230 */ /* 0x000fe40000004100 */
[C---:B------:R-:W-:Y:S01]  /*2e310*/  FADD.FTZ R144, -R136.reuse, R55 ;  /* 0x0000003788907221 */ /* 0x040fe20000010100 */
[----:B------:R-:W-:Y:S01]  /*2e320*/  FADD.FTZ R48, -R136, R48 ;  /* 0x0000003088307221 */ /* 0x000fe20000010100 */
[----:B------:R-:W-:Y:S01]  /*2e330*/  FFMA.FTZ R138, R138, R45, R37 ;  /* 0x0000002d8a8a7223 */ /* 0x000fe20000010025 */
[----:B------:R-:W-:Y:S01]  /*2e340*/  FFMA.FTZ R140, R140, R41, R39 ;  /* 0x000000298c8c7223 */ /* 0x000fe20000010027 */
[----:B------:R-:W-:Y:S01]  /*2e350*/  FFMA.FTZ R33, R56, R47, R33 ;  /* 0x0000002f38217223 */ /* 0x000fe20000010021 */
[----:B------:R-:W-:Y:S01]  /*2e360*/  FFMA.FTZ R35, R58, R43, R35 ;  /* 0x0000002b3a237223 */ /* 0x000fe20000010023 */
[----:B------:R-:W-:-:S02]  /*2e370*/  HADD2.F32 R37, -RZ, R118.H0_H0 ;  /* 0x20000076ff257230 */ /* 0x000fc40000004100 */
[C---:B------:R-:W-:Y:S01]  /*2e380*/  FADD.FTZ R146, -R136.reuse, R49 ;  /* 0x0000003188927221 */ /* 0x040fe20000010100 */
[----:B------:R-:W-:Y:S02]  /*2e390*/  HADD2.F32 R39, -RZ, R90.H0_H0 ;  /* 0x2000005aff277230 */ /* 0x000fe40000004100 */
[----:B------:R-:W-:Y:S01]  /*2e3a0*/  FADD.FTZ R148, -R136, R51 ;  /* 0x0000003388947221 */ /* 0x000fe20000010100 */
        /* <DEDUP_REMOVED lines=8> */
[----:B------:R-:W-:Y:S01]  /*2e430*/  FMUL.FTZ R48, R135, R48 ;  /* 0x0000003087307220 */ /* 0x000fe20000410000 */
[----:B------:R-:W-:Y:S02]  /*2e440*/  HADD2.F32 R49, -RZ, R119.H1_H1 ;  /* 0x30000077ff317230 */ /* 0x000fe40000004100 */
[C---:B------:R-:W-:Y:S01]  /*2e450*/  FADD.FTZ R50, -R136.reuse, R50 ;  /* 0x0000003288327221 */ /* 0x040fe20000010100 */
[----:B------:R-:W-:Y:S02]  /*2e460*/  HADD2.F32 R51, -RZ, R91.H1_H1 ;  /* 0x3000005bff337230 */ /* 0x000fe40000004100 */
[----:B------:R-:W-:Y:S01]  /*2e470*/  FADD.FTZ R44, -R136, R44 ;  /* 0x0000002c882c7221 */ /* 0x000fe20000010100 */
[----:B------:R-:W-:-:S02]  /*2e480*/  HADD2.F32 R53, -RZ, R112.H0_H0 ;  /* 0x20000070ff357230 */ /* 0x000fc40000004100 */
[----:B------:R-:W-:Y:S01]  /*2e490*/  FFMA.FTZ R52, R52, R37, R39 ;  /* 0x0000002534347223 */ /* 0x000fe20000010027 */
[----:B------:R-:W-:Y:S02]  /*2e4a0*/  HADD2.F32 R55, -RZ, R84.H0_H0 ;  /* 0x20000054ff377230 */ /* 0x000fe40000004100 */
[----:B------:R-:W-:Y:S01]  /*2e4b0*/  FFMA.FTZ R37, R142, R41, R43 ;  /* 0x000000298e257223 */ /* 0x000fe2000001002b */
[----:B------:R-:W-:Y:S01]  /*2e4c0*/  FFMA.FTZ R54, R54, R45, R47 ;  /* 0x0000002d36367223 */ /* 0x000fe2000001002f */
[----:B------:R-:W-:Y:S01]  /*2e4d0*/  FFMA.FTZ R43, R144, R49, R51 ;  /* 0x00000031902b7223 */ /* 0x000fe20000010033 */
[----:B------:R-:W-:Y:S02]  /*2e4e0*/  HADD2.F32 R39, -RZ, R112.H1_H1 ;  /* 0x30000070ff277230 */ /* 0x000fe40000004100 */
[----:B------:R-:W-:Y:S01]  /*2e4f0*/  FFMA.FTZ R48, R48, R53, R55 ;  /* 0x0000003530307223 */ /* 0x000fe20000010037 */
[----:B------:R-:W-:Y:S02]  /*2e500*/  HADD2.F32 R41, -RZ, R84.H1_H1 ;  /* 0x30000054ff297230 */ /* 0x000fe40000004100 */
[----:B------:R-:W-:Y:S01]  /*2e510*/  FMUL.FTZ R146, R135, R146 ;  /* 0x0000009287927220 */ /* 0x000fe20000410000 */
[----:B------:R-:W-:-:S02]  /*2e520*/  HADD2.F32 R45, -RZ, R113.H0_H0 ;  /* 0x20000071ff2d7230 */ /* 0x000fc40000004100 */
[----:B------:R-:W-:Y:S01]  /*2e530*/  FMUL.FTZ R50, R135, R50 ;  /* 0x0000003287327220 */ /* 0x000fe20000410000 */
[----:B------:R-:W-:Y:S02]  /*2e540*/  HADD2.F32 R47, -RZ, R85.H0_H0 ;  /* 0x20000055ff2f7230 */ /* 0x000fe40000004100 */
[C---:B------:R-:W-:Y:S01]  /*2e550*/  FADD.FTZ R46, -R136.reuse, R46 ;  /* 0x0000002e882e7221 */ /* 0x040fe20000010100 */
[----:B------:R-:W-:Y:S02]  /*2e560*/  HADD2.F32 R49, -RZ, R113.H1_H1 ;  /* 0x30000071ff317230 */ /* 0x000fe40000004100 */
[C---:B------:R-:W-:Y:S01]  /*2e570*/  FADD.FTZ R40, -R136.reuse, R40 ;  /* 0x0000002888287221 */ /* 0x040fe20000010100 */
[----:B------:R-:W-:Y:S02]  /*2e580*/  HADD2.F32 R51, -RZ, R85.H1_H1 ;  /* 0x30000055ff337230 */ /* 0x000fe40000004100 */
[----:B------:R-:W-:Y:S01]  /*2e590*/  FADD.FTZ R42, -R136, R42 ;  /* 0x0000002a882a7221 */ /* 0x000fe20000010100 */
[----:B------:R-:W-:-:S02]  /*2e5a0*/  HADD2.F32 R53, -RZ, R114.H0_H0 ;  /* 0x20000072ff357230 */ /* 0x000fc40000004100 */
[C---:B------:R-:W-:Y:S01]  /*2e5b0*/  FADD.FTZ R36, -R136.reuse, R36 ;  /* 0x0000002488247221 */ /* 0x040fe20000010100 */
[----:B------:R-:W-:Y:S02]  /*2e5c0*/  HADD2.F32 R55, -RZ, R86.H0_H0 ;  /* 0x20000056ff377230 */ /* 0x000fe40000004100 */
[C---:B------:R-:W-:Y:S01]  /*2e5d0*/  FADD.FTZ R38, -R136.reuse, R38 ;  /* 0x0000002688267221 */ /* 0x040fe20000010100 */
[----:B------:R-:W-:Y:S02]  /*2e5e0*/  HADD2.F32 R57, -RZ, R114.H1_H1 ;  /* 0x30000072ff397230 */ /* 0x000fe40000004100 */
        /* <DEDUP_REMOVED lines=31> */
[C---:B------:R-:W-:Y:S01]  /*2e7e0*/  FMUL.FTZ R44, R135.reuse, R44 ;  /* 0x0000002c872c7220 */ /* 0x040fe20000410000 */
[C---:B------:R-:W-:Y:S01]  /*2e7f0*/  FMUL.FTZ R150, R135.reuse, R150 ;  /* 0x0000009687967220 */ /* 0x040fe20000410000 */
[----:B------:R-:W-:Y:S01]  /*2e800*/  FADD.FTZ R136, -R136, R123 ;  /* 0x0000007b88887221 */ /* 0x000fe20000010100 */
        /* <DEDUP_REMOVED lines=50> */
[----:B------:R-:W-:Y:S01]  /*2eb30*/  HADD2.F32 R51, -RZ, R115.H1_H1 ;  /* 0x30000073ff337230 */ /* 0x000fe20000004100 */
[----:B------:R-:W-:Y:S01]  /*2eb40*/  USHF.R.S32.HI UR5, URZ, 0x1f, UR4 ;  /* 0x0000001fff057899 */ /* 0x000fe20008011404 */
[----:B------:R-:W-:Y:S02]  /*2eb50*/  HADD2.F32 R53, -RZ, R87.H1_H1 ;  /* 0x30000057ff357230 */ /* 0x000fe40000004100 */
[----:B------:R-:W-:Y:S01]  /*2eb60*/  FFMA.FTZ R46, R46, R47, R49 ;  /* 0x0000002f2e2e7223 */ /* 0x000fe20000010031 */
[----:B------:R-:W-:Y:S01]  /*2eb70*/  HADD2.F32 R55, -RZ, R108.H0_H0 ;  /* 0x2000006cff377230 */ /* 0x000fe20000004100 */
[----:B------:R-:W-:Y:S01]  /*2eb80*/  ULEA.HI UR5, UR5, UR4, URZ, 0x3 ;  /* 0x0000000405057291 */ /* 0x000fe2000f8f18ff */
[----:B------:R-:W-:Y:S02]  /*2eb90*/  HADD2.F32 R57, -RZ, R80.H0_H0 ;  /* 0x20000050ff397230 */ /* 0x000fe40000004100 */
[----:B------:R-:W-:Y:S01]  /*2eba0*/  FFMA.FTZ R51, R152, R51, R53 ;  /* 0x0000003398337223 */ /* 0x000fe20000010035 */
[----:B------:R-:W-:-:S02]  /*2ebb0*/  HADD2.F32 R59, -RZ, R108.H1_H1 ;  /* 0x3000006cff3b7230 */ /* 0x000fc40000004100 */
[----:B------:R-:W-:Y:S02]  /*2ebc0*/  HADD2.F32 R123, -RZ, R80.H1_H1 ;  /* 0x30000050ff7b7230 */ /* 0x000fe40000004100 */
[----:B------:R-:W-:Y:S01]  /*2ebd0*/  FFMA.FTZ R40, R40, R55, R57 ;  /* 0x0000003728287223 */ /* 0x000fe20000010039 */
[--C-:B------:R-:W-:Y:S02]  /*2ebe0*/  HADD2.F32 R135, -RZ, R109.reuse.H0_H0 ;  /* 0x2000006dff877230 */ /* 0x100fe40000004100 */
[----:B------:R-:W-:Y:S02]  /*2ebf0*/  HADD2.F32 R49, -RZ, R109.H1_H1 ;  /* 0x3000006dff317230 */ /* 0x000fe40000004100 */
[----:B------:R-:W-:Y:S01]  /*2ec00*/  FFMA.FTZ R47, R154, R59, R123 ;  /* 0x0000003b9a2f7223 */ /* 0x000fe2000001007b */
        /* <DEDUP_REMOVED lines=13> */
[----:B------:R-:W-:Y:S02]  /*2ece0*/  HADD2.F32 R55, -RZ, R104.H0_H0 ;  /* 0x20000068ff377230 */ /* 0x000fe40000004100 */
[----:B------:R-:W-:Y:S01]  /*2ecf0*/  FFMA.FTZ R38, R38, R135, R137 ;  /* 0x0000008726267223 */ /* 0x000fe20000010089 */
        /* <DEDUP_REMOVED lines=55> */
[----:B------:R-:W-:Y:S01]  /*2f070*/  HADD2.F32 R144, -RZ, R97.H1_H1 ;  /* 0x30000061ff907230 */ /* 0x000fe20000004100 */
[----:B------:R-:W-:Y:S01]  /*2f080*/  F2FP.F16.F32.PACK_AB R56, R55, R32 ;  /* 0x000000203738723e */ /* 0x000fe200000000ff */
        /* <DEDUP_REMOVED lines=21> */
[----:B------:R-:W-:Y:S01]  /*2f1e0*/  HADD2.F32 R12, -RZ, R92.H1_H1 ;  /* 0x3000005cff0c7230 */ /* 0x000fe20000004100 */
[----:B------:R-:W-:Y:S01]  /*2f1f0*/  MOV R145, UR5 ;  /* 0x0000000500917c02 */ /* 0x000fe20008000f00 */
[----:B------:R-:W-:-:S02]  /*2f200*/  HADD2.F32 R14, -RZ, R64.H1_H1 ;  /* 0x30000040ff0e7230 */ /* 0x000fc40000004100 */
[----:B------:R-:W-:Y:S01]  /*2f210*/  FFMA.FTZ R124, R124, R13, R15 ;  /* 0x0000000d7c7c7223 */ /* 0x000fe2000001000f */
[----:B------:R-:W-:Y:S01]  /*2f220*/  HADD2.F32 R17, -RZ, R93.H0_H0 ;  /* 0x2000005dff117230 */ /* 0x000fe20000004100 */
[----:B------:R-:W-:Y:S01]  /*2f230*/  F2FP.F16.F32.PACK_AB R13, R140, R35 ;  /* 0x000000238c0d723e */ /* 0x000fe200000000ff */
[----:B------:R-:W-:Y:S02]  /*2f240*/  HADD2.F32 R19, -RZ, R65.H0_H0 ;  /* 0x20000041ff137230 */ /* 0x000fe40000004100 */
[----:B------:R-:W-:Y:S01]  /*2f250*/  FFMA.FTZ R137, R125, R12, R14 ;  /* 0x0000000c7d897223 */ /* 0x000fe2000001000e */
[----:B------:R-:W-:Y:S01]  /*2f260*/  HADD2.F32 R150, -RZ, R93.H1_H1 ;  /* 0x3000005dff967230 */ /* 0x000fe20000004100 */
[----:B------:R-:W-:Y:S01]  /*2f270*/  LEA.HI.SX32 R145, R145, R132, 0x1d ;  /* 0x0000008491917211 */ /* 0x000fe200078feaff */
[----:B------:R-:W-:Y:S02]  /*2f280*/  HADD2.F32 R16, -RZ, R65.H1_H1 ;  /* 0x30000041ff107230 */ /* 0x000fe40000004100 */
[----:B------:R-:W-:Y:S01]  /*2f290*/  FFMA.FTZ R125, R126, R17, R19 ;  /* 0x000000117e7d7223 */ /* 0x000fe20000010013 */
[----:B------:R-:W-:Y:S01]  /*2f2a0*/  F2FP.F16.F32.PACK_AB R15, R43, R54 ;  /* 0x000000362b0f723e */ /* 0x000fe200000000ff */
        /* <DEDUP_REMOVED lines=8> */
[----:B------:R-:W-:Y:S01]  /*2f330*/  HADD2.F32 R33, -RZ, R94.H0_H0 ;  /* 0x2000005eff217230 */ /* 0x000fe20000004100 */
[----:B------:R-:W-:Y:S01]  /*2f340*/  IADD3 R157, PT, PT, R145, 0x100, RZ ;  /* 0x00000100919d7810 */ /* 0x000fe20007ffe0ff */
[----:B------:R-:W-:Y:S02]  /*2f350*/  HADD2.F32 R17, -RZ, R66.H0_H0 ;  /* 0x20000042ff117230 */ /* 0x000fe40000004100 */
        /* <DEDUP_REMOVED lines=8> */
[----:B------:R-:W-:Y:S01]  /*2f3e0*/  VIADD R37, R145, 0x80 ;  /* 0x0000008091257836 */ /* 0x000fe20000000000 */
[----:B------:R0:W-:Y:S01]  /*2f3f0*/  STG.E.128 desc[UR14][R126.64], R12 ;  /* 0x0000000c7e007986 */ /* 0x0001e2000c101d0e */
[----:B------:R-:W-:Y:S01]  /*2f400*/  F2FP.F16.F32.PACK_AB R16, R39, R48 ;  /* 0x000000302710723e */ /* 0x000fe200000000ff */
[C---:B------:R-:W-:Y:S01]  /*2f410*/  VIADD R155, R145.reuse, 0x180 ;  /* 0x00000180919b7836 */ /* 0x040fe20000000000 */
[C---:B------:R-:W-:Y:S01]  /*2f420*/  IADD3 R121, PT, PT, R145.reuse, 0x200, RZ ;  /* 0x0000020091797810 */ /* 0x040fe20007ffe0ff */
[C---:B------:R-:W-:Y:S01]  /*2f430*/  VIADD R45, R145.reuse, 0x280 ;  /* 0x00000280912d7836 */ /* 0x040fe20000000000 */
[----:B------:R-:W-:Y:S01]  /*2f440*/  IADD3 R145, PT, PT, R145, 0x300, RZ ;  /* 0x0000030091917810 */ /* 0x000fe20007ffe0ff */
[--C-:B------:R-:W-:Y:S01]  /*2f450*/  IMAD.WIDE.U32 R156, R157, 0x10, R20.reuse ;  /* 0x000000109d9c7825 */ /* 0x100fe200078e0014 */
[----:B------:R-:W-:Y:S02]  /*2f460*/  F2FP.F16.F32.PACK_AB R51, R59, R38 ;  /* 0x000000263b33723e */ /* 0x000fe400000000ff */
[----:B------:R-:W-:Y:S01]  /*2f470*/  F2FP.F16.F32.PACK_AB R50, R53, R36 ;  /* 0x000000243532723e */ /* 0x000fe200000000ff */
[----:B------:R-:W-:Y:S01]  /*2f480*/  IMAD.WIDE.U32 R154, R155, 0x10, R20 ;  /* 0x000000109b9a7825 */ /* 0x000fe200078e0014 */
[----:B------:R-:W-:-:S02]  /*2f490*/  F2FP.F16.F32.PACK_AB R48, R47, R40 ;  /* 0x000000282f30723e */ /* 0x000fc400000000ff */
[----:B------:R-:W-:Y:S01]  /*2f4a0*/  F2FP.F16.F32.PACK_AB R59, R31, R30 ;  /* 0x0000001e1f3b723e */ /* 0x000fe200000000ff */
[--C-:B------:R-:W-:Y:S01]  /*2f4b0*/  IMAD.WIDE.U32 R120, R121, 0x10, R20.reuse ;  /* 0x0000001079787825 */ /* 0x100fe200078e0014 */
[----:B------:R-:W-:Y:S02]  /*2f4c0*/  F2FP.F16.F32.PACK_AB R58, R29, R28 ;  /* 0x0000001c1d3a723e */ /* 0x000fe400000000ff */
[----:B------:R-:W-:Y:S01]  /*2f4d0*/  F2FP.F16.F32.PACK_AB R125, R150, R125 ;  /* 0x0000007d967d723e */ /* 0x000fe200000000ff */
[--C-:B0-----:R-:W-:Y:S01]  /*2f4e0*/  IMAD.WIDE.U32 R12, R37, 0x10, R20.reuse ;  /* 0x00000010250c7825 */ /* 0x101fe200078e0014 */
[----:B------:R-:W-:Y:S02]  /*2f4f0*/  F2FP.F16.F32.PACK_AB R15, R146, R139 ;  /* 0x0000008b920f723e */ /* 0x000fe400000000ff */
[----:B------:R-:W-:Y:S01]  /*2f500*/  F2FP.F16.F32.PACK_AB R14, R142, R123 ;  /* 0x0000007b8e0e723e */ /* 0x000fe200000000ff */
[----:B------:R-:W-:Y:S01]  /*2f510*/  IMAD.WIDE.U32 R44, R45, 0x10, R20 ;  /* 0x000000102d2c7825 */ /* 0x000fe200078e0014 */
[----:B------:R0:W-:Y:S01]  /*2f520*/  STG.E.128 desc[UR14][R12.64], R16 ;  /* 0x000000100c007986 */ /* 0x0001e2000c101d0e */
[----:B------:R-:W-:-:S02]  /*2f530*/  F2FP.F16.F32.PACK_AB R127, R35, R122 ;  /* 0x0000007a237f723e */ /* 0x000fc400000000ff */
[----:B------:R-:W-:Y:S01]  /*2f540*/  IMAD.WIDE.U32 R20, R145, 0x10, R20 ;  /* 0x0000001091147825 */ /* 0x000fe200078e0014 */
[----:B------:R-:W-:Y:S01]  /*2f550*/  F2FP.F16.F32.PACK_AB R126, R52, R33 ;  /* 0x00000021347e723e */ /* 0x000fe200000000ff */
[----:B------:R2:W-:Y:S01]  /*2f560*/  STG.E.128 desc[UR14][R156.64], R48 ;  /* 0x000000309c007986 */ /* 0x0005e2000c101d0e */
[----:B------:R-:W-:-:S03]  /*2f570*/  F2FP.F16.F32.PACK_AB R124, R137, R124 ;  /* 0x0000007c897c723e */ /* 0x000fc600000000ff */
[----:B------:R2:W-:Y:S01]  /*2f580*/  STG.E.128 desc[UR14][R154.64], R56 ;  /* 0x000000389a007986 */ /* 0x0005e2000c101d0e */
[----:B0-----:R-:W-:Y:S02]  /*2f590*/  F2FP.F16.F32.PACK_AB R13, R27, R26 ;  /* 0x0000001a1b0d723e */ /* 0x001fe400000000ff */
[----:B------:R-:W-:Y:S02]  /*2f5a0*/  F2FP.F16.F32.PACK_AB R12, R25, R24 ;  /* 0x00000018190c723e */ /* 0x000fe400000000ff */
[----:B------:R-:W-:Y:S02]  /*2f5b0*/  F2FP.F16.F32.PACK_AB R19, R152, R143 ;  /* 0x0000008f9813723e */ /* 0x000fe400000000ff */
[----:B------:R-:W-:Y:S01]  /*2f5c0*/  F2FP.F16.F32.PACK_AB R18, R148, R141 ;  /* 0x0000008d9412723e */ /* 0x000fe200000000ff */
[----:B------:R2:W-:Y:S01]  /*2f5d0*/  STG.E.128 desc[UR14][R120.64], R12 ;  /* 0x0000000c78007986 */ /* 0x0005e2000c101d0e */
[----:B------:R-:W-:Y:S02]  /*2f5e0*/  F2FP.F16.F32.PACK_AB R17, R144, R135 ;  /* 0x000000879011723e */ /* 0x000fe400000000ff */
[----:B------:R-:W-:-:S05]  /*2f5f0*/  F2FP.F16.F32.PACK_AB R16, R23, R22 ;  /* 0x000000161710723e */ /* 0x000fca00000000ff */
[----:B------:R2:W-:Y:S04]  /*2f600*/  STG.E.128 desc[UR14][R44.64], R16 ;  /* 0x000000102c007986 */ /* 0x0005e8000c101d0e */
[----:B------:R2:W-:Y:S02]  /*2f610*/  STG.E.128 desc[UR14][R20.64], R124 ;  /* 0x0000007c14007986 */ /* 0x0005e4000c101d0e */
.L_x_30357:
[----:B------:R-:W-:Y:S02]  /*2f620*/  UIADD3 UR7, UPT, UPT, UR7, UR20, URZ ;  /* 0x0000001407077290 */ /* 0x000fe4000fffe0ff */
[----:B------:R-:W-:Y:S02]  /*2f630*/  UPLOP3.LUT UP1, UPT, UPT, UPT, UP1, 0x40, 0x4 ;  /* 0x000000000004789c */ /* 0x000fe40003f2e810 */
[----:B------:R-:W-:-:S09]  /*2f640*/  UISETP.GE.AND UP0, UPT, UR7, UR21, UPT ;  /* 0x000000150700728c */ /* 0x000fd2000bf06270 */
[----:B------:R-:W-:Y:S05]  /*2f650*/  BRA.U !UP0, `(.L_x_30358) ;  /* 0xfffffd1108f47547 */ /* 0x000fea000b83ffff */
[----:B------:R-:W-:Y:S05]  /*2f660*/  EXIT ;  /* 0x000000000000794d */ /* 0x000fea0003800000 */
.L_x_30359:
        /* <DEDUP_REMOVED lines=9> */
.L_x_42398:


//--------------------- .text._ZN10layer_norm13ln_fwd_kernelINS_13Kernel_traitsI6__halfS2_fS2_fjLj7168ELj1ELj1ELj4ELj16ENS_18Kernel_traits_baseILj7168ES2_S2_fS2_fjLj128EEEEELb1ELb1ELb0ELb0EEEvNS_9FwdParamsE --------------------------
	.section	.text._ZN10layer_norm13ln_fwd_kernelINS_13Kernel_traitsI6__halfS2_fS2_fjLj7168ELj1ELj1ELj4ELj16ENS_18Kernel_traits_baseILj7168ES2_S2_fS2_fjLj128EEEEELb1ELb1ELb0ELb0EEEvNS_9FwdParamsE,"ax",@progbits
	.align	128
        .global         _ZN10layer_norm13ln_fwd_kernelINS_13Kernel_traitsI6__halfS2_fS2_fjLj7168ELj1ELj1ELj4ELj16ENS_18Kernel_traits_baseILj7168ES2_S2_fS2_fjLj128EEEEELb1ELb1ELb0ELb0EEEvNS_9FwdParamsE
        .type           _ZN10layer_norm13ln_fwd_kernelINS_13Kernel_traitsI6__halfS2_fS2_fjLj7168ELj1ELj1ELj4ELj16ENS_18Kernel_traits_baseILj7168ES2_S2_fS2_fjLj128EEEEELb1ELb1ELb0ELb0EEEvNS_9FwdParamsE,@function
        .size           _ZN10layer_norm13ln_fwd_kernelINS_13Kernel_traitsI6__halfS2_fS2_fjLj7168ELj1ELj1ELj4ELj16ENS_18Kernel_traits_baseILj7168ES2_S2_fS2_fjLj128EEEEELb1ELb1ELb0ELb0EEEvNS_9FwdParamsE,(.L_x_42399 - _ZN10layer_norm13ln_fwd_kernelINS_13Kernel_traitsI6__halfS2_fS2_fjLj7168ELj1ELj1ELj4ELj16ENS_18Kernel_traits_baseILj7168ES2_S2_fS2_fjLj128EEEEELb1ELb1ELb0ELb0EEEvNS_9FwdParamsE)
        .other          _ZN10layer_norm13ln_fwd_kernelINS_13Kernel_traitsI6__halfS2_fS2_fjLj7168ELj1ELj1ELj4ELj16ENS_18Kernel_traits_baseILj7168ES2_S2_fS2_fjLj128EEEEELb1ELb1ELb0ELb0EEEvNS_9FwdParamsE,@"STO_CUDA_ENTRY STV_DEFAULT"
_ZN10layer_norm13ln_fwd_kernelINS_13Kernel_traitsI6__halfS2_fS2_fjLj7168ELj1ELj1ELj4ELj16ENS_18Kernel_traits_baseILj7168ES2_S2_fS2_fjLj128EEEEELb1ELb1ELb0ELb0EEEvNS_9FwdParamsE:
.text._ZN10layer_norm13ln_fwd_kernelINS_13Kernel_traitsI6__halfS2_fS2_fjLj7168ELj1ELj1ELj4ELj16ENS_18Kernel_traits_baseILj7168ES2_S2_fS2_fjLj128EEEEELb1ELb1ELb0ELb0EEEvNS_9FwdParamsE:
        /* <DEDUP_REMOVED lines=19> */
[C---:B----4-:R-:W-:Y:S01]  /*0130*/  LOP3.LUT R0, R150.reuse, 0x60, RZ, 0xc0, !PT ;  /* 0x0000006096007812 */ /* 0x050fe200078ec0ff */
[----:B------:R-:W-:Y:S01]  /*0140*/  BSSY.RECONVERGENT B0, `(.L_x_30360) ;  /* 0x00000c9000007945 */ /* 0x000fe20003800200 */
[----:B------:R-:W-:Y:S01]  /*0150*/  LOP3.LUT R84, R150, 0x1f, RZ, 0xc0, !PT ;  /* 0x0000001f96547812 */ /* 0x000fe200078ec0ff */
[----:B-----5:R-:W-:Y:S01]  /*0160*/  UISETP.NE.U32.AND UP0, UPT, UR8, URZ, UPT ;  /* 0x000000ff0800728c */ /* 0x020fe2000bf05070 */
[----:B------:R-:W-:-:S03]  /*0170*/  LOP3.LUT R127, R0, 0x1f, R150, 0xf8, !PT ;  /* 0x0000001f007f7812 */ /* 0x000fc600078ef896 */
[----:B------:R-:W-:Y:S01]  /*0180*/  UISETP.NE.AND.EX UP0, UPT, UR9, URZ, UPT, UP0 ;  /* 0x000000ff0900728c */ /* 0x000fe2000bf05300 */
[----:B0-----:R-:W-:-:S05]  /*0190*/  MOV R151, UR4 ;  /* 0x0000000400977c02 */ /* 0x001fca0008000f00 */
[----:B---3--:R-:W-:Y:S01]  /*01a0*/  IMAD R150, R151, UR5, R150 ;  /* 0x0000000597967c24 */ /* 0x008fe2000f8e0296 */
[----:B-1----:R-:W-:Y:S02]  /*01b0*/  @P0 IADD3 R156, P1, PT, R4, R7, RZ ;  /* 0x00000007049c0210 */ /* 0x002fe40007f3e0ff */
[----:B------:R-:W-:-:S03]  /*01c0*/  SHF.R.S32.HI R4, RZ, 0x1f, R9 ;  /* 0x0000001fff047819 */ /* 0x000fc60000011409 */
[----:B------:R-:W-:Y:S01]  /*01d0*/  @P0 IMAD.X R157, RZ, RZ, R5, P1 ;  /* 0x000000ffff9d0224 */ /* 0x000fe200008e0605 */
[----:B------:R-:W-:Y:S02]  /*01e0*/  LEA.HI R4, R4, R9, RZ, 0x3 ;  /* 0x0000000904047211 */ /* 0x000fe400078f18ff */
[----:B------:R-:W-:Y:S01]  /*01f0*/  LOP3.LUT R5, R127, 0x7f, RZ, 0x3c, !PT ;  /* 0x0000007f7f057812 */ /* 0x000fe200078e3cff */
[C---:B--2---:R-:W-:Y:S01]  /*0200*/  VIADD R85, R2.reuse, 0x9e3779b9 ;  /* 0x9e3779b902557836 */ /* 0x044fe20000000000 */
[----:B------:R-:W-:Y:S01]  /*0210*/  SHF.R.S32.HI R100, RZ, 0x3, R4 ;  /* 0x00000003ff647819 */ /* 0x000fe20000011404 */
        /* <DEDUP_REMOVED lines=99> */
.L_x_30361:
        /* <DEDUP_REMOVED lines=26> */
[----:B0-----:R-:W-:-:S07]  /*09f0*/  @P2 IMAD.WIDE.U32 R52, R127, 0x10, R52 ;  /* 0x000000107f342825 */ /* 0x001fce00078e0034 */
[----:B------:R-:W0:Y:S01]  /*0a00*/  @P4 LDC.64 R76, c[0x0][0x3d0] ;  /* 0x0000f400ff4c4b82 */ /* 0x000e220000000a00 */
[C---:B-1----:R-:W-:Y:S01]  /*0a10*/  @P2 IMAD.WIDE.U32 R64, R127.reuse, 0x10, R64 ;  /* 0x000000107f402825 */ /* 0x042fe200078e0040 */
[----:B------:R-:W5:Y:S03]  /*0a20*/  @P2 LDG.E.128 R24, desc[UR6][R52.64] ;  /* 0x0000000634182981 */ /* 0x000f66000c1e1d00 */
[----:B------:R-:W-:Y:S01]  /*0a30*/  @P2 VIADD R127, R127, 0x80 ;  /* 0x000000807f7f2836 */ /* 0x000fe20000000000 */
[----:B------:R1:W5:Y:S02]  /*0a40*/  @P2 LDG.E.128 R32, desc[UR6][R64.64] ;  /* 0x0000000640202981 */ /* 0x000364000c1e1d00 */
[----:B------:R-:W4:Y:S01]  /*0a50*/  @P4 LDC.64 R78, c[0x0][0x3e8] ;  /* 0x0000fa00ff4e4b82 */ /* 0x000f220000000a00 */
[----:B--2---:R-:W-:-:S05]  /*0a60*/  @P3 IMAD.WIDE.U32 R72, R127, 0x10, R72 ;  /* 0x000000107f483825 */ /* 0x004fca00078e0048 */
[----:B------:R2:W5:Y:S02]  /*0a70*/  @P3 LDG.E.128 R36, desc[UR6][R72.64] ;  /* 0x0000000648243981 */ /* 0x000564000c1e1d00 */
[----:B------:R-:W1:Y:S01]  /*0a80*/  @P5 LDC.64 R80, c[0x0][0x3d0] ;  /* 0x0000f400ff505b82 */ /* 0x000e620000000a00 */
[C---:B---3--:R-:W-:Y:S01]  /*0a90*/  @P3 IMAD.WIDE.U32 R74, R127.reuse, 0x10, R74 ;  /* 0x000000107f4a3825 */ /* 0x048fe200078e004a */
[----:B------:R-:W-:-:S04]  /*0aa0*/  @P3 IADD3 R127, PT, PT, R127, 0x80, RZ ;  /* 0x000000807f7f3810 */ /* 0x000fc80007ffe0ff */
[----:B------:R2:W5:Y:S02]  /*0ab0*/  @P3 LDG.E.128 R44, desc[UR6][R74.64] ;  /* 0x000000064a2c3981 */ /* 0x000564000c1e1d00 */
[----:B------:R-:W3:Y:S01]  /*0ac0*/  @P5 LDC.64 R82, c[0x0][0x3e8] ;  /* 0x0000fa00ff525b82 */ /* 0x000ee20000000a00 */
[----:B0-----:R-:W-:-:S05]  /*0ad0*/  @P4 IMAD.WIDE.U32 R76, R127, 0x10, R76 ;  /* 0x000000107f4c4825 */ /* 0x001fca00078e004c */
[----:B------:R2:W5:Y:S01]  /*0ae0*/  @P4 LDG.E.128 R48, desc[UR6][R76.64] ;  /* 0x000000064c304981 */ /* 0x000562000c1e1d00 */
[----:B----4-:R-:W-:-:S04]  /*0af0*/  @P4 IMAD.WIDE.U32 R78, R127, 0x10, R78 ;  /* 0x000000107f4e4825 */ /* 0x010fc800078e004e */
[----:B------:R-:W-:Y:S01]  /*0b00*/  @P4 VIADD R127, R127, 0x80 ;  /* 0x000000807f7f4836 */ /* 0x000fe20000000000 */
[----:B------:R2:W5:Y:S03]  /*0b10*/  @P4 LDG.E.128 R56, desc[UR6][R78.64] ;  /* 0x000000064e384981 */ /* 0x000566000c1e1d00 */
[----:B-1----:R-:W-:-:S05]  /*0b20*/  @P5 IMAD.WIDE.U32 R80, R127, 0x10, R80 ;  /* 0x000000107f505825 */ /* 0x002fca00078e0050 */
[----:B------:R2:W5:Y:S01]  /*0b30*/  @P5 LDG.E.128 R60, desc[UR6][R80.64] ;  /* 0x00000006503c5981 */ /* 0x000562000c1e1d00 */
[----:B---3--:R-:W-:-:S05]  /*0b40*/  @P5 IMAD.WIDE.U32 R82, R127, 0x10, R82 ;  /* 0x000000107f525825 */ /* 0x008fca00078e0052 */
[----:B------:R2:W5:Y:S01]  /*0b50*/  @P5 LDG.E.128 R68, desc[UR6][R82.64] ;  /* 0x0000000652445981 */ /* 0x000562000c1e1d00 */
[----:B------:R-:W-:Y:S01]  /*0b60*/  IMAD.MOV.U32 R66, RZ, RZ, RZ ;  /* 0x000000ffff427224 */ /* 0x000fe200078e00ff */
[----:B------:R-:W-:Y:S02]  /*0b70*/  CS2R R64, SRZ ;  /* 0x0000000000407805 */ /* 0x000fe4000001ff00 */
[----:B------:R-:W-:Y:S01]  /*0b80*/  CS2R R52, SRZ ;  /* 0x0000000000347805 */ /* 0x000fe2000001ff00 */
[----:B------:R-:W-:Y:S01]  /*0b90*/  IMAD.MOV.U32 R42, RZ, RZ, RZ ;  /* 0x000000ffff2a7224 */ /* 0x000fe200078e00ff */
[----:B------:R-:W-:Y:S01]  /*0ba0*/  CS2R R40, SRZ ;  /* 0x0000000000287805 */ /* 0x000fe2000001ff00 */
[----:B------:R-:W-:Y:S01]  /*0bb0*/  IMAD.MOV.U32 R30, RZ, RZ, RZ ;  /* 0x000000ffff1e7224 */ /* 0x000fe200078e00ff */
[----:B------:R-:W-:Y:S02]  /*0bc0*/  CS2R R28, SRZ ;  /* 0x00000000001c7805 */ /* 0x000fe4000001ff00 */
[----:B------:R-:W-:-:S02]  /*0bd0*/  MOV R18, RZ ;  /* 0x000000ff00127202 */ /* 0x000fc40000000f00 */
        /* <DEDUP_REMOVED lines=31> */
.L_x_30362:
[----:B------:R-:W-:Y:S05]  /*0dd0*/  BSYNC.RECONVERGENT B0 ;  /* 0x0000000000007941 */ /* 0x000fea0003800200 */
.L_x_30360:
[----:B------:R-:W0:Y:S02]  /*0de0*/  LDCU UR4, c[0x0][0x384] ;  /* 0x00007080ff0477ac */ /* 0x000e240008000800 */
[----:B0-----:R-:W-:-:S13]  /*0df0*/  ISETP.GE.AND P0, PT, R151, UR4, PT ;  /* 0x0000000497007c0c */ /* 0x001fda000bf06270 */
[----:B------:R-:W-:Y:S05]  /*0e00*/  @P0 EXIT ;  /* 0x000000000000094d */ /* 0x000fea0003800000 */
[----:B------:R-:W-:Y:S01]  /*0e10*/  IMAD.HI.U32 R102, R150, -0x326172a9, RZ ;  /* 0xcd9e8d5796667827 */ /* 0x000fe200078e00ff */
[----:B------:R-:W-:-:S03]  /*0e20*/  LOP3.LUT R171, R171, 0xffffff7f, RZ, 0xc0, !PT ;  /* 0xffffff7fabab7812 */ /* 0x000fc600078ec0ff */
[----:B------:R-:W-:Y:S01]  /*0e30*/  HFMA2 R157, -RZ, RZ, 0, 0 ;  /* 0x00000000ff9d7431 */ /* 0x000fe200000001ff */
[----:B------:R-:W-:Y:S01]  /*0e40*/  LOP3.LUT R156, R156, 0x3, RZ, 0xc0, !PT ;  /* 0x000000039c9c7812 */ /* 0x000fe200078ec0ff */
[C---:B------:R-:W-:Y:S01]  /*0e50*/  IMAD.HI.U32 R103, R170.reuse, -0x2daee0ad, RZ ;  /* 0xd2511f53aa677827 */ /* 0x040fe200078e00ff */
[----:B------:R-:W-:Y:S01]  /*0e60*/  LOP3.LUT R102, R149, R102, R2, 0x96, !PT ;  /* 0x0000006695667212 */ /* 0x000fe200078e9602 */
[----:B------:R-:W0:Y:S02]  /*0e70*/  LDCU UR12, c[0x0][0x388] ;  /* 0x00007100ff0c77ac */ /* 0x000e240008000800 */
[----:B------:R-:W-:Y:S01]  /*0e80*/  IMAD R106, R170, -0x2daee0ad, RZ ;  /* 0xd2511f53aa6a7824 */ /* 0x000fe200078e02ff */
[----:B------:R-:W-:Y:S01]  /*0e90*/  LOP3.LUT R103, R103, R3, RZ, 0x3c, !PT ;  /* 0x0000000367677212 */ /* 0x000fe200078e3cff */
[----:B------:R-:W-:Y:S01]  /*0ea0*/  IMAD.HI.U32 R107, R102, -0x2daee0ad, RZ ;  /* 0xd2511f53666b7827 */ /* 0x000fe200078e00ff */
[----:B------:R-:W1:Y:S03]  /*0eb0*/  LDCU.U8 UR10, c[0x0][0x410] ;  /* 0x00008200ff0a77ac */ /* 0x000e660008000000 */
[----:B------:R-:W-:Y:S01]  /*0ec0*/  IMAD R105, R150, -0x326172a9, RZ ;  /* 0xcd9e8d5796697824 */ /* 0x000fe200078e02ff */
[----:B------:R-:W-:Y:S01]  /*0ed0*/  LOP3.LUT R86, R86, R106, R107, 0x96, !PT ;  /* 0x0000006a56567212 */ /* 0x000fe200078e966b */
[C---:B------:R-:W-:Y:S01]  /*0ee0*/  IMAD.HI.U32 R104, R103.reuse, -0x326172a9, RZ ;  /* 0xcd9e8d5767687827 */ /* 0x040fe200078e00ff */
[----:B------:R-:W2:Y:S03]  /*0ef0*/  LDCU UR11, c[0x0][0x400] ;  /* 0x00008000ff0b77ac */ /* 0x000ea60008000800 */
[----:B------:R-:W-:Y:S01]  /*0f00*/  IMAD R103, R103, -0x326172a9, RZ ;  /* 0xcd9e8d5767677824 */ /* 0x000fe200078e02ff */
[----:B------:R-:W-:Y:S01]  /*0f10*/  LOP3.LUT R85, R85, R105, R104, 0x96, !PT ;  /* 0x0000006955557212 */ /* 0x000fe200078e9668 */
[----:B------:R-:W-:Y:S01]  /*0f20*/  IMAD R104, R102, -0x2daee0ad, RZ ;  /* 0xd2511f5366687824 */ /* 0x000fe200078e02ff */
[----:B------:R-:W3:Y:S01]  /*0f30*/  LDCU.64 UR8, c[0x0][0x3a0] ;  /* 0x00007400ff0877ac */ /* 0x000ee20008000a00 */
[----:B------:R-:W-:Y:S01]  /*0f40*/  IMAD.HI.U32 R102, R86, -0x326172a9, RZ ;  /* 0xcd9e8d5756667827 */ /* 0x000fe200078e00ff */
[----:B------:R-:W-:-:S03]  /*0f50*/  UPLOP3.LUT UP1, UPT, UPT, UPT, UPT, 0x40, 0x4 ;  /* 0x000000000004789c */ /* 0x000fc60003f2e870 */
        /* <DEDUP_REMOVED lines=10> */
[----:B------:R-:W-:Y:S01]  /*1000*/  IMAD R87, R88, -0x326172a9, RZ ;  /* 0xcd9e8d5758577824 */ /* 0x000fe200078e02ff */
[----:B------:R-:W4:Y:S01]  /*1010*/  LDC.64 R102, c[0x0][0x3e0] ;  /* 0x0000f800ff667b82 */ /* 0x000f220000000a00 */
        /* <DEDUP_REMOVED lines=13> */
[----:B------:R-:W-:Y:S01]  /*10f0*/  IMAD.HI.U32 R88, R86, -0x326172a9, RZ ;  /* 0xcd9e8d5756587827 */ /* 0x000fe200078e00ff */
[----:B------:R-:W-:Y:S02]  /*1100*/  VIADDMNMX R0, R91, -R0, RZ, !PT ;  /* 0x800000005b007246 */ /* 0x000fe400078001ff */
[----:B------:R-:W-:Y:S01]  /*1110*/  LOP3.LUT R93, R100, 0xffffff00, RZ, 0xc0, !PT ;  /* 0xffffff00645d7812 */ /* 0x000fe200078ec0ff */
[----:B------:R-:W-:Y:S01]  /*1120*/  IMAD R90, R87, -0x2daee0ad, RZ ;  /* 0xd2511f53575a7824 */ /* 0x000fe200078e02ff */
[----:B------:R-:W-:Y:S01]  /*1130*/  LOP3.LUT R88, R95, R89, R88, 0x96, !PT ;  /* 0x000000595f587212 */ /* 0x000fe200078e9658 */
[----:B------:R-:W-:Y:S01]  /*1140*/  IMAD.HI.U32 R87, R85, -0x2daee0ad, RZ ;  /* 0xd2511f5355577827 */ /* 0x000fe200078e00ff */
[----:B----4-:R-:W-:-:S03]  /*1150*/  ISETP.NE.U32.AND P0, PT, R102, RZ, PT ;  /* 0x000000ff6600720c */ /* 0x010fc60003f05070 */
[----:B------:R-:W-:Y:S01]  /*1160*/  IMAD R89, R86, -0x326172a9, RZ ;  /* 0xcd9e8d5756597824 */ /* 0x000fe200078e02ff */
[----:B------:R-:W-:Y:S01]  /*1170*/  LOP3.LUT R87, R96, R90, R87, 0x96, !PT ;  /* 0x0000005a60577212 */ /* 0x000fe200078e9657 */
[----:B------:R-:W-:Y:S01]  /*1180*/  IMAD R90, R85, -0x2daee0ad, RZ ;  /* 0xd2511f53555a7824 */ /* 0x000fe200078e02ff */
[----:B------:R-:W-:Y:S01]  /*1190*/  ISETP.NE.AND.EX P0, PT, R103, RZ, PT, P0 ;  /* 0x000000ff6700720c */ /* 0x000fe20003f05300 */
[----:B------:R-:W-:-:S04]  /*11a0*/  IMAD.HI.U32 R85, R88, -0x2daee0ad, RZ ;  /* 0xd2511f5358557827 */ /* 0x000fc800078e00ff */
[C---:B------:R-:W-:Y:S01]  /*11b0*/  IMAD.HI.U32 R86, R87.reuse, -0x326172a9, RZ ;  /* 0xcd9e8d5757567827 */ /* 0x040fe200078e00ff */
[----:B------:R-:W-:Y:S02]  /*11c0*/  LOP3.LUT R85, R98, R90, R85, 0x96, !PT ;  /* 0x0000005a62557212 */ /* 0x000fe400078e9655 */
[----:B------:R-:W-:Y:S01]  /*11d0*/  VIMNMX R90, PT, PT, R0, 0x20, PT ;  /* 0x00000020005a7848 */ /* 0x000fe20003fe0100 */
[----:B------:R-:W-:Y:S01]  /*11e0*/  IMAD R87, R87, -0x326172a9, RZ ;  /* 0xcd9e8d5757577824 */ /* 0x000fe200078e02ff */
[----:B------:R-:W-:Y:S01]  /*11f0*/  LOP3.LUT R86, R97, R89, R86, 0x96, !PT ;  /* 0x0000005961567212 */ /* 0x000fe200078e9656 */
[----:B------:R-:W-:Y:S02]  /*1200*/  IMAD R89, R88, -0x2daee0ad, RZ ;  /* 0xd2511f5358597824 */ /* 0x000fe400078e02ff */
[----:B------:R-:W-:Y:S01]  /*1210*/  IMAD R90, R90, 0x8, R93 ;  /* 0x000000085a5a7824 */ /* 0x000fe200078e025d */
[----:B------:R-:W-:Y:S01]  /*1220*/  @P0 LOP3.LUT R171, R171, 0x80, RZ, 0xfc, !PT ;  /* 0x00000080abab0812 */ /* 0x000fe200078efcff */
[----:B------:R-:W-:-:S03]  /*1230*/  IMAD.HI.U32 R0, R85, -0x326172a9, RZ ;  /* 0xcd9e8d5755007827 */ /* 0x000fc600078e00ff */
[----:B------:R-:W-:Y:S01]  /*1240*/  I2FP.F32.U32 R90, R90 ;  /* 0x0000005a005a7245 */ /* 0x000fe20000201000 */
[----:B------:R-:W-:Y:S01]  /*1250*/  IMAD.HI.U32 R88, R86, -0x2daee0ad, RZ ;  /* 0xd2511f5356587827 */ /* 0x000fe200078e00ff */
[----:B------:R-:W-:Y:S02]  /*1260*/  LOP3.LUT R0, R99, R87, R0, 0x96, !PT ;  /* 0x0000005763007212 */ /* 0x000fe400078e9600 */
[----:B------:R4:W0:Y:S01]  /*1270*/  MUFU.RCP R153, R90 ;  /* 0x0000005a00997308 */ /* 0x0008220000001000 */
[----:B------:R-:W-:Y:S01]  /*1280*/  IMAD R84, R84, -0x20, R91 ;  /* 0xffffffe054547824 */ /* 0x000fe200078e025b */
[----:B------:R-:W-:Y:S01]  /*1290*/  LOP3.LUT R88, R101, R89, R88, 0x96, !PT ;  /* 0x0000005965587212 */ /* 0x000fe200078e9658 */
[----:B------:R-:W-:Y:S02]  /*12a0*/  IMAD R86, R86, -0x2daee0ad, RZ ;  /* 0xd2511f5356567824 */ /* 0x000fe400078e02ff */
[----:B------:R-:W-:Y:S01]  /*12b0*/  IMAD.HI.U32 R87, R0, -0x2daee0ad, RZ ;  /* 0xd2511f5300577827 */ /* 0x000fe200078e00ff */
[----:B------:R-:W-:-:S03]  /*12c0*/  VIMNMX R84, PT, PT, RZ, R84, !PT ;  /* 0x00000054ff547248 */ /* 0x000fc60007fe0100 */
[----:B------:R-:W-:Y:S01]  /*12d0*/  IMAD R85, R85, -0x326172a9, RZ ;  /* 0xcd9e8d5755557824 */ /* 0x000fe200078e02ff */
[----:B------:R-:W-:Y:S01]  /*12e0*/  VIMNMX R84, PT, PT, R84, 0x20, PT ;  /* 0x0000002054547848 */ /* 0x000fe20003fe0100 */
[----:B------:R-:W-:Y:S01]  /*12f0*/  IMAD.HI.U32 R92, R88, -0x326172a9, RZ ;  /* 0xcd9e8d57585c7827 */ /* 0x000fe200078e00ff */
[----:B------:R-:W-:-:S03]  /*1300*/  LOP3.LUT R154, R154, R86, R87, 0x96, !PT ;  /* 0x000000569a9a7212 */ /* 0x000fc600078e9657 */
[----:B------:R-:W-:Y:S01]  /*1310*/  IMAD R152, R84, 0x8, R93 ;  /* 0x0000000854987824 */ /* 0x000fe200078e025d */
[----:B------:R-:W-:Y:S01]  /*1320*/  LOP3.LUT R155, R155, R85, R92, 0x96, !PT ;  /* 0x000000559b9b7212 */ /* 0x000fe200078e965c */
[----:B------:R-:W-:Y:S02]  /*1330*/  IMAD R158, R88, -0x326172a9, RZ ;  /* 0xcd9e8d57589e7824 */ /* 0x000fe400078e02ff */
[----:B01234-:R-:W-:-:S07]  /*1340*/  IMAD R161, R0, -0x2daee0ad, RZ ;  /* 0xd2511f5300a17824 */ /* 0x01ffce00078e02ff */
.L_x_30968:
        /* <DEDUP_REMOVED lines=38> */
.L_x_42235:
[----:B------:R-:W-:Y:S05]  /*15b0*/  BRX R92 -0x15c0                                        (*"BRANCH_TARGETS .L_x_42236,.L_x_42237,.L_x_42238"*) ;  /* 0xffffffe85c907949 */ /* 0x000fea000383ffff */
.L_x_42238:
[----:B------:R-:W-:Y:S01]  /*15c0*/  VIADD R94, R156, 0x1 ;  /* 0x000000019c5e7836 */ /* 0x000fe20000000000 */
[----:B------:R-:W-:Y:S01]  /*15d0*/  MOV R162, R161 ;  /* 0x000000a100a27202 */ /* 0x000fe20000000f00 */
[----:B------:R-:W-:Y:S01]  /*15e0*/  IMAD.MOV.U32 R95, RZ, RZ, R155 ;  /* 0x000000ffff5f7224 */ /* 0x000fe200078e009b */
[----:B------:R-:W-:Y:S06]  /*15f0*/  BRA `(.L_x_30367) ;  /* 0x0000000400387947 */ /* 0x000fec0003800000 */
.L_x_42236:
[----:B------:R-:W-:Y:S01]  /*1600*/  IMAD.MOV.U32 R162, RZ, RZ, R161 ;  /* 0x000000ffffa27224 */ /* 0x000fe200078e00a1 */
[----:B------:R-:W-:Y:S01]  /*1610*/  MOV R94, 0x3 ;  /* 0x00000003005e7802 */ /* 0x000fe20000000f00 */
[----:B------:R-:W-:Y:S01]  /*1620*/  IMAD.MOV.U32 R95, RZ, RZ, R154 ;  /* 0x000000ffff5f7224 */ /* 0x000fe200078e009a */
[----:B------:R-:W-:Y:S06]  /*1630*/  BRA `(.L_x_30367) ;  /* 0x0000000400287947 */ /* 0x000fec0003800000 */
.L_x_42237:
        /* <DEDUP_REMOVED lines=13> */
.L_x_30369:
[----:B------:R-:W-:Y:S05]  /*1710*/  BSYNC.RECONVERGENT B2 ;  /* 0x0000000000027941 */ /* 0x000fea0003800200 */
.L_x_30368:
        /* <DEDUP_REMOVED lines=59> */
[----:B------:R-:W-:-:S07]  /*1ad0*/  IMAD.MOV.U32 R95, RZ, RZ, R161 ;  /* 0x000000ffff5f7224 */ /* 0x000fce00078e00a1 */
.L_x_30367:
[----:B------:R-:W-:Y:S05]  /*1ae0*/  BSYNC.RECONVERGENT B1 ;  /* 0x0000000000017941 */ /* 0x000fea0003800200 */
.L_x_30366:
        /* <DEDUP_REMOVED lines=9> */
[----:B------:R-:W-:-:S03]  /*1b80*/  FFMA.FTZ R92, R93, R168, 1.1641532182693481445e-10 ;  /* 0x2f0000005d5c7423 */ /* 0x000fc600000100a8 */
[----:B0-----:R-:W-:Y:S02]  /*1b90*/  FMUL.FTZ R156, R156, R161 ;  /* 0x000000a19c9c7220 */ /* 0x001fe40000410000 */
[----:B-1----:R-:W-:Y:S01]  /*1ba0*/  FSETP.GTU.FTZ.AND P0, PT, R92, R163, PT ;  /* 0x000000a35c00720b */ /* 0x002fe20003f1c000 */
[----:B------:R-:W-:-:S03]  /*1bb0*/  HADD2.F32 R92, -RZ, R8.H0_H0 ;  /* 0x20000008ff5c7230 */ /* 0x000fc60000004100 */
        /* <DEDUP_REMOVED lines=15> */
.L_x_30372:
        /* <DEDUP_REMOVED lines=13> */
.L_x_30374:
[----:B------:R-:W-:Y:S05]  /*1d80*/  BSYNC.RECONVERGENT B2 ;  /* 0x0000000000027941 */ /* 0x000fea0003800200 */
.L_x_30373:
        /* <DEDUP_REMOVED lines=61> */
.L_x_30371:
[----:B------:R-:W-:Y:S05]  /*2160*/  BSYNC.RECONVERGENT B1 ;  /* 0x0000000000017941 */ /* 0x000fea0003800200 */
.L_x_30370:
        /* <DEDUP_REMOVED lines=23> */
.L_x_30377:
        /* <DEDUP_REMOVED lines=13> */
.L_x_30379:
[----:B------:R-:W-:Y:S05]  /*23b0*/  BSYNC.RECONVERGENT B2 ;  /* 0x0000000000027941 */ /* 0x000fea0003800200 */
.L_x_30378:
        /* <DEDUP_REMOVED lines=61> */
.L_x_30376:
[----:B------:R-:W-:Y:S05]  /*2790*/  BSYNC.RECONVERGENT B1 ;  /* 0x0000000000017941 */ /* 0x000fea0003800200 */
.L_x_30375:
        /* <DEDUP_REMOVED lines=8> */
[----:B------:R-:W-:Y:S01]  /*2820*/  FSETP.GTU.FTZ.AND P1, PT, R94, R163, PT ;  /* 0x000000a35e00720b */ /* 0x000fe20003f3c000 */
        /* <DEDUP_REMOVED lines=14> */
.L_x_30382:
        /* <DEDUP_REMOVED lines=13> */
.L_x_30384:
[----:B------:R-:W-:Y:S05]  /*29e0*/  BSYNC.RECONVERGENT B2 ;  /* 0x0000000000027941 */ /* 0x000fea0003800200 */
.L_x_30383:
        /* <DEDUP_REMOVED lines=61> */
.L_x_30381:
[----:B------:R-:W-:Y:S05]  /*2dc0*/  BSYNC.RECONVERGENT B1 ;  /* 0x0000000000017941 */ /* 0x000fea0003800200 */
.L_x_30380:
        /* <DEDUP_REMOVED lines=23> */
.L_x_30387:
        /* <DEDUP_REMOVED lines=13> */
.L_x_30389:
[----:B------:R-:W-:Y:S05]  /*3010*/  BSYNC.RECONVERGENT B2 ;  /* 0x0000000000027941 */ /* 0x000fea0003800200 */
.L_x_30388:
        /* <DEDUP_REMOVED lines=61> */
.L_x_30386:
[----:B------:R-:W-:Y:S05]  /*33f0*/  BSYNC.RECONVERGENT B1 ;  /* 0x0000000000017941 */ /* 0x000fea0003800200 */
.L_x_30385:
        /* <DEDUP_REMOVED lines=23> */
.L_x_30392:
        /* <DEDUP_REMOVED lines=13> */
.L_x_30394:
[----:B------:R-:W-:Y:S05]  /*3640*/  BSYNC.RECONVERGENT B2 ;  /* 0x0000000000027941 */ /* 0x000fea0003800200 */
.L_x_30393:
        /* <DEDUP_REMOVED lines=61> */
.L_x_30391:
[----:B------:R-:W-:Y:S05]  /*3a20*/  BSYNC.RECONVERGENT B1 ;  /* 0x0000000000017941 */ /* 0x000fea0003800200 */
.L_x_30390:
        /* <DEDUP_REMOVED lines=23> */
.L_x_30397:
        /* <DEDUP_REMOVED lines=13> */
.L_x_30399:
[----:B------:R-:W-:Y:S05]  /*3c70*/  BSYNC.RECONVERGENT B2 ;  /* 0x0000000000027941 */ /* 0x000fea0003800200 */
.L_x_30398:
        /* <DEDUP_REMOVED lines=61> */
.L_x_30396:
[----:B------:R-:W-:Y:S05]  /*4050*/  BSYNC.RECONVERGENT B1 ;  /* 0x0000000000017941 */ /* 0x000fea0003800200 */
.L_x_30395:
        /* <DEDUP_REMOVED lines=23> */
.L_x_30402:
        /* <DEDUP_REMOVED lines=15> */
.L_x_30404:
[----:B------:R-:W-:Y:S05]  /*42c0*/  BSYNC.RECONVERGENT B2 ;  /* 0x0000000000027941 */ /* 0x000fea0003800200 */
.L_x_30403:
        /* <DEDUP_REMOVED lines=56> */
[----:B------:R-:W-:-:S03]  /*4650*/  LOP3.LUT R155, R155, R172, R177, 0x96, !PT ;  /* 0x000000ac9b9b7212 */ /* 0x000fc600078e96b1 */
[----:B------:R-:W-:Y:S02]  /*4660*/  VIADD R169, R3, 0x96a522ad ;  /* 0x96a522ad03a97836 */ /* 0x000fe40000000000 */
[----:B------:R-:W-:Y:S02]  /*4670*/  IMAD.MOV.U32 R158, RZ, RZ, R176 ;  /* 0x000000ffff9e7224 */ /* 0x000fe400078e00b0 */
[----:B------:R-:W-:Y:S01]  /*4680*/  IMAD.MOV.U32 R162, RZ, RZ, R174 ;  /* 0x000000ffffa27224 */ /* 0x000fe200078e00ae */
[----:B------:R-:W-:-:S07]  /*4690*/  LOP3.LUT R154, R169, R154, R175, 0x96, !PT ;  /* 0x0000009aa99a7212 */ /* 0x000fce00078e96af */
.L_x_30401:
[----:B------:R-:W-:Y:S05]  /*46a0*/  BSYNC.RECONVERGENT B1 ;  /* 0x0000000000017941 */ /* 0x000fea0003800200 */
.L_x_30400:
[----:B------:R-:W-:Y:S01]  /*46b0*/  I2FP.F32.U32 R169, R173 ;  /* 0x000000ad00a97245 */ /* 0x000fe20000201000 */
[----:B------:R-:W-:-:S04]  /*46c0*/  HADD2.F32 R123, -RZ, R123.H1_H1 ;  /* 0x3000007bff7b7230 */ /* 0x000fc80000004100 */
[----:B------:R-:W-:Y:S01]  /*46d0*/  FFMA.FTZ R168, R169, R168, 1.1641532182693481445e-10 ;  /* 0x2f000000a9a87423 */ /* 0x000fe200000100a8 */
[----:B------:R-:W-:Y:S01]  /*46e0*/  FMUL.FTZ R172, R123, R0 ;  /* 0x000000007bac7220 */ /* 0x000fe20000410000 */
[----:B------:R-:W-:-:S03]  /*46f0*/  HADD2.F32 R123, -RZ, R11.H1_H1 ;  /* 0x3000000bff7b7230 */ /* 0x000fc60000004100 */
[----:B------:R-:W-:Y:S01]  /*4700*/  FMUL.FTZ R172, R172, R161 ;  /* 0x000000a1acac7220 */ /* 0x000fe20000410000 */
[----:B------:R-:W-:-:S04]  /*4710*/  FSETP.GTU.FTZ.AND P6, PT, R168, R163, PT ;  /* 0x000000a3a800720b */ /* 0x000fc80003fdc000 */
[----:B------:R-:W-:Y:S02]  /*4720*/  FSEL R172, R172, RZ, !P6 ;  /* 0x000000ffacac7208 */ /* 0x000fe40007000000 */
[----:B------:R-:W-:-:S03]  /*4730*/  PLOP3.LUT P6, PT, P6, PT, PT, 0x8, 0x80 ;  /* 0x000000000080781c */ /* 0x000fc600037ce170 */
[----:B------:R-:W-:Y:S01]  /*4740*/  FFMA.FTZ R123, R172, R123, R87 ;  /* 0x0000007bac7b7223 */ /* 0x000fe20000010057 */
[----:B------:R-:W-:Y:S09]  /*4750*/  BRA `(.L_x_30405) ;  /* 0x0000003000847947 */ /* 0x000ff20003800000 */
.L_x_30365:
        /* <DEDUP_REMOVED lines=16> */
.L_x_30408:
        /* <DEDUP_REMOVED lines=13> */
.L_x_30410:
[----:B------:R-:W-:Y:S05]  /*4930*/  BSYNC.RECONVERGENT B2 ;  /* 0x0000000000027941 */ /* 0x000fea0003800200 */
.L_x_30409:
        /* <DEDUP_REMOVED lines=60> */
.L_x_30407:
[----:B------:R-:W-:Y:S05]  /*4d00*/  BSYNC.RECONVERGENT B1 ;  /* 0x0000000000017941 */ /* 0x000fea0003800200 */
.L_x_30406:
        /* <DEDUP_REMOVED lines=28> */
.L_x_30413:
        /* <DEDUP_REMOVED lines=13> */
.L_x_30415:
[----:B------:R-:W-:Y:S05]  /*4fa0*/  BSYNC.RECONVERGENT B2 ;  /* 0x0000000000027941 */ /* 0x000fea0003800200 */
.L_x_30414:
        /* <DEDUP_REMOVED lines=61> */
.L_x_30412:
[----:B------:R-:W-:Y:S05]  /*5380*/  BSYNC.RECONVERGENT B1 ;  /* 0x0000000000017941 */ /* 0x000fea0003800200 */
.L_x_30411:
        /* <DEDUP_REMOVED lines=23> */
.L_x_30418:
        /* <DEDUP_REMOVED lines=13> */
.L_x_30420:
[----:B------:R-:W-:Y:S05]  /*55d0*/  BSYNC.RECONVERGENT B2 ;  /* 0x0000000000027941 */ /* 0x000fea0003800200 */
.L_x_30419:
        /* <DEDUP_REMOVED lines=61> */
.L_x_30417:
[----:B------:R-:W-:Y:S05]  /*59b0*/  BSYNC.RECONVERGENT B1 ;  /* 0x0000000000017941 */ /* 0x000fea0003800200 */
.L_x_30416:
[----:B------:R-:W-:Y:S01]  /*59c0*/  I2FP.F32.U32 R95, R94 ;  /* 0x0000005e005f7245 */ /* 0x000fe20000201000 */
[----:B------:R-:W-:Y:S01]  /*59d0*/  HADD2.F32 R169, -RZ, R121.H0_H0 ;  /* 0x20000079ffa97230 */ /* 0x000fe20000004100 */
[----:B------:R-:W-:Y:S01]  /*59e0*/  ISETP.NE.AND P2, PT, R172, 0x1, PT ;  /* 0x00000001ac00780c */ /* 0x000fe20003f45270 */
[----:B------:R-:W-:Y:S02]  /*59f0*/  BSSY.RECONVERGENT B1, `(.L_x_30421) ;  /* 0x000005f000017945 */ /* 0x000fe40003800200 */
        /* <DEDUP_REMOVED lines=19> */
.L_x_30423:
        /* <DEDUP_REMOVED lines=13> */
.L_x_30425:
[----:B------:R-:W-:Y:S05]  /*5c00*/  BSYNC.RECONVERGENT B2 ;  /* 0x0000000000027941 */ /* 0x000fea0003800200 */
.L_x_30424:
        /* <DEDUP_REMOVED lines=61> */
.L_x_30422:
[----:B------:R-:W-:Y:S05]  /*5fe0*/  BSYNC.RECONVERGENT B1 ;  /* 0x0000000000017941 */ /* 0x000fea0003800200 */
.L_x_30421:
        /* <DEDUP_REMOVED lines=23> */
.L_x_30428:
        /* <DEDUP_REMOVED lines=13> */
.L_x_30430:
[----:B------:R-:W-:Y:S05]  /*6230*/  BSYNC.RECONVERGENT B2 ;  /* 0x0000000000027941 */ /* 0x000fea0003800200 */
.L_x_30429:
        /* <DEDUP_REMOVED lines=61> */
.L_x_30427:
[----:B------:R-:W-:Y:S05]  /*6610*/  BSYNC.RECONVERGENT B1 ;  /* 0x0000000000017941 */ /* 0x000fea0003800200 */
.L_x_30426:
[----:B------:R-:W-:Y:S01]  /*6620*/  I2FP.F32.U32 R121, R120 ;  /* 0x0000007800797245 */ /* 0x000fe20000201000 */
[----:B------:R-:W-:Y:S01]  /*6630*/  HADD2.F32 R169, -RZ, R122.H0_H0 ;  /* 0x2000007affa97230 */ /* 0x000fe20000004100 */
[----:B------:R-:W-:Y:S01]  /*6640*/  ISETP.NE.AND P4, PT, R172, 0x1, PT ;  /* 0x00000001ac00780c */ /* 0x000fe20003f85270 */
[----:B------:R-:W-:Y:S01]  /*6650*/  BSSY.RECONVERGENT B1, `(.L_x_30431) ;  /* 0x000005f000017945 */ /* 0x000fe20003800200 */
[----:B------:R-:W-:Y:S02]  /*6660*/  IMAD.MOV.U32 R173, RZ, RZ, 0x2 ;  /* 0x00000002ffad7424 */ /* 0x000fe400078e00ff */
[----:B------:R-:W-:Y:S01]  /*6670*/  FFMA.FTZ R120, R121, R168, 1.1641532182693481445e-10 ;  /* 0x2f00000079787423 */ /* 0x000fe200000100a8 */
[----:B------:R-:W-:Y:S01]  /*6680*/  FMUL.FTZ R156, R169, R0 ;  /* 0x00000000a99c7220 */ /* 0x000fe20000410000 */
[----:B------:R-:W-:Y:S01]  /*6690*/  HADD2.F32 R169, -RZ, R10.H0_H0 ;  /* 0x2000000affa97230 */ /* 0x000fe20000004100 */
[----:B------:R-:W-:Y:S02]  /*66a0*/  MOV R121, R158 ;  /* 0x0000009e00797202 */ /* 0x000fe40000000f00 */
        /* <DEDUP_REMOVED lines=14> */
.L_x_30433:
        /* <DEDUP_REMOVED lines=13> */
.L_x_30435:
[----:B------:R-:W-:Y:S05]  /*6860*/  BSYNC.RECONVERGENT B2 ;  /* 0x0000000000027941 */ /* 0x000fea0003800200 */
.L_x_30434:
        /* <DEDUP_REMOVED lines=61> */
.L_x_30432:
[----:B------:R-:W-:Y:S05]  /*6c40*/  BSYNC.RECONVERGENT B1 ;  /* 0x0000000000017941 */ /* 0x000fea0003800200 */
.L_x_30431:
        /* <DEDUP_REMOVED lines=23> */
.L_x_30438:
        /* <DEDUP_REMOVED lines=13> */
.L_x_30440:
[----:B------:R-:W-:Y:S05]  /*6e90*/  BSYNC.RECONVERGENT B2 ;  /* 0x0000000000027941 */ /* 0x000fea0003800200 */
.L_x_30439:
        /* <DEDUP_REMOVED lines=58> */
[----:B------:R-:W-:Y:S02]  /*7240*/  HFMA2 R174, -RZ, RZ, 0, 0 ;  /* 0x00000000ffae7431 */ /* 0x000fe400000001ff */
[----:B------:R-:W-:Y:S01]  /*7250*/  IMAD.MOV.U32 R158, RZ, RZ, R176 ;  /* 0x000000ffff9e7224 */ /* 0x000fe200078e00b0 */
[----:B------:R-:W-:-:S07]  /*7260*/  LOP3.LUT R154, R169, R154, R175, 0x96, !PT ;  /* 0x0000009aa99a7212 */ /* 0x000fce00078e96af */
.L_x_30437:
[----:B------:R-:W-:Y:S05]  /*7270*/  BSYNC.RECONVERGENT B1 ;  /* 0x0000000000017941 */ /* 0x000fea0003800200 */
.L_x_30436:
[----:B------:R-:W-:Y:S01]  /*7280*/  I2FP.F32.U32 R169, R122 ;  /* 0x0000007a00a97245 */ /* 0x000fe20000201000 */
[----:B------:R-:W-:Y:S01]  /*7290*/  HADD2.F32 R173, -RZ, R123.H0_H0 ;  /* 0x2000007bffad7230 */ /* 0x000fe20000004100 */
[----:B------:R-:W-:Y:S01]  /*72a0*/  ISETP.NE.AND P6, PT, R174, 0x1, PT ;  /* 0x00000001ae00780c */ /* 0x000fe20003fc5270 */
[----:B------:R-:W-:Y:S02]  /*72b0*/  BSSY.RECONVERGENT B1, `(.L_x_30441) ;  /* 0x0000061000017945 */ /* 0x000fe40003800200 */
[----:B------:R-:W-:Y:S01]  /*72c0*/  FFMA.FTZ R122, R169, R168, 1.1641532182693481445e-10 ;  /* 0x2f000000a97a7423 */ /* 0x000fe200000100a8 */
[----:B------:R-:W-:Y:S01]  /*72d0*/  FMUL.FTZ R156, R173, R0 ;  /* 0x00000000ad9c7220 */ /* 0x000fe20000410000 */
[----:B------:R-:W-:Y:S01]  /*72e0*/  HADD2.F32 R173, -RZ, R11.H0_H0 ;  /* 0x2000000bffad7230 */ /* 0x000fe20000004100 */
[----:B------:R-:W-:Y:S02]  /*72f0*/  MOV R169, R158 ;  /* 0x0000009e00a97202 */ /* 0x000fe40000000f00 */
        /* <DEDUP_REMOVED lines=15> */
.L_x_30443:
        /* <DEDUP_REMOVED lines=15> */
.L_x_30445:
[----:B------:R-:W-:Y:S05]  /*74e0*/  BSYNC.RECONVERGENT B2 ;  /* 0x0000000000027941 */ /* 0x000fea0003800200 */
.L_x_30444:
        /* <DEDUP_REMOVED lines=61> */
.L_x_30442:
[----:B------:R-:W-:Y:S05]  /*78c0*/  BSYNC.RECONVERGENT B1 ;  /* 0x0000000000017941 */ /* 0x000fea0003800200 */
.L_x_30441:
[----:B------:R-:W-:Y:S01]  /*78d0*/  I2FP.F32.U32 R169, R169 ;  /* 0x000000a900a97245 */ /* 0x000fe20000201000 */
[----:B------:R-:W-:-:S04]  /*78e0*/  HADD2.F32 R123, -RZ, R123.H1_H1 ;  /* 0x3000007bff7b7230 */ /* 0x000fc80000004100 */
[----:B------:R-:W-:Y:S01]  /*78f0*/  FFMA.FTZ R168, R169, R168, 1.1641532182693481445e-10 ;  /* 0x2f000000a9a87423 */ /* 0x000fe200000100a8 */
[----:B------:R-:W-:-:S04]  /*7900*/  FMUL.FTZ R172, R123, R0 ;  /* 0x000000007bac7220 */ /* 0x000fc80000410000 */
[----:B------:R-:W-:Y:S01]  /*7910*/  FMUL.FTZ R123, R172, R161 ;  /* 0x000000a1ac7b7220 */ /* 0x000fe20000410000 */
[----:B------:R-:W-:Y:S01]  /*7920*/  FSETP.GTU.FTZ.AND P6, PT, R168, R163, PT ;  /* 0x000000a3a800720b */ /* 0x000fe20003fdc000 */
[----:B------:R-:W-:-:S03]  /*7930*/  HADD2.F32 R168, -RZ, R11.H1_H1 ;  /* 0x3000000bffa87230 */ /* 0x000fc60000004100 */
[----:B------:R-:W-:Y:S02]  /*7940*/  FSEL R123, R123, RZ, !P6 ;  /* 0x000000ff7b7b7208 */ /* 0x000fe40007000000 */
[----:B------:R-:W-:-:S03]  /*7950*/  PLOP3.LUT P6, PT, P6, PT, PT, 0x8, 0x80 ;  /* 0x000000000080781c */ /* 0x000fc600037ce170 */
[----:B------:R-:W-:-:S10]  /*7960*/  FMUL.FTZ R123, R123, R168 ;  /* 0x000000a87b7b7220 */ /* 0x000fd40000410000 */
.L_x_30405:
        /* <DEDUP_REMOVED lines=16> */
[----:B------:R-:W-:Y:S01]  /*7a70*/  MOV R161, R162 ;  /* 0x000000a200a17202 */ /* 0x000fe20000000f00 */
[C---:B------:R-:W-:Y:S01]  /*7a80*/  VIADD R162, R159.reuse, 0x80 ;  /* 0x000000809fa27836 */ /* 0x040fe20000000000 */
[----:B------:R0:W-:Y:S01]  /*7a90*/  STG.E.128 desc[UR6][R168.64], R92 ;  /* 0x0000005ca8007986 */ /* 0x0001e2000c101d06 */
[----:B-1----:R-:W-:-:S03]  /*7aa0*/  IMAD.WIDE.U32 R172, R159, 0x8, R172 ;  /* 0x000000089fac7825 */ /* 0x002fc600078e00ac */
[----:B------:R0:W-:Y:S04]  /*7ab0*/  STG.E.128 desc[UR6][R168.64+0x10], R120 ;  /* 0x00001078a8007986 */ /* 0x0001e8000c101d06 */
[----:B------:R0:W-:Y:S02]  /*7ac0*/  STG.E.64 desc[UR6][R172.64], R174 ;  /* 0x000000aeac007986 */ /* 0x0001e4000c101b06 */
.L_x_30364:
[----:B------:R-:W-:Y:S05]  /*7ad0*/  BSYNC.RECONVERGENT B0 ;  /* 0x0000000000007941 */ /* 0x000fea0003800200 */
.L_x_30363:
        /* <DEDUP_REMOVED lines=17> */
[----:B------:R-:W-:Y:S02]  /*7bf0*/  HFMA2 R99, -RZ, RZ, 0, 1.1920928955078125e-07 ;  /* 0x00000002ff637431 */ /* 0x000fe400000001ff */
[----:B-1----:R-:W-:Y:S01]  /*7c00*/  IMAD.MOV.U32 R96, RZ, RZ, R158 ;  /* 0x000000ffff607224 */ /* 0x002fe200078e009e */
        /* <DEDUP_REMOVED lines=12> */
.L_x_30451:
        /* <DEDUP_REMOVED lines=13> */
.L_x_30453:
[----:B------:R-:W-:Y:S05]  /*7da0*/  BSYNC.RECONVERGENT B2 ;  /* 0x0000000000027941 */ /* 0x000fea0003800200 */
.L_x_30452:
        /* <DEDUP_REMOVED lines=58> */
[----:B------:R-:W-:Y:S02]  /*8150*/  HFMA2 R99, -RZ, RZ, 0, 0 ;  /* 0x00000000ff637431 */ /* 0x000fe400000001ff */
[----:B------:R-:W-:-:S07]  /*8160*/  IMAD.MOV.U32 R96, RZ, RZ, R161 ;  /* 0x000000ffff607224 */ /* 0x000fce00078e00a1 */
.L_x_30450:
[----:B------:R-:W-:Y:S05]  /*8170*/  BSYNC.RECONVERGENT B1 ;  /* 0x0000000000017941 */ /* 0x000fea0003800200 */
.L_x_30449:
        /* <DEDUP_REMOVED lines=12> */
[----:B-1----:R-:W-:Y:S01]  /*8240*/  FSETP.GTU.FTZ.AND P0, PT, R96, R163, PT ;  /* 0x000000a36000720b */ /* 0x002fe20003f1c000 */
        /* <DEDUP_REMOVED lines=15> */
.L_x_30456:
        /* <DEDUP_REMOVED lines=13> */
.L_x_30458:
[----:B------:R-:W-:Y:S05]  /*8410*/  BSYNC.RECONVERGENT B2 ;  /* 0x0000000000027941 */ /* 0x000fea0003800200 */
.L_x_30457:
        /* <DEDUP_REMOVED lines=61> */
.L_x_30455:
[----:B------:R-:W-:Y:S05]  /*87f0*/  BSYNC.RECONVERGENT B1 ;  /* 0x0000000000017941 */ /* 0x000fea0003800200 */
.L_x_30454:
        /* <DEDUP_REMOVED lines=23> */
.L_x_30461:
        /* <DEDUP_REMOVED lines=13> */
.L_x_30463:
[----:B------:R-:W-:Y:S05]  /*8a40*/  BSYNC.RECONVERGENT B2 ;  /* 0x0000000000027941 */ /* 0x000fea0003800200 */
.L_x_30462:
        /* <DEDUP_REMOVED lines=61> */
.L_x_30460:
[----:B------:R-:W-:Y:S05]  /*8e20*/  BSYNC.RECONVERGENT B1 ;  /* 0x0000000000017941 */ /* 0x000fea0003800200 */
.L_x_30459:
        /* <DEDUP_REMOVED lines=23> */
.L_x_30466:
        /* <DEDUP_REMOVED lines=13> */
.L_x_30468:
[----:B------:R-:W-:Y:S05]  /*9070*/  BSYNC.RECONVERGENT B2 ;  /* 0x0000000000027941 */ /* 0x000fea0003800200 */
.L_x_30467:
        /* <DEDUP_REMOVED lines=61> */
.L_x_30465:
[----:B------:R-:W-:Y:S05]  /*9450*/  BSYNC.RECONVERGENT B1 ;  /* 0x0000000000017941 */ /* 0x000fea0003800200 */
.L_x_30464:
        /* <DEDUP_REMOVED lines=23> */
.L_x_30471:
        /* <DEDUP_REMOVED lines=13> */
.L_x_30473:
[----:B------:R-:W-:Y:S05]  /*96a0*/  BSYNC.RECONVERGENT B2 ;  /* 0x0000000000027941 */ /* 0x000fea0003800200 */
.L_x_30472:
        /* <DEDUP_REMOVED lines=61> */
.L_x_30470:
[----:B------:R-:W-:Y:S05]  /*9a80*/  BSYNC.RECONVERGENT B1 ;  /* 0x0000000000017941 */ /* 0x000fea0003800200 */
.L_x_30469:
        /* <DEDUP_REMOVED lines=23> */
.L_x_30476:
        /* <DEDUP_REMOVED lines=13> */
.L_x_30478:
[----:B------:R-:W-:Y:S05]  /*9cd0*/  BSYNC.RECONVERGENT B2 ;  /* 0x0000000000027941 */ /* 0x000fea0003800200 */
.L_x_30477:
        /* <DEDUP_REMOVED lines=59> */
[----:B------:R-:W-:Y:S01]  /*a090*/  LOP3.LUT R154, R125, R154, R175, 0x96, !PT ;  /* 0x0000009a7d9a7212 */ /* 0x000fe200078e96af */
[----:B------:R-:W-:-:S07]  /*a0a0*/  IMAD.MOV.U32 R168, RZ, RZ, R174 ;  /* 0x000000ffffa87224 */ /* 0x000fce00078e00ae */
.L_x_30475:
[----:B------:R-:W-:Y:S05]  /*a0b0*/  BSYNC.RECONVERGENT B1 ;  /* 0x0000000000017941 */ /* 0x000fea0003800200 */
.L_x_30474:
        /* <DEDUP_REMOVED lines=23> */
.L_x_30481:
        /* <DEDUP_REMOVED lines=13> */
.L_x_30483:
[----:B------:R-:W-:Y:S05]  /*a300*/  BSYNC.RECONVERGENT B2 ;  /* 0x0000000000027941 */ /* 0x000fea0003800200 */
.L_x_30482:
[----:B------:R-:W-:Y:S01]  /*a310*/  IMAD.WIDE.U32 R172, R150, -0x326172a9, RZ ;  /* 0xcd9e8d5796ac7825 */ /* 0x000fe200078e00ff */
[----:B------:R-:W-:Y:S02]  /*a320*/  LOP3.LUT R176, R157, R155, R3, 0x96, !PT ;  /* 0x0000009b9db07212 */ /* 0x000fe400078e9603 */
[----:B------:R-:W-:Y:S01]  /*a330*/  IADD3 R155, PT, PT, R2, -0x61c88647, RZ ;  /* 0x9e3779b9029b7810 */ /* 0x000fe20007ffe0ff */
[----:B------:R-:W-:Y:S01]  /*a340*/  IMAD.MOV.U32 R156, RZ, RZ, R168 ;  /* 0x000000ffff9c7224 */ /* 0x000fe200078e00a8 */
        /* <DEDUP_REMOVED lines=57> */
.L_x_30480:
[----:B------:R-:W-:Y:S05]  /*a6e0*/  BSYNC.RECONVERGENT B1 ;  /* 0x0000000000017941 */ /* 0x000fea0003800200 */
.L_x_30479:
        /* <DEDUP_REMOVED lines=23> */
.L_x_30486:
        /* <DEDUP_REMOVED lines=15> */
.L_x_30488:
[----:B------:R-:W-:Y:S05]  /*a950*/  BSYNC.RECONVERGENT B2 ;  /* 0x0000000000027941 */ /* 0x000fea0003800200 */
.L_x_30487:
        /* <DEDUP_REMOVED lines=61> */
.L_x_30485:
[----:B------:R-:W-:Y:S05]  /*ad30*/  BSYNC.RECONVERGENT B1 ;  /* 0x0000000000017941 */ /* 0x000fea0003800200 */
.L_x_30484:
        /* <DEDUP_REMOVED lines=11> */
.L_x_30448:
[----:B------:R-:W-:Y:S01]  /*adf0*/  ISETP.NE.AND P0, PT, R156, 0x1, PT ;  /* 0x000000019c00780c */ /* 0x000fe20003f05270 */
[----:B------:R-:W-:Y:S01]  /*ae00*/  BSSY.RECONVERGENT B1, `(.L_x_30490) ;  /* 0x0000059000017945 */ /* 0x000fe20003800200 */
[----:B------:R-:W-:Y:S01]  /*ae10*/  IMAD.MOV.U32 R99, RZ, RZ, 0x2 ;  /* 0x00000002ff637424 */ /* 0x000fe200078e00ff */
[----:B-1----:R-:W-:Y:S01]  /*ae20*/  MOV R96, R158 ;  /* 0x0000009e00607202 */ /* 0x002fe20000000f00 */
[----:B0-----:R-:W-:-:S09]  /*ae30*/  IMAD.MOV.U32 R168, RZ, RZ, R161 ;  /* 0x000000ffffa87224 */ /* 0x001fd200078e00a1 */
        /* <DEDUP_REMOVED lines=11> */
.L_x_30492:
        /* <DEDUP_REMOVED lines=13> */
.L_x_30494:
[----:B------:R-:W-:Y:S05]  /*afc0*/  BSYNC.RECONVERGENT B2 ;  /* 0x0000000000027941 */ /* 0x000fea0003800200 */
.L_x_30493:
        /* <DEDUP_REMOVED lines=60> */
.L_x_30491:
[----:B------:R-:W-:Y:S05]  /*b390*/  BSYNC.RECONVERGENT B1 ;  /* 0x0000000000017941 */ /* 0x000fea0003800200 */
.L_x_30490:
        /* <DEDUP_REMOVED lines=10> */
[----:B------:R-:W-:-:S02]  /*b440*/  HADD2.F32 R97, -RZ, R20.H0_H0 ;  /* 0x20000014ff617230 */ /* 0x000fc40000004100 */
        /* <DEDUP_REMOVED lines=17> */
.L_x_30497:
        /* <DEDUP_REMOVED lines=13> */
.L_x_30499:
[----:B------:R-:W-:Y:S05]  /*b630*/  BSYNC.RECONVERGENT B2 ;  /* 0x0000000000027941 */ /* 0x000fea0003800200 */
.L_x_30498:
        /* <DEDUP_REMOVED lines=61> */
.L_x_30496:
[----:B------:R-:W-:Y:S05]  /*ba10*/  BSYNC.RECONVERGENT B1 ;  /* 0x0000000000017941 */ /* 0x000fea0003800200 */
.L_x_30495:
        /* <DEDUP_REMOVED lines=23> */
.L_x_30502:
        /* <DEDUP_REMOVED lines=13> */
.L_x_30504:
[----:B------:R-:W-:Y:S05]  /*bc60*/  BSYNC.RECONVERGENT B2 ;  /* 0x0000000000027941 */ /* 0x000fea0003800200 */
.L_x_30503:
        /* <DEDUP_REMOVED lines=61> */
.L_x_30501:
[----:B------:R-:W-:Y:S05]  /*c040*/  BSYNC.RECONVERGENT B1 ;  /* 0x0000000000017941 */ /* 0x000fea0003800200 */
.L_x_30500:
        /* <DEDUP_REMOVED lines=23> */
.L_x_30507:
        /* <DEDUP_REMOVED lines=13> */
.L_x_30509:
[----:B------:R-:W-:Y:S05]  /*c290*/  BSYNC.RECONVERGENT B2 ;  /* 0x0000000000027941 */ /* 0x000fea0003800200 */
.L_x_30508:
        /* <DEDUP_REMOVED lines=61> */
.L_x_30506:
[----:B------:R-:W-:Y:S05]  /*c670*/  BSYNC.RECONVERGENT B1 ;  /* 0x0000000000017941 */ /* 0x000fea0003800200 */
.L_x_30505:
        /* <DEDUP_REMOVED lines=9> */
[----:B------:R-:W-:Y:S02]  /*c710*/  HADD2.F32 R156, -RZ, R21.H1_H1 ;  /* 0x30000015ff9c7230 */ /* 0x000fe40000004100 */
[----:B------:R-:W-:Y:S01]  /*c720*/  IMAD.MOV.U32 R124, RZ, RZ, R158 ;  /* 0x000000ffff7c7224 */ /* 0x000fe200078e009e */
        /* <DEDUP_REMOVED lines=12> */
.L_x_30512:
        /* <DEDUP_REMOVED lines=13> */
.L_x_30514:
[----:B------:R-:W-:Y:S05]  /*c8c0*/  BSYNC.RECONVERGENT B2 ;  /* 0x0000000000027941 */ /* 0x000fea0003800200 */
.L_x_30513:
        /* <DEDUP_REMOVED lines=61> */
.L_x_30511:
[----:B------:R-:W-:Y:S05]  /*cca0*/  BSYNC.RECONVERGENT B1 ;  /* 0x0000000000017941 */ /* 0x000fea0003800200 */
.L_x_30510:
[----:B------:R-:W-:Y:S01]  /*ccb0*/  I2FP.F32.U32 R124, R124 ;  /* 0x0000007c007c7245 */ /* 0x000fe20000201000 */
[----:B------:R-:W-:Y:S01]  /*ccc0*/  HADD2.F32 R125, -RZ, R126.H0_H0 ;  /* 0x2000007eff7d7230 */ /* 0x000fe20000004100 */
[----:B------:R-:W-:Y:S01]  /*ccd0*/  ISETP.NE.AND P4, PT, R172, 0x1, PT ;  /* 0x00000001ac00780c */ /* 0x000fe20003f85270 */
[----:B------:R-:W-:Y:S01]  /*cce0*/  HADD2.F32 R173, -RZ, R22.H0_H0 ;  /* 0x20000016ffad7230 */ /* 0x000fe20000004100 */
[----:B------:R-:W-:Y:S01]  /*ccf0*/  BSSY.RECONVERGENT B1, `(.L_x_30515) ;  /* 0x000005e000017945 */ /* 0x000fe20003800200 */
        /* <DEDUP_REMOVED lines=18> */
.L_x_30517:
        /* <DEDUP_REMOVED lines=13> */
.L_x_30519:
[----:B------:R-:W-:Y:S05]  /*cef0*/  BSYNC.RECONVERGENT B2 ;  /* 0x0000000000027941 */ /* 0x000fea0003800200 */
.L_x_30518:
        /* <DEDUP_REMOVED lines=61> */
.L_x_30516:
[----:B------:R-:W-:Y:S05]  /*d2d0*/  BSYNC.RECONVERGENT B1 ;  /* 0x0000000000017941 */ /* 0x000fea0003800200 */
.L_x_30515:
        /* <DEDUP_REMOVED lines=23> */
.L_x_30522:
        /* <DEDUP_REMOVED lines=13> */
.L_x_30524:
[----:B------:R-:W-:Y:S05]  /*d520*/  BSYNC.RECONVERGENT B2 ;  /* 0x0000000000027941 */ /* 0x000fea0003800200 */
.L_x_30523:
        /* <DEDUP_REMOVED lines=61> */
.L_x_30521:
[----:B------:R-:W-:Y:S05]  /*d900*/  BSYNC.RECONVERGENT B1 ;  /* 0x0000000000017941 */ /* 0x000fea0003800200 */
.L_x_30520:
[----:B------:R-:W-:Y:S01]  /*d910*/  I2FP.F32.U32 R126, R126 ;  /* 0x0000007e007e7245 */ /* 0x000fe20000201000 */
[----:B------:R-:W-:Y:S01]  /*d920*/  HADD2.F32 R173, -RZ, R127.H0_H0 ;  /* 0x2000007fffad7230 */ /* 0x000fe20000004100 */
[----:B------:R-:W-:Y:S01]  /*d930*/  ISETP.NE.AND P6, PT, R175, 0x1, PT ;  /* 0x00000001af00780c */ /* 0x000fe20003fc5270 */
[----:B------:R-:W-:Y:S01]  /*d940*/  BSSY.RECONVERGENT B1, `(.L_x_30525) ;  /* 0x0000061000017945 */ /* 0x000fe20003800200 */
[----:B------:R-:W-:Y:S01]  /*d950*/  MOV R172, R158 ;  /* 0x0000009e00ac7202 */ /* 0x000fe20000000f00 */
[----:B------:R-:W-:Y:S01]  /*d960*/  FFMA.FTZ R126, R126, R169, 1.1641532182693481445e-10 ;  /* 0x2f0000007e7e7423 */ /* 0x000fe200000100a9 */
[----:B------:R-:W-:Y:S01]  /*d970*/  FMUL.FTZ R156, R173, R0 ;  /* 0x00000000ad9c7220 */ /* 0x000fe20000410000 */
[----:B------:R-:W-:-:S03]  /*d980*/  HADD2.F32 R173, -RZ, R23.H0_H0 ;  /* 0x20000017ffad7230 */ /* 0x000fc60000004100 */
        /* <DEDUP_REMOVED lines=15> */
.L_x_30527:
        /* <DEDUP_REMOVED lines=15> */
.L_x_30529:
[----:B------:R-:W-:Y:S05]  /*db70*/  BSYNC.RECONVERGENT B2 ;  /* 0x0000000000027941 */ /* 0x000fea0003800200 */
.L_x_30528:
        /* <DEDUP_REMOVED lines=60> */
[----:B------:R-:W-:-:S07]  /*df40*/  LOP3.LUT R154, R173, R154, R175, 0x96, !PT ;  /* 0x0000009aad9a7212 */ /* 0x000fce00078e96af */
.L_x_30526:
[----:B------:R-:W-:Y:S05]  /*df50*/  BSYNC.RECONVERGENT B1 ;  /* 0x0000000000017941 */ /* 0x000fea0003800200 */
.L_x_30525:
        /* <DEDUP_REMOVED lines=10> */
.L_x_30489:
        /* <DEDUP_REMOVED lines=22> */
.L_x_30447:
[----:B------:R-:W-:Y:S05]  /*e160*/  BSYNC.RECONVERGENT B0 ;  /* 0x0000000000007941 */ /* 0x000fea0003800200 */
.L_x_30446:
        /* <DEDUP_REMOVED lines=8> */
[----:B------:R-:W3:Y:S01]  /*e1f0*/  @P0 LDC.64 R102, c[0x0][0x3a0] ;  /* 0x0000e800ff660b82 */ /* 0x000ee20000000a00 */
[----:B-1----:R-:W-:-:S05]  /*e200*/  IMAD.WIDE.U32 R100, R162, 0x10, R100 ;  /* 0x00000010a2647825 */ /* 0x002fca00078e0064 */
[----:B------:R1:W5:Y:S01]  /*e210*/  LDG.E.128 R128, desc[UR6][R100.64] ;  /* 0x0000000664807981 */ /* 0x000362000c1e1d00 */
[----:B---3--:R-:W-:-:S05]  /*e220*/  @P0 IMAD.WIDE.U32 R102, R162, 0x20, R102 ;  /* 0x00000020a2660825 */ /* 0x008fca00078e0066 */
[----:B------:R1:W5:Y:S04]  /*e230*/  @P0 LDG.E.128 R88, desc[UR6][R102.64] ;  /* 0x0000000666580981 */ /* 0x000368000c1e1d00 */
[----:B------:R1:W5:Y:S01]  /*e240*/  @P0 LDG.E.128 R84, desc[UR6][R102.64+0x10] ;  /* 0x0000100666540981 */ /* 0x000362000c1e1d00 */
[----:B------:R-:W-:Y:S05]  /*e250*/  @!P0 BRA `(.L_x_30532) ;  /* 0x0000003000888947 */ /* 0x000fea0003800000 */
[----:B------:R-:W-:Y:S01]  /*e260*/  ISETP.NE.AND P0, PT, R156, 0x1, PT ;  /* 0x000000019c00780c */ /* 0x000fe20003f05270 */
[----:B------:R-:W-:Y:S01]  /*e270*/  BSSY.RECONVERGENT B1, `(.L_x_30533) ;  /* 0x0000059000017945 */ /* 0x000fe20003800200 */
[----:B-1----:R-:W-:Y:S02]  /*e280*/  HFMA2 R103, -RZ, RZ, 0, 1.1920928955078125e-07 ;  /* 0x00000002ff677431 */ /* 0x002fe400000001ff */
        /* <DEDUP_REMOVED lines=13> */
.L_x_30535:
        /* <DEDUP_REMOVED lines=13> */
.L_x_30537:
[----:B------:R-:W-:Y:S05]  /*e430*/  BSYNC.RECONVERGENT B2 ;  /* 0x0000000000027941 */ /* 0x000fea0003800200 */
.L_x_30536:
        /* <DEDUP_REMOVED lines=60> */
.L_x_30534:
[----:B------:R-:W-:Y:S05]  /*e800*/  BSYNC.RECONVERGENT B1 ;  /* 0x0000000000017941 */ /* 0x000fea0003800200 */
.L_x_30533:
        /* <DEDUP_REMOVED lines=28> */
.L_x_30540:
        /* <DEDUP_REMOVED lines=13> */
.L_x_30542:
[----:B------:R-:W-:Y:S05]  /*eaa0*/  BSYNC.RECONVERGENT B2 ;  /* 0x0000000000027941 */ /* 0x000fea0003800200 */
.L_x_30541:
[----:B------:R-:W-:Y:S01]  /*eab0*/  IMAD.WIDE.U32 R154, R150, -0x326172a9, RZ ;  /* 0xcd9e8d57969a7825 */ /* 0x000fe200078e00ff */
[----:B--2---:R-:W-:-:S03]  /*eac0*/  LOP3.LUT R174, R157, R103, R3, 0x96, !PT ;  /* 0x000000679dae7212 */ /* 0x004fc600078e9603 */
        /* <DEDUP_REMOVED lines=59> */
.L_x_30539:
[----:B------:R-:W-:Y:S05]  /*ee80*/  BSYNC.RECONVERGENT B1 ;  /* 0x0000000000017941 */ /* 0x000fea0003800200 */
.L_x_30538:
[----:B------:R-:W-:Y:S01]  /*ee90*/  I2FP.F32.U32 R102, R101 ;  /* 0x0000006500667245 */ /* 0x000fe20000201000 */
[----:B------:R-:W-:Y:S01]  /*eea0*/  HADD2.F32 R101, -RZ, R128.H1_H1 ;  /* 0x30000080ff657230 */ /* 0x000fe20000004100 */
[----:B------:R-:W-:Y:S01]  /*eeb0*/  ISETP.NE.AND P1, PT, R156, 0x1, PT ;  /* 0x000000019c00780c */ /* 0x000fe20003f25270 */
[----:B------:R-:W-:Y:S01]  /*eec0*/  BSSY.RECONVERGENT B1, `(.L_x_30543) ;  /* 0x000005f000017945 */ /* 0x000fe20003800200 */
[----:B--2---:R-:W-:Y:S02]  /*eed0*/  IMAD.MOV.U32 R172, RZ, RZ, 0x2 ;  /* 0x00000002ffac7424 */ /* 0x004fe400078e00ff */
        /* <DEDUP_REMOVED lines=18> */
.L_x_30545:
        /* <DEDUP_REMOVED lines=13> */
.L_x_30547:
[----:B------:R-:W-:Y:S05]  /*f0d0*/  BSYNC.RECONVERGENT B2 ;  /* 0x0000000000027941 */ /* 0x000fea0003800200 */
.L_x_30546:
        /* <DEDUP_REMOVED lines=61> */
.L_x_30544:
[----:B------:R-:W-:Y:S05]  /*f4b0*/  BSYNC.RECONVERGENT B1 ;  /* 0x0000000000017941 */ /* 0x000fea0003800200 */
.L_x_30543:
        /* <DEDUP_REMOVED lines=23> */
.L_x_30550:
        /* <DEDUP_REMOVED lines=13> */
.L_x_30552:
[----:B------:R-:W-:Y:S05]  /*f700*/  BSYNC.RECONVERGENT B2 ;  /* 0x0000000000027941 */ /* 0x000fea0003800200 */
.L_x_30551:
        /* <DEDUP_REMOVED lines=61> */
.L_x_30549:
[----:B------:R-:W-:Y:S05]  /*fae0*/  BSYNC.RECONVERGENT B1 ;  /* 0x0000000000017941 */ /* 0x000fea0003800200 */
.L_x_30548:
        /* <DEDUP_REMOVED lines=23> */
.L_x_30555:
        /* <DEDUP_REMOVED lines=13> */
.L_x_30557:
[----:B------:R-:W-:Y:S05]  /*fd30*/  BSYNC.RECONVERGENT B2 ;  /* 0x0000000000027941 */ /* 0x000fea0003800200 */
.L_x_30556:
        /* <DEDUP_REMOVED lines=61> */
.L_x_30554:
[----:B------:R-:W-:Y:S05]  /*10110*/  BSYNC.RECONVERGENT B1 ;  /* 0x0000000000017941 */ /* 0x000fea0003800200 */
.L_x_30553:
        /* <DEDUP_REMOVED lines=23> */
.L_x_30560:
        /* <DEDUP_REMOVED lines=13> */
.L_x_30562:
[----:B------:R-:W-:Y:S05]  /*10360*/  BSYNC.RECONVERGENT B2 ;  /* 0x0000000000027941 */ /* 0x000fea0003800200 */
.L_x_30561:
        /* <DEDUP_REMOVED lines=61> */
.L_x_30559:
[----:B------:R-:W-:Y:S05]  /*10740*/  BSYNC.RECONVERGENT B1 ;  /* 0x0000000000017941 */ /* 0x000fea0003800200 */
.L_x_30558:
        /* <DEDUP_REMOVED lines=23> */
.L_x_30565:
        /* <DEDUP_REMOVED lines=13> */
.L_x_30567:
[----:B------:R-:W-:Y:S05]  /*10990*/  BSYNC.RECONVERGENT B2 ;  /* 0x0000000000027941 */ /* 0x000fea0003800200 */
.L_x_30566:
        /* <DEDUP_REMOVED lines=61> */
.L_x_30564:
[----:B------:R-:W-:Y:S05]  /*10d70*/  BSYNC.RECONVERGENT B1 ;  /* 0x0000000000017941 */ /* 0x000fea0003800200 */
.L_x_30563:
        /* <DEDUP_REMOVED lines=23> */
.L_x_30570:
        /* <DEDUP_REMOVED lines=15> */
.L_x_30572:
[----:B------:R-:W-:Y:S05]  /*10fe0*/  BSYNC.RECONVERGENT B2 ;  /* 0x0000000000027941 */ /* 0x000fea0003800200 */
.L_x_30571:
        /* <DEDUP_REMOVED lines=61> */
.L_x_30569:
[----:B------:R-:W-:Y:S05]  /*113c0*/  BSYNC.RECONVERGENT B1 ;  /* 0x0000000000017941 */ /* 0x000fea0003800200 */
.L_x_30568:
        /* <DEDUP_REMOVED lines=11> */
.L_x_30532:
[----:B------:R-:W-:Y:S01]  /*11480*/  ISETP.NE.AND P0, PT, R156, 0x1, PT ;  /* 0x000000019c00780c */ /* 0x000fe20003f05270 */
[----:B------:R-:W-:Y:S01]  /*11490*/  BSSY.RECONVERGENT B1, `(.L_x_30574) ;  /* 0x0000059000017945 */ /* 0x000fe20003800200 */
[----:B-1----:R-:W-:Y:S01]  /*114a0*/  IMAD.MOV.U32 R103, RZ, RZ, 0x2 ;  /* 0x00000002ff677424 */ /* 0x002fe200078e00ff */
[----:B------:R-:W-:Y:S01]  /*114b0*/  MOV R100, R158 ;  /* 0x0000009e00647202 */ /* 0x000fe20000000f00 */
        /* <DEDUP_REMOVED lines=12> */
.L_x_30576:
        /* <DEDUP_REMOVED lines=13> */
.L_x_30578:
[----:B------:R-:W-:Y:S05]  /*11650*/  BSYNC.RECONVERGENT B2 ;  /* 0x0000000000027941 */ /* 0x000fea0003800200 */
.L_x_30577:
        /* <DEDUP_REMOVED lines=60> */
.L_x_30575:
[----:B------:R-:W-:Y:S05]  /*11a20*/  BSYNC.RECONVERGENT B1 ;  /* 0x0000000000017941 */ /* 0x000fea0003800200 */
.L_x_30574:
        /* <DEDUP_REMOVED lines=28> */
.L_x_30581:
        /* <DEDUP_REMOVED lines=13> */
.L_x_30583:
[----:B------:R-:W-:Y:S05]  /*11cc0*/  BSYNC.RECONVERGENT B2 ;  /* 0x0000000000027941 */ /* 0x000fea0003800200 */
.L_x_30582:
[----:B------:R-:W-:Y:S01]  /*11cd0*/  IMAD.WIDE.U32 R154, R150, -0x326172a9, RZ ;  /* 0xcd9e8d57969a7825 */ /* 0x000fe200078e00ff */
[----:B--2---:R-:W-:Y:S02]  /*11ce0*/  LOP3.LUT R174, R157, R103, R3, 0x96, !PT ;  /* 0x000000679dae7212 */ /* 0x004fe400078e9603 */
        /* <DEDUP_REMOVED lines=59> */
.L_x_30580:
[----:B------:R-:W-:Y:S05]  /*120a0*/  BSYNC.RECONVERGENT B1 ;  /* 0x0000000000017941 */ /* 0x000fea0003800200 */
.L_x_30579:
[----:B------:R-:W-:Y:S01]  /*120b0*/  I2FP.F32.U32 R102, R101 ;  /* 0x0000006500667245 */ /* 0x000fe20000201000 */
[----:B------:R-:W-:Y:S01]  /*120c0*/  HADD2.F32 R101, -RZ, R128.H1_H1 ;  /* 0x30000080ff657230 */ /* 0x000fe20000004100 */
[----:B------:R-:W-:Y:S01]  /*120d0*/  ISETP.NE.AND P1, PT, R156, 0x1, PT ;  /* 0x000000019c00780c */ /* 0x000fe20003f25270 */
[----:B------:R-:W-:Y:S01]  /*120e0*/  BSSY.RECONVERGENT B1, `(.L_x_30584) ;  /* 0x000005f000017945 */ /* 0x000fe20003800200 */
[----:B--2---:R-:W-:Y:S02]  /*120f0*/  HFMA2 R172, -RZ, RZ, 0, 1.1920928955078125e-07 ;  /* 0x00000002ffac7431 */ /* 0x004fe400000001ff */
        /* <DEDUP_REMOVED lines=18> */
.L_x_30586:
        /* <DEDUP_REMOVED lines=13> */
.L_x_30588:
[----:B------:R-:W-:Y:S05]  /*122f0*/  BSYNC.RECONVERGENT B2 ;  /* 0x0000000000027941 */ /* 0x000fea0003800200 */
.L_x_30587:
        /* <DEDUP_REMOVED lines=61> */
.L_x_30585:
[----:B------:R-:W-:Y:S05]  /*126d0*/  BSYNC.RECONVERGENT B1 ;  /* 0x0000000000017941 */ /* 0x000fea0003800200 */
.L_x_30584:
        /* <DEDUP_REMOVED lines=23> */
.L_x_30591:
        /* <DEDUP_REMOVED lines=13> */
.L_x_30593:
[----:B------:R-:W-:Y:S05]  /*12920*/  BSYNC.RECONVERGENT B2 ;  /* 0x0000000000027941 */ /* 0x000fea0003800200 */
.L_x_30592:
        /* <DEDUP_REMOVED lines=61> */
.L_x_30590:
[----:B------:R-:W-:Y:S05]  /*12d00*/  BSYNC.RECONVERGENT B1 ;  /* 0x0000000000017941 */ /* 0x000fea0003800200 */
.L_x_30589:
        /* <DEDUP_REMOVED lines=23> */
.L_x_30596:
        /* <DEDUP_REMOVED lines=13> */
.L_x_30598:
[----:B------:R-:W-:Y:S05]  /*12f50*/  BSYNC.RECONVERGENT B2 ;  /* 0x0000000000027941 */ /* 0x000fea0003800200 */
.L_x_30597:
        /* <DEDUP_REMOVED lines=61> */
.L_x_30595:
[----:B------:R-:W-:Y:S05]  /*13330*/  BSYNC.RECONVERGENT B1 ;  /* 0x0000000000017941 */ /* 0x000fea0003800200 */
.L_x_30594:
        /* <DEDUP_REMOVED lines=23> */
.L_x_30601:
        /* <DEDUP_REMOVED lines=13> */
.L_x_30603:
[----:B------:R-:W-:Y:S05]  /*13580*/  BSYNC.RECONVERGENT B2 ;  /* 0x0000000000027941 */ /* 0x000fea0003800200 */
.L_x_30602:
        /* <DEDUP_REMOVED lines=61> */
.L_x_30600:
[----:B------:R-:W-:Y:S05]  /*13960*/  BSYNC.RECONVERGENT B1 ;  /* 0x0000000000017941 */ /* 0x000fea0003800200 */
.L_x_30599:
        /* <DEDUP_REMOVED lines=23> */
.L_x_30606:
        /* <DEDUP_REMOVED lines=13> */
.L_x_30608:
[----:B------:R-:W-:Y:S05]  /*13bb0*/  BSYNC.RECONVERGENT B2 ;  /* 0x0000000000027941 */ /* 0x000fea0003800200 */
.L_x_30607:
        /* <DEDUP_REMOVED lines=61> */
.L_x_30605:
[----:B------:R-:W-:Y:S05]  /*13f90*/  BSYNC.RECONVERGENT B1 ;  /* 0x0000000000017941 */ /* 0x000fea0003800200 */
.L_x_30604:
        /* <DEDUP_REMOVED lines=23> */
.L_x_30611:
        /* <DEDUP_REMOVED lines=15> */
.L_x_30613:
[----:B------:R-:W-:Y:S05]  /*14200*/  BSYNC.RECONVERGENT B2 ;  /* 0x0000000000027941 */ /* 0x000fea0003800200 */
.L_x_30612:
        /* <DEDUP_REMOVED lines=61> */
.L_x_30610:
[----:B------:R-:W-:Y:S05]  /*145e0*/  BSYNC.RECONVERGENT B1 ;  /* 0x0000000000017941 */ /* 0x000fea0003800200 */
.L_x_30609:
        /* <DEDUP_REMOVED lines=10> */
.L_x_30573:
        /* <DEDUP_REMOVED lines=22> */
.L_x_30531:
[----:B------:R-:W-:Y:S05]  /*147f0*/  BSYNC.RECONVERGENT B0 ;  /* 0x0000000000007941 */ /* 0x000fea0003800200 */
.L_x_30530:
        /* <DEDUP_REMOVED lines=8> */
[----:B------:R-:W4:Y:S01]  /*14880*/  @P0 LDC.64 R106, c[0x0][0x3a0] ;  /* 0x0000e800ff6a0b82 */ /* 0x000f220000000a00 */
[----:B-1----:R-:W-:-:S05]  /*14890*/  IMAD.WIDE.U32 R104, R162, 0x10, R104 ;  /* 0x00000010a2687825 */ /* 0x002fca00078e0068 */
[----:B------:R1:W5:Y:S01]  /*148a0*/  LDG.E.128 R132, desc[UR6][R104.64] ;  /* 0x0000000668847981 */ /* 0x000362000c1e1d00 */
[----:B----4-:R-:W-:-:S05]  /*148b0*/  @P0 IMAD.WIDE.U32 R106, R162, 0x20, R106 ;  /* 0x00000020a26a0825 */ /* 0x010fca00078e006a */
        /* <DEDUP_REMOVED lines=19> */
.L_x_30619:
        /* <DEDUP_REMOVED lines=13> */
.L_x_30621:
[----:B------:R-:W-:Y:S05]  /*14ac0*/  BSYNC.RECONVERGENT B2 ;  /* 0x0000000000027941 */ /* 0x000fea0003800200 */
.L_x_30620:
        /* <DEDUP_REMOVED lines=60> */
.L_x_30618:
[----:B------:R-:W-:Y:S05]  /*14e90*/  BSYNC.RECONVERGENT B1 ;  /* 0x0000000000017941 */ /* 0x000fea0003800200 */
.L_x_30617:
        /* <DEDUP_REMOVED lines=28> */
.L_x_30624:
        /* <DEDUP_REMOVED lines=13> */
.L_x_30626:
[----:B------:R-:W-:Y:S05]  /*15130*/  BSYNC.RECONVERGENT B2 ;  /* 0x0000000000027941 */ /* 0x000fea0003800200 */
.L_x_30625:
[----:B------:R-:W-:Y:S01]  /*15140*/  IMAD.WIDE.U32 R154, R150, -0x326172a9, RZ ;  /* 0xcd9e8d57969a7825 */ /* 0x000fe200078e00ff */
[----:B--23--:R-:W-:-:S03]  /*15150*/  LOP3.LUT R174, R157, R107, R3, 0x96, !PT ;  /* 0x0000006b9dae7212 */ /* 0x00cfc600078e9603 */
        /* <DEDUP_REMOVED lines=59> */
.L_x_30623:
[----:B------:R-:W-:Y:S05]  /*15510*/  BSYNC.RECONVERGENT B1 ;  /* 0x0000000000017941 */ /* 0x000fea0003800200 */
.L_x_30622:
[----:B------:R-:W-:Y:S01]  /*15520*/  I2FP.F32.U32 R106, R105 ;  /* 0x00000069006a7245 */ /* 0x000fe20000201000 */
[----:B------:R-:W-:Y:S01]  /*15530*/  HADD2.F32 R105, -RZ, R132.H1_H1 ;  /* 0x30000084ff697230 */ /* 0x000fe20000004100 */
[----:B------:R-:W-:Y:S01]  /*15540*/  ISETP.NE.AND P1, PT, R156, 0x1, PT ;  /* 0x000000019c00780c */ /* 0x000fe20003f25270 */
[----:B------:R-:W-:Y:S01]  /*15550*/  BSSY.RECONVERGENT B1, `(.L_x_30627) ;  /* 0x000005f000017945 */ /* 0x000fe20003800200 */
[----:B--23--:R-:W-:Y:S02]  /*15560*/  IMAD.MOV.U32 R172, RZ, RZ, 0x2 ;  /* 0x00000002ffac7424 */ /* 0x00cfe400078e00ff */
        /* <DEDUP_REMOVED lines=18> */
.L_x_30629:
        /* <DEDUP_REMOVED lines=13> */
.L_x_30631:
[----:B------:R-:W-:Y:S05]  /*15760*/  BSYNC.RECONVERGENT B2 ;  /* 0x0000000000027941 */ /* 0x000fea0003800200 */
.L_x_30630:
        /* <DEDUP_REMOVED lines=61> */
.L_x_30628:
[----:B------:R-:W-:Y:S05]  /*15b40*/  BSYNC.RECONVERGENT B1 ;  /* 0x0000000000017941 */ /* 0x000fea0003800200 */
.L_x_30627:
        /* <DEDUP_REMOVED lines=23> */
.L_x_30634:
        /* <DEDUP_REMOVED lines=13> */
.L_x_30636:
[----:B------:R-:W-:Y:S05]  /*15d90*/  BSYNC.RECONVERGENT B2 ;  /* 0x0000000000027941 */ /* 0x000fea0003800200 */
.L_x_30635:
        /* <DEDUP_REMOVED lines=61> */
.L_x_30633:
[----:B------:R-:W-:Y:S05]  /*16170*/  BSYNC.RECONVERGENT B1 ;  /* 0x0000000000017941 */ /* 0x000fea0003800200 */
.L_x_30632:
        /* <DEDUP_REMOVED lines=23> */
.L_x_30639:
        /* <DEDUP_REMOVED lines=13> */
.L_x_30641:
[----:B------:R-:W-:Y:S05]  /*163c0*/  BSYNC.RECONVERGENT B2 ;  /* 0x0000000000027941 */ /* 0x000fea0003800200 */
.L_x_30640:
        /* <DEDUP_REMOVED lines=61> */
.L_x_30638:
[----:B------:R-:W-:Y:S05]  /*167a0*/  BSYNC.RECONVERGENT B1 ;  /* 0x0000000000017941 */ /* 0x000fea0003800200 */
.L_x_30637:
        /* <DEDUP_REMOVED lines=23> */
.L_x_30644:
        /* <DEDUP_REMOVED lines=13> */
.L_x_30646:
[----:B------:R-:W-:Y:S05]  /*169f0*/  BSYNC.RECONVERGENT B2 ;  /* 0x0000000000027941 */ /* 0x000fea0003800200 */
.L_x_30645:
        /* <DEDUP_REMOVED lines=61> */
.L_x_30643:
[----:B------:R-:W-:Y:S05]  /*16dd0*/  BSYNC.RECONVERGENT B1 ;  /* 0x0000000000017941 */ /* 0x000fea0003800200 */
.L_x_30642:
        /* <DEDUP_REMOVED lines=23> */
.L_x_30649:
        /* <DEDUP_REMOVED lines=13> */
.L_x_30651:
[----:B------:R-:W-:Y:S05]  /*17020*/  BSYNC.RECONVERGENT B2 ;  /* 0x0000000000027941 */ /* 0x000fea0003800200 */
.L_x_30650:
        /* <DEDUP_REMOVED lines=61> */
.L_x_30648:
[----:B------:R-:W-:Y:S05]  /*17400*/  BSYNC.RECONVERGENT B1 ;  /* 0x0000000000017941 */ /* 0x000fea0003800200 */
.L_x_30647:
        /* <DEDUP_REMOVED lines=23> */
.L_x_30654:
        /* <DEDUP_REMOVED lines=15> */
.L_x_30656:
[----:B------:R-:W-:Y:S05]  /*17670*/  BSYNC.RECONVERGENT B2 ;  /* 0x0000000000027941 */ /* 0x000fea0003800200 */
.L_x_30655:
        /* <DEDUP_REMOVED lines=61> */
.L_x_30653:
[----:B------:R-:W-:Y:S05]  /*17a50*/  BSYNC.RECONVERGENT B1 ;  /* 0x0000000000017941 */ /* 0x000fea0003800200 */
.L_x_30652:
        /* <DEDUP_REMOVED lines=11> */
.L_x_30616:
        /* <DEDUP_REMOVED lines=16> */
.L_x_30660:
        /* <DEDUP_REMOVED lines=13> */
.L_x_30662:
[----:B------:R-:W-:Y:S05]  /*17ce0*/  BSYNC.RECONVERGENT B2 ;  /* 0x0000000000027941 */ /* 0x000fea0003800200 */
.L_x_30661:
        /* <DEDUP_REMOVED lines=60> */
.L_x_30659:
[----:B------:R-:W-:Y:S05]  /*180b0*/  BSYNC.RECONVERGENT B1 ;  /* 0x0000000000017941 */ /* 0x000fea0003800200 */
.L_x_30658:
        /* <DEDUP_REMOVED lines=28> */
.L_x_30665:
        /* <DEDUP_REMOVED lines=13> */
.L_x_30667:
[----:B------:R-:W-:Y:S05]  /*18350*/  BSYNC.RECONVERGENT B2 ;  /* 0x0000000000027941 */ /* 0x000fea0003800200 */
.L_x_30666:
[----:B------:R-:W-:Y:S01]  /*18360*/  IMAD.WIDE.U32 R154, R150, -0x326172a9, RZ ;  /* 0xcd9e8d57969a7825 */ /* 0x000fe200078e00ff */
[----:B--23--:R-:W-:Y:S02]  /*18370*/  LOP3.LUT R174, R157, R107, R3, 0x96, !PT ;  /* 0x0000006b9dae7212 */ /* 0x00cfe400078e9603 */
        /* <DEDUP_REMOVED lines=59> */
.L_x_30664:
[----:B------:R-:W-:Y:S05]  /*18730*/  BSYNC.RECONVERGENT B1 ;  /* 0x0000000000017941 */ /* 0x000fea0003800200 */
.L_x_30663:
[----:B------:R-:W-:Y:S01]  /*18740*/  I2FP.F32.U32 R106, R105 ;  /* 0x00000069006a7245 */ /* 0x000fe20000201000 */
[----:B------:R-:W-:Y:S01]  /*18750*/  HADD2.F32 R105, -RZ, R132.H1_H1 ;  /* 0x30000084ff697230 */ /* 0x000fe20000004100 */
[----:B------:R-:W-:Y:S01]  /*18760*/  ISETP.NE.AND P1, PT, R156, 0x1, PT ;  /* 0x000000019c00780c */ /* 0x000fe20003f25270 */
[----:B------:R-:W-:Y:S01]  /*18770*/  BSSY.RECONVERGENT B1, `(.L_x_30668) ;  /* 0x000005f000017945 */ /* 0x000fe20003800200 */
[----:B--23--:R-:W-:Y:S02]  /*18780*/  HFMA2 R172, -RZ, RZ, 0, 1.1920928955078125e-07 ;  /* 0x00000002ffac7431 */ /* 0x00cfe400000001ff */
        /* <DEDUP_REMOVED lines=18> */
.L_x_30670:
        /* <DEDUP_REMOVED lines=13> */
.L_x_30672:
[----:B------:R-:W-:Y:S05]  /*18980*/  BSYNC.RECONVERGENT B2 ;  /* 0x0000000000027941 */ /* 0x000fea0003800200 */
.L_x_30671:
        /* <DEDUP_REMOVED lines=61> */
.L_x_30669:
[----:B------:R-:W-:Y:S05]  /*18d60*/  BSYNC.RECONVERGENT B1 ;  /* 0x0000000000017941 */ /* 0x000fea0003800200 */
.L_x_30668:
        /* <DEDUP_REMOVED lines=23> */
.L_x_30675:
        /* <DEDUP_REMOVED lines=13> */
.L_x_30677:
[----:B------:R-:W-:Y:S05]  /*18fb0*/  BSYNC.RECONVERGENT B2 ;  /* 0x0000000000027941 */ /* 0x000fea0003800200 */
.L_x_30676:
        /* <DEDUP_REMOVED lines=61> */
.L_x_30674:
[----:B------:R-:W-:Y:S05]  /*19390*/  BSYNC.RECONVERGENT B1 ;  /* 0x0000000000017941 */ /* 0x000fea0003800200 */
.L_x_30673:
        /* <DEDUP_REMOVED lines=23> */
.L_x_30680:
        /* <DEDUP_REMOVED lines=13> */
.L_x_30682:
[----:B------:R-:W-:Y:S05]  /*195e0*/  BSYNC.RECONVERGENT B2 ;  /* 0x0000000000027941 */ /* 0x000fea0003800200 */
.L_x_30681:
        /* <DEDUP_REMOVED lines=61> */
.L_x_30679:
[----:B------:R-:W-:Y:S05]  /*199c0*/  BSYNC.RECONVERGENT B1 ;  /* 0x0000000000017941 */ /* 0x000fea0003800200 */
.L_x_30678:
        /* <DEDUP_REMOVED lines=23> */
.L_x_30685:
        /* <DEDUP_REMOVED lines=13> */
.L_x_30687:
[----:B------:R-:W-:Y:S05]  /*19c10*/  BSYNC.RECONVERGENT B2 ;  /* 0x0000000000027941 */ /* 0x000fea0003800200 */
.L_x_30686:
        /* <DEDUP_REMOVED lines=61> */
.L_x_30684:
[----:B------:R-:W-:Y:S05]  /*19ff0*/  BSYNC.RECONVERGENT B1 ;  /* 0x0000000000017941 */ /* 0x000fea0003800200 */
.L_x_30683:
        /* <DEDUP_REMOVED lines=23> */
.L_x_30690:
        /* <DEDUP_REMOVED lines=13> */
.L_x_30692:
[----:B------:R-:W-:Y:S05]  /*1a240*/  BSYNC.RECONVERGENT B2 ;  /* 0x0000000000027941 */ /* 0x000fea0003800200 */
.L_x_30691:
        /* <DEDUP_REMOVED lines=61> */
.L_x_30689:
[----:B------:R-:W-:Y:S05]  /*1a620*/  BSYNC.RECONVERGENT B1 ;  /* 0x0000000000017941 */ /* 0x000fea0003800200 */
.L_x_30688:
        /* <DEDUP_REMOVED lines=23> */
.L_x_30695:
        /* <DEDUP_REMOVED lines=15> */
.L_x_30697:
[----:B------:R-:W-:Y:S05]  /*1a890*/  BSYNC.RECONVERGENT B2 ;  /* 0x0000000000027941 */ /* 0x000fea0003800200 */
.L_x_30696:
        /* <DEDUP_REMOVED lines=61> */
.L_x_30694:
[----:B------:R-:W-:Y:S05]  /*1ac70*/  BSYNC.RECONVERGENT B1 ;  /* 0x0000000000017941 */ /* 0x000fea0003800200 */
.L_x_30693:
        /* <DEDUP_REMOVED lines=10> */
.L_x_30657:
        /* <DEDUP_REMOVED lines=22> */
.L_x_30615:
[----:B------:R-:W-:Y:S05]  /*1ae80*/  BSYNC.RECONVERGENT B0 ;  /* 0x0000000000007941 */ /* 0x000fea0003800200 */
.L_x_30614:
        /* <DEDUP_REMOVED lines=8> */
[----:B------:R-:W0:Y:S01]  /*1af10*/  @P0 LDC.64 R110, c[0x0][0x3a0] ;  /* 0x0000e800ff6e0b82 */ /* 0x000e220000000a00 */
[----:B-1----:R-:W-:-:S05]  /*1af20*/  IMAD.WIDE.U32 R108, R162, 0x10, R108 ;  /* 0x00000010a26c7825 */ /* 0x002fca00078e006c */
[----:B------:R1:W5:Y:S01]  /*1af30*/  LDG.E.128 R136, desc[UR6][R108.64] ;  /* 0x000000066c887981 */ /* 0x000362000c1e1d00 */
[----:B0-----:R-:W-:-:S05]  /*1af40*/  @P0 IMAD.WIDE.U32 R110, R162, 0x20, R110 ;  /* 0x00000020a26e0825 */ /* 0x001fca00078e006e */
[----:B------:R1:W5:Y:S04]  /*1af50*/  @P0 LDG.E.128 R88, desc[UR6][R110.64] ;  /* 0x000000066e580981 */ /* 0x000368000c1e1d00 */
[----:B------:R1:W5:Y:S01]  /*1af60*/  @P0 LDG.E.128 R84, desc[UR6][R110.64+0x10] ;  /* 0x000010066e540981 */ /* 0x000362000c1e1d00 */
[----:B------:R-:W-:Y:S05]  /*1af70*/  @!P0 BRA `(.L_x_30700) ;  /* 0x0000003000888947 */ /* 0x000fea0003800000 */
[----:B------:R-:W-:Y:S01]  /*1af80*/  ISETP.NE.AND P0, PT, R156, 0x1, PT ;  /* 0x000000019c00780c */ /* 0x000fe20003f05270 */
[----:B------:R-:W-:Y:S01]  /*1af90*/  BSSY.RECONVERGENT B1, `(.L_x_30701) ;  /* 0x0000059000017945 */ /* 0x000fe20003800200 */
[----:B-1----:R-:W-:Y:S02]  /*1afa0*/  HFMA2 R111, -RZ, RZ, 0, 1.1920928955078125e-07 ;  /* 0x00000002ff6f7431 */ /* 0x002fe400000001ff */
        /* <DEDUP_REMOVED lines=13> */
.L_x_30703:
        /* <DEDUP_REMOVED lines=13> */
.L_x_30705:
[----:B------:R-:W-:Y:S05]  /*1b150*/  BSYNC.RECONVERGENT B2 ;  /* 0x0000000000027941 */ /* 0x000fea0003800200 */
.L_x_30704:
        /* <DEDUP_REMOVED lines=60> */
.L_x_30702:
[----:B------:R-:W-:Y:S05]  /*1b520*/  BSYNC.RECONVERGENT B1 ;  /* 0x0000000000017941 */ /* 0x000fea0003800200 */
.L_x_30701:
        /* <DEDUP_REMOVED lines=9> */
[----:B------:R-:W-:Y:S02]  /*1b5c0*/  FFMA.FTZ R108, R108, R169, 1.1641532182693481445e-10 ;  /* 0x2f0000006c6c7423 */ /* 0x000fe400000100a9 */
[----:B0-----:R-:W-:-:S03]  /*1b5d0*/  FMUL.FTZ R110, R110, R161 ;  /* 0x000000a16e6e7220 */ /* 0x001fc60000410000 */
[----:B-1----:R-:W-:Y:S01]  /*1b5e0*/  FSETP.GTU.FTZ.AND P0, PT, R108, R163, PT ;  /* 0x000000a36c00720b */ /* 0x002fe20003f1c000 */
[----:B------:R-:W-:-:S03]  /*1b5f0*/  HADD2.F32 R108, -RZ, R56.H0_H0 ;  /* 0x20000038ff6c7230 */ /* 0x000fc60000004100 */
[----:B------:R-:W-:Y:S01]  /*1b600*/  FSEL R109, R110, RZ, !P0 ;  /* 0x000000ff6e6d7208 */ /* 0x000fe20004000000 */
[----:B------:R-:W-:Y:S01]  /*1b610*/  IMAD.MOV.U32 R110, RZ, RZ, R158 ;  /* 0x000000ffff6e7224 */ /* 0x000fe200078e009e */
        /* <DEDUP_REMOVED lines=13> */
.L_x_30708:
        /* <DEDUP_REMOVED lines=13> */
.L_x_30710:
[----:B------:R-:W-:Y:S05]  /*1b7c0*/  BSYNC.RECONVERGENT B2 ;  /* 0x0000000000027941 */ /* 0x000fea0003800200 */
.L_x_30709:
[----:B------:R-:W-:Y:S01]  /*1b7d0*/  IMAD.WIDE.U32 R154, R150, -0x326172a9, RZ ;  /* 0xcd9e8d57969a7825 */ /* 0x000fe200078e00ff */
[----:B--234-:R-:W-:-:S03]  /*1b7e0*/  LOP3.LUT R174, R157, R111, R3, 0x96, !PT ;  /* 0x0000006f9dae7212 */ /* 0x01cfc600078e9603 */
        /* <DEDUP_REMOVED lines=56> */
[----:B------:R-:W-:Y:S01]  /*1bb70*/  MOV R110, R168 ;  /* 0x000000a8006e7202 */ /* 0x000fe20000000f00 */
[----:B------:R-:W-:Y:S01]  /*1bb80*/  IMAD.MOV.U32 R168, RZ, RZ, R172 ;  /* 0x000000ffffa87224 */ /* 0x000fe200078e00ac */
[----:B------:R-:W-:-:S07]  /*1bb90*/  LOP3.LUT R154, R109, R154, R173, 0x96, !PT ;  /* 0x0000009a6d9a7212 */ /* 0x000fce00078e96ad */
.L_x_30707:
[----:B------:R-:W-:Y:S05]  /*1bba0*/  BSYNC.RECONVERGENT B1 ;  /* 0x0000000000017941 */ /* 0x000fea0003800200 */
.L_x_30706:
[----:B------:R-:W-:Y:S01]  /*1bbb0*/  I2FP.F32.U32 R110, R110 ;  /* 0x0000006e006e7245 */ /* 0x000fe20000201000 */
[----:B------:R-:W-:Y:S01]  /*1bbc0*/  HADD2.F32 R109, -RZ, R136.H1_H1 ;  /* 0x30000088ff6d7230 */ /* 0x000fe20000004100 */
[----:B------:R-:W-:Y:S01]  /*1bbd0*/  ISETP.NE.AND P1, PT, R156, 0x1, PT ;  /* 0x000000019c00780c */ /* 0x000fe20003f25270 */
[----:B------:R-:W-:Y:S01]  /*1bbe0*/  BSSY.RECONVERGENT B1, `(.L_x_30711) ;  /* 0x000005f000017945 */ /* 0x000fe20003800200 */
[----:B--234-:R-:W-:Y:S02]  /*1bbf0*/  IMAD.MOV.U32 R172, RZ, RZ, 0x2 ;  /* 0x00000002ffac7424 */ /* 0x01cfe400078e00ff */
        /* <DEDUP_REMOVED lines=18> */
.L_x_30713:
        /* <DEDUP_REMOVED lines=13> */
.L_x_30715:
[----:B------:R-:W-:Y:S05]  /*1bdf0*/  BSYNC.RECONVERGENT B2 ;  /* 0x0000000000027941 */ /* 0x000fea0003800200 */
.L_x_30714:
        /* <DEDUP_REMOVED lines=61> */
.L_x_30712:
[----:B------:R-:W-:Y:S05]  /*1c1d0*/  BSYNC.RECONVERGENT B1 ;  /* 0x0000000000017941 */ /* 0x000fea0003800200 */
.L_x_30711:
        /* <DEDUP_REMOVED lines=23> */
.L_x_30718:
        /* <DEDUP_REMOVED lines=13> */
.L_x_30720:
[----:B------:R-:W-:Y:S05]  /*1c420*/  BSYNC.RECONVERGENT B2 ;  /* 0x0000000000027941 */ /* 0x000fea0003800200 */
.L_x_30719:
        /* <DEDUP_REMOVED lines=61> */
.L_x_30717:
[----:B------:R-:W-:Y:S05]  /*1c800*/  BSYNC.RECONVERGENT B1 ;  /* 0x0000000000017941 */ /* 0x000fea0003800200 */
.L_x_30716:
        /* <DEDUP_REMOVED lines=23> */
.L_x_30723:
        /* <DEDUP_REMOVED lines=13> */
.L_x_30725:
[----:B------:R-:W-:Y:S05]  /*1ca50*/  BSYNC.RECONVERGENT B2 ;  /* 0x0000000000027941 */ /* 0x000fea0003800200 */
.L_x_30724:
        /* <DEDUP_REMOVED lines=61> */
.L_x_30722:
[----:B------:R-:W-:Y:S05]  /*1ce30*/  BSYNC.RECONVERGENT B1 ;  /* 0x0000000000017941 */ /* 0x000fea0003800200 */
.L_x_30721:
        /* <DEDUP_REMOVED lines=23> */
.L_x_30728:
        /* <DEDUP_REMOVED lines=13> */
.L_x_30730:
[----:B------:R-:W-:Y:S05]  /*1d080*/  BSYNC.RECONVERGENT B2 ;  /* 0x0000000000027941 */ /* 0x000fea0003800200 */
.L_x_30729:
        /* <DEDUP_REMOVED lines=61> */
.L_x_30727:
[----:B------:R-:W-:Y:S05]  /*1d460*/  BSYNC.RECONVERGENT B1 ;  /* 0x0000000000017941 */ /* 0x000fea0003800200 */
.L_x_30726:
        /* <DEDUP_REMOVED lines=23> */
.L_x_30733:
        /* <DEDUP_REMOVED lines=13> */
.L_x_30735:
[----:B------:R-:W-:Y:S05]  /*1d6b0*/  BSYNC.RECONVERGENT B2 ;  /* 0x0000000000027941 */ /* 0x000fea0003800200 */
.L_x_30734:
        /* <DEDUP_REMOVED lines=61> */
.L_x_30732:
[----:B------:R-:W-:Y:S05]  /*1da90*/  BSYNC.RECONVERGENT B1 ;  /* 0x0000000000017941 */ /* 0x000fea0003800200 */
.L_x_30731:
        /* <DEDUP_REMOVED lines=23> */
.L_x_30738:
        /* <DEDUP_REMOVED lines=15> */
.L_x_30740:
[----:B------:R-:W-:Y:S05]  /*1dd00*/  BSYNC.RECONVERGENT B2 ;  /* 0x0000000000027941 */ /* 0x000fea0003800200 */
.L_x_30739:
        /* <DEDUP_REMOVED lines=61> */
.L_x_30737:
[----:B------:R-:W-:Y:S05]  /*1e0e0*/  BSYNC.RECONVERGENT B1 ;  /* 0x0000000000017941 */ /* 0x000fea0003800200 */
.L_x_30736:
        /* <DEDUP_REMOVED lines=11> */
.L_x_30700:
[----:B------:R-:W-:Y:S01]  /*1e1a0*/  ISETP.NE.AND P0, PT, R156, 0x1, PT ;  /* 0x000000019c00780c */ /* 0x000fe20003f05270 */
[----:B------:R-:W-:Y:S01]  /*1e1b0*/  BSSY.RECONVERGENT B1, `(.L_x_30742) ;  /* 0x0000059000017945 */ /* 0x000fe20003800200 */
[----:B--234-:R-:W-:Y:S01]  /*1e1c0*/  IMAD.MOV.U32 R172, RZ, RZ, 0x2 ;  /* 0x00000002ffac7424 */ /* 0x01cfe200078e00ff */
[----:B-1----:R-:W-:Y:S01]  /*1e1d0*/  MOV R108, R158 ;  /* 0x0000009e006c7202 */ /* 0x002fe20000000f00 */
        /* <DEDUP_REMOVED lines=12> */
.L_x_30744:
        /* <DEDUP_REMOVED lines=13> */
.L_x_30746:
[----:B------:R-:W-:Y:S05]  /*1e370*/  BSYNC.RECONVERGENT B2 ;  /* 0x0000000000027941 */ /* 0x000fea0003800200 */
.L_x_30745:
        /* <DEDUP_REMOVED lines=60> */
.L_x_30743:
[----:B------:R-:W-:Y:S05]  /*1e740*/  BSYNC.RECONVERGENT B1 ;  /* 0x0000000000017941 */ /* 0x000fea0003800200 */
.L_x_30742:
[----:B------:R-:W0:Y:S01]  /*1e750*/  LDC R161, c[0x0][0x408] ;  /* 0x00010200ffa17b82 */ /* 0x000e220000000800 */
[----:B------:R-:W-:Y:S01]  /*1e760*/  HFMA2 R169, -RZ, RZ, 0.1171875, 0 ;  /* 0x2f800000ffa97431 */ /* 0x000fe200000001ff */
[----:B------:R-:W-:Y:S01]  /*1e770*/  I2FP.F32.U32 R108, R108 ;  /* 0x0000006c006c7245 */ /* 0x000fe20000201000 */
[----:B-----5:R-:W-:Y:S01]  /*1e780*/  HADD2.F32 R109, -RZ, R136.H0_H0 ;  /* 0x20000088ff6d7230 */ /* 0x020fe20000004100 */
[----:B------:R-:W-:Y:S01]  /*1e790*/  LOP3.LUT R171, R171, 0xfffffffd, RZ, 0xc0, !PT ;  /* 0xfffffffdabab7812 */ /* 0x000fe200078ec0ff */
[----:B------:R-:W-:Y:S01]  /*1e7a0*/  HADD2.F32 R111, -RZ, R56.H0_H0 ;  /* 0x20000038ff6f7230 */ /* 0x000fe20000004100 */
[----:B------:R-:W-:Y:S01]  /*1e7b0*/  BSSY.RECONVERGENT B1, `(.L_x_30747) ;  /* 0x0000061000017945 */ /* 0x000fe20003800200 */
[----:B------:R-:W-:Y:S01]  /*1e7c0*/  IMAD.MOV.U32 R173, RZ, RZ, 0x2 ;  /* 0x00000002ffad7424 */ /* 0x000fe200078e00ff */
[----:B------:R-:W1:Y:S01]  /*1e7d0*/  LDC R163, c[0x0][0x404] ;  /* 0x00010100ffa37b82 */ /* 0x000e620000000800 */
[----:B------:R-:W-:Y:S01]  /*1e7e0*/  FMUL.FTZ R110, R109, R0 ;  /* 0x000000006d6e7220 */ /* 0x000fe20000410000 */
[----:B------:R-:W-:Y:S01]  /*1e7f0*/  MOV R109, R158 ;  /* 0x0000009e006d7202 */ /* 0x000fe20000000f00 */
[----:B------:R-:W-:-:S02]  /*1e800*/  FFMA.FTZ R108, R108, R169, 1.1641532182693481445e-10 ;  /* 0x2f0000006c6c7423 */ /* 0x000fc400000100a9 */
[----:B0-----:R-:W-:-:S03]  /*1e810*/  FMUL.FTZ R110, R110, R161 ;  /* 0x000000a16e6e7220 */ /* 0x001fc60000410000 */
        /* <DEDUP_REMOVED lines=15> */
.L_x_30749:
        /* <DEDUP_REMOVED lines=13> */
.L_x_30751:
[----:B------:R-:W-:Y:S05]  /*1e9e0*/  BSYNC.RECONVERGENT B2 ;  /* 0x0000000000027941 */ /* 0x000fea0003800200 */
.L_x_30750:
        /* <DEDUP_REMOVED lines=61> */
.L_x_30748:
[----:B------:R-:W-:Y:S05]  /*1edc0*/  BSYNC.RECONVERGENT B1 ;  /* 0x0000000000017941 */ /* 0x000fea0003800200 */
.L_x_30747:
        /* <DEDUP_REMOVED lines=23> */
.L_x_30754:
        /* <DEDUP_REMOVED lines=13> */
.L_x_30756:
[----:B------:R-:W-:Y:S05]  /*1f010*/  BSYNC.RECONVERGENT B2 ;  /* 0x0000000000027941 */ /* 0x000fea0003800200 */
.L_x_30755:
        /* <DEDUP_REMOVED lines=61> */
.L_x_30753:
[----:B------:R-:W-:Y:S05]  /*1f3f0*/  BSYNC.RECONVERGENT B1 ;  /* 0x0000000000017941 */ /* 0x000fea0003800200 */
.L_x_30752:
        /* <DEDUP_REMOVED lines=23> */
.L_x_30759:
        /* <DEDUP_REMOVED lines=13> */
.L_x_30761:
[----:B------:R-:W-:Y:S05]  /*1f640*/  BSYNC.RECONVERGENT B2 ;  /* 0x0000000000027941 */ /* 0x000fea0003800200 */
.L_x_30760:
        /* <DEDUP_REMOVED lines=61> */
.L_x_30758:
[----:B------:R-:W-:Y:S05]  /*1fa20*/  BSYNC.RECONVERGENT B1 ;  /* 0x0000000000017941 */ /* 0x000fea0003800200 */
.L_x_30757:
        /* <DEDUP_REMOVED lines=23> */
.L_x_30764:
        /* <DEDUP_REMOVED lines=13> */
.L_x_30766:
[----:B------:R-:W-:Y:S05]  /*1fc70*/  BSYNC.RECONVERGENT B2 ;  /* 0x0000000000027941 */ /* 0x000fea0003800200 */
.L_x_30765:
        /* <DEDUP_REMOVED lines=61> */
.L_x_30763:
[----:B------:R-:W-:Y:S05]  /*20050*/  BSYNC.RECONVERGENT B1 ;  /* 0x0000000000017941 */ /* 0x000fea0003800200 */
.L_x_30762:
        /* <DEDUP_REMOVED lines=23> */
.L_x_30769:
        /* <DEDUP_REMOVED lines=13> */
.L_x_30771:
[----:B------:R-:W-:Y:S05]  /*202a0*/  BSYNC.RECONVERGENT B2 ;  /* 0x0000000000027941 */ /* 0x000fea0003800200 */
.L_x_30770:
        /* <DEDUP_REMOVED lines=61> */
.L_x_30768:
[----:B------:R-:W-:Y:S05]  /*20680*/  BSYNC.RECONVERGENT B1 ;  /* 0x0000000000017941 */ /* 0x000fea0003800200 */
.L_x_30767:
        /* <DEDUP_REMOVED lines=23> */
.L_x_30774:
        /* <DEDUP_REMOVED lines=13> */
.L_x_30776:
[----:B------:R-:W-:Y:S05]  /*208d0*/  BSYNC.RECONVERGENT B2 ;  /* 0x0000000000027941 */ /* 0x000fea0003800200 */
.L_x_30775:
        /* <DEDUP_REMOVED lines=61> */
.L_x_30773:
[----:B------:R-:W-:Y:S05]  /*20cb0*/  BSYNC.RECONVERGENT B1 ;  /* 0x0000000000017941 */ /* 0x000fea0003800200 */
.L_x_30772:
        /* <DEDUP_REMOVED lines=23> */
.L_x_30779:
        /* <DEDUP_REMOVED lines=15> */
.L_x_30781:
[----:B------:R-:W-:Y:S05]  /*20f20*/  BSYNC.RECONVERGENT B2 ;  /* 0x0000000000027941 */ /* 0x000fea0003800200 */
.L_x_30780:
        /* <DEDUP_REMOVED lines=61> */
.L_x_30778:
[----:B------:R-:W-:Y:S05]  /*21300*/  BSYNC.RECONVERGENT B1 ;  /* 0x0000000000017941 */ /* 0x000fea0003800200 */
.L_x_30777:
        /* <DEDUP_REMOVED lines=10> */
.L_x_30741:
        /* <DEDUP_REMOVED lines=22> */
.L_x_30699:
[----:B------:R-:W-:Y:S05]  /*21510*/  BSYNC.RECONVERGENT B0 ;  /* 0x0000000000007941 */ /* 0x000fea0003800200 */
.L_x_30698:
        /* <DEDUP_REMOVED lines=17> */
[----:B--234-:R-:W-:Y:S02]  /*21630*/  HFMA2 R172, -RZ, RZ, 0, 1.1920928955078125e-07 ;  /* 0x00000002ffac7431 */ /* 0x01cfe400000001ff */
[----:B-1----:R-:W-:Y:S01]  /*21640*/  IMAD.MOV.U32 R112, RZ, RZ, R158 ;  /* 0x000000ffff707224 */ /* 0x002fe200078e009e */
        /* <DEDUP_REMOVED lines=12> */
.L_x_30787:
        /* <DEDUP_REMOVED lines=13> */
.L_x_30789:
[----:B------:R-:W-:Y:S05]  /*217e0*/  BSYNC.RECONVERGENT B2 ;  /* 0x0000000000027941 */ /* 0x000fea0003800200 */
.L_x_30788:
        /* <DEDUP_REMOVED lines=59> */
[----:B------:R-:W-:-:S07]  /*21ba0*/  IMAD.MOV.U32 R112, RZ, RZ, R161 ;  /* 0x000000ffff707224 */ /* 0x000fce00078e00a1 */
.L_x_30786:
[----:B------:R-:W-:Y:S05]  /*21bb0*/  BSYNC.RECONVERGENT B1 ;  /* 0x0000000000017941 */ /* 0x000fea0003800200 */
.L_x_30785:
        /* <DEDUP_REMOVED lines=9> */
[----:B------:R-:W-:Y:S01]  /*21c50*/  FFMA.FTZ R112, R112, R169, 1.1641532182693481445e-10 ;  /* 0x2f00000070707423 */ /* 0x000fe200000100a9 */
[----:B------:R-:W-:Y:S01]  /*21c60*/  MOV R156, 0x2 ;  /* 0x00000002009c7802 */ /* 0x000fe20000000f00 */
[----:B0-----:R-:W-:-:S03]  /*21c70*/  FMUL.FTZ R114, R114, R161 ;  /* 0x000000a172727220 */ /* 0x001fc60000410000 */
[----:B-1----:R-:W-:-:S04]  /*21c80*/  FSETP.GTU.FTZ.AND P0, PT, R112, R163, PT ;  /* 0x000000a37000720b */ /* 0x002fc80003f1c000 */
        /* <DEDUP_REMOVED lines=15> */
.L_x_30792:
        /* <DEDUP_REMOVED lines=13> */
.L_x_30794:
[----:B------:R-:W-:Y:S05]  /*21e50*/  BSYNC.RECONVERGENT B2 ;  /* 0x0000000000027941 */ /* 0x000fea0003800200 */
.L_x_30793:
        /* <DEDUP_REMOVED lines=61> */
.L_x_30791:
[----:B------:R-:W-:Y:S05]  /*22230*/  BSYNC.RECONVERGENT B1 ;  /* 0x0000000000017941 */ /* 0x000fea0003800200 */
.L_x_30790:
        /* <DEDUP_REMOVED lines=23> */
.L_x_30797:
        /* <DEDUP_REMOVED lines=13> */
.L_x_30799:
[----:B------:R-:W-:Y:S05]  /*22480*/  BSYNC.RECONVERGENT B2 ;  /* 0x0000000000027941 */ /* 0x000fea0003800200 */
.L_x_30798:
        /* <DEDUP_REMOVED lines=61> */
.L_x_30796:
[----:B------:R-:W-:Y:S05]  /*22860*/  BSYNC.RECONVERGENT B1 ;  /* 0x0000000000017941 */ /* 0x000fea0003800200 */
.L_x_30795:
        /* <DEDUP_REMOVED lines=23> */
.L_x_30802:
        /* <DEDUP_REMOVED lines=13> */
.L_x_30804:
[----:B------:R-:W-:Y:S05]  /*22ab0*/  BSYNC.RECONVERGENT B2 ;  /* 0x0000000000027941 */ /* 0x000fea0003800200 */
.L_x_30803:
        /* <DEDUP_REMOVED lines=61> */
.L_x_30801:
[----:B------:R-:W-:Y:S05]  /*22e90*/  BSYNC.RECONVERGENT B1 ;  /* 0x0000000000017941 */ /* 0x000fea0003800200 */
.L_x_30800:
        /* <DEDUP_REMOVED lines=23> */
.L_x_30807:
        /* <DEDUP_REMOVED lines=13> */
.L_x_30809:
[----:B------:R-:W-:Y:S05]  /*230e0*/  BSYNC.RECONVERGENT B2 ;  /* 0x0000000000027941 */ /* 0x000fea0003800200 */
.L_x_30808:
        /* <DEDUP_REMOVED lines=61> */
.L_x_30806:
[----:B------:R-:W-:Y:S05]  /*234c0*/  BSYNC.RECONVERGENT B1 ;  /* 0x0000000000017941 */ /* 0x000fea0003800200 */
.L_x_30805:
        /* <DEDUP_REMOVED lines=23> */
.L_x_30812:
        /* <DEDUP_REMOVED lines=13> */
.L_x_30814:
[----:B------:R-:W-:Y:S05]  /*23710*/  BSYNC.RECONVERGENT B2 ;  /* 0x0000000000027941 */ /* 0x000fea0003800200 */
.L_x_30813:
        /* <DEDUP_REMOVED lines=61> */
.L_x_30811:
[----:B------:R-:W-:Y:S05]  /*23af0*/  BSYNC.RECONVERGENT B1 ;  /* 0x0000000000017941 */ /* 0x000fea0003800200 */
.L_x_30810:
        /* <DEDUP_REMOVED lines=23> */
.L_x_30817:
        /* <DEDUP_REMOVED lines=13> */
.L_x_30819:
[----:B------:R-:W-:Y:S05]  /*23d40*/  BSYNC.RECONVERGENT B2 ;  /* 0x0000000000027941 */ /* 0x000fea0003800200 */
.L_x_30818:
        /* <DEDUP_REMOVED lines=61> */
.L_x_30816:
[----:B------:R-:W-:Y:S05]  /*24120*/  BSYNC.RECONVERGENT B1 ;  /* 0x0000000000017941 */ /* 0x000fea0003800200 */
.L_x_30815:
        /* <DEDUP_REMOVED lines=23> */
.L_x_30822:
        /* <DEDUP_REMOVED lines=15> */
.L_x_30824:
[----:B------:R-:W-:Y:S05]  /*24390*/  BSYNC.RECONVERGENT B2 ;  /* 0x0000000000027941 */ /* 0x000fea0003800200 */
.L_x_30823:
        /* <DEDUP_REMOVED lines=61> */
.L_x_30821:
[----:B------:R-:W-:Y:S05]  /*24770*/  BSYNC.RECONVERGENT B1 ;  /* 0x0000000000017941 */ /* 0x000fea0003800200 */
.L_x_30820:
        /* <DEDUP_REMOVED lines=11> */
.L_x_30784:
        /* <DEDUP_REMOVED lines=16> */
.L_x_30828:
        /* <DEDUP_REMOVED lines=13> */
.L_x_30830:
[----:B------:R-:W-:Y:S05]  /*24a00*/  BSYNC.RECONVERGENT B2 ;  /* 0x0000000000027941 */ /* 0x000fea0003800200 */
.L_x_30829:
        /* <DEDUP_REMOVED lines=60> */
.L_x_30827:
[----:B------:R-:W-:Y:S05]  /*24dd0*/  BSYNC.RECONVERGENT B1 ;  /* 0x0000000000017941 */ /* 0x000fea0003800200 */
.L_x_30826:
        /* <DEDUP_REMOVED lines=28> */
.L_x_30833:
        /* <DEDUP_REMOVED lines=13> */
.L_x_30835:
[----:B------:R-:W-:Y:S05]  /*25070*/  BSYNC.RECONVERGENT B2 ;  /* 0x0000000000027941 */ /* 0x000fea0003800200 */
.L_x_30834:
        /* <DEDUP_REMOVED lines=61> */
.L_x_30832:
[----:B------:R-:W-:Y:S05]  /*25450*/  BSYNC.RECONVERGENT B1 ;  /* 0x0000000000017941 */ /* 0x000fea0003800200 */
.L_x_30831:
        /* <DEDUP_REMOVED lines=23> */
.L_x_30838:
        /* <DEDUP_REMOVED lines=13> */
.L_x_30840:
[----:B------:R-:W-:Y:S05]  /*256a0*/  BSYNC.RECONVERGENT B2 ;  /* 0x0000000000027941 */ /* 0x000fea0003800200 */
.L_x_30839:
        /* <DEDUP_REMOVED lines=61> */
.L_x_30837:
[----:B------:R-:W-:Y:S05]  /*25a80*/  BSYNC.RECONVERGENT B1 ;  /* 0x0000000000017941 */ /* 0x000fea0003800200 */
.L_x_30836:
        /* <DEDUP_REMOVED lines=23> */
.L_x_30843:
        /* <DEDUP_REMOVED lines=13> */
.L_x_30845:
[----:B------:R-:W-:Y:S05]  /*25cd0*/  BSYNC.RECONVERGENT B2 ;  /* 0x0000000000027941 */ /* 0x000fea0003800200 */
.L_x_30844:
        /* <DEDUP_REMOVED lines=61> */
.L_x_30842:
[----:B------:R-:W-:Y:S05]  /*260b0*/  BSYNC.RECONVERGENT B1 ;  /* 0x0000000000017941 */ /* 0x000fea0003800200 */
.L_x_30841:
        /* <DEDUP_REMOVED lines=23> */
.L_x_30848:
        /* <DEDUP_REMOVED lines=13> */
.L_x_30850:
[----:B------:R-:W-:Y:S05]  /*26300*/  BSYNC.RECONVERGENT B2 ;  /* 0x0000000000027941 */ /* 0x000fea0003800200 */
.L_x_30849:
        /* <DEDUP_REMOVED lines=61> */
.L_x_30847:
[----:B------:R-:W-:Y:S05]  /*266e0*/  BSYNC.RECONVERGENT B1 ;  /* 0x0000000000017941 */ /* 0x000fea0003800200 */
.L_x_30846:
        /* <DEDUP_REMOVED lines=23> */
.L_x_30853:
        /* <DEDUP_REMOVED lines=13> */
.L_x_30855:
[----:B------:R-:W-:Y:S05]  /*26930*/  BSYNC.RECONVERGENT B2 ;  /* 0x0000000000027941 */ /* 0x000fea0003800200 */
.L_x_30854:
        /* <DEDUP_REMOVED lines=61> */
.L_x_30852:
[----:B------:R-:W-:Y:S05]  /*26d10*/  BSYNC.RECONVERGENT B1 ;  /* 0x0000000000017941 */ /* 0x000fea0003800200 */
.L_x_30851:
        /* <DEDUP_REMOVED lines=23> */
.L_x_30858:
        /* <DEDUP_REMOVED lines=13> */
.L_x_30860:
[----:B------:R-:W-:Y:S05]  /*26f60*/  BSYNC.RECONVERGENT B2 ;  /* 0x0000000000027941 */ /* 0x000fea0003800200 */
.L_x_30859:
        /* <DEDUP_REMOVED lines=61> */
.L_x_30857:
[----:B------:R-:W-:Y:S05]  /*27340*/  BSYNC.RECONVERGENT B1 ;  /* 0x0000000000017941 */ /* 0x000fea0003800200 */
.L_x_30856:
        /* <DEDUP_REMOVED lines=23> */
.L_x_30863:
        /* <DEDUP_REMOVED lines=15> */
.L_x_30865:
[----:B------:R-:W-:Y:S05]  /*275b0*/  BSYNC.RECONVERGENT B2 ;  /* 0x0000000000027941 */ /* 0x000fea0003800200 */
.L_x_30864:
        /* <DEDUP_REMOVED lines=61> */
.L_x_30862:
[----:B------:R-:W-:Y:S05]  /*27990*/  BSYNC.RECONVERGENT B1 ;  /* 0x0000000000017941 */ /* 0x000fea0003800200 */
.L_x_30861:
        /* <DEDUP_REMOVED lines=10> */
.L_x_30825:
        /* <DEDUP_REMOVED lines=22> */
.L_x_30783:
[----:B------:R-:W-:Y:S05]  /*27ba0*/  BSYNC.RECONVERGENT B0 ;  /* 0x0000000000007941 */ /* 0x000fea0003800200 */
.L_x_30782:
[----:B------:R-:W-:Y:S01]  /*27bb0*/  ISETP.GE.U32.AND P0, PT, R148, 0x380, PT ;  /* 0x000003809400780c */ /* 0x000fe20003f06070 */
[----:B------:R-:W-:-:S12]  /*27bc0*/  BSSY.RECONVERGENT B0, `(.L_x_30866) ;  /* 0x0000669000007945 */ /* 0x000fd80003800200 */
[----:B------:R-:W-:Y:S05]  /*27bd0*/  @!P0 BRA `(.L_x_30867) ;  /* 0x00000064009c8947 */ /* 0x000fea0003800000 */
[----:B------:R-:W-:Y:S01]  /*27be0*/  ISETP.NE.U32.AND P1, PT, RZ, UR8, PT ;  /* 0x00000008ff007c0c */ /* 0x000fe2000bf25070 */
[----:B------:R-:W1:Y:S03]  /*27bf0*/  LDC.64 R144, c[0x0][0x390] ;  /* 0x0000e400ff907b82 */ /* 0x000e660000000a00 */
[----:B------:R-:W-:-:S13]  /*27c00*/  ISETP.NE.AND.EX P1, PT, RZ, UR9, PT, P1 ;  /* 0x00000009ff007c0c */ /* 0x000fda000bf25310 */
[----:B------:R-:W0:Y:S01]  /*27c10*/  @P1 LDC.64 R116, c[0x0][0x3a0] ;  /* 0x0000e800ff741b82 */ /* 0x000e220000000a00 */
[----:B-1----:R-:W-:-:S06]  /*27c20*/  IMAD.WIDE.U32 R144, R162, 0x10, R144 ;  /* 0x00000010a2907825 */ /* 0x002fcc00078e0090 */
[----:B------:R-:W5:Y:S01]  /*27c30*/  LDG.E.128 R144, desc[UR6][R144.64] ;  /* 0x0000000690907981 */ /* 0x000f62000c1e1d00 */
[----:B0-----:R-:W-:-:S05]  /*27c40*/  @P1 IMAD.WIDE.U32 R116, R162, 0x20, R116 ;  /* 0x00000020a2741825 */ /* 0x001fca00078e0074 */
[----:B------:R0:W5:Y:S04]  /*27c50*/  @P1 LDG.E.128 R88, desc[UR6][R116.64] ;  /* 0x0000000674581981 */ /* 0x000168000c1e1d00 */
[----:B------:R0:W5:Y:S01]  /*27c60*/  @P1 LDG.E.128 R84, desc[UR6][R116.64+0x10] ;  /* 0x0000100674541981 */ /* 0x000162000c1e1d00 */
[----:B------:R-:W-:Y:S05]  /*27c70*/  @!P1 BRA `(.L_x_30868) ;  /* 0x0000003000909947 */ /* 0x000fea0003800000 */
[----:B------:R-:W-:Y:S01]  /*27c80*/  ISETP.NE.AND P1, PT, R156, 0x1, PT ;  /* 0x000000019c00780c */ /* 0x000fe20003f25270 */
[----:B------:R-:W-:Y:S01]  /*27c90*/  BSSY.RECONVERGENT B1, `(.L_x_30869) ;  /* 0x0000059000017945 */ /* 0x000fe20003800200 */
[----:B--234-:R-:W-:Y:S02]  /*27ca0*/  HFMA2 R172, -RZ, RZ, 0, 1.1920928955078125e-07 ;  /* 0x00000002ffac7431 */ /* 0x01cfe400000001ff */
        /* <DEDUP_REMOVED lines=13> */
.L_x_30871:
        /* <DEDUP_REMOVED lines=13> */
.L_x_30873:
[----:B------:R-:W-:Y:S05]  /*27e50*/  BSYNC.RECONVERGENT B2 ;  /* 0x0000000000027941 */ /* 0x000fea0003800200 */
.L_x_30872:
        /* <DEDUP_REMOVED lines=60> */
.L_x_30870:
[----:B------:R-:W-:Y:S05]  /*28220*/  BSYNC.RECONVERGENT B1 ;  /* 0x0000000000017941 */ /* 0x000fea0003800200 */
.L_x_30869:
        /* <DEDUP_REMOVED lines=28> */
.L_x_30876:
        /* <DEDUP_REMOVED lines=13> */
.L_x_30878:
[----:B------:R-:W-:Y:S05]  /*284c0*/  BSYNC.RECONVERGENT B2 ;  /* 0x0000000000027941 */ /* 0x000fea0003800200 */
.L_x_30877:
        /* <DEDUP_REMOVED lines=61> */
.L_x_30875:
[----:B------:R-:W-:Y:S05]  /*288a0*/  BSYNC.RECONVERGENT B1 ;  /* 0x0000000000017941 */ /* 0x000fea0003800200 */
.L_x_30874:
        /* <DEDUP_REMOVED lines=25> */
.L_x_30881:
        /* <DEDUP_REMOVED lines=13> */
.L_x_30883:
[----:B------:R-:W-:Y:S05]  /*28b10*/  BSYNC.RECONVERGENT B2 ;  /* 0x0000000000027941 */ /* 0x000fea0003800200 */
.L_x_30882:
        /* <DEDUP_REMOVED lines=61> */
.L_x_30880:
[----:B------:R-:W-:Y:S05]  /*28ef0*/  BSYNC.RECONVERGENT B1 ;  /* 0x0000000000017941 */ /* 0x000fea0003800200 */
.L_x_30879:
        /* <DEDUP_REMOVED lines=23> */
.L_x_30886:
        /* <DEDUP_REMOVED lines=13> */
.L_x_30888:
[----:B------:R-:W-:Y:S05]  /*29140*/  BSYNC.RECONVERGENT B2 ;  /* 0x0000000000027941 */ /* 0x000fea0003800200 */
.L_x_30887:
        /* <DEDUP_REMOVED lines=61> */
.L_x_30885:
[----:B------:R-:W-:Y:S05]  /*29520*/  BSYNC.RECONVERGENT B1 ;  /* 0x0000000000017941 */ /* 0x000fea0003800200 */
.L_x_30884:
        /* <DEDUP_REMOVED lines=23> */
.L_x_30891:
        /* <DEDUP_REMOVED lines=13> */
.L_x_30893:
[----:B------:R-:W-:Y:S05]  /*29770*/  BSYNC.RECONVERGENT B2 ;  /* 0x0000000000027941 */ /* 0x000fea0003800200 */
.L_x_30892:
        /* <DEDUP_REMOVED lines=61> */
.L_x_30890:
[----:B------:R-:W-:Y:S05]  /*29b50*/  BSYNC.RECONVERGENT B1 ;  /* 0x0000000000017941 */ /* 0x000fea0003800200 */
.L_x_30889:
        /* <DEDUP_REMOVED lines=23> */
.L_x_30896:
        /* <DEDUP_REMOVED lines=13> */
.L_x_30898:
[----:B------:R-:W-:Y:S05]  /*29da0*/  BSYNC.RECONVERGENT B2 ;  /* 0x0000000000027941 */ /* 0x000fea0003800200 */
.L_x_30897:
        /* <DEDUP_REMOVED lines=61> */
.L_x_30895:
[----:B------:R-:W-:Y:S05]  /*2a180*/  BSYNC.RECONVERGENT B1 ;  /* 0x0000000000017941 */ /* 0x000fea0003800200 */
.L_x_30894:
        /* <DEDUP_REMOVED lines=23> */
.L_x_30901:
        /* <DEDUP_REMOVED lines=13> */
.L_x_30903:
[----:B------:R-:W-:Y:S05]  /*2a3d0*/  BSYNC.RECONVERGENT B2 ;  /* 0x0000000000027941 */ /* 0x000fea0003800200 */
.L_x_30902:
        /* <DEDUP_REMOVED lines=61> */
.L_x_30900:
[----:B------:R-:W-:Y:S05]  /*2a7b0*/  BSYNC.RECONVERGENT B1 ;  /* 0x0000000000017941 */ /* 0x000fea0003800200 */
.L_x_30899:
        /* <DEDUP_REMOVED lines=23> */
.L_x_30906:
        /* <DEDUP_REMOVED lines=15> */
.L_x_30908:
[----:B------:R-:W-:Y:S05]  /*2aa20*/  BSYNC.RECONVERGENT B2 ;  /* 0x0000000000027941 */ /* 0x000fea0003800200 */
.L_x_30907:
        /* <DEDUP_REMOVED lines=61> */
.L_x_30905:
[----:B------:R-:W-:Y:S05]  /*2ae00*/  BSYNC.RECONVERGENT B1 ;  /* 0x0000000000017941 */ /* 0x000fea0003800200 */
.L_x_30904:
        /* <DEDUP_REMOVED lines=11> */
.L_x_30868:
[----:B------:R-:W-:Y:S01]  /*2aec0*/  ISETP.NE.AND P1, PT, R156, 0x1, PT ;  /* 0x000000019c00780c */ /* 0x000fe20003f25270 */
[----:B------:R-:W-:Y:S01]  /*2aed0*/  BSSY.RECONVERGENT B1, `(.L_x_30910) ;  /* 0x0000059000017945 */ /* 0x000fe20003800200 */
[----:B--234-:R-:W-:Y:S01]  /*2aee0*/  IMAD.MOV.U32 R172, RZ, RZ, 0x2 ;  /* 0x00000002ffac7424 */ /* 0x01cfe200078e00ff */
        /* <DEDUP_REMOVED lines=13> */
.L_x_30912:
        /* <DEDUP_REMOVED lines=13> */
.L_x_30914:
[----:B------:R-:W-:Y:S05]  /*2b090*/  BSYNC.RECONVERGENT B2 ;  /* 0x0000000000027941 */ /* 0x000fea0003800200 */
.L_x_30913:
        /* <DEDUP_REMOVED lines=60> */
.L_x_30911:
[----:B------:R-:W-:Y:S05]  /*2b460*/  BSYNC.RECONVERGENT B1 ;  /* 0x0000000000017941 */ /* 0x000fea0003800200 */
.L_x_30910:
        /* <DEDUP_REMOVED lines=28> */
.L_x_30917:
        /* <DEDUP_REMOVED lines=13> */
.L_x_30919:
[----:B------:R-:W-:Y:S05]  /*2b700*/  BSYNC.RECONVERGENT B2 ;  /* 0x0000000000027941 */ /* 0x000fea0003800200 */
.L_x_30918:
        /* <DEDUP_REMOVED lines=61> */
.L_x_30916:
[----:B------:R-:W-:Y:S05]  /*2bae0*/  BSYNC.RECONVERGENT B1 ;  /* 0x0000000000017941 */ /* 0x000fea0003800200 */
.L_x_30915:
        /* <DEDUP_REMOVED lines=25> */
.L_x_30922:
        /* <DEDUP_REMOVED lines=13> */
.L_x_30924:
[----:B------:R-:W-:Y:S05]  /*2bd50*/  BSYNC.RECONVERGENT B2 ;  /* 0x0000000000027941 */ /* 0x000fea0003800200 */
.L_x_30923:
        /* <DEDUP_REMOVED lines=61> */
.L_x_30921:
[----:B------:R-:W-:Y:S05]  /*2c130*/  BSYNC.RECONVERGENT B1 ;  /* 0x0000000000017941 */ /* 0x000fea0003800200 */
.L_x_30920:
        /* <DEDUP_REMOVED lines=23> */
.L_x_30927:
        /* <DEDUP_REMOVED lines=13> */
.L_x_30929:
[----:B------:R-:W-:Y:S05]  /*2c380*/  BSYNC.RECONVERGENT B2 ;  /* 0x0000000000027941 */ /* 0x000fea0003800200 */
.L_x_30928:
        /* <DEDUP_REMOVED lines=61> */
.L_x_30926:
[----:B------:R-:W-:Y:S05]  /*2c760*/  BSYNC.RECONVERGENT B1 ;  /* 0x0000000000017941 */ /* 0x000fea0003800200 */
.L_x_30925:
        /* <DEDUP_REMOVED lines=23> */
.L_x_30932:
        /* <DEDUP_REMOVED lines=13> */
.L_x_30934:
[----:B------:R-:W-:Y:S05]  /*2c9b0*/  BSYNC.RECONVERGENT B2 ;  /* 0x0000000000027941 */ /* 0x000fea0003800200 */
.L_x_30933:
        /* <DEDUP_REMOVED lines=61> */
.L_x_30931:
[----:B------:R-:W-:Y:S05]  /*2cd90*/  BSYNC.RECONVERGENT B1 ;  /* 0x0000000000017941 */ /* 0x000fea0003800200 */
.L_x_30930:
        /* <DEDUP_REMOVED lines=23> */
.L_x_30937:
        /* <DEDUP_REMOVED lines=13> */
.L_x_30939:
[----:B------:R-:W-:Y:S05]  /*2cfe0*/  BSYNC.RECONVERGENT B2 ;  /* 0x0000000000027941 */ /* 0x000fea0003800200 */
.L_x_30938:
        /* <DEDUP_REMOVED lines=61> */
.L_x_30936:
[----:B------:R-:W-:Y:S05]  /*2d3c0*/  BSYNC.RECONVERGENT B1 ;  /* 0x0000000000017941 */ /* 0x000fea0003800200 */
.L_x_30935:
        /* <DEDUP_REMOVED lines=23> */
.L_x_30942:
        /* <DEDUP_REMOVED lines=13> */
.L_x_30944:
[----:B------:R-:W-:Y:S05]  /*2d610*/  BSYNC.RECONVERGENT B2 ;  /* 0x0000000000027941 */ /* 0x000fea0003800200 */
.L_x_30943:
        /* <DEDUP_REMOVED lines=61> */
.L_x_30941:
[----:B------:R-:W-:Y:S05]  /*2d9f0*/  BSYNC.RECONVERGENT B1 ;  /* 0x0000000000017941 */ /* 0x000fea0003800200 */
.L_x_30940:
        /* <DEDUP_REMOVED lines=23> */
.L_x_30947:
        /* <DEDUP_REMOVED lines=15> */
.L_x_30949:
[----:B------:R-:W-:Y:S05]  /*2dc60*/  BSYNC.RECONVERGENT B2 ;  /* 0x0000000000027941 */ /* 0x000fea0003800200 */
.L_x_30948:
        /* <DEDUP_REMOVED lines=61> */
.L_x_30946:
[----:B------:R-:W-:Y:S05]  /*2e040*/  BSYNC.RECONVERGENT B1 ;  /* 0x0000000000017941 */ /* 0x000fea0003800200 */
.L_x_30945:
[----:B------:R-:W-:Y:S01]  /*2e050*/  I2FP.F32.U32 R172, R172 ;  /* 0x000000ac00ac7245 */ /* 0x000fe20000201000 */
[----:B------:R-:W-:-:S04]  /*2e060*/  HADD2.F32 R147, -RZ, R147.H1_H1 ;  /* 0x30000093ff937230 */ /* 0x000fc80000004100 */
[----:B------:R-:W-:Y:S01]  /*2e070*/  FFMA.FTZ R172, R172, R169, 1.1641532182693481445e-10 ;  /* 0x2f000000acac7423 */ /* 0x000fe200000100a9 */
[----:B------:R-:W-:-:S04]  /*2e080*/  FMUL.FTZ R0, R147, R0 ;  /* 0x0000000093007220 */ /* 0x000fc80000410000 */
[----:B------:R-:W-:Y:S01]  /*2e090*/  FMUL.FTZ R0, R0, R161 ;  /* 0x000000a100007220 */ /* 0x000fe20000410000 */
[----:B------:R-:W-:-:S04]  /*2e0a0*/  FSETP.GTU.FTZ.AND P6, PT, R172, R163, PT ;  /* 0x000000a3ac00720b */ /* 0x000fc80003fdc000 */
[----:B------:R-:W-:Y:S01]  /*2e0b0*/  FSEL R147, R0, RZ, !P6 ;  /* 0x000000ff00937208 */ /* 0x000fe20007000000 */
[----:B------:R-:W-:Y:S01]  /*2e0c0*/  HADD2.F32 R0, -RZ, R83.H1_H1 ;  /* 0x30000053ff007230 */ /* 0x000fe20000004100 */
[----:B------:R-:W-:-:S04]  /*2e0d0*/  PLOP3.LUT P6, PT, P6, PT, PT, 0x8, 0x80 ;  /* 0x000000000080781c */ /* 0x000fc800037ce170 */
[----:B------:R-:W-:-:S09]  /*2e0e0*/  FMUL.FTZ R147, R0, R147 ;  /* 0x0000009300937220 */ /* 0x000fd20000410000 */
.L_x_30909:
        /* <DEDUP_REMOVED lines=19> */
[----:B-1----:R-:W-:Y:S02]  /*2e220*/  IMAD.WIDE.U32 R162, R162, 0x8, R176 ;  /* 0x00000008a2a27825 */ /* 0x002fe400078e00b0 */
[----:B------:R0:W-:Y:S04]  /*2e230*/  STG.E.128 desc[UR6][R172.64+0x10], R144 ;  /* 0x00001090ac007986 */ /* 0x0001e8000c101d06 */
[----:B------:R0:W-:Y:S02]  /*2e240*/  STG.E.64 desc[UR6][R162.64], R174 ;  /* 0x000000aea2007986 */ /* 0x0001e4000c101b06 */
.L_x_30867:
[----:B------:R-:W-:Y:S05]  /*2e250*/  BSYNC.RECONVERGENT B0 ;  /* 0x0000000000007941 */ /* 0x000fea0003800200 */
.L_x_30866:
[----:B------:R-:W-:Y:S01]  /*2e260*/  FADD.FTZ R0, RZ, R92 ;  /* 0x0000005cff007221 */ /* 0x000fe20000010000 */
[----:B0-234-:R-:W-:Y:S01]  /*2e270*/  P2R R174, PR, RZ, 0x1 ;  /* 0x00000001ffae7803 */ /* 0x01dfe20000000000 */
        /* <DEDUP_REMOVED lines=210> */
.L_x_30951:
[----:B------:R-:W-:Y:S05]  /*2efa0*/  BSYNC.RECONVERGENT B0 ;  /* 0x0000000000007941 */ /* 0x000fea0003800200 */
.L_x_30950:
        /* <DEDUP_REMOVED lines=13> */
.L_x_30953:
[----:B------:R-:W-:Y:S05]  /*2f080*/  BSYNC.RECONVERGENT B0 ;  /* 0x0000000000007941 */ /* 0x000fea0003800200 */
.L_x_30952:
[----:B0-----:R-:W0:Y:S01]  /*2f090*/  SHFL.DOWN PT, R0, R175, 0x2, 0x1f ;  /* 0x08401f00af007f89 */ /* 0x001e2200000e0000 */
[-C--:B------:R-:W-:Y:S01]  /*2f0a0*/  I2FP.F32.S32 R177, R175.reuse ;  /* 0x000000af00b17245 */ /* 0x080fe20000201400 */
[----:B------:R-:W-:Y:S01]  /*2f0b0*/  BSSY.RECONVERGENT B0, `(.L_x_30954) ;  /* 0x0000063000007945 */ /* 0x000fe20003800200 */
[----:B------:R-:W-:Y:S01]  /*2f0c0*/  ISETP.NE.AND P1, PT, RZ, UR10, PT ;  /* 0x0000000aff007c0c */ /* 0x000fe2000bf25270 */
[----:B-1----:R-:W1:Y:S01]  /*2f0d0*/  SHFL.DOWN PT, R169, R162, 0x2, 0x1f ;  /* 0x08401f00a2a97f89 */ /* 0x002e6200000e0000 */
[----:B------:R-:W-:Y:S02]  /*2f0e0*/  LOP3.LUT P2, RZ, R171, 0x20, RZ, 0xc0, !PT ;  /* 0x00000020abff7812 */ /* 0x000fe4000784c0ff */
        /* <DEDUP_REMOVED lines=47> */
[--C-:B0-----:R-:W-:Y:S01]  /*2f3e0*/  FADD.FTZ R163, R92, -R0.reuse ;  /* 0x800000005ca37221 */ /* 0x101fe20000010000 */
        /* <DEDUP_REMOVED lines=47> */
.L_x_30955:
[----:B------:R-:W-:Y:S05]  /*2f6e0*/  BSYNC.RECONVERGENT B0 ;  /* 0x0000000000007941 */ /* 0x000fea0003800200 */
.L_x_30954:
[----:B------:R-:W-:Y:S01]  /*2f6f0*/  LOP3.LUT P1, RZ, R171, 0x200, RZ, 0xc0, !PT ;  /* 0x00000200abff7812 */ /* 0x000fe2000782c0ff */
[----:B------:R-:W-:-:S12]  /*2f700*/  BSSY.RECONVERGENT B0, `(.L_x_30956) ;  /* 0x0000032000007945 */ /* 0x000fd80003800200 */
[----:B------:R-:W-:Y:S05]  /*2f710*/  @!P1 BRA `(.L_x_30957) ;  /* 0x0000000000c09947 */ /* 0x000fea0003800000 */
[--C-:B01----:R-:W-:Y:S01]  /*2f720*/  FADD.FTZ R163, R96, -R0.reuse ;  /* 0x8000000060a37221 */ /* 0x103fe20000010000 */
        /* <DEDUP_REMOVED lines=47> */
.L_x_30957:
[----:B------:R-:W-:Y:S05]  /*2fa20*/  BSYNC.RECONVERGENT B0 ;  /* 0x0000000000007941 */ /* 0x000fea0003800200 */
.L_x_30956:
[----:B------:R-:W-:Y:S01]  /*2fa30*/  LOP3.LUT P1, RZ, R171, 0x100, RZ, 0xc0, !PT ;  /* 0x00000100abff7812 */ /* 0x000fe2000782c0ff */
[----:B------:R-:W-:-:S12]  /*2fa40*/  BSSY.RECONVERGENT B0, `(.L_x_30958) ;  /* 0x0000032000007945 */ /* 0x000fd80003800200 */
[----:B------:R-:W-:Y:S05]  /*2fa50*/  @!P1 BRA `(.L_x_30959) ;  /* 0x0000000000c09947 */ /* 0x000fea0003800000 */
[--C-:B012---:R-:W-:Y:S01]  /*2fa60*/  FADD.FTZ R163, R100, -R0.reuse ;  /* 0x8000000064a37221 */ /* 0x107fe20000010000 */
        /* <DEDUP_REMOVED lines=47> */
.L_x_30959:
[----:B------:R-:W-:Y:S05]  /*2fd60*/  BSYNC.RECONVERGENT B0 ;  /* 0x0000000000007941 */ /* 0x000fea0003800200 */
.L_x_30958:
[----:B------:R-:W-:Y:S01]  /*2fd70*/  LOP3.LUT P1, RZ, R171, 0x40, RZ, 0xc0, !PT ;  /* 0x00000040abff7812 */ /* 0x000fe2000782c0ff */
[----:B------:R-:W-:-:S12]  /*2fd80*/  BSSY.RECONVERGENT B0, `(.L_x_30960) ;  /* 0x0000032000007945 */ /* 0x000fd80003800200 */
[----:B------:R-:W-:Y:S05]  /*2fd90*/  @!P1 BRA `(.L_x_30961) ;  /* 0x0000000000c09947 */ /* 0x000fea0003800000 */
[--C-:B0123--:R-:W-:Y:S01]  /*2fda0*/  FADD.FTZ R163, R104, -R0.reuse ;  /* 0x8000000068a37221 */ /* 0x10ffe20000010000 */
        /* <DEDUP_REMOVED lines=47> */
.L_x_30961:
[----:B------:R-:W-:Y:S05]  /*300a0*/  BSYNC.RECONVERGENT B0 ;  /* 0x0000000000007941 */ /* 0x000fea0003800200 */
.L_x_30960:
        /* <DEDUP_REMOVED lines=51> */
.L_x_30963:
[----:B------:R-:W-:Y:S05]  /*303e0*/  BSYNC.RECONVERGENT B0 ;  /* 0x0000000000007941 */ /* 0x000fea0003800200 */
.L_x_30962:
        /* <DEDUP_REMOVED lines=51> */
.L_x_30965:
[----:B------:R-:W-:Y:S05]  /*30720*/  BSYNC.RECONVERGENT B0 ;  /* 0x0000000000007941 */ /* 0x000fea0003800200 */
.L_x_30964:
        /* <DEDUP_REMOVED lines=43> */
[----:B------:R-:W-:Y:S01]  /*309e0*/  F2FP.F16.F32.PACK_AB R179, R188, R183 ;  /* 0x000000b7bcb3723e */ /* 0x000fe200000000ff */
[----:B------:R-:W-:Y:S01]  /*309f0*/  FFMA.FTZ R173, R173, R160, R168 ;  /* 0x000000a0adad7223 */ /* 0x000fe200000100a8 */
[----:B------:R-:W-:Y:S02]  /*30a00*/  F2FP.F16.F32.PACK_AB R178, R181, R178 ;  /* 0x000000b2b5b2723e */ /* 0x000fe400000000ff */
[----:B------:R-:W-:Y:S02]  /*30a10*/  F2FP.F16.F32.PACK_AB R177, R177, R172 ;  /* 0x000000acb1b1723e */ /* 0x000fe400000000ff */
[----:B------:R-:W-:-:S05]  /*30a20*/  F2FP.F16.F32.PACK_AB R176, R173, R0 ;  /* 0x00000000adb0723e */ /* 0x000fca00000000ff */
[----:B------:R0:W-:Y:S02]  /*30a30*/  STG.E.128 desc[UR6][R162.64], R176 ;  /* 0x000000b0a2007986 */ /* 0x0001e4000c101d06 */
.L_x_30967:
[----:B------:R-:W-:Y:S05]  /*30a40*/  BSYNC.RECONVERGENT B0 ;  /* 0x0000000000007941 */ /* 0x000fea0003800200 */
.L_x_30966:
[----:B01234-:R-:W0:Y:S01]  /*30a50*/  LDC.64 R162, c[0x0][0x380] ;  /* 0x0000e000ffa27b82 */ /* 0x01fe220000000a00 */
[----:B------:R-:W-:Y:S01]  /*30a60*/  UPLOP3.LUT UP1, UPT, UPT, UPT, UP1, 0x40, 0x4 ;  /* 0x000000000004789c */ /* 0x000fe20003f2e810 */
[----:B0-----:R-:W-:-:S04]  /*30a70*/  IADD3 R151, PT, PT, R151, R162, RZ ;  /* 0x000000a297977210 */ /* 0x001fc80007ffe0ff */
[----:B------:R-:W-:-:S13]  /*30a80*/  ISETP.GE.AND P0, PT, R151, R163, PT ;  /* 0x000000a39700720c */ /* 0x000fda0003f06270 */
[----:B------:R-:W-:Y:S05]  /*30a90*/  @!P0 BRA `(.L_x_30968) ;  /* 0xfffffd08002c8947 */ /* 0x000fea000383ffff */
[----:B------:R-:W-:Y:S05]  /*30aa0*/  EXIT ;  /* 0x000000000000794d */ /* 0x000fea0003800000 */
.L_x_30969:
        /* <DEDUP_REMOVED lines=13> */
.L_x_42399:


//--------------------- .text._ZN10layer_norm13ln_fwd_kernelINS_13Kernel_traitsI6__halfS2_fS2_fjLj7168ELj1ELj1ELj4ELj16ENS_18Kernel_traits_baseILj7168ES2_S2_fS2_fjLj128EEEEELb1ELb1ELb0ELb1EEEvNS_9FwdParamsE --------------------------
	.section	.text._ZN10layer_norm13ln_fwd_kernelINS_13Kernel_traitsI6__halfS2_fS2_fjLj7168ELj1ELj1ELj4ELj16ENS_18Kernel_traits_baseILj7168ES2_S2_fS2_fjLj128EEEEELb1ELb1ELb0ELb1EEEvNS_9FwdParamsE,"ax",@progbits
	.align	128
        .global         _ZN10layer_norm13ln_fwd_kernelINS_13Kernel_traitsI6__halfS2_fS2_fjLj7168ELj1ELj1ELj4ELj16ENS_18Kernel_traits_baseILj7168ES2_S2_fS2_fjLj128EEEEELb1ELb1ELb0ELb1EEEvNS_9FwdParamsE
        .type           _ZN10layer_norm13ln_fwd_kernelINS_13Kernel_traitsI6__halfS2_fS2_fjLj7168ELj1ELj1ELj4ELj16ENS_18Kernel_traits_baseILj7168ES2_S2_fS2_fjLj128EEEEELb1ELb1ELb0ELb1EEEvNS_9FwdParamsE,@function
        .size           _ZN10layer_norm13ln_fwd_kernelINS_13Kernel_traitsI6__halfS2_fS2_fjLj7168ELj1ELj1ELj4ELj16ENS_18Kernel_traits_baseILj7168ES2_S2_fS2_fjLj128EEEEELb1ELb1ELb0ELb1EEEvNS_9FwdParamsE,(.L_x_42400 - _ZN10layer_norm13ln_fwd_kernelINS_13Kernel_traitsI6__halfS2_fS2_fjLj7168ELj1ELj1ELj4ELj16ENS_18Kernel_traits_baseILj7168ES2_S2_fS2_fjLj128EEEEELb1ELb1ELb0ELb1EEEvNS_9FwdParamsE)
        .other          _ZN10layer_norm13ln_fwd_kernelINS_13Kernel_traitsI6__halfS2_fS2_fjLj7168ELj1ELj1ELj4ELj16ENS_18Kernel_traits_baseILj7168ES2_S2_fS2_fjLj128EEEEELb1ELb1ELb0ELb1EEEvNS_9FwdParamsE,@"STO_CUDA_ENTRY STV_DEFAULT"
_ZN10layer_norm13ln_fwd_kernelINS_13Kernel_traitsI6__halfS2_fS2_fjLj7168ELj1ELj1ELj4ELj16ENS_18Kernel_traits_baseILj7168ES2_S2_fS2_fjLj128EEEEELb1ELb1ELb0ELb1EEEvNS_9FwdParamsE:
.text._ZN10layer_norm13ln_fwd_kernelINS_13Kernel_traitsI6__halfS2_fS2_fjLj7168ELj1ELj1ELj4ELj16ENS_18Kernel_traits_baseILj7168ES2_S2_fS2_fjLj128EEEEELb1ELb1ELb0ELb1EEEvNS_9FwdParamsE:
        /* <DEDUP_REMOVED lines=20> */
[----:B----4-:R-:W-:-:S04]  /*0140*/  IMAD.U32 R157, RZ, RZ, UR4 ;  /* 0x00000004ff9d7e24 */ /* 0x010fc8000f8e00ff */
[----:B0-----:R-:W-:Y:S01]  /*0150*/  IMAD R191, R157, UR5, R11 ;  /* 0x000000059dbf7c24 */ /* 0x001fe2000f8e020b */
[----:B---3--:R-:W-:-:S04]  /*0160*/  @P0 IADD3 R160, P1, PT, R4, R7, RZ ;  /* 0x0000000704a00210 */ /* 0x008fc80007f3e0ff */
        /* <DEDUP_REMOVED lines=50> */
.L_x_30970:
        /* <DEDUP_REMOVED lines=32> */
.L_x_30971:
[----:B------:R-:W1:Y:S02]  /*0690*/  LDCU UR4, c[0x0][0x384] ;  /* 0x00007080ff0477ac */ /* 0x000e640008000800 */
[----:B-1----:R-:W-:-:S13]  /*06a0*/  ISETP.GE.AND P0, PT, R157, UR4, PT ;  /* 0x000000049d007c0c */ /* 0x002fda000bf06270 */
[----:B------:R-:W-:Y:S05]  /*06b0*/  @P0 EXIT ;  /* 0x000000000000094d */ /* 0x000fea0003800000 */
[----:B------:R-:W-:Y:S01]  /*06c0*/  IMAD.HI.U32 R0, R191, -0x326172a9, RZ ;  /* 0xcd9e8d57bf007827 */ /* 0x000fe200078e00ff */
[----:B------:R-:W-:Y:S01]  /*06d0*/  LOP3.LUT R193, R193, 0xfffffff7, RZ, 0xc0, !PT ;  /* 0xfffffff7c1c17812 */ /* 0x000fe200078ec0ff */
[----:B------:R-:W1:Y:S01]  /*06e0*/  LDCU UR6, c[0x0][0x404] ;  /* 0x00008080ff0677ac */ /* 0x000e620008000800 */
[----:B------:R-:W-:Y:S01]  /*06f0*/  LOP3.LUT R160, R160, 0x3, RZ, 0xc0, !PT ;  /* 0x00000003a0a07812 */ /* 0x000fe200078ec0ff */
[C---:B0-----:R-:W-:Y:S01]  /*0700*/  IMAD.HI.U32 R5, R192.reuse, -0x2daee0ad, RZ ;  /* 0xd2511f53c0057827 */ /* 0x041fe200078e00ff */
[----:B------:R-:W-:Y:S01]  /*0710*/  LOP3.LUT R0, R153, R0, R2, 0x96, !PT ;  /* 0x0000000099007212 */ /* 0x000fe200078e9602 */
[----:B------:R-:W0:Y:S02]  /*0720*/  LDCU UR7, c[0x0][0x408] ;  /* 0x00008100ff0777ac */ /* 0x000e240008000800 */
        /* <DEDUP_REMOVED lines=12> */
[----:B------:R-:W1:Y:S01]  /*07f0*/  LDC.64 R10, c[0x0][0x3e0] ;  /* 0x0000f800ff0a7b82 */ /* 0x000e620000000a00 */
[----:B------:R-:W-:Y:S01]  /*0800*/  IMAD.HI.U32 R0, R6, -0x326172a9, RZ ;  /* 0xcd9e8d5706007827 */ /* 0x000fe200078e00ff */
[----:B------:R-:W0:Y:S03]  /*0810*/  LDCU.64 UR10, c[0x0][0x3a0] ;  /* 0x00007400ff0a77ac */ /* 0x000e260008000a00 */
[----:B------:R-:W-:Y:S01]  /*0820*/  IMAD.HI.U32 R7, R4, -0x2daee0ad, RZ ;  /* 0xd2511f5304077827 */ /* 0x000fe200078e00ff */
[----:B------:R-:W-:Y:S01]  /*0830*/  LOP3.LUT R0, R13, R5, R0, 0x96, !PT ;  /* 0x000000050d007212 */ /* 0x000fe200078e9600 */
[----:B------:R-:W-:-:S02]  /*0840*/  UPLOP3.LUT UP0, UPT, UPT, UPT, UPT, 0x40, 0x4 ;  /* 0x000000000004789c */ /* 0x000fc40003f0e870 */
        /* <DEDUP_REMOVED lines=49> */
.L_x_31325:
        /* <DEDUP_REMOVED lines=13> */
[----:B------:R-:W-:Y:S02]  /*0c30*/  HFMA2 R190, -RZ, RZ, 0.1171875, 0 ;  /* 0x2f800000ffbe7431 */ /* 0x000fe400000001ff */
[----:B------:R-:W-:Y:S01]  /*0c40*/  IMAD.MOV.U32 R0, RZ, RZ, 0x3f800000 ;  /* 0x3f800000ff007424 */ /* 0x000fe200078e00ff */
[C---:B------:R-:W-:Y:S01]  /*0c50*/  IADD3 R164, PT, PT, R3.reuse, -0x126145ec, RZ ;  /* 0xed9eba1403a47810 */ /* 0x040fe20007ffe0ff */
[C---:B------:R-:W-:Y:S01]  /*0c60*/  VIADD R166, R3.reuse, 0x646e171e ;  /* 0x646e171e03a67836 */ /* 0x040fe20000000000 */
[----:B------:R-:W-:Y:S01]  /*0c70*/  ISETP.NE.AND.EX P0, PT, RZ, UR11, PT, P0 ;  /* 0x0000000bff007c0c */ /* 0x000fe2000bf05300 */
[C---:B------:R-:W-:Y:S01]  /*0c80*/  VIADD R168, R3.reuse, 0xbb67ae85 ;  /* 0xbb67ae8503a87836 */ /* 0x040fe20000000000 */
[C---:B------:R-:W-:Y:S01]  /*0c90*/  IADD3 R170, PT, PT, R2.reuse, -0x700cb87f, RZ ;  /* 0x8ff3478102aa7810 */ /* 0x040fe20007ffe0ff */
[C---:B------:R-:W-:Y:S01]  /*0ca0*/  VIADD R176, R3.reuse, 0x32370b8f ;  /* 0x32370b8f03b07836 */ /* 0x040fe20000000000 */
[C---:B------:R-:W-:Y:S01]  /*0cb0*/  IADD3 R178, PT, PT, R2.reuse, -0x4ab325aa, RZ ;  /* 0xb54cda5602b27810 */ /* 0x040fe20007ffe0ff */
[C---:B------:R-:W-:Y:S01]  /*0cc0*/  VIADD R177, R2.reuse, 0xf1bbcdc8 ;  /* 0xf1bbcdc802b17836 */ /* 0x040fe20000000000 */
[C---:B------:R-:W-:Y:S01]  /*0cd0*/  IADD3 R181, PT, PT, R2.reuse, -0x255992d5, RZ ;  /* 0xdaa66d2b02b57810 */ /* 0x040fe20007ffe0ff */
[C---:B------:R-:W-:Y:S01]  /*0ce0*/  VIADD R179, R2.reuse, 0x5384540f ;  /* 0x5384540f02b37836 */ /* 0x040fe20000000000 */
[C---:B------:R-:W-:Y:S01]  /*0cf0*/  IADD3 R184, PT, PT, R2.reuse, -0x61c88647, RZ ;  /* 0x9e3779b902b87810 */ /* 0x040fe20007ffe0ff */
[----:B------:R-:W-:Y:S01]  /*0d00*/  VIADD R180, R2, 0x1715609d ;  /* 0x1715609d02b47836 */ /* 0x000fe20000000000 */
[C---:B------:R-:W-:Y:S01]  /*0d10*/  IADD3 R187, PT, PT, R3.reuse, -0x695add53, RZ ;  /* 0x96a522ad03bb7810 */ /* 0x040fe20007ffe0ff */
[----:B------:R-:W-:-:S02]  /*0d20*/  VIADD R182, R3, 0xdb3d7428 ;  /* 0xdb3d742803b67836 */ /* 0x000fc40000000000 */
[C---:B------:R-:W-:Y:S02]  /*0d30*/  VIADD R183, R3.reuse, 0x76cf5d0a ;  /* 0x76cf5d0a03b77836 */ /* 0x040fe40000000000 */
[C---:B------:R-:W-:Y:S02]  /*0d40*/  VIADD R185, R3.reuse, 0x1fd5c5a3 ;  /* 0x1fd5c5a303b97836 */ /* 0x040fe40000000000 */
[C---:B------:R-:W-:Y:S02]  /*0d50*/  VIADD R186, R2.reuse, 0x78dde6e4 ;  /* 0x78dde6e402ba7836 */ /* 0x040fe40000000000 */
[----:B------:R-:W-:Y:S02]  /*0d60*/  VIADD R188, R2, 0x3c6ef372 ;  /* 0x3c6ef37202bc7836 */ /* 0x000fe40000000000 */
[----:B------:R-:W-:Y:S02]  /*0d70*/  VIADD R189, R3, 0xa9066899 ;  /* 0xa906689903bd7836 */ /* 0x000fe40000000000 */
[----:B--2---:R-:W-:Y:S01]  /*0d80*/  @P1 HADD2.F32 R0, -RZ, R8.H0_H0 ;  /* 0x20000008ff001230 */ /* 0x004fe20000004100 */
        /* <DEDUP_REMOVED lines=15> */
.L_x_42239:
[----:B------:R-:W-:Y:S05]  /*0e80*/  BRX R8 -0xe90                                          (*"BRANCH_TARGETS .L_x_42240,.L_x_42241,.L_x_42242"*) ;  /* 0xfffffff0085c7949 */ /* 0x000fea000383ffff */
.L_x_42242:
[----:B------:R-:W-:Y:S01]  /*0e90*/  IADD3 R10, PT, PT, R160, 0x1, RZ ;  /* 0x00000001a00a7810 */ /* 0x000fe20007ffe0ff */
[----:B------:R-:W-:Y:S02]  /*0ea0*/  IMAD.MOV.U32 R108, RZ, RZ, R158 ;  /* 0x000000ffff6c7224 */ /* 0x000fe400078e009e */
[----:B------:R-:W-:Y:S01]  /*0eb0*/  IMAD.MOV.U32 R11, RZ, RZ, R154 ;  /* 0x000000ffff0b7224 */ /* 0x000fe200078e009a */
[----:B------:R-:W-:Y:S06]  /*0ec0*/  BRA `(.L_x_30973) ;  /* 0x0000000000e87947 */ /* 0x000fec0003800000 */
.L_x_42240:
[----:B------:R-:W-:Y:S01]  /*0ed0*/  MOV R108, R158 ;  /* 0x0000009e006c7202 */ /* 0x000fe20000000f00 */
[----:B------:R-:W-:Y:S02]  /*0ee0*/  IMAD.MOV.U32 R10, RZ, RZ, 0x3 ;  /* 0x00000003ff0a7424 */ /* 0x000fe400078e00ff */
[----:B------:R-:W-:Y:S01]  /*0ef0*/  IMAD.MOV.U32 R11, RZ, RZ, R152 ;  /* 0x000000ffff0b7224 */ /* 0x000fe200078e0098 */
[----:B------:R-:W-:Y:S06]  /*0f00*/  BRA `(.L_x_30973) ;  /* 0x0000000000d87947 */ /* 0x000fec0003800000 */
.L_x_42241:
        /* <DEDUP_REMOVED lines=12> */
.L_x_30974:
        /* <DEDUP_REMOVED lines=42> */
.L_x_30973:
        /* <DEDUP_REMOVED lines=12> */
[----:B------:R-:W-:-:S03]  /*1330*/  IMAD.MOV.U32 R8, RZ, RZ, R156 ;  /* 0x000000ffff087224 */ /* 0x000fc600078e009c */
        /* <DEDUP_REMOVED lines=13> */
.L_x_30976:
        /* <DEDUP_REMOVED lines=12> */
.L_x_30977:
        /* <DEDUP_REMOVED lines=43> */
.L_x_30975:
        /* <DEDUP_REMOVED lines=24> */
.L_x_30979:
        /* <DEDUP_REMOVED lines=12> */
.L_x_30980:
        /* <DEDUP_REMOVED lines=43> */
.L_x_30978:
[----:B------:R-:W-:Y:S01]  /*1c70*/  I2FP.F32.U32 R9, R4 ;  /* 0x0000000400097245 */ /* 0x000fe20000201000 */
[----:B------:R-:W-:Y:S01]  /*1c80*/  HADD2.F32 R11, -RZ, R5.H0_H0 ;  /* 0x20000005ff0b7230 */ /* 0x000fe20000004100 */
[----:B------:R-:W-:Y:S01]  /*1c90*/  ISETP.NE.AND P2, PT, R8, 0x1, PT ;  /* 0x000000010800780c */ /* 0x000fe20003f45270 */
[----:B------:R-:W-:Y:S01]  /*1ca0*/  HADD2.F32 R14, -RZ, R49.H0_H0 ;  /* 0x20000031ff0e7230 */ /* 0x000fe20000004100 */
        /* <DEDUP_REMOVED lines=18> */
.L_x_30982:
        /* <DEDUP_REMOVED lines=12> */
.L_x_30983:
        /* <DEDUP_REMOVED lines=43> */
.L_x_30981:
        /* <DEDUP_REMOVED lines=22> */
.L_x_30985:
        /* <DEDUP_REMOVED lines=12> */
.L_x_30986:
        /* <DEDUP_REMOVED lines=43> */
.L_x_30984:
[----:B------:R-:W-:Y:S01]  /*2610*/  I2FP.F32.U32 R5, R4 ;  /* 0x0000000400057245 */ /* 0x000fe20000201000 */
[----:B------:R-:W-:Y:S01]  /*2620*/  HADD2.F32 R9, -RZ, R6.H0_H0 ;  /* 0x20000006ff097230 */ /* 0x000fe20000004100 */
[----:B------:R-:W-:Y:S01]  /*2630*/  ISETP.NE.AND P4, PT, R11, 0x1, PT ;  /* 0x000000010b00780c */ /* 0x000fe20003f85270 */
[----:B------:R-:W-:Y:S02]  /*2640*/  HADD2.F32 R8, -RZ, R50.H0_H0 ;  /* 0x20000032ff087230 */ /* 0x000fe40000004100 */
        /* <DEDUP_REMOVED lines=18> */
.L_x_30988:
        /* <DEDUP_REMOVED lines=12> */
.L_x_30989:
        /* <DEDUP_REMOVED lines=43> */
.L_x_30987:
        /* <DEDUP_REMOVED lines=22> */
.L_x_30991:
        /* <DEDUP_REMOVED lines=12> */
.L_x_30992:
        /* <DEDUP_REMOVED lines=43> */
.L_x_30990:
[----:B------:R-:W-:Y:S01]  /*2fb0*/  I2FP.F32.U32 R5, R5 ;  /* 0x0000000500057245 */ /* 0x000fe20000201000 */
[----:B------:R-:W-:Y:S01]  /*2fc0*/  HADD2.F32 R11, -RZ, R7.H0_H0 ;  /* 0x20000007ff0b7230 */ /* 0x000fe20000004100 */
[----:B------:R-:W-:Y:S01]  /*2fd0*/  ISETP.NE.AND P6, PT, R104, 0x1, PT ;  /* 0x000000016800780c */ /* 0x000fe20003fc5270 */
[----:B------:R-:W-:Y:S02]  /*2fe0*/  HADD2.F32 R10, -RZ, R51.H0_H0 ;  /* 0x20000033ff0a7230 */ /* 0x000fe40000004100 */
        /* <DEDUP_REMOVED lines=18> */
.L_x_30994:
        /* <DEDUP_REMOVED lines=14> */
.L_x_30995:
        /* <DEDUP_REMOVED lines=43> */
.L_x_30993:
[----:B------:R-:W-:Y:S01]  /*34a0*/  I2FP.F32.U32 R5, R4 ;  /* 0x0000000400057245 */ /* 0x000fe20000201000 */
[----:B------:R-:W-:Y:S02]  /*34b0*/  HADD2.F32 R7, -RZ, R7.H1_H1 ;  /* 0x30000007ff077230 */ /* 0x000fe40000004100 */
[----:B------:R-:W-:Y:S02]  /*34c0*/  HADD2.F32 R11, -RZ, R51.H1_H1 ;  /* 0x30000033ff0b7230 */ /* 0x000fe40000004100 */
[----:B------:R-:W-:Y:S01]  /*34d0*/  FFMA.FTZ R5, R5, R190, 1.1641532182693481445e-10 ;  /* 0x2f00000005057423 */ /* 0x000fe200000100be */
[----:B------:R-:W-:-:S04]  /*34e0*/  FMUL.FTZ R7, R7, R0 ;  /* 0x0000000007077220 */ /* 0x000fc80000410000 */
[----:B------:R-:W-:Y:S01]  /*34f0*/  FMUL.FTZ R7, R7, UR5 ;  /* 0x0000000507077c20 */ /* 0x000fe20008410000 */
[----:B------:R-:W-:-:S04]  /*3500*/  FSETP.GTU.FTZ.AND P6, PT, R5, UR4, PT ;  /* 0x0000000405007c0b */ /* 0x000fc8000bfdc000 */
[----:B------:R-:W-:Y:S02]  /*3510*/  FSEL R4, R7, RZ, !P6 ;  /* 0x000000ff07047208 */ /* 0x000fe40007000000 */
[----:B------:R-:W-:-:S03]  /*3520*/  PLOP3.LUT P6, PT, P6, PT, PT, 0x8, 0x80 ;  /* 0x000000000080781c */ /* 0x000fc600037ce170 */
[----:B------:R-:W-:Y:S01]  /*3530*/  FFMA.FTZ R11, R4, R11, R19 ;  /* 0x0000000b040b7223 */ /* 0x000fe20000010013 */
[----:B------:R-:W-:Y:S09]  /*3540*/  BRA `(.L_x_30996) ;  /* 0x0000002400c87947 */ /* 0x000ff20003800000 */
.L_x_30972:
        /* <DEDUP_REMOVED lines=15> */
.L_x_30998:
        /* <DEDUP_REMOVED lines=12> */
.L_x_30999:
        /* <DEDUP_REMOVED lines=42> */
.L_x_30997:
[----:B------:R-:W-:Y:S01]  /*39a0*/  I2FP.F32.U32 R9, R8 ;  /* 0x0000000800097245 */ /* 0x000fe20000201000 */
[----:B-----5:R-:W-:Y:S01]  /*39b0*/  HADD2.F32 R11, -RZ, R4.H0_H0 ;  /* 0x20000004ff0b7230 */ /* 0x020fe20000004100 */
[----:B------:R-:W-:Y:S01]  /*39c0*/  UMOV UR5, UR7 ;  /* 0x0000000700057c82 */ /* 0x000fe20008000000 */
[----:B------:R-:W-:Y:S01]  /*39d0*/  UMOV UR4, UR6 ;  /* 0x0000000600047c82 */ /* 0x000fe20008000000 */
[----:B------:R-:W-:Y:S01]  /*39e0*/  ISETP.NE.AND P2, PT, R10, 0x1, PT ;  /* 0x000000010a00780c */ /* 0x000fe20003f45270 */
[----:B------:R-:W-:Y:S01]  /*39f0*/  FFMA.FTZ R9, R9, R190, 1.1641532182693481445e-10 ;  /* 0x2f00000009097423 */ /* 0x000fe200000100be */
[----:B------:R-:W-:Y:S01]  /*3a00*/  FMUL.FTZ R11, R11, R0 ;  /* 0x000000000b0b7220 */ /* 0x000fe20000410000 */
[----:B------:R-:W-:Y:S01]  /*3a10*/  LOP3.LUT R193, R193, 0xfffffffb, RZ, 0xc0, !PT ;  /* 0xfffffffbc1c17812 */ /* 0x000fe200078ec0ff */
[----:B------:R-:W-:Y:S02]  /*3a20*/  IMAD.MOV.U32 R14, RZ, RZ, 0x2 ;  /* 0x00000002ff0e7424 */ /* 0x000fe400078e00ff */
[----:B------:R-:W-:Y:S01]  /*3a30*/  FMUL.FTZ R11, R11, UR5 ;  /* 0x000000050b0b7c20 */ /* 0x000fe20008410000 */
[----:B------:R-:W-:Y:S01]  /*3a40*/  FSETP.GTU.FTZ.AND P1, PT, R9, UR4, PT ;  /* 0x0000000409007c0b */ /* 0x000fe2000bf3c000 */
[----:B------:R-:W-:-:S02]  /*3a50*/  HADD2.F32 R9, -RZ, R48.H0_H0 ;  /* 0x20000030ff097230 */ /* 0x000fc40000004100 */
[----:B------:R-:W-:Y:S01]  /*3a60*/  IMAD.MOV.U32 R8, RZ, RZ, R156 ;  /* 0x000000ffff087224 */ /* 0x000fe200078e009c */
        /* <DEDUP_REMOVED lines=13> */
.L_x_31001:
        /* <DEDUP_REMOVED lines=12> */
.L_x_31002:
        /* <DEDUP_REMOVED lines=43> */
.L_x_31000:
        /* <DEDUP_REMOVED lines=24> */
.L_x_31004:
        /* <DEDUP_REMOVED lines=12> */
.L_x_31005:
        /* <DEDUP_REMOVED lines=43> */
.L_x_31003:
        /* <DEDUP_REMOVED lines=22> */
.L_x_31007:
        /* <DEDUP_REMOVED lines=12> */
.L_x_31008:
        /* <DEDUP_REMOVED lines=43> */
.L_x_31006:
        /* <DEDUP_REMOVED lines=22> */
.L_x_31010:
        /* <DEDUP_REMOVED lines=12> */
.L_x_31011:
        /* <DEDUP_REMOVED lines=43> */
.L_x_31009:
        /* <DEDUP_REMOVED lines=22> */
.L_x_31013:
        /* <DEDUP_REMOVED lines=12> */
.L_x_31014:
        /* <DEDUP_REMOVED lines=43> */
.L_x_31012:
        /* <DEDUP_REMOVED lines=22> */
.L_x_31016:
        /* <DEDUP_REMOVED lines=12> */
.L_x_31017:
        /* <DEDUP_REMOVED lines=43> */
.L_x_31015:
        /* <DEDUP_REMOVED lines=22> */
.L_x_31019:
        /* <DEDUP_REMOVED lines=14> */
.L_x_31020:
        /* <DEDUP_REMOVED lines=43> */
.L_x_31018:
        /* <DEDUP_REMOVED lines=9> */
[----:B------:R-:W-:-:S10]  /*5c60*/  FMUL.FTZ R11, R11, R4 ;  /* 0x000000040b0b7220 */ /* 0x000fd40000410000 */
.L_x_30996:
        /* <DEDUP_REMOVED lines=9> */
[----:B------:R-:W-:Y:S01]  /*5d00*/  SEL R6, RZ, 0x100, !P5 ;  /* 0x00000100ff067807 */ /* 0x000fe20006800000 */
[----:B------:R-:W2:Y:S01]  /*5d10*/  @P0 LDC.64 R110, c[0x0][0x3a0] ;  /* 0x0000e800ff6e0b82 */ /* 0x000ea20000000a00 */
[----:B------:R-:W-:Y:S02]  /*5d20*/  LOP3.LUT R113, R113, R7, R104, 0xfe, !PT ;  /* 0x0000000771717212 */ /* 0x000fe400078efe68 */
[----:B------:R-:W-:Y:S02]  /*5d30*/  SEL R112, RZ, 0x1, !P3 ;  /* 0x00000001ff707807 */ /* 0x000fe40005800000 */
[----:B------:R-:W-:Y:S02]  /*5d40*/  LOP3.LUT R6, R6, R4, R5, 0xfe, !PT ;  /* 0x0000000406067212 */ /* 0x000fe400078efe05 */
[----:B------:R-:W-:Y:S01]  /*5d50*/  SEL R7, RZ, 0x1, !P6 ;  /* 0x00000001ff077807 */ /* 0x000fe20007000000 */
[C---:B0-----:R-:W-:Y:S01]  /*5d60*/  IMAD.WIDE.U32 R4, R159.reuse, 0x20, R148 ;  /* 0x000000209f047825 */ /* 0x041fe200078e0094 */
[----:B------:R-:W-:-:S02]  /*5d70*/  IADD3 R161, PT, PT, R159, 0x80, RZ ;  /* 0x000000809fa17810 */ /* 0x000fc40007ffe0ff */
[----:B------:R-:W-:Y:S02]  /*5d80*/  LOP3.LUT R113, R113, R112, RZ, 0xfc, !PT ;  /* 0x0000007071717212 */ /* 0x000fe400078efcff */
[----:B------:R-:W-:Y:S01]  /*5d90*/  LOP3.LUT R112, R6, R7, RZ, 0xfc, !PT ;  /* 0x0000000706707212 */ /* 0x000fe200078efcff */
[----:B------:R-:W-:Y:S01]  /*5da0*/  IMAD.WIDE.U32 R104, R161, 0x10, R140 ;  /* 0x00000010a1687825 */ /* 0x000fe200078e008c */
[----:B------:R0:W-:Y:S03]  /*5db0*/  STG.E.128 desc[UR8][R4.64], R12 ;  /* 0x0000000c04007986 */ /* 0x0001e6000c101d08 */
[----:B-1----:R-:W-:Y:S01]  /*5dc0*/  IMAD.WIDE.U32 R6, R159, 0x8, R150 ;  /* 0x000000089f067825 */ /* 0x002fe200078e0096 */
[----:B------:R0:W-:Y:S04]  /*5dd0*/  STG.E.128 desc[UR8][R4.64+0x10], R8 ;  /* 0x0000100804007986 */ /* 0x0001e8000c101d08 */
[----:B------:R0:W-:Y:S01]  /*5de0*/  STG.E.64 desc[UR8][R6.64], R112 ;  /* 0x0000007006007986 */ /* 0x0001e2000c101b08 */
[----:B--2---:R-:W-:-:S03]  /*5df0*/  @P0 IMAD.WIDE.U32 R110, R161, 0x20, R110 ;  /* 0x00000020a16e0825 */ /* 0x004fc600078e006e */
[----:B------:R-:W5:Y:S04]  /*5e00*/  LDG.E.128 R104, desc[UR8][R104.64] ;  /* 0x0000000868687981 */ /* 0x000f68000c1e1d00 */
[----:B------:R0:W5:Y:S04]  /*5e10*/  @P0 LDG.E.128 R20, desc[UR8][R110.64] ;  /* 0x000000086e140981 */ /* 0x000168000c1e1d00 */
        /* <DEDUP_REMOVED lines=17> */
.L_x_31023:
        /* <DEDUP_REMOVED lines=12> */
.L_x_31024:
        /* <DEDUP_REMOVED lines=42> */
.L_x_31022:
        /* <DEDUP_REMOVED lines=24> */
.L_x_31026:
        /* <DEDUP_REMOVED lines=12> */
.L_x_31027:
        /* <DEDUP_REMOVED lines=43> */
.L_x_31025:
        /* <DEDUP_REMOVED lines=24> */
.L_x_31029:
        /* <DEDUP_REMOVED lines=12> */
.L_x_31030:
        /* <DEDUP_REMOVED lines=43> */
.L_x_31028:
        /* <DEDUP_REMOVED lines=22> */
.L_x_31032:
        /* <DEDUP_REMOVED lines=12> */
.L_x_31033:
        /* <DEDUP_REMOVED lines=43> */
.L_x_31031:
        /* <DEDUP_REMOVED lines=22> */
.L_x_31035:
        /* <DEDUP_REMOVED lines=12> */
.L_x_31036:
        /* <DEDUP_REMOVED lines=43> */
.L_x_31034:
        /* <DEDUP_REMOVED lines=22> */
.L_x_31038:
        /* <DEDUP_REMOVED lines=12> */
.L_x_31039:
        /* <DEDUP_REMOVED lines=43> */
.L_x_31037:
        /* <DEDUP_REMOVED lines=22> */
.L_x_31041:
        /* <DEDUP_REMOVED lines=12> */
.L_x_31042:
        /* <DEDUP_REMOVED lines=43> */
.L_x_31040:
        /* <DEDUP_REMOVED lines=22> */
.L_x_31044:
        /* <DEDUP_REMOVED lines=14> */
.L_x_31045:
        /* <DEDUP_REMOVED lines=43> */
.L_x_31043:
[----:B------:R-:W-:Y:S01]  /*84a0*/  I2FP.F32.U32 R109, R108 ;  /* 0x0000006c006d7245 */ /* 0x000fe20000201000 */
[----:B------:R-:W-:-:S04]  /*84b0*/  HADD2.F32 R107, -RZ, R107.H1_H1 ;  /* 0x3000006bff6b7230 */ /* 0x000fc80000004100 */
[----:B------:R-:W-:Y:S01]  /*84c0*/  FFMA.FTZ R109, R109, R190, 1.1641532182693481445e-10 ;  /* 0x2f0000006d6d7423 */ /* 0x000fe200000100be */
[----:B------:R-:W-:-:S04]  /*84d0*/  FMUL.FTZ R107, R107, R0 ;  /* 0x000000006b6b7220 */ /* 0x000fc80000410000 */
[----:B------:R-:W-:Y:S01]  /*84e0*/  FMUL.FTZ R107, R107, UR5 ;  /* 0x000000056b6b7c20 */ /* 0x000fe20008410000 */
[----:B------:R-:W-:-:S04]  /*84f0*/  FSETP.GTU.FTZ.AND P6, PT, R109, UR4, PT ;  /* 0x000000046d007c0b */ /* 0x000fc8000bfdc000 */
[----:B------:R-:W-:Y:S01]  /*8500*/  FSEL R108, R107, RZ, !P6 ;  /* 0x000000ff6b6c7208 */ /* 0x000fe20007000000 */
[----:B------:R-:W-:Y:S01]  /*8510*/  HADD2.F32 R107, -RZ, R47.H1_H1 ;  /* 0x3000002fff6b7230 */ /* 0x000fe20000004100 */
[----:B------:R-:W-:-:S04]  /*8520*/  PLOP3.LUT P6, PT, P6, PT, PT, 0x8, 0x80 ;  /* 0x000000000080781c */ /* 0x000fc800037ce170 */
[----:B------:R-:W-:Y:S01]  /*8530*/  FFMA.FTZ R107, R108, R107, R19 ;  /* 0x0000006b6c6b7223 */ /* 0x000fe20000010013 */
[----:B------:R-:W-:Y:S08]  /*8540*/  BRA `(.L_x_31046) ;  /* 0x0000002400c07947 */ /* 0x000ff00003800000 */
.L_x_31021:
        /* <DEDUP_REMOVED lines=15> */
.L_x_31048:
        /* <DEDUP_REMOVED lines=12> */
.L_x_31049:
        /* <DEDUP_REMOVED lines=42> */
.L_x_31047:
        /* <DEDUP_REMOVED lines=24> */
.L_x_31051:
        /* <DEDUP_REMOVED lines=12> */
.L_x_31052:
        /* <DEDUP_REMOVED lines=43> */
.L_x_31050:
        /* <DEDUP_REMOVED lines=24> */
.L_x_31054:
        /* <DEDUP_REMOVED lines=12> */
.L_x_31055:
        /* <DEDUP_REMOVED lines=43> */
.L_x_31053:
        /* <DEDUP_REMOVED lines=22> */
.L_x_31057:
        /* <DEDUP_REMOVED lines=12> */
.L_x_31058:
        /* <DEDUP_REMOVED lines=43> */
.L_x_31056:
        /* <DEDUP_REMOVED lines=22> */
.L_x_31060:
        /* <DEDUP_REMOVED lines=12> */
.L_x_31061:
        /* <DEDUP_REMOVED lines=43> */
.L_x_31059:
        /* <DEDUP_REMOVED lines=8> */
[----:B------:R-:W-:Y:S01]  /*9da0*/  HADD2.F32 R109, -RZ, R46.H0_H0 ;  /* 0x2000002eff6d7230 */ /* 0x000fe20000004100 */
        /* <DEDUP_REMOVED lines=13> */
.L_x_31063:
        /* <DEDUP_REMOVED lines=12> */
.L_x_31064:
        /* <DEDUP_REMOVED lines=43> */
.L_x_31062:
        /* <DEDUP_REMOVED lines=22> */
.L_x_31066:
        /* <DEDUP_REMOVED lines=12> */
.L_x_31067:
        /* <DEDUP_REMOVED lines=43> */
.L_x_31065:
        /* <DEDUP_REMOVED lines=22> */
.L_x_31069:
        /* <DEDUP_REMOVED lines=14> */
.L_x_31070:
        /* <DEDUP_REMOVED lines=43> */
.L_x_31068:
        /* <DEDUP_REMOVED lines=10> */
.L_x_31046:
[----:B------:R-:W0:Y:S01]  /*ac50*/  @P0 LDC.64 R118, c[0x0][0x3a0] ;  /* 0x0000e800ff760b82 */ /* 0x000e220000000a00 */
[----:B------:R-:W-:Y:S01]  /*ac60*/  SEL R112, RZ, 0x10000, !P5 ;  /* 0x00010000ff707807 */ /* 0x000fe20006800000 */
[----:B------:R-:W-:Y:S01]  /*ac70*/  IMAD.WIDE.U32 R116, R161, 0x8, R150 ;  /* 0x00000008a1747825 */ /* 0x000fe200078e0096 */
[C---:B------:R-:W-:Y:S02]  /*ac80*/  LOP3.LUT P5, RZ, R193.reuse, 0x2, RZ, 0xc0, !PT ;  /* 0x00000002c1ff7812 */ /* 0x040fe400078ac0ff */
[----:B------:R-:W-:Y:S02]  /*ac90*/  SEL R113, RZ, 0x1000000, !P6 ;  /* 0x01000000ff717807 */ /* 0x000fe40007000000 */
[----:B------:R-:W-:Y:S02]  /*aca0*/  SEL R121, RZ, 0x100, !P4 ;  /* 0x00000100ff797807 */ /* 0x000fe40006000000 */
[----:B------:R-:W-:Y:S02]  /*acb0*/  LOP3.LUT P6, RZ, R193, 0x4, RZ, 0xc0, !PT ;  /* 0x00000004c1ff7812 */ /* 0x000fe400078cc0ff */
[----:B------:R-:W-:-:S02]  /*acc0*/  SEL R109, RZ, 0x1000000, !P2 ;  /* 0x01000000ff6d7807 */ /* 0x000fc40005000000 */
[----:B------:R-:W-:Y:S02]  /*acd0*/  SEL R108, RZ, 0x10000, !P1 ;  /* 0x00010000ff6c7807 */ /* 0x000fe40004800000 */
[----:B------:R-:W-:Y:S02]  /*ace0*/  SEL R111, RZ, 0x100, !P5 ;  /* 0x00000100ff6f7807 */ /* 0x000fe40006800000 */
[----:B------:R-:W-:Y:S02]  /*acf0*/  LOP3.LUT R121, R121, R113, R112, 0xfe, !PT ;  /* 0x0000007179797212 */ /* 0x000fe400078efe70 */
[----:B------:R-:W-:Y:S02]  /*ad00*/  SEL R120, RZ, 0x1, !P3 ;  /* 0x00000001ff787807 */ /* 0x000fe40005800000 */
[----:B------:R-:W-:Y:S01]  /*ad10*/  LOP3.LUT R111, R111, R109, R108, 0xfe, !PT ;  /* 0x0000006d6f6f7212 */ /* 0x000fe200078efe6c */
[----:B------:R-:W-:Y:S01]  /*ad20*/  IMAD.WIDE.U32 R108, R161, 0x20, R148 ;  /* 0x00000020a16c7825 */ /* 0x000fe200078e0094 */
[----:B------:R-:W-:-:S02]  /*ad30*/  SEL R112, RZ, 0x1, !P6 ;  /* 0x00000001ff707807 */ /* 0x000fc40007000000 */
[----:B------:R-:W-:Y:S02]  /*ad40*/  IADD3 R163, PT, PT, R159, 0x100, RZ ;  /* 0x000001009fa37810 */ /* 0x000fe40007ffe0ff */
[----:B------:R-:W-:Y:S01]  /*ad50*/  LOP3.LUT R121, R121, R120, RZ, 0xfc, !PT ;  /* 0x0000007879797212 */ /* 0x000fe200078efcff */
[----:B------:R1:W-:Y:S01]  /*ad60*/  STG.E.128 desc[UR8][R108.64], R4 ;  /* 0x000000046c007986 */ /* 0x0003e2000c101d08 */
[----:B------:R-:W-:Y:S01]  /*ad70*/  LOP3.LUT R120, R111, R112, RZ, 0xfc, !PT ;  /* 0x000000706f787212 */ /* 0x000fe200078efcff */
[C---:B------:R-:W-:Y:S02]  /*ad80*/  IMAD.WIDE.U32 R112, R163.reuse, 0x10, R140 ;  /* 0x00000010a3707825 */ /* 0x040fe400078e008c */
[----:B------:R1:W-:Y:S02]  /*ad90*/  STG.E.128 desc[UR8][R108.64+0x10], R104 ;  /* 0x000010686c007986 */ /* 0x0003e4000c101d08 */
[----:B0-----:R-:W-:Y:S02]  /*ada0*/  @P0 IMAD.WIDE.U32 R118, R163, 0x20, R118 ;  /* 0x00000020a3760825 */ /* 0x001fe400078e0076 */
        /* <DEDUP_REMOVED lines=20> */
.L_x_31073:
        /* <DEDUP_REMOVED lines=12> */
.L_x_31074:
        /* <DEDUP_REMOVED lines=42> */
.L_x_31072:
        /* <DEDUP_REMOVED lines=24> */
.L_x_31076:
        /* <DEDUP_REMOVED lines=12> */
.L_x_31077:
        /* <DEDUP_REMOVED lines=43> */
.L_x_31075:
        /* <DEDUP_REMOVED lines=24> */
.L_x_31079:
        /* <DEDUP_REMOVED lines=12> */
.L_x_31080:
        /* <DEDUP_REMOVED lines=43> */
.L_x_31078:
        /* <DEDUP_REMOVED lines=22> */
.L_x_31082:
        /* <DEDUP_REMOVED lines=12> */
.L_x_31083:
        /* <DEDUP_REMOVED lines=43> */
.L_x_31081:
        /* <DEDUP_REMOVED lines=22> */
.L_x_31085:
        /* <DEDUP_REMOVED lines=12> */
.L_x_31086:
        /* <DEDUP_REMOVED lines=43> */
.L_x_31084:
        /* <DEDUP_REMOVED lines=22> */
.L_x_31088:
        /* <DEDUP_REMOVED lines=12> */
.L_x_31089:
        /* <DEDUP_REMOVED lines=43> */
.L_x_31087:
        /* <DEDUP_REMOVED lines=22> */
.L_x_31091:
        /* <DEDUP_REMOVED lines=12> */
.L_x_31092:
        /* <DEDUP_REMOVED lines=43> */
.L_x_31090:
        /* <DEDUP_REMOVED lines=22> */
.L_x_31094:
        /* <DEDUP_REMOVED lines=14> */
.L_x_31095:
        /* <DEDUP_REMOVED lines=43> */
.L_x_31093:
        /* <DEDUP_REMOVED lines=11> */
.L_x_31071:
        /* <DEDUP_REMOVED lines=15> */
.L_x_31098:
        /* <DEDUP_REMOVED lines=12> */
.L_x_31099:
        /* <DEDUP_REMOVED lines=43> */
.L_x_31097:
        /* <DEDUP_REMOVED lines=24> */
.L_x_31101:
        /* <DEDUP_REMOVED lines=12> */
.L_x_31102:
        /* <DEDUP_REMOVED lines=43> */
.L_x_31100:
        /* <DEDUP_REMOVED lines=24> */
.L_x_31104:
        /* <DEDUP_REMOVED lines=12> */
.L_x_31105:
        /* <DEDUP_REMOVED lines=43> */
.L_x_31103:
[----:B------:R-:W-:Y:S01]  /*e350*/  I2FP.F32.U32 R111, R110 ;  /* 0x0000006e006f7245 */ /* 0x000fe20000201000 */
[----:B------:R-:W-:Y:S01]  /*e360*/  HADD2.F32 R117, -RZ, R113.H0_H0 ;  /* 0x20000071ff757230 */ /* 0x000fe20000004100 */
[----:B------:R-:W-:-:S03]  /*e370*/  ISETP.NE.AND P2, PT, R112, 0x1, PT ;  /* 0x000000017000780c */ /* 0x000fc60003f45270 */
[----:B------:R-:W-:Y:S01]  /*e380*/  FFMA.FTZ R111, R111, R190, 1.1641532182693481445e-10 ;  /* 0x2f0000006f6f7423 */ /* 0x000fe200000100be */
[----:B------:R-:W-:-:S04]  /*e390*/  FMUL.FTZ R117, R117, R0 ;  /* 0x0000000075757220 */ /* 0x000fc80000410000 */
[----:B------:R-:W-:Y:S01]  /*e3a0*/  FMUL.FTZ R110, R117, UR5 ;  /* 0x00000005756e7c20 */ /* 0x000fe20008410000 */
[----:B------:R-:W-:Y:S01]  /*e3b0*/  FSETP.GTU.FTZ.AND P1, PT, R111, UR4, PT ;  /* 0x000000046f007c0b */ /* 0x000fe2000bf3c000 */
[----:B------:R-:W-:Y:S02]  /*e3c0*/  HADD2.F32 R111, -RZ, R41.H0_H0 ;  /* 0x20000029ff6f7230 */ /* 0x000fe40000004100 */
[----:B------:R-:W-:Y:S01]  /*e3d0*/  IMAD.MOV.U32 R117, RZ, RZ, 0x2 ;  /* 0x00000002ff757424 */ /* 0x000fe200078e00ff */
        /* <DEDUP_REMOVED lines=13> */
.L_x_31107:
        /* <DEDUP_REMOVED lines=12> */
.L_x_31108:
        /* <DEDUP_REMOVED lines=43> */
.L_x_31106:
        /* <DEDUP_REMOVED lines=22> */
.L_x_31110:
        /* <DEDUP_REMOVED lines=12> */
.L_x_31111:
        /* <DEDUP_REMOVED lines=43> */
.L_x_31109:
        /* <DEDUP_REMOVED lines=22> */
.L_x_31113:
        /* <DEDUP_REMOVED lines=12> */
.L_x_31114:
        /* <DEDUP_REMOVED lines=43> */
.L_x_31112:
        /* <DEDUP_REMOVED lines=22> */
.L_x_31116:
        /* <DEDUP_REMOVED lines=12> */
.L_x_31117:
        /* <DEDUP_REMOVED lines=43> */
.L_x_31115:
        /* <DEDUP_REMOVED lines=22> */
.L_x_31119:
        /* <DEDUP_REMOVED lines=14> */
.L_x_31120:
        /* <DEDUP_REMOVED lines=43> */
.L_x_31118:
        /* <DEDUP_REMOVED lines=10> */
.L_x_31096:
        /* <DEDUP_REMOVED lines=42> */
.L_x_31123:
        /* <DEDUP_REMOVED lines=12> */
.L_x_31124:
        /* <DEDUP_REMOVED lines=42> */
.L_x_31122:
        /* <DEDUP_REMOVED lines=24> */
.L_x_31126:
        /* <DEDUP_REMOVED lines=12> */
.L_x_31127:
        /* <DEDUP_REMOVED lines=43> */
.L_x_31125:
        /* <DEDUP_REMOVED lines=24> */
.L_x_31129:
        /* <DEDUP_REMOVED lines=12> */
.L_x_31130:
        /* <DEDUP_REMOVED lines=43> */
.L_x_31128:
        /* <DEDUP_REMOVED lines=22> */
.L_x_31132:
        /* <DEDUP_REMOVED lines=12> */
.L_x_31133:
        /* <DEDUP_REMOVED lines=43> */
.L_x_31131:
        /* <DEDUP_REMOVED lines=22> */
.L_x_31135:
        /* <DEDUP_REMOVED lines=12> */
.L_x_31136:
        /* <DEDUP_REMOVED lines=43> */
.L_x_31134:
        /* <DEDUP_REMOVED lines=22> */
.L_x_31138:
        /* <DEDUP_REMOVED lines=12> */
.L_x_31139:
        /* <DEDUP_REMOVED lines=43> */
.L_x_31137:
        /* <DEDUP_REMOVED lines=22> */
.L_x_31141:
        /* <DEDUP_REMOVED lines=12> */
.L_x_31142:
        /* <DEDUP_REMOVED lines=43> */
.L_x_31140:
        /* <DEDUP_REMOVED lines=22> */
.L_x_31144:
        /* <DEDUP_REMOVED lines=14> */
.L_x_31145:
        /* <DEDUP_REMOVED lines=43> */
.L_x_31143:
        /* <DEDUP_REMOVED lines=11> */
.L_x_31121:
        /* <DEDUP_REMOVED lines=15> */
.L_x_31148:
        /* <DEDUP_REMOVED lines=12> */
.L_x_31149:
        /* <DEDUP_REMOVED lines=42> */
.L_x_31147:
[----:B------:R-:W-:Y:S01]  /*12930*/  I2FP.F32.U32 R117, R117 ;  /* 0x0000007500757245 */ /* 0x000fe20000201000 */
[----:B-----5:R-:W-:Y:S01]  /*12940*/  HADD2.F32 R119, -RZ, R120.H0_H0 ;  /* 0x20000078ff777230 */ /* 0x020fe20000004100 */
[----:B------:R-:W-:Y:S01]  /*12950*/  ISETP.NE.AND P2, PT, R118, 0x1, PT ;  /* 0x000000017600780c */ /* 0x000fe20003f45270 */
[----:B------:R-:W-:Y:S01]  /*12960*/  HFMA2 R124, -RZ, RZ, 0, 1.1920928955078125e-07 ;  /* 0x00000002ff7c7431 */ /* 0x000fe200000001ff */
        /* <DEDUP_REMOVED lines=20> */
.L_x_31151:
        /* <DEDUP_REMOVED lines=12> */
.L_x_31152:
        /* <DEDUP_REMOVED lines=43> */
.L_x_31150:
        /* <DEDUP_REMOVED lines=24> */
.L_x_31154:
        /* <DEDUP_REMOVED lines=12> */
.L_x_31155:
        /* <DEDUP_REMOVED lines=43> */
.L_x_31153:
        /* <DEDUP_REMOVED lines=22> */
.L_x_31157:
        /* <DEDUP_REMOVED lines=12> */
.L_x_31158:
        /* <DEDUP_REMOVED lines=43> */
.L_x_31156:
        /* <DEDUP_REMOVED lines=22> */
.L_x_31160:
        /* <DEDUP_REMOVED lines=12> */
.L_x_31161:
        /* <DEDUP_REMOVED lines=43> */
.L_x_31159:
        /* <DEDUP_REMOVED lines=22> */
.L_x_31163:
        /* <DEDUP_REMOVED lines=12> */
.L_x_31164:
        /* <DEDUP_REMOVED lines=43> */
.L_x_31162:
        /* <DEDUP_REMOVED lines=22> */
.L_x_31166:
        /* <DEDUP_REMOVED lines=12> */
.L_x_31167:
        /* <DEDUP_REMOVED lines=43> */
.L_x_31165:
        /* <DEDUP_REMOVED lines=22> */
.L_x_31169:
        /* <DEDUP_REMOVED lines=14> */
.L_x_31170:
        /* <DEDUP_REMOVED lines=43> */
.L_x_31168:
        /* <DEDUP_REMOVED lines=10> */
.L_x_31146:
[----:B------:R-:W0:Y:S01]  /*14be0*/  @P0 LDC.64 R134, c[0x0][0x3a0] ;  /* 0x0000e800ff860b82 */ /* 0x000e220000000a00 */
[----:B------:R-:W-:Y:S01]  /*14bf0*/  SEL R128, RZ, 0x10000, !P5 ;  /* 0x00010000ff807807 */ /* 0x000fe20006800000 */
[----:B------:R-:W-:Y:S01]  /*14c00*/  VIADD R167, R159, 0x200 ;  /* 0x000002009fa77836 */ /* 0x000fe20000000000 */
[C---:B------:R-:W-:Y:S02]  /*14c10*/  LOP3.LUT P5, RZ, R193.reuse, 0x2, RZ, 0xc0, !PT ;  /* 0x00000002c1ff7812 */ /* 0x040fe400078ac0ff */
[----:B------:R-:W-:Y:S02]  /*14c20*/  SEL R123, RZ, 0x1000000, !P6 ;  /* 0x01000000ff7b7807 */ /* 0x000fe40007000000 */
[----:B------:R-:W-:Y:S02]  /*14c30*/  SEL R137, RZ, 0x100, !P4 ;  /* 0x00000100ff897807 */ /* 0x000fe40006000000 */
[----:B------:R-:W-:Y:S02]  /*14c40*/  LOP3.LUT P6, RZ, R193, 0x4, RZ, 0xc0, !PT ;  /* 0x00000004c1ff7812 */ /* 0x000fe400078cc0ff */
[----:B------:R-:W-:-:S02]  /*14c50*/  SEL R120, RZ, 0x1000000, !P2 ;  /* 0x01000000ff787807 */ /* 0x000fc40005000000 */
[----:B------:R-:W-:Y:S02]  /*14c60*/  SEL R121, RZ, 0x10000, !P1 ;  /* 0x00010000ff797807 */ /* 0x000fe40004800000 */
[----:B------:R-:W-:Y:S02]  /*14c70*/  SEL R122, RZ, 0x100, !P5 ;  /* 0x00000100ff7a7807 */ /* 0x000fe40006800000 */
[----:B------:R-:W-:Y:S01]  /*14c80*/  LOP3.LUT R137, R137, R123, R128, 0xfe, !PT ;  /* 0x0000007b89897212 */ /* 0x000fe200078efe80 */
[----:B------:R-:W-:Y:S01]  /*14c90*/  IMAD.WIDE.U32 R128, R167, 0x10, R140 ;  /* 0x00000010a7807825 */ /* 0x000fe200078e008c */
[----:B------:R-:W-:Y:S02]  /*14ca0*/  SEL R136, RZ, 0x1, !P3 ;  /* 0x00000001ff887807 */ /* 0x000fe40005800000 */
[----:B------:R-:W-:Y:S01]  /*14cb0*/  LOP3.LUT R122, R122, R120, R121, 0xfe, !PT ;  /* 0x000000787a7a7212 */ /* 0x000fe200078efe79 */
[----:B------:R-:W-:Y:S01]  /*14cc0*/  IMAD.WIDE.U32 R120, R165, 0x20, R148 ;  /* 0x00000020a5787825 */ /* 0x000fe200078e0094 */
[----:B------:R-:W-:-:S02]  /*14cd0*/  SEL R123, RZ, 0x1, !P6 ;  /* 0x00000001ff7b7807 */ /* 0x000fc40007000000 */
[----:B------:R-:W-:Y:S01]  /*14ce0*/  LOP3.LUT R137, R137, R136, RZ, 0xfc, !PT ;  /* 0x0000008889897212 */ /* 0x000fe200078efcff */
[----:B0-----:R-:W-:Y:S01]  /*14cf0*/  @P0 IMAD.WIDE.U32 R134, R167, 0x20, R134 ;  /* 0x00000020a7860825 */ /* 0x001fe200078e0086 */
[----:B------:R-:W-:Y:S01]  /*14d00*/  LOP3.LUT R136, R122, R123, RZ, 0xfc, !PT ;  /* 0x0000007b7a887212 */ /* 0x000fe200078efcff */
[----:B------:R0:W-:Y:S02]  /*14d10*/  STG.E.128 desc[UR8][R120.64], R116 ;  /* 0x0000007478007986 */ /* 0x0001e4000c101d08 */
[----:B------:R-:W-:Y:S02]  /*14d20*/  IMAD.WIDE.U32 R122, R165, 0x8, R150 ;  /* 0x00000008a57a7825 */ /* 0x000fe400078e0096 */
[----:B------:R0:W-:Y:S04]  /*14d30*/  STG.E.128 desc[UR8][R120.64+0x10], R124 ;  /* 0x0000107c78007986 */ /* 0x0001e8000c101d08 */
[----:B------:R0:W-:Y:S04]  /*14d40*/  STG.E.64 desc[UR8][R122.64], R136 ;  /* 0x000000887a007986 */ /* 0x0001e8000c101b08 */
[----:B------:R0:W5:Y:S04]  /*14d50*/  @P0 LDG.E.128 R20, desc[UR8][R134.64] ;  /* 0x0000000886140981 */ /* 0x000168000c1e1d00 */
[----:B------:R0:W5:Y:S04]  /*14d60*/  @P0 LDG.E.128 R16, desc[UR8][R134.64+0x10] ;  /* 0x0000100886100981 */ /* 0x000168000c1e1d00 */
[----:B------:R-:W5:Y:S01]  /*14d70*/  LDG.E.128 R128, desc[UR8][R128.64] ;  /* 0x0000000880807981 */ /* 0x000f62000c1e1d00 */
[----:B------:R-:W-:Y:S05]  /*14d80*/  @!P0 BRA `(.L_x_31171) ;  /* 0x0000002400c88947 */ /* 0x000fea0003800000 */
        /* <DEDUP_REMOVED lines=15> */
.L_x_31173:
        /* <DEDUP_REMOVED lines=12> */
.L_x_31174:
        /* <DEDUP_REMOVED lines=43> */
.L_x_31172:
        /* <DEDUP_REMOVED lines=24> */
.L_x_31176:
        /* <DEDUP_REMOVED lines=12> */
.L_x_31177:
        /* <DEDUP_REMOVED lines=43> */
.L_x_31175:
        /* <DEDUP_REMOVED lines=24> */
.L_x_31179:
        /* <DEDUP_REMOVED lines=12> */
.L_x_31180:
        /* <DEDUP_REMOVED lines=43> */
.L_x_31178:
        /* <DEDUP_REMOVED lines=22> */
.L_x_31182:
        /* <DEDUP_REMOVED lines=12> */
.L_x_31183:
        /* <DEDUP_REMOVED lines=43> */
.L_x_31181:
        /* <DEDUP_REMOVED lines=22> */
.L_x_31185:
        /* <DEDUP_REMOVED lines=12> */
.L_x_31186:
        /* <DEDUP_REMOVED lines=43> */
.L_x_31184:
        /* <DEDUP_REMOVED lines=22> */
.L_x_31188:
        /* <DEDUP_REMOVED lines=12> */
.L_x_31189:
        /* <DEDUP_REMOVED lines=43> */
.L_x_31187:
        /* <DEDUP_REMOVED lines=22> */
.L_x_31191:
        /* <DEDUP_REMOVED lines=12> */
.L_x_31192:
        /* <DEDUP_REMOVED lines=43> */
.L_x_31190:
        /* <DEDUP_REMOVED lines=22> */
.L_x_31194:
        /* <DEDUP_REMOVED lines=14> */
.L_x_31195:
        /* <DEDUP_REMOVED lines=43> */
.L_x_31193:
        /* <DEDUP_REMOVED lines=11> */
.L_x_31171:
        /* <DEDUP_REMOVED lines=15> */
.L_x_31198:
        /* <DEDUP_REMOVED lines=12> */
.L_x_31199:
        /* <DEDUP_REMOVED lines=42> */
.L_x_31197:
        /* <DEDUP_REMOVED lines=24> */
.L_x_31201:
        /* <DEDUP_REMOVED lines=12> */
.L_x_31202:
        /* <DEDUP_REMOVED lines=43> */
.L_x_31200:
        /* <DEDUP_REMOVED lines=24> */
.L_x_31204:
        /* <DEDUP_REMOVED lines=12> */
.L_x_31205:
        /* <DEDUP_REMOVED lines=43> */
.L_x_31203:
        /* <DEDUP_REMOVED lines=22> */
.L_x_31207:
        /* <DEDUP_REMOVED lines=12> */
.L_x_31208:
        /* <DEDUP_REMOVED lines=43> */
.L_x_31206:
        /* <DEDUP_REMOVED lines=22> */
.L_x_31210:
        /* <DEDUP_REMOVED lines=12> */
.L_x_31211:
        /* <DEDUP_REMOVED lines=43> */
.L_x_31209:
        /* <DEDUP_REMOVED lines=8> */
[----:B------:R-:W-:Y:S02]  /*18d00*/  HADD2.F32 R133, -RZ, R34.H0_H0 ;  /* 0x20000022ff857230 */ /* 0x000fe40000004100 */
        /* <DEDUP_REMOVED lines=13> */
.L_x_31213:
        /* <DEDUP_REMOVED lines=12> */
.L_x_31214:
        /* <DEDUP_REMOVED lines=43> */
.L_x_31212:
        /* <DEDUP_REMOVED lines=22> */
.L_x_31216:
        /* <DEDUP_REMOVED lines=12> */
.L_x_31217:
        /* <DEDUP_REMOVED lines=43> */
.L_x_31215:
        /* <DEDUP_REMOVED lines=22> */
.L_x_31219:
        /* <DEDUP_REMOVED lines=14> */
.L_x_31220:
        /* <DEDUP_REMOVED lines=43> */
.L_x_31218:
        /* <DEDUP_REMOVED lines=10> */
.L_x_31196:
[----:B------:R-:W0:Y:S01]  /*19bb0*/  @P0 LDC.64 R144, c[0x0][0x3a0] ;  /* 0x0000e800ff900b82 */ /* 0x000e220000000a00 */
[----:B------:R-:W-:Y:S01]  /*19bc0*/  SEL R136, RZ, 0x10000, !P5 ;  /* 0x00010000ff887807 */ /* 0x000fe20006800000 */
[----:B------:R-:W-:Y:S01]  /*19bd0*/  VIADD R169, R159, 0x280 ;  /* 0x000002809fa97836 */ /* 0x000fe20000000000 */
[----:B------:R-:W-:Y:S01]  /*19be0*/  LOP3.LUT P5, RZ, R193, 0x2, RZ, 0xc0, !PT ;  /* 0x00000002c1ff7812 */ /* 0x000fe200078ac0ff */
[----:B------:R-:W-:Y:S01]  /*19bf0*/  IMAD.WIDE.U32 R142, R167, 0x8, R150 ;  /* 0x00000008a78e7825 */ /* 0x000fe200078e0096 */
        /* <DEDUP_REMOVED lines=37> */
.L_x_31223:
        /* <DEDUP_REMOVED lines=12> */
.L_x_31224:
        /* <DEDUP_REMOVED lines=43> */
.L_x_31222:
        /* <DEDUP_REMOVED lines=24> */
.L_x_31226:
        /* <DEDUP_REMOVED lines=12> */
.L_x_31227:
        /* <DEDUP_REMOVED lines=43> */
.L_x_31225:
        /* <DEDUP_REMOVED lines=24> */
.L_x_31229:
        /* <DEDUP_REMOVED lines=12> */
.L_x_31230:
        /* <DEDUP_REMOVED lines=43> */
.L_x_31228:
        /* <DEDUP_REMOVED lines=22> */
.L_x_31232:
        /* <DEDUP_REMOVED lines=12> */
.L_x_31233:
        /* <DEDUP_REMOVED lines=43> */
.L_x_31231:
        /* <DEDUP_REMOVED lines=22> */
.L_x_31235:
        /* <DEDUP_REMOVED lines=12> */
.L_x_31236:
        /* <DEDUP_REMOVED lines=43> */
.L_x_31234:
        /* <DEDUP_REMOVED lines=22> */
.L_x_31238:
        /* <DEDUP_REMOVED lines=12> */
.L_x_31239:
        /* <DEDUP_REMOVED lines=43> */
.L_x_31237:
        /* <DEDUP_REMOVED lines=22> */
.L_x_31241:
        /* <DEDUP_REMOVED lines=12> */
.L_x_31242:
        /* <DEDUP_REMOVED lines=43> */
.L_x_31240:
        /* <DEDUP_REMOVED lines=22> */
.L_x_31244:
        /* <DEDUP_REMOVED lines=14> */
.L_x_31245:
        /* <DEDUP_REMOVED lines=43> */
.L_x_31243:
        /* <DEDUP_REMOVED lines=11> */
.L_x_31221:
        /* <DEDUP_REMOVED lines=15> */
.L_x_31248:
        /* <DEDUP_REMOVED lines=12> */
.L_x_31249:
        /* <DEDUP_REMOVED lines=43> */
.L_x_31247:
        /* <DEDUP_REMOVED lines=24> */
.L_x_31251:
        /* <DEDUP_REMOVED lines=12> */
.L_x_31252:
        /* <DEDUP_REMOVED lines=43> */
.L_x_31250:
        /* <DEDUP_REMOVED lines=24> */
.L_x_31254:
        /* <DEDUP_REMOVED lines=12> */
.L_x_31255:
        /* <DEDUP_REMOVED lines=43> */
.L_x_31253:
        /* <DEDUP_REMOVED lines=22> */
.L_x_31257:
        /* <DEDUP_REMOVED lines=12> */
.L_x_31258:
        /* <DEDUP_REMOVED lines=43> */
.L_x_31256:
        /* <DEDUP_REMOVED lines=22> */
.L_x_31260:
        /* <DEDUP_REMOVED lines=12> */
.L_x_31261:
        /* <DEDUP_REMOVED lines=43> */
.L_x_31259:
        /* <DEDUP_REMOVED lines=22> */
.L_x_31263:
        /* <DEDUP_REMOVED lines=12> */
.L_x_31264:
        /* <DEDUP_REMOVED lines=43> */
.L_x_31262:
        /* <DEDUP_REMOVED lines=22> */
.L_x_31266:
        /* <DEDUP_REMOVED lines=12> */
.L_x_31267:
        /* <DEDUP_REMOVED lines=43> */
.L_x_31265:
        /* <DEDUP_REMOVED lines=22> */
.L_x_31269:
        /* <DEDUP_REMOVED lines=14> */
.L_x_31270:
        /* <DEDUP_REMOVED lines=43> */
.L_x_31268:
        /* <DEDUP_REMOVED lines=10> */
.L_x_31246:
        /* <DEDUP_REMOVED lines=12> */
[----:B------:R-:W-:Y:S02]  /*1ec50*/  LOP3.LUT P6, RZ, R193, 0x4, RZ, 0xc0, !PT ;  /* 0x00000004c1ff7812 */ /* 0x000fe400078cc0ff */
[----:B------:R-:W-:Y:S02]  /*1ec60*/  IADD3 R171, PT, PT, R159, 0x300, RZ ;  /* 0x000003009fab7810 */ /* 0x000fe40007ffe0ff */
[----:B------:R-:W-:Y:S02]  /*1ec70*/  LOP3.LUT R201, R201, R160, R158, 0xfe, !PT ;  /* 0x000000a0c9c97212 */ /* 0x000fe400078efe9e */
[----:B------:R-:W-:Y:S02]  /*1ec80*/  LOP3.LUT R143, R143, R147, R146, 0xfe, !PT ;  /* 0x000000938f8f7212 */ /* 0x000fe400078efe92 */
[----:B------:R-:W-:Y:S01]  /*1ec90*/  SEL R200, RZ, 0x1, !P3 ;  /* 0x00000001ffc87807 */ /* 0x000fe20005800000 */
[----:B0-----:R-:W-:Y:S01]  /*1eca0*/  @P0 IMAD.WIDE.U32 R198, R171, 0x20, R144 ;  /* 0x00000020abc60825 */ /* 0x001fe200078e0090 */
[----:B------:R-:W-:-:S02]  /*1ecb0*/  SEL R146, RZ, 0x1, !P6 ;  /* 0x00000001ff927807 */ /* 0x000fc40007000000 */
[----:B------:R-:W-:Y:S01]  /*1ecc0*/  LOP3.LUT R201, R201, R200, RZ, 0xfc, !PT ;  /* 0x000000c8c9c97212 */ /* 0x000fe200078efcff */
[----:B------:R-:W-:Y:S01]  /*1ecd0*/  IMAD.WIDE.U32 R144, R171, 0x10, R140 ;  /* 0x00000010ab907825 */ /* 0x000fe200078e008c */
[----:B------:R-:W-:-:S05]  /*1ece0*/  LOP3.LUT R200, R143, R146, RZ, 0xfc, !PT ;  /* 0x000000928fc87212 */ /* 0x000fca00078efcff */
[----:B------:R1:W-:Y:S04]  /*1ecf0*/  STG.E.64 desc[UR8][R196.64], R200 ;  /* 0x000000c8c4007986 */ /* 0x0003e8000c101b08 */
[----:B------:R1:W5:Y:S04]  /*1ed00*/  @P0 LDG.E.128 R20, desc[UR8][R198.64] ;  /* 0x00000008c6140981 */ /* 0x000368000c1e1d00 */
[----:B------:R1:W5:Y:S04]  /*1ed10*/  @P0 LDG.E.128 R16, desc[UR8][R198.64+0x10] ;  /* 0x00001008c6100981 */ /* 0x000368000c1e1d00 */
[----:B------:R-:W5:Y:S01]  /*1ed20*/  LDG.E.128 R144, desc[UR8][R144.64] ;  /* 0x0000000890907981 */ /* 0x000f62000c1e1d00 */
        /* <DEDUP_REMOVED lines=16> */
.L_x_31273:
        /* <DEDUP_REMOVED lines=12> */
.L_x_31274:
[----:B-1----:R-:W-:Y:S01]  /*1eef0*/  IMAD.WIDE.U32 R194, R191, -0x326172a9, RZ ;  /* 0xcd9e8d57bfc27825 */ /* 0x002fe200078e00ff */
        /* <DEDUP_REMOVED lines=42> */
.L_x_31272:
[----:B------:R-:W-:Y:S01]  /*1f1a0*/  I2FP.F32.U32 R141, R140 ;  /* 0x0000008c008d7245 */ /* 0x000fe20000201000 */
[----:B-----5:R-:W-:Y:S01]  /*1f1b0*/  HADD2.F32 R143, -RZ, R144.H0_H0 ;  /* 0x20000090ff8f7230 */ /* 0x020fe20000004100 */
[----:B------:R-:W-:Y:S01]  /*1f1c0*/  ISETP.NE.AND P1, PT, R160, 0x1, PT ;  /* 0x00000001a000780c */ /* 0x000fe20003f25270 */
[----:B------:R-:W-:Y:S01]  /*1f1d0*/  HADD2.F32 R140, -RZ, R24.H0_H0 ;  /* 0x20000018ff8c7230 */ /* 0x000fe20000004100 */
[----:B------:R-:W-:Y:S01]  /*1f1e0*/  LOP3.LUT R193, R193, 0xfffffffd, RZ, 0xc0, !PT ;  /* 0xfffffffdc1c17812 */ /* 0x000fe200078ec0ff */
[----:B------:R-:W-:Y:S01]  /*1f1f0*/  FFMA.FTZ R141, R141, R190, 1.1641532182693481445e-10 ;  /* 0x2f0000008d8d7423 */ /* 0x000fe200000100be */
[----:B------:R-:W-:Y:S01]  /*1f200*/  FMUL.FTZ R143, R143, R0 ;  /* 0x000000008f8f7220 */ /* 0x000fe20000410000 */
[----:B-1----:R-:W-:-:S03]  /*1f210*/  IMAD.MOV.U32 R194, RZ, RZ, 0x2 ;  /* 0x00000002ffc27424 */ /* 0x002fc600078e00ff */
        /* <DEDUP_REMOVED lines=16> */
.L_x_31276:
        /* <DEDUP_REMOVED lines=12> */
.L_x_31277:
        /* <DEDUP_REMOVED lines=43> */
.L_x_31275:
        /* <DEDUP_REMOVED lines=22> */
.L_x_31279:
        /* <DEDUP_REMOVED lines=12> */
.L_x_31280:
        /* <DEDUP_REMOVED lines=43> */
.L_x_31278:
        /* <DEDUP_REMOVED lines=22> */
.L_x_31282:
        /* <DEDUP_REMOVED lines=12> */
.L_x_31283:
        /* <DEDUP_REMOVED lines=43> */
.L_x_31281:
        /* <DEDUP_REMOVED lines=22> */
.L_x_31285:
        /* <DEDUP_REMOVED lines=12> */
.L_x_31286:
        /* <DEDUP_REMOVED lines=43> */
.L_x_31284:
        /* <DEDUP_REMOVED lines=22> */
.L_x_31288:
        /* <DEDUP_REMOVED lines=12> */
.L_x_31289:
        /* <DEDUP_REMOVED lines=43> */
.L_x_31287:
[----:B------:R-:W-:Y:S01]  /*209d0*/  I2FP.F32.U32 R145, R145 ;  /* 0x0000009100917245 */ /* 0x000fe20000201000 */
[----:B------:R-:W-:Y:S01]  /*209e0*/  HADD2.F32 R195, -RZ, R146.H1_H1 ;  /* 0x30000092ffc37230 */ /* 0x000fe20000004100 */
[----:B------:R-:W-:Y:S01]  /*209f0*/  ISETP.NE.AND P5, PT, R196, 0x1, PT ;  /* 0x00000001c400780c */ /* 0x000fe20003fa5270 */
[----:B------:R-:W-:Y:S02]  /*20a00*/  HFMA2 R198, -RZ, RZ, 0, 1.1920928955078125e-07 ;  /* 0x00000002ffc67431 */ /* 0x000fe400000001ff */
[----:B------:R-:W-:Y:S02]  /*20a10*/  IMAD.MOV.U32 R160, RZ, RZ, R156 ;  /* 0x000000ffffa07224 */ /* 0x000fe400078e009c */
        /* <DEDUP_REMOVED lines=17> */
.L_x_31291:
        /* <DEDUP_REMOVED lines=12> */
.L_x_31292:
        /* <DEDUP_REMOVED lines=43> */
.L_x_31290:
        /* <DEDUP_REMOVED lines=22> */
.L_x_31294:
        /* <DEDUP_REMOVED lines=14> */
.L_x_31295:
        /* <DEDUP_REMOVED lines=43> */
.L_x_31293:
        /* <DEDUP_REMOVED lines=11> */
.L_x_31271:
        /* <DEDUP_REMOVED lines=15> */
.L_x_31298:
        /* <DEDUP_REMOVED lines=12> */
.L_x_31299:
[----:B-1----:R-:W-:Y:S01]  /*215f0*/  IMAD.WIDE.U32 R194, R191, -0x326172a9, RZ ;  /* 0xcd9e8d57bfc27825 */ /* 0x002fe200078e00ff */
        /* <DEDUP_REMOVED lines=42> */
.L_x_31297:
[----:B------:R-:W-:Y:S01]  /*218a0*/  I2FP.F32.U32 R141, R140 ;  /* 0x0000008c008d7245 */ /* 0x000fe20000201000 */
[----:B-----5:R-:W-:Y:S01]  /*218b0*/  HADD2.F32 R143, -RZ, R144.H0_H0 ;  /* 0x20000090ff8f7230 */ /* 0x020fe20000004100 */
[----:B------:R-:W-:Y:S02]  /*218c0*/  ISETP.NE.AND P1, PT, R160, 0x1, PT ;  /* 0x00000001a000780c */ /* 0x000fe40003f25270 */
[----:B------:R-:W-:Y:S01]  /*218d0*/  LOP3.LUT R193, R193, 0xfffffffd, RZ, 0xc0, !PT ;  /* 0xfffffffdc1c17812 */ /* 0x000fe200078ec0ff */
[----:B------:R-:W-:Y:S01]  /*218e0*/  FFMA.FTZ R141, R141, R190, 1.1641532182693481445e-10 ;  /* 0x2f0000008d8d7423 */ /* 0x000fe200000100be */
[----:B------:R-:W-:Y:S01]  /*218f0*/  FMUL.FTZ R143, R143, R0 ;  /* 0x000000008f8f7220 */ /* 0x000fe20000410000 */
[----:B-1----:R-:W-:-:S03]  /*21900*/  MOV R194, 0x2 ;  /* 0x0000000200c27802 */ /* 0x002fc60000000f00 */
        /* <DEDUP_REMOVED lines=17> */
.L_x_31301:
        /* <DEDUP_REMOVED lines=12> */
.L_x_31302:
        /* <DEDUP_REMOVED lines=43> */
.L_x_31300:
        /* <DEDUP_REMOVED lines=22> */
.L_x_31304:
        /* <DEDUP_REMOVED lines=12> */
.L_x_31305:
        /* <DEDUP_REMOVED lines=43> */
.L_x_31303:
        /* <DEDUP_REMOVED lines=22> */
.L_x_31307:
        /* <DEDUP_REMOVED lines=12> */
.L_x_31308:
        /* <DEDUP_REMOVED lines=43> */
.L_x_31306:
        /* <DEDUP_REMOVED lines=22> */
.L_x_31310:
        /* <DEDUP_REMOVED lines=12> */
.L_x_31311:
        /* <DEDUP_REMOVED lines=43> */
.L_x_31309:
        /* <DEDUP_REMOVED lines=22> */
.L_x_31313:
        /* <DEDUP_REMOVED lines=12> */
.L_x_31314:
        /* <DEDUP_REMOVED lines=43> */
.L_x_31312:
        /* <DEDUP_REMOVED lines=22> */
.L_x_31316:
        /* <DEDUP_REMOVED lines=12> */
.L_x_31317:
        /* <DEDUP_REMOVED lines=43> */
.L_x_31315:
        /* <DEDUP_REMOVED lines=22> */
.L_x_31319:
        /* <DEDUP_REMOVED lines=14> */
.L_x_31320:
        /* <DEDUP_REMOVED lines=43> */
.L_x_31318:
[----:B------:R-:W-:Y:S01]  /*23a90*/  I2FP.F32.U32 R177, R194 ;  /* 0x000000c200b17245 */ /* 0x000fe20000201000 */
[----:B------:R-:W-:-:S04]  /*23aa0*/  HADD2.F32 R147, -RZ, R147.H1_H1 ;  /* 0x30000093ff937230 */ /* 0x000fc80000004100 */
[----:B------:R-:W-:Y:S01]  /*23ab0*/  FFMA.FTZ R177, R177, R190, 1.1641532182693481445e-10 ;  /* 0x2f000000b1b17423 */ /* 0x000fe200000100be */
[----:B------:R-:W-:Y:S01]  /*23ac0*/  FMUL.FTZ R147, R147, R0 ;  /* 0x0000000093937220 */ /* 0x000fe20000410000 */
[----:B------:R-:W-:-:S03]  /*23ad0*/  HADD2.F32 R0, -RZ, R27.H1_H1 ;  /* 0x3000001bff007230 */ /* 0x000fc60000004100 */
[----:B------:R-:W-:Y:S01]  /*23ae0*/  FMUL.FTZ R147, R147, UR5 ;  /* 0x0000000593937c20 */ /* 0x000fe20008410000 */
[----:B------:R-:W-:-:S04]  /*23af0*/  FSETP.GTU.FTZ.AND P6, PT, R177, UR4, PT ;  /* 0x00000004b1007c0b */ /* 0x000fc8000bfdc000 */
[----:B------:R-:W-:Y:S02]  /*23b00*/  FSEL R147, R147, RZ, !P6 ;  /* 0x000000ff93937208 */ /* 0x000fe40007000000 */
[----:B------:R-:W-:-:S03]  /*23b10*/  PLOP3.LUT P6, PT, P6, PT, PT, 0x8, 0x80 ;  /* 0x000000000080781c */ /* 0x000fc600037ce170 */
[----:B------:R-:W-:-:S10]  /*23b20*/  FMUL.FTZ R147, R0, R147 ;  /* 0x0000009300937220 */ /* 0x000fd40000410000 */
.L_x_31296:
[----:B------:R-:W-:Y:S01]  /*23b30*/  FADD.FTZ R0, RZ, R12 ;  /* 0x0000000cff007221 */ /* 0x000fe20000010000 */
[----:B------:R-:W-:Y:S01]  /*23b40*/  SEL R164, RZ, 0x1000000, !P6 ;  /* 0x01000000ffa47807 */ /* 0x000fe20007000000 */
[----:B------:R-:W-:Y:S01]  /*23b50*/  IMAD.WIDE.U32 R148, R171, 0x20, R148 ;  /* 0x00000020ab947825 */ /* 0x000fe200078e0094 */
[----:B------:R-:W-:-:S03]  /*23b60*/  SEL R177, RZ, 0x10000, !P5 ;  /* 0x00010000ffb17807 */ /* 0x000fc60006800000 */
[----:B------:R-:W-:Y:S01]  /*23b70*/  FADD.FTZ R179, R0, R13 ;  /* 0x0000000d00b37221 */ /* 0x000fe20000010000 */
[----:B------:R-:W-:Y:S01]  /*23b80*/  SEL R185, RZ, 0x100, !P4 ;  /* 0x00000100ffb97807 */ /* 0x000fe20006000000 */
[----:B------:R-:W-:Y:S01]  /*23b90*/  IMAD.WIDE.U32 R150, R171, 0x8, R150 ;  /* 0x00000008ab967825 */ /* 0x000fe200078e0096 */
[----:B------:R-:W-:-:S03]  /*23ba0*/  SEL R178, RZ, 0x1000000, !P2 ;  /* 0x01000000ffb27807 */ /* 0x000fc60005000000 */
[----:B------:R-:W-:Y:S01]  /*23bb0*/  FADD.FTZ R0, R179, R14 ;  /* 0x0000000eb3007221 */ /* 0x000fe20000010000 */
[----:B------:R-:W-:Y:S01]  /*23bc0*/  SEL R170, RZ, 0x100, !P0 ;  /* 0x00000100ffaa7807 */ /* 0x000fe20004000000 */
[----:B------:R-:W-:Y:S01]  /*23bd0*/  STG.E.128 desc[UR8][R148.64], R140 ;  /* 0x0000008c94007986 */ /* 0x000fe2000c101d08 */
[----:B------:R-:W-:Y:S01]  /*23be0*/  LOP3.LUT P6, RZ, R193, 0x2, RZ, 0xc0, !PT ;  /* 0x00000002c1ff7812 */ /* 0x000fe200078cc0ff */
[----:B------:R-:W-:Y:S01]  /*23bf0*/  FADD.FTZ R179, R0, R15 ;  /* 0x0000000f00b37221 */ /* 0x000fe20000010000 */
[----:B------:R-:W-:Y:S01]  /*23c00*/  LOP3.LUT R185, R185, R164, R177, 0xfe, !PT ;  /* 0x000000a4b9b97212 */ /* 0x000fe200078efeb1 */
[----:B------:R-:W-:Y:S01]  /*23c10*/  STG.E.128 desc[UR8][R148.64+0x10], R144 ;  /* 0x0000109094007986 */ /* 0x000fe2000c101d08 */
[----:B------:R-:W-:Y:S01]  /*23c20*/  SEL R177, RZ, 0x1, !P6 ;  /* 0x00000001ffb17807 */ /* 0x000fe20007000000 */
[----:B------:R-:W-:Y:S01]  /*23c30*/  FADD.FTZ R0, R179, R8 ;  /* 0x00000008b3007221 */ /* 0x000fe20000010000 */
        /* <DEDUP_REMOVED lines=178> */
[----:B------:R-:W-:Y:S02]  /*24760*/  LOP3.LUT R0, R170, R178, R183, 0xfe, !PT ;  /* 0x000000b2aa007212 */ /* 0x000fe400078efeb7 */
[----:B------:R-:W-:Y:S02]  /*24770*/  SEL R178, RZ, 0x1, !P3 ;  /* 0x00000001ffb27807 */ /* 0x000fe40005800000 */
[----:B------:R-:W0:Y:S02]  /*24780*/  SHFL.BFLY PT, R166, R179, 0x2, 0x1f ;  /* 0x0c401f00b3a67f89 */ /* 0x000e2400000e0000 */
[----:B0-----:R-:W-:Y:S01]  /*24790*/  FADD.FTZ R166, R179, R166 ;  /* 0x000000a6b3a67221 */ /* 0x001fe20000010000 */
[----:B------:R-:W-:-:S02]  /*247a0*/  LOP3.LUT R179, R185, R178, RZ, 0xfc, !PT ;  /* 0x000000b2b9b37212 */ /* 0x000fc400078efcff */
        /* <DEDUP_REMOVED lines=17> */
.L_x_31322:
[----:B------:R-:W-:Y:S05]  /*248c0*/  BSYNC.RECONVERGENT B0 ;  /* 0x0000000000007941 */ /* 0x000fea0003800200 */
.L_x_31321:
        /* <DEDUP_REMOVED lines=14> */
.L_x_31324:
[----:B------:R-:W-:Y:S05]  /*249b0*/  BSYNC.RECONVERGENT B0 ;  /* 0x0000000000007941 */ /* 0x000fea0003800200 */
.L_x_31323:
[----:B------:R-:W1:Y:S01]  /*249c0*/  SHFL.DOWN PT, R151, R0, 0x2, 0x1f ;  /* 0x08401f0000977f89 */ /* 0x000e6200000e0000 */
[----:B------:R-:W-:Y:S01]  /*249d0*/  ISETP.NE.AND P1, PT, RZ, UR13, PT ;  /* 0x0000000dff007c0c */ /* 0x000fe2000bf25270 */
[----:B------:R-:W-:Y:S01]  /*249e0*/  HADD2.F32 R183, -RZ, R81.H1_H1 ;  /* 0x30000051ffb77230 */ /* 0x000fe20000004100 */
[----:B------:R-:W-:Y:S01]  /*249f0*/  ISETP.NE.AND P0, PT, R162, RZ, PT ;  /* 0x000000ffa200720c */ /* 0x000fe20003f05270 */
[----:B0-----:R-:W0:Y:S01]  /*24a00*/  SHFL.DOWN PT, R177, R148, 0x2, 0x1f ;  /* 0x08401f0094b17f89 */ /* 0x001e2200000e0000 */
[----:B------:R-:W-:Y:S01]  /*24a10*/  HADD2.F32 R185, -RZ, R53.H1_H1 ;  /* 0x30000035ffb97230 */ /* 0x000fe20000004100 */
[----:B------:R-:W-:Y:S01]  /*24a20*/  UPLOP3.LUT UP0, UPT, UPT, UPT, UP0, 0x40, 0x4 ;  /* 0x000000000004789c */ /* 0x000fe20003f0e800 */
[----:B------:R-:W-:Y:S02]  /*24a30*/  HADD2.F32 R187, -RZ, R55.H0_H0 ;  /* 0x20000037ffbb7230 */ /* 0x000fe40000004100 */
[----:B------:R-:W-:Y:S02]  /*24a40*/  HADD2.F32 R204, -RZ, R173.H0_H0 ;  /* 0x200000adffcc7230 */ /* 0x000fe40000004100 */
[----:B------:R-:W-:-:S02]  /*24a50*/  HADD2.F32 R206, -RZ, R77.H0_H0 ;  /* 0x2000004dffce7230 */ /* 0x000fc40000004100 */
[----:B------:R-:W-:Y:S02]  /*24a60*/  HADD2.F32 R189, -RZ, R83.H1_H1 ;  /* 0x30000053ffbd7230 */ /* 0x000fe40000004100 */
[----:B------:R-:W-:Y:S01]  /*24a70*/  HADD2.F32 R195, -RZ, R55.H1_H1 ;  /* 0x30000037ffc37230 */ /* 0x000fe20000004100 */
        /* <DEDUP_REMOVED lines=19> */
[----:B------:R-:W-:-:S03]  /*24bb0*/  FFMA.FTZ R148, R166, R148, R151 ;  /* 0x00000094a6947223 */ /* 0x000fc60000010097 */
[----:B------:R-:W1:Y:S02]  /*24bc0*/  MUFU.RCP R176, R176 ;  /* 0x000000b000b07308 */ /* 0x000e640000001000 */
[----:B------:R-:W2:Y:S01]  /*24bd0*/  SHFL.DOWN PT, R149, R148, 0x1, 0x1f ;  /* 0x08201f0094957f89 */ /* 0x000ea200000e0000 */
[----:B0-----:R-:W-:Y:S01]  /*24be0*/  FMUL.FTZ R177, R170, R181 ;  /* 0x000000b5aab17220 */ /* 0x001fe20000410000 */
[----:B------:R-:W-:-:S03]  /*24bf0*/  FADD.FTZ R170, R179, -R170 ;  /* 0x800000aab3aa7221 */ /* 0x000fc60000010000 */
[----:B------:R-:W-:Y:S01]  /*24c00*/  FFMA.FTZ R177, R164, R179, R177 ;  /* 0x000000b3a4b17223 */ /* 0x000fe200000100b1 */
[----:B------:R-:W-:Y:S01]  /*24c10*/  FMUL.FTZ R151, R170, R170 ;  /* 0x000000aaaa977220 */ /* 0x000fe20000410000 */
[----:B------:R-:W-:Y:S02]  /*24c20*/  HADD2.F32 R179, -RZ, R59.H1_H1 ;  /* 0x3000003bffb37230 */ /* 0x000fe40000004100 */
[----:B-1----:R-:W-:Y:S01]  /*24c30*/  FMUL.FTZ R177, R176, R177 ;  /* 0x000000b1b0b17220 */ /* 0x002fe20000410000 */
[----:B------:R-:W-:Y:S01]  /*24c40*/  FMUL.FTZ R151, R164, R151 ;  /* 0x00000097a4977220 */ /* 0x000fe20000410000 */
[----:B--2---:R-:W-:-:S03]  /*24c50*/  FADD.FTZ R149, R148, R149 ;  /* 0x0000009594957221 */ /* 0x004fc60000010000 */
[----:B------:R-:W-:Y:S01]  /*24c60*/  FMUL.FTZ R151, R151, R181 ;  /* 0x000000b597977220 */ /* 0x000fe20000410000 */
[----:B------:R-:W0:Y:S03]  /*24c70*/  SHFL.IDX PT, R177, R177, RZ, 0x1f ;  /* 0x00001fffb1b17589 */ /* 0x000e2600000e0000 */
[----:B------:R-:W-:Y:S01]  /*24c80*/  FFMA.FTZ R149, R176, R151, R149 ;  /* 0x00000097b0957223 */ /* 0x000fe20000010095 */
[----:B------:R-:W-:Y:S01]  /*24c90*/  HADD2.F32 R151, -RZ, R87.H1_H1 ;  /* 0x30000057ff977230 */ /* 0x000fe20000004100 */
[----:B0-----:R-:W-:-:S05]  /*24ca0*/  FSEL R196, R177, RZ, !P1 ;  /* 0x000000ffb1c47208 */ /* 0x001fca0004800000 */
[C---:B------:R-:W-:Y:S01]  /*24cb0*/  FADD.FTZ R198, -R196.reuse, R12 ;  /* 0x0000000cc4c67221 */ /* 0x040fe20000010100 */
[C---:B------:R-:W-:Y:S01]  /*24cc0*/  FADD.FTZ R178, -R196.reuse, R10 ;  /* 0x0000000ac4b27221 */ /* 0x040fe20000010100 */
[C---:B------:R-:W-:Y:S01]  /*24cd0*/  FADD.FTZ R12, -R196.reuse, R7 ;  /* 0x00000007c40c7221 */ /* 0x040fe20000010100 */
[----:B------:R-:W0:Y:S01]  /*24ce0*/  SHFL.IDX PT, R10, R149, RZ, 0x1f ;  /* 0x00001fff950a7589 */ /* 0x000e2200000e0000 */
[----:B------:R-:W0:Y:S01]  /*24cf0*/  LDC R7, c[0x0][0x448] ;  /* 0x00011200ff077b82 */ /* 0x000e220000000800 */
[C---:B------:R-:W-:Y:S01]  /*24d00*/  FADD.FTZ R180, -R196.reuse, R9 ;  /* 0x00000009c4b47221 */ /* 0x040fe20000010100 */
[----:B------:R-:W-:Y:S01]  /*24d10*/  FMUL.FTZ R9, R177, R177 ;  /* 0x000000b1b1097220 */ /* 0x000fe20000410000 */
[C---:B------:R-:W-:Y:S01]  /*24d20*/  FADD.FTZ R170, -R196.reuse, R8 ;  /* 0x00000008c4aa7221 */ /* 0x040fe20000010100 */
[C---:B------:R-:W-:Y:S01]  /*24d30*/  FADD.FTZ R0, -R196.reuse, R4 ;  /* 0x00000004c4007221 */ /* 0x040fe20000010100 */
[C---:B------:R-:W-:Y:S01]  /*24d40*/  FADD.FTZ R8, -R196.reuse, R5 ;  /* 0x00000005c4087221 */ /* 0x040fe20000010100 */
[C---:B------:R-:W-:Y:S01]  /*24d50*/  FADD.FTZ R208, -R196.reuse, R15 ;  /* 0x0000000fc4d07221 */ /* 0x040fe20000010100 */
[----:B------:R-:W-:Y:S01]  /*24d60*/  FSEL R184, R9, RZ, P1 ;  /* 0x000000ff09b87208 */ /* 0x000fe20000800000 */
[----:B------:R-:W1:Y:S01]  /*24d70*/  @!P0 LDC.64 R4, c[0x0][0x3c0] ;  /* 0x0000f000ff048b82 */ /* 0x000e620000000a00 */
[C---:B------:R-:W-:Y:S01]  /*24d80*/  FADD.FTZ R200, -R196.reuse, R13 ;  /* 0x0000000dc4c87221 */ /* 0x040fe20000010100 */
[C---:B------:R-:W-:Y:S01]  /*24d90*/  FADD.FTZ R176, -R196.reuse, R11 ;  /* 0x0000000bc4b07221 */ /* 0x040fe20000010100 */
[----:B------:R-:W-:Y:S01]  /*24da0*/  FADD.FTZ R202, -R196, R14 ;  /* 0x0000000ec4ca7221 */ /* 0x000fe20000010100 */
[----:B------:R-:W-:-:S02]  /*24db0*/  HADD2.F32 R9, -RZ, R172.H0_H0 ;  /* 0x200000acff097230 */ /* 0x000fc40000004100 */
[C---:B------:R-:W-:Y:S01]  /*24dc0*/  FADD.FTZ R14, -R196.reuse, R107 ;  /* 0x0000006bc40e7221 */ /* 0x040fe20000010100 */
[--C-:B------:R-:W-:Y:S02]  /*24dd0*/  HADD2.F32 R11, -RZ, R76.reuse.H0_H0 ;  /* 0x2000004cff0b7230 */ /* 0x100fe40000004100 */
[C---:B------:R-:W-:Y:S01]  /*24de0*/  FADD.FTZ R168, -R196.reuse, R111 ;  /* 0x0000006fc4a87221 */ /* 0x040fe20000010100 */
[----:B------:R-:W-:Y:S02]  /*24df0*/  HADD2.F32 R13, -RZ, R76.H1_H1 ;  /* 0x3000004cff0d7230 */ /* 0x000fe40000004100 */
[C---:B------:R-:W-:Y:S01]  /*24e00*/  FADD.FTZ R164, -R196.reuse, R115 ;  /* 0x00000073c4a47221 */ /* 0x040fe20000010100 */
[----:B------:R-:W-:Y:S02]  /*24e10*/  HADD2.F32 R107, -RZ, R173.H1_H1 ;  /* 0x300000adff6b7230 */ /* 0x000fe40000004100 */
[----:B------:R-:W-:Y:S01]  /*24e20*/  FADD.FTZ R166, -R196, R119 ;  /* 0x00000077c4a67221 */ /* 0x000fe20000010100 */
[----:B------:R-:W-:-:S02]  /*24e30*/  HADD2.F32 R111, -RZ, R77.H1_H1 ;  /* 0x3000004dff6f7230 */ /* 0x000fc40000004100 */
[C---:B------:R-:W-:Y:S01]  /*24e40*/  FADD.FTZ R6, -R196.reuse, R6 ;  /* 0x00000006c4067221 */ /* 0x040fe20000010100 */
[----:B------:R-:W-:Y:S02]  /*24e50*/  HADD2.F32 R115, -RZ, R175.H1_H1 ;  /* 0x300000afff737230 */ /* 0x000fe40000004100 */
[----:B------:R-:W-:Y:S01]  /*24e60*/  FADD.FTZ R150, -R196, R127 ;  /* 0x0000007fc4967221 */ /* 0x000fe20000010100 */
[----:B0-----:R-:W-:Y:S01]  /*24e70*/  FFMA.FTZ R7, R10, UR14, R7 ;  /* 0x0000000e0a077c23 */ /* 0x001fe20008010007 */
[----:B------:R-:W-:Y:S02]  /*24e80*/  HADD2.F32 R119, -RZ, R79.H1_H1 ;  /* 0x3000004fff777230 */ /* 0x000fe40000004100 */
[----:B------:R-:W-:Y:S01]  /*24e90*/  FADD.FTZ R162, -R196, R123 ;  /* 0x0000007bc4a27221 */ /* 0x000fe20000010100 */
[----:B------:R-:W-:Y:S02]  /*24ea0*/  HADD2.F32 R123, -RZ, R101.H1_H1 ;  /* 0x30000065ff7b7230 */ /* 0x000fe40000004100 */
[----:B------:R-:W-:Y:S01]  /*24eb0*/  FADD.FTZ R7, R7, R184 ;  /* 0x000000b807077221 */ /* 0x000fe20000010000 */
[----:B------:R-:W-:-:S02]  /*24ec0*/  HADD2.F32 R127, -RZ, R73.H1_H1 ;  /* 0x30000049ff7f7230 */ /* 0x000fc40000004100 */
[C---:B------:R-:W-:Y:S01]  /*24ed0*/  FADD.FTZ R104, -R196.reuse, R104 ;  /* 0x00000068c4687221 */ /* 0x040fe20000010100 */
[----:B------:R-:W-:Y:S01]  /*24ee0*/  FADD.FTZ R105, -R196, R105 ;  /* 0x00000069c4697221 */ /* 0x000fe20000010100 */
[----:B------:R0:W2:Y:S01]  /*24ef0*/  MUFU.RSQ R15, R7 ;  /* 0x00000007000f7308 */ /* 0x0000a20000001400 */
[----:B-1----:R-:W-:-:S04]  /*24f00*/  @!P0 IMAD.WIDE R4, R157, 0x4, R4 ;  /* 0x000000049d048825 */ /* 0x002fc800078e0204 */
[C---:B------:R-:W-:Y:S01]  /*24f10*/  FADD.FTZ R106, -R196.reuse, R106 ;  /* 0x0000006ac46a7221 */ /* 0x040fe20000010100 */
[C---:B------:R-:W-:Y:S01]  /*24f20*/  FADD.FTZ R148, -R196.reuse, R131 ;  /* 0x00000083c4947221 */ /* 0x040fe20000010100 */
[C---:B------:R-:W-:Y:S01]  /*24f30*/  FADD.FTZ R108, -R196.reuse, R108 ;  /* 0x0000006cc46c7221 */ /* 0x040fe20000010100 */
[----:B------:R-:W-:Y:S01]  /*24f40*/  HADD2.F32 R131, -RZ, R75.H1_H1 ;  /* 0x3000004bff837230 */ /* 0x000fe20000004100 */
[----:B------:R1:W-:Y:S01]  /*24f50*/  @!P0 STG.E desc[UR8][R4.64], R177 ;  /* 0x000000b104008986 */ /* 0x0003e2000c101908 */
[C---:B------:R-:W-:Y:S01]  /*24f60*/  FADD.FTZ R109, -R196.reuse, R109 ;  /* 0x0000006dc46d7221 */ /* 0x040fe20000010100 */
[C---:B------:R-:W-:Y:S01]  /*24f70*/  FADD.FTZ R110, -R196.reuse, R110 ;  /* 0x0000006ec46e7221 */ /* 0x040fe20000010100 */
[----:B0-----:R-:W-:Y:S02]  /*24f80*/  HADD2.F32 R7, -RZ, R172.H1_H1 ;  /* 0x300000acff077230 */ /* 0x001fe40000004100 */
[----:B------:R-:W-:Y:S01]  /*24f90*/  FADD.FTZ R10, -R196, R133 ;  /* 0x00000085c40a7221 */ /* 0x000fe20000010100 */
[----:B------:R-:W-:-:S02]  /*24fa0*/  HADD2.F32 R133, -RZ, R69.H1_H1 ;  /* 0x30000045ff857230 */ /* 0x000fc40000004100 */
[C---:B------:R-:W-:Y:S01]  /*24fb0*/  FADD.FTZ R112, -R196.reuse, R112 ;  /* 0x00000070c4707221 */ /* 0x040fe20000010100 */
[C---:B------:R-:W-:Y:S01]  /*24fc0*/  FADD.FTZ R114, -R196.reuse, R114 ;  /* 0x00000072c4727221 */ /* 0x040fe20000010100 */
[C---:B------:R-:W-:Y:S01]  /*24fd0*/  FADD.FTZ R113, -R196.reuse, R113 ;  /* 0x00000071c4717221 */ /* 0x040fe20000010100 */
[----:B------:R-:W-:Y:S01]  /*24fe0*/  FADD.FTZ R182, -R196, R135 ;  /* 0x00000087c4b67221 */ /* 0x000fe20000010100 */
[----:B------:R-:W-:Y:S02]  /*24ff0*/  HADD2.F32 R135, -RZ, R71.H1_H1 ;  /* 0x30000047ff877230 */ /* 0x000fe40000004100 */
[C---:B--2---:R-:W-:Y:S01]  /*25000*/  FMUL.FTZ R198, R15.reuse, R198 ;  /* 0x000000c60fc67220 */ /* 0x044fe20000410000 */
[C---:B------:R-:W-:Y:S01]  /*25010*/  FMUL.FTZ R200, R15.reuse, R200 ;  /* 0x000000c80fc87220 */ /* 0x040fe20000410000 */
[C---:B------:R-:W-:Y:S01]  /*25020*/  FMUL.FTZ R208, R15.reuse, R208 ;  /* 0x000000d00fd07220 */ /* 0x040fe20000410000 */
[----:B------:R-:W-:Y:S01]  /*25030*/  FMUL.FTZ R178, R15, R178 ;  /* 0x000000b20fb27220 */ /* 0x000fe20000410000 */
[----:B-1----:R-:W-:Y:S01]  /*25040*/  FFMA.FTZ R4, R198, R9, R11 ;  /* 0x00000009c6047223 */ /* 0x002fe2000001000b */
        /* <DEDUP_REMOVED lines=11> */
[----:B------:R-:W-:Y:S01]  /*25100*/  FFMA.FTZ R176, R176, R115, R119 ;  /* 0x00000073b0b07223 */ /* 0x000fe20000010077 */
[--C-:B------:R-:W-:Y:S02]  /*25110*/  HADD2.F32 R180, -RZ, R72.reuse.H1_H1 ;  /* 0x30000048ffb47230 */ /* 0x100fe40000004100 */
[----:B------:R-:W-:Y:S01]  /*25120*/  FFMA.FTZ R7, R178, R107, R111 ;  /* 0x0000006bb2077223 */ /* 0x000fe2000001006f */
[----:B------:R-:W-:Y:S02]  /*25130*/  HADD2.F32 R107, -RZ, R72.H0_H0 ;  /* 0x20000048ff6b7230 */ /* 0x000fe40000004100 */
[C---:B------:R-:W-:Y:S01]  /*25140*/  FMUL.FTZ R0, R15.reuse, R0 ;  /* 0x000000000f007220 */ /* 0x040fe20000410000 */
[----:B------:R-:W-:Y:S02]  /*25150*/  HADD2.F32 R178, -RZ, R100.H1_H1 ;  /* 0x30000064ffb27230 */ /* 0x000fe40000004100 */
[----:B------:R-:W-:Y:S01]  /*25160*/  FMUL.FTZ R111, R15, R8 ;  /* 0x000000080f6f7220 */ /* 0x000fe20000410000 */
[----:B------:R-:W-:-:S02]  /*25170*/  HADD2.F32 R115, -RZ, R101.H0_H0 ;  /* 0x20000065ff737230 */ /* 0x000fc40000004100 */
[C---:B------:R-:W-:Y:S01]  /*25180*/  FMUL.FTZ R6, R15.reuse, R6 ;  /* 0x000000060f067220 */ /* 0x040fe20000410000 */
[----:B------:R-:W-:Y:S02]  /*25190*/  HADD2.F32 R119, -RZ, R73.H0_H0 ;  /* 0x20000049ff777230 */ /* 0x000fe40000004100 */
[----:B------:R-:W-:Y:S01]  /*251a0*/  FMUL.FTZ R12, R15, R12 ;  /* 0x0000000c0f0c7220 */ /* 0x000fe20000410000 */
[----:B------:R-:W-:Y:S01]  /*251b0*/  FFMA.FTZ R8, R0, R13, R107 ;  /* 0x0000000d00087223 */ /* 0x000fe2000001006b */
[----:B------:R-:W-:Y:S01]  /*251c0*/  FFMA.FTZ R107, R111, R178, R180 ;  /* 0x000000b26f6b7223 */ /* 0x000fe200000100b4 */
[----:B------:R-:W-:Y:S02]  /*251d0*/  HADD2.F32 R13, -RZ, R102.H0_H0 ;  /* 0x20000066ff0d7230 */ /* 0x000fe40000004100 */
        /* <DEDUP_REMOVED lines=15> */
[----:B------:R-:W-:Y:S01]  /*252d0*/  FFMA.FTZ R119, R106, R119, R123 ;  /* 0x000000776a777223 */ /* 0x000fe2000001007b */
[----:B------:R-:W-:Y:S02]  /*252e0*/  HADD2.F32 R105, -RZ, R68.H0_H0 ;  /* 0x20000044ff697230 */ /* 0x000fe40000004100 */
[----:B------:R-:W-:Y:S01]  /*252f0*/  FFMA.FTZ R178, R178, R127, R131 ;  /* 0x0000007fb2b27223 */ /* 0x000fe20000010083 */
        /* <DEDUP_REMOVED lines=10> */
[----:B------:R-:W-:Y:S01]  /*253a0*/  FFMA.FTZ R105, R109, R6, R12 ;  /* 0x000000066d697223 */ /* 0x000fe2000001000c */
[----:B------:R-:W-:Y:S01]  /*253b0*/  FFMA.FTZ R106, R106, R123, R127 ;  /* 0x0000007b6a6a7223 */ /* 0x000fe2000001007f */
[----:B------:R-:W-:Y:S02]  /*253c0*/  HADD2.F32 R13, -RZ, R98.H0_H0 ;  /* 0x20000062ff0d7230 */ /* 0x000fe40000004100 */
[----:B------:R-:W-:Y:S01]  /*253d0*/  FFMA.FTZ R109, R168, R131, R133 ;  /* 0x00000083a86d7223 */ /* 0x000fe20000010085 */
[----:B------:R-:W-:Y:S02]  /*253e0*/  HADD2.F32 R123, -RZ, R70.H0_H0 ;  /* 0x20000046ff7b7230 */ /* 0x000fe40000004100 */
[C---:B------:R-:W-:Y:S01]  /*253f0*/  FMUL.FTZ R108, R15.reuse, R112 ;  /* 0x000000700f6c7220 */ /* 0x040fe20000410000 */
[----:B------:R-:W-:Y:S02]  /*25400*/  HADD2.F32 R127, -RZ, R99.H0_H0 ;  /* 0x20000063ff7f7230 */ /* 0x000fe40000004100 */
[----:B------:R-:W-:Y:S01]  /*25410*/  FMUL.FTZ R110, R15, R114 ;  /* 0x000000720f6e7220 */ /* 0x000fe20000410000 */
[----:B------:R-:W-:-:S02]  /*25420*/  HADD2.F32 R131, -RZ, R71.H0_H0 ;  /* 0x20000047ff837230 */ /* 0x000fc40000004100 */
[C---:B------:R-:W-:Y:S01]  /*25430*/  FMUL.FTZ R164, R15.reuse, R164 ;  /* 0x000000a40fa47220 */ /* 0x040fe20000410000 */
[----:B------:R-:W-:Y:S02]  /*25440*/  HADD2.F32 R133, -RZ, R99.H1_H1 ;  /* 0x30000063ff857230 */ /* 0x000fe40000004100 */
[C---:B------:R-:W-:Y:S01]  /*25450*/  FADD.FTZ R116, -R196.reuse, R116 ;  /* 0x00000074c4747221 */ /* 0x040fe20000010100 */
[----:B------:R-:W-:Y:S02]  /*25460*/  HADD2.F32 R6, -RZ, R98.H1_H1 ;  /* 0x30000062ff067230 */ /* 0x000fe40000004100 */
[----:B------:R-:W-:Y:S01]  /*25470*/  FADD.FTZ R118, -R196, R118 ;  /* 0x00000076c4767221 */ /* 0x000fe20000010100 */
[----:B------:R-:W-:Y:S02]  /*25480*/  HADD2.F32 R12, -RZ, R70.H1_H1 ;  /* 0x30000046ff0c7230 */ /* 0x000fe40000004100 */
[----:B------:R-:W-:Y:S01]  /*25490*/  FMUL.FTZ R113, R15, R113 ;  /* 0x000000710f717220 */ /* 0x000fe20000410000 */
[----:B------:R-:W-:Y:S01]  /*254a0*/  FFMA.FTZ R108, R108, R13, R123 ;  /* 0x0000000d6c6c7223 */ /* 0x000fe2000001007b */
[----:B------:R-:W-:Y:S01]  /*254b0*/  FFMA.FTZ R110, R110, R127, R131 ;  /* 0x0000007f6e6e7223 */ /* 0x000fe20000010083 */
[C---:B------:R-:W-:Y:S01]  /*254c0*/  FADD.FTZ R117, -R196.reuse, R117 ;  /* 0x00000075c4757221 */ /* 0x040fe20000010100 */
[----:B------:R-:W-:Y:S01]  /*254d0*/  FADD.FTZ R184, -R196, R137 ;  /* 0x00000089c4b87221 */ /* 0x000fe20000010100 */
[----:B------:R-:W-:Y:S01]  /*254e0*/  FFMA.FTZ R123, R164, R133, R135 ;  /* 0x00000085a47b7223 */ /* 0x000fe20000010087 */
[----:B------:R-:W-:-:S02]  /*254f0*/  HADD2.F32 R13, -RZ, R92.H0_H0 ;  /* 0x2000005cff0d7230 */ /* 0x000fc40000004100 */
[----:B------:R-:W-:Y:S01]  /*25500*/  FMUL.FTZ R112, R15, R116 ;  /* 0x000000740f707220 */ /* 0x000fe20000410000 */
[----:B------:R-:W-:Y:S02]  /*25510*/  HADD2.F32 R127, -RZ, R64.H0_H0 ;  /* 0x20000040ff7f7230 */ /* 0x000fe40000004100 */
[----:B------:R-:W-:Y:S01]  /*25520*/  FFMA.FTZ R113, R113, R6, R12 ;  /* 0x0000000671717223 */ /* 0x000fe2000001000c */
[----:B------:R-:W-:Y:S02]  /*25530*/  HADD2.F32 R131, -RZ, R93.H0_H0 ;  /* 0x2000005dff837230 */ /* 0x000fe40000004100 */
[C---:B------:R-:W-:Y:S01]  /*25540*/  FMUL.FTZ R114, R15.reuse, R118 ;  /* 0x000000760f727220 */ /* 0x040fe20000410000 */
[----:B------:R-:W-:Y:S02]  /*25550*/  HADD2.F32 R133, -RZ, R65.H0_H0 ;  /* 0x20000041ff857230 */ /* 0x000fe40000004100 */
[----:B------:R-:W-:Y:S01]  /*25560*/  FMUL.FTZ R166, R15, R166 ;  /* 0x000000a60fa67220 */ /* 0x000fe20000410000 */
[----:B------:R-:W-:-:S02]  /*25570*/  HADD2.F32 R135, -RZ, R93.H1_H1 ;  /* 0x3000005dff877230 */ /* 0x000fc40000004100 */
[C---:B------:R-:W-:Y:S01]  /*25580*/  FADD.FTZ R124, -R196.reuse, R124 ;  /* 0x0000007cc47c7221 */ /* 0x040fe20000010100 */
[----:B------:R-:W-:Y:S02]  /*25590*/  HADD2.F32 R137, -RZ, R65.H1_H1 ;  /* 0x30000041ff897230 */ /* 0x000fe40000004100 */
[----:B------:R-:W-:Y:S01]  /*255a0*/  FADD.FTZ R126, -R196, R126 ;  /* 0x0000007ec47e7221 */ /* 0x000fe20000010100 */
[----:B------:R-:W-:Y:S02]  /*255b0*/  HADD2.F32 R6, -RZ, R92.H1_H1 ;  /* 0x3000005cff067230 */ /* 0x000fe40000004100 */
[----:B------:R-:W-:Y:S01]  /*255c0*/  FMUL.FTZ R117, R15, R117 ;  /* 0x000000750f757220 */ /* 0x000fe20000410000 */
[----:B------:R-:W-:Y:S02]  /*255d0*/  HADD2.F32 R12, -RZ, R64.H1_H1 ;  /* 0x30000040ff0c7230 */ /* 0x000fe40000004100 */
[----:B------:R-:W-:Y:S01]  /*255e0*/  FFMA.FTZ R112, R112, R13, R127 ;  /* 0x0000000d70707223 */ /* 0x000fe2000001007f */
[----:B------:R-:W-:Y:S01]  /*255f0*/  FADD.FTZ R125, -R196, R125 ;  /* 0x0000007dc47d7221 */ /* 0x000fe20000010100 */
[----:B------:R-:W-:Y:S01]  /*25600*/  FFMA.FTZ R114, R114, R131, R133 ;  /* 0x0000008372727223 */ /* 0x000fe20000010085 */
[----:B------:R-:W-:Y:S01]  /*25610*/  FFMA.FTZ R127, R166, R135, R137 ;  /* 0x00000087a67f7223 */ /* 0x000fe20000010089 */
[----:B------:R-:W-:Y:S01]  /*25620*/  FADD.FTZ R188, -R196, R139 ;  /* 0x0000008bc4bc7221 */ /* 0x000fe20000010100 */
        /* <DEDUP_REMOVED lines=8> */
[----:B------:R-:W-:-:S02]  /*256b0*/  HADD2.F32 R137, -RZ, R95.H1_H1 ;  /* 0x3000005fff897230 */ /* 0x000fc40000004100 */
[C---:B------:R-:W-:Y:S01]  /*256c0*/  FADD.FTZ R120, -R196.reuse, R120 ;  /* 0x00000078c4787221 */ /* 0x040fe20000010100 */
[----:B------:R-:W-:Y:S02]  /*256d0*/  HADD2.F32 R139, -RZ, R67.H1_H1 ;  /* 0x30000043ff8b7230 */ /* 0x000fe40000004100 */
[----:B------:R-:W-:Y:S01]  /*256e0*/  FMUL.FTZ R125, R15, R125 ;  /* 0x0000007d0f7d7220 */ /* 0x000fe20000410000 */
[----:B------:R-:W-:Y:S02]  /*256f0*/  HADD2.F32 R6, -RZ, R94.H1_H1 ;  /* 0x3000005eff067230 */ /* 0x000fe40000004100 */
[C---:B------:R-:W-:Y:S01]  /*25700*/  FADD.FTZ R122, -R196.reuse, R122 ;  /* 0x0000007ac47a7221 */ /* 0x040fe20000010100 */
[----:B------:R-:W-:Y:S02]  /*25710*/  HADD2.F32 R12, -RZ, R66.H1_H1 ;  /* 0x30000042ff0c7230 */ /* 0x000fe40000004100 */
[C---:B------:R-:W-:Y:S01]  /*25720*/  FADD.FTZ R121, -R196.reuse, R121 ;  /* 0x00000079c4797221 */ /* 0x040fe20000010100 */
[----:B------:R-:W-:Y:S01]  /*25730*/  FADD.FTZ R186, -R196, R138 ;  /* 0x0000008ac4ba7221 */ /* 0x000fe20000010100 */
[----:B------:R-:W-:Y:S01]  /*25740*/  FFMA.FTZ R116, R116, R13, R131 ;  /* 0x0000000d74747223 */ /* 0x000fe20000010083 */
[----:B------:R-:W-:Y:S01]  /*25750*/  FFMA.FTZ R118, R118, R133, R135 ;  /* 0x0000008576767223 */ /* 0x000fe20000010087 */
[----:B------:R-:W-:Y:S01]  /*25760*/  FADD.FTZ R138, -R196, R141 ;  /* 0x0000008dc48a7221 */ /* 0x000fe20000010100 */
        /* <DEDUP_REMOVED lines=10> */
[----:B------:R-:W-:Y:S01]  /*25810*/  FMUL.FTZ R121, R15, R121 ;  /* 0x000000790f797220 */ /* 0x000fe20000410000 */
[----:B------:R-:W-:Y:S02]  /*25820*/  HADD2.F32 R141, -RZ, R61.H1_H1 ;  /* 0x3000003dff8d7230 */ /* 0x000fe40000004100 */
[C---:B------:R-:W-:Y:S01]  /*25830*/  FADD.FTZ R128, -R196.reuse, R128 ;  /* 0x00000080c4807221 */ /* 0x040fe20000010100 */
[----:B------:R-:W-:Y:S02]  /*25840*/  HADD2.F32 R6, -RZ, R88.H1_H1 ;  /* 0x30000058ff067230 */ /* 0x000fe40000004100 */
[C---:B------:R-:W-:Y:S01]  /*25850*/  FADD.FTZ R130, -R196.reuse, R130 ;  /* 0x00000082c4827221 */ /* 0x040fe20000010100 */
[----:B------:R-:W-:Y:S02]  /*25860*/  HADD2.F32 R12, -RZ, R60.H1_H1 ;  /* 0x3000003cff0c7230 */ /* 0x000fe40000004100 */
[----:B------:R-:W-:Y:S01]  /*25870*/  FADD.FTZ R129, -R196, R129 ;  /* 0x00000081c4817221 */ /* 0x000fe20000010100 */
[----:B------:R-:W-:Y:S01]  /*25880*/  FFMA.FTZ R120, R120, R13, R133 ;  /* 0x0000000d78787223 */ /* 0x000fe20000010085 */
[----:B------:R-:W-:Y:S01]  /*25890*/  FFMA.FTZ R122, R122, R135, R137 ;  /* 0x000000877a7a7223 */ /* 0x000fe20000010089 */
[----:B------:R-:W-:Y:S01]  /*258a0*/  FFMA.FTZ R133, R162, R139, R141 ;  /* 0x0000008ba2857223 */ /* 0x000fe2000001008d */
[----:B------:R-:W-:Y:S01]  /*258b0*/  FADD.FTZ R194, -R196, R143 ;  /* 0x0000008fc4c27221 */ /* 0x000fe20000010100 */
[----:B------:R-:W-:Y:S01]  /*258c0*/  FFMA.FTZ R121, R121, R6, R12 ;  /* 0x0000000679797223 */ /* 0x000fe2000001000c */
        /* <DEDUP_REMOVED lines=13> */
[----:B------:R-:W-:Y:S01]  /*259a0*/  FFMA.FTZ R124, R124, R13, R135 ;  /* 0x0000000d7c7c7223 */ /* 0x000fe20000010087 */
[----:B------:R-:W-:Y:S02]  /*259b0*/  HADD2.F32 R143, -RZ, R63.H1_H1 ;  /* 0x3000003fff8f7230 */ /* 0x000fe40000004100 */
        /* <DEDUP_REMOVED lines=8> */
[----:B------:R-:W-:Y:S01]  /*25a40*/  FMUL.FTZ R134, R15, R134 ;  /* 0x000000860f867220 */ /* 0x000fe20000410000 */
[----:B------:R-:W-:Y:S02]  /*25a50*/  HADD2.F32 R145, -RZ, R57.H0_H0 ;  /* 0x20000039ff917230 */ /* 0x000fe40000004100 */
[----:B------:R-:W-:Y:S01]  /*25a60*/  FADD.FTZ R136, -R196, R136 ;  /* 0x00000088c4887221 */ /* 0x000fe20000010100 */
[----:B------:R-:W-:Y:S01]  /*25a70*/  FFMA.FTZ R132, R132, R13, R129 ;  /* 0x0000000d84847223 */ /* 0x000fe20000010081 */
[----:B------:R-:W-:-:S02]  /*25a80*/  HADD2.F32 R13, -RZ, R86.H0_H0 ;  /* 0x20000056ff0d7230 */ /* 0x000fc40000004100 */
[C---:B------:R-:W-:Y:S01]  /*25a90*/  FMUL.FTZ R184, R15.reuse, R184 ;  /* 0x000000b80fb87220 */ /* 0x040fe20000410000 */
[----:B------:R-:W-:Y:S01]  /*25aa0*/  FFMA.FTZ R134, R134, R143, R145 ;  /* 0x0000008f86867223 */ /* 0x000fe20000010091 */
[----:B------:R-:W-:Y:S02]  /*25ab0*/  HADD2.F32 R129, -RZ, R58.H0_H0 ;  /* 0x2000003aff817230 */ /* 0x000fe40000004100 */
[----:B------:R-:W-:Y:S01]  /*25ac0*/  FMUL.FTZ R136, R15, R136 ;  /* 0x000000880f887220 */ /* 0x000fe20000410000 */
[----:B------:R-:W-:Y:S02]  /*25ad0*/  HADD2.F32 R143, -RZ, R86.H1_H1 ;  /* 0x30000056ff8f7230 */ /* 0x000fe40000004100 */
[----:B------:R-:W-:Y:S01]  /*25ae0*/  FADD.FTZ R140, -R196, R140 ;  /* 0x0000008cc48c7221 */ /* 0x000fe20000010100 */
[----:B------:R-:W-:Y:S02]  /*25af0*/  HADD2.F32 R145, -RZ, R58.H1_H1 ;  /* 0x3000003aff917230 */ /* 0x000fe40000004100 */
[----:B------:R-:W-:Y:S01]  /*25b00*/  FFMA.FTZ R136, R136, R13, R129 ;  /* 0x0000000d88887223 */ /* 0x000fe20000010081 */
[----:B------:R-:W-:-:S02]  /*25b10*/  HADD2.F32 R13, -RZ, R80.H0_H0 ;  /* 0x20000050ff0d7230 */ /* 0x000fc40000004100 */
[C---:B------:R-:W-:Y:S01]  /*25b20*/  FMUL.FTZ R140, R15.reuse, R140 ;  /* 0x0000008c0f8c7220 */ /* 0x040fe20000410000 */
[----:B------:R-:W-:Y:S01]  /*25b30*/  FADD.FTZ R142, -R196, R142 ;  /* 0x0000008ec48e7221 */ /* 0x000fe20000010100 */
[----:B------:R-:W-:Y:S01]  /*25b40*/  FFMA.FTZ R177, R184, R143, R145 ;  /* 0x0000008fb8b17223 */ /* 0x000fe20000010091 */
[----:B------:R-:W-:Y:S02]  /*25b50*/  HADD2.F32 R143, -RZ, R52.H0_H0 ;  /* 0x20000034ff8f7230 */ /* 0x000fe40000004100 */
[C---:B------:R-:W-:Y:S01]  /*25b60*/  FADD.FTZ R144, -R196.reuse, R144 ;  /* 0x00000090c4907221 */ /* 0x040fe20000010100 */
[C---:B------:R-:W-:Y:S01]  /*25b70*/  FADD.FTZ R146, -R196.reuse, R146 ;  /* 0x00000092c4927221 */ /* 0x040fe20000010100 */
[----:B------:R-:W-:Y:S01]  /*25b80*/  FMUL.FTZ R6, R15, R138 ;  /* 0x0000008a0f067220 */ /* 0x000fe20000410000 */
[----:B------:R-:W-:Y:S01]  /*25b90*/  FADD.FTZ R196, -R196, R147 ;  /* 0x00000093c4c47221 */ /* 0x000fe20000010100 */
[----:B------:R-:W-:Y:S02]  /*25ba0*/  HADD2.F32 R139, -RZ, R84.H1_H1 ;  /* 0x30000054ff8b7230 */ /* 0x000fe40000004100 */
[----:B------:R-:W-:Y:S01]  /*25bb0*/  FFMA.FTZ R138, R140, R13, R143 ;  /* 0x0000000d8c8a7223 */ /* 0x000fe2000001008f */
[----:B------:R-:W-:-:S02]  /*25bc0*/  HADD2.F32 R141, -RZ, R56.H1_H1 ;  /* 0x30000038ff8d7230 */ /* 0x000fc40000004100 */
[C---:B------:R-:W-:Y:S01]  /*25bd0*/  FMUL.FTZ R10, R15.reuse, R10 ;  /* 0x0000000a0f0a7220 */ /* 0x040fe20000410000 */
[----:B------:R-:W-:Y:S01]  /*25be0*/  HADD2.F32 R147, -RZ, R85.H1_H1 ;  /* 0x30000055ff937230 */ /* 0x000fe20000004100 */
[----:B------:R-:W0:Y:S01]  /*25bf0*/  LDC.64 R12, c[0x0][0x428] ;  /* 0x00010a00ff0c7b82 */ /* 0x000e220000000a00 */
[----:B------:R-:W-:Y:S02]  /*25c00*/  HADD2.F32 R149, -RZ, R57.H1_H1 ;  /* 0x30000039ff957230 */ /* 0x000fe40000004100 */
[C---:B------:R-:W-:Y:S01]  /*25c10*/  FMUL.FTZ R182, R15.reuse, R182 ;  /* 0x000000b60fb67220 */ /* 0x040fe20000410000 */
[----:B------:R-:W-:Y:S01]  /*25c20*/  FFMA.FTZ R139, R10, R139, R141 ;  /* 0x0000008b0a8b7223 */ /* 0x000fe2000001008d */
[C---:B------:R-:W-:Y:S01]  /*25c30*/  FMUL.FTZ R186, R15.reuse, R186 ;  /* 0x000000ba0fba7220 */ /* 0x040fe20000410000 */
[----:B------:R-:W-:Y:S01]  /*25c40*/  FMUL.FTZ R188, R15, R188 ;  /* 0x000000bc0fbc7220 */ /* 0x000fe20000410000 */
[----:B------:R-:W-:Y:S01]  /*25c50*/  FFMA.FTZ R141, R182, R147, R149 ;  /* 0x00000093b68d7223 */ /* 0x000fe20000010095 */
[----:B------:R-:W-:Y:S01]  /*25c60*/  HADD2.F32 R147, -RZ, R87.H0_H0 ;  /* 0x20000057ff937230 */ /* 0x000fe20000004100 */
[----:B------:R-:W1:Y:S01]  /*25c70*/  @!P0 LDC.64 R128, c[0x0][0x3c8] ;  /* 0x0000f200ff808b82 */ /* 0x000e620000000a00 */
[----:B------:R-:W-:-:S02]  /*25c80*/  HADD2.F32 R149, -RZ, R59.H0_H0 ;  /* 0x2000003bff957230 */ /* 0x000fc40000004100 */
[----:B------:R-:W-:Y:S01]  /*25c90*/  FFMA.FTZ R179, R188, R151, R179 ;  /* 0x00000097bcb37223 */ /* 0x000fe200000100b3 */
[----:B------:R-:W-:Y:S02]  /*25ca0*/  HADD2.F32 R145, -RZ, R80.H1_H1 ;  /* 0x30000050ff917230 */ /* 0x000fe40000004100 */
[C---:B------:R-:W-:Y:S01]  /*25cb0*/  FMUL.FTZ R142, R15.reuse, R142 ;  /* 0x0000008e0f8e7220 */ /* 0x040fe20000410000 */
[----:B------:R-:W-:Y:S02]  /*25cc0*/  HADD2.F32 R151, -RZ, R53.H0_H0 ;  /* 0x20000035ff977230 */ /* 0x000fe40000004100 */
[----:B------:R-:W-:Y:S01]  /*25cd0*/  FFMA.FTZ R186, R186, R147, R149 ;  /* 0x00000093baba7223 */ /* 0x000fe20000010095 */
[----:B------:R-:W-:Y:S02]  /*25ce0*/  HADD2.F32 R147, -RZ, R52.H1_H1 ;  /* 0x30000034ff937230 */ /* 0x000fe40000004100 */
[----:B------:R-:W-:Y:S01]  /*25cf0*/  FMUL.FTZ R194, R15, R194 ;  /* 0x000000c20fc27220 */ /* 0x000fe20000410000 */
[----:B------:R-:W-:-:S02]  /*25d00*/  HADD2.F32 R149, -RZ, R81.H0_H0 ;  /* 0x20000051ff957230 */ /* 0x000fc40000004100 */
[C---:B------:R-:W-:Y:S01]  /*25d10*/  FMUL.FTZ R190, R15.reuse, R190 ;  /* 0x000000be0fbe7220 */ /* 0x040fe20000410000 */
[--C-:B------:R-:W-:Y:S02]  /*25d20*/  HADD2.F32 R143, -RZ, R82.reuse.H0_H0 ;  /* 0x20000052ff8f7230 */ /* 0x100fe40000004100 */
        /* <DEDUP_REMOVED lines=8> */
[----:B------:R-:W-:Y:S01]  /*25db0*/  FFMA.FTZ R183, R194, R183, R185 ;  /* 0x000000b7c2b77223 */ /* 0x000fe200000100b9 */
[----:B------:R-:W-:Y:S01]  /*25dc0*/  FFMA.FTZ R185, R190, R147, R149 ;  /* 0x00000093beb97223 */ /* 0x000fe20000010095 */
[----:B------:R-:W-:Y:S01]  /*25dd0*/  FFMA.FTZ R187, R146, R151, R187 ;  /* 0x0000009792bb7223 */ /* 0x000fe200000100bb */
[----:B0-----:R-:W-:-:S04]  /*25de0*/  IMAD.WIDE.U32 R146, R163, 0x10, R12 ;  /* 0x00000010a3927825 */ /* 0x001fc800078e000c */
[----:B------:R-:W-:Y:S01]  /*25df0*/  FFMA.FTZ R168, R144, R143, R145 ;  /* 0x0000008f90a87223 */ /* 0x000fe20000010091 */
[C---:B------:R-:W-:Y:S01]  /*25e00*/  FMUL.FTZ R5, R15.reuse, R202 ;  /* 0x000000ca0f057220 */ /* 0x040fe20000410000 */
[----:B------:R-:W-:Y:S01]  /*25e10*/  FMUL.FTZ R196, R15, R196 ;  /* 0x000000c40fc47220 */ /* 0x000fe20000410000 */
[----:B------:R-:W-:Y:S01]  /*25e20*/  IMAD.WIDE.U32 R148, R165, 0x10, R12 ;  /* 0x00000010a5947825 */ /* 0x000fe200078e000c */
[----:B------:R-:W-:-:S03]  /*25e30*/  F2FP.F16.F32.PACK_AB R7, R176, R7 ;  /* 0x00000007b007723e */ /* 0x000fc600000000ff */
[----:B------:R-:W-:Y:S01]  /*25e40*/  FFMA.FTZ R5, R5, R204, R206 ;  /* 0x000000cc05057223 */ /* 0x000fe200000100ce */
[----:B------:R-:W-:Y:S01]  /*25e50*/  F2FP.F16.F32.PACK_AB R4, R9, R4 ;  /* 0x000000040904723e */ /* 0x000fe200000000ff */
[----:B------:R-:W-:-:S04]  /*25e60*/  IMAD.WIDE.U32 R142, R159, 0x10, R12 ;  /* 0x000000109f8e7825 */ /* 0x000fc800078e000c */
[----:B------:R-:W-:Y:S01]  /*25e70*/  FFMA.FTZ R196, R196, R189, R195 ;  /* 0x000000bdc4c47223 */ /* 0x000fe200000100c3 */
[----:B------:R-:W-:Y:S01]  /*25e80*/  F2FP.F16.F32.PACK_AB R10, R115, R14 ;  /* 0x0000000e730a723e */ /* 0x000fe200000000ff */
[--C-:B------:R-:W-:Y:S01]  /*25e90*/  IMAD.WIDE.U32 R144, R161, 0x10, R12.reuse ;  /* 0x00000010a1907825 */ /* 0x100fe200078e000c */
[----:B------:R-:W-:Y:S02]  /*25ea0*/  F2FP.F16.F32.PACK_AB R5, R198, R5 ;  /* 0x00000005c605723e */ /* 0x000fe400000000ff */
[----:B------:R-:W-:Y:S01]  /*25eb0*/  F2FP.F16.F32.PACK_AB R9, R111, R0 ;  /* 0x000000006f09723e */ /* 0x000fe200000000ff */
[--C-:B------:R-:W-:Y:S01]  /*25ec0*/  IMAD.WIDE.U32 R150, R167, 0x10, R12.reuse ;  /* 0x00000010a7967825 */ /* 0x100fe200078e000c */
[----:B------:R-:W-:Y:S02]  /*25ed0*/  F2FP.F16.F32.PACK_AB R8, R107, R8 ;  /* 0x000000086b08723e */ /* 0x000fe400000000ff */
[----:B------:R-:W-:Y:S01]  /*25ee0*/  F2FP.F16.F32.PACK_AB R14, R113, R108 ;  /* 0x0000006c710e723e */ /* 0x000fe200000000ff */
[----:B------:R-:W-:Y:S01]  /*25ef0*/  IMAD.WIDE.U32 R162, R169, 0x10, R12 ;  /* 0x00000010a9a27825 */ /* 0x000fe200078e000c */
[----:B------:R-:W-:-:S02]  /*25f00*/  F2FP.F16.F32.PACK_AB R131, R131, R118 ;  /* 0x000000768383723e */ /* 0x000fc400000000ff */
[----:B------:R-:W-:Y:S01]  /*25f10*/  F2FP.F16.F32.PACK_AB R130, R125, R116 ;  /* 0x000000747d82723e */ /* 0x000fe200000000ff */
[----:B------:R-:W-:Y:S01]  /*25f20*/  IMAD.WIDE.U32 R164, R171, 0x10, R12 ;  /* 0x00000010aba47825 */ /* 0x000fe200078e000c */
[----:B------:R-:W-:Y:S02]  /*25f30*/  F2FP.F16.F32.PACK_AB R12, R105, R104 ;  /* 0x00000068690c723e */ /* 0x000fe400000000ff */
[----:B------:R-:W0:Y:S01]  /*25f40*/  LDC.64 R104, c[0x0][0x380] ;  /* 0x0000e000ff687b82 */ /* 0x000e220000000a00 */
[----:B------:R-:W-:Y:S01]  /*25f50*/  HADD2.F32 R200, -RZ, R174.H0_H0 ;  /* 0x200000aeffc87230 */ /* 0x000fe20000004100 */
[----:B------:R-:W-:Y:S01]  /*25f60*/  F2FP.F16.F32.PACK_AB R13, R109, R106 ;  /* 0x0000006a6d0d723e */ /* 0x000fe200000000ff */
[----:B------:R-:W-:Y:S01]  /*25f70*/  HADD2.F32 R202, -RZ, R78.H0_H0 ;  /* 0x2000004effca7230 */ /* 0x000fe20000004100 */
[----:B------:R-:W-:Y:S01]  /*25f80*/  F2FP.F16.F32.PACK_AB R141, R141, R134 ;  /* 0x000000868d8d723e */ /* 0x000fe200000000ff */
[----:B-1----:R-:W-:Y:S01]  /*25f90*/  @!P0 IMAD.WIDE R128, R157, 0x4, R128 ;  /* 0x000000049d808825 */ /* 0x002fe200078e0280 */
[----:B------:R-:W-:-:S03]  /*25fa0*/  F2FP.F16.F32.PACK_AB R140, R139, R132 ;  /* 0x000000848b8c723e */ /* 0x000fc600000000ff */
[----:B------:R-:W-:Y:S01]  /*25fb0*/  FFMA.FTZ R11, R11, R200, R202 ;  /* 0x000000c80b0b7223 */ /* 0x000fe200000100ca */
[----:B------:R-:W-:Y:S01]  /*25fc0*/  F2FP.F16.F32.PACK_AB R187, R196, R187 ;  /* 0x000000bbc4bb723e */ /* 0x000fe200000000ff */
[----:B------:R1:W-:Y:S01]  /*25fd0*/  @!P0 STG.E desc[UR8][R128.64], R15 ;  /* 0x0000000f80008986 */ /* 0x0003e2000c101908 */
[----:B------:R-:W-:Y:S02]  /*25fe0*/  F2FP.F16.F32.PACK_AB R184, R181, R138 ;  /* 0x0000008ab5b8723e */ /* 0x000fe400000000ff */
[----:B------:R-:W-:Y:S02]  /*25ff0*/  F2FP.F16.F32.PACK_AB R6, R170, R11 ;  /* 0x0000000baa06723e */ /* 0x000fe400000000ff */
[----:B------:R-:W-:-:S03]  /*26000*/  F2FP.F16.F32.PACK_AB R11, R178, R119 ;  /* 0x00000077b20b723e */ /* 0x000fc600000000ff */
[----:B------:R2:W-:Y:S01]  /*26010*/  STG.E.128 desc[UR8][R142.64], R4 ;  /* 0x000000048e007986 */ /* 0x0005e2000c101d08 */
[----:B-1----:R-:W-:-:S03]  /*26020*/  F2FP.F16.F32.PACK_AB R15, R123, R110 ;  /* 0x0000006e7b0f723e */ /* 0x002fc600000000ff */
[----:B------:R1:W-:Y:S01]  /*26030*/  STG.E.128 desc[UR8][R144.64], R8 ;  /* 0x0000000890007986 */ /* 0x0003e2000c101d08 */
[----:B------:R-:W-:Y:S02]  /*26040*/  F2FP.F16.F32.PACK_AB R129, R127, R114 ;  /* 0x000000727f81723e */ /* 0x000fe400000000ff */
[----:B------:R-:W-:Y:S01]  /*26050*/  F2FP.F16.F32.PACK_AB R128, R117, R112 ;  /* 0x000000707580723e */ /* 0x000fe200000000ff */
[----:B------:R1:W-:Y:S01]  /*26060*/  STG.E.128 desc[UR8][R146.64], R12 ;  /* 0x0000000c92007986 */ /* 0x0003e2000c101d08 */
[----:B0-----:R-:W-:-:S03]  /*26070*/  IADD3 R157, PT, PT, R157, R104, RZ ;  /* 0x000000689d9d7210 */ /* 0x001fc60007ffe0ff */
[----:B------:R1:W-:Y:S01]  /*26080*/  STG.E.128 desc[UR8][R148.64], R128 ;  /* 0x0000008094007986 */ /* 0x0003e2000c101d08 */
[----:B------:R-:W-:Y:S02]  /*26090*/  ISETP.GE.AND P0, PT, R157, R105, PT ;  /* 0x000000699d00720c */ /* 0x000fe40003f06270 */
[----:B--2---:R-:W-:Y:S02]  /*260a0*/  F2FP.F16.F32.PACK_AB R7, R137, R126 ;  /* 0x0000007e8907723e */ /* 0x004fe400000000ff */
[----:B------:R-:W-:Y:S02]  /*260b0*/  F2FP.F16.F32.PACK_AB R6, R135, R124 ;  /* 0x0000007c8706723e */ /* 0x000fe400000000ff */
[----:B------:R-:W-:Y:S02]  /*260c0*/  F2FP.F16.F32.PACK_AB R5, R133, R122 ;  /* 0x0000007a8505723e */ /* 0x000fe400000000ff */
[----:B------:R-:W-:Y:S02]  /*260d0*/  F2FP.F16.F32.PACK_AB R4, R121, R120 ;  /* 0x000000787904723e */ /* 0x000fe400000000ff */
[----:B------:R-:W-:-:S02]  /*260e0*/  F2FP.F16.F32.PACK_AB R143, R179, R186 ;  /* 0x000000bab38f723e */ /* 0x000fc400000000ff */
[----:B------:R-:W-:Y:S01]  /*260f0*/  F2FP.F16.F32.PACK_AB R142, R177, R136 ;  /* 0x00000088b18e723e */ /* 0x000fe200000000ff */
[----:B------:R1:W-:Y:S01]  /*26100*/  STG.E.128 desc[UR8][R150.64], R4 ;  /* 0x0000000496007986 */ /* 0x0003e2000c101d08 */
[----:B------:R-:W-:Y:S02]  /*26110*/  F2FP.F16.F32.PACK_AB R186, R185, R168 ;  /* 0x000000a8b9ba723e */ /* 0x000fe400000000ff */
[----:B------:R-:W-:Y:S01]  /*26120*/  F2FP.F16.F32.PACK_AB R185, R183, R166 ;  /* 0x000000a6b7b9723e */ /* 0x000fe200000000ff */
[----:B------:R1:W-:Y:S04]  /*26130*/  STG.E.128 desc[UR8][R162.64], R140 ;  /* 0x0000008ca2007986 */ /* 0x0003e8000c101d08 */
[----:B------:R1:W-:Y:S01]  /*26140*/  STG.E.128 desc[UR8][R164.64], R184 ;  /* 0x000000b8a4007986 */ /* 0x0003e2000c101d08 */
[----:B------:R-:W-:Y:S05]  /*26150*/  @!P0 BRA `(.L_x_31325) ;  /* 0xfffffda800808947 */ /* 0x000fea000383ffff */
[----:B------:R-:W-:Y:S05]  /*26160*/  EXIT ;  /* 0x000000000000794d */ /* 0x000fea0003800000 */
.L_x_31326:
        /* <DEDUP_REMOVED lines=9> */
.L_x_42400:


//--------------------- .text._ZN10layer_norm13ln_fwd_kernelINS_13Kernel_traitsI6__halfS2_fS2_fjLj7168ELj1ELj1ELj4ELj16ENS_18Kernel_traits_baseILj7168ES2_S2_fS2_fjLj128EEEEELb1ELb1ELb1ELb0EEEvNS_9FwdParamsE --------------------------
	.section	.text._ZN10layer_norm13ln_fwd_kernelINS_13Kernel_traitsI6__halfS2_fS2_fjLj7168ELj1ELj1ELj4ELj16ENS_18Kernel_traits_baseILj7168ES2_S2_fS2_fjLj128EEEEELb1ELb1ELb1ELb0EEEvNS_9FwdParamsE,"ax",@progbits
	.align	128
        .global         _ZN10layer_norm13ln_fwd_kernelINS_13Kernel_traitsI6__halfS2_fS2_fjLj7168ELj1ELj1ELj4ELj16ENS_18Kernel_traits_baseILj7168ES2_S2_fS2_fjLj128EEEEELb1ELb1ELb1ELb0EEEvNS_9FwdParamsE
        .type           _ZN10layer_norm13ln_fwd_kernelINS_13Kernel_traitsI6__halfS2_fS2_fjLj7168ELj1ELj1ELj4ELj16ENS_18Kernel_traits_baseILj7168ES2_S2_fS2_fjLj128EEEEELb1ELb1ELb1ELb0EEEvNS_9FwdParamsE,@function
        .size           _ZN10layer_norm13ln_fwd_kernelINS_13Kernel_traitsI6__halfS2_fS2_fjLj7168ELj1ELj1ELj4ELj16ENS_18Kernel_traits_baseILj7168ES2_S2_fS2_fjLj128EEEEELb1ELb1ELb1ELb0EEEvNS_9FwdParamsE,(.L_x_42401 - _ZN10layer_norm13ln_fwd_kernelINS_13Kernel_traitsI6__halfS2_fS2_fjLj7168ELj1ELj1ELj4ELj16ENS_18Kernel_traits_baseILj7168ES2_S2_fS2_fjLj128EEEEELb1ELb1ELb1ELb0EEEvNS_9FwdParamsE)
        .other          _ZN10layer_norm13ln_fwd_kernelINS_13Kernel_traitsI6__halfS2_fS2_fjLj7168ELj1ELj1ELj4ELj16ENS_18Kernel_traits_baseILj7168ES2_S2_fS2_fjLj128EEEEELb1ELb1ELb1ELb0EEEvNS_9FwdParamsE,@"STO_CUDA_ENTRY STV_DEFAULT"
_ZN10layer_norm13ln_fwd_kernelINS_13Kernel_traitsI6__halfS2_fS2_fjLj7168ELj1ELj1ELj4ELj16ENS_18Kernel_traits_baseILj7168ES2_S2_fS2_fjLj128EEEEELb1ELb1ELb1ELb0EEEvNS_9FwdParamsE:
.text._ZN10layer_norm13ln_fwd_kernelINS_13Kernel_traitsI6__halfS2_fS2_fjLj7168ELj1ELj1ELj4ELj16ENS_18Kernel_traits_baseILj7168ES2_S2_fS2_fjLj128EEEEELb1ELb1ELb1ELb0EEEvNS_9FwdParamsE:
        /* <DEDUP_REMOVED lines=133> */
.L_x_31328:
        /* <DEDUP_REMOVED lines=88> */
.L_x_31329:
[----:B------:R-:W-:Y:S05]  /*0dd0*/  BSYNC.RECONVERGENT B0 ;  /* 0x0000000000007941 */ /* 0x000fea0003800200 */
.L_x_31327:
[----:B------:R-:W0:Y:S02]  /*0de0*/  LDCU UR4, c[0x0][0x384] ;  /* 0x00007080ff0477ac */ /* 0x000e240008000800 */
[----:B0-----:R-:W-:-:S13]  /*0df0*/  ISETP.GE.AND P0, PT, R156, UR4, PT ;  /* 0x000000049c007c0c */ /* 0x001fda000bf06270 */
[----:B------:R-:W-:Y:S05]  /*0e00*/  @P0 EXIT ;  /* 0x000000000000094d */ /* 0x000fea0003800000 */
[----:B------:R-:W-:-:S04]  /*0e10*/  IMAD.HI.U32 R103, R184, -0x2daee0ad, RZ ;  /* 0xd2511f53b8677827 */ /* 0x000fc800078e00ff */
[----:B------:R-:W-:Y:S01]  /*0e20*/  HFMA2 R165, -RZ, RZ, 0, 0 ;  /* 0x00000000ffa57431 */ /* 0x000fe200000001ff */
[----:B------:R-:W-:Y:S01]  /*0e30*/  LOP3.LUT R164, R164, 0x3, RZ, 0xc0, !PT ;  /* 0x00000003a4a47812 */ /* 0x000fe200078ec0ff */
[----:B------:R-:W0:Y:S01]  /*0e40*/  LDCU UR10, c[0x0][0x404] ;  /* 0x00008080ff0a77ac */ /* 0x000e220008000800 */
[----:B------:R-:W-:Y:S01]  /*0e50*/  IMAD.HI.U32 R102, R157, -0x326172a9, RZ ;  /* 0xcd9e8d579d667827 */ /* 0x000fe200078e00ff */
[----:B------:R-:W-:Y:S01]  /*0e60*/  LOP3.LUT R103, R103, R3, RZ, 0x3c, !PT ;  /* 0x0000000367677212 */ /* 0x000fe200078e3cff */
[----:B------:R-:W1:Y:S02]  /*0e70*/  LDCU.U8 UR11, c[0x0][0x410] ;  /* 0x00008200ff0b77ac */ /* 0x000e640008000000 */
[----:B------:R-:W-:Y:S01]  /*0e80*/  IMAD R106, R184, -0x2daee0ad, RZ ;  /* 0xd2511f53b86a7824 */ /* 0x000fe200078e02ff */
[----:B------:R-:W-:Y:S01]  /*0e90*/  LOP3.LUT R102, R159, R102, R2, 0x96, !PT ;  /* 0x000000669f667212 */ /* 0x000fe200078e9602 */
[----:B------:R-:W-:Y:S01]  /*0ea0*/  IMAD R105, R157, -0x326172a9, RZ ;  /* 0xcd9e8d579d697824 */ /* 0x000fe200078e02ff */
[----:B------:R-:W2:Y:S01]  /*0eb0*/  LDCU UR14, c[0x0][0x400] ;  /* 0x00008000ff0e77ac */ /* 0x000ea20008000800 */
[----:B------:R-:W-:Y:S01]  /*0ec0*/  IMAD.HI.U32 R104, R103, -0x326172a9, RZ ;  /* 0xcd9e8d5767687827 */ /* 0x000fe200078e00ff */
[----:B------:R-:W3:Y:S03]  /*0ed0*/  LDCU.64 UR12, c[0x0][0x408] ;  /* 0x00008100ff0c77ac */ /* 0x000ee60008000a00 */
[C---:B------:R-:W-:Y:S01]  /*0ee0*/  IMAD.HI.U32 R107, R102.reuse, -0x2daee0ad, RZ ;  /* 0xd2511f53666b7827 */ /* 0x040fe200078e00ff */
[----:B------:R-:W-:Y:S01]  /*0ef0*/  LOP3.LUT R85, R85, R105, R104, 0x96, !PT ;  /* 0x0000006955557212 */ /* 0x000fe200078e9668 */
[----:B------:R-:W4:Y:S02]  /*0f00*/  LDCU.64 UR8, c[0x0][0x3a0] ;  /* 0x00007400ff0877ac */ /* 0x000f240008000a00 */
[----:B------:R-:W-:Y:S01]  /*0f10*/  IMAD R104, R102, -0x2daee0ad, RZ ;  /* 0xd2511f5366687824 */ /* 0x000fe200078e02ff */
[----:B------:R-:W-:Y:S01]  /*0f20*/  LOP3.LUT R86, R86, R106, R107, 0x96, !PT ;  /* 0x0000006a56567212 */ /* 0x000fe200078e966b */
[----:B------:R-:W-:Y:S01]  /*0f30*/  IMAD R103, R103, -0x326172a9, RZ ;  /* 0xcd9e8d5767677824 */ /* 0x000fe200078e02ff */
[----:B------:R-:W-:Y:S01]  /*0f40*/  UPLOP3.LUT UP1, UPT, UPT, UPT, UPT, 0x40, 0x4 ;  /* 0x000000000004789c */ /* 0x000fe20003f2e870 */
[----:B------:R-:W-:-:S04]  /*0f50*/  IMAD.HI.U32 R105, R85, -0x2daee0ad, RZ ;  /* 0xd2511f5355697827 */ /* 0x000fc800078e00ff */
[----:B------:R-:W-:Y:S01]  /*0f60*/  IMAD.HI.U32 R102, R86, -0x326172a9, RZ ;  /* 0xcd9e8d5756667827 */ /* 0x000fe200078e00ff */
[----:B------:R-:W-:-:S04]  /*0f70*/  LOP3.LUT R88, R88, R104, R105, 0x96, !PT ;  /* 0x0000006858587212 */ /* 0x000fc800078e9669 */
        /* <DEDUP_REMOVED lines=18> */
[----:B------:R-:W-:Y:S01]  /*10a0*/  LOP3.LUT R93, R100, 0x7f, RZ, 0xc0, !PT ;  /* 0x0000007f645d7812 */ /* 0x000fe200078ec0ff */
[----:B------:R-:W-:Y:S01]  /*10b0*/  IMAD R87, R87, -0x326172a9, RZ ;  /* 0xcd9e8d5757577824 */ /* 0x000fe200078e02ff */
[----:B------:R-:W-:Y:S01]  /*10c0*/  LOP3.LUT R89, R94, R90, R89, 0x96, !PT ;  /* 0x0000005a5e597212 */ /* 0x000fe200078e9659 */
[----:B------:R-:W-:Y:S01]  /*10d0*/  IMAD R88, R88, -0x2daee0ad, RZ ;  /* 0xd2511f5358587824 */ /* 0x000fe200078e02ff */
[----:B------:R-:W-:Y:S01]  /*10e0*/  VIADDMNMX R90, R93, -R0, RZ, !PT ;  /* 0x800000005d5a7246 */ /* 0x000fe200078001ff */
[----:B------:R-:W-:Y:S01]  /*10f0*/  IMAD.HI.U32 R91, R85, -0x2daee0ad, RZ ;  /* 0xd2511f53555b7827 */ /* 0x000fe200078e00ff */
[----:B------:R-:W-:Y:S02]  /*1100*/  SHF.L.U32 R100, R100, 0x1, RZ ;  /* 0x0000000164647819 */ /* 0x000fe400000006ff */
[----:B------:R-:W-:Y:S01]  /*1110*/  VIMNMX R90, PT, PT, R90, 0x20, PT ;  /* 0x000000205a5a7848 */ /* 0x000fe20003fe0100 */
[----:B------:R-:W-:Y:S01]  /*1120*/  IMAD.HI.U32 R86, R89, -0x326172a9, RZ ;  /* 0xcd9e8d5759567827 */ /* 0x000fe200078e00ff */
[----:B------:R-:W-:-:S02]  /*1130*/  LOP3.LUT R88, R96, R88, R91, 0x96, !PT ;  /* 0x0000005860587212 */ /* 0x000fc400078e965b */
[----:B------:R-:W-:Y:S01]  /*1140*/  LOP3.LUT R161, R100, 0xffffff00, RZ, 0xc0, !PT ;  /* 0xffffff0064a17812 */ /* 0x000fe200078ec0ff */
[----:B------:R-:W-:Y:S01]  /*1150*/  IMAD R89, R89, -0x326172a9, RZ ;  /* 0xcd9e8d5759597824 */ /* 0x000fe200078e02ff */
[----:B------:R-:W-:Y:S01]  /*1160*/  LOP3.LUT R86, R95, R87, R86, 0x96, !PT ;  /* 0x000000575f567212 */ /* 0x000fe200078e9656 */
[----:B------:R-:W-:Y:S02]  /*1170*/  IMAD R87, R85, -0x2daee0ad, RZ ;  /* 0xd2511f5355577824 */ /* 0x000fe400078e02ff */
[----:B------:R-:W-:-:S04]  /*1180*/  IMAD.HI.U32 R0, R88, -0x326172a9, RZ ;  /* 0xcd9e8d5758007827 */ /* 0x000fc800078e00ff */
[----:B------:R-:W-:Y:S01]  /*1190*/  IMAD.HI.U32 R85, R86, -0x2daee0ad, RZ ;  /* 0xd2511f5356557827 */ /* 0x000fe200078e00ff */
[----:B------:R-:W-:-:S03]  /*11a0*/  LOP3.LUT R0, R97, R89, R0, 0x96, !PT ;  /* 0x0000005961007212 */ /* 0x000fc600078e9600 */
[----:B------:R-:W-:Y:S01]  /*11b0*/  IMAD R90, R90, 0x8, R161 ;  /* 0x000000085a5a7824 */ /* 0x000fe200078e02a1 */
[----:B------:R-:W-:Y:S01]  /*11c0*/  LOP3.LUT R85, R98, R87, R85, 0x96, !PT ;  /* 0x0000005762557212 */ /* 0x000fe200078e9655 */
[----:B------:R-:W-:Y:S02]  /*11d0*/  IMAD R93, R84, -0x20, R93 ;  /* 0xffffffe0545d7824 */ /* 0x000fe400078e025d */
[----:B------:R-:W-:Y:S01]  /*11e0*/  IMAD R87, R86, -0x2daee0ad, RZ ;  /* 0xd2511f5356577824 */ /* 0x000fe200078e02ff */
[----:B------:R-:W-:Y:S01]  /*11f0*/  I2FP.F32.U32 R90, R90 ;  /* 0x0000005a005a7245 */ /* 0x000fe20000201000 */
[----:B------:R-:W-:Y:S01]  /*1200*/  IMAD R88, R88, -0x326172a9, RZ ;  /* 0xcd9e8d5758587824 */ /* 0x000fe200078e02ff */
[----:B------:R-:W-:Y:S01]  /*1210*/  VIMNMX R93, PT, PT, RZ, R93, !PT ;  /* 0x0000005dff5d7248 */ /* 0x000fe20007fe0100 */
[----:B------:R-:W-:Y:S01]  /*1220*/  IMAD.HI.U32 R84, R85, -0x326172a9, RZ ;  /* 0xcd9e8d5755547827 */ /* 0x000fe200078e00ff */
[----:B------:R0:W0:Y:S03]  /*1230*/  MUFU.RCP R160, R90 ;  /* 0x0000005a00a07308 */ /* 0x0000260000001000 */
[----:B------:R-:W-:Y:S01]  /*1240*/  IMAD.HI.U32 R86, R0, -0x2daee0ad, RZ ;  /* 0xd2511f5300567827 */ /* 0x000fe200078e00ff */
[----:B------:R-:W-:-:S02]  /*1250*/  LOP3.LUT R84, R99, R88, R84, 0x96, !PT ;  /* 0x0000005863547212 */ /* 0x000fc400078e9654 */
[----:B------:R-:W-:Y:S01]  /*1260*/  VIMNMX R88, PT, PT, R93, 0x20, PT ;  /* 0x000000205d587848 */ /* 0x000fe20003fe0100 */
        /* <DEDUP_REMOVED lines=8> */
[----:B------:R-:W-:Y:S02]  /*12f0*/  IMAD R166, R86, -0x326172a9, RZ ;  /* 0xcd9e8d5756a67824 */ /* 0x000fe400078e02ff */
[----:B01234-:R-:W-:-:S07]  /*1300*/  IMAD R180, R84, -0x2daee0ad, RZ ;  /* 0xd2511f5354b47824 */ /* 0x01ffce00078e02ff */
.L_x_32041:
        /* <DEDUP_REMOVED lines=8> */
[----:B------:R-:W-:Y:S01]  /*1390*/  BSSY.RECONVERGENT B0, `(.L_x_31330) ;  /* 0x00006ab000007945 */ /* 0x000fe20003800200 */
[----:B--2---:R-:W-:Y:S01]  /*13a0*/  IMAD R179, R156, R153, RZ ;  /* 0x000000999cb37224 */ /* 0x004fe200078e02ff */
[----:B------:R-:W2:Y:S04]  /*13b0*/  S2R R154, SR_TID.X ;  /* 0x00000000009a7919 */ /* 0x000ea80000002100 */
[----:B0-----:R-:W-:-:S04]  /*13c0*/  SHF.R.S32.HI R182, RZ, 0x1f, R179 ;  /* 0x0000001fffb67819 */ /* 0x001fc800000114b3 */
[----:B------:R-:W-:-:S04]  /*13d0*/  LEA.HI R179, R182, R179, RZ, 0x3 ;  /* 0x000000b3b6b37211 */ /* 0x000fc800078f18ff */
[----:B--2---:R-:W-:Y:S02]  /*13e0*/  LEA.HI.SX32 R179, R179, R154, 0x1d ;  /* 0x0000009ab3b37211 */ /* 0x004fe400078feaff */
[----:B---3--:R-:W-:-:S13]  /*13f0*/  ISETP.GE.AND P3, PT, R0, 0x1, PT ;  /* 0x000000010000780c */ /* 0x008fda0003f66270 */
[----:B------:R-:W-:-:S04]  /*1400*/  @P3 VIADD R188, R0, 0xffffffff ;  /* 0xffffffff00bc3836 */ /* 0x000fc80000000000 */
[----:B------:R-:W-:-:S05]  /*1410*/  @P3 IMAD R188, R188, R153, RZ ;  /* 0x00000099bcbc3224 */ /* 0x000fca00078e02ff */
[----:B------:R-:W-:-:S04]  /*1420*/  @P3 SHF.R.S32.HI R155, RZ, 0x1f, R188 ;  /* 0x0000001fff9b3819 */ /* 0x000fc800000114bc */
[----:B------:R-:W-:Y:S01]  /*1430*/  @P3 LEA.HI R181, R155, R188, RZ, 0x3 ;  /* 0x000000bc9bb53211 */ /* 0x000fe200078f18ff */
[----:B------:R-:W-:-:S03]  /*1440*/  IMAD.MOV.U32 R155, RZ, RZ, RZ ;  /* 0x000000ffff9b7224 */ /* 0x000fc600078e00ff */
        /* <DEDUP_REMOVED lines=8> */
.L_x_31332:
[----:B------:R-:W-:Y:S05]  /*14d0*/  BRA.U !UP0, `(.L_x_31333) ;  /* 0x0000003508007547 */ /* 0x000fea000b800000 */
[----:B------:R-:W0:Y:S02]  /*14e0*/  LDC.64 R86, c[0x0][0x3a0] ;  /* 0x0000e800ff567b82 */ /* 0x000e240000000a00 */
[----:B0-----:R-:W-:-:S05]  /*14f0*/  IMAD.WIDE.U32 R86, R179, 0x20, R86 ;  /* 0x00000020b3567825 */ /* 0x001fca00078e0056 */
[----:B------:R-:W2:Y:S04]  /*1500*/  LDG.E.128 R92, desc[UR6][R86.64] ;  /* 0x00000006565c7981 */ /* 0x000ea8000c1e1d00 */
[----:B------:R0:W5:Y:S01]  /*1510*/  LDG.E.128 R88, desc[UR6][R86.64+0x10] ;  /* 0x0000100656587981 */ /* 0x000162000c1e1d00 */
[----:B------:R-:W-:-:S13]  /*1520*/  ISETP.GT.AND P1, PT, R0, RZ, PT ;  /* 0x000000ff0000720c */ /* 0x000fda0003f24270 */
[----:B------:R-:W-:Y:S01]  /*1530*/  @!P1 MOV R100, R164 ;  /* 0x000000a400649202 */ /* 0x000fe20000000f00 */
[----:B------:R-:W-:Y:S02]  /*1540*/  @!P1 IMAD.MOV.U32 R182, RZ, RZ, R180 ;  /* 0x000000ffffb69224 */ /* 0x000fe400078e00b4 */
[----:B--2---:R-:W-:Y:S01]  /*1550*/  @!P1 IMAD.MOV.U32 R84, RZ, RZ, R92 ;  /* 0x000000ffff549224 */ /* 0x004fe200078e005c */
        /* <DEDUP_REMOVED lines=17> */
.L_x_31337:
        /* <DEDUP_REMOVED lines=13> */
.L_x_31339:
[----:B------:R-:W-:Y:S05]  /*1740*/  BSYNC.RECONVERGENT B2 ;  /* 0x0000000000027941 */ /* 0x000fea0003800200 */
.L_x_31338:
        /* <DEDUP_REMOVED lines=59> */
.L_x_31336:
[----:B------:R-:W-:Y:S05]  /*1b00*/  BSYNC.RECONVERGENT B1 ;  /* 0x0000000000017941 */ /* 0x000fea0003800200 */
.L_x_31335:
        /* <DEDUP_REMOVED lines=11> */
.L_x_31334:
        /* <DEDUP_REMOVED lines=16> */
.L_x_31343:
        /* <DEDUP_REMOVED lines=13> */
.L_x_31345:
[----:B------:R-:W-:Y:S05]  /*1d90*/  BSYNC.RECONVERGENT B2 ;  /* 0x0000000000027941 */ /* 0x000fea0003800200 */
.L_x_31344:
        /* <DEDUP_REMOVED lines=61> */
.L_x_31342:
[----:B------:R-:W-:Y:S05]  /*2170*/  BSYNC.RECONVERGENT B1 ;  /* 0x0000000000017941 */ /* 0x000fea0003800200 */
.L_x_31341:
        /* <DEDUP_REMOVED lines=11> */
.L_x_31340:
        /* <DEDUP_REMOVED lines=16> */
.L_x_31349:
        /* <DEDUP_REMOVED lines=13> */
.L_x_31351:
[----:B------:R-:W-:Y:S05]  /*2400*/  BSYNC.RECONVERGENT B2 ;  /* 0x0000000000027941 */ /* 0x000fea0003800200 */
.L_x_31350:
        /* <DEDUP_REMOVED lines=61> */
.L_x_31348:
[----:B------:R-:W-:Y:S05]  /*27e0*/  BSYNC.RECONVERGENT B1 ;  /* 0x0000000000017941 */ /* 0x000fea0003800200 */
.L_x_31347:
[----:B------:R-:W-:Y:S01]  /*27f0*/  I2FP.F32.U32 R86, R86 ;  /* 0x0000005600567245 */ /* 0x000fe20000201000 */
[----:B-----5:R-:W-:Y:S02]  /*2800*/  HADD2.F32 R87, -RZ, R97.H0_H0 ;  /* 0x20000061ff577230 */ /* 0x020fe40000004100 */
        /* <DEDUP_REMOVED lines=9> */
.L_x_31346:
        /* <DEDUP_REMOVED lines=16> */
.L_x_31355:
        /* <DEDUP_REMOVED lines=13> */
.L_x_31357:
[----:B------:R-:W-:Y:S05]  /*2a70*/  BSYNC.RECONVERGENT B2 ;  /* 0x0000000000027941 */ /* 0x000fea0003800200 */
.L_x_31356:
        /* <DEDUP_REMOVED lines=61> */
.L_x_31354:
[----:B------:R-:W-:Y:S05]  /*2e50*/  BSYNC.RECONVERGENT B1 ;  /* 0x0000000000017941 */ /* 0x000fea0003800200 */
.L_x_31353:
        /* <DEDUP_REMOVED lines=11> */
.L_x_31352:
        /* <DEDUP_REMOVED lines=16> */
.L_x_31361:
        /* <DEDUP_REMOVED lines=13> */
.L_x_31363:
[----:B------:R-:W-:Y:S05]  /*30e0*/  BSYNC.RECONVERGENT B2 ;  /* 0x0000000000027941 */ /* 0x000fea0003800200 */
.L_x_31362:
        /* <DEDUP_REMOVED lines=61> */
.L_x_31360:
[----:B------:R-:W-:Y:S05]  /*34c0*/  BSYNC.RECONVERGENT B1 ;  /* 0x0000000000017941 */ /* 0x000fea0003800200 */
.L_x_31359:
        /* <DEDUP_REMOVED lines=11> */
.L_x_31358:
        /* <DEDUP_REMOVED lines=16> */
.L_x_31367:
        /* <DEDUP_REMOVED lines=11> */
[----:B------:R-:W-:-:S04]  /*3730*/  @P4 IADD3 R101, PT, PT, R165, RZ, RZ ;  /* 0x000000ffa5654210 */ /* 0x000fc80007ffe0ff */
[----:B------:R-:W-:-:S07]  /*3740*/  @!P2 MOV R165, R101 ;  /* 0x0000006500a5a202 */ /* 0x000fce0000000f00 */
.L_x_31369:
[----:B------:R-:W-:Y:S05]  /*3750*/  BSYNC.RECONVERGENT B2 ;  /* 0x0000000000027941 */ /* 0x000fea0003800200 */
.L_x_31368:
        /* <DEDUP_REMOVED lines=61> */
.L_x_31366:
[----:B------:R-:W-:Y:S05]  /*3b30*/  BSYNC.RECONVERGENT B1 ;  /* 0x0000000000017941 */ /* 0x000fea0003800200 */
.L_x_31365:
[----:B------:R-:W-:Y:S01]  /*3b40*/  I2FP.F32.U32 R101, R101 ;  /* 0x0000006500657245 */ /* 0x000fe20000201000 */
[----:B------:R-:W-:Y:S02]  /*3b50*/  HADD2.F32 R102, -RZ, R98.H1_H1 ;  /* 0x30000062ff667230 */ /* 0x000fe40000004100 */
        /* <DEDUP_REMOVED lines=9> */
.L_x_31364:
        /* <DEDUP_REMOVED lines=16> */
.L_x_31373:
        /* <DEDUP_REMOVED lines=13> */
.L_x_31375:
[----:B------:R-:W-:Y:S05]  /*3dc0*/  BSYNC.RECONVERGENT B2 ;  /* 0x0000000000027941 */ /* 0x000fea0003800200 */
.L_x_31374:
        /* <DEDUP_REMOVED lines=61> */
.L_x_31372:
[----:B------:R-:W-:Y:S05]  /*41a0*/  BSYNC.RECONVERGENT B1 ;  /* 0x0000000000017941 */ /* 0x000fea0003800200 */
.L_x_31371:
        /* <DEDUP_REMOVED lines=11> */
.L_x_31370:
        /* <DEDUP_REMOVED lines=16> */
.L_x_31379:
        /* <DEDUP_REMOVED lines=13> */
.L_x_31381:
[----:B------:R-:W-:Y:S05]  /*4430*/  BSYNC.RECONVERGENT B2 ;  /* 0x0000000000027941 */ /* 0x000fea0003800200 */
.L_x_31380:
        /* <DEDUP_REMOVED lines=61> */
.L_x_31378:
[----:B------:R-:W-:Y:S05]  /*4810*/  BSYNC.RECONVERGENT B1 ;  /* 0x0000000000017941 */ /* 0x000fea0003800200 */
.L_x_31377:
        /* <DEDUP_REMOVED lines=10> */
[----:B------:R-:W-:Y:S01]  /*48c0*/  FFMA.FTZ R103, R180, R103, R91 ;  /* 0x00000067b4677223 */ /* 0x000fe2000001005b */
[----:B------:R-:W-:Y:S06]  /*48d0*/  BRA `(.L_x_31376) ;  /* 0x0000003000e87947 */ /* 0x000fec0003800000 */
.L_x_31333:
[----:B------:R-:W-:Y:S01]  /*48e0*/  HFMA2 R84, -RZ, RZ, 0, 0 ;  /* 0x00000000ff547431 */ /* 0x000fe200000001ff */
        /* <DEDUP_REMOVED lines=19> */
.L_x_31385:
        /* <DEDUP_REMOVED lines=13> */
.L_x_31387:
[----:B------:R-:W-:Y:S05]  /*4af0*/  BSYNC.RECONVERGENT B2 ;  /* 0x0000000000027941 */ /* 0x000fea0003800200 */
.L_x_31386:
        /* <DEDUP_REMOVED lines=44> */
[----:B------:R-:W-:Y:S01]  /*4dc0*/  HFMA2 R86, -RZ, RZ, 0, 0 ;  /* 0x00000000ff567431 */ /* 0x000fe200000001ff */
        /* <DEDUP_REMOVED lines=13> */
[----:B------:R-:W-:-:S07]  /*4ea0*/  LOP3.LUT R162, R85, R162, R183, 0x96, !PT ;  /* 0x000000a255a27212 */ /* 0x000fce00078e96b7 */
.L_x_31384:
[----:B------:R-:W-:Y:S05]  /*4eb0*/  BSYNC.RECONVERGENT B1 ;  /* 0x0000000000017941 */ /* 0x000fea0003800200 */
.L_x_31383:
        /* <DEDUP_REMOVED lines=11> */
.L_x_31382:
[----:B------:R-:W-:Y:S01]  /*4f70*/  MOV R87, R86 ;  /* 0x0000005600577202 */ /* 0x000fe20000000f00 */
[----:B------:R-:W-:Y:S01]  /*4f80*/  IMAD.MOV.U32 R85, RZ, RZ, RZ ;  /* 0x000000ffff557224 */ /* 0x000fe200078e00ff */
        /* <DEDUP_REMOVED lines=14> */
.L_x_31391:
        /* <DEDUP_REMOVED lines=13> */
.L_x_31393:
[----:B------:R-:W-:Y:S05]  /*5140*/  BSYNC.RECONVERGENT B2 ;  /* 0x0000000000027941 */ /* 0x000fea0003800200 */
.L_x_31392:
        /* <DEDUP_REMOVED lines=61> */
.L_x_31390:
[----:B------:R-:W-:Y:S05]  /*5520*/  BSYNC.RECONVERGENT B1 ;  /* 0x0000000000017941 */ /* 0x000fea0003800200 */
.L_x_31389:
        /* <DEDUP_REMOVED lines=11> */
.L_x_31388:
[----:B------:R-:W-:Y:S01]  /*55e0*/  MOV R100, R87 ;  /* 0x0000005700647202 */ /* 0x000fe20000000f00 */
[----:B------:R-:W-:Y:S01]  /*55f0*/  IMAD.MOV.U32 R86, RZ, RZ, RZ ;  /* 0x000000ffff567224 */ /* 0x000fe200078e00ff */
        /* <DEDUP_REMOVED lines=14> */
.L_x_31397:
        /* <DEDUP_REMOVED lines=13> */
.L_x_31399:
[----:B------:R-:W-:Y:S05]  /*57b0*/  BSYNC.RECONVERGENT B2 ;  /* 0x0000000000027941 */ /* 0x000fea0003800200 */
.L_x_31398:
        /* <DEDUP_REMOVED lines=61> */
.L_x_31396:
[----:B------:R-:W-:Y:S05]  /*5b90*/  BSYNC.RECONVERGENT B1 ;  /* 0x0000000000017941 */ /* 0x000fea0003800200 */
.L_x_31395:
        /* <DEDUP_REMOVED lines=11> */
.L_x_31394:
        /* <DEDUP_REMOVED lines=16> */
.L_x_31403:
        /* <DEDUP_REMOVED lines=13> */
.L_x_31405:
[----:B------:R-:W-:Y:S05]  /*5e20*/  BSYNC.RECONVERGENT B2 ;  /* 0x0000000000027941 */ /* 0x000fea0003800200 */
.L_x_31404:
        /* <DEDUP_REMOVED lines=61> */
.L_x_31402:
[----:B------:R-:W-:Y:S05]  /*6200*/  BSYNC.RECONVERGENT B1 ;  /* 0x0000000000017941 */ /* 0x000fea0003800200 */
.L_x_31401:
        /* <DEDUP_REMOVED lines=11> */
.L_x_31400:
        /* <DEDUP_REMOVED lines=16> */
.L_x_31409:
        /* <DEDUP_REMOVED lines=13> */
.L_x_31411:
[----:B------:R-:W-:Y:S05]  /*6490*/  BSYNC.RECONVERGENT B2 ;  /* 0x0000000000027941 */ /* 0x000fea0003800200 */
.L_x_31410:
        /* <DEDUP_REMOVED lines=61> */
.L_x_31408:
[----:B------:R-:W-:Y:S05]  /*6870*/  BSYNC.RECONVERGENT B1 ;  /* 0x0000000000017941 */ /* 0x000fea0003800200 */
.L_x_31407:
        /* <DEDUP_REMOVED lines=11> */
.L_x_31406:
        /* <DEDUP_REMOVED lines=16> */
.L_x_31415:
        /* <DEDUP_REMOVED lines=13> */
.L_x_31417:
[----:B------:R-:W-:Y:S05]  /*6b00*/  BSYNC.RECONVERGENT B2 ;  /* 0x0000000000027941 */ /* 0x000fea0003800200 */
.L_x_31416:
        /* <DEDUP_REMOVED lines=61> */
.L_x_31414:
[----:B------:R-:W-:Y:S05]  /*6ee0*/  BSYNC.RECONVERGENT B1 ;  /* 0x0000000000017941 */ /* 0x000fea0003800200 */
.L_x_31413:
        /* <DEDUP_REMOVED lines=11> */
.L_x_31412:
        /* <DEDUP_REMOVED lines=16> */
.L_x_31421:
        /* <DEDUP_REMOVED lines=13> */
.L_x_31423:
[----:B------:R-:W-:Y:S05]  /*7170*/  BSYNC.RECONVERGENT B2 ;  /* 0x0000000000027941 */ /* 0x000fea0003800200 */
.L_x_31422:
        /* <DEDUP_REMOVED lines=61> */
.L_x_31420:
[----:B------:R-:W-:Y:S05]  /*7550*/  BSYNC.RECONVERGENT B1 ;  /* 0x0000000000017941 */ /* 0x000fea0003800200 */
.L_x_31419:
        /* <DEDUP_REMOVED lines=11> */
.L_x_31418:
        /* <DEDUP_REMOVED lines=16> */
.L_x_31426:
        /* <DEDUP_REMOVED lines=13> */
.L_x_31428:
[----:B------:R-:W-:Y:S05]  /*77e0*/  BSYNC.RECONVERGENT B2 ;  /* 0x0000000000027941 */ /* 0x000fea0003800200 */
.L_x_31427:
        /* <DEDUP_REMOVED lines=61> */
.L_x_31425:
[----:B------:R-:W-:Y:S05]  /*7bc0*/  BSYNC.RECONVERGENT B1 ;  /* 0x0000000000017941 */ /* 0x000fea0003800200 */
.L_x_31424:
        /* <DEDUP_REMOVED lines=11> */
.L_x_31376:
[----:B------:R-:W0:Y:S01]  /*7c80*/  LDC.64 R186, c[0x0][0x3a8] ;  /* 0x0000ea00ffba7b82 */ /* 0x000e220000000a00 */
[----:B------:R-:W-:Y:S01]  /*7c90*/  MOV R180, R182 ;  /* 0x000000b600b47202 */ /* 0x000fe20000000f00 */
[----:B0-----:R-:W-:-:S05]  /*7ca0*/  IMAD.WIDE.U32 R186, R179, 0x20, R186 ;  /* 0x00000020b3ba7825 */ /* 0x001fca00078e00ba */
[----:B------:R0:W-:Y:S04]  /*7cb0*/  STG.E.128 desc[UR6][R186.64], R84 ;  /* 0x00000054ba007986 */ /* 0x0001e8000c101d06 */
[----:B------:R0:W-:Y:S01]  /*7cc0*/  STG.E.128 desc[UR6][R186.64+0x10], R100 ;  /* 0x00001064ba007986 */ /* 0x0001e2000c101d06 */
[----:B------:R-:W-:Y:S05]  /*7cd0*/  @!P3 BRA `(.L_x_31429) ;  /* 0x000000000050b947 */ /* 0x000fea0003800000 */
[----:B------:R-:W-:Y:S01]  /*7ce0*/  IMAD.U32 R182, R177, 0x10000, RZ ;  /* 0x00010000b1b67824 */ /* 0x000fe200078e00ff */
[----:B------:R-:W1:Y:S01]  /*7cf0*/  LDC.64 R190, c[0x0][0x3b0] ;  /* 0x0000ec00ffbe7b82 */ /* 0x000e620000000a00 */
[----:B------:R-:W-:Y:S02]  /*7d00*/  LOP3.LUT R181, R178, 0xffff, RZ, 0xc0, !PT ;  /* 0x0000ffffb2b57812 */ /* 0x000fe400078ec0ff */
[----:B------:R-:W-:Y:S02]  /*7d10*/  PRMT R183, R176, 0x7104, RZ ;  /* 0x00007104b0b77816 */ /* 0x000fe400000000ff */
[----:B------:R-:W-:Y:S02]  /*7d20*/  LOP3.LUT R182, R182, 0xff0000, RZ, 0xc0, !PT ;  /* 0x00ff0000b6b67812 */ /* 0x000fe400078ec0ff */
[----:B0-----:R-:W-:Y:S02]  /*7d30*/  LOP3.LUT R186, R169, 0xff, RZ, 0xc0, !PT ;  /* 0x000000ffa9ba7812 */ /* 0x001fe400078ec0ff */
        /* <DEDUP_REMOVED lines=14> */
.L_x_31429:
[----:B------:R-:W-:Y:S01]  /*7e20*/  IADD3 R179, PT, PT, R179, 0x80, RZ ;  /* 0x00000080b3b37810 */ /* 0x000fe20007ffe0ff */
[----:B------:R-:W-:-:S07]  /*7e30*/  VIADD R155, R155, 0x80 ;  /* 0x000000809b9b7836 */ /* 0x000fce0000000000 */
.L_x_31331:
[----:B------:R-:W-:Y:S05]  /*7e40*/  BSYNC.RECONVERGENT B0 ;  /* 0x0000000000007941 */ /* 0x000fea0003800200 */
.L_x_31330:
        /* <DEDUP_REMOVED lines=9> */
[----:B-----5:R2:W5:Y:S01]  /*7ee0*/  @P3 LDG.E.128 R96, desc[UR6][R104.64] ;  /* 0x0000000668603981 */ /* 0x020562000c1e1d00 */
[----:B---3--:R-:W-:-:S05]  /*7ef0*/  @P1 IMAD.WIDE.U32 R106, R179, 0x20, R106 ;  /* 0x00000020b36a1825 */ /* 0x008fca00078e006a */
[----:B------:R2:W5:Y:S04]  /*7f00*/  @P1 LDG.E.128 R92, desc[UR6][R106.64] ;  /* 0x000000066a5c1981 */ /* 0x000568000c1e1d00 */
[----:B------:R2:W5:Y:S01]  /*7f10*/  @P1 LDG.E.128 R88, desc[UR6][R106.64+0x10] ;  /* 0x000010066a581981 */ /* 0x000562000c1e1d00 */
[----:B------:R-:W-:Y:S05]  /*7f20*/  @!P1 BRA `(.L_x_31432) ;  /* 0x0000003000f09947 */ /* 0x000fea0003800000 */
[----:B------:R-:W-:Y:S01]  /*7f30*/  ISETP.GT.AND P1, PT, R0, RZ, PT ;  /* 0x000000ff0000720c */ /* 0x000fe20003f24270 */
[----:B-1----:R-:W-:Y:S01]  /*7f40*/  IMAD.MOV.U32 R182, RZ, RZ, R180 ;  /* 0x000000ffffb67224 */ /* 0x002fe200078e00b4 */
[----:B--2---:R-:W-:Y:S02]  /*7f50*/  MOV R106, R164 ;  /* 0x000000a4006a7202 */ /* 0x004fe40000000f00 */
[----:B-----5:R-:W-:-:S09]  /*7f60*/  MOV R104, R92 ;  /* 0x0000005c00687202 */ /* 0x020fd20000000f00 */
        /* <DEDUP_REMOVED lines=17> */
.L_x_31436:
        /* <DEDUP_REMOVED lines=13> */
.L_x_31438:
[----:B------:R-:W-:Y:S05]  /*8150*/  BSYNC.RECONVERGENT B2 ;  /* 0x0000000000027941 */ /* 0x000fea0003800200 */
.L_x_31437:
        /* <DEDUP_REMOVED lines=59> */
.L_x_31435:
[----:B------:R-:W-:Y:S05]  /*8510*/  BSYNC.RECONVERGENT B1 ;  /* 0x0000000000017941 */ /* 0x000fea0003800200 */
.L_x_31434:
        /* <DEDUP_REMOVED lines=11> */
.L_x_31433:
        /* <DEDUP_REMOVED lines=16> */
.L_x_31442:
        /* <DEDUP_REMOVED lines=13> */
.L_x_31444:
[----:B------:R-:W-:Y:S05]  /*87a0*/  BSYNC.RECONVERGENT B2 ;  /* 0x0000000000027941 */ /* 0x000fea0003800200 */
.L_x_31443:
        /* <DEDUP_REMOVED lines=61> */
.L_x_31441:
[----:B------:R-:W-:Y:S05]  /*8b80*/  BSYNC.RECONVERGENT B1 ;  /* 0x0000000000017941 */ /* 0x000fea0003800200 */
.L_x_31440:
        /* <DEDUP_REMOVED lines=11> */
.L_x_31439:
        /* <DEDUP_REMOVED lines=16> */
.L_x_31448:
        /* <DEDUP_REMOVED lines=13> */
.L_x_31450:
[----:B------:R-:W-:Y:S05]  /*8e10*/  BSYNC.RECONVERGENT B2 ;  /* 0x0000000000027941 */ /* 0x000fea0003800200 */
.L_x_31449:
        /* <DEDUP_REMOVED lines=61> */
.L_x_31447:
[----:B------:R-:W-:Y:S05]  /*91f0*/  BSYNC.RECONVERGENT B1 ;  /* 0x0000000000017941 */ /* 0x000fea0003800200 */
.L_x_31446:
        /* <DEDUP_REMOVED lines=11> */
.L_x_31445:
        /* <DEDUP_REMOVED lines=16> */
.L_x_31454:
        /* <DEDUP_REMOVED lines=13> */
.L_x_31456:
[----:B------:R-:W-:Y:S05]  /*9480*/  BSYNC.RECONVERGENT B2 ;  /* 0x0000000000027941 */ /* 0x000fea0003800200 */
.L_x_31455:
        /* <DEDUP_REMOVED lines=61> */
.L_x_31453:
[----:B------:R-:W-:Y:S05]  /*9860*/  BSYNC.RECONVERGENT B1 ;  /* 0x0000000000017941 */ /* 0x000fea0003800200 */
.L_x_31452:
        /* <DEDUP_REMOVED lines=11> */
.L_x_31451:
        /* <DEDUP_REMOVED lines=16> */
.L_x_31460:
        /* <DEDUP_REMOVED lines=13> */
.L_x_31462:
[----:B------:R-:W-:Y:S05]  /*9af0*/  BSYNC.RECONVERGENT B2 ;  /* 0x0000000000027941 */ /* 0x000fea0003800200 */
.L_x_31461:
        /* <DEDUP_REMOVED lines=61> */
.L_x_31459:
[----:B------:R-:W-:Y:S05]  /*9ed0*/  BSYNC.RECONVERGENT B1 ;  /* 0x0000000000017941 */ /* 0x000fea0003800200 */
.L_x_31458:
        /* <DEDUP_REMOVED lines=11> */
.L_x_31457:
        /* <DEDUP_REMOVED lines=16> */
.L_x_31466:
        /* <DEDUP_REMOVED lines=13> */
.L_x_31468:
[----:B------:R-:W-:Y:S05]  /*a160*/  BSYNC.RECONVERGENT B2 ;  /* 0x0000000000027941 */ /* 0x000fea0003800200 */
.L_x_31467:
[----:B------:R-:W-:Y:S01]  /*a170*/  IMAD.WIDE.U32 R162, R157, -0x326172a9, RZ ;  /* 0xcd9e8d579da27825 */ /* 0x000fe200078e00ff */
[----:B0-----:R-:W-:Y:S02]  /*a180*/  LOP3.LUT R186, R165, R111, R3, 0x96, !PT ;  /* 0x0000006fa5ba7212 */ /* 0x001fe400078e9603 */
        /* <DEDUP_REMOVED lines=59> */
.L_x_31465:
[----:B------:R-:W-:Y:S05]  /*a540*/  BSYNC.RECONVERGENT B1 ;  /* 0x0000000000017941 */ /* 0x000fea0003800200 */
.L_x_31464:
        /* <DEDUP_REMOVED lines=11> */
.L_x_31463:
        /* <DEDUP_REMOVED lines=16> */
.L_x_31472:
        /* <DEDUP_REMOVED lines=13> */
.L_x_31474:
[----:B------:R-:W-:Y:S05]  /*a7d0*/  BSYNC.RECONVERGENT B2 ;  /* 0x0000000000027941 */ /* 0x000fea0003800200 */
.L_x_31473:
[----:B------:R-:W-:Y:S01]  /*a7e0*/  IMAD.WIDE.U32 R162, R157, -0x326172a9, RZ ;  /* 0xcd9e8d579da27825 */ /* 0x000fe200078e00ff */
[----:B0-----:R-:W-:Y:S02]  /*a7f0*/  LOP3.LUT R186, R165, R111, R3, 0x96, !PT ;  /* 0x0000006fa5ba7212 */ /* 0x001fe400078e9603 */
        /* <DEDUP_REMOVED lines=59> */
.L_x_31471:
[----:B------:R-:W-:Y:S05]  /*abb0*/  BSYNC.RECONVERGENT B1 ;  /* 0x0000000000017941 */ /* 0x000fea0003800200 */
.L_x_31470:
        /* <DEDUP_REMOVED lines=11> */
.L_x_31469:
        /* <DEDUP_REMOVED lines=16> */
.L_x_31478:
        /* <DEDUP_REMOVED lines=13> */
.L_x_31480:
[----:B------:R-:W-:Y:S05]  /*ae40*/  BSYNC.RECONVERGENT B2 ;  /* 0x0000000000027941 */ /* 0x000fea0003800200 */
.L_x_31479:
[----:B------:R-:W-:Y:S01]  /*ae50*/  IMAD.WIDE.U32 R180, R157, -0x326172a9, RZ ;  /* 0xcd9e8d579db47825 */ /* 0x000fe200078e00ff */
[----:B------:R-:W-:-:S03]  /*ae60*/  LOP3.LUT R188, R165, R163, R3, 0x96, !PT ;  /* 0x000000a3a5bc7212 */ /* 0x000fc600078e9603 */
[----:B------:R-:W-:Y:S01]  /*ae70*/  HFMA2 R164, -RZ, RZ, 0, 0 ;  /* 0x00000000ffa47431 */ /* 0x000fe200000001ff */
        /* <DEDUP_REMOVED lines=58> */
.L_x_31477:
[----:B------:R-:W-:Y:S05]  /*b220*/  BSYNC.RECONVERGENT B1 ;  /* 0x0000000000017941 */ /* 0x000fea0003800200 */
.L_x_31476:
        /* <DEDUP_REMOVED lines=12> */
.L_x_31432:
[----:B--2---:R-:W-:Y:S01]  /*b2f0*/  HFMA2 R104, -RZ, RZ, 0, 0 ;  /* 0x00000000ff687431 */ /* 0x004fe200000001ff */
[----:B------:R-:W-:Y:S01]  /*b300*/  MOV R106, R164 ;  /* 0x000000a4006a7202 */ /* 0x000fe20000000f00 */
[----:B-1----:R-:W-:Y:S01]  /*b310*/  IMAD.MOV.U32 R182, RZ, RZ, R180 ;  /* 0x000000ffffb67224 */ /* 0x002fe200078e00b4 */
        /* <DEDUP_REMOVED lines=17> */
.L_x_31484:
        /* <DEDUP_REMOVED lines=13> */
.L_x_31486:
[----:B------:R-:W-:Y:S05]  /*b500*/  BSYNC.RECONVERGENT B2 ;  /* 0x0000000000027941 */ /* 0x000fea0003800200 */
.L_x_31485:
        /* <DEDUP_REMOVED lines=59> */
.L_x_31483:
[----:B------:R-:W-:Y:S05]  /*b8c0*/  BSYNC.RECONVERGENT B1 ;  /* 0x0000000000017941 */ /* 0x000fea0003800200 */
.L_x_31482:
        /* <DEDUP_REMOVED lines=11> */
.L_x_31481:
        /* <DEDUP_REMOVED lines=16> */
.L_x_31490:
        /* <DEDUP_REMOVED lines=13> */
.L_x_31492:
[----:B------:R-:W-:Y:S05]  /*bb50*/  BSYNC.RECONVERGENT B2 ;  /* 0x0000000000027941 */ /* 0x000fea0003800200 */
.L_x_31491:
        /* <DEDUP_REMOVED lines=61> */
.L_x_31489:
[----:B------:R-:W-:Y:S05]  /*bf30*/  BSYNC.RECONVERGENT B1 ;  /* 0x0000000000017941 */ /* 0x000fea0003800200 */
.L_x_31488:
        /* <DEDUP_REMOVED lines=11> */
.L_x_31487:
        /* <DEDUP_REMOVED lines=16> */
.L_x_31496:
        /* <DEDUP_REMOVED lines=13> */
.L_x_31498:
[----:B------:R-:W-:Y:S05]  /*c1c0*/  BSYNC.RECONVERGENT B2 ;  /* 0x0000000000027941 */ /* 0x000fea0003800200 */
.L_x_31497:
        /* <DEDUP_REMOVED lines=61> */
.L_x_31495:
[----:B------:R-:W-:Y:S05]  /*c5a0*/  BSYNC.RECONVERGENT B1 ;  /* 0x0000000000017941 */ /* 0x000fea0003800200 */
.L_x_31494:
        /* <DEDUP_REMOVED lines=11> */
.L_x_31493:
        /* <DEDUP_REMOVED lines=16> */
.L_x_31502:
        /* <DEDUP_REMOVED lines=13> */
.L_x_31504:
[----:B------:R-:W-:Y:S05]  /*c830*/  BSYNC.RECONVERGENT B2 ;  /* 0x0000000000027941 */ /* 0x000fea0003800200 */
.L_x_31503:
        /* <DEDUP_REMOVED lines=61> */
.L_x_31501:
[----:B------:R-:W-:Y:S05]  /*cc10*/  BSYNC.RECONVERGENT B1 ;  /* 0x0000000000017941 */ /* 0x000fea0003800200 */
.L_x_31500:
        /* <DEDUP_REMOVED lines=11> */
.L_x_31499:
        /* <DEDUP_REMOVED lines=16> */
.L_x_31508:
        /* <DEDUP_REMOVED lines=13> */
.L_x_31510:
[----:B------:R-:W-:Y:S05]  /*cea0*/  BSYNC.RECONVERGENT B2 ;  /* 0x0000000000027941 */ /* 0x000fea0003800200 */
.L_x_31509:
        /* <DEDUP_REMOVED lines=61> */
.L_x_31507:
[----:B------:R-:W-:Y:S05]  /*d280*/  BSYNC.RECONVERGENT B1 ;  /* 0x0000000000017941 */ /* 0x000fea0003800200 */
.L_x_31506:
        /* <DEDUP_REMOVED lines=11> */
.L_x_31505:
        /* <DEDUP_REMOVED lines=16> */
.L_x_31514:
        /* <DEDUP_REMOVED lines=13> */
.L_x_31516:
[----:B------:R-:W-:Y:S05]  /*d510*/  BSYNC.RECONVERGENT B2 ;  /* 0x0000000000027941 */ /* 0x000fea0003800200 */
.L_x_31515:
        /* <DEDUP_REMOVED lines=61> */
.L_x_31513:
[----:B------:R-:W-:Y:S05]  /*d8f0*/  BSYNC.RECONVERGENT B1 ;  /* 0x0000000000017941 */ /* 0x000fea0003800200 */
.L_x_31512:
        /* <DEDUP_REMOVED lines=11> */
.L_x_31511:
        /* <DEDUP_REMOVED lines=16> */
.L_x_31520:
        /* <DEDUP_REMOVED lines=13> */
.L_x_31522:
[----:B------:R-:W-:Y:S05]  /*db80*/  BSYNC.RECONVERGENT B2 ;  /* 0x0000000000027941 */ /* 0x000fea0003800200 */
.L_x_31521:
        /* <DEDUP_REMOVED lines=61> */
.L_x_31519:
[----:B------:R-:W-:Y:S05]  /*df60*/  BSYNC.RECONVERGENT B1 ;  /* 0x0000000000017941 */ /* 0x000fea0003800200 */
.L_x_31518:
        /* <DEDUP_REMOVED lines=11> */
.L_x_31517:
        /* <DEDUP_REMOVED lines=16> */
.L_x_31525:
        /* <DEDUP_REMOVED lines=13> */
.L_x_31527:
[----:B------:R-:W-:Y:S05]  /*e1f0*/  BSYNC.RECONVERGENT B2 ;  /* 0x0000000000027941 */ /* 0x000fea0003800200 */
.L_x_31526:
        /* <DEDUP_REMOVED lines=61> */
.L_x_31524:
[----:B------:R-:W-:Y:S05]  /*e5d0*/  BSYNC.RECONVERGENT B1 ;  /* 0x0000000000017941 */ /* 0x000fea0003800200 */
.L_x_31523:
[----:B------:R-:W-:Y:S01]  /*e5e0*/  I2FP.F32.U32 R111, R111 ;  /* 0x0000006f006f7245 */ /* 0x000fe20000201000 */
[----:B-----5:R-:W-:Y:S02]  /*e5f0*/  HADD2.F32 R180, -RZ, R99.H1_H1 ;  /* 0x30000063ffb47230 */ /* 0x020fe40000004100 */
[----:B------:R-:W-:Y:S02]  /*e600*/  IMAD.MOV.U32 R178, RZ, RZ, 0x2f800000 ;  /* 0x2f800000ffb27424 */ /* 0x000fe400078e00ff */
[----:B0-----:R-:W-:Y:S02]  /*e610*/  HADD2.F32 R186, -RZ, R23.H1_H1 ;  /* 0x30000017ffba7230 */ /* 0x001fe40000004100 */
[----:B------:R-:W-:Y:S01]  /*e620*/  FMUL.FTZ R180, R180, UR13 ;  /* 0x0000000db4b47c20 */ /* 0x000fe20008410000 */
[----:B------:R-:W-:-:S03]  /*e630*/  FFMA.FTZ R111, R111, R178, 1.1641532182693481445e-10 ;  /* 0x2f0000006f6f7423 */ /* 0x000fc600000100b2 */
[----:B------:R-:W-:Y:S02]  /*e640*/  FMUL.FTZ R180, R180, UR12 ;  /* 0x0000000cb4b47c20 */ /* 0x000fe40008410000 */
[----:B------:R-:W-:-:S04]  /*e650*/  FSETP.GTU.FTZ.AND P1, PT, R111, UR10, PT ;  /* 0x0000000a6f007c0b */ /* 0x000fc8000bf3c000 */
[----:B------:R-:W-:Y:S02]  /*e660*/  FSEL R111, R180, RZ, !P1 ;  /* 0x000000ffb46f7208 */ /* 0x000fe40004800000 */
[----:B------:R-:W-:-:S03]  /*e670*/  SEL R178, RZ, 0x1, P1 ;  /* 0x00000001ffb27807 */ /* 0x000fc60000800000 */
[----:B------:R-:W-:-:S07]  /*e680*/  FMUL.FTZ R111, R186, R111 ;  /* 0x0000006fba6f7220 */ /* 0x000fce0000410000 */
.L_x_31475:
[----:B------:R-:W0:Y:S02]  /*e690*/  LDC.64 R180, c[0x0][0x3a8] ;  /* 0x0000ea00ffb47b82 */ /* 0x000e240000000a00 */
[----:B0-----:R-:W-:Y:S01]  /*e6a0*/  IMAD.WIDE.U32 R186, R179, 0x20, R180 ;  /* 0x00000020b3ba7825 */ /* 0x001fe200078e00b4 */
[----:B------:R-:W-:-:S04]  /*e6b0*/  MOV R180, R182 ;  /* 0x000000b600b47202 */ /* 0x000fc80000000f00 */
[----:B------:R0:W-:Y:S04]  /*e6c0*/  STG.E.128 desc[UR6][R186.64], R104 ;  /* 0x00000068ba007986 */ /* 0x0001e8000c101d06 */
        /* <DEDUP_REMOVED lines=22> */
.L_x_31528:
[----:B------:R-:W-:Y:S01]  /*e830*/  IADD3 R179, PT, PT, R179, 0x80, RZ ;  /* 0x00000080b3b37810 */ /* 0x000fe20007ffe0ff */
[----:B------:R-:W-:-:S07]  /*e840*/  VIADD R155, R155, 0x80 ;  /* 0x000000809b9b7836 */ /* 0x000fce0000000000 */
.L_x_31431:
[----:B------:R-:W-:Y:S05]  /*e850*/  BSYNC.RECONVERGENT B0 ;  /* 0x0000000000007941 */ /* 0x000fea0003800200 */
.L_x_31430:
        /* <DEDUP_REMOVED lines=35> */
.L_x_31535:
        /* <DEDUP_REMOVED lines=13> */
.L_x_31537:
[----:B------:R-:W-:Y:S05]  /*eb60*/  BSYNC.RECONVERGENT B2 ;  /* 0x0000000000027941 */ /* 0x000fea0003800200 */
.L_x_31536:
        /* <DEDUP_REMOVED lines=59> */
.L_x_31534:
[----:B------:R-:W-:Y:S05]  /*ef20*/  BSYNC.RECONVERGENT B1 ;  /* 0x0000000000017941 */ /* 0x000fea0003800200 */
.L_x_31533:
        /* <DEDUP_REMOVED lines=11> */
.L_x_31532:
        /* <DEDUP_REMOVED lines=16> */
.L_x_31541:
        /* <DEDUP_REMOVED lines=13> */
.L_x_31543:
[----:B------:R-:W-:Y:S05]  /*f1b0*/  BSYNC.RECONVERGENT B2 ;  /* 0x0000000000027941 */ /* 0x000fea0003800200 */
.L_x_31542:
        /* <DEDUP_REMOVED lines=61> */
.L_x_31540:
[----:B------:R-:W-:Y:S05]  /*f590*/  BSYNC.RECONVERGENT B1 ;  /* 0x0000000000017941 */ /* 0x000fea0003800200 */
.L_x_31539:
        /* <DEDUP_REMOVED lines=11> */
.L_x_31538:
        /* <DEDUP_REMOVED lines=16> */
.L_x_31547:
        /* <DEDUP_REMOVED lines=13> */
.L_x_31549:
[----:B------:R-:W-:Y:S05]  /*f820*/  BSYNC.RECONVERGENT B2 ;  /* 0x0000000000027941 */ /* 0x000fea0003800200 */
.L_x_31548:
        /* <DEDUP_REMOVED lines=61> */
.L_x_31546:
[----:B------:R-:W-:Y:S05]  /*fc00*/  BSYNC.RECONVERGENT B1 ;  /* 0x0000000000017941 */ /* 0x000fea0003800200 */
.L_x_31545:
        /* <DEDUP_REMOVED lines=11> */
.L_x_31544:
        /* <DEDUP_REMOVED lines=16> */
.L_x_31553:
        /* <DEDUP_REMOVED lines=13> */
.L_x_31555:
[----:B------:R-:W-:Y:S05]  /*fe90*/  BSYNC.RECONVERGENT B2 ;  /* 0x0000000000027941 */ /* 0x000fea0003800200 */
.L_x_31554:
        /* <DEDUP_REMOVED lines=61> */
.L_x_31552:
[----:B------:R-:W-:Y:S05]  /*10270*/  BSYNC.RECONVERGENT B1 ;  /* 0x0000000000017941 */ /* 0x000fea0003800200 */
.L_x_31551:
        /* <DEDUP_REMOVED lines=11> */
.L_x_31550:
        /* <DEDUP_REMOVED lines=16> */
.L_x_31559:
        /* <DEDUP_REMOVED lines=13> */
.L_x_31561:
[----:B------:R-:W-:Y:S05]  /*10500*/  BSYNC.RECONVERGENT B2 ;  /* 0x0000000000027941 */ /* 0x000fea0003800200 */
.L_x_31560:
        /* <DEDUP_REMOVED lines=61> */
.L_x_31558:
[----:B------:R-:W-:Y:S05]  /*108e0*/  BSYNC.RECONVERGENT B1 ;  /* 0x0000000000017941 */ /* 0x000fea0003800200 */
.L_x_31557:
        /* <DEDUP_REMOVED lines=11> */
.L_x_31556:
        /* <DEDUP_REMOVED lines=16> */
.L_x_31565:
        /* <DEDUP_REMOVED lines=13> */
.L_x_31567:
[----:B------:R-:W-:Y:S05]  /*10b70*/  BSYNC.RECONVERGENT B2 ;  /* 0x0000000000027941 */ /* 0x000fea0003800200 */
.L_x_31566:
        /* <DEDUP_REMOVED lines=61> */
.L_x_31564:
[----:B------:R-:W-:Y:S05]  /*10f50*/  BSYNC.RECONVERGENT B1 ;  /* 0x0000000000017941 */ /* 0x000fea0003800200 */
.L_x_31563:
        /* <DEDUP_REMOVED lines=11> */
.L_x_31562:
        /* <DEDUP_REMOVED lines=16> */
.L_x_31571:
        /* <DEDUP_REMOVED lines=13> */
.L_x_31573:
[----:B------:R-:W-:Y:S05]  /*111e0*/  BSYNC.RECONVERGENT B2 ;  /* 0x0000000000027941 */ /* 0x000fea0003800200 */
.L_x_31572:
        /* <DEDUP_REMOVED lines=61> */
.L_x_31570:
[----:B------:R-:W-:Y:S05]  /*115c0*/  BSYNC.RECONVERGENT B1 ;  /* 0x0000000000017941 */ /* 0x000fea0003800200 */
.L_x_31569:
        /* <DEDUP_REMOVED lines=11> */
.L_x_31568:
        /* <DEDUP_REMOVED lines=16> */
.L_x_31577:
        /* <DEDUP_REMOVED lines=13> */
.L_x_31579:
[----:B------:R-:W-:Y:S05]  /*11850*/  BSYNC.RECONVERGENT B2 ;  /* 0x0000000000027941 */ /* 0x000fea0003800200 */
.L_x_31578:
        /* <DEDUP_REMOVED lines=61> */
.L_x_31576:
[----:B------:R-:W-:Y:S05]  /*11c30*/  BSYNC.RECONVERGENT B1 ;  /* 0x0000000000017941 */ /* 0x000fea0003800200 */
.L_x_31575:
        /* <DEDUP_REMOVED lines=12> */
.L_x_31531:
        /* <DEDUP_REMOVED lines=20> */
.L_x_31583:
        /* <DEDUP_REMOVED lines=13> */
.L_x_31585:
[----:B------:R-:W-:Y:S05]  /*11f10*/  BSYNC.RECONVERGENT B2 ;  /* 0x0000000000027941 */ /* 0x000fea0003800200 */
.L_x_31584:
        /* <DEDUP_REMOVED lines=59> */
.L_x_31582:
[----:B------:R-:W-:Y:S05]  /*122d0*/  BSYNC.RECONVERGENT B1 ;  /* 0x0000000000017941 */ /* 0x000fea0003800200 */
.L_x_31581:
        /* <DEDUP_REMOVED lines=11> */
.L_x_31580:
        /* <DEDUP_REMOVED lines=16> */
.L_x_31589:
        /* <DEDUP_REMOVED lines=13> */
.L_x_31591:
[----:B------:R-:W-:Y:S05]  /*12560*/  BSYNC.RECONVERGENT B2 ;  /* 0x0000000000027941 */ /* 0x000fea0003800200 */
.L_x_31590:
        /* <DEDUP_REMOVED lines=61> */
.L_x_31588:
[----:B------:R-:W-:Y:S05]  /*12940*/  BSYNC.RECONVERGENT B1 ;  /* 0x0000000000017941 */ /* 0x000fea0003800200 */
.L_x_31587:
        /* <DEDUP_REMOVED lines=11> */
.L_x_31586:
        /* <DEDUP_REMOVED lines=16> */
.L_x_31595:
        /* <DEDUP_REMOVED lines=13> */
.L_x_31597:
[----:B------:R-:W-:Y:S05]  /*12bd0*/  BSYNC.RECONVERGENT B2 ;  /* 0x0000000000027941 */ /* 0x000fea0003800200 */
.L_x_31596:
        /* <DEDUP_REMOVED lines=61> */
.L_x_31594:
[----:B------:R-:W-:Y:S05]  /*12fb0*/  BSYNC.RECONVERGENT B1 ;  /* 0x0000000000017941 */ /* 0x000fea0003800200 */
.L_x_31593:
        /* <DEDUP_REMOVED lines=11> */
.L_x_31592:
        /* <DEDUP_REMOVED lines=16> */
.L_x_31601:
        /* <DEDUP_REMOVED lines=13> */
.L_x_31603:
[----:B------:R-:W-:Y:S05]  /*13240*/  BSYNC.RECONVERGENT B2 ;  /* 0x0000000000027941 */ /* 0x000fea0003800200 */
.L_x_31602:
        /* <DEDUP_REMOVED lines=61> */
.L_x_31600:
[----:B------:R-:W-:Y:S05]  /*13620*/  BSYNC.RECONVERGENT B1 ;  /* 0x0000000000017941 */ /* 0x000fea0003800200 */
.L_x_31599:
        /* <DEDUP_REMOVED lines=11> */
.L_x_31598:
        /* <DEDUP_REMOVED lines=16> */
.L_x_31607:
        /* <DEDUP_REMOVED lines=13> */
.L_x_31609:
[----:B------:R-:W-:Y:S05]  /*138b0*/  BSYNC.RECONVERGENT B2 ;  /* 0x0000000000027941 */ /* 0x000fea0003800200 */
.L_x_31608:
        /* <DEDUP_REMOVED lines=61> */
.L_x_31606:
[----:B------:R-:W-:Y:S05]  /*13c90*/  BSYNC.RECONVERGENT B1 ;  /* 0x0000000000017941 */ /* 0x000fea0003800200 */
.L_x_31605:
        /* <DEDUP_REMOVED lines=11> */
.L_x_31604:
        /* <DEDUP_REMOVED lines=16> */
.L_x_31613:
        /* <DEDUP_REMOVED lines=13> */
.L_x_31615:
[----:B------:R-:W-:Y:S05]  /*13f20*/  BSYNC.RECONVERGENT B2 ;  /* 0x0000000000027941 */ /* 0x000fea0003800200 */
.L_x_31614:
        /* <DEDUP_REMOVED lines=61> */
.L_x_31612:
[----:B------:R-:W-:Y:S05]  /*14300*/  BSYNC.RECONVERGENT B1 ;  /* 0x0000000000017941 */ /* 0x000fea0003800200 */
.L_x_31611:
        /* <DEDUP_REMOVED lines=11> */
.L_x_31610:
        /* <DEDUP_REMOVED lines=16> */
.L_x_31619:
        /* <DEDUP_REMOVED lines=13> */
.L_x_31621:
[----:B------:R-:W-:Y:S05]  /*14590*/  BSYNC.RECONVERGENT B2 ;  /* 0x0000000000027941 */ /* 0x000fea0003800200 */
.L_x_31620:
        /* <DEDUP_REMOVED lines=61> */
.L_x_31618:
[----:B------:R-:W-:Y:S05]  /*14970*/  BSYNC.RECONVERGENT B1 ;  /* 0x0000000000017941 */ /* 0x000fea0003800200 */
.L_x_31617:
        /* <DEDUP_REMOVED lines=11> */
.L_x_31616:
        /* <DEDUP_REMOVED lines=16> */
.L_x_31624:
        /* <DEDUP_REMOVED lines=13> */
.L_x_31626:
[----:B------:R-:W-:Y:S05]  /*14c00*/  BSYNC.RECONVERGENT B2 ;  /* 0x0000000000027941 */ /* 0x000fea0003800200 */
.L_x_31625:
        /* <DEDUP_REMOVED lines=61> */
.L_x_31623:
[----:B------:R-:W-:Y:S05]  /*14fe0*/  BSYNC.RECONVERGENT B1 ;  /* 0x0000000000017941 */ /* 0x000fea0003800200 */
.L_x_31622:
        /* <DEDUP_REMOVED lines=11> */
.L_x_31574:
        /* <DEDUP_REMOVED lines=26> */
.L_x_31627:
[----:B------:R-:W-:Y:S01]  /*15240*/  IADD3 R179, PT, PT, R179, 0x80, RZ ;  /* 0x00000080b3b37810 */ /* 0x000fe20007ffe0ff */
[----:B------:R-:W-:-:S07]  /*15250*/  VIADD R155, R155, 0x80 ;  /* 0x000000809b9b7836 */ /* 0x000fce0000000000 */
.L_x_31530:
[----:B------:R-:W-:Y:S05]  /*15260*/  BSYNC.RECONVERGENT B0 ;  /* 0x0000000000007941 */ /* 0x000fea0003800200 */
.L_x_31529:
        /* <DEDUP_REMOVED lines=35> */
.L_x_31634:
        /* <DEDUP_REMOVED lines=13> */
.L_x_31636:
[----:B------:R-:W-:Y:S05]  /*15570*/  BSYNC.RECONVERGENT B2 ;  /* 0x0000000000027941 */ /* 0x000fea0003800200 */
.L_x_31635:
        /* <DEDUP_REMOVED lines=59> */
.L_x_31633:
[----:B------:R-:W-:Y:S05]  /*15930*/  BSYNC.RECONVERGENT B1 ;  /* 0x0000000000017941 */ /* 0x000fea0003800200 */
.L_x_31632:
        /* <DEDUP_REMOVED lines=11> */
.L_x_31631:
        /* <DEDUP_REMOVED lines=16> */
.L_x_31640:
        /* <DEDUP_REMOVED lines=13> */
.L_x_31642:
[----:B------:R-:W-:Y:S05]  /*15bc0*/  BSYNC.RECONVERGENT B2 ;  /* 0x0000000000027941 */ /* 0x000fea0003800200 */
.L_x_31641:
        /* <DEDUP_REMOVED lines=61> */
.L_x_31639:
[----:B------:R-:W-:Y:S05]  /*15fa0*/  BSYNC.RECONVERGENT B1 ;  /* 0x0000000000017941 */ /* 0x000fea0003800200 */
.L_x_31638:
        /* <DEDUP_REMOVED lines=11> */
.L_x_31637:
        /* <DEDUP_REMOVED lines=16> */
.L_x_31646:
        /* <DEDUP_REMOVED lines=13> */
.L_x_31648:
[----:B------:R-:W-:Y:S05]  /*16230*/  BSYNC.RECONVERGENT B2 ;  /* 0x0000000000027941 */ /* 0x000fea0003800200 */
.L_x_31647:
        /* <DEDUP_REMOVED lines=61> */
.L_x_31645:
[----:B------:R-:W-:Y:S05]  /*16610*/  BSYNC.RECONVERGENT B1 ;  /* 0x0000000000017941 */ /* 0x000fea0003800200 */
.L_x_31644:
        /* <DEDUP_REMOVED lines=11> */
.L_x_31643:
        /* <DEDUP_REMOVED lines=16> */
.L_x_31652:
        /* <DEDUP_REMOVED lines=13> */
.L_x_31654:
[----:B------:R-:W-:Y:S05]  /*168a0*/  BSYNC.RECONVERGENT B2 ;  /* 0x0000000000027941 */ /* 0x000fea0003800200 */
.L_x_31653:
        /* <DEDUP_REMOVED lines=61> */
.L_x_31651:
[----:B------:R-:W-:Y:S05]  /*16c80*/  BSYNC.RECONVERGENT B1 ;  /* 0x0000000000017941 */ /* 0x000fea0003800200 */
.L_x_31650:
        /* <DEDUP_REMOVED lines=11> */
.L_x_31649:
        /* <DEDUP_REMOVED lines=16> */
.L_x_31658:
        /* <DEDUP_REMOVED lines=13> */
.L_x_31660:
[----:B------:R-:W-:Y:S05]  /*16f10*/  BSYNC.RECONVERGENT B2 ;  /* 0x0000000000027941 */ /* 0x000fea0003800200 */
.L_x_31659:
        /* <DEDUP_REMOVED lines=61> */
.L_x_31657:
[----:B------:R-:W-:Y:S05]  /*172f0*/  BSYNC.RECONVERGENT B1 ;  /* 0x0000000000017941 */ /* 0x000fea0003800200 */
.L_x_31656:
        /* <DEDUP_REMOVED lines=11> */
.L_x_31655:
        /* <DEDUP_REMOVED lines=16> */
.L_x_31664:
        /* <DEDUP_REMOVED lines=13> */
.L_x_31666:
[----:B------:R-:W-:Y:S05]  /*17580*/  BSYNC.RECONVERGENT B2 ;  /* 0x0000000000027941 */ /* 0x000fea0003800200 */
.L_x_31665:
        /* <DEDUP_REMOVED lines=61> */
.L_x_31663:
[----:B------:R-:W-:Y:S05]  /*17960*/  BSYNC.RECONVERGENT B1 ;  /* 0x0000000000017941 */ /* 0x000fea0003800200 */
.L_x_31662:
        /* <DEDUP_REMOVED lines=11> */
.L_x_31661:
        /* <DEDUP_REMOVED lines=16> */
.L_x_31670:
        /* <DEDUP_REMOVED lines=13> */
.L_x_31672:
[----:B------:R-:W-:Y:S05]  /*17bf0*/  BSYNC.RECONVERGENT B2 ;  /* 0x0000000000027941 */ /* 0x000fea0003800200 */
.L_x_31671:
        /* <DEDUP_REMOVED lines=61> */
.L_x_31669:
[----:B------:R-:W-:Y:S05]  /*17fd0*/  BSYNC.RECONVERGENT B1 ;  /* 0x0000000000017941 */ /* 0x000fea0003800200 */
.L_x_31668:
        /* <DEDUP_REMOVED lines=11> */
.L_x_31667:
        /* <DEDUP_REMOVED lines=16> */
.L_x_31676:
        /* <DEDUP_REMOVED lines=13> */
.L_x_31678:
[----:B------:R-:W-:Y:S05]  /*18260*/  BSYNC.RECONVERGENT B2 ;  /* 0x0000000000027941 */ /* 0x000fea0003800200 */
.L_x_31677:
        /* <DEDUP_REMOVED lines=61> */
.L_x_31675:
[----:B------:R-:W-:Y:S05]  /*18640*/  BSYNC.RECONVERGENT B1 ;  /* 0x0000000000017941 */ /* 0x000fea0003800200 */
.L_x_31674:
        /* <DEDUP_REMOVED lines=12> */
.L_x_31630:
        /* <DEDUP_REMOVED lines=20> */
.L_x_31682:
        /* <DEDUP_REMOVED lines=13> */
.L_x_31684:
[----:B------:R-:W-:Y:S05]  /*18920*/  BSYNC.RECONVERGENT B2 ;  /* 0x0000000000027941 */ /* 0x000fea0003800200 */
.L_x_31683:
        /* <DEDUP_REMOVED lines=59> */
.L_x_31681:
[----:B------:R-:W-:Y:S05]  /*18ce0*/  BSYNC.RECONVERGENT B1 ;  /* 0x0000000000017941 */ /* 0x000fea0003800200 */
.L_x_31680:
        /* <DEDUP_REMOVED lines=11> */
.L_x_31679:
        /* <DEDUP_REMOVED lines=16> */
.L_x_31688:
        /* <DEDUP_REMOVED lines=13> */
.L_x_31690:
[----:B------:R-:W-:Y:S05]  /*18f70*/  BSYNC.RECONVERGENT B2 ;  /* 0x0000000000027941 */ /* 0x000fea0003800200 */
.L_x_31689:
        /* <DEDUP_REMOVED lines=61> */
.L_x_31687:
[----:B------:R-:W-:Y:S05]  /*19350*/  BSYNC.RECONVERGENT B1 ;  /* 0x0000000000017941 */ /* 0x000fea0003800200 */
.L_x_31686:
        /* <DEDUP_REMOVED lines=11> */
.L_x_31685:
        /* <DEDUP_REMOVED lines=16> */
.L_x_31694:
        /* <DEDUP_REMOVED lines=13> */
.L_x_31696:
[----:B------:R-:W-:Y:S05]  /*195e0*/  BSYNC.RECONVERGENT B2 ;  /* 0x0000000000027941 */ /* 0x000fea0003800200 */
.L_x_31695:
        /* <DEDUP_REMOVED lines=61> */
.L_x_31693:
[----:B------:R-:W-:Y:S05]  /*199c0*/  BSYNC.RECONVERGENT B1 ;  /* 0x0000000000017941 */ /* 0x000fea0003800200 */
.L_x_31692:
        /* <DEDUP_REMOVED lines=11> */
.L_x_31691:
        /* <DEDUP_REMOVED lines=16> */
.L_x_31700:
        /* <DEDUP_REMOVED lines=13> */
.L_x_31702:
[----:B------:R-:W-:Y:S05]  /*19c50*/  BSYNC.RECONVERGENT B2 ;  /* 0x0000000000027941 */ /* 0x000fea0003800200 */
.L_x_31701:
        /* <DEDUP_REMOVED lines=61> */
.L_x_31699:
[----:B------:R-:W-:Y:S05]  /*1a030*/  BSYNC.RECONVERGENT B1 ;  /* 0x0000000000017941 */ /* 0x000fea0003800200 */
.L_x_31698:
        /* <DEDUP_REMOVED lines=11> */
.L_x_31697:
        /* <DEDUP_REMOVED lines=16> */
.L_x_31706:
        /* <DEDUP_REMOVED lines=13> */
.L_x_31708:
[----:B------:R-:W-:Y:S05]  /*1a2c0*/  BSYNC.RECONVERGENT B2 ;  /* 0x0000000000027941 */ /* 0x000fea0003800200 */
.L_x_31707:
        /* <DEDUP_REMOVED lines=61> */
.L_x_31705:
[----:B------:R-:W-:Y:S05]  /*1a6a0*/  BSYNC.RECONVERGENT B1 ;  /* 0x0000000000017941 */ /* 0x000fea0003800200 */
.L_x_31704:
        /* <DEDUP_REMOVED lines=11> */
.L_x_31703:
        /* <DEDUP_REMOVED lines=16> */
.L_x_31712:
        /* <DEDUP_REMOVED lines=13> */
.L_x_31714:
[----:B------:R-:W-:Y:S05]  /*1a930*/  BSYNC.RECONVERGENT B2 ;  /* 0x0000000000027941 */ /* 0x000fea0003800200 */
.L_x_31713:
        /* <DEDUP_REMOVED lines=61> */
.L_x_31711:
[----:B------:R-:W-:Y:S05]  /*1ad10*/  BSYNC.RECONVERGENT B1 ;  /* 0x0000000000017941 */ /* 0x000fea0003800200 */
.L_x_31710:
        /* <DEDUP_REMOVED lines=11> */
.L_x_31709:
        /* <DEDUP_REMOVED lines=16> */
.L_x_31718:
        /* <DEDUP_REMOVED lines=13> */
.L_x_31720:
[----:B------:R-:W-:Y:S05]  /*1afa0*/  BSYNC.RECONVERGENT B2 ;  /* 0x0000000000027941 */ /* 0x000fea0003800200 */
.L_x_31719:
        /* <DEDUP_REMOVED lines=61> */
.L_x_31717:
[----:B------:R-:W-:Y:S05]  /*1b380*/  BSYNC.RECONVERGENT B1 ;  /* 0x0000000000017941 */ /* 0x000fea0003800200 */
.L_x_31716:
        /* <DEDUP_REMOVED lines=11> */
.L_x_31715:
        /* <DEDUP_REMOVED lines=16> */
.L_x_31723:
        /* <DEDUP_REMOVED lines=13> */
.L_x_31725:
[----:B------:R-:W-:Y:S05]  /*1b610*/  BSYNC.RECONVERGENT B2 ;  /* 0x0000000000027941 */ /* 0x000fea0003800200 */
.L_x_31724:
        /* <DEDUP_REMOVED lines=61> */
.L_x_31722:
[----:B------:R-:W-:Y:S05]  /*1b9f0*/  BSYNC.RECONVERGENT B1 ;  /* 0x0000000000017941 */ /* 0x000fea0003800200 */
.L_x_31721:
        /* <DEDUP_REMOVED lines=11> */
.L_x_31673:
        /* <DEDUP_REMOVED lines=26> */
.L_x_31726:
[----:B------:R-:W-:Y:S01]  /*1bc50*/  IADD3 R179, PT, PT, R179, 0x80, RZ ;  /* 0x00000080b3b37810 */ /* 0x000fe20007ffe0ff */
[----:B------:R-:W-:-:S07]  /*1bc60*/  VIADD R155, R155, 0x80 ;  /* 0x000000809b9b7836 */ /* 0x000fce0000000000 */
.L_x_31629:
[----:B------:R-:W-:Y:S05]  /*1bc70*/  BSYNC.RECONVERGENT B0 ;  /* 0x0000000000007941 */ /* 0x000fea0003800200 */
.L_x_31628:
[----:B------:R-:W-:Y:S01]  /*1bc80*/  ISETP.GE.U32.AND P1, PT, R158, 0x280, PT ;  /* 0x000002809e00780c */ /* 0x000fe20003f26070 */
[----:B------:R-:W-:Y:S03]  /*1bc90*/  BSSY.RECONVERGENT B0, `(.L_x_31727) ;  /* 0x000069f000007945 */ /* 0x000fe60003800200 */
[----:B-1----:R-:W-:-:S09]  /*1bca0*/  P2R R190, PR, RZ, 0x2 ;  /* 0x00000002ffbe7803 */ /* 0x002fd20000000000 */
[----:B------:R-:W-:Y:S05]  /*1bcb0*/  @!P1 BRA `(.L_x_31728) ;  /* 0x0000006800709947 */ /* 0x000fea0003800000 */
[----:B------:R-:W-:Y:S01]  /*1bcc0*/  ISETP.NE.U32.AND P1, PT, RZ, UR8, PT ;  /* 0x00000008ff007c0c */ /* 0x000fe2000bf25070 */
[----:B------:R-:W1:Y:S03]  /*1bcd0*/  @P3 LDC.64 R128, c[0x0][0x390] ;  /* 0x0000e400ff803b82 */ /* 0x000e660000000a00 */
[----:B------:R-:W-:-:S13]  /*1bce0*/  ISETP.NE.AND.EX P1, PT, RZ, UR9, PT, P1 ;  /* 0x00000009ff007c0c */ /* 0x000fda000bf25310 */
[----:B------:R-:W2:Y:S01]  /*1bcf0*/  @P1 LDC.64 R130, c[0x0][0x3a0] ;  /* 0x0000e800ff821b82 */ /* 0x000ea20000000a00 */
[----:B-1----:R-:W-:-:S05]  /*1bd00*/  @P3 IMAD.WIDE.U32 R128, R155, 0x10, R128 ;  /* 0x000000109b803825 */ /* 0x002fca00078e0080 */
[----:B-----5:R1:W5:Y:S01]  /*1bd10*/  @P3 LDG.E.128 R96, desc[UR6][R128.64] ;  /* 0x0000000680603981 */ /* 0x020362000c1e1d00 */
[----:B--2---:R-:W-:-:S05]  /*1bd20*/  @P1 IMAD.WIDE.U32 R130, R179, 0x20, R130 ;  /* 0x00000020b3821825 */ /* 0x004fca00078e0082 */
[----:B------:R1:W5:Y:S04]  /*1bd30*/  @P1 LDG.E.128 R92, desc[UR6][R130.64] ;  /* 0x00000006825c1981 */ /* 0x000368000c1e1d00 */
[----:B------:R1:W5:Y:S01]  /*1bd40*/  @P1 LDG.E.128 R88, desc[UR6][R130.64+0x10] ;  /* 0x0000100682581981 */ /* 0x000362000c1e1d00 */
[----:B------:R-:W-:Y:S05]  /*1bd50*/  @!P1 BRA `(.L_x_31729) ;  /* 0x0000003000f09947 */ /* 0x000fea0003800000 */
[----:B------:R-:W-:Y:S01]  /*1bd60*/  ISETP.GT.AND P1, PT, R0, RZ, PT ;  /* 0x000000ff0000720c */ /* 0x000fe20003f24270 */
[----:B------:R-:W-:Y:S01]  /*1bd70*/  IMAD.MOV.U32 R182, RZ, RZ, R180 ;  /* 0x000000ffffb67224 */ /* 0x000fe200078e00b4 */
[----:B-1----:R-:W-:Y:S02]  /*1bd80*/  MOV R130, R164 ;  /* 0x000000a400827202 */ /* 0x002fe40000000f00 */
        /* <DEDUP_REMOVED lines=18> */
.L_x_31733:
        /* <DEDUP_REMOVED lines=13> */
.L_x_31735:
[----:B------:R-:W-:Y:S05]  /*1bf80*/  BSYNC.RECONVERGENT B2 ;  /* 0x0000000000027941 */ /* 0x000fea0003800200 */
.L_x_31734:
        /* <DEDUP_REMOVED lines=59> */
.L_x_31732:
[----:B------:R-:W-:Y:S05]  /*1c340*/  BSYNC.RECONVERGENT B1 ;  /* 0x0000000000017941 */ /* 0x000fea0003800200 */
.L_x_31731:
        /* <DEDUP_REMOVED lines=11> */
.L_x_31730:
        /* <DEDUP_REMOVED lines=16> */
.L_x_31739:
        /* <DEDUP_REMOVED lines=13> */
.L_x_31741:
[----:B------:R-:W-:Y:S05]  /*1c5d0*/  BSYNC.RECONVERGENT B2 ;  /* 0x0000000000027941 */ /* 0x000fea0003800200 */
.L_x_31740:
        /* <DEDUP_REMOVED lines=61> */
.L_x_31738:
[----:B------:R-:W-:Y:S05]  /*1c9b0*/  BSYNC.RECONVERGENT B1 ;  /* 0x0000000000017941 */ /* 0x000fea0003800200 */
.L_x_31737:
        /* <DEDUP_REMOVED lines=11> */
.L_x_31736:
        /* <DEDUP_REMOVED lines=16> */
.L_x_31745:
        /* <DEDUP_REMOVED lines=13> */
.L_x_31747:
[----:B------:R-:W-:Y:S05]  /*1cc40*/  BSYNC.RECONVERGENT B2 ;  /* 0x0000000000027941 */ /* 0x000fea0003800200 */
.L_x_31746:
        /* <DEDUP_REMOVED lines=61> */
.L_x_31744:
[----:B------:R-:W-:Y:S05]  /*1d020*/  BSYNC.RECONVERGENT B1 ;  /* 0x0000000000017941 */ /* 0x000fea0003800200 */
.L_x_31743:
        /* <DEDUP_REMOVED lines=11> */
.L_x_31742:
        /* <DEDUP_REMOVED lines=16> */
.L_x_31751:
        /* <DEDUP_REMOVED lines=13> */
.L_x_31753:
[----:B------:R-:W-:Y:S05]  /*1d2b0*/  BSYNC.RECONVERGENT B2 ;  /* 0x0000000000027941 */ /* 0x000fea0003800200 */
.L_x_31752:
        /* <DEDUP_REMOVED lines=61> */
.L_x_31750:
[----:B------:R-:W-:Y:S05]  /*1d690*/  BSYNC.RECONVERGENT B1 ;  /* 0x0000000000017941 */ /* 0x000fea0003800200 */
.L_x_31749:
        /* <DEDUP_REMOVED lines=11> */
.L_x_31748:
        /* <DEDUP_REMOVED lines=16> */
.L_x_31757:
        /* <DEDUP_REMOVED lines=13> */
.L_x_31759:
[----:B------:R-:W-:Y:S05]  /*1d920*/  BSYNC.RECONVERGENT B2 ;  /* 0x0000000000027941 */ /* 0x000fea0003800200 */
.L_x_31758:
        /* <DEDUP_REMOVED lines=61> */
.L_x_31756:
[----:B------:R-:W-:Y:S05]  /*1dd00*/  BSYNC.RECONVERGENT B1 ;  /* 0x0000000000017941 */ /* 0x000fea0003800200 */
.L_x_31755:
        /* <DEDUP_REMOVED lines=11> */
.L_x_31754:
        /* <DEDUP_REMOVED lines=16> */
.L_x_31763:
        /* <DEDUP_REMOVED lines=13> */
.L_x_31765:
[----:B------:R-:W-:Y:S05]  /*1df90*/  BSYNC.RECONVERGENT B2 ;  /* 0x0000000000027941 */ /* 0x000fea0003800200 */
.L_x_31764:
        /* <DEDUP_REMOVED lines=61> */
.L_x_31762:
[----:B------:R-:W-:Y:S05]  /*1e370*/  BSYNC.RECONVERGENT B1 ;  /* 0x0000000000017941 */ /* 0x000fea0003800200 */
.L_x_31761:
        /* <DEDUP_REMOVED lines=11> */
.L_x_31760:
        /* <DEDUP_REMOVED lines=16> */
.L_x_31769:
        /* <DEDUP_REMOVED lines=13> */
.L_x_31771:
[----:B------:R-:W-:Y:S05]  /*1e600*/  BSYNC.RECONVERGENT B2 ;  /* 0x0000000000027941 */ /* 0x000fea0003800200 */
.L_x_31770:
        /* <DEDUP_REMOVED lines=61> */
.L_x_31768:
[----:B------:R-:W-:Y:S05]  /*1e9e0*/  BSYNC.RECONVERGENT B1 ;  /* 0x0000000000017941 */ /* 0x000fea0003800200 */
.L_x_31767:
        /* <DEDUP_REMOVED lines=11> */
.L_x_31766:
        /* <DEDUP_REMOVED lines=16> */
.L_x_31775:
        /* <DEDUP_REMOVED lines=13> */
.L_x_31777:
[----:B------:R-:W-:Y:S05]  /*1ec70*/  BSYNC.RECONVERGENT B2 ;  /* 0x0000000000027941 */ /* 0x000fea0003800200 */
.L_x_31776:
        /* <DEDUP_REMOVED lines=61> */
.L_x_31774:
[----:B------:R-:W-:Y:S05]  /*1f050*/  BSYNC.RECONVERGENT B1 ;  /* 0x0000000000017941 */ /* 0x000fea0003800200 */
.L_x_31773:
        /* <DEDUP_REMOVED lines=12> */
.L_x_31729:
[----:B-1----:R-:W-:Y:S01]  /*1f120*/  HFMA2 R128, -RZ, RZ, 0, 0 ;  /* 0x00000000ff807431 */ /* 0x002fe200000001ff */
        /* <DEDUP_REMOVED lines=19> */
.L_x_31781:
        /* <DEDUP_REMOVED lines=13> */
.L_x_31783:
[----:B------:R-:W-:Y:S05]  /*1f330*/  BSYNC.RECONVERGENT B2 ;  /* 0x0000000000027941 */ /* 0x000fea0003800200 */
.L_x_31782:
        /* <DEDUP_REMOVED lines=59> */
.L_x_31780:
[----:B------:R-:W-:Y:S05]  /*1f6f0*/  BSYNC.RECONVERGENT B1 ;  /* 0x0000000000017941 */ /* 0x000fea0003800200 */
.L_x_31779:
        /* <DEDUP_REMOVED lines=11> */
.L_x_31778:
        /* <DEDUP_REMOVED lines=16> */
.L_x_31787:
        /* <DEDUP_REMOVED lines=13> */
.L_x_31789:
[----:B------:R-:W-:Y:S05]  /*1f980*/  BSYNC.RECONVERGENT B2 ;  /* 0x0000000000027941 */ /* 0x000fea0003800200 */
.L_x_31788:
        /* <DEDUP_REMOVED lines=61> */
.L_x_31786:
[----:B------:R-:W-:Y:S05]  /*1fd60*/  BSYNC.RECONVERGENT B1 ;  /* 0x0000000000017941 */ /* 0x000fea0003800200 */
.L_x_31785:
        /* <DEDUP_REMOVED lines=11> */
.L_x_31784:
        /* <DEDUP_REMOVED lines=16> */
.L_x_31793:
        /* <DEDUP_REMOVED lines=13> */
.L_x_31795:
[----:B------:R-:W-:Y:S05]  /*1fff0*/  BSYNC.RECONVERGENT B2 ;  /* 0x0000000000027941 */ /* 0x000fea0003800200 */
.L_x_31794:
        /* <DEDUP_REMOVED lines=61> */
.L_x_31792:
[----:B------:R-:W-:Y:S05]  /*203d0*/  BSYNC.RECONVERGENT B1 ;  /* 0x0000000000017941 */ /* 0x000fea0003800200 */
.L_x_31791:
        /* <DEDUP_REMOVED lines=11> */
.L_x_31790:
        /* <DEDUP_REMOVED lines=16> */
.L_x_31799:
        /* <DEDUP_REMOVED lines=13> */
.L_x_31801:
[----:B------:R-:W-:Y:S05]  /*20660*/  BSYNC.RECONVERGENT B2 ;  /* 0x0000000000027941 */ /* 0x000fea0003800200 */
.L_x_31800:
        /* <DEDUP_REMOVED lines=61> */
.L_x_31798:
[----:B------:R-:W-:Y:S05]  /*20a40*/  BSYNC.RECONVERGENT B1 ;  /* 0x0000000000017941 */ /* 0x000fea0003800200 */
.L_x_31797:
        /* <DEDUP_REMOVED lines=11> */
.L_x_31796:
        /* <DEDUP_REMOVED lines=16> */
.L_x_31805:
        /* <DEDUP_REMOVED lines=13> */
.L_x_31807:
[----:B------:R-:W-:Y:S05]  /*20cd0*/  BSYNC.RECONVERGENT B2 ;  /* 0x0000000000027941 */ /* 0x000fea0003800200 */
.L_x_31806:
        /* <DEDUP_REMOVED lines=61> */
.L_x_31804:
[----:B------:R-:W-:Y:S05]  /*210b0*/  BSYNC.RECONVERGENT B1 ;  /* 0x0000000000017941 */ /* 0x000fea0003800200 */
.L_x_31803:
        /* <DEDUP_REMOVED lines=11> */
.L_x_31802:
        /* <DEDUP_REMOVED lines=16> */
.L_x_31811:
        /* <DEDUP_REMOVED lines=13> */
.L_x_31813:
[----:B------:R-:W-:Y:S05]  /*21340*/  BSYNC.RECONVERGENT B2 ;  /* 0x0000000000027941 */ /* 0x000fea0003800200 */
.L_x_31812:
        /* <DEDUP_REMOVED lines=61> */
.L_x_31810:
[----:B------:R-:W-:Y:S05]  /*21720*/  BSYNC.RECONVERGENT B1 ;  /* 0x0000000000017941 */ /* 0x000fea0003800200 */
.L_x_31809:
        /* <DEDUP_REMOVED lines=11> */
.L_x_31808:
        /* <DEDUP_REMOVED lines=16> */
.L_x_31817:
        /* <DEDUP_REMOVED lines=13> */
.L_x_31819:
[----:B------:R-:W-:Y:S05]  /*219b0*/  BSYNC.RECONVERGENT B2 ;  /* 0x0000000000027941 */ /* 0x000fea0003800200 */
.L_x_31818:
        /* <DEDUP_REMOVED lines=61> */
.L_x_31816:
[----:B------:R-:W-:Y:S05]  /*21d90*/  BSYNC.RECONVERGENT B1 ;  /* 0x0000000000017941 */ /* 0x000fea0003800200 */
.L_x_31815:
        /* <DEDUP_REMOVED lines=11> */
.L_x_31814:
        /* <DEDUP_REMOVED lines=16> */
.L_x_31822:
        /* <DEDUP_REMOVED lines=13> */
.L_x_31824:
[----:B------:R-:W-:Y:S05]  /*22020*/  BSYNC.RECONVERGENT B2 ;  /* 0x0000000000027941 */ /* 0x000fea0003800200 */
.L_x_31823:
        /* <DEDUP_REMOVED lines=61> */
.L_x_31821:
[----:B------:R-:W-:Y:S05]  /*22400*/  BSYNC.RECONVERGENT B1 ;  /* 0x0000000000017941 */ /* 0x000fea0003800200 */
.L_x_31820:
        /* <DEDUP_REMOVED lines=11> */
.L_x_31772:
        /* <DEDUP_REMOVED lines=26> */
.L_x_31825:
[----:B------:R-:W-:Y:S01]  /*22660*/  IADD3 R179, PT, PT, R179, 0x80, RZ ;  /* 0x00000080b3b37810 */ /* 0x000fe20007ffe0ff */
[----:B------:R-:W-:-:S07]  /*22670*/  VIADD R155, R155, 0x80 ;  /* 0x000000809b9b7836 */ /* 0x000fce0000000000 */
.L_x_31728:
[----:B------:R-:W-:Y:S05]  /*22680*/  BSYNC.RECONVERGENT B0 ;  /* 0x0000000000007941 */ /* 0x000fea0003800200 */
.L_x_31727:
[----:B------:R-:W-:Y:S01]  /*22690*/  ISETP.GE.U32.AND P1, PT, R158, 0x300, PT ;  /* 0x000003009e00780c */ /* 0x000fe20003f26070 */
[----:B------:R-:W-:-:S12]  /*226a0*/  BSSY.RECONVERGENT B0, `(.L_x_31826) ;  /* 0x000069e000007945 */ /* 0x000fd80003800200 */
        /* <DEDUP_REMOVED lines=32> */
.L_x_31832:
        /* <DEDUP_REMOVED lines=13> */
.L_x_31834:
[----:B------:R-:W-:Y:S05]  /*22980*/  BSYNC.RECONVERGENT B2 ;  /* 0x0000000000027941 */ /* 0x000fea0003800200 */
.L_x_31833:
        /* <DEDUP_REMOVED lines=59> */
.L_x_31831:
[----:B------:R-:W-:Y:S05]  /*22d40*/  BSYNC.RECONVERGENT B1 ;  /* 0x0000000000017941 */ /* 0x000fea0003800200 */
.L_x_31830:
        /* <DEDUP_REMOVED lines=11> */
.L_x_31829:
        /* <DEDUP_REMOVED lines=16> */
.L_x_31838:
        /* <DEDUP_REMOVED lines=13> */
.L_x_31840:
[----:B------:R-:W-:Y:S05]  /*22fd0*/  BSYNC.RECONVERGENT B2 ;  /* 0x0000000000027941 */ /* 0x000fea0003800200 */
.L_x_31839:
        /* <DEDUP_REMOVED lines=61> */
.L_x_31837:
[----:B------:R-:W-:Y:S05]  /*233b0*/  BSYNC.RECONVERGENT B1 ;  /* 0x0000000000017941 */ /* 0x000fea0003800200 */
.L_x_31836:
        /* <DEDUP_REMOVED lines=11> */
.L_x_31835:
        /* <DEDUP_REMOVED lines=16> */
.L_x_31844:
        /* <DEDUP_REMOVED lines=13> */
.L_x_31846:
[----:B------:R-:W-:Y:S05]  /*23640*/  BSYNC.RECONVERGENT B2 ;  /* 0x0000000000027941 */ /* 0x000fea0003800200 */
.L_x_31845:
        /* <DEDUP_REMOVED lines=61> */
.L_x_31843:
[----:B------:R-:W-:Y:S05]  /*23a20*/  BSYNC.RECONVERGENT B1 ;  /* 0x0000000000017941 */ /* 0x000fea0003800200 */
.L_x_31842:
        /* <DEDUP_REMOVED lines=11> */
.L_x_31841:
        /* <DEDUP_REMOVED lines=16> */
.L_x_31850:
        /* <DEDUP_REMOVED lines=13> */
.L_x_31852:
[----:B------:R-:W-:Y:S05]  /*23cb0*/  BSYNC.RECONVERGENT B2 ;  /* 0x0000000000027941 */ /* 0x000fea0003800200 */
.L_x_31851:
        /* <DEDUP_REMOVED lines=61> */
.L_x_31849:
[----:B------:R-:W-:Y:S05]  /*24090*/  BSYNC.RECONVERGENT B1 ;  /* 0x0000000000017941 */ /* 0x000fea0003800200 */
.L_x_31848:
        /* <DEDUP_REMOVED lines=11> */
.L_x_31847:
        /* <DEDUP_REMOVED lines=16> */
.L_x_31856:
        /* <DEDUP_REMOVED lines=13> */
.L_x_31858:
[----:B------:R-:W-:Y:S05]  /*24320*/  BSYNC.RECONVERGENT B2 ;  /* 0x0000000000027941 */ /* 0x000fea0003800200 */
.L_x_31857:
        /* <DEDUP_REMOVED lines=61> */
.L_x_31855:
[----:B------:R-:W-:Y:S05]  /*24700*/  BSYNC.RECONVERGENT B1 ;  /* 0x0000000000017941 */ /* 0x000fea0003800200 */
.L_x_31854:
        /* <DEDUP_REMOVED lines=11> */
.L_x_31853:
        /* <DEDUP_REMOVED lines=16> */
.L_x_31862:
        /* <DEDUP_REMOVED lines=13> */
.L_x_31864:
[----:B------:R-:W-:Y:S05]  /*24990*/  BSYNC.RECONVERGENT B2 ;  /* 0x0000000000027941 */ /* 0x000fea0003800200 */
.L_x_31863:
        /* <DEDUP_REMOVED lines=61> */
.L_x_31861:
[----:B------:R-:W-:Y:S05]  /*24d70*/  BSYNC.RECONVERGENT B1 ;  /* 0x0000000000017941 */ /* 0x000fea0003800200 */
.L_x_31860:
        /* <DEDUP_REMOVED lines=11> */
.L_x_31859:
        /* <DEDUP_REMOVED lines=16> */
.L_x_31868:
        /* <DEDUP_REMOVED lines=13> */
.L_x_31870:
[----:B------:R-:W-:Y:S05]  /*25000*/  BSYNC.RECONVERGENT B2 ;  /* 0x0000000000027941 */ /* 0x000fea0003800200 */
.L_x_31869:
        /* <DEDUP_REMOVED lines=61> */
.L_x_31867:
[----:B------:R-:W-:Y:S05]  /*253e0*/  BSYNC.RECONVERGENT B1 ;  /* 0x0000000000017941 */ /* 0x000fea0003800200 */
.L_x_31866:
        /* <DEDUP_REMOVED lines=11> */
.L_x_31865:
        /* <DEDUP_REMOVED lines=16> */
.L_x_31874:
        /* <DEDUP_REMOVED lines=13> */
.L_x_31876:
[----:B------:R-:W-:Y:S05]  /*25670*/  BSYNC.RECONVERGENT B2 ;  /* 0x0000000000027941 */ /* 0x000fea0003800200 */
.L_x_31875:
        /* <DEDUP_REMOVED lines=61> */
.L_x_31873:
[----:B------:R-:W-:Y:S05]  /*25a50*/  BSYNC.RECONVERGENT B1 ;  /* 0x0000000000017941 */ /* 0x000fea0003800200 */
.L_x_31872:
        /* <DEDUP_REMOVED lines=12> */
.L_x_31828:
        /* <DEDUP_REMOVED lines=20> */
.L_x_31880:
        /* <DEDUP_REMOVED lines=13> */
.L_x_31882:
[----:B------:R-:W-:Y:S05]  /*25d30*/  BSYNC.RECONVERGENT B2 ;  /* 0x0000000000027941 */ /* 0x000fea0003800200 */
.L_x_31881:
        /* <DEDUP_REMOVED lines=59> */
.L_x_31879:
[----:B------:R-:W-:Y:S05]  /*260f0*/  BSYNC.RECONVERGENT B1 ;  /* 0x0000000000017941 */ /* 0x000fea0003800200 */
.L_x_31878:
        /* <DEDUP_REMOVED lines=11> */
.L_x_31877:
        /* <DEDUP_REMOVED lines=16> */
.L_x_31886:
        /* <DEDUP_REMOVED lines=13> */
.L_x_31888:
[----:B------:R-:W-:Y:S05]  /*26380*/  BSYNC.RECONVERGENT B2 ;  /* 0x0000000000027941 */ /* 0x000fea0003800200 */
.L_x_31887:
        /* <DEDUP_REMOVED lines=61> */
.L_x_31885:
[----:B------:R-:W-:Y:S05]  /*26760*/  BSYNC.RECONVERGENT B1 ;  /* 0x0000000000017941 */ /* 0x000fea0003800200 */
.L_x_31884:
        /* <DEDUP_REMOVED lines=11> */
.L_x_31883:
        /* <DEDUP_REMOVED lines=16> */
.L_x_31892:
        /* <DEDUP_REMOVED lines=13> */
.L_x_31894:
[----:B------:R-:W-:Y:S05]  /*269f0*/  BSYNC.RECONVERGENT B2 ;  /* 0x0000000000027941 */ /* 0x000fea0003800200 */
.L_x_31893:
        /* <DEDUP_REMOVED lines=61> */
.L_x_31891:
[----:B------:R-:W-:Y:S05]  /*26dd0*/  BSYNC.RECONVERGENT B1 ;  /* 0x0000000000017941 */ /* 0x000fea0003800200 */
.L_x_31890:
        /* <DEDUP_REMOVED lines=11> */
.L_x_31889:
        /* <DEDUP_REMOVED lines=16> */
.L_x_31898:
        /* <DEDUP_REMOVED lines=13> */
.L_x_31900:
[----:B------:R-:W-:Y:S05]  /*27060*/  BSYNC.RECONVERGENT B2 ;  /* 0x0000000000027941 */ /* 0x000fea0003800200 */
.L_x_31899:
        /* <DEDUP_REMOVED lines=61> */
.L_x_31897:
[----:B------:R-:W-:Y:S05]  /*27440*/  BSYNC.RECONVERGENT B1 ;  /* 0x0000000000017941 */ /* 0x000fea0003800200 */
.L_x_31896:
        /* <DEDUP_REMOVED lines=11> */
.L_x_31895:
        /* <DEDUP_REMOVED lines=16> */
.L_x_31904:
        /* <DEDUP_REMOVED lines=13> */
.L_x_31906:
[----:B------:R-:W-:Y:S05]  /*276d0*/  BSYNC.RECONVERGENT B2 ;  /* 0x0000000000027941 */ /* 0x000fea0003800200 */
.L_x_31905:
        /* <DEDUP_REMOVED lines=61> */
.L_x_31903:
[----:B------:R-:W-:Y:S05]  /*27ab0*/  BSYNC.RECONVERGENT B1 ;  /* 0x0000000000017941 */ /* 0x000fea0003800200 */
.L_x_31902:
        /* <DEDUP_REMOVED lines=11> */
.L_x_31901:
        /* <DEDUP_REMOVED lines=16> */
.L_x_31910:
        /* <DEDUP_REMOVED lines=13> */
.L_x_31912:
[----:B------:R-:W-:Y:S05]  /*27d40*/  BSYNC.RECONVERGENT B2 ;  /* 0x0000000000027941 */ /* 0x000fea0003800200 */
.L_x_31911:
        /* <DEDUP_REMOVED lines=61> */
.L_x_31909:
[----:B------:R-:W-:Y:S05]  /*28120*/  BSYNC.RECONVERGENT B1 ;  /* 0x0000000000017941 */ /* 0x000fea0003800200 */
.L_x_31908:
        /* <DEDUP_REMOVED lines=11> */
.L_x_31907:
        /* <DEDUP_REMOVED lines=16> */
.L_x_31916:
        /* <DEDUP_REMOVED lines=13> */
.L_x_31918:
[----:B------:R-:W-:Y:S05]  /*283b0*/  BSYNC.RECONVERGENT B2 ;  /* 0x0000000000027941 */ /* 0x000fea0003800200 */
.L_x_31917:
        /* <DEDUP_REMOVED lines=61> */
.L_x_31915:
[----:B------:R-:W-:Y:S05]  /*28790*/  BSYNC.RECONVERGENT B1 ;  /* 0x0000000000017941 */ /* 0x000fea0003800200 */
.L_x_31914:
        /* <DEDUP_REMOVED lines=11> */
.L_x_31913:
        /* <DEDUP_REMOVED lines=16> */
.L_x_31921:
        /* <DEDUP_REMOVED lines=13> */
.L_x_31923:
[----:B------:R-:W-:Y:S05]  /*28a20*/  BSYNC.RECONVERGENT B2 ;  /* 0x0000000000027941 */ /* 0x000fea0003800200 */
.L_x_31922:
        /* <DEDUP_REMOVED lines=61> */
.L_x_31920:
[----:B------:R-:W-:Y:S05]  /*28e00*/  BSYNC.RECONVERGENT B1 ;  /* 0x0000000000017941 */ /* 0x000fea0003800200 */
.L_x_31919:
        /* <DEDUP_REMOVED lines=11> */
.L_x_31871:
        /* <DEDUP_REMOVED lines=26> */
.L_x_31924:
[----:B------:R-:W-:Y:S01]  /*29060*/  IADD3 R179, PT, PT, R179, 0x80, RZ ;  /* 0x00000080b3b37810 */ /* 0x000fe20007ffe0ff */
[----:B------:R-:W-:-:S07]  /*29070*/  VIADD R155, R155, 0x80 ;  /* 0x000000809b9b7836 */ /* 0x000fce0000000000 */
.L_x_31827:
[----:B------:R-:W-:Y:S05]  /*29080*/  BSYNC.RECONVERGENT B0 ;  /* 0x0000000000007941 */ /* 0x000fea0003800200 */
.L_x_31826:
        /* <DEDUP_REMOVED lines=34> */
.L_x_31931:
        /* <DEDUP_REMOVED lines=13> */
.L_x_31933:
[----:B------:R-:W-:Y:S05]  /*29380*/  BSYNC.RECONVERGENT B2 ;  /* 0x0000000000027941 */ /* 0x000fea0003800200 */
.L_x_31932:
        /* <DEDUP_REMOVED lines=44> */
[----:B------:R-:W-:Y:S02]  /*29650*/  HFMA2 R146, -RZ, RZ, 0, 0 ;  /* 0x00000000ff927431 */ /* 0x000fe400000001ff */
        /* <DEDUP_REMOVED lines=13> */
[----:B------:R-:W-:-:S07]  /*29730*/  LOP3.LUT R162, R145, R162, R183, 0x96, !PT ;  /* 0x000000a291a27212 */ /* 0x000fce00078e96b7 */
.L_x_31930:
[----:B------:R-:W-:Y:S05]  /*29740*/  BSYNC.RECONVERGENT B1 ;  /* 0x0000000000017941 */ /* 0x000fea0003800200 */
.L_x_31929:
[----:B------:R-:W-:Y:S01]  /*29750*/  I2FP.F32.U32 R0, R0 ;  /* 0x0000000000007245 */ /* 0x000fe20000201000 */
[----:B------:R-:W-:Y:S02]  /*29760*/  HADD2.F32 R144, -RZ, R96.H0_H0 ;  /* 0x20000060ff907230 */ /* 0x000fe40000004100 */
        /* <DEDUP_REMOVED lines=9> */
.L_x_31928:
        /* <DEDUP_REMOVED lines=16> */
.L_x_31937:
        /* <DEDUP_REMOVED lines=13> */
.L_x_31939:
[----:B------:R-:W-:Y:S05]  /*299d0*/  BSYNC.RECONVERGENT B2 ;  /* 0x0000000000027941 */ /* 0x000fea0003800200 */
.L_x_31938:
        /* <DEDUP_REMOVED lines=61> */
.L_x_31936:
[----:B------:R-:W-:Y:S05]  /*29db0*/  BSYNC.RECONVERGENT B1 ;  /* 0x0000000000017941 */ /* 0x000fea0003800200 */
.L_x_31935:
        /* <DEDUP_REMOVED lines=11> */
.L_x_31934:
        /* <DEDUP_REMOVED lines=16> */
.L_x_31943:
        /* <DEDUP_REMOVED lines=13> */
.L_x_31945:
[----:B------:R-:W-:Y:S05]  /*2a040*/  BSYNC.RECONVERGENT B2 ;  /* 0x0000000000027941 */ /* 0x000fea0003800200 */
.L_x_31944:
        /* <DEDUP_REMOVED lines=61> */
.L_x_31942:
[----:B------:R-:W-:Y:S05]  /*2a420*/  BSYNC.RECONVERGENT B1 ;  /* 0x0000000000017941 */ /* 0x000fea0003800200 */
.L_x_31941:
        /* <DEDUP_REMOVED lines=11> */
.L_x_31940:
        /* <DEDUP_REMOVED lines=16> */
.L_x_31949:
        /* <DEDUP_REMOVED lines=13> */
.L_x_31951:
[----:B------:R-:W-:Y:S05]  /*2a6b0*/  BSYNC.RECONVERGENT B2 ;  /* 0x0000000000027941 */ /* 0x000fea0003800200 */
.L_x_31950:
        /* <DEDUP_REMOVED lines=61> */
.L_x_31948:
[----:B------:R-:W-:Y:S05]  /*2aa90*/  BSYNC.RECONVERGENT B1 ;  /* 0x0000000000017941 */ /* 0x000fea0003800200 */
.L_x_31947:
        /* <DEDUP_REMOVED lines=11> */
.L_x_31946:
        /* <DEDUP_REMOVED lines=16> */
.L_x_31955:
        /* <DEDUP_REMOVED lines=13> */
.L_x_31957:
[----:B------:R-:W-:Y:S05]  /*2ad20*/  BSYNC.RECONVERGENT B2 ;  /* 0x0000000000027941 */ /* 0x000fea0003800200 */
.L_x_31956:
        /* <DEDUP_REMOVED lines=61> */
.L_x_31954:
[----:B------:R-:W-:Y:S05]  /*2b100*/  BSYNC.RECONVERGENT B1 ;  /* 0x0000000000017941 */ /* 0x000fea0003800200 */
.L_x_31953:
        /* <DEDUP_REMOVED lines=11> */
.L_x_31952:
        /* <DEDUP_REMOVED lines=16> */
.L_x_31961:
        /* <DEDUP_REMOVED lines=13> */
.L_x_31963:
[----:B------:R-:W-:Y:S05]  /*2b390*/  BSYNC.RECONVERGENT B2 ;  /* 0x0000000000027941 */ /* 0x000fea0003800200 */
.L_x_31962:
[----:B------:R-:W-:Y:S01]  /*2b3a0*/  IMAD.WIDE.U32 R162, R157, -0x326172a9, RZ ;  /* 0xcd9e8d579da27825 */ /* 0x000fe200078e00ff */
[----:B0-----:R-:W-:-:S03]  /*2b3b0*/  LOP3.LUT R186, R165, R151, R3, 0x96, !PT ;  /* 0x00000097a5ba7212 */ /* 0x001fc600078e9603 */
        /* <DEDUP_REMOVED lines=59> */
.L_x_31960:
[----:B------:R-:W-:Y:S05]  /*2b770*/  BSYNC.RECONVERGENT B1 ;  /* 0x0000000000017941 */ /* 0x000fea0003800200 */
.L_x_31959:
        /* <DEDUP_REMOVED lines=11> */
.L_x_31958:
        /* <DEDUP_REMOVED lines=16> */
.L_x_31967:
        /* <DEDUP_REMOVED lines=13> */
.L_x_31969:
[----:B------:R-:W-:Y:S05]  /*2ba00*/  BSYNC.RECONVERGENT B2 ;  /* 0x0000000000027941 */ /* 0x000fea0003800200 */
.L_x_31968:
        /* <DEDUP_REMOVED lines=61> */
.L_x_31966:
[----:B------:R-:W-:Y:S05]  /*2bde0*/  BSYNC.RECONVERGENT B1 ;  /* 0x0000000000017941 */ /* 0x000fea0003800200 */
.L_x_31965:
        /* <DEDUP_REMOVED lines=11> */
.L_x_31964:
        /* <DEDUP_REMOVED lines=20> */
.L_x_31973:
        /* <DEDUP_REMOVED lines=13> */
.L_x_31975:
[----:B------:R-:W-:Y:S05]  /*2c0b0*/  BSYNC.RECONVERGENT B2 ;  /* 0x0000000000027941 */ /* 0x000fea0003800200 */
.L_x_31974:
        /* <DEDUP_REMOVED lines=60> */
[----:B------:R-:W-:-:S07]  /*2c480*/  MOV R180, R186 ;  /* 0x000000ba00b47202 */ /* 0x000fce0000000f00 */
.L_x_31972:
[----:B------:R-:W-:Y:S05]  /*2c490*/  BSYNC.RECONVERGENT B1 ;  /* 0x0000000000017941 */ /* 0x000fea0003800200 */
.L_x_31971:
        /* <DEDUP_REMOVED lines=10> */
[----:B------:R-:W-:Y:S01]  /*2c540*/  FFMA.FTZ R151, R0, R151, R91 ;  /* 0x0000009700977223 */ /* 0x000fe2000001005b */
[----:B------:R-:W-:Y:S06]  /*2c550*/  BRA `(.L_x_31970) ;  /* 0x0000003000fc7947 */ /* 0x000fec0003800000 */
.L_x_31927:
[----:B--2---:R-:W-:Y:S01]  /*2c560*/  HFMA2 R144, -RZ, RZ, 0, 0 ;  /* 0x00000000ff907431 */ /* 0x004fe200000001ff */
        /* <DEDUP_REMOVED lines=19> */
.L_x_31979:
        /* <DEDUP_REMOVED lines=13> */
.L_x_31981:
[----:B------:R-:W-:Y:S05]  /*2c770*/  BSYNC.RECONVERGENT B2 ;  /* 0x0000000000027941 */ /* 0x000fea0003800200 */
.L_x_31980:
        /* <DEDUP_REMOVED lines=59> */
[----:B------:R-:W-:-:S07]  /*2cb30*/  IMAD.MOV.U32 R146, RZ, RZ, RZ ;  /* 0x000000ffff927224 */ /* 0x000fce00078e00ff */
.L_x_31978:
[----:B------:R-:W-:Y:S05]  /*2cb40*/  BSYNC.RECONVERGENT B1 ;  /* 0x0000000000017941 */ /* 0x000fea0003800200 */
.L_x_31977:
        /* <DEDUP_REMOVED lines=11> */
.L_x_31976:
[----:B------:R-:W-:Y:S01]  /*2cc00*/  IMAD.MOV.U32 R147, RZ, RZ, R146 ;  /* 0x000000ffff937224 */ /* 0x000fe200078e0092 */
[----:B------:R-:W-:Y:S01]  /*2cc10*/  MOV R145, RZ ;  /* 0x000000ff00917202 */ /* 0x000fe20000000f00 */
        /* <DEDUP_REMOVED lines=14> */
.L_x_31985:
        /* <DEDUP_REMOVED lines=13> */
.L_x_31987:
[----:B------:R-:W-:Y:S05]  /*2cdd0*/  BSYNC.RECONVERGENT B2 ;  /* 0x0000000000027941 */ /* 0x000fea0003800200 */
.L_x_31986:
        /* <DEDUP_REMOVED lines=61> */
.L_x_31984:
[----:B------:R-:W-:Y:S05]  /*2d1b0*/  BSYNC.RECONVERGENT B1 ;  /* 0x0000000000017941 */ /* 0x000fea0003800200 */
.L_x_31983:
        /* <DEDUP_REMOVED lines=11> */
.L_x_31982:
        /* <DEDUP_REMOVED lines=16> */
.L_x_31991:
        /* <DEDUP_REMOVED lines=13> */
.L_x_31993:
[----:B------:R-:W-:Y:S05]  /*2d440*/  BSYNC.RECONVERGENT B2 ;  /* 0x0000000000027941 */ /* 0x000fea0003800200 */
.L_x_31992:
        /* <DEDUP_REMOVED lines=61> */
.L_x_31990:
[----:B------:R-:W-:Y:S05]  /*2d820*/  BSYNC.RECONVERGENT B1 ;  /* 0x0000000000017941 */ /* 0x000fea0003800200 */
.L_x_31989:
        /* <DEDUP_REMOVED lines=11> */
.L_x_31988:
        /* <DEDUP_REMOVED lines=16> */
.L_x_31997:
        /* <DEDUP_REMOVED lines=13> */
.L_x_31999:
[----:B------:R-:W-:Y:S05]  /*2dab0*/  BSYNC.RECONVERGENT B2 ;  /* 0x0000000000027941 */ /* 0x000fea0003800200 */
.L_x_31998:
        /* <DEDUP_REMOVED lines=61> */
.L_x_31996:
[----:B------:R-:W-:Y:S05]  /*2de90*/  BSYNC.RECONVERGENT B1 ;  /* 0x0000000000017941 */ /* 0x000fea0003800200 */
.L_x_31995:
        /* <DEDUP_REMOVED lines=11> */
.L_x_31994:
        /* <DEDUP_REMOVED lines=16> */
.L_x_32003:
        /* <DEDUP_REMOVED lines=13> */
.L_x_32005:
[----:B------:R-:W-:Y:S05]  /*2e120*/  BSYNC.RECONVERGENT B2 ;  /* 0x0000000000027941 */ /* 0x000fea0003800200 */
.L_x_32004:
        /* <DEDUP_REMOVED lines=61> */
.L_x_32002:
[----:B------:R-:W-:Y:S05]  /*2e500*/  BSYNC.RECONVERGENT B1 ;  /* 0x0000000000017941 */ /* 0x000fea0003800200 */
.L_x_32001:
        /* <DEDUP_REMOVED lines=11> */
.L_x_32000:
        /* <DEDUP_REMOVED lines=16> */
.L_x_32009:
        /* <DEDUP_REMOVED lines=13> */
.L_x_32011:
[----:B------:R-:W-:Y:S05]  /*2e790*/  BSYNC.RECONVERGENT B2 ;  /* 0x0000000000027941 */ /* 0x000fea0003800200 */
.L_x_32010:
[----:B------:R-:W-:Y:S01]  /*2e7a0*/  IMAD.WIDE.U32 R162, R157, -0x326172a9, RZ ;  /* 0xcd9e8d579da27825 */ /* 0x000fe200078e00ff */
[----:B-1----:R-:W-:Y:S02]  /*2e7b0*/  LOP3.LUT R182, R165, R151, R3, 0x96, !PT ;  /* 0x00000097a5b67212 */ /* 0x002fe400078e9603 */
        /* <DEDUP_REMOVED lines=59> */
.L_x_32008:
[----:B------:R-:W-:Y:S05]  /*2eb70*/  BSYNC.RECONVERGENT B1 ;  /* 0x0000000000017941 */ /* 0x000fea0003800200 */
.L_x_32007:
        /* <DEDUP_REMOVED lines=11> */
.L_x_32006:
        /* <DEDUP_REMOVED lines=16> */
.L_x_32015:
        /* <DEDUP_REMOVED lines=13> */
.L_x_32017:
[----:B------:R-:W-:Y:S05]  /*2ee00*/  BSYNC.RECONVERGENT B2 ;  /* 0x0000000000027941 */ /* 0x000fea0003800200 */
.L_x_32016:
[----:B------:R-:W-:Y:S01]  /*2ee10*/  IMAD.WIDE.U32 R162, R157, -0x326172a9, RZ ;  /* 0xcd9e8d579da27825 */ /* 0x000fe200078e00ff */
[----:B-1----:R-:W-:Y:S02]  /*2ee20*/  LOP3.LUT R182, R165, R151, R3, 0x96, !PT ;  /* 0x00000097a5b67212 */ /* 0x002fe400078e9603 */
        /* <DEDUP_REMOVED lines=59> */
.L_x_32014:
[----:B------:R-:W-:Y:S05]  /*2f1e0*/  BSYNC.RECONVERGENT B1 ;  /* 0x0000000000017941 */ /* 0x000fea0003800200 */
.L_x_32013:
        /* <DEDUP_REMOVED lines=11> */
.L_x_32012:
[----:B------:R-:W-:Y:S01]  /*2f2a0*/  IMAD.MOV.U32 R164, RZ, RZ, R181 ;  /* 0x000000ffffa47224 */ /* 0x000fe200078e00b5 */
[----:B------:R-:W-:Y:S01]  /*2f2b0*/  MOV R180, R0 ;  /* 0x0000000000b47202 */ /* 0x000fe20000000f00 */
[----:B------:R-:W-:Y:S01]  /*2f2c0*/  IMAD.MOV.U32 R151, RZ, RZ, RZ ;  /* 0x000000ffff977224 */ /* 0x000fe200078e00ff */
        /* <DEDUP_REMOVED lines=17> */
.L_x_32020:
        /* <DEDUP_REMOVED lines=13> */
.L_x_32022:
[----:B------:R-:W-:Y:S05]  /*2f4b0*/  BSYNC.RECONVERGENT B2 ;  /* 0x0000000000027941 */ /* 0x000fea0003800200 */
.L_x_32021:
[----:B------:R-:W-:Y:S01]  /*2f4c0*/  IMAD.WIDE.U32 R180, R157, -0x326172a9, RZ ;  /* 0xcd9e8d579db47825 */ /* 0x000fe200078e00ff */
[----:B0-----:R-:W-:Y:S02]  /*2f4d0*/  LOP3.LUT R186, R165, R163, R3, 0x96, !PT ;  /* 0x000000a3a5ba7212 */ /* 0x001fe400078e9603 */
[----:B------:R-:W-:Y:S01]  /*2f4e0*/  IADD3 R151, PT, PT, R2, -0x61c88647, RZ ;  /* 0x9e3779b902977810 */ /* 0x000fe20007ffe0ff */
[----:B------:R-:W-:Y:S01]  /*2f4f0*/  VIADD R163, R3, 0xbb67ae85 ;  /* 0xbb67ae8503a37836 */ /* 0x000fe20000000000 */
[----:B-1----:R-:W-:Y:S01]  /*2f500*/  LOP3.LUT R182, R159, R181, R2, 0x96, !PT ;  /* 0x000000b59fb67212 */ /* 0x002fe200078e9602 */
        /* <DEDUP_REMOVED lines=56> */
.L_x_32019:
[----:B------:R-:W-:Y:S05]  /*2f890*/  BSYNC.RECONVERGENT B1 ;  /* 0x0000000000017941 */ /* 0x000fea0003800200 */
.L_x_32018:
[----:B------:R-:W-:Y:S01]  /*2f8a0*/  I2FP.F32.U32 R0, R151 ;  /* 0x0000009700007245 */ /* 0x000fe20000201000 */
[----:B------:R-:W-:Y:S02]  /*2f8b0*/  HFMA2 R151, -RZ, RZ, 0.1171875, 0 ;  /* 0x2f800000ff977431 */ /* 0x000fe400000001ff */
        /* <DEDUP_REMOVED lines=9> */
.L_x_31970:
[----:B-1----:R-:W1:Y:S02]  /*2f950*/  LDC.64 R182, c[0x0][0x3a8] ;  /* 0x0000ea00ffb67b82 */ /* 0x002e640000000a00 */
[----:B-1----:R-:W-:-:S05]  /*2f960*/  IMAD.WIDE.U32 R182, R179, 0x20, R182 ;  /* 0x00000020b3b67825 */ /* 0x002fca00078e00b6 */
        /* <DEDUP_REMOVED lines=8> */
[----:B--2---:R-:W-:Y:S02]  /*2f9f0*/  LOP3.LUT R182, R170, 0xff, RZ, 0xc0, !PT ;  /* 0x000000ffaab67812 */ /* 0x004fe400078ec0ff */
[----:B------:R-:W-:-:S02]  /*2fa00*/  PRMT R0, R179, 0x4210, R0 ;  /* 0x00004210b3007816 */ /* 0x000fc40000000000 */
[----:B0-----:R-:W-:Y:S01]  /*2fa10*/  LOP3.LUT R186, R169, 0xff, RZ, 0xc0, !PT ;  /* 0x000000ffa9ba7812 */ /* 0x001fe200078ec0ff */
[----:B------:R-:W-:Y:S01]  /*2fa20*/  IMAD.WIDE.U32 R182, R182, 0x1000000, RZ ;  /* 0x01000000b6b67825 */ /* 0x000fe200078e00ff */
[----:B------:R-:W-:Y:S02]  /*2fa30*/  LOP3.LUT R192, R168, 0xff, RZ, 0xc0, !PT ;  /* 0x000000ffa8c07812 */ /* 0x000fe400078ec0ff */
[----:B------:R-:W-:Y:S01]  /*2fa40*/  LOP3.LUT R0, R0, 0xff00, R181, 0xf8, !PT ;  /* 0x0000ff0000007812 */ /* 0x000fe200078ef8b5 */
[----:B------:R-:W-:-:S03]  /*2fa50*/  IMAD.WIDE.U32 R186, R186, 0x10000, RZ ;  /* 0x00010000baba7825 */ /* 0x000fc600078e00ff */
[----:B------:R-:W-:Y:S01]  /*2fa60*/  LOP3.LUT R179, R0, 0xff, R171, 0xf8, !PT ;  /* 0x000000ff00b37812 */ /* 0x000fe200078ef8ab */
[----:B------:R-:W-:-:S03]  /*2fa70*/  IMAD.WIDE.U32 R192, R192, 0x100, RZ ;  /* 0x00000100c0c07825 */ /* 0x000fc600078e00ff */
[----:B------:R-:W-:Y:S02]  /*2fa80*/  LOP3.LUT R179, R187, R179, R183, 0xfe, !PT ;  /* 0x000000b3bbb37212 */ /* 0x000fe400078efeb7 */
[----:B------:R-:W-:Y:S01]  /*2fa90*/  LOP3.LUT R186, R192, R182, R186, 0xfe, !PT ;  /* 0x000000b6c0ba7212 */ /* 0x000fe200078efeba */
[----:B-1----:R-:W-:Y:S01]  /*2faa0*/  IMAD.WIDE.U32 R182, R155, 0x8, R194 ;  /* 0x000000089bb67825 */ /* 0x002fe200078e00c2 */
[----:B------:R-:W-:Y:S02]  /*2fab0*/  LOP3.LUT R187, R179, R193, RZ, 0xfc, !PT ;  /* 0x000000c1b3bb7212 */ /* 0x000fe400078efcff */
[----:B------:R-:W-:-:S05]  /*2fac0*/  LOP3.LUT R186, R186, 0xff, R167, 0xf8, !PT ;  /* 0x000000ffbaba7812 */ /* 0x000fca00078ef8a7 */
[----:B------:R3:W-:Y:S02]  /*2fad0*/  STG.E.64 desc[UR6][R182.64], R186 ;  /* 0x000000bab6007986 */ /* 0x0007e4000c101b06 */
.L_x_31926:
[----:B------:R-:W-:Y:S05]  /*2fae0*/  BSYNC.RECONVERGENT B0 ;  /* 0x0000000000007941 */ /* 0x000fea0003800200 */
.L_x_31925:
[----:B------:R-:W-:Y:S01]  /*2faf0*/  FADD.FTZ R0, RZ, R84 ;  /* 0x00000054ff007221 */ /* 0x000fe20000010000 */
[C---:B------:R-:W-:Y:S01]  /*2fb00*/  ISETP.GT.U32.AND P3, PT, R158.reuse, 0xff, PT ;  /* 0x000000ff9e00780c */ /* 0x040fe20003f64070 */
[----:B------:R-:W-:Y:S01]  /*2fb10*/  BSSY.RECONVERGENT B0, `(.L_x_32023) ;  /* 0x00000d3000007945 */ /* 0x000fe20003800200 */
[C---:B------:R-:W-:Y:S01]  /*2fb20*/  ISETP.GT.U32.AND P6, PT, R158.reuse, 0x17f, PT ;  /* 0x0000017f9e00780c */ /* 0x040fe20003fc4070 */
[----:B------:R-:W-:Y:S01]  /*2fb30*/  FADD.FTZ R155, R85, R0 ;  /* 0x00000000559b7221 */ /* 0x000fe20000010000 */
[C---:B------:R-:W-:Y:S02]  /*2fb40*/  ISETP.GT.U32.AND P5, PT, R158.reuse, 0x1ff, PT ;  /* 0x000001ff9e00780c */ /* 0x040fe40003fa4070 */
        /* <DEDUP_REMOVED lines=60> */
[----:B------:R-:W4:Y:S02]  /*2ff10*/  SHFL.BFLY PT, R0, R155, 0x1, 0x1f ;  /* 0x0c201f009b007f89 */ /* 0x000f2400000e0000 */
[----:B----4-:R-:W-:-:S05]  /*2ff20*/  FADD.FTZ R179, R155, R0 ;  /* 0x000000009bb37221 */ /* 0x010fca0000010000 */
[----:B------:R-:W4:Y:S02]  /*2ff30*/  SHFL.BFLY PT, R0, R179, 0x2, 0x1f ;  /* 0x0c401f00b3007f89 */ /* 0x000f2400000e0000 */
[----:B----4-:R-:W-:-:S05]  /*2ff40*/  FADD.FTZ R181, R179, R0 ;  /* 0x00000000b3b57221 */ /* 0x010fca0000010000 */
[----:B------:R-:W1:Y:S02]  /*2ff50*/  SHFL.BFLY PT, R0, R181, 0x4, 0x1f ;  /* 0x0c801f00b5007f89 */ /* 0x000e6400000e0000 */
[----:B-123--:R-:W-:Y:S01]  /*2ff60*/  FADD.FTZ R183, R181, R0 ;  /* 0x00000000b5b77221 */ /* 0x00efe20000010000 */
[----:B------:R-:W-:-:S04]  /*2ff70*/  MOV R181, RZ ;  /* 0x000000ff00b57202 */ /* 0x000fc80000000f00 */
        /* <DEDUP_REMOVED lines=140> */
.L_x_32024:
[----:B------:R-:W-:Y:S05]  /*30840*/  BSYNC.RECONVERGENT B0 ;  /* 0x0000000000007941 */ /* 0x000fea0003800200 */
.L_x_32023:
        /* <DEDUP_REMOVED lines=13> */
.L_x_32026:
[----:B------:R-:W-:Y:S05]  /*30920*/  BSYNC.RECONVERGENT B0 ;  /* 0x0000000000007941 */ /* 0x000fea0003800200 */
.L_x_32025:
        /* <DEDUP_REMOVED lines=30> */
[----:B------:R-:W-:Y:S01]  /*30b10*/  FFMA.FTZ R186, R187, R194, R186 ;  /* 0x000000c2bbba7223 */ /* 0x000fe200000100ba */
[----:B--2---:R-:W-:Y:S02]  /*30b20*/  FADD.FTZ R0, R155, R0 ;  /* 0x000000009b007221 */ /* 0x004fe40000010000 */
[----:B------:R-:W-:Y:S01]  /*30b30*/  FMUL.FTZ R182, R187, R182 ;  /* 0x000000b6bbb67220 */ /* 0x000fe20000410000 */
[----:B---3--:R-:W-:Y:S02]  /*30b40*/  FMUL.FTZ R181, R179, R186 ;  /* 0x000000bab3b57220 */ /* 0x008fe40000410000 */
[----:B------:R-:W0:Y:S01]  /*30b50*/  @!P4 LDC.64 R186, c[0x0][0x3c8] ;  /* 0x0000f200ffbacb82 */ /* 0x000e220000000a00 */
[----:B------:R-:W-:-:S03]  /*30b60*/  FMUL.FTZ R182, R182, R196 ;  /* 0x000000c4b6b67220 */ /* 0x000fc60000410000 */
[----:B------:R-:W2:Y:S01]  /*30b70*/  SHFL.IDX PT, R181, R181, RZ, 0x1f ;  /* 0x00001fffb5b57589 */ /* 0x000ea200000e0000 */
[----:B------:R-:W-:-:S03]  /*30b80*/  FFMA.FTZ R179, R179, R182, R0 ;  /* 0x000000b6b3b37223 */ /* 0x000fc60000010000 */
[----:B------:R-:W3:Y:S02]  /*30b90*/  @!P4 LDC.64 R182, c[0x0][0x3c0] ;  /* 0x0000f000ffb6cb82 */ /* 0x000ee40000000a00 */
[----:B------:R-:W1:Y:S01]  /*30ba0*/  SHFL.IDX PT, R192, R179, RZ, 0x1f ;  /* 0x00001fffb3c07589 */ /* 0x000e6200000e0000 */
[----:B0-----:R-:W-:-:S04]  /*30bb0*/  @!P4 IMAD.WIDE R186, R156, 0x4, R186 ;  /* 0x000000049cbac825 */ /* 0x001fc800078e02ba */
[----:B--2---:R-:W-:Y:S01]  /*30bc0*/  FMUL.FTZ R0, R181, R181 ;  /* 0x000000b5b5007220 */ /* 0x004fe20000410000 */
[----:B---3--:R-:W-:-:S04]  /*30bd0*/  @!P4 IMAD.WIDE R182, R156, 0x4, R182 ;  /* 0x000000049cb6c825 */ /* 0x008fc800078e02b6 */
[----:B------:R-:W-:Y:S01]  /*30be0*/  FSEL R155, R0, RZ, P3 ;  /* 0x000000ff009b7208 */ /* 0x000fe20001800000 */
[----:B-1----:R-:W-:Y:S01]  /*30bf0*/  FFMA.FTZ R0, R192, UR14, R191 ;  /* 0x0000000ec0007c23 */ /* 0x002fe200080100bf */
[----:B------:R0:W-:Y:S03]  /*30c00*/  @!P4 STG.E desc[UR6][R182.64], R181 ;  /* 0x000000b5b600c986 */ /* 0x0001e6000c101906 */
[----:B------:R-:W-:-:S06]  /*30c10*/  FADD.FTZ R0, R0, R155 ;  /* 0x0000009b00007221 */ /* 0x000fcc0000010000 */
        /* <DEDUP_REMOVED lines=60> */
.L_x_32029:
[----:B------:R-:W-:Y:S05]  /*30fe0*/  BSYNC.RECONVERGENT B0 ;  /* 0x0000000000007941 */ /* 0x000fea0003800200 */
.L_x_32028:
        /* <DEDUP_REMOVED lines=51> */
.L_x_32031:
[----:B------:R-:W-:Y:S05]  /*31320*/  BSYNC.RECONVERGENT B0 ;  /* 0x0000000000007941 */ /* 0x000fea0003800200 */
.L_x_32030:
        /* <DEDUP_REMOVED lines=51> */
.L_x_32033:
[----:B------:R-:W-:Y:S05]  /*31660*/  BSYNC.RECONVERGENT B0 ;  /* 0x0000000000007941 */ /* 0x000fea0003800200 */
.L_x_32032:
[----:B------:R-:W-:Y:S01]  /*31670*/  ISETP.NE.AND P0, PT, R189, RZ, PT ;  /* 0x000000ffbd00720c */ /* 0x000fe20003f05270 */
[----:B------:R-:W-:-:S12]  /*31680*/  BSSY.RECONVERGENT B0, `(.L_x_32034) ;  /* 0x0000032000007945 */ /* 0x000fd80003800200 */
        /* <DEDUP_REMOVED lines=49> */
.L_x_32035:
[----:B------:R-:W-:Y:S05]  /*319a0*/  BSYNC.RECONVERGENT B0 ;  /* 0x0000000000007941 */ /* 0x000fea0003800200 */
.L_x_32034:
[----:B------:R-:W-:Y:S01]  /*319b0*/  ISETP.NE.AND P0, PT, R190, RZ, PT ;  /* 0x000000ffbe00720c */ /* 0x000fe20003f05270 */
[----:B------:R-:W-:-:S12]  /*319c0*/  BSSY.RECONVERGENT B0, `(.L_x_32036) ;  /* 0x0000032000007945 */ /* 0x000fd80003800200 */
[----:B------:R-:W-:Y:S05]  /*319d0*/  @!P0 BRA `(.L_x_32037) ;  /* 0x0000000000c08947 */ /* 0x000fea0003800000 */
[--C-:B0123--:R-:W-:Y:S01]  /*319e0*/  FADD.FTZ R183, R132, -R179.reuse ;  /* 0x800000b384b77221 */ /* 0x10ffe20000010000 */
        /* <DEDUP_REMOVED lines=47> */
.L_x_32037:
[----:B------:R-:W-:Y:S05]  /*31ce0*/  BSYNC.RECONVERGENT B0 ;  /* 0x0000000000007941 */ /* 0x000fea0003800200 */
.L_x_32036:
[----:B------:R-:W-:Y:S04]  /*31cf0*/  BSSY.RECONVERGENT B0, `(.L_x_32038) ;  /* 0x0000032000007945 */ /* 0x000fe80003800200 */
[----:B------:R-:W-:Y:S05]  /*31d00*/  @!P1 BRA `(.L_x_32039) ;  /* 0x0000000000c09947 */ /* 0x000fea0003800000 */
[--C-:B01234-:R-:W-:Y:S01]  /*31d10*/  FADD.FTZ R183, R140, -R179.reuse ;  /* 0x800000b38cb77221 */ /* 0x11ffe20000010000 */
        /* <DEDUP_REMOVED lines=47> */
.L_x_32039:
[----:B------:R-:W-:Y:S05]  /*32010*/  BSYNC.RECONVERGENT B0 ;  /* 0x0000000000007941 */ /* 0x000fea0003800200 */
.L_x_32038:
        /* <DEDUP_REMOVED lines=49> */
.L_x_32040:
[----:B------:R-:W-:Y:S05]  /*32330*/  BSYNC.RECONVERGENT B0 ;  /* 0x0000000000007941 */ /* 0x000fea0003800200 */
.L_x_32027:
[----:B01234-:R-:W0:Y:S01]  /*32340*/  LDC.64 R152, c[0x0][0x380] ;  /* 0x0000e000ff987b82 */ /* 0x01fe220000000a00 */
[----:B------:R-:W-:Y:S01]  /*32350*/  UPLOP3.LUT UP1, UPT, UPT, UPT, UP1, 0x40, 0x4 ;  /* 0x000000000004789c */ /* 0x000fe20003f2e810 */
[----:B0-----:R-:W-:-:S04]  /*32360*/  IADD3 R156, PT, PT, R156, R152, RZ ;  /* 0x000000989c9c7210 */ /* 0x001fc80007ffe0ff */
[----:B------:R-:W-:-:S13]  /*32370*/  ISETP.GE.AND P0, PT, R156, R153, PT ;  /* 0x000000999c00720c */ /* 0x000fda0003f06270 */
[----:B------:R-:W-:Y:S05]  /*32380*/  @!P0 BRA `(.L_x_32041) ;  /* 0xfffffcec00e08947 */ /* 0x000fea000383ffff */
[----:B------:R-:W-:Y:S05]  /*32390*/  EXIT ;  /* 0x000000000000794d */ /* 0x000fea0003800000 */
.L_x_32042:
        /* <DEDUP_REMOVED lines=14> */
.L_x_42401:


//--------------------- .text._ZN10layer_norm13ln_fwd_kernelINS_13Kernel_traitsI6__halfS2_fS2_fjLj7168ELj1ELj1ELj4ELj16ENS_18Kernel_traits_baseILj7168ES2_S2_fS2_fjLj128EEEEELb1ELb1ELb1ELb1EEEvNS_9FwdParamsE --------------------------
	.section	.text._ZN10layer_norm13ln_fwd_kernelINS_13Kernel_traitsI6__halfS2_fS2_fjLj7168ELj1ELj1ELj4ELj16ENS_18Kernel_traits_baseILj7168ES2_S2_fS2_fjLj128EEEEELb1ELb1ELb1ELb1EEEvNS_9FwdParamsE,"ax",@progbits
	.align	128
        .global         _ZN10layer_norm13ln_fwd_kernelINS_13Kernel_traitsI6__halfS2_fS2_fjLj7168ELj1ELj1ELj4ELj16ENS_18Kernel_traits_baseILj7168ES2_S2_fS2_fjLj128EEEEELb1ELb1ELb1ELb1EEEvNS_9FwdParamsE
        .type           _ZN10layer_norm13ln_fwd_kernelINS_13Kernel_traitsI6__halfS2_fS2_fjLj7168ELj1ELj1ELj4ELj16ENS_18Kernel_traits_baseILj7168ES2_S2_fS2_fjLj128EEEEELb1ELb1ELb1ELb1EEEvNS_9FwdParamsE,@function
        .size           _ZN10layer_norm13ln_fwd_kernelINS_13Kernel_traitsI6__halfS2_fS2_fjLj7168ELj1ELj1ELj4ELj16ENS_18Kernel_traits_baseILj7168ES2_S2_fS2_fjLj128EEEEELb1ELb1ELb1ELb1EEEvNS_9FwdParamsE,(.L_x_42402 - _ZN10layer_norm13ln_fwd_kernelINS_13Kernel_traitsI6__halfS2_fS2_fjLj7168ELj1ELj1ELj4ELj16ENS_18Kernel_traits_baseILj7168ES2_S2_fS2_fjLj128EEEEELb1ELb1ELb1ELb1EEEvNS_9FwdParamsE)
        .other          _ZN10layer_norm13ln_fwd_kernelINS_13Kernel_traitsI6__halfS2_fS2_fjLj7168ELj1ELj1ELj4ELj16ENS_18Kernel_traits_baseILj7168ES2_S2_fS2_fjLj128EEEEELb1ELb1ELb1ELb1EEEvNS_9FwdParamsE,@"STO_CUDA_ENTRY STV_DEFAULT"
_ZN10layer_norm13ln_fwd_kernelINS_13Kernel_traitsI6__halfS2_fS2_fjLj7168ELj1ELj1ELj4ELj16ENS_18Kernel_traits_baseILj7168ES2_S2_fS2_fjLj128EEEEELb1ELb1ELb1ELb1EEEvNS_9FwdParamsE:
.text._ZN10layer_norm13ln_fwd_kernelINS_13Kernel_traitsI6__halfS2_fS2_fjLj7168ELj1ELj1ELj4ELj16ENS_18Kernel_traits_baseILj7168ES2_S2_fS2_fjLj128EEEEELb1ELb1ELb1ELb1EEEvNS_9FwdParamsE:
        /* <DEDUP_REMOVED lines=73> */
.L_x_32043:
[----:B------:R-:W0:Y:S08]  /*0490*/  LDC.64 R4, c[0x0][0x3d0] ;  /* 0x0000f400ff047b82 */ /* 0x000e300000000a00 */
[----:B------:R-:W1:Y:S01]  /*04a0*/  LDC.64 R6, c[0x0][0x3e8] ;  /* 0x0000fa00ff067b82 */ /* 0x000e620000000a00 */
        /* <DEDUP_REMOVED lines=9> */
[C---:B0-----:R-:W-:Y:S01]  /*0540*/  IMAD.WIDE.U32 R28, R31.reuse, 0x10, R4 ;  /* 0x000000101f1c7825 */ /* 0x041fe200078e0004 */
[----:B------:R-:W-:Y:S02]  /*0550*/  CS2R R36, SRZ ;  /* 0x0000000000247805 */ /* 0x000fe4000001ff00 */
[----:B------:R-:W-:Y:S02]  /*0560*/  CS2R R34, SRZ ;  /* 0x0000000000227805 */ /* 0x000fe4000001ff00 */
[----:B------:R-:W-:Y:S01]  /*0570*/  CS2R R32, SRZ ;  /* 0x0000000000207805 */ /* 0x000fe2000001ff00 */
[----:B------:R-:W5:Y:S01]  /*0580*/  LDG.E.128 R172, desc[UR6][R28.64] ;  /* 0x000000061cac7981 */ /* 0x000f62000c1e1d00 */
[----:B-1----:R-:W-:-:S03]  /*0590*/  IMAD.WIDE.U32 R30, R31, 0x10, R6 ;  /* 0x000000101f1e7825 */ /* 0x002fc600078e0006 */
[----:B------:R-:W5:Y:S04]  /*05a0*/  LDG.E.128 R8, desc[UR6][R28.64+0x1000] ;  /* 0x001000061c087981 */ /* 0x000f68000c1e1d00 */
[----:B------:R-:W5:Y:S04]  /*05b0*/  LDG.E.128 R4, desc[UR6][R28.64+0x800] ;  /* 0x000800061c047981 */ /* 0x000f68000c1e1d00 */
[----:B------:R-:W5:Y:S04]  /*05c0*/  LDG.E.128 R12, desc[UR6][R28.64+0x1800] ;  /* 0x001800061c0c7981 */ /* 0x000f68000c1e1d00 */
[----:B------:R-:W5:Y:S04]  /*05d0*/  LDG.E.128 R16, desc[UR6][R28.64+0x2000] ;  /* 0x002000061c107981 */ /* 0x000f68000c1e1d00 */
[----:B------:R-:W5:Y:S04]  /*05e0*/  LDG.E.128 R20, desc[UR6][R28.64+0x2800] ;  /* 0x002800061c147981 */ /* 0x000f68000c1e1d00 */
[----:B------:R0:W5:Y:S04]  /*05f0*/  LDG.E.128 R24, desc[UR6][R28.64+0x3000] ;  /* 0x003000061c187981 */ /* 0x000168000c1e1d00 */
[----:B------:R-:W5:Y:S04]  /*0600*/  LDG.E.128 R56, desc[UR6][R30.64] ;  /* 0x000000061e387981 */ /* 0x000f68000c1e1d00 */
[----:B------:R-:W5:Y:S01]  /*0610*/  LDG.E.128 R60, desc[UR6][R30.64+0x800] ;  /* 0x000800061e3c7981 */ /* 0x000f62000c1e1d00 */
[----:B0-----:R-:W-:-:S03]  /*0620*/  CS2R R28, SRZ ;  /* 0x00000000001c7805 */ /* 0x001fc6000001ff00 */
[----:B------:R-:W5:Y:S04]  /*0630*/  LDG.E.128 R64, desc[UR6][R30.64+0x1000] ;  /* 0x001000061e407981 */ /* 0x000f68000c1e1d00 */
[----:B------:R-:W5:Y:S04]  /*0640*/  LDG.E.128 R68, desc[UR6][R30.64+0x1800] ;  /* 0x001800061e447981 */ /* 0x000f68000c1e1d00 */
[----:B------:R-:W5:Y:S04]  /*0650*/  LDG.E.128 R72, desc[UR6][R30.64+0x2000] ;  /* 0x002000061e487981 */ /* 0x000f68000c1e1d00 */
[----:B------:R-:W5:Y:S04]  /*0660*/  LDG.E.128 R76, desc[UR6][R30.64+0x2800] ;  /* 0x002800061e4c7981 */ /* 0x000f68000c1e1d00 */
[----:B------:R0:W5:Y:S02]  /*0670*/  LDG.E.128 R80, desc[UR6][R30.64+0x3000] ;  /* 0x003000061e507981 */ /* 0x000164000c1e1d00 */
[----:B0-----:R-:W-:-:S07]  /*0680*/  CS2R R30, SRZ ;  /* 0x00000000001e7805 */ /* 0x001fce000001ff00 */
.L_x_32044:
[----:B------:R-:W1:Y:S02]  /*0690*/  LDCU UR4, c[0x0][0x384] ;  /* 0x00007080ff0477ac */ /* 0x000e640008000800 */
[----:B-1----:R-:W-:-:S13]  /*06a0*/  ISETP.GE.AND P0, PT, R154, UR4, PT ;  /* 0x000000049a007c0c */ /* 0x002fda000bf06270 */
[----:B------:R-:W-:Y:S05]  /*06b0*/  @P0 EXIT ;  /* 0x000000000000094d */ /* 0x000fea0003800000 */
[C---:B------:R-:W-:Y:S01]  /*06c0*/  IMAD.HI.U32 R0, R196.reuse, -0x326172a9, RZ ;  /* 0xcd9e8d57c4007827 */ /* 0x040fe200078e00ff */
[----:B------:R-:W-:Y:S01]  /*06d0*/  LOP3.LUT R169, R169, 0x3, RZ, 0xc0, !PT ;  /* 0x00000003a9a97812 */ /* 0x000fe200078ec0ff */
[----:B------:R-:W1:Y:S02]  /*06e0*/  LDCU UR10, c[0x0][0x404] ;  /* 0x00008080ff0a77ac */ /* 0x000e640008000800 */
[----:B0-----:R-:W-:Y:S01]  /*06f0*/  IMAD.HI.U32 R85, R197, -0x2daee0ad, RZ ;  /* 0xd2511f53c5557827 */ /* 0x001fe200078e00ff */
[----:B------:R-:W-:Y:S01]  /*0700*/  LOP3.LUT R0, R155, R0, R2, 0x96, !PT ;  /* 0x000000009b007212 */ /* 0x000fe200078e9602 */
[----:B------:R-:W0:Y:S02]  /*0710*/  LDCU.U8 UR11, c[0x0][0x410] ;  /* 0x00008200ff0b77ac */ /* 0x000e240008000000 */
[----:B------:R-:W-:Y:S01]  /*0720*/  IMAD R89, R197, -0x2daee0ad, RZ ;  /* 0xd2511f53c5597824 */ /* 0x000fe200078e02ff */
[----:B------:R-:W-:Y:S01]  /*0730*/  LOP3.LUT R85, R85, R3, RZ, 0x3c, !PT ;  /* 0x0000000355557212 */ /* 0x000fe200078e3cff */
        /* <DEDUP_REMOVED lines=56> */
[----:B------:R-:W-:Y:S01]  /*0ac0*/  IMAD.MOV.U32 R159, RZ, RZ, RZ ;  /* 0x000000ffff9f7224 */ /* 0x000fe200078e00ff */
[----:B------:R-:W-:Y:S01]  /*0ad0*/  LOP3.LUT R157, R105, R86, R157, 0x96, !PT ;  /* 0x00000056699d7212 */ /* 0x000fe200078e969d */
[----:B------:R-:W-:Y:S02]  /*0ae0*/  IMAD R158, R85, -0x326172a9, RZ ;  /* 0xcd9e8d57559e7824 */ /* 0x000fe400078e02ff */
[----:B01234-:R-:W-:-:S07]  /*0af0*/  IMAD R168, R0, -0x2daee0ad, RZ ;  /* 0xd2511f5300a87824 */ /* 0x01ffce00078e02ff */
.L_x_32505:
        /* <DEDUP_REMOVED lines=18> */
[----:B------:R-:W-:Y:S01]  /*0c20*/  ISETP.NE.U32.AND P0, PT, RZ, UR8, PT ;  /* 0x00000008ff007c0c */ /* 0x000fe2000bf05070 */
[----:B------:R-:W-:-:S03]  /*0c30*/  IMAD R0, R154, R171, RZ ;  /* 0x000000ab9a007224 */ /* 0x000fc600078e02ff */
[----:B------:R-:W-:Y:S02]  /*0c40*/  ISETP.NE.AND.EX P0, PT, RZ, UR9, PT, P0 ;  /* 0x00000009ff007c0c */ /* 0x000fe4000bf05300 */
[----:B------:R-:W-:-:S04]  /*0c50*/  SHF.R.S32.HI R101, RZ, 0x1f, R0 ;  /* 0x0000001fff657819 */ /* 0x000fc80000011400 */
[----:B------:R-:W-:Y:S01]  /*0c60*/  LEA.HI R101, R101, R0, RZ, 0x3 ;  /* 0x0000000065657211 */ /* 0x000fe200078f18ff */
[C---:B------:R-:W-:Y:S01]  /*0c70*/  VIADD R0, R2.reuse, 0x5384540f ;  /* 0x5384540f02007836 */ /* 0x040fe20000000000 */
[C---:B------:R-:W-:Y:S01]  /*0c80*/  IADD3 R178, PT, PT, R2.reuse, -0x700cb87f, RZ ;  /* 0x8ff3478102b27810 */ /* 0x040fe20007ffe0ff */
        /* <DEDUP_REMOVED lines=8> */
[C---:B------:R-:W-:Y:S01]  /*0d10*/  VIADD R183, R2.reuse, 0x3c6ef372 ;  /* 0x3c6ef37202b77836 */ /* 0x040fe20000000000 */
[C---:B------:R-:W-:Y:S01]  /*0d20*/  IADD3 R193, PT, PT, R3.reuse, -0x695add53, RZ ;  /* 0x96a522ad03c17810 */ /* 0x040fe20007ffe0ff */
[----:B------:R-:W-:Y:S01]  /*0d30*/  VIADD R185, R3, 0x646e171e ;  /* 0x646e171e03b97836 */ /* 0x000fe20000000000 */
[----:B------:R-:W-:Y:S01]  /*0d40*/  LEA.HI.SX32 R147, R101, R170, 0x1d ;  /* 0x000000aa65937211 */ /* 0x000fe200078feaff */
[----:B------:R-:W-:-:S02]  /*0d50*/  VIADD R186, R2, 0xdaa66d2b ;  /* 0xdaa66d2b02ba7836 */ /* 0x000fc40000000000 */
[C---:B------:R-:W-:Y:S02]  /*0d60*/  VIADD R188, R3.reuse, 0xbb67ae85 ;  /* 0xbb67ae8503bc7836 */ /* 0x040fe40000000000 */
[C---:B------:R-:W-:Y:S02]  /*0d70*/  VIADD R189, R2.reuse, 0x9e3779b9 ;  /* 0x9e3779b902bd7836 */ /* 0x040fe40000000000 */
[----:B------:R-:W-:Y:S02]  /*0d80*/  VIADD R191, R2, 0xb54cda56 ;  /* 0xb54cda5602bf7836 */ /* 0x000fe40000000000 */
[----:B------:R-:W-:Y:S01]  /*0d90*/  VIADD R192, R3, 0x76cf5d0a ;  /* 0x76cf5d0a03c07836 */ /* 0x000fe20000000000 */
[----:B0-----:R-:W-:Y:S06]  /*0da0*/  @!P0 BRA `(.L_x_32045) ;  /* 0x0000002800448947 */ /* 0x001fec0003800000 */
[----:B------:R-:W0:Y:S02]  /*0db0*/  LDC.64 R98, c[0x0][0x3a0] ;  /* 0x0000e800ff627b82 */ /* 0x000e240000000a00 */
[----:B0-----:R-:W-:-:S05]  /*0dc0*/  IMAD.WIDE.U32 R98, R147, 0x20, R98 ;  /* 0x0000002093627825 */ /* 0x001fca00078e0062 */
[----:B------:R-:W2:Y:S04]  /*0dd0*/  LDG.E.128 R88, desc[UR6][R98.64] ;  /* 0x0000000662587981 */ /* 0x000ea8000c1e1d00 */
[----:B------:R0:W5:Y:S01]  /*0de0*/  LDG.E.128 R92, desc[UR6][R98.64+0x10] ;  /* 0x00001006625c7981 */ /* 0x000162000c1e1d00 */
[----:B------:R-:W-:-:S13]  /*0df0*/  ISETP.GT.AND P2, PT, R145, RZ, PT ;  /* 0x000000ff9100720c */ /* 0x000fda0003f44270 */
[----:B------:R-:W-:Y:S02]  /*0e00*/  @!P2 IMAD.MOV.U32 R100, RZ, RZ, R169 ;  /* 0x000000ffff64a224 */ /* 0x000fe400078e00a9 */
[----:B------:R-:W-:Y:S01]  /*0e10*/  @!P2 IMAD.MOV.U32 R106, RZ, RZ, R168 ;  /* 0x000000ffff6aa224 */ /* 0x000fe200078e00a8 */
[----:B--2---:R-:W-:Y:S01]  /*0e20*/  @!P2 MOV R96, R88 ;  /* 0x000000580060a202 */ /* 0x004fe20000000f00 */
        /* <DEDUP_REMOVED lines=16> */
.L_x_32048:
        /* <DEDUP_REMOVED lines=12> */
.L_x_32049:
        /* <DEDUP_REMOVED lines=41> */
[----:B------:R-:W-:-:S07]  /*1280*/  LOP3.LUT R156, R193, R156, R107, 0x96, !PT ;  /* 0x0000009cc19c7212 */ /* 0x000fce00078e966b */
.L_x_32047:
        /* <DEDUP_REMOVED lines=11> */
.L_x_32046:
        /* <DEDUP_REMOVED lines=15> */
.L_x_32052:
        /* <DEDUP_REMOVED lines=12> */
.L_x_32053:
        /* <DEDUP_REMOVED lines=42> */
[----:B------:R-:W-:-:S07]  /*1790*/  LOP3.LUT R156, R193, R156, R101, 0x96, !PT ;  /* 0x0000009cc19c7212 */ /* 0x000fce00078e9665 */
.L_x_32051:
        /* <DEDUP_REMOVED lines=11> */
.L_x_32050:
        /* <DEDUP_REMOVED lines=15> */
.L_x_32056:
        /* <DEDUP_REMOVED lines=12> */
.L_x_32057:
        /* <DEDUP_REMOVED lines=43> */
.L_x_32055:
        /* <DEDUP_REMOVED lines=11> */
.L_x_32054:
        /* <DEDUP_REMOVED lines=15> */
.L_x_32060:
        /* <DEDUP_REMOVED lines=12> */
.L_x_32061:
        /* <DEDUP_REMOVED lines=43> */
.L_x_32059:
        /* <DEDUP_REMOVED lines=11> */
.L_x_32058:
[----:B------:R-:W-:Y:S01]  /*2270*/  MOV R102, R101 ;  /* 0x0000006500667202 */ /* 0x000fe20000000f00 */
[----:B-----5:R-:W-:Y:S01]  /*2280*/  IMAD.MOV.U32 R100, RZ, RZ, R92 ;  /* 0x000000ffff647224 */ /* 0x020fe200078e005c */
        /* <DEDUP_REMOVED lines=13> */
.L_x_32064:
        /* <DEDUP_REMOVED lines=12> */
.L_x_32065:
        /* <DEDUP_REMOVED lines=43> */
.L_x_32063:
        /* <DEDUP_REMOVED lines=11> */
.L_x_32062:
        /* <DEDUP_REMOVED lines=15> */
.L_x_32068:
        /* <DEDUP_REMOVED lines=12> */
.L_x_32069:
        /* <DEDUP_REMOVED lines=43> */
.L_x_32067:
        /* <DEDUP_REMOVED lines=11> */
.L_x_32066:
        /* <DEDUP_REMOVED lines=15> */
.L_x_32072:
        /* <DEDUP_REMOVED lines=12> */
.L_x_32073:
        /* <DEDUP_REMOVED lines=43> */
.L_x_32071:
        /* <DEDUP_REMOVED lines=11> */
.L_x_32070:
        /* <DEDUP_REMOVED lines=15> */
.L_x_32076:
        /* <DEDUP_REMOVED lines=12> */
.L_x_32077:
        /* <DEDUP_REMOVED lines=43> */
.L_x_32075:
        /* <DEDUP_REMOVED lines=12> */
.L_x_32045:
[----:B------:R-:W-:Y:S01]  /*36c0*/  MOV R98, R169 ;  /* 0x000000a900627202 */ /* 0x000fe20000000f00 */
[----:B------:R-:W-:Y:S01]  /*36d0*/  IMAD.MOV.U32 R106, RZ, RZ, R168 ;  /* 0x000000ffff6a7224 */ /* 0x000fe200078e00a8 */
[----:B------:R-:W-:Y:S01]  /*36e0*/  MOV R96, RZ ;  /* 0x000000ff00607202 */ /* 0x000fe20000000f00 */
        /* <DEDUP_REMOVED lines=16> */
.L_x_32080:
        /* <DEDUP_REMOVED lines=12> */
.L_x_32081:
        /* <DEDUP_REMOVED lines=42> */
.L_x_32079:
        /* <DEDUP_REMOVED lines=11> */
.L_x_32078:
        /* <DEDUP_REMOVED lines=15> */
.L_x_32084:
        /* <DEDUP_REMOVED lines=12> */
.L_x_32085:
        /* <DEDUP_REMOVED lines=43> */
.L_x_32083:
        /* <DEDUP_REMOVED lines=11> */
.L_x_32082:
        /* <DEDUP_REMOVED lines=15> */
.L_x_32088:
        /* <DEDUP_REMOVED lines=12> */
.L_x_32089:
        /* <DEDUP_REMOVED lines=43> */
.L_x_32087:
        /* <DEDUP_REMOVED lines=11> */
.L_x_32086:
        /* <DEDUP_REMOVED lines=15> */
.L_x_32092:
        /* <DEDUP_REMOVED lines=12> */
.L_x_32093:
        /* <DEDUP_REMOVED lines=43> */
.L_x_32091:
        /* <DEDUP_REMOVED lines=11> */
.L_x_32090:
        /* <DEDUP_REMOVED lines=15> */
.L_x_32096:
        /* <DEDUP_REMOVED lines=12> */
.L_x_32097:
        /* <DEDUP_REMOVED lines=43> */
.L_x_32095:
        /* <DEDUP_REMOVED lines=11> */
.L_x_32094:
        /* <DEDUP_REMOVED lines=15> */
.L_x_32100:
        /* <DEDUP_REMOVED lines=12> */
.L_x_32101:
        /* <DEDUP_REMOVED lines=43> */
.L_x_32099:
        /* <DEDUP_REMOVED lines=11> */
.L_x_32098:
        /* <DEDUP_REMOVED lines=15> */
.L_x_32104:
        /* <DEDUP_REMOVED lines=12> */
.L_x_32105:
        /* <DEDUP_REMOVED lines=43> */
.L_x_32103:
        /* <DEDUP_REMOVED lines=11> */
.L_x_32102:
        /* <DEDUP_REMOVED lines=15> */
.L_x_32107:
        /* <DEDUP_REMOVED lines=12> */
.L_x_32108:
        /* <DEDUP_REMOVED lines=43> */
.L_x_32106:
        /* <DEDUP_REMOVED lines=11> */
.L_x_32074:
[----:B------:R-:W0:Y:S01]  /*5f70*/  LDC.64 R152, c[0x0][0x3a8] ;  /* 0x0000ea00ff987b82 */ /* 0x000e220000000a00 */
[----:B------:R-:W-:Y:S01]  /*5f80*/  @P0 IADD3 R111, PT, PT, R147, 0x80, RZ ;  /* 0x00000080936f0810 */ /* 0x000fe20007ffe0ff */
[----:B------:R-:W-:-:S06]  /*5f90*/  @P1 VIADD R109, R144, 0x80 ;  /* 0x00000080906d1836 */ /* 0x000fcc0000000000 */
        /* <DEDUP_REMOVED lines=28> */
.L_x_32109:
[----:B-----5:R2:W5:Y:S04]  /*6160*/  @P1 LDG.E.128 R84, desc[UR6][R112.64] ;  /* 0x0000000670541981 */ /* 0x020568000c1e1d00 */
[----:B------:R2:W5:Y:S04]  /*6170*/  @P0 LDG.E.128 R88, desc[UR6][R114.64] ;  /* 0x0000000672580981 */ /* 0x000568000c1e1d00 */
[----:B------:R2:W5:Y:S01]  /*6180*/  @P0 LDG.E.128 R92, desc[UR6][R114.64+0x10] ;  /* 0x00001006725c0981 */ /* 0x000562000c1e1d00 */
[----:B------:R-:W-:Y:S05]  /*6190*/  @!P0 BRA `(.L_x_32110) ;  /* 0x0000002800348947 */ /* 0x000fea0003800000 */
[----:B------:R-:W-:Y:S01]  /*61a0*/  ISETP.GT.AND P2, PT, R145, RZ, PT ;  /* 0x000000ff9100720c */ /* 0x000fe20003f44270 */
[----:B--2---:R-:W-:Y:S01]  /*61b0*/  IMAD.MOV.U32 R114, RZ, RZ, R106 ;  /* 0x000000ffff727224 */ /* 0x004fe200078e006a */
[----:B-1----:R-:W-:Y:S02]  /*61c0*/  MOV R108, R107 ;  /* 0x0000006b006c7202 */ /* 0x002fe40000000f00 */
[----:B0----5:R-:W-:-:S09]  /*61d0*/  MOV R104, R88 ;  /* 0x0000005800687202 */ /* 0x021fd20000000f00 */
        /* <DEDUP_REMOVED lines=16> */
.L_x_32113:
        /* <DEDUP_REMOVED lines=12> */
.L_x_32114:
        /* <DEDUP_REMOVED lines=42> */
.L_x_32112:
[----:B------:R-:W-:Y:S01]  /*6640*/  HFMA2 R105, -RZ, RZ, 0.1171875, 0 ;  /* 0x2f800000ff697431 */ /* 0x000fe200000001ff */
[----:B------:R-:W-:Y:S01]  /*6650*/  I2FP.F32.U32 R104, R104 ;  /* 0x0000006800687245 */ /* 0x000fe20000201000 */
        /* <DEDUP_REMOVED lines=9> */
.L_x_32111:
        /* <DEDUP_REMOVED lines=15> */
.L_x_32117:
        /* <DEDUP_REMOVED lines=12> */
.L_x_32118:
        /* <DEDUP_REMOVED lines=43> */
.L_x_32116:
[----:B------:R-:W-:Y:S01]  /*6b50*/  HFMA2 R106, -RZ, RZ, 0.1171875, 0 ;  /* 0x2f800000ff6a7431 */ /* 0x000fe200000001ff */
[----:B------:R-:W-:Y:S01]  /*6b60*/  I2FP.F32.U32 R105, R105 ;  /* 0x0000006900697245 */ /* 0x000fe20000201000 */
[----:B------:R-:W-:-:S05]  /*6b70*/  HADD2.F32 R108, -RZ, R84.H1_H1 ;  /* 0x30000054ff6c7230 */ /* 0x000fca0000004100 */
        /* <DEDUP_REMOVED lines=8> */
.L_x_32115:
        /* <DEDUP_REMOVED lines=15> */
.L_x_32121:
        /* <DEDUP_REMOVED lines=12> */
.L_x_32122:
        /* <DEDUP_REMOVED lines=43> */
.L_x_32120:
        /* <DEDUP_REMOVED lines=11> */
.L_x_32119:
        /* <DEDUP_REMOVED lines=15> */
.L_x_32125:
        /* <DEDUP_REMOVED lines=12> */
.L_x_32126:
        /* <DEDUP_REMOVED lines=43> */
.L_x_32124:
        /* <DEDUP_REMOVED lines=11> */
.L_x_32123:
        /* <DEDUP_REMOVED lines=15> */
.L_x_32129:
        /* <DEDUP_REMOVED lines=12> */
.L_x_32130:
        /* <DEDUP_REMOVED lines=43> */
.L_x_32128:
        /* <DEDUP_REMOVED lines=11> */
.L_x_32127:
        /* <DEDUP_REMOVED lines=15> */
.L_x_32133:
        /* <DEDUP_REMOVED lines=12> */
.L_x_32134:
        /* <DEDUP_REMOVED lines=43> */
.L_x_32132:
        /* <DEDUP_REMOVED lines=11> */
.L_x_32131:
        /* <DEDUP_REMOVED lines=15> */
.L_x_32137:
        /* <DEDUP_REMOVED lines=12> */
.L_x_32138:
        /* <DEDUP_REMOVED lines=43> */
.L_x_32136:
        /* <DEDUP_REMOVED lines=11> */
.L_x_32135:
        /* <DEDUP_REMOVED lines=15> */
.L_x_32141:
        /* <DEDUP_REMOVED lines=12> */
.L_x_32142:
        /* <DEDUP_REMOVED lines=43> */
.L_x_32140:
        /* <DEDUP_REMOVED lines=12> */
.L_x_32110:
[----:B-1----:R-:W-:Y:S01]  /*8a70*/  IMAD.MOV.U32 R108, RZ, RZ, R107 ;  /* 0x000000ffff6c7224 */ /* 0x002fe200078e006b */
[----:B--2---:R-:W-:Y:S01]  /*8a80*/  MOV R114, R106 ;  /* 0x0000006a00727202 */ /* 0x004fe20000000f00 */
[----:B0-----:R-:W-:Y:S01]  /*8a90*/  IMAD.MOV.U32 R104, RZ, RZ, RZ ;  /* 0x000000ffff687224 */ /* 0x001fe200078e00ff */
        /* <DEDUP_REMOVED lines=16> */
.L_x_32145:
        /* <DEDUP_REMOVED lines=12> */
.L_x_32146:
        /* <DEDUP_REMOVED lines=42> */
.L_x_32144:
        /* <DEDUP_REMOVED lines=11> */
.L_x_32143:
        /* <DEDUP_REMOVED lines=15> */
.L_x_32149:
        /* <DEDUP_REMOVED lines=12> */
.L_x_32150:
        /* <DEDUP_REMOVED lines=43> */
.L_x_32148:
        /* <DEDUP_REMOVED lines=11> */
.L_x_32147:
        /* <DEDUP_REMOVED lines=15> */
.L_x_32153:
        /* <DEDUP_REMOVED lines=12> */
.L_x_32154:
        /* <DEDUP_REMOVED lines=43> */
.L_x_32152:
        /* <DEDUP_REMOVED lines=11> */
.L_x_32151:
        /* <DEDUP_REMOVED lines=15> */
.L_x_32157:
        /* <DEDUP_REMOVED lines=12> */
.L_x_32158:
        /* <DEDUP_REMOVED lines=43> */
.L_x_32156:
        /* <DEDUP_REMOVED lines=11> */
.L_x_32155:
        /* <DEDUP_REMOVED lines=15> */
.L_x_32161:
        /* <DEDUP_REMOVED lines=12> */
.L_x_32162:
        /* <DEDUP_REMOVED lines=39> */
[----:B------:R-:W-:Y:S02]  /*a300*/  HFMA2 R110, -RZ, RZ, 0, 0 ;  /* 0x00000000ff6e7431 */ /* 0x000fe400000001ff */
[----:B------:R-:W-:Y:S01]  /*a310*/  IMAD.MOV.U32 R158, RZ, RZ, R112 ;  /* 0x000000ffff9e7224 */ /* 0x000fe200078e0070 */
[----:B------:R-:W-:Y:S01]  /*a320*/  LOP3.LUT R156, R193, R156, R109, 0x96, !PT ;  /* 0x0000009cc19c7212 */ /* 0x000fe200078e966d */
[----:B------:R-:W-:-:S07]  /*a330*/  IMAD.MOV.U32 R114, RZ, RZ, R108 ;  /* 0x000000ffff727224 */ /* 0x000fce00078e006c */
.L_x_32160:
        /* <DEDUP_REMOVED lines=11> */
.L_x_32159:
        /* <DEDUP_REMOVED lines=15> */
.L_x_32165:
        /* <DEDUP_REMOVED lines=12> */
.L_x_32166:
        /* <DEDUP_REMOVED lines=43> */
.L_x_32164:
        /* <DEDUP_REMOVED lines=11> */
.L_x_32163:
        /* <DEDUP_REMOVED lines=15> */
.L_x_32169:
        /* <DEDUP_REMOVED lines=12> */
.L_x_32170:
        /* <DEDUP_REMOVED lines=43> */
.L_x_32168:
        /* <DEDUP_REMOVED lines=11> */
.L_x_32167:
        /* <DEDUP_REMOVED lines=15> */
.L_x_32172:
        /* <DEDUP_REMOVED lines=12> */
.L_x_32173:
        /* <DEDUP_REMOVED lines=43> */
.L_x_32171:
        /* <DEDUP_REMOVED lines=11> */
.L_x_32139:
        /* <DEDUP_REMOVED lines=32> */
.L_x_32174:
[----:B-----5:R1:W5:Y:S04]  /*b520*/  @P1 LDG.E.128 R84, desc[UR6][R116.64] ;  /* 0x0000000674541981 */ /* 0x020368000c1e1d00 */
[----:B------:R1:W5:Y:S04]  /*b530*/  @P0 LDG.E.128 R88, desc[UR6][R118.64] ;  /* 0x0000000676580981 */ /* 0x000368000c1e1d00 */
[----:B------:R1:W5:Y:S01]  /*b540*/  @P0 LDG.E.128 R92, desc[UR6][R118.64+0x10] ;  /* 0x00001006765c0981 */ /* 0x000362000c1e1d00 */
[----:B------:R-:W-:Y:S05]  /*b550*/  @!P0 BRA `(.L_x_32175) ;  /* 0x0000002800348947 */ /* 0x000fea0003800000 */
[----:B------:R-:W-:Y:S01]  /*b560*/  ISETP.GT.AND P2, PT, R145, RZ, PT ;  /* 0x000000ff9100720c */ /* 0x000fe20003f44270 */
[----:B-1----:R-:W-:Y:S01]  /*b570*/  IMAD.MOV.U32 R116, RZ, RZ, R115 ;  /* 0x000000ffff747224 */ /* 0x002fe200078e0073 */
[----:B0-----:R-:W-:Y:S01]  /*b580*/  MOV R122, R114 ;  /* 0x00000072007a7202 */ /* 0x001fe20000000f00 */
        /* <DEDUP_REMOVED lines=17> */
.L_x_32178:
        /* <DEDUP_REMOVED lines=12> */
.L_x_32179:
        /* <DEDUP_REMOVED lines=42> */
.L_x_32177:
        /* <DEDUP_REMOVED lines=11> */
.L_x_32176:
        /* <DEDUP_REMOVED lines=15> */
.L_x_32182:
        /* <DEDUP_REMOVED lines=12> */
.L_x_32183:
        /* <DEDUP_REMOVED lines=43> */
.L_x_32181:
        /* <DEDUP_REMOVED lines=11> */
.L_x_32180:
        /* <DEDUP_REMOVED lines=15> */
.L_x_32186:
        /* <DEDUP_REMOVED lines=12> */
.L_x_32187:
        /* <DEDUP_REMOVED lines=43> */
.L_x_32185:
        /* <DEDUP_REMOVED lines=11> */
.L_x_32184:
        /* <DEDUP_REMOVED lines=15> */
.L_x_32190:
        /* <DEDUP_REMOVED lines=12> */
.L_x_32191:
        /* <DEDUP_REMOVED lines=43> */
.L_x_32189:
        /* <DEDUP_REMOVED lines=11> */
.L_x_32188:
        /* <DEDUP_REMOVED lines=15> */
.L_x_32194:
        /* <DEDUP_REMOVED lines=12> */
.L_x_32195:
        /* <DEDUP_REMOVED lines=43> */
.L_x_32193:
        /* <DEDUP_REMOVED lines=11> */
.L_x_32192:
        /* <DEDUP_REMOVED lines=15> */
.L_x_32198:
        /* <DEDUP_REMOVED lines=12> */
.L_x_32199:
        /* <DEDUP_REMOVED lines=43> */
.L_x_32197:
        /* <DEDUP_REMOVED lines=11> */
.L_x_32196:
        /* <DEDUP_REMOVED lines=15> */
.L_x_32202:
        /* <DEDUP_REMOVED lines=12> */
.L_x_32203:
        /* <DEDUP_REMOVED lines=43> */
.L_x_32201:
        /* <DEDUP_REMOVED lines=11> */
.L_x_32200:
        /* <DEDUP_REMOVED lines=15> */
.L_x_32206:
        /* <DEDUP_REMOVED lines=12> */
.L_x_32207:
        /* <DEDUP_REMOVED lines=43> */
.L_x_32205:
        /* <DEDUP_REMOVED lines=12> */
.L_x_32175:
[----:B0-----:R-:W-:Y:S01]  /*de30*/  HFMA2 R112, -RZ, RZ, 0, 0 ;  /* 0x00000000ff707431 */ /* 0x001fe200000001ff */
[----:B-1----:R-:W-:Y:S01]  /*de40*/  MOV R116, R115 ;  /* 0x0000007300747202 */ /* 0x002fe20000000f00 */
        /* <DEDUP_REMOVED lines=17> */
.L_x_32210:
        /* <DEDUP_REMOVED lines=12> */
.L_x_32211:
        /* <DEDUP_REMOVED lines=42> */
.L_x_32209:
        /* <DEDUP_REMOVED lines=11> */
.L_x_32208:
        /* <DEDUP_REMOVED lines=15> */
.L_x_32214:
        /* <DEDUP_REMOVED lines=12> */
.L_x_32215:
        /* <DEDUP_REMOVED lines=43> */
.L_x_32213:
        /* <DEDUP_REMOVED lines=11> */
.L_x_32212:
        /* <DEDUP_REMOVED lines=15> */
.L_x_32218:
        /* <DEDUP_REMOVED lines=12> */
.L_x_32219:
        /* <DEDUP_REMOVED lines=43> */
.L_x_32217:
        /* <DEDUP_REMOVED lines=11> */
.L_x_32216:
        /* <DEDUP_REMOVED lines=15> */
.L_x_32222:
        /* <DEDUP_REMOVED lines=12> */
.L_x_32223:
        /* <DEDUP_REMOVED lines=43> */
.L_x_32221:
        /* <DEDUP_REMOVED lines=11> */
.L_x_32220:
        /* <DEDUP_REMOVED lines=15> */
.L_x_32226:
        /* <DEDUP_REMOVED lines=12> */
.L_x_32227:
        /* <DEDUP_REMOVED lines=43> */
.L_x_32225:
        /* <DEDUP_REMOVED lines=11> */
.L_x_32224:
        /* <DEDUP_REMOVED lines=15> */
.L_x_32230:
        /* <DEDUP_REMOVED lines=12> */
.L_x_32231:
        /* <DEDUP_REMOVED lines=43> */
.L_x_32229:
        /* <DEDUP_REMOVED lines=11> */
.L_x_32228:
        /* <DEDUP_REMOVED lines=15> */
.L_x_32234:
        /* <DEDUP_REMOVED lines=12> */
.L_x_32235:
        /* <DEDUP_REMOVED lines=43> */
.L_x_32233:
        /* <DEDUP_REMOVED lines=11> */
.L_x_32232:
        /* <DEDUP_REMOVED lines=15> */
.L_x_32237:
        /* <DEDUP_REMOVED lines=12> */
.L_x_32238:
        /* <DEDUP_REMOVED lines=43> */
.L_x_32236:
        /* <DEDUP_REMOVED lines=11> */
.L_x_32204:
[C---:B------:R-:W-:Y:S01]  /*106e0*/  VIADD R127, R147.reuse, 0x100 ;  /* 0x00000100937f7836 */ /* 0x040fe20000000000 */
        /* <DEDUP_REMOVED lines=31> */
.L_x_32239:
[----:B-----5:R1:W5:Y:S04]  /*108e0*/  @P1 LDG.E.128 R84, desc[UR6][R120.64] ;  /* 0x0000000678541981 */ /* 0x020368000c1e1d00 */
[----:B------:R1:W5:Y:S04]  /*108f0*/  @P0 LDG.E.128 R88, desc[UR6][R124.64] ;  /* 0x000000067c580981 */ /* 0x000368000c1e1d00 */
[----:B------:R1:W5:Y:S01]  /*10900*/  @P0 LDG.E.128 R92, desc[UR6][R124.64+0x10] ;  /* 0x000010067c5c0981 */ /* 0x000362000c1e1d00 */
[----:B------:R-:W-:Y:S05]  /*10910*/  @!P0 BRA `(.L_x_32240) ;  /* 0x0000002800348947 */ /* 0x000fea0003800000 */
[----:B------:R-:W-:Y:S01]  /*10920*/  ISETP.GT.AND P2, PT, R145, RZ, PT ;  /* 0x000000ff9100720c */ /* 0x000fe20003f44270 */
[----:B0-----:R-:W-:Y:S01]  /*10930*/  IMAD.MOV.U32 R130, RZ, RZ, R122 ;  /* 0x000000ffff827224 */ /* 0x001fe200078e007a */
[----:B-1----:R-:W-:Y:S02]  /*10940*/  MOV R124, R123 ;  /* 0x0000007b007c7202 */ /* 0x002fe40000000f00 */
        /* <DEDUP_REMOVED lines=17> */
.L_x_32243:
        /* <DEDUP_REMOVED lines=12> */
.L_x_32244:
        /* <DEDUP_REMOVED lines=42> */
.L_x_32242:
        /* <DEDUP_REMOVED lines=11> */
.L_x_32241:
        /* <DEDUP_REMOVED lines=15> */
.L_x_32247:
        /* <DEDUP_REMOVED lines=12> */
.L_x_32248:
        /* <DEDUP_REMOVED lines=43> */
.L_x_32246:
        /* <DEDUP_REMOVED lines=11> */
.L_x_32245:
        /* <DEDUP_REMOVED lines=15> */
.L_x_32251:
        /* <DEDUP_REMOVED lines=12> */
.L_x_32252:
        /* <DEDUP_REMOVED lines=43> */
.L_x_32250:
        /* <DEDUP_REMOVED lines=11> */
.L_x_32249:
        /* <DEDUP_REMOVED lines=15> */
.L_x_32255:
        /* <DEDUP_REMOVED lines=12> */
.L_x_32256:
        /* <DEDUP_REMOVED lines=43> */
.L_x_32254:
        /* <DEDUP_REMOVED lines=11> */
.L_x_32253:
        /* <DEDUP_REMOVED lines=15> */
.L_x_32259:
        /* <DEDUP_REMOVED lines=12> */
.L_x_32260:
        /* <DEDUP_REMOVED lines=43> */
.L_x_32258:
        /* <DEDUP_REMOVED lines=11> */
.L_x_32257:
        /* <DEDUP_REMOVED lines=15> */
.L_x_32263:
        /* <DEDUP_REMOVED lines=12> */
.L_x_32264:
        /* <DEDUP_REMOVED lines=43> */
.L_x_32262:
        /* <DEDUP_REMOVED lines=11> */
.L_x_32261:
        /* <DEDUP_REMOVED lines=15> */
.L_x_32267:
        /* <DEDUP_REMOVED lines=12> */
.L_x_32268:
        /* <DEDUP_REMOVED lines=43> */
.L_x_32266:
        /* <DEDUP_REMOVED lines=11> */
.L_x_32265:
        /* <DEDUP_REMOVED lines=15> */
.L_x_32271:
        /* <DEDUP_REMOVED lines=12> */
.L_x_32272:
        /* <DEDUP_REMOVED lines=43> */
.L_x_32270:
        /* <DEDUP_REMOVED lines=12> */
.L_x_32240:
[----:B-1----:R-:W-:Y:S01]  /*131f0*/  IMAD.MOV.U32 R124, RZ, RZ, R123 ;  /* 0x000000ffff7c7224 */ /* 0x002fe200078e007b */
[----:B0-----:R-:W-:Y:S01]  /*13200*/  MOV R130, R122 ;  /* 0x0000007a00827202 */ /* 0x001fe20000000f00 */
        /* <DEDUP_REMOVED lines=17> */
.L_x_32275:
        /* <DEDUP_REMOVED lines=12> */
.L_x_32276:
        /* <DEDUP_REMOVED lines=42> */
.L_x_32274:
        /* <DEDUP_REMOVED lines=11> */
.L_x_32273:
        /* <DEDUP_REMOVED lines=15> */
.L_x_32279:
        /* <DEDUP_REMOVED lines=12> */
.L_x_32280:
        /* <DEDUP_REMOVED lines=43> */
.L_x_32278:
        /* <DEDUP_REMOVED lines=11> */
.L_x_32277:
        /* <DEDUP_REMOVED lines=15> */
.L_x_32283:
        /* <DEDUP_REMOVED lines=12> */
.L_x_32284:
        /* <DEDUP_REMOVED lines=43> */
.L_x_32282:
        /* <DEDUP_REMOVED lines=11> */
.L_x_32281:
        /* <DEDUP_REMOVED lines=15> */
.L_x_32287:
        /* <DEDUP_REMOVED lines=12> */
.L_x_32288:
        /* <DEDUP_REMOVED lines=43> */
.L_x_32286:
        /* <DEDUP_REMOVED lines=11> */
.L_x_32285:
        /* <DEDUP_REMOVED lines=15> */
.L_x_32291:
        /* <DEDUP_REMOVED lines=12> */
.L_x_32292:
        /* <DEDUP_REMOVED lines=43> */
.L_x_32290:
        /* <DEDUP_REMOVED lines=11> */
.L_x_32289:
        /* <DEDUP_REMOVED lines=15> */
.L_x_32295:
        /* <DEDUP_REMOVED lines=12> */
.L_x_32296:
        /* <DEDUP_REMOVED lines=43> */
.L_x_32294:
        /* <DEDUP_REMOVED lines=11> */
.L_x_32293:
        /* <DEDUP_REMOVED lines=15> */
.L_x_32299:
        /* <DEDUP_REMOVED lines=12> */
.L_x_32300:
        /* <DEDUP_REMOVED lines=43> */
.L_x_32298:
        /* <DEDUP_REMOVED lines=11> */
.L_x_32297:
        /* <DEDUP_REMOVED lines=15> */
.L_x_32302:
        /* <DEDUP_REMOVED lines=12> */
.L_x_32303:
        /* <DEDUP_REMOVED lines=43> */
.L_x_32301:
        /* <DEDUP_REMOVED lines=11> */
.L_x_32269:
        /* <DEDUP_REMOVED lines=32> */
.L_x_32304:
[----:B-----5:R1:W5:Y:S04]  /*15ca0*/  @P1 LDG.E.128 R84, desc[UR6][R128.64] ;  /* 0x0000000680541981 */ /* 0x020368000c1e1d00 */
[----:B------:R1:W5:Y:S04]  /*15cb0*/  @P0 LDG.E.128 R88, desc[UR6][R132.64] ;  /* 0x0000000684580981 */ /* 0x000368000c1e1d00 */
[----:B------:R1:W5:Y:S01]  /*15cc0*/  @P0 LDG.E.128 R92, desc[UR6][R132.64+0x10] ;  /* 0x00001006845c0981 */ /* 0x000362000c1e1d00 */
[----:B------:R-:W-:Y:S05]  /*15cd0*/  @!P0 BRA `(.L_x_32305) ;  /* 0x0000002800348947 */ /* 0x000fea0003800000 */
[----:B------:R-:W-:Y:S01]  /*15ce0*/  ISETP.GT.AND P2, PT, R145, RZ, PT ;  /* 0x000000ff9100720c */ /* 0x000fe20003f44270 */
[----:B-1----:R-:W-:Y:S01]  /*15cf0*/  IMAD.MOV.U32 R132, RZ, RZ, R131 ;  /* 0x000000ffff847224 */ /* 0x002fe200078e0083 */
        /* <DEDUP_REMOVED lines=18> */
.L_x_32308:
        /* <DEDUP_REMOVED lines=12> */
.L_x_32309:
[----:B------:R-:W-:Y:S01]  /*15ee0*/  IMAD.WIDE.U32 R132, R196, -0x326172a9, RZ ;  /* 0xcd9e8d57c4847825 */ /* 0x000fe200078e00ff */
[----:B------:R-:W-:-:S04]  /*15ef0*/  LOP3.LUT R136, R159, R129, R3, 0x96, !PT ;  /* 0x000000819f887212 */ /* 0x000fc800078e9603 */
[----:B0-----:R-:W-:Y:S01]  /*15f00*/  LOP3.LUT R134, R155, R133, R2, 0x96, !PT ;  /* 0x000000859b867212 */ /* 0x001fe200078e9602 */
        /* <DEDUP_REMOVED lines=39> */
.L_x_32307:
        /* <DEDUP_REMOVED lines=11> */
.L_x_32306:
        /* <DEDUP_REMOVED lines=15> */
.L_x_32312:
        /* <DEDUP_REMOVED lines=12> */
.L_x_32313:
[----:B------:R-:W-:Y:S01]  /*163e0*/  IMAD.WIDE.U32 R132, R196, -0x326172a9, RZ ;  /* 0xcd9e8d57c4847825 */ /* 0x000fe200078e00ff */
[----:B------:R-:W-:Y:S02]  /*163f0*/  LOP3.LUT R136, R159, R131, R3, 0x96, !PT ;  /* 0x000000839f887212 */ /* 0x000fe400078e9603 */
[----:B------:R-:W-:Y:S02]  /*16400*/  MOV R129, R138 ;  /* 0x0000008a00817202 */ /* 0x000fe40000000f00 */
        /* <DEDUP_REMOVED lines=40> */
.L_x_32311:
        /* <DEDUP_REMOVED lines=11> */
.L_x_32310:
        /* <DEDUP_REMOVED lines=15> */
.L_x_32316:
        /* <DEDUP_REMOVED lines=12> */
.L_x_32317:
        /* <DEDUP_REMOVED lines=43> */
.L_x_32315:
        /* <DEDUP_REMOVED lines=11> */
.L_x_32314:
        /* <DEDUP_REMOVED lines=15> */
.L_x_32320:
        /* <DEDUP_REMOVED lines=12> */
.L_x_32321:
[----:B0-----:R-:W-:Y:S01]  /*16e00*/  IMAD.WIDE.U32 R134, R196, -0x326172a9, RZ ;  /* 0xcd9e8d57c4867825 */ /* 0x001fe200078e00ff */
        /* <DEDUP_REMOVED lines=42> */
.L_x_32319:
[----:B------:R-:W-:Y:S01]  /*170b0*/  I2FP.F32.U32 R131, R131 ;  /* 0x0000008300837245 */ /* 0x000fe20000201000 */
[----:B0-----:R-:W-:Y:S02]  /*170c0*/  HADD2.F32 R134, -RZ, R85.H1_H1 ;  /* 0x30000055ff867230 */ /* 0x001fe40000004100 */
        /* <DEDUP_REMOVED lines=9> */
.L_x_32318:
[----:B0-----:R-:W-:Y:S01]  /*17160*/  MOV R134, R133 ;  /* 0x0000008500867202 */ /* 0x001fe20000000f00 */
        /* <DEDUP_REMOVED lines=14> */
.L_x_32324:
        /* <DEDUP_REMOVED lines=12> */
.L_x_32325:
        /* <DEDUP_REMOVED lines=43> */
.L_x_32323:
        /* <DEDUP_REMOVED lines=11> */
.L_x_32322:
        /* <DEDUP_REMOVED lines=15> */
.L_x_32328:
        /* <DEDUP_REMOVED lines=12> */
.L_x_32329:
        /* <DEDUP_REMOVED lines=43> */
.L_x_32327:
        /* <DEDUP_REMOVED lines=11> */
.L_x_32326:
        /* <DEDUP_REMOVED lines=15> */
.L_x_32332:
        /* <DEDUP_REMOVED lines=12> */
.L_x_32333:
        /* <DEDUP_REMOVED lines=43> */
.L_x_32331:
        /* <DEDUP_REMOVED lines=11> */
.L_x_32330:
        /* <DEDUP_REMOVED lines=15> */
.L_x_32336:
        /* <DEDUP_REMOVED lines=12> */
.L_x_32337:
        /* <DEDUP_REMOVED lines=43> */
.L_x_32335:
        /* <DEDUP_REMOVED lines=12> */
.L_x_32305:
[----:B-1----:R-:W-:Y:S01]  /*185b0*/  HFMA2 R128, -RZ, RZ, 0, 0 ;  /* 0x00000000ff807431 */ /* 0x002fe200000001ff */
        /* <DEDUP_REMOVED lines=18> */
.L_x_32340:
        /* <DEDUP_REMOVED lines=12> */
.L_x_32341:
        /* <DEDUP_REMOVED lines=42> */
.L_x_32339:
        /* <DEDUP_REMOVED lines=11> */
.L_x_32338:
        /* <DEDUP_REMOVED lines=15> */
.L_x_32344:
        /* <DEDUP_REMOVED lines=12> */
.L_x_32345:
[----:B------:R-:W-:Y:S01]  /*18ca0*/  IMAD.WIDE.U32 R132, R196, -0x326172a9, RZ ;  /* 0xcd9e8d57c4847825 */ /* 0x000fe200078e00ff */
[----:B------:R-:W-:-:S03]  /*18cb0*/  LOP3.LUT R136, R159, R131, R3, 0x96, !PT ;  /* 0x000000839f887212 */ /* 0x000fc600078e9603 */
[----:B------:R-:W-:Y:S01]  /*18cc0*/  IMAD.MOV.U32 R129, RZ, RZ, R138 ;  /* 0x000000ffff817224 */ /* 0x000fe200078e008a */
        /* <DEDUP_REMOVED lines=40> */
.L_x_32343:
        /* <DEDUP_REMOVED lines=11> */
.L_x_32342:
        /* <DEDUP_REMOVED lines=15> */
.L_x_32348:
        /* <DEDUP_REMOVED lines=12> */
.L_x_32349:
        /* <DEDUP_REMOVED lines=43> */
.L_x_32347:
        /* <DEDUP_REMOVED lines=11> */
.L_x_32346:
        /* <DEDUP_REMOVED lines=15> */
.L_x_32352:
        /* <DEDUP_REMOVED lines=12> */
.L_x_32353:
[----:B0-----:R-:W-:Y:S01]  /*196c0*/  IMAD.WIDE.U32 R134, R196, -0x326172a9, RZ ;  /* 0xcd9e8d57c4867825 */ /* 0x001fe200078e00ff */
        /* <DEDUP_REMOVED lines=42> */
.L_x_32351:
[----:B------:R-:W-:Y:S01]  /*19970*/  HFMA2 R132, -RZ, RZ, 0.1171875, 0 ;  /* 0x2f800000ff847431 */ /* 0x000fe200000001ff */
[----:B------:R-:W-:Y:S01]  /*19980*/  I2FP.F32.U32 R131, R131 ;  /* 0x0000008300837245 */ /* 0x000fe20000201000 */
[----:B0----5:R-:W-:-:S05]  /*19990*/  HADD2.F32 R134, -RZ, R85.H1_H1 ;  /* 0x30000055ff867230 */ /* 0x021fca0000004100 */
        /* <DEDUP_REMOVED lines=8> */
.L_x_32350:
[----:B0-----:R-:W-:Y:S01]  /*19a20*/  IMAD.MOV.U32 R134, RZ, RZ, R133 ;  /* 0x000000ffff867224 */ /* 0x001fe200078e0085 */
        /* <DEDUP_REMOVED lines=14> */
.L_x_32356:
        /* <DEDUP_REMOVED lines=12> */
.L_x_32357:
        /* <DEDUP_REMOVED lines=43> */
.L_x_32355:
        /* <DEDUP_REMOVED lines=11> */
.L_x_32354:
        /* <DEDUP_REMOVED lines=15> */
.L_x_32360:
        /* <DEDUP_REMOVED lines=12> */
.L_x_32361:
        /* <DEDUP_REMOVED lines=43> */
.L_x_32359:
        /* <DEDUP_REMOVED lines=11> */
.L_x_32358:
        /* <DEDUP_REMOVED lines=15> */
.L_x_32364:
        /* <DEDUP_REMOVED lines=12> */
.L_x_32365:
        /* <DEDUP_REMOVED lines=43> */
.L_x_32363:
        /* <DEDUP_REMOVED lines=11> */
.L_x_32362:
        /* <DEDUP_REMOVED lines=15> */
.L_x_32367:
        /* <DEDUP_REMOVED lines=12> */
.L_x_32368:
        /* <DEDUP_REMOVED lines=43> */
.L_x_32366:
        /* <DEDUP_REMOVED lines=11> */
.L_x_32334:
        /* <DEDUP_REMOVED lines=32> */
.L_x_32369:
[----:B-----5:R1:W5:Y:S04]  /*1b060*/  @P1 LDG.E.128 R84, desc[UR6][R136.64] ;  /* 0x0000000688541981 */ /* 0x020368000c1e1d00 */
        /* <DEDUP_REMOVED lines=23> */
.L_x_32373:
        /* <DEDUP_REMOVED lines=12> */
.L_x_32374:
        /* <DEDUP_REMOVED lines=43> */
.L_x_32372:
        /* <DEDUP_REMOVED lines=11> */
.L_x_32371:
        /* <DEDUP_REMOVED lines=15> */
.L_x_32377:
        /* <DEDUP_REMOVED lines=12> */
.L_x_32378:
        /* <DEDUP_REMOVED lines=43> */
.L_x_32376:
        /* <DEDUP_REMOVED lines=11> */
.L_x_32375:
        /* <DEDUP_REMOVED lines=15> */
.L_x_32381:
        /* <DEDUP_REMOVED lines=12> */
.L_x_32382:
        /* <DEDUP_REMOVED lines=43> */
.L_x_32380:
        /* <DEDUP_REMOVED lines=11> */
.L_x_32379:
        /* <DEDUP_REMOVED lines=15> */
.L_x_32385:
        /* <DEDUP_REMOVED lines=12> */
.L_x_32386:
        /* <DEDUP_REMOVED lines=43> */
.L_x_32384:
        /* <DEDUP_REMOVED lines=11> */
.L_x_32383:
        /* <DEDUP_REMOVED lines=15> */
.L_x_32389:
        /* <DEDUP_REMOVED lines=12> */
.L_x_32390:
        /* <DEDUP_REMOVED lines=43> */
.L_x_32388:
        /* <DEDUP_REMOVED lines=11> */
.L_x_32387:
        /* <DEDUP_REMOVED lines=15> */
.L_x_32393:
        /* <DEDUP_REMOVED lines=12> */
.L_x_32394:
        /* <DEDUP_REMOVED lines=43> */
.L_x_32392:
        /* <DEDUP_REMOVED lines=11> */
.L_x_32391:
        /* <DEDUP_REMOVED lines=15> */
.L_x_32397:
        /* <DEDUP_REMOVED lines=12> */
.L_x_32398:
        /* <DEDUP_REMOVED lines=43> */
.L_x_32396:
        /* <DEDUP_REMOVED lines=11> */
.L_x_32395:
        /* <DEDUP_REMOVED lines=15> */
.L_x_32401:
        /* <DEDUP_REMOVED lines=12> */
.L_x_32402:
        /* <DEDUP_REMOVED lines=43> */
.L_x_32400:
        /* <DEDUP_REMOVED lines=12> */
.L_x_32370:
        /* <DEDUP_REMOVED lines=19> */
.L_x_32405:
        /* <DEDUP_REMOVED lines=12> */
.L_x_32406:
        /* <DEDUP_REMOVED lines=43> */
.L_x_32404:
        /* <DEDUP_REMOVED lines=11> */
.L_x_32403:
        /* <DEDUP_REMOVED lines=15> */
.L_x_32409:
        /* <DEDUP_REMOVED lines=12> */
.L_x_32410:
        /* <DEDUP_REMOVED lines=43> */
.L_x_32408:
        /* <DEDUP_REMOVED lines=11> */
.L_x_32407:
        /* <DEDUP_REMOVED lines=15> */
.L_x_32413:
        /* <DEDUP_REMOVED lines=12> */
.L_x_32414:
        /* <DEDUP_REMOVED lines=43> */
.L_x_32412:
        /* <DEDUP_REMOVED lines=11> */
.L_x_32411:
        /* <DEDUP_REMOVED lines=15> */
.L_x_32417:
        /* <DEDUP_REMOVED lines=12> */
.L_x_32418:
        /* <DEDUP_REMOVED lines=43> */
.L_x_32416:
[----:B------:R-:W-:Y:S01]  /*1ed50*/  I2FP.F32.U32 R139, R139 ;  /* 0x0000008b008b7245 */ /* 0x000fe20000201000 */
[----:B0----5:R-:W-:Y:S02]  /*1ed60*/  HADD2.F32 R142, -RZ, R85.H1_H1 ;  /* 0x30000055ff8e7230 */ /* 0x021fe40000004100 */
        /* <DEDUP_REMOVED lines=9> */
.L_x_32415:
        /* <DEDUP_REMOVED lines=15> */
.L_x_32421:
        /* <DEDUP_REMOVED lines=12> */
.L_x_32422:
        /* <DEDUP_REMOVED lines=43> */
.L_x_32420:
        /* <DEDUP_REMOVED lines=11> */
.L_x_32419:
        /* <DEDUP_REMOVED lines=15> */
.L_x_32425:
        /* <DEDUP_REMOVED lines=12> */
.L_x_32426:
        /* <DEDUP_REMOVED lines=43> */
.L_x_32424:
        /* <DEDUP_REMOVED lines=11> */
.L_x_32423:
        /* <DEDUP_REMOVED lines=15> */
.L_x_32429:
        /* <DEDUP_REMOVED lines=12> */
.L_x_32430:
        /* <DEDUP_REMOVED lines=43> */
.L_x_32428:
        /* <DEDUP_REMOVED lines=11> */
.L_x_32427:
        /* <DEDUP_REMOVED lines=15> */
.L_x_32432:
        /* <DEDUP_REMOVED lines=12> */
.L_x_32433:
        /* <DEDUP_REMOVED lines=43> */
.L_x_32431:
        /* <DEDUP_REMOVED lines=11> */
.L_x_32399:
[C---:B------:R-:W-:Y:S01]  /*20240*/  IADD3 R169, PT, PT, R147.reuse, 0x280, RZ ;  /* 0x0000028093a97810 */ /* 0x040fe20007ffe0ff */
        /* <DEDUP_REMOVED lines=31> */
.L_x_32434:
[----:B-----5:R1:W5:Y:S04]  /*20440*/  @P1 LDG.E.128 R84, desc[UR6][R148.64] ;  /* 0x0000000694541981 */ /* 0x020368000c1e1d00 */
[----:B------:R1:W5:Y:S04]  /*20450*/  @P0 LDG.E.128 R88, desc[UR6][R150.64] ;  /* 0x0000000696580981 */ /* 0x000368000c1e1d00 */
[----:B------:R1:W5:Y:S01]  /*20460*/  @P0 LDG.E.128 R92, desc[UR6][R150.64+0x10] ;  /* 0x00001006965c0981 */ /* 0x000362000c1e1d00 */
[----:B------:R-:W-:Y:S05]  /*20470*/  @!P0 BRA `(.L_x_32435) ;  /* 0x0000002800348947 */ /* 0x000fea0003800000 */
[----:B------:R-:W-:Y:S01]  /*20480*/  ISETP.GT.AND P0, PT, R145, RZ, PT ;  /* 0x000000ff9100720c */ /* 0x000fe20003f04270 */
[----:B------:R-:W-:Y:S01]  /*20490*/  IMAD.MOV.U32 R147, RZ, RZ, R200 ;  /* 0x000000ffff937224 */ /* 0x000fe200078e00c8 */
        /* <DEDUP_REMOVED lines=18> */
.L_x_32438:
        /* <DEDUP_REMOVED lines=12> */
.L_x_32439:
        /* <DEDUP_REMOVED lines=42> */
.L_x_32437:
        /* <DEDUP_REMOVED lines=11> */
.L_x_32436:
        /* <DEDUP_REMOVED lines=15> */
.L_x_32442:
        /* <DEDUP_REMOVED lines=12> */
.L_x_32443:
        /* <DEDUP_REMOVED lines=43> */
.L_x_32441:
        /* <DEDUP_REMOVED lines=11> */
.L_x_32440:
        /* <DEDUP_REMOVED lines=15> */
.L_x_32446:
        /* <DEDUP_REMOVED lines=12> */
.L_x_32447:
        /* <DEDUP_REMOVED lines=43> */
.L_x_32445:
        /* <DEDUP_REMOVED lines=11> */
.L_x_32444:
        /* <DEDUP_REMOVED lines=15> */
.L_x_32450:
        /* <DEDUP_REMOVED lines=12> */
.L_x_32451:
        /* <DEDUP_REMOVED lines=43> */
.L_x_32449:
        /* <DEDUP_REMOVED lines=11> */
.L_x_32448:
        /* <DEDUP_REMOVED lines=15> */
.L_x_32454:
        /* <DEDUP_REMOVED lines=12> */
.L_x_32455:
        /* <DEDUP_REMOVED lines=43> */
.L_x_32453:
        /* <DEDUP_REMOVED lines=11> */
.L_x_32452:
        /* <DEDUP_REMOVED lines=15> */
.L_x_32458:
        /* <DEDUP_REMOVED lines=12> */
.L_x_32459:
        /* <DEDUP_REMOVED lines=43> */
.L_x_32457:
        /* <DEDUP_REMOVED lines=11> */
.L_x_32456:
        /* <DEDUP_REMOVED lines=15> */
.L_x_32462:
        /* <DEDUP_REMOVED lines=12> */
.L_x_32463:
        /* <DEDUP_REMOVED lines=43> */
.L_x_32461:
        /* <DEDUP_REMOVED lines=11> */
.L_x_32460:
        /* <DEDUP_REMOVED lines=15> */
.L_x_32466:
        /* <DEDUP_REMOVED lines=12> */
.L_x_32467:
        /* <DEDUP_REMOVED lines=43> */
.L_x_32465:
        /* <DEDUP_REMOVED lines=12> */
.L_x_32435:
[----:B------:R-:W-:Y:S01]  /*22d50*/  HFMA2 R144, -RZ, RZ, 0, 0 ;  /* 0x00000000ff907431 */ /* 0x000fe200000001ff */
        /* <DEDUP_REMOVED lines=18> */
.L_x_32470:
        /* <DEDUP_REMOVED lines=12> */
.L_x_32471:
        /* <DEDUP_REMOVED lines=42> */
.L_x_32469:
        /* <DEDUP_REMOVED lines=11> */
.L_x_32468:
        /* <DEDUP_REMOVED lines=15> */
.L_x_32474:
        /* <DEDUP_REMOVED lines=12> */
.L_x_32475:
        /* <DEDUP_REMOVED lines=43> */
.L_x_32473:
        /* <DEDUP_REMOVED lines=11> */
.L_x_32472:
        /* <DEDUP_REMOVED lines=15> */
.L_x_32478:
        /* <DEDUP_REMOVED lines=12> */
.L_x_32479:
        /* <DEDUP_REMOVED lines=43> */
.L_x_32477:
        /* <DEDUP_REMOVED lines=11> */
.L_x_32476:
        /* <DEDUP_REMOVED lines=15> */
.L_x_32482:
        /* <DEDUP_REMOVED lines=12> */
.L_x_32483:
        /* <DEDUP_REMOVED lines=43> */
.L_x_32481:
        /* <DEDUP_REMOVED lines=11> */
.L_x_32480:
        /* <DEDUP_REMOVED lines=15> */
.L_x_32486:
        /* <DEDUP_REMOVED lines=12> */
.L_x_32487:
        /* <DEDUP_REMOVED lines=43> */
.L_x_32485:
        /* <DEDUP_REMOVED lines=11> */
.L_x_32484:
        /* <DEDUP_REMOVED lines=15> */
.L_x_32490:
        /* <DEDUP_REMOVED lines=12> */
.L_x_32491:
        /* <DEDUP_REMOVED lines=43> */
.L_x_32489:
        /* <DEDUP_REMOVED lines=11> */
.L_x_32488:
        /* <DEDUP_REMOVED lines=15> */
.L_x_32494:
        /* <DEDUP_REMOVED lines=12> */
.L_x_32495:
        /* <DEDUP_REMOVED lines=43> */
.L_x_32493:
        /* <DEDUP_REMOVED lines=11> */
.L_x_32492:
        /* <DEDUP_REMOVED lines=15> */
.L_x_32497:
        /* <DEDUP_REMOVED lines=12> */
.L_x_32498:
        /* <DEDUP_REMOVED lines=43> */
.L_x_32496:
        /* <DEDUP_REMOVED lines=11> */
.L_x_32464:
        /* <DEDUP_REMOVED lines=80> */
.L_x_32499:
        /* <DEDUP_REMOVED lines=146> */
.L_x_32501:
[----:B------:R-:W-:Y:S05]  /*26420*/  BSYNC.RECONVERGENT B0 ;  /* 0x0000000000007941 */ /* 0x000fea0003800200 */
.L_x_32500:
        /* <DEDUP_REMOVED lines=12> */
.L_x_32503:
[----:B------:R-:W-:Y:S05]  /*264f0*/  BSYNC.RECONVERGENT B0 ;  /* 0x0000000000007941 */ /* 0x000fea0003800200 */
.L_x_32502:
        /* <DEDUP_REMOVED lines=33> */
[----:B---3--:R-:W-:Y:S01]  /*26710*/  FMUL.FTZ R0, R179, R0 ;  /* 0x00000000b3007220 */ /* 0x008fe20000410000 */
[----:B------:R-:W0:Y:S02]  /*26720*/  @!P0 LDC.64 R180, c[0x0][0x3c8] ;  /* 0x0000f200ffb48b82 */ /* 0x000e240000000a00 */
[----:B------:R-:W-:Y:S02]  /*26730*/  FMUL.FTZ R177, R177, R186 ;  /* 0x000000bab1b17220 */ /* 0x000fe40000410000 */
[----:B------:R-:W2:Y:S02]  /*26740*/  SHFL.IDX PT, R183, R0, RZ, 0x1f ;  /* 0x00001fff00b77589 */ /* 0x000ea400000e0000 */
[----:B------:R-:W-:-:S02]  /*26750*/  FFMA.FTZ R177, R179, R177, R152 ;  /* 0x000000b1b3b17223 */ /* 0x000fc40000010098 */
[----:B------:R-:W3:Y:S04]  /*26760*/  @!P0 LDC.64 R178, c[0x0][0x3c0] ;  /* 0x0000f000ffb28b82 */ /* 0x000ee80000000a00 */
        /* <DEDUP_REMOVED lines=10> */
[----:B------:R-:W-:-:S13]  /*26810*/  ISETP.GE.AND P0, PT, R176, 0x1, PT ;  /* 0x00000001b000780c */ /* 0x000fda0003f06270 */
[----:B0-----:R-:W-:Y:S05]  /*26820*/  @!P0 BRA `(.L_x_32504) ;  /* 0x00000014003c8947 */ /* 0x001fea0003800000 */
        /* <DEDUP_REMOVED lines=13> */
[C---:B------:R-:W-:Y:S01]  /*26900*/  FADD.FTZ R101, -R153.reuse, R101 ;  /* 0x0000006599657221 */ /* 0x040fe20000010100 */
[----:B------:R-:W-:Y:S02]  /*26910*/  HADD2.F32 R116, -RZ, R28.H0_H0 ;  /* 0x2000001cff747230 */ /* 0x000fe40000004100 */
[C---:B------:R-:W-:Y:S01]  /*26920*/  FADD.FTZ R181, -R153.reuse, R102 ;  /* 0x0000006699b57221 */ /* 0x040fe20000010100 */
[C---:B------:R-:W-:Y:S01]  /*26930*/  FADD.FTZ R193, -R153.reuse, R111 ;  /* 0x0000006f99c17221 */ /* 0x040fe20000010100 */
[C---:B------:R-:W-:Y:S01]  /*26940*/  FADD.FTZ R182, -R153.reuse, R150 ;  /* 0x0000009699b67221 */ /* 0x040fe20000010100 */
[----:B------:R-:W-:Y:S02]  /*26950*/  HADD2.F32 R120, -RZ, R172.H1_H1 ;  /* 0x300000acff787230 */ /* 0x000fe40000004100 */
[----:B------:R-:W-:Y:S01]  /*26960*/  FMUL.FTZ R103, R152, R171 ;  /* 0x000000ab98677220 */ /* 0x000fe20000410000 */
[----:B------:R-:W-:Y:S02]  /*26970*/  HADD2.F32 R138, -RZ, R28.H1_H1 ;  /* 0x3000001cff8a7230 */ /* 0x000fe40000004100 */
[----:B------:R-:W-:Y:S01]  /*26980*/  FADD.FTZ R102, -R153, R148 ;  /* 0x0000009499667221 */ /* 0x000fe20000010100 */
[----:B------:R-:W-:-:S02]  /*26990*/  HADD2.F32 R150, -RZ, R173.H0_H0 ;  /* 0x200000adff967230 */ /* 0x000fc40000004100 */
[C---:B------:R-:W-:Y:S01]  /*269a0*/  FMUL.FTZ R111, R152.reuse, R97 ;  /* 0x00000061986f7220 */ /* 0x040fe20000410000 */
[C---:B------:R-:W-:Y:S01]  /*269b0*/  FADD.FTZ R179, -R153.reuse, R100 ;  /* 0x0000006499b37221 */ /* 0x040fe20000010100 */
[C---:B------:R-:W-:Y:S01]  /*269c0*/  FADD.FTZ R98, -R153.reuse, R146 ;  /* 0x0000009299627221 */ /* 0x040fe20000010100 */
[C---:B------:R-:W-:Y:S01]  /*269d0*/  FADD.FTZ R180, -R153.reuse, R149 ;  /* 0x0000009599b47221 */ /* 0x040fe20000010100 */
[C---:B------:R-:W-:Y:S01]  /*269e0*/  FMUL.FTZ R177, R152.reuse, R177 ;  /* 0x000000b198b17220 */ /* 0x040fe20000410000 */
[C---:B------:R-:W-:Y:S01]  /*269f0*/  FADD.FTZ R99, -R153.reuse, R99 ;  /* 0x0000006399637221 */ /* 0x040fe20000010100 */
[C---:B------:R-:W-:Y:S01]  /*26a00*/  FADD.FTZ R223, -R153.reuse, R131 ;  /* 0x0000008399df7221 */ /* 0x040fe20000010100 */
[----:B------:R-:W-:Y:S01]  /*26a10*/  FADD.FTZ R100, -R153, R147 ;  /* 0x0000009399647221 */ /* 0x000fe20000010100 */
[C---:B------:R-:W-:Y:S01]  /*26a20*/  FMUL.FTZ R131, R152.reuse, R101 ;  /* 0x0000006598837220 */ /* 0x040fe20000410000 */
[----:B------:R-:W-:Y:S01]  /*26a30*/  FFMA.FTZ R103, R103, R106, R116 ;  /* 0x0000006a67677223 */ /* 0x000fe20000010074 */
[C---:B------:R-:W-:Y:S01]  /*26a40*/  FMUL.FTZ R101, R152.reuse, R102 ;  /* 0x0000006698657220 */ /* 0x040fe20000410000 */
[----:B------:R-:W-:Y:S01]  /*26a50*/  FFMA.FTZ R106, R111, R120, R138 ;  /* 0x000000786f6a7223 */ /* 0x000fe2000001008a */
[----:B------:R-:W-:Y:S01]  /*26a60*/  FADD.FTZ R211, -R153, R125 ;  /* 0x0000007d99d37221 */ /* 0x000fe20000010100 */
[C---:B------:R-:W-:Y:S01]  /*26a70*/  FMUL.FTZ R97, R152.reuse, R98 ;  /* 0x0000006298617220 */ /* 0x040fe20000410000 */
[----:B------:R-:W-:Y:S01]  /*26a80*/  FMUL.FTZ R102, R152, R180 ;  /* 0x000000b498667220 */ /* 0x000fe20000410000 */
        /* <DEDUP_REMOVED lines=45> */
[----:B------:R-:W-:Y:S01]  /*26d60*/  FMUL.FTZ R100, R152, R182 ;  /* 0x000000b698647220 */ /* 0x000fe20000410000 */
[----:B------:R-:W-:Y:S01]  /*26d70*/  FADD.FTZ R153, -R153, R151 ;  /* 0x0000009799997221 */ /* 0x000fe20000010100 */
[----:B------:R-:W-:-:S02]  /*26d80*/  HADD2.F32 R182, -RZ, R175.H0_H0 ;  /* 0x200000afffb67230 */ /* 0x000fc40000004100 */
[C---:B------:R-:W-:Y:S01]  /*26d90*/  FMUL.FTZ R181, R152.reuse, R181 ;  /* 0x000000b598b57220 */ /* 0x040fe20000410000 */
[----:B------:R-:W-:Y:S02]  /*26da0*/  HADD2.F32 R184, -RZ, R31.H0_H0 ;  /* 0x2000001fffb87230 */ /* 0x000fe40000004100 */
        /* <DEDUP_REMOVED lines=45> */
[----:B------:R-:W-:Y:S01]  /*27080*/  FFMA.FTZ R125, R131, R178, R180 ;  /* 0x000000b2837d7223 */ /* 0x000fe200000100b4 */
[----:B------:R-:W-:Y:S01]  /*27090*/  FMUL.FTZ R152, R152, R153 ;  /* 0x0000009998987220 */ /* 0x000fe20000410000 */
[----:B------:R-:W-:-:S02]  /*270a0*/  HADD2.F32 R150, -RZ, R4.H1_H1 ;  /* 0x30000004ff967230 */ /* 0x000fc40000004100 */
[----:B------:R-:W-:Y:S01]  /*270b0*/  FFMA.FTZ R131, R181, R182, R184 ;  /* 0x000000b6b5837223 */ /* 0x000fe200000100b8 */
[----:B------:R-:W-:Y:S02]  /*270c0*/  HADD2.F32 R178, -RZ, R32.H1_H1 ;  /* 0x30000020ffb27230 */ /* 0x000fe40000004100 */
        /* <DEDUP_REMOVED lines=111> */
[----:B------:R-:W-:Y:S01]  /*277c0*/  HADD2.F32 R110, -RZ, R49.H1_H1 ;  /* 0x30000031ff6e7230 */ /* 0x000fe20000004100 */
[----:B------:R-:W0:Y:S01]  /*277d0*/  LDC.64 R104, c[0x0][0x428] ;  /* 0x00010a00ff687b82 */ /* 0x000e220000000a00 */
[----:B------:R-:W-:Y:S02]  /*277e0*/  HADD2.F32 R153, -RZ, R22.H0_H0 ;  /* 0x20000016ff997230 */ /* 0x000fe40000004100 */
[----:B------:R-:W-:Y:S01]  /*277f0*/  FFMA.FTZ R115, R115, R132, R178 ;  /* 0x0000008473737223 */ /* 0x000fe200000100b2 */
[----:B------:R-:W-:Y:S02]  /*27800*/  HADD2.F32 R132, -RZ, R21.H1_H1 ;  /* 0x30000015ff847230 */ /* 0x000fe40000004100 */
[----:B------:R-:W-:Y:S02]  /*27810*/  HADD2.F32 R171, -RZ, R50.H0_H0 ;  /* 0x20000032ffab7230 */ /* 0x000fe40000004100 */
[----:B------:R-:W-:-:S02]  /*27820*/  HADD2.F32 R178, -RZ, R23.H0_H0 ;  /* 0x20000017ffb27230 */ /* 0x000fc40000004100 */
[----:B------:R-:W-:Y:S01]  /*27830*/  FFMA.FTZ R132, R109, R132, R110 ;  /* 0x000000846d847223 */ /* 0x000fe2000001006e */
[----:B------:R-:W-:Y:S02]  /*27840*/  HADD2.F32 R182, -RZ, R51.H0_H0 ;  /* 0x20000033ffb67230 */ /* 0x000fe40000004100 */
[----:B------:R-:W-:Y:S01]  /*27850*/  FFMA.FTZ R153, R108, R153, R171 ;  /* 0x000000996c997223 */ /* 0x000fe200000100ab */
[----:B------:R-:W-:Y:S02]  /*27860*/  HADD2.F32 R109, -RZ, R24.H1_H1 ;  /* 0x30000018ff6d7230 */ /* 0x000fe40000004100 */
[----:B------:R-:W-:Y:S02]  /*27870*/  HADD2.F32 R171, -RZ, R52.H1_H1 ;  /* 0x30000034ffab7230 */ /* 0x000fe40000004100 */
[----:B------:R-:W-:Y:S01]  /*27880*/  FFMA.FTZ R182, R107, R178, R182 ;  /* 0x000000b26bb67223 */ /* 0x000fe200000100b6 */
[----:B------:R-:W-:Y:S01]  /*27890*/  HADD2.F32 R178, -RZ, R25.H0_H0 ;  /* 0x20000019ffb27230 */ /* 0x000fe20000004100 */
[----:B------:R-:W-:Y:S01]  /*278a0*/  SHF.R.S32.HI R107, RZ, 0x1f, R0 ;  /* 0x0000001fff6b7819 */ /* 0x000fe20000011400 */
[----:B------:R-:W-:-:S02]  /*278b0*/  HADD2.F32 R184, -RZ, R53.H0_H0 ;  /* 0x20000035ffb87230 */ /* 0x000fc40000004100 */
[----:B------:R-:W-:Y:S01]  /*278c0*/  HADD2.F32 R108, -RZ, R24.H0_H0 ;  /* 0x20000018ff6c7230 */ /* 0x000fe20000004100 */
[----:B------:R-:W-:Y:S01]  /*278d0*/  LEA.HI R107, R107, R0, RZ, 0x3 ;  /* 0x000000006b6b7211 */ /* 0x000fe200078f18ff */
[----:B------:R-:W-:Y:S02]  /*278e0*/  HADD2.F32 R110, -RZ, R52.H0_H0 ;  /* 0x20000034ff6e7230 */ /* 0x000fe40000004100 */
[----:B------:R-:W-:Y:S01]  /*278f0*/  FFMA.FTZ R0, R96, R109, R171 ;  /* 0x0000006d60007223 */ /* 0x000fe200000100ab */
[----:B------:R-:W-:Y:S02]  /*27900*/  HADD2.F32 R177, -RZ, R25.H1_H1 ;  /* 0x30000019ffb17230 */ /* 0x000fe40000004100 */
[----:B------:R-:W-:Y:S01]  /*27910*/  FFMA.FTZ R184, R97, R178, R184 ;  /* 0x000000b261b87223 */ /* 0x000fe200000100b8 */
[----:B------:R-:W-:Y:S01]  /*27920*/  HADD2.F32 R179, -RZ, R53.H1_H1 ;  /* 0x30000035ffb37230 */ /* 0x000fe20000004100 */
[----:B------:R-:W-:Y:S01]  /*27930*/  F2FP.F16.F32.PACK_AB R97, R116, R111 ;  /* 0x0000006f7461723e */ /* 0x000fe200000000ff */
[----:B------:R-:W-:Y:S01]  /*27940*/  HADD2.F32 R111, -RZ, R54.H1_H1 ;  /* 0x30000036ff6f7230 */ /* 0x000fe20000004100 */
[----:B------:R-:W-:Y:S01]  /*27950*/  F2FP.F16.F32.PACK_AB R96, R106, R103 ;  /* 0x000000676a60723e */ /* 0x000fe200000000ff */
[----:B------:R-:W-:-:S02]  /*27960*/  HADD2.F32 R103, -RZ, R26.H1_H1 ;  /* 0x3000001aff677230 */ /* 0x000fc40000004100 */
[----:B------:R-:W-:Y:S01]  /*27970*/  FFMA.FTZ R183, R99, R108, R110 ;  /* 0x0000006c63b77223 */ /* 0x000fe2000001006e */
[----:B------:R-:W-:Y:S01]  /*27980*/  LEA.HI.SX32 R109, R107, R170, 0x1d ;  /* 0x000000aa6b6d7211 */ /* 0x000fe200078feaff */
[----:B------:R-:W-:Y:S01]  /*27990*/  FFMA.FTZ R185, R98, R177, R179 ;  /* 0x000000b162b97223 */ /* 0x000fe200000100b3 */
[----:B------:R-:W-:Y:S01]  /*279a0*/  F2FP.F16.F32.PACK_AB R99, R138, R131 ;  /* 0x000000838a63723e */ /* 0x000fe200000000ff */
[----:B------:R-:W-:Y:S01]  /*279b0*/  HADD2.F32 R108, -RZ, R26.H0_H0 ;  /* 0x2000001aff6c7230 */ /* 0x000fe20000004100 */
[----:B------:R-:W-:Y:S01]  /*279c0*/  F2FP.F16.F32.PACK_AB R98, R125, R120 ;  /* 0x000000787d62723e */ /* 0x000fe200000000ff */
[----:B------:R-:W-:Y:S02]  /*279d0*/  HADD2.F32 R110, -RZ, R54.H0_H0 ;  /* 0x20000036ff6e7230 */ /* 0x000fe40000004100 */
[----:B------:R-:W-:Y:S01]  /*279e0*/  FFMA.FTZ R125, R102, R103, R111 ;  /* 0x00000067667d7223 */ /* 0x000fe2000001006f */
[----:B------:R-:W-:Y:S01]  /*279f0*/  HADD2.F32 R131, -RZ, R27.H0_H0 ;  /* 0x2000001bff837230 */ /* 0x000fe20000004100 */
[----:B------:R-:W-:Y:S01]  /*27a00*/  IADD3 R111, PT, PT, R109, 0x80, RZ ;  /* 0x000000806d6f7810 */ /* 0x000fe20007ffe0ff */
[----:B------:R-:W-:-:S02]  /*27a10*/  HADD2.F32 R171, -RZ, R55.H0_H0 ;  /* 0x20000037ffab7230 */ /* 0x000fc40000004100 */
[----:B------:R-:W-:Y:S01]  /*27a20*/  FFMA.FTZ R116, R101, R108, R110 ;  /* 0x0000006c65747223 */ /* 0x000fe2000001006e */
[----:B------:R-:W-:Y:S01]  /*27a30*/  HADD2.F32 R177, -RZ, R27.H1_H1 ;  /* 0x3000001bffb17230 */ /* 0x000fe20000004100 */
[----:B------:R-:W-:Y:S01]  /*27a40*/  F2FP.F16.F32.PACK_AB R102, R146, R143 ;  /* 0x0000008f9266723e */ /* 0x000fe200000000ff */
[----:B------:R-:W-:Y:S02]  /*27a50*/  HADD2.F32 R179, -RZ, R55.H1_H1 ;  /* 0x30000037ffb37230 */ /* 0x000fe40000004100 */
[----:B------:R-:W-:Y:S01]  /*27a60*/  FFMA.FTZ R131, R100, R131, R171 ;  /* 0x0000008364837223 */ /* 0x000fe200000100ab */
[----:B0-----:R-:W-:Y:S01]  /*27a70*/  IMAD.WIDE.U32 R106, R109, 0x10, R104 ;  /* 0x000000106d6a7825 */ /* 0x001fe200078e0068 */
[----:B------:R-:W-:-:S03]  /*27a80*/  F2FP.F16.F32.PACK_AB R101, R142, R139 ;  /* 0x0000008b8e65723e */ /* 0x000fc600000000ff */
[----:B------:R-:W-:Y:S01]  /*27a90*/  FFMA.FTZ R152, R152, R177, R179 ;  /* 0x000000b198987223 */ /* 0x000fe200000100b3 */
[C---:B------:R-:W-:Y:S01]  /*27aa0*/  VIADD R139, R109.reuse, 0x100 ;  /* 0x000001006d8b7836 */ /* 0x040fe20000000000 */
[C---:B------:R-:W-:Y:S01]  /*27ab0*/  IADD3 R143, PT, PT, R109.reuse, 0x180, RZ ;  /* 0x000001806d8f7810 */ /* 0x040fe20007ffe0ff */
[C---:B------:R-:W-:Y:S01]  /*27ac0*/  VIADD R171, R109.reuse, 0x200 ;  /* 0x000002006dab7836 */ /* 0x040fe20000000000 */
[C---:B------:R-:W-:Y:S01]  /*27ad0*/  IADD3 R177, PT, PT, R109.reuse, 0x280, RZ ;  /* 0x000002806db17810 */ /* 0x040fe20007ffe0ff */
[----:B------:R-:W-:Y:S01]  /*27ae0*/  VIADD R179, R109, 0x300 ;  /* 0x000003006db37836 */ /* 0x000fe20000000000 */
        /* <DEDUP_REMOVED lines=10> */
[----:B------:R-:W-:-:S03]  /*27b90*/  F2FP.F16.F32.PACK_AB R129, R185, R184 ;  /* 0x000000b8b981723e */ /* 0x000fc600000000ff */
        /* <DEDUP_REMOVED lines=12> */
[----:B-1----:R-:W-:Y:S02]  /*27c60*/  F2FP.F16.F32.PACK_AB R109, R128, R121 ;  /* 0x00000079806d723e */ /* 0x002fe400000000ff */
[----:B------:R-:W-:Y:S01]  /*27c70*/  F2FP.F16.F32.PACK_AB R108, R122, R123 ;  /* 0x0000007b7a6c723e */ /* 0x000fe200000000ff */
[----:B------:R0:W-:Y:S01]  /*27c80*/  STG.E.128 desc[UR6][R142.64], R104 ;  /* 0x000000688e007986 */ /* 0x0001e2000c101d06 */
[----:B------:R-:W-:Y:S02]  /*27c90*/  F2FP.F16.F32.PACK_AB R103, R181, R182 ;  /* 0x000000b6b567723e */ /* 0x000fe400000000ff */
[----:B------:R-:W-:Y:S01]  /*27ca0*/  F2FP.F16.F32.PACK_AB R102, R180, R153 ;  /* 0x00000099b466723e */ /* 0x000fe200000000ff */
[----:B------:R0:W-:Y:S01]  /*27cb0*/  STG.E.128 desc[UR6][R170.64], R108 ;  /* 0x0000006caa007986 */ /* 0x0001e2000c101d06 */
[----:B------:R-:W-:-:S02]  /*27cc0*/  F2FP.F16.F32.PACK_AB R101, R132, R119 ;  /* 0x000000778465723e */ /* 0x000fc400000000ff */
[----:B------:R-:W-:Y:S02]  /*27cd0*/  F2FP.F16.F32.PACK_AB R100, R112, R113 ;  /* 0x000000717064723e */ /* 0x000fe400000000ff */
[----:B------:R-:W-:Y:S02]  /*27ce0*/  F2FP.F16.F32.PACK_AB R130, R125, R116 ;  /* 0x000000747d82723e */ /* 0x000fe400000000ff */
[----:B------:R-:W-:Y:S01]  /*27cf0*/  F2FP.F16.F32.PACK_AB R128, R0, R183 ;  /* 0x000000b70080723e */ /* 0x000fe200000000ff */
[----:B------:R0:W-:Y:S04]  /*27d00*/  STG.E.128 desc[UR6][R176.64], R100 ;  /* 0x00000064b0007986 */ /* 0x0001e8000c101d06 */
[----:B------:R0:W-:Y:S02]  /*27d10*/  STG.E.128 desc[UR6][R178.64], R128 ;  /* 0x00000080b2007986 */ /* 0x0001e4000c101d06 */
.L_x_32504:
[----:B0-----:R-:W0:Y:S01]  /*27d20*/  LDC.64 R96, c[0x0][0x380] ;  /* 0x0000e000ff607b82 */ /* 0x001e220000000a00 */
[----:B------:R-:W-:Y:S01]  /*27d30*/  UPLOP3.LUT UP0, UPT, UPT, UPT, UP0, 0x40, 0x4 ;  /* 0x000000000004789c */ /* 0x000fe20003f0e800 */
[----:B0-----:R-:W-:-:S04]  /*27d40*/  IADD3 R154, PT, PT, R154, R96, RZ ;  /* 0x000000609a9a7210 */ /* 0x001fc80007ffe0ff */
[----:B------:R-:W-:-:S13]  /*27d50*/  ISETP.GE.AND P0, PT, R154, R97, PT ;  /* 0x000000619a00720c */ /* 0x000fda0003f06270 */
[----:B------:R-:W-:Y:S05]  /*27d60*/  @!P0 BRA `(.L_x_32505) ;  /* 0xfffffd8c00648947 */ /* 0x000fea000383ffff */
[----:B------:R-:W-:Y:S05]  /*27d70*/  EXIT ;  /* 0x000000000000794d */ /* 0x000fea0003800000 */
.L_x_32506:
        /* <DEDUP_REMOVED lines=16> */
.L_x_42402:


//--------------------- .text._ZN10layer_norm13ln_fwd_kernelINS_13Kernel_traitsIf6__halffS2_fjLj7168ELj1ELj1ELj4ELj16ENS_18Kernel_traits_baseILj7168EfS2_fS2_fjLj128EEEEELb0ELb0ELb0ELb0EEEvNS_9FwdParamsE --------------------------
	.section	.text._ZN10layer_norm13ln_fwd_kernelINS_13Kernel_traitsIf6__halffS2_fjLj7168ELj1ELj1ELj4ELj16ENS_18Kernel_traits_baseILj7168EfS2_fS2_fjLj128EEEEELb0ELb0ELb0ELb0EEEvNS_9FwdParamsE,"ax",@progbits
	.align	128
        .global         _ZN10layer_norm13ln_fwd_kernelINS_13Kernel_traitsIf6__halffS2_fjLj7168ELj1ELj1ELj4ELj16ENS_18Kernel_traits_baseILj7168EfS2_fS2_fjLj128EEEEELb0ELb0ELb0ELb0EEEvNS_9FwdParamsE
        .type           _ZN10layer_norm13ln_fwd_kernelINS_13Kernel_traitsIf6__halffS2_fjLj7168ELj1ELj1ELj4ELj16ENS_18Kernel_traits_baseILj7168EfS2_fS2_fjLj128EEEEELb0ELb0ELb0ELb0EEEvNS_9FwdParamsE,@function
        .size           _ZN10layer_norm13ln_fwd_kernelINS_13Kernel_traitsIf6__halffS2_fjLj7168ELj1ELj1ELj4ELj16ENS_18Kernel_traits_baseILj7168EfS2_fS2_fjLj128EEEEELb0ELb0ELb0ELb0EEEvNS_9FwdParamsE,(.L_x_42403 - _ZN10layer_norm13ln_fwd_kernelINS_13Kernel_traitsIf6__halffS2_fjLj7168ELj1ELj1ELj4ELj16ENS_18Kernel_traits_baseILj7168EfS2_fS2_fjLj128EEEEELb0ELb0ELb0ELb0EEEvNS_9FwdParamsE)
        .other          _ZN10layer_norm13ln_fwd_kernelINS_13Kernel_traitsIf6__halffS2_fjLj7168ELj1ELj1ELj4ELj16ENS_18Kernel_traits_baseILj7168EfS2_fS2_fjLj128EEEEELb0ELb0ELb0ELb0EEEvNS_9FwdParamsE,@"STO_CUDA_ENTRY STV_DEFAULT"
_ZN10layer_norm13ln_fwd_kernelINS_13Kernel_traitsIf6__halffS2_fjLj7168ELj1ELj1ELj4ELj16ENS_18Kernel_traits_baseILj7168EfS2_fS2_fjLj128EEEEELb0ELb0ELb0ELb0EEEvNS_9FwdParamsE:
.text._ZN10layer_norm13ln_fwd_kernelINS_13Kernel_traitsIf6__halffS2_fjLj7168ELj1ELj1ELj4ELj16ENS_18Kernel_traits_baseILj7168EfS2_fS2_fjLj128EEEEELb0ELb0ELb0ELb0EEEvNS_9FwdParamsE:
        /* <DEDUP_REMOVED lines=89> */
.L_x_32508:
        /* <DEDUP_REMOVED lines=36> */
[----:B------:R3:W5:Y:S01]  /*07d0*/  @P2 LDG.E.128 R32, desc[UR6][R74.64+0x10] ;  /* 0x000010064a202981 */ /* 0x000762000c1e1d00 */
        /* <DEDUP_REMOVED lines=14> */
[----:B---3--:R-:W-:Y:S01]  /*08c0*/  CS2R R74, SRZ ;  /* 0x00000000004a7805 */ /* 0x008fe2000001ff00 */
[----:B------:R1:W5:Y:S01]  /*08d0*/  @P4 LDG.E.128 R16, desc[UR6][R78.64+0x10] ;  /* 0x000010064e104981 */ /* 0x000362000c1e1d00 */
[----:B--2---:R-:W-:Y:S01]  /*08e0*/  @P6 IMAD.WIDE.U32 R68, R127, 0x20, R82 ;  /* 0x000000207f446825 */ /* 0x004fe200078e0052 */
[----:B------:R-:W-:Y:S02]  /*08f0*/  CS2R R82, SRZ ;  /* 0x0000000000527805 */ /* 0x000fe4000001ff00 */
[----:B0-----:R-:W-:Y:S01]  /*0900*/  CS2R R76, SRZ ;  /* 0x00000000004c7805 */ /* 0x001fe2000001ff00 */
[----:B------:R-:W5:Y:S01]  /*0910*/  @P5 LDG.E.128 R12, desc[UR6][R80.64] ;  /* 0x00000006500c5981 */ /* 0x000f62000c1e1d00 */
[----:B------:R-:W-:-:S02]  /*0920*/  CS2R R72, SRZ ;  /* 0x0000000000487805 */ /* 0x000fc4000001ff00 */
[----:B------:R-:W-:Y:S02]  /*0930*/  CS2R R70, SRZ ;  /* 0x0000000000467805 */ /* 0x000fe4000001ff00 */
[----:B------:R-:W-:Y:S01]  /*0940*/  @P6 CS2R R58, SRZ ;  /* 0x00000000003a6805 */ /* 0x000fe2000001ff00 */
[----:B------:R0:W5:Y:S01]  /*0950*/  @P5 LDG.E.128 R8, desc[UR6][R80.64+0x10] ;  /* 0x0000100650085981 */ /* 0x000162000c1e1d00 */
[----:B------:R-:W-:Y:S02]  /*0960*/  @P6 CS2R R56, SRZ ;  /* 0x0000000000386805 */ /* 0x000fe4000001ff00 */
[----:B-1----:R-:W-:Y:S02]  /*0970*/  CS2R R78, SRZ ;  /* 0x00000000004e7805 */ /* 0x002fe4000001ff00 */
[----:B------:R-:W-:Y:S01]  /*0980*/  @P6 CS2R R62, SRZ ;  /* 0x00000000003e6805 */ /* 0x000fe2000001ff00 */
[----:B------:R-:W5:Y:S01]  /*0990*/  @P6 LDG.E.128 R4, desc[UR6][R68.64] ;  /* 0x0000000644046981 */ /* 0x000f62000c1e1d00 */
[----:B------:R-:W-:-:S03]  /*09a0*/  @P6 CS2R R60, SRZ ;  /* 0x00000000003c6805 */ /* 0x000fc6000001ff00 */
[----:B------:R1:W5:Y:S01]  /*09b0*/  @P6 LDG.E.128 R64, desc[UR6][R68.64+0x10] ;  /* 0x0000100644406981 */ /* 0x000362000c1e1d00 */
[----:B0-----:R-:W-:Y:S02]  /*09c0*/  CS2R R80, SRZ ;  /* 0x0000000000507805 */ /* 0x001fe4000001ff00 */
[----:B-1----:R-:W-:-:S07]  /*09d0*/  CS2R R68, SRZ ;  /* 0x0000000000447805 */ /* 0x002fce000001ff00 */
.L_x_32509:
[----:B------:R-:W-:Y:S05]  /*09e0*/  BSYNC.RECONVERGENT B0 ;  /* 0x0000000000007941 */ /* 0x000fea0003800200 */
.L_x_32507:
        /* <DEDUP_REMOVED lines=24> */
.L_x_32556:
        /* <DEDUP_REMOVED lines=41> */
.L_x_32512:
[--C-:B-----5:R-:W-:Y:S02]  /*0e00*/  HADD2.F32 R169, -RZ, R164.reuse.H0_H0 ;  /* 0x200000a4ffa97230 */ /* 0x120fe40000004100 */
[----:B------:R-:W-:Y:S02]  /*0e10*/  HADD2.F32 R171, -RZ, R164.H1_H1 ;  /* 0x300000a4ffab7230 */ /* 0x000fe40000004100 */
        /* <DEDUP_REMOVED lines=13> */
[----:B------:R-:W-:-:S07]  /*0ef0*/  FMUL.FTZ R171, R187, R0 ;  /* 0x00000000bbab7220 */ /* 0x000fce0000410000 */
.L_x_32513:
[----:B------:R-:W0:Y:S01]  /*0f00*/  LDC.64 R178, c[0x0][0x3a8] ;  /* 0x0000ea00ffb27b82 */ /* 0x000e220000000a00 */
[C---:B------:R-:W-:Y:S01]  /*0f10*/  IADD3 R176, PT, PT, R174.reuse, 0x80, RZ ;  /* 0x00000080aeb07810 */ /* 0x040fe20007ffe0ff */
[----:B0-----:R-:W-:-:S05]  /*0f20*/  IMAD.WIDE.U32 R178, R174, 0x20, R178 ;  /* 0x00000020aeb27825 */ /* 0x001fca00078e00b2 */
[----:B------:R0:W-:Y:S04]  /*0f30*/  STG.E.128 desc[UR6][R178.64], R164 ;  /* 0x000000a4b2007986 */ /* 0x0001e8000c101d06 */
[----:B------:R0:W-:Y:S02]  /*0f40*/  STG.E.128 desc[UR6][R178.64+0x10], R168 ;  /* 0x000010a8b2007986 */ /* 0x0001e4000c101d06 */
.L_x_32511:
[----:B------:R-:W-:Y:S05]  /*0f50*/  BSYNC.RECONVERGENT B0 ;  /* 0x0000000000007941 */ /* 0x000fea0003800200 */
.L_x_32510:
        /* <DEDUP_REMOVED lines=12> */
[----:B------:R-:W2:Y:S04]  /*1020*/  LDG.E.128 R184, desc[UR6][R124.64] ;  /* 0x000000067cb87981 */ /* 0x000ea8000c1e1d00 */
[----:B------:R-:W3:Y:S01]  /*1030*/  LDG.E.128 R188, desc[UR6][R124.64+0x10] ;  /* 0x000010067cbc7981 */ /* 0x000ee2000c1e1d00 */
[--C-:B-----5:R-:W-:Y:S02]  /*1040*/  HADD2.F32 R127, -RZ, R120.reuse.H0_H0 ;  /* 0x20000078ff7f7230 */ /* 0x120fe40000004100 */
[----:B------:R-:W-:Y:S02]  /*1050*/  HADD2.F32 R126, -RZ, R120.H1_H1 ;  /* 0x30000078ff7e7230 */ /* 0x000fe40000004100 */
[--C-:B------:R-:W-:Y:S02]  /*1060*/  HADD2.F32 R177, -RZ, R121.reuse.H0_H0 ;  /* 0x20000079ffb17230 */ /* 0x100fe40000004100 */
[----:B0-----:R-:W-:-:S02]  /*1070*/  HADD2.F32 R178, -RZ, R121.H1_H1 ;  /* 0x30000079ffb27230 */ /* 0x001fc40000004100 */
        /* <DEDUP_REMOVED lines=13> */
.L_x_32516:
[--C-:B-----5:R-:W-:Y:S02]  /*1150*/  HADD2.F32 R125, -RZ, R120.reuse.H0_H0 ;  /* 0x20000078ff7d7230 */ /* 0x120fe40000004100 */
[----:B------:R-:W-:Y:S02]  /*1160*/  HADD2.F32 R127, -RZ, R120.H1_H1 ;  /* 0x30000078ff7f7230 */ /* 0x000fe40000004100 */
[--C-:B------:R-:W-:Y:S02]  /*1170*/  HADD2.F32 R177, -RZ, R121.reuse.H0_H0 ;  /* 0x20000079ffb17230 */ /* 0x100fe40000004100 */
[-C--:B------:R-:W-:Y:S01]  /*1180*/  FMUL.FTZ R120, R125, R0.reuse ;  /* 0x000000007d787220 */ /* 0x080fe20000410000 */
[----:B0-----:R-:W-:Y:S02]  /*1190*/  HADD2.F32 R179, -RZ, R121.H1_H1 ;  /* 0x30000079ffb37230 */ /* 0x001fe40000004100 */
        /* <DEDUP_REMOVED lines=11> */
.L_x_32517:
[----:B------:R-:W0:Y:S02]  /*1250*/  LDC.64 R178, c[0x0][0x3a8] ;  /* 0x0000ea00ffb27b82 */ /* 0x000e240000000a00 */
[C---:B0-----:R-:W-:Y:S01]  /*1260*/  IMAD.WIDE.U32 R178, R176.reuse, 0x20, R178 ;  /* 0x00000020b0b27825 */ /* 0x041fe200078e00b2 */
[----:B------:R-:W-:-:S04]  /*1270*/  IADD3 R176, PT, PT, R176, 0x80, RZ ;  /* 0x00000080b0b07810 */ /* 0x000fc80007ffe0ff */
[----:B------:R1:W-:Y:S04]  /*1280*/  STG.E.128 desc[UR6][R178.64], R120 ;  /* 0x00000078b2007986 */ /* 0x0003e8000c101d06 */
[----:B------:R1:W-:Y:S02]  /*1290*/  STG.E.128 desc[UR6][R178.64+0x10], R124 ;  /* 0x0000107cb2007986 */ /* 0x0003e4000c101d06 */
.L_x_32515:
[----:B------:R-:W-:Y:S05]  /*12a0*/  BSYNC.RECONVERGENT B0 ;  /* 0x0000000000007941 */ /* 0x000fea0003800200 */
.L_x_32514:
        /* <DEDUP_REMOVED lines=12> */
[----:B------:R-:W2:Y:S04]  /*1370*/  LDG.E.128 R184, desc[UR6][R132.64] ;  /* 0x0000000684b87981 */ /* 0x000ea8000c1e1d00 */
[----:B------:R-:W3:Y:S01]  /*1380*/  LDG.E.128 R188, desc[UR6][R132.64+0x10] ;  /* 0x0000100684bc7981 */ /* 0x000ee2000c1e1d00 */
[--C-:B-----5:R-:W-:Y:S02]  /*1390*/  HADD2.F32 R135, -RZ, R128.reuse.H0_H0 ;  /* 0x20000080ff877230 */ /* 0x120fe40000004100 */
[----:B------:R-:W-:Y:S02]  /*13a0*/  HADD2.F32 R134, -RZ, R128.H1_H1 ;  /* 0x30000080ff867230 */ /* 0x000fe40000004100 */
[--C-:B------:R-:W-:Y:S02]  /*13b0*/  HADD2.F32 R177, -RZ, R129.reuse.H0_H0 ;  /* 0x20000081ffb17230 */ /* 0x100fe40000004100 */
[----:B01----:R-:W-:-:S02]  /*13c0*/  HADD2.F32 R178, -RZ, R129.H1_H1 ;  /* 0x30000081ffb27230 */ /* 0x003fc40000004100 */
        /* <DEDUP_REMOVED lines=13> */
.L_x_32520:
        /* <DEDUP_REMOVED lines=16> */
.L_x_32521:
[----:B------:R-:W0:Y:S02]  /*15a0*/  LDC.64 R178, c[0x0][0x3a8] ;  /* 0x0000ea00ffb27b82 */ /* 0x000e240000000a00 */
[C---:B0-----:R-:W-:Y:S01]  /*15b0*/  IMAD.WIDE.U32 R178, R176.reuse, 0x20, R178 ;  /* 0x00000020b0b27825 */ /* 0x041fe200078e00b2 */
[----:B------:R-:W-:-:S04]  /*15c0*/  IADD3 R176, PT, PT, R176, 0x80, RZ ;  /* 0x00000080b0b07810 */ /* 0x000fc80007ffe0ff */
[----:B------:R2:W-:Y:S04]  /*15d0*/  STG.E.128 desc[UR6][R178.64], R128 ;  /* 0x00000080b2007986 */ /* 0x0005e8000c101d06 */
[----:B------:R2:W-:Y:S02]  /*15e0*/  STG.E.128 desc[UR6][R178.64+0x10], R132 ;  /* 0x00001084b2007986 */ /* 0x0005e4000c101d06 */
.L_x_32519:
[----:B------:R-:W-:Y:S05]  /*15f0*/  BSYNC.RECONVERGENT B0 ;  /* 0x0000000000007941 */ /* 0x000fea0003800200 */
.L_x_32518:
        /* <DEDUP_REMOVED lines=11> */
[----:B------:R-:W3:Y:S04]  /*16b0*/  LDG.E.128 R184, desc[UR6][R140.64] ;  /* 0x000000068cb87981 */ /* 0x000ee8000c1e1d00 */
[----:B------:R-:W4:Y:S01]  /*16c0*/  LDG.E.128 R188, desc[UR6][R140.64+0x10] ;  /* 0x000010068cbc7981 */ /* 0x000f22000c1e1d00 */
[--C-:B-----5:R-:W-:Y:S02]  /*16d0*/  HADD2.F32 R143, -RZ, R136.reuse.H0_H0 ;  /* 0x20000088ff8f7230 */ /* 0x120fe40000004100 */
[----:B------:R-:W-:Y:S02]  /*16e0*/  HADD2.F32 R142, -RZ, R136.H1_H1 ;  /* 0x30000088ff8e7230 */ /* 0x000fe40000004100 */
[--C-:B------:R-:W-:Y:S02]  /*16f0*/  HADD2.F32 R177, -RZ, R137.reuse.H0_H0 ;  /* 0x20000089ffb17230 */ /* 0x100fe40000004100 */
[----:B012---:R-:W-:-:S02]  /*1700*/  HADD2.F32 R178, -RZ, R137.H1_H1 ;  /* 0x30000089ffb27230 */ /* 0x007fc40000004100 */
[--C-:B------:R-:W-:Y:S02]  /*1710*/  HADD2.F32 R179, -RZ, R138.reuse.H0_H0 ;  /* 0x2000008affb37230 */ /* 0x100fe40000004100 */
[----:B------:R-:W-:Y:S02]  /*1720*/  HADD2.F32 R182, -RZ, R138.H1_H1 ;  /* 0x3000008affb67230 */ /* 0x000fe40000004100 */
[--C-:B------:R-:W-:Y:S02]  /*1730*/  HADD2.F32 R183, -RZ, R139.reuse.H0_H0 ;  /* 0x2000008bffb77230 */ /* 0x100fe40000004100 */
[----:B------:R-:W-:Y:S02]  /*1740*/  HADD2.F32 R192, -RZ, R139.H1_H1 ;  /* 0x3000008bffc07230 */ /* 0x000fe40000004100 */
[-C--:B---3--:R-:W-:Y:S01]  /*1750*/  FFMA.FTZ R136, R143, R0.reuse, R184 ;  /* 0x000000008f887223 */ /* 0x088fe200000100b8 */
[-C--:B------:R-:W-:Y:S01]  /*1760*/  FFMA.FTZ R137, R142, R0.reuse, R185 ;  /* 0x000000008e897223 */ /* 0x080fe200000100b9 */
[-C--:B------:R-:W-:Y:S01]  /*1770*/  FFMA.FTZ R138, R177, R0.reuse, R186 ;  /* 0x00000000b18a7223 */ /* 0x080fe200000100ba */
[-C--:B------:R-:W-:Y:S01]  /*1780*/  FFMA.FTZ R139, R178, R0.reuse, R187 ;  /* 0x00000000b28b7223 */ /* 0x080fe200000100bb */
[-C--:B----4-:R-:W-:Y:S01]  /*1790*/  FFMA.FTZ R140, R179, R0.reuse, R188 ;  /* 0x00000000b38c7223 */ /* 0x090fe200000100bc */
[-C--:B------:R-:W-:Y:S01]  /*17a0*/  FFMA.FTZ R141, R182, R0.reuse, R189 ;  /* 0x00000000b68d7223 */ /* 0x080fe200000100bd */
[-C--:B------:R-:W-:Y:S01]  /*17b0*/  FFMA.FTZ R142, R183, R0.reuse, R190 ;  /* 0x00000000b78e7223 */ /* 0x080fe200000100be */
[----:B------:R-:W-:Y:S01]  /*17c0*/  FFMA.FTZ R143, R192, R0, R191 ;  /* 0x00000000c08f7223 */ /* 0x000fe200000100bf */
[----:B------:R-:W-:Y:S06]  /*17d0*/  BRA `(.L_x_32525) ;  /* 0x0000000000407947 */ /* 0x000fec0003800000 */
.L_x_32524:
        /* <DEDUP_REMOVED lines=16> */
.L_x_32525:
[----:B------:R-:W0:Y:S02]  /*18e0*/  LDC.64 R178, c[0x0][0x3a8] ;  /* 0x0000ea00ffb27b82 */ /* 0x000e240000000a00 */
[C---:B0-----:R-:W-:Y:S01]  /*18f0*/  IMAD.WIDE.U32 R178, R176.reuse, 0x20, R178 ;  /* 0x00000020b0b27825 */ /* 0x041fe200078e00b2 */
[----:B------:R-:W-:-:S04]  /*1900*/  IADD3 R176, PT, PT, R176, 0x80, RZ ;  /* 0x00000080b0b07810 */ /* 0x000fc80007ffe0ff */
[----:B------:R3:W-:Y:S04]  /*1910*/  STG.E.128 desc[UR6][R178.64], R136 ;  /* 0x00000088b2007986 */ /* 0x0007e8000c101d06 */
[----:B------:R3:W-:Y:S02]  /*1920*/  STG.E.128 desc[UR6][R178.64+0x10], R140 ;  /* 0x0000108cb2007986 */ /* 0x0007e4000c101d06 */
.L_x_32523:
[----:B------:R-:W-:Y:S05]  /*1930*/  BSYNC.RECONVERGENT B0 ;  /* 0x0000000000007941 */ /* 0x000fea0003800200 */
.L_x_32522:
        /* <DEDUP_REMOVED lines=11> */
[----:B------:R-:W4:Y:S04]  /*19f0*/  LDG.E.128 R184, desc[UR6][R148.64] ;  /* 0x0000000694b87981 */ /* 0x000f28000c1e1d00 */
[----:B------:R-:W4:Y:S01]  /*1a00*/  LDG.E.128 R188, desc[UR6][R148.64+0x10] ;  /* 0x0000100694bc7981 */ /* 0x000f22000c1e1d00 */
[--C-:B-----5:R-:W-:Y:S02]  /*1a10*/  HADD2.F32 R151, -RZ, R144.reuse.H0_H0 ;  /* 0x20000090ff977230 */ /* 0x120fe40000004100 */
[----:B------:R-:W-:Y:S02]  /*1a20*/  HADD2.F32 R150, -RZ, R144.H1_H1 ;  /* 0x30000090ff967230 */ /* 0x000fe40000004100 */
[--C-:B------:R-:W-:Y:S02]  /*1a30*/  HADD2.F32 R177, -RZ, R145.reuse.H0_H0 ;  /* 0x20000091ffb17230 */ /* 0x100fe40000004100 */
[----:B0123--:R-:W-:-:S02]  /*1a40*/  HADD2.F32 R178, -RZ, R145.H1_H1 ;  /* 0x30000091ffb27230 */ /* 0x00ffc40000004100 */
[--C-:B------:R-:W-:Y:S02]  /*1a50*/  HADD2.F32 R179, -RZ, R146.reuse.H0_H0 ;  /* 0x20000092ffb37230 */ /* 0x100fe40000004100 */
[----:B------:R-:W-:Y:S02]  /*1a60*/  HADD2.F32 R182, -RZ, R146.H1_H1 ;  /* 0x30000092ffb67230 */ /* 0x000fe40000004100 */
[--C-:B------:R-:W-:Y:S02]  /*1a70*/  HADD2.F32 R183, -RZ, R147.reuse.H0_H0 ;  /* 0x20000093ffb77230 */ /* 0x100fe40000004100 */
[----:B------:R-:W-:Y:S02]  /*1a80*/  HADD2.F32 R192, -RZ, R147.H1_H1 ;  /* 0x30000093ffc07230 */ /* 0x000fe40000004100 */
[-C--:B----4-:R-:W-:Y:S01]  /*1a90*/  FFMA.FTZ R144, R151, R0.reuse, R184 ;  /* 0x0000000097907223 */ /* 0x090fe200000100b8 */
[-C--:B------:R-:W-:Y:S01]  /*1aa0*/  FFMA.FTZ R145, R150, R0.reuse, R185 ;  /* 0x0000000096917223 */ /* 0x080fe200000100b9 */
[-C--:B------:R-:W-:Y:S01]  /*1ab0*/  FFMA.FTZ R146, R177, R0.reuse, R186 ;  /* 0x00000000b1927223 */ /* 0x080fe200000100ba */
[-C--:B------:R-:W-:Y:S01]  /*1ac0*/  FFMA.FTZ R147, R178, R0.reuse, R187 ;  /* 0x00000000b2937223 */ /* 0x080fe200000100bb */
[-C--:B------:R-:W-:Y:S01]  /*1ad0*/  FFMA.FTZ R148, R179, R0.reuse, R188 ;  /* 0x00000000b3947223 */ /* 0x080fe200000100bc */
[-C--:B------:R-:W-:Y:S01]  /*1ae0*/  FFMA.FTZ R149, R182, R0.reuse, R189 ;  /* 0x00000000b6957223 */ /* 0x080fe200000100bd */
[-C--:B------:R-:W-:Y:S01]  /*1af0*/  FFMA.FTZ R150, R183, R0.reuse, R190 ;  /* 0x00000000b7967223 */ /* 0x080fe200000100be */
[----:B------:R-:W-:Y:S01]  /*1b00*/  FFMA.FTZ R151, R192, R0, R191 ;  /* 0x00000000c0977223 */ /* 0x000fe200000100bf */
[----:B------:R-:W-:Y:S06]  /*1b10*/  BRA `(.L_x_32529) ;  /* 0x0000000000407947 */ /* 0x000fec0003800000 */
.L_x_32528:
[--C-:B-----5:R-:W-:Y:S02]  /*1b20*/  HADD2.F32 R149, -RZ, R144.reuse.H0_H0 ;  /* 0x20000090ff957230 */ /* 0x120fe40000004100 */
[----:B------:R-:W-:Y:S02]  /*1b30*/  HADD2.F32 R151, -RZ, R144.H1_H1 ;  /* 0x30000090ff977230 */ /* 0x000fe40000004100 */
[--C-:B------:R-:W-:Y:S02]  /*1b40*/  HADD2.F32 R177, -RZ, R145.reuse.H0_H0 ;  /* 0x20000091ffb17230 */ /* 0x100fe40000004100 */
[-C--:B------:R-:W-:Y:S01]  /*1b50*/  FMUL.FTZ R144, R149, R0.reuse ;  /* 0x0000000095907220 */ /* 0x080fe20000410000 */
[----:B0123--:R-:W-:Y:S02]  /*1b60*/  HADD2.F32 R179, -RZ, R145.H1_H1 ;  /* 0x30000091ffb37230 */ /* 0x00ffe40000004100 */
        /* <DEDUP_REMOVED lines=11> */
.L_x_32529:
[----:B------:R-:W0:Y:S02]  /*1c20*/  LDC.64 R178, c[0x0][0x3a8] ;  /* 0x0000ea00ffb27b82 */ /* 0x000e240000000a00 */
[C---:B0-----:R-:W-:Y:S01]  /*1c30*/  IMAD.WIDE.U32 R178, R176.reuse, 0x20, R178 ;  /* 0x00000020b0b27825 */ /* 0x041fe200078e00b2 */
[----:B------:R-:W-:-:S04]  /*1c40*/  IADD3 R176, PT, PT, R176, 0x80, RZ ;  /* 0x00000080b0b07810 */ /* 0x000fc80007ffe0ff */
[----:B------:R4:W-:Y:S04]  /*1c50*/  STG.E.128 desc[UR6][R178.64], R144 ;  /* 0x00000090b2007986 */ /* 0x0009e8000c101d06 */
[----:B------:R4:W-:Y:S02]  /*1c60*/  STG.E.128 desc[UR6][R178.64+0x10], R148 ;  /* 0x00001094b2007986 */ /* 0x0009e4000c101d06 */
.L_x_32527:
[----:B------:R-:W-:Y:S05]  /*1c70*/  BSYNC.RECONVERGENT B0 ;  /* 0x0000000000007941 */ /* 0x000fea0003800200 */
.L_x_32526:
        /* <DEDUP_REMOVED lines=12> */
[----:B------:R-:W2:Y:S01]  /*1d40*/  LDG.E.128 R188, desc[UR6][R156.64+0x10] ;  /* 0x000010069cbc7981 */ /* 0x000ea2000c1e1d00 */
[--C-:B-----5:R-:W-:Y:S02]  /*1d50*/  HADD2.F32 R159, -RZ, R152.reuse.H0_H0 ;  /* 0x20000098ff9f7230 */ /* 0x120fe40000004100 */
[----:B------:R-:W-:Y:S02]  /*1d60*/  HADD2.F32 R158, -RZ, R152.H1_H1 ;  /* 0x30000098ff9e7230 */ /* 0x000fe40000004100 */
[--C-:B------:R-:W-:Y:S02]  /*1d70*/  HADD2.F32 R177, -RZ, R153.reuse.H0_H0 ;  /* 0x20000099ffb17230 */ /* 0x100fe40000004100 */
[----:B-1234-:R-:W-:-:S02]  /*1d80*/  HADD2.F32 R178, -RZ, R153.H1_H1 ;  /* 0x30000099ffb27230 */ /* 0x01efc40000004100 */
[--C-:B------:R-:W-:Y:S02]  /*1d90*/  HADD2.F32 R179, -RZ, R154.reuse.H0_H0 ;  /* 0x2000009affb37230 */ /* 0x100fe40000004100 */
[----:B------:R-:W-:Y:S02]  /*1da0*/  HADD2.F32 R182, -RZ, R154.H1_H1 ;  /* 0x3000009affb67230 */ /* 0x000fe40000004100 */
[--C-:B------:R-:W-:Y:S02]  /*1db0*/  HADD2.F32 R183, -RZ, R155.reuse.H0_H0 ;  /* 0x2000009bffb77230 */ /* 0x100fe40000004100 */
[----:B------:R-:W-:Y:S02]  /*1dc0*/  HADD2.F32 R192, -RZ, R155.H1_H1 ;  /* 0x3000009bffc07230 */ /* 0x000fe40000004100 */
[-C--:B------:R-:W-:Y:S01]  /*1dd0*/  FFMA.FTZ R152, R159, R0.reuse, R184 ;  /* 0x000000009f987223 */ /* 0x080fe200000100b8 */
        /* <DEDUP_REMOVED lines=8> */
.L_x_32532:
[--C-:B-----5:R-:W-:Y:S02]  /*1e60*/  HADD2.F32 R157, -RZ, R152.reuse.H0_H0 ;  /* 0x20000098ff9d7230 */ /* 0x120fe40000004100 */
[----:B------:R-:W-:Y:S02]  /*1e70*/  HADD2.F32 R159, -RZ, R152.H1_H1 ;  /* 0x30000098ff9f7230 */ /* 0x000fe40000004100 */
[--C-:B------:R-:W-:Y:S02]  /*1e80*/  HADD2.F32 R177, -RZ, R153.reuse.H0_H0 ;  /* 0x20000099ffb17230 */ /* 0x100fe40000004100 */
[-C--:B------:R-:W-:Y:S01]  /*1e90*/  FMUL.FTZ R152, R157, R0.reuse ;  /* 0x000000009d987220 */ /* 0x080fe20000410000 */
[----:B-1234-:R-:W-:Y:S02]  /*1ea0*/  HADD2.F32 R179, -RZ, R153.H1_H1 ;  /* 0x30000099ffb37230 */ /* 0x01efe40000004100 */
        /* <DEDUP_REMOVED lines=11> */
.L_x_32533:
[----:B------:R-:W0:Y:S02]  /*1f60*/  LDC.64 R178, c[0x0][0x3a8] ;  /* 0x0000ea00ffb27b82 */ /* 0x000e240000000a00 */
[C---:B0-----:R-:W-:Y:S01]  /*1f70*/  IMAD.WIDE.U32 R178, R176.reuse, 0x20, R178 ;  /* 0x00000020b0b27825 */ /* 0x041fe200078e00b2 */
[----:B------:R-:W-:-:S04]  /*1f80*/  IADD3 R176, PT, PT, R176, 0x80, RZ ;  /* 0x00000080b0b07810 */ /* 0x000fc80007ffe0ff */
[----:B------:R0:W-:Y:S04]  /*1f90*/  STG.E.128 desc[UR6][R178.64], R152 ;  /* 0x00000098b2007986 */ /* 0x0001e8000c101d06 */
[----:B------:R0:W-:Y:S02]  /*1fa0*/  STG.E.128 desc[UR6][R178.64+0x10], R156 ;  /* 0x0000109cb2007986 */ /* 0x0001e4000c101d06 */
.L_x_32531:
[----:B------:R-:W-:Y:S05]  /*1fb0*/  BSYNC.RECONVERGENT B0 ;  /* 0x0000000000007941 */ /* 0x000fea0003800200 */
.L_x_32530:
        /* <DEDUP_REMOVED lines=12> */
[----:B------:R0:W2:Y:S01]  /*2080*/  LDG.E.128 R188, desc[UR6][R162.64+0x10] ;  /* 0x00001006a2bc7981 */ /* 0x0000a2000c1e1d00 */
        /* <DEDUP_REMOVED lines=10> */
[-C--:B0-----:R-:W-:Y:S01]  /*2130*/  FFMA.FTZ R162, R177, R0.reuse, R186 ;  /* 0x00000000b1a27223 */ /* 0x081fe200000100ba */
[-C--:B------:R-:W-:Y:S01]  /*2140*/  FFMA.FTZ R163, R178, R0.reuse, R187 ;  /* 0x00000000b2a37223 */ /* 0x080fe200000100bb */
[-C--:B------:R-:W-:Y:S01]  /*2150*/  FFMA.FTZ R116, R117, R0.reuse, R188 ;  /* 0x0000000075747223 */ /* 0x080fe200000100bc */
[-C--:B------:R-:W-:Y:S01]  /*2160*/  FFMA.FTZ R117, R118, R0.reuse, R189 ;  /* 0x0000000076757223 */ /* 0x080fe200000100bd */
[-C--:B------:R-:W-:Y:S01]  /*2170*/  FFMA.FTZ R118, R179, R0.reuse, R190 ;  /* 0x00000000b3767223 */ /* 0x080fe200000100be */
[----:B------:R-:W-:Y:S01]  /*2180*/  FFMA.FTZ R119, R182, R0, R191 ;  /* 0x00000000b6777223 */ /* 0x000fe200000100bf */
[----:B------:R-:W-:Y:S06]  /*2190*/  BRA `(.L_x_32537) ;  /* 0x0000000000407947 */ /* 0x000fec0003800000 */
.L_x_32536:
[--C-:B-----5:R-:W-:Y:S02]  /*21a0*/  HADD2.F32 R161, -RZ, R116.reuse.H0_H0 ;  /* 0x20000074ffa17230 */ /* 0x120fe40000004100 */
[----:B------:R-:W-:Y:S02]  /*21b0*/  HADD2.F32 R163, -RZ, R116.H1_H1 ;  /* 0x30000074ffa37230 */ /* 0x000fe40000004100 */
[----:B------:R-:W-:Y:S02]  /*21c0*/  HADD2.F32 R177, -RZ, R117.H0_H0 ;  /* 0x20000075ffb17230 */ /* 0x000fe40000004100 */
[-C--:B------:R-:W-:Y:S01]  /*21d0*/  FMUL.FTZ R160, R161, R0.reuse ;  /* 0x00000000a1a07220 */ /* 0x080fe20000410000 */
[----:B------:R-:W-:Y:S02]  /*21e0*/  HADD2.F32 R185, -RZ, R119.H0_H0 ;  /* 0x20000077ffb97230 */ /* 0x000fe40000004100 */
[----:B------:R-:W-:Y:S01]  /*21f0*/  FMUL.FTZ R161, R163, R0 ;  /* 0x00000000a3a17220 */ /* 0x000fe20000410000 */
[----:B------:R-:W-:-:S02]  /*2200*/  HADD2.F32 R117, -RZ, R117.H1_H1 ;  /* 0x30000075ff757230 */ /* 0x000fc40000004100 */
[-C--:B------:R-:W-:Y:S01]  /*2210*/  FMUL.FTZ R162, R177, R0.reuse ;  /* 0x00000000b1a27220 */ /* 0x080fe20000410000 */
[----:B------:R-:W-:Y:S02]  /*2220*/  HADD2.F32 R119, -RZ, R119.H1_H1 ;  /* 0x30000077ff777230 */ /* 0x000fe40000004100 */
[--C-:B-1234-:R-:W-:Y:S02]  /*2230*/  HADD2.F32 R179, -RZ, R118.reuse.H0_H0 ;  /* 0x20000076ffb37230 */ /* 0x11efe40000004100 */
[-C--:B------:R-:W-:Y:S01]  /*2240*/  FMUL.FTZ R163, R117, R0.reuse ;  /* 0x0000000075a37220 */ /* 0x080fe20000410000 */
[----:B------:R-:W-:Y:S02]  /*2250*/  HADD2.F32 R183, -RZ, R118.H1_H1 ;  /* 0x30000076ffb77230 */ /* 0x000fe40000004100 */
[-C--:B------:R-:W-:Y:S01]  /*2260*/  FMUL.FTZ R118, R185, R0.reuse ;  /* 0x00000000b9767220 */ /* 0x080fe20000410000 */
[-C--:B------:R-:W-:Y:S01]  /*2270*/  FMUL.FTZ R119, R119, R0.reuse ;  /* 0x0000000077777220 */ /* 0x080fe20000410000 */
[-C--:B------:R-:W-:Y:S01]  /*2280*/  FMUL.FTZ R116, R179, R0.reuse ;  /* 0x00000000b3747220 */ /* 0x080fe20000410000 */
[----:B------:R-:W-:-:S07]  /*2290*/  FMUL.FTZ R117, R183, R0 ;  /* 0x00000000b7757220 */ /* 0x000fce0000410000 */
.L_x_32537:
[----:B------:R-:W0:Y:S02]  /*22a0*/  LDC.64 R178, c[0x0][0x3a8] ;  /* 0x0000ea00ffb27b82 */ /* 0x000e240000000a00 */
[----:B0-----:R-:W-:-:S05]  /*22b0*/  IMAD.WIDE.U32 R176, R176, 0x20, R178 ;  /* 0x00000020b0b07825 */ /* 0x001fca00078e00b2 */
[----:B------:R0:W-:Y:S04]  /*22c0*/  STG.E.128 desc[UR6][R176.64], R160 ;  /* 0x000000a0b0007986 */ /* 0x0001e8000c101d06 */
[----:B------:R0:W-:Y:S02]  /*22d0*/  STG.E.128 desc[UR6][R176.64+0x10], R116 ;  /* 0x00001074b0007986 */ /* 0x0001e4000c101d06 */
.L_x_32535:
[----:B------:R-:W-:Y:S05]  /*22e0*/  BSYNC.RECONVERGENT B0 ;  /* 0x0000000000007941 */ /* 0x000fea0003800200 */
.L_x_32534:
[----:B------:R-:W-:Y:S01]  /*22f0*/  FADD.FTZ R0, RZ, R164 ;  /* 0x000000a4ff007221 */ /* 0x000fe20000010000 */
[----:B------:R-:W-:Y:S01]  /*2300*/  ISETP.GT.U32.AND P6, PT, R3, 0xff, PT ;  /* 0x000000ff0300780c */ /* 0x000fe20003fc4070 */
        /* <DEDUP_REMOVED lines=214> */
.L_x_32539:
[----:B------:R-:W-:Y:S05]  /*3070*/  BSYNC.RECONVERGENT B0 ;  /* 0x0000000000007941 */ /* 0x000fea0003800200 */
.L_x_32538:
        /* <DEDUP_REMOVED lines=13> */
.L_x_32541:
[----:B------:R-:W-:Y:S05]  /*3150*/  BSYNC.RECONVERGENT B0 ;  /* 0x0000000000007941 */ /* 0x000fea0003800200 */
.L_x_32540:
        /* <DEDUP_REMOVED lines=84> */
.L_x_32543:
[----:B------:R-:W-:Y:S05]  /*36a0*/  BSYNC.RECONVERGENT B0 ;  /* 0x0000000000007941 */ /* 0x000fea0003800200 */
.L_x_32542:
        /* <DEDUP_REMOVED lines=35> */
.L_x_32545:
[----:B------:R-:W-:Y:S05]  /*38e0*/  BSYNC.RECONVERGENT B0 ;  /* 0x0000000000007941 */ /* 0x000fea0003800200 */
.L_x_32544:
        /* <DEDUP_REMOVED lines=35> */
.L_x_32547:
[----:B------:R-:W-:Y:S05]  /*3b20*/  BSYNC.RECONVERGENT B0 ;  /* 0x0000000000007941 */ /* 0x000fea0003800200 */
.L_x_32546:
        /* <DEDUP_REMOVED lines=34> */
.L_x_32549:
[----:B------:R-:W-:Y:S05]  /*3d50*/  BSYNC.RECONVERGENT B0 ;  /* 0x0000000000007941 */ /* 0x000fea0003800200 */
.L_x_32548:
        /* <DEDUP_REMOVED lines=34> */
.L_x_32551:
[----:B------:R-:W-:Y:S05]  /*3f80*/  BSYNC.RECONVERGENT B0 ;  /* 0x0000000000007941 */ /* 0x000fea0003800200 */
.L_x_32550:
        /* <DEDUP_REMOVED lines=34> */
.L_x_32553:
[----:B------:R-:W-:Y:S05]  /*41b0*/  BSYNC.RECONVERGENT B0 ;  /* 0x0000000000007941 */ /* 0x000fea0003800200 */
.L_x_32552:
        /* <DEDUP_REMOVED lines=31> */
[----:B------:R-:W-:-:S05]  /*43b0*/  F2FP.F16.F32.PACK_AB R184, R180, R179 ;  /* 0x000000b3b4b8723e */ /* 0x000fca00000000ff */
[----:B------:R0:W-:Y:S02]  /*43c0*/  STG.E.128 desc[UR6][R174.64], R184 ;  /* 0x000000b8ae007986 */ /* 0x0001e4000c101d06 */
.L_x_32555:
[----:B------:R-:W-:Y:S05]  /*43d0*/  BSYNC.RECONVERGENT B0 ;  /* 0x0000000000007941 */ /* 0x000fea0003800200 */
.L_x_32554:
[----:B0-----:R-:W0:Y:S01]  /*43e0*/  LDC.64 R174, c[0x0][0x380] ;  /* 0x0000e000ffae7b82 */ /* 0x001e220000000a00 */
[----:B------:R-:W-:Y:S01]  /*43f0*/  UPLOP3.LUT UP1, UPT, UPT, UPT, UP1, 0x40, 0x4 ;  /* 0x000000000004789c */ /* 0x000fe20003f2e810 */
[----:B0-----:R-:W-:-:S04]  /*4400*/  IADD3 R2, PT, PT, R2, R174, RZ ;  /* 0x000000ae02027210 */ /* 0x001fc80007ffe0ff */
[----:B------:R-:W-:-:S13]  /*4410*/  ISETP.GE.AND P1, PT, R2, R175, PT ;  /* 0x000000af0200720c */ /* 0x000fda0003f26270 */
[----:B------:R-:W-:Y:S05]  /*4420*/  @!P1 BRA `(.L_x_32556) ;  /* 0xffffffc400d09947 */ /* 0x000fea000383ffff */
[----:B------:R-:W-:Y:S05]  /*4430*/  EXIT ;  /* 0x000000000000794d */ /* 0x000fea0003800000 */
.L_x_32557:
        /* <DEDUP_REMOVED lines=12> */
.L_x_42403:


//--------------------- .text._ZN10layer_norm13ln_fwd_kernelINS_13Kernel_traitsIf6__halffS2_fjLj7168ELj1ELj1ELj4ELj16ENS_18Kernel_traits_baseILj7168EfS2_fS2_fjLj128EEEEELb0ELb0ELb0ELb1EEEvNS_9FwdParamsE --------------------------
	.section	.text._ZN10layer_norm13ln_fwd_kernelINS_13Kernel_traitsIf6__halffS2_fjLj7168ELj1ELj1ELj4ELj16ENS_18Kernel_traits_baseILj7168EfS2_fS2_fjLj128EEEEELb0ELb0ELb0ELb1EEEvNS_9FwdParamsE,"ax",@progbits
	.align	128
        .global         _ZN10layer_norm13ln_fwd_kernelINS_13Kernel_traitsIf6__halffS2_fjLj7168ELj1ELj1ELj4ELj16ENS_18Kernel_traits_baseILj7168EfS2_fS2_fjLj128EEEEELb0ELb0ELb0ELb1EEEvNS_9FwdParamsE
        .type           _ZN10layer_norm13ln_fwd_kernelINS_13Kernel_traitsIf6__halffS2_fjLj7168ELj1ELj1ELj4ELj16ENS_18Kernel_traits_baseILj7168EfS2_fS2_fjLj128EEEEELb0ELb0ELb0ELb1EEEvNS_9FwdParamsE,@function
        .size           _ZN10layer_norm13ln_fwd_kernelINS_13Kernel_traitsIf6__halffS2_fjLj7168ELj1ELj1ELj4ELj16ENS_18Kernel_traits_baseILj7168EfS2_fS2_fjLj128EEEEELb0ELb0ELb0ELb1EEEvNS_9FwdParamsE,(.L_x_42404 - _ZN10layer_norm13ln_fwd_kernelINS_13Kernel_traitsIf6__halffS2_fjLj7168ELj1ELj1ELj4ELj16ENS_18Kernel_traits_baseILj7168EfS2_fS2_fjLj128EEEEELb0ELb0ELb0ELb1EEEvNS_9FwdParamsE)
        .other          _ZN10layer_norm13ln_fwd_kernelINS_13Kernel_traitsIf6__halffS2_fjLj7168ELj1ELj1ELj4ELj16ENS_18Kernel_traits_baseILj7168EfS2_fS2_fjLj128EEEEELb0ELb0ELb0ELb1EEEvNS_9FwdParamsE,@"STO_CUDA_ENTRY STV_DEFAULT"
_ZN10layer_norm13ln_fwd_kernelINS_13Kernel_traitsIf6__halffS2_fjLj7168ELj1ELj1ELj4ELj16ENS_18Kernel_traits_baseILj7168EfS2_fS2_fjLj128EEEEELb0ELb0ELb0ELb1EEEvNS_9FwdParamsE:
.text._ZN10layer_norm13ln_fwd_kernelINS_13Kernel_traitsIf6__halffS2_fjLj7168ELj1ELj1ELj4ELj16ENS_18Kernel_traits_baseILj7168EfS2_fS2_fjLj128EEEEELb0ELb0ELb0ELb1EEEvNS_9FwdParamsE:
        /* <DEDUP_REMOVED lines=42> */
.L_x_32558:
        /* <DEDUP_REMOVED lines=44> */
.L_x_32559:
        /* <DEDUP_REMOVED lines=11> */
.L_x_32578:
        /* <DEDUP_REMOVED lines=18> */
[----:B------:R0:W3:Y:S01]  /*0730*/  LDG.E.128 R124, desc[UR6][R118.64+0x10] ;  /* 0x00001006767c7981 */ /* 0x0000e2000c1e1d00 */
        /* <DEDUP_REMOVED lines=10> */
[-C--:B0-----:R-:W-:Y:S01]  /*07e0*/  FFMA.FTZ R118, R131, R0.reuse, R122 ;  /* 0x0000000083767223 */ /* 0x081fe2000001007a */
[-C--:B------:R-:W-:Y:S01]  /*07f0*/  FFMA.FTZ R119, R130, R0.reuse, R123 ;  /* 0x0000000082777223 */ /* 0x080fe2000001007b */
[-C--:B---3--:R-:W-:Y:S01]  /*0800*/  FFMA.FTZ R120, R133, R0.reuse, R124 ;  /* 0x0000000085787223 */ /* 0x088fe2000001007c */
[-C--:B------:R-:W-:Y:S01]  /*0810*/  FFMA.FTZ R121, R132, R0.reuse, R125 ;  /* 0x0000000084797223 */ /* 0x080fe2000001007d */
[-C--:B------:R-:W-:Y:S01]  /*0820*/  FFMA.FTZ R122, R135, R0.reuse, R126 ;  /* 0x00000000877a7223 */ /* 0x080fe2000001007e */
[----:B------:R-:W-:Y:S01]  /*0830*/  FFMA.FTZ R123, R134, R0, R127 ;  /* 0x00000000867b7223 */ /* 0x000fe2000001007f */
[----:B------:R-:W-:Y:S06]  /*0840*/  BRA `(.L_x_32561) ;  /* 0x0000000000407947 */ /* 0x000fec0003800000 */
.L_x_32560:
[--C-:B-----5:R-:W-:Y:S02]  /*0850*/  HADD2.F32 R121, -RZ, R138.reuse.H0_H0 ;  /* 0x2000008aff797230 */ /* 0x120fe40000004100 */
[----:B------:R-:W-:Y:S02]  /*0860*/  HADD2.F32 R119, -RZ, R137.H0_H0 ;  /* 0x20000089ff777230 */ /* 0x000fe40000004100 */
        /* <DEDUP_REMOVED lines=14> */
.L_x_32561:
        /* <DEDUP_REMOVED lines=29> */
.L_x_32562:
[----:B-----5:R-:W-:Y:S02]  /*0b20*/  HADD2.F32 R139, -RZ, R147.H0_H0 ;  /* 0x20000093ff8b7230 */ /* 0x020fe40000004100 */
[--C-:B------:R-:W-:Y:S02]  /*0b30*/  HADD2.F32 R3, -RZ, R144.reuse.H0_H0 ;  /* 0x20000090ff037230 */ /* 0x100fe40000004100 */
[----:B------:R-:W-:Y:S02]  /*0b40*/  HADD2.F32 R133, -RZ, R144.H1_H1 ;  /* 0x30000090ff857230 */ /* 0x000fe40000004100 */
[-C--:B------:R-:W-:Y:S01]  /*0b50*/  FMUL.FTZ R138, R139, R0.reuse ;  /* 0x000000008b8a7220 */ /* 0x080fe20000410000 */
[--C-:B0-----:R-:W-:Y:S02]  /*0b60*/  HADD2.F32 R125, -RZ, R145.reuse.H0_H0 ;  /* 0x20000091ff7d7230 */ /* 0x101fe40000004100 */
        /* <DEDUP_REMOVED lines=11> */
.L_x_32563:
        /* <DEDUP_REMOVED lines=28> */
.L_x_32564:
[--C-:B-----5:R-:W-:Y:S02]  /*0de0*/  HADD2.F32 R145, -RZ, R154.reuse.H0_H0 ;  /* 0x2000009aff917230 */ /* 0x120fe40000004100 */
[----:B------:R-:W-:Y:S02]  /*0df0*/  HADD2.F32 R147, -RZ, R154.H1_H1 ;  /* 0x3000009aff937230 */ /* 0x000fe40000004100 */
[----:B------:R-:W-:Y:S02]  /*0e00*/  HADD2.F32 R149, -RZ, R155.H0_H0 ;  /* 0x2000009bff957230 */ /* 0x000fe40000004100 */
[-C--:B------:R-:W-:Y:S01]  /*0e10*/  FMUL.FTZ R144, R145, R0.reuse ;  /* 0x0000000091907220 */ /* 0x080fe20000410000 */
[--C-:B------:R-:W-:Y:S02]  /*0e20*/  HADD2.F32 R3, -RZ, R152.reuse.H0_H0 ;  /* 0x20000098ff037230 */ /* 0x100fe40000004100 */
[----:B------:R-:W-:Y:S01]  /*0e30*/  FMUL.FTZ R145, R147, R0 ;  /* 0x0000000093917220 */ /* 0x000fe20000410000 */
[----:B0-----:R-:W-:-:S02]  /*0e40*/  HADD2.F32 R141, -RZ, R152.H1_H1 ;  /* 0x30000098ff8d7230 */ /* 0x001fc40000004100 */
        /* <DEDUP_REMOVED lines=9> */
.L_x_32565:
        /* <DEDUP_REMOVED lines=28> */
.L_x_32566:
        /* <DEDUP_REMOVED lines=16> */
.L_x_32567:
        /* <DEDUP_REMOVED lines=9> */
[----:B------:R-:W0:Y:S04]  /*1230*/  LDG.E.128 R164, desc[UR6][R162.64] ;  /* 0x00000006a2a47981 */ /* 0x000e28000c1e1d00 */
[----:B------:R1:W2:Y:S01]  /*1240*/  LDG.E.128 R168, desc[UR6][R162.64+0x10] ;  /* 0x00001006a2a87981 */ /* 0x0002a2000c1e1d00 */
        /* <DEDUP_REMOVED lines=8> */
[-C--:B0-----:R-:W-:Y:S01]  /*12d0*/  FFMA.FTZ R161, R156, R0.reuse, R165 ;  /* 0x000000009ca17223 */ /* 0x081fe200000100a5 */
[-C--:B------:R-:W-:Y:S01]  /*12e0*/  FFMA.FTZ R160, R3, R0.reuse, R164 ;  /* 0x0000000003a07223 */ /* 0x080fe200000100a4 */
[-C--:B-1----:R-:W-:Y:S01]  /*12f0*/  FFMA.FTZ R162, R125, R0.reuse, R166 ;  /* 0x000000007da27223 */ /* 0x082fe200000100a6 */
[-C--:B------:R-:W-:Y:S01]  /*1300*/  FFMA.FTZ R163, R174, R0.reuse, R167 ;  /* 0x00000000aea37223 */ /* 0x080fe200000100a7 */
[-C--:B--2---:R-:W-:Y:S01]  /*1310*/  FFMA.FTZ R156, R157, R0.reuse, R168 ;  /* 0x000000009d9c7223 */ /* 0x084fe200000100a8 */
[-C--:B------:R-:W-:Y:S01]  /*1320*/  FFMA.FTZ R157, R158, R0.reuse, R169 ;  /* 0x000000009e9d7223 */ /* 0x080fe200000100a9 */
[-C--:B------:R-:W-:Y:S01]  /*1330*/  FFMA.FTZ R158, R175, R0.reuse, R170 ;  /* 0x00000000af9e7223 */ /* 0x080fe200000100aa */
[----:B------:R-:W-:Y:S01]  /*1340*/  FFMA.FTZ R159, R176, R0, R171 ;  /* 0x00000000b09f7223 */ /* 0x000fe200000100ab */
[----:B------:R-:W-:Y:S06]  /*1350*/  BRA `(.L_x_32569) ;  /* 0x0000000000407947 */ /* 0x000fec0003800000 */
.L_x_32568:
[--C-:B-----5:R-:W-:Y:S02]  /*1360*/  HADD2.F32 R125, -RZ, R157.reuse.H0_H0 ;  /* 0x2000009dff7d7230 */ /* 0x120fe40000004100 */
[----:B------:R-:W-:Y:S02]  /*1370*/  HADD2.F32 R157, -RZ, R157.H1_H1 ;  /* 0x3000009dff9d7230 */ /* 0x000fe40000004100 */
[----:B------:R-:W-:Y:S02]  /*1380*/  HADD2.F32 R169, -RZ, R159.H0_H0 ;  /* 0x2000009fffa97230 */ /* 0x000fe40000004100 */
[-C--:B------:R-:W-:Y:S01]  /*1390*/  FMUL.FTZ R162, R125, R0.reuse ;  /* 0x000000007da27220 */ /* 0x080fe20000410000 */
[--C-:B------:R-:W-:Y:S02]  /*13a0*/  HADD2.F32 R3, -RZ, R156.reuse.H0_H0 ;  /* 0x2000009cff037230 */ /* 0x100fe40000004100 */
[----:B------:R-:W-:Y:S01]  /*13b0*/  FMUL.FTZ R163, R157, R0 ;  /* 0x000000009da37220 */ /* 0x000fe20000410000 */
[----:B0-----:R-:W-:-:S02]  /*13c0*/  HADD2.F32 R161, -RZ, R156.H1_H1 ;  /* 0x3000009cffa17230 */ /* 0x001fc40000004100 */
        /* <DEDUP_REMOVED lines=9> */
.L_x_32569:
        /* <DEDUP_REMOVED lines=28> */
.L_x_32570:
        /* <DEDUP_REMOVED lines=16> */
.L_x_32571:
        /* <DEDUP_REMOVED lines=28> */
.L_x_32572:
        /* <DEDUP_REMOVED lines=16> */
.L_x_32573:
        /* <DEDUP_REMOVED lines=203> */
.L_x_32575:
[----:B------:R-:W-:Y:S05]  /*2690*/  BSYNC.RECONVERGENT B0 ;  /* 0x0000000000007941 */ /* 0x000fea0003800200 */
.L_x_32574:
        /* <DEDUP_REMOVED lines=15> */
.L_x_32577:
[----:B------:R-:W-:Y:S05]  /*2790*/  BSYNC.RECONVERGENT B0 ;  /* 0x0000000000007941 */ /* 0x000fea0003800200 */
.L_x_32576:
        /* <DEDUP_REMOVED lines=38> */
[C---:B------:R-:W-:Y:S01]  /*2a00*/  FADD.FTZ R186, -R181.reuse, R118 ;  /* 0x00000076b5ba7221 */ /* 0x040fe20000010100 */
[C---:B------:R-:W-:Y:S01]  /*2a10*/  FADD.FTZ R188, -R181.reuse, R119 ;  /* 0x00000077b5bc7221 */ /* 0x040fe20000010100 */
[----:B------:R-:W0:Y:S02]  /*2a20*/  LDC R118, c[0x0][0x448] ;  /* 0x00011200ff767b82 */ /* 0x000e240000000800 */
[----:B------:R-:W0:Y:S01]  /*2a30*/  SHFL.IDX PT, R131, R131, RZ, 0x1f ;  /* 0x00001fff83837589 */ /* 0x000e2200000e0000 */
[----:B------:R-:W-:Y:S01]  /*2a40*/  FMUL.FTZ R119, R180, R180 ;  /* 0x000000b4b4777220 */ /* 0x000fe20000410000 */
[C---:B------:R-:W-:Y:S01]  /*2a50*/  FADD.FTZ R182, -R181.reuse, R116 ;  /* 0x00000074b5b67221 */ /* 0x040fe20000010100 */
[C---:B------:R-:W-:Y:S01]  /*2a60*/  FADD.FTZ R184, -R181.reuse, R117 ;  /* 0x00000075b5b87221 */ /* 0x040fe20000010100 */
[C---:B------:R-:W-:Y:S01]  /*2a70*/  FADD.FTZ R190, -R181.reuse, R120 ;  /* 0x00000078b5be7221 */ /* 0x040fe20000010100 */
[----:B------:R-:W-:Y:S01]  /*2a80*/  FADD.FTZ R192, -R181, R121 ;  /* 0x00000079b5c07221 */ /* 0x000fe20000010100 */
[----:B------:R-:W-:Y:S01]  /*2a90*/  FSEL R119, R119, RZ, P2 ;  /* 0x000000ff77777208 */ /* 0x000fe20001000000 */
[----:B------:R-:W1:Y:S01]  /*2aa0*/  @!P1 LDC.64 R116, c[0x0][0x3c0] ;  /* 0x0000f000ff749b82 */ /* 0x000e620000000a00 */
        /* <DEDUP_REMOVED lines=16> */
[----:B0-----:R-:W-:Y:S01]  /*2bb0*/  FFMA.FTZ R118, R131, UR11, R118 ;  /* 0x0000000b83767c23 */ /* 0x001fe20008010076 */
[C---:B------:R-:W-:Y:S01]  /*2bc0*/  FADD.FTZ R206, -R181.reuse, R143 ;  /* 0x0000008fb5ce7221 */ /* 0x040fe20000010100 */
[----:B------:R-:W0:Y:S01]  /*2bd0*/  LDC.64 R130, c[0x0][0x428] ;  /* 0x00010a00ff827b82 */ /* 0x000e220000000a00 */
[C---:B------:R-:W-:Y:S01]  /*2be0*/  FADD.FTZ R144, -R181.reuse, R144 ;  /* 0x00000090b5907221 */ /* 0x040fe20000010100 */
[----:B------:R-:W-:Y:S01]  /*2bf0*/  FADD.FTZ R118, R118, R119 ;  /* 0x0000007776767221 */ /* 0x000fe20000010000 */
[C---:B------:R-:W-:Y:S01]  /*2c00*/  FADD.FTZ R208, -R181.reuse, R145 ;  /* 0x00000091b5d07221 */ /* 0x040fe20000010100 */
[C---:B------:R-:W-:Y:S01]  /*2c10*/  FADD.FTZ R146, -R181.reuse, R146 ;  /* 0x00000092b5927221 */ /* 0x040fe20000010100 */
[C---:B-1----:R-:W-:Y:S01]  /*2c20*/  @!P1 IMAD.WIDE R116, R2.reuse, 0x4, R116 ;  /* 0x0000000402749825 */ /* 0x042fe200078e0274 */
[----:B------:R1:W3:Y:S03]  /*2c30*/  MUFU.RSQ R123, R118 ;  /* 0x00000076007b7308 */ /* 0x0002e60000001400 */
[C---:B------:R-:W-:Y:S01]  /*2c40*/  FADD.FTZ R210, -R181.reuse, R147 ;  /* 0x00000093b5d27221 */ /* 0x040fe20000010100 */
[C---:B------:R-:W-:Y:S01]  /*2c50*/  FADD.FTZ R148, -R181.reuse, R148 ;  /* 0x00000094b5947221 */ /* 0x040fe20000010100 */
[C---:B------:R-:W-:Y:S01]  /*2c60*/  FADD.FTZ R212, -R181.reuse, R149 ;  /* 0x00000095b5d47221 */ /* 0x040fe20000010100 */
[C---:B------:R-:W-:Y:S01]  /*2c70*/  FADD.FTZ R150, -R181.reuse, R150 ;  /* 0x00000096b5967221 */ /* 0x040fe20000010100 */
[C---:B------:R-:W-:Y:S01]  /*2c80*/  FADD.FTZ R214, -R181.reuse, R151 ;  /* 0x00000097b5d67221 */ /* 0x040fe20000010100 */
[----:B------:R-:W-:Y:S01]  /*2c90*/  FADD.FTZ R152, -R181, R152 ;  /* 0x00000098b5987221 */ /* 0x000fe20000010100 */
[----:B--2---:R-:W-:-:S04]  /*2ca0*/  @!P1 IMAD.WIDE R120, R2, 0x4, R120 ;  /* 0x0000000402789825 */ /* 0x004fc800078e0278 */
[C---:B------:R-:W-:Y:S01]  /*2cb0*/  FADD.FTZ R216, -R181.reuse, R153 ;  /* 0x00000099b5d87221 */ /* 0x040fe20000010100 */
[C---:B-1----:R-:W-:Y:S01]  /*2cc0*/  FADD.FTZ R118, -R181.reuse, R177 ;  /* 0x000000b1b5767221 */ /* 0x042fe20000010100 */
        /* <DEDUP_REMOVED lines=57> */
[----:B--2---:R-:W-:Y:S01]  /*3060*/  FFMA.FTZ R121, R200, R17, R73 ;  /* 0x00000011c8797223 */ /* 0x004fe20000010049 */
        /* <DEDUP_REMOVED lines=46> */
[----:B------:R-:W-:-:S03]  /*3350*/  F2FP.F16.F32.PACK_AB R122, R121, R122 ;  /* 0x0000007a797a723e */ /* 0x000fc600000000ff */
[----:B------:R-:W-:Y:S01]  /*3360*/  FFMA.FTZ R152, R152, R51, R107 ;  /* 0x0000003398987223 */ /* 0x000fe2000001006b */
[----:B------:R-:W-:Y:S01]  /*3370*/  F2FP.F16.F32.PACK_AB R123, R202, R185 ;  /* 0x000000b9ca7b723e */ /* 0x000fe200000000ff */
[--C-:B------:R-:W-:Y:S01]  /*3380*/  IMAD.WIDE.U32 R128, R127, 0x10, R130.reuse ;  /* 0x000000107f807825 */ /* 0x100fe200078e0082 */
[----:B------:R-:W-:Y:S01]  /*3390*/  F2FP.F16.F32.PACK_AB R121, R198, R181 ;  /* 0x000000b5c679723e */ /* 0x000fe200000000ff */
[----:B------:R-:W-:Y:S01]  /*33a0*/  STG.E.128 desc[UR6][R174.64], R116 ;  /* 0x00000074ae007986 */ /* 0x000fe2000c101d06 */
[----:B------:R-:W-:Y:S01]  /*33b0*/  F2FP.F16.F32.PACK_AB R120, R120, R179 ;  /* 0x000000b37878723e */ /* 0x000fe200000000ff */
[----:B------:R-:W-:-:S04]  /*33c0*/  IMAD.WIDE.U32 R132, R124, 0x10, R130 ;  /* 0x000000107c847825 */ /* 0x000fc800078e0082 */
[----:B------:R-:W-:Y:S01]  /*33d0*/  FFMA.FTZ R150, R150, R49, R105 ;  /* 0x0000003196967223 */ /* 0x000fe20000010069 */
[----:B------:R-:W-:Y:S01]  /*33e0*/  FFMA.FTZ R163, R163, R20, R76 ;  /* 0x00000014a3a37223 */ /* 0x000fe2000001004c */
[----:B------:R-:W-:Y:S01]  /*33f0*/  FFMA.FTZ R166, R166, R21, R77 ;  /* 0x00000015a6a67223 */ /* 0x000fe2000001004d */
[----:B------:R-:W-:Y:S01]  /*3400*/  IMAD.WIDE.U32 R126, R126, 0x10, R130 ;  /* 0x000000107e7e7825 */ /* 0x000fe200078e0082 */
[----:B------:R0:W-:Y:S01]  /*3410*/  STG.E.128 desc[UR6][R176.64], R120 ;  /* 0x00000078b0007986 */ /* 0x0001e2000c101d06 */
[----:B------:R-:W-:Y:S02]  /*3420*/  F2FP.F16.F32.PACK_AB R150, R150, R153 ;  /* 0x000000999696723e */ /* 0x000fe400000000ff */
        /* <DEDUP_REMOVED lines=61> */
[----:B0-----:R-:W-:-:S03]  /*3800*/  IADD3 R2, PT, PT, R2, R152, RZ ;  /* 0x0000009802027210 */ /* 0x001fc60007ffe0ff */
[----:B------:R1:W-:Y:S01]  /*3810*/  STG.E.128 desc[UR6][R130.64], R140 ;  /* 0x0000008c82007986 */ /* 0x0003e2000c101d06 */
[----:B------:R-:W-:-:S13]  /*3820*/  ISETP.GE.AND P1, PT, R2, R153, PT ;  /* 0x000000990200720c */ /* 0x000fda0003f26270 */
[----:B------:R-:W-:Y:S05]  /*3830*/  @!P1 BRA `(.L_x_32578) ;  /* 0xffffffcc00749947 */ /* 0x000fea000383ffff */
[----:B------:R-:W-:Y:S05]  /*3840*/  EXIT ;  /* 0x000000000000794d */ /* 0x000fea0003800000 */
.L_x_32579:
        /* <DEDUP_REMOVED lines=11> */
.L_x_42404:


//--------------------- .text._ZN10layer_norm13ln_fwd_kernelINS_13Kernel_traitsIf6__halffS2_fjLj7168ELj1ELj1ELj4ELj16ENS_18Kernel_traits_baseILj7168EfS2_fS2_fjLj128EEEEELb0ELb0ELb1ELb0EEEvNS_9FwdParamsE --------------------------
	.section	.text._ZN10layer_norm13ln_fwd_kernelINS_13Kernel_traitsIf6__halffS2_fjLj7168ELj1ELj1ELj4ELj16ENS_18Kernel_traits_baseILj7168EfS2_fS2_fjLj128EEEEELb0ELb0ELb1ELb0EEEvNS_9FwdParamsE,"ax",@progbits
	.align	128
        .global         _ZN10layer_norm13ln_fwd_kernelINS_13Kernel_traitsIf6__halffS2_fjLj7168ELj1ELj1ELj4ELj16ENS_18Kernel_traits_baseILj7168EfS2_fS2_fjLj128EEEEELb0ELb0ELb1ELb0EEEvNS_9FwdParamsE
        .type           _ZN10layer_norm13ln_fwd_kernelINS_13Kernel_traitsIf6__halffS2_fjLj7168ELj1ELj1ELj4ELj16ENS_18Kernel_traits_baseILj7168EfS2_fS2_fjLj128EEEEELb0ELb0ELb1ELb0EEEvNS_9FwdParamsE,@function
        .size           _ZN10layer_norm13ln_fwd_kernelINS_13Kernel_traitsIf6__halffS2_fjLj7168ELj1ELj1ELj4ELj16ENS_18Kernel_traits_baseILj7168EfS2_fS2_fjLj128EEEEELb0ELb0ELb1ELb0EEEvNS_9FwdParamsE,(.L_x_42405 - _ZN10layer_norm13ln_fwd_kernelINS_13Kernel_traitsIf6__halffS2_fjLj7168ELj1ELj1ELj4ELj16ENS_18Kernel_traits_baseILj7168EfS2_fS2_fjLj128EEEEELb0ELb0ELb1ELb0EEEvNS_9FwdParamsE)
        .other          _ZN10layer_norm13ln_fwd_kernelINS_13Kernel_traitsIf6__halffS2_fjLj7168ELj1ELj1ELj4ELj16ENS_18Kernel_traits_baseILj7168EfS2_fS2_fjLj128EEEEELb0ELb0ELb1ELb0EEEvNS_9FwdParamsE,@"STO_CUDA_ENTRY STV_DEFAULT"
_ZN10layer_norm13ln_fwd_kernelINS_13Kernel_traitsIf6__halffS2_fjLj7168ELj1ELj1ELj4ELj16ENS_18Kernel_traits_baseILj7168EfS2_fS2_fjLj128EEEEELb0ELb0ELb1ELb0EEEvNS_9FwdParamsE:
.text._ZN10layer_norm13ln_fwd_kernelINS_13Kernel_traitsIf6__halffS2_fjLj7168ELj1ELj1ELj4ELj16ENS_18Kernel_traits_baseILj7168EfS2_fS2_fjLj128EEEEELb0ELb0ELb1ELb0EEEvNS_9FwdParamsE:
        /* <DEDUP_REMOVED lines=89> */
.L_x_32581:
        /* <DEDUP_REMOVED lines=69> */
.L_x_32582:
[----:B------:R-:W-:Y:S05]  /*09e0*/  BSYNC.RECONVERGENT B0 ;  /* 0x0000000000007941 */ /* 0x000fea0003800200 */
.L_x_32580:
        /* <DEDUP_REMOVED lines=20> */
.L_x_32636:
        /* <DEDUP_REMOVED lines=28> */
.L_x_32585:
        /* <DEDUP_REMOVED lines=31> */
.L_x_32586:
        /* <DEDUP_REMOVED lines=29> */
.L_x_32587:
[----:B------:R-:W0:Y:S01]  /*10b0*/  LDC.64 R184, c[0x0][0x3a8] ;  /* 0x0000ea00ffb87b82 */ /* 0x000e220000000a00 */
[----:B------:R-:W-:Y:S01]  /*10c0*/  IADD3 R182, PT, PT, R182, 0x80, RZ ;  /* 0x00000080b6b67810 */ /* 0x000fe20007ffe0ff */
[C---:B0-----:R-:W-:Y:S01]  /*10d0*/  IMAD.WIDE.U32 R184, R181.reuse, 0x20, R184 ;  /* 0x00000020b5b87825 */ /* 0x041fe200078e00b8 */
[----:B------:R-:W-:-:S04]  /*10e0*/  IADD3 R181, PT, PT, R181, 0x80, RZ ;  /* 0x00000080b5b57810 */ /* 0x000fc80007ffe0ff */
[----:B------:R0:W-:Y:S04]  /*10f0*/  STG.E.128 desc[UR6][R184.64], R160 ;  /* 0x000000a0b8007986 */ /* 0x0001e8000c101d06 */
[----:B------:R0:W-:Y:S02]  /*1100*/  STG.E.128 desc[UR6][R184.64+0x10], R164 ;  /* 0x000010a4b8007986 */ /* 0x0001e4000c101d06 */
.L_x_32584:
[----:B------:R-:W-:Y:S05]  /*1110*/  BSYNC.RECONVERGENT B0 ;  /* 0x0000000000007941 */ /* 0x000fea0003800200 */
.L_x_32583:
        /* <DEDUP_REMOVED lines=10> */
.L_x_32590:
        /* <DEDUP_REMOVED lines=31> */
.L_x_32591:
        /* <DEDUP_REMOVED lines=29> */
.L_x_32592:
[----:B------:R-:W0:Y:S01]  /*1580*/  LDC.64 R184, c[0x0][0x3a8] ;  /* 0x0000ea00ffb87b82 */ /* 0x000e220000000a00 */
[----:B------:R-:W-:Y:S01]  /*1590*/  IADD3 R182, PT, PT, R182, 0x80, RZ ;  /* 0x00000080b6b67810 */ /* 0x000fe20007ffe0ff */
[C---:B0-----:R-:W-:Y:S01]  /*15a0*/  IMAD.WIDE.U32 R184, R181.reuse, 0x20, R184 ;  /* 0x00000020b5b87825 */ /* 0x041fe200078e00b8 */
[----:B------:R-:W-:-:S04]  /*15b0*/  IADD3 R181, PT, PT, R181, 0x80, RZ ;  /* 0x00000080b5b57810 */ /* 0x000fc80007ffe0ff */
[----:B------:R1:W-:Y:S04]  /*15c0*/  STG.E.128 desc[UR6][R184.64], R168 ;  /* 0x000000a8b8007986 */ /* 0x0003e8000c101d06 */
[----:B------:R1:W-:Y:S02]  /*15d0*/  STG.E.128 desc[UR6][R184.64+0x10], R172 ;  /* 0x000010acb8007986 */ /* 0x0003e4000c101d06 */
.L_x_32589:
[----:B------:R-:W-:Y:S05]  /*15e0*/  BSYNC.RECONVERGENT B0 ;  /* 0x0000000000007941 */ /* 0x000fea0003800200 */
.L_x_32588:
        /* <DEDUP_REMOVED lines=10> */
.L_x_32595:
        /* <DEDUP_REMOVED lines=31> */
.L_x_32596:
        /* <DEDUP_REMOVED lines=29> */
.L_x_32597:
[----:B------:R-:W0:Y:S01]  /*1a50*/  LDC.64 R184, c[0x0][0x3a8] ;  /* 0x0000ea00ffb87b82 */ /* 0x000e220000000a00 */
[----:B------:R-:W-:Y:S01]  /*1a60*/  IADD3 R182, PT, PT, R182, 0x80, RZ ;  /* 0x00000080b6b67810 */ /* 0x000fe20007ffe0ff */
[C---:B0-----:R-:W-:Y:S01]  /*1a70*/  IMAD.WIDE.U32 R184, R181.reuse, 0x20, R184 ;  /* 0x00000020b5b87825 */ /* 0x041fe200078e00b8 */
[----:B------:R-:W-:-:S04]  /*1a80*/  IADD3 R181, PT, PT, R181, 0x80, RZ ;  /* 0x00000080b5b57810 */ /* 0x000fc80007ffe0ff */
[----:B------:R2:W-:Y:S04]  /*1a90*/  STG.E.128 desc[UR6][R184.64], R120 ;  /* 0x00000078b8007986 */ /* 0x0005e8000c101d06 */
[----:B------:R2:W-:Y:S02]  /*1aa0*/  STG.E.128 desc[UR6][R184.64+0x10], R124 ;  /* 0x0000107cb8007986 */ /* 0x0005e4000c101d06 */
.L_x_32594:
[----:B------:R-:W-:Y:S05]  /*1ab0*/  BSYNC.RECONVERGENT B0 ;  /* 0x0000000000007941 */ /* 0x000fea0003800200 */
.L_x_32593:
        /* <DEDUP_REMOVED lines=9> */
.L_x_32600:
        /* <DEDUP_REMOVED lines=31> */
.L_x_32601:
        /* <DEDUP_REMOVED lines=29> */
.L_x_32602:
[----:B------:R-:W0:Y:S01]  /*1f10*/  LDC.64 R184, c[0x0][0x3a8] ;  /* 0x0000ea00ffb87b82 */ /* 0x000e220000000a00 */
[----:B------:R-:W-:Y:S01]  /*1f20*/  IADD3 R182, PT, PT, R182, 0x80, RZ ;  /* 0x00000080b6b67810 */ /* 0x000fe20007ffe0ff */
[C---:B0-----:R-:W-:Y:S01]  /*1f30*/  IMAD.WIDE.U32 R184, R181.reuse, 0x20, R184 ;  /* 0x00000020b5b87825 */ /* 0x041fe200078e00b8 */
[----:B------:R-:W-:-:S04]  /*1f40*/  IADD3 R181, PT, PT, R181, 0x80, RZ ;  /* 0x00000080b5b57810 */ /* 0x000fc80007ffe0ff */
[----:B------:R3:W-:Y:S04]  /*1f50*/  STG.E.128 desc[UR6][R184.64], R128 ;  /* 0x00000080b8007986 */ /* 0x0007e8000c101d06 */
[----:B------:R3:W-:Y:S02]  /*1f60*/  STG.E.128 desc[UR6][R184.64+0x10], R132 ;  /* 0x00001084b8007986 */ /* 0x0007e4000c101d06 */
.L_x_32599:
[----:B------:R-:W-:Y:S05]  /*1f70*/  BSYNC.RECONVERGENT B0 ;  /* 0x0000000000007941 */ /* 0x000fea0003800200 */
.L_x_32598:
        /* <DEDUP_REMOVED lines=9> */
.L_x_32605:
[----:B------:R-:W-:Y:S05]  /*2010*/  BRA.U !UP0, `(.L_x_32606) ;  /* 0x0000000108787547 */ /* 0x000fea000b800000 */
[----:B------:R-:W0:Y:S02]  /*2020*/  LDC.64 R136, c[0x0][0x3a0] ;  /* 0x0000e800ff887b82 */ /* 0x000e240000000a00 */
[----:B0123--:R-:W-:-:S05]  /*2030*/  IMAD.WIDE.U32 R184, R181, 0x20, R136 ;  /* 0x00000020b5b87825 */ /* 0x00ffca00078e0088 */
        /* <DEDUP_REMOVED lines=28> */
.L_x_32606:
[----:B------:R-:W4:Y:S01]  /*2200*/  @P5 LDC R140, c[0x0][0x40c] ;  /* 0x00010300ff8c5b82 */ /* 0x000f220000000800 */
[--C-:B-----5:R-:W-:Y:S01]  /*2210*/  @P5 HADD2.F32 R139, -RZ, R116.reuse.H0_H0 ;  /* 0x20000074ff8b5230 */ /* 0x120fe20000004100 */
[----:B------:R-:W-:Y:S01]  /*2220*/  CS2R R136, SRZ ;  /* 0x0000000000887805 */ /* 0x000fe2000001ff00 */
[--C-:B------:R-:W-:Y:S01]  /*2230*/  @P5 HADD2.F32 R143, -RZ, R117.reuse.H0_H0 ;  /* 0x20000075ff8f5230 */ /* 0x100fe20000004100 */
[----:B------:R-:W-:Y:S01]  /*2240*/  MOV R138, RZ ;  /* 0x000000ff008a7202 */ /* 0x000fe20000000f00 */
[----:B------:R-:W-:Y:S02]  /*2250*/  @P5 HADD2.F32 R141, -RZ, R116.H1_H1 ;  /* 0x30000074ff8d5230 */ /* 0x000fe40000004100 */
[----:B------:R-:W-:Y:S01]  /*2260*/  @P5 HADD2.F32 R183, -RZ, R117.H1_H1 ;  /* 0x30000075ffb75230 */ /* 0x000fe20000004100 */
[----:B0123--:R-:W0:Y:S01]  /*2270*/  @P5 LDC R184, c[0x0][0x40c] ;  /* 0x00010300ffb85b82 */ /* 0x00fe220000000800 */
[----:B------:R-:W-:Y:S02]  /*2280*/  @P5 HADD2.F32 R189, -RZ, R118.H1_H1 ;  /* 0x30000076ffbd5230 */ /* 0x000fe40000004100 */
[----:B------:R-:W-:-:S02]  /*2290*/  @P5 HADD2.F32 R191, -RZ, R119.H0_H0 ;  /* 0x20000077ffbf5230 */ /* 0x000fc40000004100 */
[----:B------:R-:W-:-:S03]  /*22a0*/  @P5 HADD2.F32 R193, -RZ, R119.H1_H1 ;  /* 0x30000077ffc15230 */ /* 0x000fc60000004100 */
[----:B------:R-:W1:Y:S08]  /*22b0*/  @P5 LDC R142, c[0x0][0x40c] ;  /* 0x00010300ff8e5b82 */ /* 0x000e700000000800 */
[----:B------:R-:W2:Y:S01]  /*22c0*/  @P5 LDC R188, c[0x0][0x40c] ;  /* 0x00010300ffbc5b82 */ /* 0x000ea20000000800 */
[----:B----4-:R-:W-:Y:S01]  /*22d0*/  @P5 FMUL.FTZ R136, R139, R140 ;  /* 0x0000008c8b885220 */ /* 0x010fe20000410000 */
        /* <DEDUP_REMOVED lines=15> */
.L_x_32607:
[----:B------:R-:W0:Y:S01]  /*23d0*/  LDC.64 R184, c[0x0][0x3a8] ;  /* 0x0000ea00ffb87b82 */ /* 0x000e220000000a00 */
[----:B------:R-:W-:Y:S01]  /*23e0*/  IADD3 R182, PT, PT, R182, 0x80, RZ ;  /* 0x00000080b6b67810 */ /* 0x000fe20007ffe0ff */
[C---:B0-----:R-:W-:Y:S01]  /*23f0*/  IMAD.WIDE.U32 R184, R181.reuse, 0x20, R184 ;  /* 0x00000020b5b87825 */ /* 0x041fe200078e00b8 */
[----:B------:R-:W-:-:S04]  /*2400*/  IADD3 R181, PT, PT, R181, 0x80, RZ ;  /* 0x00000080b5b57810 */ /* 0x000fc80007ffe0ff */
[----:B------:R0:W-:Y:S04]  /*2410*/  STG.E.128 desc[UR6][R184.64], R136 ;  /* 0x00000088b8007986 */ /* 0x0001e8000c101d06 */
[----:B------:R0:W-:Y:S02]  /*2420*/  STG.E.128 desc[UR6][R184.64+0x10], R140 ;  /* 0x0000108cb8007986 */ /* 0x0001e4000c101d06 */
.L_x_32604:
[----:B------:R-:W-:Y:S05]  /*2430*/  BSYNC.RECONVERGENT B0 ;  /* 0x0000000000007941 */ /* 0x000fea0003800200 */
.L_x_32603:
        /* <DEDUP_REMOVED lines=9> */
.L_x_32610:
        /* <DEDUP_REMOVED lines=31> */
.L_x_32611:
        /* <DEDUP_REMOVED lines=29> */
.L_x_32612:
[----:B------:R-:W0:Y:S01]  /*2890*/  LDC.64 R184, c[0x0][0x3a8] ;  /* 0x0000ea00ffb87b82 */ /* 0x000e220000000a00 */
[----:B------:R-:W-:Y:S01]  /*28a0*/  IADD3 R182, PT, PT, R182, 0x80, RZ ;  /* 0x00000080b6b67810 */ /* 0x000fe20007ffe0ff */
[C---:B0-----:R-:W-:Y:S01]  /*28b0*/  IMAD.WIDE.U32 R184, R181.reuse, 0x20, R184 ;  /* 0x00000020b5b87825 */ /* 0x041fe200078e00b8 */
[----:B------:R-:W-:-:S04]  /*28c0*/  IADD3 R181, PT, PT, R181, 0x80, RZ ;  /* 0x00000080b5b57810 */ /* 0x000fc80007ffe0ff */
[----:B------:R0:W-:Y:S04]  /*28d0*/  STG.E.128 desc[UR6][R184.64], R144 ;  /* 0x00000090b8007986 */ /* 0x0001e8000c101d06 */
[----:B------:R0:W-:Y:S02]  /*28e0*/  STG.E.128 desc[UR6][R184.64+0x10], R148 ;  /* 0x00001094b8007986 */ /* 0x0001e4000c101d06 */
.L_x_32609:
[----:B------:R-:W-:Y:S05]  /*28f0*/  BSYNC.RECONVERGENT B0 ;  /* 0x0000000000007941 */ /* 0x000fea0003800200 */
.L_x_32608:
        /* <DEDUP_REMOVED lines=9> */
.L_x_32615:
[----:B------:R-:W-:Y:S05]  /*2990*/  BRA.U !UP0, `(.L_x_32616) ;  /* 0x0000000108787547 */ /* 0x000fea000b800000 */
[----:B------:R-:W0:Y:S02]  /*29a0*/  LDC.64 R182, c[0x0][0x3a0] ;  /* 0x0000e800ffb67b82 */ /* 0x000e240000000a00 */
[----:B0-----:R-:W-:-:S05]  /*29b0*/  IMAD.WIDE.U32 R182, R181, 0x20, R182 ;  /* 0x00000020b5b67825 */ /* 0x001fca00078e00b6 */
[----:B------:R-:W4:Y:S04]  /*29c0*/  LDG.E.128 R152, desc[UR6][R182.64] ;  /* 0x00000006b6987981 */ /* 0x000f28000c1e1d00 */
[----:B------:R0:W4:Y:S01]  /*29d0*/  LDG.E.128 R156, desc[UR6][R182.64+0x10] ;  /* 0x00001006b69c7981 */ /* 0x000122000c1e1d00 */
[----:B------:R-:W-:-:S13]  /*29e0*/  ISETP.GT.AND P5, PT, R0, RZ, PT ;  /* 0x000000ff0000720c */ /* 0x000fda0003fa4270 */
[----:B------:R-:W4:Y:S01]  /*29f0*/  @P5 LDC R0, c[0x0][0x40c] ;  /* 0x00010300ff005b82 */ /* 0x000f220000000800 */
[--C-:B-123-5:R-:W-:Y:S02]  /*2a00*/  @P5 HADD2.F32 R185, -RZ, R116.reuse.H0_H0 ;  /* 0x20000074ffb95230 */ /* 0x12efe40000004100 */
[----:B------:R-:W-:Y:S02]  /*2a10*/  @P5 HADD2.F32 R184, -RZ, R116.H1_H1 ;  /* 0x30000074ffb85230 */ /* 0x000fe40000004100 */
[--C-:B0-----:R-:W-:Y:S02]  /*2a20*/  @P5 HADD2.F32 R183, -RZ, R117.reuse.H0_H0 ;  /* 0x20000075ffb75230 */ /* 0x101fe40000004100 */
[----:B------:R-:W-:Y:S01]  /*2a30*/  @P5 HADD2.F32 R182, -RZ, R118.H1_H1 ;  /* 0x30000076ffb65230 */ /* 0x000fe20000004100 */
[----:B------:R-:W0:Y:S08]  /*2a40*/  @P5 LDC R188, c[0x0][0x40c] ;  /* 0x00010300ffbc5b82 */ /* 0x000e300000000800 */
[----:B------:R-:W1:Y:S08]  /*2a50*/  @P5 LDC R189, c[0x0][0x40c] ;  /* 0x00010300ffbd5b82 */ /* 0x000e700000000800 */
[----:B------:R-:W2:Y:S08]  /*2a60*/  @P5 LDC R190, c[0x0][0x40c] ;  /* 0x00010300ffbe5b82 */ /* 0x000eb00000000800 */
[----:B------:R-:W3:Y:S08]  /*2a70*/  @P5 LDC R191, c[0x0][0x40c] ;  /* 0x00010300ffbf5b82 */ /* 0x000ef00000000800 */
[----:B------:R-:W2:Y:S08]  /*2a80*/  @P5 LDC R192, c[0x0][0x40c] ;  /* 0x00010300ffc05b82 */ /* 0x000eb00000000800 */
[----:B------:R-:W3:Y:S08]  /*2a90*/  @P5 LDC R193, c[0x0][0x40c] ;  /* 0x00010300ffc15b82 */ /* 0x000ef00000000800 */
[----:B------:R-:W3:Y:S01]  /*2aa0*/  @P5 LDC R194, c[0x0][0x40c] ;  /* 0x00010300ffc25b82 */ /* 0x000ee20000000800 */
[----:B----4-:R-:W-:Y:S01]  /*2ab0*/  @P5 FFMA.FTZ R152, R185, R0, R152 ;  /* 0x00000000b9985223 */ /* 0x010fe20000010098 */
[----:B0-----:R-:W-:Y:S01]  /*2ac0*/  @P5 FFMA.FTZ R153, R184, R188, R153 ;  /* 0x000000bcb8995223 */ /* 0x001fe20000010099 */
[----:B-1----:R-:W-:Y:S01]  /*2ad0*/  @P5 FFMA.FTZ R154, R183, R189, R154 ;  /* 0x000000bdb79a5223 */ /* 0x002fe2000001009a */
[----:B------:R-:W-:-:S02]  /*2ae0*/  @P5 HADD2.F32 R0, -RZ, R117.H1_H1 ;  /* 0x30000075ff005230 */ /* 0x000fc40000004100 */
[----:B--2---:R-:W-:Y:S01]  /*2af0*/  @P5 FFMA.FTZ R157, R182, R192, R157 ;  /* 0x000000c0b69d5223 */ /* 0x004fe2000001009d */
[----:B------:R-:W-:Y:S02]  /*2b00*/  @P5 HADD2.F32 R183, -RZ, R118.H0_H0 ;  /* 0x20000076ffb75230 */ /* 0x000fe40000004100 */
[--C-:B------:R-:W-:Y:S02]  /*2b10*/  @P5 HADD2.F32 R185, -RZ, R119.reuse.H0_H0 ;  /* 0x20000077ffb95230 */ /* 0x100fe40000004100 */
[----:B------:R-:W-:Y:S01]  /*2b20*/  @P5 FFMA.FTZ R155, R0, R190, R155 ;  /* 0x000000be009b5223 */ /* 0x000fe2000001009b */
[----:B------:R-:W-:Y:S02]  /*2b30*/  @P5 HADD2.F32 R184, -RZ, R119.H1_H1 ;  /* 0x30000077ffb85230 */ /* 0x000fe40000004100 */
[----:B---3--:R-:W-:Y:S01]  /*2b40*/  @P5 FFMA.FTZ R156, R183, R191, R156 ;  /* 0x000000bfb79c5223 */ /* 0x008fe2000001009c */
[----:B------:R-:W-:Y:S02]  /*2b50*/  @P5 FFMA.FTZ R158, R185, R193, R158 ;  /* 0x000000c1b99e5223 */ /* 0x000fe4000001009e */
[----:B------:R-:W-:Y:S01]  /*2b60*/  @P5 FFMA.FTZ R159, R184, R194, R159 ;  /* 0x000000c2b89f5223 */ /* 0x000fe2000001009f */
[----:B------:R-:W-:Y:S06]  /*2b70*/  BRA `(.L_x_32617) ;  /* 0x0000000000747947 */ /* 0x000fec0003800000 */
.L_x_32616:
[----:B------:R-:W4:Y:S01]  /*2b80*/  @P5 LDC R155, c[0x0][0x40c] ;  /* 0x00010300ff9b5b82 */ /* 0x000f220000000800 */
[--C-:B-----5:R-:W-:Y:S01]  /*2b90*/  @P5 HADD2.F32 R0, -RZ, R116.reuse.H0_H0 ;  /* 0x20000074ff005230 */ /* 0x120fe20000004100 */
[----:B------:R-:W-:Y:S01]  /*2ba0*/  CS2R R152, SRZ ;  /* 0x0000000000987805 */ /* 0x000fe2000001ff00 */
[----:B------:R-:W-:Y:S01]  /*2bb0*/  @P5 HADD2.F32 R156, -RZ, R116.H1_H1 ;  /* 0x30000074ff9c5230 */ /* 0x000fe20000004100 */
[----:B------:R-:W-:Y:S01]  /*2bc0*/  MOV R154, RZ ;  /* 0x000000ff009a7202 */ /* 0x000fe20000000f00 */
[----:B------:R-:W-:Y:S02]  /*2bd0*/  @P5 HADD2.F32 R158, -RZ, R117.H0_H0 ;  /* 0x20000075ff9e5230 */ /* 0x000fe40000004100 */
[--C-:B------:R-:W-:Y:S01]  /*2be0*/  @P5 HADD2.F32 R182, -RZ, R118.reuse.H0_H0 ;  /* 0x20000076ffb65230 */ /* 0x100fe20000004100 */
[----:B------:R-:W4:Y:S01]  /*2bf0*/  @P5 LDC R157, c[0x0][0x40c] ;  /* 0x00010300ff9d5b82 */ /* 0x000f220000000800 */
[----:B0123--:R-:W-:Y:S02]  /*2c00*/  @P5 HADD2.F32 R184, -RZ, R118.H1_H1 ;  /* 0x30000076ffb85230 */ /* 0x00ffe40000004100 */
[----:B------:R-:W-:-:S02]  /*2c10*/  @P5 HADD2.F32 R188, -RZ, R119.H0_H0 ;  /* 0x20000077ffbc5230 */ /* 0x000fc40000004100 */
[----:B------:R-:W-:-:S03]  /*2c20*/  @P5 HADD2.F32 R190, -RZ, R119.H1_H1 ;  /* 0x30000077ffbe5230 */ /* 0x000fc60000004100 */
[----:B------:R-:W0:Y:S08]  /*2c30*/  @P5 LDC R159, c[0x0][0x40c] ;  /* 0x00010300ff9f5b82 */ /* 0x000e300000000800 */
[----:B------:R-:W1:Y:S01]  /*2c40*/  @P5 LDC R183, c[0x0][0x40c] ;  /* 0x00010300ffb75b82 */ /* 0x000e620000000800 */
[----:B----4-:R-:W-:Y:S01]  /*2c50*/  @P5 FMUL.FTZ R152, R0, R155 ;  /* 0x0000009b00985220 */ /* 0x010fe20000410000 */
[----:B------:R-:W-:-:S02]  /*2c60*/  HFMA2 R155, -RZ, RZ, 0, 0 ;  /* 0x00000000ff9b7431 */ /* 0x000fc400000001ff */
[----:B------:R-:W-:-:S04]  /*2c70*/  @P5 HADD2.F32 R0, -RZ, R117.H1_H1 ;  /* 0x30000075ff005230 */ /* 0x000fc80000004100 */
[----:B------:R-:W2:Y:S01]  /*2c80*/  @P5 LDC R185, c[0x0][0x40c] ;  /* 0x00010300ffb95b82 */ /* 0x000ea20000000800 */
[----:B------:R-:W-:Y:S01]  /*2c90*/  @P5 FMUL.FTZ R153, R156, R157 ;  /* 0x0000009d9c995220 */ /* 0x000fe20000410000 */
[----:B------:R-:W-:-:S06]  /*2ca0*/  CS2R R156, SRZ ;  /* 0x00000000009c7805 */ /* 0x000fcc000001ff00 */
[----:B------:R-:W3:Y:S01]  /*2cb0*/  @P5 LDC R189, c[0x0][0x40c] ;  /* 0x00010300ffbd5b82 */ /* 0x000ee20000000800 */
[----:B0-----:R-:W-:Y:S01]  /*2cc0*/  @P5 FMUL.FTZ R154, R158, R159 ;  /* 0x0000009f9e9a5220 */ /* 0x001fe20000410000 */
[----:B------:R-:W-:-:S06]  /*2cd0*/  CS2R R158, SRZ ;  /* 0x00000000009e7805 */ /* 0x000fcc000001ff00 */
[----:B------:R-:W0:Y:S01]  /*2ce0*/  @P5 LDC R191, c[0x0][0x40c] ;  /* 0x00010300ffbf5b82 */ /* 0x000e220000000800 */
[----:B-1----:R-:W-:-:S07]  /*2cf0*/  @P5 FMUL.FTZ R155, R0, R183 ;  /* 0x000000b7009b5220 */ /* 0x002fce0000410000 */
[----:B------:R-:W1:Y:S01]  /*2d00*/  @P5 LDC R193, c[0x0][0x40c] ;  /* 0x00010300ffc15b82 */ /* 0x000e620000000800 */
[----:B--2---:R-:W-:Y:S01]  /*2d10*/  @P5 FMUL.FTZ R156, R182, R185 ;  /* 0x000000b9b69c5220 */ /* 0x004fe20000410000 */
[----:B---3--:R-:W-:Y:S01]  /*2d20*/  @P5 FMUL.FTZ R157, R184, R189 ;  /* 0x000000bdb89d5220 */ /* 0x008fe20000410000 */
[----:B0-----:R-:W-:Y:S01]  /*2d30*/  @P5 FMUL.FTZ R158, R188, R191 ;  /* 0x000000bfbc9e5220 */ /* 0x001fe20000410000 */
[----:B-1----:R-:W-:-:S07]  /*2d40*/  @P5 FMUL.FTZ R159, R190, R193 ;  /* 0x000000c1be9f5220 */ /* 0x002fce0000410000 */
.L_x_32617:
[----:B------:R-:W0:Y:S02]  /*2d50*/  LDC.64 R182, c[0x0][0x3a8] ;  /* 0x0000ea00ffb67b82 */ /* 0x000e240000000a00 */
[----:B0-----:R-:W-:-:S05]  /*2d60*/  IMAD.WIDE.U32 R182, R181, 0x20, R182 ;  /* 0x00000020b5b67825 */ /* 0x001fca00078e00b6 */
[----:B------:R0:W-:Y:S04]  /*2d70*/  STG.E.128 desc[UR6][R182.64], R152 ;  /* 0x00000098b6007986 */ /* 0x0001e8000c101d06 */
[----:B------:R0:W-:Y:S02]  /*2d80*/  STG.E.128 desc[UR6][R182.64+0x10], R156 ;  /* 0x0000109cb6007986 */ /* 0x0001e4000c101d06 */
.L_x_32614:
[----:B------:R-:W-:Y:S05]  /*2d90*/  BSYNC.RECONVERGENT B0 ;  /* 0x0000000000007941 */ /* 0x000fea0003800200 */
.L_x_32613:
        /* <DEDUP_REMOVED lines=215> */
.L_x_32619:
[----:B------:R-:W-:Y:S05]  /*3b10*/  BSYNC.RECONVERGENT B0 ;  /* 0x0000000000007941 */ /* 0x000fea0003800200 */
.L_x_32618:
        /* <DEDUP_REMOVED lines=13> */
.L_x_32621:
[----:B------:R-:W-:Y:S05]  /*3bf0*/  BSYNC.RECONVERGENT B0 ;  /* 0x0000000000007941 */ /* 0x000fea0003800200 */
.L_x_32620:
        /* <DEDUP_REMOVED lines=91> */
.L_x_32624:
[----:B------:R-:W-:Y:S05]  /*41b0*/  BSYNC.RECONVERGENT B0 ;  /* 0x0000000000007941 */ /* 0x000fea0003800200 */
.L_x_32623:
        /* <DEDUP_REMOVED lines=35> */
.L_x_32626:
[----:B------:R-:W-:Y:S05]  /*43f0*/  BSYNC.RECONVERGENT B0 ;  /* 0x0000000000007941 */ /* 0x000fea0003800200 */
.L_x_32625:
        /* <DEDUP_REMOVED lines=35> */
.L_x_32628:
[----:B------:R-:W-:Y:S05]  /*4630*/  BSYNC.RECONVERGENT B0 ;  /* 0x0000000000007941 */ /* 0x000fea0003800200 */
.L_x_32627:
        /* <DEDUP_REMOVED lines=34> */
.L_x_32630:
[----:B------:R-:W-:Y:S05]  /*4860*/  BSYNC.RECONVERGENT B0 ;  /* 0x0000000000007941 */ /* 0x000fea0003800200 */
.L_x_32629:
        /* <DEDUP_REMOVED lines=34> */
.L_x_32632:
[----:B------:R-:W-:Y:S05]  /*4a90*/  BSYNC.RECONVERGENT B0 ;  /* 0x0000000000007941 */ /* 0x000fea0003800200 */
.L_x_32631:
        /* <DEDUP_REMOVED lines=34> */
.L_x_32634:
[----:B------:R-:W-:Y:S05]  /*4cc0*/  BSYNC.RECONVERGENT B0 ;  /* 0x0000000000007941 */ /* 0x000fea0003800200 */
.L_x_32633:
        /* <DEDUP_REMOVED lines=33> */
.L_x_32635:
[----:B------:R-:W-:Y:S05]  /*4ee0*/  BSYNC.RECONVERGENT B0 ;  /* 0x0000000000007941 */ /* 0x000fea0003800200 */
.L_x_32622:
[----:B01234-:R-:W0:Y:S01]  /*4ef0*/  LDC.64 R178, c[0x0][0x380] ;  /* 0x0000e000ffb27b82 */ /* 0x01fe220000000a00 */
[----:B------:R-:W-:Y:S01]  /*4f00*/  UPLOP3.LUT UP1, UPT, UPT, UPT, UP1, 0x40, 0x4 ;  /* 0x000000000004789c */ /* 0x000fe20003f2e810 */
[----:B0-----:R-:W-:-:S04]  /*4f10*/  IADD3 R2, PT, PT, R2, R178, RZ ;  /* 0x000000b202027210 */ /* 0x001fc80007ffe0ff */
[----:B------:R-:W-:-:S13]  /*4f20*/  ISETP.GE.AND P0, PT, R2, R179, PT ;  /* 0x000000b30200720c */ /* 0x000fda0003f06270 */
[----:B------:R-:W-:Y:S05]  /*4f30*/  @!P0 BRA `(.L_x_32636) ;  /* 0xffffffb800fc8947 */ /* 0x000fea000383ffff */
[----:B------:R-:W-:Y:S05]  /*4f40*/  EXIT ;  /* 0x000000000000794d */ /* 0x000fea0003800000 */
.L_x_32637:
        /* <DEDUP_REMOVED lines=11> */
.L_x_42405:


//--------------------- .text._ZN10layer_norm13ln_fwd_kernelINS_13Kernel_traitsIf6__halffS2_fjLj7168ELj1ELj1ELj4ELj16ENS_18Kernel_traits_baseILj7168EfS2_fS2_fjLj128EEEEELb0ELb0ELb1ELb1EEEvNS_9FwdParamsE --------------------------
	.section	.text._ZN10layer_norm13ln_fwd_kernelINS_13Kernel_traitsIf6__halffS2_fjLj7168ELj1ELj1ELj4ELj16ENS_18Kernel_traits_baseILj7168EfS2_fS2_fjLj128EEEEELb0ELb0ELb1ELb1EEEvNS_9FwdParamsE,"ax",@progbits
	.align	128
        .global         _ZN10layer_norm13ln_fwd_kernelINS_13Kernel_traitsIf6__halffS2_fjLj7168ELj1ELj1ELj4ELj16ENS_18Kernel_traits_baseILj7168EfS2_fS2_fjLj128EEEEELb0ELb0ELb1ELb1EEEvNS_9FwdParamsE
        .type           _ZN10layer_norm13ln_fwd_kernelINS_13Kernel_traitsIf6__halffS2_fjLj7168ELj1ELj1ELj4ELj16ENS_18Kernel_traits_baseILj7168EfS2_fS2_fjLj128EEEEELb0ELb0ELb1ELb1EEEvNS_9FwdParamsE,@function
        .size           _ZN10layer_norm13ln_fwd_kernelINS_13Kernel_traitsIf6__halffS2_fjLj7168ELj1ELj1ELj4ELj16ENS_18Kernel_traits_baseILj7168EfS2_fS2_fjLj128EEEEELb0ELb0ELb1ELb1EEEvNS_9FwdParamsE,(.L_x_42406 - _ZN10layer_norm13ln_fwd_kernelINS_13Kernel_traitsIf6__halffS2_fjLj7168ELj1ELj1ELj4ELj16ENS_18Kernel_traits_baseILj7168EfS2_fS2_fjLj128EEEEELb0ELb0ELb1ELb1EEEvNS_9FwdParamsE)
        .other          _ZN10layer_norm13ln_fwd_kernelINS_13Kernel_traitsIf6__halffS2_fjLj7168ELj1ELj1ELj4ELj16ENS_18Kernel_traits_baseILj7168EfS2_fS2_fjLj128EEEEELb0ELb0ELb1ELb1EEEvNS_9FwdParamsE,@"STO_CUDA_ENTRY STV_DEFAULT"
_ZN10layer_norm13ln_fwd_kernelINS_13Kernel_traitsIf6__halffS2_fjLj7168ELj1ELj1ELj4ELj16ENS_18Kernel_traits_baseILj7168EfS2_fS2_fjLj128EEEEELb0ELb0ELb1ELb1EEEvNS_9FwdParamsE:
.text._ZN10layer_norm13ln_fwd_kernelINS_13Kernel_traitsIf6__halffS2_fjLj7168ELj1ELj1ELj4ELj16ENS_18Kernel_traits_baseILj7168EfS2_fS2_fjLj128EEEEELb0ELb0ELb1ELb1EEEvNS_9FwdParamsE:
        /* <DEDUP_REMOVED lines=42> */
.L_x_32638:
        /* <DEDUP_REMOVED lines=44> */
.L_x_32639:
[----:B------:R-:W0:Y:S02]  /*0560*/  LDCU UR4, c[0x0][0x384] ;  /* 0x00007080ff0477ac */ /* 0x000e240008000800 */
[----:B0-----:R-:W-:-:S13]  /*0570*/  ISETP.GE.AND P0, PT, R2, UR4, PT ;  /* 0x0000000402007c0c */ /* 0x001fda000bf06270 */
[----:B------:R-:W-:Y:S05]  /*0580*/  @P0 EXIT ;  /* 0x000000000000094d */ /* 0x000fea0003800000 */
[----:B------:R-:W0:Y:S01]  /*0590*/  LDCU.U8 UR10, c[0x0][0x410] ;  /* 0x00008200ff0a77ac */ /* 0x000e220008000000 */
[----:B------:R-:W2:Y:S01]  /*05a0*/  LDCU UR11, c[0x0][0x400] ;  /* 0x00008000ff0b77ac */ /* 0x000ea20008000800 */
[----:B------:R-:W3:Y:S01]  /*05b0*/  LDCU.64 UR8, c[0x0][0x3a0] ;  /* 0x00007400ff0877ac */ /* 0x000ee20008000a00 */
[----:B------:R-:W-:-:S11]  /*05c0*/  UPLOP3.LUT UP1, UPT, UPT, UPT, UPT, 0x40, 0x4 ;  /* 0x000000000004789c */ /* 0x000fd60003f2e870 */
.L_x_32664:
[----:B------:R-:W4:Y:S08]  /*05d0*/  LDC.64 R120, c[0x0][0x3f0] ;  /* 0x0000fc00ff787b82 */ /* 0x000f300000000a00 */
[----:B------:R-:W1:Y:S08]  /*05e0*/  LDC R3, c[0x0][0x388] ;  /* 0x0000e200ff037b82 */ /* 0x000e700000000800 */
[----:B------:R-:W0:Y:S01]  /*05f0*/  LDC.64 R122, c[0x0][0x3f8] ;  /* 0x0000fe00ff7a7b82 */ /* 0x000e220000000a00 */
[----:B----4-:R-:W-:-:S05]  /*0600*/  IMAD.WIDE R120, R2, 0x4, R120 ;  /* 0x0000000402787825 */ /* 0x010fca00078e0278 */
[----:B------:R0:W4:Y:S01]  /*0610*/  LDG.E R163, desc[UR6][R120.64] ;  /* 0x0000000678a37981 */ /* 0x000122000c1e1900 */
[----:B------:R-:W-:Y:S02]  /*0620*/  HFMA2 R172, -RZ, RZ, 0, 0 ;  /* 0x00000000ffac7431 */ /* 0x000fe400000001ff */
[----:B0-----:R-:W-:-:S05]  /*0630*/  IMAD.WIDE R120, R2, 0x4, R122 ;  /* 0x0000000402787825 */ /* 0x001fca00078e027a */
[----:B-----5:R0:W5:Y:S01]  /*0640*/  LDG.E R162, desc[UR6][R120.64] ;  /* 0x0000000678a27981 */ /* 0x020162000c1e1900 */
[----:B----4-:R-:W-:-:S13]  /*0650*/  ISETP.GE.AND P0, PT, R163, 0x1, PT ;  /* 0x00000001a300780c */ /* 0x010fda0003f06270 */
[----:B------:R-:W4:Y:S01]  /*0660*/  @P0 LDC.64 R124, c[0x0][0x390] ;  /* 0x0000e400ff7c0b82 */ /* 0x000f220000000a00 */
[----:B------:R-:W-:-:S05]  /*0670*/  @P0 IADD3 R126, PT, PT, R163, -0x1, RZ ;  /* 0xffffffffa37e0810 */ /* 0x000fca0007ffe0ff */
[----:B-1----:R-:W-:-:S05]  /*0680*/  @P0 IMAD R126, R126, R3, RZ ;  /* 0x000000037e7e0224 */ /* 0x002fca00078e02ff */
        /* <DEDUP_REMOVED lines=17> */
[----:B------:R-:W0:Y:S01]  /*07a0*/  @P1 LDC R126, c[0x0][0x40c] ;  /* 0x00010300ff7e1b82 */ /* 0x000e220000000800 */
[--C-:B-----5:R-:W-:Y:S02]  /*07b0*/  @P1 HADD2.F32 R0, -RZ, R116.reuse.H1_H1 ;  /* 0x30000074ff001230 */ /* 0x120fe40000004100 */
[----:B------:R-:W-:Y:S02]  /*07c0*/  @P1 HADD2.F32 R123, -RZ, R116.H0_H0 ;  /* 0x20000074ff7b1230 */ /* 0x000fe40000004100 */
[----:B------:R-:W-:Y:S02]  /*07d0*/  @P1 HADD2.F32 R125, -RZ, R117.H0_H0 ;  /* 0x20000075ff7d1230 */ /* 0x000fe40000004100 */
[--C-:B------:R-:W-:Y:S01]  /*07e0*/  @P1 HADD2.F32 R129, -RZ, R118.reuse.H0_H0 ;  /* 0x20000076ff811230 */ /* 0x100fe20000004100 */
[----:B------:R-:W1:Y:S01]  /*07f0*/  @P1 LDC R124, c[0x0][0x40c] ;  /* 0x00010300ff7c1b82 */ /* 0x000e620000000800 */
[----:B------:R-:W-:Y:S02]  /*0800*/  @P1 HADD2.F32 R128, -RZ, R118.H1_H1 ;  /* 0x30000076ff801230 */ /* 0x000fe40000004100 */
[----:B------:R-:W-:-:S02]  /*0810*/  @P1 HADD2.F32 R131, -RZ, R119.H0_H0 ;  /* 0x20000077ff831230 */ /* 0x000fc40000004100 */
[----:B------:R-:W-:-:S03]  /*0820*/  @P1 HADD2.F32 R130, -RZ, R119.H1_H1 ;  /* 0x30000077ff821230 */ /* 0x000fc60000004100 */
        /* <DEDUP_REMOVED lines=8> */
[----:B------:R-:W-:Y:S01]  /*08b0*/  @P1 HADD2.F32 R0, -RZ, R117.H1_H1 ;  /* 0x30000075ff001230 */ /* 0x000fe20000004100 */
[----:B------:R-:W-:Y:S01]  /*08c0*/  @!P1 MOV R120, R132 ;  /* 0x0000008400789202 */ /* 0x000fe20000000f00 */
[----:B-1----:R-:W-:Y:S01]  /*08d0*/  @P1 FFMA.FTZ R120, R123, R124, R132 ;  /* 0x0000007c7b781223 */ /* 0x002fe20000010084 */
[----:B------:R-:W-:Y:S01]  /*08e0*/  @!P1 MOV R122, R134 ;  /* 0x00000086007a9202 */ /* 0x000fe20000000f00 */
[----:B--2---:R-:W-:Y:S01]  /*08f0*/  @P1 FFMA.FTZ R122, R125, R127, R134 ;  /* 0x0000007f7d7a1223 */ /* 0x004fe20000010086 */
        /* <DEDUP_REMOVED lines=11> */
.L_x_32640:
[----:B------:R-:W0:Y:S01]  /*09b0*/  @P0 LDC R123, c[0x0][0x40c] ;  /* 0x00010300ff7b0b82 */ /* 0x000e220000000800 */
[--C-:B-----5:R-:W-:Y:S01]  /*09c0*/  @P0 HADD2.F32 R0, -RZ, R116.reuse.H0_H0 ;  /* 0x20000074ff000230 */ /* 0x120fe20000004100 */
[----:B------:R-:W-:Y:S01]  /*09d0*/  CS2R R120, SRZ ;  /* 0x0000000000787805 */ /* 0x000fe2000001ff00 */
[----:B------:R-:W-:Y:S01]  /*09e0*/  @P0 HADD2.F32 R124, -RZ, R116.H1_H1 ;  /* 0x30000074ff7c0230 */ /* 0x000fe20000004100 */
[----:B------:R-:W-:Y:S01]  /*09f0*/  MOV R122, RZ ;  /* 0x000000ff007a7202 */ /* 0x000fe20000000f00 */
[----:B------:R-:W-:Y:S02]  /*0a00*/  @P0 HADD2.F32 R126, -RZ, R117.H0_H0 ;  /* 0x20000075ff7e0230 */ /* 0x000fe40000004100 */
[--C-:B------:R-:W-:Y:S01]  /*0a10*/  @P0 HADD2.F32 R128, -RZ, R118.reuse.H0_H0 ;  /* 0x20000076ff800230 */ /* 0x100fe20000004100 */
[----:B------:R-:W1:Y:S01]  /*0a20*/  @P0 LDC R125, c[0x0][0x40c] ;  /* 0x00010300ff7d0b82 */ /* 0x000e620000000800 */
[----:B------:R-:W-:Y:S02]  /*0a30*/  @P0 HADD2.F32 R130, -RZ, R118.H1_H1 ;  /* 0x30000076ff820230 */ /* 0x000fe40000004100 */
[----:B------:R-:W-:-:S02]  /*0a40*/  @P0 HADD2.F32 R132, -RZ, R119.H0_H0 ;  /* 0x20000077ff840230 */ /* 0x000fc40000004100 */
[----:B------:R-:W-:-:S03]  /*0a50*/  @P0 HADD2.F32 R134, -RZ, R119.H1_H1 ;  /* 0x30000077ff860230 */ /* 0x000fc60000004100 */
[----:B------:R-:W3:Y:S08]  /*0a60*/  @P0 LDC R127, c[0x0][0x40c] ;  /* 0x00010300ff7f0b82 */ /* 0x000ef00000000800 */
[----:B------:R-:W4:Y:S01]  /*0a70*/  @P0 LDC R129, c[0x0][0x40c] ;  /* 0x00010300ff810b82 */ /* 0x000f220000000800 */
[----:B0-----:R-:W-:Y:S01]  /*0a80*/  @P0 FMUL.FTZ R120, R0, R123 ;  /* 0x0000007b00780220 */ /* 0x001fe20000410000 */
[----:B------:R-:W-:Y:S01]  /*0a90*/  @P0 HADD2.F32 R0, -RZ, R117.H1_H1 ;  /* 0x30000075ff000230 */ /* 0x000fe20000004100 */
[----:B------:R-:W-:-:S05]  /*0aa0*/  MOV R123, RZ ;  /* 0x000000ff007b7202 */ /* 0x000fca0000000f00 */
[----:B------:R-:W0:Y:S01]  /*0ab0*/  @P0 LDC R131, c[0x0][0x40c] ;  /* 0x00010300ff830b82 */ /* 0x000e220000000800 */
[----:B-1----:R-:W-:Y:S01]  /*0ac0*/  @P0 FMUL.FTZ R121, R124, R125 ;  /* 0x0000007d7c790220 */ /* 0x002fe20000410000 */
[----:B------:R-:W-:-:S06]  /*0ad0*/  CS2R R124, SRZ ;  /* 0x00000000007c7805 */ /* 0x000fcc000001ff00 */
[----:B------:R-:W1:Y:S01]  /*0ae0*/  @P0 LDC R133, c[0x0][0x40c] ;  /* 0x00010300ff850b82 */ /* 0x000e620000000800 */
[----:B---3--:R-:W-:Y:S01]  /*0af0*/  @P0 FMUL.FTZ R122, R126, R127 ;  /* 0x0000007f7e7a0220 */ /* 0x008fe20000410000 */
[----:B------:R-:W-:-:S06]  /*0b00*/  CS2R R126, SRZ ;  /* 0x00000000007e7805 */ /* 0x000fcc000001ff00 */
[----:B------:R-:W3:Y:S01]  /*0b10*/  @P0 LDC R135, c[0x0][0x40c] ;  /* 0x00010300ff870b82 */ /* 0x000ee20000000800 */
[----:B----4-:R-:W-:-:S07]  /*0b20*/  @P0 FMUL.FTZ R123, R0, R129 ;  /* 0x00000081007b0220 */ /* 0x010fce0000410000 */
[----:B------:R-:W4:Y:S01]  /*0b30*/  @P0 LDC R137, c[0x0][0x40c] ;  /* 0x00010300ff890b82 */ /* 0x000f220000000800 */
[----:B0-----:R-:W-:Y:S01]  /*0b40*/  @P0 FMUL.FTZ R124, R128, R131 ;  /* 0x00000083807c0220 */ /* 0x001fe20000410000 */
[----:B-1----:R-:W-:Y:S01]  /*0b50*/  @P0 FMUL.FTZ R125, R130, R133 ;  /* 0x00000085827d0220 */ /* 0x002fe20000410000 */
[----:B---3--:R-:W-:Y:S01]  /*0b60*/  @P0 FMUL.FTZ R126, R132, R135 ;  /* 0x00000087847e0220 */ /* 0x008fe20000410000 */
[----:B----4-:R-:W-:-:S07]  /*0b70*/  @P0 FMUL.FTZ R127, R134, R137 ;  /* 0x00000089867f0220 */ /* 0x010fce0000410000 */
.L_x_32641:
        /* <DEDUP_REMOVED lines=15> */
[----:B------:R-:W0:Y:S01]  /*0c70*/  @P1 LDC R0, c[0x0][0x40c] ;  /* 0x00010300ff001b82 */ /* 0x000e220000000800 */
[--C-:B-----5:R-:W-:Y:S02]  /*0c80*/  @P1 HADD2.F32 R131, -RZ, R116.reuse.H0_H0 ;  /* 0x20000074ff831230 */ /* 0x120fe40000004100 */
[----:B------:R-:W-:Y:S02]  /*0c90*/  @P1 HADD2.F32 R140, -RZ, R116.H1_H1 ;  /* 0x30000074ff8c1230 */ /* 0x000fe40000004100 */
[----:B------:R-:W-:-:S03]  /*0ca0*/  @P1 HADD2.F32 R143, -RZ, R117.H0_H0 ;  /* 0x20000075ff8f1230 */ /* 0x000fc60000004100 */
[----:B------:R-:W1:Y:S08]  /*0cb0*/  @P1 LDC R141, c[0x0][0x40c] ;  /* 0x00010300ff8d1b82 */ /* 0x000e700000000800 */
        /* <DEDUP_REMOVED lines=10> */
[----:B------:R-:W-:Y:S01]  /*0d60*/  @!P1 MOV R130, R138 ;  /* 0x0000008a00829202 */ /* 0x000fe20000000f00 */
[----:B--2---:R-:W-:Y:S01]  /*0d70*/  @P1 FFMA.FTZ R130, R143, R142, R138 ;  /* 0x0000008e8f821223 */ /* 0x004fe2000001008a */
[----:B------:R-:W-:Y:S01]  /*0d80*/  @P1 HADD2.F32 R0, -RZ, R117.H1_H1 ;  /* 0x30000075ff001230 */ /* 0x000fe20000004100 */
[----:B------:R-:W-:Y:S01]  /*0d90*/  @!P1 MOV R131, R139 ;  /* 0x0000008b00839202 */ /* 0x000fe20000000f00 */
[----:B------:R-:W-:-:S02]  /*0da0*/  @P1 HADD2.F32 R137, -RZ, R118.H0_H0 ;  /* 0x20000076ff891230 */ /* 0x000fc40000004100 */
[----:B------:R-:W-:Y:S02]  /*0db0*/  @P1 HADD2.F32 R136, -RZ, R118.H1_H1 ;  /* 0x30000076ff881230 */ /* 0x000fe40000004100 */
[----:B------:R-:W-:Y:S01]  /*0dc0*/  @P1 FFMA.FTZ R131, R0, R144, R139 ;  /* 0x0000009000831223 */ /* 0x000fe2000001008b */
[--C-:B------:R-:W-:Y:S02]  /*0dd0*/  @P1 HADD2.F32 R141, -RZ, R119.reuse.H0_H0 ;  /* 0x20000077ff8d1230 */ /* 0x100fe40000004100 */
[----:B----4-:R-:W-:Y:S01]  /*0de0*/  @P1 FFMA.FTZ R132, R137, R145, R132 ;  /* 0x0000009189841223 */ /* 0x010fe20000010084 */
[----:B------:R-:W-:Y:S02]  /*0df0*/  @P1 HADD2.F32 R138, -RZ, R119.H1_H1 ;  /* 0x30000077ff8a1230 */ /* 0x000fe40000004100 */
[----:B------:R-:W-:Y:S01]  /*0e00*/  @P1 FFMA.FTZ R133, R136, R146, R133 ;  /* 0x0000009288851223 */ /* 0x000fe20000010085 */
[----:B------:R-:W-:Y:S02]  /*0e10*/  @P1 FFMA.FTZ R134, R141, R147, R134 ;  /* 0x000000938d861223 */ /* 0x000fe40000010086 */
[----:B------:R-:W-:Y:S01]  /*0e20*/  @P1 FFMA.FTZ R135, R138, R148, R135 ;  /* 0x000000948a871223 */ /* 0x000fe20000010087 */
[----:B------:R-:W-:Y:S06]  /*0e30*/  BRA `(.L_x_32643) ;  /* 0x0000000000747947 */ /* 0x000fec0003800000 */
.L_x_32642:
[----:B0-----:R-:W0:Y:S01]  /*0e40*/  @P0 LDC R131, c[0x0][0x40c] ;  /* 0x00010300ff830b82 */ /* 0x001e220000000800 */
[--C-:B-----5:R-:W-:Y:S02]  /*0e50*/  @P0 HADD2.F32 R0, -RZ, R116.reuse.H0_H0 ;  /* 0x20000074ff000230 */ /* 0x120fe40000004100 */
[----:B------:R-:W-:Y:S02]  /*0e60*/  HFMA2 R130, -RZ, RZ, 0, 0 ;  /* 0x00000000ff827431 */ /* 0x000fe400000001ff */
[----:B------:R-:W-:Y:S01]  /*0e70*/  @P0 HADD2.F32 R132, -RZ, R116.H1_H1 ;  /* 0x30000074ff840230 */ /* 0x000fe20000004100 */
[----:B------:R-:W-:Y:S01]  /*0e80*/  CS2R R128, SRZ ;  /* 0x0000000000807805 */ /* 0x000fe2000001ff00 */
[----:B------:R-:W-:Y:S02]  /*0e90*/  @P0 HADD2.F32 R134, -RZ, R117.H0_H0 ;  /* 0x20000075ff860230 */ /* 0x000fe40000004100 */
[--C-:B------:R-:W-:Y:S01]  /*0ea0*/  @P0 HADD2.F32 R136, -RZ, R118.reuse.H0_H0 ;  /* 0x20000076ff880230 */ /* 0x100fe20000004100 */
[----:B------:R-:W1:Y:S01]  /*0eb0*/  @P0 LDC R133, c[0x0][0x40c] ;  /* 0x00010300ff850b82 */ /* 0x000e620000000800 */
[----:B------:R-:W-:-:S02]  /*0ec0*/  @P0 HADD2.F32 R138, -RZ, R118.H1_H1 ;  /* 0x30000076ff8a0230 */ /* 0x000fc40000004100 */
[--C-:B------:R-:W-:Y:S02]  /*0ed0*/  @P0 HADD2.F32 R140, -RZ, R119.reuse.H0_H0 ;  /* 0x20000077ff8c0230 */ /* 0x100fe40000004100 */
        /* <DEDUP_REMOVED lines=19> */
.L_x_32643:
        /* <DEDUP_REMOVED lines=9> */
.L_x_32644:
        /* <DEDUP_REMOVED lines=36> */
.L_x_32645:
        /* <DEDUP_REMOVED lines=14> */
[----:B------:R-:W-:Y:S01]  /*13c0*/  @P0 HADD2.F32 R0, -RZ, R117.H1_H1 ;  /* 0x30000075ff000230 */ /* 0x000fe20000004100 */
[----:B------:R-:W-:-:S05]  /*13d0*/  MOV R139, RZ ;  /* 0x000000ff008b7202 */ /* 0x000fca0000000f00 */
[----:B------:R-:W1:Y:S01]  /*13e0*/  @P0 LDC R147, c[0x0][0x40c] ;  /* 0x00010300ff930b82 */ /* 0x000e620000000800 */
[----:B0-----:R-:W-:Y:S01]  /*13f0*/  @P0 FMUL.FTZ R137, R140, R141 ;  /* 0x0000008d8c890220 */ /* 0x001fe20000410000 */
[----:B------:R-:W-:-:S06]  /*1400*/  CS2R R140, SRZ ;  /* 0x00000000008c7805 */ /* 0x000fcc000001ff00 */
        /* <DEDUP_REMOVED lines=10> */
.L_x_32646:
        /* <DEDUP_REMOVED lines=9> */
.L_x_32647:
        /* <DEDUP_REMOVED lines=36> */
.L_x_32648:
        /* <DEDUP_REMOVED lines=29> */
.L_x_32649:
        /* <DEDUP_REMOVED lines=9> */
.L_x_32650:
        /* <DEDUP_REMOVED lines=10> */
[--C-:B0-----:R-:W-:Y:S02]  /*1a80*/  @P1 HADD2.F32 R165, -RZ, R117.reuse.H0_H0 ;  /* 0x20000075ffa51230 */ /* 0x101fe40000004100 */
[----:B------:R-:W-:Y:S01]  /*1a90*/  @P1 HADD2.F32 R164, -RZ, R118.H1_H1 ;  /* 0x30000076ffa41230 */ /* 0x000fe20000004100 */
[----:B------:R-:W0:Y:S08]  /*1aa0*/  @P1 LDC R168, c[0x0][0x40c] ;  /* 0x00010300ffa81b82 */ /* 0x000e300000000800 */
[----:B------:R-:W1:Y:S08]  /*1ab0*/  @P1 LDC R169, c[0x0][0x40c] ;  /* 0x00010300ffa91b82 */ /* 0x000e700000000800 */
[----:B------:R-:W2:Y:S08]  /*1ac0*/  @P1 LDC R170, c[0x0][0x40c] ;  /* 0x00010300ffaa1b82 */ /* 0x000eb00000000800 */
[----:B------:R-:W2:Y:S08]  /*1ad0*/  @P1 LDC R171, c[0x0][0x40c] ;  /* 0x00010300ffab1b82 */ /* 0x000eb00000000800 */
[----:B------:R-:W4:Y:S08]  /*1ae0*/  @P1 LDC R174, c[0x0][0x40c] ;  /* 0x00010300ffae1b82 */ /* 0x000f300000000800 */
[----:B------:R-:W2:Y:S08]  /*1af0*/  @P1 LDC R175, c[0x0][0x40c] ;  /* 0x00010300ffaf1b82 */ /* 0x000eb00000000800 */
[----:B------:R-:W2:Y:S01]  /*1b00*/  @P1 LDC R176, c[0x0][0x40c] ;  /* 0x00010300ffb01b82 */ /* 0x000ea20000000800 */
[----:B---3--:R-:W-:Y:S01]  /*1b10*/  @P1 FFMA.FTZ R156, R167, R0, R156 ;  /* 0x00000000a79c1223 */ /* 0x008fe2000001009c */
[----:B0-----:R-:W-:Y:S01]  /*1b20*/  @P1 FFMA.FTZ R157, R166, R168, R157 ;  /* 0x000000a8a69d1223 */ /* 0x001fe2000001009d */
[----:B-1----:R-:W-:Y:S01]  /*1b30*/  @P1 FFMA.FTZ R158, R165, R169, R158 ;  /* 0x000000a9a59e1223 */ /* 0x002fe2000001009e */
[----:B------:R-:W-:-:S02]  /*1b40*/  @P1 HADD2.F32 R0, -RZ, R117.H1_H1 ;  /* 0x30000075ff001230 */ /* 0x000fc40000004100 */
[----:B----4-:R-:W-:Y:S01]  /*1b50*/  @P1 FFMA.FTZ R153, R164, R174, R153 ;  /* 0x000000aea4991223 */ /* 0x010fe20000010099 */
[----:B------:R-:W-:Y:S02]  /*1b60*/  @P1 HADD2.F32 R165, -RZ, R118.H0_H0 ;  /* 0x20000076ffa51230 */ /* 0x000fe40000004100 */
[--C-:B------:R-:W-:Y:S02]  /*1b70*/  @P1 HADD2.F32 R167, -RZ, R119.reuse.H0_H0 ;  /* 0x20000077ffa71230 */ /* 0x100fe40000004100 */
[----:B--2---:R-:W-:Y:S01]  /*1b80*/  @P1 FFMA.FTZ R159, R0, R170, R159 ;  /* 0x000000aa009f1223 */ /* 0x004fe2000001009f */
[----:B------:R-:W-:Y:S02]  /*1b90*/  @P1 HADD2.F32 R166, -RZ, R119.H1_H1 ;  /* 0x30000077ffa61230 */ /* 0x000fe40000004100 */
[----:B------:R-:W-:Y:S01]  /*1ba0*/  @P1 FFMA.FTZ R152, R165, R171, R152 ;  /* 0x000000aba5981223 */ /* 0x000fe20000010098 */
[----:B------:R-:W-:Y:S02]  /*1bb0*/  @P1 FFMA.FTZ R154, R167, R175, R154 ;  /* 0x000000afa79a1223 */ /* 0x000fe4000001009a */
[----:B------:R-:W-:Y:S01]  /*1bc0*/  @P1 FFMA.FTZ R155, R166, R176, R155 ;  /* 0x000000b0a69b1223 */ /* 0x000fe2000001009b */
[----:B------:R-:W-:Y:S06]  /*1bd0*/  BRA `(.L_x_32652) ;  /* 0x0000000000747947 */ /* 0x000fec0003800000 */
.L_x_32651:
        /* <DEDUP_REMOVED lines=14> */
[----:B------:R-:W-:-:S06]  /*1cc0*/  @P0 HADD2.F32 R0, -RZ, R117.H1_H1 ;  /* 0x30000075ff000230 */ /* 0x000fcc0000004100 */
[----:B------:R-:W0:Y:S01]  /*1cd0*/  @P0 LDC R167, c[0x0][0x40c] ;  /* 0x00010300ffa70b82 */ /* 0x000e220000000800 */
[----:B-1----:R-:W-:Y:S01]  /*1ce0*/  @P0 FMUL.FTZ R157, R152, R155 ;  /* 0x0000009b989d0220 */ /* 0x002fe20000410000 */
[----:B------:R-:W-:-:S06]  /*1cf0*/  CS2R R152, SRZ ;  /* 0x0000000000987805 */ /* 0x000fcc000001ff00 */
[----:B------:R-:W1:Y:S01]  /*1d00*/  @P0 LDC R169, c[0x0][0x40c] ;  /* 0x00010300ffa90b82 */ /* 0x000e620000000800 */
[----:B---3--:R-:W-:Y:S01]  /*1d10*/  @P0 FMUL.FTZ R158, R154, R159 ;  /* 0x0000009f9a9e0220 */ /* 0x008fe20000410000 */
[----:B------:R-:W-:Y:S02]  /*1d20*/  CS2R R154, SRZ ;  /* 0x00000000009a7805 */ /* 0x000fe4000001ff00 */
[----:B------:R-:W-:-:S04]  /*1d30*/  MOV R159, RZ ;  /* 0x000000ff009f7202 */ /* 0x000fc80000000f00 */
[----:B------:R-:W3:Y:S01]  /*1d40*/  @P0 LDC R171, c[0x0][0x40c] ;  /* 0x00010300ffab0b82 */ /* 0x000ee20000000800 */
[----:B----4-:R-:W-:-:S07]  /*1d50*/  @P0 FMUL.FTZ R159, R0, R165 ;  /* 0x000000a5009f0220 */ /* 0x010fce0000410000 */
[----:B------:R-:W4:Y:S01]  /*1d60*/  @P0 LDC R175, c[0x0][0x40c] ;  /* 0x00010300ffaf0b82 */ /* 0x000f220000000800 */
[----:B0-----:R-:W-:Y:S01]  /*1d70*/  @P0 FMUL.FTZ R152, R164, R167 ;  /* 0x000000a7a4980220 */ /* 0x001fe20000410000 */
[----:B-1----:R-:W-:Y:S01]  /*1d80*/  @P0 FMUL.FTZ R153, R166, R169 ;  /* 0x000000a9a6990220 */ /* 0x002fe20000410000 */
[----:B---3--:R-:W-:Y:S01]  /*1d90*/  @P0 FMUL.FTZ R154, R168, R171 ;  /* 0x000000aba89a0220 */ /* 0x008fe20000410000 */
[----:B----4-:R-:W-:-:S07]  /*1da0*/  @P0 FMUL.FTZ R155, R170, R175 ;  /* 0x000000afaa9b0220 */ /* 0x010fce0000410000 */
.L_x_32652:
        /* <DEDUP_REMOVED lines=9> */
.L_x_32653:
        /* <DEDUP_REMOVED lines=32> */
.L_x_32654:
        /* <DEDUP_REMOVED lines=29> */
.L_x_32655:
        /* <DEDUP_REMOVED lines=9> */
.L_x_32656:
        /* <DEDUP_REMOVED lines=32> */
.L_x_32657:
[----:B------:R-:W1:Y:S01]  /*24a0*/  @P0 LDC R163, c[0x0][0x40c] ;  /* 0x00010300ffa30b82 */ /* 0x000e620000000800 */
[--C-:B-----5:R-:W-:Y:S02]  /*24b0*/  @P0 HADD2.F32 R0, -RZ, R116.reuse.H0_H0 ;  /* 0x20000074ff000230 */ /* 0x120fe40000004100 */
[----:B0-----:R-:W-:Y:S02]  /*24c0*/  HFMA2 R174, -RZ, RZ, 0, 0 ;  /* 0x00000000ffae7431 */ /* 0x001fe400000001ff */
[----:B------:R-:W-:Y:S01]  /*24d0*/  @P0 HADD2.F32 R175, -RZ, R116.H1_H1 ;  /* 0x30000074ffaf0230 */ /* 0x000fe20000004100 */
[----:B------:R-:W-:Y:S01]  /*24e0*/  CS2R R172, SRZ ;  /* 0x0000000000ac7805 */ /* 0x000fe2000001ff00 */
[----:B------:R-:W-:Y:S02]  /*24f0*/  @P0 HADD2.F32 R177, -RZ, R117.H0_H0 ;  /* 0x20000075ffb10230 */ /* 0x000fe40000004100 */
[----:B------:R-:W-:Y:S01]  /*2500*/  @P0 HADD2.F32 R182, -RZ, R118.H1_H1 ;  /* 0x30000076ffb60230 */ /* 0x000fe20000004100 */
[----:B------:R-:W0:Y:S01]  /*2510*/  @P0 LDC R176, c[0x0][0x40c] ;  /* 0x00010300ffb00b82 */ /* 0x000e220000000800 */
[----:B------:R-:W-:-:S02]  /*2520*/  @P0 HADD2.F32 R184, -RZ, R119.H0_H0 ;  /* 0x20000077ffb80230 */ /* 0x000fc40000004100 */
[----:B------:R-:W-:-:S05]  /*2530*/  @P0 HADD2.F32 R186, -RZ, R119.H1_H1 ;  /* 0x30000077ffba0230 */ /* 0x000fca0000004100 */
[----:B------:R-:W3:Y:S08]  /*2540*/  @P0 LDC R178, c[0x0][0x40c] ;  /* 0x00010300ffb20b82 */ /* 0x000ef00000000800 */
[----:B------:R-:W4:Y:S01]  /*2550*/  @P0 LDC R183, c[0x0][0x40c] ;  /* 0x00010300ffb70b82 */ /* 0x000f220000000800 */
[----:B-1----:R-:W-:Y:S01]  /*2560*/  @P0 FMUL.FTZ R172, R0, R163 ;  /* 0x000000a300ac0220 */ /* 0x002fe20000410000 */
[----:B------:R-:W-:-:S02]  /*2570*/  @P0 HADD2.F32 R0, -RZ, R117.H1_H1 ;  /* 0x30000075ff000230 */ /* 0x000fc40000004100 */
[----:B------:R-:W-:-:S04]  /*2580*/  @P0 HADD2.F32 R163, -RZ, R118.H0_H0 ;  /* 0x20000076ffa30230 */ /* 0x000fc80000004100 */
[----:B------:R-:W1:Y:S01]  /*2590*/  @P0 LDC R180, c[0x0][0x40c] ;  /* 0x00010300ffb40b82 */ /* 0x000e620000000800 */
[----:B0-----:R-:W-:Y:S01]  /*25a0*/  @P0 FMUL.FTZ R173, R175, R176 ;  /* 0x000000b0afad0220 */ /* 0x001fe20000410000 */
[----:B------:R-:W-:-:S06]  /*25b0*/  MOV R175, RZ ;  /* 0x000000ff00af7202 */ /* 0x000fcc0000000f00 */
[----:B------:R-:W0:Y:S01]  /*25c0*/  @P0 LDC R185, c[0x0][0x40c] ;  /* 0x00010300ffb90b82 */ /* 0x000e220000000800 */
[----:B---3--:R-:W-:Y:S01]  /*25d0*/  @P0 FMUL.FTZ R174, R177, R178 ;  /* 0x000000b2b1ae0220 */ /* 0x008fe20000410000 */
[----:B------:R-:W-:Y:S02]  /*25e0*/  CS2R R176, SRZ ;  /* 0x0000000000b07805 */ /* 0x000fe4000001ff00 */
[----:B------:R-:W-:-:S04]  /*25f0*/  CS2R R178, SRZ ;  /* 0x0000000000b27805 */ /* 0x000fc8000001ff00 */
[----:B------:R-:W3:Y:S01]  /*2600*/  @P0 LDC R187, c[0x0][0x40c] ;  /* 0x00010300ffbb0b82 */ /* 0x000ee20000000800 */
[----:B----4-:R-:W-:-:S07]  /*2610*/  @P0 FMUL.FTZ R175, R0, R183 ;  /* 0x000000b700af0220 */ /* 0x010fce0000410000 */
[----:B------:R-:W4:Y:S01]  /*2620*/  @P0 LDC R189, c[0x0][0x40c] ;  /* 0x00010300ffbd0b82 */ /* 0x000f220000000800 */
[----:B-1----:R-:W-:Y:S01]  /*2630*/  @P0 FMUL.FTZ R176, R163, R180 ;  /* 0x000000b4a3b00220 */ /* 0x002fe20000410000 */
[----:B0-----:R-:W-:Y:S01]  /*2640*/  @P0 FMUL.FTZ R177, R182, R185 ;  /* 0x000000b9b6b10220 */ /* 0x001fe20000410000 */
[----:B---3--:R-:W-:Y:S01]  /*2650*/  @P0 FMUL.FTZ R178, R184, R187 ;  /* 0x000000bbb8b20220 */ /* 0x008fe20000410000 */
[----:B----4-:R-:W-:-:S07]  /*2660*/  @P0 FMUL.FTZ R179, R186, R189 ;  /* 0x000000bdbab30220 */ /* 0x010fce0000410000 */
.L_x_32658:
        /* <DEDUP_REMOVED lines=205> */
.L_x_32660:
[----:B--2---:R-:W-:Y:S05]  /*3340*/  BSYNC.RECONVERGENT B0 ;  /* 0x0000000000007941 */ /* 0x004fea0003800200 */
.L_x_32659:
        /* <DEDUP_REMOVED lines=13> */
.L_x_32662:
[----:B------:R-:W-:Y:S05]  /*3420*/  BSYNC.RECONVERGENT B0 ;  /* 0x0000000000007941 */ /* 0x000fea0003800200 */
.L_x_32661:
        /* <DEDUP_REMOVED lines=107> */
[----:B------:R-:W-:Y:S01]  /*3ae0*/  F2FP.F16.F32.PACK_AB R125, R124, R125 ;  /* 0x0000007d7c7d723e */ /* 0x000fe200000000ff */
[C---:B------:R-:W-:Y:S01]  /*3af0*/  FMUL.FTZ R193, R160.reuse, R193 ;  /* 0x000000c1a0c17220 */ /* 0x040fe20000410000 */
[C---:B------:R-:W-:Y:S01]  /*3b00*/  FMUL.FTZ R136, R160.reuse, R131 ;  /* 0x00000083a0887220 */ /* 0x040fe20000410000 */
[C---:B------:R-:W-:Y:S01]  /*3b10*/  FMUL.FTZ R197, R160.reuse, R197 ;  /* 0x000000c5a0c57220 */ /* 0x040fe20000410000 */
[----:B------:R-:W-:Y:S01]  /*3b20*/  FMUL.FTZ R180, R160, R135 ;  /* 0x00000087a0b47220 */ /* 0x000fe20000410000 */
[----:B------:R-:W-:Y:S01]  /*3b30*/  F2FP.F16.F32.PACK_AB R124, R122, R121 ;  /* 0x000000797a7c723e */ /* 0x000fe200000000ff */
        /* <DEDUP_REMOVED lines=38> */
[----:B------:R-:W-:Y:S01]  /*3da0*/  FFMA.FTZ R121, R193, R14, R70 ;  /* 0x0000000ec1797223 */ /* 0x000fe20000010046 */
[----:B------:R-:W-:Y:S01]  /*3db0*/  F2FP.F16.F32.PACK_AB R120, R133, R120 ;  /* 0x000000788578723e */ /* 0x000fe200000000ff */
        /* <DEDUP_REMOVED lines=39> */
[----:B------:R-:W-:Y:S01]  /*4030*/  F2FP.F16.F32.PACK_AB R122, R135, R122 ;  /* 0x0000007a877a723e */ /* 0x000fe200000000ff */
[----:B------:R-:W-:Y:S01]  /*4040*/  FMUL.FTZ R160, R160, R179 ;  /* 0x000000b3a0a07220 */ /* 0x000fe20000410000 */
[C---:B------:R-:W-:Y:S01]  /*4050*/  IADD3 R135, PT, PT, R3.reuse, 0x100, RZ ;  /* 0x0000010003877810 */ /* 0x040fe20007ffe0ff */
[----:B------:R0:W-:Y:S01]  /*4060*/  STG.E.128 desc[UR6][R130.64], R124 ;  /* 0x0000007c82007986 */ /* 0x0001e2000c101d06 */
        /* <DEDUP_REMOVED lines=76> */
[----:B------:R-:W-:-:S05]  /*4530*/  F2FP.F16.F32.PACK_AB R144, R138, R139 ;  /* 0x0000008b8a90723e */ /* 0x000fca00000000ff */
[----:B------:R0:W-:Y:S02]  /*4540*/  STG.E.128 desc[UR6][R128.64], R144 ;  /* 0x0000009080007986 */ /* 0x0001e4000c101d06 */
.L_x_32663:
[----:B0-----:R-:W0:Y:S01]  /*4550*/  LDC.64 R120, c[0x0][0x380] ;  /* 0x0000e000ff787b82 */ /* 0x001e220000000a00 */
[----:B------:R-:W-:Y:S01]  /*4560*/  UPLOP3.LUT UP1, UPT, UPT, UPT, UP1, 0x40, 0x4 ;  /* 0x000000000004789c */ /* 0x000fe20003f2e810 */
[----:B0-----:R-:W-:-:S04]  /*4570*/  IADD3 R2, PT, PT, R2, R120, RZ ;  /* 0x0000007802027210 */ /* 0x001fc80007ffe0ff */
[----:B------:R-:W-:-:S13]  /*4580*/  ISETP.GE.AND P0, PT, R2, R121, PT ;  /* 0x000000790200720c */ /* 0x000fda0003f06270 */
[----:B------:R-:W-:Y:S05]  /*4590*/  @!P0 BRA `(.L_x_32664) ;  /* 0xffffffc0000c8947 */ /* 0x000fea000383ffff */
[----:B------:R-:W-:Y:S05]  /*45a0*/  EXIT ;  /* 0x000000000000794d */ /* 0x000fea0003800000 */
.L_x_32665:
        /* <DEDUP_REMOVED lines=13> */
.L_x_42406:


//--------------------- .text._ZN10layer_norm13ln_fwd_kernelINS_13Kernel_traitsIf6__halffS2_fjLj7168ELj1ELj1ELj4ELj16ENS_18Kernel_traits_baseILj7168EfS2_fS2_fjLj128EEEEELb0ELb1ELb0ELb0EEEvNS_9FwdParamsE --------------------------
	.section	.text._ZN10layer_norm13ln_fwd_kernelINS_13Kernel_traitsIf6__halffS2_fjLj7168ELj1ELj1ELj4ELj16ENS_18Kernel_traits_baseILj7168EfS2_fS2_fjLj128EEEEELb0ELb1ELb0ELb0EEEvNS_9FwdParamsE,"ax",@progbits
	.align	128
        .global         _ZN10layer_norm13ln_fwd_kernelINS_13Kernel_traitsIf6__halffS2_fjLj7168ELj1ELj1ELj4ELj16ENS_18Kernel_traits_baseILj7168EfS2_fS2_fjLj128EEEEELb0ELb1ELb0ELb0EEEvNS_9FwdParamsE
        .type           _ZN10layer_norm13ln_fwd_kernelINS_13Kernel_traitsIf6__halffS2_fjLj7168ELj1ELj1ELj4ELj16ENS_18Kernel_traits_baseILj7168EfS2_fS2_fjLj128EEEEELb0ELb1ELb0ELb0EEEvNS_9FwdParamsE,@function
        .size           _ZN10layer_norm13ln_fwd_kernelINS_13Kernel_traitsIf6__halffS2_fjLj7168ELj1ELj1ELj4ELj16ENS_18Kernel_traits_baseILj7168EfS2_fS2_fjLj128EEEEELb0ELb1ELb0ELb0EEEvNS_9FwdParamsE,(.L_x_42407 - _ZN10layer_norm13ln_fwd_kernelINS_13Kernel_traitsIf6__halffS2_fjLj7168ELj1ELj1ELj4ELj16ENS_18Kernel_traits_baseILj7168EfS2_fS2_fjLj128EEEEELb0ELb1ELb0ELb0EEEvNS_9FwdParamsE)
        .other          _ZN10layer_norm13ln_fwd_kernelINS_13Kernel_traitsIf6__halffS2_fjLj7168ELj1ELj1ELj4ELj16ENS_18Kernel_traits_baseILj7168EfS2_fS2_fjLj128EEEEELb0ELb1ELb0ELb0EEEvNS_9FwdParamsE,@"STO_CUDA_ENTRY STV_DEFAULT"
_ZN10layer_norm13ln_fwd_kernelINS_13Kernel_traitsIf6__halffS2_fjLj7168ELj1ELj1ELj4ELj16ENS_18Kernel_traits_baseILj7168EfS2_fS2_fjLj128EEEEELb0ELb1ELb0ELb0EEEvNS_9FwdParamsE:
.text._ZN10layer_norm13ln_fwd_kernelINS_13Kernel_traitsIf6__halffS2_fjLj7168ELj1ELj1ELj4ELj16ENS_18Kernel_traits_baseILj7168EfS2_fS2_fjLj128EEEEELb0ELb1ELb0ELb0EEEvNS_9FwdParamsE:
        /* <DEDUP_REMOVED lines=117> */
.L_x_32667:
        /* <DEDUP_REMOVED lines=97> */
.L_x_32668:
[----:B------:R-:W-:Y:S05]  /*0d60*/  BSYNC.RECONVERGENT B0 ;  /* 0x0000000000007941 */ /* 0x000fea0003800200 */
.L_x_32666:
        /* <DEDUP_REMOVED lines=28> */
.L_x_32715:
        /* <DEDUP_REMOVED lines=8> */
[----:B------:R-:W-:Y:S01]  /*0fb0*/  PLOP3.LUT P1, PT, PT, PT, UP0, 0x80, 0x8 ;  /* 0x000000000008781c */ /* 0x000fe20003f2f008 */
[----:B------:R-:W3:Y:S01]  /*0fc0*/  S2R R236, SR_TID.X ;  /* 0x0000000000ec7919 */ /* 0x000ee20000002100 */
[----:B------:R-:W-:Y:S01]  /*0fd0*/  BSSY.RECONVERGENT B0, `(.L_x_32669) ;  /* 0x000004b000007945 */ /* 0x000fe20003800200 */
[----:B------:R-:W-:-:S04]  /*0fe0*/  USHF.R.S32.HI UR5, URZ, 0x1f, UR4 ;  /* 0x0000001fff057899 */ /* 0x000fc80008011404 */
[----:B------:R-:W-:-:S03]  /*0ff0*/  ULEA.HI UR5, UR5, UR4, URZ, 0x3 ;  /* 0x0000000405057291 */ /* 0x000fc6000f8f18ff */
[----:B------:R-:W-:Y:S01]  /*1000*/  UMOV UR4, 0x3f800000 ;  /* 0x3f80000000047882 */ /* 0x000fe20000000000 */
[----:B--2---:R-:W-:Y:S01]  /*1010*/  @P0 HADD2.F32 R3, -RZ, R238.H0_H0 ;  /* 0x200000eeff030230 */ /* 0x004fe20000004100 */
[----:B------:R-:W-:-:S04]  /*1020*/  ISETP.GE.U32.AND P0, PT, R240, 0x80, PT ;  /* 0x00000080f000780c */ /* 0x000fc80003f06070 */
[----:B------:R-:W-:Y:S02]  /*1030*/  @P1 R2UR UR4, R3 ;  /* 0x00000000030412ca */ /* 0x000fe400000e0000 */
[----:B------:R-:W-:-:S04]  /*1040*/  MOV R3, UR5 ;  /* 0x0000000500037c02 */ /* 0x000fc80008000f00 */
[----:B---3--:R-:W-:-:S04]  /*1050*/  LEA.HI.SX32 R3, R3, R236, 0x1d ;  /* 0x000000ec03037211 */ /* 0x008fc800078feaff */
[----:B------:R-:W-:Y:S01]  /*1060*/  MOV R237, R3 ;  /* 0x0000000300ed7202 */ /* 0x000fe20000000f00 */
[----:B------:R-:W-:Y:S06]  /*1070*/  @!P0 BRA `(.L_x_32670) ;  /* 0x0000000400008947 */ /* 0x000fec0003800000 */
        /* <DEDUP_REMOVED lines=10> */
[--C-:B-----5:R-:W-:Y:S02]  /*1120*/  HADD2.F32 R186, -RZ, R180.reuse.H0_H0 ;  /* 0x200000b4ffba7230 */ /* 0x120fe40000004100 */
[----:B------:R-:W-:Y:S02]  /*1130*/  HADD2.F32 R237, -RZ, R181.H1_H1 ;  /* 0x300000b5ffed7230 */ /* 0x000fe40000004100 */
[----:B------:R-:W-:Y:S02]  /*1140*/  HADD2.F32 R180, -RZ, R180.H1_H1 ;  /* 0x300000b4ffb47230 */ /* 0x000fe40000004100 */
[----:B------:R-:W-:-:S02]  /*1150*/  HADD2.F32 R238, -RZ, R182.H0_H0 ;  /* 0x200000b6ffee7230 */ /* 0x000fc40000004100 */
[----:B------:R-:W-:Y:S02]  /*1160*/  HADD2.F32 R187, -RZ, R181.H0_H0 ;  /* 0x200000b5ffbb7230 */ /* 0x000fe40000004100 */
[----:B------:R-:W-:Y:S01]  /*1170*/  FMUL.FTZ R181, R186, UR4 ;  /* 0x00000004bab57c20 */ /* 0x000fe20008410000 */
[----:B------:R-:W-:Y:S02]  /*1180*/  HADD2.F32 R239, -RZ, R182.H1_H1 ;  /* 0x300000b6ffef7230 */ /* 0x000fe40000004100 */
[----:B0-----:R-:W-:Y:S01]  /*1190*/  FMUL.FTZ R184, R237, UR4 ;  /* 0x00000004edb87c20 */ /* 0x001fe20008410000 */
[--C-:B------:R-:W-:Y:S02]  /*11a0*/  HADD2.F32 R242, -RZ, R183.reuse.H0_H0 ;  /* 0x200000b7fff27230 */ /* 0x100fe40000004100 */
[----:B------:R-:W-:Y:S01]  /*11b0*/  FMUL.FTZ R182, R180, UR4 ;  /* 0x00000004b4b67c20 */ /* 0x000fe20008410000 */
[----:B------:R-:W-:Y:S02]  /*11c0*/  HADD2.F32 R183, -RZ, R183.H1_H1 ;  /* 0x300000b7ffb77230 */ /* 0x000fe40000004100 */
[----:B------:R-:W-:Y:S01]  /*11d0*/  FMUL.FTZ R185, R238, UR4 ;  /* 0x00000004eeb97c20 */ /* 0x000fe20008410000 */
[----:B------:R-:W-:Y:S01]  /*11e0*/  FMUL.FTZ R187, R187, UR4 ;  /* 0x00000004bbbb7c20 */ /* 0x000fe20008410000 */
[----:B------:R-:W-:Y:S01]  /*11f0*/  FMUL.FTZ R186, R239, UR4 ;  /* 0x00000004efba7c20 */ /* 0x000fe20008410000 */
[----:B------:R-:W-:Y:S01]  /*1200*/  FMUL.FTZ R237, R242, UR4 ;  /* 0x00000004f2ed7c20 */ /* 0x000fe20008410000 */
        /* <DEDUP_REMOVED lines=10> */
.L_x_32671:
[--C-:B-----5:R-:W-:Y:S02]  /*12b0*/  HADD2.F32 R184, -RZ, R180.reuse.H0_H0 ;  /* 0x200000b4ffb87230 */ /* 0x120fe40000004100 */
[----:B------:R-:W-:Y:S02]  /*12c0*/  HADD2.F32 R180, -RZ, R180.H1_H1 ;  /* 0x300000b4ffb47230 */ /* 0x000fe40000004100 */
[--C-:B------:R-:W-:Y:S02]  /*12d0*/  HADD2.F32 R185, -RZ, R181.reuse.H0_H0 ;  /* 0x200000b5ffb97230 */ /* 0x100fe40000004100 */
[----:B------:R-:W-:Y:S02]  /*12e0*/  HADD2.F32 R186, -RZ, R181.H1_H1 ;  /* 0x300000b5ffba7230 */ /* 0x000fe40000004100 */
[----:B------:R-:W-:Y:S01]  /*12f0*/  FMUL.FTZ R181, R184, UR4 ;  /* 0x00000004b8b57c20 */ /* 0x000fe20008410000 */
[----:B------:R-:W-:Y:S02]  /*1300*/  HADD2.F32 R187, -RZ, R182.H0_H0 ;  /* 0x200000b6ffbb7230 */ /* 0x000fe40000004100 */
[----:B------:R-:W-:Y:S01]  /*1310*/  FMUL.FTZ R185, R185, UR4 ;  /* 0x00000004b9b97c20 */ /* 0x000fe20008410000 */
[----:B------:R-:W-:-:S02]  /*1320*/  HADD2.F32 R239, -RZ, R183.H0_H0 ;  /* 0x200000b7ffef7230 */ /* 0x000fc40000004100 */
[----:B------:R-:W-:Y:S01]  /*1330*/  FMUL.FTZ R186, R186, UR4 ;  /* 0x00000004baba7c20 */ /* 0x000fe20008410000 */
[----:B------:R-:W-:Y:S02]  /*1340*/  HADD2.F32 R237, -RZ, R182.H1_H1 ;  /* 0x300000b6ffed7230 */ /* 0x000fe40000004100 */
[----:B------:R-:W-:Y:S01]  /*1350*/  FMUL.FTZ R182, R180, UR4 ;  /* 0x00000004b4b67c20 */ /* 0x000fe20008410000 */
[----:B------:R-:W-:Y:S02]  /*1360*/  HADD2.F32 R183, -RZ, R183.H1_H1 ;  /* 0x300000b7ffb77230 */ /* 0x000fe40000004100 */
        /* <DEDUP_REMOVED lines=10> */
[----:B------:R-:W-:Y:S01]  /*1410*/  FMUL.FTZ R186, R239, R26 ;  /* 0x0000001aefba7220 */ /* 0x000fe20000410000 */
[----:B------:R-:W-:-:S07]  /*1420*/  FMUL.FTZ R187, R242, R27 ;  /* 0x0000001bf2bb7220 */ /* 0x000fce0000410000 */
.L_x_32672:
[----:B------:R-:W2:Y:S01]  /*1430*/  LDC.64 R238, c[0x0][0x3a8] ;  /* 0x0000ea00ffee7b82 */ /* 0x000ea20000000a00 */
[C---:B------:R-:W-:Y:S01]  /*1440*/  IADD3 R237, PT, PT, R3.reuse, 0x80, RZ ;  /* 0x0000008003ed7810 */ /* 0x040fe20007ffe0ff */
[----:B--2---:R-:W-:-:S05]  /*1450*/  IMAD.WIDE.U32 R238, R3, 0x20, R238 ;  /* 0x0000002003ee7825 */ /* 0x004fca00078e00ee */
[----:B------:R2:W-:Y:S04]  /*1460*/  STG.E.128 desc[UR8][R238.64], R180 ;  /* 0x000000b4ee007986 */ /* 0x0005e8000c101d08 */
[----:B------:R2:W-:Y:S02]  /*1470*/  STG.E.128 desc[UR8][R238.64+0x10], R184 ;  /* 0x000010b8ee007986 */ /* 0x0005e4000c101d08 */
.L_x_32670:
[----:B01--4-:R-:W-:Y:S05]  /*1480*/  BSYNC.RECONVERGENT B0 ;  /* 0x0000000000007941 */ /* 0x013fea0003800200 */
.L_x_32669:
        /* <DEDUP_REMOVED lines=17> */
[--C-:B------:R-:W-:Y:S02]  /*15a0*/  HADD2.F32 R193, -RZ, R189.reuse.H0_H0 ;  /* 0x200000bdffc17230 */ /* 0x100fe40000004100 */
[----:B------:R-:W-:Y:S02]  /*15b0*/  HADD2.F32 R194, -RZ, R189.H1_H1 ;  /* 0x300000bdffc27230 */ /* 0x000fe40000004100 */
[----:B------:R-:W-:Y:S01]  /*15c0*/  FMUL.FTZ R189, R192, UR4 ;  /* 0x00000004c0bd7c20 */ /* 0x000fe20008410000 */
[----:B------:R-:W-:Y:S02]  /*15d0*/  HADD2.F32 R195, -RZ, R190.H0_H0 ;  /* 0x200000beffc37230 */ /* 0x000fe40000004100 */
[----:B------:R-:W-:Y:S01]  /*15e0*/  FMUL.FTZ R193, R193, UR4 ;  /* 0x00000004c1c17c20 */ /* 0x000fe20008410000 */
[----:B--2---:R-:W-:-:S02]  /*15f0*/  HADD2.F32 R239, -RZ, R191.H0_H0 ;  /* 0x200000bfffef7230 */ /* 0x004fc40000004100 */
[----:B------:R-:W-:Y:S01]  /*1600*/  FMUL.FTZ R194, R194, UR4 ;  /* 0x00000004c2c27c20 */ /* 0x000fe20008410000 */
[----:B------:R-:W-:Y:S02]  /*1610*/  HADD2.F32 R238, -RZ, R190.H1_H1 ;  /* 0x300000beffee7230 */ /* 0x000fe40000004100 */
[----:B------:R-:W-:Y:S01]  /*1620*/  FMUL.FTZ R190, R188, UR4 ;  /* 0x00000004bcbe7c20 */ /* 0x000fe20008410000 */
[----:B------:R-:W-:Y:S02]  /*1630*/  HADD2.F32 R191, -RZ, R191.H1_H1 ;  /* 0x300000bfffbf7230 */ /* 0x000fe40000004100 */
        /* <DEDUP_REMOVED lines=12> */
[----:B------:R-:W-:Y:S06]  /*1700*/  BRA `(.L_x_32676) ;  /* 0x0000000000607947 */ /* 0x000fec0003800000 */
.L_x_32675:
        /* <DEDUP_REMOVED lines=24> */
.L_x_32676:
[----:B------:R-:W0:Y:S02]  /*1890*/  LDC.64 R238, c[0x0][0x3a8] ;  /* 0x0000ea00ffee7b82 */ /* 0x000e240000000a00 */
[C---:B0-----:R-:W-:Y:S01]  /*18a0*/  IMAD.WIDE.U32 R238, R237.reuse, 0x20, R238 ;  /* 0x00000020edee7825 */ /* 0x041fe200078e00ee */
[----:B------:R-:W-:-:S04]  /*18b0*/  IADD3 R237, PT, PT, R237, 0x80, RZ ;  /* 0x00000080eded7810 */ /* 0x000fc80007ffe0ff */
[----:B------:R0:W-:Y:S04]  /*18c0*/  STG.E.128 desc[UR8][R238.64], R188 ;  /* 0x000000bcee007986 */ /* 0x0001e8000c101d08 */
[----:B------:R0:W-:Y:S02]  /*18d0*/  STG.E.128 desc[UR8][R238.64+0x10], R192 ;  /* 0x000010c0ee007986 */ /* 0x0001e4000c101d08 */
.L_x_32674:
[----:B------:R-:W-:Y:S05]  /*18e0*/  BSYNC.RECONVERGENT B0 ;  /* 0x0000000000007941 */ /* 0x000fea0003800200 */
.L_x_32673:
        /* <DEDUP_REMOVED lines=13> */
[--C-:B-1---5:R-:W-:Y:S02]  /*19c0*/  HADD2.F32 R200, -RZ, R196.reuse.H0_H0 ;  /* 0x200000c4ffc87230 */ /* 0x122fe40000004100 */
[----:B------:R-:W-:Y:S02]  /*19d0*/  HADD2.F32 R196, -RZ, R196.H1_H1 ;  /* 0x300000c4ffc47230 */ /* 0x000fe40000004100 */
[--C-:B------:R-:W-:Y:S02]  /*19e0*/  HADD2.F32 R201, -RZ, R197.reuse.H0_H0 ;  /* 0x200000c5ffc97230 */ /* 0x100fe40000004100 */
[----:B------:R-:W-:Y:S02]  /*19f0*/  HADD2.F32 R202, -RZ, R197.H1_H1 ;  /* 0x300000c5ffca7230 */ /* 0x000fe40000004100 */
[----:B------:R-:W-:Y:S01]  /*1a00*/  FMUL.FTZ R197, R200, UR4 ;  /* 0x00000004c8c57c20 */ /* 0x000fe20008410000 */
[----:B------:R-:W-:Y:S02]  /*1a10*/  HADD2.F32 R203, -RZ, R198.H0_H0 ;  /* 0x200000c6ffcb7230 */ /* 0x000fe40000004100 */
[----:B------:R-:W-:Y:S01]  /*1a20*/  FMUL.FTZ R201, R201, UR4 ;  /* 0x00000004c9c97c20 */ /* 0x000fe20008410000 */
[----:B0-2---:R-:W-:-:S02]  /*1a30*/  HADD2.F32 R239, -RZ, R199.H0_H0 ;  /* 0x200000c7ffef7230 */ /* 0x005fc40000004100 */
        /* <DEDUP_REMOVED lines=17> */
.L_x_32679:
        /* <DEDUP_REMOVED lines=24> */
.L_x_32680:
[----:B------:R-:W0:Y:S02]  /*1cd0*/  LDC.64 R238, c[0x0][0x3a8] ;  /* 0x0000ea00ffee7b82 */ /* 0x000e240000000a00 */
[C---:B0-----:R-:W-:Y:S01]  /*1ce0*/  IMAD.WIDE.U32 R238, R237.reuse, 0x20, R238 ;  /* 0x00000020edee7825 */ /* 0x041fe200078e00ee */
[----:B------:R-:W-:-:S04]  /*1cf0*/  IADD3 R237, PT, PT, R237, 0x80, RZ ;  /* 0x00000080eded7810 */ /* 0x000fc80007ffe0ff */
[----:B------:R1:W-:Y:S04]  /*1d00*/  STG.E.128 desc[UR8][R238.64], R196 ;  /* 0x000000c4ee007986 */ /* 0x0003e8000c101d08 */
[----:B------:R1:W-:Y:S02]  /*1d10*/  STG.E.128 desc[UR8][R238.64+0x10], R200 ;  /* 0x000010c8ee007986 */ /* 0x0003e4000c101d08 */
.L_x_32678:
[----:B------:R-:W-:Y:S05]  /*1d20*/  BSYNC.RECONVERGENT B0 ;  /* 0x0000000000007941 */ /* 0x000fea0003800200 */
.L_x_32677:
        /* <DEDUP_REMOVED lines=13> */
[--C-:B---3-5:R-:W-:Y:S02]  /*1e00*/  HADD2.F32 R208, -RZ, R204.reuse.H0_H0 ;  /* 0x200000ccffd07230 */ /* 0x128fe40000004100 */
[----:B------:R-:W-:Y:S02]  /*1e10*/  HADD2.F32 R204, -RZ, R204.H1_H1 ;  /* 0x300000ccffcc7230 */ /* 0x000fe40000004100 */
[--C-:B------:R-:W-:Y:S02]  /*1e20*/  HADD2.F32 R209, -RZ, R205.reuse.H0_H0 ;  /* 0x200000cdffd17230 */ /* 0x100fe40000004100 */
[----:B------:R-:W-:Y:S02]  /*1e30*/  HADD2.F32 R210, -RZ, R205.H1_H1 ;  /* 0x300000cdffd27230 */ /* 0x000fe40000004100 */
[----:B------:R-:W-:Y:S01]  /*1e40*/  FMUL.FTZ R205, R208, UR4 ;  /* 0x00000004d0cd7c20 */ /* 0x000fe20008410000 */
[----:B------:R-:W-:Y:S02]  /*1e50*/  HADD2.F32 R211, -RZ, R206.H0_H0 ;  /* 0x200000ceffd37230 */ /* 0x000fe40000004100 */
[----:B------:R-:W-:Y:S01]  /*1e60*/  FMUL.FTZ R209, R209, UR4 ;  /* 0x00000004d1d17c20 */ /* 0x000fe20008410000 */
[----:B012---:R-:W-:-:S02]  /*1e70*/  HADD2.F32 R239, -RZ, R207.H0_H0 ;  /* 0x200000cfffef7230 */ /* 0x007fc40000004100 */
        /* <DEDUP_REMOVED lines=17> */
.L_x_32683:
        /* <DEDUP_REMOVED lines=24> */
.L_x_32684:
[----:B------:R-:W0:Y:S02]  /*2110*/  LDC.64 R238, c[0x0][0x3a8] ;  /* 0x0000ea00ffee7b82 */ /* 0x000e240000000a00 */
[C---:B0-----:R-:W-:Y:S01]  /*2120*/  IMAD.WIDE.U32 R238, R237.reuse, 0x20, R238 ;  /* 0x00000020edee7825 */ /* 0x041fe200078e00ee */
[----:B------:R-:W-:-:S04]  /*2130*/  IADD3 R237, PT, PT, R237, 0x80, RZ ;  /* 0x00000080eded7810 */ /* 0x000fc80007ffe0ff */
[----:B------:R3:W-:Y:S04]  /*2140*/  STG.E.128 desc[UR8][R238.64], R204 ;  /* 0x000000ccee007986 */ /* 0x0007e8000c101d08 */
[----:B------:R3:W-:Y:S02]  /*2150*/  STG.E.128 desc[UR8][R238.64+0x10], R208 ;  /* 0x000010d0ee007986 */ /* 0x0007e4000c101d08 */
.L_x_32682:
[----:B------:R-:W-:Y:S05]  /*2160*/  BSYNC.RECONVERGENT B0 ;  /* 0x0000000000007941 */ /* 0x000fea0003800200 */
.L_x_32681:
        /* <DEDUP_REMOVED lines=20> */
[----:B-123--:R-:W-:-:S02]  /*22b0*/  HADD2.F32 R239, -RZ, R215.H0_H0 ;  /* 0x200000d7ffef7230 */ /* 0x00efc40000004100 */
        /* <DEDUP_REMOVED lines=17> */
.L_x_32687:
        /* <DEDUP_REMOVED lines=24> */
.L_x_32688:
[----:B------:R-:W0:Y:S02]  /*2550*/  LDC.64 R238, c[0x0][0x3a8] ;  /* 0x0000ea00ffee7b82 */ /* 0x000e240000000a00 */
[C---:B0-----:R-:W-:Y:S01]  /*2560*/  IMAD.WIDE.U32 R238, R237.reuse, 0x20, R238 ;  /* 0x00000020edee7825 */ /* 0x041fe200078e00ee */
[----:B------:R-:W-:-:S04]  /*2570*/  IADD3 R237, PT, PT, R237, 0x80, RZ ;  /* 0x00000080eded7810 */ /* 0x000fc80007ffe0ff */
[----:B------:R4:W-:Y:S04]  /*2580*/  STG.E.128 desc[UR8][R238.64], R212 ;  /* 0x000000d4ee007986 */ /* 0x0009e8000c101d08 */
[----:B------:R4:W-:Y:S02]  /*2590*/  STG.E.128 desc[UR8][R238.64+0x10], R216 ;  /* 0x000010d8ee007986 */ /* 0x0009e4000c101d08 */
.L_x_32686:
[----:B------:R-:W-:Y:S05]  /*25a0*/  BSYNC.RECONVERGENT B0 ;  /* 0x0000000000007941 */ /* 0x000fea0003800200 */
.L_x_32685:
        /* <DEDUP_REMOVED lines=20> */
[----:B--234-:R-:W-:-:S02]  /*26f0*/  HADD2.F32 R239, -RZ, R223.H0_H0 ;  /* 0x200000dfffef7230 */ /* 0x01cfc40000004100 */
        /* <DEDUP_REMOVED lines=17> */
.L_x_32691:
        /* <DEDUP_REMOVED lines=24> */
.L_x_32692:
[----:B------:R-:W0:Y:S02]  /*2990*/  LDC.64 R238, c[0x0][0x3a8] ;  /* 0x0000ea00ffee7b82 */ /* 0x000e240000000a00 */
[C---:B0-----:R-:W-:Y:S01]  /*29a0*/  IMAD.WIDE.U32 R238, R237.reuse, 0x20, R238 ;  /* 0x00000020edee7825 */ /* 0x041fe200078e00ee */
[----:B------:R-:W-:-:S04]  /*29b0*/  IADD3 R237, PT, PT, R237, 0x80, RZ ;  /* 0x00000080eded7810 */ /* 0x000fc80007ffe0ff */
[----:B------:R0:W-:Y:S04]  /*29c0*/  STG.E.128 desc[UR8][R238.64], R220 ;  /* 0x000000dcee007986 */ /* 0x0001e8000c101d08 */
[----:B------:R0:W-:Y:S02]  /*29d0*/  STG.E.128 desc[UR8][R238.64+0x10], R224 ;  /* 0x000010e0ee007986 */ /* 0x0001e4000c101d08 */
.L_x_32690:
[----:B------:R-:W-:Y:S05]  /*29e0*/  BSYNC.RECONVERGENT B0 ;  /* 0x0000000000007941 */ /* 0x000fea0003800200 */
.L_x_32689:
        /* <DEDUP_REMOVED lines=38> */
.L_x_32695:
        /* <DEDUP_REMOVED lines=24> */
.L_x_32696:
[----:B------:R-:W0:Y:S02]  /*2dd0*/  LDC.64 R238, c[0x0][0x3a8] ;  /* 0x0000ea00ffee7b82 */ /* 0x000e240000000a00 */
[----:B0-----:R-:W-:-:S05]  /*2de0*/  IMAD.WIDE.U32 R238, R237, 0x20, R238 ;  /* 0x00000020edee7825 */ /* 0x001fca00078e00ee */
[----:B------:R0:W-:Y:S04]  /*2df0*/  STG.E.128 desc[UR8][R238.64], R228 ;  /* 0x000000e4ee007986 */ /* 0x0001e8000c101d08 */
[----:B------:R0:W-:Y:S02]  /*2e00*/  STG.E.128 desc[UR8][R238.64+0x10], R232 ;  /* 0x000010e8ee007986 */ /* 0x0001e4000c101d08 */
.L_x_32694:
[----:B------:R-:W-:Y:S05]  /*2e10*/  BSYNC.RECONVERGENT B0 ;  /* 0x0000000000007941 */ /* 0x000fea0003800200 */
.L_x_32693:
        /* <DEDUP_REMOVED lines=214> */
.L_x_32698:
[----:B------:R-:W-:Y:S05]  /*3b80*/  BSYNC.RECONVERGENT B0 ;  /* 0x0000000000007941 */ /* 0x000fea0003800200 */
.L_x_32697:
        /* <DEDUP_REMOVED lines=15> */
.L_x_32700:
[----:B------:R-:W-:Y:S05]  /*3c80*/  BSYNC.RECONVERGENT B0 ;  /* 0x0000000000007941 */ /* 0x000fea0003800200 */
.L_x_32699:
        /* <DEDUP_REMOVED lines=89> */
.L_x_32702:
[----:B------:R-:W-:Y:S05]  /*4220*/  BSYNC.RECONVERGENT B0 ;  /* 0x0000000000007941 */ /* 0x000fea0003800200 */
.L_x_32701:
        /* <DEDUP_REMOVED lines=35> */
.L_x_32704:
[----:B------:R-:W-:Y:S05]  /*4460*/  BSYNC.RECONVERGENT B0 ;  /* 0x0000000000007941 */ /* 0x000fea0003800200 */
.L_x_32703:
        /* <DEDUP_REMOVED lines=34> */
.L_x_32706:
[----:B------:R-:W-:Y:S05]  /*4690*/  BSYNC.RECONVERGENT B0 ;  /* 0x0000000000007941 */ /* 0x000fea0003800200 */
.L_x_32705:
        /* <DEDUP_REMOVED lines=34> */
.L_x_32708:
[----:B------:R-:W-:Y:S05]  /*48c0*/  BSYNC.RECONVERGENT B0 ;  /* 0x0000000000007941 */ /* 0x000fea0003800200 */
.L_x_32707:
        /* <DEDUP_REMOVED lines=34> */
.L_x_32710:
[----:B------:R-:W-:Y:S05]  /*4af0*/  BSYNC.RECONVERGENT B0 ;  /* 0x0000000000007941 */ /* 0x000fea0003800200 */
.L_x_32709:
        /* <DEDUP_REMOVED lines=34> */
.L_x_32712:
[----:B------:R-:W-:Y:S05]  /*4d20*/  BSYNC.RECONVERGENT B0 ;  /* 0x0000000000007941 */ /* 0x000fea0003800200 */
.L_x_32711:
        /* <DEDUP_REMOVED lines=33> */
.L_x_32714:
[----:B------:R-:W-:Y:S05]  /*4f40*/  BSYNC.RECONVERGENT B0 ;  /* 0x0000000000007941 */ /* 0x000fea0003800200 */
.L_x_32713:
[----:B------:R-:W-:Y:S02]  /*4f50*/  UIADD3 UR6, UPT, UPT, UR6, UR16, URZ ;  /* 0x0000001006067290 */ /* 0x000fe4000fffe0ff */
[----:B------:R-:W-:Y:S02]  /*4f60*/  UPLOP3.LUT UP2, UPT, UPT, UPT, UP2, 0x40, 0x4 ;  /* 0x000000000004789c */ /* 0x000fe40003f4e820 */
[----:B------:R-:W-:-:S09]  /*4f70*/  UISETP.GE.AND UP1, UPT, UR6, UR17, UPT ;  /* 0x000000110600728c */ /* 0x000fd2000bf26270 */
[----:B------:R-:W-:Y:S05]  /*4f80*/  BRA.U !UP1, `(.L_x_32715) ;  /* 0xffffffbd09e87547 */ /* 0x000fea000b83ffff */
[----:B------:R-:W-:Y:S05]  /*4f90*/  EXIT ;  /* 0x000000000000794d */ /* 0x000fea0003800000 */
.L_x_32716:
        /* <DEDUP_REMOVED lines=14> */
.L_x_42407:


//--------------------- .text._ZN10layer_norm13ln_fwd_kernelINS_13Kernel_traitsIf6__halffS2_fjLj7168ELj1ELj1ELj4ELj16ENS_18Kernel_traits_baseILj7168EfS2_fS2_fjLj128EEEEELb0ELb1ELb0ELb1EEEvNS_9FwdParamsE --------------------------
	.section	.text._ZN10layer_norm13ln_fwd_kernelINS_13Kernel_traitsIf6__halffS2_fjLj7168ELj1ELj1ELj4ELj16ENS_18Kernel_traits_baseILj7168EfS2_fS2_fjLj128EEEEELb0ELb1ELb0ELb1EEEvNS_9FwdParamsE,"ax",@progbits
	.align	128
        .global         _ZN10layer_norm13ln_fwd_kernelINS_13Kernel_traitsIf6__halffS2_fjLj7168ELj1ELj1ELj4ELj16ENS_18Kernel_traits_baseILj7168EfS2_fS2_fjLj128EEEEELb0ELb1ELb0ELb1EEEvNS_9FwdParamsE
        .type           _ZN10layer_norm13ln_fwd_kernelINS_13Kernel_traitsIf6__halffS2_fjLj7168ELj1ELj1ELj4ELj16ENS_18Kernel_traits_baseILj7168EfS2_fS2_fjLj128EEEEELb0ELb1ELb0ELb1EEEvNS_9FwdParamsE,@function
        .size           _ZN10layer_norm13ln_fwd_kernelINS_13Kernel_traitsIf6__halffS2_fjLj7168ELj1ELj1ELj4ELj16ENS_18Kernel_traits_baseILj7168EfS2_fS2_fjLj128EEEEELb0ELb1ELb0ELb1EEEvNS_9FwdParamsE,(.L_x_42408 - _ZN10layer_norm13ln_fwd_kernelINS_13Kernel_traitsIf6__halffS2_fjLj7168ELj1ELj1ELj4ELj16ENS_18Kernel_traits_baseILj7168EfS2_fS2_fjLj128EEEEELb0ELb1ELb0ELb1EEEvNS_9FwdParamsE)
        .other          _ZN10layer_norm13ln_fwd_kernelINS_13Kernel_traitsIf6__halffS2_fjLj7168ELj1ELj1ELj4ELj16ENS_18Kernel_traits_baseILj7168EfS2_fS2_fjLj128EEEEELb0ELb1ELb0ELb1EEEvNS_9FwdParamsE,@"STO_CUDA_ENTRY STV_DEFAULT"
_ZN10layer_norm13ln_fwd_kernelINS_13Kernel_traitsIf6__halffS2_fjLj7168ELj1ELj1ELj4ELj16ENS_18Kernel_traits_baseILj7168EfS2_fS2_fjLj128EEEEELb0ELb1ELb0ELb1EEEvNS_9FwdParamsE:
.text._ZN10layer_norm13ln_fwd_kernelINS_13Kernel_traitsIf6__halffS2_fjLj7168ELj1ELj1ELj4ELj16ENS_18Kernel_traits_baseILj7168EfS2_fS2_fjLj128EEEEELb0ELb1ELb0ELb1EEEvNS_9FwdParamsE:
        /* <DEDUP_REMOVED lines=58> */
.L_x_32717:
        /* <DEDUP_REMOVED lines=60> */
.L_x_32718:
        /* <DEDUP_REMOVED lines=11> */
.L_x_32735:
        /* <DEDUP_REMOVED lines=21> */
[----:B-----5:R-:W-:Y:S02]  /*0960*/  HADD2.F32 R191, -RZ, R9.H0_H0 ;  /* 0x20000009ffbf7230 */ /* 0x020fe40000004100 */
[----:B------:R-:W-:Y:S02]  /*0970*/  HADD2.F32 R197, -RZ, R11.H0_H0 ;  /* 0x2000000bffc57230 */ /* 0x000fe40000004100 */
        /* <DEDUP_REMOVED lines=9> */
[----:B0-----:R-:W-:Y:S01]  /*0a10*/  FMUL.FTZ R2, R9, R216 ;  /* 0x000000d809027220 */ /* 0x001fe20000410000 */
[----:B------:R-:W-:-:S02]  /*0a20*/  HADD2.F32 R11, -RZ, R11.H1_H1 ;  /* 0x3000000bff0b7230 */ /* 0x000fc40000004100 */
[-C--:B------:R-:W-:Y:S01]  /*0a30*/  FMUL.FTZ R193, R193, R216.reuse ;  /* 0x000000d8c1c17220 */ /* 0x080fe20000410000 */
        /* <DEDUP_REMOVED lines=11> */
.L_x_32719:
        /* <DEDUP_REMOVED lines=15> */
[-C--:B------:R-:W-:Y:S01]  /*0be0*/  FMUL.FTZ R4, R193, R216.reuse ;  /* 0x000000d8c1047220 */ /* 0x080fe20000410000 */
        /* <DEDUP_REMOVED lines=8> */
.L_x_32720:
        /* <DEDUP_REMOVED lines=26> */
[----:B------:R-:W-:Y:S01]  /*0e10*/  FFMA.FTZ R232, R3, R132, R180 ;  /* 0x0000008403e87223 */ /* 0x000fe200000100b4 */
[-C--:B------:R-:W-:Y:S01]  /*0e20*/  FMUL.FTZ R4, R199, R216.reuse ;  /* 0x000000d8c7047220 */ /* 0x080fe20000410000 */
        /* <DEDUP_REMOVED lines=9> */
.L_x_32721:
        /* <DEDUP_REMOVED lines=24> */
.L_x_32722:
        /* <DEDUP_REMOVED lines=12> */
[----:B------:R-:W-:Y:S02]  /*1100*/  HADD2.F32 R189, -RZ, R189.H1_H1 ;  /* 0x300000bdffbd7230 */ /* 0x000fe40000004100 */
[----:B------:R-:W-:Y:S02]  /*1110*/  HADD2.F32 R201, -RZ, R191.H0_H0 ;  /* 0x200000bfffc97230 */ /* 0x000fe40000004100 */
[-C--:B------:R-:W-:Y:S01]  /*1120*/  FMUL.FTZ R195, R195, R216.reuse ;  /* 0x000000d8c3c37220 */ /* 0x080fe20000410000 */
[--C-:B-1----:R-:W-:Y:S02]  /*1130*/  HADD2.F32 R3, -RZ, R188.reuse.H0_H0 ;  /* 0x200000bcff037230 */ /* 0x102fe40000004100 */
        /* <DEDUP_REMOVED lines=20> */
.L_x_32723:
        /* <DEDUP_REMOVED lines=24> */
.L_x_32724:
        /* <DEDUP_REMOVED lines=11> */
[----:B-----5:R-:W-:Y:S02]  /*14b0*/  HADD2.F32 R197, -RZ, R189.H0_H0 ;  /* 0x200000bdffc57230 */ /* 0x020fe40000004100 */
[----:B------:R-:W-:Y:S02]  /*14c0*/  HADD2.F32 R199, -RZ, R190.H0_H0 ;  /* 0x200000beffc77230 */ /* 0x000fe40000004100 */
[----:B------:R-:W-:Y:S02]  /*14d0*/  HADD2.F32 R207, -RZ, R191.H0_H0 ;  /* 0x200000bfffcf7230 */ /* 0x000fe40000004100 */
[-C--:B------:R-:W-:Y:S01]  /*14e0*/  FMUL.FTZ R197, R197, R216.reuse ;  /* 0x000000d8c5c57220 */ /* 0x080fe20000410000 */
[--C-:B-1----:R-:W-:Y:S02]  /*14f0*/  HADD2.F32 R193, -RZ, R188.reuse.H0_H0 ;  /* 0x200000bcffc17230 */ /* 0x102fe40000004100 */
        /* <DEDUP_REMOVED lines=20> */
.L_x_32725:
        /* <DEDUP_REMOVED lines=24> */
.L_x_32726:
        /* <DEDUP_REMOVED lines=11> */
[--C-:B-1---5:R-:W-:Y:S02]  /*1870*/  HADD2.F32 R193, -RZ, R188.reuse.H0_H0 ;  /* 0x200000bcffc17230 */ /* 0x122fe40000004100 */
[----:B------:R-:W-:Y:S02]  /*1880*/  HADD2.F32 R219, -RZ, R191.H0_H0 ;  /* 0x200000bfffdb7230 */ /* 0x000fe40000004100 */
[----:B------:R-:W-:Y:S02]  /*1890*/  HADD2.F32 R195, -RZ, R188.H1_H1 ;  /* 0x300000bcffc37230 */ /* 0x000fe40000004100 */
[-C--:B------:R-:W-:Y:S01]  /*18a0*/  FMUL.FTZ R193, R193, R216.reuse ;  /* 0x000000d8c1c17220 */ /* 0x080fe20000410000 */
[--C-:B------:R-:W-:Y:S02]  /*18b0*/  HADD2.F32 R205, -RZ, R189.reuse.H0_H0 ;  /* 0x200000bdffcd7230 */ /* 0x100fe40000004100 */
        /* <DEDUP_REMOVED lines=20> */
.L_x_32727:
        /* <DEDUP_REMOVED lines=24> */
.L_x_32728:
        /* <DEDUP_REMOVED lines=12> */
[----:B------:R-:W-:Y:S02]  /*1c40*/  HADD2.F32 R217, -RZ, R188.H1_H1 ;  /* 0x300000bcffd97230 */ /* 0x000fe40000004100 */
[----:B------:R-:W-:Y:S02]  /*1c50*/  HADD2.F32 R189, -RZ, R189.H1_H1 ;  /* 0x300000bdffbd7230 */ /* 0x000fe40000004100 */
[----:B------:R-:W-:Y:S01]  /*1c60*/  FMUL.FTZ R219, R219, R216 ;  /* 0x000000d8dbdb7220 */ /* 0x000fe20000410000 */
[----:B------:R-:W-:Y:S02]  /*1c70*/  HADD2.F32 R221, -RZ, R190.H0_H0 ;  /* 0x200000beffdd7230 */ /* 0x000fe40000004100 */
[----:B------:R-:W-:Y:S02]  /*1c80*/  HADD2.F32 R241, -RZ, R191.H0_H0 ;  /* 0x200000bffff17230 */ /* 0x000fe40000004100 */
[----:B------:R-:W-:Y:S01]  /*1c90*/  FFMA.FTZ R222, R219, R166, R182 ;  /* 0x000000a6dbde7223 */ /* 0x000fe200000100b6 */
[----:B------:R-:W-:-:S02]  /*1ca0*/  HADD2.F32 R215, -RZ, R188.H0_H0 ;  /* 0x200000bcffd77230 */ /* 0x000fc40000004100 */
[-C--:B------:R-:W-:Y:S01]  /*1cb0*/  FMUL.FTZ R188, R217, R216.reuse ;  /* 0x000000d8d9bc7220 */ /* 0x080fe20000410000 */
[----:B------:R-:W-:Y:S02]  /*1cc0*/  HADD2.F32 R223, -RZ, R190.H1_H1 ;  /* 0x300000beffdf7230 */ /* 0x000fe40000004100 */
[-C--:B------:R-:W-:Y:S01]  /*1cd0*/  FMUL.FTZ R190, R189, R216.reuse ;  /* 0x000000d8bdbe7220 */ /* 0x080fe20000410000 */
[----:B------:R-:W-:Y:S02]  /*1ce0*/  HADD2.F32 R191, -RZ, R191.H1_H1 ;  /* 0x300000bfffbf7230 */ /* 0x000fe40000004100 */
[-C--:B------:R-:W-:Y:S01]  /*1cf0*/  FMUL.FTZ R189, R221, R216.reuse ;  /* 0x000000d8ddbd7220 */ /* 0x080fe20000410000 */
[-C--:B------:R-:W-:Y:S01]  /*1d00*/  FMUL.FTZ R215, R215, R216.reuse ;  /* 0x000000d8d7d77220 */ /* 0x080fe20000410000 */
[-C--:B------:R-:W-:Y:S01]  /*1d10*/  FMUL.FTZ R214, R223, R216.reuse ;  /* 0x000000d8dfd67220 */ /* 0x080fe20000410000 */
[-C--:B------:R-:W-:Y:S01]  /*1d20*/  FMUL.FTZ R241, R241, R216.reuse ;  /* 0x000000d8f1f17220 */ /* 0x080fe20000410000 */
        /* <DEDUP_REMOVED lines=9> */
.L_x_32729:
[--C-:B-1---5:R-:W-:Y:S02]  /*1dc0*/  HADD2.F32 R219, -RZ, R189.reuse.H0_H0 ;  /* 0x200000bdffdb7230 */ /* 0x122fe40000004100 */
[----:B------:R-:W-:Y:S02]  /*1dd0*/  HADD2.F32 R217, -RZ, R188.H1_H1 ;  /* 0x300000bcffd97230 */ /* 0x000fe40000004100 */
[----:B------:R-:W-:Y:S02]  /*1de0*/  HADD2.F32 R189, -RZ, R189.H1_H1 ;  /* 0x300000bdffbd7230 */ /* 0x000fe40000004100 */
[----:B------:R-:W-:Y:S01]  /*1df0*/  FMUL.FTZ R219, R219, R216 ;  /* 0x000000d8dbdb7220 */ /* 0x000fe20000410000 */
[----:B------:R-:W-:Y:S02]  /*1e00*/  HADD2.F32 R221, -RZ, R190.H0_H0 ;  /* 0x200000beffdd7230 */ /* 0x000fe40000004100 */
        /* <DEDUP_REMOVED lines=19> */
.L_x_32730:
        /* <DEDUP_REMOVED lines=11> */
[--C-:B-----5:R-:W-:Y:S02]  /*1ff0*/  HADD2.F32 R251, -RZ, R215.reuse.H0_H0 ;  /* 0x200000d7fffb7230 */ /* 0x120fe40000004100 */
[----:B-1----:R-:W-:Y:S02]  /*2000*/  HADD2.F32 R218, -RZ, R215.H1_H1 ;  /* 0x300000d7ffda7230 */ /* 0x002fe40000004100 */
        /* <DEDUP_REMOVED lines=23> */
.L_x_32731:
        /* <DEDUP_REMOVED lines=24> */
.L_x_32732:
        /* <DEDUP_REMOVED lines=203> */
.L_x_32734:
[----:B------:R-:W-:Y:S05]  /*2fb0*/  BSYNC.RECONVERGENT B0 ;  /* 0x0000000000007941 */ /* 0x000fea0003800200 */
.L_x_32733:
        /* <DEDUP_REMOVED lines=90> */
[----:B------:R-:W-:Y:S01]  /*3560*/  F2FP.F16.F32.PACK_AB R239, R238, R239 ;  /* 0x000000efeeef723e */ /* 0x000fe200000000ff */
        /* <DEDUP_REMOVED lines=13> */
[----:B------:R-:W-:Y:S01]  /*3640*/  F2FP.F16.F32.PACK_AB R236, R11, R236 ;  /* 0x000000ec0bec723e */ /* 0x000fe200000000ff */
[----:B0-----:R-:W-:Y:S01]  /*3650*/  IMAD.WIDE.U32 R10, R6, 0x10, R8 ;  /* 0x00000010060a7825 */ /* 0x001fe200078e0008 */
[----:B------:R-:W-:-:S03]  /*3660*/  F2FP.F16.F32.PACK_AB R238, R246, R251 ;  /* 0x000000fbf6ee723e */ /* 0x000fc600000000ff */
[C---:B------:R-:W-:Y:S01]  /*3670*/  FADD.FTZ R251, -R243.reuse, R231 ;  /* 0x000000e7f3fb7221 */ /* 0x040fe20000010100 */
[----:B------:R-:W-:Y:S01]  /*3680*/  F2FP.F16.F32.PACK_AB R237, R244, R237 ;  /* 0x000000edf4ed723e */ /* 0x000fe200000000ff */
        /* <DEDUP_REMOVED lines=34> */
[----:B------:R-:W-:Y:S01]  /*38b0*/  F2FP.F16.F32.PACK_AB R191, R10, R189 ;  /* 0x000000bd0abf723e */ /* 0x000fe200000000ff */
[----:B------:R-:W-:Y:S01]  /*38c0*/  FMUL.FTZ R10, R242, R233 ;  /* 0x000000e9f20a7220 */ /* 0x000fe20000410000 */
[----:B------:R-:W-:Y:S01]  /*38d0*/  FFMA.FTZ R189, R245, R22, R78 ;  /* 0x00000016f5bd7223 */ /* 0x000fe2000001004e */
[----:B------:R-:W-:Y:S01]  /*38e0*/  FFMA.FTZ R11, R11, R20, R76 ;  /* 0x000000140b0b7223 */ /* 0x000fe2000001004c */
[----:B------:R-:W-:Y:S01]  /*38f0*/  FFMA.FTZ R229, R212, R25, R81 ;  /* 0x00000019d4e57223 */ /* 0x000fe20000010051 */
[----:B------:R-:W-:Y:S01]  /*3900*/  FFMA.FTZ R10, R10, R21, R77 ;  /* 0x000000150a0a7223 */ /* 0x000fe2000001004d */
[----:B------:R-:W-:Y:S01]  /*3910*/  FMUL.FTZ R212, R242, R209 ;  /* 0x000000d1f2d47220 */ /* 0x000fe20000410000 */
[----:B------:R-:W-:Y:S01]  /*3920*/  F2FP.F16.F32.PACK_AB R189, R188, R189 ;  /* 0x000000bdbcbd723e */ /* 0x000fe200000000ff */
[C---:B------:R-:W-:Y:S01]  /*3930*/  FMUL.FTZ R209, R242.reuse, R196 ;  /* 0x000000c4f2d17220 */ /* 0x040fe20000410000 */
[----:B------:R-:W-:Y:S01]  /*3940*/  F2FP.F16.F32.PACK_AB R190, R229, R190 ;  /* 0x000000bee5be723e */ /* 0x000fe200000000ff */
[----:B------:R-:W-:Y:S01]  /*3950*/  FMUL.FTZ R196, R242, R197 ;  /* 0x000000c5f2c47220 */ /* 0x000fe20000410000 */
[----:B------:R-:W-:Y:S01]  /*3960*/  F2FP.F16.F32.PACK_AB R188, R10, R11 ;  /* 0x0000000b0abc723e */ /* 0x000fe200000000ff */
        /* <DEDUP_REMOVED lines=26> */
[----:B0-----:R-:W-:Y:S01]  /*3b10*/  F2FP.F16.F32.PACK_AB R11, R202, R5 ;  /* 0x00000005ca0b723e */ /* 0x001fe200000000ff */
        /* <DEDUP_REMOVED lines=10> */
[----:B------:R-:W-:Y:S01]  /*3bc0*/  F2FP.F16.F32.PACK_AB R191, R198, R191 ;  /* 0x000000bfc6bf723e */ /* 0x000fe200000000ff */
[----:B------:R-:W-:Y:S01]  /*3bd0*/  FADD.FTZ R215, -R243, R215 ;  /* 0x000000d7f3d77221 */ /* 0x000fe20000010100 */
[----:B------:R-:W-:Y:S01]  /*3be0*/  F2FP.F16.F32.PACK_AB R188, R5, R188 ;  /* 0x000000bc05bc723e */ /* 0x000fe200000000ff */
        /* <DEDUP_REMOVED lines=40> */
[----:B------:R-:W-:Y:S01]  /*3e70*/  F2FP.F16.F32.PACK_AB R202, R201, R202 ;  /* 0x000000cac9ca723e */ /* 0x000fe200000000ff */
[----:B------:R-:W-:-:S04]  /*3e80*/  IMAD.WIDE.U32 R234, R241, 0x10, R8 ;  /* 0x00000010f1ea7825 */ /* 0x000fc800078e0008 */
        /* <DEDUP_REMOVED lines=44> */
.L_x_32736:
        /* <DEDUP_REMOVED lines=11> */
.L_x_42408:


//--------------------- .text._ZN10layer_norm13ln_fwd_kernelINS_13Kernel_traitsIf6__halffS2_fjLj7168ELj1ELj1ELj4ELj16ENS_18Kernel_traits_baseILj7168EfS2_fS2_fjLj128EEEEELb0ELb1ELb1ELb0EEEvNS_9FwdParamsE --------------------------
	.section	.text._ZN10layer_norm13ln_fwd_kernelINS_13Kernel_traitsIf6__halffS2_fjLj7168ELj1ELj1ELj4ELj16ENS_18Kernel_traits_baseILj7168EfS2_fS2_fjLj128EEEEELb0ELb1ELb1ELb0EEEvNS_9FwdParamsE,"ax",@progbits
	.align	128
        .global         _ZN10layer_norm13ln_fwd_kernelINS_13Kernel_traitsIf6__halffS2_fjLj7168ELj1ELj1ELj4ELj16ENS_18Kernel_traits_baseILj7168EfS2_fS2_fjLj128EEEEELb0ELb1ELb1ELb0EEEvNS_9FwdParamsE
        .type           _ZN10layer_norm13ln_fwd_kernelINS_13Kernel_traitsIf6__halffS2_fjLj7168ELj1ELj1ELj4ELj16ENS_18Kernel_traits_baseILj7168EfS2_fS2_fjLj128EEEEELb0ELb1ELb1ELb0EEEvNS_9FwdParamsE,@function
        .size           _ZN10layer_norm13ln_fwd_kernelINS_13Kernel_traitsIf6__halffS2_fjLj7168ELj1ELj1ELj4ELj16ENS_18Kernel_traits_baseILj7168EfS2_fS2_fjLj128EEEEELb0ELb1ELb1ELb0EEEvNS_9FwdParamsE,(.L_x_42409 - _ZN10layer_norm13ln_fwd_kernelINS_13Kernel_traitsIf6__halffS2_fjLj7168ELj1ELj1ELj4ELj16ENS_18Kernel_traits_baseILj7168EfS2_fS2_fjLj128EEEEELb0ELb1ELb1ELb0EEEvNS_9FwdParamsE)
        .other          _ZN10layer_norm13ln_fwd_kernelINS_13Kernel_traitsIf6__halffS2_fjLj7168ELj1ELj1ELj4ELj16ENS_18Kernel_traits_baseILj7168EfS2_fS2_fjLj128EEEEELb0ELb1ELb1ELb0EEEvNS_9FwdParamsE,@"STO_CUDA_ENTRY STV_DEFAULT"
_ZN10layer_norm13ln_fwd_kernelINS_13Kernel_traitsIf6__halffS2_fjLj7168ELj1ELj1ELj4ELj16ENS_18Kernel_traits_baseILj7168EfS2_fS2_fjLj128EEEEELb0ELb1ELb1ELb0EEEvNS_9FwdParamsE:
.text._ZN10layer_norm13ln_fwd_kernelINS_13Kernel_traitsIf6__halffS2_fjLj7168ELj1ELj1ELj4ELj16ENS_18Kernel_traits_baseILj7168EfS2_fS2_fjLj128EEEEELb0ELb1ELb1ELb0EEEvNS_9FwdParamsE:
        /* <DEDUP_REMOVED lines=117> */
.L_x_32738:
        /* <DEDUP_REMOVED lines=97> */
.L_x_32739:
[----:B------:R-:W-:Y:S05]  /*0d60*/  BSYNC.RECONVERGENT B0 ;  /* 0x0000000000007941 */ /* 0x000fea0003800200 */
.L_x_32737:
        /* <DEDUP_REMOVED lines=21> */
.L_x_32787:
        /* <DEDUP_REMOVED lines=28> */
.L_x_32742:
[----:B------:R-:W-:Y:S05]  /*1080*/  BRA.U !UP0, `(.L_x_32743) ;  /* 0x0000000108b87547 */ /* 0x000fea000b800000 */
[----:B------:R-:W1:Y:S02]  /*1090*/  LDC.64 R186, c[0x0][0x3a0] ;  /* 0x0000e800ffba7b82 */ /* 0x000e640000000a00 */
[----:B-1----:R-:W-:-:S05]  /*10a0*/  IMAD.WIDE.U32 R186, R249, 0x20, R186 ;  /* 0x00000020f9ba7825 */ /* 0x002fca00078e00ba */
[----:B------:R-:W2:Y:S04]  /*10b0*/  LDG.E.128 R176, desc[UR6][R186.64] ;  /* 0x00000006bab07981 */ /* 0x000ea8000c1e1d00 */
[----:B------:R1:W3:Y:S01]  /*10c0*/  LDG.E.128 R180, desc[UR6][R186.64+0x10] ;  /* 0x00001006bab47981 */ /* 0x0002e2000c1e1d00 */
[----:B------:R-:W-:-:S13]  /*10d0*/  ISETP.GT.AND P1, PT, R247, RZ, PT ;  /* 0x000000fff700720c */ /* 0x000fda0003f24270 */
[----:B------:R-:W4:Y:S01]  /*10e0*/  @P1 LDC R185, c[0x0][0x40c] ;  /* 0x00010300ffb91b82 */ /* 0x000f220000000800 */
[----:B-----5:R-:W-:Y:S02]  /*10f0*/  @P1 HADD2.F32 R184, -RZ, R172.H0_H0 ;  /* 0x200000acffb81230 */ /* 0x020fe40000004100 */
[----:B-1----:R-:W-:-:S05]  /*1100*/  @P1 HADD2.F32 R186, -RZ, R173.H0_H0 ;  /* 0x200000adffba1230 */ /* 0x002fca0000004100 */
[----:B------:R-:W1:Y:S08]  /*1110*/  @P1 LDC R189, c[0x0][0x40c] ;  /* 0x00010300ffbd1b82 */ /* 0x000e700000000800 */
[----:B------:R-:W0:Y:S08]  /*1120*/  @P1 LDC R188, c[0x0][0x40c] ;  /* 0x00010300ffbc1b82 */ /* 0x000e300000000800 */
[----:B------:R-:W0:Y:S01]  /*1130*/  @P1 LDC R190, c[0x0][0x40c] ;  /* 0x00010300ffbe1b82 */ /* 0x000e220000000800 */
[----:B----4-:R-:W-:Y:S01]  /*1140*/  @P1 FMUL.FTZ R185, R184, R185 ;  /* 0x000000b9b8b91220 */ /* 0x010fe20000410000 */
[----:B-1----:R-:W-:-:S06]  /*1150*/  @P1 FMUL.FTZ R187, R186, R189 ;  /* 0x000000bdbabb1220 */ /* 0x002fcc0000410000 */
[----:B------:R-:W1:Y:S08]  /*1160*/  @P1 LDC R191, c[0x0][0x40c] ;  /* 0x00010300ffbf1b82 */ /* 0x000e700000000800 */
[----:B------:R-:W4:Y:S01]  /*1170*/  @P1 LDC R189, c[0x0][0x40c] ;  /* 0x00010300ffbd1b82 */ /* 0x000f220000000800 */
[----:B--2---:R-:W-:Y:S01]  /*1180*/  @!P1 MOV R184, R176 ;  /* 0x000000b000b89202 */ /* 0x004fe20000000f00 */
[----:B------:R-:W-:Y:S01]  /*1190*/  @P1 FFMA.FTZ R184, R185, R20, R176 ;  /* 0x00000014b9b81223 */ /* 0x000fe200000100b0 */
[----:B------:R-:W-:Y:S01]  /*11a0*/  @P1 HADD2.F32 R185, -RZ, R172.H1_H1 ;  /* 0x300000acffb91230 */ /* 0x000fe20000004100 */
[----:B------:R-:W-:Y:S01]  /*11b0*/  MOV R186, R178 ;  /* 0x000000b200ba7202 */ /* 0x000fe20000000f00 */
[----:B------:R-:W-:Y:S01]  /*11c0*/  @P1 FFMA.FTZ R186, R187, R22, R178 ;  /* 0x00000016bbba1223 */ /* 0x000fe200000100b2 */
[----:B------:R-:W-:-:S02]  /*11d0*/  @P1 HADD2.F32 R187, -RZ, R173.H1_H1 ;  /* 0x300000adffbb1230 */ /* 0x000fc40000004100 */
[----:B0-----:R-:W-:Y:S01]  /*11e0*/  @P1 FMUL.FTZ R188, R185, R188 ;  /* 0x000000bcb9bc1220 */ /* 0x001fe20000410000 */
[----:B------:R-:W-:-:S03]  /*11f0*/  MOV R185, R177 ;  /* 0x000000b100b97202 */ /* 0x000fc60000000f00 */
[----:B------:R-:W-:Y:S01]  /*1200*/  @P1 FFMA.FTZ R185, R188, R21, R177 ;  /* 0x00000015bcb91223 */ /* 0x000fe200000100b1 */
[----:B------:R-:W-:Y:S01]  /*1210*/  @P1 FMUL.FTZ R188, R187, R190 ;  /* 0x000000bebbbc1220 */ /* 0x000fe20000410000 */
[----:B------:R-:W-:Y:S01]  /*1220*/  MOV R187, R179 ;  /* 0x000000b300bb7202 */ /* 0x000fe20000000f00 */
[----:B------:R-:W0:Y:S02]  /*1230*/  @P1 LDC R190, c[0x0][0x40c] ;  /* 0x00010300ffbe1b82 */ /* 0x000e240000000800 */
[----:B------:R-:W-:Y:S01]  /*1240*/  @P1 FFMA.FTZ R187, R188, R23, R179 ;  /* 0x00000017bcbb1223 */ /* 0x000fe200000100b3 */
[----:B------:R-:W-:-:S05]  /*1250*/  @P1 HADD2.F32 R188, -RZ, R174.H0_H0 ;  /* 0x200000aeffbc1230 */ /* 0x000fca0000004100 */
[----:B----4-:R-:W-:Y:S01]  /*1260*/  @P1 FMUL.FTZ R189, R188, R189 ;  /* 0x000000bdbcbd1220 */ /* 0x010fe20000410000 */
[----:B---3--:R-:W-:-:S03]  /*1270*/  MOV R188, R180 ;  /* 0x000000b400bc7202 */ /* 0x008fc60000000f00 */
[----:B------:R-:W-:Y:S01]  /*1280*/  @P1 FFMA.FTZ R188, R189, R24, R180 ;  /* 0x00000018bdbc1223 */ /* 0x000fe200000100b4 */
[----:B------:R-:W-:-:S05]  /*1290*/  @P1 HADD2.F32 R189, -RZ, R174.H1_H1 ;  /* 0x300000aeffbd1230 */ /* 0x000fca0000004100 */
[----:B0-----:R-:W-:Y:S01]  /*12a0*/  @P1 FMUL.FTZ R190, R189, R190 ;  /* 0x000000bebdbe1220 */ /* 0x001fe20000410000 */
[----:B------:R-:W-:-:S03]  /*12b0*/  MOV R189, R181 ;  /* 0x000000b500bd7202 */ /* 0x000fc60000000f00 */
[----:B------:R-:W-:Y:S01]  /*12c0*/  @P1 FFMA.FTZ R189, R190, R25, R181 ;  /* 0x00000019bebd1223 */ /* 0x000fe200000100b5 */
[----:B------:R-:W-:-:S05]  /*12d0*/  @P1 HADD2.F32 R190, -RZ, R175.H0_H0 ;  /* 0x200000afffbe1230 */ /* 0x000fca0000004100 */
[----:B-1----:R-:W-:Y:S01]  /*12e0*/  @P1 FMUL.FTZ R191, R190, R191 ;  /* 0x000000bfbebf1220 */ /* 0x002fe20000410000 */
[----:B------:R-:W-:-:S03]  /*12f0*/  MOV R190, R182 ;  /* 0x000000b600be7202 */ /* 0x000fc60000000f00 */
[----:B------:R-:W-:Y:S01]  /*1300*/  @P1 FFMA.FTZ R190, R191, R26, R182 ;  /* 0x0000001abfbe1223 */ /* 0x000fe200000100b6 */
[----:B------:R-:W-:Y:S01]  /*1310*/  MOV R191, R183 ;  /* 0x000000b700bf7202 */ /* 0x000fe20000000f00 */
[----:B------:R-:W-:Y:S06]  /*1320*/  @!P1 BRA `(.L_x_32744) ;  /* 0x0000000000b09947 */ /* 0x000fec0003800000 */
[----:B------:R-:W-:-:S05]  /*1330*/  HADD2.F32 R191, -RZ, R175.H1_H1 ;  /* 0x300000afffbf7230 */ /* 0x000fca0000004100 */
[----:B------:R-:W-:-:S04]  /*1340*/  FMUL.FTZ R240, R191, UR12 ;  /* 0x0000000cbff07c20 */ /* 0x000fc80008410000 */
[----:B------:R-:W-:Y:S01]  /*1350*/  FFMA.FTZ R191, R240, R27, R183 ;  /* 0x0000001bf0bf7223 */ /* 0x000fe200000100b7 */
[----:B------:R-:W-:Y:S06]  /*1360*/  BRA `(.L_x_32744) ;  /* 0x0000000000a07947 */ /* 0x000fec0003800000 */
.L_x_32743:
[----:B------:R-:W1:Y:S01]  /*1370*/  @P5 LDC R185, c[0x0][0x40c] ;  /* 0x00010300ffb95b82 */ /* 0x000e620000000800 */
[----:B-----5:R-:W-:-:S07]  /*1380*/  @P5 HADD2.F32 R184, -RZ, R172.H0_H0 ;  /* 0x200000acffb85230 */ /* 0x020fce0000004100 */
[----:B------:R-:W2:Y:S08]  /*1390*/  @P5 LDC R186, c[0x0][0x40c] ;  /* 0x00010300ffba5b82 */ /* 0x000eb00000000800 */
[----:B------:R-:W3:Y:S01]  /*13a0*/  @P5 LDC R187, c[0x0][0x40c] ;  /* 0x00010300ffbb5b82 */ /* 0x000ee20000000800 */
[----:B-1----:R-:W-:Y:S01]  /*13b0*/  @P5 FMUL.FTZ R185, R184, R185 ;  /* 0x000000b9b8b95220 */ /* 0x002fe20000410000 */
[----:B------:R-:W-:-:S06]  /*13c0*/  HFMA2 R184, -RZ, RZ, 0, 0 ;  /* 0x00000000ffb87431 */ /* 0x000fcc00000001ff */
[----:B------:R-:W1:Y:S01]  /*13d0*/  @P5 LDC R188, c[0x0][0x40c] ;  /* 0x00010300ffbc5b82 */ /* 0x000e620000000800 */
[----:B------:R-:W-:Y:S01]  /*13e0*/  @P5 FMUL.FTZ R184, R185, R20 ;  /* 0x00000014b9b85220 */ /* 0x000fe20000410000 */
[----:B------:R-:W-:-:S06]  /*13f0*/  @P5 HADD2.F32 R185, -RZ, R172.H1_H1 ;  /* 0x300000acffb95230 */ /* 0x000fcc0000004100 */
[----:B------:R-:W4:Y:S01]  /*1400*/  @P5 LDC R189, c[0x0][0x40c] ;  /* 0x00010300ffbd5b82 */ /* 0x000f220000000800 */
[----:B--2---:R-:W-:Y:S01]  /*1410*/  @P5 FMUL.FTZ R186, R185, R186 ;  /* 0x000000bab9ba5220 */ /* 0x004fe20000410000 */
[----:B------:R-:W-:-:S03]  /*1420*/  MOV R185, RZ ;  /* 0x000000ff00b97202 */ /* 0x000fc60000000f00 */
[----:B------:R-:W-:Y:S01]  /*1430*/  @P5 FMUL.FTZ R185, R186, R21 ;  /* 0x00000015bab95220 */ /* 0x000fe20000410000 */
[----:B------:R-:W-:Y:S02]  /*1440*/  @P5 HADD2.F32 R186, -RZ, R173.H0_H0 ;  /* 0x200000adffba5230 */ /* 0x000fe40000004100 */
[----:B------:R-:W2:Y:S03]  /*1450*/  @P5 LDC R190, c[0x0][0x40c] ;  /* 0x00010300ffbe5b82 */ /* 0x000ea60000000800 */
[----:B---3--:R-:W-:Y:S01]  /*1460*/  @P5 FMUL.FTZ R187, R186, R187 ;  /* 0x000000bbbabb5220 */ /* 0x008fe20000410000 */
[----:B------:R-:W-:-:S04]  /*1470*/  HFMA2 R186, -RZ, RZ, 0, 0 ;  /* 0x00000000ffba7431 */ /* 0x000fc800000001ff */
[----:B------:R-:W3:Y:S01]  /*1480*/  @P5 LDC R191, c[0x0][0x40c] ;  /* 0x00010300ffbf5b82 */ /* 0x000ee20000000800 */
[----:B------:R-:W-:Y:S01]  /*1490*/  @P5 FMUL.FTZ R186, R187, R22 ;  /* 0x00000016bbba5220 */ /* 0x000fe20000410000 */
[----:B------:R-:W-:-:S06]  /*14a0*/  @P5 HADD2.F32 R187, -RZ, R173.H1_H1 ;  /* 0x300000adffbb5230 */ /* 0x000fcc0000004100 */
[----:B------:R-:W0:Y:S01]  /*14b0*/  @P5 LDC R240, c[0x0][0x40c] ;  /* 0x00010300fff05b82 */ /* 0x000e220000000800 */
[----:B-1----:R-:W-:Y:S01]  /*14c0*/  @P5 FMUL.FTZ R188, R187, R188 ;  /* 0x000000bcbbbc5220 */ /* 0x002fe20000410000 */
[----:B------:R-:W-:-:S03]  /*14d0*/  MOV R187, RZ ;  /* 0x000000ff00bb7202 */ /* 0x000fc60000000f00 */
[----:B------:R-:W-:Y:S01]  /*14e0*/  @P5 FMUL.FTZ R187, R188, R23 ;  /* 0x00000017bcbb5220 */ /* 0x000fe20000410000 */
[----:B------:R-:W-:-:S05]  /*14f0*/  @P5 HADD2.F32 R188, -RZ, R174.H0_H0 ;  /* 0x200000aeffbc5230 */ /* 0x000fca0000004100 */
[----:B----4-:R-:W-:Y:S01]  /*1500*/  @P5 FMUL.FTZ R189, R188, R189 ;  /* 0x000000bdbcbd5220 */ /* 0x010fe20000410000 */
[----:B------:R-:W-:-:S03]  /*1510*/  HFMA2 R188, -RZ, RZ, 0, 0 ;  /* 0x00000000ffbc7431 */ /* 0x000fc600000001ff */
[----:B------:R-:W-:Y:S01]  /*1520*/  @P5 FMUL.FTZ R188, R189, R24 ;  /* 0x00000018bdbc5220 */ /* 0x000fe20000410000 */
[----:B------:R-:W-:-:S05]  /*1530*/  @P5 HADD2.F32 R189, -RZ, R174.H1_H1 ;  /* 0x300000aeffbd5230 */ /* 0x000fca0000004100 */
[----:B--2---:R-:W-:Y:S01]  /*1540*/  @P5 FMUL.FTZ R190, R189, R190 ;  /* 0x000000bebdbe5220 */ /* 0x004fe20000410000 */
[----:B------:R-:W-:-:S03]  /*1550*/  MOV R189, RZ ;  /* 0x000000ff00bd7202 */ /* 0x000fc60000000f00 */
[----:B------:R-:W-:Y:S01]  /*1560*/  @P5 FMUL.FTZ R189, R190, R25 ;  /* 0x00000019bebd5220 */ /* 0x000fe20000410000 */
[----:B------:R-:W-:-:S05]  /*1570*/  @P5 HADD2.F32 R190, -RZ, R175.H0_H0 ;  /* 0x200000afffbe5230 */ /* 0x000fca0000004100 */
[----:B---3--:R-:W-:Y:S01]  /*1580*/  @P5 FMUL.FTZ R191, R190, R191 ;  /* 0x000000bfbebf5220 */ /* 0x008fe20000410000 */
[----:B------:R-:W-:-:S03]  /*1590*/  HFMA2 R190, -RZ, RZ, 0, 0 ;  /* 0x00000000ffbe7431 */ /* 0x000fc600000001ff */
[----:B------:R-:W-:Y:S01]  /*15a0*/  @P5 FMUL.FTZ R190, R191, R26 ;  /* 0x0000001abfbe5220 */ /* 0x000fe20000410000 */
[----:B------:R-:W-:-:S05]  /*15b0*/  @P5 HADD2.F32 R191, -RZ, R175.H1_H1 ;  /* 0x300000afffbf5230 */ /* 0x000fca0000004100 */
[----:B0-----:R-:W-:Y:S01]  /*15c0*/  @P5 FMUL.FTZ R240, R191, R240 ;  /* 0x000000f0bff05220 */ /* 0x001fe20000410000 */
[----:B------:R-:W-:-:S03]  /*15d0*/  MOV R191, RZ ;  /* 0x000000ff00bf7202 */ /* 0x000fc60000000f00 */
[----:B------:R-:W-:-:S07]  /*15e0*/  @P5 FMUL.FTZ R191, R240, R27 ;  /* 0x0000001bf0bf5220 */ /* 0x000fce0000410000 */
.L_x_32744:
[----:B------:R-:W0:Y:S01]  /*15f0*/  LDC.64 R240, c[0x0][0x3a8] ;  /* 0x0000ea00fff07b82 */ /* 0x000e220000000a00 */
[----:B------:R-:W-:Y:S01]  /*1600*/  IADD3 R248, PT, PT, R248, 0x80, RZ ;  /* 0x00000080f8f87810 */ /* 0x000fe20007ffe0ff */
[C---:B0-----:R-:W-:Y:S01]  /*1610*/  IMAD.WIDE.U32 R240, R249.reuse, 0x20, R240 ;  /* 0x00000020f9f07825 */ /* 0x041fe200078e00f0 */
[----:B------:R-:W-:-:S04]  /*1620*/  IADD3 R249, PT, PT, R249, 0x80, RZ ;  /* 0x00000080f9f97810 */ /* 0x000fc80007ffe0ff */
[----:B------:R1:W-:Y:S04]  /*1630*/  STG.E.128 desc[UR6][R240.64], R184 ;  /* 0x000000b8f0007986 */ /* 0x0003e8000c101d06 */
[----:B------:R1:W-:Y:S02]  /*1640*/  STG.E.128 desc[UR6][R240.64+0x10], R188 ;  /* 0x000010bcf0007986 */ /* 0x0003e4000c101d06 */
.L_x_32741:
[----:B0-----:R-:W-:Y:S05]  /*1650*/  BSYNC.RECONVERGENT B0 ;  /* 0x0000000000007941 */ /* 0x001fea0003800200 */
.L_x_32740:
        /* <DEDUP_REMOVED lines=17> */
[----:B-----5:R-:W-:-:S07]  /*1770*/  @P1 HADD2.F32 R192, -RZ, R172.H0_H0 ;  /* 0x200000acffc01230 */ /* 0x020fce0000004100 */
[----:B------:R-:W2:Y:S08]  /*1780*/  @P1 LDC R194, c[0x0][0x40c] ;  /* 0x00010300ffc21b82 */ /* 0x000eb00000000800 */
[----:B------:R-:W3:Y:S01]  /*1790*/  @P1 LDC R195, c[0x0][0x40c] ;  /* 0x00010300ffc31b82 */ /* 0x000ee20000000800 */
[----:B0-----:R-:W-:Y:S01]  /*17a0*/  @P1 FMUL.FTZ R193, R192, R193 ;  /* 0x000000c1c0c11220 */ /* 0x001fe20000410000 */
[----:B------:R-:W-:-:S06]  /*17b0*/  MOV R192, R176 ;  /* 0x000000b000c07202 */ /* 0x000fcc0000000f00 */
[----:B------:R-:W0:Y:S01]  /*17c0*/  @P1 LDC R196, c[0x0][0x40c] ;  /* 0x00010300ffc41b82 */ /* 0x000e220000000800 */
[----:B------:R-:W-:Y:S01]  /*17d0*/  @P1 FFMA.FTZ R192, R193, R44, R176 ;  /* 0x0000002cc1c01223 */ /* 0x000fe200000100b0 */
[----:B------:R-:W-:-:S05]  /*17e0*/  @P1 HADD2.F32 R193, -RZ, R172.H1_H1 ;  /* 0x300000acffc11230 */ /* 0x000fca0000004100 */
[----:B--2---:R-:W-:Y:S01]  /*17f0*/  @P1 FMUL.FTZ R194, R193, R194 ;  /* 0x000000c2c1c21220 */ /* 0x004fe20000410000 */
[----:B------:R-:W-:Y:S01]  /*1800*/  MOV R193, R177 ;  /* 0x000000b100c17202 */ /* 0x000fe20000000f00 */
[----:B------:R-:W2:Y:S02]  /*1810*/  @P1 LDC R197, c[0x0][0x40c] ;  /* 0x00010300ffc51b82 */ /* 0x000ea40000000800 */
[----:B------:R-:W-:Y:S01]  /*1820*/  @P1 FFMA.FTZ R193, R194, R45, R177 ;  /* 0x0000002dc2c11223 */ /* 0x000fe200000100b1 */
[----:B------:R-:W-:-:S05]  /*1830*/  @P1 HADD2.F32 R194, -RZ, R173.H0_H0 ;  /* 0x200000adffc21230 */ /* 0x000fca0000004100 */
[----:B---3--:R-:W-:Y:S01]  /*1840*/  @P1 FMUL.FTZ R195, R194, R195 ;  /* 0x000000c3c2c31220 */ /* 0x008fe20000410000 */
[----:B------:R-:W-:Y:S01]  /*1850*/  MOV R194, R178 ;  /* 0x000000b200c27202 */ /* 0x000fe20000000f00 */
[----:B------:R-:W3:Y:S02]  /*1860*/  @P1 LDC R198, c[0x0][0x40c] ;  /* 0x00010300ffc61b82 */ /* 0x000ee40000000800 */
[----:B------:R-:W-:Y:S01]  /*1870*/  @P1 FFMA.FTZ R194, R195, R46, R178 ;  /* 0x0000002ec3c21223 */ /* 0x000fe200000100b2 */
[----:B------:R-:W-:-:S05]  /*1880*/  @P1 HADD2.F32 R195, -RZ, R173.H1_H1 ;  /* 0x300000adffc31230 */ /* 0x000fca0000004100 */
[----:B0-----:R-:W-:Y:S01]  /*1890*/  @P1 FMUL.FTZ R196, R195, R196 ;  /* 0x000000c4c3c41220 */ /* 0x001fe20000410000 */
[----:B------:R-:W-:Y:S01]  /*18a0*/  MOV R195, R179 ;  /* 0x000000b300c37202 */ /* 0x000fe20000000f00 */
[----:B------:R-:W0:Y:S02]  /*18b0*/  @P1 LDC R199, c[0x0][0x40c] ;  /* 0x00010300ffc71b82 */ /* 0x000e240000000800 */
[----:B------:R-:W-:Y:S01]  /*18c0*/  @P1 FFMA.FTZ R195, R196, R47, R179 ;  /* 0x0000002fc4c31223 */ /* 0x000fe200000100b3 */
[----:B------:R-:W-:-:S05]  /*18d0*/  @P1 HADD2.F32 R196, -RZ, R174.H0_H0 ;  /* 0x200000aeffc41230 */ /* 0x000fca0000004100 */
[----:B--2---:R-:W-:Y:S01]  /*18e0*/  @P1 FMUL.FTZ R197, R196, R197 ;  /* 0x000000c5c4c51220 */ /* 0x004fe20000410000 */
[----:B------:R-:W-:-:S03]  /*18f0*/  MOV R196, R180 ;  /* 0x000000b400c47202 */ /* 0x000fc60000000f00 */
[----:B------:R-:W-:Y:S01]  /*1900*/  @P1 FFMA.FTZ R196, R197, R48, R180 ;  /* 0x00000030c5c41223 */ /* 0x000fe200000100b4 */
[----:B------:R-:W-:-:S05]  /*1910*/  @P1 HADD2.F32 R197, -RZ, R174.H1_H1 ;  /* 0x300000aeffc51230 */ /* 0x000fca0000004100 */
[----:B---3--:R-:W-:Y:S01]  /*1920*/  @P1 FMUL.FTZ R198, R197, R198 ;  /* 0x000000c6c5c61220 */ /* 0x008fe20000410000 */
[----:B------:R-:W-:-:S03]  /*1930*/  MOV R197, R181 ;  /* 0x000000b500c57202 */ /* 0x000fc60000000f00 */
[----:B------:R-:W-:Y:S01]  /*1940*/  @P1 FFMA.FTZ R197, R198, R49, R181 ;  /* 0x00000031c6c51223 */ /* 0x000fe200000100b5 */
[----:B------:R-:W-:-:S05]  /*1950*/  @P1 HADD2.F32 R198, -RZ, R175.H0_H0 ;  /* 0x200000afffc61230 */ /* 0x000fca0000004100 */
[----:B0-----:R-:W-:Y:S01]  /*1960*/  @P1 FMUL.FTZ R199, R198, R199 ;  /* 0x000000c7c6c71220 */ /* 0x001fe20000410000 */
[----:B------:R-:W-:-:S03]  /*1970*/  MOV R198, R182 ;  /* 0x000000b600c67202 */ /* 0x000fc60000000f00 */
[----:B------:R-:W-:Y:S01]  /*1980*/  @P1 FFMA.FTZ R198, R199, R50, R182 ;  /* 0x00000032c7c61223 */ /* 0x000fe200000100b6 */
[----:B------:R-:W-:Y:S01]  /*1990*/  MOV R199, R183 ;  /* 0x000000b700c77202 */ /* 0x000fe20000000f00 */
[----:B------:R-:W-:Y:S06]  /*19a0*/  @!P1 BRA `(.L_x_32748) ;  /* 0x0000000000b09947 */ /* 0x000fec0003800000 */
[----:B------:R-:W-:-:S05]  /*19b0*/  HADD2.F32 R199, -RZ, R175.H1_H1 ;  /* 0x300000afffc77230 */ /* 0x000fca0000004100 */
[----:B-1----:R-:W-:-:S04]  /*19c0*/  FMUL.FTZ R240, R199, UR12 ;  /* 0x0000000cc7f07c20 */ /* 0x002fc80008410000 */
[----:B------:R-:W-:Y:S01]  /*19d0*/  FFMA.FTZ R199, R240, R51, R183 ;  /* 0x00000033f0c77223 */ /* 0x000fe200000100b7 */
[----:B------:R-:W-:Y:S06]  /*19e0*/  BRA `(.L_x_32748) ;  /* 0x0000000000a07947 */ /* 0x000fec0003800000 */
.L_x_32747:
[----:B0-----:R-:W0:Y:S01]  /*19f0*/  @P5 LDC R193, c[0x0][0x40c] ;  /* 0x00010300ffc15b82 */ /* 0x001e220000000800 */
[----:B-----5:R-:W-:-:S07]  /*1a00*/  @P5 HADD2.F32 R192, -RZ, R172.H0_H0 ;  /* 0x200000acffc05230 */ /* 0x020fce0000004100 */
[----:B------:R-:W2:Y:S08]  /*1a10*/  @P5 LDC R194, c[0x0][0x40c] ;  /* 0x00010300ffc25b82 */ /* 0x000eb00000000800 */
[----:B------:R-:W3:Y:S01]  /*1a20*/  @P5 LDC R195, c[0x0][0x40c] ;  /* 0x00010300ffc35b82 */ /* 0x000ee20000000800 */
[----:B0-----:R-:W-:Y:S01]  /*1a30*/  @P5 FMUL.FTZ R193, R192, R193 ;  /* 0x000000c1c0c15220 */ /* 0x001fe20000410000 */
[----:B------:R-:W-:-:S06]  /*1a40*/  HFMA2 R192, -RZ, RZ, 0, 0 ;  /* 0x00000000ffc07431 */ /* 0x000fcc00000001ff */
[----:B------:R-:W0:Y:S01]  /*1a50*/  @P5 LDC R196, c[0x0][0x40c] ;  /* 0x00010300ffc45b82 */ /* 0x000e220000000800 */
        /* <DEDUP_REMOVED lines=13> */
[----:B-1----:R-:W1:Y:S01]  /*1b30*/  @P5 LDC R240, c[0x0][0x40c] ;  /* 0x00010300fff05b82 */ /* 0x002e620000000800 */
[----:B0-----:R-:W-:Y:S01]  /*1b40*/  @P5 FMUL.FTZ R196, R195, R196 ;  /* 0x000000c4c3c45220 */ /* 0x001fe20000410000 */
        /* <DEDUP_REMOVED lines=15> */
[----:B-1----:R-:W-:Y:S01]  /*1c40*/  @P5 FMUL.FTZ R240, R199, R240 ;  /* 0x000000f0c7f05220 */ /* 0x002fe20000410000 */
[----:B------:R-:W-:-:S03]  /*1c50*/  MOV R199, RZ ;  /* 0x000000ff00c77202 */ /* 0x000fc60000000f00 */
[----:B------:R-:W-:-:S07]  /*1c60*/  @P5 FMUL.FTZ R199, R240, R51 ;  /* 0x00000033f0c75220 */ /* 0x000fce0000410000 */
.L_x_32748:
[----:B-1----:R-:W0:Y:S01]  /*1c70*/  LDC.64 R240, c[0x0][0x3a8] ;  /* 0x0000ea00fff07b82 */ /* 0x002e220000000a00 */
[----:B------:R-:W-:Y:S01]  /*1c80*/  IADD3 R248, PT, PT, R248, 0x80, RZ ;  /* 0x00000080f8f87810 */ /* 0x000fe20007ffe0ff */
[C---:B0-----:R-:W-:Y:S01]  /*1c90*/  IMAD.WIDE.U32 R240, R249.reuse, 0x20, R240 ;  /* 0x00000020f9f07825 */ /* 0x041fe200078e00f0 */
[----:B------:R-:W-:-:S04]  /*1ca0*/  IADD3 R249, PT, PT, R249, 0x80, RZ ;  /* 0x00000080f9f97810 */ /* 0x000fc80007ffe0ff */
[----:B------:R0:W-:Y:S04]  /*1cb0*/  STG.E.128 desc[UR6][R240.64], R192 ;  /* 0x000000c0f0007986 */ /* 0x0001e8000c101d06 */
[----:B------:R0:W-:Y:S02]  /*1cc0*/  STG.E.128 desc[UR6][R240.64+0x10], R196 ;  /* 0x000010c4f0007986 */ /* 0x0001e4000c101d06 */
.L_x_32746:
[----:B------:R-:W-:Y:S05]  /*1cd0*/  BSYNC.RECONVERGENT B0 ;  /* 0x0000000000007941 */ /* 0x000fea0003800200 */
.L_x_32745:
        /* <DEDUP_REMOVED lines=17> */
[----:B-----5:R-:W-:-:S07]  /*1df0*/  @P1 HADD2.F32 R200, -RZ, R172.H0_H0 ;  /* 0x200000acffc81230 */ /* 0x020fce0000004100 */
[----:B------:R-:W3:Y:S08]  /*1e00*/  @P1 LDC R202, c[0x0][0x40c] ;  /* 0x00010300ffca1b82 */ /* 0x000ef00000000800 */
[----:B------:R-:W4:Y:S01]  /*1e10*/  @P1 LDC R203, c[0x0][0x40c] ;  /* 0x00010300ffcb1b82 */ /* 0x000f220000000800 */
[----:B--2---:R-:W-:Y:S01]  /*1e20*/  @P1 FMUL.FTZ R201, R200, R201 ;  /* 0x000000c9c8c91220 */ /* 0x004fe20000410000 */
[----:B------:R-:W-:-:S06]  /*1e30*/  MOV R200, R176 ;  /* 0x000000b000c87202 */ /* 0x000fcc0000000f00 */
[----:B------:R-:W2:Y:S01]  /*1e40*/  @P1 LDC R204, c[0x0][0x40c] ;  /* 0x00010300ffcc1b82 */ /* 0x000ea20000000800 */
[----:B------:R-:W-:Y:S01]  /*1e50*/  @P1 FFMA.FTZ R200, R201, R68, R176 ;  /* 0x00000044c9c81223 */ /* 0x000fe200000100b0 */
[----:B------:R-:W-:-:S05]  /*1e60*/  @P1 HADD2.F32 R201, -RZ, R172.H1_H1 ;  /* 0x300000acffc91230 */ /* 0x000fca0000004100 */
[----:B---3--:R-:W-:Y:S01]  /*1e70*/  @P1 FMUL.FTZ R202, R201, R202 ;  /* 0x000000cac9ca1220 */ /* 0x008fe20000410000 */
[----:B------:R-:W-:Y:S01]  /*1e80*/  MOV R201, R177 ;  /* 0x000000b100c97202 */ /* 0x000fe20000000f00 */
[----:B------:R-:W3:Y:S02]  /*1e90*/  @P1 LDC R205, c[0x0][0x40c] ;  /* 0x00010300ffcd1b82 */ /* 0x000ee40000000800 */
[----:B------:R-:W-:Y:S01]  /*1ea0*/  @P1 FFMA.FTZ R201, R202, R69, R177 ;  /* 0x00000045cac91223 */ /* 0x000fe200000100b1 */
[----:B------:R-:W-:-:S05]  /*1eb0*/  @P1 HADD2.F32 R202, -RZ, R173.H0_H0 ;  /* 0x200000adffca1230 */ /* 0x000fca0000004100 */
[----:B----4-:R-:W-:Y:S01]  /*1ec0*/  @P1 FMUL.FTZ R203, R202, R203 ;  /* 0x000000cbcacb1220 */ /* 0x010fe20000410000 */
[----:B------:R-:W-:Y:S01]  /*1ed0*/  MOV R202, R178 ;  /* 0x000000b200ca7202 */ /* 0x000fe20000000f00 */
[----:B------:R-:W4:Y:S02]  /*1ee0*/  @P1 LDC R206, c[0x0][0x40c] ;  /* 0x00010300ffce1b82 */ /* 0x000f240000000800 */
        /* <DEDUP_REMOVED lines=8> */
[----:B------:R-:W-:-:S03]  /*1f70*/  MOV R204, R180 ;  /* 0x000000b400cc7202 */ /* 0x000fc60000000f00 */
[----:B------:R-:W-:Y:S01]  /*1f80*/  @P1 FFMA.FTZ R204, R205, R72, R180 ;  /* 0x00000048cdcc1223 */ /* 0x000fe200000100b4 */
[----:B------:R-:W-:-:S05]  /*1f90*/  @P1 HADD2.F32 R205, -RZ, R174.H1_H1 ;  /* 0x300000aeffcd1230 */ /* 0x000fca0000004100 */
[----:B----4-:R-:W-:Y:S01]  /*1fa0*/  @P1 FMUL.FTZ R206, R205, R206 ;  /* 0x000000cecdce1220 */ /* 0x010fe20000410000 */
[----:B------:R-:W-:-:S03]  /*1fb0*/  MOV R205, R181 ;  /* 0x000000b500cd7202 */ /* 0x000fc60000000f00 */
[----:B------:R-:W-:Y:S01]  /*1fc0*/  @P1 FFMA.FTZ R205, R206, R73, R181 ;  /* 0x00000049cecd1223 */ /* 0x000fe200000100b5 */
[----:B------:R-:W-:-:S05]  /*1fd0*/  @P1 HADD2.F32 R206, -RZ, R175.H0_H0 ;  /* 0x200000afffce1230 */ /* 0x000fca0000004100 */
[----:B--2---:R-:W-:Y:S01]  /*1fe0*/  @P1 FMUL.FTZ R207, R206, R207 ;  /* 0x000000cfcecf1220 */ /* 0x004fe20000410000 */
[----:B------:R-:W-:-:S03]  /*1ff0*/  MOV R206, R182 ;  /* 0x000000b600ce7202 */ /* 0x000fc60000000f00 */
[----:B------:R-:W-:Y:S01]  /*2000*/  @P1 FFMA.FTZ R206, R207, R74, R182 ;  /* 0x0000004acfce1223 */ /* 0x000fe200000100b6 */
[----:B------:R-:W-:Y:S01]  /*2010*/  MOV R207, R183 ;  /* 0x000000b700cf7202 */ /* 0x000fe20000000f00 */
[----:B------:R-:W-:Y:S06]  /*2020*/  @!P1 BRA `(.L_x_32752) ;  /* 0x0000000000b09947 */ /* 0x000fec0003800000 */
[----:B------:R-:W-:-:S05]  /*2030*/  HADD2.F32 R207, -RZ, R175.H1_H1 ;  /* 0x300000afffcf7230 */ /* 0x000fca0000004100 */
[----:B01----:R-:W-:-:S04]  /*2040*/  FMUL.FTZ R240, R207, UR12 ;  /* 0x0000000ccff07c20 */ /* 0x003fc80008410000 */
[----:B------:R-:W-:Y:S01]  /*2050*/  FFMA.FTZ R207, R240, R75, R183 ;  /* 0x0000004bf0cf7223 */ /* 0x000fe200000100b7 */
[----:B------:R-:W-:Y:S06]  /*2060*/  BRA `(.L_x_32752) ;  /* 0x0000000000a07947 */ /* 0x000fec0003800000 */
.L_x_32751:
[----:B--2---:R-:W2:Y:S01]  /*2070*/  @P5 LDC R201, c[0x0][0x40c] ;  /* 0x00010300ffc95b82 */ /* 0x004ea20000000800 */
[----:B-----5:R-:W-:-:S07]  /*2080*/  @P5 HADD2.F32 R200, -RZ, R172.H0_H0 ;  /* 0x200000acffc85230 */ /* 0x020fce0000004100 */
[----:B------:R-:W3:Y:S08]  /*2090*/  @P5 LDC R202, c[0x0][0x40c] ;  /* 0x00010300ffca5b82 */ /* 0x000ef00000000800 */
[----:B------:R-:W4:Y:S01]  /*20a0*/  @P5 LDC R203, c[0x0][0x40c] ;  /* 0x00010300ffcb5b82 */ /* 0x000f220000000800 */
[----:B--2---:R-:W-:Y:S01]  /*20b0*/  @P5 FMUL.FTZ R201, R200, R201 ;  /* 0x000000c9c8c95220 */ /* 0x004fe20000410000 */
[----:B------:R-:W-:-:S06]  /*20c0*/  HFMA2 R200, -RZ, RZ, 0, 0 ;  /* 0x00000000ffc87431 */ /* 0x000fcc00000001ff */
[----:B------:R-:W2:Y:S01]  /*20d0*/  @P5 LDC R204, c[0x0][0x40c] ;  /* 0x00010300ffcc5b82 */ /* 0x000ea20000000800 */
[----:B------:R-:W-:Y:S01]  /*20e0*/  @P5 FMUL.FTZ R200, R201, R68 ;  /* 0x00000044c9c85220 */ /* 0x000fe20000410000 */
[----:B------:R-:W-:-:S06]  /*20f0*/  @P5 HADD2.F32 R201, -RZ, R172.H1_H1 ;  /* 0x300000acffc95230 */ /* 0x000fcc0000004100 */
[----:B------:R-:W2:Y:S01]  /*2100*/  @P5 LDC R205, c[0x0][0x40c] ;  /* 0x00010300ffcd5b82 */ /* 0x000ea20000000800 */
[----:B---3--:R-:W-:Y:S01]  /*2110*/  @P5 FMUL.FTZ R202, R201, R202 ;  /* 0x000000cac9ca5220 */ /* 0x008fe20000410000 */
[----:B------:R-:W-:-:S03]  /*2120*/  MOV R201, RZ ;  /* 0x000000ff00c97202 */ /* 0x000fc60000000f00 */
[----:B------:R-:W-:Y:S01]  /*2130*/  @P5 FMUL.FTZ R201, R202, R69 ;  /* 0x00000045cac95220 */ /* 0x000fe20000410000 */
[----:B------:R-:W-:Y:S02]  /*2140*/  @P5 HADD2.F32 R202, -RZ, R173.H0_H0 ;  /* 0x200000adffca5230 */ /* 0x000fe40000004100 */
[----:B------:R-:W3:Y:S03]  /*2150*/  @P5 LDC R206, c[0x0][0x40c] ;  /* 0x00010300ffce5b82 */ /* 0x000ee60000000800 */
[----:B----4-:R-:W-:Y:S01]  /*2160*/  @P5 FMUL.FTZ R203, R202, R203 ;  /* 0x000000cbcacb5220 */ /* 0x010fe20000410000 */
[----:B------:R-:W-:-:S04]  /*2170*/  HFMA2 R202, -RZ, RZ, 0, 0 ;  /* 0x00000000ffca7431 */ /* 0x000fc800000001ff */
[----:B------:R-:W4:Y:S01]  /*2180*/  @P5 LDC R207, c[0x0][0x40c] ;  /* 0x00010300ffcf5b82 */ /* 0x000f220000000800 */
[----:B------:R-:W-:Y:S01]  /*2190*/  @P5 FMUL.FTZ R202, R203, R70 ;  /* 0x00000046cbca5220 */ /* 0x000fe20000410000 */
[----:B------:R-:W-:-:S06]  /*21a0*/  @P5 HADD2.F32 R203, -RZ, R173.H1_H1 ;  /* 0x300000adffcb5230 */ /* 0x000fcc0000004100 */
[----:B01----:R-:W0:Y:S01]  /*21b0*/  @P5 LDC R240, c[0x0][0x40c] ;  /* 0x00010300fff05b82 */ /* 0x003e220000000800 */
[----:B--2---:R-:W-:Y:S01]  /*21c0*/  @P5 FMUL.FTZ R204, R203, R204 ;  /* 0x000000cccbcc5220 */ /* 0x004fe20000410000 */
[----:B------:R-:W-:-:S03]  /*21d0*/  MOV R203, RZ ;  /* 0x000000ff00cb7202 */ /* 0x000fc60000000f00 */
[----:B------:R-:W-:Y:S01]  /*21e0*/  @P5 FMUL.FTZ R203, R204, R71 ;  /* 0x00000047cccb5220 */ /* 0x000fe20000410000 */
[----:B------:R-:W-:-:S05]  /*21f0*/  @P5 HADD2.F32 R204, -RZ, R174.H0_H0 ;  /* 0x200000aeffcc5230 */ /* 0x000fca0000004100 */
[----:B------:R-:W-:Y:S01]  /*2200*/  @P5 FMUL.FTZ R205, R204, R205 ;  /* 0x000000cdcccd5220 */ /* 0x000fe20000410000 */
[----:B------:R-:W-:-:S03]  /*2210*/  HFMA2 R204, -RZ, RZ, 0, 0 ;  /* 0x00000000ffcc7431 */ /* 0x000fc600000001ff */
[----:B------:R-:W-:Y:S01]  /*2220*/  @P5 FMUL.FTZ R204, R205, R72 ;  /* 0x00000048cdcc5220 */ /* 0x000fe20000410000 */
[----:B------:R-:W-:-:S05]  /*2230*/  @P5 HADD2.F32 R205, -RZ, R174.H1_H1 ;  /* 0x300000aeffcd5230 */ /* 0x000fca0000004100 */
[----:B---3--:R-:W-:Y:S01]  /*2240*/  @P5 FMUL.FTZ R206, R205, R206 ;  /* 0x000000cecdce5220 */ /* 0x008fe20000410000 */
[----:B------:R-:W-:-:S03]  /*2250*/  MOV R205, RZ ;  /* 0x000000ff00cd7202 */ /* 0x000fc60000000f00 */
[----:B------:R-:W-:Y:S01]  /*2260*/  @P5 FMUL.FTZ R205, R206, R73 ;  /* 0x00000049cecd5220 */ /* 0x000fe20000410000 */
[----:B------:R-:W-:-:S05]  /*2270*/  @P5 HADD2.F32 R206, -RZ, R175.H0_H0 ;  /* 0x200000afffce5230 */ /* 0x000fca0000004100 */
[----:B----4-:R-:W-:Y:S01]  /*2280*/  @P5 FMUL.FTZ R207, R206, R207 ;  /* 0x000000cfcecf5220 */ /* 0x010fe20000410000 */
[----:B------:R-:W-:-:S03]  /*2290*/  HFMA2 R206, -RZ, RZ, 0, 0 ;  /* 0x00000000ffce7431 */ /* 0x000fc600000001ff */
[----:B------:R-:W-:Y:S01]  /*22a0*/  @P5 FMUL.FTZ R206, R207, R74 ;  /* 0x0000004acfce5220 */ /* 0x000fe20000410000 */
[----:B------:R-:W-:-:S05]  /*22b0*/  @P5 HADD2.F32 R207, -RZ, R175.H1_H1 ;  /* 0x300000afffcf5230 */ /* 0x000fca0000004100 */
[----:B0-----:R-:W-:Y:S01]  /*22c0*/  @P5 FMUL.FTZ R240, R207, R240 ;  /* 0x000000f0cff05220 */ /* 0x001fe20000410000 */
[----:B------:R-:W-:-:S03]  /*22d0*/  MOV R207, RZ ;  /* 0x000000ff00cf7202 */ /* 0x000fc60000000f00 */
[----:B------:R-:W-:-:S07]  /*22e0*/  @P5 FMUL.FTZ R207, R240, R75 ;  /* 0x0000004bf0cf5220 */ /* 0x000fce0000410000 */
.L_x_32752:
[----:B01----:R-:W0:Y:S01]  /*22f0*/  LDC.64 R240, c[0x0][0x3a8] ;  /* 0x0000ea00fff07b82 */ /* 0x003e220000000a00 */
[----:B------:R-:W-:Y:S01]  /*2300*/  IADD3 R248, PT, PT, R248, 0x80, RZ ;  /* 0x00000080f8f87810 */ /* 0x000fe20007ffe0ff */
[C---:B0-----:R-:W-:Y:S01]  /*2310*/  IMAD.WIDE.U32 R240, R249.reuse, 0x20, R240 ;  /* 0x00000020f9f07825 */ /* 0x041fe200078e00f0 */
[----:B------:R-:W-:-:S04]  /*2320*/  IADD3 R249, PT, PT, R249, 0x80, RZ ;  /* 0x00000080f9f97810 */ /* 0x000fc80007ffe0ff */
[----:B------:R2:W-:Y:S04]  /*2330*/  STG.E.128 desc[UR6][R240.64], R200 ;  /* 0x000000c8f0007986 */ /* 0x0005e8000c101d06 */
[----:B------:R2:W-:Y:S02]  /*2340*/  STG.E.128 desc[UR6][R240.64+0x10], R204 ;  /* 0x000010ccf0007986 */ /* 0x0005e4000c101d06 */
.L_x_32750:
[----:B------:R-:W-:Y:S05]  /*2350*/  BSYNC.RECONVERGENT B0 ;  /* 0x0000000000007941 */ /* 0x000fea0003800200 */
.L_x_32749:
        /* <DEDUP_REMOVED lines=15> */
[----:B-----5:R-:W-:-:S07]  /*2450*/  @P2 HADD2.F32 R208, -RZ, R172.H0_H0 ;  /* 0x200000acffd02230 */ /* 0x020fce0000004100 */
[----:B------:R-:W4:Y:S08]  /*2460*/  @P2 LDC R210, c[0x0][0x40c] ;  /* 0x00010300ffd22b82 */ /* 0x000f300000000800 */
[----:B------:R-:W0:Y:S01]  /*2470*/  @P2 LDC R211, c[0x0][0x40c] ;  /* 0x00010300ffd32b82 */ /* 0x000e220000000800 */
[----:B---3--:R-:W-:Y:S01]  /*2480*/  @P2 FMUL.FTZ R209, R208, R209 ;  /* 0x000000d1d0d12220 */ /* 0x008fe20000410000 */
[----:B------:R-:W-:-:S06]  /*2490*/  MOV R208, R176 ;  /* 0x000000b000d07202 */ /* 0x000fcc0000000f00 */
[----:B------:R-:W3:Y:S01]  /*24a0*/  @P2 LDC R212, c[0x0][0x40c] ;  /* 0x00010300ffd42b82 */ /* 0x000ee20000000800 */
[----:B------:R-:W-:Y:S01]  /*24b0*/  @P2 FFMA.FTZ R208, R209, R92, R176 ;  /* 0x0000005cd1d02223 */ /* 0x000fe200000100b0 */
[----:B------:R-:W-:-:S05]  /*24c0*/  @P2 HADD2.F32 R209, -RZ, R172.H1_H1 ;  /* 0x300000acffd12230 */ /* 0x000fca0000004100 */
[----:B----4-:R-:W-:Y:S01]  /*24d0*/  @P2 FMUL.FTZ R210, R209, R210 ;  /* 0x000000d2d1d22220 */ /* 0x010fe20000410000 */
[----:B------:R-:W-:Y:S01]  /*24e0*/  MOV R209, R177 ;  /* 0x000000b100d17202 */ /* 0x000fe20000000f00 */
[----:B------:R-:W4:Y:S02]  /*24f0*/  @P2 LDC R213, c[0x0][0x40c] ;  /* 0x00010300ffd52b82 */ /* 0x000f240000000800 */
[----:B------:R-:W-:Y:S01]  /*2500*/  @P2 FFMA.FTZ R209, R210, R93, R177 ;  /* 0x0000005dd2d12223 */ /* 0x000fe200000100b1 */
[----:B------:R-:W-:-:S05]  /*2510*/  @P2 HADD2.F32 R210, -RZ, R173.H0_H0 ;  /* 0x200000adffd22230 */ /* 0x000fca0000004100 */
[----:B0-----:R-:W-:Y:S01]  /*2520*/  @P2 FMUL.FTZ R211, R210, R211 ;  /* 0x000000d3d2d32220 */ /* 0x001fe20000410000 */
[----:B------:R-:W-:Y:S01]  /*2530*/  MOV R210, R178 ;  /* 0x000000b200d27202 */ /* 0x000fe20000000f00 */
[----:B------:R-:W0:Y:S02]  /*2540*/  @P2 LDC R214, c[0x0][0x40c] ;  /* 0x00010300ffd62b82 */ /* 0x000e240000000800 */
        /* <DEDUP_REMOVED lines=8> */
[----:B------:R-:W-:-:S03]  /*25d0*/  MOV R212, R180 ;  /* 0x000000b400d47202 */ /* 0x000fc60000000f00 */
[----:B------:R-:W-:Y:S01]  /*25e0*/  @P2 FFMA.FTZ R212, R213, R96, R180 ;  /* 0x00000060d5d42223 */ /* 0x000fe200000100b4 */
[----:B------:R-:W-:-:S05]  /*25f0*/  @P2 HADD2.F32 R213, -RZ, R174.H1_H1 ;  /* 0x300000aeffd52230 */ /* 0x000fca0000004100 */
[----:B0-----:R-:W-:Y:S01]  /*2600*/  @P2 FMUL.FTZ R214, R213, R214 ;  /* 0x000000d6d5d62220 */ /* 0x001fe20000410000 */
[----:B------:R-:W-:-:S03]  /*2610*/  MOV R213, R181 ;  /* 0x000000b500d57202 */ /* 0x000fc60000000f00 */
[----:B------:R-:W-:Y:S01]  /*2620*/  @P2 FFMA.FTZ R213, R214, R97, R181 ;  /* 0x00000061d6d52223 */ /* 0x000fe200000100b5 */
[----:B------:R-:W-:-:S05]  /*2630*/  @P2 HADD2.F32 R214, -RZ, R175.H0_H0 ;  /* 0x200000afffd62230 */ /* 0x000fca0000004100 */
[----:B---3--:R-:W-:Y:S01]  /*2640*/  @P2 FMUL.FTZ R215, R214, R215 ;  /* 0x000000d7d6d72220 */ /* 0x008fe20000410000 */
[----:B------:R-:W-:-:S03]  /*2650*/  MOV R214, R182 ;  /* 0x000000b600d67202 */ /* 0x000fc60000000f00 */
[----:B------:R-:W-:Y:S01]  /*2660*/  @P2 FFMA.FTZ R214, R215, R98, R182 ;  /* 0x00000062d7d62223 */ /* 0x000fe200000100b6 */
[----:B------:R-:W-:Y:S01]  /*2670*/  MOV R215, R183 ;  /* 0x000000b700d77202 */ /* 0x000fe20000000f00 */
[----:B------:R-:W-:Y:S06]  /*2680*/  @!P2 BRA `(.L_x_32756) ;  /* 0x0000000000b0a947 */ /* 0x000fec0003800000 */
[----:B------:R-:W-:-:S05]  /*2690*/  HADD2.F32 R215, -RZ, R175.H1_H1 ;  /* 0x300000afffd77230 */ /* 0x000fca0000004100 */
[----:B-12---:R-:W-:-:S04]  /*26a0*/  FMUL.FTZ R240, R215, UR12 ;  /* 0x0000000cd7f07c20 */ /* 0x006fc80008410000 */
[----:B------:R-:W-:Y:S01]  /*26b0*/  FFMA.FTZ R215, R240, R99, R183 ;  /* 0x00000063f0d77223 */ /* 0x000fe200000100b7 */
[----:B------:R-:W-:Y:S06]  /*26c0*/  BRA `(.L_x_32756) ;  /* 0x0000000000a07947 */ /* 0x000fec0003800000 */
.L_x_32755:
[----:B---3--:R-:W3:Y:S01]  /*26d0*/  @P5 LDC R209, c[0x0][0x40c] ;  /* 0x00010300ffd15b82 */ /* 0x008ee20000000800 */
[----:B-----5:R-:W-:-:S07]  /*26e0*/  @P5 HADD2.F32 R208, -RZ, R172.H0_H0 ;  /* 0x200000acffd05230 */ /* 0x020fce0000004100 */
[----:B------:R-:W4:Y:S08]  /*26f0*/  @P5 LDC R210, c[0x0][0x40c] ;  /* 0x00010300ffd25b82 */ /* 0x000f300000000800 */
[----:B------:R-:W0:Y:S01]  /*2700*/  @P5 LDC R211, c[0x0][0x40c] ;  /* 0x00010300ffd35b82 */ /* 0x000e220000000800 */
[----:B---3--:R-:W-:Y:S01]  /*2710*/  @P5 FMUL.FTZ R209, R208, R209 ;  /* 0x000000d1d0d15220 */ /* 0x008fe20000410000 */
[----:B------:R-:W-:-:S06]  /*2720*/  HFMA2 R208, -RZ, RZ, 0, 0 ;  /* 0x00000000ffd07431 */ /* 0x000fcc00000001ff */
[----:B------:R-:W3:Y:S01]  /*2730*/  @P5 LDC R212, c[0x0][0x40c] ;  /* 0x00010300ffd45b82 */ /* 0x000ee20000000800 */
[----:B------:R-:W-:Y:S01]  /*2740*/  @P5 FMUL.FTZ R208, R209, R92 ;  /* 0x0000005cd1d05220 */ /* 0x000fe20000410000 */
[----:B------:R-:W-:-:S06]  /*2750*/  @P5 HADD2.F32 R209, -RZ, R172.H1_H1 ;  /* 0x300000acffd15230 */ /* 0x000fcc0000004100 */
[----:B------:R-:W3:Y:S01]  /*2760*/  @P5 LDC R213, c[0x0][0x40c] ;  /* 0x00010300ffd55b82 */ /* 0x000ee20000000800 */
[----:B----4-:R-:W-:Y:S01]  /*2770*/  @P5 FMUL.FTZ R210, R209, R210 ;  /* 0x000000d2d1d25220 */ /* 0x010fe20000410000 */
[----:B------:R-:W-:-:S03]  /*2780*/  MOV R209, RZ ;  /* 0x000000ff00d17202 */ /* 0x000fc60000000f00 */
[----:B------:R-:W-:Y:S01]  /*2790*/  @P5 FMUL.FTZ R209, R210, R93 ;  /* 0x0000005dd2d15220 */ /* 0x000fe20000410000 */
[----:B------:R-:W-:Y:S02]  /*27a0*/  @P5 HADD2.F32 R210, -RZ, R173.H0_H0 ;  /* 0x200000adffd25230 */ /* 0x000fe40000004100 */
[----:B------:R-:W4:Y:S03]  /*27b0*/  @P5 LDC R214, c[0x0][0x40c] ;  /* 0x00010300ffd65b82 */ /* 0x000f260000000800 */
[----:B0-----:R-:W-:Y:S01]  /*27c0*/  @P5 FMUL.FTZ R211, R210, R211 ;  /* 0x000000d3d2d35220 */ /* 0x001fe20000410000 */
[----:B------:R-:W-:-:S04]  /*27d0*/  HFMA2 R210, -RZ, RZ, 0, 0 ;  /* 0x00000000ffd27431 */ /* 0x000fc800000001ff */
[----:B------:R-:W0:Y:S01]  /*27e0*/  @P5 LDC R215, c[0x0][0x40c] ;  /* 0x00010300ffd75b82 */ /* 0x000e220000000800 */
[----:B------:R-:W-:Y:S01]  /*27f0*/  @P5 FMUL.FTZ R210, R211, R94 ;  /* 0x0000005ed3d25220 */ /* 0x000fe20000410000 */
[----:B------:R-:W-:-:S06]  /*2800*/  @P5 HADD2.F32 R211, -RZ, R173.H1_H1 ;  /* 0x300000adffd35230 */ /* 0x000fcc0000004100 */
[----:B-12---:R-:W1:Y:S01]  /*2810*/  @P5 LDC R240, c[0x0][0x40c] ;  /* 0x00010300fff05b82 */ /* 0x006e620000000800 */
[----:B---3--:R-:W-:Y:S01]  /*2820*/  @P5 FMUL.FTZ R212, R211, R212 ;  /* 0x000000d4d3d45220 */ /* 0x008fe20000410000 */
[----:B------:R-:W-:-:S03]  /*2830*/  MOV R211, RZ ;  /* 0x000000ff00d37202 */ /* 0x000fc60000000f00 */
[----:B------:R-:W-:Y:S01]  /*2840*/  @P5 FMUL.FTZ R211, R212, R95 ;  /* 0x0000005fd4d35220 */ /* 0x000fe20000410000 */
[----:B------:R-:W-:-:S05]  /*2850*/  @P5 HADD2.F32 R212, -RZ, R174.H0_H0 ;  /* 0x200000aeffd45230 */ /* 0x000fca0000004100 */
[----:B------:R-:W-:Y:S01]  /*2860*/  @P5 FMUL.FTZ R213, R212, R213 ;  /* 0x000000d5d4d55220 */ /* 0x000fe20000410000 */
[----:B------:R-:W-:-:S03]  /*2870*/  HFMA2 R212, -RZ, RZ, 0, 0 ;  /* 0x00000000ffd47431 */ /* 0x000fc600000001ff */
[----:B------:R-:W-:Y:S01]  /*2880*/  @P5 FMUL.FTZ R212, R213, R96 ;  /* 0x00000060d5d45220 */ /* 0x000fe20000410000 */
[----:B------:R-:W-:-:S05]  /*2890*/  @P5 HADD2.F32 R213, -RZ, R174.H1_H1 ;  /* 0x300000aeffd55230 */ /* 0x000fca0000004100 */
[----:B----4-:R-:W-:Y:S01]  /*28a0*/  @P5 FMUL.FTZ R214, R213, R214 ;  /* 0x000000d6d5d65220 */ /* 0x010fe20000410000 */
[----:B------:R-:W-:-:S03]  /*28b0*/  MOV R213, RZ ;  /* 0x000000ff00d57202 */ /* 0x000fc60000000f00 */
[----:B------:R-:W-:Y:S01]  /*28c0*/  @P5 FMUL.FTZ R213, R214, R97 ;  /* 0x00000061d6d55220 */ /* 0x000fe20000410000 */
[----:B------:R-:W-:-:S05]  /*28d0*/  @P5 HADD2.F32 R214, -RZ, R175.H0_H0 ;  /* 0x200000afffd65230 */ /* 0x000fca0000004100 */
[----:B0-----:R-:W-:Y:S01]  /*28e0*/  @P5 FMUL.FTZ R215, R214, R215 ;  /* 0x000000d7d6d75220 */ /* 0x001fe20000410000 */
[----:B------:R-:W-:-:S03]  /*28f0*/  HFMA2 R214, -RZ, RZ, 0, 0 ;  /* 0x00000000ffd67431 */ /* 0x000fc600000001ff */
[----:B------:R-:W-:Y:S01]  /*2900*/  @P5 FMUL.FTZ R214, R215, R98 ;  /* 0x00000062d7d65220 */ /* 0x000fe20000410000 */
[----:B------:R-:W-:-:S05]  /*2910*/  @P5 HADD2.F32 R215, -RZ, R175.H1_H1 ;  /* 0x300000afffd75230 */ /* 0x000fca0000004100 */
[----:B-1----:R-:W-:Y:S01]  /*2920*/  @P5 FMUL.FTZ R240, R215, R240 ;  /* 0x000000f0d7f05220 */ /* 0x002fe20000410000 */
[----:B------:R-:W-:-:S03]  /*2930*/  MOV R215, RZ ;  /* 0x000000ff00d77202 */ /* 0x000fc60000000f00 */
[----:B------:R-:W-:-:S07]  /*2940*/  @P5 FMUL.FTZ R215, R240, R99 ;  /* 0x00000063f0d75220 */ /* 0x000fce0000410000 */
.L_x_32756:
[----:B-12---:R-:W0:Y:S01]  /*2950*/  LDC.64 R240, c[0x0][0x3a8] ;  /* 0x0000ea00fff07b82 */ /* 0x006e220000000a00 */
[----:B------:R-:W-:Y:S01]  /*2960*/  IADD3 R248, PT, PT, R248, 0x80, RZ ;  /* 0x00000080f8f87810 */ /* 0x000fe20007ffe0ff */
[C---:B0-----:R-:W-:Y:S01]  /*2970*/  IMAD.WIDE.U32 R240, R249.reuse, 0x20, R240 ;  /* 0x00000020f9f07825 */ /* 0x041fe200078e00f0 */
[----:B------:R-:W-:-:S04]  /*2980*/  IADD3 R249, PT, PT, R249, 0x80, RZ ;  /* 0x00000080f9f97810 */ /* 0x000fc80007ffe0ff */
[----:B------:R3:W-:Y:S04]  /*2990*/  STG.E.128 desc[UR6][R240.64], R208 ;  /* 0x000000d0f0007986 */ /* 0x0007e8000c101d06 */
[----:B------:R3:W-:Y:S02]  /*29a0*/  STG.E.128 desc[UR6][R240.64+0x10], R212 ;  /* 0x000010d4f0007986 */ /* 0x0007e4000c101d06 */
.L_x_32754:
[----:B------:R-:W-:Y:S05]  /*29b0*/  BSYNC.RECONVERGENT B0 ;  /* 0x0000000000007941 */ /* 0x000fea0003800200 */
.L_x_32753:
        /* <DEDUP_REMOVED lines=15> */
[----:B-----5:R-:W-:-:S07]  /*2ab0*/  @P3 HADD2.F32 R216, -RZ, R172.H0_H0 ;  /* 0x200000acffd83230 */ /* 0x020fce0000004100 */
[----:B------:R-:W4:Y:S08]  /*2ac0*/  @P3 LDC R218, c[0x0][0x40c] ;  /* 0x00010300ffda3b82 */ /* 0x000f300000000800 */
[----:B------:R-:W1:Y:S01]  /*2ad0*/  @P3 LDC R219, c[0x0][0x40c] ;  /* 0x00010300ffdb3b82 */ /* 0x000e620000000800 */
[----:B0-----:R-:W-:Y:S01]  /*2ae0*/  @P3 FMUL.FTZ R217, R216, R217 ;  /* 0x000000d9d8d93220 */ /* 0x001fe20000410000 */
[----:B------:R-:W-:-:S06]  /*2af0*/  MOV R216, R176 ;  /* 0x000000b000d87202 */ /* 0x000fcc0000000f00 */
[----:B------:R-:W0:Y:S01]  /*2b00*/  @P3 LDC R220, c[0x0][0x40c] ;  /* 0x00010300ffdc3b82 */ /* 0x000e220000000800 */
[----:B------:R-:W-:Y:S01]  /*2b10*/  @P3 FFMA.FTZ R216, R217, R116, R176 ;  /* 0x00000074d9d83223 */ /* 0x000fe200000100b0 */
[----:B------:R-:W-:-:S05]  /*2b20*/  @P3 HADD2.F32 R217, -RZ, R172.H1_H1 ;  /* 0x300000acffd93230 */ /* 0x000fca0000004100 */
[----:B----4-:R-:W-:Y:S01]  /*2b30*/  @P3 FMUL.FTZ R218, R217, R218 ;  /* 0x000000dad9da3220 */ /* 0x010fe20000410000 */
[----:B------:R-:W-:Y:S01]  /*2b40*/  MOV R217, R177 ;  /* 0x000000b100d97202 */ /* 0x000fe20000000f00 */
[----:B------:R-:W4:Y:S02]  /*2b50*/  @P3 LDC R221, c[0x0][0x40c] ;  /* 0x00010300ffdd3b82 */ /* 0x000f240000000800 */
[----:B------:R-:W-:Y:S01]  /*2b60*/  @P3 FFMA.FTZ R217, R218, R117, R177 ;  /* 0x00000075dad93223 */ /* 0x000fe200000100b1 */
[----:B------:R-:W-:-:S05]  /*2b70*/  @P3 HADD2.F32 R218, -RZ, R173.H0_H0 ;  /* 0x200000adffda3230 */ /* 0x000fca0000004100 */
[----:B-1----:R-:W-:Y:S01]  /*2b80*/  @P3 FMUL.FTZ R219, R218, R219 ;  /* 0x000000dbdadb3220 */ /* 0x002fe20000410000 */
[----:B------:R-:W-:Y:S01]  /*2b90*/  MOV R218, R178 ;  /* 0x000000b200da7202 */ /* 0x000fe20000000f00 */
[----:B------:R-:W1:Y:S02]  /*2ba0*/  @P3 LDC R222, c[0x0][0x40c] ;  /* 0x00010300ffde3b82 */ /* 0x000e640000000800 */
[----:B------:R-:W-:Y:S01]  /*2bb0*/  @P3 FFMA.FTZ R218, R219, R118, R178 ;  /* 0x00000076dbda3223 */ /* 0x000fe200000100b2 */
[----:B------:R-:W-:-:S05]  /*2bc0*/  @P3 HADD2.F32 R219, -RZ, R173.H1_H1 ;  /* 0x300000adffdb3230 */ /* 0x000fca0000004100 */
[----:B0-----:R-:W-:Y:S01]  /*2bd0*/  @P3 FMUL.FTZ R220, R219, R220 ;  /* 0x000000dcdbdc3220 */ /* 0x001fe20000410000 */
[----:B------:R-:W-:Y:S01]  /*2be0*/  MOV R219, R179 ;  /* 0x000000b300db7202 */ /* 0x000fe20000000f00 */
[----:B------:R-:W0:Y:S02]  /*2bf0*/  @P3 LDC R223, c[0x0][0x40c] ;  /* 0x00010300ffdf3b82 */ /* 0x000e240000000800 */
[----:B------:R-:W-:Y:S01]  /*2c00*/  @P3 FFMA.FTZ R219, R220, R119, R179 ;  /* 0x00000077dcdb3223 */ /* 0x000fe200000100b3 */
[----:B------:R-:W-:-:S05]  /*2c10*/  @P3 HADD2.F32 R220, -RZ, R174.H0_H0 ;  /* 0x200000aeffdc3230 */ /* 0x000fca0000004100 */
[----:B----4-:R-:W-:Y:S01]  /*2c20*/  @P3 FMUL.FTZ R221, R220, R221 ;  /* 0x000000dddcdd3220 */ /* 0x010fe20000410000 */
[----:B------:R-:W-:-:S03]  /*2c30*/  MOV R220, R180 ;  /* 0x000000b400dc7202 */ /* 0x000fc60000000f00 */
[----:B------:R-:W-:Y:S01]  /*2c40*/  @P3 FFMA.FTZ R220, R221, R120, R180 ;  /* 0x00000078dddc3223 */ /* 0x000fe200000100b4 */
[----:B------:R-:W-:-:S05]  /*2c50*/  @P3 HADD2.F32 R221, -RZ, R174.H1_H1 ;  /* 0x300000aeffdd3230 */ /* 0x000fca0000004100 */
[----:B-1----:R-:W-:Y:S01]  /*2c60*/  @P3 FMUL.FTZ R222, R221, R222 ;  /* 0x000000deddde3220 */ /* 0x002fe20000410000 */
        /* <DEDUP_REMOVED lines=9> */
[----:B--23--:R-:W-:-:S04]  /*2d00*/  FMUL.FTZ R240, R223, UR12 ;  /* 0x0000000cdff07c20 */ /* 0x00cfc80008410000 */
[----:B------:R-:W-:Y:S01]  /*2d10*/  FFMA.FTZ R223, R240, R123, R183 ;  /* 0x0000007bf0df7223 */ /* 0x000fe200000100b7 */
[----:B------:R-:W-:Y:S06]  /*2d20*/  BRA `(.L_x_32760) ;  /* 0x0000000000a07947 */ /* 0x000fec0003800000 */
.L_x_32759:
[----:B----4-:R-:W0:Y:S01]  /*2d30*/  @P5 LDC R217, c[0x0][0x40c] ;  /* 0x00010300ffd95b82 */ /* 0x010e220000000800 */
[----:B-----5:R-:W-:-:S07]  /*2d40*/  @P5 HADD2.F32 R216, -RZ, R172.H0_H0 ;  /* 0x200000acffd85230 */ /* 0x020fce0000004100 */
[----:B------:R-:W4:Y:S08]  /*2d50*/  @P5 LDC R218, c[0x0][0x40c] ;  /* 0x00010300ffda5b82 */ /* 0x000f300000000800 */
[----:B------:R-:W1:Y:S01]  /*2d60*/  @P5 LDC R219, c[0x0][0x40c] ;  /* 0x00010300ffdb5b82 */ /* 0x000e620000000800 */
[----:B0-----:R-:W-:Y:S01]  /*2d70*/  @P5 FMUL.FTZ R217, R216, R217 ;  /* 0x000000d9d8d95220 */ /* 0x001fe20000410000 */
[----:B------:R-:W-:-:S06]  /*2d80*/  HFMA2 R216, -RZ, RZ, 0, 0 ;  /* 0x00000000ffd87431 */ /* 0x000fcc00000001ff */
[----:B------:R-:W0:Y:S01]  /*2d90*/  @P5 LDC R220, c[0x0][0x40c] ;  /* 0x00010300ffdc5b82 */ /* 0x000e220000000800 */
[----:B------:R-:W-:Y:S01]  /*2da0*/  @P5 FMUL.FTZ R216, R217, R116 ;  /* 0x00000074d9d85220 */ /* 0x000fe20000410000 */
[----:B------:R-:W-:-:S06]  /*2db0*/  @P5 HADD2.F32 R217, -RZ, R172.H1_H1 ;  /* 0x300000acffd95230 */ /* 0x000fcc0000004100 */
[----:B------:R-:W0:Y:S01]  /*2dc0*/  @P5 LDC R221, c[0x0][0x40c] ;  /* 0x00010300ffdd5b82 */ /* 0x000e220000000800 */
[----:B----4-:R-:W-:Y:S01]  /*2dd0*/  @P5 FMUL.FTZ R218, R217, R218 ;  /* 0x000000dad9da5220 */ /* 0x010fe20000410000 */
[----:B------:R-:W-:-:S03]  /*2de0*/  MOV R217, RZ ;  /* 0x000000ff00d97202 */ /* 0x000fc60000000f00 */
[----:B------:R-:W-:Y:S01]  /*2df0*/  @P5 FMUL.FTZ R217, R218, R117 ;  /* 0x00000075dad95220 */ /* 0x000fe20000410000 */
[----:B------:R-:W-:Y:S02]  /*2e00*/  @P5 HADD2.F32 R218, -RZ, R173.H0_H0 ;  /* 0x200000adffda5230 */ /* 0x000fe40000004100 */
[----:B------:R-:W4:Y:S03]  /*2e10*/  @P5 LDC R222, c[0x0][0x40c] ;  /* 0x00010300ffde5b82 */ /* 0x000f260000000800 */
[----:B-1----:R-:W-:Y:S01]  /*2e20*/  @P5 FMUL.FTZ R219, R218, R219 ;  /* 0x000000dbdadb5220 */ /* 0x002fe20000410000 */
[----:B------:R-:W-:-:S04]  /*2e30*/  HFMA2 R218, -RZ, RZ, 0, 0 ;  /* 0x00000000ffda7431 */ /* 0x000fc800000001ff */
[----:B------:R-:W1:Y:S01]  /*2e40*/  @P5 LDC R223, c[0x0][0x40c] ;  /* 0x00010300ffdf5b82 */ /* 0x000e620000000800 */
[----:B------:R-:W-:Y:S01]  /*2e50*/  @P5 FMUL.FTZ R218, R219, R118 ;  /* 0x00000076dbda5220 */ /* 0x000fe20000410000 */
[----:B------:R-:W-:-:S06]  /*2e60*/  @P5 HADD2.F32 R219, -RZ, R173.H1_H1 ;  /* 0x300000adffdb5230 */ /* 0x000fcc0000004100 */
[----:B--23--:R-:W2:Y:S01]  /*2e70*/  @P5 LDC R240, c[0x0][0x40c] ;  /* 0x00010300fff05b82 */ /* 0x00cea20000000800 */
[----:B0-----:R-:W-:Y:S01]  /*2e80*/  @P5 FMUL.FTZ R220, R219, R220 ;  /* 0x000000dcdbdc5220 */ /* 0x001fe20000410000 */
        /* <DEDUP_REMOVED lines=11> */
[----:B-1----:R-:W-:Y:S01]  /*2f40*/  @P5 FMUL.FTZ R223, R222, R223 ;  /* 0x000000dfdedf5220 */ /* 0x002fe20000410000 */
[----:B------:R-:W-:-:S03]  /*2f50*/  HFMA2 R222, -RZ, RZ, 0, 0 ;  /* 0x00000000ffde7431 */ /* 0x000fc600000001ff */
[----:B------:R-:W-:Y:S01]  /*2f60*/  @P5 FMUL.FTZ R222, R223, R122 ;  /* 0x0000007adfde5220 */ /* 0x000fe20000410000 */
[----:B------:R-:W-:-:S05]  /*2f70*/  @P5 HADD2.F32 R223, -RZ, R175.H1_H1 ;  /* 0x300000afffdf5230 */ /* 0x000fca0000004100 */
[----:B--2---:R-:W-:Y:S01]  /*2f80*/  @P5 FMUL.FTZ R240, R223, R240 ;  /* 0x000000f0dff05220 */ /* 0x004fe20000410000 */
[----:B------:R-:W-:-:S03]  /*2f90*/  MOV R223, RZ ;  /* 0x000000ff00df7202 */ /* 0x000fc60000000f00 */
[----:B------:R-:W-:-:S07]  /*2fa0*/  @P5 FMUL.FTZ R223, R240, R123 ;  /* 0x0000007bf0df5220 */ /* 0x000fce0000410000 */
.L_x_32760:
[----:B--23--:R-:W0:Y:S01]  /*2fb0*/  LDC.64 R240, c[0x0][0x3a8] ;  /* 0x0000ea00fff07b82 */ /* 0x00ce220000000a00 */
[----:B------:R-:W-:Y:S01]  /*2fc0*/  IADD3 R248, PT, PT, R248, 0x80, RZ ;  /* 0x00000080f8f87810 */ /* 0x000fe20007ffe0ff */
[C---:B0-----:R-:W-:Y:S01]  /*2fd0*/  IMAD.WIDE.U32 R240, R249.reuse, 0x20, R240 ;  /* 0x00000020f9f07825 */ /* 0x041fe200078e00f0 */
[----:B------:R-:W-:-:S04]  /*2fe0*/  IADD3 R249, PT, PT, R249, 0x80, RZ ;  /* 0x00000080f9f97810 */ /* 0x000fc80007ffe0ff */
[----:B------:R4:W-:Y:S04]  /*2ff0*/  STG.E.128 desc[UR6][R240.64], R216 ;  /* 0x000000d8f0007986 */ /* 0x0009e8000c101d06 */
[----:B------:R4:W-:Y:S02]  /*3000*/  STG.E.128 desc[UR6][R240.64+0x10], R220 ;  /* 0x000010dcf0007986 */ /* 0x0009e4000c101d06 */
.L_x_32758:
[----:B------:R-:W-:Y:S05]  /*3010*/  BSYNC.RECONVERGENT B0 ;  /* 0x0000000000007941 */ /* 0x000fea0003800200 */
.L_x_32757:
        /* <DEDUP_REMOVED lines=15> */
[----:B-----5:R-:W-:-:S07]  /*3110*/  @P4 HADD2.F32 R224, -RZ, R172.H0_H0 ;  /* 0x200000acffe04230 */ /* 0x020fce0000004100 */
[----:B------:R-:W1:Y:S08]  /*3120*/  @P4 LDC R226, c[0x0][0x40c] ;  /* 0x00010300ffe24b82 */ /* 0x000e700000000800 */
[----:B------:R-:W2:Y:S01]  /*3130*/  @P4 LDC R227, c[0x0][0x40c] ;  /* 0x00010300ffe34b82 */ /* 0x000ea20000000800 */
[----:B0-----:R-:W-:Y:S01]  /*3140*/  @P4 FMUL.FTZ R225, R224, R225 ;  /* 0x000000e1e0e14220 */ /* 0x001fe20000410000 */
[----:B------:R-:W-:-:S06]  /*3150*/  MOV R224, R176 ;  /* 0x000000b000e07202 */ /* 0x000fcc0000000f00 */
[----:B------:R-:W0:Y:S01]  /*3160*/  @P4 LDC R228, c[0x0][0x40c] ;  /* 0x00010300ffe44b82 */ /* 0x000e220000000800 */
[----:B------:R-:W-:Y:S01]  /*3170*/  @P4 FFMA.FTZ R224, R225, R140, R176 ;  /* 0x0000008ce1e04223 */ /* 0x000fe200000100b0 */
[----:B------:R-:W-:-:S05]  /*3180*/  @P4 HADD2.F32 R225, -RZ, R172.H1_H1 ;  /* 0x300000acffe14230 */ /* 0x000fca0000004100 */
[----:B-1----:R-:W-:Y:S01]  /*3190*/  @P4 FMUL.FTZ R226, R225, R226 ;  /* 0x000000e2e1e24220 */ /* 0x002fe20000410000 */
[----:B------:R-:W-:Y:S01]  /*31a0*/  MOV R225, R177 ;  /* 0x000000b100e17202 */ /* 0x000fe20000000f00 */
[----:B------:R-:W1:Y:S02]  /*31b0*/  @P4 LDC R229, c[0x0][0x40c] ;  /* 0x00010300ffe54b82 */ /* 0x000e640000000800 */
[----:B------:R-:W-:Y:S01]  /*31c0*/  @P4 FFMA.FTZ R225, R226, R141, R177 ;  /* 0x0000008de2e14223 */ /* 0x000fe200000100b1 */
[----:B------:R-:W-:-:S05]  /*31d0*/  @P4 HADD2.F32 R226, -RZ, R173.H0_H0 ;  /* 0x200000adffe24230 */ /* 0x000fca0000004100 */
[----:B--2---:R-:W-:Y:S01]  /*31e0*/  @P4 FMUL.FTZ R227, R226, R227 ;  /* 0x000000e3e2e34220 */ /* 0x004fe20000410000 */
[----:B------:R-:W-:Y:S01]  /*31f0*/  MOV R226, R178 ;  /* 0x000000b200e27202 */ /* 0x000fe20000000f00 */
[----:B------:R-:W2:Y:S02]  /*3200*/  @P4 LDC R230, c[0x0][0x40c] ;  /* 0x00010300ffe64b82 */ /* 0x000ea40000000800 */
[----:B------:R-:W-:Y:S01]  /*3210*/  @P4 FFMA.FTZ R226, R227, R142, R178 ;  /* 0x0000008ee3e24223 */ /* 0x000fe200000100b2 */
[----:B------:R-:W-:-:S05]  /*3220*/  @P4 HADD2.F32 R227, -RZ, R173.H1_H1 ;  /* 0x300000adffe34230 */ /* 0x000fca0000004100 */
[----:B0-----:R-:W-:Y:S01]  /*3230*/  @P4 FMUL.FTZ R228, R227, R228 ;  /* 0x000000e4e3e44220 */ /* 0x001fe20000410000 */
[----:B------:R-:W-:Y:S01]  /*3240*/  MOV R227, R179 ;  /* 0x000000b300e37202 */ /* 0x000fe20000000f00 */
[----:B------:R-:W0:Y:S02]  /*3250*/  @P4 LDC R231, c[0x0][0x40c] ;  /* 0x00010300ffe74b82 */ /* 0x000e240000000800 */
[----:B------:R-:W-:Y:S01]  /*3260*/  @P4 FFMA.FTZ R227, R228, R143, R179 ;  /* 0x0000008fe4e34223 */ /* 0x000fe200000100b3 */
[----:B------:R-:W-:-:S05]  /*3270*/  @P4 HADD2.F32 R228, -RZ, R174.H0_H0 ;  /* 0x200000aeffe44230 */ /* 0x000fca0000004100 */
[----:B-1----:R-:W-:Y:S01]  /*3280*/  @P4 FMUL.FTZ R229, R228, R229 ;  /* 0x000000e5e4e54220 */ /* 0x002fe20000410000 */
[----:B------:R-:W-:-:S03]  /*3290*/  MOV R228, R180 ;  /* 0x000000b400e47202 */ /* 0x000fc60000000f00 */
[----:B------:R-:W-:Y:S01]  /*32a0*/  @P4 FFMA.FTZ R228, R229, R144, R180 ;  /* 0x00000090e5e44223 */ /* 0x000fe200000100b4 */
[----:B------:R-:W-:-:S05]  /*32b0*/  @P4 HADD2.F32 R229, -RZ, R174.H1_H1 ;  /* 0x300000aeffe54230 */ /* 0x000fca0000004100 */
[----:B--2---:R-:W-:Y:S01]  /*32c0*/  @P4 FMUL.FTZ R230, R229, R230 ;  /* 0x000000e6e5e64220 */ /* 0x004fe20000410000 */
        /* <DEDUP_REMOVED lines=9> */
[----:B---34-:R-:W-:-:S04]  /*3360*/  FMUL.FTZ R240, R231, UR12 ;  /* 0x0000000ce7f07c20 */ /* 0x018fc80008410000 */
[----:B------:R-:W-:Y:S01]  /*3370*/  FFMA.FTZ R231, R240, R147, R183 ;  /* 0x00000093f0e77223 */ /* 0x000fe200000100b7 */
[----:B------:R-:W-:Y:S06]  /*3380*/  BRA `(.L_x_32764) ;  /* 0x0000000000a07947 */ /* 0x000fec0003800000 */
.L_x_32763:
[----:B0-----:R-:W0:Y:S01]  /*3390*/  @P5 LDC R225, c[0x0][0x40c] ;  /* 0x00010300ffe15b82 */ /* 0x001e220000000800 */
[----:B-----5:R-:W-:-:S07]  /*33a0*/  @P5 HADD2.F32 R224, -RZ, R172.H0_H0 ;  /* 0x200000acffe05230 */ /* 0x020fce0000004100 */
[----:B------:R-:W1:Y:S08]  /*33b0*/  @P5 LDC R226, c[0x0][0x40c] ;  /* 0x00010300ffe25b82 */ /* 0x000e700000000800 */
[----:B------:R-:W2:Y:S01]  /*33c0*/  @P5 LDC R227, c[0x0][0x40c] ;  /* 0x00010300ffe35b82 */ /* 0x000ea20000000800 */
[----:B0-----:R-:W-:Y:S01]  /*33d0*/  @P5 FMUL.FTZ R225, R224, R225 ;  /* 0x000000e1e0e15220 */ /* 0x001fe20000410000 */
[----:B------:R-:W-:-:S06]  /*33e0*/  HFMA2 R224, -RZ, RZ, 0, 0 ;  /* 0x00000000ffe07431 */ /* 0x000fcc00000001ff */
[----:B------:R-:W0:Y:S01]  /*33f0*/  @P5 LDC R228, c[0x0][0x40c] ;  /* 0x00010300ffe45b82 */ /* 0x000e220000000800 */
[----:B------:R-:W-:Y:S01]  /*3400*/  @P5 FMUL.FTZ R224, R225, R140 ;  /* 0x0000008ce1e05220 */ /* 0x000fe20000410000 */
[----:B------:R-:W-:-:S06]  /*3410*/  @P5 HADD2.F32 R225, -RZ, R172.H1_H1 ;  /* 0x300000acffe15230 */ /* 0x000fcc0000004100 */
[----:B------:R-:W0:Y:S01]  /*3420*/  @P5 LDC R229, c[0x0][0x40c] ;  /* 0x00010300ffe55b82 */ /* 0x000e220000000800 */
[----:B-1----:R-:W-:Y:S01]  /*3430*/  @P5 FMUL.FTZ R226, R225, R226 ;  /* 0x000000e2e1e25220 */ /* 0x002fe20000410000 */
[----:B------:R-:W-:-:S03]  /*3440*/  MOV R225, RZ ;  /* 0x000000ff00e17202 */ /* 0x000fc60000000f00 */
[----:B------:R-:W-:Y:S01]  /*3450*/  @P5 FMUL.FTZ R225, R226, R141 ;  /* 0x0000008de2e15220 */ /* 0x000fe20000410000 */
[----:B------:R-:W-:Y:S02]  /*3460*/  @P5 HADD2.F32 R226, -RZ, R173.H0_H0 ;  /* 0x200000adffe25230 */ /* 0x000fe40000004100 */
[----:B------:R-:W1:Y:S03]  /*3470*/  @P5 LDC R230, c[0x0][0x40c] ;  /* 0x00010300ffe65b82 */ /* 0x000e660000000800 */
[----:B--2---:R-:W-:Y:S01]  /*3480*/  @P5 FMUL.FTZ R227, R226, R227 ;  /* 0x000000e3e2e35220 */ /* 0x004fe20000410000 */
[----:B------:R-:W-:-:S04]  /*3490*/  HFMA2 R226, -RZ, RZ, 0, 0 ;  /* 0x00000000ffe27431 */ /* 0x000fc800000001ff */
[----:B------:R-:W2:Y:S01]  /*34a0*/  @P5 LDC R231, c[0x0][0x40c] ;  /* 0x00010300ffe75b82 */ /* 0x000ea20000000800 */
[----:B------:R-:W-:Y:S01]  /*34b0*/  @P5 FMUL.FTZ R226, R227, R142 ;  /* 0x0000008ee3e25220 */ /* 0x000fe20000410000 */
[----:B------:R-:W-:-:S06]  /*34c0*/  @P5 HADD2.F32 R227, -RZ, R173.H1_H1 ;  /* 0x300000adffe35230 */ /* 0x000fcc0000004100 */
[----:B---34-:R-:W3:Y:S01]  /*34d0*/  @P5 LDC R240, c[0x0][0x40c] ;  /* 0x00010300fff05b82 */ /* 0x018ee20000000800 */
        /* <DEDUP_REMOVED lines=8> */
[----:B-1----:R-:W-:Y:S01]  /*3560*/  @P5 FMUL.FTZ R230, R229, R230 ;  /* 0x000000e6e5e65220 */ /* 0x002fe20000410000 */
[----:B------:R-:W-:-:S03]  /*3570*/  MOV R229, RZ ;  /* 0x000000ff00e57202 */ /* 0x000fc60000000f00 */
[----:B------:R-:W-:Y:S01]  /*3580*/  @P5 FMUL.FTZ R229, R230, R145 ;  /* 0x00000091e6e55220 */ /* 0x000fe20000410000 */
[----:B------:R-:W-:-:S05]  /*3590*/  @P5 HADD2.F32 R230, -RZ, R175.H0_H0 ;  /* 0x200000afffe65230 */ /* 0x000fca0000004100 */
[----:B--2---:R-:W-:Y:S01]  /*35a0*/  @P5 FMUL.FTZ R231, R230, R231 ;  /* 0x000000e7e6e75220 */ /* 0x004fe20000410000 */
[----:B------:R-:W-:-:S03]  /*35b0*/  HFMA2 R230, -RZ, RZ, 0, 0 ;  /* 0x00000000ffe67431 */ /* 0x000fc600000001ff */
[----:B------:R-:W-:Y:S01]  /*35c0*/  @P5 FMUL.FTZ R230, R231, R146 ;  /* 0x00000092e7e65220 */ /* 0x000fe20000410000 */
[----:B------:R-:W-:-:S05]  /*35d0*/  @P5 HADD2.F32 R231, -RZ, R175.H1_H1 ;  /* 0x300000afffe75230 */ /* 0x000fca0000004100 */
[----:B---3--:R-:W-:Y:S01]  /*35e0*/  @P5 FMUL.FTZ R240, R231, R240 ;  /* 0x000000f0e7f05220 */ /* 0x008fe20000410000 */
[----:B------:R-:W-:-:S03]  /*35f0*/  MOV R231, RZ ;  /* 0x000000ff00e77202 */ /* 0x000fc60000000f00 */
[----:B------:R-:W-:-:S07]  /*3600*/  @P5 FMUL.FTZ R231, R240, R147 ;  /* 0x00000093f0e75220 */ /* 0x000fce0000410000 */
.L_x_32764:
[----:B---34-:R-:W0:Y:S01]  /*3610*/  LDC.64 R240, c[0x0][0x3a8] ;  /* 0x0000ea00fff07b82 */ /* 0x018e220000000a00 */
[----:B------:R-:W-:Y:S01]  /*3620*/  IADD3 R248, PT, PT, R248, 0x80, RZ ;  /* 0x00000080f8f87810 */ /* 0x000fe20007ffe0ff */
[C---:B0-----:R-:W-:Y:S01]  /*3630*/  IMAD.WIDE.U32 R240, R249.reuse, 0x20, R240 ;  /* 0x00000020f9f07825 */ /* 0x041fe200078e00f0 */
[----:B------:R-:W-:-:S04]  /*3640*/  IADD3 R249, PT, PT, R249, 0x80, RZ ;  /* 0x00000080f9f97810 */ /* 0x000fc80007ffe0ff */
[----:B------:R0:W-:Y:S04]  /*3650*/  STG.E.128 desc[UR6][R240.64], R224 ;  /* 0x000000e0f0007986 */ /* 0x0001e8000c101d06 */
[----:B------:R0:W-:Y:S02]  /*3660*/  STG.E.128 desc[UR6][R240.64+0x10], R228 ;  /* 0x000010e4f0007986 */ /* 0x0001e4000c101d06 */
.L_x_32762:
[----:B------:R-:W-:Y:S05]  /*3670*/  BSYNC.RECONVERGENT B0 ;  /* 0x0000000000007941 */ /* 0x000fea0003800200 */
.L_x_32761:
        /* <DEDUP_REMOVED lines=55> */
.L_x_32767:
        /* <DEDUP_REMOVED lines=40> */
.L_x_32768:
[----:B---34-:R-:W0:Y:S02]  /*3c70*/  LDC.64 R240, c[0x0][0x3a8] ;  /* 0x0000ea00fff07b82 */ /* 0x018e240000000a00 */
[----:B0-----:R-:W-:-:S05]  /*3c80*/  IMAD.WIDE.U32 R240, R249, 0x20, R240 ;  /* 0x00000020f9f07825 */ /* 0x001fca00078e00f0 */
[----:B------:R0:W-:Y:S04]  /*3c90*/  STG.E.128 desc[UR6][R240.64], R232 ;  /* 0x000000e8f0007986 */ /* 0x0001e8000c101d06 */
[----:B------:R0:W-:Y:S02]  /*3ca0*/  STG.E.128 desc[UR6][R240.64+0x10], R236 ;  /* 0x000010ecf0007986 */ /* 0x0001e4000c101d06 */
.L_x_32766:
[----:B------:R-:W-:Y:S05]  /*3cb0*/  BSYNC.RECONVERGENT B0 ;  /* 0x0000000000007941 */ /* 0x000fea0003800200 */
.L_x_32765:
        /* <DEDUP_REMOVED lines=213> */
.L_x_32770:
[----:B------:R-:W-:Y:S05]  /*4a10*/  BSYNC.RECONVERGENT B0 ;  /* 0x0000000000007941 */ /* 0x000fea0003800200 */
.L_x_32769:
        /* <DEDUP_REMOVED lines=15> */
.L_x_32772:
[----:B------:R-:W-:Y:S05]  /*4b10*/  BSYNC.RECONVERGENT B0 ;  /* 0x0000000000007941 */ /* 0x000fea0003800200 */
.L_x_32771:
        /* <DEDUP_REMOVED lines=73> */
[----:B------:R-:W-:Y:S01]  /*4fb0*/  F2FP.F16.F32.PACK_AB R240, R241, R240 ;  /* 0x000000f0f1f0723e */ /* 0x000fe200000000ff */
[--C-:B------:R-:W-:Y:S01]  /*4fc0*/  FADD.FTZ R251, R190, -R247.reuse ;  /* 0x800000f7befb7221 */ /* 0x100fe20000010000 */
[----:B------:R-:W-:Y:S01]  /*4fd0*/  F2FP.F16.F32.PACK_AB R241, R250, R249 ;  /* 0x000000f9faf1723e */ /* 0x000fe200000000ff */
        /* <DEDUP_REMOVED lines=9> */
[----:B------:R-:W-:Y:S02]  /*5070*/  F2FP.F16.F32.PACK_AB R242, R250, R243 ;  /* 0x000000f3faf2723e */ /* 0x000fe400000000ff */
[----:B------:R-:W0:Y:S01]  /*5080*/  LDC.64 R250, c[0x0][0x428] ;  /* 0x00010a00fffa7b82 */ /* 0x000e220000000a00 */
[----:B------:R-:W-:Y:S01]  /*5090*/  F2FP.F16.F32.PACK_AB R243, R252, R249 ;  /* 0x000000f9fcf3723e */ /* 0x000fe200000000ff */
[C---:B0-----:R-:W-:Y:S01]  /*50a0*/  IMAD.WIDE.U32 R250, R2.reuse, 0x10, R250 ;  /* 0x0000001002fa7825 */ /* 0x041fe200078e00fa */
[----:B------:R-:W-:-:S04]  /*50b0*/  IADD3 R2, PT, PT, R2, 0x80, RZ ;  /* 0x0000008002027810 */ /* 0x000fc80007ffe0ff */
[----:B------:R0:W-:Y:S03]  /*50c0*/  STG.E.128 desc[UR6][R250.64], R240 ;  /* 0x000000f0fa007986 */ /* 0x0001e6000c101d06 */
.L_x_32775:
[----:B------:R-:W-:Y:S05]  /*50d0*/  BSYNC.RECONVERGENT B0 ;  /* 0x0000000000007941 */ /* 0x000fea0003800200 */
.L_x_32774:
        /* <DEDUP_REMOVED lines=35> */
.L_x_32777:
[----:B------:R-:W-:Y:S05]  /*5310*/  BSYNC.RECONVERGENT B0 ;  /* 0x0000000000007941 */ /* 0x000fea0003800200 */
.L_x_32776:
        /* <DEDUP_REMOVED lines=35> */
.L_x_32779:
[----:B------:R-:W-:Y:S05]  /*5550*/  BSYNC.RECONVERGENT B0 ;  /* 0x0000000000007941 */ /* 0x000fea0003800200 */
.L_x_32778:
        /* <DEDUP_REMOVED lines=34> */
.L_x_32781:
[----:B------:R-:W-:Y:S05]  /*5780*/  BSYNC.RECONVERGENT B0 ;  /* 0x0000000000007941 */ /* 0x000fea0003800200 */
.L_x_32780:
        /* <DEDUP_REMOVED lines=34> */
.L_x_32783:
[----:B------:R-:W-:Y:S05]  /*59b0*/  BSYNC.RECONVERGENT B0 ;  /* 0x0000000000007941 */ /* 0x000fea0003800200 */
.L_x_32782:
        /* <DEDUP_REMOVED lines=34> */
.L_x_32785:
[----:B------:R-:W-:Y:S05]  /*5be0*/  BSYNC.RECONVERGENT B0 ;  /* 0x0000000000007941 */ /* 0x000fea0003800200 */
.L_x_32784:
        /* <DEDUP_REMOVED lines=28> */
[----:B------:R-:W0:Y:S01]  /*5db0*/  LDC.64 R248, c[0x0][0x428] ;  /* 0x00010a00fff87b82 */ /* 0x000e220000000a00 */
[----:B------:R-:W-:Y:S02]  /*5dc0*/  F2FP.F16.F32.PACK_AB R241, R250, R241 ;  /* 0x000000f1faf1723e */ /* 0x000fe400000000ff */
[----:B------:R-:W-:Y:S01]  /*5dd0*/  F2FP.F16.F32.PACK_AB R240, R240, R251 ;  /* 0x000000fbf0f0723e */ /* 0x000fe200000000ff */
[----:B0-----:R-:W-:-:S05]  /*5de0*/  IMAD.WIDE.U32 R248, R2, 0x10, R248 ;  /* 0x0000001002f87825 */ /* 0x001fca00078e00f8 */
[----:B------:R0:W-:Y:S02]  /*5df0*/  STG.E.128 desc[UR6][R248.64], R240 ;  /* 0x000000f0f8007986 */ /* 0x0001e4000c101d06 */
.L_x_32786:
[----:B------:R-:W-:Y:S05]  /*5e00*/  BSYNC.RECONVERGENT B0 ;  /* 0x0000000000007941 */ /* 0x000fea0003800200 */
.L_x_32773:
[----:B01234-:R-:W0:Y:S01]  /*5e10*/  LDC.64 R240, c[0x0][0x380] ;  /* 0x0000e000fff07b82 */ /* 0x01fe220000000a00 */
[----:B------:R-:W-:Y:S01]  /*5e20*/  UPLOP3.LUT UP1, UPT, UPT, UPT, UP1, 0x40, 0x4 ;  /* 0x000000000004789c */ /* 0x000fe20003f2e810 */
[----:B0-----:R-:W-:-:S04]  /*5e30*/  IADD3 R244, PT, PT, R244, R240, RZ ;  /* 0x000000f0f4f47210 */ /* 0x001fc80007ffe0ff */
[----:B------:R-:W-:-:S13]  /*5e40*/  ISETP.GE.AND P0, PT, R244, R241, PT ;  /* 0x000000f1f400720c */ /* 0x000fda0003f06270 */
[----:B------:R-:W-:Y:S05]  /*5e50*/  @!P0 BRA `(.L_x_32787) ;  /* 0xffffffb000188947 */ /* 0x000fea000383ffff */
[----:B------:R-:W-:Y:S05]  /*5e60*/  EXIT ;  /* 0x000000000000794d */ /* 0x000fea0003800000 */
.L_x_32788:
        /* <DEDUP_REMOVED lines=9> */
.L_x_42409:


//--------------------- .text._ZN10layer_norm13ln_fwd_kernelINS_13Kernel_traitsIf6__halffS2_fjLj7168ELj1ELj1ELj4ELj16ENS_18Kernel_traits_baseILj7168EfS2_fS2_fjLj128EEEEELb0ELb1ELb1ELb1EEEvNS_9FwdParamsE --------------------------
	.section	.text._ZN10layer_norm13ln_fwd_kernelINS_13Kernel_traitsIf6__halffS2_fjLj7168ELj1ELj1ELj4ELj16ENS_18Kernel_traits_baseILj7168EfS2_fS2_fjLj128EEEEELb0ELb1ELb1ELb1EEEvNS_9FwdParamsE,"ax",@progbits
	.align	128
        .global         _ZN10layer_norm13ln_fwd_kernelINS_13Kernel_traitsIf6__halffS2_fjLj7168ELj1ELj1ELj4ELj16ENS_18Kernel_traits_baseILj7168EfS2_fS2_fjLj128EEEEELb0ELb1ELb1ELb1EEEvNS_9FwdParamsE
        .type           _ZN10layer_norm13ln_fwd_kernelINS_13Kernel_traitsIf6__halffS2_fjLj7168ELj1ELj1ELj4ELj16ENS_18Kernel_traits_baseILj7168EfS2_fS2_fjLj128EEEEELb0ELb1ELb1ELb1EEEvNS_9FwdParamsE,@function
        .size           _ZN10layer_norm13ln_fwd_kernelINS_13Kernel_traitsIf6__halffS2_fjLj7168ELj1ELj1ELj4ELj16ENS_18Kernel_traits_baseILj7168EfS2_fS2_fjLj128EEEEELb0ELb1ELb1ELb1EEEvNS_9FwdParamsE,(.L_x_42410 - _ZN10layer_norm13ln_fwd_kernelINS_13Kernel_traitsIf6__halffS2_fjLj7168ELj1ELj1ELj4ELj16ENS_18Kernel_traits_baseILj7168EfS2_fS2_fjLj128EEEEELb0ELb1ELb1ELb1EEEvNS_9FwdParamsE)
        .other          _ZN10layer_norm13ln_fwd_kernelINS_13Kernel_traitsIf6__halffS2_fjLj7168ELj1ELj1ELj4ELj16ENS_18Kernel_traits_baseILj7168EfS2_fS2_fjLj128EEEEELb0ELb1ELb1ELb1EEEvNS_9FwdParamsE,@"STO_CUDA_ENTRY STV_DEFAULT"
_ZN10layer_norm13ln_fwd_kernelINS_13Kernel_traitsIf6__halffS2_fjLj7168ELj1ELj1ELj4ELj16ENS_18Kernel_traits_baseILj7168EfS2_fS2_fjLj128EEEEELb0ELb1ELb1ELb1EEEvNS_9FwdParamsE:
.text._ZN10layer_norm13ln_fwd_kernelINS_13Kernel_traitsIf6__halffS2_fjLj7168ELj1ELj1ELj4ELj16ENS_18Kernel_traits_baseILj7168EfS2_fS2_fjLj128EEEEELb0ELb1ELb1ELb1EEEvNS_9FwdParamsE:
        /* <DEDUP_REMOVED lines=57> */
.L_x_32789:
        /* <DEDUP_REMOVED lines=60> */
.L_x_32790:
        /* <DEDUP_REMOVED lines=12> */
.L_x_32810:
        /* <DEDUP_REMOVED lines=37> */
[--C-:B0-----:R-:W-:Y:S02]  /*0a60*/  @P2 HADD2.F32 R2, -RZ, R177.reuse.H0_H0 ;  /* 0x200000b1ff022230 */ /* 0x101fe40000004100 */
[----:B------:R-:W-:Y:S02]  /*0a70*/  @P2 HADD2.F32 R4, -RZ, R176.H1_H1 ;  /* 0x300000b0ff042230 */ /* 0x000fe40000004100 */
[----:B------:R-:W-:Y:S01]  /*0a80*/  @P2 HADD2.F32 R6, -RZ, R177.H1_H1 ;  /* 0x300000b1ff062230 */ /* 0x000fe20000004100 */
[----:B------:R-:W0:Y:S01]  /*0a90*/  @P2 LDC R191, c[0x0][0x40c] ;  /* 0x00010300ffbf2b82 */ /* 0x000e220000000800 */
[----:B------:R-:W-:-:S07]  /*0aa0*/  @P2 HADD2.F32 R190, -RZ, R179.H0_H0 ;  /* 0x200000b3ffbe2230 */ /* 0x000fce0000004100 */
[----:B------:R-:W4:Y:S08]  /*0ab0*/  @P2 LDC R7, c[0x0][0x40c] ;  /* 0x00010300ff072b82 */ /* 0x000f300000000800 */
[----:B------:R-:W4:Y:S01]  /*0ac0*/  @P2 LDC R193, c[0x0][0x40c] ;  /* 0x00010300ffc12b82 */ /* 0x000f220000000800 */
[----:B-1----:R-:W-:Y:S01]  /*0ad0*/  @P2 FMUL.FTZ R3, R0, R5 ;  /* 0x0000000500032220 */ /* 0x002fe20000410000 */
[----:B------:R-:W-:-:S06]  /*0ae0*/  @P2 HADD2.F32 R0, -RZ, R178.H0_H0 ;  /* 0x200000b2ff002230 */ /* 0x000fcc0000004100 */
[----:B------:R-:W1:Y:S01]  /*0af0*/  @P2 LDC R195, c[0x0][0x40c] ;  /* 0x00010300ffc32b82 */ /* 0x000e620000000800 */
[----:B0-----:R-:W-:Y:S01]  /*0b00*/  @P2 FMUL.FTZ R5, R2, R191 ;  /* 0x000000bf02052220 */ /* 0x001fe20000410000 */
[----:B------:R-:W-:-:S06]  /*0b10*/  @P2 HADD2.F32 R2, -RZ, R178.H1_H1 ;  /* 0x300000b2ff022230 */ /* 0x000fcc0000004100 */
[----:B------:R-:W0:Y:S01]  /*0b20*/  @P2 LDC R197, c[0x0][0x40c] ;  /* 0x00010300ffc52b82 */ /* 0x000e220000000800 */
[----:B----4-:R-:W-:-:S07]  /*0b30*/  @P2 FMUL.FTZ R4, R4, R7 ;  /* 0x0000000704042220 */ /* 0x010fce0000410000 */
[----:B------:R-:W4:Y:S01]  /*0b40*/  @P2 LDC R199, c[0x0][0x40c] ;  /* 0x00010300ffc72b82 */ /* 0x000f220000000800 */
[----:B------:R-:W-:Y:S01]  /*0b50*/  @P2 FMUL.FTZ R6, R6, R193 ;  /* 0x000000c106062220 */ /* 0x000fe20000410000 */
[----:B-1----:R-:W-:Y:S01]  /*0b60*/  @P2 FMUL.FTZ R7, R0, R195 ;  /* 0x000000c300072220 */ /* 0x002fe20000410000 */
[----:B0-----:R-:W-:Y:S01]  /*0b70*/  @P2 FMUL.FTZ R2, R2, R197 ;  /* 0x000000c502022220 */ /* 0x001fe20000410000 */
[----:B----4-:R-:W-:Y:S01]  /*0b80*/  @P2 FMUL.FTZ R191, R190, R199 ;  /* 0x000000c7bebf2220 */ /* 0x010fe20000410000 */
        /* <DEDUP_REMOVED lines=16> */
[----:B------:R-:W-:-:S05]  /*0c90*/  HADD2.F32 R0, -RZ, R179.H1_H1 ;  /* 0x300000b3ff007230 */ /* 0x000fca0000004100 */
[----:B------:R-:W-:-:S04]  /*0ca0*/  FMUL.FTZ R0, R0, UR23 ;  /* 0x0000001700007c20 */ /* 0x000fc80008410000 */
[----:B------:R-:W-:Y:S01]  /*0cb0*/  FFMA.FTZ R235, R0, R127, R187 ;  /* 0x0000007f00eb7223 */ /* 0x000fe200000100bb */
[----:B------:R-:W-:Y:S06]  /*0cc0*/  BRA `(.L_x_32792) ;  /* 0x0000000000907947 */ /* 0x000fec0003800000 */
.L_x_32791:
[----:B------:R-:W0:Y:S01]  /*0cd0*/  @P1 LDC R3, c[0x0][0x40c] ;  /* 0x00010300ff031b82 */ /* 0x000e220000000800 */
[----:B-----5:R-:W-:Y:S01]  /*0ce0*/  @P1 HADD2.F32 R0, -RZ, R176.H0_H0 ;  /* 0x200000b0ff001230 */ /* 0x020fe20000004100 */
[----:B------:R-:W-:Y:S01]  /*0cf0*/  CS2R R236, SRZ ;  /* 0x0000000000ec7805 */ /* 0x000fe2000001ff00 */
[--C-:B------:R-:W-:Y:S01]  /*0d00*/  @P1 HADD2.F32 R2, -RZ, R177.reuse.H0_H0 ;  /* 0x200000b1ff021230 */ /* 0x100fe20000004100 */
        /* <DEDUP_REMOVED lines=10> */
[----:B------:R-:W-:-:S03]  /*0db0*/  @P1 HADD2.F32 R0, -RZ, R176.H1_H1 ;  /* 0x300000b0ff001230 */ /* 0x000fc60000004100 */
[----:B------:R-:W-:-:S03]  /*0dc0*/  @P1 FMUL.FTZ R236, R3, R120 ;  /* 0x0000007803ec1220 */ /* 0x000fc60000410000 */
[----:B------:R-:W0:Y:S01]  /*0dd0*/  @P1 LDC R193, c[0x0][0x40c] ;  /* 0x00010300ffc11b82 */ /* 0x000e220000000800 */
[----:B-1----:R-:W-:Y:S01]  /*0de0*/  @P1 FMUL.FTZ R0, R0, R5 ;  /* 0x0000000500001220 */ /* 0x002fe20000410000 */
[----:B------:R-:W-:-:S03]  /*0df0*/  @P1 HADD2.F32 R5, -RZ, R179.H1_H1 ;  /* 0x300000b3ff051230 */ /* 0x000fc60000004100 */
[----:B------:R-:W-:-:S03]  /*0e00*/  @P1 FMUL.FTZ R237, R0, R121 ;  /* 0x0000007900ed1220 */ /* 0x000fc60000410000 */
[----:B------:R-:W1:Y:S01]  /*0e10*/  @P1 LDC R195, c[0x0][0x40c] ;  /* 0x00010300ffc31b82 */ /* 0x000e620000000800 */
[----:B--2---:R-:W-:Y:S01]  /*0e20*/  @P1 FMUL.FTZ R7, R2, R7 ;  /* 0x0000000702071220 */ /* 0x004fe20000410000 */
[----:B------:R-:W-:-:S03]  /*0e30*/  @P1 HADD2.F32 R2, -RZ, R179.H0_H0 ;  /* 0x200000b3ff021230 */ /* 0x000fc60000004100 */
        /* <DEDUP_REMOVED lines=13> */
.L_x_32792:
        /* <DEDUP_REMOVED lines=29> */
[----:B------:R-:W-:-:S06]  /*10e0*/  MOV R5, R181 ;  /* 0x000000b500057202 */ /* 0x000fcc0000000f00 */
[----:B------:R-:W0:Y:S01]  /*10f0*/  @P2 LDC R199, c[0x0][0x40c] ;  /* 0x00010300ffc72b82 */ /* 0x000e220000000800 */
[----:B-1----:R-:W-:Y:S01]  /*1100*/  @P2 FMUL.FTZ R0, R4, R193 ;  /* 0x000000c104002220 */ /* 0x002fe20000410000 */
[----:B------:R-:W-:Y:S01]  /*1110*/  @P2 HADD2.F32 R193, -RZ, R179.H0_H0 ;  /* 0x200000b3ffc12230 */ /* 0x000fe20000004100 */
[----:B------:R-:W-:Y:S01]  /*1120*/  MOV R4, R180 ;  /* 0x000000b400047202 */ /* 0x000fe20000000f00 */
[----:B------:R-:W-:Y:S01]  /*1130*/  @P2 FFMA.FTZ R4, R7, R128, R180 ;  /* 0x0000008007042223 */ /* 0x000fe200000100b4 */
[----:B------:R-:W-:Y:S01]  /*1140*/  MOV R7, R183 ;  /* 0x000000b700077202 */ /* 0x000fe20000000f00 */
[----:B------:R-:W-:Y:S02]  /*1150*/  @P2 FFMA.FTZ R5, R0, R129, R181 ;  /* 0x0000008100052223 */ /* 0x000fe400000100b5 */
[----:B------:R-:W1:Y:S01]  /*1160*/  @P2 LDC R201, c[0x0][0x40c] ;  /* 0x00010300ffc92b82 */ /* 0x000e620000000800 */
[----:B--2---:R-:W-:Y:S01]  /*1170*/  @P2 FMUL.FTZ R195, R6, R195 ;  /* 0x000000c306c32220 */ /* 0x004fe20000410000 */
[----:B------:R-:W-:-:S06]  /*1180*/  @P2 HADD2.F32 R6, -RZ, R178.H0_H0 ;  /* 0x200000b2ff062230 */ /* 0x000fcc0000004100 */
[----:B------:R-:W2:Y:S01]  /*1190*/  @P2 LDC R194, c[0x0][0x40c] ;  /* 0x00010300ffc22b82 */ /* 0x000ea20000000800 */
[----:B---3--:R-:W-:-:S04]  /*11a0*/  @P2 FMUL.FTZ R190, R190, R197 ;  /* 0x000000c5bebe2220 */ /* 0x008fc80000410000 */
[----:B------:R-:W-:Y:S01]  /*11b0*/  @P2 FFMA.FTZ R7, R190, R131, R183 ;  /* 0x00000083be072223 */ /* 0x000fe200000100b7 */
[----:B0-----:R-:W-:Y:S01]  /*11c0*/  @P2 FMUL.FTZ R199, R6, R199 ;  /* 0x000000c706c72220 */ /* 0x001fe20000410000 */
[----:B------:R-:W-:Y:S01]  /*11d0*/  MOV R6, R182 ;  /* 0x000000b600067202 */ /* 0x000fe20000000f00 */
[----:B------:R-:W-:Y:S02]  /*11e0*/  @P2 FFMA.FTZ R6, R195, R130, R182 ;  /* 0x00000082c3062223 */ /* 0x000fe400000100b6 */
[----:B------:R-:W-:Y:S01]  /*11f0*/  @P2 FFMA.FTZ R228, R199, R132, R184 ;  /* 0x00000084c7e42223 */ /* 0x000fe200000100b8 */
[----:B-1----:R-:W-:-:S04]  /*1200*/  @P2 FMUL.FTZ R192, R192, R201 ;  /* 0x000000c9c0c02220 */ /* 0x002fc80000410000 */
[----:B------:R-:W-:Y:S01]  /*1210*/  @P2 FFMA.FTZ R229, R192, R133, R185 ;  /* 0x00000085c0e52223 */ /* 0x000fe200000100b9 */
[----:B--2---:R-:W-:-:S04]  /*1220*/  @P2 FMUL.FTZ R193, R193, R194 ;  /* 0x000000c2c1c12220 */ /* 0x004fc80000410000 */
[----:B------:R-:W-:Y:S01]  /*1230*/  @P2 FFMA.FTZ R230, R193, R134, R186 ;  /* 0x00000086c1e62223 */ /* 0x000fe200000100ba */
[----:B------:R-:W-:Y:S06]  /*1240*/  @!P2 BRA `(.L_x_32794) ;  /* 0x0000000000a4a947 */ /* 0x000fec0003800000 */
[----:B------:R-:W-:-:S05]  /*1250*/  HADD2.F32 R0, -RZ, R179.H1_H1 ;  /* 0x300000b3ff007230 */ /* 0x000fca0000004100 */
[----:B------:R-:W-:-:S04]  /*1260*/  FMUL.FTZ R0, R0, UR23 ;  /* 0x0000001700007c20 */ /* 0x000fc80008410000 */
[----:B------:R-:W-:Y:S01]  /*1270*/  FFMA.FTZ R231, R0, R135, R187 ;  /* 0x0000008700e77223 */ /* 0x000fe200000100bb */
[----:B------:R-:W-:Y:S06]  /*1280*/  BRA `(.L_x_32794) ;  /* 0x0000000000947947 */ /* 0x000fec0003800000 */
.L_x_32793:
[----:B0-----:R-:W0:Y:S01]  /*1290*/  @P1 LDC R5, c[0x0][0x40c] ;  /* 0x00010300ff051b82 */ /* 0x001e220000000800 */
[----:B-----5:R-:W-:Y:S01]  /*12a0*/  @P1 HADD2.F32 R0, -RZ, R176.H0_H0 ;  /* 0x200000b0ff001230 */ /* 0x020fe20000004100 */
[----:B------:R-:W-:Y:S01]  /*12b0*/  CS2R R228, SRZ ;  /* 0x0000000000e47805 */ /* 0x000fe2000001ff00 */
[--C-:B------:R-:W-:Y:S01]  /*12c0*/  @P1 HADD2.F32 R192, -RZ, R178.reuse.H0_H0 ;  /* 0x200000b2ffc01230 */ /* 0x100fe20000004100 */
[----:B------:R-:W-:Y:S01]  /*12d0*/  CS2R R230, SRZ ;  /* 0x0000000000e67805 */ /* 0x000fe2000001ff00 */
[----:B------:R-:W-:Y:S02]  /*12e0*/  @P1 HADD2.F32 R4, -RZ, R177.H0_H0 ;  /* 0x200000b1ff041230 */ /* 0x000fe40000004100 */
[----:B------:R-:W-:Y:S01]  /*12f0*/  @P1 HADD2.F32 R194, -RZ, R178.H1_H1 ;  /* 0x300000b2ffc21230 */ /* 0x000fe20000004100 */
[----:B------:R-:W1:Y:S08]  /*1300*/  @P1 LDC R193, c[0x0][0x40c] ;  /* 0x00010300ffc11b82 */ /* 0x000e700000000800 */
[----:B------:R-:W2:Y:S08]  /*1310*/  @P1 LDC R197, c[0x0][0x40c] ;  /* 0x00010300ffc51b82 */ /* 0x000eb00000000800 */
[----:B------:R-:W3:Y:S01]  /*1320*/  @P1 LDC R6, c[0x0][0x40c] ;  /* 0x00010300ff061b82 */ /* 0x000ee20000000800 */
[----:B0-----:R-:W-:Y:S01]  /*1330*/  @P1 FMUL.FTZ R7, R0, R5 ;  /* 0x0000000500071220 */ /* 0x001fe20000410000 */
[----:B------:R-:W-:-:S02]  /*1340*/  @P1 HADD2.F32 R0, -RZ, R176.H1_H1 ;  /* 0x300000b0ff001230 */ /* 0x000fc40000004100 */
[----:B------:R-:W-:-:S04]  /*1350*/  @P1 HADD2.F32 R5, -RZ, R177.H1_H1 ;  /* 0x300000b1ff051230 */ /* 0x000fc80000004100 */
[----:B------:R-:W0:Y:S01]  /*1360*/  @P1 LDC R195, c[0x0][0x40c] ;  /* 0x00010300ffc31b82 */ /* 0x000e220000000800 */
[----:B-1----:R-:W-:Y:S01]  /*1370*/  @P1 FMUL.FTZ R0, R0, R193 ;  /* 0x000000c100001220 */ /* 0x002fe20000410000 */
[----:B------:R-:W-:-:S06]  /*1380*/  @P1 HADD2.F32 R193, -RZ, R179.H1_H1 ;  /* 0x300000b3ffc11230 */ /* 0x000fcc0000004100 */
[----:B------:R-:W1:Y:S01]  /*1390*/  @P1 LDC R199, c[0x0][0x40c] ;  /* 0x00010300ffc71b82 */ /* 0x000e620000000800 */
[----:B--2---:R-:W-:Y:S01]  /*13a0*/  @P1 FMUL.FTZ R197, R192, R197 ;  /* 0x000000c5c0c51220 */ /* 0x004fe20000410000 */
[----:B------:R-:W-:-:S03]  /*13b0*/  @P1 HADD2.F32 R192, -RZ, R179.H0_H0 ;  /* 0x200000b3ffc01230 */ /* 0x000fc60000004100 */
[----:B------:R-:W-:-:S03]  /*13c0*/  @P1 FMUL.FTZ R228, R197, R132 ;  /* 0x00000084c5e41220 */ /* 0x000fc60000410000 */
[----:B------:R-:W2:Y:S01]  /*13d0*/  @P1 LDC R201, c[0x0][0x40c] ;  /* 0x00010300ffc91b82 */ /* 0x000ea20000000800 */
[----:B---3--:R-:W-:Y:S01]  /*13e0*/  @P1 FMUL.FTZ R190, R5, R6 ;  /* 0x0000000605be1220 */ /* 0x008fe20000410000 */
[----:B------:R-:W-:-:S06]  /*13f0*/  HFMA2 R6, -RZ, RZ, 0, 0 ;  /* 0x00000000ff067431 */ /* 0x000fcc00000001ff */
[----:B------:R-:W3:Y:S01]  /*1400*/  @P1 LDC R196, c[0x0][0x40c] ;  /* 0x00010300ffc41b82 */ /* 0x000ee20000000800 */
[----:B0-----:R-:W-:Y:S01]  /*1410*/  @P1 FMUL.FTZ R195, R4, R195 ;  /* 0x000000c304c31220 */ /* 0x001fe20000410000 */
[----:B------:R-:W-:Y:S02]  /*1420*/  CS2R R4, SRZ ;  /* 0x0000000000047805 */ /* 0x000fe4000001ff00 */
[----:B------:R-:W-:Y:S01]  /*1430*/  @P1 FMUL.FTZ R4, R7, R128 ;  /* 0x0000008007041220 */ /* 0x000fe20000410000 */
[----:B------:R-:W-:Y:S01]  /*1440*/  MOV R7, RZ ;  /* 0x000000ff00077202 */ /* 0x000fe20000000f00 */
[----:B------:R-:W-:Y:S01]  /*1450*/  @P1 FMUL.FTZ R5, R0, R129 ;  /* 0x0000008100051220 */ /* 0x000fe20000410000 */
[----:B------:R-:W-:Y:S01]  /*1460*/  @P1 FMUL.FTZ R6, R195, R130 ;  /* 0x00000082c3061220 */ /* 0x000fe20000410000 */
[----:B-1----:R-:W-:Y:S01]  /*1470*/  @P1 FMUL.FTZ R194, R194, R199 ;  /* 0x000000c7c2c21220 */ /* 0x002fe20000410000 */
[----:B------:R-:W-:-:S03]  /*1480*/  @P1 FMUL.FTZ R7, R190, R131 ;  /* 0x00000083be071220 */ /* 0x000fc60000410000 */
[----:B------:R-:W-:Y:S01]  /*1490*/  @P1 FMUL.FTZ R229, R194, R133 ;  /* 0x00000085c2e51220 */ /* 0x000fe20000410000 */
[----:B--2---:R-:W-:-:S04]  /*14a0*/  @P1 FMUL.FTZ R201, R192, R201 ;  /* 0x000000c9c0c91220 */ /* 0x004fc80000410000 */
[----:B------:R-:W-:Y:S01]  /*14b0*/  @P1 FMUL.FTZ R230, R201, R134 ;  /* 0x00000086c9e61220 */ /* 0x000fe20000410000 */
[----:B---3--:R-:W-:-:S04]  /*14c0*/  @P1 FMUL.FTZ R196, R193, R196 ;  /* 0x000000c4c1c41220 */ /* 0x008fc80000410000 */
[----:B------:R-:W-:-:S07]  /*14d0*/  @P1 FMUL.FTZ R231, R196, R135 ;  /* 0x00000087c4e71220 */ /* 0x000fce0000410000 */
.L_x_32794:
        /* <DEDUP_REMOVED lines=27> */
[----:B------:R-:W1:Y:S08]  /*1690*/  @P2 LDC R195, c[0x0][0x40c] ;  /* 0x00010300ffc32b82 */ /* 0x000e700000000800 */
[----:B------:R-:W2:Y:S08]  /*16a0*/  @P2 LDC R197, c[0x0][0x40c] ;  /* 0x00010300ffc52b82 */ /* 0x000eb00000000800 */
[----:B------:R-:W3:Y:S01]  /*16b0*/  @P2 LDC R199, c[0x0][0x40c] ;  /* 0x00010300ffc72b82 */ /* 0x000ee20000000800 */
[----:B0-----:R-:W-:Y:S01]  /*16c0*/  @P2 FMUL.FTZ R191, R0, R191 ;  /* 0x000000bf00bf2220 */ /* 0x001fe20000410000 */
[----:B------:R-:W-:-:S03]  /*16d0*/  @P2 HADD2.F32 R0, -RZ, R178.H0_H0 ;  /* 0x200000b2ff002230 */ /* 0x000fc60000004100 */
[----:B------:R-:W-:-:S03]  /*16e0*/  @P2 FFMA.FTZ R224, R191, R136, R180 ;  /* 0x00000088bfe02223 */ /* 0x000fc600000100b4 */
[----:B------:R-:W0:Y:S01]  /*16f0*/  @P2 LDC R201, c[0x0][0x40c] ;  /* 0x00010300ffc92b82 */ /* 0x000e220000000800 */
[----:B-1----:R-:W-:Y:S01]  /*1700*/  @P2 FMUL.FTZ R190, R190, R195 ;  /* 0x000000c3bebe2220 */ /* 0x002fe20000410000 */
[----:B------:R-:W-:-:S03]  /*1710*/  @P2 HADD2.F32 R195, -RZ, R179.H0_H0 ;  /* 0x200000b3ffc32230 */ /* 0x000fc60000004100 */
[----:B------:R-:W-:-:S03]  /*1720*/  @P2 FFMA.FTZ R225, R190, R137, R181 ;  /* 0x00000089bee12223 */ /* 0x000fc600000100b5 */
[----:B------:R-:W1:Y:S01]  /*1730*/  @P2 LDC R203, c[0x0][0x40c] ;  /* 0x00010300ffcb2b82 */ /* 0x000e620000000800 */
[----:B--2---:R-:W-:Y:S01]  /*1740*/  @P2 FMUL.FTZ R197, R192, R197 ;  /* 0x000000c5c0c52220 */ /* 0x004fe20000410000 */
[----:B------:R-:W-:-:S03]  /*1750*/  @P2 HADD2.F32 R192, -RZ, R178.H1_H1 ;  /* 0x300000b2ffc02230 */ /* 0x000fc60000004100 */
        /* <DEDUP_REMOVED lines=15> */
.L_x_32795:
[----:B-1----:R-:W0:Y:S01]  /*1850*/  @P1 LDC R191, c[0x0][0x40c] ;  /* 0x00010300ffbf1b82 */ /* 0x002e220000000800 */
[----:B-----5:R-:W-:Y:S01]  /*1860*/  @P1 HADD2.F32 R0, -RZ, R176.H0_H0 ;  /* 0x200000b0ff001230 */ /* 0x020fe20000004100 */
[----:B------:R-:W-:Y:S01]  /*1870*/  CS2R R224, SRZ ;  /* 0x0000000000e07805 */ /* 0x000fe2000001ff00 */
[--C-:B------:R-:W-:Y:S01]  /*1880*/  @P1 HADD2.F32 R190, -RZ, R177.reuse.H0_H0 ;  /* 0x200000b1ffbe1230 */ /* 0x100fe20000004100 */
[----:B------:R-:W-:Y:S01]  /*1890*/  CS2R R226, SRZ ;  /* 0x0000000000e27805 */ /* 0x000fe2000001ff00 */
[--C-:B------:R-:W-:Y:S01]  /*18a0*/  @P1 HADD2.F32 R194, -RZ, R178.reuse.H0_H0 ;  /* 0x200000b2ffc21230 */ /* 0x100fe20000004100 */
[----:B------:R-:W-:Y:S01]  /*18b0*/  CS2R R220, SRZ ;  /* 0x0000000000dc7805 */ /* 0x000fe2000001ff00 */
[----:B------:R-:W-:Y:S01]  /*18c0*/  @P1 HADD2.F32 R192, -RZ, R177.H1_H1 ;  /* 0x300000b1ffc01230 */ /* 0x000fe20000004100 */
        /* <DEDUP_REMOVED lines=10> */
[----:B------:R-:W-:-:S03]  /*1970*/  @P1 HADD2.F32 R190, -RZ, R179.H0_H0 ;  /* 0x200000b3ffbe1230 */ /* 0x000fc60000004100 */
[----:B------:R-:W-:-:S03]  /*1980*/  @P1 FMUL.FTZ R226, R197, R138 ;  /* 0x0000008ac5e21220 */ /* 0x000fc60000410000 */
[----:B------:R-:W1:Y:S01]  /*1990*/  @P1 LDC R203, c[0x0][0x40c] ;  /* 0x00010300ffcb1b82 */ /* 0x000e620000000800 */
[----:B--2---:R-:W-:Y:S01]  /*19a0*/  @P1 FMUL.FTZ R201, R194, R201 ;  /* 0x000000c9c2c91220 */ /* 0x004fe20000410000 */
[----:B------:R-:W-:-:S03]  /*19b0*/  @P1 HADD2.F32 R194, -RZ, R179.H1_H1 ;  /* 0x300000b3ffc21230 */ /* 0x000fc60000004100 */
        /* <DEDUP_REMOVED lines=13> */
.L_x_32796:
        /* <DEDUP_REMOVED lines=55> */
.L_x_32797:
        /* <DEDUP_REMOVED lines=36> */
.L_x_32798:
        /* <DEDUP_REMOVED lines=23> */
[----:B------:R-:W-:Y:S02]  /*21b0*/  @P2 HADD2.F32 R190, -RZ, R176.H1_H1 ;  /* 0x300000b0ffbe2230 */ /* 0x000fe40000004100 */
        /* <DEDUP_REMOVED lines=17> */
[----:B---3--:R-:W-:Y:S01]  /*22d0*/  @P2 FMUL.FTZ R194, R194, R197 ;  /* 0x000000c5c2c22220 */ /* 0x008fe20000410000 */
[----:B0-----:R-:W-:-:S04]  /*22e0*/  @P2 FMUL.FTZ R199, R0, R199 ;  /* 0x000000c700c72220 */ /* 0x001fc80000410000 */
[----:B------:R-:W-:Y:S01]  /*22f0*/  @P2 FFMA.FTZ R216, R199, R156, R184 ;  /* 0x0000009cc7d82223 */ /* 0x000fe200000100b8 */
[----:B-1----:R-:W-:Y:S01]  /*2300*/  @P2 FMUL.FTZ R192, R192, R203 ;  /* 0x000000cbc0c02220 */ /* 0x002fe20000410000 */
[----:B------:R-:W-:Y:S01]  /*2310*/  MOV R203, R183 ;  /* 0x000000b700cb7202 */ /* 0x000fe20000000f00 */
[----:B------:R-:W-:Y:S02]  /*2320*/  @P2 FFMA.FTZ R203, R194, R155, R183 ;  /* 0x0000009bc2cb2223 */ /* 0x000fe400000100b7 */
        /* <DEDUP_REMOVED lines=8> */
.L_x_32799:
[----:B-1----:R-:W0:Y:S01]  /*23b0*/  @P1 LDC R191, c[0x0][0x40c] ;  /* 0x00010300ffbf1b82 */ /* 0x002e220000000800 */
[----:B-----5:R-:W-:Y:S02]  /*23c0*/  @P1 HADD2.F32 R0, -RZ, R176.H0_H0 ;  /* 0x200000b0ff001230 */ /* 0x020fe40000004100 */
[----:B------:R-:W-:Y:S02]  /*23d0*/  HFMA2 R202, -RZ, RZ, 0, 0 ;  /* 0x00000000ffca7431 */ /* 0x000fe400000001ff */
[--C-:B------:R-:W-:Y:S01]  /*23e0*/  @P1 HADD2.F32 R190, -RZ, R177.reuse.H0_H0 ;  /* 0x200000b1ffbe1230 */ /* 0x100fe20000004100 */
[----:B------:R-:W-:Y:S01]  /*23f0*/  CS2R R216, SRZ ;  /* 0x0000000000d87805 */ /* 0x000fe2000001ff00 */
[--C-:B------:R-:W-:Y:S01]  /*2400*/  @P1 HADD2.F32 R194, -RZ, R178.reuse.H0_H0 ;  /* 0x200000b2ffc21230 */ /* 0x100fe20000004100 */
[----:B------:R-:W-:Y:S01]  /*2410*/  CS2R R218, SRZ ;  /* 0x0000000000da7805 */ /* 0x000fe2000001ff00 */
[----:B------:R-:W-:Y:S01]  /*2420*/  @P1 HADD2.F32 R192, -RZ, R177.H1_H1 ;  /* 0x300000b1ffc01230 */ /* 0x000fe20000004100 */
[----:B------:R-:W1:Y:S01]  /*2430*/  @P1 LDC R195, c[0x0][0x40c] ;  /* 0x00010300ffc31b82 */ /* 0x000e620000000800 */
[----:B------:R-:W-:-:S07]  /*2440*/  @P1 HADD2.F32 R196, -RZ, R178.H1_H1 ;  /* 0x300000b2ffc41230 */ /* 0x000fce0000004100 */
[----:B------:R-:W2:Y:S08]  /*2450*/  @P1 LDC R199, c[0x0][0x40c] ;  /* 0x00010300ffc71b82 */ /* 0x000eb00000000800 */
[----:B------:R-:W3:Y:S01]  /*2460*/  @P1 LDC R193, c[0x0][0x40c] ;  /* 0x00010300ffc11b82 */ /* 0x000ee20000000800 */
[----:B0-----:R-:W-:Y:S01]  /*2470*/  @P1 FMUL.FTZ R191, R0, R191 ;  /* 0x000000bf00bf1220 */ /* 0x001fe20000410000 */
[----:B------:R-:W-:-:S06]  /*2480*/  @P1 HADD2.F32 R0, -RZ, R176.H1_H1 ;  /* 0x300000b0ff001230 */ /* 0x000fcc0000004100 */
        /* <DEDUP_REMOVED lines=9> */
[----:B---3--:R-:W-:-:S07]  /*2520*/  @P1 FMUL.FTZ R0, R0, R193 ;  /* 0x000000c100001220 */ /* 0x008fce0000410000 */
[----:B------:R-:W3:Y:S01]  /*2530*/  @P1 LDC R205, c[0x0][0x40c] ;  /* 0x00010300ffcd1b82 */ /* 0x000ee20000000800 */
[----:B0-----:R-:W-:Y:S01]  /*2540*/  @P1 FMUL.FTZ R192, R192, R197 ;  /* 0x000000c5c0c01220 */ /* 0x001fe20000410000 */
[----:B-1----:R-:W-:Y:S01]  /*2550*/  @P1 FMUL.FTZ R196, R196, R201 ;  /* 0x000000c9c4c41220 */ /* 0x002fe20000410000 */
[----:B------:R-:W-:Y:S02]  /*2560*/  CS2R R200, SRZ ;  /* 0x0000000000c87805 */ /* 0x000fe4000001ff00 */
[----:B------:R-:W-:Y:S01]  /*2570*/  @P1 FMUL.FTZ R200, R191, R152 ;  /* 0x00000098bfc81220 */ /* 0x000fe20000410000 */
[----:B------:R-:W-:Y:S01]  /*2580*/  @P1 FMUL.FTZ R201, R0, R153 ;  /* 0x0000009900c91220 */ /* 0x000fe20000410000 */
[----:B------:R-:W-:Y:S01]  /*2590*/  @P1 FMUL.FTZ R217, R196, R157 ;  /* 0x0000009dc4d91220 */ /* 0x000fe20000410000 */
[----:B--2---:R-:W-:Y:S01]  /*25a0*/  @P1 FMUL.FTZ R193, R190, R203 ;  /* 0x000000cbbec11220 */ /* 0x004fe20000410000 */
[----:B------:R-:W-:Y:S01]  /*25b0*/  MOV R203, RZ ;  /* 0x000000ff00cb7202 */ /* 0x000fe20000000f00 */
[----:B------:R-:W-:-:S02]  /*25c0*/  @P1 FMUL.FTZ R203, R192, R155 ;  /* 0x0000009bc0cb1220 */ /* 0x000fc40000410000 */
[----:B------:R-:W-:Y:S01]  /*25d0*/  @P1 FMUL.FTZ R218, R193, R158 ;  /* 0x0000009ec1da1220 */ /* 0x000fe20000410000 */
[----:B---3--:R-:W-:-:S04]  /*25e0*/  @P1 FMUL.FTZ R194, R194, R205 ;  /* 0x000000cdc2c21220 */ /* 0x008fc80000410000 */
[----:B------:R-:W-:-:S07]  /*25f0*/  @P1 FMUL.FTZ R219, R194, R159 ;  /* 0x0000009fc2db1220 */ /* 0x000fce0000410000 */
.L_x_32800:
        /* <DEDUP_REMOVED lines=20> */
[--C-:B------:R-:W-:Y:S02]  /*2740*/  @P2 HADD2.F32 R0, -RZ, R176.reuse.H0_H0 ;  /* 0x200000b0ff002230 */ /* 0x100fe40000004100 */
[----:B------:R-:W-:Y:S02]  /*2750*/  @P2 HADD2.F32 R190, -RZ, R176.H1_H1 ;  /* 0x300000b0ffbe2230 */ /* 0x000fe40000004100 */
[----:B------:R-:W-:-:S03]  /*2760*/  @P2 HADD2.F32 R192, -RZ, R177.H1_H1 ;  /* 0x300000b1ffc02230 */ /* 0x000fc60000004100 */
        /* <DEDUP_REMOVED lines=9> */
[----:B------:R-:W-:Y:S01]  /*2800*/  @P2 FFMA.FTZ R205, R190, R161, R181 ;  /* 0x000000a1becd2223 */ /* 0x000fe200000100b5 */
[----:B------:R-:W-:Y:S02]  /*2810*/  @P2 HADD2.F32 R190, -RZ, R179.H0_H0 ;  /* 0x200000b3ffbe2230 */ /* 0x000fe40000004100 */
[----:B------:R-:W1:Y:S01]  /*2820*/  @P2 LDC R199, c[0x0][0x40c] ;  /* 0x00010300ffc72b82 */ /* 0x000e620000000800 */
[----:B--2---:R-:W-:Y:S01]  /*2830*/  @P2 FMUL.FTZ R195, R0, R195 ;  /* 0x000000c300c32220 */ /* 0x004fe20000410000 */
[----:B------:R-:W-:-:S03]  /*2840*/  @P2 HADD2.F32 R0, -RZ, R178.H1_H1 ;  /* 0x300000b2ff002230 */ /* 0x000fc60000004100 */
[----:B------:R-:W-:Y:S01]  /*2850*/  @P2 FFMA.FTZ R206, R195, R162, R182 ;  /* 0x000000a2c3ce2223 */ /* 0x000fe200000100b6 */
[----:B------:R-:W-:Y:S02]  /*2860*/  MOV R195, R187 ;  /* 0x000000bb00c37202 */ /* 0x000fe40000000f00 */
[----:B------:R-:W2:Y:S01]  /*2870*/  @P2 LDC R241, c[0x0][0x40c] ;  /* 0x00010300fff12b82 */ /* 0x000ea20000000800 */
[----:B---3--:R-:W-:-:S04]  /*2880*/  @P2 FMUL.FTZ R192, R192, R197 ;  /* 0x000000c5c0c02220 */ /* 0x008fc80000410000 */
[----:B------:R-:W-:Y:S01]  /*2890*/  @P2 FFMA.FTZ R207, R192, R163, R183 ;  /* 0x000000a3c0cf2223 */ /* 0x000fe200000100b7 */
[----:B------:R-:W-:Y:S01]  /*28a0*/  MOV R192, R184 ;  /* 0x000000b800c07202 */ /* 0x000fe20000000f00 */
[----:B0-----:R-:W-:Y:S01]  /*28b0*/  @P2 FMUL.FTZ R197, R193, R194 ;  /* 0x000000c2c1c52220 */ /* 0x001fe20000410000 */
[----:B------:R-:W-:Y:S02]  /*28c0*/  MOV R193, R185 ;  /* 0x000000b900c17202 */ /* 0x000fe40000000f00 */
[----:B------:R-:W-:Y:S01]  /*28d0*/  MOV R194, R186 ;  /* 0x000000ba00c27202 */ /* 0x000fe20000000f00 */
        /* <DEDUP_REMOVED lines=10> */
.L_x_32801:
[----:B--2---:R-:W0:Y:S01]  /*2980*/  @P1 LDC R191, c[0x0][0x40c] ;  /* 0x00010300ffbf1b82 */ /* 0x004e220000000800 */
[--C-:B-----5:R-:W-:Y:S01]  /*2990*/  @P1 HADD2.F32 R0, -RZ, R176.reuse.H0_H0 ;  /* 0x200000b0ff001230 */ /* 0x120fe20000004100 */
[----:B------:R-:W-:Y:S01]  /*29a0*/  CS2R R204, SRZ ;  /* 0x0000000000cc7805 */ /* 0x000fe2000001ff00 */
[----:B------:R-:W-:Y:S01]  /*29b0*/  @P1 HADD2.F32 R190, -RZ, R176.H1_H1 ;  /* 0x300000b0ffbe1230 */ /* 0x000fe20000004100 */
[----:B------:R-:W-:Y:S01]  /*29c0*/  CS2R R206, SRZ ;  /* 0x0000000000ce7805 */ /* 0x000fe2000001ff00 */
[----:B------:R-:W-:Y:S02]  /*29d0*/  @P1 HADD2.F32 R194, -RZ, R179.H1_H1 ;  /* 0x300000b3ffc21230 */ /* 0x000fe40000004100 */
[----:B------:R-:W-:Y:S01]  /*29e0*/  HFMA2 R192, -RZ, RZ, 0, 0 ;  /* 0x00000000ffc07431 */ /* 0x000fe200000001ff */
[----:B------:R-:W1:Y:S08]  /*29f0*/  @P1 LDC R193, c[0x0][0x40c] ;  /* 0x00010300ffc11b82 */ /* 0x000e700000000800 */
[----:B------:R-:W2:Y:S08]  /*2a00*/  @P1 LDC R195, c[0x0][0x40c] ;  /* 0x00010300ffc31b82 */ /* 0x000eb00000000800 */
[----:B------:R-:W3:Y:S01]  /*2a10*/  @P1 LDC R197, c[0x0][0x40c] ;  /* 0x00010300ffc51b82 */ /* 0x000ee20000000800 */
[----:B0-----:R-:W-:Y:S01]  /*2a20*/  @P1 FMUL.FTZ R191, R0, R191 ;  /* 0x000000bf00bf1220 */ /* 0x001fe20000410000 */
[----:B------:R-:W-:-:S03]  /*2a30*/  @P1 HADD2.F32 R0, -RZ, R177.H0_H0 ;  /* 0x200000b1ff001230 */ /* 0x000fc60000004100 */
[----:B------:R-:W-:-:S03]  /*2a40*/  @P1 FMUL.FTZ R204, R191, R160 ;  /* 0x000000a0bfcc1220 */ /* 0x000fc60000410000 */
[----:B------:R-:W0:Y:S01]  /*2a50*/  @P1 LDC R199, c[0x0][0x40c] ;  /* 0x00010300ffc71b82 */ /* 0x000e220000000800 */
[----:B-1----:R-:W-:-:S04]  /*2a60*/  @P1 FMUL.FTZ R190, R190, R193 ;  /* 0x000000c1bebe1220 */ /* 0x002fc80000410000 */
[----:B------:R-:W-:Y:S01]  /*2a70*/  @P1 FMUL.FTZ R205, R190, R161 ;  /* 0x000000a1becd1220 */ /* 0x000fe20000410000 */
[----:B------:R-:W-:Y:S02]  /*2a80*/  @P1 HADD2.F32 R190, -RZ, R178.H0_H0 ;  /* 0x200000b2ffbe1230 */ /* 0x000fe40000004100 */
[----:B------:R-:W1:Y:S01]  /*2a90*/  @P1 LDC R191, c[0x0][0x40c] ;  /* 0x00010300ffbf1b82 */ /* 0x000e620000000800 */
[----:B--2---:R-:W-:Y:S01]  /*2aa0*/  @P1 FMUL.FTZ R195, R0, R195 ;  /* 0x000000c300c31220 */ /* 0x004fe20000410000 */
[----:B------:R-:W-:-:S03]  /*2ab0*/  @P1 HADD2.F32 R0, -RZ, R177.H1_H1 ;  /* 0x300000b1ff001230 */ /* 0x000fc60000004100 */
[----:B------:R-:W-:-:S03]  /*2ac0*/  @P1 FMUL.FTZ R206, R195, R162 ;  /* 0x000000a2c3ce1220 */ /* 0x000fc60000410000 */
[----:B------:R-:W2:Y:S01]  /*2ad0*/  @P1 LDC R193, c[0x0][0x40c] ;  /* 0x00010300ffc11b82 */ /* 0x000ea20000000800 */
[----:B---3--:R-:W-:-:S04]  /*2ae0*/  @P1 FMUL.FTZ R0, R0, R197 ;  /* 0x000000c500001220 */ /* 0x008fc80000410000 */
[----:B------:R-:W-:Y:S01]  /*2af0*/  @P1 FMUL.FTZ R207, R0, R163 ;  /* 0x000000a300cf1220 */ /* 0x000fe20000410000 */
[----:B------:R-:W-:Y:S02]  /*2b00*/  @P1 HADD2.F32 R0, -RZ, R178.H1_H1 ;  /* 0x300000b2ff001230 */ /* 0x000fe40000004100 */
[----:B------:R-:W3:Y:S01]  /*2b10*/  @P1 LDC R241, c[0x0][0x40c] ;  /* 0x00010300fff11b82 */ /* 0x000ee20000000800 */
[----:B0-----:R-:W-:Y:S01]  /*2b20*/  @P1 FMUL.FTZ R199, R190, R199 ;  /* 0x000000c7bec71220 */ /* 0x001fe20000410000 */
[----:B------:R-:W-:-:S03]  /*2b30*/  @P1 HADD2.F32 R190, -RZ, R179.H0_H0 ;  /* 0x200000b3ffbe1230 */ /* 0x000fc60000004100 */
[----:B------:R-:W-:Y:S02]  /*2b40*/  @P1 FMUL.FTZ R192, R199, R164 ;  /* 0x000000a4c7c01220 */ /* 0x000fe40000410000 */
[----:B-1----:R-:W-:Y:S01]  /*2b50*/  @P1 FMUL.FTZ R191, R190, R191 ;  /* 0x000000bfbebf1220 */ /* 0x002fe20000410000 */
[----:B--2---:R-:W-:Y:S01]  /*2b60*/  @P1 FMUL.FTZ R0, R0, R193 ;  /* 0x000000c100001220 */ /* 0x004fe20000410000 */
[----:B------:R-:W-:-:S03]  /*2b70*/  MOV R193, RZ ;  /* 0x000000ff00c17202 */ /* 0x000fc60000000f00 */
[----:B------:R-:W-:Y:S01]  /*2b80*/  @P1 FMUL.FTZ R193, R0, R165 ;  /* 0x000000a500c11220 */ /* 0x000fe20000410000 */
[----:B---3--:R-:W-:Y:S01]  /*2b90*/  @P1 FMUL.FTZ R190, R194, R241 ;  /* 0x000000f1c2be1220 */ /* 0x008fe20000410000 */
[----:B------:R-:W-:Y:S02]  /*2ba0*/  CS2R R194, SRZ ;  /* 0x0000000000c27805 */ /* 0x000fe4000001ff00 */
[----:B------:R-:W-:Y:S01]  /*2bb0*/  @P1 FMUL.FTZ R194, R191, R166 ;  /* 0x000000a6bfc21220 */ /* 0x000fe20000410000 */
[----:B------:R-:W-:-:S07]  /*2bc0*/  @P1 FMUL.FTZ R195, R190, R167 ;  /* 0x000000a7bec31220 */ /* 0x000fce0000410000 */
.L_x_32802:
        /* <DEDUP_REMOVED lines=24> */
[----:B------:R-:W-:-:S02]  /*2d50*/  @P0 HADD2.F32 R0, -RZ, R176.H0_H0 ;  /* 0x200000b0ff000230 */ /* 0x000fc40000004100 */
[----:B------:R-:W-:-:S03]  /*2d60*/  @P0 HADD2.F32 R188, -RZ, R177.H0_H0 ;  /* 0x200000b1ffbc0230 */ /* 0x000fc60000004100 */
[----:B0-----:R-:W-:Y:S01]  /*2d70*/  @P0 FMUL.FTZ R189, R0, UR4 ;  /* 0x0000000400bd0c20 */ /* 0x001fe20008410000 */
[----:B------:R-:W0:Y:S01]  /*2d80*/  @UP1 LDCU UR4, c[0x0][0x40c] ;  /* 0x00008180ff0417ac */ /* 0x000e220008000800 */
[----:B------:R-:W-:Y:S02]  /*2d90*/  @P0 HADD2.F32 R0, -RZ, R176.H1_H1 ;  /* 0x300000b0ff000230 */ /* 0x000fe40000004100 */
[----:B------:R-:W-:-:S03]  /*2da0*/  @P0 FFMA.FTZ R196, R189, R168, R180 ;  /* 0x000000a8bdc40223 */ /* 0x000fc600000100b4 */
[----:B-1----:R-:W-:Y:S01]  /*2db0*/  @P0 FMUL.FTZ R0, R0, UR5 ;  /* 0x0000000500000c20 */ /* 0x002fe20008410000 */
[----:B------:R-:W1:Y:S01]  /*2dc0*/  @UP1 LDCU UR5, c[0x0][0x40c] ;  /* 0x00008180ff0517ac */ /* 0x000e620008000800 */
[----:B--2---:R-:W-:Y:S01]  /*2dd0*/  @P0 FMUL.FTZ R189, R188, UR14 ;  /* 0x0000000ebcbd0c20 */ /* 0x004fe20008410000 */
[----:B------:R-:W-:Y:S01]  /*2de0*/  MOV R188, R184 ;  /* 0x000000b800bc7202 */ /* 0x000fe20000000f00 */
[----:B------:R-:W-:Y:S01]  /*2df0*/  @P0 FFMA.FTZ R197, R0, R169, R181 ;  /* 0x000000a900c50223 */ /* 0x000fe200000100b5 */
[----:B------:R-:W-:Y:S02]  /*2e00*/  @P0 HADD2.F32 R0, -RZ, R177.H1_H1 ;  /* 0x300000b1ff000230 */ /* 0x000fe40000004100 */
[----:B------:R-:W-:-:S03]  /*2e10*/  @P0 FFMA.FTZ R198, R189, R170, R182 ;  /* 0x000000aabdc60223 */ /* 0x000fc600000100b6 */
[----:B0-----:R-:W-:Y:S01]  /*2e20*/  @P0 FMUL.FTZ R0, R0, UR4 ;  /* 0x0000000400000c20 */ /* 0x001fe20008410000 */
[----:B------:R-:W0:Y:S03]  /*2e30*/  @UP1 LDCU UR4, c[0x0][0x40c] ;  /* 0x00008180ff0417ac */ /* 0x000e260008000800 */
[----:B------:R-:W-:Y:S01]  /*2e40*/  @P0 FFMA.FTZ R199, R0, R171, R183 ;  /* 0x000000ab00c70223 */ /* 0x000fe200000100b7 */
[----:B------:R-:W-:-:S05]  /*2e50*/  @P0 HADD2.F32 R0, -RZ, R178.H0_H0 ;  /* 0x200000b2ff000230 */ /* 0x000fca0000004100 */
[----:B-1----:R-:W-:Y:S01]  /*2e60*/  @P0 FMUL.FTZ R189, R0, UR5 ;  /* 0x0000000500bd0c20 */ /* 0x002fe20008410000 */
[----:B------:R-:W1:Y:S01]  /*2e70*/  @UP1 LDCU UR5, c[0x0][0x40c] ;  /* 0x00008180ff0517ac */ /* 0x000e620008000800 */
[----:B------:R-:W-:Y:S02]  /*2e80*/  @P0 HADD2.F32 R0, -RZ, R178.H1_H1 ;  /* 0x300000b2ff000230 */ /* 0x000fe40000004100 */
[----:B------:R-:W-:Y:S01]  /*2e90*/  @P0 FFMA.FTZ R188, R189, R172, R184 ;  /* 0x000000acbdbc0223 */ /* 0x000fe200000100b8 */
[----:B------:R-:W-:Y:S02]  /*2ea0*/  MOV R189, R185 ;  /* 0x000000b900bd7202 */ /* 0x000fe40000000f00 */
[----:B0-----:R-:W-:-:S04]  /*2eb0*/  @P0 FMUL.FTZ R0, R0, UR4 ;  /* 0x0000000400000c20 */ /* 0x001fc80008410000 */
[----:B------:R-:W-:Y:S01]  /*2ec0*/  @P0 FFMA.FTZ R189, R0, R173, R185 ;  /* 0x000000ad00bd0223 */ /* 0x000fe200000100b9 */
[----:B------:R-:W-:-:S05]  /*2ed0*/  @P0 HADD2.F32 R0, -RZ, R179.H0_H0 ;  /* 0x200000b3ff000230 */ /* 0x000fca0000004100 */
[----:B-1----:R-:W-:-:S04]  /*2ee0*/  @P0 FMUL.FTZ R191, R0, UR5 ;  /* 0x0000000500bf0c20 */ /* 0x002fc80008410000 */
[----:B------:R-:W-:Y:S01]  /*2ef0*/  @P0 FFMA.FTZ R190, R191, R174, R186 ;  /* 0x000000aebfbe0223 */ /* 0x000fe200000100ba */
[----:B------:R-:W-:Y:S01]  /*2f00*/  MOV R191, R187 ;  /* 0x000000bb00bf7202 */ /* 0x000fe20000000f00 */
[----:B------:R-:W-:Y:S06]  /*2f10*/  BRA.U !UP1, `(.L_x_32804) ;  /* 0x0000000109ac7547 */ /* 0x000fec000b800000 */
[----:B------:R-:W-:-:S05]  /*2f20*/  HADD2.F32 R0, -RZ, R179.H1_H1 ;  /* 0x300000b3ff007230 */ /* 0x000fca0000004100 */
[----:B------:R-:W-:-:S04]  /*2f30*/  FMUL.FTZ R0, R0, UR23 ;  /* 0x0000001700007c20 */ /* 0x000fc80008410000 */
[----:B------:R-:W-:Y:S01]  /*2f40*/  FFMA.FTZ R191, R0, R175, R187 ;  /* 0x000000af00bf7223 */ /* 0x000fe200000100bb */
[----:B------:R-:W-:Y:S06]  /*2f50*/  BRA `(.L_x_32804) ;  /* 0x00000000009c7947 */ /* 0x000fec0003800000 */
.L_x_32803:
[----:B--2---:R-:W0:Y:S01]  /*2f60*/  @P1 LDC R189, c[0x0][0x40c] ;  /* 0x00010300ffbd1b82 */ /* 0x004e220000000800 */
[--C-:B-----5:R-:W-:Y:S01]  /*2f70*/  @P1 HADD2.F32 R0, -RZ, R176.reuse.H0_H0 ;  /* 0x200000b0ff001230 */ /* 0x120fe20000004100 */
[----:B------:R-:W-:Y:S01]  /*2f80*/  CS2R R196, SRZ ;  /* 0x0000000000c47805 */ /* 0x000fe2000001ff00 */
[----:B------:R-:W-:Y:S02]  /*2f90*/  HFMA2 R198, -RZ, RZ, 0, 0 ;  /* 0x00000000ffc67431 */ /* 0x000fe400000001ff */
[----:B------:R-:W-:Y:S02]  /*2fa0*/  HFMA2 R188, -RZ, RZ, 0, 0 ;  /* 0x00000000ffbc7431 */ /* 0x000fe400000001ff */
[----:B------:R-:W-:Y:S01]  /*2fb0*/  HFMA2 R190, -RZ, RZ, 0, 0 ;  /* 0x00000000ffbe7431 */ /* 0x000fe200000001ff */
[----:B------:R-:W1:Y:S08]  /*2fc0*/  @P1 LDC R191, c[0x0][0x40c] ;  /* 0x00010300ffbf1b82 */ /* 0x000e700000000800 */
[----:B------:R-:W2:Y:S01]  /*2fd0*/  @P1 LDC R199, c[0x0][0x40c] ;  /* 0x00010300ffc71b82 */ /* 0x000ea20000000800 */
[----:B0-----:R-:W-:Y:S01]  /*2fe0*/  @P1 FMUL.FTZ R189, R0, R189 ;  /* 0x000000bd00bd1220 */ /* 0x001fe20000410000 */
[----:B------:R-:W-:-:S06]  /*2ff0*/  @P1 HADD2.F32 R0, -RZ, R176.H1_H1 ;  /* 0x300000b0ff001230 */ /* 0x000fcc0000004100 */
[----:B------:R-:W0:Y:S01]  /*3000*/  @P1 LDC R243, c[0x0][0x40c] ;  /* 0x00010300fff31b82 */ /* 0x000e220000000800 */
[----:B------:R-:W-:Y:S01]  /*3010*/  @P1 FMUL.FTZ R196, R189, R168 ;  /* 0x000000a8bdc41220 */ /* 0x000fe20000410000 */
[----:B-1----:R-:W-:-:S06]  /*3020*/  @P1 FMUL.FTZ R0, R0, R191 ;  /* 0x000000bf00001220 */ /* 0x002fcc0000410000 */
[----:B------:R-:W1:Y:S01]  /*3030*/  @P1 LDC R189, c[0x0][0x40c] ;  /* 0x00010300ffbd1b82 */ /* 0x000e620000000800 */
[----:B------:R-:W-:Y:S01]  /*3040*/  @P1 FMUL.FTZ R197, R0, R169 ;  /* 0x000000a900c51220 */ /* 0x000fe20000410000 */
[----:B------:R-:W-:-:S06]  /*3050*/  @P1 HADD2.F32 R0, -RZ, R177.H0_H0 ;  /* 0x200000b1ff001230 */ /* 0x000fcc0000004100 */
[----:B------:R-:W3:Y:S01]  /*3060*/  @P1 LDC R191, c[0x0][0x40c] ;  /* 0x00010300ffbf1b82 */ /* 0x000ee20000000800 */
[----:B--2---:R-:W-:Y:S01]  /*3070*/  @P1 FMUL.FTZ R199, R0, R199 ;  /* 0x000000c700c71220 */ /* 0x004fe20000410000 */
[----:B------:R-:W-:-:S03]  /*3080*/  @P1 HADD2.F32 R0, -RZ, R177.H1_H1 ;  /* 0x300000b1ff001230 */ /* 0x000fc60000004100 */
[----:B------:R-:W-:Y:S01]  /*3090*/  @P1 FMUL.FTZ R198, R199, R170 ;  /* 0x000000aac7c61220 */ /* 0x000fe20000410000 */
[----:B------:R-:W-:Y:S01]  /*30a0*/  MOV R199, RZ ;  /* 0x000000ff00c77202 */ /* 0x000fe20000000f00 */
[----:B-1----:R-:W-:Y:S02]  /*30b0*/  @P1 FMUL.FTZ R0, R0, R189 ;  /* 0x000000bd00001220 */ /* 0x002fe40000410000 */
[----:B------:R-:W1:Y:S02]  /*30c0*/  @P1 LDC R189, c[0x0][0x40c] ;  /* 0x00010300ffbd1b82 */ /* 0x000e640000000800 */
[----:B------:R-:W-:Y:S01]  /*30d0*/  @P1 FMUL.FTZ R199, R0, R171 ;  /* 0x000000ab00c71220 */ /* 0x000fe20000410000 */
[----:B------:R-:W-:-:S05]  /*30e0*/  @P1 HADD2.F32 R0, -RZ, R178.H0_H0 ;  /* 0x200000b2ff001230 */ /* 0x000fca0000004100 */
[----:B---3--:R-:W-:Y:S01]  /*30f0*/  @P1 FMUL.FTZ R191, R0, R191 ;  /* 0x000000bf00bf1220 */ /* 0x008fe20000410000 */
[----:B------:R-:W-:-:S03]  /*3100*/  @P1 HADD2.F32 R0, -RZ, R178.H1_H1 ;  /* 0x300000b2ff001230 */ /* 0x000fc60000004100 */
[----:B------:R-:W-:Y:S02]  /*3110*/  @P1 FMUL.FTZ R188, R191, R172 ;  /* 0x000000acbfbc1220 */ /* 0x000fe40000410000 */
[----:B------:R-:W2:Y:S01]  /*3120*/  @P1 LDC R191, c[0x0][0x40c] ;  /* 0x00010300ffbf1b82 */ /* 0x000ea20000000800 */
[----:B-1----:R-:W-:Y:S01]  /*3130*/  @P1 FMUL.FTZ R0, R0, R189 ;  /* 0x000000bd00001220 */ /* 0x002fe20000410000 */
[----:B------:R-:W-:-:S03]  /*3140*/  MOV R189, RZ ;  /* 0x000000ff00bd7202 */ /* 0x000fc60000000f00 */
[----:B------:R-:W-:Y:S01]  /*3150*/  @P1 FMUL.FTZ R189, R0, R173 ;  /* 0x000000ad00bd1220 */ /* 0x000fe20000410000 */
[----:B------:R-:W-:-:S05]  /*3160*/  @P1 HADD2.F32 R0, -RZ, R179.H0_H0 ;  /* 0x200000b3ff001230 */ /* 0x000fca0000004100 */
[----:B0-----:R-:W-:Y:S01]  /*3170*/  @P1 FMUL.FTZ R243, R0, R243 ;  /* 0x000000f300f31220 */ /* 0x001fe20000410000 */
[----:B------:R-:W-:-:S03]  /*3180*/  @P1 HADD2.F32 R0, -RZ, R179.H1_H1 ;  /* 0x300000b3ff001230 */ /* 0x000fc60000004100 */
[----:B------:R-:W-:Y:S02]  /*3190*/  @P1 FMUL.FTZ R190, R243, R174 ;  /* 0x000000aef3be1220 */ /* 0x000fe40000410000 */
[----:B--2---:R-:W-:Y:S01]  /*31a0*/  @P1 FMUL.FTZ R0, R0, R191 ;  /* 0x000000bf00001220 */ /* 0x004fe20000410000 */
[----:B------:R-:W-:-:S03]  /*31b0*/  MOV R191, RZ ;  /* 0x000000ff00bf7202 */ /* 0x000fc60000000f00 */
[----:B------:R-:W-:-:S07]  /*31c0*/  @P1 FMUL.FTZ R191, R0, R175 ;  /* 0x000000af00bf1220 */ /* 0x000fce0000410000 */
.L_x_32804:
        /* <DEDUP_REMOVED lines=204> */
.L_x_32806:
[----:B----4-:R-:W-:Y:S05]  /*3e90*/  BSYNC.RECONVERGENT B0 ;  /* 0x0000000000007941 */ /* 0x010fea0003800200 */
.L_x_32805:
        /* <DEDUP_REMOVED lines=13> */
.L_x_32808:
[----:B------:R-:W-:Y:S05]  /*3f70*/  BSYNC.RECONVERGENT B0 ;  /* 0x0000000000007941 */ /* 0x000fea0003800200 */
.L_x_32807:
        /* <DEDUP_REMOVED lines=74> */
[----:B------:R-:W-:Y:S01]  /*4420*/  F2FP.F16.F32.PACK_AB R243, R234, R3 ;  /* 0x00000003eaf3723e */ /* 0x000fe200000000ff */
        /* <DEDUP_REMOVED lines=9> */
[----:B------:R-:W-:Y:S01]  /*44c0*/  F2FP.F16.F32.PACK_AB R242, R232, R3 ;  /* 0x00000003e8f2723e */ /* 0x000fe200000000ff */
        /* <DEDUP_REMOVED lines=9> */
[----:B------:R-:W-:Y:S01]  /*4560*/  F2FP.F16.F32.PACK_AB R240, R234, R3 ;  /* 0x00000003eaf0723e */ /* 0x000fe200000000ff */
[----:B------:R-:W-:Y:S01]  /*4570*/  FADD.FTZ R3, R4, -UR14 ;  /* 0x8000000e04037e21 */ /* 0x000fe20008010000 */
[----:B------:R-:W-:Y:S01]  /*4580*/  FADD.FTZ R4, R5, -UR14 ;  /* 0x8000000e05047e21 */ /* 0x000fe20008010000 */
[----:B------:R-:W-:Y:S01]  /*4590*/  FADD.FTZ R5, R6, -UR14 ;  /* 0x8000000e06057e21 */ /* 0x000fe20008010000 */
[----:B------:R-:W-:Y:S01]  /*45a0*/  FADD.FTZ R6, R7, -UR14 ;  /* 0x8000000e07067e21 */ /* 0x000fe20008010000 */
[----:B------:R-:W-:Y:S01]  /*45b0*/  FADD.FTZ R7, R228, -UR14 ;  /* 0x8000000ee4077e21 */ /* 0x000fe20008010000 */
[----:B------:R-:W-:Y:S01]  /*45c0*/  FADD.FTZ R228, R229, -UR14 ;  /* 0x8000000ee5e47e21 */ /* 0x000fe20008010000 */
[----:B------:R-:W-:Y:S01]  /*45d0*/  F2FP.F16.F32.PACK_AB R241, R236, R235 ;  /* 0x000000ebecf1723e */ /* 0x000fe200000000ff */
        /* <DEDUP_REMOVED lines=23> */
[----:B------:R-:W-:Y:S01]  /*4750*/  F2FP.F16.F32.PACK_AB R5, R192, R5 ;  /* 0x00000005c005723e */ /* 0x000fe200000000ff */
[----:B------:R-:W-:Y:S01]  /*4760*/  FADD.FTZ R214, R214, -UR14 ;  /* 0x8000000ed6d67e21 */ /* 0x000fe20008010000 */
[----:B------:R-:W-:Y:S01]  /*4770*/  F2FP.F16.F32.PACK_AB R4, R4, R3 ;  /* 0x000000030404723e */ /* 0x000fe200000000ff */
        /* <DEDUP_REMOVED lines=13> */
[----:B------:R-:W-:Y:S01]  /*4850*/  F2FP.F16.F32.PACK_AB R7, R230, R7 ;  /* 0x00000007e607723e */ /* 0x000fe200000000ff */
[----:B------:R-:W-:Y:S01]  /*4860*/  IMAD.WIDE.U32 R196, R197, 0x10, R232 ;  /* 0x00000010c5c47825 */ /* 0x000fe200078e00e8 */
[----:B------:R-:W-:-:S03]  /*4870*/  F2FP.F16.F32.PACK_AB R6, R228, R193 ;  /* 0x000000c1e406723e */ /* 0x000fc600000000ff */
        /* <DEDUP_REMOVED lines=39> */
[----:B------:R-:W-:Y:S01]  /*4af0*/  F2FP.F16.F32.PACK_AB R6, R191, R6 ;  /* 0x00000006bf06723e */ /* 0x000fe200000000ff */
[----:B------:R-:W-:Y:S01]  /*4b00*/  FMUL.FTZ R190, R209, UR22 ;  /* 0x00000016d1be7c20 */ /* 0x000fe20008410000 */
        /* <DEDUP_REMOVED lines=8> */
[----:B------:R-:W-:Y:S01]  /*4b90*/  F2FP.F16.F32.PACK_AB R5, R188, R5 ;  /* 0x00000005bc05723e */ /* 0x000fe200000000ff */
        /* <DEDUP_REMOVED lines=19> */
[----:B------:R-:W-:Y:S01]  /*4cd0*/  FFMA.FTZ R196, R196, R35, R91 ;  /* 0x00000023c4c47223 */ /* 0x000fe2000001005b */
        /* <DEDUP_REMOVED lines=16> */
[----:B------:R-:W-:Y:S01]  /*4de0*/  F2FP.F16.F32.PACK_AB R196, R201, R196 ;  /* 0x000000c4c9c4723e */ /* 0x000fe200000000ff */
        /* <DEDUP_REMOVED lines=46> */
[----:B------:R-:W-:-:S05]  /*50d0*/  F2FP.F16.F32.PACK_AB R208, R204, R205 ;  /* 0x000000cdccd0723e */ /* 0x000fca00000000ff */
[----:B------:R1:W-:Y:S02]  /*50e0*/  STG.E.128 desc[UR12][R232.64], R208 ;  /* 0x000000d0e8007986 */ /* 0x0003e4000c101d0c */
.L_x_32809:
[----:B------:R-:W-:Y:S02]  /*50f0*/  UIADD3 UR7, UPT, UPT, UR7, UR20, URZ ;  /* 0x0000001407077290 */ /* 0x000fe4000fffe0ff */
[----:B------:R-:W-:Y:S02]  /*5100*/  UPLOP3.LUT UP0, UPT, UPT, UPT, UP0, 0x40, 0x4 ;  /* 0x000000000004789c */ /* 0x000fe40003f0e800 */
[----:B------:R-:W-:-:S09]  /*5110*/  UISETP.GE.AND UP1, UPT, UR7, UR21, UPT ;  /* 0x000000150700728c */ /* 0x000fd2000bf26270 */
[----:B------:R-:W-:Y:S05]  /*5120*/  BRA.U !UP1, `(.L_x_32810) ;  /* 0xffffffb509b87547 */ /* 0x000fea000b83ffff */
[----:B------:R-:W-:Y:S05]  /*5130*/  EXIT ;  /* 0x000000000000794d */ /* 0x000fea0003800000 */
.L_x_32811:
        /* <DEDUP_REMOVED lines=12> */
.L_x_42410:


//--------------------- .text._ZN10layer_norm13ln_fwd_kernelINS_13Kernel_traitsIf6__halffS2_fjLj7168ELj1ELj1ELj4ELj16ENS_18Kernel_traits_baseILj7168EfS2_fS2_fjLj128EEEEELb1ELb0ELb0ELb0EEEvNS_9FwdParamsE --------------------------
	.section	.text._ZN10layer_norm13ln_fwd_kernelINS_13Kernel_traitsIf6__halffS2_fjLj7168ELj1ELj1ELj4ELj16ENS_18Kernel_traits_baseILj7168EfS2_fS2_fjLj128EEEEELb1ELb0ELb0ELb0EEEvNS_9FwdParamsE,"ax",@progbits
	.align	128
        .global         _ZN10layer_norm13ln_fwd_kernelINS_13Kernel_traitsIf6__halffS2_fjLj7168ELj1ELj1ELj4ELj16ENS_18Kernel_traits_baseILj7168EfS2_fS2_fjLj128EEEEELb1ELb0ELb0ELb0EEEvNS_9FwdParamsE
        .type           _ZN10layer_norm13ln_fwd_kernelINS_13Kernel_traitsIf6__halffS2_fjLj7168ELj1ELj1ELj4ELj16ENS_18Kernel_traits_baseILj7168EfS2_fS2_fjLj128EEEEELb1ELb0ELb0ELb0EEEvNS_9FwdParamsE,@function
        .size           _ZN10layer_norm13ln_fwd_kernelINS_13Kernel_traitsIf6__halffS2_fjLj7168ELj1ELj1ELj4ELj16ENS_18Kernel_traits_baseILj7168EfS2_fS2_fjLj128EEEEELb1ELb0ELb0ELb0EEEvNS_9FwdParamsE,(.L_x_42411 - _ZN10layer_norm13ln_fwd_kernelINS_13Kernel_traitsIf6__halffS2_fjLj7168ELj1ELj1ELj4ELj16ENS_18Kernel_traits_baseILj7168EfS2_fS2_fjLj128EEEEELb1ELb0ELb0ELb0EEEvNS_9FwdParamsE)
        .other          _ZN10layer_norm13ln_fwd_kernelINS_13Kernel_traitsIf6__halffS2_fjLj7168ELj1ELj1ELj4ELj16ENS_18Kernel_traits_baseILj7168EfS2_fS2_fjLj128EEEEELb1ELb0ELb0ELb0EEEvNS_9FwdParamsE,@"STO_CUDA_ENTRY STV_DEFAULT"
_ZN10layer_norm13ln_fwd_kernelINS_13Kernel_traitsIf6__halffS2_fjLj7168ELj1ELj1ELj4ELj16ENS_18Kernel_traits_baseILj7168EfS2_fS2_fjLj128EEEEELb1ELb0ELb0ELb0EEEvNS_9FwdParamsE:
.text._ZN10layer_norm13ln_fwd_kernelINS_13Kernel_traitsIf6__halffS2_fjLj7168ELj1ELj1ELj4ELj16ENS_18Kernel_traits_baseILj7168EfS2_fS2_fjLj128EEEEELb1ELb0ELb0ELb0EEEvNS_9FwdParamsE:
        /* <DEDUP_REMOVED lines=109> */
.L_x_32813:
        /* <DEDUP_REMOVED lines=69> */
.L_x_32814:
[----:B------:R-:W-:Y:S05]  /*0b20*/  BSYNC.RECONVERGENT B0 ;  /* 0x0000000000007941 */ /* 0x000fea0003800200 */
.L_x_32812:
        /* <DEDUP_REMOVED lines=106> */
.L_x_33420:
        /* <DEDUP_REMOVED lines=38> */
.L_x_42243:
[----:B------:R-:W-:Y:S05]  /*1430*/  BRX R194 -0x1440                                       (*"BRANCH_TARGETS .L_x_42244,.L_x_42245,.L_x_42246"*) ;  /* 0xffffffe8c2f07949 */ /* 0x000fea000383ffff */
.L_x_42246:
[----:B------:R-:W-:Y:S01]  /*1440*/  IADD3 R195, PT, PT, R178, 0x1, RZ ;  /* 0x00000001b2c37810 */ /* 0x000fe20007ffe0ff */
[----:B------:R-:W-:Y:S02]  /*1450*/  IMAD.MOV.U32 R194, RZ, RZ, R174 ;  /* 0x000000ffffc27224 */ /* 0x000fe400078e00ae */
[----:B------:R-:W-:Y:S01]  /*1460*/  IMAD.MOV.U32 R193, RZ, RZ, R180 ;  /* 0x000000ffffc17224 */ /* 0x000fe200078e00b4 */
[----:B------:R-:W-:Y:S06]  /*1470*/  BRA `(.L_x_32819) ;  /* 0x00000004003c7947 */ /* 0x000fec0003800000 */
.L_x_42244:
[----:B------:R-:W-:Y:S01]  /*1480*/  MOV R194, R174 ;  /* 0x000000ae00c27202 */ /* 0x000fe20000000f00 */
[----:B------:R-:W-:Y:S02]  /*1490*/  IMAD.MOV.U32 R195, RZ, RZ, 0x3 ;  /* 0x00000003ffc37424 */ /* 0x000fe400078e00ff */
[----:B------:R-:W-:Y:S01]  /*14a0*/  IMAD.MOV.U32 R193, RZ, RZ, R179 ;  /* 0x000000ffffc17224 */ /* 0x000fe200078e00b3 */
[----:B------:R-:W-:Y:S06]  /*14b0*/  BRA `(.L_x_32819) ;  /* 0x00000004002c7947 */ /* 0x000fec0003800000 */
.L_x_42245:
        /* <DEDUP_REMOVED lines=13> */
.L_x_32821:
[----:B------:R-:W-:Y:S05]  /*1590*/  BSYNC.RECONVERGENT B2 ;  /* 0x0000000000027941 */ /* 0x000fea0003800200 */
.L_x_32820:
[----:B------:R-:W-:Y:S01]  /*15a0*/  IMAD.WIDE.U32 R194, R187, -0x326172a9, RZ ;  /* 0xcd9e8d57bbc27825 */ /* 0x000fe200078e00ff */
[----:B------:R-:W-:Y:S02]  /*15b0*/  LOP3.LUT R198, R177, R179, R3, 0x96, !PT ;  /* 0x000000b3b1c67212 */ /* 0x000fe400078e9603 */
[----:B------:R-:W-:Y:S01]  /*15c0*/  MOV R193, R174 ;  /* 0x000000ae00c17202 */ /* 0x000fe20000000f00 */
        /* <DEDUP_REMOVED lines=56> */
[----:B------:R-:W-:Y:S02]  /*1950*/  IMAD.MOV.U32 R194, RZ, RZ, R196 ;  /* 0x000000ffffc27224 */ /* 0x000fe400078e00c4 */
[----:B------:R-:W-:-:S07]  /*1960*/  IMAD.MOV.U32 R195, RZ, RZ, RZ ;  /* 0x000000ffffc37224 */ /* 0x000fce00078e00ff */
.L_x_32819:
[----:B------:R-:W-:Y:S05]  /*1970*/  BSYNC.RECONVERGENT B1 ;  /* 0x0000000000017941 */ /* 0x000fea0003800200 */
.L_x_32818:
        /* <DEDUP_REMOVED lines=27> */
.L_x_32824:
        /* <DEDUP_REMOVED lines=13> */
.L_x_32826:
[----:B------:R-:W-:Y:S05]  /*1c00*/  BSYNC.RECONVERGENT B2 ;  /* 0x0000000000027941 */ /* 0x000fea0003800200 */
.L_x_32825:
        /* <DEDUP_REMOVED lines=61> */
.L_x_32823:
[----:B------:R-:W-:Y:S05]  /*1fe0*/  BSYNC.RECONVERGENT B1 ;  /* 0x0000000000017941 */ /* 0x000fea0003800200 */
.L_x_32822:
        /* <DEDUP_REMOVED lines=22> */
.L_x_32829:
        /* <DEDUP_REMOVED lines=13> */
.L_x_32831:
[----:B------:R-:W-:Y:S05]  /*2220*/  BSYNC.RECONVERGENT B2 ;  /* 0x0000000000027941 */ /* 0x000fea0003800200 */
.L_x_32830:
        /* <DEDUP_REMOVED lines=61> */
.L_x_32828:
[----:B------:R-:W-:Y:S05]  /*2600*/  BSYNC.RECONVERGENT B1 ;  /* 0x0000000000017941 */ /* 0x000fea0003800200 */
.L_x_32827:
        /* <DEDUP_REMOVED lines=22> */
.L_x_32834:
        /* <DEDUP_REMOVED lines=13> */
.L_x_32836:
[----:B------:R-:W-:Y:S05]  /*2840*/  BSYNC.RECONVERGENT B2 ;  /* 0x0000000000027941 */ /* 0x000fea0003800200 */
.L_x_32835:
        /* <DEDUP_REMOVED lines=61> */
.L_x_32833:
[----:B------:R-:W-:Y:S05]  /*2c20*/  BSYNC.RECONVERGENT B1 ;  /* 0x0000000000017941 */ /* 0x000fea0003800200 */
.L_x_32832:
        /* <DEDUP_REMOVED lines=22> */
.L_x_32839:
        /* <DEDUP_REMOVED lines=13> */
.L_x_32841:
[----:B------:R-:W-:Y:S05]  /*2e60*/  BSYNC.RECONVERGENT B2 ;  /* 0x0000000000027941 */ /* 0x000fea0003800200 */
.L_x_32840:
        /* <DEDUP_REMOVED lines=61> */
.L_x_32838:
[----:B------:R-:W-:Y:S05]  /*3240*/  BSYNC.RECONVERGENT B1 ;  /* 0x0000000000017941 */ /* 0x000fea0003800200 */
.L_x_32837:
        /* <DEDUP_REMOVED lines=22> */
.L_x_32844:
        /* <DEDUP_REMOVED lines=13> */
.L_x_32846:
[----:B------:R-:W-:Y:S05]  /*3480*/  BSYNC.RECONVERGENT B2 ;  /* 0x0000000000027941 */ /* 0x000fea0003800200 */
.L_x_32845:
        /* <DEDUP_REMOVED lines=61> */
.L_x_32843:
[----:B------:R-:W-:Y:S05]  /*3860*/  BSYNC.RECONVERGENT B1 ;  /* 0x0000000000017941 */ /* 0x000fea0003800200 */
.L_x_32842:
[----:B------:R-:W-:Y:S01]  /*3870*/  I2FP.F32.U32 R178, R178 ;  /* 0x000000b200b27245 */ /* 0x000fe20000201000 */
[----:B------:R-:W-:Y:S01]  /*3880*/  HADD2.F32 R189, -RZ, R190.H1_H1 ;  /* 0x300000beffbd7230 */ /* 0x000fe20000004100 */
        /* <DEDUP_REMOVED lines=20> */
.L_x_32849:
        /* <DEDUP_REMOVED lines=13> */
.L_x_32851:
[----:B------:R-:W-:Y:S05]  /*3aa0*/  BSYNC.RECONVERGENT B2 ;  /* 0x0000000000027941 */ /* 0x000fea0003800200 */
.L_x_32850:
        /* <DEDUP_REMOVED lines=61> */
.L_x_32848:
[----:B------:R-:W-:Y:S05]  /*3e80*/  BSYNC.RECONVERGENT B1 ;  /* 0x0000000000017941 */ /* 0x000fea0003800200 */
.L_x_32847:
        /* <DEDUP_REMOVED lines=22> */
.L_x_32854:
        /* <DEDUP_REMOVED lines=15> */
.L_x_32856:
[----:B------:R-:W-:Y:S05]  /*40e0*/  BSYNC.RECONVERGENT B2 ;  /* 0x0000000000027941 */ /* 0x000fea0003800200 */
.L_x_32855:
        /* <DEDUP_REMOVED lines=61> */
.L_x_32853:
[----:B------:R-:W-:Y:S05]  /*44c0*/  BSYNC.RECONVERGENT B1 ;  /* 0x0000000000017941 */ /* 0x000fea0003800200 */
.L_x_32852:
        /* <DEDUP_REMOVED lines=10> */
.L_x_32817:
        /* <DEDUP_REMOVED lines=16> */
.L_x_32860:
        /* <DEDUP_REMOVED lines=13> */
.L_x_32862:
[----:B------:R-:W-:Y:S05]  /*4740*/  BSYNC.RECONVERGENT B2 ;  /* 0x0000000000027941 */ /* 0x000fea0003800200 */
.L_x_32861:
        /* <DEDUP_REMOVED lines=60> */
.L_x_32859:
[----:B------:R-:W-:Y:S05]  /*4b10*/  BSYNC.RECONVERGENT B1 ;  /* 0x0000000000017941 */ /* 0x000fea0003800200 */
.L_x_32858:
[----:B------:R-:W0:Y:S01]  /*4b20*/  LDC R12, c[0x0][0x404] ;  /* 0x00010100ff0c7b82 */ /* 0x000e220000000800 */
[----:B------:R-:W-:Y:S01]  /*4b30*/  I2FP.F32.U32 R15, R14 ;  /* 0x0000000e000f7245 */ /* 0x000fe20000201000 */
[----:B------:R-:W-:Y:S01]  /*4b40*/  HFMA2 R14, -RZ, RZ, 0.1171875, 0 ;  /* 0x2f800000ff0e7431 */ /* 0x000fe200000001ff */
[----:B------:R-:W-:Y:S01]  /*4b50*/  ISETP.NE.AND P0, PT, R18, 0x1, PT ;  /* 0x000000011200780c */ /* 0x000fe20003f05270 */
[----:B-----5:R-:W-:Y:S01]  /*4b60*/  HADD2.F32 R17, -RZ, R188.H0_H0 ;  /* 0x200000bcff117230 */ /* 0x020fe20000004100 */
[----:B------:R-:W-:Y:S01]  /*4b70*/  LOP3.LUT R186, R186, 0xfffffffd, RZ, 0xc0, !PT ;  /* 0xfffffffdbaba7812 */ /* 0x000fe200078ec0ff */
[----:B------:R-:W-:Y:S01]  /*4b80*/  BSSY.RECONVERGENT B1, `(.L_x_32863) ;  /* 0x000005d000017945 */ /* 0x000fe20003800200 */
[----:B------:R-:W-:Y:S01]  /*4b90*/  IMAD.MOV.U32 R19, RZ, RZ, 0x2 ;  /* 0x00000002ff137424 */ /* 0x000fe200078e00ff */
[----:B------:R-:W1:Y:S01]  /*4ba0*/  LDC R13, c[0x0][0x408] ;  /* 0x00010200ff0d7b82 */ /* 0x000e620000000800 */
[----:B------:R-:W-:Y:S01]  /*4bb0*/  FMUL.FTZ R16, R17, R0 ;  /* 0x0000000011107220 */ /* 0x000fe20000410000 */
[----:B------:R-:W-:-:S05]  /*4bc0*/  FFMA.FTZ R15, R15, R14, 1.1641532182693481445e-10 ;  /* 0x2f0000000f0f7423 */ /* 0x000fca000001000e */
[----:B0-----:R-:W-:Y:S01]  /*4bd0*/  FSETP.LE.FTZ.AND P1, PT, R15, R12, PT ;  /* 0x0000000c0f00720b */ /* 0x001fe20003f33000 */
[----:B------:R-:W-:Y:S02]  /*4be0*/  IMAD.MOV.U32 R15, RZ, RZ, R176 ;  /* 0x000000ffff0f7224 */ /* 0x000fe400078e00b0 */
[----:B-1----:R-:W-:-:S10]  /*4bf0*/  FMUL.FTZ R16, R16, R13 ;  /* 0x0000000d10107220 */ /* 0x002fd40000410000 */
        /* <DEDUP_REMOVED lines=10> */
.L_x_32865:
        /* <DEDUP_REMOVED lines=13> */
.L_x_32867:
[----:B------:R-:W-:Y:S05]  /*4d70*/  BSYNC.RECONVERGENT B2 ;  /* 0x0000000000027941 */ /* 0x000fea0003800200 */
.L_x_32866:
        /* <DEDUP_REMOVED lines=50> */
[----:B------:R-:W-:Y:S01]  /*50a0*/  IMAD.MOV.U32 R19, RZ, RZ, RZ ;  /* 0x000000ffff137224 */ /* 0x000fe200078e00ff */
[----:B------:R-:W-:Y:S01]  /*50b0*/  LOP3.LUT R15, R15, R198, R179, 0x96, !PT ;  /* 0x000000c60f0f7212 */ /* 0x000fe200078e96b3 */
[----:B------:R-:W-:Y:S02]  /*50c0*/  VIADD R179, R3, 0x96a522ad ;  /* 0x96a522ad03b37836 */ /* 0x000fe40000000000 */
[----:B------:R-:W-:Y:S01]  /*50d0*/  IMAD.WIDE.U32 R198, R17, -0x326172a9, RZ ;  /* 0xcd9e8d5711c67825 */ /* 0x000fe200078e00ff */
[----:B------:R-:W-:-:S03]  /*50e0*/  IADD3 R17, PT, PT, R2, -0x700cb87f, RZ ;  /* 0x8ff3478102117810 */ /* 0x000fc60007ffe0ff */
[----:B------:R-:W-:Y:S01]  /*50f0*/  IMAD.WIDE.U32 R196, R15, -0x2daee0ad, RZ ;  /* 0xd2511f530fc47825 */ /* 0x000fe200078e00ff */
[----:B------:R-:W-:Y:S02]  /*5100*/  MOV R15, R194 ;  /* 0x000000c2000f7202 */ /* 0x000fe40000000f00 */
[----:B------:R-:W-:Y:S01]  /*5110*/  LOP3.LUT R180, R17, R178, R199, 0x96, !PT ;  /* 0x000000b211b47212 */ /* 0x000fe200078e96c7 */
[----:B------:R-:W-:Y:S01]  /*5120*/  IMAD.MOV.U32 R176, RZ, RZ, R198 ;  /* 0x000000ffffb07224 */ /* 0x000fe200078e00c6 */
[----:B------:R-:W-:Y:S01]  /*5130*/  LOP3.LUT R179, R179, R18, R197, 0x96, !PT ;  /* 0x00000012b3b37212 */ /* 0x000fe200078e96c5 */
[----:B------:R-:W-:-:S07]  /*5140*/  IMAD.MOV.U32 R194, RZ, RZ, R196 ;  /* 0x000000ffffc27224 */ /* 0x000fce00078e00c4 */
.L_x_32864:
[----:B------:R-:W-:Y:S05]  /*5150*/  BSYNC.RECONVERGENT B1 ;  /* 0x0000000000017941 */ /* 0x000fea0003800200 */
.L_x_32863:
        /* <DEDUP_REMOVED lines=19> */
.L_x_32870:
        /* <DEDUP_REMOVED lines=13> */
.L_x_32872:
[----:B------:R-:W-:Y:S05]  /*5360*/  BSYNC.RECONVERGENT B2 ;  /* 0x0000000000027941 */ /* 0x000fea0003800200 */
.L_x_32871:
        /* <DEDUP_REMOVED lines=61> */
.L_x_32869:
[----:B------:R-:W-:Y:S05]  /*5740*/  BSYNC.RECONVERGENT B1 ;  /* 0x0000000000017941 */ /* 0x000fea0003800200 */
.L_x_32868:
        /* <DEDUP_REMOVED lines=19> */
.L_x_32875:
        /* <DEDUP_REMOVED lines=13> */
.L_x_32877:
[----:B------:R-:W-:Y:S05]  /*5950*/  BSYNC.RECONVERGENT B2 ;  /* 0x0000000000027941 */ /* 0x000fea0003800200 */
.L_x_32876:
        /* <DEDUP_REMOVED lines=61> */
.L_x_32874:
[----:B------:R-:W-:Y:S05]  /*5d30*/  BSYNC.RECONVERGENT B1 ;  /* 0x0000000000017941 */ /* 0x000fea0003800200 */
.L_x_32873:
        /* <DEDUP_REMOVED lines=19> */
.L_x_32880:
        /* <DEDUP_REMOVED lines=13> */
.L_x_32882:
[----:B------:R-:W-:Y:S05]  /*5f40*/  BSYNC.RECONVERGENT B2 ;  /* 0x0000000000027941 */ /* 0x000fea0003800200 */
.L_x_32881:
        /* <DEDUP_REMOVED lines=61> */
.L_x_32879:
[----:B------:R-:W-:Y:S05]  /*6320*/  BSYNC.RECONVERGENT B1 ;  /* 0x0000000000017941 */ /* 0x000fea0003800200 */
.L_x_32878:
        /* <DEDUP_REMOVED lines=19> */
.L_x_32885:
        /* <DEDUP_REMOVED lines=13> */
.L_x_32887:
[----:B------:R-:W-:Y:S05]  /*6530*/  BSYNC.RECONVERGENT B2 ;  /* 0x0000000000027941 */ /* 0x000fea0003800200 */
.L_x_32886:
        /* <DEDUP_REMOVED lines=61> */
.L_x_32884:
[----:B------:R-:W-:Y:S05]  /*6910*/  BSYNC.RECONVERGENT B1 ;  /* 0x0000000000017941 */ /* 0x000fea0003800200 */
.L_x_32883:
[----:B------:R-:W-:Y:S01]  /*6920*/  ISETP.NE.AND P5, PT, R189, 0x1, PT ;  /* 0x00000001bd00780c */ /* 0x000fe20003fa5270 */
[----:B------:R-:W-:Y:S01]  /*6930*/  HADD2.F32 R185, -RZ, R190.H1_H1 ;  /* 0x300000beffb97230 */ /* 0x000fe20000004100 */
        /* <DEDUP_REMOVED lines=17> */
.L_x_32890:
        /* <DEDUP_REMOVED lines=13> */
.L_x_32892:
[----:B------:R-:W-:Y:S05]  /*6b20*/  BSYNC.RECONVERGENT B2 ;  /* 0x0000000000027941 */ /* 0x000fea0003800200 */
.L_x_32891:
        /* <DEDUP_REMOVED lines=61> */
.L_x_32889:
[----:B------:R-:W-:Y:S05]  /*6f00*/  BSYNC.RECONVERGENT B1 ;  /* 0x0000000000017941 */ /* 0x000fea0003800200 */
.L_x_32888:
[----:B------:R-:W-:Y:S01]  /*6f10*/  ISETP.NE.AND P6, PT, R190, 0x1, PT ;  /* 0x00000001be00780c */ /* 0x000fe20003fc5270 */
[----:B------:R-:W-:Y:S01]  /*6f20*/  HADD2.F32 R189, -RZ, R191.H0_H0 ;  /* 0x200000bfffbd7230 */ /* 0x000fe20000004100 */
        /* <DEDUP_REMOVED lines=17> */
.L_x_32895:
        /* <DEDUP_REMOVED lines=15> */
.L_x_32897:
[----:B------:R-:W-:Y:S05]  /*7130*/  BSYNC.RECONVERGENT B2 ;  /* 0x0000000000027941 */ /* 0x000fea0003800200 */
.L_x_32896:
        /* <DEDUP_REMOVED lines=59> */
[----:B------:R-:W-:Y:S01]  /*74f0*/  LOP3.LUT R179, R15, R178, R199, 0x96, !PT ;  /* 0x000000b20fb37212 */ /* 0x000fe200078e96c7 */
[----:B------:R-:W-:-:S07]  /*7500*/  IMAD.MOV.U32 R178, RZ, RZ, RZ ;  /* 0x000000ffffb27224 */ /* 0x000fce00078e00ff */
.L_x_32894:
[----:B------:R-:W-:Y:S05]  /*7510*/  BSYNC.RECONVERGENT B1 ;  /* 0x0000000000017941 */ /* 0x000fea0003800200 */
.L_x_32893:
        /* <DEDUP_REMOVED lines=16> */
.L_x_32857:
        /* <DEDUP_REMOVED lines=22> */
.L_x_32816:
[----:B------:R-:W-:Y:S05]  /*7780*/  BSYNC.RECONVERGENT B0 ;  /* 0x0000000000007941 */ /* 0x000fea0003800200 */
.L_x_32815:
        /* <DEDUP_REMOVED lines=31> */
.L_x_32903:
        /* <DEDUP_REMOVED lines=13> */
.L_x_32905:
[----:B------:R-:W-:Y:S05]  /*7a50*/  BSYNC.RECONVERGENT B2 ;  /* 0x0000000000027941 */ /* 0x000fea0003800200 */
.L_x_32904:
        /* <DEDUP_REMOVED lines=61> */
.L_x_32902:
[----:B------:R-:W-:Y:S05]  /*7e30*/  BSYNC.RECONVERGENT B1 ;  /* 0x0000000000017941 */ /* 0x000fea0003800200 */
.L_x_32901:
        /* <DEDUP_REMOVED lines=10> */
[----:B------:R-:W-:-:S02]  /*7ee0*/  IMAD.MOV.U32 R196, RZ, RZ, 0x2 ;  /* 0x00000002ffc47424 */ /* 0x000fc400078e00ff */
[----:B0-----:R-:W-:Y:S02]  /*7ef0*/  FMUL.FTZ R197, R197, R174 ;  /* 0x000000aec5c57220 */ /* 0x001fe40000410000 */
        /* <DEDUP_REMOVED lines=15> */
.L_x_32908:
        /* <DEDUP_REMOVED lines=13> */
.L_x_32910:
[----:B------:R-:W-:Y:S05]  /*80c0*/  BSYNC.RECONVERGENT B2 ;  /* 0x0000000000027941 */ /* 0x000fea0003800200 */
.L_x_32909:
        /* <DEDUP_REMOVED lines=61> */
.L_x_32907:
[----:B------:R-:W-:Y:S05]  /*84a0*/  BSYNC.RECONVERGENT B1 ;  /* 0x0000000000017941 */ /* 0x000fea0003800200 */
.L_x_32906:
[----:B------:R-:W-:Y:S01]  /*84b0*/  I2FP.F32.U32 R178, R178 ;  /* 0x000000b200b27245 */ /* 0x000fe20000201000 */
[----:B------:R-:W-:Y:S01]  /*84c0*/  HADD2.F32 R197, -RZ, R168.H1_H1 ;  /* 0x300000a8ffc57230 */ /* 0x000fe20000004100 */
        /* <DEDUP_REMOVED lines=20> */
.L_x_32913:
        /* <DEDUP_REMOVED lines=13> */
.L_x_32915:
[----:B------:R-:W-:Y:S05]  /*86e0*/  BSYNC.RECONVERGENT B2 ;  /* 0x0000000000027941 */ /* 0x000fea0003800200 */
.L_x_32914:
        /* <DEDUP_REMOVED lines=61> */
.L_x_32912:
[----:B------:R-:W-:Y:S05]  /*8ac0*/  BSYNC.RECONVERGENT B1 ;  /* 0x0000000000017941 */ /* 0x000fea0003800200 */
.L_x_32911:
        /* <DEDUP_REMOVED lines=22> */
.L_x_32918:
        /* <DEDUP_REMOVED lines=13> */
.L_x_32920:
[----:B------:R-:W-:Y:S05]  /*8d00*/  BSYNC.RECONVERGENT B2 ;  /* 0x0000000000027941 */ /* 0x000fea0003800200 */
.L_x_32919:
        /* <DEDUP_REMOVED lines=61> */
.L_x_32917:
[----:B------:R-:W-:Y:S05]  /*90e0*/  BSYNC.RECONVERGENT B1 ;  /* 0x0000000000017941 */ /* 0x000fea0003800200 */
.L_x_32916:
        /* <DEDUP_REMOVED lines=22> */
.L_x_32923:
        /* <DEDUP_REMOVED lines=13> */
.L_x_32925:
[----:B------:R-:W-:Y:S05]  /*9320*/  BSYNC.RECONVERGENT B2 ;  /* 0x0000000000027941 */ /* 0x000fea0003800200 */
.L_x_32924:
        /* <DEDUP_REMOVED lines=61> */
.L_x_32922:
[----:B------:R-:W-:Y:S05]  /*9700*/  BSYNC.RECONVERGENT B1 ;  /* 0x0000000000017941 */ /* 0x000fea0003800200 */
.L_x_32921:
        /* <DEDUP_REMOVED lines=22> */
.L_x_32928:
        /* <DEDUP_REMOVED lines=13> */
.L_x_32930:
[----:B------:R-:W-:Y:S05]  /*9940*/  BSYNC.RECONVERGENT B2 ;  /* 0x0000000000027941 */ /* 0x000fea0003800200 */
.L_x_32929:
        /* <DEDUP_REMOVED lines=61> */
.L_x_32927:
[----:B------:R-:W-:Y:S05]  /*9d20*/  BSYNC.RECONVERGENT B1 ;  /* 0x0000000000017941 */ /* 0x000fea0003800200 */
.L_x_32926:
        /* <DEDUP_REMOVED lines=22> */
.L_x_32933:
        /* <DEDUP_REMOVED lines=13> */
.L_x_32935:
[----:B------:R-:W-:Y:S05]  /*9f60*/  BSYNC.RECONVERGENT B2 ;  /* 0x0000000000027941 */ /* 0x000fea0003800200 */
.L_x_32934:
        /* <DEDUP_REMOVED lines=61> */
.L_x_32932:
[----:B------:R-:W-:Y:S05]  /*a340*/  BSYNC.RECONVERGENT B1 ;  /* 0x0000000000017941 */ /* 0x000fea0003800200 */
.L_x_32931:
[----:B------:R-:W-:Y:S01]  /*a350*/  I2FP.F32.U32 R170, R178 ;  /* 0x000000b200aa7245 */ /* 0x000fe20000201000 */
[----:B------:R-:W-:Y:S01]  /*a360*/  HADD2.F32 R189, -RZ, R171.H0_H0 ;  /* 0x200000abffbd7230 */ /* 0x000fe20000004100 */
        /* <DEDUP_REMOVED lines=20> */
.L_x_32938:
        /* <DEDUP_REMOVED lines=15> */
.L_x_32940:
[----:B------:R-:W-:Y:S05]  /*a5a0*/  BSYNC.RECONVERGENT B2 ;  /* 0x0000000000027941 */ /* 0x000fea0003800200 */
.L_x_32939:
        /* <DEDUP_REMOVED lines=61> */
.L_x_32937:
[----:B------:R-:W-:Y:S05]  /*a980*/  BSYNC.RECONVERGENT B1 ;  /* 0x0000000000017941 */ /* 0x000fea0003800200 */
.L_x_32936:
        /* <DEDUP_REMOVED lines=10> */
.L_x_32900:
[----:B------:R-:W-:Y:S01]  /*aa30*/  ISETP.NE.AND P0, PT, R178, 0x1, PT ;  /* 0x00000001b200780c */ /* 0x000fe20003f05270 */
[----:B------:R-:W-:Y:S01]  /*aa40*/  BSSY.RECONVERGENT B1, `(.L_x_32942) ;  /* 0x0000059000017945 */ /* 0x000fe20003800200 */
[----:B0-----:R-:W-:Y:S01]  /*aa50*/  IMAD.MOV.U32 R188, RZ, RZ, 0x2 ;  /* 0x00000002ffbc7424 */ /* 0x001fe200078e00ff */
[----:B------:R-:W-:Y:S01]  /*aa60*/  MOV R194, R174 ;  /* 0x000000ae00c27202 */ /* 0x000fe20000000f00 */
[----:B----4-:R-:W-:-:S09]  /*aa70*/  IMAD.MOV.U32 R8, RZ, RZ, R176 ;  /* 0x000000ffff087224 */ /* 0x010fd200078e00b0 */
        /* <DEDUP_REMOVED lines=11> */
.L_x_32944:
        /* <DEDUP_REMOVED lines=13> */
.L_x_32946:
[----:B------:R-:W-:Y:S05]  /*ac00*/  BSYNC.RECONVERGENT B2 ;  /* 0x0000000000027941 */ /* 0x000fea0003800200 */
.L_x_32945:
        /* <DEDUP_REMOVED lines=60> */
.L_x_32943:
[----:B------:R-:W-:Y:S05]  /*afd0*/  BSYNC.RECONVERGENT B1 ;  /* 0x0000000000017941 */ /* 0x000fea0003800200 */
.L_x_32942:
[----:B------:R-:W0:Y:S01]  /*afe0*/  LDC R9, c[0x0][0x404] ;  /* 0x00010100ff097b82 */ /* 0x000e220000000800 */
[----:B------:R-:W-:Y:S01]  /*aff0*/  I2FP.F32.U32 R11, R8 ;  /* 0x00000008000b7245 */ /* 0x000fe20000201000 */
[----:B------:R-:W-:Y:S01]  /*b000*/  IMAD.MOV.U32 R8, RZ, RZ, 0x2f800000 ;  /* 0x2f800000ff087424 */ /* 0x000fe200078e00ff */
[----:B------:R-:W-:Y:S01]  /*b010*/  ISETP.NE.AND P0, PT, R188, 0x1, PT ;  /* 0x00000001bc00780c */ /* 0x000fe20003f05270 */
[----:B------:R-:W-:Y:S01]  /*b020*/  BSSY.RECONVERGENT B1, `(.L_x_32947) ;  /* 0x000005f000017945 */ /* 0x000fe20003800200 */
[----:B------:R-:W-:Y:S01]  /*b030*/  LOP3.LUT R186, R186, 0xfffffffd, RZ, 0xc0, !PT ;  /* 0xfffffffdbaba7812 */ /* 0x000fe200078ec0ff */
[----:B------:R-:W-:Y:S01]  /*b040*/  FFMA.FTZ R174, R11, R8, 1.1641532182693481445e-10 ;  /* 0x2f0000000bae7423 */ /* 0x000fe20000010008 */
[----:B-----5:R-:W-:Y:S01]  /*b050*/  HADD2.F32 R11, -RZ, R168.H0_H0 ;  /* 0x200000a8ff0b7230 */ /* 0x020fe20000004100 */
[----:B------:R-:W1:Y:S01]  /*b060*/  LDC R10, c[0x0][0x408] ;  /* 0x00010200ff0a7b82 */ /* 0x000e620000000800 */
[----:B------:R-:W-:-:S03]  /*b070*/  HFMA2 R178, -RZ, RZ, 0, 1.1920928955078125e-07 ;  /* 0x00000002ffb27431 */ /* 0x000fc600000001ff */
[----:B------:R-:W-:Y:S01]  /*b080*/  FMUL.FTZ R11, R11, R0 ;  /* 0x000000000b0b7220 */ /* 0x000fe20000410000 */
        /* <DEDUP_REMOVED lines=13> */
.L_x_32949:
        /* <DEDUP_REMOVED lines=13> */
.L_x_32951:
[----:B------:R-:W-:Y:S05]  /*b230*/  BSYNC.RECONVERGENT B2 ;  /* 0x0000000000027941 */ /* 0x000fea0003800200 */
.L_x_32950:
        /* <DEDUP_REMOVED lines=61> */
.L_x_32948:
[----:B------:R-:W-:Y:S05]  /*b610*/  BSYNC.RECONVERGENT B1 ;  /* 0x0000000000017941 */ /* 0x000fea0003800200 */
.L_x_32947:
[----:B------:R-:W-:Y:S01]  /*b620*/  I2FP.F32.U32 R189, R174 ;  /* 0x000000ae00bd7245 */ /* 0x000fe20000201000 */
[----:B------:R-:W-:Y:S01]  /*b630*/  BSSY.RECONVERGENT B1, `(.L_x_32952) ;  /* 0x000005d000017945 */ /* 0x000fe20003800200 */
[----:B------:R-:W-:Y:S01]  /*b640*/  ISETP.NE.AND P1, PT, R178, 0x1, PT ;  /* 0x00000001b200780c */ /* 0x000fe20003f25270 */
[----:B------:R-:W-:Y:S02]  /*b650*/  IMAD.MOV.U32 R188, RZ, RZ, 0x2 ;  /* 0x00000002ffbc7424 */ /* 0x000fe400078e00ff */
[----:B------:R-:W-:Y:S01]  /*b660*/  FFMA.FTZ R174, R189, R8, 1.1641532182693481445e-10 ;  /* 0x2f000000bdae7423 */ /* 0x000fe20000010008 */
[----:B------:R-:W-:-:S04]  /*b670*/  HADD2.F32 R189, -RZ, R168.H1_H1 ;  /* 0x300000a8ffbd7230 */ /* 0x000fc80000004100 */
        /* <DEDUP_REMOVED lines=13> */
.L_x_32954:
        /* <DEDUP_REMOVED lines=13> */
.L_x_32956:
[----:B------:R-:W-:Y:S05]  /*b820*/  BSYNC.RECONVERGENT B2 ;  /* 0x0000000000027941 */ /* 0x000fea0003800200 */
.L_x_32955:
        /* <DEDUP_REMOVED lines=61> */
.L_x_32953:
[----:B------:R-:W-:Y:S05]  /*bc00*/  BSYNC.RECONVERGENT B1 ;  /* 0x0000000000017941 */ /* 0x000fea0003800200 */
.L_x_32952:
[----:B------:R-:W-:Y:S01]  /*bc10*/  I2FP.F32.U32 R189, R174 ;  /* 0x000000ae00bd7245 */ /* 0x000fe20000201000 */
[----:B------:R-:W-:Y:S01]  /*bc20*/  BSSY.RECONVERGENT B1, `(.L_x_32957) ;  /* 0x000005d000017945 */ /* 0x000fe20003800200 */
[----:B------:R-:W-:Y:S01]  /*bc30*/  ISETP.NE.AND P2, PT, R188, 0x1, PT ;  /* 0x00000001bc00780c */ /* 0x000fe20003f45270 */
[----:B------:R-:W-:Y:S02]  /*bc40*/  IMAD.MOV.U32 R190, RZ, RZ, 0x2 ;  /* 0x00000002ffbe7424 */ /* 0x000fe400078e00ff */
[----:B------:R-:W-:Y:S01]  /*bc50*/  FFMA.FTZ R174, R189, R8, 1.1641532182693481445e-10 ;  /* 0x2f000000bdae7423 */ /* 0x000fe20000010008 */
[----:B------:R-:W-:Y:S02]  /*bc60*/  HADD2.F32 R189, -RZ, R169.H0_H0 ;  /* 0x200000a9ffbd7230 */ /* 0x000fe40000004100 */
[----:B------:R-:W-:Y:S02]  /*bc70*/  IMAD.MOV.U32 R178, RZ, RZ, R176 ;  /* 0x000000ffffb27224 */ /* 0x000fe400078e00b0 */
[----:B------:R-:W-:Y:S01]  /*bc80*/  FSETP.LE.FTZ.AND P1, PT, R174, R9, PT ;  /* 0x00000009ae00720b */ /* 0x000fe20003f33000 */
[----:B------:R-:W-:-:S04]  /*bc90*/  FMUL.FTZ R189, R189, R0 ;  /* 0x00000000bdbd7220 */ /* 0x000fc80000410000 */
[----:B------:R-:W-:Y:S01]  /*bca0*/  FMUL.FTZ R174, R189, R10 ;  /* 0x0000000abdae7220 */ /* 0x000fe20000410000 */
        /* <DEDUP_REMOVED lines=9> */
.L_x_32959:
        /* <DEDUP_REMOVED lines=13> */
.L_x_32961:
[----:B------:R-:W-:Y:S05]  /*be10*/  BSYNC.RECONVERGENT B2 ;  /* 0x0000000000027941 */ /* 0x000fea0003800200 */
.L_x_32960:
        /* <DEDUP_REMOVED lines=61> */
.L_x_32958:
[----:B------:R-:W-:Y:S05]  /*c1f0*/  BSYNC.RECONVERGENT B1 ;  /* 0x0000000000017941 */ /* 0x000fea0003800200 */
.L_x_32957:
        /* <DEDUP_REMOVED lines=19> */
.L_x_32964:
        /* <DEDUP_REMOVED lines=13> */
.L_x_32966:
[----:B------:R-:W-:Y:S05]  /*c400*/  BSYNC.RECONVERGENT B2 ;  /* 0x0000000000027941 */ /* 0x000fea0003800200 */
.L_x_32965:
        /* <DEDUP_REMOVED lines=61> */
.L_x_32963:
[----:B------:R-:W-:Y:S05]  /*c7e0*/  BSYNC.RECONVERGENT B1 ;  /* 0x0000000000017941 */ /* 0x000fea0003800200 */
.L_x_32962:
[----:B------:R-:W-:Y:S01]  /*c7f0*/  ISETP.NE.AND P4, PT, R193, 0x1, PT ;  /* 0x00000001c100780c */ /* 0x000fe20003f85270 */
[----:B------:R-:W-:Y:S01]  /*c800*/  HADD2.F32 R191, -RZ, R170.H0_H0 ;  /* 0x200000aaffbf7230 */ /* 0x000fe20000004100 */
        /* <DEDUP_REMOVED lines=17> */
.L_x_32969:
        /* <DEDUP_REMOVED lines=13> */
.L_x_32971:
[----:B------:R-:W-:Y:S05]  /*c9f0*/  BSYNC.RECONVERGENT B2 ;  /* 0x0000000000027941 */ /* 0x000fea0003800200 */
.L_x_32970:
        /* <DEDUP_REMOVED lines=61> */
.L_x_32968:
[----:B------:R-:W-:Y:S05]  /*cdd0*/  BSYNC.RECONVERGENT B1 ;  /* 0x0000000000017941 */ /* 0x000fea0003800200 */
.L_x_32967:
        /* <DEDUP_REMOVED lines=19> */
.L_x_32974:
        /* <DEDUP_REMOVED lines=13> */
.L_x_32976:
[----:B------:R-:W-:Y:S05]  /*cfe0*/  BSYNC.RECONVERGENT B2 ;  /* 0x0000000000027941 */ /* 0x000fea0003800200 */
.L_x_32975:
        /* <DEDUP_REMOVED lines=61> */
.L_x_32973:
[----:B------:R-:W-:Y:S05]  /*d3c0*/  BSYNC.RECONVERGENT B1 ;  /* 0x0000000000017941 */ /* 0x000fea0003800200 */
.L_x_32972:
[----:B------:R-:W-:Y:S01]  /*d3d0*/  ISETP.NE.AND P6, PT, R193, 0x1, PT ;  /* 0x00000001c100780c */ /* 0x000fe20003fc5270 */
[----:B------:R-:W-:Y:S01]  /*d3e0*/  HADD2.F32 R191, -RZ, R171.H0_H0 ;  /* 0x200000abffbf7230 */ /* 0x000fe20000004100 */
[----:B------:R-:W-:Y:S01]  /*d3f0*/  I2FP.F32.U32 R189, R189 ;  /* 0x000000bd00bd7245 */ /* 0x000fe20000201000 */
[----:B------:R-:W-:Y:S01]  /*d400*/  BSSY.RECONVERGENT B1, `(.L_x_32977) ;  /* 0x000005d000017945 */ /* 0x000fe20003800200 */
[----:B------:R-:W-:-:S03]  /*d410*/  HFMA2 R178, -RZ, RZ, 0, 1.1920928955078125e-07 ;  /* 0x00000002ffb27431 */ /* 0x000fc600000001ff */
        /* <DEDUP_REMOVED lines=14> */
.L_x_32979:
        /* <DEDUP_REMOVED lines=15> */
.L_x_32981:
[----:B------:R-:W-:Y:S05]  /*d5f0*/  BSYNC.RECONVERGENT B2 ;  /* 0x0000000000027941 */ /* 0x000fea0003800200 */
.L_x_32980:
        /* <DEDUP_REMOVED lines=61> */
.L_x_32978:
[----:B------:R-:W-:Y:S05]  /*d9d0*/  BSYNC.RECONVERGENT B1 ;  /* 0x0000000000017941 */ /* 0x000fea0003800200 */
.L_x_32977:
[----:B------:R-:W-:Y:S01]  /*d9e0*/  I2FP.F32.U32 R191, R191 ;  /* 0x000000bf00bf7245 */ /* 0x000fe20000201000 */
[----:B------:R-:W-:Y:S01]  /*d9f0*/  HADD2.F32 R171, -RZ, R171.H1_H1 ;  /* 0x300000abffab7230 */ /* 0x000fe20000004100 */
        /* <DEDUP_REMOVED lines=10> */
[----:B------:R-:W-:Y:S02]  /*daa0*/  PLOP3.LUT P6, PT, P6, PT, PT, 0x8, 0x80 ;  /* 0x000000000080781c */ /* 0x000fe400037ce170 */
[----:B------:R-:W-:Y:S02]  /*dab0*/  FSEL R10, R174, RZ, P1 ;  /* 0x000000ffae0a7208 */ /* 0x000fe40000800000 */
[----:B------:R-:W-:Y:S02]  /*dac0*/  FSEL R168, R188, RZ, P3 ;  /* 0x000000ffbca87208 */ /* 0x000fe40001800000 */
[----:B------:R-:W-:-:S07]  /*dad0*/  FSEL R170, R189, RZ, P5 ;  /* 0x000000ffbdaa7208 */ /* 0x000fce0002800000 */
.L_x_32941:
        /* <DEDUP_REMOVED lines=22> */
.L_x_32899:
[----:B------:R-:W-:Y:S05]  /*dc40*/  BSYNC.RECONVERGENT B0 ;  /* 0x0000000000007941 */ /* 0x000fea0003800200 */
.L_x_32898:
        /* <DEDUP_REMOVED lines=31> */
.L_x_32987:
        /* <DEDUP_REMOVED lines=13> */
.L_x_32989:
[----:B------:R-:W-:Y:S05]  /*df10*/  BSYNC.RECONVERGENT B2 ;  /* 0x0000000000027941 */ /* 0x000fea0003800200 */
.L_x_32988:
        /* <DEDUP_REMOVED lines=61> */
.L_x_32986:
[----:B------:R-:W-:Y:S05]  /*e2f0*/  BSYNC.RECONVERGENT B1 ;  /* 0x0000000000017941 */ /* 0x000fea0003800200 */
.L_x_32985:
[----:B------:R-:W0:Y:S01]  /*e300*/  LDC R174, c[0x0][0x408] ;  /* 0x00010200ffae7b82 */ /* 0x000e220000000800 */
[----:B------:R-:W-:Y:S01]  /*e310*/  I2FP.F32.U32 R178, R195 ;  /* 0x000000c300b27245 */ /* 0x000fe20000201000 */
[----:B------:R-:W-:Y:S02]  /*e320*/  HFMA2 R195, -RZ, RZ, 0.1171875, 0 ;  /* 0x2f800000ffc37431 */ /* 0x000fe400000001ff */
        /* <DEDUP_REMOVED lines=24> */
.L_x_32992:
        /* <DEDUP_REMOVED lines=13> */
.L_x_32994:
[----:B------:R-:W-:Y:S05]  /*e580*/  BSYNC.RECONVERGENT B2 ;  /* 0x0000000000027941 */ /* 0x000fea0003800200 */
.L_x_32993:
        /* <DEDUP_REMOVED lines=61> */
.L_x_32991:
[----:B------:R-:W-:Y:S05]  /*e960*/  BSYNC.RECONVERGENT B1 ;  /* 0x0000000000017941 */ /* 0x000fea0003800200 */
.L_x_32990:
        /* <DEDUP_REMOVED lines=22> */
.L_x_32997:
        /* <DEDUP_REMOVED lines=13> */
.L_x_32999:
[----:B------:R-:W-:Y:S05]  /*eba0*/  BSYNC.RECONVERGENT B2 ;  /* 0x0000000000027941 */ /* 0x000fea0003800200 */
.L_x_32998:
        /* <DEDUP_REMOVED lines=61> */
.L_x_32996:
[----:B------:R-:W-:Y:S05]  /*ef80*/  BSYNC.RECONVERGENT B1 ;  /* 0x0000000000017941 */ /* 0x000fea0003800200 */
.L_x_32995:
        /* <DEDUP_REMOVED lines=22> */
.L_x_33002:
        /* <DEDUP_REMOVED lines=13> */
.L_x_33004:
[----:B------:R-:W-:Y:S05]  /*f1c0*/  BSYNC.RECONVERGENT B2 ;  /* 0x0000000000027941 */ /* 0x000fea0003800200 */
.L_x_33003:
        /* <DEDUP_REMOVED lines=61> */
.L_x_33001:
[----:B------:R-:W-:Y:S05]  /*f5a0*/  BSYNC.RECONVERGENT B1 ;  /* 0x0000000000017941 */ /* 0x000fea0003800200 */
.L_x_33000:
        /* <DEDUP_REMOVED lines=22> */
.L_x_33007:
        /* <DEDUP_REMOVED lines=13> */
.L_x_33009:
[----:B------:R-:W-:Y:S05]  /*f7e0*/  BSYNC.RECONVERGENT B2 ;  /* 0x0000000000027941 */ /* 0x000fea0003800200 */
.L_x_33008:
        /* <DEDUP_REMOVED lines=61> */
.L_x_33006:
[----:B------:R-:W-:Y:S05]  /*fbc0*/  BSYNC.RECONVERGENT B1 ;  /* 0x0000000000017941 */ /* 0x000fea0003800200 */
.L_x_33005:
[----:B------:R-:W-:Y:S01]  /*fbd0*/  I2FP.F32.U32 R164, R165 ;  /* 0x000000a500a47245 */ /* 0x000fe20000201000 */
[----:B------:R-:W-:Y:S01]  /*fbe0*/  HADD2.F32 R165, -RZ, R166.H0_H0 ;  /* 0x200000a6ffa57230 */ /* 0x000fe20000004100 */
        /* <DEDUP_REMOVED lines=20> */
.L_x_33012:
        /* <DEDUP_REMOVED lines=13> */
.L_x_33014:
[----:B------:R-:W-:Y:S05]  /*fe00*/  BSYNC.RECONVERGENT B2 ;  /* 0x0000000000027941 */ /* 0x000fea0003800200 */
.L_x_33013:
        /* <DEDUP_REMOVED lines=61> */
.L_x_33011:
[----:B------:R-:W-:Y:S05]  /*101e0*/  BSYNC.RECONVERGENT B1 ;  /* 0x0000000000017941 */ /* 0x000fea0003800200 */
.L_x_33010:
        /* <DEDUP_REMOVED lines=22> */
.L_x_33017:
        /* <DEDUP_REMOVED lines=13> */
.L_x_33019:
[----:B------:R-:W-:Y:S05]  /*10420*/  BSYNC.RECONVERGENT B2 ;  /* 0x0000000000027941 */ /* 0x000fea0003800200 */
.L_x_33018:
        /* <DEDUP_REMOVED lines=61> */
.L_x_33016:
[----:B------:R-:W-:Y:S05]  /*10800*/  BSYNC.RECONVERGENT B1 ;  /* 0x0000000000017941 */ /* 0x000fea0003800200 */
.L_x_33015:
        /* <DEDUP_REMOVED lines=22> */
.L_x_33022:
        /* <DEDUP_REMOVED lines=15> */
.L_x_33024:
[----:B------:R-:W-:Y:S05]  /*10a60*/  BSYNC.RECONVERGENT B2 ;  /* 0x0000000000027941 */ /* 0x000fea0003800200 */
.L_x_33023:
        /* <DEDUP_REMOVED lines=61> */
.L_x_33021:
[----:B------:R-:W-:Y:S05]  /*10e40*/  BSYNC.RECONVERGENT B1 ;  /* 0x0000000000017941 */ /* 0x000fea0003800200 */
.L_x_33020:
        /* <DEDUP_REMOVED lines=10> */
.L_x_32984:
        /* <DEDUP_REMOVED lines=16> */
.L_x_33028:
        /* <DEDUP_REMOVED lines=13> */
.L_x_33030:
[----:B------:R-:W-:Y:S05]  /*110c0*/  BSYNC.RECONVERGENT B2 ;  /* 0x0000000000027941 */ /* 0x000fea0003800200 */
.L_x_33029:
        /* <DEDUP_REMOVED lines=60> */
.L_x_33027:
[----:B------:R-:W-:Y:S05]  /*11490*/  BSYNC.RECONVERGENT B1 ;  /* 0x0000000000017941 */ /* 0x000fea0003800200 */
.L_x_33026:
        /* <DEDUP_REMOVED lines=9> */
[----:B-----5:R-:W-:-:S05]  /*11530*/  HADD2.F32 R7, -RZ, R164.H0_H0 ;  /* 0x200000a4ff077230 */ /* 0x020fca0000004100 */
        /* <DEDUP_REMOVED lines=14> */
.L_x_33033:
        /* <DEDUP_REMOVED lines=13> */
.L_x_33035:
[----:B------:R-:W-:Y:S05]  /*116f0*/  BSYNC.RECONVERGENT B2 ;  /* 0x0000000000027941 */ /* 0x000fea0003800200 */
.L_x_33034:
        /* <DEDUP_REMOVED lines=61> */
.L_x_33032:
[----:B------:R-:W-:Y:S05]  /*11ad0*/  BSYNC.RECONVERGENT B1 ;  /* 0x0000000000017941 */ /* 0x000fea0003800200 */
.L_x_33031:
[----:B------:R-:W-:Y:S01]  /*11ae0*/  I2FP.F32.U32 R189, R174 ;  /* 0x000000ae00bd7245 */ /* 0x000fe20000201000 */
[----:B------:R-:W-:Y:S01]  /*11af0*/  BSSY.RECONVERGENT B1, `(.L_x_33036) ;  /* 0x000005d000017945 */ /* 0x000fe20003800200 */
[----:B------:R-:W-:Y:S01]  /*11b00*/  ISETP.NE.AND P1, PT, R178, 0x1, PT ;  /* 0x00000001b200780c */ /* 0x000fe20003f25270 */
[----:B------:R-:W-:Y:S02]  /*11b10*/  HFMA2 R188, -RZ, RZ, 0, 1.1920928955078125e-07 ;  /* 0x00000002ffbc7431 */ /* 0x000fe400000001ff */
[----:B------:R-:W-:Y:S01]  /*11b20*/  FFMA.FTZ R174, R189, R4, 1.1641532182693481445e-10 ;  /* 0x2f000000bdae7423 */ /* 0x000fe20000010004 */
[----:B------:R-:W-:-:S04]  /*11b30*/  HADD2.F32 R189, -RZ, R164.H1_H1 ;  /* 0x300000a4ffbd7230 */ /* 0x000fc80000004100 */
[----:B------:R-:W-:Y:S01]  /*11b40*/  FSETP.LE.FTZ.AND P0, PT, R174, R5, PT ;  /* 0x00000005ae00720b */ /* 0x000fe20003f13000 */
[----:B------:R-:W-:Y:S01]  /*11b50*/  FMUL.FTZ R189, R189, R0 ;  /* 0x00000000bdbd7220 */ /* 0x000fe20000410000 */
[----:B------:R-:W-:-:S03]  /*11b60*/  IMAD.MOV.U32 R174, RZ, RZ, R176 ;  /* 0x000000ffffae7224 */ /* 0x000fc600078e00b0 */
[----:B------:R-:W-:Y:S01]  /*11b70*/  FMUL.FTZ R164, R189, R6 ;  /* 0x00000006bda47220 */ /* 0x000fe20000410000 */
        /* <DEDUP_REMOVED lines=9> */
.L_x_33038:
        /* <DEDUP_REMOVED lines=13> */
.L_x_33040:
[----:B------:R-:W-:Y:S05]  /*11ce0*/  BSYNC.RECONVERGENT B2 ;  /* 0x0000000000027941 */ /* 0x000fea0003800200 */
.L_x_33039:
        /* <DEDUP_REMOVED lines=61> */
.L_x_33037:
[----:B------:R-:W-:Y:S05]  /*120c0*/  BSYNC.RECONVERGENT B1 ;  /* 0x0000000000017941 */ /* 0x000fea0003800200 */
.L_x_33036:
[----:B------:R-:W-:Y:S01]  /*120d0*/  ISETP.NE.AND P2, PT, R188, 0x1, PT ;  /* 0x00000001bc00780c */ /* 0x000fe20003f45270 */
[----:B------:R-:W-:Y:S01]  /*120e0*/  HADD2.F32 R191, -RZ, R165.H0_H0 ;  /* 0x200000a5ffbf7230 */ /* 0x000fe20000004100 */
[----:B------:R-:W-:Y:S01]  /*120f0*/  I2FP.F32.U32 R189, R174 ;  /* 0x000000ae00bd7245 */ /* 0x000fe20000201000 */
[----:B------:R-:W-:Y:S01]  /*12100*/  BSSY.RECONVERGENT B1, `(.L_x_33041) ;  /* 0x000005b000017945 */ /* 0x000fe20003800200 */
[----:B------:R-:W-:Y:S01]  /*12110*/  IMAD.MOV.U32 R190, RZ, RZ, 0x2 ;  /* 0x00000002ffbe7424 */ /* 0x000fe200078e00ff */
[----:B------:R-:W-:Y:S01]  /*12120*/  MOV R178, R176 ;  /* 0x000000b000b27202 */ /* 0x000fe20000000f00 */
[----:B------:R-:W-:Y:S01]  /*12130*/  FMUL.FTZ R191, R191, R0 ;  /* 0x00000000bfbf7220 */ /* 0x000fe20000410000 */
        /* <DEDUP_REMOVED lines=12> */
.L_x_33043:
        /* <DEDUP_REMOVED lines=13> */
.L_x_33045:
[----:B------:R-:W-:Y:S05]  /*122d0*/  BSYNC.RECONVERGENT B2 ;  /* 0x0000000000027941 */ /* 0x000fea0003800200 */
.L_x_33044:
        /* <DEDUP_REMOVED lines=61> */
.L_x_33042:
[----:B------:R-:W-:Y:S05]  /*126b0*/  BSYNC.RECONVERGENT B1 ;  /* 0x0000000000017941 */ /* 0x000fea0003800200 */
.L_x_33041:
        /* <DEDUP_REMOVED lines=19> */
.L_x_33048:
        /* <DEDUP_REMOVED lines=13> */
.L_x_33050:
[----:B------:R-:W-:Y:S05]  /*128c0*/  BSYNC.RECONVERGENT B2 ;  /* 0x0000000000027941 */ /* 0x000fea0003800200 */
.L_x_33049:
        /* <DEDUP_REMOVED lines=61> */
.L_x_33047:
[----:B------:R-:W-:Y:S05]  /*12ca0*/  BSYNC.RECONVERGENT B1 ;  /* 0x0000000000017941 */ /* 0x000fea0003800200 */
.L_x_33046:
        /* <DEDUP_REMOVED lines=19> */
.L_x_33053:
        /* <DEDUP_REMOVED lines=13> */
.L_x_33055:
[----:B------:R-:W-:Y:S05]  /*12eb0*/  BSYNC.RECONVERGENT B2 ;  /* 0x0000000000027941 */ /* 0x000fea0003800200 */
.L_x_33054:
        /* <DEDUP_REMOVED lines=61> */
.L_x_33052:
[----:B------:R-:W-:Y:S05]  /*13290*/  BSYNC.RECONVERGENT B1 ;  /* 0x0000000000017941 */ /* 0x000fea0003800200 */
.L_x_33051:
        /* <DEDUP_REMOVED lines=19> */
.L_x_33058:
        /* <DEDUP_REMOVED lines=13> */
.L_x_33060:
[----:B------:R-:W-:Y:S05]  /*134a0*/  BSYNC.RECONVERGENT B2 ;  /* 0x0000000000027941 */ /* 0x000fea0003800200 */
.L_x_33059:
        /* <DEDUP_REMOVED lines=61> */
.L_x_33057:
[----:B------:R-:W-:Y:S05]  /*13880*/  BSYNC.RECONVERGENT B1 ;  /* 0x0000000000017941 */ /* 0x000fea0003800200 */
.L_x_33056:
        /* <DEDUP_REMOVED lines=19> */
.L_x_33063:
        /* <DEDUP_REMOVED lines=15> */
.L_x_33065:
[----:B------:R-:W-:Y:S05]  /*13ab0*/  BSYNC.RECONVERGENT B2 ;  /* 0x0000000000027941 */ /* 0x000fea0003800200 */
.L_x_33064:
        /* <DEDUP_REMOVED lines=61> */
.L_x_33062:
[----:B------:R-:W-:Y:S05]  /*13e90*/  BSYNC.RECONVERGENT B1 ;  /* 0x0000000000017941 */ /* 0x000fea0003800200 */
.L_x_33061:
        /* <DEDUP_REMOVED lines=16> */
.L_x_33025:
        /* <DEDUP_REMOVED lines=22> */
.L_x_32983:
[----:B------:R-:W-:Y:S05]  /*14100*/  BSYNC.RECONVERGENT B0 ;  /* 0x0000000000007941 */ /* 0x000fea0003800200 */
.L_x_32982:
        /* <DEDUP_REMOVED lines=31> */
.L_x_33071:
        /* <DEDUP_REMOVED lines=13> */
.L_x_33073:
[----:B------:R-:W-:Y:S05]  /*143d0*/  BSYNC.RECONVERGENT B2 ;  /* 0x0000000000027941 */ /* 0x000fea0003800200 */
.L_x_33072:
        /* <DEDUP_REMOVED lines=61> */
.L_x_33070:
[----:B------:R-:W-:Y:S05]  /*147b0*/  BSYNC.RECONVERGENT B1 ;  /* 0x0000000000017941 */ /* 0x000fea0003800200 */
.L_x_33069:
        /* <DEDUP_REMOVED lines=27> */
.L_x_33076:
        /* <DEDUP_REMOVED lines=13> */
.L_x_33078:
[----:B------:R-:W-:Y:S05]  /*14a40*/  BSYNC.RECONVERGENT B2 ;  /* 0x0000000000027941 */ /* 0x000fea0003800200 */
.L_x_33077:
        /* <DEDUP_REMOVED lines=61> */
.L_x_33075:
[----:B------:R-:W-:Y:S05]  /*14e20*/  BSYNC.RECONVERGENT B1 ;  /* 0x0000000000017941 */ /* 0x000fea0003800200 */
.L_x_33074:
        /* <DEDUP_REMOVED lines=22> */
.L_x_33081:
        /* <DEDUP_REMOVED lines=13> */
.L_x_33083:
[----:B------:R-:W-:Y:S05]  /*15060*/  BSYNC.RECONVERGENT B2 ;  /* 0x0000000000027941 */ /* 0x000fea0003800200 */
.L_x_33082:
        /* <DEDUP_REMOVED lines=61> */
.L_x_33080:
[----:B------:R-:W-:Y:S05]  /*15440*/  BSYNC.RECONVERGENT B1 ;  /* 0x0000000000017941 */ /* 0x000fea0003800200 */
.L_x_33079:
        /* <DEDUP_REMOVED lines=22> */
.L_x_33086:
        /* <DEDUP_REMOVED lines=13> */
.L_x_33088:
[----:B------:R-:W-:Y:S05]  /*15680*/  BSYNC.RECONVERGENT B2 ;  /* 0x0000000000027941 */ /* 0x000fea0003800200 */
.L_x_33087:
        /* <DEDUP_REMOVED lines=61> */
.L_x_33085:
[----:B------:R-:W-:Y:S05]  /*15a60*/  BSYNC.RECONVERGENT B1 ;  /* 0x0000000000017941 */ /* 0x000fea0003800200 */
.L_x_33084:
        /* <DEDUP_REMOVED lines=22> */
.L_x_33091:
        /* <DEDUP_REMOVED lines=13> */
.L_x_33093:
[----:B------:R-:W-:Y:S05]  /*15ca0*/  BSYNC.RECONVERGENT B2 ;  /* 0x0000000000027941 */ /* 0x000fea0003800200 */
.L_x_33092:
        /* <DEDUP_REMOVED lines=61> */
.L_x_33090:
[----:B------:R-:W-:Y:S05]  /*16080*/  BSYNC.RECONVERGENT B1 ;  /* 0x0000000000017941 */ /* 0x000fea0003800200 */
.L_x_33089:
        /* <DEDUP_REMOVED lines=22> */
.L_x_33096:
        /* <DEDUP_REMOVED lines=13> */
.L_x_33098:
[----:B------:R-:W-:Y:S05]  /*162c0*/  BSYNC.RECONVERGENT B2 ;  /* 0x0000000000027941 */ /* 0x000fea0003800200 */
.L_x_33097:
        /* <DEDUP_REMOVED lines=61> */
.L_x_33095:
[----:B------:R-:W-:Y:S05]  /*166a0*/  BSYNC.RECONVERGENT B1 ;  /* 0x0000000000017941 */ /* 0x000fea0003800200 */
.L_x_33094:
        /* <DEDUP_REMOVED lines=22> */
.L_x_33101:
        /* <DEDUP_REMOVED lines=13> */
.L_x_33103:
[----:B------:R-:W-:Y:S05]  /*168e0*/  BSYNC.RECONVERGENT B2 ;  /* 0x0000000000027941 */ /* 0x000fea0003800200 */
.L_x_33102:
        /* <DEDUP_REMOVED lines=61> */
.L_x_33100:
[----:B------:R-:W-:Y:S05]  /*16cc0*/  BSYNC.RECONVERGENT B1 ;  /* 0x0000000000017941 */ /* 0x000fea0003800200 */
.L_x_33099:
        /* <DEDUP_REMOVED lines=22> */
.L_x_33106:
        /* <DEDUP_REMOVED lines=15> */
.L_x_33108:
[----:B------:R-:W-:Y:S05]  /*16f20*/  BSYNC.RECONVERGENT B2 ;  /* 0x0000000000027941 */ /* 0x000fea0003800200 */
.L_x_33107:
        /* <DEDUP_REMOVED lines=61> */
.L_x_33105:
[----:B------:R-:W-:Y:S05]  /*17300*/  BSYNC.RECONVERGENT B1 ;  /* 0x0000000000017941 */ /* 0x000fea0003800200 */
.L_x_33104:
        /* <DEDUP_REMOVED lines=10> */
.L_x_33068:
        /* <DEDUP_REMOVED lines=16> */
.L_x_33112:
        /* <DEDUP_REMOVED lines=13> */
.L_x_33114:
[----:B------:R-:W-:Y:S05]  /*17580*/  BSYNC.RECONVERGENT B2 ;  /* 0x0000000000027941 */ /* 0x000fea0003800200 */
.L_x_33113:
        /* <DEDUP_REMOVED lines=60> */
.L_x_33111:
[----:B------:R-:W-:Y:S05]  /*17950*/  BSYNC.RECONVERGENT B1 ;  /* 0x0000000000017941 */ /* 0x000fea0003800200 */
.L_x_33110:
        /* <DEDUP_REMOVED lines=9> */
[----:B------:R-:W-:-:S03]  /*179f0*/  MOV R178, 0x2 ;  /* 0x0000000200b27802 */ /* 0x000fc60000000f00 */
        /* <DEDUP_REMOVED lines=14> */
.L_x_33117:
        /* <DEDUP_REMOVED lines=13> */
.L_x_33119:
[----:B------:R-:W-:Y:S05]  /*17bb0*/  BSYNC.RECONVERGENT B2 ;  /* 0x0000000000027941 */ /* 0x000fea0003800200 */
.L_x_33118:
        /* <DEDUP_REMOVED lines=61> */
.L_x_33116:
[----:B------:R-:W-:Y:S05]  /*17f90*/  BSYNC.RECONVERGENT B1 ;  /* 0x0000000000017941 */ /* 0x000fea0003800200 */
.L_x_33115:
[----:B------:R-:W-:Y:S01]  /*17fa0*/  ISETP.NE.AND P1, PT, R178, 0x1, PT ;  /* 0x00000001b200780c */ /* 0x000fe20003f25270 */
[----:B------:R-:W-:Y:S01]  /*17fb0*/  HADD2.F32 R191, -RZ, R160.H1_H1 ;  /* 0x300000a0ffbf7230 */ /* 0x000fe20000004100 */
        /* <DEDUP_REMOVED lines=17> */
.L_x_33122:
        /* <DEDUP_REMOVED lines=13> */
.L_x_33124:
[----:B------:R-:W-:Y:S05]  /*181a0*/  BSYNC.RECONVERGENT B2 ;  /* 0x0000000000027941 */ /* 0x000fea0003800200 */
.L_x_33123:
        /* <DEDUP_REMOVED lines=61> */
.L_x_33121:
[----:B------:R-:W-:Y:S05]  /*18580*/  BSYNC.RECONVERGENT B1 ;  /* 0x0000000000017941 */ /* 0x000fea0003800200 */
.L_x_33120:
[----:B------:R-:W-:Y:S01]  /*18590*/  ISETP.NE.AND P2, PT, R190, 0x1, PT ;  /* 0x00000001be00780c */ /* 0x000fe20003f45270 */
[----:B------:R-:W-:Y:S01]  /*185a0*/  HADD2.F32 R191, -RZ, R161.H0_H0 ;  /* 0x200000a1ffbf7230 */ /* 0x000fe20000004100 */
        /* <DEDUP_REMOVED lines=17> */
.L_x_33127:
        /* <DEDUP_REMOVED lines=13> */
.L_x_33129:
[----:B------:R-:W-:Y:S05]  /*18790*/  BSYNC.RECONVERGENT B2 ;  /* 0x0000000000027941 */ /* 0x000fea0003800200 */
.L_x_33128:
        /* <DEDUP_REMOVED lines=61> */
.L_x_33126:
[----:B------:R-:W-:Y:S05]  /*18b70*/  BSYNC.RECONVERGENT B1 ;  /* 0x0000000000017941 */ /* 0x000fea0003800200 */
.L_x_33125:
        /* <DEDUP_REMOVED lines=19> */
.L_x_33132:
        /* <DEDUP_REMOVED lines=13> */
.L_x_33134:
[----:B------:R-:W-:Y:S05]  /*18d80*/  BSYNC.RECONVERGENT B2 ;  /* 0x0000000000027941 */ /* 0x000fea0003800200 */
.L_x_33133:
        /* <DEDUP_REMOVED lines=61> */
.L_x_33131:
[----:B------:R-:W-:Y:S05]  /*19160*/  BSYNC.RECONVERGENT B1 ;  /* 0x0000000000017941 */ /* 0x000fea0003800200 */
.L_x_33130:
[----:B------:R-:W-:Y:S01]  /*19170*/  ISETP.NE.AND P4, PT, R190, 0x1, PT ;  /* 0x00000001be00780c */ /* 0x000fe20003f85270 */
[----:B------:R-:W-:Y:S01]  /*19180*/  HADD2.F32 R191, -RZ, R162.H0_H0 ;  /* 0x200000a2ffbf7230 */ /* 0x000fe20000004100 */
        /* <DEDUP_REMOVED lines=17> */
.L_x_33137:
        /* <DEDUP_REMOVED lines=13> */
.L_x_33139:
[----:B------:R-:W-:Y:S05]  /*19370*/  BSYNC.RECONVERGENT B2 ;  /* 0x0000000000027941 */ /* 0x000fea0003800200 */
.L_x_33138:
        /* <DEDUP_REMOVED lines=61> */
.L_x_33136:
[----:B------:R-:W-:Y:S05]  /*19750*/  BSYNC.RECONVERGENT B1 ;  /* 0x0000000000017941 */ /* 0x000fea0003800200 */
.L_x_33135:
[----:B------:R-:W-:Y:S01]  /*19760*/  ISETP.NE.AND P5, PT, R193, 0x1, PT ;  /* 0x00000001c100780c */ /* 0x000fe20003fa5270 */
[----:B------:R-:W-:Y:S01]  /*19770*/  HADD2.F32 R191, -RZ, R162.H1_H1 ;  /* 0x300000a2ffbf7230 */ /* 0x000fe20000004100 */
        /* <DEDUP_REMOVED lines=17> */
.L_x_33142:
        /* <DEDUP_REMOVED lines=13> */
.L_x_33144:
[----:B------:R-:W-:Y:S05]  /*19960*/  BSYNC.RECONVERGENT B2 ;  /* 0x0000000000027941 */ /* 0x000fea0003800200 */
.L_x_33143:
        /* <DEDUP_REMOVED lines=61> */
.L_x_33141:
[----:B------:R-:W-:Y:S05]  /*19d40*/  BSYNC.RECONVERGENT B1 ;  /* 0x0000000000017941 */ /* 0x000fea0003800200 */
.L_x_33140:
        /* <DEDUP_REMOVED lines=19> */
.L_x_33147:
        /* <DEDUP_REMOVED lines=15> */
.L_x_33149:
[----:B------:R-:W-:Y:S05]  /*19f70*/  BSYNC.RECONVERGENT B2 ;  /* 0x0000000000027941 */ /* 0x000fea0003800200 */
.L_x_33148:
        /* <DEDUP_REMOVED lines=61> */
.L_x_33146:
[----:B------:R-:W-:Y:S05]  /*1a350*/  BSYNC.RECONVERGENT B1 ;  /* 0x0000000000017941 */ /* 0x000fea0003800200 */
.L_x_33145:
        /* <DEDUP_REMOVED lines=16> */
.L_x_33109:
        /* <DEDUP_REMOVED lines=22> */
.L_x_33067:
[----:B------:R-:W-:Y:S05]  /*1a5c0*/  BSYNC.RECONVERGENT B0 ;  /* 0x0000000000007941 */ /* 0x000fea0003800200 */
.L_x_33066:
        /* <DEDUP_REMOVED lines=31> */
.L_x_33155:
        /* <DEDUP_REMOVED lines=13> */
.L_x_33157:
[----:B------:R-:W-:Y:S05]  /*1a890*/  BSYNC.RECONVERGENT B2 ;  /* 0x0000000000027941 */ /* 0x000fea0003800200 */
.L_x_33156:
        /* <DEDUP_REMOVED lines=61> */
.L_x_33154:
[----:B------:R-:W-:Y:S05]  /*1ac70*/  BSYNC.RECONVERGENT B1 ;  /* 0x0000000000017941 */ /* 0x000fea0003800200 */
.L_x_33153:
        /* <DEDUP_REMOVED lines=27> */
.L_x_33160:
        /* <DEDUP_REMOVED lines=13> */
.L_x_33162:
[----:B------:R-:W-:Y:S05]  /*1af00*/  BSYNC.RECONVERGENT B2 ;  /* 0x0000000000027941 */ /* 0x000fea0003800200 */
.L_x_33161:
        /* <DEDUP_REMOVED lines=61> */
.L_x_33159:
[----:B------:R-:W-:Y:S05]  /*1b2e0*/  BSYNC.RECONVERGENT B1 ;  /* 0x0000000000017941 */ /* 0x000fea0003800200 */
.L_x_33158:
        /* <DEDUP_REMOVED lines=22> */
.L_x_33165:
        /* <DEDUP_REMOVED lines=13> */
.L_x_33167:
[----:B------:R-:W-:Y:S05]  /*1b520*/  BSYNC.RECONVERGENT B2 ;  /* 0x0000000000027941 */ /* 0x000fea0003800200 */
.L_x_33166:
        /* <DEDUP_REMOVED lines=61> */
.L_x_33164:
[----:B------:R-:W-:Y:S05]  /*1b900*/  BSYNC.RECONVERGENT B1 ;  /* 0x0000000000017941 */ /* 0x000fea0003800200 */
.L_x_33163:
        /* <DEDUP_REMOVED lines=22> */
.L_x_33170:
        /* <DEDUP_REMOVED lines=13> */
.L_x_33172:
[----:B------:R-:W-:Y:S05]  /*1bb40*/  BSYNC.RECONVERGENT B2 ;  /* 0x0000000000027941 */ /* 0x000fea0003800200 */
.L_x_33171:
        /* <DEDUP_REMOVED lines=61> */
.L_x_33169:
[----:B------:R-:W-:Y:S05]  /*1bf20*/  BSYNC.RECONVERGENT B1 ;  /* 0x0000000000017941 */ /* 0x000fea0003800200 */
.L_x_33168:
        /* <DEDUP_REMOVED lines=22> */
.L_x_33175:
        /* <DEDUP_REMOVED lines=13> */
.L_x_33177:
[----:B------:R-:W-:Y:S05]  /*1c160*/  BSYNC.RECONVERGENT B2 ;  /* 0x0000000000027941 */ /* 0x000fea0003800200 */
.L_x_33176:
        /* <DEDUP_REMOVED lines=61> */
.L_x_33174:
[----:B------:R-:W-:Y:S05]  /*1c540*/  BSYNC.RECONVERGENT B1 ;  /* 0x0000000000017941 */ /* 0x000fea0003800200 */
.L_x_33173:
        /* <DEDUP_REMOVED lines=22> */
.L_x_33180:
        /* <DEDUP_REMOVED lines=13> */
.L_x_33182:
[----:B------:R-:W-:Y:S05]  /*1c780*/  BSYNC.RECONVERGENT B2 ;  /* 0x0000000000027941 */ /* 0x000fea0003800200 */
.L_x_33181:
        /* <DEDUP_REMOVED lines=61> */
.L_x_33179:
[----:B------:R-:W-:Y:S05]  /*1cb60*/  BSYNC.RECONVERGENT B1 ;  /* 0x0000000000017941 */ /* 0x000fea0003800200 */
.L_x_33178:
        /* <DEDUP_REMOVED lines=22> */
.L_x_33185:
        /* <DEDUP_REMOVED lines=13> */
.L_x_33187:
[----:B------:R-:W-:Y:S05]  /*1cda0*/  BSYNC.RECONVERGENT B2 ;  /* 0x0000000000027941 */ /* 0x000fea0003800200 */
.L_x_33186:
        /* <DEDUP_REMOVED lines=61> */
.L_x_33184:
[----:B------:R-:W-:Y:S05]  /*1d180*/  BSYNC.RECONVERGENT B1 ;  /* 0x0000000000017941 */ /* 0x000fea0003800200 */
.L_x_33183:
        /* <DEDUP_REMOVED lines=22> */
.L_x_33190:
        /* <DEDUP_REMOVED lines=15> */
.L_x_33192:
[----:B------:R-:W-:Y:S05]  /*1d3e0*/  BSYNC.RECONVERGENT B2 ;  /* 0x0000000000027941 */ /* 0x000fea0003800200 */
.L_x_33191:
        /* <DEDUP_REMOVED lines=61> */
.L_x_33189:
[----:B------:R-:W-:Y:S05]  /*1d7c0*/  BSYNC.RECONVERGENT B1 ;  /* 0x0000000000017941 */ /* 0x000fea0003800200 */
.L_x_33188:
        /* <DEDUP_REMOVED lines=10> */
.L_x_33152:
        /* <DEDUP_REMOVED lines=16> */
.L_x_33196:
        /* <DEDUP_REMOVED lines=13> */
.L_x_33198:
[----:B------:R-:W-:Y:S05]  /*1da40*/  BSYNC.RECONVERGENT B2 ;  /* 0x0000000000027941 */ /* 0x000fea0003800200 */
.L_x_33197:
        /* <DEDUP_REMOVED lines=60> */
.L_x_33195:
[----:B------:R-:W-:Y:S05]  /*1de10*/  BSYNC.RECONVERGENT B1 ;  /* 0x0000000000017941 */ /* 0x000fea0003800200 */
.L_x_33194:
[----:B------:R-:W0:Y:S01]  /*1de20*/  LDC R137, c[0x0][0x404] ;  /* 0x00010100ff897b82 */ /* 0x000e220000000800 */
[----:B------:R-:W-:Y:S01]  /*1de30*/  I2FP.F32.U32 R139, R136 ;  /* 0x00000088008b7245 */ /* 0x000fe20000201000 */
[----:B------:R-:W-:Y:S01]  /*1de40*/  HFMA2 R136, -RZ, RZ, 0.1171875, 0 ;  /* 0x2f800000ff887431 */ /* 0x000fe200000001ff */
[----:B------:R-:W-:Y:S01]  /*1de50*/  LOP3.LUT R186, R186, 0xfffffffd, RZ, 0xc0, !PT ;  /* 0xfffffffdbaba7812 */ /* 0x000fe200078ec0ff */
[----:B-----5:R-:W-:Y:S01]  /*1de60*/  HADD2.F32 R189, -RZ, R140.H0_H0 ;  /* 0x2000008cffbd7230 */ /* 0x020fe20000004100 */
[----:B------:R-:W-:Y:S01]  /*1de70*/  BSSY.RECONVERGENT B1, `(.L_x_33199) ;  /* 0x000005e000017945 */ /* 0x000fe20003800200 */
[----:B------:R-:W-:Y:S02]  /*1de80*/  IMAD.MOV.U32 R190, RZ, RZ, 0x2 ;  /* 0x00000002ffbe7424 */ /* 0x000fe400078e00ff */
[----:B------:R-:W1:Y:S01]  /*1de90*/  LDC R138, c[0x0][0x408] ;  /* 0x00010200ff8a7b82 */ /* 0x000e620000000800 */
[----:B------:R-:W-:Y:S01]  /*1dea0*/  FFMA.FTZ R174, R139, R136, 1.1641532182693481445e-10 ;  /* 0x2f0000008bae7423 */ /* 0x000fe20000010088 */
[----:B------:R-:W-:-:S04]  /*1deb0*/  FMUL.FTZ R139, R189, R0 ;  /* 0x00000000bd8b7220 */ /* 0x000fc80000410000 */
[----:B0-----:R-:W-:Y:S02]  /*1dec0*/  FSETP.LE.FTZ.AND P0, PT, R174, R137, PT ;  /* 0x00000089ae00720b */ /* 0x001fe40003f13000 */
[----:B------:R-:W-:Y:S01]  /*1ded0*/  MOV R174, R176 ;  /* 0x000000b000ae7202 */ /* 0x000fe20000000f00 */
[----:B-1----:R-:W-:-:S10]  /*1dee0*/  FMUL.FTZ R139, R139, R138 ;  /* 0x0000008a8b8b7220 */ /* 0x002fd40000410000 */
        /* <DEDUP_REMOVED lines=11> */
.L_x_33201:
        /* <DEDUP_REMOVED lines=13> */
.L_x_33203:
[----:B------:R-:W-:Y:S05]  /*1e070*/  BSYNC.RECONVERGENT B2 ;  /* 0x0000000000027941 */ /* 0x000fea0003800200 */
.L_x_33202:
        /* <DEDUP_REMOVED lines=61> */
.L_x_33200:
[----:B------:R-:W-:Y:S05]  /*1e450*/  BSYNC.RECONVERGENT B1 ;  /* 0x0000000000017941 */ /* 0x000fea0003800200 */
.L_x_33199:
        /* <DEDUP_REMOVED lines=19> */
.L_x_33206:
        /* <DEDUP_REMOVED lines=13> */
.L_x_33208:
[----:B------:R-:W-:Y:S05]  /*1e660*/  BSYNC.RECONVERGENT B2 ;  /* 0x0000000000027941 */ /* 0x000fea0003800200 */
.L_x_33207:
        /* <DEDUP_REMOVED lines=61> */
.L_x_33205:
[----:B------:R-:W-:Y:S05]  /*1ea40*/  BSYNC.RECONVERGENT B1 ;  /* 0x0000000000017941 */ /* 0x000fea0003800200 */
.L_x_33204:
        /* <DEDUP_REMOVED lines=19> */
.L_x_33211:
        /* <DEDUP_REMOVED lines=13> */
.L_x_33213:
[----:B------:R-:W-:Y:S05]  /*1ec50*/  BSYNC.RECONVERGENT B2 ;  /* 0x0000000000027941 */ /* 0x000fea0003800200 */
.L_x_33212:
        /* <DEDUP_REMOVED lines=61> */
.L_x_33210:
[----:B------:R-:W-:Y:S05]  /*1f030*/  BSYNC.RECONVERGENT B1 ;  /* 0x0000000000017941 */ /* 0x000fea0003800200 */
.L_x_33209:
        /* <DEDUP_REMOVED lines=19> */
.L_x_33216:
        /* <DEDUP_REMOVED lines=13> */
.L_x_33218:
[----:B------:R-:W-:Y:S05]  /*1f240*/  BSYNC.RECONVERGENT B2 ;  /* 0x0000000000027941 */ /* 0x000fea0003800200 */
.L_x_33217:
        /* <DEDUP_REMOVED lines=61> */
.L_x_33215:
[----:B------:R-:W-:Y:S05]  /*1f620*/  BSYNC.RECONVERGENT B1 ;  /* 0x0000000000017941 */ /* 0x000fea0003800200 */
.L_x_33214:
        /* <DEDUP_REMOVED lines=19> */
.L_x_33221:
        /* <DEDUP_REMOVED lines=13> */
.L_x_33223:
[----:B------:R-:W-:Y:S05]  /*1f830*/  BSYNC.RECONVERGENT B2 ;  /* 0x0000000000027941 */ /* 0x000fea0003800200 */
.L_x_33222:
        /* <DEDUP_REMOVED lines=61> */
.L_x_33220:
[----:B------:R-:W-:Y:S05]  /*1fc10*/  BSYNC.RECONVERGENT B1 ;  /* 0x0000000000017941 */ /* 0x000fea0003800200 */
.L_x_33219:
        /* <DEDUP_REMOVED lines=19> */
.L_x_33226:
        /* <DEDUP_REMOVED lines=13> */
.L_x_33228:
[----:B------:R-:W-:Y:S05]  /*1fe20*/  BSYNC.RECONVERGENT B2 ;  /* 0x0000000000027941 */ /* 0x000fea0003800200 */
.L_x_33227:
        /* <DEDUP_REMOVED lines=61> */
.L_x_33225:
[----:B------:R-:W-:Y:S05]  /*20200*/  BSYNC.RECONVERGENT B1 ;  /* 0x0000000000017941 */ /* 0x000fea0003800200 */
.L_x_33224:
        /* <DEDUP_REMOVED lines=19> */
.L_x_33231:
        /* <DEDUP_REMOVED lines=15> */
.L_x_33233:
[----:B------:R-:W-:Y:S05]  /*20430*/  BSYNC.RECONVERGENT B2 ;  /* 0x0000000000027941 */ /* 0x000fea0003800200 */
.L_x_33232:
        /* <DEDUP_REMOVED lines=61> */
.L_x_33230:
[----:B------:R-:W-:Y:S05]  /*20810*/  BSYNC.RECONVERGENT B1 ;  /* 0x0000000000017941 */ /* 0x000fea0003800200 */
.L_x_33229:
        /* <DEDUP_REMOVED lines=16> */
.L_x_33193:
        /* <DEDUP_REMOVED lines=22> */
.L_x_33151:
[----:B------:R-:W-:Y:S05]  /*20a80*/  BSYNC.RECONVERGENT B0 ;  /* 0x0000000000007941 */ /* 0x000fea0003800200 */
.L_x_33150:
        /* <DEDUP_REMOVED lines=31> */
.L_x_33239:
        /* <DEDUP_REMOVED lines=13> */
.L_x_33241:
[----:B------:R-:W-:Y:S05]  /*20d50*/  BSYNC.RECONVERGENT B2 ;  /* 0x0000000000027941 */ /* 0x000fea0003800200 */
.L_x_33240:
        /* <DEDUP_REMOVED lines=61> */
.L_x_33238:
[----:B------:R-:W-:Y:S05]  /*21130*/  BSYNC.RECONVERGENT B1 ;  /* 0x0000000000017941 */ /* 0x000fea0003800200 */
.L_x_33237:
[----:B------:R-:W0:Y:S01]  /*21140*/  LDC R174, c[0x0][0x408] ;  /* 0x00010200ffae7b82 */ /* 0x000e220000000800 */
[----:B------:R-:W-:Y:S01]  /*21150*/  I2FP.F32.U32 R178, R195 ;  /* 0x000000c300b27245 */ /* 0x000fe20000201000 */
[----:B------:R-:W-:Y:S02]  /*21160*/  HFMA2 R195, -RZ, RZ, 0.1171875, 0 ;  /* 0x2f800000ffc37431 */ /* 0x000fe400000001ff */
[----:B-----5:R-:W-:Y:S01]  /*21170*/  HADD2.F32 R197, -RZ, R148.H0_H0 ;  /* 0x20000094ffc57230 */ /* 0x020fe20000004100 */
[----:B------:R-:W-:Y:S01]  /*21180*/  LOP3.LUT R186, R186, 0xfffffffd, RZ, 0xc0, !PT ;  /* 0xfffffffdbaba7812 */ /* 0x000fe200078ec0ff */
[----:B------:R-:W-:Y:S01]  /*21190*/  BSSY.RECONVERGENT B1, `(.L_x_33242) ;  /* 0x0000061000017945 */ /* 0x000fe20003800200 */
        /* <DEDUP_REMOVED lines=21> */
.L_x_33244:
        /* <DEDUP_REMOVED lines=13> */
.L_x_33246:
[----:B------:R-:W-:Y:S05]  /*213c0*/  BSYNC.RECONVERGENT B2 ;  /* 0x0000000000027941 */ /* 0x000fea0003800200 */
.L_x_33245:
        /* <DEDUP_REMOVED lines=61> */
.L_x_33243:
[----:B------:R-:W-:Y:S05]  /*217a0*/  BSYNC.RECONVERGENT B1 ;  /* 0x0000000000017941 */ /* 0x000fea0003800200 */
.L_x_33242:
        /* <DEDUP_REMOVED lines=22> */
.L_x_33249:
        /* <DEDUP_REMOVED lines=13> */
.L_x_33251:
[----:B------:R-:W-:Y:S05]  /*219e0*/  BSYNC.RECONVERGENT B2 ;  /* 0x0000000000027941 */ /* 0x000fea0003800200 */
.L_x_33250:
        /* <DEDUP_REMOVED lines=61> */
.L_x_33248:
[----:B------:R-:W-:Y:S05]  /*21dc0*/  BSYNC.RECONVERGENT B1 ;  /* 0x0000000000017941 */ /* 0x000fea0003800200 */
.L_x_33247:
        /* <DEDUP_REMOVED lines=22> */
.L_x_33254:
        /* <DEDUP_REMOVED lines=13> */
.L_x_33256:
[----:B------:R-:W-:Y:S05]  /*22000*/  BSYNC.RECONVERGENT B2 ;  /* 0x0000000000027941 */ /* 0x000fea0003800200 */
.L_x_33255:
        /* <DEDUP_REMOVED lines=61> */
.L_x_33253:
[----:B------:R-:W-:Y:S05]  /*223e0*/  BSYNC.RECONVERGENT B1 ;  /* 0x0000000000017941 */ /* 0x000fea0003800200 */
.L_x_33252:
        /* <DEDUP_REMOVED lines=22> */
.L_x_33259:
        /* <DEDUP_REMOVED lines=13> */
.L_x_33261:
[----:B------:R-:W-:Y:S05]  /*22620*/  BSYNC.RECONVERGENT B2 ;  /* 0x0000000000027941 */ /* 0x000fea0003800200 */
.L_x_33260:
        /* <DEDUP_REMOVED lines=61> */
.L_x_33258:
[----:B------:R-:W-:Y:S05]  /*22a00*/  BSYNC.RECONVERGENT B1 ;  /* 0x0000000000017941 */ /* 0x000fea0003800200 */
.L_x_33257:
        /* <DEDUP_REMOVED lines=22> */
.L_x_33264:
        /* <DEDUP_REMOVED lines=13> */
.L_x_33266:
[----:B------:R-:W-:Y:S05]  /*22c40*/  BSYNC.RECONVERGENT B2 ;  /* 0x0000000000027941 */ /* 0x000fea0003800200 */
.L_x_33265:
        /* <DEDUP_REMOVED lines=61> */
.L_x_33263:
[----:B------:R-:W-:Y:S05]  /*23020*/  BSYNC.RECONVERGENT B1 ;  /* 0x0000000000017941 */ /* 0x000fea0003800200 */
.L_x_33262:
        /* <DEDUP_REMOVED lines=22> */
.L_x_33269:
        /* <DEDUP_REMOVED lines=13> */
.L_x_33271:
[----:B------:R-:W-:Y:S05]  /*23260*/  BSYNC.RECONVERGENT B2 ;  /* 0x0000000000027941 */ /* 0x000fea0003800200 */
.L_x_33270:
        /* <DEDUP_REMOVED lines=61> */
.L_x_33268:
[----:B------:R-:W-:Y:S05]  /*23640*/  BSYNC.RECONVERGENT B1 ;  /* 0x0000000000017941 */ /* 0x000fea0003800200 */
.L_x_33267:
        /* <DEDUP_REMOVED lines=22> */
.L_x_33274:
        /* <DEDUP_REMOVED lines=15> */
.L_x_33276:
[----:B------:R-:W-:Y:S05]  /*238a0*/  BSYNC.RECONVERGENT B2 ;  /* 0x0000000000027941 */ /* 0x000fea0003800200 */
.L_x_33275:
        /* <DEDUP_REMOVED lines=61> */
.L_x_33273:
[----:B------:R-:W-:Y:S05]  /*23c80*/  BSYNC.RECONVERGENT B1 ;  /* 0x0000000000017941 */ /* 0x000fea0003800200 */
.L_x_33272:
        /* <DEDUP_REMOVED lines=10> */
.L_x_33236:
        /* <DEDUP_REMOVED lines=16> */
.L_x_33280:
        /* <DEDUP_REMOVED lines=13> */
.L_x_33282:
[----:B------:R-:W-:Y:S05]  /*23f00*/  BSYNC.RECONVERGENT B2 ;  /* 0x0000000000027941 */ /* 0x000fea0003800200 */
.L_x_33281:
        /* <DEDUP_REMOVED lines=60> */
.L_x_33279:
[----:B------:R-:W-:Y:S05]  /*242d0*/  BSYNC.RECONVERGENT B1 ;  /* 0x0000000000017941 */ /* 0x000fea0003800200 */
.L_x_33278:
        /* <DEDUP_REMOVED lines=10> */
[----:B------:R-:W-:Y:S01]  /*24380*/  MOV R190, 0x2 ;  /* 0x0000000200be7802 */ /* 0x000fe20000000f00 */
[----:B------:R-:W-:Y:S01]  /*24390*/  IMAD.MOV.U32 R174, RZ, RZ, R176 ;  /* 0x000000ffffae7224 */ /* 0x000fe200078e00b0 */
        /* <DEDUP_REMOVED lines=12> */
.L_x_33285:
        /* <DEDUP_REMOVED lines=13> */
.L_x_33287:
[----:B------:R-:W-:Y:S05]  /*24530*/  BSYNC.RECONVERGENT B2 ;  /* 0x0000000000027941 */ /* 0x000fea0003800200 */
.L_x_33286:
        /* <DEDUP_REMOVED lines=61> */
.L_x_33284:
[----:B------:R-:W-:Y:S05]  /*24910*/  BSYNC.RECONVERGENT B1 ;  /* 0x0000000000017941 */ /* 0x000fea0003800200 */
.L_x_33283:
        /* <DEDUP_REMOVED lines=19> */
.L_x_33290:
        /* <DEDUP_REMOVED lines=13> */
.L_x_33292:
[----:B------:R-:W-:Y:S05]  /*24b20*/  BSYNC.RECONVERGENT B2 ;  /* 0x0000000000027941 */ /* 0x000fea0003800200 */
.L_x_33291:
        /* <DEDUP_REMOVED lines=61> */
.L_x_33289:
[----:B------:R-:W-:Y:S05]  /*24f00*/  BSYNC.RECONVERGENT B1 ;  /* 0x0000000000017941 */ /* 0x000fea0003800200 */
.L_x_33288:
        /* <DEDUP_REMOVED lines=19> */
.L_x_33295:
        /* <DEDUP_REMOVED lines=13> */
.L_x_33297:
[----:B------:R-:W-:Y:S05]  /*25110*/  BSYNC.RECONVERGENT B2 ;  /* 0x0000000000027941 */ /* 0x000fea0003800200 */
.L_x_33296:
        /* <DEDUP_REMOVED lines=61> */
.L_x_33294:
[----:B------:R-:W-:Y:S05]  /*254f0*/  BSYNC.RECONVERGENT B1 ;  /* 0x0000000000017941 */ /* 0x000fea0003800200 */
.L_x_33293:
        /* <DEDUP_REMOVED lines=19> */
.L_x_33300:
        /* <DEDUP_REMOVED lines=13> */
.L_x_33302:
[----:B------:R-:W-:Y:S05]  /*25700*/  BSYNC.RECONVERGENT B2 ;  /* 0x0000000000027941 */ /* 0x000fea0003800200 */
.L_x_33301:
        /* <DEDUP_REMOVED lines=61> */
.L_x_33299:
[----:B------:R-:W-:Y:S05]  /*25ae0*/  BSYNC.RECONVERGENT B1 ;  /* 0x0000000000017941 */ /* 0x000fea0003800200 */
.L_x_33298:
        /* <DEDUP_REMOVED lines=19> */
.L_x_33305:
        /* <DEDUP_REMOVED lines=13> */
.L_x_33307:
[----:B------:R-:W-:Y:S05]  /*25cf0*/  BSYNC.RECONVERGENT B2 ;  /* 0x0000000000027941 */ /* 0x000fea0003800200 */
.L_x_33306:
        /* <DEDUP_REMOVED lines=61> */
.L_x_33304:
[----:B------:R-:W-:Y:S05]  /*260d0*/  BSYNC.RECONVERGENT B1 ;  /* 0x0000000000017941 */ /* 0x000fea0003800200 */
.L_x_33303:
        /* <DEDUP_REMOVED lines=19> */
.L_x_33310:
        /* <DEDUP_REMOVED lines=13> */
.L_x_33312:
[----:B------:R-:W-:Y:S05]  /*262e0*/  BSYNC.RECONVERGENT B2 ;  /* 0x0000000000027941 */ /* 0x000fea0003800200 */
.L_x_33311:
        /* <DEDUP_REMOVED lines=61> */
.L_x_33309:
[----:B------:R-:W-:Y:S05]  /*266c0*/  BSYNC.RECONVERGENT B1 ;  /* 0x0000000000017941 */ /* 0x000fea0003800200 */
.L_x_33308:
        /* <DEDUP_REMOVED lines=19> */
.L_x_33315:
        /* <DEDUP_REMOVED lines=15> */
.L_x_33317:
[----:B------:R-:W-:Y:S05]  /*268f0*/  BSYNC.RECONVERGENT B2 ;  /* 0x0000000000027941 */ /* 0x000fea0003800200 */
.L_x_33316:
        /* <DEDUP_REMOVED lines=61> */
.L_x_33314:
[----:B------:R-:W-:Y:S05]  /*26cd0*/  BSYNC.RECONVERGENT B1 ;  /* 0x0000000000017941 */ /* 0x000fea0003800200 */
.L_x_33313:
        /* <DEDUP_REMOVED lines=16> */
.L_x_33277:
        /* <DEDUP_REMOVED lines=22> */
.L_x_33235:
[----:B------:R-:W-:Y:S05]  /*26f40*/  BSYNC.RECONVERGENT B0 ;  /* 0x0000000000007941 */ /* 0x000fea0003800200 */
.L_x_33234:
        /* <DEDUP_REMOVED lines=31> */
.L_x_33323:
        /* <DEDUP_REMOVED lines=13> */
.L_x_33325:
[----:B------:R-:W-:Y:S05]  /*27210*/  BSYNC.RECONVERGENT B2 ;  /* 0x0000000000027941 */ /* 0x000fea0003800200 */
.L_x_33324:
        /* <DEDUP_REMOVED lines=61> */
.L_x_33322:
[----:B------:R-:W-:Y:S05]  /*275f0*/  BSYNC.RECONVERGENT B1 ;  /* 0x0000000000017941 */ /* 0x000fea0003800200 */
.L_x_33321:
        /* <DEDUP_REMOVED lines=27> */
.L_x_33328:
        /* <DEDUP_REMOVED lines=13> */
.L_x_33330:
[----:B------:R-:W-:Y:S05]  /*27880*/  BSYNC.RECONVERGENT B2 ;  /* 0x0000000000027941 */ /* 0x000fea0003800200 */
.L_x_33329:
        /* <DEDUP_REMOVED lines=61> */
.L_x_33327:
[----:B------:R-:W-:Y:S05]  /*27c60*/  BSYNC.RECONVERGENT B1 ;  /* 0x0000000000017941 */ /* 0x000fea0003800200 */
.L_x_33326:
        /* <DEDUP_REMOVED lines=22> */
.L_x_33333:
        /* <DEDUP_REMOVED lines=13> */
.L_x_33335:
[----:B------:R-:W-:Y:S05]  /*27ea0*/  BSYNC.RECONVERGENT B2 ;  /* 0x0000000000027941 */ /* 0x000fea0003800200 */
.L_x_33334:
        /* <DEDUP_REMOVED lines=61> */
.L_x_33332:
[----:B------:R-:W-:Y:S05]  /*28280*/  BSYNC.RECONVERGENT B1 ;  /* 0x0000000000017941 */ /* 0x000fea0003800200 */
.L_x_33331:
        /* <DEDUP_REMOVED lines=22> */
.L_x_33338:
        /* <DEDUP_REMOVED lines=13> */
.L_x_33340:
[----:B------:R-:W-:Y:S05]  /*284c0*/  BSYNC.RECONVERGENT B2 ;  /* 0x0000000000027941 */ /* 0x000fea0003800200 */
.L_x_33339:
        /* <DEDUP_REMOVED lines=61> */
.L_x_33337:
[----:B------:R-:W-:Y:S05]  /*288a0*/  BSYNC.RECONVERGENT B1 ;  /* 0x0000000000017941 */ /* 0x000fea0003800200 */
.L_x_33336:
        /* <DEDUP_REMOVED lines=22> */
.L_x_33343:
        /* <DEDUP_REMOVED lines=13> */
.L_x_33345:
[----:B------:R-:W-:Y:S05]  /*28ae0*/  BSYNC.RECONVERGENT B2 ;  /* 0x0000000000027941 */ /* 0x000fea0003800200 */
.L_x_33344:
        /* <DEDUP_REMOVED lines=61> */
.L_x_33342:
[----:B------:R-:W-:Y:S05]  /*28ec0*/  BSYNC.RECONVERGENT B1 ;  /* 0x0000000000017941 */ /* 0x000fea0003800200 */
.L_x_33341:
        /* <DEDUP_REMOVED lines=22> */
.L_x_33348:
        /* <DEDUP_REMOVED lines=13> */
.L_x_33350:
[----:B------:R-:W-:Y:S05]  /*29100*/  BSYNC.RECONVERGENT B2 ;  /* 0x0000000000027941 */ /* 0x000fea0003800200 */
.L_x_33349:
        /* <DEDUP_REMOVED lines=61> */
.L_x_33347:
[----:B------:R-:W-:Y:S05]  /*294e0*/  BSYNC.RECONVERGENT B1 ;  /* 0x0000000000017941 */ /* 0x000fea0003800200 */
.L_x_33346:
        /* <DEDUP_REMOVED lines=22> */
.L_x_33353:
        /* <DEDUP_REMOVED lines=13> */
.L_x_33355:
[----:B------:R-:W-:Y:S05]  /*29720*/  BSYNC.RECONVERGENT B2 ;  /* 0x0000000000027941 */ /* 0x000fea0003800200 */
.L_x_33354:
        /* <DEDUP_REMOVED lines=61> */
.L_x_33352:
[----:B------:R-:W-:Y:S05]  /*29b00*/  BSYNC.RECONVERGENT B1 ;  /* 0x0000000000017941 */ /* 0x000fea0003800200 */
.L_x_33351:
        /* <DEDUP_REMOVED lines=22> */
.L_x_33358:
        /* <DEDUP_REMOVED lines=15> */
.L_x_33360:
[----:B------:R-:W-:Y:S05]  /*29d60*/  BSYNC.RECONVERGENT B2 ;  /* 0x0000000000027941 */ /* 0x000fea0003800200 */
.L_x_33359:
        /* <DEDUP_REMOVED lines=61> */
.L_x_33357:
[----:B------:R-:W-:Y:S05]  /*2a140*/  BSYNC.RECONVERGENT B1 ;  /* 0x0000000000017941 */ /* 0x000fea0003800200 */
.L_x_33356:
        /* <DEDUP_REMOVED lines=10> */
.L_x_33320:
        /* <DEDUP_REMOVED lines=16> */
.L_x_33364:
        /* <DEDUP_REMOVED lines=13> */
.L_x_33366:
[----:B------:R-:W-:Y:S05]  /*2a3c0*/  BSYNC.RECONVERGENT B2 ;  /* 0x0000000000027941 */ /* 0x000fea0003800200 */
.L_x_33365:
        /* <DEDUP_REMOVED lines=60> */
.L_x_33363:
[----:B------:R-:W-:Y:S05]  /*2a790*/  BSYNC.RECONVERGENT B1 ;  /* 0x0000000000017941 */ /* 0x000fea0003800200 */
.L_x_33362:
        /* <DEDUP_REMOVED lines=10> */
[----:B------:R-:W-:Y:S01]  /*2a840*/  MOV R174, R176 ;  /* 0x000000b000ae7202 */ /* 0x000fe20000000f00 */
        /* <DEDUP_REMOVED lines=13> */
.L_x_33369:
        /* <DEDUP_REMOVED lines=13> */
.L_x_33371:
[----:B------:R-:W-:Y:S05]  /*2a9f0*/  BSYNC.RECONVERGENT B2 ;  /* 0x0000000000027941 */ /* 0x000fea0003800200 */
.L_x_33370:
        /* <DEDUP_REMOVED lines=61> */
.L_x_33368:
[----:B------:R-:W-:Y:S05]  /*2add0*/  BSYNC.RECONVERGENT B1 ;  /* 0x0000000000017941 */ /* 0x000fea0003800200 */
.L_x_33367:
        /* <DEDUP_REMOVED lines=19> */
.L_x_33374:
        /* <DEDUP_REMOVED lines=13> */
.L_x_33376:
[----:B------:R-:W-:Y:S05]  /*2afe0*/  BSYNC.RECONVERGENT B2 ;  /* 0x0000000000027941 */ /* 0x000fea0003800200 */
.L_x_33375:
        /* <DEDUP_REMOVED lines=61> */
.L_x_33373:
[----:B------:R-:W-:Y:S05]  /*2b3c0*/  BSYNC.RECONVERGENT B1 ;  /* 0x0000000000017941 */ /* 0x000fea0003800200 */
.L_x_33372:
        /* <DEDUP_REMOVED lines=19> */
.L_x_33379:
        /* <DEDUP_REMOVED lines=13> */
.L_x_33381:
[----:B------:R-:W-:Y:S05]  /*2b5d0*/  BSYNC.RECONVERGENT B2 ;  /* 0x0000000000027941 */ /* 0x000fea0003800200 */
.L_x_33380:
        /* <DEDUP_REMOVED lines=61> */
.L_x_33378:
[----:B------:R-:W-:Y:S05]  /*2b9b0*/  BSYNC.RECONVERGENT B1 ;  /* 0x0000000000017941 */ /* 0x000fea0003800200 */
.L_x_33377:
        /* <DEDUP_REMOVED lines=19> */
.L_x_33384:
        /* <DEDUP_REMOVED lines=13> */
.L_x_33386:
[----:B------:R-:W-:Y:S05]  /*2bbc0*/  BSYNC.RECONVERGENT B2 ;  /* 0x0000000000027941 */ /* 0x000fea0003800200 */
.L_x_33385:
        /* <DEDUP_REMOVED lines=61> */
.L_x_33383:
[----:B------:R-:W-:Y:S05]  /*2bfa0*/  BSYNC.RECONVERGENT B1 ;  /* 0x0000000000017941 */ /* 0x000fea0003800200 */
.L_x_33382:
        /* <DEDUP_REMOVED lines=19> */
.L_x_33389:
        /* <DEDUP_REMOVED lines=13> */
.L_x_33391:
[----:B------:R-:W-:Y:S05]  /*2c1b0*/  BSYNC.RECONVERGENT B2 ;  /* 0x0000000000027941 */ /* 0x000fea0003800200 */
.L_x_33390:
        /* <DEDUP_REMOVED lines=61> */
.L_x_33388:
[----:B------:R-:W-:Y:S05]  /*2c590*/  BSYNC.RECONVERGENT B1 ;  /* 0x0000000000017941 */ /* 0x000fea0003800200 */
.L_x_33387:
        /* <DEDUP_REMOVED lines=19> */
.L_x_33394:
        /* <DEDUP_REMOVED lines=13> */
.L_x_33396:
[----:B------:R-:W-:Y:S05]  /*2c7a0*/  BSYNC.RECONVERGENT B2 ;  /* 0x0000000000027941 */ /* 0x000fea0003800200 */
.L_x_33395:
        /* <DEDUP_REMOVED lines=61> */
.L_x_33393:
[----:B------:R-:W-:Y:S05]  /*2cb80*/  BSYNC.RECONVERGENT B1 ;  /* 0x0000000000017941 */ /* 0x000fea0003800200 */
.L_x_33392:
        /* <DEDUP_REMOVED lines=19> */
.L_x_33399:
        /* <DEDUP_REMOVED lines=15> */
.L_x_33401:
[----:B------:R-:W-:Y:S05]  /*2cdb0*/  BSYNC.RECONVERGENT B2 ;  /* 0x0000000000027941 */ /* 0x000fea0003800200 */
.L_x_33400:
        /* <DEDUP_REMOVED lines=61> */
.L_x_33398:
[----:B------:R-:W-:Y:S05]  /*2d190*/  BSYNC.RECONVERGENT B1 ;  /* 0x0000000000017941 */ /* 0x000fea0003800200 */
.L_x_33397:
        /* <DEDUP_REMOVED lines=16> */
.L_x_33361:
        /* <DEDUP_REMOVED lines=21> */
.L_x_33319:
[----:B------:R-:W-:Y:S05]  /*2d3f0*/  BSYNC.RECONVERGENT B0 ;  /* 0x0000000000007941 */ /* 0x000fea0003800200 */
.L_x_33318:
        /* <DEDUP_REMOVED lines=210> */
.L_x_33403:
[----:B------:R-:W-:Y:S05]  /*2e120*/  BSYNC.RECONVERGENT B0 ;  /* 0x0000000000007941 */ /* 0x000fea0003800200 */
.L_x_33402:
        /* <DEDUP_REMOVED lines=13> */
.L_x_33405:
[----:B------:R-:W-:Y:S05]  /*2e200*/  BSYNC.RECONVERGENT B0 ;  /* 0x0000000000007941 */ /* 0x000fea0003800200 */
.L_x_33404:
        /* <DEDUP_REMOVED lines=84> */
.L_x_33407:
[----:B------:R-:W-:Y:S05]  /*2e750*/  BSYNC.RECONVERGENT B0 ;  /* 0x0000000000007941 */ /* 0x000fea0003800200 */
.L_x_33406:
        /* <DEDUP_REMOVED lines=35> */
.L_x_33409:
[----:B------:R-:W-:Y:S05]  /*2e990*/  BSYNC.RECONVERGENT B0 ;  /* 0x0000000000007941 */ /* 0x000fea0003800200 */
.L_x_33408:
        /* <DEDUP_REMOVED lines=35> */
.L_x_33411:
[----:B------:R-:W-:Y:S05]  /*2ebd0*/  BSYNC.RECONVERGENT B0 ;  /* 0x0000000000007941 */ /* 0x000fea0003800200 */
.L_x_33410:
        /* <DEDUP_REMOVED lines=35> */
.L_x_33413:
[----:B------:R-:W-:Y:S05]  /*2ee10*/  BSYNC.RECONVERGENT B0 ;  /* 0x0000000000007941 */ /* 0x000fea0003800200 */
.L_x_33412:
        /* <DEDUP_REMOVED lines=35> */
.L_x_33415:
[----:B------:R-:W-:Y:S05]  /*2f050*/  BSYNC.RECONVERGENT B0 ;  /* 0x0000000000007941 */ /* 0x000fea0003800200 */
.L_x_33414:
        /* <DEDUP_REMOVED lines=35> */
.L_x_33417:
[----:B------:R-:W-:Y:S05]  /*2f290*/  BSYNC.RECONVERGENT B0 ;  /* 0x0000000000007941 */ /* 0x000fea0003800200 */
.L_x_33416:
        /* <DEDUP_REMOVED lines=34> */
.L_x_33419:
[----:B------:R-:W-:Y:S05]  /*2f4c0*/  BSYNC.RECONVERGENT B0 ;  /* 0x0000000000007941 */ /* 0x000fea0003800200 */
.L_x_33418:
[----:B0-----:R-:W0:Y:S01]  /*2f4d0*/  LDC.64 R172, c[0x0][0x380] ;  /* 0x0000e000ffac7b82 */ /* 0x001e220000000a00 */
[----:B------:R-:W-:Y:S01]  /*2f4e0*/  UPLOP3.LUT UP1, UPT, UPT, UPT, UP1, 0x40, 0x4 ;  /* 0x000000000004789c */ /* 0x000fe20003f2e810 */
[----:B0-----:R-:W-:-:S04]  /*2f4f0*/  IADD3 R184, PT, PT, R184, R172, RZ ;  /* 0x000000acb8b87210 */ /* 0x001fc80007ffe0ff */
[----:B------:R-:W-:-:S13]  /*2f500*/  ISETP.GE.AND P0, PT, R184, R173, PT ;  /* 0x000000adb800720c */ /* 0x000fda0003f06270 */
[----:B------:R-:W-:Y:S05]  /*2f510*/  @!P0 BRA `(.L_x_33420) ;  /* 0xfffffd1c002c8947 */ /* 0x000fea000383ffff */
[----:B------:R-:W-:Y:S05]  /*2f520*/  EXIT ;  /* 0x000000000000794d */ /* 0x000fea0003800000 */
.L_x_33421:
        /* <DEDUP_REMOVED lines=13> */
.L_x_42411:


//--------------------- .text._ZN10layer_norm13ln_fwd_kernelINS_13Kernel_traitsIf6__halffS2_fjLj7168ELj1ELj1ELj4ELj16ENS_18Kernel_traits_baseILj7168EfS2_fS2_fjLj128EEEEELb1ELb0ELb0ELb1EEEvNS_9FwdParamsE --------------------------
	.section	.text._ZN10layer_norm13ln_fwd_kernelINS_13Kernel_traitsIf6__halffS2_fjLj7168ELj1ELj1ELj4ELj16ENS_18Kernel_traits_baseILj7168EfS2_fS2_fjLj128EEEEELb1ELb0ELb0ELb1EEEvNS_9FwdParamsE,"ax",@progbits
	.align	128
        .global         _ZN10layer_norm13ln_fwd_kernelINS_13Kernel_traitsIf6__halffS2_fjLj7168ELj1ELj1ELj4ELj16ENS_18Kernel_traits_baseILj7168EfS2_fS2_fjLj128EEEEELb1ELb0ELb0ELb1EEEvNS_9FwdParamsE
        .type           _ZN10layer_norm13ln_fwd_kernelINS_13Kernel_traitsIf6__halffS2_fjLj7168ELj1ELj1ELj4ELj16ENS_18Kernel_traits_baseILj7168EfS2_fS2_fjLj128EEEEELb1ELb0ELb0ELb1EEEvNS_9FwdParamsE,@function
        .size           _ZN10layer_norm13ln_fwd_kernelINS_13Kernel_traitsIf6__halffS2_fjLj7168ELj1ELj1ELj4ELj16ENS_18Kernel_traits_baseILj7168EfS2_fS2_fjLj128EEEEELb1ELb0ELb0ELb1EEEvNS_9FwdParamsE,(.L_x_42412 - _ZN10layer_norm13ln_fwd_kernelINS_13Kernel_traitsIf6__halffS2_fjLj7168ELj1ELj1ELj4ELj16ENS_18Kernel_traits_baseILj7168EfS2_fS2_fjLj128EEEEELb1ELb0ELb0ELb1EEEvNS_9FwdParamsE)
        .other          _ZN10layer_norm13ln_fwd_kernelINS_13Kernel_traitsIf6__halffS2_fjLj7168ELj1ELj1ELj4ELj16ENS_18Kernel_traits_baseILj7168EfS2_fS2_fjLj128EEEEELb1ELb0ELb0ELb1EEEvNS_9FwdParamsE,@"STO_CUDA_ENTRY STV_DEFAULT"
_ZN10layer_norm13ln_fwd_kernelINS_13Kernel_traitsIf6__halffS2_fjLj7168ELj1ELj1ELj4ELj16ENS_18Kernel_traits_baseILj7168EfS2_fS2_fjLj128EEEEELb1ELb0ELb0ELb1EEEvNS_9FwdParamsE:
.text._ZN10layer_norm13ln_fwd_kernelINS_13Kernel_traitsIf6__halffS2_fjLj7168ELj1ELj1ELj4ELj16ENS_18Kernel_traits_baseILj7168EfS2_fS2_fjLj128EEEEELb1ELb0ELb0ELb1EEEvNS_9FwdParamsE:
        /* <DEDUP_REMOVED lines=65> */
.L_x_33422:
        /* <DEDUP_REMOVED lines=44> */
.L_x_33423:
        /* <DEDUP_REMOVED lines=90> */
.L_x_33777:
        /* <DEDUP_REMOVED lines=14> */
[C---:B------:R-:W-:Y:S01]  /*0d50*/  IADD3 R199, PT, PT, R204.reuse, 0x1715609d, RZ ;  /* 0x1715609dccc77810 */ /* 0x040fe20007ffe0ff */
[C---:B------:R-:W-:Y:S01]  /*0d60*/  VIADD R198, R205.reuse, 0xa9066899 ;  /* 0xa9066899cdc67836 */ /* 0x040fe20000000000 */
[----:B------:R-:W-:Y:S01]  /*0d70*/  UISETP.NE.AND.EX UP0, UPT, UR11, URZ, UPT, UP0 ;  /* 0x000000ff0b00728c */ /* 0x000fe2000bf05300 */
[C---:B------:R-:W-:Y:S01]  /*0d80*/  VIADD R195, R205.reuse, 0x96a522ad ;  /* 0x96a522adcdc37836 */ /* 0x040fe20000000000 */
[----:B------:R-:W-:Y:S01]  /*0d90*/  IADD3 R194, PT, PT, R205, 0x32370b8f, RZ ;  /* 0x32370b8fcdc27810 */ /* 0x000fe20007ffe0ff */
[C---:B------:R-:W-:Y:S01]  /*0da0*/  VIADD R193, R204.reuse, 0x3c6ef372 ;  /* 0x3c6ef372ccc17836 */ /* 0x040fe20000000000 */
[C---:B------:R-:W-:Y:S01]  /*0db0*/  IADD3 R19, PT, PT, R204.reuse, -0x700cb87f, RZ ;  /* 0x8ff34781cc137810 */ /* 0x040fe20007ffe0ff */
[----:B------:R-:W-:-:S02]  /*0dc0*/  VIADD R192, R204, 0xdaa66d2b ;  /* 0xdaa66d2bccc07836 */ /* 0x000fc40000000000 */
[----:B------:R-:W-:Y:S02]  /*0dd0*/  VIADD R18, R205, 0xdb3d7428 ;  /* 0xdb3d7428cd127836 */ /* 0x000fe40000000000 */
[----:B------:R-:W-:Y:S02]  /*0de0*/  IMAD.MOV.U32 R17, RZ, RZ, 0x2f800000 ;  /* 0x2f800000ff117424 */ /* 0x000fe400078e00ff */
[----:B--2---:R-:W-:Y:S01]  /*0df0*/  @P0 HADD2.F32 R200, -RZ, R14.H0_H0 ;  /* 0x2000000effc80230 */ /* 0x004fe20000004100 */
[----:B------:R-:W-:Y:S06]  /*0e00*/  BRA.U !UP0, `(.L_x_33424) ;  /* 0x0000002908e07547 */ /* 0x000fec000b800000 */
[----:B------:R-:W0:Y:S02]  /*0e10*/  LDC.64 R14, c[0x0][0x3a0] ;  /* 0x0000e800ff0e7b82 */ /* 0x000e240000000a00 */
[----:B0-----:R-:W-:-:S05]  /*0e20*/  IMAD.WIDE.U32 R14, R3, 0x20, R14 ;  /* 0x00000020030e7825 */ /* 0x001fca00078e000e */
[----:B------:R0:W5:Y:S04]  /*0e30*/  LDG.E.128 R72, desc[UR8][R14.64] ;  /* 0x000000080e487981 */ /* 0x000168000c1e1d00 */
[----:B------:R0:W5:Y:S01]  /*0e40*/  LDG.E.128 R68, desc[UR8][R14.64+0x10] ;  /* 0x000010080e447981 */ /* 0x000162000c1e1d00 */
[----:B------:R-:W-:Y:S01]  /*0e50*/  ISETP.NE.AND P0, PT, R26, 0x1, PT ;  /* 0x000000011a00780c */ /* 0x000fe20003f05270 */
[----:B------:R-:W-:Y:S02]  /*0e60*/  HFMA2 R2, -RZ, RZ, 0, 1.1920928955078125e-07 ;  /* 0x00000002ff027431 */ /* 0x000fe400000001ff */
[----:B------:R-:W-:Y:S02]  /*0e70*/  IMAD.MOV.U32 R16, RZ, RZ, R6 ;  /* 0x000000ffff107224 */ /* 0x000fe400078e0006 */
[----:B------:R-:W-:-:S08]  /*0e80*/  IMAD.MOV.U32 R0, RZ, RZ, R206 ;  /* 0x000000ffff007224 */ /* 0x000fd000078e00ce */
[----:B0-----:R-:W-:Y:S05]  /*0e90*/  @!P0 BRA `(.L_x_33425) ;  /* 0x00000004003c8947 */ /* 0x001fea0003800000 */
[----:B------:R-:W-:-:S04]  /*0ea0*/  MOV R15, 0x2 ;  /* 0x00000002000f7802 */ /* 0x000fc80000000f00 */
[----:B------:R-:W-:-:S05]  /*0eb0*/  VIADDMNMX.U32 R0, R26, 0xfffffffe, R15, PT ;  /* 0xfffffffe1a007846 */ /* 0x000fca000380000f */
[----:B------:R-:W-:-:S04]  /*0ec0*/  IMAD.SHL.U32 R0, R0, 0x4, RZ ;  /* 0x0000000400007824 */ /* 0x000fc800078e00ff */
[----:B------:R-:W0:Y:S02]  /*0ed0*/  LDC R14, c[0x2][R0] ;  /* 0x00800000000e7b82 */ /* 0x000e240000000800 */
[----:B0-----:R-:W-:-:S04]  /*0ee0*/  SHF.R.S32.HI R15, RZ, 0x1f, R14 ;  /* 0x0000001fff0f7819 */ /* 0x001fc8000001140e */
.L_x_42247:
[----:B------:R-:W-:Y:S05]  /*0ef0*/  BRX R14 -0xf00                                         (*"BRANCH_TARGETS .L_x_42248,.L_x_42249,.L_x_42250"*) ;  /* 0xfffffff00e407949 */ /* 0x000fea000383ffff */
.L_x_42250:
[----:B------:R-:W-:Y:S01]  /*0f00*/  VIADD R2, R26, 0x1 ;  /* 0x000000011a027836 */ /* 0x000fe20000000000 */
[----:B------:R-:W-:Y:S01]  /*0f10*/  MOV R0, R206 ;  /* 0x000000ce00007202 */ /* 0x000fe20000000f00 */
[----:B------:R-:W-:Y:S01]  /*0f20*/  IMAD.MOV.U32 R16, RZ, RZ, R9 ;  /* 0x000000ffff107224 */ /* 0x000fe200078e0009 */
[----:B------:R-:W-:Y:S06]  /*0f30*/  BRA `(.L_x_33425) ;  /* 0x0000000400147947 */ /* 0x000fec0003800000 */
.L_x_42248:
[----:B------:R-:W-:Y:S02]  /*0f40*/  HFMA2 R2, -RZ, RZ, 0, 1.78813934326171875e-07 ;  /* 0x00000003ff027431 */ /* 0x000fe400000001ff */
[----:B------:R-:W-:Y:S02]  /*0f50*/  IMAD.MOV.U32 R0, RZ, RZ, R206 ;  /* 0x000000ffff007224 */ /* 0x000fe400078e00ce */
[----:B------:R-:W-:Y:S01]  /*0f60*/  IMAD.MOV.U32 R16, RZ, RZ, R8 ;  /* 0x000000ffff107224 */ /* 0x000fe200078e0008 */
[----:B------:R-:W-:Y:S06]  /*0f70*/  BRA `(.L_x_33425) ;  /* 0x0000000400047947 */ /* 0x000fec0003800000 */
.L_x_42249:
        /* <DEDUP_REMOVED lines=12> */
.L_x_33426:
        /* <DEDUP_REMOVED lines=53> */
.L_x_33425:
        /* <DEDUP_REMOVED lines=24> */
.L_x_33428:
        /* <DEDUP_REMOVED lines=12> */
.L_x_33429:
        /* <DEDUP_REMOVED lines=53> */
.L_x_33427:
[----:B------:R-:W-:Y:S01]  /*1920*/  I2FP.F32.U32 R2, R14 ;  /* 0x0000000e00027245 */ /* 0x000fe20000201000 */
[----:B------:R-:W-:Y:S01]  /*1930*/  HADD2.F32 R15, -RZ, R20.H1_H1 ;  /* 0x30000014ff0f7230 */ /* 0x000fe20000004100 */
[----:B------:R-:W-:Y:S01]  /*1940*/  ISETP.NE.AND P1, PT, R26, 0x1, PT ;  /* 0x000000011a00780c */ /* 0x000fe20003f25270 */
[----:B------:R-:W-:Y:S02]  /*1950*/  HFMA2 R14, -RZ, RZ, 0, 1.1920928955078125e-07 ;  /* 0x00000002ff0e7431 */ /* 0x000fe400000001ff */
[----:B------:R-:W-:Y:S02]  /*1960*/  VIADD R16, R205, 0x76cf5d0a ;  /* 0x76cf5d0acd107836 */ /* 0x000fe40000000000 */
        /* <DEDUP_REMOVED lines=17> */
.L_x_33431:
        /* <DEDUP_REMOVED lines=12> */
.L_x_33432:
        /* <DEDUP_REMOVED lines=52> */
.L_x_33430:
        /* <DEDUP_REMOVED lines=21> */
.L_x_33434:
        /* <DEDUP_REMOVED lines=12> */
.L_x_33435:
        /* <DEDUP_REMOVED lines=52> */
.L_x_33433:
[----:B------:R-:W-:Y:S01]  /*23d0*/  I2FP.F32.U32 R2, R2 ;  /* 0x0000000200027245 */ /* 0x000fe20000201000 */
[----:B------:R-:W-:Y:S01]  /*23e0*/  HADD2.F32 R21, -RZ, R21.H1_H1 ;  /* 0x30000015ff157230 */ /* 0x000fe20000004100 */
[----:B------:R-:W-:Y:S01]  /*23f0*/  ISETP.NE.AND P3, PT, R20, 0x1, PT ;  /* 0x000000011400780c */ /* 0x000fe20003f65270 */
[----:B------:R-:W-:Y:S02]  /*2400*/  VIADD R15, R205, 0x646e171e ;  /* 0x646e171ecd0f7836 */ /* 0x000fe40000000000 */
        /* <DEDUP_REMOVED lines=18> */
.L_x_33437:
        /* <DEDUP_REMOVED lines=12> */
.L_x_33438:
        /* <DEDUP_REMOVED lines=50> */
[----:B------:R-:W-:-:S07]  /*2910*/  IMAD.MOV.U32 R0, RZ, RZ, R26 ;  /* 0x000000ffff007224 */ /* 0x000fce00078e001a */
.L_x_33436:
        /* <DEDUP_REMOVED lines=21> */
.L_x_33440:
        /* <DEDUP_REMOVED lines=12> */
.L_x_33441:
        /* <DEDUP_REMOVED lines=51> */
.L_x_33439:
        /* <DEDUP_REMOVED lines=22> */
.L_x_33443:
        /* <DEDUP_REMOVED lines=12> */
.L_x_33444:
        /* <DEDUP_REMOVED lines=50> */
.L_x_33442:
        /* <DEDUP_REMOVED lines=21> */
.L_x_33446:
        /* <DEDUP_REMOVED lines=14> */
.L_x_33447:
        /* <DEDUP_REMOVED lines=50> */
.L_x_33445:
[----:B------:R-:W-:Y:S01]  /*38f0*/  I2FP.F32.U32 R2, R2 ;  /* 0x0000000200027245 */ /* 0x000fe20000201000 */
[----:B------:R-:W-:-:S04]  /*3900*/  HADD2.F32 R23, -RZ, R23.H1_H1 ;  /* 0x30000017ff177230 */ /* 0x000fc80000004100 */
        /* <DEDUP_REMOVED lines=8> */
.L_x_33424:
[----:B------:R-:W-:Y:S01]  /*3990*/  ISETP.NE.AND P0, PT, R26, 0x1, PT ;  /* 0x000000011a00780c */ /* 0x000fe20003f05270 */
[----:B------:R-:W-:Y:S02]  /*39a0*/  HFMA2 R33, -RZ, RZ, 0, 1.1920928955078125e-07 ;  /* 0x00000002ff217431 */ /* 0x000fe400000001ff */
[C---:B------:R-:W-:Y:S01]  /*39b0*/  VIADD R16, R205.reuse, 0x76cf5d0a ;  /* 0x76cf5d0acd107836 */ /* 0x040fe20000000000 */
[C---:B------:R-:W-:Y:S01]  /*39c0*/  IADD3 R15, PT, PT, R205.reuse, 0x646e171e, RZ ;  /* 0x646e171ecd0f7810 */ /* 0x040fe20007ffe0ff */
[C---:B------:R-:W-:Y:S01]  /*39d0*/  VIADD R14, R205.reuse, 0xbb67ae85 ;  /* 0xbb67ae85cd0e7836 */ /* 0x040fe20000000000 */
[C---:B------:R-:W-:Y:S01]  /*39e0*/  IADD3 R29, PT, PT, R205.reuse, -0x126145ec, RZ ;  /* 0xed9eba14cd1d7810 */ /* 0x040fe20007ffe0ff */
[----:B------:R-:W-:Y:S02]  /*39f0*/  VIADD R27, R205, 0x1fd5c5a3 ;  /* 0x1fd5c5a3cd1b7836 */ /* 0x000fe40000000000 */
[C---:B------:R-:W-:Y:S02]  /*3a00*/  VIADD R2, R204.reuse, 0xf1bbcdc8 ;  /* 0xf1bbcdc8cc027836 */ /* 0x040fe40000000000 */
[----:B------:R-:W-:-:S02]  /*3a10*/  VIADD R28, R204, 0xb54cda56 ;  /* 0xb54cda56cc1c7836 */ /* 0x000fc40000000000 */
[----:B------:R-:W-:Y:S02]  /*3a20*/  IMAD.MOV.U32 R30, RZ, RZ, R6 ;  /* 0x000000ffff1e7224 */ /* 0x000fe400078e0006 */
        /* <DEDUP_REMOVED lines=12> */
.L_x_33450:
        /* <DEDUP_REMOVED lines=12> */
.L_x_33451:
        /* <DEDUP_REMOVED lines=46> */
.L_x_33449:
[----:B------:R-:W-:Y:S01]  /*3e90*/  ISETP.NE.AND P0, PT, R33, 0x1, PT ;  /* 0x000000012100780c */ /* 0x000fe20003f05270 */
[----:B-----5:R-:W-:Y:S01]  /*3ea0*/  HADD2.F32 R31, -RZ, R20.H0_H0 ;  /* 0x20000014ff1f7230 */ /* 0x020fe20000004100 */
[----:B------:R-:W-:Y:S01]  /*3eb0*/  I2FP.F32.U32 R26, R30 ;  /* 0x0000001e001a7245 */ /* 0x000fe20000201000 */
[----:B------:R-:W-:Y:S01]  /*3ec0*/  UMOV UR4, UR6 ;  /* 0x0000000600047c82 */ /* 0x000fe20008000000 */
[----:B------:R-:W-:Y:S01]  /*3ed0*/  UMOV UR5, UR7 ;  /* 0x0000000700057c82 */ /* 0x000fe20008000000 */
[----:B------:R-:W-:Y:S02]  /*3ee0*/  IMAD.MOV.U32 R30, RZ, RZ, 0x2 ;  /* 0x00000002ff1e7424 */ /* 0x000fe400078e00ff */
[----:B------:R-:W-:Y:S01]  /*3ef0*/  FMUL.FTZ R31, R31, R200 ;  /* 0x000000c81f1f7220 */ /* 0x000fe20000410000 */
[----:B------:R-:W-:-:S03]  /*3f00*/  FFMA.FTZ R26, R26, R17, 1.1641532182693481445e-10 ;  /* 0x2f0000001a1a7423 */ /* 0x000fc60000010011 */
[----:B------:R-:W-:Y:S02]  /*3f10*/  FMUL.FTZ R72, R31, UR5 ;  /* 0x000000051f487c20 */ /* 0x000fe40008410000 */
[----:B------:R-:W-:Y:S02]  /*3f20*/  FSETP.LE.FTZ.AND P1, PT, R26, UR4, PT ;  /* 0x000000041a007c0b */ /* 0x000fe4000bf33000 */
        /* <DEDUP_REMOVED lines=11> */
.L_x_33453:
        /* <DEDUP_REMOVED lines=12> */
.L_x_33454:
        /* <DEDUP_REMOVED lines=46> */
.L_x_33452:
[----:B------:R-:W-:Y:S01]  /*4380*/  ISETP.NE.AND P1, PT, R30, 0x1, PT ;  /* 0x000000011e00780c */ /* 0x000fe20003f25270 */
[----:B------:R-:W-:Y:S01]  /*4390*/  HADD2.F32 R31, -RZ, R20.H1_H1 ;  /* 0x30000014ff1f7230 */ /* 0x000fe20000004100 */
[----:B------:R-:W-:Y:S01]  /*43a0*/  I2FP.F32.U32 R26, R26 ;  /* 0x0000001a001a7245 */ /* 0x000fe20000201000 */
[----:B------:R-:W-:-:S03]  /*43b0*/  IMAD.MOV.U32 R20, RZ, RZ, R6 ;  /* 0x000000ffff147224 */ /* 0x000fc600078e0006 */
[----:B------:R-:W-:Y:S01]  /*43c0*/  FMUL.FTZ R31, R31, R200 ;  /* 0x000000c81f1f7220 */ /* 0x000fe20000410000 */
        /* <DEDUP_REMOVED lines=13> */
.L_x_33456:
        /* <DEDUP_REMOVED lines=12> */
.L_x_33457:
        /* <DEDUP_REMOVED lines=46> */
.L_x_33455:
[----:B------:R-:W-:Y:S01]  /*4840*/  ISETP.NE.AND P2, PT, R26, 0x1, PT ;  /* 0x000000011a00780c */ /* 0x000fe20003f45270 */
[----:B------:R-:W-:Y:S01]  /*4850*/  HADD2.F32 R31, -RZ, R21.H0_H0 ;  /* 0x20000015ff1f7230 */ /* 0x000fe20000004100 */
[----:B------:R-:W-:Y:S01]  /*4860*/  I2FP.F32.U32 R20, R20 ;  /* 0x0000001400147245 */ /* 0x000fe20000201000 */
[----:B------:R-:W-:-:S03]  /*4870*/  HFMA2 R30, -RZ, RZ, 0, 1.1920928955078125e-07 ;  /* 0x00000002ff1e7431 */ /* 0x000fc600000001ff */
[----:B------:R-:W-:Y:S01]  /*4880*/  FMUL.FTZ R31, R31, R200 ;  /* 0x000000c81f1f7220 */ /* 0x000fe20000410000 */
        /* <DEDUP_REMOVED lines=13> */
.L_x_33459:
        /* <DEDUP_REMOVED lines=12> */
.L_x_33460:
        /* <DEDUP_REMOVED lines=46> */
.L_x_33458:
[----:B------:R-:W-:Y:S01]  /*4d00*/  ISETP.NE.AND P3, PT, R30, 0x1, PT ;  /* 0x000000011e00780c */ /* 0x000fe20003f65270 */
[----:B------:R-:W-:Y:S01]  /*4d10*/  HADD2.F32 R21, -RZ, R21.H1_H1 ;  /* 0x30000015ff157230 */ /* 0x000fe20000004100 */
[----:B------:R-:W-:Y:S01]  /*4d20*/  I2FP.F32.U32 R20, R20 ;  /* 0x0000001400147245 */ /* 0x000fe20000201000 */
[----:B------:R-:W-:-:S03]  /*4d30*/  IMAD.MOV.U32 R26, RZ, RZ, 0x2 ;  /* 0x00000002ff1a7424 */ /* 0x000fc600078e00ff */
[----:B------:R-:W-:Y:S01]  /*4d40*/  FMUL.FTZ R21, R21, R200 ;  /* 0x000000c815157220 */ /* 0x000fe20000410000 */
[----:B------:R-:W-:-:S03]  /*4d50*/  FFMA.FTZ R20, R20, R17, 1.1641532182693481445e-10 ;  /* 0x2f00000014147423 */ /* 0x000fc60000010011 */
[----:B------:R-:W-:Y:S02]  /*4d60*/  FMUL.FTZ R75, R21, UR5 ;  /* 0x00000005154b7c20 */ /* 0x000fe40008410000 */
        /* <DEDUP_REMOVED lines=11> */
.L_x_33462:
        /* <DEDUP_REMOVED lines=12> */
.L_x_33463:
        /* <DEDUP_REMOVED lines=46> */
.L_x_33461:
[----:B------:R-:W-:Y:S01]  /*51c0*/  ISETP.NE.AND P4, PT, R26, 0x1, PT ;  /* 0x000000011a00780c */ /* 0x000fe20003f85270 */
[----:B------:R-:W-:Y:S01]  /*51d0*/  HADD2.F32 R21, -RZ, R22.H0_H0 ;  /* 0x20000016ff157230 */ /* 0x000fe20000004100 */
[----:B------:R-:W-:Y:S01]  /*51e0*/  I2FP.F32.U32 R20, R20 ;  /* 0x0000001400147245 */ /* 0x000fe20000201000 */
[----:B------:R-:W-:-:S03]  /*51f0*/  IMAD.MOV.U32 R30, RZ, RZ, 0x2 ;  /* 0x00000002ff1e7424 */ /* 0x000fc600078e00ff */
        /* <DEDUP_REMOVED lines=14> */
.L_x_33465:
        /* <DEDUP_REMOVED lines=12> */
.L_x_33466:
        /* <DEDUP_REMOVED lines=46> */
.L_x_33464:
[----:B------:R-:W-:Y:S01]  /*5680*/  ISETP.NE.AND P5, PT, R30, 0x1, PT ;  /* 0x000000011e00780c */ /* 0x000fe20003fa5270 */
[----:B------:R-:W-:Y:S01]  /*5690*/  HADD2.F32 R21, -RZ, R22.H1_H1 ;  /* 0x30000016ff157230 */ /* 0x000fe20000004100 */
        /* <DEDUP_REMOVED lines=16> */
.L_x_33468:
        /* <DEDUP_REMOVED lines=12> */
.L_x_33469:
        /* <DEDUP_REMOVED lines=46> */
.L_x_33467:
[----:B------:R-:W-:Y:S01]  /*5b40*/  ISETP.NE.AND P6, PT, R26, 0x1, PT ;  /* 0x000000011a00780c */ /* 0x000fe20003fc5270 */
[----:B------:R-:W-:Y:S01]  /*5b50*/  HADD2.F32 R21, -RZ, R23.H0_H0 ;  /* 0x20000017ff157230 */ /* 0x000fe20000004100 */
[----:B------:R-:W-:Y:S01]  /*5b60*/  I2FP.F32.U32 R20, R20 ;  /* 0x0000001400147245 */ /* 0x000fe20000201000 */
[----:B------:R-:W-:-:S03]  /*5b70*/  IMAD.MOV.U32 R33, RZ, RZ, 0x2 ;  /* 0x00000002ff217424 */ /* 0x000fc600078e00ff */
[----:B------:R-:W-:Y:S01]  /*5b80*/  FMUL.FTZ R22, R21, R200 ;  /* 0x000000c815167220 */ /* 0x000fe20000410000 */
        /* <DEDUP_REMOVED lines=13> */
.L_x_33471:
        /* <DEDUP_REMOVED lines=14> */
.L_x_33472:
        /* <DEDUP_REMOVED lines=43> */
[----:B------:R-:W-:Y:S01]  /*5ff0*/  LOP3.LUT R9, R19, R26, R9, 0x96, !PT ;  /* 0x0000001a13097212 */ /* 0x000fe200078e9609 */
[----:B------:R-:W-:Y:S01]  /*6000*/  IMAD.MOV.U32 R0, RZ, RZ, R28 ;  /* 0x000000ffff007224 */ /* 0x000fe200078e001c */
[----:B------:R-:W-:-:S07]  /*6010*/  LOP3.LUT R8, R195, R20, R29, 0x96, !PT ;  /* 0x00000014c3087212 */ /* 0x000fce00078e961d */
.L_x_33470:
[----:B------:R-:W-:Y:S01]  /*6020*/  I2FP.F32.U32 R2, R21 ;  /* 0x0000001500027245 */ /* 0x000fe20000201000 */
[----:B------:R-:W-:Y:S01]  /*6030*/  HADD2.F32 R23, -RZ, R23.H1_H1 ;  /* 0x30000017ff177230 */ /* 0x000fe20000004100 */
        /* <DEDUP_REMOVED lines=14> */
.L_x_33448:
        /* <DEDUP_REMOVED lines=10> */
[----:B------:R-:W-:Y:S01]  /*61c0*/  LOP3.LUT R20, R20, R2, R21, 0xfe, !PT ;  /* 0x0000000214147212 */ /* 0x000fe200078efe15 */
[----:B------:R-:W-:Y:S01]  /*61d0*/  VIADD R2, R3, 0x80 ;  /* 0x0000008003027836 */ /* 0x000fe20000000000 */
        /* <DEDUP_REMOVED lines=31> */
.L_x_33475:
        /* <DEDUP_REMOVED lines=12> */
.L_x_33476:
        /* <DEDUP_REMOVED lines=50> */
.L_x_33474:
        /* <DEDUP_REMOVED lines=23> */
.L_x_33478:
        /* <DEDUP_REMOVED lines=12> */
.L_x_33479:
        /* <DEDUP_REMOVED lines=50> */
.L_x_33477:
        /* <DEDUP_REMOVED lines=21> */
.L_x_33481:
        /* <DEDUP_REMOVED lines=12> */
.L_x_33482:
        /* <DEDUP_REMOVED lines=50> */
.L_x_33480:
        /* <DEDUP_REMOVED lines=21> */
.L_x_33484:
        /* <DEDUP_REMOVED lines=12> */
.L_x_33485:
        /* <DEDUP_REMOVED lines=50> */
.L_x_33483:
        /* <DEDUP_REMOVED lines=21> */
.L_x_33487:
        /* <DEDUP_REMOVED lines=12> */
.L_x_33488:
        /* <DEDUP_REMOVED lines=50> */
.L_x_33486:
        /* <DEDUP_REMOVED lines=21> */
.L_x_33490:
        /* <DEDUP_REMOVED lines=12> */
.L_x_33491:
        /* <DEDUP_REMOVED lines=50> */
.L_x_33489:
[----:B------:R-:W-:Y:S01]  /*81c0*/  I2FP.F32.U32 R0, R0 ;  /* 0x0000000000007245 */ /* 0x000fe20000201000 */
[----:B------:R-:W-:Y:S01]  /*81d0*/  HADD2.F32 R21, -RZ, R22.H1_H1 ;  /* 0x30000016ff157230 */ /* 0x000fe20000004100 */
        /* <DEDUP_REMOVED lines=19> */
.L_x_33493:
        /* <DEDUP_REMOVED lines=12> */
.L_x_33494:
        /* <DEDUP_REMOVED lines=50> */
.L_x_33492:
        /* <DEDUP_REMOVED lines=21> */
.L_x_33496:
        /* <DEDUP_REMOVED lines=14> */
.L_x_33497:
        /* <DEDUP_REMOVED lines=50> */
.L_x_33495:
        /* <DEDUP_REMOVED lines=10> */
.L_x_33473:
        /* <DEDUP_REMOVED lines=15> */
.L_x_33500:
        /* <DEDUP_REMOVED lines=12> */
.L_x_33501:
        /* <DEDUP_REMOVED lines=49> */
.L_x_33499:
[----:B------:R-:W-:Y:S01]  /*91a0*/  I2FP.F32.U32 R0, R27 ;  /* 0x0000001b00007245 */ /* 0x000fe20000201000 */
[----:B-----5:R-:W-:Y:S01]  /*91b0*/  HADD2.F32 R27, -RZ, R20.H0_H0 ;  /* 0x20000014ff1b7230 */ /* 0x020fe20000004100 */
[----:B------:R-:W-:Y:S01]  /*91c0*/  ISETP.NE.AND P0, PT, R28, 0x1, PT ;  /* 0x000000011c00780c */ /* 0x000fe20003f05270 */
[----:B------:R-:W-:Y:S01]  /*91d0*/  IMAD.MOV.U32 R29, RZ, RZ, 0x2 ;  /* 0x00000002ff1d7424 */ /* 0x000fe200078e00ff */
[----:B------:R-:W-:Y:S01]  /*91e0*/  LOP3.LUT R7, R7, 0xfffffffd, RZ, 0xc0, !PT ;  /* 0xfffffffd07077812 */ /* 0x000fe200078ec0ff */
[----:B------:R-:W-:Y:S01]  /*91f0*/  FFMA.FTZ R0, R0, R17, 1.1641532182693481445e-10 ;  /* 0x2f00000000007423 */ /* 0x000fe20000010011 */
[----:B------:R-:W-:-:S04]  /*9200*/  FMUL.FTZ R27, R27, R200 ;  /* 0x000000c81b1b7220 */ /* 0x000fc80000410000 */
[----:B------:R-:W-:Y:S01]  /*9210*/  FSETP.LE.FTZ.AND P1, PT, R0, UR4, PT ;  /* 0x0000000400007c0b */ /* 0x000fe2000bf33000 */
[----:B------:R-:W-:Y:S01]  /*9220*/  FMUL.FTZ R64, R27, UR5 ;  /* 0x000000051b407c20 */ /* 0x000fe20008410000 */
[----:B------:R-:W-:-:S11]  /*9230*/  IMAD.MOV.U32 R0, RZ, RZ, R6 ;  /* 0x000000ffff007224 */ /* 0x000fd600078e0006 */
        /* <DEDUP_REMOVED lines=10> */
.L_x_33503:
        /* <DEDUP_REMOVED lines=12> */
.L_x_33504:
        /* <DEDUP_REMOVED lines=50> */
.L_x_33502:
[----:B------:R-:W-:Y:S01]  /*96c0*/  ISETP.NE.AND P1, PT, R29, 0x1, PT ;  /* 0x000000011d00780c */ /* 0x000fe20003f25270 */
[----:B------:R-:W-:Y:S01]  /*96d0*/  HADD2.F32 R27, -RZ, R20.H1_H1 ;  /* 0x30000014ff1b7230 */ /* 0x000fe20000004100 */
        /* <DEDUP_REMOVED lines=16> */
.L_x_33506:
        /* <DEDUP_REMOVED lines=12> */
.L_x_33507:
        /* <DEDUP_REMOVED lines=50> */
.L_x_33505:
        /* <DEDUP_REMOVED lines=18> */
.L_x_33509:
        /* <DEDUP_REMOVED lines=12> */
.L_x_33510:
        /* <DEDUP_REMOVED lines=50> */
.L_x_33508:
        /* <DEDUP_REMOVED lines=18> */
.L_x_33512:
        /* <DEDUP_REMOVED lines=12> */
.L_x_33513:
        /* <DEDUP_REMOVED lines=50> */
.L_x_33511:
        /* <DEDUP_REMOVED lines=18> */
.L_x_33515:
        /* <DEDUP_REMOVED lines=12> */
.L_x_33516:
        /* <DEDUP_REMOVED lines=50> */
.L_x_33514:
        /* <DEDUP_REMOVED lines=18> */
.L_x_33518:
        /* <DEDUP_REMOVED lines=12> */
.L_x_33519:
        /* <DEDUP_REMOVED lines=47> */
[----:B------:R-:W-:Y:S01]  /*af90*/  LOP3.LUT R9, R19, R28, R9, 0x96, !PT ;  /* 0x0000001c13097212 */ /* 0x000fe200078e9609 */
[----:B------:R-:W-:Y:S01]  /*afa0*/  IMAD.MOV.U32 R26, RZ, RZ, R30 ;  /* 0x000000ffff1a7224 */ /* 0x000fe200078e001e */
[----:B------:R-:W-:-:S07]  /*afb0*/  LOP3.LUT R8, R195, R20, R31, 0x96, !PT ;  /* 0x00000014c3087212 */ /* 0x000fce00078e961f */
.L_x_33517:
[----:B------:R-:W-:Y:S01]  /*afc0*/  ISETP.NE.AND P6, PT, R22, 0x1, PT ;  /* 0x000000011600780c */ /* 0x000fe20003fc5270 */
[----:B------:R-:W-:Y:S01]  /*afd0*/  HADD2.F32 R21, -RZ, R23.H0_H0 ;  /* 0x20000017ff157230 */ /* 0x000fe20000004100 */
[----:B------:R-:W-:Y:S01]  /*afe0*/  I2FP.F32.U32 R0, R0 ;  /* 0x0000000000007245 */ /* 0x000fe20000201000 */
[----:B------:R-:W-:-:S03]  /*aff0*/  IMAD.MOV.U32 R34, RZ, RZ, 0x2 ;  /* 0x00000002ff227424 */ /* 0x000fc600078e00ff */
[----:B------:R-:W-:Y:S01]  /*b000*/  FMUL.FTZ R20, R21, R200 ;  /* 0x000000c815147220 */ /* 0x000fe20000410000 */
        /* <DEDUP_REMOVED lines=13> */
.L_x_33521:
        /* <DEDUP_REMOVED lines=14> */
.L_x_33522:
        /* <DEDUP_REMOVED lines=50> */
.L_x_33520:
        /* <DEDUP_REMOVED lines=16> */
.L_x_33498:
        /* <DEDUP_REMOVED lines=41> */
.L_x_33525:
        /* <DEDUP_REMOVED lines=12> */
.L_x_33526:
        /* <DEDUP_REMOVED lines=50> */
.L_x_33524:
[----:B------:R-:W-:Y:S01]  /*bc50*/  I2FP.F32.U32 R26, R29 ;  /* 0x0000001d001a7245 */ /* 0x000fe20000201000 */
[----:B-----5:R-:W-:Y:S01]  /*bc60*/  HADD2.F32 R29, -RZ, R20.H0_H0 ;  /* 0x20000014ff1d7230 */ /* 0x020fe20000004100 */
[----:B------:R-:W-:Y:S02]  /*bc70*/  ISETP.NE.AND P1, PT, R27, 0x1, PT ;  /* 0x000000011b00780c */ /* 0x000fe40003f25270 */
        /* <DEDUP_REMOVED lines=20> */
.L_x_33528:
        /* <DEDUP_REMOVED lines=12> */
.L_x_33529:
        /* <DEDUP_REMOVED lines=50> */
.L_x_33527:
[----:B------:R-:W-:Y:S01]  /*c1a0*/  I2FP.F32.U32 R26, R26 ;  /* 0x0000001a001a7245 */ /* 0x000fe20000201000 */
[----:B------:R-:W-:Y:S01]  /*c1b0*/  HADD2.F32 R27, -RZ, R20.H1_H1 ;  /* 0x30000014ff1b7230 */ /* 0x000fe20000004100 */
        /* <DEDUP_REMOVED lines=19> */
.L_x_33531:
        /* <DEDUP_REMOVED lines=12> */
.L_x_33532:
        /* <DEDUP_REMOVED lines=50> */
.L_x_33530:
        /* <DEDUP_REMOVED lines=21> */
.L_x_33534:
        /* <DEDUP_REMOVED lines=12> */
.L_x_33535:
        /* <DEDUP_REMOVED lines=50> */
.L_x_33533:
        /* <DEDUP_REMOVED lines=21> */
.L_x_33537:
        /* <DEDUP_REMOVED lines=12> */
.L_x_33538:
        /* <DEDUP_REMOVED lines=50> */
.L_x_33536:
        /* <DEDUP_REMOVED lines=21> */
.L_x_33540:
        /* <DEDUP_REMOVED lines=12> */
.L_x_33541:
        /* <DEDUP_REMOVED lines=50> */
.L_x_33539:
        /* <DEDUP_REMOVED lines=21> */
.L_x_33543:
        /* <DEDUP_REMOVED lines=12> */
.L_x_33544:
        /* <DEDUP_REMOVED lines=50> */
.L_x_33542:
        /* <DEDUP_REMOVED lines=21> */
.L_x_33546:
        /* <DEDUP_REMOVED lines=14> */
.L_x_33547:
        /* <DEDUP_REMOVED lines=50> */
.L_x_33545:
        /* <DEDUP_REMOVED lines=10> */
.L_x_33523:
        /* <DEDUP_REMOVED lines=15> */
.L_x_33550:
        /* <DEDUP_REMOVED lines=12> */
.L_x_33551:
        /* <DEDUP_REMOVED lines=45> */
[----:B------:R-:W-:Y:S02]  /*e600*/  LOP3.LUT R9, R19, R28, R33, 0x96, !PT ;  /* 0x0000001c13097212 */ /* 0x000fe400078e9621 */
[----:B------:R-:W-:Y:S01]  /*e610*/  MOV R27, R26 ;  /* 0x0000001a001b7202 */ /* 0x000fe20000000f00 */
[----:B------:R-:W-:Y:S01]  /*e620*/  IMAD.MOV.U32 R6, RZ, RZ, R32 ;  /* 0x000000ffff067224 */ /* 0x000fe200078e0020 */
[----:B------:R-:W-:Y:S01]  /*e630*/  LOP3.LUT R8, R195, R8, R31, 0x96, !PT ;  /* 0x00000008c3087212 */ /* 0x000fe200078e961f */
[----:B------:R-:W-:-:S07]  /*e640*/  IMAD.MOV.U32 R28, RZ, RZ, R30 ;  /* 0x000000ffff1c7224 */ /* 0x000fce00078e001e */
.L_x_33549:
        /* <DEDUP_REMOVED lines=20> */
.L_x_33553:
        /* <DEDUP_REMOVED lines=12> */
.L_x_33554:
        /* <DEDUP_REMOVED lines=50> */
.L_x_33552:
[----:B------:R-:W-:Y:S01]  /*eb70*/  ISETP.NE.AND P1, PT, R30, 0x1, PT ;  /* 0x000000011e00780c */ /* 0x000fe20003f25270 */
[----:B------:R-:W-:Y:S01]  /*eb80*/  HADD2.F32 R27, -RZ, R20.H1_H1 ;  /* 0x30000014ff1b7230 */ /* 0x000fe20000004100 */
[----:B------:R-:W-:Y:S02]  /*eb90*/  I2FP.F32.U32 R26, R26 ;  /* 0x0000001a001a7245 */ /* 0x000fe40000201000 */
[----:B------:R-:W-:Y:S02]  /*eba0*/  MOV R20, R6 ;  /* 0x0000000600147202 */ /* 0x000fe40000000f00 */
        /* <DEDUP_REMOVED lines=14> */
.L_x_33556:
        /* <DEDUP_REMOVED lines=12> */
.L_x_33557:
        /* <DEDUP_REMOVED lines=50> */
.L_x_33555:
[----:B------:R-:W-:Y:S01]  /*f070*/  ISETP.NE.AND P2, PT, R26, 0x1, PT ;  /* 0x000000011a00780c */ /* 0x000fe20003f45270 */
[----:B------:R-:W-:Y:S01]  /*f080*/  HADD2.F32 R27, -RZ, R21.H0_H0 ;  /* 0x20000015ff1b7230 */ /* 0x000fe20000004100 */
        /* <DEDUP_REMOVED lines=16> */
.L_x_33559:
        /* <DEDUP_REMOVED lines=12> */
.L_x_33560:
        /* <DEDUP_REMOVED lines=50> */
.L_x_33558:
        /* <DEDUP_REMOVED lines=18> */
.L_x_33562:
        /* <DEDUP_REMOVED lines=12> */
.L_x_33563:
        /* <DEDUP_REMOVED lines=50> */
.L_x_33561:
        /* <DEDUP_REMOVED lines=18> */
.L_x_33565:
        /* <DEDUP_REMOVED lines=12> */
.L_x_33566:
        /* <DEDUP_REMOVED lines=50> */
.L_x_33564:
        /* <DEDUP_REMOVED lines=18> */
.L_x_33568:
        /* <DEDUP_REMOVED lines=12> */
.L_x_33569:
        /* <DEDUP_REMOVED lines=50> */
.L_x_33567:
        /* <DEDUP_REMOVED lines=18> */
.L_x_33571:
        /* <DEDUP_REMOVED lines=14> */
.L_x_33572:
        /* <DEDUP_REMOVED lines=50> */
.L_x_33570:
        /* <DEDUP_REMOVED lines=16> */
.L_x_33548:
        /* <DEDUP_REMOVED lines=41> */
.L_x_33575:
        /* <DEDUP_REMOVED lines=12> */
.L_x_33576:
        /* <DEDUP_REMOVED lines=50> */
.L_x_33574:
        /* <DEDUP_REMOVED lines=23> */
.L_x_33578:
        /* <DEDUP_REMOVED lines=12> */
.L_x_33579:
        /* <DEDUP_REMOVED lines=42> */
[----:B------:R-:W-:Y:S02]  /*115d0*/  HFMA2 R29, -RZ, RZ, 0, 0 ;  /* 0x00000000ff1d7431 */ /* 0x000fe400000001ff */
[----:B------:R-:W-:-:S04]  /*115e0*/  IMAD.WIDE.U32 R32, R33, -0x326172a9, RZ ;  /* 0xcd9e8d5721207825 */ /* 0x000fc800078e00ff */
[----:B------:R-:W-:Y:S01]  /*115f0*/  IMAD.WIDE.U32 R30, R27, -0x2daee0ad, RZ ;  /* 0xd2511f531b1e7825 */ /* 0x000fe200078e00ff */
[----:B------:R-:W-:Y:S02]  /*11600*/  LOP3.LUT R9, R19, R28, R33, 0x96, !PT ;  /* 0x0000001c13097212 */ /* 0x000fe400078e9621 */
[----:B------:R-:W-:Y:S01]  /*11610*/  MOV R28, R26 ;  /* 0x0000001a001c7202 */ /* 0x000fe20000000f00 */
[----:B------:R-:W-:Y:S01]  /*11620*/  IMAD.MOV.U32 R6, RZ, RZ, R32 ;  /* 0x000000ffff067224 */ /* 0x000fe200078e0020 */
[----:B------:R-:W-:Y:S01]  /*11630*/  LOP3.LUT R8, R195, R8, R31, 0x96, !PT ;  /* 0x00000008c3087212 */ /* 0x000fe200078e961f */
[----:B------:R-:W-:-:S07]  /*11640*/  IMAD.MOV.U32 R26, RZ, RZ, R30 ;  /* 0x000000ffff1a7224 */ /* 0x000fce00078e001e */
.L_x_33577:
        /* <DEDUP_REMOVED lines=21> */
.L_x_33581:
        /* <DEDUP_REMOVED lines=12> */
.L_x_33582:
[----:B------:R-:W-:Y:S01]  /*11860*/  IMAD.WIDE.U32 R28, R10, -0x326172a9, RZ ;  /* 0xcd9e8d570a1c7825 */ /* 0x000fe200078e00ff */
[----:B------:R-:W-:Y:S02]  /*11870*/  LOP3.LUT R32, R5, R9, R205, 0x96, !PT ;  /* 0x0000000905207212 */ /* 0x000fe400078e96cd */
[----:B------:R-:W-:Y:S02]  /*11880*/  IADD3 R9, PT, PT, R204, -0x61c88647, RZ ;  /* 0x9e3779b9cc097810 */ /* 0x000fe40007ffe0ff */
        /* <DEDUP_REMOVED lines=43> */
[----:B------:R-:W-:Y:S02]  /*11b40*/  HFMA2 R28, -RZ, RZ, 0, 0 ;  /* 0x00000000ff1c7431 */ /* 0x000fe400000001ff */
[----:B------:R-:W-:Y:S01]  /*11b50*/  IMAD.MOV.U32 R6, RZ, RZ, R32 ;  /* 0x000000ffff067224 */ /* 0x000fe200078e0020 */
[----:B------:R-:W-:Y:S01]  /*11b60*/  LOP3.LUT R8, R195, R8, R31, 0x96, !PT ;  /* 0x00000008c3087212 */ /* 0x000fe200078e961f */
[----:B------:R-:W-:-:S07]  /*11b70*/  IMAD.MOV.U32 R26, RZ, RZ, R30 ;  /* 0x000000ffff1a7224 */ /* 0x000fce00078e001e */
.L_x_33580:
        /* <DEDUP_REMOVED lines=21> */
.L_x_33584:
        /* <DEDUP_REMOVED lines=12> */
.L_x_33585:
        /* <DEDUP_REMOVED lines=44> */
[----:B------:R-:W-:-:S04]  /*12050*/  IMAD.WIDE.U32 R30, R27, -0x2daee0ad, RZ ;  /* 0xd2511f531b1e7825 */ /* 0x000fc800078e00ff */
[----:B------:R-:W-:Y:S01]  /*12060*/  HFMA2 R27, -RZ, RZ, 0, 0 ;  /* 0x00000000ff1b7431 */ /* 0x000fe200000001ff */
[----:B------:R-:W-:Y:S01]  /*12070*/  LOP3.LUT R9, R19, R28, R33, 0x96, !PT ;  /* 0x0000001c13097212 */ /* 0x000fe200078e9621 */
[----:B------:R-:W-:Y:S01]  /*12080*/  IMAD.MOV.U32 R6, RZ, RZ, R32 ;  /* 0x000000ffff067224 */ /* 0x000fe200078e0020 */
[----:B------:R-:W-:Y:S01]  /*12090*/  LOP3.LUT R8, R195, R8, R31, 0x96, !PT ;  /* 0x00000008c3087212 */ /* 0x000fe200078e961f */
[----:B------:R-:W-:-:S07]  /*120a0*/  IMAD.MOV.U32 R26, RZ, RZ, R30 ;  /* 0x000000ffff1a7224 */ /* 0x000fce00078e001e */
.L_x_33583:
        /* <DEDUP_REMOVED lines=21> */
.L_x_33587:
        /* <DEDUP_REMOVED lines=12> */
.L_x_33588:
        /* <DEDUP_REMOVED lines=50> */
.L_x_33586:
        /* <DEDUP_REMOVED lines=21> */
.L_x_33590:
        /* <DEDUP_REMOVED lines=12> */
.L_x_33591:
        /* <DEDUP_REMOVED lines=50> */
.L_x_33589:
        /* <DEDUP_REMOVED lines=21> */
.L_x_33593:
        /* <DEDUP_REMOVED lines=12> */
.L_x_33594:
        /* <DEDUP_REMOVED lines=50> */
.L_x_33592:
        /* <DEDUP_REMOVED lines=21> */
.L_x_33596:
        /* <DEDUP_REMOVED lines=14> */
.L_x_33597:
        /* <DEDUP_REMOVED lines=50> */
.L_x_33595:
        /* <DEDUP_REMOVED lines=10> */
.L_x_33573:
        /* <DEDUP_REMOVED lines=15> */
.L_x_33600:
        /* <DEDUP_REMOVED lines=12> */
.L_x_33601:
        /* <DEDUP_REMOVED lines=45> */
[----:B------:R-:W-:Y:S02]  /*13ab0*/  LOP3.LUT R9, R19, R26, R33, 0x96, !PT ;  /* 0x0000001a13097212 */ /* 0x000fe400078e9621 */
[----:B------:R-:W-:Y:S01]  /*13ac0*/  MOV R6, R32 ;  /* 0x0000002000067202 */ /* 0x000fe20000000f00 */
[----:B------:R-:W-:Y:S01]  /*13ad0*/  IMAD.MOV.U32 R26, RZ, RZ, R30 ;  /* 0x000000ffff1a7224 */ /* 0x000fe200078e001e */
[----:B------:R-:W-:Y:S01]  /*13ae0*/  LOP3.LUT R8, R195, R8, R31, 0x96, !PT ;  /* 0x00000008c3087212 */ /* 0x000fe200078e961f */
[----:B------:R-:W-:-:S07]  /*13af0*/  IMAD.MOV.U32 R29, RZ, RZ, RZ ;  /* 0x000000ffff1d7224 */ /* 0x000fce00078e00ff */
.L_x_33599:
        /* <DEDUP_REMOVED lines=8> */
[----:B------:R-:W-:Y:S01]  /*13b80*/  FSETP.LE.FTZ.AND P1, PT, R28, UR4, PT ;  /* 0x000000041c007c0b */ /* 0x000fe2000bf33000 */
[----:B------:R-:W-:-:S12]  /*13b90*/  FMUL.FTZ R48, R48, UR5 ;  /* 0x0000000530307c20 */ /* 0x000fd80008410000 */
        /* <DEDUP_REMOVED lines=10> */
.L_x_33603:
        /* <DEDUP_REMOVED lines=12> */
.L_x_33604:
        /* <DEDUP_REMOVED lines=50> */
.L_x_33602:
[----:B------:R-:W-:Y:S02]  /*14020*/  ISETP.NE.AND P1, PT, R30, 0x1, PT ;  /* 0x000000011e00780c */ /* 0x000fe40003f25270 */
[----:B------:R-:W-:Y:S01]  /*14030*/  I2FP.F32.U32 R28, R27 ;  /* 0x0000001b001c7245 */ /* 0x000fe20000201000 */
[----:B------:R-:W-:Y:S02]  /*14040*/  HADD2.F32 R27, -RZ, R20.H1_H1 ;  /* 0x30000014ff1b7230 */ /* 0x000fe40000004100 */
[----:B------:R-:W-:Y:S02]  /*14050*/  IMAD.MOV.U32 R20, RZ, RZ, R6 ;  /* 0x000000ffff147224 */ /* 0x000fe400078e0006 */
[----:B------:R-:W-:Y:S01]  /*14060*/  FFMA.FTZ R28, R28, R17, 1.1641532182693481445e-10 ;  /* 0x2f0000001c1c7423 */ /* 0x000fe20000010011 */
[----:B------:R-:W-:-:S04]  /*14070*/  FMUL.FTZ R27, R27, R200 ;  /* 0x000000c81b1b7220 */ /* 0x000fc80000410000 */
[----:B------:R-:W-:Y:S01]  /*14080*/  FSETP.LE.FTZ.AND P0, PT, R28, UR4, PT ;  /* 0x000000041c007c0b */ /* 0x000fe2000bf13000 */
[----:B------:R-:W-:Y:S01]  /*14090*/  FMUL.FTZ R49, R27, UR5 ;  /* 0x000000051b317c20 */ /* 0x000fe20008410000 */
        /* <DEDUP_REMOVED lines=10> */
.L_x_33606:
        /* <DEDUP_REMOVED lines=12> */
.L_x_33607:
        /* <DEDUP_REMOVED lines=50> */
.L_x_33605:
        /* <DEDUP_REMOVED lines=18> */
.L_x_33609:
        /* <DEDUP_REMOVED lines=12> */
.L_x_33610:
        /* <DEDUP_REMOVED lines=50> */
.L_x_33608:
[----:B------:R-:W-:Y:S01]  /*14a20*/  ISETP.NE.AND P3, PT, R29, 0x1, PT ;  /* 0x000000011d00780c */ /* 0x000fe20003f65270 */
[----:B------:R-:W-:Y:S01]  /*14a30*/  HADD2.F32 R21, -RZ, R21.H1_H1 ;  /* 0x30000015ff157230 */ /* 0x000fe20000004100 */
[----:B------:R-:W-:Y:S02]  /*14a40*/  I2FP.F32.U32 R20, R20 ;  /* 0x0000001400147245 */ /* 0x000fe40000201000 */
[----:B------:R-:W-:Y:S02]  /*14a50*/  MOV R27, 0x2 ;  /* 0x00000002001b7802 */ /* 0x000fe40000000f00 */
        /* <DEDUP_REMOVED lines=14> */
.L_x_33612:
        /* <DEDUP_REMOVED lines=12> */
.L_x_33613:
        /* <DEDUP_REMOVED lines=50> */
.L_x_33611:
        /* <DEDUP_REMOVED lines=18> */
.L_x_33615:
        /* <DEDUP_REMOVED lines=12> */
.L_x_33616:
        /* <DEDUP_REMOVED lines=50> */
.L_x_33614:
        /* <DEDUP_REMOVED lines=18> */
.L_x_33618:
        /* <DEDUP_REMOVED lines=12> */
.L_x_33619:
        /* <DEDUP_REMOVED lines=50> */
.L_x_33617:
[----:B------:R-:W-:Y:S01]  /*15920*/  ISETP.NE.AND P6, PT, R22, 0x1, PT ;  /* 0x000000011600780c */ /* 0x000fe20003fc5270 */
[----:B------:R-:W-:Y:S01]  /*15930*/  HADD2.F32 R21, -RZ, R23.H0_H0 ;  /* 0x20000017ff157230 */ /* 0x000fe20000004100 */
[----:B------:R-:W-:Y:S01]  /*15940*/  I2FP.F32.U32 R20, R20 ;  /* 0x0000001400147245 */ /* 0x000fe20000201000 */
[----:B------:R-:W-:-:S03]  /*15950*/  HFMA2 R34, -RZ, RZ, 0, 1.1920928955078125e-07 ;  /* 0x00000002ff227431 */ /* 0x000fc600000001ff */
        /* <DEDUP_REMOVED lines=14> */
.L_x_33621:
        /* <DEDUP_REMOVED lines=14> */
.L_x_33622:
        /* <DEDUP_REMOVED lines=50> */
.L_x_33620:
        /* <DEDUP_REMOVED lines=16> */
.L_x_33598:
        /* <DEDUP_REMOVED lines=41> */
.L_x_33625:
        /* <DEDUP_REMOVED lines=12> */
.L_x_33626:
        /* <DEDUP_REMOVED lines=49> */
.L_x_33624:
        /* <DEDUP_REMOVED lines=23> */
.L_x_33628:
        /* <DEDUP_REMOVED lines=12> */
.L_x_33629:
        /* <DEDUP_REMOVED lines=50> */
.L_x_33627:
        /* <DEDUP_REMOVED lines=21> */
.L_x_33631:
        /* <DEDUP_REMOVED lines=12> */
.L_x_33632:
        /* <DEDUP_REMOVED lines=50> */
.L_x_33630:
        /* <DEDUP_REMOVED lines=21> */
.L_x_33634:
        /* <DEDUP_REMOVED lines=12> */
.L_x_33635:
        /* <DEDUP_REMOVED lines=50> */
.L_x_33633:
        /* <DEDUP_REMOVED lines=21> */
.L_x_33637:
        /* <DEDUP_REMOVED lines=12> */
.L_x_33638:
        /* <DEDUP_REMOVED lines=50> */
.L_x_33636:
        /* <DEDUP_REMOVED lines=21> */
.L_x_33640:
        /* <DEDUP_REMOVED lines=12> */
.L_x_33641:
        /* <DEDUP_REMOVED lines=50> */
.L_x_33639:
        /* <DEDUP_REMOVED lines=21> */
.L_x_33643:
        /* <DEDUP_REMOVED lines=12> */
.L_x_33644:
        /* <DEDUP_REMOVED lines=50> */
.L_x_33642:
        /* <DEDUP_REMOVED lines=21> */
.L_x_33646:
        /* <DEDUP_REMOVED lines=14> */
.L_x_33647:
        /* <DEDUP_REMOVED lines=50> */
.L_x_33645:
        /* <DEDUP_REMOVED lines=10> */
.L_x_33623:
        /* <DEDUP_REMOVED lines=15> */
.L_x_33650:
        /* <DEDUP_REMOVED lines=12> */
.L_x_33651:
        /* <DEDUP_REMOVED lines=49> */
.L_x_33649:
        /* <DEDUP_REMOVED lines=20> */
.L_x_33653:
        /* <DEDUP_REMOVED lines=12> */
.L_x_33654:
        /* <DEDUP_REMOVED lines=50> */
.L_x_33652:
        /* <DEDUP_REMOVED lines=18> */
.L_x_33656:
        /* <DEDUP_REMOVED lines=12> */
.L_x_33657:
        /* <DEDUP_REMOVED lines=50> */
.L_x_33655:
        /* <DEDUP_REMOVED lines=18> */
.L_x_33659:
        /* <DEDUP_REMOVED lines=12> */
.L_x_33660:
        /* <DEDUP_REMOVED lines=50> */
.L_x_33658:
        /* <DEDUP_REMOVED lines=18> */
.L_x_33662:
        /* <DEDUP_REMOVED lines=12> */
.L_x_33663:
        /* <DEDUP_REMOVED lines=50> */
.L_x_33661:
        /* <DEDUP_REMOVED lines=18> */
.L_x_33665:
        /* <DEDUP_REMOVED lines=12> */
.L_x_33666:
        /* <DEDUP_REMOVED lines=50> */
.L_x_33664:
        /* <DEDUP_REMOVED lines=18> */
.L_x_33668:
        /* <DEDUP_REMOVED lines=12> */
.L_x_33669:
        /* <DEDUP_REMOVED lines=50> */
.L_x_33667:
        /* <DEDUP_REMOVED lines=18> */
.L_x_33671:
        /* <DEDUP_REMOVED lines=14> */
.L_x_33672:
        /* <DEDUP_REMOVED lines=50> */
.L_x_33670:
        /* <DEDUP_REMOVED lines=16> */
.L_x_33648:
        /* <DEDUP_REMOVED lines=41> */
.L_x_33675:
        /* <DEDUP_REMOVED lines=12> */
.L_x_33676:
        /* <DEDUP_REMOVED lines=50> */
.L_x_33674:
        /* <DEDUP_REMOVED lines=23> */
.L_x_33678:
        /* <DEDUP_REMOVED lines=12> */
.L_x_33679:
        /* <DEDUP_REMOVED lines=50> */
.L_x_33677:
        /* <DEDUP_REMOVED lines=21> */
.L_x_33681:
        /* <DEDUP_REMOVED lines=12> */
.L_x_33682:
        /* <DEDUP_REMOVED lines=50> */
.L_x_33680:
        /* <DEDUP_REMOVED lines=21> */
.L_x_33684:
        /* <DEDUP_REMOVED lines=12> */
.L_x_33685:
        /* <DEDUP_REMOVED lines=50> */
.L_x_33683:
        /* <DEDUP_REMOVED lines=21> */
.L_x_33687:
        /* <DEDUP_REMOVED lines=12> */
.L_x_33688:
        /* <DEDUP_REMOVED lines=50> */
.L_x_33686:
        /* <DEDUP_REMOVED lines=21> */
.L_x_33690:
        /* <DEDUP_REMOVED lines=12> */
.L_x_33691:
        /* <DEDUP_REMOVED lines=50> */
.L_x_33689:
        /* <DEDUP_REMOVED lines=21> */
.L_x_33693:
        /* <DEDUP_REMOVED lines=12> */
.L_x_33694:
        /* <DEDUP_REMOVED lines=46> */
[----:B------:R-:W-:Y:S02]  /*1d940*/  IMAD.MOV.U32 R208, RZ, RZ, R26 ;  /* 0x000000ffffd07224 */ /* 0x000fe400078e001a */
[----:B------:R-:W-:Y:S02]  /*1d950*/  HFMA2 R26, -RZ, RZ, 0, 0 ;  /* 0x00000000ff1a7431 */ /* 0x000fe400000001ff */
[----:B------:R-:W-:Y:S01]  /*1d960*/  IMAD.MOV.U32 R6, RZ, RZ, R188 ;  /* 0x000000ffff067224 */ /* 0x000fe200078e00bc */
[----:B------:R-:W-:-:S07]  /*1d970*/  LOP3.LUT R8, R195, R8, R27, 0x96, !PT ;  /* 0x00000008c3087212 */ /* 0x000fce00078e961b */
.L_x_33692:
        /* <DEDUP_REMOVED lines=21> */
.L_x_33696:
        /* <DEDUP_REMOVED lines=14> */
.L_x_33697:
        /* <DEDUP_REMOVED lines=50> */
.L_x_33695:
        /* <DEDUP_REMOVED lines=10> */
.L_x_33673:
        /* <DEDUP_REMOVED lines=15> */
.L_x_33700:
        /* <DEDUP_REMOVED lines=12> */
.L_x_33701:
        /* <DEDUP_REMOVED lines=50> */
.L_x_33699:
[----:B------:R-:W-:Y:S01]  /*1e440*/  I2FP.F32.U32 R26, R26 ;  /* 0x0000001a001a7245 */ /* 0x000fe20000201000 */
[----:B-----5:R-:W-:Y:S01]  /*1e450*/  HADD2.F32 R27, -RZ, R20.H0_H0 ;  /* 0x20000014ff1b7230 */ /* 0x020fe20000004100 */
[----:B------:R-:W-:Y:S01]  /*1e460*/  ISETP.NE.AND P0, PT, R28, 0x1, PT ;  /* 0x000000011c00780c */ /* 0x000fe20003f05270 */
[----:B------:R-:W-:Y:S01]  /*1e470*/  HFMA2 R29, -RZ, RZ, 0, 1.1920928955078125e-07 ;  /* 0x00000002ff1d7431 */ /* 0x000fe200000001ff */
        /* <DEDUP_REMOVED lines=16> */
.L_x_33703:
        /* <DEDUP_REMOVED lines=12> */
.L_x_33704:
        /* <DEDUP_REMOVED lines=50> */
.L_x_33702:
[----:B------:R-:W-:Y:S01]  /*1e960*/  ISETP.NE.AND P1, PT, R29, 0x1, PT ;  /* 0x000000011d00780c */ /* 0x000fe20003f25270 */
[----:B------:R-:W-:Y:S01]  /*1e970*/  HADD2.F32 R27, -RZ, R20.H1_H1 ;  /* 0x30000014ff1b7230 */ /* 0x000fe20000004100 */
[----:B------:R-:W-:Y:S01]  /*1e980*/  I2FP.F32.U32 R26, R26 ;  /* 0x0000001a001a7245 */ /* 0x000fe20000201000 */
[----:B------:R-:W-:-:S03]  /*1e990*/  IMAD.MOV.U32 R20, RZ, RZ, R6 ;  /* 0x000000ffff147224 */ /* 0x000fc600078e0006 */
[----:B------:R-:W-:Y:S01]  /*1e9a0*/  FMUL.FTZ R27, R27, R200 ;  /* 0x000000c81b1b7220 */ /* 0x000fe20000410000 */
[----:B------:R-:W-:-:S03]  /*1e9b0*/  FFMA.FTZ R26, R26, R17, 1.1641532182693481445e-10 ;  /* 0x2f0000001a1a7423 */ /* 0x000fc60000010011 */
[----:B------:R-:W-:Y:S02]  /*1e9c0*/  FMUL.FTZ R33, R27, UR5 ;  /* 0x000000051b217c20 */ /* 0x000fe40008410000 */
        /* <DEDUP_REMOVED lines=11> */
.L_x_33706:
        /* <DEDUP_REMOVED lines=12> */
.L_x_33707:
        /* <DEDUP_REMOVED lines=50> */
.L_x_33705:
        /* <DEDUP_REMOVED lines=18> */
.L_x_33709:
        /* <DEDUP_REMOVED lines=12> */
.L_x_33710:
        /* <DEDUP_REMOVED lines=50> */
.L_x_33708:
        /* <DEDUP_REMOVED lines=18> */
.L_x_33712:
        /* <DEDUP_REMOVED lines=12> */
.L_x_33713:
        /* <DEDUP_REMOVED lines=50> */
.L_x_33711:
        /* <DEDUP_REMOVED lines=18> */
.L_x_33715:
        /* <DEDUP_REMOVED lines=12> */
.L_x_33716:
        /* <DEDUP_REMOVED lines=24> */
[----:B------:R-:W-:Y:S01]  /*1fbc0*/  IADD3 R29, PT, PT, R205, 0x1fd5c5a3, RZ ;  /* 0x1fd5c5a3cd1d7810 */ /* 0x000fe20007ffe0ff */
        /* <DEDUP_REMOVED lines=25> */
.L_x_33714:
[----:B------:R-:W-:Y:S02]  /*1fd60*/  ISETP.NE.AND P5, PT, R27, 0x1, PT ;  /* 0x000000011b00780c */ /* 0x000fe40003fa5270 */
[----:B------:R-:W-:Y:S01]  /*1fd70*/  I2FP.F32.U32 R20, R21 ;  /* 0x0000001500147245 */ /* 0x000fe20000201000 */
[----:B------:R-:W-:Y:S01]  /*1fd80*/  HADD2.F32 R21, -RZ, R22.H1_H1 ;  /* 0x30000016ff157230 */ /* 0x000fe20000004100 */
[----:B------:R-:W-:-:S03]  /*1fd90*/  MOV R22, 0x2 ;  /* 0x0000000200167802 */ /* 0x000fc60000000f00 */
[----:B------:R-:W-:Y:S01]  /*1fda0*/  FFMA.FTZ R20, R20, R17, 1.1641532182693481445e-10 ;  /* 0x2f00000014147423 */ /* 0x000fe20000010011 */
[----:B------:R-:W-:Y:S01]  /*1fdb0*/  FMUL.FTZ R29, R21, R200 ;  /* 0x000000c8151d7220 */ /* 0x000fe20000410000 */
        /* <DEDUP_REMOVED lines=12> */
.L_x_33718:
        /* <DEDUP_REMOVED lines=12> */
.L_x_33719:
        /* <DEDUP_REMOVED lines=50> */
.L_x_33717:
[----:B------:R-:W-:Y:S01]  /*20260*/  ISETP.NE.AND P6, PT, R22, 0x1, PT ;  /* 0x000000011600780c */ /* 0x000fe20003fc5270 */
[----:B------:R-:W-:Y:S01]  /*20270*/  HFMA2 R215, -RZ, RZ, 0, 1.1920928955078125e-07 ;  /* 0x00000002ffd77431 */ /* 0x000fe200000001ff */
[----:B------:R-:W-:Y:S01]  /*20280*/  I2FP.F32.U32 R20, R21 ;  /* 0x0000001500147245 */ /* 0x000fe20000201000 */
[----:B------:R-:W-:-:S04]  /*20290*/  HADD2.F32 R21, -RZ, R23.H0_H0 ;  /* 0x20000017ff157230 */ /* 0x000fc80000004100 */
[----:B------:R-:W-:Y:S01]  /*202a0*/  FFMA.FTZ R20, R20, R17, 1.1641532182693481445e-10 ;  /* 0x2f00000014147423 */ /* 0x000fe20000010011 */
[----:B------:R-:W-:Y:S01]  /*202b0*/  FMUL.FTZ R30, R21, R200 ;  /* 0x000000c8151e7220 */ /* 0x000fe20000410000 */
[----:B------:R-:W-:-:S03]  /*202c0*/  IMAD.MOV.U32 R21, RZ, RZ, R6 ;  /* 0x000000ffff157224 */ /* 0x000fc600078e0006 */
[----:B------:R-:W-:Y:S01]  /*202d0*/  FMUL.FTZ R30, R30, UR5 ;  /* 0x000000051e1e7c20 */ /* 0x000fe20008410000 */
        /* <DEDUP_REMOVED lines=10> */
.L_x_33721:
        /* <DEDUP_REMOVED lines=14> */
.L_x_33722:
        /* <DEDUP_REMOVED lines=50> */
.L_x_33720:
        /* <DEDUP_REMOVED lines=16> */
.L_x_33698:
        /* <DEDUP_REMOVED lines=41> */
.L_x_33725:
        /* <DEDUP_REMOVED lines=12> */
.L_x_33726:
        /* <DEDUP_REMOVED lines=48> */
[----:B------:R-:W-:Y:S02]  /*20ed0*/  LOP3.LUT R8, R195, R214, R213, 0x96, !PT ;  /* 0x000000d6c3087212 */ /* 0x000fe400078e96d5 */
[----:B------:R-:W-:-:S07]  /*20ee0*/  MOV R214, R208 ;  /* 0x000000d000d67202 */ /* 0x000fce0000000f00 */
.L_x_33724:
        /* <DEDUP_REMOVED lines=23> */
.L_x_33728:
        /* <DEDUP_REMOVED lines=12> */
.L_x_33729:
        /* <DEDUP_REMOVED lines=50> */
.L_x_33727:
[----:B------:R-:W-:Y:S01]  /*21440*/  I2FP.F32.U32 R208, R208 ;  /* 0x000000d000d07245 */ /* 0x000fe20000201000 */
[----:B------:R-:W-:Y:S01]  /*21450*/  HADD2.F32 R213, -RZ, R24.H1_H1 ;  /* 0x30000018ffd57230 */ /* 0x000fe20000004100 */
[----:B------:R-:W-:-:S03]  /*21460*/  ISETP.NE.AND P1, PT, R212, 0x1, PT ;  /* 0x00000001d400780c */ /* 0x000fc60003f25270 */
[----:B------:R-:W-:Y:S01]  /*21470*/  FFMA.FTZ R208, R208, R17, 1.1641532182693481445e-10 ;  /* 0x2f000000d0d07423 */ /* 0x000fe20000010011 */
[----:B------:R-:W-:-:S04]  /*21480*/  FMUL.FTZ R213, R213, R200 ;  /* 0x000000c8d5d57220 */ /* 0x000fc80000410000 */
[----:B------:R-:W-:Y:S01]  /*21490*/  FMUL.FTZ R213, R213, UR5 ;  /* 0x00000005d5d57c20 */ /* 0x000fe20008410000 */
[----:B------:R-:W-:Y:S02]  /*214a0*/  FSETP.GTU.FTZ.AND P0, PT, R208, UR4, PT ;  /* 0x00000004d0007c0b */ /* 0x000fe4000bf1c000 */
        /* <DEDUP_REMOVED lines=14> */
.L_x_33731:
        /* <DEDUP_REMOVED lines=12> */
.L_x_33732:
        /* <DEDUP_REMOVED lines=50> */
.L_x_33730:
        /* <DEDUP_REMOVED lines=21> */
.L_x_33734:
        /* <DEDUP_REMOVED lines=12> */
.L_x_33735:
        /* <DEDUP_REMOVED lines=50> */
.L_x_33733:
[----:B------:R-:W-:Y:S01]  /*21ea0*/  I2FP.F32.U32 R24, R24 ;  /* 0x0000001800187245 */ /* 0x000fe20000201000 */
[----:B------:R-:W-:Y:S01]  /*21eb0*/  HADD2.F32 R25, -RZ, R25.H1_H1 ;  /* 0x30000019ff197230 */ /* 0x000fe20000004100 */
        /* <DEDUP_REMOVED lines=19> */
.L_x_33737:
        /* <DEDUP_REMOVED lines=12> */
.L_x_33738:
        /* <DEDUP_REMOVED lines=50> */
.L_x_33736:
        /* <DEDUP_REMOVED lines=21> */
.L_x_33740:
        /* <DEDUP_REMOVED lines=12> */
.L_x_33741:
        /* <DEDUP_REMOVED lines=50> */
.L_x_33739:
        /* <DEDUP_REMOVED lines=21> */
.L_x_33743:
        /* <DEDUP_REMOVED lines=12> */
.L_x_33744:
        /* <DEDUP_REMOVED lines=50> */
.L_x_33742:
        /* <DEDUP_REMOVED lines=21> */
.L_x_33746:
        /* <DEDUP_REMOVED lines=14> */
.L_x_33747:
        /* <DEDUP_REMOVED lines=50> */
.L_x_33745:
        /* <DEDUP_REMOVED lines=10> */
.L_x_33723:
        /* <DEDUP_REMOVED lines=15> */
.L_x_33750:
        /* <DEDUP_REMOVED lines=12> */
.L_x_33751:
        /* <DEDUP_REMOVED lines=50> */
.L_x_33749:
[----:B------:R-:W-:Y:S01]  /*238f0*/  I2FP.F32.U32 R20, R20 ;  /* 0x0000001400147245 */ /* 0x000fe20000201000 */
[----:B-----5:R-:W-:Y:S01]  /*23900*/  HADD2.F32 R21, -RZ, R24.H0_H0 ;  /* 0x20000018ff157230 */ /* 0x020fe20000004100 */
[----:B------:R-:W-:Y:S01]  /*23910*/  ISETP.NE.AND P0, PT, R22, 0x1, PT ;  /* 0x000000011600780c */ /* 0x000fe20003f05270 */
[----:B------:R-:W-:Y:S01]  /*23920*/  IMAD.MOV.U32 R23, RZ, RZ, 0x2 ;  /* 0x00000002ff177424 */ /* 0x000fe200078e00ff */
[----:B------:R-:W-:Y:S01]  /*23930*/  LOP3.LUT R7, R7, 0xfffffffd, RZ, 0xc0, !PT ;  /* 0xfffffffd07077812 */ /* 0x000fe200078ec0ff */
[----:B------:R-:W-:Y:S01]  /*23940*/  FFMA.FTZ R20, R20, R17, 1.1641532182693481445e-10 ;  /* 0x2f00000014147423 */ /* 0x000fe20000010011 */
[----:B------:R-:W-:Y:S01]  /*23950*/  FMUL.FTZ R188, R21, R200 ;  /* 0x000000c815bc7220 */ /* 0x000fe20000410000 */
[----:B------:R-:W-:-:S03]  /*23960*/  MOV R21, R6 ;  /* 0x0000000600157202 */ /* 0x000fc60000000f00 */
[----:B------:R-:W-:Y:S01]  /*23970*/  FSETP.LE.FTZ.AND P1, PT, R20, UR4, PT ;  /* 0x0000000414007c0b */ /* 0x000fe2000bf33000 */
[----:B------:R-:W-:-:S12]  /*23980*/  FMUL.FTZ R188, R188, UR5 ;  /* 0x00000005bcbc7c20 */ /* 0x000fd80008410000 */
        /* <DEDUP_REMOVED lines=10> */
.L_x_33753:
        /* <DEDUP_REMOVED lines=12> */
.L_x_33754:
        /* <DEDUP_REMOVED lines=50> */
.L_x_33752:
[----:B------:R-:W-:Y:S01]  /*23e10*/  ISETP.NE.AND P1, PT, R23, 0x1, PT ;  /* 0x000000011700780c */ /* 0x000fe20003f25270 */
[----:B------:R-:W-:Y:S01]  /*23e20*/  IMAD.MOV.U32 R22, RZ, RZ, 0x2 ;  /* 0x00000002ff167424 */ /* 0x000fe200078e00ff */
[----:B------:R-:W-:Y:S01]  /*23e30*/  I2FP.F32.U32 R20, R21 ;  /* 0x0000001500147245 */ /* 0x000fe20000201000 */
[----:B------:R-:W-:-:S04]  /*23e40*/  HADD2.F32 R21, -RZ, R24.H1_H1 ;  /* 0x30000018ff157230 */ /* 0x000fc80000004100 */
[----:B------:R-:W-:Y:S01]  /*23e50*/  FFMA.FTZ R20, R20, R17, 1.1641532182693481445e-10 ;  /* 0x2f00000014147423 */ /* 0x000fe20000010011 */
[----:B------:R-:W-:-:S04]  /*23e60*/  FMUL.FTZ R21, R21, R200 ;  /* 0x000000c815157220 */ /* 0x000fc80000410000 */
        /* <DEDUP_REMOVED lines=12> */
.L_x_33756:
        /* <DEDUP_REMOVED lines=12> */
.L_x_33757:
        /* <DEDUP_REMOVED lines=50> */
.L_x_33755:
        /* <DEDUP_REMOVED lines=18> */
.L_x_33759:
        /* <DEDUP_REMOVED lines=12> */
.L_x_33760:
        /* <DEDUP_REMOVED lines=50> */
.L_x_33758:
        /* <DEDUP_REMOVED lines=18> */
.L_x_33762:
        /* <DEDUP_REMOVED lines=12> */
.L_x_33763:
        /* <DEDUP_REMOVED lines=50> */
.L_x_33761:
[----:B------:R-:W-:Y:S01]  /*24d10*/  I2FP.F32.U32 R20, R20 ;  /* 0x0000001400147245 */ /* 0x000fe20000201000 */
[----:B------:R-:W-:Y:S01]  /*24d20*/  HADD2.F32 R21, -RZ, R26.H0_H0 ;  /* 0x2000001aff157230 */ /* 0x000fe20000004100 */
[----:B------:R-:W-:Y:S01]  /*24d30*/  ISETP.NE.AND P4, PT, R22, 0x1, PT ;  /* 0x000000011600780c */ /* 0x000fe20003f85270 */
[----:B------:R-:W-:Y:S02]  /*24d40*/  IMAD.MOV.U32 R24, RZ, RZ, 0x2 ;  /* 0x00000002ff187424 */ /* 0x000fe400078e00ff */
[----:B------:R-:W-:-:S05]  /*24d50*/  FFMA.FTZ R20, R20, R17, 1.1641532182693481445e-10 ;  /* 0x2f00000014147423 */ /* 0x000fca0000010011 */
[----:B------:R-:W-:Y:S01]  /*24d60*/  FSETP.LE.FTZ.AND P3, PT, R20, UR4, PT ;  /* 0x0000000414007c0b */ /* 0x000fe2000bf73000 */
[----:B------:R-:W-:Y:S01]  /*24d70*/  FMUL.FTZ R20, R21, R200 ;  /* 0x000000c815147220 */ /* 0x000fe20000410000 */
[----:B------:R-:W-:-:S03]  /*24d80*/  MOV R21, R6 ;  /* 0x0000000600157202 */ /* 0x000fc60000000f00 */
[----:B------:R-:W-:Y:S01]  /*24d90*/  FMUL.FTZ R20, R20, UR5 ;  /* 0x0000000514147c20 */ /* 0x000fe20008410000 */
        /* <DEDUP_REMOVED lines=9> */
.L_x_33765:
        /* <DEDUP_REMOVED lines=12> */
.L_x_33766:
        /* <DEDUP_REMOVED lines=50> */
.L_x_33764:
[----:B------:R-:W-:Y:S01]  /*25210*/  ISETP.NE.AND P5, PT, R24, 0x1, PT ;  /* 0x000000011800780c */ /* 0x000fe20003fa5270 */
[----:B------:R-:W-:Y:S01]  /*25220*/  IMAD.MOV.U32 R208, RZ, RZ, 0x2 ;  /* 0x00000002ffd07424 */ /* 0x000fe200078e00ff */
[----:B------:R-:W-:Y:S01]  /*25230*/  I2FP.F32.U32 R22, R21 ;  /* 0x0000001500167245 */ /* 0x000fe20000201000 */
[----:B------:R-:W-:Y:S01]  /*25240*/  HADD2.F32 R21, -RZ, R26.H1_H1 ;  /* 0x3000001aff157230 */ /* 0x000fe20000004100 */
[----:B------:R-:W-:-:S03]  /*25250*/  MOV R23, R6 ;  /* 0x0000000600177202 */ /* 0x000fc60000000f00 */
        /* <DEDUP_REMOVED lines=13> */
.L_x_33768:
        /* <DEDUP_REMOVED lines=12> */
.L_x_33769:
        /* <DEDUP_REMOVED lines=50> */
.L_x_33767:
[----:B------:R-:W-:Y:S01]  /*25710*/  ISETP.NE.AND P6, PT, R208, 0x1, PT ;  /* 0x00000001d000780c */ /* 0x000fe20003fc5270 */
[----:B------:R-:W-:Y:S01]  /*25720*/  HADD2.F32 R25, -RZ, R27.H0_H0 ;  /* 0x2000001bff197230 */ /* 0x000fe20000004100 */
[----:B------:R-:W-:Y:S01]  /*25730*/  I2FP.F32.U32 R22, R23 ;  /* 0x0000001700167245 */ /* 0x000fe20000201000 */
[----:B------:R-:W-:Y:S01]  /*25740*/  IMAD.MOV.U32 R26, RZ, RZ, 0x2 ;  /* 0x00000002ff1a7424 */ /* 0x000fe200078e00ff */
[----:B------:R-:W-:-:S03]  /*25750*/  MOV R24, R6 ;  /* 0x0000000600187202 */ /* 0x000fc60000000f00 */
        /* <DEDUP_REMOVED lines=13> */
.L_x_33771:
        /* <DEDUP_REMOVED lines=14> */
.L_x_33772:
        /* <DEDUP_REMOVED lines=36> */
[----:B------:R-:W-:-:S05]  /*25b50*/  IMAD.WIDE.U32 R8, R9, -0x2daee0ad, RZ ;  /* 0xd2511f5309087825 */ /* 0x000fca00078e00ff */
        /* <DEDUP_REMOVED lines=13> */
.L_x_33770:
        /* <DEDUP_REMOVED lines=16> */
.L_x_33748:
        /* <DEDUP_REMOVED lines=217> */
.L_x_33774:
[----:B------:R-:W-:Y:S05]  /*26ac0*/  BSYNC.RECONVERGENT B0 ;  /* 0x0000000000007941 */ /* 0x000fea0003800200 */
.L_x_33773:
        /* <DEDUP_REMOVED lines=15> */
.L_x_33776:
[----:B------:R-:W-:Y:S05]  /*26bc0*/  BSYNC.RECONVERGENT B0 ;  /* 0x0000000000007941 */ /* 0x000fea0003800200 */
.L_x_33775:
        /* <DEDUP_REMOVED lines=107> */
[----:B------:R-:W-:Y:S01]  /*27280*/  FMUL.FTZ R20, R27, R73 ;  /* 0x000000491b147220 */ /* 0x000fe20000410000 */
[----:B------:R1:W-:Y:S01]  /*27290*/  @!P0 STG.E desc[UR8][R18.64], R25 ;  /* 0x0000001912008986 */ /* 0x0003e2000c101908 */
[----:B0-----:R-:W-:-:S04]  /*272a0*/  @!P0 IMAD.WIDE R16, R13, 0x4, R16 ;  /* 0x000000040d108825 */ /* 0x001fc800078e0210 */
[C---:B------:R-:W-:Y:S01]  /*272b0*/  FMUL.FTZ R29, R27.reuse, R72 ;  /* 0x000000481b1d7220 */ /* 0x040fe20000410000 */
[C---:B------:R-:W-:Y:S01]  /*272c0*/  FMUL.FTZ R73, R27.reuse, R22 ;  /* 0x000000161b497220 */ /* 0x040fe20000410000 */
[C---:B------:R-:W-:Y:S01]  /*272d0*/  FMUL.FTZ R72, R27.reuse, R75 ;  /* 0x0000004b1b487220 */ /* 0x040fe20000410000 */
[----:B------:R-:W-:Y:S01]  /*272e0*/  FMUL.FTZ R33, R27, R70 ;  /* 0x000000461b217220 */ /* 0x000fe20000410000 */
[----:B------:R-:W-:Y:S01]  /*272f0*/  FFMA.FTZ R22, R23, R180, R124 ;  /* 0x000000b417167223 */ /* 0x000fe2000001007c */
        /* <DEDUP_REMOVED lines=27> */
[C---:B------:R-:W-:Y:S01]  /*274b0*/  FMUL.FTZ R37, R27.reuse, R212 ;  /* 0x000000d41b257220 */ /* 0x040fe20000410000 */
[C---:B------:R-:W-:Y:S01]  /*274c0*/  FMUL.FTZ R56, R27.reuse, R56 ;  /* 0x000000381b387220 */ /* 0x040fe20000410000 */
[C---:B------:R-:W-:Y:S01]  /*274d0*/  FMUL.FTZ R63, R27.reuse, R38 ;  /* 0x000000261b3f7220 */ /* 0x040fe20000410000 */
[----:B------:R-:W-:Y:S01]  /*274e0*/  FMUL.FTZ R38, R27, R28 ;  /* 0x0000001c1b267220 */ /* 0x000fe20000410000 */
[----:B------:R-:W-:Y:S01]  /*274f0*/  F2FP.F16.F32.PACK_AB R20, R20, R29 ;  /* 0x0000001d1414723e */ /* 0x000fe200000000ff */
[----:B--2---:R-:W-:Y:S01]  /*27500*/  IMAD.WIDE.U32 R28, R3, 0x10, R14 ;  /* 0x00000010031c7825 */ /* 0x004fe200078e000e */
[----:B------:R-:W-:-:S03]  /*27510*/  F2FP.F16.F32.PACK_AB R23, R70, R23 ;  /* 0x000000174617723e */ /* 0x000fc600000000ff */
[----:B------:R-:W-:Y:S01]  /*27520*/  FFMA.FTZ R37, R37, R170, R114 ;  /* 0x000000aa25257223 */ /* 0x000fe20000010072 */
[----:B------:R-:W-:Y:S01]  /*27530*/  F2FP.F16.F32.PACK_AB R21, R72, R21 ;  /* 0x000000154815723e */ /* 0x000fe200000000ff */
[----:B------:R-:W-:Y:S01]  /*27540*/  IMAD.WIDE.U32 R74, R2, 0x10, R14 ;  /* 0x00000010024a7825 */ /* 0x000fe200078e000e */
[----:B------:R-:W-:-:S03]  /*27550*/  F2FP.F16.F32.PACK_AB R18, R17, R18 ;  /* 0x000000121112723e */ /* 0x000fc600000000ff */
[----:B------:R-:W-:Y:S01]  /*27560*/  FFMA.FTZ R56, R56, R171, R115 ;  /* 0x000000ab38387223 */ /* 0x000fe20000010073 */
[----:B------:R-:W-:Y:S01]  /*27570*/  F2FP.F16.F32.PACK_AB R19, R198, R19 ;  /* 0x00000013c613723e */ /* 0x000fe200000000ff */
[C---:B------:R-:W-:Y:S01]  /*27580*/  FMUL.FTZ R55, R27.reuse, R208 ;  /* 0x000000d01b377220 */ /* 0x040fe20000410000 */
[----:B------:R-:W-:Y:S01]  /*27590*/  F2FP.F16.F32.PACK_AB R17, R194, R35 ;  /* 0x00000023c211723e */ /* 0x000fe200000000ff */
[C---:B------:R-:W-:Y:S01]  /*275a0*/  FMUL.FTZ R46, R27.reuse, R46 ;  /* 0x0000002e1b2e7220 */ /* 0x040fe20000410000 */
[----:B------:R-:W-:Y:S01]  /*275b0*/  F2FP.F16.F32.PACK_AB R16, R16, R25 ;  /* 0x000000191010723e */ /* 0x000fe200000000ff */
[C---:B------:R-:W-:Y:S01]  /*275c0*/  FMUL.FTZ R57, R27.reuse, R224 ;  /* 0x000000e01b397220 */ /* 0x040fe20000410000 */
[C---:B------:R-:W-:Y:S01]  /*275d0*/  FMUL.FTZ R36, R27.reuse, R36 ;  /* 0x000000241b247220 */ /* 0x040fe20000410000 */
[----:B------:R0:W-:Y:S01]  /*275e0*/  STG.E.128 desc[UR8][R28.64], R20 ;  /* 0x000000141c007986 */ /* 0x0001e2000c101d08 */
[----:B------:R-:W-:Y:S01]  /*275f0*/  FMUL.FTZ R69, R27, R30 ;  /* 0x0000001e1b457220 */ /* 0x000fe20000410000 */
[----:B------:R-:W-:Y:S01]  /*27600*/  FFMA.FTZ R55, R55, R158, R102 ;  /* 0x0000009e37377223 */ /* 0x000fe20000010066 */
[----:B------:R-:W-:Y:S01]  /*27610*/  FFMA.FTZ R46, R46, R159, R103 ;  /* 0x0000009f2e2e7223 */ /* 0x000fe20000010067 */
[----:B------:R1:W-:Y:S01]  /*27620*/  STG.E.128 desc[UR8][R74.64], R16 ;  /* 0x000000104a007986 */ /* 0x0003e2000c101d08 */
        /* <DEDUP_REMOVED lines=13> */
[----:B0-----:R-:W-:Y:S01]  /*27700*/  F2FP.F16.F32.PACK_AB R23, R46, R55 ;  /* 0x000000372e17723e */ /* 0x001fe200000000ff */
[----:B------:R-:W-:Y:S01]  /*27710*/  FFMA.FTZ R46, R65, R140, R84 ;  /* 0x0000008c412e7223 */ /* 0x000fe20000010054 */
[C---:B------:R-:W-:Y:S01]  /*27720*/  FMUL.FTZ R48, R27.reuse, R48 ;  /* 0x000000301b307220 */ /* 0x040fe20000410000 */
[C---:B------:R-:W-:Y:S01]  /*27730*/  FMUL.FTZ R49, R27.reuse, R202 ;  /* 0x000000ca1b317220 */ /* 0x040fe20000410000 */
[----:B-1----:R-:W-:Y:S01]  /*27740*/  F2FP.F16.F32.PACK_AB R17, R56, R37 ;  /* 0x000000253811723e */ /* 0x002fe200000000ff */
[----:B------:R-:W-:Y:S01]  /*27750*/  FFMA.FTZ R37, R36, R149, R93 ;  /* 0x0000009524257223 */ /* 0x000fe2000001005d */
[C---:B------:R-:W-:Y:S01]  /*27760*/  FMUL.FTZ R50, R27.reuse, R50 ;  /* 0x000000321b327220 */ /* 0x040fe20000410000 */
[C---:B------:R-:W-:Y:S01]  /*27770*/  FMUL.FTZ R45, R27.reuse, R210 ;  /* 0x000000d21b2d7220 */ /* 0x040fe20000410000 */
[C---:B------:R-:W-:Y:S01]  /*27780*/  FMUL.FTZ R44, R27.reuse, R44 ;  /* 0x0000002c1b2c7220 */ /* 0x040fe20000410000 */
[----:B------:R-:W-:Y:S01]  /*27790*/  FMUL.FTZ R40, R27, R40 ;  /* 0x000000281b287220 */ /* 0x000fe20000410000 */
[----:B------:R-:W-:Y:S01]  /*277a0*/  F2FP.F16.F32.PACK_AB R30, R37, R30 ;  /* 0x0000001e251e723e */ /* 0x000fe200000000ff */
        /* <DEDUP_REMOVED lines=16> */
[----:B------:R-:W0:Y:S01]  /*278b0*/  LDC.64 R36, c[0x0][0x380] ;  /* 0x0000e000ff247b82 */ /* 0x000e220000000a00 */
        /* <DEDUP_REMOVED lines=54> */
[----:B------:R-:W-:Y:S02]  /*27c20*/  F2FP.F16.F32.PACK_AB R240, R38, R61 ;  /* 0x0000003d26f0723e */ /* 0x000fe400000000ff */
[----:B0-----:R-:W-:-:S03]  /*27c30*/  IADD3 R13, PT, PT, R13, R36, RZ ;  /* 0x000000240d0d7210 */ /* 0x001fc60007ffe0ff */
[----:B------:R1:W-:Y:S01]  /*27c40*/  STG.E.128 desc[UR8][R14.64], R240 ;  /* 0x000000f00e007986 */ /* 0x0003e2000c101d08 */
[----:B------:R-:W-:-:S13]  /*27c50*/  ISETP.GE.AND P0, PT, R13, R37, PT ;  /* 0x000000250d00720c */ /* 0x000fda0003f06270 */
[----:B------:R-:W-:Y:S05]  /*27c60*/  @!P0 BRA `(.L_x_33777) ;  /* 0xfffffd9000008947 */ /* 0x000fea000383ffff */
[----:B------:R-:W-:Y:S05]  /*27c70*/  EXIT ;  /* 0x000000000000794d */ /* 0x000fea0003800000 */
.L_x_33778:
        /* <DEDUP_REMOVED lines=16> */
.L_x_42412:


//--------------------- .text._ZN10layer_norm13ln_fwd_kernelINS_13Kernel_traitsIf6__halffS2_fjLj7168ELj1ELj1ELj4ELj16ENS_18Kernel_traits_baseILj7168EfS2_fS2_fjLj128EEEEELb1ELb0ELb1ELb0EEEvNS_9FwdParamsE --------------------------
	.section	.text._ZN10layer_norm13ln_fwd_kernelINS_13Kernel_traitsIf6__halffS2_fjLj7168ELj1ELj1ELj4ELj16ENS_18Kernel_traits_baseILj7168EfS2_fS2_fjLj128EEEEELb1ELb0ELb1ELb0EEEvNS_9FwdParamsE,"ax",@progbits
	.align	128
        .global         _ZN10layer_norm13ln_fwd_kernelINS_13Kernel_traitsIf6__halffS2_fjLj7168ELj1ELj1ELj4ELj16ENS_18Kernel_traits_baseILj7168EfS2_fS2_fjLj128EEEEELb1ELb0ELb1ELb0EEEvNS_9FwdParamsE
        .type           _ZN10layer_norm13ln_fwd_kernelINS_13Kernel_traitsIf6__halffS2_fjLj7168ELj1ELj1ELj4ELj16ENS_18Kernel_traits_baseILj7168EfS2_fS2_fjLj128EEEEELb1ELb0ELb1ELb0EEEvNS_9FwdParamsE,@function
        .size           _ZN10layer_norm13ln_fwd_kernelINS_13Kernel_traitsIf6__halffS2_fjLj7168ELj1ELj1ELj4ELj16ENS_18Kernel_traits_baseILj7168EfS2_fS2_fjLj128EEEEELb1ELb0ELb1ELb0EEEvNS_9FwdParamsE,(.L_x_42413 - _ZN10layer_norm13ln_fwd_kernelINS_13Kernel_traitsIf6__halffS2_fjLj7168ELj1ELj1ELj4ELj16ENS_18Kernel_traits_baseILj7168EfS2_fS2_fjLj128EEEEELb1ELb0ELb1ELb0EEEvNS_9FwdParamsE)
        .other          _ZN10layer_norm13ln_fwd_kernelINS_13Kernel_traitsIf6__halffS2_fjLj7168ELj1ELj1ELj4ELj16ENS_18Kernel_traits_baseILj7168EfS2_fS2_fjLj128EEEEELb1ELb0ELb1ELb0EEEvNS_9FwdParamsE,@"STO_CUDA_ENTRY STV_DEFAULT"
_ZN10layer_norm13ln_fwd_kernelINS_13Kernel_traitsIf6__halffS2_fjLj7168ELj1ELj1ELj4ELj16ENS_18Kernel_traits_baseILj7168EfS2_fS2_fjLj128EEEEELb1ELb0ELb1ELb0EEEvNS_9FwdParamsE:
.text._ZN10layer_norm13ln_fwd_kernelINS_13Kernel_traitsIf6__halffS2_fjLj7168ELj1ELj1ELj4ELj16ENS_18Kernel_traits_baseILj7168EfS2_fS2_fjLj128EEEEELb1ELb0ELb1ELb0EEEvNS_9FwdParamsE:
        /* <DEDUP_REMOVED lines=127> */
.L_x_33780:
        /* <DEDUP_REMOVED lines=70> */
.L_x_33781:
[----:B------:R-:W-:Y:S05]  /*0c50*/  BSYNC.RECONVERGENT B0 ;  /* 0x0000000000007941 */ /* 0x000fea0003800200 */
.L_x_33779:
        /* <DEDUP_REMOVED lines=89> */
.L_x_34495:
        /* <DEDUP_REMOVED lines=33> */
.L_x_33784:
        /* <DEDUP_REMOVED lines=25> */
.L_x_33789:
        /* <DEDUP_REMOVED lines=13> */
.L_x_33791:
[----:B------:R-:W-:Y:S05]  /*1660*/  BSYNC.RECONVERGENT B2 ;  /* 0x0000000000027941 */ /* 0x000fea0003800200 */
.L_x_33790:
        /* <DEDUP_REMOVED lines=43> */
.L_x_33788:
[----:B------:R-:W-:Y:S05]  /*1920*/  BSYNC.RECONVERGENT B1 ;  /* 0x0000000000017941 */ /* 0x000fea0003800200 */
.L_x_33787:
        /* <DEDUP_REMOVED lines=10> */
.L_x_33786:
        /* <DEDUP_REMOVED lines=19> */
.L_x_33795:
        /* <DEDUP_REMOVED lines=13> */
.L_x_33797:
[----:B------:R-:W-:Y:S05]  /*1bd0*/  BSYNC.RECONVERGENT B2 ;  /* 0x0000000000027941 */ /* 0x000fea0003800200 */
.L_x_33796:
        /* <DEDUP_REMOVED lines=43> */
.L_x_33794:
[----:B------:R-:W-:Y:S05]  /*1e90*/  BSYNC.RECONVERGENT B1 ;  /* 0x0000000000017941 */ /* 0x000fea0003800200 */
.L_x_33793:
        /* <DEDUP_REMOVED lines=10> */
.L_x_33792:
        /* <DEDUP_REMOVED lines=19> */
.L_x_33801:
        /* <DEDUP_REMOVED lines=13> */
.L_x_33803:
[----:B------:R-:W-:Y:S05]  /*2140*/  BSYNC.RECONVERGENT B2 ;  /* 0x0000000000027941 */ /* 0x000fea0003800200 */
.L_x_33802:
        /* <DEDUP_REMOVED lines=43> */
.L_x_33800:
[----:B------:R-:W-:Y:S05]  /*2400*/  BSYNC.RECONVERGENT B1 ;  /* 0x0000000000017941 */ /* 0x000fea0003800200 */
.L_x_33799:
        /* <DEDUP_REMOVED lines=10> */
.L_x_33798:
        /* <DEDUP_REMOVED lines=19> */
.L_x_33807:
        /* <DEDUP_REMOVED lines=13> */
.L_x_33809:
[----:B------:R-:W-:Y:S05]  /*26b0*/  BSYNC.RECONVERGENT B2 ;  /* 0x0000000000027941 */ /* 0x000fea0003800200 */
.L_x_33808:
        /* <DEDUP_REMOVED lines=43> */
.L_x_33806:
[----:B------:R-:W-:Y:S05]  /*2970*/  BSYNC.RECONVERGENT B1 ;  /* 0x0000000000017941 */ /* 0x000fea0003800200 */
.L_x_33805:
        /* <DEDUP_REMOVED lines=10> */
.L_x_33804:
        /* <DEDUP_REMOVED lines=19> */
.L_x_33813:
        /* <DEDUP_REMOVED lines=13> */
.L_x_33815:
[----:B------:R-:W-:Y:S05]  /*2c20*/  BSYNC.RECONVERGENT B2 ;  /* 0x0000000000027941 */ /* 0x000fea0003800200 */
.L_x_33814:
        /* <DEDUP_REMOVED lines=43> */
.L_x_33812:
[----:B------:R-:W-:Y:S05]  /*2ee0*/  BSYNC.RECONVERGENT B1 ;  /* 0x0000000000017941 */ /* 0x000fea0003800200 */
.L_x_33811:
        /* <DEDUP_REMOVED lines=10> */
.L_x_33810:
        /* <DEDUP_REMOVED lines=19> */
.L_x_33819:
        /* <DEDUP_REMOVED lines=13> */
.L_x_33821:
[----:B------:R-:W-:Y:S05]  /*3190*/  BSYNC.RECONVERGENT B2 ;  /* 0x0000000000027941 */ /* 0x000fea0003800200 */
.L_x_33820:
        /* <DEDUP_REMOVED lines=43> */
.L_x_33818:
[----:B------:R-:W-:Y:S05]  /*3450*/  BSYNC.RECONVERGENT B1 ;  /* 0x0000000000017941 */ /* 0x000fea0003800200 */
.L_x_33817:
        /* <DEDUP_REMOVED lines=10> */
.L_x_33816:
        /* <DEDUP_REMOVED lines=19> */
.L_x_33825:
        /* <DEDUP_REMOVED lines=13> */
.L_x_33827:
[----:B------:R-:W-:Y:S05]  /*3700*/  BSYNC.RECONVERGENT B2 ;  /* 0x0000000000027941 */ /* 0x000fea0003800200 */
.L_x_33826:
        /* <DEDUP_REMOVED lines=43> */
.L_x_33824:
[----:B------:R-:W-:Y:S05]  /*39c0*/  BSYNC.RECONVERGENT B1 ;  /* 0x0000000000017941 */ /* 0x000fea0003800200 */
.L_x_33823:
        /* <DEDUP_REMOVED lines=10> */
.L_x_33822:
        /* <DEDUP_REMOVED lines=19> */
.L_x_33831:
        /* <DEDUP_REMOVED lines=13> */
.L_x_33833:
[----:B------:R-:W-:Y:S05]  /*3c70*/  BSYNC.RECONVERGENT B2 ;  /* 0x0000000000027941 */ /* 0x000fea0003800200 */
.L_x_33832:
        /* <DEDUP_REMOVED lines=43> */
.L_x_33830:
[----:B------:R-:W-:Y:S05]  /*3f30*/  BSYNC.RECONVERGENT B1 ;  /* 0x0000000000017941 */ /* 0x000fea0003800200 */
.L_x_33829:
        /* <DEDUP_REMOVED lines=11> */
.L_x_33785:
        /* <DEDUP_REMOVED lines=20> */
.L_x_33837:
        /* <DEDUP_REMOVED lines=13> */
.L_x_33839:
[----:B------:R-:W-:Y:S05]  /*4200*/  BSYNC.RECONVERGENT B2 ;  /* 0x0000000000027941 */ /* 0x000fea0003800200 */
.L_x_33838:
        /* <DEDUP_REMOVED lines=42> */
.L_x_33836:
[----:B------:R-:W-:Y:S05]  /*44b0*/  BSYNC.RECONVERGENT B1 ;  /* 0x0000000000017941 */ /* 0x000fea0003800200 */
.L_x_33835:
        /* <DEDUP_REMOVED lines=9> */
.L_x_33834:
        /* <DEDUP_REMOVED lines=16> */
.L_x_33843:
        /* <DEDUP_REMOVED lines=13> */
.L_x_33845:
[----:B------:R-:W-:Y:S05]  /*4720*/  BSYNC.RECONVERGENT B2 ;  /* 0x0000000000027941 */ /* 0x000fea0003800200 */
.L_x_33844:
        /* <DEDUP_REMOVED lines=43> */
.L_x_33842:
[----:B------:R-:W-:Y:S05]  /*49e0*/  BSYNC.RECONVERGENT B1 ;  /* 0x0000000000017941 */ /* 0x000fea0003800200 */
.L_x_33841:
        /* <DEDUP_REMOVED lines=9> */
.L_x_33840:
[----:B------:R-:W-:Y:S02]  /*4a80*/  IMAD.MOV.U32 R13, RZ, RZ, R12 ;  /* 0x000000ffff0d7224 */ /* 0x000fe400078e000c */
[----:B------:R-:W-:Y:S01]  /*4a90*/  IMAD.MOV.U32 R138, RZ, RZ, RZ ;  /* 0x000000ffff8a7224 */ /* 0x000fe200078e00ff */
[----:B------:R-:W-:Y:S06]  /*4aa0*/  BRA.U !UP3, `(.L_x_33846) ;  /* 0x000000050b407547 */ /* 0x000fec000b800000 */
[----:B------:R-:W-:Y:S01]  /*4ab0*/  ISETP.NE.AND P1, PT, R12, 0x1, PT ;  /* 0x000000010c00780c */ /* 0x000fe20003f25270 */
[----:B------:R-:W-:Y:S01]  /*4ac0*/  BSSY.RECONVERGENT B1, `(.L_x_33847) ;  /* 0x0000045000017945 */ /* 0x000fe20003800200 */
[----:B------:R-:W-:Y:S01]  /*4ad0*/  MOV R13, 0x2 ;  /* 0x00000002000d7802 */ /* 0x000fe20000000f00 */
[----:B0-----:R-:W-:-:S10]  /*4ae0*/  IMAD.MOV.U32 R6, RZ, RZ, R10 ;  /* 0x000000ffff067224 */ /* 0x001fd400078e000a */
        /* <DEDUP_REMOVED lines=9> */
.L_x_33849:
        /* <DEDUP_REMOVED lines=13> */
.L_x_33851:
[----:B------:R-:W-:Y:S05]  /*4c50*/  BSYNC.RECONVERGENT B2 ;  /* 0x0000000000027941 */ /* 0x000fea0003800200 */
.L_x_33850:
        /* <DEDUP_REMOVED lines=43> */
.L_x_33848:
[----:B------:R-:W-:Y:S05]  /*4f10*/  BSYNC.RECONVERGENT B1 ;  /* 0x0000000000017941 */ /* 0x000fea0003800200 */
.L_x_33847:
        /* <DEDUP_REMOVED lines=9> */
.L_x_33846:
        /* <DEDUP_REMOVED lines=16> */
.L_x_33855:
        /* <DEDUP_REMOVED lines=13> */
.L_x_33857:
[----:B------:R-:W-:Y:S05]  /*5180*/  BSYNC.RECONVERGENT B2 ;  /* 0x0000000000027941 */ /* 0x000fea0003800200 */
.L_x_33856:
        /* <DEDUP_REMOVED lines=43> */
.L_x_33854:
[----:B------:R-:W-:Y:S05]  /*5440*/  BSYNC.RECONVERGENT B1 ;  /* 0x0000000000017941 */ /* 0x000fea0003800200 */
.L_x_33853:
        /* <DEDUP_REMOVED lines=9> */
.L_x_33852:
        /* <DEDUP_REMOVED lines=16> */
.L_x_33861:
        /* <DEDUP_REMOVED lines=13> */
.L_x_33863:
[----:B------:R-:W-:Y:S05]  /*56b0*/  BSYNC.RECONVERGENT B2 ;  /* 0x0000000000027941 */ /* 0x000fea0003800200 */
.L_x_33862:
        /* <DEDUP_REMOVED lines=43> */
.L_x_33860:
[----:B------:R-:W-:Y:S05]  /*5970*/  BSYNC.RECONVERGENT B1 ;  /* 0x0000000000017941 */ /* 0x000fea0003800200 */
.L_x_33859:
        /* <DEDUP_REMOVED lines=9> */
.L_x_33858:
        /* <DEDUP_REMOVED lines=16> */
.L_x_33867:
        /* <DEDUP_REMOVED lines=13> */
.L_x_33869:
[----:B------:R-:W-:Y:S05]  /*5be0*/  BSYNC.RECONVERGENT B2 ;  /* 0x0000000000027941 */ /* 0x000fea0003800200 */
.L_x_33868:
        /* <DEDUP_REMOVED lines=43> */
.L_x_33866:
[----:B------:R-:W-:Y:S05]  /*5ea0*/  BSYNC.RECONVERGENT B1 ;  /* 0x0000000000017941 */ /* 0x000fea0003800200 */
.L_x_33865:
        /* <DEDUP_REMOVED lines=9> */
.L_x_33864:
        /* <DEDUP_REMOVED lines=16> */
.L_x_33873:
        /* <DEDUP_REMOVED lines=13> */
.L_x_33875:
[----:B------:R-:W-:Y:S05]  /*6110*/  BSYNC.RECONVERGENT B2 ;  /* 0x0000000000027941 */ /* 0x000fea0003800200 */
.L_x_33874:
        /* <DEDUP_REMOVED lines=43> */
.L_x_33872:
[----:B------:R-:W-:Y:S05]  /*63d0*/  BSYNC.RECONVERGENT B1 ;  /* 0x0000000000017941 */ /* 0x000fea0003800200 */
.L_x_33871:
        /* <DEDUP_REMOVED lines=9> */
.L_x_33870:
        /* <DEDUP_REMOVED lines=16> */
.L_x_33878:
        /* <DEDUP_REMOVED lines=13> */
.L_x_33880:
[----:B------:R-:W-:Y:S05]  /*6640*/  BSYNC.RECONVERGENT B2 ;  /* 0x0000000000027941 */ /* 0x000fea0003800200 */
.L_x_33879:
        /* <DEDUP_REMOVED lines=43> */
.L_x_33877:
[----:B------:R-:W-:Y:S05]  /*6900*/  BSYNC.RECONVERGENT B1 ;  /* 0x0000000000017941 */ /* 0x000fea0003800200 */
.L_x_33876:
        /* <DEDUP_REMOVED lines=9> */
.L_x_33828:
[----:B------:R-:W1:Y:S01]  /*69a0*/  LDC.64 R200, c[0x0][0x3a8] ;  /* 0x0000ea00ffc87b82 */ /* 0x000e620000000a00 */
[----:B------:R-:W-:Y:S02]  /*69b0*/  IMAD.MOV.U32 R12, RZ, RZ, R194 ;  /* 0x000000ffff0c7224 */ /* 0x000fe400078e00c2 */
[----:B-1----:R-:W-:-:S05]  /*69c0*/  IMAD.WIDE.U32 R200, R193, 0x20, R200 ;  /* 0x00000020c1c87825 */ /* 0x002fca00078e00c8 */
[----:B-----5:R1:W-:Y:S04]  /*69d0*/  STG.E.128 desc[UR12][R200.64], R136 ;  /* 0x00000088c8007986 */ /* 0x0203e8000c101d0c */
[----:B------:R1:W-:Y:S01]  /*69e0*/  STG.E.128 desc[UR12][R200.64+0x10], R140 ;  /* 0x0000108cc8007986 */ /* 0x0003e2000c101d0c */
[----:B------:R-:W-:Y:S05]  /*69f0*/  BRA.U !UP3, `(.L_x_33881) ;  /* 0x000000010b507547 */ /* 0x000fea000b800000 */
[----:B-1----:R-:W-:Y:S01]  /*6a00*/  IMAD.U32 R201, R2, 0x10000, RZ ;  /* 0x0001000002c97824 */ /* 0x002fe200078e00ff */
[----:B------:R-:W1:Y:S01]  /*6a10*/  LDC.64 R194, c[0x0][0x3b0] ;  /* 0x0000ec00ffc27b82 */ /* 0x000e620000000a00 */
        /* <DEDUP_REMOVED lines=18> */
.L_x_33881:
[----:B------:R-:W-:Y:S01]  /*6b40*/  IADD3 R193, PT, PT, R193, 0x80, RZ ;  /* 0x00000080c1c17810 */ /* 0x000fe20007ffe0ff */
[----:B------:R-:W-:-:S07]  /*6b50*/  VIADD R192, R192, 0x80 ;  /* 0x00000080c0c07836 */ /* 0x000fce0000000000 */
.L_x_33783:
[----:B------:R-:W-:Y:S05]  /*6b60*/  BSYNC.RECONVERGENT B0 ;  /* 0x0000000000007941 */ /* 0x000fea0003800200 */
.L_x_33782:
[----:B------:R-:W-:Y:S01]  /*6b70*/  ISETP.GE.U32.AND P1, PT, R197, 0x100, PT ;  /* 0x00000100c500780c */ /* 0x000fe20003f26070 */
[----:B------:R-:W-:Y:S03]  /*6b80*/  BSSY.RECONVERGENT B0, `(.L_x_33882) ;  /* 0x000057f000007945 */ /* 0x000fe60003800200 */
[----:B--2---:R-:W-:-:S09]  /*6b90*/  P2R R194, PR, RZ, 0x2 ;  /* 0x00000002ffc27803 */ /* 0x004fd20000000000 */
[----:B------:R-:W-:Y:S05]  /*6ba0*/  @!P1 BRA `(.L_x_33883) ;  /* 0x0000005400f09947 */ /* 0x000fea0003800000 */
[----:B------:R-:W-:-:S04]  /*6bb0*/  UISETP.NE.U32.AND UP0, UPT, UR18, URZ, UPT ;  /* 0x000000ff1200728c */ /* 0x000fc8000bf05070 */
[----:B------:R-:W-:Y:S01]  /*6bc0*/  UISETP.NE.AND.EX UP0, UPT, UR19, URZ, UPT, UP0 ;  /* 0x000000ff1300728c */ /* 0x000fe2000bf05300 */
[----:B------:R-:W-:Y:S10]  /*6bd0*/  BRA.U !UP3, `(.L_x_33884) ;  /* 0x000000010b0c7547 */ /* 0x000ff4000b800000 */
[----:B------:R-:W2:Y:S02]  /*6be0*/  LDC.64 R132, c[0x0][0x390] ;  /* 0x0000e400ff847b82 */ /* 0x000ea40000000a00 */
[----:B--2---:R-:W-:-:S06]  /*6bf0*/  IMAD.WIDE.U32 R132, R192, 0x10, R132 ;  /* 0x00000010c0847825 */ /* 0x004fcc00078e0084 */
[----:B------:R-:W5:Y:S02]  /*6c00*/  LDG.E.128 R132, desc[UR12][R132.64] ;  /* 0x0000000c84847981 */ /* 0x000f64000c1e1d00 */
.L_x_33884:
        /* <DEDUP_REMOVED lines=25> */
.L_x_33889:
        /* <DEDUP_REMOVED lines=13> */
.L_x_33891:
[----:B------:R-:W-:Y:S05]  /*6e70*/  BSYNC.RECONVERGENT B2 ;  /* 0x0000000000027941 */ /* 0x000fea0003800200 */
.L_x_33890:
        /* <DEDUP_REMOVED lines=43> */
.L_x_33888:
[----:B------:R-:W-:Y:S05]  /*7130*/  BSYNC.RECONVERGENT B1 ;  /* 0x0000000000017941 */ /* 0x000fea0003800200 */
.L_x_33887:
        /* <DEDUP_REMOVED lines=10> */
.L_x_33886:
        /* <DEDUP_REMOVED lines=19> */
.L_x_33895:
        /* <DEDUP_REMOVED lines=13> */
.L_x_33897:
[----:B------:R-:W-:Y:S05]  /*73e0*/  BSYNC.RECONVERGENT B2 ;  /* 0x0000000000027941 */ /* 0x000fea0003800200 */
.L_x_33896:
        /* <DEDUP_REMOVED lines=43> */
.L_x_33894:
[----:B------:R-:W-:Y:S05]  /*76a0*/  BSYNC.RECONVERGENT B1 ;  /* 0x0000000000017941 */ /* 0x000fea0003800200 */
.L_x_33893:
        /* <DEDUP_REMOVED lines=10> */
.L_x_33892:
        /* <DEDUP_REMOVED lines=19> */
.L_x_33901:
        /* <DEDUP_REMOVED lines=13> */
.L_x_33903:
[----:B------:R-:W-:Y:S05]  /*7950*/  BSYNC.RECONVERGENT B2 ;  /* 0x0000000000027941 */ /* 0x000fea0003800200 */
.L_x_33902:
        /* <DEDUP_REMOVED lines=43> */
.L_x_33900:
[----:B------:R-:W-:Y:S05]  /*7c10*/  BSYNC.RECONVERGENT B1 ;  /* 0x0000000000017941 */ /* 0x000fea0003800200 */
.L_x_33899:
        /* <DEDUP_REMOVED lines=10> */
.L_x_33898:
        /* <DEDUP_REMOVED lines=19> */
.L_x_33907:
        /* <DEDUP_REMOVED lines=13> */
.L_x_33909:
[----:B------:R-:W-:Y:S05]  /*7ec0*/  BSYNC.RECONVERGENT B2 ;  /* 0x0000000000027941 */ /* 0x000fea0003800200 */
.L_x_33908:
        /* <DEDUP_REMOVED lines=43> */
.L_x_33906:
[----:B------:R-:W-:Y:S05]  /*8180*/  BSYNC.RECONVERGENT B1 ;  /* 0x0000000000017941 */ /* 0x000fea0003800200 */
.L_x_33905:
        /* <DEDUP_REMOVED lines=10> */
.L_x_33904:
        /* <DEDUP_REMOVED lines=19> */
.L_x_33913:
        /* <DEDUP_REMOVED lines=13> */
.L_x_33915:
[----:B------:R-:W-:Y:S05]  /*8430*/  BSYNC.RECONVERGENT B2 ;  /* 0x0000000000027941 */ /* 0x000fea0003800200 */
.L_x_33914:
        /* <DEDUP_REMOVED lines=43> */
.L_x_33912:
[----:B------:R-:W-:Y:S05]  /*86f0*/  BSYNC.RECONVERGENT B1 ;  /* 0x0000000000017941 */ /* 0x000fea0003800200 */
.L_x_33911:
        /* <DEDUP_REMOVED lines=10> */
.L_x_33910:
        /* <DEDUP_REMOVED lines=19> */
.L_x_33919:
        /* <DEDUP_REMOVED lines=13> */
.L_x_33921:
[----:B------:R-:W-:Y:S05]  /*89a0*/  BSYNC.RECONVERGENT B2 ;  /* 0x0000000000027941 */ /* 0x000fea0003800200 */
.L_x_33920:
        /* <DEDUP_REMOVED lines=43> */
.L_x_33918:
[----:B------:R-:W-:Y:S05]  /*8c60*/  BSYNC.RECONVERGENT B1 ;  /* 0x0000000000017941 */ /* 0x000fea0003800200 */
.L_x_33917:
        /* <DEDUP_REMOVED lines=10> */
.L_x_33916:
        /* <DEDUP_REMOVED lines=19> */
.L_x_33925:
        /* <DEDUP_REMOVED lines=13> */
.L_x_33927:
[----:B------:R-:W-:Y:S05]  /*8f10*/  BSYNC.RECONVERGENT B2 ;  /* 0x0000000000027941 */ /* 0x000fea0003800200 */
.L_x_33926:
        /* <DEDUP_REMOVED lines=43> */
.L_x_33924:
[----:B------:R-:W-:Y:S05]  /*91d0*/  BSYNC.RECONVERGENT B1 ;  /* 0x0000000000017941 */ /* 0x000fea0003800200 */
.L_x_33923:
        /* <DEDUP_REMOVED lines=10> */
.L_x_33922:
        /* <DEDUP_REMOVED lines=19> */
.L_x_33931:
        /* <DEDUP_REMOVED lines=13> */
.L_x_33933:
[----:B------:R-:W-:Y:S05]  /*9480*/  BSYNC.RECONVERGENT B2 ;  /* 0x0000000000027941 */ /* 0x000fea0003800200 */
.L_x_33932:
        /* <DEDUP_REMOVED lines=43> */
.L_x_33930:
[----:B------:R-:W-:Y:S05]  /*9740*/  BSYNC.RECONVERGENT B1 ;  /* 0x0000000000017941 */ /* 0x000fea0003800200 */
.L_x_33929:
        /* <DEDUP_REMOVED lines=11> */
.L_x_33885:
        /* <DEDUP_REMOVED lines=20> */
.L_x_33937:
        /* <DEDUP_REMOVED lines=13> */
.L_x_33939:
[----:B------:R-:W-:Y:S05]  /*9a10*/  BSYNC.RECONVERGENT B2 ;  /* 0x0000000000027941 */ /* 0x000fea0003800200 */
.L_x_33938:
        /* <DEDUP_REMOVED lines=42> */
.L_x_33936:
[----:B------:R-:W-:Y:S05]  /*9cc0*/  BSYNC.RECONVERGENT B1 ;  /* 0x0000000000017941 */ /* 0x000fea0003800200 */
.L_x_33935:
        /* <DEDUP_REMOVED lines=9> */
.L_x_33934:
        /* <DEDUP_REMOVED lines=16> */
.L_x_33943:
        /* <DEDUP_REMOVED lines=13> */
.L_x_33945:
[----:B------:R-:W-:Y:S05]  /*9f30*/  BSYNC.RECONVERGENT B2 ;  /* 0x0000000000027941 */ /* 0x000fea0003800200 */
.L_x_33944:
        /* <DEDUP_REMOVED lines=43> */
.L_x_33942:
[----:B------:R-:W-:Y:S05]  /*a1f0*/  BSYNC.RECONVERGENT B1 ;  /* 0x0000000000017941 */ /* 0x000fea0003800200 */
.L_x_33941:
        /* <DEDUP_REMOVED lines=9> */
.L_x_33940:
        /* <DEDUP_REMOVED lines=16> */
.L_x_33949:
        /* <DEDUP_REMOVED lines=13> */
.L_x_33951:
[----:B------:R-:W-:Y:S05]  /*a460*/  BSYNC.RECONVERGENT B2 ;  /* 0x0000000000027941 */ /* 0x000fea0003800200 */
.L_x_33950:
        /* <DEDUP_REMOVED lines=43> */
.L_x_33948:
[----:B------:R-:W-:Y:S05]  /*a720*/  BSYNC.RECONVERGENT B1 ;  /* 0x0000000000017941 */ /* 0x000fea0003800200 */
.L_x_33947:
        /* <DEDUP_REMOVED lines=9> */
.L_x_33946:
        /* <DEDUP_REMOVED lines=16> */
.L_x_33955:
        /* <DEDUP_REMOVED lines=13> */
.L_x_33957:
[----:B------:R-:W-:Y:S05]  /*a990*/  BSYNC.RECONVERGENT B2 ;  /* 0x0000000000027941 */ /* 0x000fea0003800200 */
.L_x_33956:
[----:B------:R-:W-:Y:S01]  /*a9a0*/  IMAD.WIDE.U32 R148, R196, -0x326172a9, RZ ;  /* 0xcd9e8d57c4947825 */ /* 0x000fe200078e00ff */
[----:B-1----:R-:W-:-:S03]  /*a9b0*/  LOP3.LUT R200, R9, UR15, R13, 0x96, !PT ;  /* 0x0000000f09c87c12 */ /* 0x002fc6000f8e960d */
        /* <DEDUP_REMOVED lines=41> */
.L_x_33954:
[----:B------:R-:W-:Y:S05]  /*ac50*/  BSYNC.RECONVERGENT B1 ;  /* 0x0000000000017941 */ /* 0x000fea0003800200 */
.L_x_33953:
        /* <DEDUP_REMOVED lines=9> */
.L_x_33952:
        /* <DEDUP_REMOVED lines=16> */
.L_x_33961:
        /* <DEDUP_REMOVED lines=13> */
.L_x_33963:
[----:B------:R-:W-:Y:S05]  /*aec0*/  BSYNC.RECONVERGENT B2 ;  /* 0x0000000000027941 */ /* 0x000fea0003800200 */
.L_x_33962:
[----:B------:R-:W-:Y:S01]  /*aed0*/  IMAD.WIDE.U32 R148, R196, -0x326172a9, RZ ;  /* 0xcd9e8d57c4947825 */ /* 0x000fe200078e00ff */
[----:B-1----:R-:W-:Y:S02]  /*aee0*/  LOP3.LUT R200, R9, UR15, R13, 0x96, !PT ;  /* 0x0000000f09c87c12 */ /* 0x002fe4000f8e960d */
        /* <DEDUP_REMOVED lines=41> */
.L_x_33960:
[----:B------:R-:W-:Y:S05]  /*b180*/  BSYNC.RECONVERGENT B1 ;  /* 0x0000000000017941 */ /* 0x000fea0003800200 */
.L_x_33959:
        /* <DEDUP_REMOVED lines=9> */
.L_x_33958:
        /* <DEDUP_REMOVED lines=16> */
.L_x_33967:
        /* <DEDUP_REMOVED lines=13> */
.L_x_33969:
[----:B------:R-:W-:Y:S05]  /*b3f0*/  BSYNC.RECONVERGENT B2 ;  /* 0x0000000000027941 */ /* 0x000fea0003800200 */
.L_x_33968:
[----:B------:R-:W-:Y:S01]  /*b400*/  IMAD.WIDE.U32 R150, R196, -0x326172a9, RZ ;  /* 0xcd9e8d57c4967825 */ /* 0x000fe200078e00ff */
[----:B------:R-:W-:-:S03]  /*b410*/  LOP3.LUT R202, R9, UR15, R13, 0x96, !PT ;  /* 0x0000000f09ca7c12 */ /* 0x000fc6000f8e960d */
[----:B------:R-:W-:Y:S01]  /*b420*/  IMAD.MOV.U32 R3, RZ, RZ, R194 ;  /* 0x000000ffff037224 */ /* 0x000fe200078e00c2 */
        /* <DEDUP_REMOVED lines=40> */
.L_x_33966:
[----:B------:R-:W-:Y:S05]  /*b6b0*/  BSYNC.RECONVERGENT B1 ;  /* 0x0000000000017941 */ /* 0x000fea0003800200 */
.L_x_33965:
        /* <DEDUP_REMOVED lines=9> */
.L_x_33964:
        /* <DEDUP_REMOVED lines=16> */
.L_x_33973:
        /* <DEDUP_REMOVED lines=13> */
.L_x_33975:
[----:B------:R-:W-:Y:S05]  /*b920*/  BSYNC.RECONVERGENT B2 ;  /* 0x0000000000027941 */ /* 0x000fea0003800200 */
.L_x_33974:
[----:B------:R-:W-:Y:S01]  /*b930*/  IMAD.WIDE.U32 R150, R196, -0x326172a9, RZ ;  /* 0xcd9e8d57c4967825 */ /* 0x000fe200078e00ff */
[----:B------:R-:W-:-:S03]  /*b940*/  LOP3.LUT R202, R9, UR15, R13, 0x96, !PT ;  /* 0x0000000f09ca7c12 */ /* 0x000fc6000f8e960d */
[----:B------:R-:W-:Y:S02]  /*b950*/  HFMA2 R195, -RZ, RZ, 0, 0 ;  /* 0x00000000ffc37431 */ /* 0x000fe400000001ff */
        /* <DEDUP_REMOVED lines=40> */
.L_x_33972:
[----:B------:R-:W-:Y:S05]  /*bbe0*/  BSYNC.RECONVERGENT B1 ;  /* 0x0000000000017941 */ /* 0x000fea0003800200 */
.L_x_33971:
        /* <DEDUP_REMOVED lines=9> */
.L_x_33970:
        /* <DEDUP_REMOVED lines=16> */
.L_x_33978:
        /* <DEDUP_REMOVED lines=13> */
.L_x_33980:
[----:B------:R-:W-:Y:S05]  /*be50*/  BSYNC.RECONVERGENT B2 ;  /* 0x0000000000027941 */ /* 0x000fea0003800200 */
.L_x_33979:
[----:B-1----:R-:W-:Y:S01]  /*be60*/  IMAD.WIDE.U32 R200, R196, -0x326172a9, RZ ;  /* 0xcd9e8d57c4c87825 */ /* 0x002fe200078e00ff */
        /* <DEDUP_REMOVED lines=42> */
.L_x_33977:
[----:B------:R-:W-:Y:S05]  /*c110*/  BSYNC.RECONVERGENT B1 ;  /* 0x0000000000017941 */ /* 0x000fea0003800200 */
.L_x_33976:
        /* <DEDUP_REMOVED lines=9> */
.L_x_33928:
[----:B-1----:R-:W1:Y:S01]  /*c1b0*/  LDC.64 R200, c[0x0][0x3a8] ;  /* 0x0000ea00ffc87b82 */ /* 0x002e620000000a00 */
        /* <DEDUP_REMOVED lines=25> */
.L_x_33981:
[----:B------:R-:W-:Y:S01]  /*c350*/  IADD3 R193, PT, PT, R193, 0x80, RZ ;  /* 0x00000080c1c17810 */ /* 0x000fe20007ffe0ff */
[----:B------:R-:W-:-:S07]  /*c360*/  VIADD R192, R192, 0x80 ;  /* 0x00000080c0c07836 */ /* 0x000fce0000000000 */
.L_x_33883:
[----:B------:R-:W-:Y:S05]  /*c370*/  BSYNC.RECONVERGENT B0 ;  /* 0x0000000000007941 */ /* 0x000fea0003800200 */
.L_x_33882:
        /* <DEDUP_REMOVED lines=10> */
.L_x_33984:
        /* <DEDUP_REMOVED lines=25> */
.L_x_33989:
        /* <DEDUP_REMOVED lines=13> */
.L_x_33991:
[----:B------:R-:W-:Y:S05]  /*c680*/  BSYNC.RECONVERGENT B2 ;  /* 0x0000000000027941 */ /* 0x000fea0003800200 */
.L_x_33990:
        /* <DEDUP_REMOVED lines=43> */
.L_x_33988:
[----:B------:R-:W-:Y:S05]  /*c940*/  BSYNC.RECONVERGENT B1 ;  /* 0x0000000000017941 */ /* 0x000fea0003800200 */
.L_x_33987:
        /* <DEDUP_REMOVED lines=10> */
.L_x_33986:
        /* <DEDUP_REMOVED lines=19> */
.L_x_33995:
        /* <DEDUP_REMOVED lines=13> */
.L_x_33997:
[----:B------:R-:W-:Y:S05]  /*cbf0*/  BSYNC.RECONVERGENT B2 ;  /* 0x0000000000027941 */ /* 0x000fea0003800200 */
.L_x_33996:
        /* <DEDUP_REMOVED lines=43> */
.L_x_33994:
[----:B------:R-:W-:Y:S05]  /*ceb0*/  BSYNC.RECONVERGENT B1 ;  /* 0x0000000000017941 */ /* 0x000fea0003800200 */
.L_x_33993:
        /* <DEDUP_REMOVED lines=10> */
.L_x_33992:
        /* <DEDUP_REMOVED lines=19> */
.L_x_34001:
        /* <DEDUP_REMOVED lines=13> */
.L_x_34003:
[----:B------:R-:W-:Y:S05]  /*d160*/  BSYNC.RECONVERGENT B2 ;  /* 0x0000000000027941 */ /* 0x000fea0003800200 */
.L_x_34002:
        /* <DEDUP_REMOVED lines=43> */
.L_x_34000:
[----:B------:R-:W-:Y:S05]  /*d420*/  BSYNC.RECONVERGENT B1 ;  /* 0x0000000000017941 */ /* 0x000fea0003800200 */
.L_x_33999:
        /* <DEDUP_REMOVED lines=10> */
.L_x_33998:
        /* <DEDUP_REMOVED lines=19> */
.L_x_34007:
        /* <DEDUP_REMOVED lines=13> */
.L_x_34009:
[----:B------:R-:W-:Y:S05]  /*d6d0*/  BSYNC.RECONVERGENT B2 ;  /* 0x0000000000027941 */ /* 0x000fea0003800200 */
.L_x_34008:
        /* <DEDUP_REMOVED lines=43> */
.L_x_34006:
[----:B------:R-:W-:Y:S05]  /*d990*/  BSYNC.RECONVERGENT B1 ;  /* 0x0000000000017941 */ /* 0x000fea0003800200 */
.L_x_34005:
        /* <DEDUP_REMOVED lines=10> */
.L_x_34004:
        /* <DEDUP_REMOVED lines=19> */
.L_x_34013:
        /* <DEDUP_REMOVED lines=13> */
.L_x_34015:
[----:B------:R-:W-:Y:S05]  /*dc40*/  BSYNC.RECONVERGENT B2 ;  /* 0x0000000000027941 */ /* 0x000fea0003800200 */
.L_x_34014:
        /* <DEDUP_REMOVED lines=43> */
.L_x_34012:
[----:B------:R-:W-:Y:S05]  /*df00*/  BSYNC.RECONVERGENT B1 ;  /* 0x0000000000017941 */ /* 0x000fea0003800200 */
.L_x_34011:
        /* <DEDUP_REMOVED lines=10> */
.L_x_34010:
        /* <DEDUP_REMOVED lines=19> */
.L_x_34019:
        /* <DEDUP_REMOVED lines=13> */
.L_x_34021:
[----:B------:R-:W-:Y:S05]  /*e1b0*/  BSYNC.RECONVERGENT B2 ;  /* 0x0000000000027941 */ /* 0x000fea0003800200 */
.L_x_34020:
        /* <DEDUP_REMOVED lines=43> */
.L_x_34018:
[----:B------:R-:W-:Y:S05]  /*e470*/  BSYNC.RECONVERGENT B1 ;  /* 0x0000000000017941 */ /* 0x000fea0003800200 */
.L_x_34017:
        /* <DEDUP_REMOVED lines=10> */
.L_x_34016:
        /* <DEDUP_REMOVED lines=19> */
.L_x_34025:
        /* <DEDUP_REMOVED lines=13> */
.L_x_34027:
[----:B------:R-:W-:Y:S05]  /*e720*/  BSYNC.RECONVERGENT B2 ;  /* 0x0000000000027941 */ /* 0x000fea0003800200 */
.L_x_34026:
        /* <DEDUP_REMOVED lines=43> */
.L_x_34024:
[----:B------:R-:W-:Y:S05]  /*e9e0*/  BSYNC.RECONVERGENT B1 ;  /* 0x0000000000017941 */ /* 0x000fea0003800200 */
.L_x_34023:
        /* <DEDUP_REMOVED lines=10> */
.L_x_34022:
        /* <DEDUP_REMOVED lines=19> */
.L_x_34031:
        /* <DEDUP_REMOVED lines=13> */
.L_x_34033:
[----:B------:R-:W-:Y:S05]  /*ec90*/  BSYNC.RECONVERGENT B2 ;  /* 0x0000000000027941 */ /* 0x000fea0003800200 */
.L_x_34032:
        /* <DEDUP_REMOVED lines=43> */
.L_x_34030:
[----:B------:R-:W-:Y:S05]  /*ef50*/  BSYNC.RECONVERGENT B1 ;  /* 0x0000000000017941 */ /* 0x000fea0003800200 */
.L_x_34029:
        /* <DEDUP_REMOVED lines=11> */
.L_x_33985:
        /* <DEDUP_REMOVED lines=20> */
.L_x_34037:
        /* <DEDUP_REMOVED lines=13> */
.L_x_34039:
[----:B------:R-:W-:Y:S05]  /*f220*/  BSYNC.RECONVERGENT B2 ;  /* 0x0000000000027941 */ /* 0x000fea0003800200 */
.L_x_34038:
        /* <DEDUP_REMOVED lines=42> */
.L_x_34036:
[----:B------:R-:W-:Y:S05]  /*f4d0*/  BSYNC.RECONVERGENT B1 ;  /* 0x0000000000017941 */ /* 0x000fea0003800200 */
.L_x_34035:
        /* <DEDUP_REMOVED lines=9> */
.L_x_34034:
        /* <DEDUP_REMOVED lines=16> */
.L_x_34043:
        /* <DEDUP_REMOVED lines=13> */
.L_x_34045:
[----:B------:R-:W-:Y:S05]  /*f740*/  BSYNC.RECONVERGENT B2 ;  /* 0x0000000000027941 */ /* 0x000fea0003800200 */
.L_x_34044:
        /* <DEDUP_REMOVED lines=43> */
.L_x_34042:
[----:B------:R-:W-:Y:S05]  /*fa00*/  BSYNC.RECONVERGENT B1 ;  /* 0x0000000000017941 */ /* 0x000fea0003800200 */
.L_x_34041:
        /* <DEDUP_REMOVED lines=9> */
.L_x_34040:
        /* <DEDUP_REMOVED lines=16> */
.L_x_34049:
        /* <DEDUP_REMOVED lines=13> */
.L_x_34051:
[----:B------:R-:W-:Y:S05]  /*fc70*/  BSYNC.RECONVERGENT B2 ;  /* 0x0000000000027941 */ /* 0x000fea0003800200 */
.L_x_34050:
        /* <DEDUP_REMOVED lines=43> */
.L_x_34048:
[----:B------:R-:W-:Y:S05]  /*ff30*/  BSYNC.RECONVERGENT B1 ;  /* 0x0000000000017941 */ /* 0x000fea0003800200 */
.L_x_34047:
        /* <DEDUP_REMOVED lines=9> */
.L_x_34046:
        /* <DEDUP_REMOVED lines=16> */
.L_x_34055:
        /* <DEDUP_REMOVED lines=13> */
.L_x_34057:
[----:B------:R-:W-:Y:S05]  /*101a0*/  BSYNC.RECONVERGENT B2 ;  /* 0x0000000000027941 */ /* 0x000fea0003800200 */
.L_x_34056:
        /* <DEDUP_REMOVED lines=43> */
.L_x_34054:
[----:B------:R-:W-:Y:S05]  /*10460*/  BSYNC.RECONVERGENT B1 ;  /* 0x0000000000017941 */ /* 0x000fea0003800200 */
.L_x_34053:
        /* <DEDUP_REMOVED lines=9> */
.L_x_34052:
        /* <DEDUP_REMOVED lines=16> */
.L_x_34061:
        /* <DEDUP_REMOVED lines=13> */
.L_x_34063:
[----:B------:R-:W-:Y:S05]  /*106d0*/  BSYNC.RECONVERGENT B2 ;  /* 0x0000000000027941 */ /* 0x000fea0003800200 */
.L_x_34062:
        /* <DEDUP_REMOVED lines=43> */
.L_x_34060:
[----:B------:R-:W-:Y:S05]  /*10990*/  BSYNC.RECONVERGENT B1 ;  /* 0x0000000000017941 */ /* 0x000fea0003800200 */
.L_x_34059:
        /* <DEDUP_REMOVED lines=9> */
.L_x_34058:
        /* <DEDUP_REMOVED lines=16> */
.L_x_34067:
        /* <DEDUP_REMOVED lines=13> */
.L_x_34069:
[----:B------:R-:W-:Y:S05]  /*10c00*/  BSYNC.RECONVERGENT B2 ;  /* 0x0000000000027941 */ /* 0x000fea0003800200 */
.L_x_34068:
        /* <DEDUP_REMOVED lines=43> */
.L_x_34066:
[----:B------:R-:W-:Y:S05]  /*10ec0*/  BSYNC.RECONVERGENT B1 ;  /* 0x0000000000017941 */ /* 0x000fea0003800200 */
.L_x_34065:
        /* <DEDUP_REMOVED lines=9> */
.L_x_34064:
        /* <DEDUP_REMOVED lines=16> */
.L_x_34073:
        /* <DEDUP_REMOVED lines=13> */
.L_x_34075:
[----:B------:R-:W-:Y:S05]  /*11130*/  BSYNC.RECONVERGENT B2 ;  /* 0x0000000000027941 */ /* 0x000fea0003800200 */
.L_x_34074:
        /* <DEDUP_REMOVED lines=43> */
.L_x_34072:
[----:B------:R-:W-:Y:S05]  /*113f0*/  BSYNC.RECONVERGENT B1 ;  /* 0x0000000000017941 */ /* 0x000fea0003800200 */
.L_x_34071:
        /* <DEDUP_REMOVED lines=9> */
.L_x_34070:
        /* <DEDUP_REMOVED lines=16> */
.L_x_34078:
        /* <DEDUP_REMOVED lines=13> */
.L_x_34080:
[----:B------:R-:W-:Y:S05]  /*11660*/  BSYNC.RECONVERGENT B2 ;  /* 0x0000000000027941 */ /* 0x000fea0003800200 */
.L_x_34079:
        /* <DEDUP_REMOVED lines=43> */
.L_x_34077:
[----:B------:R-:W-:Y:S05]  /*11920*/  BSYNC.RECONVERGENT B1 ;  /* 0x0000000000017941 */ /* 0x000fea0003800200 */
.L_x_34076:
        /* <DEDUP_REMOVED lines=9> */
.L_x_34028:
        /* <DEDUP_REMOVED lines=26> */
.L_x_34081:
[----:B------:R-:W-:Y:S01]  /*11b60*/  IADD3 R193, PT, PT, R193, 0x80, RZ ;  /* 0x00000080c1c17810 */ /* 0x000fe20007ffe0ff */
[----:B------:R-:W-:-:S07]  /*11b70*/  VIADD R192, R192, 0x80 ;  /* 0x00000080c0c07836 */ /* 0x000fce0000000000 */
.L_x_33983:
[----:B------:R-:W-:Y:S05]  /*11b80*/  BSYNC.RECONVERGENT B0 ;  /* 0x0000000000007941 */ /* 0x000fea0003800200 */
.L_x_33982:
        /* <DEDUP_REMOVED lines=10> */
.L_x_34084:
        /* <DEDUP_REMOVED lines=25> */
.L_x_34089:
        /* <DEDUP_REMOVED lines=13> */
.L_x_34091:
[----:B------:R-:W-:Y:S05]  /*11e90*/  BSYNC.RECONVERGENT B2 ;  /* 0x0000000000027941 */ /* 0x000fea0003800200 */
.L_x_34090:
        /* <DEDUP_REMOVED lines=43> */
.L_x_34088:
[----:B------:R-:W-:Y:S05]  /*12150*/  BSYNC.RECONVERGENT B1 ;  /* 0x0000000000017941 */ /* 0x000fea0003800200 */
.L_x_34087:
        /* <DEDUP_REMOVED lines=10> */
.L_x_34086:
        /* <DEDUP_REMOVED lines=19> */
.L_x_34095:
        /* <DEDUP_REMOVED lines=13> */
.L_x_34097:
[----:B------:R-:W-:Y:S05]  /*12400*/  BSYNC.RECONVERGENT B2 ;  /* 0x0000000000027941 */ /* 0x000fea0003800200 */
.L_x_34096:
        /* <DEDUP_REMOVED lines=43> */
.L_x_34094:
[----:B------:R-:W-:Y:S05]  /*126c0*/  BSYNC.RECONVERGENT B1 ;  /* 0x0000000000017941 */ /* 0x000fea0003800200 */
.L_x_34093:
        /* <DEDUP_REMOVED lines=10> */
.L_x_34092:
        /* <DEDUP_REMOVED lines=19> */
.L_x_34101:
        /* <DEDUP_REMOVED lines=13> */
.L_x_34103:
[----:B------:R-:W-:Y:S05]  /*12970*/  BSYNC.RECONVERGENT B2 ;  /* 0x0000000000027941 */ /* 0x000fea0003800200 */
.L_x_34102:
        /* <DEDUP_REMOVED lines=43> */
.L_x_34100:
[----:B------:R-:W-:Y:S05]  /*12c30*/  BSYNC.RECONVERGENT B1 ;  /* 0x0000000000017941 */ /* 0x000fea0003800200 */
.L_x_34099:
        /* <DEDUP_REMOVED lines=10> */
.L_x_34098:
        /* <DEDUP_REMOVED lines=19> */
.L_x_34107:
        /* <DEDUP_REMOVED lines=13> */
.L_x_34109:
[----:B------:R-:W-:Y:S05]  /*12ee0*/  BSYNC.RECONVERGENT B2 ;  /* 0x0000000000027941 */ /* 0x000fea0003800200 */
.L_x_34108:
        /* <DEDUP_REMOVED lines=42> */
[----:B------:R-:W-:-:S07]  /*13190*/  IMAD.MOV.U32 R12, RZ, RZ, R202 ;  /* 0x000000ffff0c7224 */ /* 0x000fce00078e00ca */
.L_x_34106:
[----:B------:R-:W-:Y:S05]  /*131a0*/  BSYNC.RECONVERGENT B1 ;  /* 0x0000000000017941 */ /* 0x000fea0003800200 */
.L_x_34105:
        /* <DEDUP_REMOVED lines=10> */
.L_x_34104:
        /* <DEDUP_REMOVED lines=19> */
.L_x_34113:
        /* <DEDUP_REMOVED lines=13> */
.L_x_34115:
[----:B------:R-:W-:Y:S05]  /*13450*/  BSYNC.RECONVERGENT B2 ;  /* 0x0000000000027941 */ /* 0x000fea0003800200 */
.L_x_34114:
        /* <DEDUP_REMOVED lines=43> */
.L_x_34112:
[----:B------:R-:W-:Y:S05]  /*13710*/  BSYNC.RECONVERGENT B1 ;  /* 0x0000000000017941 */ /* 0x000fea0003800200 */
.L_x_34111:
        /* <DEDUP_REMOVED lines=10> */
.L_x_34110:
        /* <DEDUP_REMOVED lines=19> */
.L_x_34119:
        /* <DEDUP_REMOVED lines=13> */
.L_x_34121:
[----:B------:R-:W-:Y:S05]  /*139c0*/  BSYNC.RECONVERGENT B2 ;  /* 0x0000000000027941 */ /* 0x000fea0003800200 */
.L_x_34120:
        /* <DEDUP_REMOVED lines=43> */
.L_x_34118:
[----:B------:R-:W-:Y:S05]  /*13c80*/  BSYNC.RECONVERGENT B1 ;  /* 0x0000000000017941 */ /* 0x000fea0003800200 */
.L_x_34117:
        /* <DEDUP_REMOVED lines=10> */
.L_x_34116:
        /* <DEDUP_REMOVED lines=19> */
.L_x_34125:
        /* <DEDUP_REMOVED lines=13> */
.L_x_34127:
[----:B------:R-:W-:Y:S05]  /*13f30*/  BSYNC.RECONVERGENT B2 ;  /* 0x0000000000027941 */ /* 0x000fea0003800200 */
.L_x_34126:
        /* <DEDUP_REMOVED lines=43> */
.L_x_34124:
[----:B------:R-:W-:Y:S05]  /*141f0*/  BSYNC.RECONVERGENT B1 ;  /* 0x0000000000017941 */ /* 0x000fea0003800200 */
.L_x_34123:
        /* <DEDUP_REMOVED lines=10> */
.L_x_34122:
        /* <DEDUP_REMOVED lines=19> */
.L_x_34131:
        /* <DEDUP_REMOVED lines=13> */
.L_x_34133:
[----:B------:R-:W-:Y:S05]  /*144a0*/  BSYNC.RECONVERGENT B2 ;  /* 0x0000000000027941 */ /* 0x000fea0003800200 */
.L_x_34132:
        /* <DEDUP_REMOVED lines=43> */
.L_x_34130:
[----:B------:R-:W-:Y:S05]  /*14760*/  BSYNC.RECONVERGENT B1 ;  /* 0x0000000000017941 */ /* 0x000fea0003800200 */
.L_x_34129:
        /* <DEDUP_REMOVED lines=11> */
.L_x_34085:
        /* <DEDUP_REMOVED lines=20> */
.L_x_34137:
        /* <DEDUP_REMOVED lines=13> */
.L_x_34139:
[----:B------:R-:W-:Y:S05]  /*14a30*/  BSYNC.RECONVERGENT B2 ;  /* 0x0000000000027941 */ /* 0x000fea0003800200 */
.L_x_34138:
        /* <DEDUP_REMOVED lines=42> */
.L_x_34136:
[----:B------:R-:W-:Y:S05]  /*14ce0*/  BSYNC.RECONVERGENT B1 ;  /* 0x0000000000017941 */ /* 0x000fea0003800200 */
.L_x_34135:
        /* <DEDUP_REMOVED lines=9> */
.L_x_34134:
        /* <DEDUP_REMOVED lines=16> */
.L_x_34143:
        /* <DEDUP_REMOVED lines=13> */
.L_x_34145:
[----:B------:R-:W-:Y:S05]  /*14f50*/  BSYNC.RECONVERGENT B2 ;  /* 0x0000000000027941 */ /* 0x000fea0003800200 */
.L_x_34144:
        /* <DEDUP_REMOVED lines=43> */
.L_x_34142:
[----:B------:R-:W-:Y:S05]  /*15210*/  BSYNC.RECONVERGENT B1 ;  /* 0x0000000000017941 */ /* 0x000fea0003800200 */
.L_x_34141:
        /* <DEDUP_REMOVED lines=9> */
.L_x_34140:
[----:B------:R-:W-:Y:S01]  /*152b0*/  MOV R13, R12 ;  /* 0x0000000c000d7202 */ /* 0x000fe20000000f00 */
        /* <DEDUP_REMOVED lines=15> */
.L_x_34149:
        /* <DEDUP_REMOVED lines=13> */
.L_x_34151:
[----:B------:R-:W-:Y:S05]  /*15480*/  BSYNC.RECONVERGENT B2 ;  /* 0x0000000000027941 */ /* 0x000fea0003800200 */
.L_x_34150:
        /* <DEDUP_REMOVED lines=43> */
.L_x_34148:
[----:B------:R-:W-:Y:S05]  /*15740*/  BSYNC.RECONVERGENT B1 ;  /* 0x0000000000017941 */ /* 0x000fea0003800200 */
.L_x_34147:
        /* <DEDUP_REMOVED lines=9> */
.L_x_34146:
        /* <DEDUP_REMOVED lines=16> */
.L_x_34155:
        /* <DEDUP_REMOVED lines=13> */
.L_x_34157:
[----:B------:R-:W-:Y:S05]  /*159b0*/  BSYNC.RECONVERGENT B2 ;  /* 0x0000000000027941 */ /* 0x000fea0003800200 */
.L_x_34156:
        /* <DEDUP_REMOVED lines=43> */
.L_x_34154:
[----:B------:R-:W-:Y:S05]  /*15c70*/  BSYNC.RECONVERGENT B1 ;  /* 0x0000000000017941 */ /* 0x000fea0003800200 */
.L_x_34153:
        /* <DEDUP_REMOVED lines=9> */
.L_x_34152:
        /* <DEDUP_REMOVED lines=16> */
.L_x_34161:
        /* <DEDUP_REMOVED lines=13> */
.L_x_34163:
[----:B------:R-:W-:Y:S05]  /*15ee0*/  BSYNC.RECONVERGENT B2 ;  /* 0x0000000000027941 */ /* 0x000fea0003800200 */
.L_x_34162:
        /* <DEDUP_REMOVED lines=43> */
.L_x_34160:
[----:B------:R-:W-:Y:S05]  /*161a0*/  BSYNC.RECONVERGENT B1 ;  /* 0x0000000000017941 */ /* 0x000fea0003800200 */
.L_x_34159:
        /* <DEDUP_REMOVED lines=9> */
.L_x_34158:
        /* <DEDUP_REMOVED lines=16> */
.L_x_34167:
        /* <DEDUP_REMOVED lines=13> */
.L_x_34169:
[----:B------:R-:W-:Y:S05]  /*16410*/  BSYNC.RECONVERGENT B2 ;  /* 0x0000000000027941 */ /* 0x000fea0003800200 */
.L_x_34168:
[----:B------:R-:W-:Y:S01]  /*16420*/  IMAD.WIDE.U32 R166, R196, -0x326172a9, RZ ;  /* 0xcd9e8d57c4a67825 */ /* 0x000fe200078e00ff */
[----:B------:R-:W-:Y:S02]  /*16430*/  LOP3.LUT R202, R9, UR15, R13, 0x96, !PT ;  /* 0x0000000f09ca7c12 */ /* 0x000fe4000f8e960d */
[----:B------:R-:W-:Y:S02]  /*16440*/  MOV R3, R194 ;  /* 0x000000c200037202 */ /* 0x000fe40000000f00 */
        /* <DEDUP_REMOVED lines=40> */
.L_x_34166:
[----:B------:R-:W-:Y:S05]  /*166d0*/  BSYNC.RECONVERGENT B1 ;  /* 0x0000000000017941 */ /* 0x000fea0003800200 */
.L_x_34165:
        /* <DEDUP_REMOVED lines=9> */
.L_x_34164:
        /* <DEDUP_REMOVED lines=16> */
.L_x_34173:
        /* <DEDUP_REMOVED lines=13> */
.L_x_34175:
[----:B------:R-:W-:Y:S05]  /*16940*/  BSYNC.RECONVERGENT B2 ;  /* 0x0000000000027941 */ /* 0x000fea0003800200 */
.L_x_34174:
[----:B------:R-:W-:Y:S01]  /*16950*/  IMAD.WIDE.U32 R166, R196, -0x326172a9, RZ ;  /* 0xcd9e8d57c4a67825 */ /* 0x000fe200078e00ff */
[----:B------:R-:W-:-:S03]  /*16960*/  LOP3.LUT R202, R9, UR15, R13, 0x96, !PT ;  /* 0x0000000f09ca7c12 */ /* 0x000fc6000f8e960d */
[----:B------:R-:W-:Y:S01]  /*16970*/  HFMA2 R195, -RZ, RZ, 0, 0 ;  /* 0x00000000ffc37431 */ /* 0x000fe200000001ff */
        /* <DEDUP_REMOVED lines=40> */
.L_x_34172:
[----:B------:R-:W-:Y:S05]  /*16c00*/  BSYNC.RECONVERGENT B1 ;  /* 0x0000000000017941 */ /* 0x000fea0003800200 */
.L_x_34171:
        /* <DEDUP_REMOVED lines=9> */
.L_x_34170:
        /* <DEDUP_REMOVED lines=16> */
.L_x_34178:
        /* <DEDUP_REMOVED lines=13> */
.L_x_34180:
[----:B------:R-:W-:Y:S05]  /*16e70*/  BSYNC.RECONVERGENT B2 ;  /* 0x0000000000027941 */ /* 0x000fea0003800200 */
.L_x_34179:
        /* <DEDUP_REMOVED lines=43> */
.L_x_34177:
[----:B------:R-:W-:Y:S05]  /*17130*/  BSYNC.RECONVERGENT B1 ;  /* 0x0000000000017941 */ /* 0x000fea0003800200 */
.L_x_34176:
        /* <DEDUP_REMOVED lines=9> */
.L_x_34128:
[----:B-1----:R-:W1:Y:S01]  /*171d0*/  LDC.64 R200, c[0x0][0x3a8] ;  /* 0x0000ea00ffc87b82 */ /* 0x002e620000000a00 */
[----:B------:R-:W-:Y:S01]  /*171e0*/  MOV R12, R194 ;  /* 0x000000c2000c7202 */ /* 0x000fe20000000f00 */
        /* <DEDUP_REMOVED lines=24> */
.L_x_34181:
[----:B------:R-:W-:Y:S01]  /*17370*/  IADD3 R193, PT, PT, R193, 0x80, RZ ;  /* 0x00000080c1c17810 */ /* 0x000fe20007ffe0ff */
[----:B------:R-:W-:-:S07]  /*17380*/  VIADD R192, R192, 0x80 ;  /* 0x00000080c0c07836 */ /* 0x000fce0000000000 */
.L_x_34083:
[----:B------:R-:W-:Y:S05]  /*17390*/  BSYNC.RECONVERGENT B0 ;  /* 0x0000000000007941 */ /* 0x000fea0003800200 */
.L_x_34082:
        /* <DEDUP_REMOVED lines=9> */
.L_x_34184:
        /* <DEDUP_REMOVED lines=25> */
.L_x_34189:
        /* <DEDUP_REMOVED lines=13> */
.L_x_34191:
[----:B------:R-:W-:Y:S05]  /*17690*/  BSYNC.RECONVERGENT B2 ;  /* 0x0000000000027941 */ /* 0x000fea0003800200 */
.L_x_34190:
        /* <DEDUP_REMOVED lines=43> */
.L_x_34188:
[----:B------:R-:W-:Y:S05]  /*17950*/  BSYNC.RECONVERGENT B1 ;  /* 0x0000000000017941 */ /* 0x000fea0003800200 */
.L_x_34187:
        /* <DEDUP_REMOVED lines=10> */
.L_x_34186:
        /* <DEDUP_REMOVED lines=19> */
.L_x_34195:
        /* <DEDUP_REMOVED lines=13> */
.L_x_34197:
[----:B------:R-:W-:Y:S05]  /*17c00*/  BSYNC.RECONVERGENT B2 ;  /* 0x0000000000027941 */ /* 0x000fea0003800200 */
.L_x_34196:
        /* <DEDUP_REMOVED lines=43> */
.L_x_34194:
[----:B------:R-:W-:Y:S05]  /*17ec0*/  BSYNC.RECONVERGENT B1 ;  /* 0x0000000000017941 */ /* 0x000fea0003800200 */
.L_x_34193:
        /* <DEDUP_REMOVED lines=10> */
.L_x_34192:
        /* <DEDUP_REMOVED lines=19> */
.L_x_34201:
        /* <DEDUP_REMOVED lines=13> */
.L_x_34203:
[----:B------:R-:W-:Y:S05]  /*18170*/  BSYNC.RECONVERGENT B2 ;  /* 0x0000000000027941 */ /* 0x000fea0003800200 */
.L_x_34202:
        /* <DEDUP_REMOVED lines=43> */
.L_x_34200:
[----:B------:R-:W-:Y:S05]  /*18430*/  BSYNC.RECONVERGENT B1 ;  /* 0x0000000000017941 */ /* 0x000fea0003800200 */
.L_x_34199:
        /* <DEDUP_REMOVED lines=10> */
.L_x_34198:
        /* <DEDUP_REMOVED lines=19> */
.L_x_34207:
        /* <DEDUP_REMOVED lines=13> */
.L_x_34209:
[----:B------:R-:W-:Y:S05]  /*186e0*/  BSYNC.RECONVERGENT B2 ;  /* 0x0000000000027941 */ /* 0x000fea0003800200 */
.L_x_34208:
        /* <DEDUP_REMOVED lines=43> */
.L_x_34206:
[----:B------:R-:W-:Y:S05]  /*189a0*/  BSYNC.RECONVERGENT B1 ;  /* 0x0000000000017941 */ /* 0x000fea0003800200 */
.L_x_34205:
        /* <DEDUP_REMOVED lines=10> */
.L_x_34204:
        /* <DEDUP_REMOVED lines=19> */
.L_x_34213:
        /* <DEDUP_REMOVED lines=13> */
.L_x_34215:
[----:B------:R-:W-:Y:S05]  /*18c50*/  BSYNC.RECONVERGENT B2 ;  /* 0x0000000000027941 */ /* 0x000fea0003800200 */
.L_x_34214:
        /* <DEDUP_REMOVED lines=43> */
.L_x_34212:
[----:B------:R-:W-:Y:S05]  /*18f10*/  BSYNC.RECONVERGENT B1 ;  /* 0x0000000000017941 */ /* 0x000fea0003800200 */
.L_x_34211:
        /* <DEDUP_REMOVED lines=10> */
.L_x_34210:
        /* <DEDUP_REMOVED lines=19> */
.L_x_34219:
        /* <DEDUP_REMOVED lines=13> */
.L_x_34221:
[----:B------:R-:W-:Y:S05]  /*191c0*/  BSYNC.RECONVERGENT B2 ;  /* 0x0000000000027941 */ /* 0x000fea0003800200 */
.L_x_34220:
        /* <DEDUP_REMOVED lines=43> */
.L_x_34218:
[----:B------:R-:W-:Y:S05]  /*19480*/  BSYNC.RECONVERGENT B1 ;  /* 0x0000000000017941 */ /* 0x000fea0003800200 */
.L_x_34217:
        /* <DEDUP_REMOVED lines=10> */
.L_x_34216:
        /* <DEDUP_REMOVED lines=19> */
.L_x_34225:
        /* <DEDUP_REMOVED lines=13> */
.L_x_34227:
[----:B------:R-:W-:Y:S05]  /*19730*/  BSYNC.RECONVERGENT B2 ;  /* 0x0000000000027941 */ /* 0x000fea0003800200 */
.L_x_34226:
        /* <DEDUP_REMOVED lines=43> */
.L_x_34224:
[----:B------:R-:W-:Y:S05]  /*199f0*/  BSYNC.RECONVERGENT B1 ;  /* 0x0000000000017941 */ /* 0x000fea0003800200 */
.L_x_34223:
        /* <DEDUP_REMOVED lines=10> */
.L_x_34222:
        /* <DEDUP_REMOVED lines=19> */
.L_x_34231:
        /* <DEDUP_REMOVED lines=13> */
.L_x_34233:
[----:B------:R-:W-:Y:S05]  /*19ca0*/  BSYNC.RECONVERGENT B2 ;  /* 0x0000000000027941 */ /* 0x000fea0003800200 */
.L_x_34232:
        /* <DEDUP_REMOVED lines=43> */
.L_x_34230:
[----:B------:R-:W-:Y:S05]  /*19f60*/  BSYNC.RECONVERGENT B1 ;  /* 0x0000000000017941 */ /* 0x000fea0003800200 */
.L_x_34229:
        /* <DEDUP_REMOVED lines=11> */
.L_x_34185:
[----:B------:R-:W-:Y:S01]  /*1a020*/  HFMA2 R168, -RZ, RZ, 0, 0 ;  /* 0x00000000ffa87431 */ /* 0x000fe200000001ff */
        /* <DEDUP_REMOVED lines=19> */
.L_x_34237:
        /* <DEDUP_REMOVED lines=13> */
.L_x_34239:
[----:B------:R-:W-:Y:S05]  /*1a230*/  BSYNC.RECONVERGENT B2 ;  /* 0x0000000000027941 */ /* 0x000fea0003800200 */
.L_x_34238:
        /* <DEDUP_REMOVED lines=42> */
.L_x_34236:
[----:B------:R-:W-:Y:S05]  /*1a4e0*/  BSYNC.RECONVERGENT B1 ;  /* 0x0000000000017941 */ /* 0x000fea0003800200 */
.L_x_34235:
        /* <DEDUP_REMOVED lines=9> */
.L_x_34234:
        /* <DEDUP_REMOVED lines=16> */
.L_x_34243:
        /* <DEDUP_REMOVED lines=13> */
.L_x_34245:
[----:B------:R-:W-:Y:S05]  /*1a750*/  BSYNC.RECONVERGENT B2 ;  /* 0x0000000000027941 */ /* 0x000fea0003800200 */
.L_x_34244:
        /* <DEDUP_REMOVED lines=43> */
.L_x_34242:
[----:B------:R-:W-:Y:S05]  /*1aa10*/  BSYNC.RECONVERGENT B1 ;  /* 0x0000000000017941 */ /* 0x000fea0003800200 */
.L_x_34241:
        /* <DEDUP_REMOVED lines=9> */
.L_x_34240:
        /* <DEDUP_REMOVED lines=16> */
.L_x_34249:
        /* <DEDUP_REMOVED lines=13> */
.L_x_34251:
[----:B------:R-:W-:Y:S05]  /*1ac80*/  BSYNC.RECONVERGENT B2 ;  /* 0x0000000000027941 */ /* 0x000fea0003800200 */
.L_x_34250:
        /* <DEDUP_REMOVED lines=43> */
.L_x_34248:
[----:B------:R-:W-:Y:S05]  /*1af40*/  BSYNC.RECONVERGENT B1 ;  /* 0x0000000000017941 */ /* 0x000fea0003800200 */
.L_x_34247:
        /* <DEDUP_REMOVED lines=9> */
.L_x_34246:
        /* <DEDUP_REMOVED lines=16> */
.L_x_34255:
        /* <DEDUP_REMOVED lines=13> */
.L_x_34257:
[----:B------:R-:W-:Y:S05]  /*1b1b0*/  BSYNC.RECONVERGENT B2 ;  /* 0x0000000000027941 */ /* 0x000fea0003800200 */
.L_x_34256:
        /* <DEDUP_REMOVED lines=43> */
.L_x_34254:
[----:B------:R-:W-:Y:S05]  /*1b470*/  BSYNC.RECONVERGENT B1 ;  /* 0x0000000000017941 */ /* 0x000fea0003800200 */
.L_x_34253:
        /* <DEDUP_REMOVED lines=9> */
.L_x_34252:
        /* <DEDUP_REMOVED lines=16> */
.L_x_34261:
        /* <DEDUP_REMOVED lines=13> */
.L_x_34263:
[----:B------:R-:W-:Y:S05]  /*1b6e0*/  BSYNC.RECONVERGENT B2 ;  /* 0x0000000000027941 */ /* 0x000fea0003800200 */
.L_x_34262:
        /* <DEDUP_REMOVED lines=43> */
.L_x_34260:
[----:B------:R-:W-:Y:S05]  /*1b9a0*/  BSYNC.RECONVERGENT B1 ;  /* 0x0000000000017941 */ /* 0x000fea0003800200 */
.L_x_34259:
        /* <DEDUP_REMOVED lines=9> */
.L_x_34258:
        /* <DEDUP_REMOVED lines=16> */
.L_x_34267:
        /* <DEDUP_REMOVED lines=13> */
.L_x_34269:
[----:B------:R-:W-:Y:S05]  /*1bc10*/  BSYNC.RECONVERGENT B2 ;  /* 0x0000000000027941 */ /* 0x000fea0003800200 */
.L_x_34268:
        /* <DEDUP_REMOVED lines=43> */
.L_x_34266:
[----:B------:R-:W-:Y:S05]  /*1bed0*/  BSYNC.RECONVERGENT B1 ;  /* 0x0000000000017941 */ /* 0x000fea0003800200 */
.L_x_34265:
        /* <DEDUP_REMOVED lines=9> */
.L_x_34264:
        /* <DEDUP_REMOVED lines=16> */
.L_x_34273:
        /* <DEDUP_REMOVED lines=13> */
.L_x_34275:
[----:B------:R-:W-:Y:S05]  /*1c140*/  BSYNC.RECONVERGENT B2 ;  /* 0x0000000000027941 */ /* 0x000fea0003800200 */
.L_x_34274:
[----:B------:R-:W-:Y:S01]  /*1c150*/  IMAD.WIDE.U32 R174, R196, -0x326172a9, RZ ;  /* 0xcd9e8d57c4ae7825 */ /* 0x000fe200078e00ff */
[----:B------:R-:W-:-:S03]  /*1c160*/  LOP3.LUT R202, R9, UR15, R13, 0x96, !PT ;  /* 0x0000000f09ca7c12 */ /* 0x000fc6000f8e960d */
[----:B------:R-:W-:Y:S01]  /*1c170*/  IMAD.MOV.U32 R2, RZ, RZ, R194 ;  /* 0x000000ffff027224 */ /* 0x000fe200078e00c2 */
[----:B-1----:R-:W-:Y:S01]  /*1c180*/  LOP3.LUT R200, R11, UR14, R175, 0x96, !PT ;  /* 0x0000000e0bc87c12 */ /* 0x002fe2000f8e96af */
        /* <DEDUP_REMOVED lines=39> */
.L_x_34272:
[----:B------:R-:W-:Y:S05]  /*1c400*/  BSYNC.RECONVERGENT B1 ;  /* 0x0000000000017941 */ /* 0x000fea0003800200 */
.L_x_34271:
        /* <DEDUP_REMOVED lines=9> */
.L_x_34270:
        /* <DEDUP_REMOVED lines=16> */
.L_x_34278:
        /* <DEDUP_REMOVED lines=13> */
.L_x_34280:
[----:B------:R-:W-:Y:S05]  /*1c670*/  BSYNC.RECONVERGENT B2 ;  /* 0x0000000000027941 */ /* 0x000fea0003800200 */
.L_x_34279:
[----:B-1----:R-:W-:Y:S01]  /*1c680*/  IMAD.WIDE.U32 R200, R196, -0x326172a9, RZ ;  /* 0xcd9e8d57c4c87825 */ /* 0x002fe200078e00ff */
        /* <DEDUP_REMOVED lines=42> */
.L_x_34277:
[----:B------:R-:W-:Y:S05]  /*1c930*/  BSYNC.RECONVERGENT B1 ;  /* 0x0000000000017941 */ /* 0x000fea0003800200 */
.L_x_34276:
        /* <DEDUP_REMOVED lines=9> */
.L_x_34228:
[----:B-1----:R-:W1:Y:S01]  /*1c9d0*/  LDC.64 R200, c[0x0][0x3a8] ;  /* 0x0000ea00ffc87b82 */ /* 0x002e620000000a00 */
[----:B------:R-:W-:Y:S02]  /*1c9e0*/  IMAD.MOV.U32 R12, RZ, RZ, R194 ;  /* 0x000000ffff0c7224 */ /* 0x000fe400078e00c2 */
[----:B-1----:R-:W-:-:S05]  /*1c9f0*/  IMAD.WIDE.U32 R200, R193, 0x20, R200 ;  /* 0x00000020c1c87825 */ /* 0x002fca00078e00c8 */
[----:B-----5:R1:W-:Y:S04]  /*1ca00*/  STG.E.128 desc[UR12][R200.64], R168 ;  /* 0x000000a8c8007986 */ /* 0x0203e8000c101d0c */
        /* <DEDUP_REMOVED lines=22> */
.L_x_34281:
[----:B------:R-:W-:Y:S01]  /*1cb70*/  VIADD R193, R193, 0x80 ;  /* 0x00000080c1c17836 */ /* 0x000fe20000000000 */
[----:B------:R-:W-:-:S07]  /*1cb80*/  IADD3 R192, PT, PT, R192, 0x80, RZ ;  /* 0x00000080c0c07810 */ /* 0x000fce0007ffe0ff */
.L_x_34183:
[----:B------:R-:W-:Y:S05]  /*1cb90*/  BSYNC.RECONVERGENT B0 ;  /* 0x0000000000007941 */ /* 0x000fea0003800200 */
.L_x_34182:
        /* <DEDUP_REMOVED lines=9> */
.L_x_34284:
        /* <DEDUP_REMOVED lines=25> */
.L_x_34289:
        /* <DEDUP_REMOVED lines=13> */
.L_x_34291:
[----:B------:R-:W-:Y:S05]  /*1ce90*/  BSYNC.RECONVERGENT B2 ;  /* 0x0000000000027941 */ /* 0x000fea0003800200 */
.L_x_34290:
        /* <DEDUP_REMOVED lines=43> */
.L_x_34288:
[----:B------:R-:W-:Y:S05]  /*1d150*/  BSYNC.RECONVERGENT B1 ;  /* 0x0000000000017941 */ /* 0x000fea0003800200 */
.L_x_34287:
        /* <DEDUP_REMOVED lines=10> */
.L_x_34286:
        /* <DEDUP_REMOVED lines=19> */
.L_x_34295:
        /* <DEDUP_REMOVED lines=13> */
.L_x_34297:
[----:B------:R-:W-:Y:S05]  /*1d400*/  BSYNC.RECONVERGENT B2 ;  /* 0x0000000000027941 */ /* 0x000fea0003800200 */
.L_x_34296:
        /* <DEDUP_REMOVED lines=43> */
.L_x_34294:
[----:B------:R-:W-:Y:S05]  /*1d6c0*/  BSYNC.RECONVERGENT B1 ;  /* 0x0000000000017941 */ /* 0x000fea0003800200 */
.L_x_34293:
        /* <DEDUP_REMOVED lines=10> */
.L_x_34292:
        /* <DEDUP_REMOVED lines=19> */
.L_x_34301:
        /* <DEDUP_REMOVED lines=13> */
.L_x_34303:
[----:B------:R-:W-:Y:S05]  /*1d970*/  BSYNC.RECONVERGENT B2 ;  /* 0x0000000000027941 */ /* 0x000fea0003800200 */
.L_x_34302:
        /* <DEDUP_REMOVED lines=43> */
.L_x_34300:
[----:B------:R-:W-:Y:S05]  /*1dc30*/  BSYNC.RECONVERGENT B1 ;  /* 0x0000000000017941 */ /* 0x000fea0003800200 */
.L_x_34299:
        /* <DEDUP_REMOVED lines=10> */
.L_x_34298:
        /* <DEDUP_REMOVED lines=19> */
.L_x_34307:
        /* <DEDUP_REMOVED lines=13> */
.L_x_34309:
[----:B------:R-:W-:Y:S05]  /*1dee0*/  BSYNC.RECONVERGENT B2 ;  /* 0x0000000000027941 */ /* 0x000fea0003800200 */
.L_x_34308:
        /* <DEDUP_REMOVED lines=43> */
.L_x_34306:
[----:B------:R-:W-:Y:S05]  /*1e1a0*/  BSYNC.RECONVERGENT B1 ;  /* 0x0000000000017941 */ /* 0x000fea0003800200 */
.L_x_34305:
        /* <DEDUP_REMOVED lines=10> */
.L_x_34304:
        /* <DEDUP_REMOVED lines=19> */
.L_x_34313:
        /* <DEDUP_REMOVED lines=13> */
.L_x_34315:
[----:B------:R-:W-:Y:S05]  /*1e450*/  BSYNC.RECONVERGENT B2 ;  /* 0x0000000000027941 */ /* 0x000fea0003800200 */
.L_x_34314:
        /* <DEDUP_REMOVED lines=43> */
.L_x_34312:
[----:B------:R-:W-:Y:S05]  /*1e710*/  BSYNC.RECONVERGENT B1 ;  /* 0x0000000000017941 */ /* 0x000fea0003800200 */
.L_x_34311:
        /* <DEDUP_REMOVED lines=10> */
.L_x_34310:
        /* <DEDUP_REMOVED lines=19> */
.L_x_34319:
        /* <DEDUP_REMOVED lines=13> */
.L_x_34321:
[----:B------:R-:W-:Y:S05]  /*1e9c0*/  BSYNC.RECONVERGENT B2 ;  /* 0x0000000000027941 */ /* 0x000fea0003800200 */
.L_x_34320:
        /* <DEDUP_REMOVED lines=43> */
.L_x_34318:
[----:B------:R-:W-:Y:S05]  /*1ec80*/  BSYNC.RECONVERGENT B1 ;  /* 0x0000000000017941 */ /* 0x000fea0003800200 */
.L_x_34317:
        /* <DEDUP_REMOVED lines=10> */
.L_x_34316:
        /* <DEDUP_REMOVED lines=19> */
.L_x_34325:
        /* <DEDUP_REMOVED lines=13> */
.L_x_34327:
[----:B------:R-:W-:Y:S05]  /*1ef30*/  BSYNC.RECONVERGENT B2 ;  /* 0x0000000000027941 */ /* 0x000fea0003800200 */
.L_x_34326:
        /* <DEDUP_REMOVED lines=43> */
.L_x_34324:
[----:B------:R-:W-:Y:S05]  /*1f1f0*/  BSYNC.RECONVERGENT B1 ;  /* 0x0000000000017941 */ /* 0x000fea0003800200 */
.L_x_34323:
        /* <DEDUP_REMOVED lines=10> */
.L_x_34322:
        /* <DEDUP_REMOVED lines=19> */
.L_x_34331:
        /* <DEDUP_REMOVED lines=13> */
.L_x_34333:
[----:B------:R-:W-:Y:S05]  /*1f4a0*/  BSYNC.RECONVERGENT B2 ;  /* 0x0000000000027941 */ /* 0x000fea0003800200 */
.L_x_34332:
        /* <DEDUP_REMOVED lines=43> */
.L_x_34330:
[----:B------:R-:W-:Y:S05]  /*1f760*/  BSYNC.RECONVERGENT B1 ;  /* 0x0000000000017941 */ /* 0x000fea0003800200 */
.L_x_34329:
        /* <DEDUP_REMOVED lines=11> */
.L_x_34285:
[----:B------:R-:W-:Y:S01]  /*1f820*/  IMAD.MOV.U32 R178, RZ, RZ, R13 ;  /* 0x000000ffffb27224 */ /* 0x000fe200078e000d */
[----:B--2---:R-:W-:Y:S01]  /*1f830*/  MOV R194, R12 ;  /* 0x0000000c00c27202 */ /* 0x004fe20000000f00 */
        /* <DEDUP_REMOVED lines=18> */
.L_x_34337:
        /* <DEDUP_REMOVED lines=13> */
.L_x_34339:
[----:B------:R-:W-:Y:S05]  /*1fa30*/  BSYNC.RECONVERGENT B2 ;  /* 0x0000000000027941 */ /* 0x000fea0003800200 */
.L_x_34338:
        /* <DEDUP_REMOVED lines=42> */
.L_x_34336:
[----:B------:R-:W-:Y:S05]  /*1fce0*/  BSYNC.RECONVERGENT B1 ;  /* 0x0000000000017941 */ /* 0x000fea0003800200 */
.L_x_34335:
        /* <DEDUP_REMOVED lines=9> */
.L_x_34334:
        /* <DEDUP_REMOVED lines=16> */
.L_x_34343:
        /* <DEDUP_REMOVED lines=13> */
.L_x_34345:
[----:B------:R-:W-:Y:S05]  /*1ff50*/  BSYNC.RECONVERGENT B2 ;  /* 0x0000000000027941 */ /* 0x000fea0003800200 */
.L_x_34344:
        /* <DEDUP_REMOVED lines=43> */
.L_x_34342:
[----:B------:R-:W-:Y:S05]  /*20210*/  BSYNC.RECONVERGENT B1 ;  /* 0x0000000000017941 */ /* 0x000fea0003800200 */
.L_x_34341:
        /* <DEDUP_REMOVED lines=9> */
.L_x_34340:
        /* <DEDUP_REMOVED lines=16> */
.L_x_34349:
        /* <DEDUP_REMOVED lines=13> */
.L_x_34351:
[----:B------:R-:W-:Y:S05]  /*20480*/  BSYNC.RECONVERGENT B2 ;  /* 0x0000000000027941 */ /* 0x000fea0003800200 */
.L_x_34350:
        /* <DEDUP_REMOVED lines=43> */
.L_x_34348:
[----:B------:R-:W-:Y:S05]  /*20740*/  BSYNC.RECONVERGENT B1 ;  /* 0x0000000000017941 */ /* 0x000fea0003800200 */
.L_x_34347:
        /* <DEDUP_REMOVED lines=9> */
.L_x_34346:
        /* <DEDUP_REMOVED lines=16> */
.L_x_34355:
        /* <DEDUP_REMOVED lines=13> */
.L_x_34357:
[----:B------:R-:W-:Y:S05]  /*209b0*/  BSYNC.RECONVERGENT B2 ;  /* 0x0000000000027941 */ /* 0x000fea0003800200 */
.L_x_34356:
        /* <DEDUP_REMOVED lines=43> */
.L_x_34354:
[----:B------:R-:W-:Y:S05]  /*20c70*/  BSYNC.RECONVERGENT B1 ;  /* 0x0000000000017941 */ /* 0x000fea0003800200 */
.L_x_34353:
        /* <DEDUP_REMOVED lines=9> */
.L_x_34352:
        /* <DEDUP_REMOVED lines=16> */
.L_x_34361:
        /* <DEDUP_REMOVED lines=13> */
.L_x_34363:
[----:B------:R-:W-:Y:S05]  /*20ee0*/  BSYNC.RECONVERGENT B2 ;  /* 0x0000000000027941 */ /* 0x000fea0003800200 */
.L_x_34362:
        /* <DEDUP_REMOVED lines=43> */
.L_x_34360:
[----:B------:R-:W-:Y:S05]  /*211a0*/  BSYNC.RECONVERGENT B1 ;  /* 0x0000000000017941 */ /* 0x000fea0003800200 */
.L_x_34359:
        /* <DEDUP_REMOVED lines=9> */
.L_x_34358:
        /* <DEDUP_REMOVED lines=16> */
.L_x_34367:
        /* <DEDUP_REMOVED lines=13> */
.L_x_34369:
[----:B------:R-:W-:Y:S05]  /*21410*/  BSYNC.RECONVERGENT B2 ;  /* 0x0000000000027941 */ /* 0x000fea0003800200 */
.L_x_34368:
        /* <DEDUP_REMOVED lines=43> */
.L_x_34366:
[----:B------:R-:W-:Y:S05]  /*216d0*/  BSYNC.RECONVERGENT B1 ;  /* 0x0000000000017941 */ /* 0x000fea0003800200 */
.L_x_34365:
        /* <DEDUP_REMOVED lines=9> */
.L_x_34364:
        /* <DEDUP_REMOVED lines=16> */
.L_x_34373:
        /* <DEDUP_REMOVED lines=13> */
.L_x_34375:
[----:B------:R-:W-:Y:S05]  /*21940*/  BSYNC.RECONVERGENT B2 ;  /* 0x0000000000027941 */ /* 0x000fea0003800200 */
.L_x_34374:
        /* <DEDUP_REMOVED lines=43> */
.L_x_34372:
[----:B------:R-:W-:Y:S05]  /*21c00*/  BSYNC.RECONVERGENT B1 ;  /* 0x0000000000017941 */ /* 0x000fea0003800200 */
.L_x_34371:
        /* <DEDUP_REMOVED lines=9> */
.L_x_34370:
        /* <DEDUP_REMOVED lines=16> */
.L_x_34378:
        /* <DEDUP_REMOVED lines=13> */
.L_x_34380:
[----:B------:R-:W-:Y:S05]  /*21e70*/  BSYNC.RECONVERGENT B2 ;  /* 0x0000000000027941 */ /* 0x000fea0003800200 */
.L_x_34379:
        /* <DEDUP_REMOVED lines=43> */
.L_x_34377:
[----:B------:R-:W-:Y:S05]  /*22130*/  BSYNC.RECONVERGENT B1 ;  /* 0x0000000000017941 */ /* 0x000fea0003800200 */
.L_x_34376:
        /* <DEDUP_REMOVED lines=9> */
.L_x_34328:
        /* <DEDUP_REMOVED lines=26> */
.L_x_34381:
[----:B------:R-:W-:Y:S01]  /*22370*/  IADD3 R193, PT, PT, R193, 0x80, RZ ;  /* 0x00000080c1c17810 */ /* 0x000fe20007ffe0ff */
[----:B------:R-:W-:-:S07]  /*22380*/  VIADD R192, R192, 0x80 ;  /* 0x00000080c0c07836 */ /* 0x000fce0000000000 */
.L_x_34283:
[----:B------:R-:W-:Y:S05]  /*22390*/  BSYNC.RECONVERGENT B0 ;  /* 0x0000000000007941 */ /* 0x000fea0003800200 */
.L_x_34282:
        /* <DEDUP_REMOVED lines=9> */
.L_x_34384:
        /* <DEDUP_REMOVED lines=25> */
.L_x_34389:
        /* <DEDUP_REMOVED lines=13> */
.L_x_34391:
[----:B------:R-:W-:Y:S05]  /*22690*/  BSYNC.RECONVERGENT B2 ;  /* 0x0000000000027941 */ /* 0x000fea0003800200 */
.L_x_34390:
        /* <DEDUP_REMOVED lines=43> */
.L_x_34388:
[----:B------:R-:W-:Y:S05]  /*22950*/  BSYNC.RECONVERGENT B1 ;  /* 0x0000000000017941 */ /* 0x000fea0003800200 */
.L_x_34387:
        /* <DEDUP_REMOVED lines=10> */
.L_x_34386:
        /* <DEDUP_REMOVED lines=19> */
.L_x_34395:
        /* <DEDUP_REMOVED lines=13> */
.L_x_34397:
[----:B------:R-:W-:Y:S05]  /*22c00*/  BSYNC.RECONVERGENT B2 ;  /* 0x0000000000027941 */ /* 0x000fea0003800200 */
.L_x_34396:
        /* <DEDUP_REMOVED lines=43> */
.L_x_34394:
[----:B------:R-:W-:Y:S05]  /*22ec0*/  BSYNC.RECONVERGENT B1 ;  /* 0x0000000000017941 */ /* 0x000fea0003800200 */
.L_x_34393:
        /* <DEDUP_REMOVED lines=10> */
.L_x_34392:
        /* <DEDUP_REMOVED lines=19> */
.L_x_34401:
        /* <DEDUP_REMOVED lines=13> */
.L_x_34403:
[----:B------:R-:W-:Y:S05]  /*23170*/  BSYNC.RECONVERGENT B2 ;  /* 0x0000000000027941 */ /* 0x000fea0003800200 */
.L_x_34402:
        /* <DEDUP_REMOVED lines=43> */
.L_x_34400:
[----:B------:R-:W-:Y:S05]  /*23430*/  BSYNC.RECONVERGENT B1 ;  /* 0x0000000000017941 */ /* 0x000fea0003800200 */
.L_x_34399:
        /* <DEDUP_REMOVED lines=10> */
.L_x_34398:
        /* <DEDUP_REMOVED lines=19> */
.L_x_34407:
        /* <DEDUP_REMOVED lines=13> */
.L_x_34409:
[----:B------:R-:W-:Y:S05]  /*236e0*/  BSYNC.RECONVERGENT B2 ;  /* 0x0000000000027941 */ /* 0x000fea0003800200 */
.L_x_34408:
        /* <DEDUP_REMOVED lines=43> */
.L_x_34406:
[----:B------:R-:W-:Y:S05]  /*239a0*/  BSYNC.RECONVERGENT B1 ;  /* 0x0000000000017941 */ /* 0x000fea0003800200 */
.L_x_34405:
        /* <DEDUP_REMOVED lines=10> */
.L_x_34404:
        /* <DEDUP_REMOVED lines=19> */
.L_x_34413:
        /* <DEDUP_REMOVED lines=13> */
.L_x_34415:
[----:B------:R-:W-:Y:S05]  /*23c50*/  BSYNC.RECONVERGENT B2 ;  /* 0x0000000000027941 */ /* 0x000fea0003800200 */
.L_x_34414:
        /* <DEDUP_REMOVED lines=43> */
.L_x_34412:
[----:B------:R-:W-:Y:S05]  /*23f10*/  BSYNC.RECONVERGENT B1 ;  /* 0x0000000000017941 */ /* 0x000fea0003800200 */
.L_x_34411:
        /* <DEDUP_REMOVED lines=10> */
.L_x_34410:
        /* <DEDUP_REMOVED lines=19> */
.L_x_34419:
        /* <DEDUP_REMOVED lines=13> */
.L_x_34421:
[----:B------:R-:W-:Y:S05]  /*241c0*/  BSYNC.RECONVERGENT B2 ;  /* 0x0000000000027941 */ /* 0x000fea0003800200 */
.L_x_34420:
        /* <DEDUP_REMOVED lines=43> */
.L_x_34418:
[----:B------:R-:W-:Y:S05]  /*24480*/  BSYNC.RECONVERGENT B1 ;  /* 0x0000000000017941 */ /* 0x000fea0003800200 */
.L_x_34417:
        /* <DEDUP_REMOVED lines=10> */
.L_x_34416:
        /* <DEDUP_REMOVED lines=19> */
.L_x_34425:
        /* <DEDUP_REMOVED lines=13> */
.L_x_34427:
[----:B------:R-:W-:Y:S05]  /*24730*/  BSYNC.RECONVERGENT B2 ;  /* 0x0000000000027941 */ /* 0x000fea0003800200 */
.L_x_34426:
        /* <DEDUP_REMOVED lines=43> */
.L_x_34424:
[----:B------:R-:W-:Y:S05]  /*249f0*/  BSYNC.RECONVERGENT B1 ;  /* 0x0000000000017941 */ /* 0x000fea0003800200 */
.L_x_34423:
        /* <DEDUP_REMOVED lines=10> */
.L_x_34422:
        /* <DEDUP_REMOVED lines=19> */
.L_x_34431:
        /* <DEDUP_REMOVED lines=13> */
.L_x_34433:
[----:B------:R-:W-:Y:S05]  /*24ca0*/  BSYNC.RECONVERGENT B2 ;  /* 0x0000000000027941 */ /* 0x000fea0003800200 */
.L_x_34432:
        /* <DEDUP_REMOVED lines=43> */
.L_x_34430:
[----:B------:R-:W-:Y:S05]  /*24f60*/  BSYNC.RECONVERGENT B1 ;  /* 0x0000000000017941 */ /* 0x000fea0003800200 */
.L_x_34429:
        /* <DEDUP_REMOVED lines=11> */
.L_x_34385:
        /* <DEDUP_REMOVED lines=20> */
.L_x_34437:
        /* <DEDUP_REMOVED lines=13> */
.L_x_34439:
[----:B------:R-:W-:Y:S05]  /*25230*/  BSYNC.RECONVERGENT B2 ;  /* 0x0000000000027941 */ /* 0x000fea0003800200 */
.L_x_34438:
        /* <DEDUP_REMOVED lines=42> */
.L_x_34436:
[----:B------:R-:W-:Y:S05]  /*254e0*/  BSYNC.RECONVERGENT B1 ;  /* 0x0000000000017941 */ /* 0x000fea0003800200 */
.L_x_34435:
        /* <DEDUP_REMOVED lines=9> */
.L_x_34434:
        /* <DEDUP_REMOVED lines=16> */
.L_x_34443:
        /* <DEDUP_REMOVED lines=13> */
.L_x_34445:
[----:B------:R-:W-:Y:S05]  /*25750*/  BSYNC.RECONVERGENT B2 ;  /* 0x0000000000027941 */ /* 0x000fea0003800200 */
.L_x_34444:
        /* <DEDUP_REMOVED lines=43> */
.L_x_34442:
[----:B------:R-:W-:Y:S05]  /*25a10*/  BSYNC.RECONVERGENT B1 ;  /* 0x0000000000017941 */ /* 0x000fea0003800200 */
.L_x_34441:
        /* <DEDUP_REMOVED lines=9> */
.L_x_34440:
        /* <DEDUP_REMOVED lines=16> */
.L_x_34449:
        /* <DEDUP_REMOVED lines=13> */
.L_x_34451:
[----:B------:R-:W-:Y:S05]  /*25c80*/  BSYNC.RECONVERGENT B2 ;  /* 0x0000000000027941 */ /* 0x000fea0003800200 */
.L_x_34450:
        /* <DEDUP_REMOVED lines=43> */
.L_x_34448:
[----:B------:R-:W-:Y:S05]  /*25f40*/  BSYNC.RECONVERGENT B1 ;  /* 0x0000000000017941 */ /* 0x000fea0003800200 */
.L_x_34447:
        /* <DEDUP_REMOVED lines=9> */
.L_x_34446:
        /* <DEDUP_REMOVED lines=16> */
.L_x_34455:
        /* <DEDUP_REMOVED lines=13> */
.L_x_34457:
[----:B------:R-:W-:Y:S05]  /*261b0*/  BSYNC.RECONVERGENT B2 ;  /* 0x0000000000027941 */ /* 0x000fea0003800200 */
.L_x_34456:
        /* <DEDUP_REMOVED lines=43> */
.L_x_34454:
[----:B------:R-:W-:Y:S05]  /*26470*/  BSYNC.RECONVERGENT B1 ;  /* 0x0000000000017941 */ /* 0x000fea0003800200 */
.L_x_34453:
        /* <DEDUP_REMOVED lines=9> */
.L_x_34452:
        /* <DEDUP_REMOVED lines=16> */
.L_x_34461:
        /* <DEDUP_REMOVED lines=13> */
.L_x_34463:
[----:B------:R-:W-:Y:S05]  /*266e0*/  BSYNC.RECONVERGENT B2 ;  /* 0x0000000000027941 */ /* 0x000fea0003800200 */
.L_x_34462:
        /* <DEDUP_REMOVED lines=43> */
.L_x_34460:
[----:B------:R-:W-:Y:S05]  /*269a0*/  BSYNC.RECONVERGENT B1 ;  /* 0x0000000000017941 */ /* 0x000fea0003800200 */
.L_x_34459:
        /* <DEDUP_REMOVED lines=9> */
.L_x_34458:
        /* <DEDUP_REMOVED lines=16> */
.L_x_34467:
        /* <DEDUP_REMOVED lines=13> */
.L_x_34469:
[----:B------:R-:W-:Y:S05]  /*26c10*/  BSYNC.RECONVERGENT B2 ;  /* 0x0000000000027941 */ /* 0x000fea0003800200 */
.L_x_34468:
        /* <DEDUP_REMOVED lines=43> */
.L_x_34466:
[----:B------:R-:W-:Y:S05]  /*26ed0*/  BSYNC.RECONVERGENT B1 ;  /* 0x0000000000017941 */ /* 0x000fea0003800200 */
.L_x_34465:
        /* <DEDUP_REMOVED lines=9> */
.L_x_34464:
        /* <DEDUP_REMOVED lines=16> */
.L_x_34473:
        /* <DEDUP_REMOVED lines=13> */
.L_x_34475:
[----:B------:R-:W-:Y:S05]  /*27140*/  BSYNC.RECONVERGENT B2 ;  /* 0x0000000000027941 */ /* 0x000fea0003800200 */
.L_x_34474:
        /* <DEDUP_REMOVED lines=43> */
.L_x_34472:
[----:B------:R-:W-:Y:S05]  /*27400*/  BSYNC.RECONVERGENT B1 ;  /* 0x0000000000017941 */ /* 0x000fea0003800200 */
.L_x_34471:
        /* <DEDUP_REMOVED lines=9> */
.L_x_34470:
[----:B------:R-:W-:Y:S01]  /*274a0*/  IMAD.MOV.U32 R13, RZ, RZ, R195 ;  /* 0x000000ffff0d7224 */ /* 0x000fe200078e00c3 */
[----:B------:R-:W-:Y:S01]  /*274b0*/  MOV R12, R194 ;  /* 0x000000c2000c7202 */ /* 0x000fe20000000f00 */
[----:B------:R-:W-:Y:S01]  /*274c0*/  IMAD.MOV.U32 R191, RZ, RZ, RZ ;  /* 0x000000ffffbf7224 */ /* 0x000fe200078e00ff */
[----:B------:R-:W-:Y:S06]  /*274d0*/  BRA.U !UP3, `(.L_x_34428) ;  /* 0x000000050b4c7547 */ /* 0x000fec000b800000 */
        /* <DEDUP_REMOVED lines=16> */
.L_x_34478:
        /* <DEDUP_REMOVED lines=13> */
.L_x_34480:
[----:B------:R-:W-:Y:S05]  /*276b0*/  BSYNC.RECONVERGENT B2 ;  /* 0x0000000000027941 */ /* 0x000fea0003800200 */
.L_x_34479:
        /* <DEDUP_REMOVED lines=43> */
.L_x_34477:
[----:B------:R-:W-:Y:S05]  /*27970*/  BSYNC.RECONVERGENT B1 ;  /* 0x0000000000017941 */ /* 0x000fea0003800200 */
.L_x_34476:
        /* <DEDUP_REMOVED lines=9> */
.L_x_34428:
[----:B------:R-:W2:Y:S02]  /*27a10*/  LDC.64 R194, c[0x0][0x3a8] ;  /* 0x0000ea00ffc27b82 */ /* 0x000ea40000000a00 */
[----:B--2---:R-:W-:-:S05]  /*27a20*/  IMAD.WIDE.U32 R194, R193, 0x20, R194 ;  /* 0x00000020c1c27825 */ /* 0x004fca00078e00c2 */
[----:B-----5:R3:W-:Y:S04]  /*27a30*/  STG.E.128 desc[UR12][R194.64], R184 ;  /* 0x000000b8c2007986 */ /* 0x0207e8000c101d0c */
[----:B------:R3:W-:Y:S01]  /*27a40*/  STG.E.128 desc[UR12][R194.64+0x10], R188 ;  /* 0x000010bcc2007986 */ /* 0x0007e2000c101d0c */
[----:B------:R-:W-:Y:S05]  /*27a50*/  BRA.U !UP3, `(.L_x_34383) ;  /* 0x000000010b507547 */ /* 0x000fea000b800000 */
[----:B-1----:R-:W-:Y:S01]  /*27a60*/  IMAD.U32 R200, R2, 0x10000, RZ ;  /* 0x0001000002c87824 */ /* 0x002fe200078e00ff */
        /* <DEDUP_REMOVED lines=19> */
.L_x_34383:
[----:B------:R-:W-:Y:S05]  /*27ba0*/  BSYNC.RECONVERGENT B0 ;  /* 0x0000000000007941 */ /* 0x000fea0003800200 */
.L_x_34382:
[----:B------:R-:W-:Y:S01]  /*27bb0*/  FADD.FTZ R192, RZ, R136 ;  /* 0x00000088ffc07221 */ /* 0x000fe20000010000 */
[C---:B------:R-:W-:Y:S01]  /*27bc0*/  ISETP.GT.U32.AND P4, PT, R197.reuse, 0xff, PT ;  /* 0x000000ffc500780c */ /* 0x040fe20003f84070 */
[----:B------:R-:W0:Y:S01]  /*27bd0*/  S2UR UR5, SR_CgaCtaId ;  /* 0x00000000000579c3 */ /* 0x000e220000008800 */
[----:B------:R-:W-:Y:S01]  /*27be0*/  ISETP.GT.U32.AND P5, PT, R197, 0x17f, PT ;  /* 0x0000017fc500780c */ /* 0x000fe20003fa4070 */
[----:B------:R-:W-:Y:S01]  /*27bf0*/  FADD.FTZ R193, R137, R192 ;  /* 0x000000c089c17221 */ /* 0x000fe20000010000 */
[C---:B------:R-:W-:Y:S01]  /*27c00*/  ISETP.GT.U32.AND P6, PT, R197.reuse, 0x1ff, PT ;  /* 0x000001ffc500780c */ /* 0x040fe20003fc4070 */
[----:B------:R-:W-:Y:S01]  /*27c10*/  UMOV UR4, 0x400 ;  /* 0x0000040000047882 */ /* 0x000fe20000000000 */
[----:B--234-:R-:W-:Y:S01]  /*27c20*/  P2R R194, PR, RZ, 0x2 ;  /* 0x00000002ffc27803 */ /* 0x01cfe20000000000 */
        /* <DEDUP_REMOVED lines=65> */
[----:B-1----:R-:W-:-:S05]  /*28040*/  FADD.FTZ R200, R195, R192 ;  /* 0x000000c0c3c87221 */ /* 0x002fca0000010000 */
        /* <DEDUP_REMOVED lines=238> */
.L_x_34483:
[----:B------:R-:W-:Y:S05]  /*28f30*/  BSYNC.RECONVERGENT B0 ;  /* 0x0000000000007941 */ /* 0x000fea0003800200 */
.L_x_34482:
        /* <DEDUP_REMOVED lines=35> */
.L_x_34485:
[----:B------:R-:W-:Y:S05]  /*29170*/  BSYNC.RECONVERGENT B0 ;  /* 0x0000000000007941 */ /* 0x000fea0003800200 */
.L_x_34484:
        /* <DEDUP_REMOVED lines=35> */
.L_x_34487:
[----:B------:R-:W-:Y:S05]  /*293b0*/  BSYNC.RECONVERGENT B0 ;  /* 0x0000000000007941 */ /* 0x000fea0003800200 */
.L_x_34486:
        /* <DEDUP_REMOVED lines=35> */
.L_x_34489:
[----:B------:R-:W-:Y:S05]  /*295f0*/  BSYNC.RECONVERGENT B0 ;  /* 0x0000000000007941 */ /* 0x000fea0003800200 */
.L_x_34488:
        /* <DEDUP_REMOVED lines=34> */
.L_x_34491:
[----:B------:R-:W-:Y:S05]  /*29820*/  BSYNC.RECONVERGENT B0 ;  /* 0x0000000000007941 */ /* 0x000fea0003800200 */
.L_x_34490:
        /* <DEDUP_REMOVED lines=34> */
.L_x_34493:
[----:B------:R-:W-:Y:S05]  /*29a50*/  BSYNC.RECONVERGENT B0 ;  /* 0x0000000000007941 */ /* 0x000fea0003800200 */
.L_x_34492:
        /* <DEDUP_REMOVED lines=33> */
.L_x_34494:
[----:B------:R-:W-:Y:S05]  /*29c70*/  BSYNC.RECONVERGENT B0 ;  /* 0x0000000000007941 */ /* 0x000fea0003800200 */
.L_x_34481:
[----:B------:R-:W-:Y:S02]  /*29c80*/  UIADD3 UR22, UPT, UPT, UR22, UR20, URZ ;  /* 0x0000001416167290 */ /* 0x000fe4000fffe0ff */
[----:B------:R-:W-:Y:S02]  /*29c90*/  UPLOP3.LUT UP1, UPT, UPT, UPT, UP1, 0x40, 0x4 ;  /* 0x000000000004789c */ /* 0x000fe40003f2e810 */
[----:B------:R-:W-:-:S09]  /*29ca0*/  UISETP.GE.AND UP0, UPT, UR22, UR21, UPT ;  /* 0x000000151600728c */ /* 0x000fd2000bf06270 */
[----:B------:R-:W-:Y:S05]  /*29cb0*/  BRA.U !UP0, `(.L_x_34495) ;  /* 0xfffffd75084c7547 */ /* 0x000fea000b83ffff */
[----:B------:R-:W-:Y:S05]  /*29cc0*/  EXIT ;  /* 0x000000000000794d */ /* 0x000fea0003800000 */
.L_x_34496:
        /* <DEDUP_REMOVED lines=11> */
.L_x_42413:


//--------------------- .text._ZN10layer_norm13ln_fwd_kernelINS_13Kernel_traitsIf6__halffS2_fjLj7168ELj1ELj1ELj4ELj16ENS_18Kernel_traits_baseILj7168EfS2_fS2_fjLj128EEEEELb1ELb0ELb1ELb1EEEvNS_9FwdParamsE --------------------------
	.section	.text._ZN10layer_norm13ln_fwd_kernelINS_13Kernel_traitsIf6__halffS2_fjLj7168ELj1ELj1ELj4ELj16ENS_18Kernel_traits_baseILj7168EfS2_fS2_fjLj128EEEEELb1ELb0ELb1ELb1EEEvNS_9FwdParamsE,"ax",@progbits
	.align	128
        .global         _ZN10layer_norm13ln_fwd_kernelINS_13Kernel_traitsIf6__halffS2_fjLj7168ELj1ELj1ELj4ELj16ENS_18Kernel_traits_baseILj7168EfS2_fS2_fjLj128EEEEELb1ELb0ELb1ELb1EEEvNS_9FwdParamsE
        .type           _ZN10layer_norm13ln_fwd_kernelINS_13Kernel_traitsIf6__halffS2_fjLj7168ELj1ELj1ELj4ELj16ENS_18Kernel_traits_baseILj7168EfS2_fS2_fjLj128EEEEELb1ELb0ELb1ELb1EEEvNS_9FwdParamsE,@function
        .size           _ZN10layer_norm13ln_fwd_kernelINS_13Kernel_traitsIf6__halffS2_fjLj7168ELj1ELj1ELj4ELj16ENS_18Kernel_traits_baseILj7168EfS2_fS2_fjLj128EEEEELb1ELb0ELb1ELb1EEEvNS_9FwdParamsE,(.L_x_42414 - _ZN10layer_norm13ln_fwd_kernelINS_13Kernel_traitsIf6__halffS2_fjLj7168ELj1ELj1ELj4ELj16ENS_18Kernel_traits_baseILj7168EfS2_fS2_fjLj128EEEEELb1ELb0ELb1ELb1EEEvNS_9FwdParamsE)
        .other          _ZN10layer_norm13ln_fwd_kernelINS_13Kernel_traitsIf6__halffS2_fjLj7168ELj1ELj1ELj4ELj16ENS_18Kernel_traits_baseILj7168EfS2_fS2_fjLj128EEEEELb1ELb0ELb1ELb1EEEvNS_9FwdParamsE,@"STO_CUDA_ENTRY STV_DEFAULT"
_ZN10layer_norm13ln_fwd_kernelINS_13Kernel_traitsIf6__halffS2_fjLj7168ELj1ELj1ELj4ELj16ENS_18Kernel_traits_baseILj7168EfS2_fS2_fjLj128EEEEELb1ELb0ELb1ELb1EEEvNS_9FwdParamsE:
.text._ZN10layer_norm13ln_fwd_kernelINS_13Kernel_traitsIf6__halffS2_fjLj7168ELj1ELj1ELj4ELj16ENS_18Kernel_traits_baseILj7168EfS2_fS2_fjLj128EEEEELb1ELb0ELb1ELb1EEEvNS_9FwdParamsE:
        /* <DEDUP_REMOVED lines=66> */
.L_x_34497:
        /* <DEDUP_REMOVED lines=44> */
.L_x_34498:
        /* <DEDUP_REMOVED lines=83> */
.L_x_34965:
        /* <DEDUP_REMOVED lines=48> */
.L_x_34502:
        /* <DEDUP_REMOVED lines=12> */
.L_x_34503:
        /* <DEDUP_REMOVED lines=61> */
.L_x_34501:
        /* <DEDUP_REMOVED lines=10> */
.L_x_34500:
        /* <DEDUP_REMOVED lines=18> */
.L_x_34506:
        /* <DEDUP_REMOVED lines=12> */
.L_x_34507:
        /* <DEDUP_REMOVED lines=59> */
[----:B------:R-:W-:Y:S01]  /*19d0*/  LOP3.LUT R178, R129, R178, R133, 0x96, !PT ;  /* 0x000000b281b27212 */ /* 0x000fe200078e9685 */
[----:B------:R-:W-:-:S07]  /*19e0*/  IMAD.MOV.U32 R129, RZ, RZ, R136 ;  /* 0x000000ffff817224 */ /* 0x000fce00078e0088 */
.L_x_34505:
        /* <DEDUP_REMOVED lines=10> */
.L_x_34504:
        /* <DEDUP_REMOVED lines=18> */
.L_x_34510:
        /* <DEDUP_REMOVED lines=12> */
.L_x_34511:
        /* <DEDUP_REMOVED lines=47> */
[----:B------:R-:W-:Y:S02]  /*1f60*/  VIADD R133, R3, 0xdb3d7428 ;  /* 0xdb3d742803857836 */ /* 0x000fe40000000000 */
[----:B------:R-:W-:-:S03]  /*1f70*/  VIADD R131, R2, 0xf1bbcdc8 ;  /* 0xf1bbcdc802837836 */ /* 0x000fc60000000000 */
        /* <DEDUP_REMOVED lines=12> */
.L_x_34509:
        /* <DEDUP_REMOVED lines=10> */
.L_x_34508:
        /* <DEDUP_REMOVED lines=18> */
.L_x_34514:
        /* <DEDUP_REMOVED lines=12> */
.L_x_34515:
        /* <DEDUP_REMOVED lines=61> */
.L_x_34513:
        /* <DEDUP_REMOVED lines=10> */
.L_x_34512:
        /* <DEDUP_REMOVED lines=18> */
.L_x_34518:
        /* <DEDUP_REMOVED lines=12> */
.L_x_34519:
        /* <DEDUP_REMOVED lines=61> */
.L_x_34517:
        /* <DEDUP_REMOVED lines=10> */
.L_x_34516:
        /* <DEDUP_REMOVED lines=18> */
.L_x_34522:
        /* <DEDUP_REMOVED lines=12> */
.L_x_34523:
        /* <DEDUP_REMOVED lines=61> */
.L_x_34521:
        /* <DEDUP_REMOVED lines=10> */
.L_x_34520:
        /* <DEDUP_REMOVED lines=18> */
.L_x_34526:
        /* <DEDUP_REMOVED lines=12> */
.L_x_34527:
        /* <DEDUP_REMOVED lines=61> */
.L_x_34525:
        /* <DEDUP_REMOVED lines=10> */
.L_x_34524:
        /* <DEDUP_REMOVED lines=18> */
.L_x_34530:
        /* <DEDUP_REMOVED lines=12> */
.L_x_34531:
        /* <DEDUP_REMOVED lines=60> */
.L_x_34529:
        /* <DEDUP_REMOVED lines=11> */
.L_x_34499:
[C---:B------:R-:W-:Y:S01]  /*4070*/  VIADD R128, R3.reuse, 0x646e171e ;  /* 0x646e171e03807836 */ /* 0x040fe20000000000 */
[C---:B------:R-:W-:Y:S01]  /*4080*/  IADD3 R130, PT, PT, R3.reuse, -0x56f99767, RZ ;  /* 0xa906689903827810 */ /* 0x040fe20007ffe0ff */
[----:B------:R-:W-:Y:S01]  /*4090*/  VIADD R129, R3, 0xed9eba14 ;  /* 0xed9eba1403817836 */ /* 0x000fe20000000000 */
[----:B------:R-:W-:Y:S01]  /*40a0*/  MOV R118, R197 ;  /* 0x000000c500767202 */ /* 0x000fe20000000f00 */
[C---:B------:R-:W-:Y:S02]  /*40b0*/  VIADD R131, R2.reuse, 0x3c6ef372 ;  /* 0x3c6ef37202837836 */ /* 0x040fe40000000000 */
[----:B------:R-:W-:Y:S02]  /*40c0*/  VIADD R132, R2, 0x8ff34781 ;  /* 0x8ff3478102847836 */ /* 0x000fe40000000000 */
[----:B------:R-:W-:Y:S02]  /*40d0*/  IMAD.MOV.U32 R136, RZ, RZ, R196 ;  /* 0x000000ffff887224 */ /* 0x000fe400078e00c4 */
[----:B------:R-:W-:Y:S01]  /*40e0*/  IMAD.MOV.U32 R116, RZ, RZ, RZ ;  /* 0x000000ffff747224 */ /* 0x000fe200078e00ff */
        /* <DEDUP_REMOVED lines=16> */
.L_x_34534:
        /* <DEDUP_REMOVED lines=12> */
.L_x_34535:
        /* <DEDUP_REMOVED lines=54> */
[----:B------:R-:W-:-:S07]  /*4610*/  MOV R116, R196 ;  /* 0x000000c400747202 */ /* 0x000fce0000000f00 */
.L_x_34533:
        /* <DEDUP_REMOVED lines=9> */
.L_x_34532:
        /* <DEDUP_REMOVED lines=15> */
.L_x_34538:
        /* <DEDUP_REMOVED lines=12> */
.L_x_34539:
        /* <DEDUP_REMOVED lines=56> */
.L_x_34537:
        /* <DEDUP_REMOVED lines=9> */
.L_x_34536:
        /* <DEDUP_REMOVED lines=15> */
.L_x_34542:
        /* <DEDUP_REMOVED lines=12> */
.L_x_34543:
        /* <DEDUP_REMOVED lines=46> */
[----:B------:R-:W-:Y:S02]  /*5100*/  LOP3.LUT R127, R127, R126, R119, 0x96, !PT ;  /* 0x0000007e7f7f7212 */ /* 0x000fe400078e9677 */
        /* <DEDUP_REMOVED lines=9> */
.L_x_34541:
        /* <DEDUP_REMOVED lines=9> */
.L_x_34540:
        /* <DEDUP_REMOVED lines=15> */
.L_x_34546:
        /* <DEDUP_REMOVED lines=12> */
.L_x_34547:
        /* <DEDUP_REMOVED lines=56> */
.L_x_34545:
        /* <DEDUP_REMOVED lines=9> */
.L_x_34544:
        /* <DEDUP_REMOVED lines=15> */
.L_x_34550:
        /* <DEDUP_REMOVED lines=12> */
.L_x_34551:
        /* <DEDUP_REMOVED lines=56> */
.L_x_34549:
        /* <DEDUP_REMOVED lines=9> */
.L_x_34548:
        /* <DEDUP_REMOVED lines=15> */
.L_x_34554:
        /* <DEDUP_REMOVED lines=12> */
.L_x_34555:
        /* <DEDUP_REMOVED lines=56> */
.L_x_34553:
        /* <DEDUP_REMOVED lines=9> */
.L_x_34552:
        /* <DEDUP_REMOVED lines=15> */
.L_x_34558:
        /* <DEDUP_REMOVED lines=12> */
.L_x_34559:
        /* <DEDUP_REMOVED lines=52> */
[----:B------:R-:W-:Y:S01]  /*6860*/  IMAD.MOV.U32 R133, RZ, RZ, RZ ;  /* 0x000000ffff857224 */ /* 0x000fe200078e00ff */
[----:B------:R-:W-:Y:S01]  /*6870*/  LOP3.LUT R179, R179, R126, R135, 0x96, !PT ;  /* 0x0000007eb3b37212 */ /* 0x000fe200078e9687 */
[----:B------:R-:W-:Y:S01]  /*6880*/  IMAD.MOV.U32 R126, RZ, RZ, R136 ;  /* 0x000000ffff7e7224 */ /* 0x000fe200078e0088 */
[----:B------:R-:W-:-:S07]  /*6890*/  MOV R136, R134 ;  /* 0x0000008600887202 */ /* 0x000fce0000000f00 */
.L_x_34557:
        /* <DEDUP_REMOVED lines=9> */
.L_x_34556:
        /* <DEDUP_REMOVED lines=15> */
.L_x_34561:
        /* <DEDUP_REMOVED lines=12> */
.L_x_34562:
        /* <DEDUP_REMOVED lines=56> */
.L_x_34560:
        /* <DEDUP_REMOVED lines=9> */
.L_x_34528:
        /* <DEDUP_REMOVED lines=25> */
.L_x_34563:
[----:B------:R-:W-:Y:S05]  /*7080*/  @!P0 BRA `(.L_x_34564) ;  /* 0x0000000000108947 */ /* 0x000fea0003800000 */
[----:B------:R-:W2:Y:S01]  /*7090*/  LDC.64 R120, c[0x0][0x390] ;  /* 0x0000e400ff787b82 */ /* 0x000ea20000000a00 */
[----:B------:R-:W-:-:S04]  /*70a0*/  VIADD R123, R168, 0x80 ;  /* 0x00000080a87b7836 */ /* 0x000fc80000000000 */
[----:B--2---:R-:W-:-:S06]  /*70b0*/  IMAD.WIDE.U32 R120, R123, 0x10, R120 ;  /* 0x000000107b787825 */ /* 0x004fcc00078e0078 */
[----:B------:R-:W5:Y:S02]  /*70c0*/  LDG.E.128 R120, desc[UR6][R120.64] ;  /* 0x0000000678787981 */ /* 0x000f64000c1e1d00 */
.L_x_34564:
        /* <DEDUP_REMOVED lines=25> */
.L_x_34568:
        /* <DEDUP_REMOVED lines=12> */
.L_x_34569:
        /* <DEDUP_REMOVED lines=61> */
.L_x_34567:
        /* <DEDUP_REMOVED lines=10> */
.L_x_34566:
        /* <DEDUP_REMOVED lines=18> */
.L_x_34572:
        /* <DEDUP_REMOVED lines=12> */
.L_x_34573:
        /* <DEDUP_REMOVED lines=61> */
.L_x_34571:
        /* <DEDUP_REMOVED lines=10> */
.L_x_34570:
        /* <DEDUP_REMOVED lines=18> */
.L_x_34576:
        /* <DEDUP_REMOVED lines=12> */
.L_x_34577:
        /* <DEDUP_REMOVED lines=61> */
.L_x_34575:
        /* <DEDUP_REMOVED lines=10> */
.L_x_34574:
        /* <DEDUP_REMOVED lines=18> */
.L_x_34580:
        /* <DEDUP_REMOVED lines=12> */
.L_x_34581:
        /* <DEDUP_REMOVED lines=61> */
.L_x_34579:
        /* <DEDUP_REMOVED lines=10> */
.L_x_34578:
        /* <DEDUP_REMOVED lines=18> */
.L_x_34584:
        /* <DEDUP_REMOVED lines=12> */
.L_x_34585:
        /* <DEDUP_REMOVED lines=61> */
.L_x_34583:
        /* <DEDUP_REMOVED lines=10> */
.L_x_34582:
        /* <DEDUP_REMOVED lines=18> */
.L_x_34588:
        /* <DEDUP_REMOVED lines=12> */
.L_x_34589:
        /* <DEDUP_REMOVED lines=61> */
.L_x_34587:
        /* <DEDUP_REMOVED lines=10> */
.L_x_34586:
        /* <DEDUP_REMOVED lines=18> */
.L_x_34592:
        /* <DEDUP_REMOVED lines=12> */
.L_x_34593:
        /* <DEDUP_REMOVED lines=61> */
.L_x_34591:
        /* <DEDUP_REMOVED lines=10> */
.L_x_34590:
        /* <DEDUP_REMOVED lines=18> */
.L_x_34596:
        /* <DEDUP_REMOVED lines=12> */
.L_x_34597:
        /* <DEDUP_REMOVED lines=56> */
[----:B------:R-:W-:-:S05]  /*a2d0*/  IMAD.WIDE.U32 R144, R144, -0x2daee0ad, RZ ;  /* 0xd2511f5390907825 */ /* 0x000fca00078e00ff */
[----:B------:R-:W-:Y:S01]  /*a2e0*/  LOP3.LUT R179, R179, R136, R145, 0x96, !PT ;  /* 0x00000088b3b37212 */ /* 0x000fe200078e9691 */
[----:B------:R-:W-:Y:S01]  /*a2f0*/  IMAD.MOV.U32 R145, RZ, RZ, RZ ;  /* 0x000000ffff917224 */ /* 0x000fe200078e00ff */
[----:B------:R-:W-:-:S07]  /*a300*/  MOV R136, R138 ;  /* 0x0000008a00887202 */ /* 0x000fce0000000f00 */
.L_x_34595:
        /* <DEDUP_REMOVED lines=11> */
.L_x_34565:
        /* <DEDUP_REMOVED lines=19> */
.L_x_34600:
        /* <DEDUP_REMOVED lines=12> */
.L_x_34601:
        /* <DEDUP_REMOVED lines=60> */
.L_x_34599:
        /* <DEDUP_REMOVED lines=9> */
.L_x_34598:
        /* <DEDUP_REMOVED lines=15> */
.L_x_34604:
        /* <DEDUP_REMOVED lines=12> */
.L_x_34605:
        /* <DEDUP_REMOVED lines=56> */
[----:B------:R-:W-:Y:S01]  /*af30*/  IMAD.WIDE.U32 R132, R129, -0x2daee0ad, RZ ;  /* 0xd2511f5381847825 */ /* 0x000fe200078e00ff */
[----:B------:R-:W-:-:S03]  /*af40*/  MOV R129, R144 ;  /* 0x0000009000817202 */ /* 0x000fc60000000f00 */
[----:B------:R-:W-:Y:S01]  /*af50*/  IMAD.MOV.U32 R144, RZ, RZ, R132 ;  /* 0x000000ffff907224 */ /* 0x000fe200078e0084 */
[----:B------:R-:W-:Y:S01]  /*af60*/  LOP3.LUT R179, R179, R130, R133, 0x96, !PT ;  /* 0x00000082b3b37212 */ /* 0x000fe200078e9685 */
[----:B------:R-:W-:-:S07]  /*af70*/  IMAD.MOV.U32 R131, RZ, RZ, RZ ;  /* 0x000000ffff837224 */ /* 0x000fce00078e00ff */
.L_x_34603:
        /* <DEDUP_REMOVED lines=9> */
.L_x_34602:
        /* <DEDUP_REMOVED lines=15> */
.L_x_34608:
        /* <DEDUP_REMOVED lines=12> */
.L_x_34609:
        /* <DEDUP_REMOVED lines=61> */
.L_x_34607:
        /* <DEDUP_REMOVED lines=9> */
.L_x_34606:
        /* <DEDUP_REMOVED lines=15> */
.L_x_34612:
        /* <DEDUP_REMOVED lines=12> */
.L_x_34613:
        /* <DEDUP_REMOVED lines=61> */
.L_x_34611:
        /* <DEDUP_REMOVED lines=9> */
.L_x_34610:
        /* <DEDUP_REMOVED lines=15> */
.L_x_34616:
        /* <DEDUP_REMOVED lines=12> */
.L_x_34617:
        /* <DEDUP_REMOVED lines=61> */
.L_x_34615:
        /* <DEDUP_REMOVED lines=9> */
.L_x_34614:
        /* <DEDUP_REMOVED lines=15> */
.L_x_34620:
        /* <DEDUP_REMOVED lines=12> */
.L_x_34621:
        /* <DEDUP_REMOVED lines=61> */
.L_x_34619:
        /* <DEDUP_REMOVED lines=9> */
.L_x_34618:
        /* <DEDUP_REMOVED lines=15> */
.L_x_34624:
        /* <DEDUP_REMOVED lines=12> */
.L_x_34625:
        /* <DEDUP_REMOVED lines=61> */
.L_x_34623:
        /* <DEDUP_REMOVED lines=9> */
.L_x_34622:
        /* <DEDUP_REMOVED lines=15> */
.L_x_34627:
        /* <DEDUP_REMOVED lines=12> */
.L_x_34628:
        /* <DEDUP_REMOVED lines=61> */
.L_x_34626:
        /* <DEDUP_REMOVED lines=9> */
.L_x_34594:
        /* <DEDUP_REMOVED lines=26> */
.L_x_34629:
[----:B------:R-:W-:Y:S05]  /*d610*/  @!P0 BRA `(.L_x_34630) ;  /* 0x0000000000108947 */ /* 0x000fea0003800000 */
[----:B------:R-:W2:Y:S01]  /*d620*/  LDC.64 R120, c[0x0][0x390] ;  /* 0x0000e400ff787b82 */ /* 0x000ea20000000a00 */
[----:B------:R-:W-:-:S05]  /*d630*/  IADD3 R123, PT, PT, R168, 0x100, RZ ;  /* 0x00000100a87b7810 */ /* 0x000fca0007ffe0ff */
[----:B--2---:R-:W-:-:S06]  /*d640*/  IMAD.WIDE.U32 R120, R123, 0x10, R120 ;  /* 0x000000107b787825 */ /* 0x004fcc00078e0078 */
[----:B------:R-:W5:Y:S02]  /*d650*/  LDG.E.128 R120, desc[UR6][R120.64] ;  /* 0x0000000678787981 */ /* 0x000f64000c1e1d00 */
.L_x_34630:
        /* <DEDUP_REMOVED lines=25> */
.L_x_34634:
        /* <DEDUP_REMOVED lines=12> */
.L_x_34635:
        /* <DEDUP_REMOVED lines=61> */
.L_x_34633:
        /* <DEDUP_REMOVED lines=10> */
.L_x_34632:
        /* <DEDUP_REMOVED lines=18> */
.L_x_34638:
        /* <DEDUP_REMOVED lines=12> */
.L_x_34639:
        /* <DEDUP_REMOVED lines=61> */
.L_x_34637:
        /* <DEDUP_REMOVED lines=10> */
.L_x_34636:
        /* <DEDUP_REMOVED lines=18> */
.L_x_34642:
        /* <DEDUP_REMOVED lines=12> */
.L_x_34643:
        /* <DEDUP_REMOVED lines=61> */
.L_x_34641:
        /* <DEDUP_REMOVED lines=10> */
.L_x_34640:
        /* <DEDUP_REMOVED lines=18> */
.L_x_34646:
        /* <DEDUP_REMOVED lines=12> */
.L_x_34647:
        /* <DEDUP_REMOVED lines=61> */
.L_x_34645:
        /* <DEDUP_REMOVED lines=10> */
.L_x_34644:
        /* <DEDUP_REMOVED lines=18> */
.L_x_34650:
        /* <DEDUP_REMOVED lines=12> */
.L_x_34651:
        /* <DEDUP_REMOVED lines=61> */
.L_x_34649:
        /* <DEDUP_REMOVED lines=10> */
.L_x_34648:
        /* <DEDUP_REMOVED lines=18> */
.L_x_34654:
        /* <DEDUP_REMOVED lines=12> */
.L_x_34655:
        /* <DEDUP_REMOVED lines=61> */
.L_x_34653:
        /* <DEDUP_REMOVED lines=10> */
.L_x_34652:
        /* <DEDUP_REMOVED lines=18> */
.L_x_34658:
        /* <DEDUP_REMOVED lines=12> */
.L_x_34659:
        /* <DEDUP_REMOVED lines=61> */
.L_x_34657:
        /* <DEDUP_REMOVED lines=10> */
.L_x_34656:
        /* <DEDUP_REMOVED lines=18> */
.L_x_34662:
        /* <DEDUP_REMOVED lines=12> */
.L_x_34663:
        /* <DEDUP_REMOVED lines=60> */
.L_x_34661:
        /* <DEDUP_REMOVED lines=11> */
.L_x_34631:
        /* <DEDUP_REMOVED lines=19> */
.L_x_34666:
        /* <DEDUP_REMOVED lines=12> */
.L_x_34667:
        /* <DEDUP_REMOVED lines=60> */
.L_x_34665:
        /* <DEDUP_REMOVED lines=9> */
.L_x_34664:
        /* <DEDUP_REMOVED lines=15> */
.L_x_34670:
        /* <DEDUP_REMOVED lines=12> */
.L_x_34671:
        /* <DEDUP_REMOVED lines=61> */
.L_x_34669:
        /* <DEDUP_REMOVED lines=9> */
.L_x_34668:
        /* <DEDUP_REMOVED lines=15> */
.L_x_34674:
        /* <DEDUP_REMOVED lines=12> */
.L_x_34675:
        /* <DEDUP_REMOVED lines=61> */
.L_x_34673:
        /* <DEDUP_REMOVED lines=9> */
.L_x_34672:
        /* <DEDUP_REMOVED lines=15> */
.L_x_34678:
        /* <DEDUP_REMOVED lines=12> */
.L_x_34679:
        /* <DEDUP_REMOVED lines=61> */
.L_x_34677:
        /* <DEDUP_REMOVED lines=9> */
.L_x_34676:
        /* <DEDUP_REMOVED lines=15> */
.L_x_34682:
        /* <DEDUP_REMOVED lines=12> */
.L_x_34683:
        /* <DEDUP_REMOVED lines=61> */
.L_x_34681:
        /* <DEDUP_REMOVED lines=9> */
.L_x_34680:
        /* <DEDUP_REMOVED lines=15> */
.L_x_34686:
        /* <DEDUP_REMOVED lines=12> */
.L_x_34687:
        /* <DEDUP_REMOVED lines=61> */
.L_x_34685:
        /* <DEDUP_REMOVED lines=9> */
.L_x_34684:
        /* <DEDUP_REMOVED lines=15> */
.L_x_34690:
        /* <DEDUP_REMOVED lines=12> */
.L_x_34691:
        /* <DEDUP_REMOVED lines=61> */
.L_x_34689:
        /* <DEDUP_REMOVED lines=9> */
.L_x_34688:
        /* <DEDUP_REMOVED lines=15> */
.L_x_34693:
        /* <DEDUP_REMOVED lines=12> */
.L_x_34694:
        /* <DEDUP_REMOVED lines=61> */
.L_x_34692:
        /* <DEDUP_REMOVED lines=9> */
.L_x_34660:
        /* <DEDUP_REMOVED lines=26> */
.L_x_34695:
[----:B------:R-:W-:Y:S05]  /*13ba0*/  @!P0 BRA `(.L_x_34696) ;  /* 0x0000000000108947 */ /* 0x000fea0003800000 */
[----:B------:R-:W2:Y:S01]  /*13bb0*/  LDC.64 R120, c[0x0][0x390] ;  /* 0x0000e400ff787b82 */ /* 0x000ea20000000a00 */
[----:B------:R-:W-:-:S04]  /*13bc0*/  VIADD R123, R168, 0x180 ;  /* 0x00000180a87b7836 */ /* 0x000fc80000000000 */
[----:B--2---:R-:W-:-:S06]  /*13bd0*/  IMAD.WIDE.U32 R120, R123, 0x10, R120 ;  /* 0x000000107b787825 */ /* 0x004fcc00078e0078 */
[----:B------:R-:W5:Y:S02]  /*13be0*/  LDG.E.128 R120, desc[UR6][R120.64] ;  /* 0x0000000678787981 */ /* 0x000f64000c1e1d00 */
.L_x_34696:
        /* <DEDUP_REMOVED lines=25> */
.L_x_34700:
        /* <DEDUP_REMOVED lines=12> */
.L_x_34701:
        /* <DEDUP_REMOVED lines=61> */
.L_x_34699:
        /* <DEDUP_REMOVED lines=10> */
.L_x_34698:
        /* <DEDUP_REMOVED lines=18> */
.L_x_34704:
        /* <DEDUP_REMOVED lines=12> */
.L_x_34705:
        /* <DEDUP_REMOVED lines=61> */
.L_x_34703:
        /* <DEDUP_REMOVED lines=10> */
.L_x_34702:
        /* <DEDUP_REMOVED lines=18> */
.L_x_34708:
        /* <DEDUP_REMOVED lines=12> */
.L_x_34709:
        /* <DEDUP_REMOVED lines=61> */
.L_x_34707:
        /* <DEDUP_REMOVED lines=10> */
.L_x_34706:
        /* <DEDUP_REMOVED lines=18> */
.L_x_34712:
        /* <DEDUP_REMOVED lines=12> */
.L_x_34713:
        /* <DEDUP_REMOVED lines=61> */
.L_x_34711:
        /* <DEDUP_REMOVED lines=10> */
.L_x_34710:
        /* <DEDUP_REMOVED lines=18> */
.L_x_34716:
        /* <DEDUP_REMOVED lines=12> */
.L_x_34717:
        /* <DEDUP_REMOVED lines=61> */
.L_x_34715:
        /* <DEDUP_REMOVED lines=10> */
.L_x_34714:
        /* <DEDUP_REMOVED lines=18> */
.L_x_34720:
        /* <DEDUP_REMOVED lines=12> */
.L_x_34721:
        /* <DEDUP_REMOVED lines=61> */
.L_x_34719:
        /* <DEDUP_REMOVED lines=10> */
.L_x_34718:
        /* <DEDUP_REMOVED lines=18> */
.L_x_34724:
        /* <DEDUP_REMOVED lines=12> */
.L_x_34725:
        /* <DEDUP_REMOVED lines=61> */
.L_x_34723:
        /* <DEDUP_REMOVED lines=10> */
.L_x_34722:
        /* <DEDUP_REMOVED lines=18> */
.L_x_34728:
        /* <DEDUP_REMOVED lines=12> */
.L_x_34729:
        /* <DEDUP_REMOVED lines=60> */
.L_x_34727:
        /* <DEDUP_REMOVED lines=11> */
.L_x_34697:
        /* <DEDUP_REMOVED lines=19> */
.L_x_34732:
        /* <DEDUP_REMOVED lines=12> */
.L_x_34733:
        /* <DEDUP_REMOVED lines=60> */
.L_x_34731:
        /* <DEDUP_REMOVED lines=9> */
.L_x_34730:
        /* <DEDUP_REMOVED lines=15> */
.L_x_34736:
        /* <DEDUP_REMOVED lines=12> */
.L_x_34737:
        /* <DEDUP_REMOVED lines=61> */
.L_x_34735:
        /* <DEDUP_REMOVED lines=9> */
.L_x_34734:
        /* <DEDUP_REMOVED lines=15> */
.L_x_34740:
        /* <DEDUP_REMOVED lines=12> */
.L_x_34741:
        /* <DEDUP_REMOVED lines=61> */
.L_x_34739:
        /* <DEDUP_REMOVED lines=9> */
.L_x_34738:
        /* <DEDUP_REMOVED lines=15> */
.L_x_34744:
        /* <DEDUP_REMOVED lines=12> */
.L_x_34745:
        /* <DEDUP_REMOVED lines=61> */
.L_x_34743:
        /* <DEDUP_REMOVED lines=9> */
.L_x_34742:
        /* <DEDUP_REMOVED lines=15> */
.L_x_34748:
        /* <DEDUP_REMOVED lines=12> */
.L_x_34749:
        /* <DEDUP_REMOVED lines=61> */
.L_x_34747:
        /* <DEDUP_REMOVED lines=9> */
.L_x_34746:
        /* <DEDUP_REMOVED lines=15> */
.L_x_34752:
        /* <DEDUP_REMOVED lines=12> */
.L_x_34753:
        /* <DEDUP_REMOVED lines=61> */
.L_x_34751:
        /* <DEDUP_REMOVED lines=9> */
.L_x_34750:
        /* <DEDUP_REMOVED lines=15> */
.L_x_34756:
        /* <DEDUP_REMOVED lines=12> */
.L_x_34757:
        /* <DEDUP_REMOVED lines=61> */
.L_x_34755:
        /* <DEDUP_REMOVED lines=9> */
.L_x_34754:
        /* <DEDUP_REMOVED lines=15> */
.L_x_34759:
        /* <DEDUP_REMOVED lines=12> */
.L_x_34760:
        /* <DEDUP_REMOVED lines=61> */
.L_x_34758:
        /* <DEDUP_REMOVED lines=9> */
.L_x_34726:
        /* <DEDUP_REMOVED lines=26> */
.L_x_34761:
[----:B------:R-:W-:Y:S05]  /*1a130*/  @!P0 BRA `(.L_x_34762) ;  /* 0x0000000000108947 */ /* 0x000fea0003800000 */
[----:B------:R-:W2:Y:S01]  /*1a140*/  LDC.64 R120, c[0x0][0x390] ;  /* 0x0000e400ff787b82 */ /* 0x000ea20000000a00 */
[----:B------:R-:W-:-:S05]  /*1a150*/  IADD3 R123, PT, PT, R168, 0x200, RZ ;  /* 0x00000200a87b7810 */ /* 0x000fca0007ffe0ff */
[----:B--2---:R-:W-:-:S06]  /*1a160*/  IMAD.WIDE.U32 R120, R123, 0x10, R120 ;  /* 0x000000107b787825 */ /* 0x004fcc00078e0078 */
[----:B------:R-:W5:Y:S02]  /*1a170*/  LDG.E.128 R120, desc[UR6][R120.64] ;  /* 0x0000000678787981 */ /* 0x000f64000c1e1d00 */
.L_x_34762:
        /* <DEDUP_REMOVED lines=25> */
.L_x_34766:
        /* <DEDUP_REMOVED lines=12> */
.L_x_34767:
        /* <DEDUP_REMOVED lines=61> */
.L_x_34765:
        /* <DEDUP_REMOVED lines=10> */
.L_x_34764:
        /* <DEDUP_REMOVED lines=18> */
.L_x_34770:
        /* <DEDUP_REMOVED lines=12> */
.L_x_34771:
        /* <DEDUP_REMOVED lines=61> */
.L_x_34769:
        /* <DEDUP_REMOVED lines=10> */
.L_x_34768:
        /* <DEDUP_REMOVED lines=18> */
.L_x_34774:
        /* <DEDUP_REMOVED lines=12> */
.L_x_34775:
        /* <DEDUP_REMOVED lines=61> */
.L_x_34773:
        /* <DEDUP_REMOVED lines=10> */
.L_x_34772:
        /* <DEDUP_REMOVED lines=18> */
.L_x_34778:
        /* <DEDUP_REMOVED lines=12> */
.L_x_34779:
        /* <DEDUP_REMOVED lines=61> */
.L_x_34777:
        /* <DEDUP_REMOVED lines=10> */
.L_x_34776:
        /* <DEDUP_REMOVED lines=18> */
.L_x_34782:
        /* <DEDUP_REMOVED lines=12> */
.L_x_34783:
        /* <DEDUP_REMOVED lines=61> */
.L_x_34781:
        /* <DEDUP_REMOVED lines=10> */
.L_x_34780:
        /* <DEDUP_REMOVED lines=18> */
.L_x_34786:
        /* <DEDUP_REMOVED lines=12> */
.L_x_34787:
        /* <DEDUP_REMOVED lines=61> */
.L_x_34785:
        /* <DEDUP_REMOVED lines=10> */
.L_x_34784:
        /* <DEDUP_REMOVED lines=18> */
.L_x_34790:
        /* <DEDUP_REMOVED lines=12> */
.L_x_34791:
        /* <DEDUP_REMOVED lines=61> */
.L_x_34789:
        /* <DEDUP_REMOVED lines=10> */
.L_x_34788:
        /* <DEDUP_REMOVED lines=18> */
.L_x_34794:
        /* <DEDUP_REMOVED lines=12> */
.L_x_34795:
        /* <DEDUP_REMOVED lines=60> */
.L_x_34793:
        /* <DEDUP_REMOVED lines=11> */
.L_x_34763:
        /* <DEDUP_REMOVED lines=19> */
.L_x_34798:
        /* <DEDUP_REMOVED lines=12> */
.L_x_34799:
        /* <DEDUP_REMOVED lines=60> */
.L_x_34797:
        /* <DEDUP_REMOVED lines=9> */
.L_x_34796:
        /* <DEDUP_REMOVED lines=15> */
.L_x_34802:
        /* <DEDUP_REMOVED lines=12> */
.L_x_34803:
        /* <DEDUP_REMOVED lines=61> */
.L_x_34801:
        /* <DEDUP_REMOVED lines=9> */
.L_x_34800:
        /* <DEDUP_REMOVED lines=15> */
.L_x_34806:
        /* <DEDUP_REMOVED lines=12> */
.L_x_34807:
        /* <DEDUP_REMOVED lines=61> */
.L_x_34805:
        /* <DEDUP_REMOVED lines=9> */
.L_x_34804:
        /* <DEDUP_REMOVED lines=15> */
.L_x_34810:
        /* <DEDUP_REMOVED lines=12> */
.L_x_34811:
        /* <DEDUP_REMOVED lines=61> */
.L_x_34809:
        /* <DEDUP_REMOVED lines=9> */
.L_x_34808:
        /* <DEDUP_REMOVED lines=15> */
.L_x_34814:
        /* <DEDUP_REMOVED lines=12> */
.L_x_34815:
        /* <DEDUP_REMOVED lines=61> */
.L_x_34813:
        /* <DEDUP_REMOVED lines=9> */
.L_x_34812:
        /* <DEDUP_REMOVED lines=15> */
.L_x_34818:
        /* <DEDUP_REMOVED lines=12> */
.L_x_34819:
        /* <DEDUP_REMOVED lines=61> */
.L_x_34817:
        /* <DEDUP_REMOVED lines=9> */
.L_x_34816:
        /* <DEDUP_REMOVED lines=15> */
.L_x_34822:
        /* <DEDUP_REMOVED lines=12> */
.L_x_34823:
        /* <DEDUP_REMOVED lines=61> */
.L_x_34821:
        /* <DEDUP_REMOVED lines=9> */
.L_x_34820:
        /* <DEDUP_REMOVED lines=15> */
.L_x_34825:
        /* <DEDUP_REMOVED lines=12> */
.L_x_34826:
        /* <DEDUP_REMOVED lines=61> */
.L_x_34824:
        /* <DEDUP_REMOVED lines=9> */
.L_x_34792:
        /* <DEDUP_REMOVED lines=26> */
.L_x_34827:
[----:B------:R-:W-:Y:S05]  /*206c0*/  @!P0 BRA `(.L_x_34828) ;  /* 0x0000000000108947 */ /* 0x000fea0003800000 */
[----:B------:R-:W2:Y:S01]  /*206d0*/  LDC.64 R120, c[0x0][0x390] ;  /* 0x0000e400ff787b82 */ /* 0x000ea20000000a00 */
[----:B------:R-:W-:-:S04]  /*206e0*/  VIADD R123, R168, 0x280 ;  /* 0x00000280a87b7836 */ /* 0x000fc80000000000 */
[----:B--2---:R-:W-:-:S06]  /*206f0*/  IMAD.WIDE.U32 R120, R123, 0x10, R120 ;  /* 0x000000107b787825 */ /* 0x004fcc00078e0078 */
[----:B------:R-:W5:Y:S02]  /*20700*/  LDG.E.128 R120, desc[UR6][R120.64] ;  /* 0x0000000678787981 */ /* 0x000f64000c1e1d00 */
.L_x_34828:
        /* <DEDUP_REMOVED lines=25> */
.L_x_34832:
        /* <DEDUP_REMOVED lines=12> */
.L_x_34833:
        /* <DEDUP_REMOVED lines=61> */
.L_x_34831:
        /* <DEDUP_REMOVED lines=10> */
.L_x_34830:
        /* <DEDUP_REMOVED lines=18> */
.L_x_34836:
        /* <DEDUP_REMOVED lines=12> */
.L_x_34837:
        /* <DEDUP_REMOVED lines=57> */
[----:B------:R-:W-:Y:S01]  /*21340*/  IMAD.WIDE.U32 R196, R196, -0x2daee0ad, RZ ;  /* 0xd2511f53c4c47825 */ /* 0x000fe200078e00ff */
[----:B------:R-:W-:-:S04]  /*21350*/  MOV R174, R172 ;  /* 0x000000ac00ae7202 */ /* 0x000fc80000000f00 */
[----:B------:R-:W-:Y:S01]  /*21360*/  LOP3.LUT R179, R179, R170, R197, 0x96, !PT ;  /* 0x000000aab3b37212 */ /* 0x000fe200078e96c5 */
[----:B------:R-:W-:-:S07]  /*21370*/  IMAD.MOV.U32 R170, RZ, RZ, R196 ;  /* 0x000000ffffaa7224 */ /* 0x000fce00078e00c4 */
.L_x_34835:
        /* <DEDUP_REMOVED lines=10> */
.L_x_34834:
        /* <DEDUP_REMOVED lines=18> */
.L_x_34840:
        /* <DEDUP_REMOVED lines=12> */
.L_x_34841:
        /* <DEDUP_REMOVED lines=61> */
.L_x_34839:
        /* <DEDUP_REMOVED lines=10> */
.L_x_34838:
        /* <DEDUP_REMOVED lines=18> */
.L_x_34844:
        /* <DEDUP_REMOVED lines=12> */
.L_x_34845:
        /* <DEDUP_REMOVED lines=61> */
.L_x_34843:
        /* <DEDUP_REMOVED lines=10> */
.L_x_34842:
        /* <DEDUP_REMOVED lines=18> */
.L_x_34848:
        /* <DEDUP_REMOVED lines=12> */
.L_x_34849:
        /* <DEDUP_REMOVED lines=61> */
.L_x_34847:
        /* <DEDUP_REMOVED lines=10> */
.L_x_34846:
        /* <DEDUP_REMOVED lines=18> */
.L_x_34852:
        /* <DEDUP_REMOVED lines=12> */
.L_x_34853:
        /* <DEDUP_REMOVED lines=61> */
.L_x_34851:
        /* <DEDUP_REMOVED lines=10> */
.L_x_34850:
        /* <DEDUP_REMOVED lines=18> */
.L_x_34856:
        /* <DEDUP_REMOVED lines=12> */
.L_x_34857:
        /* <DEDUP_REMOVED lines=61> */
.L_x_34855:
        /* <DEDUP_REMOVED lines=10> */
.L_x_34854:
        /* <DEDUP_REMOVED lines=18> */
.L_x_34860:
        /* <DEDUP_REMOVED lines=12> */
.L_x_34861:
        /* <DEDUP_REMOVED lines=60> */
.L_x_34859:
        /* <DEDUP_REMOVED lines=11> */
.L_x_34829:
        /* <DEDUP_REMOVED lines=19> */
.L_x_34864:
        /* <DEDUP_REMOVED lines=12> */
.L_x_34865:
        /* <DEDUP_REMOVED lines=60> */
.L_x_34863:
        /* <DEDUP_REMOVED lines=9> */
.L_x_34862:
        /* <DEDUP_REMOVED lines=15> */
.L_x_34868:
        /* <DEDUP_REMOVED lines=12> */
.L_x_34869:
        /* <DEDUP_REMOVED lines=61> */
.L_x_34867:
        /* <DEDUP_REMOVED lines=9> */
.L_x_34866:
        /* <DEDUP_REMOVED lines=15> */
.L_x_34872:
        /* <DEDUP_REMOVED lines=12> */
.L_x_34873:
        /* <DEDUP_REMOVED lines=61> */
.L_x_34871:
        /* <DEDUP_REMOVED lines=9> */
.L_x_34870:
        /* <DEDUP_REMOVED lines=15> */
.L_x_34876:
        /* <DEDUP_REMOVED lines=12> */
.L_x_34877:
        /* <DEDUP_REMOVED lines=61> */
.L_x_34875:
        /* <DEDUP_REMOVED lines=9> */
.L_x_34874:
        /* <DEDUP_REMOVED lines=15> */
.L_x_34880:
        /* <DEDUP_REMOVED lines=12> */
.L_x_34881:
        /* <DEDUP_REMOVED lines=61> */
.L_x_34879:
        /* <DEDUP_REMOVED lines=9> */
.L_x_34878:
        /* <DEDUP_REMOVED lines=15> */
.L_x_34884:
        /* <DEDUP_REMOVED lines=12> */
.L_x_34885:
        /* <DEDUP_REMOVED lines=61> */
.L_x_34883:
        /* <DEDUP_REMOVED lines=9> */
.L_x_34882:
        /* <DEDUP_REMOVED lines=15> */
.L_x_34888:
        /* <DEDUP_REMOVED lines=12> */
.L_x_34889:
        /* <DEDUP_REMOVED lines=61> */
.L_x_34887:
        /* <DEDUP_REMOVED lines=9> */
.L_x_34886:
        /* <DEDUP_REMOVED lines=15> */
.L_x_34891:
        /* <DEDUP_REMOVED lines=12> */
.L_x_34892:
        /* <DEDUP_REMOVED lines=53> */
[----:B------:R-:W-:Y:S02]  /*269a0*/  LOP3.LUT R167, R167, R178, R173, 0x96, !PT ;  /* 0x000000b2a7a77212 */ /* 0x000fe400078e96ad */
[----:B------:R-:W-:Y:S01]  /*269b0*/  LOP3.LUT R178, R171, R172, R197, 0x96, !PT ;  /* 0x000000acabb27212 */ /* 0x000fe200078e96c5 */
[----:B------:R-:W-:Y:S01]  /*269c0*/  IMAD.MOV.U32 R197, RZ, RZ, RZ ;  /* 0x000000ffffc57224 */ /* 0x000fe200078e00ff */
[----:B------:R-:W-:Y:S01]  /*269d0*/  MOV R180, R196 ;  /* 0x000000c400b47202 */ /* 0x000fe20000000f00 */
[----:B------:R-:W-:-:S04]  /*269e0*/  IMAD.WIDE.U32 R174, R167, -0x2daee0ad, RZ ;  /* 0xd2511f53a7ae7825 */ /* 0x000fc800078e00ff */
[----:B------:R-:W-:Y:S01]  /*269f0*/  IMAD.MOV.U32 R167, RZ, RZ, R200 ;  /* 0x000000ffffa77224 */ /* 0x000fe200078e00c8 */
[----:B------:R-:W-:Y:S02]  /*26a00*/  LOP3.LUT R179, R179, R170, R175, 0x96, !PT ;  /* 0x000000aab3b37212 */ /* 0x000fe400078e96af */
[----:B------:R-:W-:-:S07]  /*26a10*/  MOV R200, R174 ;  /* 0x000000ae00c87202 */ /* 0x000fce0000000f00 */
.L_x_34890:
        /* <DEDUP_REMOVED lines=9> */
.L_x_34858:
        /* <DEDUP_REMOVED lines=27> */
.L_x_34893:
[----:B------:R-:W-:Y:S05]  /*26c60*/  @!P0 BRA `(.L_x_34894) ;  /* 0x00000000000c8947 */ /* 0x000fea0003800000 */
[----:B------:R-:W2:Y:S02]  /*26c70*/  LDC.64 R120, c[0x0][0x390] ;  /* 0x0000e400ff787b82 */ /* 0x000ea40000000a00 */
[----:B--2---:R-:W-:-:S06]  /*26c80*/  IMAD.WIDE.U32 R120, R199, 0x10, R120 ;  /* 0x00000010c7787825 */ /* 0x004fcc00078e0078 */
[----:B------:R-:W5:Y:S02]  /*26c90*/  LDG.E.128 R120, desc[UR6][R120.64] ;  /* 0x0000000678787981 */ /* 0x000f64000c1e1d00 */
.L_x_34894:
        /* <DEDUP_REMOVED lines=25> */
.L_x_34898:
        /* <DEDUP_REMOVED lines=12> */
.L_x_34899:
        /* <DEDUP_REMOVED lines=61> */
.L_x_34897:
        /* <DEDUP_REMOVED lines=10> */
.L_x_34896:
        /* <DEDUP_REMOVED lines=18> */
.L_x_34902:
        /* <DEDUP_REMOVED lines=12> */
.L_x_34903:
        /* <DEDUP_REMOVED lines=57> */
[----:B------:R-:W-:Y:S01]  /*278d0*/  IMAD.MOV.U32 R180, RZ, RZ, R204 ;  /* 0x000000ffffb47224 */ /* 0x000fe200078e00cc */
[----:B------:R-:W-:Y:S01]  /*278e0*/  LOP3.LUT R179, R197, R196, R203, 0x96, !PT ;  /* 0x000000c4c5b37212 */ /* 0x000fe200078e96cb */
[----:B------:R-:W-:Y:S01]  /*278f0*/  HFMA2 R197, -RZ, RZ, 0, 0 ;  /* 0x00000000ffc57431 */ /* 0x000fe200000001ff */
[----:B------:R-:W-:-:S07]  /*27900*/  MOV R196, R202 ;  /* 0x000000ca00c47202 */ /* 0x000fce0000000f00 */
.L_x_34901:
        /* <DEDUP_REMOVED lines=10> */
.L_x_34900:
        /* <DEDUP_REMOVED lines=18> */
.L_x_34906:
        /* <DEDUP_REMOVED lines=12> */
.L_x_34907:
        /* <DEDUP_REMOVED lines=59> */
[----:B------:R-:W-:Y:S02]  /*27f40*/  LOP3.LUT R179, R185, R202, R205, 0x96, !PT ;  /* 0x000000cab9b37212 */ /* 0x000fe400078e96cd */
[----:B------:R-:W-:-:S07]  /*27f50*/  MOV R185, R196 ;  /* 0x000000c400b97202 */ /* 0x000fce0000000f00 */
.L_x_34905:
        /* <DEDUP_REMOVED lines=10> */
.L_x_34904:
        /* <DEDUP_REMOVED lines=18> */
.L_x_34910:
        /* <DEDUP_REMOVED lines=12> */
.L_x_34911:
        /* <DEDUP_REMOVED lines=61> */
.L_x_34909:
        /* <DEDUP_REMOVED lines=10> */
.L_x_34908:
        /* <DEDUP_REMOVED lines=18> */
.L_x_34914:
        /* <DEDUP_REMOVED lines=12> */
.L_x_34915:
        /* <DEDUP_REMOVED lines=61> */
.L_x_34913:
        /* <DEDUP_REMOVED lines=10> */
.L_x_34912:
        /* <DEDUP_REMOVED lines=18> */
.L_x_34918:
        /* <DEDUP_REMOVED lines=12> */
.L_x_34919:
        /* <DEDUP_REMOVED lines=61> */
.L_x_34917:
        /* <DEDUP_REMOVED lines=10> */
.L_x_34916:
        /* <DEDUP_REMOVED lines=18> */
.L_x_34922:
        /* <DEDUP_REMOVED lines=12> */
.L_x_34923:
        /* <DEDUP_REMOVED lines=61> */
.L_x_34921:
        /* <DEDUP_REMOVED lines=10> */
.L_x_34920:
        /* <DEDUP_REMOVED lines=18> */
.L_x_34926:
        /* <DEDUP_REMOVED lines=12> */
.L_x_34927:
        /* <DEDUP_REMOVED lines=61> */
.L_x_34925:
        /* <DEDUP_REMOVED lines=11> */
.L_x_34895:
        /* <DEDUP_REMOVED lines=19> */
.L_x_34930:
        /* <DEDUP_REMOVED lines=12> */
.L_x_34931:
        /* <DEDUP_REMOVED lines=60> */
.L_x_34929:
[----:B------:R-:W-:Y:S01]  /*2a550*/  HFMA2 R169, -RZ, RZ, 0.1171875, 0 ;  /* 0x2f800000ffa97431 */ /* 0x000fe200000001ff */
[----:B------:R-:W-:Y:S01]  /*2a560*/  I2FP.F32.U32 R168, R168 ;  /* 0x000000a800a87245 */ /* 0x000fe20000201000 */
[----:B01---5:R-:W-:-:S05]  /*2a570*/  HADD2.F32 R170, -RZ, R120.H0_H0 ;  /* 0x20000078ffaa7230 */ /* 0x023fca0000004100 */
[----:B------:R-:W-:Y:S01]  /*2a580*/  FMUL.FTZ R170, R170, UR13 ;  /* 0x0000000daaaa7c20 */ /* 0x000fe20008410000 */
[----:B------:R-:W-:-:S03]  /*2a590*/  FFMA.FTZ R168, R168, R169, 1.1641532182693481445e-10 ;  /* 0x2f000000a8a87423 */ /* 0x000fc600000100a9 */
[----:B------:R-:W-:Y:S02]  /*2a5a0*/  FMUL.FTZ R170, R170, UR12 ;  /* 0x0000000caaaa7c20 */ /* 0x000fe40008410000 */
[----:B------:R-:W-:-:S04]  /*2a5b0*/  FSETP.GTU.FTZ.AND P1, PT, R168, UR10, PT ;  /* 0x0000000aa8007c0b */ /* 0x000fc8000bf3c000 */
[----:B------:R-:W-:Y:S02]  /*2a5c0*/  SEL R182, RZ, 0x1, P1 ;  /* 0x00000001ffb67807 */ /* 0x000fe40000800000 */
[----:B------:R-:W-:-:S07]  /*2a5d0*/  FSEL R168, R170, RZ, !P1 ;  /* 0x000000ffaaa87208 */ /* 0x000fce0004800000 */
.L_x_34928:
[----:B01----:R-:W-:Y:S01]  /*2a5e0*/  IMAD.MOV.U32 R171, RZ, RZ, R0 ;  /* 0x000000ffffab7224 */ /* 0x003fe200078e0000 */
        /* <DEDUP_REMOVED lines=14> */
.L_x_34934:
        /* <DEDUP_REMOVED lines=12> */
.L_x_34935:
        /* <DEDUP_REMOVED lines=61> */
.L_x_34933:
        /* <DEDUP_REMOVED lines=9> */
.L_x_34932:
        /* <DEDUP_REMOVED lines=15> */
.L_x_34938:
        /* <DEDUP_REMOVED lines=12> */
.L_x_34939:
        /* <DEDUP_REMOVED lines=61> */
.L_x_34937:
        /* <DEDUP_REMOVED lines=9> */
.L_x_34936:
        /* <DEDUP_REMOVED lines=15> */
.L_x_34942:
        /* <DEDUP_REMOVED lines=12> */
.L_x_34943:
        /* <DEDUP_REMOVED lines=54> */
[----:B------:R-:W-:Y:S01]  /*2b710*/  IMAD.MOV.U32 R173, RZ, RZ, RZ ;  /* 0x000000ffffad7224 */ /* 0x000fe200078e00ff */
[----:B------:R-:W-:Y:S01]  /*2b720*/  MOV R180, R204 ;  /* 0x000000cc00b47202 */ /* 0x000fe20000000f00 */
[----:B------:R-:W-:Y:S01]  /*2b730*/  IMAD.WIDE.U32 R202, R202, -0x2daee0ad, RZ ;  /* 0xd2511f53caca7825 */ /* 0x000fe200078e00ff */
[----:B------:R-:W-:-:S03]  /*2b740*/  LOP3.LUT R178, R171, R174, R205, 0x96, !PT ;  /* 0x000000aeabb27212 */ /* 0x000fc600078e96cd */
[----:B------:R-:W-:Y:S01]  /*2b750*/  IMAD.MOV.U32 R171, RZ, RZ, R196 ;  /* 0x000000ffffab7224 */ /* 0x000fe200078e00c4 */
[----:B------:R-:W-:Y:S02]  /*2b760*/  LOP3.LUT R179, R179, R172, R203, 0x96, !PT ;  /* 0x000000acb3b37212 */ /* 0x000fe400078e96cb */
[----:B------:R-:W-:-:S07]  /*2b770*/  MOV R196, R202 ;  /* 0x000000ca00c47202 */ /* 0x000fce0000000f00 */
.L_x_34941:
        /* <DEDUP_REMOVED lines=9> */
.L_x_34940:
        /* <DEDUP_REMOVED lines=15> */
.L_x_34946:
        /* <DEDUP_REMOVED lines=12> */
.L_x_34947:
        /* <DEDUP_REMOVED lines=61> */
.L_x_34945:
        /* <DEDUP_REMOVED lines=9> */
.L_x_34944:
        /* <DEDUP_REMOVED lines=15> */
.L_x_34950:
        /* <DEDUP_REMOVED lines=12> */
.L_x_34951:
        /* <DEDUP_REMOVED lines=61> */
.L_x_34949:
        /* <DEDUP_REMOVED lines=9> */
.L_x_34948:
        /* <DEDUP_REMOVED lines=15> */
.L_x_34954:
        /* <DEDUP_REMOVED lines=12> */
.L_x_34955:
        /* <DEDUP_REMOVED lines=61> */
.L_x_34953:
[----:B------:R-:W-:Y:S01]  /*2c9b0*/  HFMA2 R175, -RZ, RZ, 0.1171875, 0 ;  /* 0x2f800000ffaf7431 */ /* 0x000fe200000001ff */
[----:B------:R-:W-:Y:S01]  /*2c9c0*/  I2FP.F32.U32 R174, R174 ;  /* 0x000000ae00ae7245 */ /* 0x000fe20000201000 */
[----:B-----5:R-:W-:-:S05]  /*2c9d0*/  HADD2.F32 R189, -RZ, R123.H0_H0 ;  /* 0x2000007bffbd7230 */ /* 0x020fca0000004100 */
[----:B------:R-:W-:Y:S01]  /*2c9e0*/  FMUL.FTZ R189, R189, UR13 ;  /* 0x0000000dbdbd7c20 */ /* 0x000fe20008410000 */
[----:B------:R-:W-:-:S05]  /*2c9f0*/  FFMA.FTZ R174, R174, R175, 1.1641532182693481445e-10 ;  /* 0x2f000000aeae7423 */ /* 0x000fca00000100af */
[----:B------:R-:W-:Y:S01]  /*2ca00*/  FSETP.GTU.FTZ.AND P1, PT, R174, UR10, PT ;  /* 0x0000000aae007c0b */ /* 0x000fe2000bf3c000 */
[----:B------:R-:W-:-:S03]  /*2ca10*/  FMUL.FTZ R174, R189, UR12 ;  /* 0x0000000cbdae7c20 */ /* 0x000fc60008410000 */
[----:B------:R-:W-:Y:S02]  /*2ca20*/  SEL R189, RZ, 0x1, P1 ;  /* 0x00000001ffbd7807 */ /* 0x000fe40000800000 */
[----:B------:R-:W-:-:S07]  /*2ca30*/  FSEL R174, R174, RZ, !P1 ;  /* 0x000000ffaeae7208 */ /* 0x000fce0004800000 */
.L_x_34952:
        /* <DEDUP_REMOVED lines=15> */
.L_x_34957:
        /* <DEDUP_REMOVED lines=12> */
.L_x_34958:
        /* <DEDUP_REMOVED lines=61> */
.L_x_34956:
        /* <DEDUP_REMOVED lines=9> */
.L_x_34924:
        /* <DEDUP_REMOVED lines=80> */
.L_x_34959:
        /* <DEDUP_REMOVED lines=146> */
.L_x_34961:
[----:B------:R-:W-:Y:S05]  /*2de70*/  BSYNC.RECONVERGENT B0 ;  /* 0x0000000000007941 */ /* 0x000fea0003800200 */
.L_x_34960:
        /* <DEDUP_REMOVED lines=12> */
.L_x_34963:
[----:B------:R-:W-:Y:S05]  /*2df40*/  BSYNC.RECONVERGENT B0 ;  /* 0x0000000000007941 */ /* 0x000fea0003800200 */
.L_x_34962:
        /* <DEDUP_REMOVED lines=102> */
[----:B------:R-:W-:Y:S01]  /*2e5b0*/  F2FP.F16.F32.PACK_AB R126, R135, R140 ;  /* 0x0000008c877e723e */ /* 0x000fe200000000ff */
        /* <DEDUP_REMOVED lines=15> */
[----:B------:R-:W-:Y:S01]  /*2e6b0*/  F2FP.F16.F32.PACK_AB R125, R124, R125 ;  /* 0x0000007d7c7d723e */ /* 0x000fe200000000ff */
[----:B------:R-:W-:Y:S01]  /*2e6c0*/  FADD.FTZ R251, -R192, R138 ;  /* 0x0000008ac0fb7221 */ /* 0x000fe20000010100 */
[----:B------:R-:W-:Y:S01]  /*2e6d0*/  F2FP.F16.F32.PACK_AB R124, R118, R193 ;  /* 0x000000c1767c723e */ /* 0x000fe200000000ff */
[----:B------:R-:W-:Y:S01]  /*2e6e0*/  FADD.FTZ R227, -R192, R139 ;  /* 0x0000008bc0e37221 */ /* 0x000fe20000010100 */
[C---:B------:R-:W-:Y:S01]  /*2e6f0*/  FMUL.FTZ R174, R0.reuse, R167 ;  /* 0x000000a700ae7220 */ /* 0x040fe20000410000 */
[----:B------:R-:W-:Y:S01]  /*2e700*/  FFMA.FTZ R118, R133, R16, R72 ;  /* 0x0000001085767223 */ /* 0x000fe20000010048 */
[----:B------:R-:W-:Y:S01]  /*2e710*/  FMUL.FTZ R167, R0, R137 ;  /* 0x0000008900a77220 */ /* 0x000fe20000410000 */
[----:B------:R-:W-:Y:S01]  /*2e720*/  F2FP.F16.F32.PACK_AB R127, R210, R127 ;  /* 0x0000007fd27f723e */ /* 0x000fe200000000ff */
[----:B------:R-:W-:Y:S01]  /*2e730*/  FFMA.FTZ R117, R119, R14, R70 ;  /* 0x0000000e77757223 */ /* 0x000fe20000010046 */
[----:B0-----:R-:W-:Y:S01]  /*2e740*/  IMAD.WIDE.U32 R132, R191, 0x10, R128 ;  /* 0x00000010bf847825 */ /* 0x001fe200078e0080 */
[----:B------:R-:W-:-:S03]  /*2e750*/  F2FP.F16.F32.PACK_AB R116, R116, R135 ;  /* 0x000000877474723e */ /* 0x000fc600000000ff */
        /* <DEDUP_REMOVED lines=16> */
[----:B------:R-:W-:Y:S01]  /*2e860*/  F2FP.F16.F32.PACK_AB R119, R202, R119 ;  /* 0x00000077ca77723e */ /* 0x000fe200000000ff */
[C---:B------:R-:W-:Y:S01]  /*2e870*/  FADD.FTZ R141, -R192.reuse, R164 ;  /* 0x000000a4c08d7221 */ /* 0x040fe20000010100 */
[----:B------:R-:W-:Y:S01]  /*2e880*/  F2FP.F16.F32.PACK_AB R118, R137, R118 ;  /* 0x000000768976723e */ /* 0x000fe200000000ff */
[----:B------:R-:W-:Y:S01]  /*2e890*/  FADD.FTZ R171, -R192, R171 ;  /* 0x000000abc0ab7221 */ /* 0x000fe20000010100 */
        /* <DEDUP_REMOVED lines=41> */
[----:B0-----:R-:W-:Y:S01]  /*2eb30*/  F2FP.F16.F32.PACK_AB R117, R142, R143 ;  /* 0x0000008f8e75723e */ /* 0x001fe200000000ff */
[----:B------:R-:W-:Y:S01]  /*2eb40*/  FFMA.FTZ R143, R162, R41, R97 ;  /* 0x00000029a28f7223 */ /* 0x000fe20000010061 */
[----:B------:R-:W-:Y:S01]  /*2eb50*/  F2FP.F16.F32.PACK_AB R116, R130, R131 ;  /* 0x000000838274723e */ /* 0x000fe200000000ff */
        /* <DEDUP_REMOVED lines=13> */
[----:B------:R-:W-:Y:S01]  /*2ec30*/  F2FP.F16.F32.PACK_AB R130, R143, R130 ;  /* 0x000000828f82723e */ /* 0x000fe200000000ff */
[----:B------:R-:W-:Y:S01]  /*2ec40*/  FMUL.FTZ R155, R0, R245 ;  /* 0x000000f5009b7220 */ /* 0x000fe20000410000 */
[----:B------:R-:W-:-:S04]  /*2ec50*/  IMAD.WIDE.U32 R138, R171, 0x10, R128 ;  /* 0x00000010ab8a7825 */ /* 0x000fc800078e0080 */
[C---:B------:R-:W-:Y:S01]  /*2ec60*/  FMUL.FTZ R154, R0.reuse, R219 ;  /* 0x000000db009a7220 */ /* 0x040fe20000410000 */
[----:B------:R-:W-:Y:S01]  /*2ec70*/  FMUL.FTZ R161, R0, R247 ;  /* 0x000000f700a17220 */ /* 0x000fe20000410000 */
[----:B------:R-:W-:Y:S01]  /*2ec80*/  F2FP.F16.F32.PACK_AB R118, R146, R147 ;  /* 0x000000939276723e */ /* 0x000fe200000000ff */
        /* <DEDUP_REMOVED lines=49> */
[----:B------:R-:W-:Y:S02]  /*2efa0*/  F2FP.F16.F32.PACK_AB R131, R168, R215 ;  /* 0x000000d7a883723e */ /* 0x000fe400000000ff */
[----:B------:R-:W-:Y:S01]  /*2efb0*/  F2FP.F16.F32.PACK_AB R129, R156, R129 ;  /* 0x000000819c81723e */ /* 0x000fe200000000ff */
[----:B------:R0:W-:Y:S01]  /*2efc0*/  STG.E.128 desc[UR6][R134.64], R124 ;  /* 0x0000007c86007986 */ /* 0x0001e2000c101d06 */
[----:B------:R-:W-:Y:S02]  /*2efd0*/  F2FP.F16.F32.PACK_AB R147, R174, R147 ;  /* 0x00000093ae93723e */ /* 0x000fe400000000ff */
        /* <DEDUP_REMOVED lines=9> */
.L_x_34964:
[----:B0-----:R-:W0:Y:S01]  /*2f070*/  LDC.64 R116, c[0x0][0x380] ;  /* 0x0000e000ff747b82 */ /* 0x001e220000000a00 */
[----:B------:R-:W-:Y:S01]  /*2f080*/  UPLOP3.LUT UP1, UPT, UPT, UPT, UP1, 0x40, 0x4 ;  /* 0x000000000004789c */ /* 0x000fe20003f2e810 */
[----:B0-----:R-:W-:-:S04]  /*2f090*/  IADD3 R176, PT, PT, R176, R116, RZ ;  /* 0x00000074b0b07210 */ /* 0x001fc80007ffe0ff */
[----:B------:R-:W-:-:S13]  /*2f0a0*/  ISETP.GE.AND P0, PT, R176, R117, PT ;  /* 0x00000075b000720c */ /* 0x000fda0003f06270 */
[----:B------:R-:W-:Y:S05]  /*2f0b0*/  @!P0 BRA `(.L_x_34965) ;  /* 0xfffffd1800d48947 */ /* 0x000fea000383ffff */
[----:B------:R-:W-:Y:S05]  /*2f0c0*/  EXIT ;  /* 0x000000000000794d */ /* 0x000fea0003800000 */
.L_x_34966:
        /* <DEDUP_REMOVED lines=11> */
.L_x_42414:


//--------------------- .text._ZN10layer_norm13ln_fwd_kernelINS_13Kernel_traitsIf6__halffS2_fjLj7168ELj1ELj1ELj4ELj16ENS_18Kernel_traits_baseILj7168EfS2_fS2_fjLj128EEEEELb1ELb1ELb0ELb0EEEvNS_9FwdParamsE --------------------------
	.section	.text._ZN10layer_norm13ln_fwd_kernelINS_13Kernel_traitsIf6__halffS2_fjLj7168ELj1ELj1ELj4ELj16ENS_18Kernel_traits_baseILj7168EfS2_fS2_fjLj128EEEEELb1ELb1ELb0ELb0EEEvNS_9FwdParamsE,"ax",@progbits
	.align	128
        .global         _ZN10layer_norm13ln_fwd_kernelINS_13Kernel_traitsIf6__halffS2_fjLj7168ELj1ELj1ELj4ELj16ENS_18Kernel_traits_baseILj7168EfS2_fS2_fjLj128EEEEELb1ELb1ELb0ELb0EEEvNS_9FwdParamsE
        .type           _ZN10layer_norm13ln_fwd_kernelINS_13Kernel_traitsIf6__halffS2_fjLj7168ELj1ELj1ELj4ELj16ENS_18Kernel_traits_baseILj7168EfS2_fS2_fjLj128EEEEELb1ELb1ELb0ELb0EEEvNS_9FwdParamsE,@function
        .size           _ZN10layer_norm13ln_fwd_kernelINS_13Kernel_traitsIf6__halffS2_fjLj7168ELj1ELj1ELj4ELj16ENS_18Kernel_traits_baseILj7168EfS2_fS2_fjLj128EEEEELb1ELb1ELb0ELb0EEEvNS_9FwdParamsE,(.L_x_42415 - _ZN10layer_norm13ln_fwd_kernelINS_13Kernel_traitsIf6__halffS2_fjLj7168ELj1ELj1ELj4ELj16ENS_18Kernel_traits_baseILj7168EfS2_fS2_fjLj128EEEEELb1ELb1ELb0ELb0EEEvNS_9FwdParamsE)
        .other          _ZN10layer_norm13ln_fwd_kernelINS_13Kernel_traitsIf6__halffS2_fjLj7168ELj1ELj1ELj4ELj16ENS_18Kernel_traits_baseILj7168EfS2_fS2_fjLj128EEEEELb1ELb1ELb0ELb0EEEvNS_9FwdParamsE,@"STO_CUDA_ENTRY STV_DEFAULT"
_ZN10layer_norm13ln_fwd_kernelINS_13Kernel_traitsIf6__halffS2_fjLj7168ELj1ELj1ELj4ELj16ENS_18Kernel_traits_baseILj7168EfS2_fS2_fjLj128EEEEELb1ELb1ELb0ELb0EEEvNS_9FwdParamsE:
.text._ZN10layer_norm13ln_fwd_kernelINS_13Kernel_traitsIf6__halffS2_fjLj7168ELj1ELj1ELj4ELj16ENS_18Kernel_traits_baseILj7168EfS2_fS2_fjLj128EEEEELb1ELb1ELb0ELb0EEEvNS_9FwdParamsE:
        /* <DEDUP_REMOVED lines=154> */
.L_x_34968:
        /* <DEDUP_REMOVED lines=97> */
.L_x_34969:
[----:B------:R-:W-:Y:S05]  /*0fb0*/  BSYNC.RECONVERGENT B0 ;  /* 0x0000000000007941 */ /* 0x000fea0003800200 */
.L_x_34967:
        /* <DEDUP_REMOVED lines=89> */
.L_x_35575:
[----:B0-----:R-:W0:Y:S01]  /*1550*/  @UP0 LDCU.64 UR4, c[0x0][0x3e0] ;  /* 0x00007c00ff0407ac */ /* 0x001e220008000a00 */
[----:B------:R-:W-:Y:S01]  /*1560*/  PLOP3.LUT P0, PT, PT, PT, UP0, 0x80, 0x8 ;  /* 0x000000000008781c */ /* 0x000fe20003f0f008 */
[----:B0-----:R-:W-:-:S06]  /*1570*/  @UP0 UIMAD.WIDE UR4, UR14, 0x2, UR4 ;  /* 0x000000020e0408a5 */ /* 0x001fcc000f8e0204 */
[----:B-1234-:R-:W-:Y:S01]  /*1580*/  IMAD.U32 R212, RZ, RZ, UR4 ;  /* 0x00000004ffd47e24 */ /* 0x01efe2000f8e00ff */
[----:B------:R-:W-:-:S05]  /*1590*/  MOV R213, UR5 ;  /* 0x0000000500d57c02 */ /* 0x000fca0008000f00 */
[----:B------:R-:W4:Y:S01]  /*15a0*/  @P0 LDG.E.U16 R212, desc[UR6][R212.64] ;  /* 0x00000006d4d40981 */ /* 0x000f22000c1e1500 */
[----:B------:R-:W-:Y:S01]  /*15b0*/  PLOP3.LUT P0, PT, PT, PT, UP0, 0x80, 0x8 ;  /* 0x000000000008781c */ /* 0x000fe20003f0f008 */
[----:B------:R-:W-:Y:S01]  /*15c0*/  UIMAD UR4, UR14, UR15, URZ ;  /* 0x0000000f0e0472a4 */ /* 0x000fe2000f8e02ff */
[----:B------:R-:W-:Y:S01]  /*15d0*/  PLOP3.LUT P1, PT, PT, PT, UP0, 0x80, 0x8 ;  /* 0x000000000008781c */ /* 0x000fe20003f2f008 */
[----:B------:R-:W0:Y:S01]  /*15e0*/  S2R R214, SR_TID.X ;  /* 0x0000000000d67919 */ /* 0x000e220000002100 */
[----:B------:R-:W-:Y:S01]  /*15f0*/  ISETP.GE.U32.AND P2, PT, R11, 0x80, PT ;  /* 0x000000800b00780c */ /* 0x000fe20003f46070 */
[----:B------:R-:W-:Y:S01]  /*1600*/  USHF.R.S32.HI UR5, URZ, 0x1f, UR4 ;  /* 0x0000001fff057899 */ /* 0x000fe20008011404 */
[----:B------:R-:W-:Y:S01]  /*1610*/  LOP3.LUT R0, R0, 0xffffffdf, RZ, 0xc0, !PT ;  /* 0xffffffdf00007812 */ /* 0x000fe200078ec0ff */
[----:B------:R-:W-:Y:S02]  /*1620*/  BSSY.RECONVERGENT B0, `(.L_x_34970) ;  /* 0x0000663000007945 */ /* 0x000fe40003800200 */
[----:B------:R-:W-:-:S03]  /*1630*/  ULEA.HI UR5, UR5, UR4, URZ, 0x3 ;  /* 0x0000000405057291 */ /* 0x000fc6000f8f18ff */
[----:B------:R-:W-:-:S05]  /*1640*/  UMOV UR4, 0x3f800000 ;  /* 0x3f80000000047882 */ /* 0x000fca0000000000 */
[----:B------:R-:W-:Y:S01]  /*1650*/  @P2 LOP3.LUT R0, R0, 0x20, RZ, 0xfc, !PT ;  /* 0x0000002000002812 */ /* 0x000fe200078efcff */
[----:B----4-:R-:W-:-:S05]  /*1660*/  @P0 HADD2.F32 R2, -RZ, R212.H0_H0 ;  /* 0x200000d4ff020230 */ /* 0x010fca0000004100 */
[----:B------:R-:W-:Y:S01]  /*1670*/  @P1 R2UR UR4, R2 ;  /* 0x00000000020412ca */ /* 0x000fe200000e0000 */
[----:B------:R-:W-:-:S05]  /*1680*/  IMAD.U32 R2, RZ, RZ, UR5 ;  /* 0x00000005ff027e24 */ /* 0x000fca000f8e00ff */
[----:B0-----:R-:W-:-:S05]  /*1690*/  LEA.HI.SX32 R2, R2, R214, 0x1d ;  /* 0x000000d602027211 */ /* 0x001fca00078feaff */
[----:B------:R-:W-:Y:S01]  /*16a0*/  IMAD.MOV.U32 R212, RZ, RZ, R2 ;  /* 0x000000ffffd47224 */ /* 0x000fe200078e0002 */
        /* <DEDUP_REMOVED lines=22> */
.L_x_42251:
[----:B------:R-:W-:Y:S05]  /*1810*/  BRX R156 -0x1820                                       (*"BRANCH_TARGETS .L_x_42252,.L_x_42253,.L_x_42254"*) ;  /* 0xffffffe49cf87949 */ /* 0x000fea000383ffff */
.L_x_42254:
[----:B------:R-:W-:Y:S01]  /*1820*/  VIADD R157, R6, 0x1 ;  /* 0x00000001069d7836 */ /* 0x000fe20000000000 */
[----:B------:R-:W-:Y:S01]  /*1830*/  MOV R212, R3 ;  /* 0x0000000300d47202 */ /* 0x000fe20000000f00 */
[----:B------:R-:W-:Y:S01]  /*1840*/  IMAD.MOV.U32 R156, RZ, RZ, R7 ;  /* 0x000000ffff9c7224 */ /* 0x000fe200078e0007 */
[----:B------:R-:W-:Y:S06]  /*1850*/  BRA `(.L_x_34974) ;  /* 0x00000004003c7947 */ /* 0x000fec0003800000 */
.L_x_42252:
[----:B------:R-:W-:Y:S02]  /*1860*/  HFMA2 R157, -RZ, RZ, 0, 1.78813934326171875e-07 ;  /* 0x00000003ff9d7431 */ /* 0x000fe400000001ff */
[----:B------:R-:W-:Y:S02]  /*1870*/  IMAD.MOV.U32 R212, RZ, RZ, R3 ;  /* 0x000000ffffd47224 */ /* 0x000fe400078e0003 */
[----:B------:R-:W-:Y:S01]  /*1880*/  IMAD.MOV.U32 R156, RZ, RZ, R8 ;  /* 0x000000ffff9c7224 */ /* 0x000fe200078e0008 */
[----:B------:R-:W-:Y:S06]  /*1890*/  BRA `(.L_x_34974) ;  /* 0x00000004002c7947 */ /* 0x000fec0003800000 */
.L_x_42253:
        /* <DEDUP_REMOVED lines=12> */
.L_x_34976:
[----:B------:R-:W-:Y:S05]  /*1960*/  BSYNC.RECONVERGENT B2 ;  /* 0x0000000000027941 */ /* 0x000fea0003800200 */
.L_x_34975:
        /* <DEDUP_REMOVED lines=62> */
.L_x_34974:
[----:B------:R-:W-:Y:S05]  /*1d50*/  BSYNC.RECONVERGENT B1 ;  /* 0x0000000000017941 */ /* 0x000fea0003800200 */
.L_x_34973:
        /* <DEDUP_REMOVED lines=10> */
[----:B------:R-:W-:Y:S01]  /*1e00*/  MOV R158, R4 ;  /* 0x00000004009e7202 */ /* 0x000fe20000000f00 */
[----:B0-----:R-:W-:-:S03]  /*1e10*/  FMUL.FTZ R156, R156, R3 ;  /* 0x000000039c9c7220 */ /* 0x001fc60000410000 */
[----:B-1----:R-:W-:-:S04]  /*1e20*/  FSETP.GTU.FTZ.AND P0, PT, R6, R217, PT ;  /* 0x000000d90600720b */ /* 0x002fc80003f1c000 */
[----:B------:R-:W-:Y:S02]  /*1e30*/  FSEL R159, R156, RZ, !P0 ;  /* 0x000000ff9c9f7208 */ /* 0x000fe40004000000 */
[----:B------:R-:W-:-:S03]  /*1e40*/  PLOP3.LUT P0, PT, P0, PT, PT, 0x8, 0x80 ;  /* 0x000000000080781c */ /* 0x000fc6000070e170 */
[----:B------:R-:W-:Y:S01]  /*1e50*/  FFMA.FTZ R156, R159, R20, R148 ;  /* 0x000000149f9c7223 */ /* 0x000fe20000010094 */
        /* <DEDUP_REMOVED lines=11> */
.L_x_34979:
        /* <DEDUP_REMOVED lines=12> */
.L_x_34981:
[----:B------:R-:W-:Y:S05]  /*1fd0*/  BSYNC.RECONVERGENT B2 ;  /* 0x0000000000027941 */ /* 0x000fea0003800200 */
.L_x_34980:
        /* <DEDUP_REMOVED lines=58> */
[----:B------:R-:W-:Y:S01]  /*2380*/  HFMA2 R159, -RZ, RZ, 0, 0 ;  /* 0x00000000ff9f7431 */ /* 0x000fe200000001ff */
[----:B------:R-:W-:Y:S01]  /*2390*/  MOV R4, R158 ;  /* 0x0000009e00047202 */ /* 0x000fe20000000f00 */
[----:B------:R-:W-:Y:S02]  /*23a0*/  IMAD.MOV.U32 R158, RZ, RZ, R212 ;  /* 0x000000ffff9e7224 */ /* 0x000fe400078e00d4 */
[----:B------:R-:W-:-:S07]  /*23b0*/  IMAD.MOV.U32 R212, RZ, RZ, R6 ;  /* 0x000000ffffd47224 */ /* 0x000fce00078e0006 */
.L_x_34978:
[----:B------:R-:W-:Y:S05]  /*23c0*/  BSYNC.RECONVERGENT B1 ;  /* 0x0000000000017941 */ /* 0x000fea0003800200 */
.L_x_34977:
[----:B------:R-:W-:Y:S01]  /*23d0*/  I2FP.F32.U32 R157, R158 ;  /* 0x0000009e009d7245 */ /* 0x000fe20000201000 */
[----:B------:R-:W-:Y:S01]  /*23e0*/  HADD2.F32 R160, -RZ, R160.H1_H1 ;  /* 0x300000a0ffa07230 */ /* 0x000fe20000004100 */
[----:B------:R-:W-:Y:S01]  /*23f0*/  ISETP.NE.AND P1, PT, R159, 0x1, PT ;  /* 0x000000019f00780c */ /* 0x000fe20003f25270 */
[----:B------:R-:W-:Y:S01]  /*2400*/  BSSY.RECONVERGENT B1, `(.L_x_34982) ;  /* 0x000005e000017945 */ /* 0x000fe20003800200 */
[----:B------:R-:W-:Y:S02]  /*2410*/  IMAD.MOV.U32 R158, RZ, RZ, R4 ;  /* 0x000000ffff9e7224 */ /* 0x000fe400078e0004 */
[----:B------:R-:W-:Y:S01]  /*2420*/  FFMA.FTZ R6, R157, R252, 1.1641532182693481445e-10 ;  /* 0x2f0000009d067423 */ /* 0x000fe200000100fc */
[----:B------:R-:W-:-:S04]  /*2430*/  FMUL.FTZ R160, R160, UR4 ;  /* 0x00000004a0a07c20 */ /* 0x000fc80008410000 */
[----:B------:R-:W-:Y:S01]  /*2440*/  FMUL.FTZ R160, R160, R3 ;  /* 0x00000003a0a07220 */ /* 0x000fe20000410000 */
[----:B------:R-:W-:-:S04]  /*2450*/  FSETP.GTU.FTZ.AND P0, PT, R6, R217, PT ;  /* 0x000000d90600720b */ /* 0x000fc80003f1c000 */
        /* <DEDUP_REMOVED lines=13> */
.L_x_34984:
        /* <DEDUP_REMOVED lines=12> */
.L_x_34986:
[----:B------:R-:W-:Y:S05]  /*25f0*/  BSYNC.RECONVERGENT B2 ;  /* 0x0000000000027941 */ /* 0x000fea0003800200 */
.L_x_34985:
        /* <DEDUP_REMOVED lines=59> */
[----:B------:R-:W-:Y:S01]  /*29b0*/  MOV R158, R212 ;  /* 0x000000d4009e7202 */ /* 0x000fe20000000f00 */
[----:B------:R-:W-:Y:S01]  /*29c0*/  IMAD.MOV.U32 R212, RZ, RZ, R6 ;  /* 0x000000ffffd47224 */ /* 0x000fe200078e0006 */
[----:B------:R-:W-:-:S07]  /*29d0*/  LOP3.LUT R7, R214, UR5, R159, 0x96, !PT ;  /* 0x00000005d6077c12 */ /* 0x000fce000f8e969f */
.L_x_34983:
[----:B------:R-:W-:Y:S05]  /*29e0*/  BSYNC.RECONVERGENT B1 ;  /* 0x0000000000017941 */ /* 0x000fea0003800200 */
.L_x_34982:
[----:B------:R-:W-:Y:S01]  /*29f0*/  I2FP.F32.U32 R159, R158 ;  /* 0x0000009e009f7245 */ /* 0x000fe20000201000 */
[----:B------:R-:W-:Y:S01]  /*2a00*/  HADD2.F32 R158, -RZ, R161.H0_H0 ;  /* 0x200000a1ff9e7230 */ /* 0x000fe20000004100 */
[----:B------:R-:W-:Y:S01]  /*2a10*/  ISETP.NE.AND P2, PT, R160, 0x1, PT ;  /* 0x00000001a000780c */ /* 0x000fe20003f45270 */
[----:B------:R-:W-:Y:S02]  /*2a20*/  BSSY.RECONVERGENT B1, `(.L_x_34987) ;  /* 0x000005e000017945 */ /* 0x000fe40003800200 */
[----:B------:R-:W-:Y:S01]  /*2a30*/  FFMA.FTZ R6, R159, R252, 1.1641532182693481445e-10 ;  /* 0x2f0000009f067423 */ /* 0x000fe200000100fc */
[----:B------:R-:W-:-:S04]  /*2a40*/  FMUL.FTZ R158, R158, UR4 ;  /* 0x000000049e9e7c20 */ /* 0x000fc80008410000 */
        /* <DEDUP_REMOVED lines=16> */
.L_x_34989:
        /* <DEDUP_REMOVED lines=12> */
.L_x_34991:
[----:B------:R-:W-:Y:S05]  /*2c10*/  BSYNC.RECONVERGENT B2 ;  /* 0x0000000000027941 */ /* 0x000fea0003800200 */
.L_x_34990:
        /* <DEDUP_REMOVED lines=62> */
.L_x_34988:
[----:B------:R-:W-:Y:S05]  /*3000*/  BSYNC.RECONVERGENT B1 ;  /* 0x0000000000017941 */ /* 0x000fea0003800200 */
.L_x_34987:
        /* <DEDUP_REMOVED lines=22> */
.L_x_34994:
        /* <DEDUP_REMOVED lines=12> */
.L_x_34996:
[----:B------:R-:W-:Y:S05]  /*3230*/  BSYNC.RECONVERGENT B2 ;  /* 0x0000000000027941 */ /* 0x000fea0003800200 */
.L_x_34995:
        /* <DEDUP_REMOVED lines=61> */
[----:B------:R-:W-:-:S07]  /*3610*/  LOP3.LUT R7, R160, UR5, R7, 0x96, !PT ;  /* 0x00000005a0077c12 */ /* 0x000fce000f8e9607 */
.L_x_34993:
[----:B------:R-:W-:Y:S05]  /*3620*/  BSYNC.RECONVERGENT B1 ;  /* 0x0000000000017941 */ /* 0x000fea0003800200 */
.L_x_34992:
        /* <DEDUP_REMOVED lines=8> */
[----:B------:R-:W-:-:S03]  /*36b0*/  IMAD.MOV.U32 R6, RZ, RZ, 0x2 ;  /* 0x00000002ff067424 */ /* 0x000fc600078e00ff */
        /* <DEDUP_REMOVED lines=13> */
.L_x_34999:
        /* <DEDUP_REMOVED lines=12> */
.L_x_35001:
[----:B------:R-:W-:Y:S05]  /*3850*/  BSYNC.RECONVERGENT B2 ;  /* 0x0000000000027941 */ /* 0x000fea0003800200 */
.L_x_35000:
        /* <DEDUP_REMOVED lines=62> */
.L_x_34998:
[----:B------:R-:W-:Y:S05]  /*3c40*/  BSYNC.RECONVERGENT B1 ;  /* 0x0000000000017941 */ /* 0x000fea0003800200 */
.L_x_34997:
[----:B------:R-:W-:Y:S01]  /*3c50*/  I2FP.F32.U32 R161, R161 ;  /* 0x000000a100a17245 */ /* 0x000fe20000201000 */
[----:B------:R-:W-:Y:S01]  /*3c60*/  HADD2.F32 R213, -RZ, R162.H1_H1 ;  /* 0x300000a2ffd57230 */ /* 0x000fe20000004100 */
[----:B------:R-:W-:Y:S01]  /*3c70*/  ISETP.NE.AND P5, PT, R6, 0x1, PT ;  /* 0x000000010600780c */ /* 0x000fe20003fa5270 */
[----:B------:R-:W-:Y:S02]  /*3c80*/  BSSY.RECONVERGENT B1, `(.L_x_35002) ;  /* 0x000005e000017945 */ /* 0x000fe40003800200 */
[----:B------:R-:W-:Y:S01]  /*3c90*/  FFMA.FTZ R162, R161, R252, 1.1641532182693481445e-10 ;  /* 0x2f000000a1a27423 */ /* 0x000fe200000100fc */
[----:B------:R-:W-:-:S04]  /*3ca0*/  FMUL.FTZ R214, R213, UR4 ;  /* 0x00000004d5d67c20 */ /* 0x000fc80008410000 */
[----:B------:R-:W-:Y:S01]  /*3cb0*/  FMUL.FTZ R214, R214, R3 ;  /* 0x00000003d6d67220 */ /* 0x000fe20000410000 */
[----:B------:R-:W-:Y:S01]  /*3cc0*/  FSETP.GTU.FTZ.AND P4, PT, R162, R217, PT ;  /* 0x000000d9a200720b */ /* 0x000fe20003f9c000 */
        /* <DEDUP_REMOVED lines=14> */
.L_x_35004:
        /* <DEDUP_REMOVED lines=12> */
.L_x_35006:
[----:B------:R-:W-:Y:S05]  /*3e70*/  BSYNC.RECONVERGENT B2 ;  /* 0x0000000000027941 */ /* 0x000fea0003800200 */
.L_x_35005:
        /* <DEDUP_REMOVED lines=62> */
.L_x_35003:
[----:B------:R-:W-:Y:S05]  /*4260*/  BSYNC.RECONVERGENT B1 ;  /* 0x0000000000017941 */ /* 0x000fea0003800200 */
.L_x_35002:
[----:B------:R-:W-:Y:S01]  /*4270*/  I2FP.F32.U32 R213, R162 ;  /* 0x000000a200d57245 */ /* 0x000fe20000201000 */
[----:B------:R-:W-:Y:S01]  /*4280*/  BSSY.RECONVERGENT B1, `(.L_x_35007) ;  /* 0x0000062000017945 */ /* 0x000fe20003800200 */
[----:B------:R-:W-:-:S03]  /*4290*/  ISETP.NE.AND P6, PT, R214, 0x1, PT ;  /* 0x00000001d600780c */ /* 0x000fc60003fc5270 */
[----:B------:R-:W-:-:S05]  /*42a0*/  FFMA.FTZ R6, R213, R252, 1.1641532182693481445e-10 ;  /* 0x2f000000d5067423 */ /* 0x000fca00000100fc */
[----:B------:R-:W-:Y:S01]  /*42b0*/  FSETP.GTU.FTZ.AND P5, PT, R6, R217, PT ;  /* 0x000000d90600720b */ /* 0x000fe20003fbc000 */
[----:B------:R-:W-:-:S05]  /*42c0*/  HADD2.F32 R6, -RZ, R163.H0_H0 ;  /* 0x200000a3ff067230 */ /* 0x000fca0000004100 */
[----:B------:R-:W-:-:S04]  /*42d0*/  FMUL.FTZ R6, R6, UR4 ;  /* 0x0000000406067c20 */ /* 0x000fc80008410000 */
        /* <DEDUP_REMOVED lines=15> */
.L_x_35009:
        /* <DEDUP_REMOVED lines=14> */
.L_x_35011:
[----:B------:R-:W-:Y:S05]  /*44b0*/  BSYNC.RECONVERGENT B2 ;  /* 0x0000000000027941 */ /* 0x000fea0003800200 */
.L_x_35010:
        /* <DEDUP_REMOVED lines=62> */
.L_x_35008:
[----:B------:R-:W-:Y:S05]  /*48a0*/  BSYNC.RECONVERGENT B1 ;  /* 0x0000000000017941 */ /* 0x000fea0003800200 */
.L_x_35007:
[----:B------:R-:W-:Y:S01]  /*48b0*/  I2FP.F32.U32 R213, R213 ;  /* 0x000000d500d57245 */ /* 0x000fe20000201000 */
[----:B------:R-:W-:-:S04]  /*48c0*/  HADD2.F32 R163, -RZ, R163.H1_H1 ;  /* 0x300000a3ffa37230 */ /* 0x000fc80000004100 */
        /* <DEDUP_REMOVED lines=8> */
.L_x_34972:
        /* <DEDUP_REMOVED lines=16> */
.L_x_35015:
        /* <DEDUP_REMOVED lines=12> */
.L_x_35017:
[----:B------:R-:W-:Y:S05]  /*4b10*/  BSYNC.RECONVERGENT B2 ;  /* 0x0000000000027941 */ /* 0x000fea0003800200 */
.L_x_35016:
        /* <DEDUP_REMOVED lines=62> */
.L_x_35014:
[----:B------:R-:W-:Y:S05]  /*4f00*/  BSYNC.RECONVERGENT B1 ;  /* 0x0000000000017941 */ /* 0x000fea0003800200 */
.L_x_35013:
        /* <DEDUP_REMOVED lines=10> */
[----:B------:R-:W-:Y:S01]  /*4fb0*/  FMUL.FTZ R6, R6, UR4 ;  /* 0x0000000406067c20 */ /* 0x000fe20008410000 */
        /* <DEDUP_REMOVED lines=15> */
.L_x_35020:
        /* <DEDUP_REMOVED lines=12> */
.L_x_35022:
[----:B------:R-:W-:Y:S05]  /*5170*/  BSYNC.RECONVERGENT B2 ;  /* 0x0000000000027941 */ /* 0x000fea0003800200 */
.L_x_35021:
        /* <DEDUP_REMOVED lines=62> */
.L_x_35019:
[----:B------:R-:W-:Y:S05]  /*5560*/  BSYNC.RECONVERGENT B1 ;  /* 0x0000000000017941 */ /* 0x000fea0003800200 */
.L_x_35018:
[----:B------:R-:W-:Y:S01]  /*5570*/  ISETP.NE.AND P2, PT, R158, 0x1, PT ;  /* 0x000000019e00780c */ /* 0x000fe20003f45270 */
[----:B------:R-:W-:Y:S01]  /*5580*/  HADD2.F32 R160, -RZ, R160.H1_H1 ;  /* 0x300000a0ffa07230 */ /* 0x000fe20000004100 */
[----:B------:R-:W-:Y:S01]  /*5590*/  I2FP.F32.U32 R6, R3 ;  /* 0x0000000300067245 */ /* 0x000fe20000201000 */
[----:B------:R-:W-:Y:S01]  /*55a0*/  BSSY.RECONVERGENT B1, `(.L_x_35023) ;  /* 0x000005d000017945 */ /* 0x000fe20003800200 */
[----:B------:R-:W-:Y:S02]  /*55b0*/  HFMA2 R159, -RZ, RZ, 0, 1.1920928955078125e-07 ;  /* 0x00000002ff9f7431 */ /* 0x000fe400000001ff */
[----:B------:R-:W-:Y:S01]  /*55c0*/  FMUL.FTZ R160, R160, UR4 ;  /* 0x00000004a0a07c20 */ /* 0x000fe20008410000 */
        /* <DEDUP_REMOVED lines=15> */
.L_x_35025:
        /* <DEDUP_REMOVED lines=12> */
.L_x_35027:
[----:B------:R-:W-:Y:S05]  /*5780*/  BSYNC.RECONVERGENT B2 ;  /* 0x0000000000027941 */ /* 0x000fea0003800200 */
.L_x_35026:
        /* <DEDUP_REMOVED lines=62> */
.L_x_35024:
[----:B------:R-:W-:Y:S05]  /*5b70*/  BSYNC.RECONVERGENT B1 ;  /* 0x0000000000017941 */ /* 0x000fea0003800200 */
.L_x_35023:
[----:B------:R-:W-:Y:S01]  /*5b80*/  I2FP.F32.U32 R6, R3 ;  /* 0x0000000300067245 */ /* 0x000fe20000201000 */
[----:B------:R-:W-:Y:S01]  /*5b90*/  BSSY.RECONVERGENT B1, `(.L_x_35028) ;  /* 0x000005f000017945 */ /* 0x000fe20003800200 */
[----:B------:R-:W-:-:S03]  /*5ba0*/  ISETP.NE.AND P3, PT, R159, 0x1, PT ;  /* 0x000000019f00780c */ /* 0x000fc60003f65270 */
[----:B------:R-:W-:-:S05]  /*5bb0*/  FFMA.FTZ R3, R6, R217, 1.1641532182693481445e-10 ;  /* 0x2f00000006037423 */ /* 0x000fca00000100d9 */
[----:B------:R-:W-:Y:S01]  /*5bc0*/  FSETP.GTU.FTZ.AND P2, PT, R3, R252, PT ;  /* 0x000000fc0300720b */ /* 0x000fe20003f5c000 */
[----:B------:R-:W-:-:S03]  /*5bd0*/  HADD2.F32 R3, -RZ, R161.H0_H0 ;  /* 0x200000a1ff037230 */ /* 0x000fc60000004100 */
[----:B------:R-:W-:Y:S02]  /*5be0*/  PLOP3.LUT P1, PT, P2, PT, PT, 0x8, 0x80 ;  /* 0x000000000080781c */ /* 0x000fe4000172e170 */
[----:B------:R-:W-:Y:S01]  /*5bf0*/  FMUL.FTZ R6, R3, UR4 ;  /* 0x0000000403067c20 */ /* 0x000fe20008410000 */
[----:B------:R-:W-:-:S03]  /*5c00*/  MOV R3, R4 ;  /* 0x0000000400037202 */ /* 0x000fc60000000f00 */
        /* <DEDUP_REMOVED lines=12> */
.L_x_35030:
        /* <DEDUP_REMOVED lines=12> */
.L_x_35032:
[----:B------:R-:W-:Y:S05]  /*5d90*/  BSYNC.RECONVERGENT B2 ;  /* 0x0000000000027941 */ /* 0x000fea0003800200 */
.L_x_35031:
        /* <DEDUP_REMOVED lines=62> */
.L_x_35029:
[----:B------:R-:W-:Y:S05]  /*6180*/  BSYNC.RECONVERGENT B1 ;  /* 0x0000000000017941 */ /* 0x000fea0003800200 */
.L_x_35028:
        /* <DEDUP_REMOVED lines=21> */
.L_x_35035:
        /* <DEDUP_REMOVED lines=12> */
.L_x_35037:
[----:B------:R-:W-:Y:S05]  /*63a0*/  BSYNC.RECONVERGENT B2 ;  /* 0x0000000000027941 */ /* 0x000fea0003800200 */
.L_x_35036:
        /* <DEDUP_REMOVED lines=62> */
.L_x_35034:
[----:B------:R-:W-:Y:S05]  /*6790*/  BSYNC.RECONVERGENT B1 ;  /* 0x0000000000017941 */ /* 0x000fea0003800200 */
.L_x_35033:
        /* <DEDUP_REMOVED lines=21> */
.L_x_35040:
        /* <DEDUP_REMOVED lines=12> */
.L_x_35042:
[----:B------:R-:W-:Y:S05]  /*69b0*/  BSYNC.RECONVERGENT B2 ;  /* 0x0000000000027941 */ /* 0x000fea0003800200 */
.L_x_35041:
        /* <DEDUP_REMOVED lines=62> */
.L_x_35039:
[----:B------:R-:W-:Y:S05]  /*6da0*/  BSYNC.RECONVERGENT B1 ;  /* 0x0000000000017941 */ /* 0x000fea0003800200 */
.L_x_35038:
        /* <DEDUP_REMOVED lines=21> */
.L_x_35045:
        /* <DEDUP_REMOVED lines=12> */
.L_x_35047:
[----:B------:R-:W-:Y:S05]  /*6fc0*/  BSYNC.RECONVERGENT B2 ;  /* 0x0000000000027941 */ /* 0x000fea0003800200 */
.L_x_35046:
        /* <DEDUP_REMOVED lines=62> */
.L_x_35044:
[----:B------:R-:W-:Y:S05]  /*73b0*/  BSYNC.RECONVERGENT B1 ;  /* 0x0000000000017941 */ /* 0x000fea0003800200 */
.L_x_35043:
        /* <DEDUP_REMOVED lines=21> */
.L_x_35050:
        /* <DEDUP_REMOVED lines=14> */
.L_x_35052:
[----:B------:R-:W-:Y:S05]  /*75f0*/  BSYNC.RECONVERGENT B2 ;  /* 0x0000000000027941 */ /* 0x000fea0003800200 */
.L_x_35051:
        /* <DEDUP_REMOVED lines=62> */
.L_x_35049:
[----:B------:R-:W-:Y:S05]  /*79e0*/  BSYNC.RECONVERGENT B1 ;  /* 0x0000000000017941 */ /* 0x000fea0003800200 */
.L_x_35048:
[----:B------:R-:W-:Y:S01]  /*79f0*/  I2FP.F32.U32 R162, R162 ;  /* 0x000000a200a27245 */ /* 0x000fe20000201000 */
[----:B------:R-:W-:Y:S02]  /*7a00*/  HADD2.F32 R163, -RZ, R163.H1_H1 ;  /* 0x300000a3ffa37230 */ /* 0x000fe40000004100 */
        /* <DEDUP_REMOVED lines=9> */
[----:B------:R-:W-:-:S04]  /*7aa0*/  FSETP.GTU.FTZ.AND P6, PT, R217, R252, PT ;  /* 0x000000fcd900720b */ /* 0x000fc80003fdc000 */
[----:B------:R-:W-:Y:S01]  /*7ab0*/  FSEL R214, R162, RZ, !P6 ;  /* 0x000000ffa2d67208 */ /* 0x000fe20007000000 */
[----:B------:R-:W-:Y:S01]  /*7ac0*/  FMUL.FTZ R162, R3, R26 ;  /* 0x0000001a03a27220 */ /* 0x000fe20000410000 */
[----:B------:R-:W-:-:S03]  /*7ad0*/  PLOP3.LUT P6, PT, P6, PT, PT, 0x8, 0x80 ;  /* 0x000000000080781c */ /* 0x000fc600037ce170 */
[----:B------:R-:W-:-:S10]  /*7ae0*/  FMUL.FTZ R163, R214, R27 ;  /* 0x0000001bd6a37220 */ /* 0x000fd40000410000 */
.L_x_35012:
        /* <DEDUP_REMOVED lines=16> */
[----:B------:R-:W-:Y:S02]  /*7bf0*/  LOP3.LUT R214, R3, R218, RZ, 0xfc, !PT ;  /* 0x000000da03d67212 */ /* 0x000fe400078efcff */
[----:B------:R-:W0:Y:S01]  /*7c00*/  LDC.64 R218, c[0x0][0x3b0] ;  /* 0x0000ec00ffda7b82 */ /* 0x000e220000000a00 */
[----:B------:R-:W-:Y:S01]  /*7c10*/  MOV R3, R212 ;  /* 0x000000d400037202 */ /* 0x000fe20000000f00 */
[C---:B------:R-:W-:Y:S02]  /*7c20*/  VIADD R212, R2.reuse, 0x80 ;  /* 0x0000008002d47836 */ /* 0x040fe40000000000 */
[----:B0-----:R-:W-:-:S05]  /*7c30*/  IMAD.WIDE.U32 R218, R2, 0x8, R218 ;  /* 0x0000000802da7825 */ /* 0x001fca00078e00da */
[----:B------:R0:W-:Y:S02]  /*7c40*/  STG.E.64 desc[UR6][R218.64], R214 ;  /* 0x000000d6da007986 */ /* 0x0001e4000c101b06 */
.L_x_34971:
[----:B------:R-:W-:Y:S05]  /*7c50*/  BSYNC.RECONVERGENT B0 ;  /* 0x0000000000007941 */ /* 0x000fea0003800200 */
.L_x_34970:
        /* <DEDUP_REMOVED lines=17> */
[----:B-1----:R-:W-:Y:S01]  /*7d70*/  IMAD.MOV.U32 R165, RZ, RZ, 0x2 ;  /* 0x00000002ffa57424 */ /* 0x002fe200078e00ff */
        /* <DEDUP_REMOVED lines=13> */
.L_x_35058:
        /* <DEDUP_REMOVED lines=12> */
.L_x_35060:
[----:B------:R-:W-:Y:S05]  /*7f10*/  BSYNC.RECONVERGENT B2 ;  /* 0x0000000000027941 */ /* 0x000fea0003800200 */
.L_x_35059:
        /* <DEDUP_REMOVED lines=62> */
.L_x_35057:
[----:B------:R-:W-:Y:S05]  /*8300*/  BSYNC.RECONVERGENT B1 ;  /* 0x0000000000017941 */ /* 0x000fea0003800200 */
.L_x_35056:
[----:B------:R-:W1:Y:S01]  /*8310*/  LDC R217, c[0x0][0x408] ;  /* 0x00010200ffd97b82 */ /* 0x000e620000000800 */
[----:B------:R-:W-:Y:S01]  /*8320*/  I2FP.F32.U32 R3, R164 ;  /* 0x000000a400037245 */ /* 0x000fe20000201000 */
[----:B-----5:R-:W-:Y:S01]  /*8330*/  HADD2.F32 R6, -RZ, R168.H0_H0 ;  /* 0x200000a8ff067230 */ /* 0x020fe20000004100 */
[----:B------:R-:W-:Y:S01]  /*8340*/  ISETP.NE.AND P1, PT, R165, 0x1, PT ;  /* 0x00000001a500780c */ /* 0x000fe20003f25270 */
[----:B0-----:R-:W-:Y:S01]  /*8350*/  IMAD.MOV.U32 R218, RZ, RZ, 0x2f800000 ;  /* 0x2f800000ffda7424 */ /* 0x001fe200078e00ff */
[----:B------:R-:W-:Y:S01]  /*8360*/  LOP3.LUT R0, R0, 0xfffffffd, RZ, 0xc0, !PT ;  /* 0xfffffffd00007812 */ /* 0x000fe200078ec0ff */
[----:B------:R-:W-:Y:S01]  /*8370*/  BSSY.RECONVERGENT B1, `(.L_x_35061) ;  /* 0x0000060000017945 */ /* 0x000fe20003800200 */
[----:B------:R-:W-:Y:S01]  /*8380*/  FMUL.FTZ R6, R6, UR4 ;  /* 0x0000000406067c20 */ /* 0x000fe20008410000 */
[----:B------:R-:W0:Y:S01]  /*8390*/  LDC R252, c[0x0][0x404] ;  /* 0x00010100fffc7b82 */ /* 0x000e220000000800 */
[----:B------:R-:W-:Y:S02]  /*83a0*/  FFMA.FTZ R3, R3, R218, 1.1641532182693481445e-10 ;  /* 0x2f00000003037423 */ /* 0x000fe400000100da */
[----:B-1----:R-:W-:-:S03]  /*83b0*/  FMUL.FTZ R6, R6, R217 ;  /* 0x000000d906067220 */ /* 0x002fc60000410000 */
[----:B0-----:R-:W-:-:S04]  /*83c0*/  FSETP.GTU.FTZ.AND P0, PT, R3, R252, PT ;  /* 0x000000fc0300720b */ /* 0x001fc80003f1c000 */
        /* <DEDUP_REMOVED lines=15> */
.L_x_35063:
        /* <DEDUP_REMOVED lines=12> */
.L_x_35065:
[----:B------:R-:W-:Y:S05]  /*8580*/  BSYNC.RECONVERGENT B2 ;  /* 0x0000000000027941 */ /* 0x000fea0003800200 */
.L_x_35064:
        /* <DEDUP_REMOVED lines=62> */
.L_x_35062:
[----:B------:R-:W-:Y:S05]  /*8970*/  BSYNC.RECONVERGENT B1 ;  /* 0x0000000000017941 */ /* 0x000fea0003800200 */
.L_x_35061:
        /* <DEDUP_REMOVED lines=22> */
.L_x_35068:
        /* <DEDUP_REMOVED lines=12> */
.L_x_35070:
[----:B------:R-:W-:Y:S05]  /*8ba0*/  BSYNC.RECONVERGENT B2 ;  /* 0x0000000000027941 */ /* 0x000fea0003800200 */
.L_x_35069:
        /* <DEDUP_REMOVED lines=62> */
.L_x_35067:
[----:B------:R-:W-:Y:S05]  /*8f90*/  BSYNC.RECONVERGENT B1 ;  /* 0x0000000000017941 */ /* 0x000fea0003800200 */
.L_x_35066:
[----:B------:R-:W-:Y:S01]  /*8fa0*/  I2FP.F32.U32 R3, R3 ;  /* 0x0000000300037245 */ /* 0x000fe20000201000 */
[----:B------:R-:W-:Y:S01]  /*8fb0*/  HADD2.F32 R6, -RZ, R169.H0_H0 ;  /* 0x200000a9ff067230 */ /* 0x000fe20000004100 */
[----:B------:R-:W-:Y:S01]  /*8fc0*/  ISETP.NE.AND P2, PT, R167, 0x1, PT ;  /* 0x00000001a700780c */ /* 0x000fe20003f45270 */
[----:B------:R-:W-:Y:S02]  /*8fd0*/  BSSY.RECONVERGENT B1, `(.L_x_35071) ;  /* 0x000005e000017945 */ /* 0x000fe40003800200 */
[----:B------:R-:W-:Y:S01]  /*8fe0*/  FFMA.FTZ R3, R3, R218, 1.1641532182693481445e-10 ;  /* 0x2f00000003037423 */ /* 0x000fe200000100da */
[----:B------:R-:W-:-:S04]  /*8ff0*/  FMUL.FTZ R6, R6, UR4 ;  /* 0x0000000406067c20 */ /* 0x000fc80008410000 */
[----:B------:R-:W-:Y:S01]  /*9000*/  FMUL.FTZ R6, R6, R217 ;  /* 0x000000d906067220 */ /* 0x000fe20000410000 */
[----:B------:R-:W-:-:S04]  /*9010*/  FSETP.GTU.FTZ.AND P1, PT, R3, R252, PT ;  /* 0x000000fc0300720b */ /* 0x000fc80003f3c000 */
        /* <DEDUP_REMOVED lines=14> */
.L_x_35073:
        /* <DEDUP_REMOVED lines=12> */
.L_x_35075:
[----:B------:R-:W-:Y:S05]  /*91c0*/  BSYNC.RECONVERGENT B2 ;  /* 0x0000000000027941 */ /* 0x000fea0003800200 */
.L_x_35074:
        /* <DEDUP_REMOVED lines=62> */
.L_x_35072:
[----:B------:R-:W-:Y:S05]  /*95b0*/  BSYNC.RECONVERGENT B1 ;  /* 0x0000000000017941 */ /* 0x000fea0003800200 */
.L_x_35071:
[----:B------:R-:W-:Y:S01]  /*95c0*/  I2FP.F32.U32 R3, R3 ;  /* 0x0000000300037245 */ /* 0x000fe20000201000 */
[----:B------:R-:W-:Y:S01]  /*95d0*/  HADD2.F32 R169, -RZ, R169.H1_H1 ;  /* 0x300000a9ffa97230 */ /* 0x000fe20000004100 */
[----:B------:R-:W-:Y:S01]  /*95e0*/  ISETP.NE.AND P3, PT, R6, 0x1, PT ;  /* 0x000000010600780c */ /* 0x000fe20003f65270 */
[----:B------:R-:W-:Y:S01]  /*95f0*/  IMAD.MOV.U32 R218, RZ, RZ, 0x2f800000 ;  /* 0x2f800000ffda7424 */ /* 0x000fe200078e00ff */
[----:B------:R-:W-:Y:S02]  /*9600*/  BSSY.RECONVERGENT B1, `(.L_x_35076) ;  /* 0x000005e000017945 */ /* 0x000fe40003800200 */
[----:B------:R-:W-:Y:S01]  /*9610*/  FMUL.FTZ R168, R169, UR4 ;  /* 0x00000004a9a87c20 */ /* 0x000fe20008410000 */
[----:B------:R-:W-:Y:S01]  /*9620*/  FFMA.FTZ R3, R3, R218, 1.1641532182693481445e-10 ;  /* 0x2f00000003037423 */ /* 0x000fe200000100da */
[----:B------:R-:W-:Y:S02]  /*9630*/  HFMA2 R169, -RZ, RZ, 0, 1.1920928955078125e-07 ;  /* 0x00000002ffa97431 */ /* 0x000fe400000001ff */
[----:B------:R-:W-:-:S02]  /*9640*/  FMUL.FTZ R168, R168, R217 ;  /* 0x000000d9a8a87220 */ /* 0x000fc40000410000 */
        /* <DEDUP_REMOVED lines=14> */
.L_x_35078:
        /* <DEDUP_REMOVED lines=12> */
.L_x_35080:
[----:B------:R-:W-:Y:S05]  /*97f0*/  BSYNC.RECONVERGENT B2 ;  /* 0x0000000000027941 */ /* 0x000fea0003800200 */
.L_x_35079:
        /* <DEDUP_REMOVED lines=62> */
.L_x_35077:
[----:B------:R-:W-:Y:S05]  /*9be0*/  BSYNC.RECONVERGENT B1 ;  /* 0x0000000000017941 */ /* 0x000fea0003800200 */
.L_x_35076:
        /* <DEDUP_REMOVED lines=22> */
.L_x_35083:
        /* <DEDUP_REMOVED lines=12> */
.L_x_35085:
[----:B------:R-:W-:Y:S05]  /*9e10*/  BSYNC.RECONVERGENT B2 ;  /* 0x0000000000027941 */ /* 0x000fea0003800200 */
.L_x_35084:
        /* <DEDUP_REMOVED lines=62> */
.L_x_35082:
[----:B------:R-:W-:Y:S05]  /*a200*/  BSYNC.RECONVERGENT B1 ;  /* 0x0000000000017941 */ /* 0x000fea0003800200 */
.L_x_35081:
[----:B------:R-:W-:Y:S01]  /*a210*/  I2FP.F32.U32 R3, R3 ;  /* 0x0000000300037245 */ /* 0x000fe20000201000 */
[----:B------:R-:W-:Y:S01]  /*a220*/  HADD2.F32 R170, -RZ, R170.H1_H1 ;  /* 0x300000aaffaa7230 */ /* 0x000fe20000004100 */
[----:B------:R-:W-:Y:S01]  /*a230*/  ISETP.NE.AND P5, PT, R6, 0x1, PT ;  /* 0x000000010600780c */ /* 0x000fe20003fa5270 */
[----:B------:R-:W-:Y:S01]  /*a240*/  IMAD.MOV.U32 R169, RZ, RZ, 0x2f800000 ;  /* 0x2f800000ffa97424 */ /* 0x000fe200078e00ff */
[----:B------:R-:W-:Y:S01]  /*a250*/  BSSY.RECONVERGENT B1, `(.L_x_35086) ;  /* 0x000005e000017945 */ /* 0x000fe20003800200 */
[----:B------:R-:W-:Y:S02]  /*a260*/  IMAD.MOV.U32 R214, RZ, RZ, 0x2 ;  /* 0x00000002ffd67424 */ /* 0x000fe400078e00ff */
[----:B------:R-:W-:Y:S01]  /*a270*/  FMUL.FTZ R170, R170, UR4 ;  /* 0x00000004aaaa7c20 */ /* 0x000fe20008410000 */
[----:B------:R-:W-:-:S03]  /*a280*/  FFMA.FTZ R3, R3, R169, 1.1641532182693481445e-10 ;  /* 0x2f00000003037423 */ /* 0x000fc600000100a9 */
[----:B------:R-:W-:Y:S02]  /*a290*/  FMUL.FTZ R170, R170, R217 ;  /* 0x000000d9aaaa7220 */ /* 0x000fe40000410000 */
        /* <DEDUP_REMOVED lines=14> */
.L_x_35088:
        /* <DEDUP_REMOVED lines=12> */
.L_x_35090:
[----:B------:R-:W-:Y:S05]  /*a440*/  BSYNC.RECONVERGENT B2 ;  /* 0x0000000000027941 */ /* 0x000fea0003800200 */
.L_x_35089:
        /* <DEDUP_REMOVED lines=62> */
.L_x_35087:
[----:B------:R-:W-:Y:S05]  /*a830*/  BSYNC.RECONVERGENT B1 ;  /* 0x0000000000017941 */ /* 0x000fea0003800200 */
.L_x_35086:
[----:B------:R-:W-:Y:S01]  /*a840*/  I2FP.F32.U32 R3, R3 ;  /* 0x0000000300037245 */ /* 0x000fe20000201000 */
[----:B------:R-:W-:Y:S01]  /*a850*/  IMAD.MOV.U32 R6, RZ, RZ, 0x2f800000 ;  /* 0x2f800000ff067424 */ /* 0x000fe200078e00ff */
[----:B------:R-:W-:Y:S01]  /*a860*/  ISETP.NE.AND P6, PT, R214, 0x1, PT ;  /* 0x00000001d600780c */ /* 0x000fe20003fc5270 */
[----:B------:R-:W-:Y:S02]  /*a870*/  BSSY.RECONVERGENT B1, `(.L_x_35091) ;  /* 0x0000061000017945 */ /* 0x000fe40003800200 */
        /* <DEDUP_REMOVED lines=19> */
.L_x_35093:
        /* <DEDUP_REMOVED lines=14> */
.L_x_35095:
[----:B------:R-:W-:Y:S05]  /*aa90*/  BSYNC.RECONVERGENT B2 ;  /* 0x0000000000027941 */ /* 0x000fea0003800200 */
.L_x_35094:
        /* <DEDUP_REMOVED lines=62> */
.L_x_35092:
[----:B------:R-:W-:Y:S05]  /*ae80*/  BSYNC.RECONVERGENT B1 ;  /* 0x0000000000017941 */ /* 0x000fea0003800200 */
.L_x_35091:
[----:B------:R-:W-:Y:S01]  /*ae90*/  I2FP.F32.U32 R3, R3 ;  /* 0x0000000300037245 */ /* 0x000fe20000201000 */
[----:B------:R-:W-:Y:S02]  /*aea0*/  IMAD.MOV.U32 R214, RZ, RZ, 0x2f800000 ;  /* 0x2f800000ffd67424 */ /* 0x000fe400078e00ff */
[----:B------:R-:W-:Y:S02]  /*aeb0*/  HADD2.F32 R171, -RZ, R171.H1_H1 ;  /* 0x300000abffab7230 */ /* 0x000fe40000004100 */
[----:B------:R-:W-:-:S03]  /*aec0*/  FFMA.FTZ R3, R3, R214, 1.1641532182693481445e-10 ;  /* 0x2f00000003037423 */ /* 0x000fc600000100d6 */
[----:B------:R-:W-:Y:S02]  /*aed0*/  FMUL.FTZ R214, R171, UR4 ;  /* 0x00000004abd67c20 */ /* 0x000fe40008410000 */
[----:B------:R-:W-:Y:S02]  /*aee0*/  FSETP.GTU.FTZ.AND P6, PT, R3, R252, PT ;  /* 0x000000fc0300720b */ /* 0x000fe40003fdc000 */
[----:B------:R-:W-:-:S05]  /*aef0*/  FMUL.FTZ R214, R214, R217 ;  /* 0x000000d9d6d67220 */ /* 0x000fca0000410000 */
[----:B------:R-:W-:Y:S02]  /*af00*/  FSEL R214, R214, RZ, !P6 ;  /* 0x000000ffd6d67208 */ /* 0x000fe40007000000 */
[----:B------:R-:W-:-:S03]  /*af10*/  PLOP3.LUT P6, PT, P6, PT, PT, 0x8, 0x80 ;  /* 0x000000000080781c */ /* 0x000fc600037ce170 */
[----:B------:R-:W-:Y:S01]  /*af20*/  FFMA.FTZ R171, R214, R43, R155 ;  /* 0x0000002bd6ab7223 */ /* 0x000fe2000001009b */
[----:B------:R-:W-:Y:S09]  /*af30*/  BRA `(.L_x_35096) ;  /* 0x0000003000747947 */ /* 0x000ff20003800000 */
.L_x_35055:
        /* <DEDUP_REMOVED lines=16> */
.L_x_35099:
        /* <DEDUP_REMOVED lines=12> */
.L_x_35101:
[----:B------:R-:W-:Y:S05]  /*b100*/  BSYNC.RECONVERGENT B2 ;  /* 0x0000000000027941 */ /* 0x000fea0003800200 */
.L_x_35100:
        /* <DEDUP_REMOVED lines=62> */
.L_x_35098:
[----:B------:R-:W-:Y:S05]  /*b4f0*/  BSYNC.RECONVERGENT B1 ;  /* 0x0000000000017941 */ /* 0x000fea0003800200 */
.L_x_35097:
[----:B0-----:R-:W0:Y:S01]  /*b500*/  LDC R218, c[0x0][0x404] ;  /* 0x00010100ffda7b82 */ /* 0x001e220000000800 */
        /* <DEDUP_REMOVED lines=8> */
[----:B------:R-:W-:Y:S02]  /*b590*/  FMUL.FTZ R6, R6, UR4 ;  /* 0x0000000406067c20 */ /* 0x000fe40008410000 */
[----:B0-----:R-:W-:-:S02]  /*b5a0*/  FSETP.GTU.FTZ.AND P0, PT, R3, R218, PT ;  /* 0x000000da0300720b */ /* 0x001fc40003f1c000 */
[----:B------:R-:W-:Y:S02]  /*b5b0*/  MOV R3, R4 ;  /* 0x0000000400037202 */ /* 0x000fe40000000f00 */
        /* <DEDUP_REMOVED lines=14> */
.L_x_35104:
        /* <DEDUP_REMOVED lines=12> */
.L_x_35106:
[----:B------:R-:W-:Y:S05]  /*b760*/  BSYNC.RECONVERGENT B2 ;  /* 0x0000000000027941 */ /* 0x000fea0003800200 */
.L_x_35105:
        /* <DEDUP_REMOVED lines=62> */
.L_x_35103:
[----:B------:R-:W-:Y:S05]  /*bb50*/  BSYNC.RECONVERGENT B1 ;  /* 0x0000000000017941 */ /* 0x000fea0003800200 */
.L_x_35102:
[----:B------:R-:W-:Y:S01]  /*bb60*/  ISETP.NE.AND P2, PT, R6, 0x1, PT ;  /* 0x000000010600780c */ /* 0x000fe20003f45270 */
[----:B------:R-:W-:Y:S01]  /*bb70*/  HADD2.F32 R168, -RZ, R168.H1_H1 ;  /* 0x300000a8ffa87230 */ /* 0x000fe20000004100 */
[----:B------:R-:W-:Y:S01]  /*bb80*/  I2FP.F32.U32 R3, R3 ;  /* 0x0000000300037245 */ /* 0x000fe20000201000 */
[----:B------:R-:W-:Y:S01]  /*bb90*/  BSSY.RECONVERGENT B1, `(.L_x_35107) ;  /* 0x000005d000017945 */ /* 0x000fe20003800200 */
[----:B------:R-:W-:Y:S02]  /*bba0*/  IMAD.MOV.U32 R167, RZ, RZ, 0x2 ;  /* 0x00000002ffa77424 */ /* 0x000fe400078e00ff */
        /* <DEDUP_REMOVED lines=16> */
.L_x_35109:
        /* <DEDUP_REMOVED lines=12> */
.L_x_35111:
[----:B------:R-:W-:Y:S05]  /*bd70*/  BSYNC.RECONVERGENT B2 ;  /* 0x0000000000027941 */ /* 0x000fea0003800200 */
.L_x_35110:
        /* <DEDUP_REMOVED lines=62> */
.L_x_35108:
[----:B------:R-:W-:Y:S05]  /*c160*/  BSYNC.RECONVERGENT B1 ;  /* 0x0000000000017941 */ /* 0x000fea0003800200 */
.L_x_35107:
        /* <DEDUP_REMOVED lines=8> */
[----:B------:R-:W-:-:S03]  /*c1f0*/  IMAD.MOV.U32 R3, RZ, RZ, R4 ;  /* 0x000000ffff037224 */ /* 0x000fc600078e0004 */
[----:B------:R-:W-:-:S05]  /*c200*/  FMUL.FTZ R6, R6, R217 ;  /* 0x000000d906067220 */ /* 0x000fca0000410000 */
[----:B------:R-:W-:Y:S01]  /*c210*/  FSEL R166, R6, RZ, !P2 ;  /* 0x000000ff06a67208 */ /* 0x000fe20005000000 */
[----:B------:R-:W-:Y:S01]  /*c220*/  HFMA2 R6, -RZ, RZ, 0, 1.1920928955078125e-07 ;  /* 0x00000002ff067431 */ /* 0x000fe200000001ff */
        /* <DEDUP_REMOVED lines=9> */
.L_x_35114:
        /* <DEDUP_REMOVED lines=12> */
.L_x_35116:
[----:B------:R-:W-:Y:S05]  /*c380*/  BSYNC.RECONVERGENT B2 ;  /* 0x0000000000027941 */ /* 0x000fea0003800200 */
.L_x_35115:
        /* <DEDUP_REMOVED lines=62> */
.L_x_35113:
[----:B------:R-:W-:Y:S05]  /*c770*/  BSYNC.RECONVERGENT B1 ;  /* 0x0000000000017941 */ /* 0x000fea0003800200 */
.L_x_35112:
[----:B------:R-:W0:Y:S01]  /*c780*/  LDC R218, c[0x0][0x404] ;  /* 0x00010100ffda7b82 */ /* 0x000e220000000800 */
[----:B------:R-:W-:Y:S01]  /*c790*/  I2FP.F32.U32 R3, R3 ;  /* 0x0000000300037245 */ /* 0x000fe20000201000 */
[----:B------:R-:W-:Y:S01]  /*c7a0*/  HADD2.F32 R169, -RZ, R169.H1_H1 ;  /* 0x300000a9ffa97230 */ /* 0x000fe20000004100 */
[----:B------:R-:W-:Y:S01]  /*c7b0*/  ISETP.NE.AND P3, PT, R6, 0x1, PT ;  /* 0x000000010600780c */ /* 0x000fe20003f65270 */
[----:B------:R-:W-:Y:S02]  /*c7c0*/  BSSY.RECONVERGENT B1, `(.L_x_35117) ;  /* 0x000005d000017945 */ /* 0x000fe40003800200 */
[----:B------:R-:W-:Y:S01]  /*c7d0*/  FFMA.FTZ R3, R3, R252, 1.1641532182693481445e-10 ;  /* 0x2f00000003037423 */ /* 0x000fe200000100fc */
[----:B------:R-:W-:-:S04]  /*c7e0*/  FMUL.FTZ R168, R169, UR4 ;  /* 0x00000004a9a87c20 */ /* 0x000fc80008410000 */
[----:B------:R-:W-:Y:S01]  /*c7f0*/  FMUL.FTZ R167, R168, R217 ;  /* 0x000000d9a8a77220 */ /* 0x000fe20000410000 */
[----:B------:R-:W-:Y:S01]  /*c800*/  IMAD.MOV.U32 R168, RZ, RZ, 0x2 ;  /* 0x00000002ffa87424 */ /* 0x000fe200078e00ff */
[----:B0-----:R-:W-:Y:S02]  /*c810*/  FSETP.GTU.FTZ.AND P2, PT, R3, R218, PT ;  /* 0x000000da0300720b */ /* 0x001fe40003f5c000 */
        /* <DEDUP_REMOVED lines=12> */
.L_x_35119:
        /* <DEDUP_REMOVED lines=12> */
.L_x_35121:
[----:B------:R-:W-:Y:S05]  /*c9a0*/  BSYNC.RECONVERGENT B2 ;  /* 0x0000000000027941 */ /* 0x000fea0003800200 */
.L_x_35120:
        /* <DEDUP_REMOVED lines=62> */
.L_x_35118:
[----:B------:R-:W-:Y:S05]  /*cd90*/  BSYNC.RECONVERGENT B1 ;  /* 0x0000000000017941 */ /* 0x000fea0003800200 */
.L_x_35117:
        /* <DEDUP_REMOVED lines=21> */
.L_x_35124:
        /* <DEDUP_REMOVED lines=12> */
.L_x_35126:
[----:B------:R-:W-:Y:S05]  /*cfb0*/  BSYNC.RECONVERGENT B2 ;  /* 0x0000000000027941 */ /* 0x000fea0003800200 */
.L_x_35125:
        /* <DEDUP_REMOVED lines=62> */
.L_x_35123:
[----:B------:R-:W-:Y:S05]  /*d3a0*/  BSYNC.RECONVERGENT B1 ;  /* 0x0000000000017941 */ /* 0x000fea0003800200 */
.L_x_35122:
[----:B------:R-:W-:Y:S01]  /*d3b0*/  I2FP.F32.U32 R169, R169 ;  /* 0x000000a900a97245 */ /* 0x000fe20000201000 */
[----:B------:R-:W-:Y:S01]  /*d3c0*/  HADD2.F32 R170, -RZ, R170.H1_H1 ;  /* 0x300000aaffaa7230 */ /* 0x000fe20000004100 */
        /* <DEDUP_REMOVED lines=19> */
.L_x_35129:
        /* <DEDUP_REMOVED lines=12> */
.L_x_35131:
[----:B------:R-:W-:Y:S05]  /*d5c0*/  BSYNC.RECONVERGENT B2 ;  /* 0x0000000000027941 */ /* 0x000fea0003800200 */
.L_x_35130:
        /* <DEDUP_REMOVED lines=62> */
.L_x_35128:
[----:B------:R-:W-:Y:S05]  /*d9b0*/  BSYNC.RECONVERGENT B1 ;  /* 0x0000000000017941 */ /* 0x000fea0003800200 */
.L_x_35127:
[----:B------:R-:W0:Y:S01]  /*d9c0*/  LDC R6, c[0x0][0x404] ;  /* 0x00010100ff067b82 */ /* 0x000e220000000800 */
[----:B------:R-:W-:Y:S01]  /*d9d0*/  I2FP.F32.U32 R215, R168 ;  /* 0x000000a800d77245 */ /* 0x000fe20000201000 */
[----:B------:R-:W-:Y:S01]  /*d9e0*/  BSSY.RECONVERGENT B1, `(.L_x_35132) ;  /* 0x0000061000017945 */ /* 0x000fe20003800200 */
[----:B------:R-:W-:Y:S02]  /*d9f0*/  ISETP.NE.AND P6, PT, R214, 0x1, PT ;  /* 0x00000001d600780c */ /* 0x000fe40003fc5270 */
[----:B------:R-:W-:Y:S01]  /*da00*/  MOV R168, R4 ;  /* 0x0000000400a87202 */ /* 0x000fe20000000f00 */
[----:B------:R-:W-:-:S05]  /*da10*/  FFMA.FTZ R215, R215, R252, 1.1641532182693481445e-10 ;  /* 0x2f000000d7d77423 */ /* 0x000fca00000100fc */
[----:B0-----:R-:W-:Y:S01]  /*da20*/  FSETP.GTU.FTZ.AND P5, PT, R215, R6, PT ;  /* 0x00000006d700720b */ /* 0x001fe20003fbc000 */
[----:B------:R-:W-:-:S05]  /*da30*/  HADD2.F32 R6, -RZ, R171.H0_H0 ;  /* 0x200000abff067230 */ /* 0x000fca0000004100 */
        /* <DEDUP_REMOVED lines=14> */
.L_x_35134:
        /* <DEDUP_REMOVED lines=14> */
.L_x_35136:
[----:B------:R-:W-:Y:S05]  /*dc00*/  BSYNC.RECONVERGENT B2 ;  /* 0x0000000000027941 */ /* 0x000fea0003800200 */
.L_x_35135:
        /* <DEDUP_REMOVED lines=62> */
.L_x_35133:
[----:B------:R-:W-:Y:S05]  /*dff0*/  BSYNC.RECONVERGENT B1 ;  /* 0x0000000000017941 */ /* 0x000fea0003800200 */
.L_x_35132:
[----:B------:R-:W0:Y:S01]  /*e000*/  LDC R214, c[0x0][0x404] ;  /* 0x00010100ffd67b82 */ /* 0x000e220000000800 */
        /* <DEDUP_REMOVED lines=16> */
.L_x_35096:
        /* <DEDUP_REMOVED lines=22> */
.L_x_35054:
[----:B------:R-:W-:Y:S05]  /*e270*/  BSYNC.RECONVERGENT B0 ;  /* 0x0000000000007941 */ /* 0x000fea0003800200 */
.L_x_35053:
        /* <DEDUP_REMOVED lines=17> */
[----:B--2---:R-:W-:Y:S02]  /*e390*/  HFMA2 R173, -RZ, RZ, 0, 1.1920928955078125e-07 ;  /* 0x00000002ffad7431 */ /* 0x004fe400000001ff */
        /* <DEDUP_REMOVED lines=13> */
.L_x_35142:
        /* <DEDUP_REMOVED lines=12> */
.L_x_35144:
[----:B------:R-:W-:Y:S05]  /*e530*/  BSYNC.RECONVERGENT B2 ;  /* 0x0000000000027941 */ /* 0x000fea0003800200 */
.L_x_35143:
        /* <DEDUP_REMOVED lines=62> */
.L_x_35141:
[----:B------:R-:W-:Y:S05]  /*e920*/  BSYNC.RECONVERGENT B1 ;  /* 0x0000000000017941 */ /* 0x000fea0003800200 */
.L_x_35140:
[----:B------:R-:W2:Y:S01]  /*e930*/  LDC R217, c[0x0][0x408] ;  /* 0x00010200ffd97b82 */ /* 0x000ea20000000800 */
[----:B------:R-:W-:Y:S01]  /*e940*/  I2FP.F32.U32 R3, R172 ;  /* 0x000000ac00037245 */ /* 0x000fe20000201000 */
[----:B-----5:R-:W-:Y:S01]  /*e950*/  HADD2.F32 R6, -RZ, R176.H0_H0 ;  /* 0x200000b0ff067230 */ /* 0x020fe20000004100 */
[----:B------:R-:W-:Y:S01]  /*e960*/  ISETP.NE.AND P1, PT, R173, 0x1, PT ;  /* 0x00000001ad00780c */ /* 0x000fe20003f25270 */
[----:B01----:R-:W-:Y:S01]  /*e970*/  IMAD.MOV.U32 R218, RZ, RZ, 0x2f800000 ;  /* 0x2f800000ffda7424 */ /* 0x003fe200078e00ff */
[----:B------:R-:W-:Y:S01]  /*e980*/  LOP3.LUT R0, R0, 0xfffffffd, RZ, 0xc0, !PT ;  /* 0xfffffffd00007812 */ /* 0x000fe200078ec0ff */
[----:B------:R-:W-:Y:S01]  /*e990*/  BSSY.RECONVERGENT B1, `(.L_x_35145) ;  /* 0x0000060000017945 */ /* 0x000fe20003800200 */
[----:B------:R-:W-:Y:S01]  /*e9a0*/  FMUL.FTZ R6, R6, UR4 ;  /* 0x0000000406067c20 */ /* 0x000fe20008410000 */
[----:B------:R-:W0:Y:S01]  /*e9b0*/  LDC R252, c[0x0][0x404] ;  /* 0x00010100fffc7b82 */ /* 0x000e220000000800 */
[----:B------:R-:W-:Y:S02]  /*e9c0*/  FFMA.FTZ R3, R3, R218, 1.1641532182693481445e-10 ;  /* 0x2f00000003037423 */ /* 0x000fe400000100da */
[----:B--2---:R-:W-:-:S03]  /*e9d0*/  FMUL.FTZ R6, R6, R217 ;  /* 0x000000d906067220 */ /* 0x004fc60000410000 */
[----:B0-----:R-:W-:-:S04]  /*e9e0*/  FSETP.GTU.FTZ.AND P0, PT, R3, R252, PT ;  /* 0x000000fc0300720b */ /* 0x001fc80003f1c000 */
        /* <DEDUP_REMOVED lines=15> */
.L_x_35147:
        /* <DEDUP_REMOVED lines=12> */
.L_x_35149:
[----:B------:R-:W-:Y:S05]  /*eba0*/  BSYNC.RECONVERGENT B2 ;  /* 0x0000000000027941 */ /* 0x000fea0003800200 */
.L_x_35148:
        /* <DEDUP_REMOVED lines=62> */
.L_x_35146:
[----:B------:R-:W-:Y:S05]  /*ef90*/  BSYNC.RECONVERGENT B1 ;  /* 0x0000000000017941 */ /* 0x000fea0003800200 */
.L_x_35145:
        /* <DEDUP_REMOVED lines=22> */
.L_x_35152:
        /* <DEDUP_REMOVED lines=12> */
.L_x_35154:
[----:B------:R-:W-:Y:S05]  /*f1c0*/  BSYNC.RECONVERGENT B2 ;  /* 0x0000000000027941 */ /* 0x000fea0003800200 */
.L_x_35153:
        /* <DEDUP_REMOVED lines=62> */
.L_x_35151:
[----:B------:R-:W-:Y:S05]  /*f5b0*/  BSYNC.RECONVERGENT B1 ;  /* 0x0000000000017941 */ /* 0x000fea0003800200 */
.L_x_35150:
        /* <DEDUP_REMOVED lines=22> */
.L_x_35157:
        /* <DEDUP_REMOVED lines=12> */
.L_x_35159:
[----:B------:R-:W-:Y:S05]  /*f7e0*/  BSYNC.RECONVERGENT B2 ;  /* 0x0000000000027941 */ /* 0x000fea0003800200 */
.L_x_35158:
        /* <DEDUP_REMOVED lines=62> */
.L_x_35156:
[----:B------:R-:W-:Y:S05]  /*fbd0*/  BSYNC.RECONVERGENT B1 ;  /* 0x0000000000017941 */ /* 0x000fea0003800200 */
.L_x_35155:
[----:B------:R-:W-:Y:S01]  /*fbe0*/  HFMA2 R218, -RZ, RZ, 0.1171875, 0 ;  /* 0x2f800000ffda7431 */ /* 0x000fe200000001ff */
[----:B------:R-:W-:Y:S01]  /*fbf0*/  I2FP.F32.U32 R3, R3 ;  /* 0x0000000300037245 */ /* 0x000fe20000201000 */
[----:B------:R-:W-:Y:S01]  /*fc00*/  HADD2.F32 R177, -RZ, R177.H1_H1 ;  /* 0x300000b1ffb17230 */ /* 0x000fe20000004100 */
[----:B------:R-:W-:Y:S01]  /*fc10*/  ISETP.NE.AND P3, PT, R6, 0x1, PT ;  /* 0x000000010600780c */ /* 0x000fe20003f65270 */
[----:B------:R-:W-:Y:S03]  /*fc20*/  BSSY.RECONVERGENT B1, `(.L_x_35160) ;  /* 0x000005e000017945 */ /* 0x000fe60003800200 */
[----:B------:R-:W-:Y:S01]  /*fc30*/  FMUL.FTZ R176, R177, UR4 ;  /* 0x00000004b1b07c20 */ /* 0x000fe20008410000 */
[----:B------:R-:W-:Y:S02]  /*fc40*/  IMAD.MOV.U32 R177, RZ, RZ, 0x2 ;  /* 0x00000002ffb17424 */ /* 0x000fe400078e00ff */
[----:B------:R-:W-:Y:S01]  /*fc50*/  FFMA.FTZ R3, R3, R218, 1.1641532182693481445e-10 ;  /* 0x2f00000003037423 */ /* 0x000fe200000100da */
[----:B------:R-:W-:-:S04]  /*fc60*/  FMUL.FTZ R176, R176, R217 ;  /* 0x000000d9b0b07220 */ /* 0x000fc80000410000 */
        /* <DEDUP_REMOVED lines=14> */
.L_x_35162:
        /* <DEDUP_REMOVED lines=12> */
.L_x_35164:
[----:B------:R-:W-:Y:S05]  /*fe10*/  BSYNC.RECONVERGENT B2 ;  /* 0x0000000000027941 */ /* 0x000fea0003800200 */
.L_x_35163:
        /* <DEDUP_REMOVED lines=62> */
.L_x_35161:
[----:B------:R-:W-:Y:S05]  /*10200*/  BSYNC.RECONVERGENT B1 ;  /* 0x0000000000017941 */ /* 0x000fea0003800200 */
.L_x_35160:
        /* <DEDUP_REMOVED lines=22> */
.L_x_35167:
        /* <DEDUP_REMOVED lines=12> */
.L_x_35169:
[----:B------:R-:W-:Y:S05]  /*10430*/  BSYNC.RECONVERGENT B2 ;  /* 0x0000000000027941 */ /* 0x000fea0003800200 */
.L_x_35168:
        /* <DEDUP_REMOVED lines=62> */
.L_x_35166:
[----:B------:R-:W-:Y:S05]  /*10820*/  BSYNC.RECONVERGENT B1 ;  /* 0x0000000000017941 */ /* 0x000fea0003800200 */
.L_x_35165:
[----:B------:R-:W-:Y:S01]  /*10830*/  I2FP.F32.U32 R3, R3 ;  /* 0x0000000300037245 */ /* 0x000fe20000201000 */
[----:B------:R-:W-:Y:S01]  /*10840*/  HADD2.F32 R178, -RZ, R178.H1_H1 ;  /* 0x300000b2ffb27230 */ /* 0x000fe20000004100 */
[----:B------:R-:W-:Y:S01]  /*10850*/  ISETP.NE.AND P5, PT, R6, 0x1, PT ;  /* 0x000000010600780c */ /* 0x000fe20003fa5270 */
[----:B------:R-:W-:Y:S01]  /*10860*/  IMAD.MOV.U32 R177, RZ, RZ, 0x2f800000 ;  /* 0x2f800000ffb17424 */ /* 0x000fe200078e00ff */
[----:B------:R-:W-:Y:S01]  /*10870*/  BSSY.RECONVERGENT B1, `(.L_x_35170) ;  /* 0x000005e000017945 */ /* 0x000fe20003800200 */
[----:B------:R-:W-:Y:S02]  /*10880*/  HFMA2 R214, -RZ, RZ, 0, 1.1920928955078125e-07 ;  /* 0x00000002ffd67431 */ /* 0x000fe400000001ff */
[----:B------:R-:W-:Y:S01]  /*10890*/  FMUL.FTZ R178, R178, UR4 ;  /* 0x00000004b2b27c20 */ /* 0x000fe20008410000 */
[----:B------:R-:W-:-:S03]  /*108a0*/  FFMA.FTZ R3, R3, R177, 1.1641532182693481445e-10 ;  /* 0x2f00000003037423 */ /* 0x000fc600000100b1 */
[----:B------:R-:W-:Y:S02]  /*108b0*/  FMUL.FTZ R178, R178, R217 ;  /* 0x000000d9b2b27220 */ /* 0x000fe40000410000 */
        /* <DEDUP_REMOVED lines=14> */
.L_x_35172:
        /* <DEDUP_REMOVED lines=12> */
.L_x_35174:
[----:B------:R-:W-:Y:S05]  /*10a60*/  BSYNC.RECONVERGENT B2 ;  /* 0x0000000000027941 */ /* 0x000fea0003800200 */
.L_x_35173:
        /* <DEDUP_REMOVED lines=62> */
.L_x_35171:
[----:B------:R-:W-:Y:S05]  /*10e50*/  BSYNC.RECONVERGENT B1 ;  /* 0x0000000000017941 */ /* 0x000fea0003800200 */
.L_x_35170:
        /* <DEDUP_REMOVED lines=23> */
.L_x_35177:
        /* <DEDUP_REMOVED lines=14> */
.L_x_35179:
[----:B------:R-:W-:Y:S05]  /*110b0*/  BSYNC.RECONVERGENT B2 ;  /* 0x0000000000027941 */ /* 0x000fea0003800200 */
.L_x_35178:
        /* <DEDUP_REMOVED lines=62> */
.L_x_35176:
[----:B------:R-:W-:Y:S05]  /*114a0*/  BSYNC.RECONVERGENT B1 ;  /* 0x0000000000017941 */ /* 0x000fea0003800200 */
.L_x_35175:
        /* <DEDUP_REMOVED lines=11> */
.L_x_35139:
        /* <DEDUP_REMOVED lines=16> */
.L_x_35183:
        /* <DEDUP_REMOVED lines=12> */
.L_x_35185:
[----:B------:R-:W-:Y:S05]  /*11720*/  BSYNC.RECONVERGENT B2 ;  /* 0x0000000000027941 */ /* 0x000fea0003800200 */
.L_x_35184:
        /* <DEDUP_REMOVED lines=62> */
.L_x_35182:
[----:B------:R-:W-:Y:S05]  /*11b10*/  BSYNC.RECONVERGENT B1 ;  /* 0x0000000000017941 */ /* 0x000fea0003800200 */
.L_x_35181:
[----:B01----:R-:W0:Y:S01]  /*11b20*/  LDC R218, c[0x0][0x404] ;  /* 0x00010100ffda7b82 */ /* 0x003e220000000800 */
        /* <DEDUP_REMOVED lines=9> */
[----:B0-----:R-:W-:Y:S01]  /*11bc0*/  FSETP.GTU.FTZ.AND P0, PT, R3, R218, PT ;  /* 0x000000da0300720b */ /* 0x001fe20003f1c000 */
[----:B------:R-:W-:-:S03]  /*11bd0*/  IMAD.MOV.U32 R3, RZ, RZ, R4 ;  /* 0x000000ffff037224 */ /* 0x000fc600078e0004 */
        /* <DEDUP_REMOVED lines=14> */
.L_x_35188:
        /* <DEDUP_REMOVED lines=12> */
.L_x_35190:
[----:B------:R-:W-:Y:S05]  /*11d80*/  BSYNC.RECONVERGENT B2 ;  /* 0x0000000000027941 */ /* 0x000fea0003800200 */
.L_x_35189:
        /* <DEDUP_REMOVED lines=62> */
.L_x_35187:
[----:B------:R-:W-:Y:S05]  /*12170*/  BSYNC.RECONVERGENT B1 ;  /* 0x0000000000017941 */ /* 0x000fea0003800200 */
.L_x_35186:
        /* <DEDUP_REMOVED lines=21> */
.L_x_35193:
        /* <DEDUP_REMOVED lines=12> */
.L_x_35195:
[----:B------:R-:W-:Y:S05]  /*12390*/  BSYNC.RECONVERGENT B2 ;  /* 0x0000000000027941 */ /* 0x000fea0003800200 */
.L_x_35194:
        /* <DEDUP_REMOVED lines=62> */
.L_x_35192:
[----:B------:R-:W-:Y:S05]  /*12780*/  BSYNC.RECONVERGENT B1 ;  /* 0x0000000000017941 */ /* 0x000fea0003800200 */
.L_x_35191:
        /* <DEDUP_REMOVED lines=21> */
.L_x_35198:
        /* <DEDUP_REMOVED lines=12> */
.L_x_35200:
[----:B------:R-:W-:Y:S05]  /*129a0*/  BSYNC.RECONVERGENT B2 ;  /* 0x0000000000027941 */ /* 0x000fea0003800200 */
.L_x_35199:
        /* <DEDUP_REMOVED lines=62> */
.L_x_35197:
[----:B------:R-:W-:Y:S05]  /*12d90*/  BSYNC.RECONVERGENT B1 ;  /* 0x0000000000017941 */ /* 0x000fea0003800200 */
.L_x_35196:
        /* <DEDUP_REMOVED lines=8> */
[----:B------:R-:W-:Y:S01]  /*12e20*/  HFMA2 R176, -RZ, RZ, 0, 1.1920928955078125e-07 ;  /* 0x00000002ffb07431 */ /* 0x000fe200000001ff */
[----:B0-----:R-:W-:Y:S01]  /*12e30*/  FSETP.GTU.FTZ.AND P2, PT, R3, R218, PT ;  /* 0x000000da0300720b */ /* 0x001fe20003f5c000 */
        /* <DEDUP_REMOVED lines=12> */
.L_x_35203:
        /* <DEDUP_REMOVED lines=12> */
.L_x_35205:
[----:B------:R-:W-:Y:S05]  /*12fc0*/  BSYNC.RECONVERGENT B2 ;  /* 0x0000000000027941 */ /* 0x000fea0003800200 */
.L_x_35204:
        /* <DEDUP_REMOVED lines=62> */
.L_x_35202:
[----:B------:R-:W-:Y:S05]  /*133b0*/  BSYNC.RECONVERGENT B1 ;  /* 0x0000000000017941 */ /* 0x000fea0003800200 */
.L_x_35201:
        /* <DEDUP_REMOVED lines=21> */
.L_x_35208:
        /* <DEDUP_REMOVED lines=12> */
.L_x_35210:
[----:B------:R-:W-:Y:S05]  /*135d0*/  BSYNC.RECONVERGENT B2 ;  /* 0x0000000000027941 */ /* 0x000fea0003800200 */
.L_x_35209:
        /* <DEDUP_REMOVED lines=62> */
.L_x_35207:
[----:B------:R-:W-:Y:S05]  /*139c0*/  BSYNC.RECONVERGENT B1 ;  /* 0x0000000000017941 */ /* 0x000fea0003800200 */
.L_x_35206:
        /* <DEDUP_REMOVED lines=21> */
.L_x_35213:
        /* <DEDUP_REMOVED lines=12> */
.L_x_35215:
[----:B------:R-:W-:Y:S05]  /*13be0*/  BSYNC.RECONVERGENT B2 ;  /* 0x0000000000027941 */ /* 0x000fea0003800200 */
.L_x_35214:
        /* <DEDUP_REMOVED lines=62> */
.L_x_35212:
[----:B------:R-:W-:Y:S05]  /*13fd0*/  BSYNC.RECONVERGENT B1 ;  /* 0x0000000000017941 */ /* 0x000fea0003800200 */
.L_x_35211:
[----:B------:R-:W0:Y:S01]  /*13fe0*/  LDC R6, c[0x0][0x404] ;  /* 0x00010100ff067b82 */ /* 0x000e220000000800 */
[----:B------:R-:W-:Y:S01]  /*13ff0*/  I2FP.F32.U32 R215, R176 ;  /* 0x000000b000d77245 */ /* 0x000fe20000201000 */
[----:B------:R-:W-:Y:S01]  /*14000*/  BSSY.RECONVERGENT B1, `(.L_x_35216) ;  /* 0x0000061000017945 */ /* 0x000fe20003800200 */
[----:B------:R-:W-:Y:S01]  /*14010*/  ISETP.NE.AND P6, PT, R214, 0x1, PT ;  /* 0x00000001d600780c */ /* 0x000fe20003fc5270 */
[----:B------:R-:W-:Y:S02]  /*14020*/  IMAD.MOV.U32 R176, RZ, RZ, R4 ;  /* 0x000000ffffb07224 */ /* 0x000fe400078e0004 */
[----:B------:R-:W-:-:S05]  /*14030*/  FFMA.FTZ R215, R215, R252, 1.1641532182693481445e-10 ;  /* 0x2f000000d7d77423 */ /* 0x000fca00000100fc */
[----:B0-----:R-:W-:Y:S01]  /*14040*/  FSETP.GTU.FTZ.AND P5, PT, R215, R6, PT ;  /* 0x00000006d700720b */ /* 0x001fe20003fbc000 */
[----:B------:R-:W-:-:S05]  /*14050*/  HADD2.F32 R6, -RZ, R179.H0_H0 ;  /* 0x200000b3ff067230 */ /* 0x000fca0000004100 */
[----:B------:R-:W-:-:S04]  /*14060*/  FMUL.FTZ R6, R6, UR4 ;  /* 0x0000000406067c20 */ /* 0x000fc80008410000 */
        /* <DEDUP_REMOVED lines=13> */
.L_x_35218:
        /* <DEDUP_REMOVED lines=14> */
.L_x_35220:
[----:B------:R-:W-:Y:S05]  /*14220*/  BSYNC.RECONVERGENT B2 ;  /* 0x0000000000027941 */ /* 0x000fea0003800200 */
.L_x_35219:
        /* <DEDUP_REMOVED lines=62> */
.L_x_35217:
[----:B------:R-:W-:Y:S05]  /*14610*/  BSYNC.RECONVERGENT B1 ;  /* 0x0000000000017941 */ /* 0x000fea0003800200 */
.L_x_35216:
        /* <DEDUP_REMOVED lines=17> */
.L_x_35180:
        /* <DEDUP_REMOVED lines=22> */
.L_x_35138:
[----:B------:R-:W-:Y:S05]  /*14890*/  BSYNC.RECONVERGENT B0 ;  /* 0x0000000000007941 */ /* 0x000fea0003800200 */
.L_x_35137:
        /* <DEDUP_REMOVED lines=17> */
[----:B---3--:R-:W-:Y:S01]  /*149b0*/  IMAD.MOV.U32 R181, RZ, RZ, 0x2 ;  /* 0x00000002ffb57424 */ /* 0x008fe200078e00ff */
        /* <DEDUP_REMOVED lines=13> */
.L_x_35226:
        /* <DEDUP_REMOVED lines=12> */
.L_x_35228:
[----:B------:R-:W-:Y:S05]  /*14b50*/  BSYNC.RECONVERGENT B2 ;  /* 0x0000000000027941 */ /* 0x000fea0003800200 */
.L_x_35227:
        /* <DEDUP_REMOVED lines=62> */
.L_x_35225:
[----:B------:R-:W-:Y:S05]  /*14f40*/  BSYNC.RECONVERGENT B1 ;  /* 0x0000000000017941 */ /* 0x000fea0003800200 */
.L_x_35224:
[----:B------:R-:W3:Y:S01]  /*14f50*/  LDC R217, c[0x0][0x408] ;  /* 0x00010200ffd97b82 */ /* 0x000ee20000000800 */
[----:B012---:R-:W-:Y:S01]  /*14f60*/  HFMA2 R218, -RZ, RZ, 0.1171875, 0 ;  /* 0x2f800000ffda7431 */ /* 0x007fe200000001ff */
[----:B------:R-:W-:Y:S01]  /*14f70*/  I2FP.F32.U32 R3, R180 ;  /* 0x000000b400037245 */ /* 0x000fe20000201000 */
[----:B-----5:R-:W-:Y:S01]  /*14f80*/  HADD2.F32 R6, -RZ, R184.H0_H0 ;  /* 0x200000b8ff067230 */ /* 0x020fe20000004100 */
[----:B------:R-:W-:Y:S01]  /*14f90*/  ISETP.NE.AND P1, PT, R181, 0x1, PT ;  /* 0x00000001b500780c */ /* 0x000fe20003f25270 */
[----:B------:R-:W-:Y:S01]  /*14fa0*/  BSSY.RECONVERGENT B1, `(.L_x_35229) ;  /* 0x0000061000017945 */ /* 0x000fe20003800200 */
[----:B------:R-:W-:Y:S02]  /*14fb0*/  LOP3.LUT R0, R0, 0xfffffffd, RZ, 0xc0, !PT ;  /* 0xfffffffd00007812 */ /* 0x000fe400078ec0ff */
[----:B------:R-:W0:Y:S01]  /*14fc0*/  LDC R252, c[0x0][0x404] ;  /* 0x00010100fffc7b82 */ /* 0x000e220000000800 */
[----:B------:R-:W-:Y:S01]  /*14fd0*/  FMUL.FTZ R6, R6, UR4 ;  /* 0x0000000406067c20 */ /* 0x000fe20008410000 */
[----:B------:R-:W-:-:S03]  /*14fe0*/  FFMA.FTZ R3, R3, R218, 1.1641532182693481445e-10 ;  /* 0x2f00000003037423 */ /* 0x000fc600000100da */
[----:B---3--:R-:W-:Y:S02]  /*14ff0*/  FMUL.FTZ R6, R6, R217 ;  /* 0x000000d906067220 */ /* 0x008fe40000410000 */
[----:B0-----:R-:W-:-:S04]  /*15000*/  FSETP.GTU.FTZ.AND P0, PT, R3, R252, PT ;  /* 0x000000fc0300720b */ /* 0x001fc80003f1c000 */
        /* <DEDUP_REMOVED lines=15> */
.L_x_35231:
        /* <DEDUP_REMOVED lines=12> */
.L_x_35233:
[----:B------:R-:W-:Y:S05]  /*151c0*/  BSYNC.RECONVERGENT B2 ;  /* 0x0000000000027941 */ /* 0x000fea0003800200 */
.L_x_35232:
        /* <DEDUP_REMOVED lines=62> */
.L_x_35230:
[----:B------:R-:W-:Y:S05]  /*155b0*/  BSYNC.RECONVERGENT B1 ;  /* 0x0000000000017941 */ /* 0x000fea0003800200 */
.L_x_35229:
        /* <DEDUP_REMOVED lines=22> */
.L_x_35236:
        /* <DEDUP_REMOVED lines=12> */
.L_x_35238:
[----:B------:R-:W-:Y:S05]  /*157e0*/  BSYNC.RECONVERGENT B2 ;  /* 0x0000000000027941 */ /* 0x000fea0003800200 */
.L_x_35237:
        /* <DEDUP_REMOVED lines=62> */
.L_x_35235:
[----:B------:R-:W-:Y:S05]  /*15bd0*/  BSYNC.RECONVERGENT B1 ;  /* 0x0000000000017941 */ /* 0x000fea0003800200 */
.L_x_35234:
        /* <DEDUP_REMOVED lines=22> */
.L_x_35241:
        /* <DEDUP_REMOVED lines=12> */
.L_x_35243:
[----:B------:R-:W-:Y:S05]  /*15e00*/  BSYNC.RECONVERGENT B2 ;  /* 0x0000000000027941 */ /* 0x000fea0003800200 */
.L_x_35242:
        /* <DEDUP_REMOVED lines=62> */
.L_x_35240:
[----:B------:R-:W-:Y:S05]  /*161f0*/  BSYNC.RECONVERGENT B1 ;  /* 0x0000000000017941 */ /* 0x000fea0003800200 */
.L_x_35239:
[----:B------:R-:W-:Y:S01]  /*16200*/  I2FP.F32.U32 R3, R3 ;  /* 0x0000000300037245 */ /* 0x000fe20000201000 */
[----:B------:R-:W-:Y:S01]  /*16210*/  HADD2.F32 R185, -RZ, R185.H1_H1 ;  /* 0x300000b9ffb97230 */ /* 0x000fe20000004100 */
[----:B------:R-:W-:Y:S01]  /*16220*/  ISETP.NE.AND P3, PT, R6, 0x1, PT ;  /* 0x000000010600780c */ /* 0x000fe20003f65270 */
[----:B------:R-:W-:Y:S01]  /*16230*/  IMAD.MOV.U32 R218, RZ, RZ, 0x2f800000 ;  /* 0x2f800000ffda7424 */ /* 0x000fe200078e00ff */
[----:B------:R-:W-:Y:S02]  /*16240*/  BSSY.RECONVERGENT B1, `(.L_x_35244) ;  /* 0x000005e000017945 */ /* 0x000fe40003800200 */
[----:B------:R-:W-:Y:S01]  /*16250*/  FMUL.FTZ R184, R185, UR4 ;  /* 0x00000004b9b87c20 */ /* 0x000fe20008410000 */
[----:B------:R-:W-:Y:S01]  /*16260*/  FFMA.FTZ R3, R3, R218, 1.1641532182693481445e-10 ;  /* 0x2f00000003037423 */ /* 0x000fe200000100da */
[----:B------:R-:W-:Y:S02]  /*16270*/  IMAD.MOV.U32 R185, RZ, RZ, 0x2 ;  /* 0x00000002ffb97424 */ /* 0x000fe400078e00ff */
[----:B------:R-:W-:-:S02]  /*16280*/  FMUL.FTZ R184, R184, R217 ;  /* 0x000000d9b8b87220 */ /* 0x000fc40000410000 */
        /* <DEDUP_REMOVED lines=14> */
.L_x_35246:
        /* <DEDUP_REMOVED lines=12> */
.L_x_35248:
[----:B------:R-:W-:Y:S05]  /*16430*/  BSYNC.RECONVERGENT B2 ;  /* 0x0000000000027941 */ /* 0x000fea0003800200 */
.L_x_35247:
        /* <DEDUP_REMOVED lines=62> */
.L_x_35245:
[----:B------:R-:W-:Y:S05]  /*16820*/  BSYNC.RECONVERGENT B1 ;  /* 0x0000000000017941 */ /* 0x000fea0003800200 */
.L_x_35244:
        /* <DEDUP_REMOVED lines=22> */
.L_x_35251:
        /* <DEDUP_REMOVED lines=12> */
.L_x_35253:
[----:B------:R-:W-:Y:S05]  /*16a50*/  BSYNC.RECONVERGENT B2 ;  /* 0x0000000000027941 */ /* 0x000fea0003800200 */
.L_x_35252:
        /* <DEDUP_REMOVED lines=62> */
.L_x_35250:
[----:B------:R-:W-:Y:S05]  /*16e40*/  BSYNC.RECONVERGENT B1 ;  /* 0x0000000000017941 */ /* 0x000fea0003800200 */
.L_x_35249:
[----:B------:R-:W-:Y:S01]  /*16e50*/  HFMA2 R185, -RZ, RZ, 0.1171875, 0 ;  /* 0x2f800000ffb97431 */ /* 0x000fe200000001ff */
[----:B------:R-:W-:Y:S01]  /*16e60*/  I2FP.F32.U32 R3, R3 ;  /* 0x0000000300037245 */ /* 0x000fe20000201000 */
[----:B------:R-:W-:Y:S01]  /*16e70*/  HADD2.F32 R186, -RZ, R186.H1_H1 ;  /* 0x300000baffba7230 */ /* 0x000fe20000004100 */
[----:B------:R-:W-:Y:S01]  /*16e80*/  ISETP.NE.AND P5, PT, R6, 0x1, PT ;  /* 0x000000010600780c */ /* 0x000fe20003fa5270 */
[----:B------:R-:W-:Y:S01]  /*16e90*/  BSSY.RECONVERGENT B1, `(.L_x_35254) ;  /* 0x000005e000017945 */ /* 0x000fe20003800200 */
[----:B------:R-:W-:Y:S02]  /*16ea0*/  IMAD.MOV.U32 R214, RZ, RZ, 0x2 ;  /* 0x00000002ffd67424 */ /* 0x000fe400078e00ff */
        /* <DEDUP_REMOVED lines=17> */
.L_x_35256:
        /* <DEDUP_REMOVED lines=12> */
.L_x_35258:
[----:B------:R-:W-:Y:S05]  /*17080*/  BSYNC.RECONVERGENT B2 ;  /* 0x0000000000027941 */ /* 0x000fea0003800200 */
.L_x_35257:
        /* <DEDUP_REMOVED lines=62> */
.L_x_35255:
[----:B------:R-:W-:Y:S05]  /*17470*/  BSYNC.RECONVERGENT B1 ;  /* 0x0000000000017941 */ /* 0x000fea0003800200 */
.L_x_35254:
[----:B------:R-:W-:Y:S01]  /*17480*/  HFMA2 R6, -RZ, RZ, 0.1171875, 0 ;  /* 0x2f800000ff067431 */ /* 0x000fe200000001ff */
        /* <DEDUP_REMOVED lines=22> */
.L_x_35261:
        /* <DEDUP_REMOVED lines=14> */
.L_x_35263:
[----:B------:R-:W-:Y:S05]  /*176d0*/  BSYNC.RECONVERGENT B2 ;  /* 0x0000000000027941 */ /* 0x000fea0003800200 */
.L_x_35262:
        /* <DEDUP_REMOVED lines=62> */
.L_x_35260:
[----:B------:R-:W-:Y:S05]  /*17ac0*/  BSYNC.RECONVERGENT B1 ;  /* 0x0000000000017941 */ /* 0x000fea0003800200 */
.L_x_35259:
[----:B------:R-:W-:Y:S01]  /*17ad0*/  HFMA2 R214, -RZ, RZ, 0.1171875, 0 ;  /* 0x2f800000ffd67431 */ /* 0x000fe200000001ff */
        /* <DEDUP_REMOVED lines=10> */
.L_x_35223:
        /* <DEDUP_REMOVED lines=16> */
.L_x_35267:
        /* <DEDUP_REMOVED lines=12> */
.L_x_35269:
[----:B------:R-:W-:Y:S05]  /*17d40*/  BSYNC.RECONVERGENT B2 ;  /* 0x0000000000027941 */ /* 0x000fea0003800200 */
.L_x_35268:
        /* <DEDUP_REMOVED lines=62> */
.L_x_35266:
[----:B------:R-:W-:Y:S05]  /*18130*/  BSYNC.RECONVERGENT B1 ;  /* 0x0000000000017941 */ /* 0x000fea0003800200 */
.L_x_35265:
[----:B012---:R-:W0:Y:S01]  /*18140*/  LDC R218, c[0x0][0x404] ;  /* 0x00010100ffda7b82 */ /* 0x007e220000000800 */
[----:B------:R-:W-:Y:S01]  /*18150*/  HFMA2 R252, -RZ, RZ, 0.1171875, 0 ;  /* 0x2f800000fffc7431 */ /* 0x000fe200000001ff */
[----:B------:R-:W-:Y:S01]  /*18160*/  I2FP.F32.U32 R3, R180 ;  /* 0x000000b400037245 */ /* 0x000fe20000201000 */
[----:B-----5:R-:W-:Y:S01]  /*18170*/  HADD2.F32 R6, -RZ, R184.H0_H0 ;  /* 0x200000b8ff067230 */ /* 0x020fe20000004100 */
[----:B------:R-:W-:Y:S01]  /*18180*/  ISETP.NE.AND P1, PT, R181, 0x1, PT ;  /* 0x00000001b500780c */ /* 0x000fe20003f25270 */
[----:B------:R-:W-:Y:S01]  /*18190*/  BSSY.RECONVERGENT B1, `(.L_x_35270) ;  /* 0x0000060000017945 */ /* 0x000fe20003800200 */
[----:B------:R-:W-:Y:S02]  /*181a0*/  LOP3.LUT R0, R0, 0xfffffffd, RZ, 0xc0, !PT ;  /* 0xfffffffd00007812 */ /* 0x000fe400078ec0ff */
[----:B------:R-:W1:Y:S01]  /*181b0*/  LDC R217, c[0x0][0x408] ;  /* 0x00010200ffd97b82 */ /* 0x000e620000000800 */
[----:B------:R-:W-:Y:S01]  /*181c0*/  FMUL.FTZ R6, R6, UR4 ;  /* 0x0000000406067c20 */ /* 0x000fe20008410000 */
[----:B------:R-:W-:-:S05]  /*181d0*/  FFMA.FTZ R3, R3, R252, 1.1641532182693481445e-10 ;  /* 0x2f00000003037423 */ /* 0x000fca00000100fc */
[----:B0-----:R-:W-:Y:S01]  /*181e0*/  FSETP.GTU.FTZ.AND P0, PT, R3, R218, PT ;  /* 0x000000da0300720b */ /* 0x001fe20003f1c000 */
[----:B------:R-:W-:-:S03]  /*181f0*/  IMAD.MOV.U32 R3, RZ, RZ, R4 ;  /* 0x000000ffff037224 */ /* 0x000fc600078e0004 */
        /* <DEDUP_REMOVED lines=14> */
.L_x_35272:
        /* <DEDUP_REMOVED lines=12> */
.L_x_35274:
[----:B------:R-:W-:Y:S05]  /*183a0*/  BSYNC.RECONVERGENT B2 ;  /* 0x0000000000027941 */ /* 0x000fea0003800200 */
.L_x_35273:
        /* <DEDUP_REMOVED lines=62> */
.L_x_35271:
[----:B------:R-:W-:Y:S05]  /*18790*/  BSYNC.RECONVERGENT B1 ;  /* 0x0000000000017941 */ /* 0x000fea0003800200 */
.L_x_35270:
        /* <DEDUP_REMOVED lines=21> */
.L_x_35277:
        /* <DEDUP_REMOVED lines=12> */
.L_x_35279:
[----:B------:R-:W-:Y:S05]  /*189b0*/  BSYNC.RECONVERGENT B2 ;  /* 0x0000000000027941 */ /* 0x000fea0003800200 */
.L_x_35278:
        /* <DEDUP_REMOVED lines=62> */
.L_x_35276:
[----:B------:R-:W-:Y:S05]  /*18da0*/  BSYNC.RECONVERGENT B1 ;  /* 0x0000000000017941 */ /* 0x000fea0003800200 */
.L_x_35275:
[----:B------:R-:W-:Y:S01]  /*18db0*/  I2FP.F32.U32 R3, R3 ;  /* 0x0000000300037245 */ /* 0x000fe20000201000 */
[----:B------:R-:W-:Y:S01]  /*18dc0*/  HADD2.F32 R6, -RZ, R185.H0_H0 ;  /* 0x200000b9ff067230 */ /* 0x000fe20000004100 */
[----:B------:R-:W-:Y:S01]  /*18dd0*/  ISETP.NE.AND P2, PT, R183, 0x1, PT ;  /* 0x00000001b700780c */ /* 0x000fe20003f45270 */
[----:B------:R-:W-:Y:S02]  /*18de0*/  BSSY.RECONVERGENT B1, `(.L_x_35280) ;  /* 0x000005d000017945 */ /* 0x000fe40003800200 */
[----:B------:R-:W-:Y:S01]  /*18df0*/  FFMA.FTZ R3, R3, R252, 1.1641532182693481445e-10 ;  /* 0x2f00000003037423 */ /* 0x000fe200000100fc */
[----:B------:R-:W-:-:S04]  /*18e00*/  FMUL.FTZ R6, R6, UR4 ;  /* 0x0000000406067c20 */ /* 0x000fc80008410000 */
        /* <DEDUP_REMOVED lines=15> */
.L_x_35282:
        /* <DEDUP_REMOVED lines=12> */
.L_x_35284:
[----:B------:R-:W-:Y:S05]  /*18fc0*/  BSYNC.RECONVERGENT B2 ;  /* 0x0000000000027941 */ /* 0x000fea0003800200 */
.L_x_35283:
        /* <DEDUP_REMOVED lines=62> */
.L_x_35281:
[----:B------:R-:W-:Y:S05]  /*193b0*/  BSYNC.RECONVERGENT B1 ;  /* 0x0000000000017941 */ /* 0x000fea0003800200 */
.L_x_35280:
        /* <DEDUP_REMOVED lines=22> */
.L_x_35287:
        /* <DEDUP_REMOVED lines=12> */
.L_x_35289:
[----:B------:R-:W-:Y:S05]  /*195e0*/  BSYNC.RECONVERGENT B2 ;  /* 0x0000000000027941 */ /* 0x000fea0003800200 */
.L_x_35288:
        /* <DEDUP_REMOVED lines=62> */
.L_x_35286:
[----:B------:R-:W-:Y:S05]  /*199d0*/  BSYNC.RECONVERGENT B1 ;  /* 0x0000000000017941 */ /* 0x000fea0003800200 */
.L_x_35285:
        /* <DEDUP_REMOVED lines=21> */
.L_x_35292:
        /* <DEDUP_REMOVED lines=12> */
.L_x_35294:
[----:B------:R-:W-:Y:S05]  /*19bf0*/  BSYNC.RECONVERGENT B2 ;  /* 0x0000000000027941 */ /* 0x000fea0003800200 */
.L_x_35293:
        /* <DEDUP_REMOVED lines=62> */
.L_x_35291:
[----:B------:R-:W-:Y:S05]  /*19fe0*/  BSYNC.RECONVERGENT B1 ;  /* 0x0000000000017941 */ /* 0x000fea0003800200 */
.L_x_35290:
        /* <DEDUP_REMOVED lines=21> */
.L_x_35297:
        /* <DEDUP_REMOVED lines=12> */
.L_x_35299:
[----:B------:R-:W-:Y:S05]  /*1a200*/  BSYNC.RECONVERGENT B2 ;  /* 0x0000000000027941 */ /* 0x000fea0003800200 */
.L_x_35298:
        /* <DEDUP_REMOVED lines=62> */
.L_x_35296:
[----:B------:R-:W-:Y:S05]  /*1a5f0*/  BSYNC.RECONVERGENT B1 ;  /* 0x0000000000017941 */ /* 0x000fea0003800200 */
.L_x_35295:
        /* <DEDUP_REMOVED lines=22> */
.L_x_35302:
        /* <DEDUP_REMOVED lines=14> */
.L_x_35304:
[----:B------:R-:W-:Y:S05]  /*1a840*/  BSYNC.RECONVERGENT B2 ;  /* 0x0000000000027941 */ /* 0x000fea0003800200 */
.L_x_35303:
        /* <DEDUP_REMOVED lines=62> */
.L_x_35301:
[----:B------:R-:W-:Y:S05]  /*1ac30*/  BSYNC.RECONVERGENT B1 ;  /* 0x0000000000017941 */ /* 0x000fea0003800200 */
.L_x_35300:
        /* <DEDUP_REMOVED lines=17> */
.L_x_35264:
        /* <DEDUP_REMOVED lines=22> */
.L_x_35222:
[----:B------:R-:W-:Y:S05]  /*1aeb0*/  BSYNC.RECONVERGENT B0 ;  /* 0x0000000000007941 */ /* 0x000fea0003800200 */
.L_x_35221:
        /* <DEDUP_REMOVED lines=31> */
.L_x_35310:
        /* <DEDUP_REMOVED lines=12> */
.L_x_35312:
[----:B------:R-:W-:Y:S05]  /*1b170*/  BSYNC.RECONVERGENT B2 ;  /* 0x0000000000027941 */ /* 0x000fea0003800200 */
.L_x_35311:
        /* <DEDUP_REMOVED lines=62> */
.L_x_35309:
[----:B------:R-:W-:Y:S05]  /*1b560*/  BSYNC.RECONVERGENT B1 ;  /* 0x0000000000017941 */ /* 0x000fea0003800200 */
.L_x_35308:
[----:B------:R-:W0:Y:S01]  /*1b570*/  LDC R217, c[0x0][0x408] ;  /* 0x00010200ffd97b82 */ /* 0x000e220000000800 */
[----:B------:R-:W-:Y:S01]  /*1b580*/  I2FP.F32.U32 R3, R188 ;  /* 0x000000bc00037245 */ /* 0x000fe20000201000 */
[----:B-----5:R-:W-:Y:S01]  /*1b590*/  HADD2.F32 R6, -RZ, R192.H0_H0 ;  /* 0x200000c0ff067230 */ /* 0x020fe20000004100 */
[----:B------:R-:W-:Y:S01]  /*1b5a0*/  ISETP.NE.AND P0, PT, R189, 0x1, PT ;  /* 0x00000001bd00780c */ /* 0x000fe20003f05270 */
[----:B-123--:R-:W-:Y:S01]  /*1b5b0*/  IMAD.MOV.U32 R218, RZ, RZ, 0x2f800000 ;  /* 0x2f800000ffda7424 */ /* 0x00efe200078e00ff */
[----:B------:R-:W-:Y:S01]  /*1b5c0*/  LOP3.LUT R0, R0, 0xfffffffd, RZ, 0xc0, !PT ;  /* 0xfffffffd00007812 */ /* 0x000fe200078ec0ff */
[----:B------:R-:W-:Y:S01]  /*1b5d0*/  BSSY.RECONVERGENT B1, `(.L_x_35313) ;  /* 0x0000060000017945 */ /* 0x000fe20003800200 */
[----:B------:R-:W-:Y:S01]  /*1b5e0*/  FMUL.FTZ R6, R6, UR4 ;  /* 0x0000000406067c20 */ /* 0x000fe20008410000 */
[----:B------:R-:W1:Y:S01]  /*1b5f0*/  LDC R252, c[0x0][0x404] ;  /* 0x00010100fffc7b82 */ /* 0x000e620000000800 */
[----:B------:R-:W-:Y:S02]  /*1b600*/  FFMA.FTZ R3, R3, R218, 1.1641532182693481445e-10 ;  /* 0x2f00000003037423 */ /* 0x000fe400000100da */
[----:B0-----:R-:W-:-:S03]  /*1b610*/  FMUL.FTZ R6, R6, R217 ;  /* 0x000000d906067220 */ /* 0x001fc60000410000 */
[----:B-1----:R-:W-:-:S04]  /*1b620*/  FSETP.GTU.FTZ.AND P1, PT, R3, R252, PT ;  /* 0x000000fc0300720b */ /* 0x002fc80003f3c000 */
        /* <DEDUP_REMOVED lines=15> */
.L_x_35315:
        /* <DEDUP_REMOVED lines=12> */
.L_x_35317:
[----:B------:R-:W-:Y:S05]  /*1b7e0*/  BSYNC.RECONVERGENT B2 ;  /* 0x0000000000027941 */ /* 0x000fea0003800200 */
.L_x_35316:
        /* <DEDUP_REMOVED lines=62> */
.L_x_35314:
[----:B------:R-:W-:Y:S05]  /*1bbd0*/  BSYNC.RECONVERGENT B1 ;  /* 0x0000000000017941 */ /* 0x000fea0003800200 */
.L_x_35313:
        /* <DEDUP_REMOVED lines=22> */
.L_x_35320:
        /* <DEDUP_REMOVED lines=12> */
.L_x_35322:
[----:B------:R-:W-:Y:S05]  /*1be00*/  BSYNC.RECONVERGENT B2 ;  /* 0x0000000000027941 */ /* 0x000fea0003800200 */
.L_x_35321:
        /* <DEDUP_REMOVED lines=62> */
.L_x_35319:
[----:B------:R-:W-:Y:S05]  /*1c1f0*/  BSYNC.RECONVERGENT B1 ;  /* 0x0000000000017941 */ /* 0x000fea0003800200 */
.L_x_35318:
        /* <DEDUP_REMOVED lines=22> */
.L_x_35325:
        /* <DEDUP_REMOVED lines=12> */
.L_x_35327:
[----:B------:R-:W-:Y:S05]  /*1c420*/  BSYNC.RECONVERGENT B2 ;  /* 0x0000000000027941 */ /* 0x000fea0003800200 */
.L_x_35326:
        /* <DEDUP_REMOVED lines=62> */
.L_x_35324:
[----:B------:R-:W-:Y:S05]  /*1c810*/  BSYNC.RECONVERGENT B1 ;  /* 0x0000000000017941 */ /* 0x000fea0003800200 */
.L_x_35323:
        /* <DEDUP_REMOVED lines=23> */
.L_x_35330:
        /* <DEDUP_REMOVED lines=12> */
.L_x_35332:
[----:B------:R-:W-:Y:S05]  /*1ca50*/  BSYNC.RECONVERGENT B2 ;  /* 0x0000000000027941 */ /* 0x000fea0003800200 */
.L_x_35331:
        /* <DEDUP_REMOVED lines=62> */
.L_x_35329:
[----:B------:R-:W-:Y:S05]  /*1ce40*/  BSYNC.RECONVERGENT B1 ;  /* 0x0000000000017941 */ /* 0x000fea0003800200 */
.L_x_35328:
        /* <DEDUP_REMOVED lines=22> */
.L_x_35335:
        /* <DEDUP_REMOVED lines=12> */
.L_x_35337:
[----:B------:R-:W-:Y:S05]  /*1d070*/  BSYNC.RECONVERGENT B2 ;  /* 0x0000000000027941 */ /* 0x000fea0003800200 */
.L_x_35336:
        /* <DEDUP_REMOVED lines=62> */
.L_x_35334:
[----:B------:R-:W-:Y:S05]  /*1d460*/  BSYNC.RECONVERGENT B1 ;  /* 0x0000000000017941 */ /* 0x000fea0003800200 */
.L_x_35333:
        /* <DEDUP_REMOVED lines=23> */
.L_x_35340:
        /* <DEDUP_REMOVED lines=12> */
.L_x_35342:
[----:B------:R-:W-:Y:S05]  /*1d6a0*/  BSYNC.RECONVERGENT B2 ;  /* 0x0000000000027941 */ /* 0x000fea0003800200 */
.L_x_35341:
        /* <DEDUP_REMOVED lines=62> */
.L_x_35339:
[----:B------:R-:W-:Y:S05]  /*1da90*/  BSYNC.RECONVERGENT B1 ;  /* 0x0000000000017941 */ /* 0x000fea0003800200 */
.L_x_35338:
        /* <DEDUP_REMOVED lines=23> */
.L_x_35345:
        /* <DEDUP_REMOVED lines=14> */
.L_x_35347:
[----:B------:R-:W-:Y:S05]  /*1dcf0*/  BSYNC.RECONVERGENT B2 ;  /* 0x0000000000027941 */ /* 0x000fea0003800200 */
.L_x_35346:
        /* <DEDUP_REMOVED lines=62> */
.L_x_35344:
[----:B------:R-:W-:Y:S05]  /*1e0e0*/  BSYNC.RECONVERGENT B1 ;  /* 0x0000000000017941 */ /* 0x000fea0003800200 */
.L_x_35343:
        /* <DEDUP_REMOVED lines=11> */
.L_x_35307:
        /* <DEDUP_REMOVED lines=16> */
.L_x_35351:
        /* <DEDUP_REMOVED lines=12> */
.L_x_35353:
[----:B------:R-:W-:Y:S05]  /*1e360*/  BSYNC.RECONVERGENT B2 ;  /* 0x0000000000027941 */ /* 0x000fea0003800200 */
.L_x_35352:
        /* <DEDUP_REMOVED lines=62> */
.L_x_35350:
[----:B------:R-:W-:Y:S05]  /*1e750*/  BSYNC.RECONVERGENT B1 ;  /* 0x0000000000017941 */ /* 0x000fea0003800200 */
.L_x_35349:
[----:B------:R-:W0:Y:S01]  /*1e760*/  LDC R217, c[0x0][0x408] ;  /* 0x00010200ffd97b82 */ /* 0x000e220000000800 */
[----:B------:R-:W-:Y:S01]  /*1e770*/  HFMA2 R252, -RZ, RZ, 0.1171875, 0 ;  /* 0x2f800000fffc7431 */ /* 0x000fe200000001ff */
[----:B------:R-:W-:Y:S01]  /*1e780*/  I2FP.F32.U32 R3, R188 ;  /* 0x000000bc00037245 */ /* 0x000fe20000201000 */
[----:B-----5:R-:W-:Y:S01]  /*1e790*/  HADD2.F32 R6, -RZ, R192.H0_H0 ;  /* 0x200000c0ff067230 */ /* 0x020fe20000004100 */
[----:B------:R-:W-:Y:S01]  /*1e7a0*/  ISETP.NE.AND P0, PT, R189, 0x1, PT ;  /* 0x00000001bd00780c */ /* 0x000fe20003f05270 */
[----:B------:R-:W-:Y:S01]  /*1e7b0*/  BSSY.RECONVERGENT B1, `(.L_x_35354) ;  /* 0x0000060000017945 */ /* 0x000fe20003800200 */
[----:B------:R-:W-:Y:S02]  /*1e7c0*/  LOP3.LUT R0, R0, 0xfffffffd, RZ, 0xc0, !PT ;  /* 0xfffffffd00007812 */ /* 0x000fe400078ec0ff */
[----:B-123--:R-:W1:Y:S01]  /*1e7d0*/  LDC R218, c[0x0][0x404] ;  /* 0x00010100ffda7b82 */ /* 0x00ee620000000800 */
[----:B------:R-:W-:Y:S01]  /*1e7e0*/  FMUL.FTZ R6, R6, UR4 ;  /* 0x0000000406067c20 */ /* 0x000fe20008410000 */
[----:B------:R-:W-:-:S03]  /*1e7f0*/  FFMA.FTZ R3, R3, R252, 1.1641532182693481445e-10 ;  /* 0x2f00000003037423 */ /* 0x000fc600000100fc */
[----:B0-----:R-:W-:Y:S02]  /*1e800*/  FMUL.FTZ R6, R6, R217 ;  /* 0x000000d906067220 */ /* 0x001fe40000410000 */
[----:B-1----:R-:W-:Y:S02]  /*1e810*/  FSETP.GTU.FTZ.AND P1, PT, R3, R218, PT ;  /* 0x000000da0300720b */ /* 0x002fe40003f3c000 */
[----:B------:R-:W-:Y:S02]  /*1e820*/  MOV R3, R4 ;  /* 0x0000000400037202 */ /* 0x000fe40000000f00 */
        /* <DEDUP_REMOVED lines=13> */
.L_x_35356:
        /* <DEDUP_REMOVED lines=12> */
.L_x_35358:
[----:B------:R-:W-:Y:S05]  /*1e9c0*/  BSYNC.RECONVERGENT B2 ;  /* 0x0000000000027941 */ /* 0x000fea0003800200 */
.L_x_35357:
        /* <DEDUP_REMOVED lines=62> */
.L_x_35355:
[----:B------:R-:W-:Y:S05]  /*1edb0*/  BSYNC.RECONVERGENT B1 ;  /* 0x0000000000017941 */ /* 0x000fea0003800200 */
.L_x_35354:
        /* <DEDUP_REMOVED lines=21> */
.L_x_35361:
        /* <DEDUP_REMOVED lines=12> */
.L_x_35363:
[----:B------:R-:W-:Y:S05]  /*1efd0*/  BSYNC.RECONVERGENT B2 ;  /* 0x0000000000027941 */ /* 0x000fea0003800200 */
.L_x_35362:
        /* <DEDUP_REMOVED lines=62> */
.L_x_35360:
[----:B------:R-:W-:Y:S05]  /*1f3c0*/  BSYNC.RECONVERGENT B1 ;  /* 0x0000000000017941 */ /* 0x000fea0003800200 */
.L_x_35359:
        /* <DEDUP_REMOVED lines=21> */
.L_x_35366:
        /* <DEDUP_REMOVED lines=12> */
.L_x_35368:
[----:B------:R-:W-:Y:S05]  /*1f5e0*/  BSYNC.RECONVERGENT B2 ;  /* 0x0000000000027941 */ /* 0x000fea0003800200 */
.L_x_35367:
        /* <DEDUP_REMOVED lines=62> */
.L_x_35365:
[----:B------:R-:W-:Y:S05]  /*1f9d0*/  BSYNC.RECONVERGENT B1 ;  /* 0x0000000000017941 */ /* 0x000fea0003800200 */
.L_x_35364:
        /* <DEDUP_REMOVED lines=22> */
.L_x_35371:
        /* <DEDUP_REMOVED lines=12> */
.L_x_35373:
[----:B------:R-:W-:Y:S05]  /*1fc00*/  BSYNC.RECONVERGENT B2 ;  /* 0x0000000000027941 */ /* 0x000fea0003800200 */
.L_x_35372:
        /* <DEDUP_REMOVED lines=62> */
.L_x_35370:
[----:B------:R-:W-:Y:S05]  /*1fff0*/  BSYNC.RECONVERGENT B1 ;  /* 0x0000000000017941 */ /* 0x000fea0003800200 */
.L_x_35369:
        /* <DEDUP_REMOVED lines=21> */
.L_x_35376:
        /* <DEDUP_REMOVED lines=12> */
.L_x_35378:
[----:B------:R-:W-:Y:S05]  /*20210*/  BSYNC.RECONVERGENT B2 ;  /* 0x0000000000027941 */ /* 0x000fea0003800200 */
.L_x_35377:
        /* <DEDUP_REMOVED lines=62> */
.L_x_35375:
[----:B------:R-:W-:Y:S05]  /*20600*/  BSYNC.RECONVERGENT B1 ;  /* 0x0000000000017941 */ /* 0x000fea0003800200 */
.L_x_35374:
        /* <DEDUP_REMOVED lines=21> */
.L_x_35381:
        /* <DEDUP_REMOVED lines=12> */
.L_x_35383:
[----:B------:R-:W-:Y:S05]  /*20820*/  BSYNC.RECONVERGENT B2 ;  /* 0x0000000000027941 */ /* 0x000fea0003800200 */
.L_x_35382:
        /* <DEDUP_REMOVED lines=62> */
.L_x_35380:
[----:B------:R-:W-:Y:S05]  /*20c10*/  BSYNC.RECONVERGENT B1 ;  /* 0x0000000000017941 */ /* 0x000fea0003800200 */
.L_x_35379:
        /* <DEDUP_REMOVED lines=22> */
.L_x_35386:
        /* <DEDUP_REMOVED lines=14> */
.L_x_35388:
[----:B------:R-:W-:Y:S05]  /*20e60*/  BSYNC.RECONVERGENT B2 ;  /* 0x0000000000027941 */ /* 0x000fea0003800200 */
.L_x_35387:
        /* <DEDUP_REMOVED lines=62> */
.L_x_35385:
[----:B------:R-:W-:Y:S05]  /*21250*/  BSYNC.RECONVERGENT B1 ;  /* 0x0000000000017941 */ /* 0x000fea0003800200 */
.L_x_35384:
        /* <DEDUP_REMOVED lines=17> */
.L_x_35348:
        /* <DEDUP_REMOVED lines=22> */
.L_x_35306:
[----:B------:R-:W-:Y:S05]  /*214d0*/  BSYNC.RECONVERGENT B0 ;  /* 0x0000000000007941 */ /* 0x000fea0003800200 */
.L_x_35305:
        /* <DEDUP_REMOVED lines=31> */
.L_x_35394:
        /* <DEDUP_REMOVED lines=12> */
.L_x_35396:
[----:B------:R-:W-:Y:S05]  /*21790*/  BSYNC.RECONVERGENT B2 ;  /* 0x0000000000027941 */ /* 0x000fea0003800200 */
.L_x_35395:
        /* <DEDUP_REMOVED lines=62> */
.L_x_35393:
[----:B------:R-:W-:Y:S05]  /*21b80*/  BSYNC.RECONVERGENT B1 ;  /* 0x0000000000017941 */ /* 0x000fea0003800200 */
.L_x_35392:
[----:B------:R-:W0:Y:S01]  /*21b90*/  LDC R217, c[0x0][0x408] ;  /* 0x00010200ffd97b82 */ /* 0x000e220000000800 */
[----:B--234-:R-:W-:Y:S01]  /*21ba0*/  HFMA2 R218, -RZ, RZ, 0.1171875, 0 ;  /* 0x2f800000ffda7431 */ /* 0x01cfe200000001ff */
[----:B------:R-:W-:Y:S01]  /*21bb0*/  I2FP.F32.U32 R3, R196 ;  /* 0x000000c400037245 */ /* 0x000fe20000201000 */
[----:B-----5:R-:W-:Y:S01]  /*21bc0*/  HADD2.F32 R6, -RZ, R200.H0_H0 ;  /* 0x200000c8ff067230 */ /* 0x020fe20000004100 */
[----:B------:R-:W-:Y:S01]  /*21bd0*/  LOP3.LUT R0, R0, 0xfffffffd, RZ, 0xc0, !PT ;  /* 0xfffffffd00007812 */ /* 0x000fe200078ec0ff */
[----:B------:R-:W-:Y:S03]  /*21be0*/  BSSY.RECONVERGENT B1, `(.L_x_35397) ;  /* 0x0000061000017945 */ /* 0x000fe60003800200 */
[----:B------:R-:W1:Y:S01]  /*21bf0*/  LDC R252, c[0x0][0x404] ;  /* 0x00010100fffc7b82 */ /* 0x000e620000000800 */
[----:B------:R-:W-:Y:S01]  /*21c00*/  FMUL.FTZ R6, R6, UR4 ;  /* 0x0000000406067c20 */ /* 0x000fe20008410000 */
[----:B------:R-:W-:-:S03]  /*21c10*/  FFMA.FTZ R3, R3, R218, 1.1641532182693481445e-10 ;  /* 0x2f00000003037423 */ /* 0x000fc600000100da */
[----:B0-----:R-:W-:Y:S02]  /*21c20*/  FMUL.FTZ R6, R6, R217 ;  /* 0x000000d906067220 */ /* 0x001fe40000410000 */
[----:B-1----:R-:W-:-:S04]  /*21c30*/  FSETP.GTU.FTZ.AND P0, PT, R3, R252, PT ;  /* 0x000000fc0300720b */ /* 0x002fc80003f1c000 */
        /* <DEDUP_REMOVED lines=16> */
.L_x_35399:
        /* <DEDUP_REMOVED lines=12> */
.L_x_35401:
[----:B------:R-:W-:Y:S05]  /*21e00*/  BSYNC.RECONVERGENT B2 ;  /* 0x0000000000027941 */ /* 0x000fea0003800200 */
.L_x_35400:
        /* <DEDUP_REMOVED lines=62> */
.L_x_35398:
[----:B------:R-:W-:Y:S05]  /*221f0*/  BSYNC.RECONVERGENT B1 ;  /* 0x0000000000017941 */ /* 0x000fea0003800200 */
.L_x_35397:
        /* <DEDUP_REMOVED lines=22> */
.L_x_35404:
        /* <DEDUP_REMOVED lines=12> */
.L_x_35406:
[----:B------:R-:W-:Y:S05]  /*22420*/  BSYNC.RECONVERGENT B2 ;  /* 0x0000000000027941 */ /* 0x000fea0003800200 */
.L_x_35405:
        /* <DEDUP_REMOVED lines=62> */
.L_x_35403:
[----:B------:R-:W-:Y:S05]  /*22810*/  BSYNC.RECONVERGENT B1 ;  /* 0x0000000000017941 */ /* 0x000fea0003800200 */
.L_x_35402:
        /* <DEDUP_REMOVED lines=22> */
.L_x_35409:
        /* <DEDUP_REMOVED lines=12> */
.L_x_35411:
[----:B------:R-:W-:Y:S05]  /*22a40*/  BSYNC.RECONVERGENT B2 ;  /* 0x0000000000027941 */ /* 0x000fea0003800200 */
.L_x_35410:
        /* <DEDUP_REMOVED lines=62> */
.L_x_35408:
[----:B------:R-:W-:Y:S05]  /*22e30*/  BSYNC.RECONVERGENT B1 ;  /* 0x0000000000017941 */ /* 0x000fea0003800200 */
.L_x_35407:
        /* <DEDUP_REMOVED lines=23> */
.L_x_35414:
        /* <DEDUP_REMOVED lines=12> */
.L_x_35416:
[----:B------:R-:W-:Y:S05]  /*23070*/  BSYNC.RECONVERGENT B2 ;  /* 0x0000000000027941 */ /* 0x000fea0003800200 */
.L_x_35415:
        /* <DEDUP_REMOVED lines=62> */
.L_x_35413:
[----:B------:R-:W-:Y:S05]  /*23460*/  BSYNC.RECONVERGENT B1 ;  /* 0x0000000000017941 */ /* 0x000fea0003800200 */
.L_x_35412:
        /* <DEDUP_REMOVED lines=22> */
.L_x_35419:
        /* <DEDUP_REMOVED lines=12> */
.L_x_35421:
[----:B------:R-:W-:Y:S05]  /*23690*/  BSYNC.RECONVERGENT B2 ;  /* 0x0000000000027941 */ /* 0x000fea0003800200 */
.L_x_35420:
        /* <DEDUP_REMOVED lines=62> */
.L_x_35418:
[----:B------:R-:W-:Y:S05]  /*23a80*/  BSYNC.RECONVERGENT B1 ;  /* 0x0000000000017941 */ /* 0x000fea0003800200 */
.L_x_35417:
        /* <DEDUP_REMOVED lines=23> */
.L_x_35424:
        /* <DEDUP_REMOVED lines=12> */
.L_x_35426:
[----:B------:R-:W-:Y:S05]  /*23cc0*/  BSYNC.RECONVERGENT B2 ;  /* 0x0000000000027941 */ /* 0x000fea0003800200 */
.L_x_35425:
        /* <DEDUP_REMOVED lines=62> */
.L_x_35423:
[----:B------:R-:W-:Y:S05]  /*240b0*/  BSYNC.RECONVERGENT B1 ;  /* 0x0000000000017941 */ /* 0x000fea0003800200 */
.L_x_35422:
        /* <DEDUP_REMOVED lines=23> */
.L_x_35429:
        /* <DEDUP_REMOVED lines=14> */
.L_x_35431:
[----:B------:R-:W-:Y:S05]  /*24310*/  BSYNC.RECONVERGENT B2 ;  /* 0x0000000000027941 */ /* 0x000fea0003800200 */
.L_x_35430:
        /* <DEDUP_REMOVED lines=62> */
.L_x_35428:
[----:B------:R-:W-:Y:S05]  /*24700*/  BSYNC.RECONVERGENT B1 ;  /* 0x0000000000017941 */ /* 0x000fea0003800200 */
.L_x_35427:
        /* <DEDUP_REMOVED lines=11> */
.L_x_35391:
        /* <DEDUP_REMOVED lines=16> */
.L_x_35435:
        /* <DEDUP_REMOVED lines=12> */
.L_x_35437:
[----:B------:R-:W-:Y:S05]  /*24980*/  BSYNC.RECONVERGENT B2 ;  /* 0x0000000000027941 */ /* 0x000fea0003800200 */
.L_x_35436:
        /* <DEDUP_REMOVED lines=62> */
.L_x_35434:
[----:B------:R-:W-:Y:S05]  /*24d70*/  BSYNC.RECONVERGENT B1 ;  /* 0x0000000000017941 */ /* 0x000fea0003800200 */
.L_x_35433:
[----:B------:R-:W0:Y:S01]  /*24d80*/  LDC R217, c[0x0][0x408] ;  /* 0x00010200ffd97b82 */ /* 0x000e220000000800 */
[----:B------:R-:W-:Y:S01]  /*24d90*/  HFMA2 R252, -RZ, RZ, 0.1171875, 0 ;  /* 0x2f800000fffc7431 */ /* 0x000fe200000001ff */
[----:B------:R-:W-:Y:S01]  /*24da0*/  I2FP.F32.U32 R3, R196 ;  /* 0x000000c400037245 */ /* 0x000fe20000201000 */
[----:B-----5:R-:W-:Y:S01]  /*24db0*/  HADD2.F32 R6, -RZ, R200.H0_H0 ;  /* 0x200000c8ff067230 */ /* 0x020fe20000004100 */
[----:B------:R-:W-:Y:S01]  /*24dc0*/  LOP3.LUT R0, R0, 0xfffffffd, RZ, 0xc0, !PT ;  /* 0xfffffffd00007812 */ /* 0x000fe200078ec0ff */
[----:B------:R-:W-:Y:S03]  /*24dd0*/  BSSY.RECONVERGENT B1, `(.L_x_35438) ;  /* 0x0000060000017945 */ /* 0x000fe60003800200 */
[----:B--234-:R-:W1:Y:S01]  /*24de0*/  LDC R218, c[0x0][0x404] ;  /* 0x00010100ffda7b82 */ /* 0x01ce620000000800 */
        /* <DEDUP_REMOVED lines=19> */
.L_x_35440:
        /* <DEDUP_REMOVED lines=12> */
.L_x_35442:
[----:B------:R-:W-:Y:S05]  /*24fe0*/  BSYNC.RECONVERGENT B2 ;  /* 0x0000000000027941 */ /* 0x000fea0003800200 */
.L_x_35441:
        /* <DEDUP_REMOVED lines=62> */
.L_x_35439:
[----:B------:R-:W-:Y:S05]  /*253d0*/  BSYNC.RECONVERGENT B1 ;  /* 0x0000000000017941 */ /* 0x000fea0003800200 */
.L_x_35438:
        /* <DEDUP_REMOVED lines=21> */
.L_x_35445:
        /* <DEDUP_REMOVED lines=12> */
.L_x_35447:
[----:B------:R-:W-:Y:S05]  /*255f0*/  BSYNC.RECONVERGENT B2 ;  /* 0x0000000000027941 */ /* 0x000fea0003800200 */
.L_x_35446:
        /* <DEDUP_REMOVED lines=62> */
.L_x_35444:
[----:B------:R-:W-:Y:S05]  /*259e0*/  BSYNC.RECONVERGENT B1 ;  /* 0x0000000000017941 */ /* 0x000fea0003800200 */
.L_x_35443:
        /* <DEDUP_REMOVED lines=21> */
.L_x_35450:
        /* <DEDUP_REMOVED lines=12> */
.L_x_35452:
[----:B------:R-:W-:Y:S05]  /*25c00*/  BSYNC.RECONVERGENT B2 ;  /* 0x0000000000027941 */ /* 0x000fea0003800200 */
.L_x_35451:
        /* <DEDUP_REMOVED lines=62> */
.L_x_35449:
[----:B------:R-:W-:Y:S05]  /*25ff0*/  BSYNC.RECONVERGENT B1 ;  /* 0x0000000000017941 */ /* 0x000fea0003800200 */
.L_x_35448:
        /* <DEDUP_REMOVED lines=22> */
.L_x_35455:
        /* <DEDUP_REMOVED lines=12> */
.L_x_35457:
[----:B------:R-:W-:Y:S05]  /*26220*/  BSYNC.RECONVERGENT B2 ;  /* 0x0000000000027941 */ /* 0x000fea0003800200 */
.L_x_35456:
        /* <DEDUP_REMOVED lines=62> */
.L_x_35454:
[----:B------:R-:W-:Y:S05]  /*26610*/  BSYNC.RECONVERGENT B1 ;  /* 0x0000000000017941 */ /* 0x000fea0003800200 */
.L_x_35453:
        /* <DEDUP_REMOVED lines=21> */
.L_x_35460:
        /* <DEDUP_REMOVED lines=12> */
.L_x_35462:
[----:B------:R-:W-:Y:S05]  /*26830*/  BSYNC.RECONVERGENT B2 ;  /* 0x0000000000027941 */ /* 0x000fea0003800200 */
.L_x_35461:
        /* <DEDUP_REMOVED lines=62> */
.L_x_35459:
[----:B------:R-:W-:Y:S05]  /*26c20*/  BSYNC.RECONVERGENT B1 ;  /* 0x0000000000017941 */ /* 0x000fea0003800200 */
.L_x_35458:
        /* <DEDUP_REMOVED lines=21> */
.L_x_35465:
        /* <DEDUP_REMOVED lines=12> */
.L_x_35467:
[----:B------:R-:W-:Y:S05]  /*26e40*/  BSYNC.RECONVERGENT B2 ;  /* 0x0000000000027941 */ /* 0x000fea0003800200 */
.L_x_35466:
        /* <DEDUP_REMOVED lines=62> */
.L_x_35464:
[----:B------:R-:W-:Y:S05]  /*27230*/  BSYNC.RECONVERGENT B1 ;  /* 0x0000000000017941 */ /* 0x000fea0003800200 */
.L_x_35463:
        /* <DEDUP_REMOVED lines=22> */
.L_x_35470:
        /* <DEDUP_REMOVED lines=14> */
.L_x_35472:
[----:B------:R-:W-:Y:S05]  /*27480*/  BSYNC.RECONVERGENT B2 ;  /* 0x0000000000027941 */ /* 0x000fea0003800200 */
.L_x_35471:
        /* <DEDUP_REMOVED lines=62> */
.L_x_35469:
[----:B------:R-:W-:Y:S05]  /*27870*/  BSYNC.RECONVERGENT B1 ;  /* 0x0000000000017941 */ /* 0x000fea0003800200 */
.L_x_35468:
        /* <DEDUP_REMOVED lines=17> */
.L_x_35432:
        /* <DEDUP_REMOVED lines=22> */
.L_x_35390:
[----:B------:R-:W-:Y:S05]  /*27af0*/  BSYNC.RECONVERGENT B0 ;  /* 0x0000000000007941 */ /* 0x000fea0003800200 */
.L_x_35389:
        /* <DEDUP_REMOVED lines=29> */
.L_x_35478:
        /* <DEDUP_REMOVED lines=12> */
.L_x_35480:
[----:B------:R-:W-:Y:S05]  /*27d90*/  BSYNC.RECONVERGENT B2 ;  /* 0x0000000000027941 */ /* 0x000fea0003800200 */
.L_x_35479:
        /* <DEDUP_REMOVED lines=62> */
.L_x_35477:
[----:B------:R-:W-:Y:S05]  /*28180*/  BSYNC.RECONVERGENT B1 ;  /* 0x0000000000017941 */ /* 0x000fea0003800200 */
.L_x_35476:
        /* <DEDUP_REMOVED lines=27> */
.L_x_35483:
        /* <DEDUP_REMOVED lines=12> */
.L_x_35485:
[----:B------:R-:W-:Y:S05]  /*28400*/  BSYNC.RECONVERGENT B2 ;  /* 0x0000000000027941 */ /* 0x000fea0003800200 */
.L_x_35484:
        /* <DEDUP_REMOVED lines=62> */
.L_x_35482:
[----:B------:R-:W-:Y:S05]  /*287f0*/  BSYNC.RECONVERGENT B1 ;  /* 0x0000000000017941 */ /* 0x000fea0003800200 */
.L_x_35481:
[----:B------:R-:W-:Y:S01]  /*28800*/  I2FP.F32.U32 R3, R3 ;  /* 0x0000000300037245 */ /* 0x000fe20000201000 */
[----:B------:R-:W-:Y:S01]  /*28810*/  HADD2.F32 R208, -RZ, R208.H1_H1 ;  /* 0x300000d0ffd07230 */ /* 0x000fe20000004100 */
        /* <DEDUP_REMOVED lines=22> */
.L_x_35488:
        /* <DEDUP_REMOVED lines=12> */
.L_x_35490:
[----:B------:R-:W-:Y:S05]  /*28a40*/  BSYNC.RECONVERGENT B2 ;  /* 0x0000000000027941 */ /* 0x000fea0003800200 */
.L_x_35489:
        /* <DEDUP_REMOVED lines=62> */
.L_x_35487:
[----:B------:R-:W-:Y:S05]  /*28e30*/  BSYNC.RECONVERGENT B1 ;  /* 0x0000000000017941 */ /* 0x000fea0003800200 */
.L_x_35486:
        /* <DEDUP_REMOVED lines=22> */
.L_x_35493:
        /* <DEDUP_REMOVED lines=12> */
.L_x_35495:
[----:B------:R-:W-:Y:S05]  /*29060*/  BSYNC.RECONVERGENT B2 ;  /* 0x0000000000027941 */ /* 0x000fea0003800200 */
.L_x_35494:
        /* <DEDUP_REMOVED lines=62> */
.L_x_35492:
[----:B------:R-:W-:Y:S05]  /*29450*/  BSYNC.RECONVERGENT B1 ;  /* 0x0000000000017941 */ /* 0x000fea0003800200 */
.L_x_35491:
        /* <DEDUP_REMOVED lines=23> */
.L_x_35498:
        /* <DEDUP_REMOVED lines=12> */
.L_x_35500:
[----:B------:R-:W-:Y:S05]  /*29690*/  BSYNC.RECONVERGENT B2 ;  /* 0x0000000000027941 */ /* 0x000fea0003800200 */
.L_x_35499:
        /* <DEDUP_REMOVED lines=62> */
.L_x_35497:
[----:B------:R-:W-:Y:S05]  /*29a80*/  BSYNC.RECONVERGENT B1 ;  /* 0x0000000000017941 */ /* 0x000fea0003800200 */
.L_x_35496:
        /* <DEDUP_REMOVED lines=22> */
.L_x_35503:
        /* <DEDUP_REMOVED lines=12> */
.L_x_35505:
[----:B------:R-:W-:Y:S05]  /*29cb0*/  BSYNC.RECONVERGENT B2 ;  /* 0x0000000000027941 */ /* 0x000fea0003800200 */
.L_x_35504:
        /* <DEDUP_REMOVED lines=62> */
.L_x_35502:
[----:B------:R-:W-:Y:S05]  /*2a0a0*/  BSYNC.RECONVERGENT B1 ;  /* 0x0000000000017941 */ /* 0x000fea0003800200 */
.L_x_35501:
        /* <DEDUP_REMOVED lines=23> */
.L_x_35508:
        /* <DEDUP_REMOVED lines=12> */
.L_x_35510:
[----:B------:R-:W-:Y:S05]  /*2a2e0*/  BSYNC.RECONVERGENT B2 ;  /* 0x0000000000027941 */ /* 0x000fea0003800200 */
.L_x_35509:
        /* <DEDUP_REMOVED lines=62> */
.L_x_35507:
[----:B------:R-:W-:Y:S05]  /*2a6d0*/  BSYNC.RECONVERGENT B1 ;  /* 0x0000000000017941 */ /* 0x000fea0003800200 */
.L_x_35506:
        /* <DEDUP_REMOVED lines=23> */
.L_x_35513:
        /* <DEDUP_REMOVED lines=14> */
.L_x_35515:
[----:B------:R-:W-:Y:S05]  /*2a930*/  BSYNC.RECONVERGENT B2 ;  /* 0x0000000000027941 */ /* 0x000fea0003800200 */
.L_x_35514:
        /* <DEDUP_REMOVED lines=62> */
.L_x_35512:
[----:B------:R-:W-:Y:S05]  /*2ad20*/  BSYNC.RECONVERGENT B1 ;  /* 0x0000000000017941 */ /* 0x000fea0003800200 */
.L_x_35511:
        /* <DEDUP_REMOVED lines=11> */
.L_x_35475:
        /* <DEDUP_REMOVED lines=16> */
.L_x_35519:
        /* <DEDUP_REMOVED lines=12> */
.L_x_35521:
[----:B------:R-:W-:Y:S05]  /*2afa0*/  BSYNC.RECONVERGENT B2 ;  /* 0x0000000000027941 */ /* 0x000fea0003800200 */
.L_x_35520:
        /* <DEDUP_REMOVED lines=62> */
.L_x_35518:
[----:B------:R-:W-:Y:S05]  /*2b390*/  BSYNC.RECONVERGENT B1 ;  /* 0x0000000000017941 */ /* 0x000fea0003800200 */
.L_x_35517:
        /* <DEDUP_REMOVED lines=26> */
.L_x_35524:
        /* <DEDUP_REMOVED lines=12> */
.L_x_35526:
[----:B------:R-:W-:Y:S05]  /*2b600*/  BSYNC.RECONVERGENT B2 ;  /* 0x0000000000027941 */ /* 0x000fea0003800200 */
.L_x_35525:
        /* <DEDUP_REMOVED lines=62> */
.L_x_35523:
[----:B------:R-:W-:Y:S05]  /*2b9f0*/  BSYNC.RECONVERGENT B1 ;  /* 0x0000000000017941 */ /* 0x000fea0003800200 */
.L_x_35522:
        /* <DEDUP_REMOVED lines=23> */
.L_x_35529:
        /* <DEDUP_REMOVED lines=12> */
.L_x_35531:
[----:B------:R-:W-:Y:S05]  /*2bc30*/  BSYNC.RECONVERGENT B2 ;  /* 0x0000000000027941 */ /* 0x000fea0003800200 */
.L_x_35530:
        /* <DEDUP_REMOVED lines=62> */
.L_x_35528:
[----:B------:R-:W-:Y:S05]  /*2c020*/  BSYNC.RECONVERGENT B1 ;  /* 0x0000000000017941 */ /* 0x000fea0003800200 */
.L_x_35527:
        /* <DEDUP_REMOVED lines=21> */
.L_x_35534:
        /* <DEDUP_REMOVED lines=12> */
.L_x_35536:
[----:B------:R-:W-:Y:S05]  /*2c240*/  BSYNC.RECONVERGENT B2 ;  /* 0x0000000000027941 */ /* 0x000fea0003800200 */
.L_x_35535:
        /* <DEDUP_REMOVED lines=62> */
.L_x_35533:
[----:B------:R-:W-:Y:S05]  /*2c630*/  BSYNC.RECONVERGENT B1 ;  /* 0x0000000000017941 */ /* 0x000fea0003800200 */
.L_x_35532:
        /* <DEDUP_REMOVED lines=22> */
.L_x_35539:
        /* <DEDUP_REMOVED lines=12> */
.L_x_35541:
[----:B------:R-:W-:Y:S05]  /*2c860*/  BSYNC.RECONVERGENT B2 ;  /* 0x0000000000027941 */ /* 0x000fea0003800200 */
.L_x_35540:
        /* <DEDUP_REMOVED lines=62> */
.L_x_35538:
[----:B------:R-:W-:Y:S05]  /*2cc50*/  BSYNC.RECONVERGENT B1 ;  /* 0x0000000000017941 */ /* 0x000fea0003800200 */
.L_x_35537:
        /* <DEDUP_REMOVED lines=21> */
.L_x_35544:
        /* <DEDUP_REMOVED lines=12> */
.L_x_35546:
[----:B------:R-:W-:Y:S05]  /*2ce70*/  BSYNC.RECONVERGENT B2 ;  /* 0x0000000000027941 */ /* 0x000fea0003800200 */
.L_x_35545:
        /* <DEDUP_REMOVED lines=62> */
.L_x_35543:
[----:B------:R-:W-:Y:S05]  /*2d260*/  BSYNC.RECONVERGENT B1 ;  /* 0x0000000000017941 */ /* 0x000fea0003800200 */
.L_x_35542:
        /* <DEDUP_REMOVED lines=21> */
.L_x_35549:
        /* <DEDUP_REMOVED lines=12> */
.L_x_35551:
[----:B------:R-:W-:Y:S05]  /*2d480*/  BSYNC.RECONVERGENT B2 ;  /* 0x0000000000027941 */ /* 0x000fea0003800200 */
.L_x_35550:
        /* <DEDUP_REMOVED lines=62> */
.L_x_35548:
[----:B------:R-:W-:Y:S05]  /*2d870*/  BSYNC.RECONVERGENT B1 ;  /* 0x0000000000017941 */ /* 0x000fea0003800200 */
.L_x_35547:
        /* <DEDUP_REMOVED lines=22> */
.L_x_35554:
        /* <DEDUP_REMOVED lines=14> */
.L_x_35556:
[----:B------:R-:W-:Y:S05]  /*2dac0*/  BSYNC.RECONVERGENT B2 ;  /* 0x0000000000027941 */ /* 0x000fea0003800200 */
.L_x_35555:
        /* <DEDUP_REMOVED lines=62> */
.L_x_35553:
[----:B------:R-:W-:Y:S05]  /*2deb0*/  BSYNC.RECONVERGENT B1 ;  /* 0x0000000000017941 */ /* 0x000fea0003800200 */
.L_x_35552:
        /* <DEDUP_REMOVED lines=17> */
.L_x_35516:
        /* <DEDUP_REMOVED lines=22> */
.L_x_35474:
[----:B------:R-:W-:Y:S05]  /*2e130*/  BSYNC.RECONVERGENT B0 ;  /* 0x0000000000007941 */ /* 0x000fea0003800200 */
.L_x_35473:
        /* <DEDUP_REMOVED lines=213> */
.L_x_35558:
[----:B------:R-:W-:Y:S05]  /*2ee90*/  BSYNC.RECONVERGENT B0 ;  /* 0x0000000000007941 */ /* 0x000fea0003800200 */
.L_x_35557:
        /* <DEDUP_REMOVED lines=15> */
.L_x_35560:
[----:B------:R-:W-:Y:S05]  /*2ef90*/  BSYNC.RECONVERGENT B0 ;  /* 0x0000000000007941 */ /* 0x000fea0003800200 */
.L_x_35559:
        /* <DEDUP_REMOVED lines=70> */
[----:B------:R-:W-:Y:S01]  /*2f400*/  F2FP.F16.F32.PACK_AB R212, R214, R213 ;  /* 0x000000d5d6d4723e */ /* 0x000fe200000000ff */
[----:B------:R-:W-:Y:S01]  /*2f410*/  FADD.FTZ R214, R160, -UR5 ;  /* 0x80000005a0d67e21 */ /* 0x000fe20008010000 */
[----:B------:R-:W-:Y:S01]  /*2f420*/  F2FP.F16.F32.PACK_AB R213, R218, R215 ;  /* 0x000000d7dad5723e */ /* 0x000fe200000000ff */
[----:B------:R-:W-:Y:S01]  /*2f430*/  FMUL.FTZ R218, R217, UR4 ;  /* 0x00000004d9da7c20 */ /* 0x000fe20008410000 */
[----:B------:R-:W-:Y:S01]  /*2f440*/  FADD.FTZ R217, R163, -UR5 ;  /* 0x80000005a3d97e21 */ /* 0x000fe20008010000 */
[----:B------:R-:W-:-:S04]  /*2f450*/  FMUL.FTZ R215, R214, UR4 ;  /* 0x00000004d6d77c20 */ /* 0x000fc80008410000 */
[----:B------:R-:W-:Y:S01]  /*2f460*/  FFMA.FTZ R214, R215, R244, R16 ;  /* 0x000000f4d7d67223 */ /* 0x000fe20000010010 */
[----:B------:R-:W-:Y:S01]  /*2f470*/  FFMA.FTZ R215, R218, R245, R17 ;  /* 0x000000f5dad77223 */ /* 0x000fe20000010011 */
[----:B------:R-:W-:-:S04]  /*2f480*/  FMUL.FTZ R218, R217, UR4 ;  /* 0x00000004d9da7c20 */ /* 0x000fc80008410000 */
[----:B------:R-:W-:Y:S01]  /*2f490*/  F2FP.F16.F32.PACK_AB R214, R215, R214 ;  /* 0x000000d6d7d6723e */ /* 0x000fe200000000ff */
[----:B------:R-:W-:Y:S01]  /*2f4a0*/  FADD.FTZ R215, R162, -UR5 ;  /* 0x80000005a2d77e21 */ /* 0x000fe20008010000 */
[----:B------:R-:W-:-:S03]  /*2f4b0*/  FFMA.FTZ R218, R218, R247, R19 ;  /* 0x000000f7dada7223 */ /* 0x000fc60000010013 */
[----:B------:R-:W-:-:S04]  /*2f4c0*/  FMUL.FTZ R215, R215, UR4 ;  /* 0x00000004d7d77c20 */ /* 0x000fc80008410000 */
[----:B------:R-:W-:-:S05]  /*2f4d0*/  FFMA.FTZ R215, R215, R246, R18 ;  /* 0x000000f6d7d77223 */ /* 0x000fca0000010012 */
[----:B------:R-:W-:Y:S02]  /*2f4e0*/  F2FP.F16.F32.PACK_AB R215, R218, R215 ;  /* 0x000000d7dad7723e */ /* 0x000fe400000000ff */
[----:B------:R-:W0:Y:S02]  /*2f4f0*/  LDC.64 R218, c[0x0][0x428] ;  /* 0x00010a00ffda7b82 */ /* 0x000e240000000a00 */
[----:B0-----:R-:W-:-:S04]  /*2f500*/  IMAD.WIDE.U32 R218, R2, 0x10, R218 ;  /* 0x0000001002da7825 */ /* 0x001fc800078e00da */
[----:B------:R-:W-:Y:S01]  /*2f510*/  VIADD R2, R2, 0x80 ;  /* 0x0000008002027836 */ /* 0x000fe20000000000 */
[----:B------:R1:W-:Y:S06]  /*2f520*/  STG.E.128 desc[UR6][R218.64], R212 ;  /* 0x000000d4da007986 */ /* 0x0003ec000c101d06 */
.L_x_35562:
[----:B------:R-:W-:Y:S05]  /*2f530*/  BSYNC.RECONVERGENT B0 ;  /* 0x0000000000007941 */ /* 0x000fea0003800200 */
.L_x_35561:
        /* <DEDUP_REMOVED lines=32> */
[C---:B0-----:R-:W-:Y:S01]  /*2f740*/  IMAD.WIDE.U32 R218, R2.reuse, 0x10, R218 ;  /* 0x0000001002da7825 */ /* 0x041fe200078e00da */
[----:B------:R-:W-:-:S04]  /*2f750*/  IADD3 R2, PT, PT, R2, 0x80, RZ ;  /* 0x0000008002027810 */ /* 0x000fc80007ffe0ff */
[----:B------:R2:W-:Y:S03]  /*2f760*/  STG.E.128 desc[UR6][R218.64], R212 ;  /* 0x000000d4da007986 */ /* 0x0005e6000c101d06 */
.L_x_35564:
[----:B------:R-:W-:Y:S05]  /*2f770*/  BSYNC.RECONVERGENT B0 ;  /* 0x0000000000007941 */ /* 0x000fea0003800200 */
.L_x_35563:
        /* <DEDUP_REMOVED lines=35> */
.L_x_35566:
[----:B------:R-:W-:Y:S05]  /*2f9b0*/  BSYNC.RECONVERGENT B0 ;  /* 0x0000000000007941 */ /* 0x000fea0003800200 */
.L_x_35565:
        /* <DEDUP_REMOVED lines=35> */
.L_x_35568:
[----:B------:R-:W-:Y:S05]  /*2fbf0*/  BSYNC.RECONVERGENT B0 ;  /* 0x0000000000007941 */ /* 0x000fea0003800200 */
.L_x_35567:
        /* <DEDUP_REMOVED lines=35> */
.L_x_35570:
[----:B------:R-:W-:Y:S05]  /*2fe30*/  BSYNC.RECONVERGENT B0 ;  /* 0x0000000000007941 */ /* 0x000fea0003800200 */
.L_x_35569:
        /* <DEDUP_REMOVED lines=35> */
.L_x_35572:
[----:B------:R-:W-:Y:S05]  /*30070*/  BSYNC.RECONVERGENT B0 ;  /* 0x0000000000007941 */ /* 0x000fea0003800200 */
.L_x_35571:
        /* <DEDUP_REMOVED lines=31> */
[----:B0-----:R-:W-:-:S05]  /*30270*/  IMAD.WIDE.U32 R218, R2, 0x10, R218 ;  /* 0x0000001002da7825 */ /* 0x001fca00078e00da */
[----:B------:R0:W-:Y:S02]  /*30280*/  STG.E.128 desc[UR6][R218.64], R212 ;  /* 0x000000d4da007986 */ /* 0x0001e4000c101d06 */
.L_x_35574:
[----:B------:R-:W-:Y:S05]  /*30290*/  BSYNC.RECONVERGENT B0 ;  /* 0x0000000000007941 */ /* 0x000fea0003800200 */
.L_x_35573:
[----:B------:R-:W-:Y:S02]  /*302a0*/  UIADD3 UR14, UPT, UPT, UR14, UR12, URZ ;  /* 0x0000000c0e0e7290 */ /* 0x000fe4000fffe0ff */
[----:B------:R-:W-:Y:S02]  /*302b0*/  UPLOP3.LUT UP2, UPT, UPT, UPT, UP2, 0x40, 0x4 ;  /* 0x000000000004789c */ /* 0x000fe40003f4e820 */
[----:B------:R-:W-:-:S09]  /*302c0*/  UISETP.GE.AND UP1, UPT, UR14, UR13, UPT ;  /* 0x0000000d0e00728c */ /* 0x000fd2000bf26270 */
[----:B------:R-:W-:Y:S05]  /*302d0*/  BRA.U !UP1, `(.L_x_35575) ;  /* 0xfffffd11099c7547 */ /* 0x000fea000b83ffff */
[----:B------:R-:W-:Y:S05]  /*302e0*/  EXIT ;  /* 0x000000000000794d */ /* 0x000fea0003800000 */
.L_x_35576:
        /* <DEDUP_REMOVED lines=9> */
.L_x_42415:


//--------------------- .text._ZN10layer_norm13ln_fwd_kernelINS_13Kernel_traitsIf6__halffS2_fjLj7168ELj1ELj1ELj4ELj16ENS_18Kernel_traits_baseILj7168EfS2_fS2_fjLj128EEEEELb1ELb1ELb0ELb1EEEvNS_9FwdParamsE --------------------------
	.section	.text._ZN10layer_norm13ln_fwd_kernelINS_13Kernel_traitsIf6__halffS2_fjLj7168ELj1ELj1ELj4ELj16ENS_18Kernel_traits_baseILj7168EfS2_fS2_fjLj128EEEEELb1ELb1ELb0ELb1EEEvNS_9FwdParamsE,"ax",@progbits
	.align	128
        .global         _ZN10layer_norm13ln_fwd_kernelINS_13Kernel_traitsIf6__halffS2_fjLj7168ELj1ELj1ELj4ELj16ENS_18Kernel_traits_baseILj7168EfS2_fS2_fjLj128EEEEELb1ELb1ELb0ELb1EEEvNS_9FwdParamsE
        .type           _ZN10layer_norm13ln_fwd_kernelINS_13Kernel_traitsIf6__halffS2_fjLj7168ELj1ELj1ELj4ELj16ENS_18Kernel_traits_baseILj7168EfS2_fS2_fjLj128EEEEELb1ELb1ELb0ELb1EEEvNS_9FwdParamsE,@function
        .size           _ZN10layer_norm13ln_fwd_kernelINS_13Kernel_traitsIf6__halffS2_fjLj7168ELj1ELj1ELj4ELj16ENS_18Kernel_traits_baseILj7168EfS2_fS2_fjLj128EEEEELb1ELb1ELb0ELb1EEEvNS_9FwdParamsE,(.L_x_42416 - _ZN10layer_norm13ln_fwd_kernelINS_13Kernel_traitsIf6__halffS2_fjLj7168ELj1ELj1ELj4ELj16ENS_18Kernel_traits_baseILj7168EfS2_fS2_fjLj128EEEEELb1ELb1ELb0ELb1EEEvNS_9FwdParamsE)
        .other          _ZN10layer_norm13ln_fwd_kernelINS_13Kernel_traitsIf6__halffS2_fjLj7168ELj1ELj1ELj4ELj16ENS_18Kernel_traits_baseILj7168EfS2_fS2_fjLj128EEEEELb1ELb1ELb0ELb1EEEvNS_9FwdParamsE,@"STO_CUDA_ENTRY STV_DEFAULT"
_ZN10layer_norm13ln_fwd_kernelINS_13Kernel_traitsIf6__halffS2_fjLj7168ELj1ELj1ELj4ELj16ENS_18Kernel_traits_baseILj7168EfS2_fS2_fjLj128EEEEELb1ELb1ELb0ELb1EEEvNS_9FwdParamsE:
.text._ZN10layer_norm13ln_fwd_kernelINS_13Kernel_traitsIf6__halffS2_fjLj7168ELj1ELj1ELj4ELj16ENS_18Kernel_traits_baseILj7168EfS2_fS2_fjLj128EEEEELb1ELb1ELb0ELb1EEEvNS_9FwdParamsE:
        /* <DEDUP_REMOVED lines=104> */
.L_x_35577:
        /* <DEDUP_REMOVED lines=62> */
.L_x_35578:
[----:B------:R-:W1:Y:S02]  /*0a60*/  LDCU UR4, c[0x0][0x384] ;  /* 0x00007080ff0477ac */ /* 0x000e640008000800 */
[----:B-1----:R-:W-:-:S06]  /*0a70*/  UISETP.GE.AND UP0, UPT, UR20, UR4, UPT ;  /* 0x000000041400728c */ /* 0x002fcc000bf06270 */
[----:B------:R-:W-:-:S13]  /*0a80*/  PLOP3.LUT P0, PT, PT, PT, UP0, 0x80, 0x8 ;  /* 0x000000000008781c */ /* 0x000fda0003f0f008 */
[----:B------:R-:W-:Y:S05]  /*0a90*/  @P0 EXIT ;  /* 0x000000000000094d */ /* 0x000fea0003800000 */
[----:B------:R-:W-:Y:S01]  /*0aa0*/  IMAD.HI.U32 R0, R229, -0x2daee0ad, RZ ;  /* 0xd2511f53e5007827 */ /* 0x000fe200078e00ff */
[----:B------:R-:W-:Y:S01]  /*0ab0*/  ULOP3.LUT UR4, UR6, 0x3, URZ, 0xc0, !UPT ;  /* 0x0000000306047892 */ /* 0x000fe2000f8ec0ff */
[----:B------:R-:W1:Y:S02]  /*0ac0*/  LDCU.64 UR8, c[0x0][0x3a0] ;  /* 0x00007400ff0877ac */ /* 0x000e640008000a00 */
[----:B0--3--:R-:W-:Y:S01]  /*0ad0*/  IMAD.HI.U32 R3, R230, -0x326172a9, RZ ;  /* 0xcd9e8d57e6037827 */ /* 0x009fe200078e00ff */
[----:B------:R-:W-:Y:S01]  /*0ae0*/  LOP3.LUT R0, R0, UR17, RZ, 0x3c, !PT ;  /* 0x0000001100007c12 */ /* 0x000fe2000f8e3cff */
[----:B------:R-:W0:Y:S02]  /*0af0*/  LDCU.64 UR6, c[0x0][0x380] ;  /* 0x00007000ff0677ac */ /* 0x000e240008000a00 */
        /* <DEDUP_REMOVED lines=16> */
[----:B------:R-:W-:Y:S01]  /*0c00*/  IMAD R5, R4, -0x326172a9, RZ ;  /* 0xcd9e8d5704057824 */ /* 0x000fe200078e02ff */
[----:B------:R-:W3:Y:S01]  /*0c10*/  LDCU.64 UR12, c[0x0][0x3a8] ;  /* 0x00007500ff0c77ac */ /* 0x000ee20008000a00 */
[----:B------:R-:W-:-:S04]  /*0c20*/  IMAD.HI.U32 R2, R3, -0x326172a9, RZ ;  /* 0xcd9e8d5703027827 */ /* 0x000fc800078e00ff */
[C---:B------:R-:W-:Y:S01]  /*0c30*/  IMAD.HI.U32 R6, R0.reuse, -0x2daee0ad, RZ ;  /* 0xd2511f5300067827 */ /* 0x040fe200078e00ff */
[----:B------:R-:W-:Y:S01]  /*0c40*/  LOP3.LUT R2, R5, UR18, R2, 0x96, !PT ;  /* 0x0000001205027c12 */ /* 0x000fe2000f8e9602 */
[----:B------:R-:W4:Y:S02]  /*0c50*/  LDCU UR18, c[0x0][0x408] ;  /* 0x00008100ff1277ac */ /* 0x000f240008000800 */
[----:B------:R-:W-:Y:S01]  /*0c60*/  IMAD R5, R0, -0x2daee0ad, RZ ;  /* 0xd2511f5300057824 */ /* 0x000fe200078e02ff */
[----:B------:R-:W-:Y:S01]  /*0c70*/  LOP3.LUT R6, R7, UR19, R6, 0x96, !PT ;  /* 0x0000001307067c12 */ /* 0x000fe2000f8e9606 */
[----:B------:R-:W-:Y:S01]  /*0c80*/  IMAD R4, R3, -0x326172a9, RZ ;  /* 0xcd9e8d5703047824 */ /* 0x000fe200078e02ff */
[----:B------:R-:W0:Y:S01]  /*0c90*/  LDCU UR19, c[0x0][0x404] ;  /* 0x00008080ff1377ac */ /* 0x000e220008000800 */
[----:B------:R-:W-:-:S04]  /*0ca0*/  IMAD.HI.U32 R0, R2, -0x2daee0ad, RZ ;  /* 0xd2511f5302007827 */ /* 0x000fc800078e00ff */
[----:B------:R-:W-:Y:S01]  /*0cb0*/  IMAD.HI.U32 R3, R6, -0x326172a9, RZ ;  /* 0xcd9e8d5706037827 */ /* 0x000fe200078e00ff */
[----:B------:R-:W-:Y:S01]  /*0cc0*/  LOP3.LUT R0, R5, UR22, R0, 0x96, !PT ;  /* 0x0000001605007c12 */ /* 0x000fe2000f8e9600 */
[----:B------:R-:W0:Y:S02]  /*0cd0*/  LDCU.U8 UR22, c[0x0][0x410] ;  /* 0x00008200ff1677ac */ /* 0x000e240008000000 */
        /* <DEDUP_REMOVED lines=17> */
[----:B------:R-:W1:Y:S01]  /*0df0*/  LDCU.64 UR24, c[0x0][0x3e0] ;  /* 0x00007c00ff1877ac */ /* 0x000e620008000a00 */
[----:B------:R-:W-:-:S04]  /*0e00*/  IMAD.HI.U32 R2, R3, -0x326172a9, RZ ;  /* 0xcd9e8d5703027827 */ /* 0x000fc800078e00ff */
[----:B------:R-:W-:Y:S01]  /*0e10*/  IMAD.HI.U32 R6, R0, -0x2daee0ad, RZ ;  /* 0xd2511f5300067827 */ /* 0x000fe200078e00ff */
[----:B------:R-:W-:-:S03]  /*0e20*/  LOP3.LUT R2, R5, UR27, R2, 0x96, !PT ;  /* 0x0000001b05027c12 */ /* 0x000fc6000f8e9602 */
        /* <DEDUP_REMOVED lines=10> */
[----:B------:R-:W-:-:S03]  /*0ed0*/  UISETP.NE.AND.EX UP0, UPT, UR25, URZ, UPT, UP0 ;  /* 0x000000ff1900728c */ /* 0x000fc6000bf05300 */
[----:B------:R-:W-:Y:S01]  /*0ee0*/  IMAD R2, R2, -0x2daee0ad, RZ ;  /* 0xd2511f5302027824 */ /* 0x000fe200078e02ff */
[----:B------:R-:W-:Y:S01]  /*0ef0*/  LOP3.LUT R6, R5, UR31, R6, 0x96, !PT ;  /* 0x0000001f05067c12 */ /* 0x000fe2000f8e9606 */
[----:B------:R-:W-:-:S04]  /*0f00*/  IMAD.HI.U32 R7, R3, -0x2daee0ad, RZ ;  /* 0xd2511f5303077827 */ /* 0x000fc800078e00ff */
[----:B------:R-:W-:Y:S01]  /*0f10*/  IMAD.MOV.U32 R5, RZ, RZ, RZ ;  /* 0x000000ffff057224 */ /* 0x000fe200078e00ff */
[----:B------:R-:W-:Y:S01]  /*0f20*/  LOP3.LUT R7, R2, UR32, R7, 0x96, !PT ;  /* 0x0000002002077c12 */ /* 0x000fe2000f8e9607 */
[----:B------:R-:W-:Y:S02]  /*0f30*/  IMAD R234, R3, -0x2daee0ad, RZ ;  /* 0xd2511f5303ea7824 */ /* 0x000fe400078e02ff */
[----:B0-234-:R-:W-:-:S07]  /*0f40*/  IMAD R232, R0, -0x326172a9, RZ ;  /* 0xcd9e8d5700e87824 */ /* 0x01dfce00078e02ff */
.L_x_35932:
        /* <DEDUP_REMOVED lines=21> */
[----:B------:R-:W-:Y:S02]  /*10a0*/  UIADD3 UR27, UPT, UPT, UR17, 0x1fd5c5a3, URZ ;  /* 0x1fd5c5a3111b7890 */ /* 0x000fe4000fffe0ff */
[----:B------:R-:W-:-:S02]  /*10b0*/  UIADD3 UR28, UPT, UPT, UR16, 0x5384540f, URZ ;  /* 0x5384540f101c7890 */ /* 0x000fc4000fffe0ff */
[----:B------:R-:W-:Y:S02]  /*10c0*/  UIADD3 UR29, UPT, UPT, UR17, -0x56f99767, URZ ;  /* 0xa9066899111d7890 */ /* 0x000fe4000fffe0ff */
[----:B------:R-:W-:Y:S02]  /*10d0*/  UIADD3 UR30, UPT, UPT, UR17, 0x646e171e, URZ ;  /* 0x646e171e111e7890 */ /* 0x000fe4000fffe0ff */
[----:B------:R-:W-:Y:S02]  /*10e0*/  UIADD3 UR31, UPT, UPT, UR16, 0x3c6ef372, URZ ;  /* 0x3c6ef372101f7890 */ /* 0x000fe4000fffe0ff */
[----:B------:R-:W-:Y:S02]  /*10f0*/  UIADD3 UR32, UPT, UPT, UR16, -0x61c88647, URZ ;  /* 0x9e3779b910207890 */ /* 0x000fe4000fffe0ff */
[----:B------:R-:W-:Y:S02]  /*1100*/  UIADD3 UR33, UPT, UPT, UR16, 0x78dde6e4, URZ ;  /* 0x78dde6e410217890 */ /* 0x000fe4000fffe0ff */
[----:B------:R-:W-:-:S02]  /*1110*/  UIADD3 UR34, UPT, UPT, UR17, -0x4498517b, URZ ;  /* 0xbb67ae8511227890 */ /* 0x000fc4000fffe0ff */
[----:B------:R-:W-:Y:S02]  /*1120*/  UIADD3 UR35, UPT, UPT, UR17, 0x32370b8f, URZ ;  /* 0x32370b8f11237890 */ /* 0x000fe4000fffe0ff */
[----:B------:R-:W-:Y:S02]  /*1130*/  UIADD3 UR36, UPT, UPT, UR17, 0x76cf5d0a, URZ ;  /* 0x76cf5d0a11247890 */ /* 0x000fe4000fffe0ff */
[----:B------:R-:W-:Y:S02]  /*1140*/  UIADD3 UR37, UPT, UPT, UR17, -0x126145ec, URZ ;  /* 0xed9eba1411257890 */ /* 0x000fe4000fffe0ff */
[----:B------:R-:W-:Y:S02]  /*1150*/  UIADD3 UR38, UPT, UPT, UR17, -0x695add53, URZ ;  /* 0x96a522ad11267890 */ /* 0x000fe4000fffe0ff */
[----:B------:R-:W-:Y:S02]  /*1160*/  UIADD3 UR39, UPT, UPT, UR16, -0x255992d5, URZ ;  /* 0xdaa66d2b10277890 */ /* 0x000fe4000fffe0ff */
[----:B------:R-:W-:-:S02]  /*1170*/  UIADD3 UR40, UPT, UPT, UR16, 0x1715609d, URZ ;  /* 0x1715609d10287890 */ /* 0x000fc4000fffe0ff */
[----:B------:R-:W-:Y:S02]  /*1180*/  UIADD3 UR41, UPT, UPT, UR16, -0xe443238, URZ ;  /* 0xf1bbcdc810297890 */ /* 0x000fe4000fffe0ff */
[----:B------:R-:W-:Y:S01]  /*1190*/  UIADD3 UR42, UPT, UPT, UR16, -0x4ab325aa, URZ ;  /* 0xb54cda56102a7890 */ /* 0x000fe2000fffe0ff */
[----:B---3--:R-:W-:Y:S01]  /*11a0*/  @P0 HADD2.F32 R2, -RZ, R2.H0_H0 ;  /* 0x20000002ff020230 */ /* 0x008fe20000004100 */
[----:B------:R-:W-:-:S04]  /*11b0*/  ISETP.NE.U32.AND P0, PT, RZ, UR8, PT ;  /* 0x00000008ff007c0c */ /* 0x000fc8000bf05070 */
[----:B------:R-:W-:Y:S02]  /*11c0*/  ISETP.NE.AND.EX P0, PT, RZ, UR9, PT, P0 ;  /* 0x00000009ff007c0c */ /* 0x000fe4000bf05300 */
[----:B------:R-:W-:-:S11]  /*11d0*/  @P1 R2UR UR24, R2 ;  /* 0x00000000021812ca */ /* 0x000fd600000e0000 */
[----:B------:R-:W-:Y:S05]  /*11e0*/  @!P0 BRA `(.L_x_35579) ;  /* 0x0000002400ec8947 */ /* 0x000fea0003800000 */
        /* <DEDUP_REMOVED lines=15> */
.L_x_42255:
[----:B------:R-:W-:Y:S05]  /*12e0*/  BRX R2 -0x12f0                                         (*"BRANCH_TARGETS .L_x_42256,.L_x_42257,.L_x_42258"*) ;  /* 0xffffffec02447949 */ /* 0x000fea000383ffff */
.L_x_42258:
[----:B------:R-:W-:Y:S01]  /*12f0*/  MOV R4, R234 ;  /* 0x000000ea00047202 */ /* 0x000fe20000000f00 */
[----:B------:R-:W-:Y:S01]  /*1300*/  IMAD.MOV.U32 R12, RZ, RZ, R6 ;  /* 0x000000ffff0c7224 */ /* 0x000fe200078e0006 */
[----:B------:R-:W-:Y:S01]  /*1310*/  UIADD3 UR5, UPT, UPT, UR4, 0x1, URZ ;  /* 0x0000000104057890 */ /* 0x000fe2000fffe0ff */
[----:B------:R-:W-:Y:S11]  /*1320*/  BRA `(.L_x_35580) ;  /* 0x0000000000ec7947 */ /* 0x000ff60003800000 */
.L_x_42256:
[----:B------:R-:W-:Y:S01]  /*1330*/  IMAD.MOV.U32 R4, RZ, RZ, R234 ;  /* 0x000000ffff047224 */ /* 0x000fe200078e00ea */
[----:B------:R-:W-:Y:S01]  /*1340*/  MOV R12, R7 ;  /* 0x00000007000c7202 */ /* 0x000fe20000000f00 */
[----:B------:R-:W-:Y:S01]  /*1350*/  UMOV UR5, 0x3 ;  /* 0x0000000300057882 */ /* 0x000fe20000000000 */
[----:B------:R-:W-:Y:S05]  /*1360*/  BRA `(.L_x_35580) ;  /* 0x0000000000dc7947 */ /* 0x000fea0003800000 */
.L_x_42257:
        /* <DEDUP_REMOVED lines=12> */
.L_x_35581:
        /* <DEDUP_REMOVED lines=43> */
.L_x_35580:
        /* <DEDUP_REMOVED lines=23> */
.L_x_35583:
        /* <DEDUP_REMOVED lines=12> */
.L_x_35584:
        /* <DEDUP_REMOVED lines=43> */
.L_x_35582:
        /* <DEDUP_REMOVED lines=23> */
.L_x_35586:
        /* <DEDUP_REMOVED lines=12> */
.L_x_35587:
        /* <DEDUP_REMOVED lines=43> */
.L_x_35585:
        /* <DEDUP_REMOVED lines=22> */
.L_x_35589:
        /* <DEDUP_REMOVED lines=12> */
.L_x_35590:
        /* <DEDUP_REMOVED lines=43> */
.L_x_35588:
        /* <DEDUP_REMOVED lines=22> */
.L_x_35592:
        /* <DEDUP_REMOVED lines=12> */
.L_x_35593:
        /* <DEDUP_REMOVED lines=40> */
[----:B------:R-:W-:Y:S01]  /*2a10*/  MOV R232, R12 ;  /* 0x0000000c00e87202 */ /* 0x000fe20000000f00 */
[----:B------:R-:W-:Y:S01]  /*2a20*/  IMAD.MOV.U32 R4, RZ, RZ, R8 ;  /* 0x000000ffff047224 */ /* 0x000fe200078e0008 */
[----:B------:R-:W-:-:S07]  /*2a30*/  LOP3.LUT R7, R2, UR38, R9, 0x96, !PT ;  /* 0x0000002602077c12 */ /* 0x000fce000f8e9609 */
.L_x_35591:
        /* <DEDUP_REMOVED lines=23> */
.L_x_35595:
        /* <DEDUP_REMOVED lines=12> */
.L_x_35596:
        /* <DEDUP_REMOVED lines=43> */
.L_x_35594:
        /* <DEDUP_REMOVED lines=23> */
.L_x_35598:
        /* <DEDUP_REMOVED lines=12> */
.L_x_35599:
        /* <DEDUP_REMOVED lines=43> */
.L_x_35597:
        /* <DEDUP_REMOVED lines=23> */
.L_x_35601:
        /* <DEDUP_REMOVED lines=14> */
.L_x_35602:
        /* <DEDUP_REMOVED lines=43> */
.L_x_35600:
        /* <DEDUP_REMOVED lines=10> */
.L_x_35579:
        /* <DEDUP_REMOVED lines=16> */
.L_x_35605:
        /* <DEDUP_REMOVED lines=12> */
.L_x_35606:
        /* <DEDUP_REMOVED lines=43> */
.L_x_35604:
[----:B------:R-:W-:Y:S01]  /*3e10*/  I2FP.F32.U32 R3, R2 ;  /* 0x0000000200037245 */ /* 0x000fe20000201000 */
[----:B-----5:R-:W-:Y:S01]  /*3e20*/  HADD2.F32 R2, -RZ, R8.H0_H0 ;  /* 0x20000008ff027230 */ /* 0x020fe20000004100 */
        /* <DEDUP_REMOVED lines=20> */
.L_x_35608:
        /* <DEDUP_REMOVED lines=12> */
.L_x_35609:
        /* <DEDUP_REMOVED lines=43> */
.L_x_35607:
[----:B------:R-:W-:Y:S01]  /*42e0*/  I2FP.F32.U32 R13, R2 ;  /* 0x00000002000d7245 */ /* 0x000fe20000201000 */
[----:B------:R-:W-:Y:S01]  /*42f0*/  HADD2.F32 R8, -RZ, R8.H1_H1 ;  /* 0x30000008ff087230 */ /* 0x000fe20000004100 */
        /* <DEDUP_REMOVED lines=20> */
.L_x_35611:
        /* <DEDUP_REMOVED lines=12> */
.L_x_35612:
        /* <DEDUP_REMOVED lines=43> */
.L_x_35610:
[----:B------:R-:W-:Y:S01]  /*47b0*/  I2FP.F32.U32 R13, R8 ;  /* 0x00000008000d7245 */ /* 0x000fe20000201000 */
[----:B------:R-:W-:Y:S01]  /*47c0*/  HADD2.F32 R8, -RZ, R9.H0_H0 ;  /* 0x20000009ff087230 */ /* 0x000fe20000004100 */
        /* <DEDUP_REMOVED lines=19> */
.L_x_35614:
        /* <DEDUP_REMOVED lines=12> */
.L_x_35615:
        /* <DEDUP_REMOVED lines=43> */
.L_x_35613:
        /* <DEDUP_REMOVED lines=21> */
.L_x_35617:
        /* <DEDUP_REMOVED lines=12> */
.L_x_35618:
        /* <DEDUP_REMOVED lines=43> */
.L_x_35616:
        /* <DEDUP_REMOVED lines=22> */
.L_x_35620:
        /* <DEDUP_REMOVED lines=12> */
.L_x_35621:
        /* <DEDUP_REMOVED lines=43> */
.L_x_35619:
        /* <DEDUP_REMOVED lines=22> */
.L_x_35623:
        /* <DEDUP_REMOVED lines=12> */
.L_x_35624:
        /* <DEDUP_REMOVED lines=43> */
.L_x_35622:
        /* <DEDUP_REMOVED lines=22> */
.L_x_35626:
        /* <DEDUP_REMOVED lines=14> */
.L_x_35627:
        /* <DEDUP_REMOVED lines=43> */
.L_x_35625:
        /* <DEDUP_REMOVED lines=16> */
.L_x_35603:
[----:B------:R-:W0:Y:S01]  /*60c0*/  @P0 LDC.64 R14, c[0x0][0x3a0] ;  /* 0x0000e800ff0e0b82 */ /* 0x000e220000000a00 */
[----:B------:R-:W-:Y:S01]  /*60d0*/  SEL R10, RZ, 0x10000, !P5 ;  /* 0x00010000ff0a7807 */ /* 0x000fe20006800000 */
[----:B------:R-:W-:Y:S01]  /*60e0*/  HFMA2 R12, -RZ, RZ, 0, 4.76837158203125e-07 ;  /* 0x00000008ff0c7431 */ /* 0x000fe200000001ff */
[----:B------:R-:W-:Y:S01]  /*60f0*/  ISETP.NE.AND P5, PT, R17, RZ, PT ;  /* 0x000000ff1100720c */ /* 0x000fe20003fa5270 */
[C---:B------:R-:W-:Y:S01]  /*6100*/  VIADD R240, R233.reuse, 0x80 ;  /* 0x00000080e9f07836 */ /* 0x040fe20000000000 */
[----:B------:R-:W-:Y:S02]  /*6110*/  SEL R9, RZ, 0x1000000, !P6 ;  /* 0x01000000ff097807 */ /* 0x000fe40007000000 */
[----:B------:R-:W-:Y:S02]  /*6120*/  SEL R17, RZ, 0x100, !P4 ;  /* 0x00000100ff117807 */ /* 0x000fe40006000000 */
[----:B------:R-:W-:Y:S02]  /*6130*/  SEL R2, RZ, 0x1000000, !P2 ;  /* 0x01000000ff027807 */ /* 0x000fe40005000000 */
[----:B------:R-:W-:Y:S01]  /*6140*/  SEL R3, RZ, 0x10000, !P1 ;  /* 0x00010000ff037807 */ /* 0x000fe20004800000 */
[----:B------:R-:W-:Y:S01]  /*6150*/  IMAD.WIDE.U32 R12, R233, R12, UR10 ;  /* 0x0000000ae90c7e25 */ /* 0x000fe2000f8e000c */
[----:B------:R-:W-:-:S02]  /*6160*/  SEL R8, RZ, 0x100, !P5 ;  /* 0x00000100ff087807 */ /* 0x000fc40006800000 */
[----:B------:R-:W-:Y:S02]  /*6170*/  ISETP.NE.AND P6, PT, R16, RZ, PT ;  /* 0x000000ff1000720c */ /* 0x000fe40003fc5270 */
[----:B------:R-:W-:Y:S02]  /*6180*/  LOP3.LUT R17, R17, R9, R10, 0xfe, !PT ;  /* 0x0000000911117212 */ /* 0x000fe400078efe0a */
[----:B------:R-:W-:Y:S01]  /*6190*/  LOP3.LUT R8, R8, R2, R3, 0xfe, !PT ;  /* 0x0000000208087212 */ /* 0x000fe200078efe03 */
[----:B------:R-:W-:Y:S01]  /*61a0*/  IMAD.MOV.U32 R2, RZ, RZ, 0x20 ;  /* 0x00000020ff027424 */ /* 0x000fe200078e00ff */
        /* <DEDUP_REMOVED lines=30> */
.L_x_35630:
        /* <DEDUP_REMOVED lines=12> */
.L_x_35631:
        /* <DEDUP_REMOVED lines=43> */
.L_x_35629:
        /* <DEDUP_REMOVED lines=23> */
.L_x_35633:
        /* <DEDUP_REMOVED lines=12> */
.L_x_35634:
        /* <DEDUP_REMOVED lines=43> */
.L_x_35632:
        /* <DEDUP_REMOVED lines=23> */
.L_x_35636:
        /* <DEDUP_REMOVED lines=12> */
.L_x_35637:
        /* <DEDUP_REMOVED lines=43> */
.L_x_35635:
        /* <DEDUP_REMOVED lines=22> */
.L_x_35639:
        /* <DEDUP_REMOVED lines=12> */
.L_x_35640:
        /* <DEDUP_REMOVED lines=43> */
.L_x_35638:
        /* <DEDUP_REMOVED lines=22> */
.L_x_35642:
        /* <DEDUP_REMOVED lines=12> */
.L_x_35643:
        /* <DEDUP_REMOVED lines=43> */
.L_x_35641:
        /* <DEDUP_REMOVED lines=23> */
.L_x_35645:
        /* <DEDUP_REMOVED lines=12> */
.L_x_35646:
        /* <DEDUP_REMOVED lines=43> */
.L_x_35644:
        /* <DEDUP_REMOVED lines=23> */
.L_x_35648:
        /* <DEDUP_REMOVED lines=12> */
.L_x_35649:
        /* <DEDUP_REMOVED lines=43> */
.L_x_35647:
        /* <DEDUP_REMOVED lines=23> */
.L_x_35651:
        /* <DEDUP_REMOVED lines=14> */
.L_x_35652:
        /* <DEDUP_REMOVED lines=43> */
.L_x_35650:
        /* <DEDUP_REMOVED lines=10> */
.L_x_35628:
        /* <DEDUP_REMOVED lines=16> */
.L_x_35655:
        /* <DEDUP_REMOVED lines=12> */
.L_x_35656:
        /* <DEDUP_REMOVED lines=43> */
.L_x_35654:
        /* <DEDUP_REMOVED lines=22> */
.L_x_35658:
        /* <DEDUP_REMOVED lines=12> */
.L_x_35659:
        /* <DEDUP_REMOVED lines=43> */
.L_x_35657:
        /* <DEDUP_REMOVED lines=22> */
.L_x_35661:
        /* <DEDUP_REMOVED lines=12> */
.L_x_35662:
        /* <DEDUP_REMOVED lines=43> */
.L_x_35660:
        /* <DEDUP_REMOVED lines=21> */
.L_x_35664:
        /* <DEDUP_REMOVED lines=12> */
.L_x_35665:
        /* <DEDUP_REMOVED lines=43> */
.L_x_35663:
        /* <DEDUP_REMOVED lines=21> */
.L_x_35667:
        /* <DEDUP_REMOVED lines=12> */
.L_x_35668:
        /* <DEDUP_REMOVED lines=43> */
.L_x_35666:
        /* <DEDUP_REMOVED lines=22> */
.L_x_35670:
        /* <DEDUP_REMOVED lines=12> */
.L_x_35671:
        /* <DEDUP_REMOVED lines=43> */
.L_x_35669:
        /* <DEDUP_REMOVED lines=22> */
.L_x_35673:
        /* <DEDUP_REMOVED lines=12> */
.L_x_35674:
        /* <DEDUP_REMOVED lines=43> */
.L_x_35672:
        /* <DEDUP_REMOVED lines=22> */
.L_x_35676:
        /* <DEDUP_REMOVED lines=14> */
.L_x_35677:
        /* <DEDUP_REMOVED lines=43> */
.L_x_35675:
        /* <DEDUP_REMOVED lines=16> */
.L_x_35653:
[----:B------:R-:W0:Y:S01]  /*b0e0*/  @P0 LDC.64 R8, c[0x0][0x3a0] ;  /* 0x0000e800ff080b82 */ /* 0x000e220000000a00 */
[----:B------:R-:W-:Y:S01]  /*b0f0*/  SEL R12, RZ, 0x10000, !P5 ;  /* 0x00010000ff0c7807 */ /* 0x000fe20006800000 */
[----:B------:R-:W-:Y:S01]  /*b100*/  HFMA2 R13, -RZ, RZ, 0, 1.9073486328125e-06 ;  /* 0x00000020ff0d7431 */ /* 0x000fe200000001ff */
[----:B------:R-:W-:Y:S01]  /*b110*/  ISETP.NE.AND P5, PT, R19, RZ, PT ;  /* 0x000000ff1300720c */ /* 0x000fe20003fa5270 */
[----:B------:R-:W-:Y:S01]  /*b120*/  VIADD R235, R233, 0x100 ;  /* 0x00000100e9eb7836 */ /* 0x000fe20000000000 */
[----:B------:R-:W-:Y:S01]  /*b130*/  SEL R11, RZ, 0x1000000, !P6 ;  /* 0x01000000ff0b7807 */ /* 0x000fe20007000000 */
[----:B------:R-:W-:Y:S01]  /*b140*/  IMAD.MOV.U32 R15, RZ, RZ, 0x8 ;  /* 0x00000008ff0f7424 */ /* 0x000fe200078e00ff */
[----:B------:R-:W-:Y:S02]  /*b150*/  SEL R19, RZ, 0x100, !P4 ;  /* 0x00000100ff137807 */ /* 0x000fe40006000000 */
[----:B------:R-:W-:Y:S01]  /*b160*/  SEL R10, RZ, 0x1000000, !P2 ;  /* 0x01000000ff0a7807 */ /* 0x000fe20005000000 */
[----:B------:R-:W-:Y:S01]  /*b170*/  IMAD.WIDE.U32 R14, R240, R15, UR10 ;  /* 0x0000000af00e7e25 */ /* 0x000fe2000f8e000f */
[----:B------:R-:W-:-:S02]  /*b180*/  SEL R4, RZ, 0x10000, !P1 ;  /* 0x00010000ff047807 */ /* 0x000fc40004800000 */
[----:B------:R-:W-:Y:S02]  /*b190*/  SEL R3, RZ, 0x100, !P5 ;  /* 0x00000100ff037807 */ /* 0x000fe40006800000 */
        /* <DEDUP_REMOVED lines=18> */
[----:B------:R-:W-:Y:S01]  /*b2c0*/  MOV R3, R232 ;  /* 0x000000e800037202 */ /* 0x000fe20000000f00 */
[----:B0-----:R-:W-:Y:S01]  /*b2d0*/  IMAD.MOV.U32 R12, RZ, RZ, R2 ;  /* 0x000000ffff0c7224 */ /* 0x001fe200078e0002 */
        /* <DEDUP_REMOVED lines=13> */
.L_x_35680:
        /* <DEDUP_REMOVED lines=12> */
.L_x_35681:
        /* <DEDUP_REMOVED lines=42> */
.L_x_35679:
        /* <DEDUP_REMOVED lines=23> */
.L_x_35683:
        /* <DEDUP_REMOVED lines=12> */
.L_x_35684:
        /* <DEDUP_REMOVED lines=43> */
.L_x_35682:
        /* <DEDUP_REMOVED lines=23> */
.L_x_35686:
        /* <DEDUP_REMOVED lines=12> */
.L_x_35687:
        /* <DEDUP_REMOVED lines=43> */
.L_x_35685:
        /* <DEDUP_REMOVED lines=22> */
.L_x_35689:
        /* <DEDUP_REMOVED lines=12> */
.L_x_35690:
        /* <DEDUP_REMOVED lines=43> */
.L_x_35688:
        /* <DEDUP_REMOVED lines=22> */
.L_x_35692:
        /* <DEDUP_REMOVED lines=12> */
.L_x_35693:
        /* <DEDUP_REMOVED lines=43> */
.L_x_35691:
        /* <DEDUP_REMOVED lines=23> */
.L_x_35695:
        /* <DEDUP_REMOVED lines=12> */
.L_x_35696:
        /* <DEDUP_REMOVED lines=43> */
.L_x_35694:
        /* <DEDUP_REMOVED lines=23> */
.L_x_35698:
        /* <DEDUP_REMOVED lines=12> */
.L_x_35699:
        /* <DEDUP_REMOVED lines=43> */
.L_x_35697:
        /* <DEDUP_REMOVED lines=23> */
.L_x_35701:
        /* <DEDUP_REMOVED lines=14> */
.L_x_35702:
        /* <DEDUP_REMOVED lines=43> */
.L_x_35700:
        /* <DEDUP_REMOVED lines=10> */
.L_x_35678:
        /* <DEDUP_REMOVED lines=16> */
.L_x_35705:
        /* <DEDUP_REMOVED lines=12> */
.L_x_35706:
        /* <DEDUP_REMOVED lines=43> */
.L_x_35704:
        /* <DEDUP_REMOVED lines=22> */
.L_x_35708:
        /* <DEDUP_REMOVED lines=12> */
.L_x_35709:
        /* <DEDUP_REMOVED lines=43> */
.L_x_35707:
[----:B------:R-:W-:Y:S01]  /*e310*/  I2FP.F32.U32 R13, R2 ;  /* 0x00000002000d7245 */ /* 0x000fe20000201000 */
[----:B------:R-:W-:Y:S01]  /*e320*/  HADD2.F32 R8, -RZ, R8.H1_H1 ;  /* 0x30000008ff087230 */ /* 0x000fe20000004100 */
[----:B------:R-:W-:Y:S01]  /*e330*/  UISETP.NE.AND UP2, UPT, UR4, 0x1, UPT ;  /* 0x000000010400788c */ /* 0x000fe2000bf45270 */
[----:B------:R-:W-:Y:S01]  /*e340*/  MOV R4, R232 ;  /* 0x000000e800047202 */ /* 0x000fe20000000f00 */
        /* <DEDUP_REMOVED lines=18> */
.L_x_35711:
        /* <DEDUP_REMOVED lines=12> */
.L_x_35712:
        /* <DEDUP_REMOVED lines=43> */
.L_x_35710:
        /* <DEDUP_REMOVED lines=21> */
.L_x_35714:
        /* <DEDUP_REMOVED lines=12> */
.L_x_35715:
        /* <DEDUP_REMOVED lines=43> */
.L_x_35713:
        /* <DEDUP_REMOVED lines=21> */
.L_x_35717:
        /* <DEDUP_REMOVED lines=12> */
.L_x_35718:
        /* <DEDUP_REMOVED lines=43> */
.L_x_35716:
        /* <DEDUP_REMOVED lines=22> */
.L_x_35720:
        /* <DEDUP_REMOVED lines=12> */
.L_x_35721:
        /* <DEDUP_REMOVED lines=43> */
.L_x_35719:
        /* <DEDUP_REMOVED lines=22> */
.L_x_35723:
        /* <DEDUP_REMOVED lines=12> */
.L_x_35724:
        /* <DEDUP_REMOVED lines=43> */
.L_x_35722:
        /* <DEDUP_REMOVED lines=22> */
.L_x_35726:
        /* <DEDUP_REMOVED lines=14> */
.L_x_35727:
        /* <DEDUP_REMOVED lines=43> */
.L_x_35725:
        /* <DEDUP_REMOVED lines=16> */
.L_x_35703:
[----:B------:R-:W0:Y:S01]  /*100f0*/  @P0 LDC.64 R2, c[0x0][0x3a0] ;  /* 0x0000e800ff020b82 */ /* 0x000e220000000a00 */
[----:B------:R-:W-:Y:S01]  /*10100*/  SEL R10, RZ, 0x10000, !P5 ;  /* 0x00010000ff0a7807 */ /* 0x000fe20006800000 */
[----:B------:R-:W-:Y:S01]  /*10110*/  HFMA2 R14, -RZ, RZ, 0, 1.9073486328125e-06 ;  /* 0x00000020ff0e7431 */ /* 0x000fe200000001ff */
        /* <DEDUP_REMOVED lines=12> */
[----:B------:R-:W-:Y:S02]  /*101e0*/  LOP3.LUT R8, R8, R4, R9, 0xfe, !PT ;  /* 0x0000000408087212 */ /* 0x000fe400078efe09 */
[----:B------:R-:W-:Y:S01]  /*101f0*/  SEL R18, RZ, 0x1, !P3 ;  /* 0x00000001ff127807 */ /* 0x000fe20005800000 */
[----:B------:R1:W-:Y:S01]  /*10200*/  STG.E.128 desc[UR14][R14.64+0x10], R32 ;  /* 0x000010200e007986 */ /* 0x0003e2000c101d0e */
        /* <DEDUP_REMOVED lines=27> */
.L_x_35730:
        /* <DEDUP_REMOVED lines=12> */
.L_x_35731:
        /* <DEDUP_REMOVED lines=43> */
.L_x_35729:
        /* <DEDUP_REMOVED lines=23> */
.L_x_35733:
        /* <DEDUP_REMOVED lines=12> */
.L_x_35734:
        /* <DEDUP_REMOVED lines=43> */
.L_x_35732:
        /* <DEDUP_REMOVED lines=23> */
.L_x_35736:
        /* <DEDUP_REMOVED lines=12> */
.L_x_35737:
        /* <DEDUP_REMOVED lines=41> */
[----:B------:R-:W-:Y:S02]  /*110d0*/  LOP3.LUT R7, R12, UR38, R15, 0x96, !PT ;  /* 0x000000260c077c12 */ /* 0x000fe4000f8e960f */
[----:B------:R-:W-:-:S07]  /*110e0*/  MOV R2, R14 ;  /* 0x0000000e00027202 */ /* 0x000fce0000000f00 */
.L_x_35735:
        /* <DEDUP_REMOVED lines=22> */
.L_x_35739:
        /* <DEDUP_REMOVED lines=12> */
.L_x_35740:
        /* <DEDUP_REMOVED lines=43> */
.L_x_35738:
        /* <DEDUP_REMOVED lines=22> */
.L_x_35742:
        /* <DEDUP_REMOVED lines=12> */
.L_x_35743:
        /* <DEDUP_REMOVED lines=43> */
.L_x_35741:
        /* <DEDUP_REMOVED lines=23> */
.L_x_35745:
        /* <DEDUP_REMOVED lines=12> */
.L_x_35746:
        /* <DEDUP_REMOVED lines=43> */
.L_x_35744:
        /* <DEDUP_REMOVED lines=23> */
.L_x_35748:
        /* <DEDUP_REMOVED lines=12> */
.L_x_35749:
        /* <DEDUP_REMOVED lines=43> */
.L_x_35747:
        /* <DEDUP_REMOVED lines=23> */
.L_x_35751:
        /* <DEDUP_REMOVED lines=14> */
.L_x_35752:
        /* <DEDUP_REMOVED lines=43> */
.L_x_35750:
        /* <DEDUP_REMOVED lines=10> */
.L_x_35728:
        /* <DEDUP_REMOVED lines=16> */
.L_x_35755:
        /* <DEDUP_REMOVED lines=12> */
.L_x_35756:
        /* <DEDUP_REMOVED lines=43> */
.L_x_35754:
        /* <DEDUP_REMOVED lines=22> */
.L_x_35758:
        /* <DEDUP_REMOVED lines=12> */
.L_x_35759:
        /* <DEDUP_REMOVED lines=43> */
.L_x_35757:
[----:B------:R-:W-:Y:S01]  /*13330*/  I2FP.F32.U32 R13, R12 ;  /* 0x0000000c000d7245 */ /* 0x000fe20000201000 */
[----:B------:R-:W-:Y:S01]  /*13340*/  HADD2.F32 R8, -RZ, R8.H1_H1 ;  /* 0x30000008ff087230 */ /* 0x000fe20000004100 */
        /* <DEDUP_REMOVED lines=20> */
.L_x_35761:
        /* <DEDUP_REMOVED lines=12> */
.L_x_35762:
        /* <DEDUP_REMOVED lines=43> */
.L_x_35760:
        /* <DEDUP_REMOVED lines=21> */
.L_x_35764:
        /* <DEDUP_REMOVED lines=12> */
.L_x_35765:
        /* <DEDUP_REMOVED lines=43> */
.L_x_35763:
        /* <DEDUP_REMOVED lines=21> */
.L_x_35767:
        /* <DEDUP_REMOVED lines=12> */
.L_x_35768:
        /* <DEDUP_REMOVED lines=43> */
.L_x_35766:
        /* <DEDUP_REMOVED lines=22> */
.L_x_35770:
        /* <DEDUP_REMOVED lines=12> */
.L_x_35771:
        /* <DEDUP_REMOVED lines=43> */
.L_x_35769:
        /* <DEDUP_REMOVED lines=22> */
.L_x_35773:
        /* <DEDUP_REMOVED lines=12> */
.L_x_35774:
        /* <DEDUP_REMOVED lines=43> */
.L_x_35772:
        /* <DEDUP_REMOVED lines=22> */
.L_x_35776:
        /* <DEDUP_REMOVED lines=14> */
.L_x_35777:
        /* <DEDUP_REMOVED lines=43> */
.L_x_35775:
        /* <DEDUP_REMOVED lines=16> */
.L_x_35753:
        /* <DEDUP_REMOVED lines=45> */
.L_x_35780:
        /* <DEDUP_REMOVED lines=12> */
.L_x_35781:
        /* <DEDUP_REMOVED lines=43> */
.L_x_35779:
        /* <DEDUP_REMOVED lines=23> */
.L_x_35783:
        /* <DEDUP_REMOVED lines=12> */
.L_x_35784:
        /* <DEDUP_REMOVED lines=43> */
.L_x_35782:
        /* <DEDUP_REMOVED lines=23> */
.L_x_35786:
        /* <DEDUP_REMOVED lines=12> */
.L_x_35787:
        /* <DEDUP_REMOVED lines=43> */
.L_x_35785:
        /* <DEDUP_REMOVED lines=22> */
.L_x_35789:
        /* <DEDUP_REMOVED lines=12> */
.L_x_35790:
        /* <DEDUP_REMOVED lines=38> */
[----:B------:R-:W-:Y:S01]  /*16590*/  IMAD.WIDE.U32 R14, R14, -0x2daee0ad, RZ ;  /* 0xd2511f530e0e7825 */ /* 0x000fe200078e00ff */
[----:B------:R-:W-:-:S04]  /*165a0*/  MOV R232, R18 ;  /* 0x0000001200e87202 */ /* 0x000fc80000000f00 */
[----:B------:R-:W-:Y:S01]  /*165b0*/  LOP3.LUT R7, R16, UR38, R15, 0x96, !PT ;  /* 0x0000002610077c12 */ /* 0x000fe2000f8e960f */
[----:B------:R-:W-:Y:S01]  /*165c0*/  IMAD.MOV.U32 R15, RZ, RZ, R12 ;  /* 0x000000ffff0f7224 */ /* 0x000fe200078e000c */
[----:B------:R-:W-:-:S07]  /*165d0*/  MOV R12, R14 ;  /* 0x0000000e000c7202 */ /* 0x000fce0000000f00 */
.L_x_35788:
        /* <DEDUP_REMOVED lines=22> */
.L_x_35792:
        /* <DEDUP_REMOVED lines=12> */
.L_x_35793:
        /* <DEDUP_REMOVED lines=37> */
[----:B------:R-:W-:-:S03]  /*16a50*/  LOP3.LUT R14, R14, UR41, R7, 0x96, !PT ;  /* 0x000000290e0e7c12 */ /* 0x000fc6000f8e9607 */
[----:B------:R-:W-:Y:S01]  /*16a60*/  IMAD.MOV.U32 R232, RZ, RZ, R18 ;  /* 0x000000ffffe87224 */ /* 0x000fe200078e0012 */
[----:B------:R-:W-:Y:S01]  /*16a70*/  LOP3.LUT R6, R6, UR26, R19, 0x96, !PT ;  /* 0x0000001a06067c12 */ /* 0x000fe2000f8e9613 */
[----:B------:R-:W-:-:S04]  /*16a80*/  IMAD.WIDE.U32 R14, R14, -0x2daee0ad, RZ ;  /* 0xd2511f530e0e7825 */ /* 0x000fc800078e00ff */
[----:B------:R-:W-:Y:S01]  /*16a90*/  IMAD.MOV.U32 R12, RZ, RZ, R14 ;  /* 0x000000ffff0c7224 */ /* 0x000fe200078e000e */
[----:B------:R-:W-:-:S07]  /*16aa0*/  LOP3.LUT R7, R16, UR38, R15, 0x96, !PT ;  /* 0x0000002610077c12 */ /* 0x000fce000f8e960f */
.L_x_35791:
        /* <DEDUP_REMOVED lines=23> */
.L_x_35795:
        /* <DEDUP_REMOVED lines=12> */
.L_x_35796:
        /* <DEDUP_REMOVED lines=41> */
[----:B------:R-:W-:Y:S02]  /*16f70*/  LOP3.LUT R7, R18, UR38, R15, 0x96, !PT ;  /* 0x0000002612077c12 */ /* 0x000fe4000f8e960f */
[----:B------:R-:W-:-:S07]  /*16f80*/  MOV R12, R14 ;  /* 0x0000000e000c7202 */ /* 0x000fce0000000f00 */
.L_x_35794:
        /* <DEDUP_REMOVED lines=23> */
.L_x_35798:
        /* <DEDUP_REMOVED lines=12> */
.L_x_35799:
        /* <DEDUP_REMOVED lines=43> */
.L_x_35797:
        /* <DEDUP_REMOVED lines=23> */
.L_x_35801:
        /* <DEDUP_REMOVED lines=14> */
.L_x_35802:
        /* <DEDUP_REMOVED lines=43> */
.L_x_35800:
        /* <DEDUP_REMOVED lines=10> */
.L_x_35778:
        /* <DEDUP_REMOVED lines=16> */
.L_x_35805:
        /* <DEDUP_REMOVED lines=12> */
.L_x_35806:
        /* <DEDUP_REMOVED lines=43> */
.L_x_35804:
        /* <DEDUP_REMOVED lines=22> */
.L_x_35808:
        /* <DEDUP_REMOVED lines=12> */
.L_x_35809:
        /* <DEDUP_REMOVED lines=43> */
.L_x_35807:
        /* <DEDUP_REMOVED lines=22> */
.L_x_35811:
        /* <DEDUP_REMOVED lines=12> */
.L_x_35812:
        /* <DEDUP_REMOVED lines=43> */
.L_x_35810:
[----:B------:R-:W-:Y:S01]  /*18820*/  I2FP.F32.U32 R13, R13 ;  /* 0x0000000d000d7245 */ /* 0x000fe20000201000 */
[----:B------:R-:W-:Y:S01]  /*18830*/  HADD2.F32 R14, -RZ, R9.H0_H0 ;  /* 0x20000009ff0e7230 */ /* 0x000fe20000004100 */
        /* <DEDUP_REMOVED lines=19> */
.L_x_35814:
        /* <DEDUP_REMOVED lines=12> */
.L_x_35815:
        /* <DEDUP_REMOVED lines=43> */
.L_x_35813:
        /* <DEDUP_REMOVED lines=21> */
.L_x_35817:
        /* <DEDUP_REMOVED lines=12> */
.L_x_35818:
        /* <DEDUP_REMOVED lines=41> */
[----:B------:R-:W-:Y:S02]  /*19180*/  LOP3.LUT R7, R20, UR38, R19, 0x96, !PT ;  /* 0x0000002614077c12 */ /* 0x000fe4000f8e9613 */
[----:B------:R-:W-:-:S07]  /*19190*/  MOV R12, R18 ;  /* 0x00000012000c7202 */ /* 0x000fce0000000f00 */
.L_x_35816:
        /* <DEDUP_REMOVED lines=22> */
.L_x_35820:
        /* <DEDUP_REMOVED lines=12> */
.L_x_35821:
        /* <DEDUP_REMOVED lines=43> */
.L_x_35819:
        /* <DEDUP_REMOVED lines=22> */
.L_x_35823:
        /* <DEDUP_REMOVED lines=12> */
.L_x_35824:
        /* <DEDUP_REMOVED lines=43> */
.L_x_35822:
[----:B------:R-:W-:Y:S01]  /*19b40*/  I2FP.F32.U32 R9, R9 ;  /* 0x0000000900097245 */ /* 0x000fe20000201000 */
[----:B------:R-:W-:Y:S01]  /*19b50*/  HADD2.F32 R18, -RZ, R11.H0_H0 ;  /* 0x2000000bff127230 */ /* 0x000fe20000004100 */
        /* <DEDUP_REMOVED lines=20> */
.L_x_35826:
        /* <DEDUP_REMOVED lines=14> */
.L_x_35827:
        /* <DEDUP_REMOVED lines=43> */
.L_x_35825:
        /* <DEDUP_REMOVED lines=16> */
.L_x_35803:
        /* <DEDUP_REMOVED lines=45> */
.L_x_35830:
        /* <DEDUP_REMOVED lines=12> */
.L_x_35831:
        /* <DEDUP_REMOVED lines=42> */
[----:B------:R-:W-:-:S07]  /*1a760*/  IMAD.MOV.U32 R220, RZ, RZ, R14 ;  /* 0x000000ffffdc7224 */ /* 0x000fce00078e000e */
.L_x_35829:
[----:B------:R-:W-:Y:S01]  /*1a770*/  I2FP.F32.U32 R13, R13 ;  /* 0x0000000d000d7245 */ /* 0x000fe20000201000 */
[----:B-----5:R-:W-:Y:S01]  /*1a780*/  HADD2.F32 R12, -RZ, R8.H0_H0 ;  /* 0x20000008ff0c7230 */ /* 0x020fe20000004100 */
        /* <DEDUP_REMOVED lines=22> */
.L_x_35833:
        /* <DEDUP_REMOVED lines=12> */
.L_x_35834:
        /* <DEDUP_REMOVED lines=43> */
.L_x_35832:
[----:B------:R-:W-:Y:S01]  /*1ac60*/  I2FP.F32.U32 R13, R13 ;  /* 0x0000000d000d7245 */ /* 0x000fe20000201000 */
[----:B------:R-:W-:Y:S01]  /*1ac70*/  HADD2.F32 R8, -RZ, R8.H1_H1 ;  /* 0x30000008ff087230 */ /* 0x000fe20000004100 */
        /* <DEDUP_REMOVED lines=22> */
.L_x_35836:
        /* <DEDUP_REMOVED lines=12> */
.L_x_35837:
        /* <DEDUP_REMOVED lines=43> */
.L_x_35835:
        /* <DEDUP_REMOVED lines=22> */
.L_x_35839:
        /* <DEDUP_REMOVED lines=12> */
.L_x_35840:
        /* <DEDUP_REMOVED lines=43> */
.L_x_35838:
        /* <DEDUP_REMOVED lines=22> */
.L_x_35842:
        /* <DEDUP_REMOVED lines=12> */
.L_x_35843:
        /* <DEDUP_REMOVED lines=43> */
.L_x_35841:
        /* <DEDUP_REMOVED lines=23> */
.L_x_35845:
        /* <DEDUP_REMOVED lines=12> */
.L_x_35846:
        /* <DEDUP_REMOVED lines=43> */
.L_x_35844:
        /* <DEDUP_REMOVED lines=23> */
.L_x_35848:
        /* <DEDUP_REMOVED lines=12> */
.L_x_35849:
        /* <DEDUP_REMOVED lines=43> */
.L_x_35847:
        /* <DEDUP_REMOVED lines=23> */
.L_x_35851:
        /* <DEDUP_REMOVED lines=14> */
.L_x_35852:
        /* <DEDUP_REMOVED lines=43> */
.L_x_35850:
        /* <DEDUP_REMOVED lines=10> */
.L_x_35828:
        /* <DEDUP_REMOVED lines=16> */
.L_x_35855:
        /* <DEDUP_REMOVED lines=12> */
.L_x_35856:
        /* <DEDUP_REMOVED lines=43> */
.L_x_35854:
[----:B------:R-:W-:Y:S01]  /*1cec0*/  I2FP.F32.U32 R13, R13 ;  /* 0x0000000d000d7245 */ /* 0x000fe20000201000 */
[----:B-----5:R-:W-:Y:S01]  /*1ced0*/  HADD2.F32 R12, -RZ, R8.H0_H0 ;  /* 0x20000008ff0c7230 */ /* 0x020fe20000004100 */
[----:B------:R-:W-:Y:S01]  /*1cee0*/  UISETP.NE.AND UP2, UPT, UR5, 0x1, UPT ;  /* 0x000000010500788c */ /* 0x000fe2000bf45270 */
[----:B------:R-:W-:Y:S01]  /*1cef0*/  LOP3.LUT R0, R0, 0xfffffffb, RZ, 0xc0, !PT ;  /* 0xfffffffb00007812 */ /* 0x000fe200078ec0ff */
[----:B------:R-:W-:Y:S01]  /*1cf00*/  UMOV UR4, 0x2 ;  /* 0x0000000200047882 */ /* 0x000fe20000000000 */
        /* <DEDUP_REMOVED lines=18> */
.L_x_35858:
        /* <DEDUP_REMOVED lines=12> */
.L_x_35859:
        /* <DEDUP_REMOVED lines=43> */
.L_x_35857:
[----:B------:R-:W-:Y:S01]  /*1d3a0*/  I2FP.F32.U32 R13, R13 ;  /* 0x0000000d000d7245 */ /* 0x000fe20000201000 */
[----:B------:R-:W-:Y:S01]  /*1d3b0*/  HADD2.F32 R8, -RZ, R8.H1_H1 ;  /* 0x30000008ff087230 */ /* 0x000fe20000004100 */
[----:B------:R-:W-:Y:S01]  /*1d3c0*/  UISETP.NE.AND UP2, UPT, UR4, 0x1, UPT ;  /* 0x000000010400788c */ /* 0x000fe2000bf45270 */
[----:B------:R-:W-:Y:S01]  /*1d3d0*/  LOP3.LUT R0, R0, 0xfffffffd, RZ, 0xc0, !PT ;  /* 0xfffffffd00007812 */ /* 0x000fe200078ec0ff */
[----:B------:R-:W-:Y:S01]  /*1d3e0*/  UMOV UR5, 0x2 ;  /* 0x0000000200057882 */ /* 0x000fe20000000000 */
        /* <DEDUP_REMOVED lines=18> */
.L_x_35861:
        /* <DEDUP_REMOVED lines=12> */
.L_x_35862:
        /* <DEDUP_REMOVED lines=43> */
.L_x_35860:
        /* <DEDUP_REMOVED lines=21> */
.L_x_35864:
        /* <DEDUP_REMOVED lines=12> */
.L_x_35865:
        /* <DEDUP_REMOVED lines=43> */
.L_x_35863:
        /* <DEDUP_REMOVED lines=21> */
.L_x_35867:
        /* <DEDUP_REMOVED lines=12> */
.L_x_35868:
        /* <DEDUP_REMOVED lines=43> */
.L_x_35866:
        /* <DEDUP_REMOVED lines=22> */
.L_x_35870:
        /* <DEDUP_REMOVED lines=12> */
.L_x_35871:
        /* <DEDUP_REMOVED lines=43> */
.L_x_35869:
        /* <DEDUP_REMOVED lines=8> */
[----:B------:R-:W-:-:S04]  /*1e750*/  IMAD.MOV.U32 R10, RZ, RZ, R232 ;  /* 0x000000ffff0a7224 */ /* 0x000fc800078e00e8 */
        /* <DEDUP_REMOVED lines=13> */
.L_x_35873:
        /* <DEDUP_REMOVED lines=12> */
.L_x_35874:
        /* <DEDUP_REMOVED lines=43> */
.L_x_35872:
        /* <DEDUP_REMOVED lines=22> */
.L_x_35876:
        /* <DEDUP_REMOVED lines=14> */
.L_x_35877:
        /* <DEDUP_REMOVED lines=43> */
.L_x_35875:
        /* <DEDUP_REMOVED lines=16> */
.L_x_35853:
[----:B------:R-:W-:Y:S01]  /*1f190*/  IMAD.MOV.U32 R223, RZ, RZ, 0x20 ;  /* 0x00000020ffdf7424 */ /* 0x000fe200078e00ff */
[----:B------:R-:W-:Y:S01]  /*1f1a0*/  SEL R221, RZ, 0x1000000, !P6 ;  /* 0x01000000ffdd7807 */ /* 0x000fe20007000000 */
[----:B------:R-:W-:Y:S01]  /*1f1b0*/  VIADD R231, R233, 0x300 ;  /* 0x00000300e9e77836 */ /* 0x000fe20000000000 */
[----:B------:R-:W-:Y:S01]  /*1f1c0*/  SEL R224, RZ, 0x10000, !P5 ;  /* 0x00010000ffe07807 */ /* 0x000fe20006800000 */
[----:B------:R-:W-:Y:S01]  /*1f1d0*/  IMAD.WIDE.U32 R222, R2, R223, UR12 ;  /* 0x0000000c02de7e25 */ /* 0x000fe2000f8e00df */
[----:B------:R-:W-:Y:S02]  /*1f1e0*/  SEL R227, RZ, 0x100, !P4 ;  /* 0x00000100ffe37807 */ /* 0x000fe40006000000 */
[----:B------:R-:W-:Y:S02]  /*1f1f0*/  LOP3.LUT P5, RZ, R0, 0x2, RZ, 0xc0, !PT ;  /* 0x0000000200ff7812 */ /* 0x000fe400078ac0ff */
[----:B------:R-:W-:Y:S01]  /*1f200*/  STG.E.128 desc[UR14][R222.64], R12 ;  /* 0x0000000cde007986 */ /* 0x000fe2000c101d0e */
[----:B------:R-:W-:-:S02]  /*1f210*/  LOP3.LUT R227, R227, R221, R224, 0xfe, !PT ;  /* 0x000000dde3e37212 */ /* 0x000fc400078efee0 */
[----:B------:R-:W-:Y:S01]  /*1f220*/  SEL R225, RZ, 0x1000000, !P2 ;  /* 0x01000000ffe17807 */ /* 0x000fe20005000000 */
[----:B------:R0:W-:Y:S01]  /*1f230*/  STG.E.128 desc[UR14][R222.64+0x10], R8 ;  /* 0x00001008de007986 */ /* 0x0001e2000c101d0e */
[----:B------:R-:W-:Y:S02]  /*1f240*/  SEL R224, RZ, 0x10000, !P1 ;  /* 0x00010000ffe07807 */ /* 0x000fe40004800000 */
[----:B------:R-:W-:Y:S02]  /*1f250*/  SEL R221, RZ, 0x100, !P5 ;  /* 0x00000100ffdd7807 */ /* 0x000fe40006800000 */
[----:B------:R-:W-:Y:S02]  /*1f260*/  LOP3.LUT P6, RZ, R0, 0x4, RZ, 0xc0, !PT ;  /* 0x0000000400ff7812 */ /* 0x000fe400078cc0ff */
[----:B------:R-:W-:Y:S02]  /*1f270*/  LOP3.LUT R221, R221, R225, R224, 0xfe, !PT ;  /* 0x000000e1dddd7212 */ /* 0x000fe400078efee0 */
[----:B------:R-:W-:-:S04]  /*1f280*/  SEL R224, RZ, 0x1, !P3 ;  /* 0x00000001ffe07807 */ /* 0x000fc80005800000 */
[----:B------:R-:W-:Y:S01]  /*1f290*/  LOP3.LUT R225, R227, R224, RZ, 0xfc, !PT ;  /* 0x000000e0e3e17212 */ /* 0x000fe200078efcff */
[----:B------:R-:W-:Y:S01]  /*1f2a0*/  HFMA2 R227, -RZ, RZ, 0, 4.76837158203125e-07 ;  /* 0x00000008ffe37431 */ /* 0x000fe200000001ff */
[----:B------:R-:W-:Y:S01]  /*1f2b0*/  SEL R224, RZ, 0x1, !P6 ;  /* 0x00000001ffe07807 */ /* 0x000fe20007000000 */
[----:B0-----:R-:W0:Y:S03]  /*1f2c0*/  @P0 LDC.64 R222, c[0x0][0x3a0] ;  /* 0x0000e800ffde0b82 */ /* 0x001e260000000a00 */
[----:B------:R-:W-:Y:S01]  /*1f2d0*/  LOP3.LUT R224, R221, R224, RZ, 0xfc, !PT ;  /* 0x000000e0dde07212 */ /* 0x000fe200078efcff */
[----:B------:R-:W-:-:S05]  /*1f2e0*/  IMAD.WIDE.U32 R226, R2, R227, UR10 ;  /* 0x0000000a02e27e25 */ /* 0x000fca000f8e00e3 */
        /* <DEDUP_REMOVED lines=23> */
.L_x_35880:
        /* <DEDUP_REMOVED lines=12> */
.L_x_35881:
[----:B0-----:R-:W-:Y:S01]  /*1f520*/  LOP3.LUT R222, R5, UR17, R237, 0x96, !PT ;  /* 0x0000001105de7c12 */ /* 0x001fe2000f8e96ed */
        /* <DEDUP_REMOVED lines=42> */
.L_x_35879:
        /* <DEDUP_REMOVED lines=24> */
.L_x_35883:
        /* <DEDUP_REMOVED lines=12> */
.L_x_35884:
[----:B0-----:R-:W-:Y:S01]  /*1fa10*/  LOP3.LUT R222, R5, UR17, R237, 0x96, !PT ;  /* 0x0000001105de7c12 */ /* 0x001fe2000f8e96ed */
        /* <DEDUP_REMOVED lines=42> */
.L_x_35882:
        /* <DEDUP_REMOVED lines=22> */
.L_x_35886:
        /* <DEDUP_REMOVED lines=12> */
.L_x_35887:
        /* <DEDUP_REMOVED lines=43> */
.L_x_35885:
[----:B0-----:R-:W-:Y:S01]  /*20190*/  I2FP.F32.U32 R223, R224 ;  /* 0x000000e000df7245 */ /* 0x001fe20000201000 */
        /* <DEDUP_REMOVED lines=21> */
.L_x_35889:
        /* <DEDUP_REMOVED lines=12> */
.L_x_35890:
        /* <DEDUP_REMOVED lines=43> */
.L_x_35888:
        /* <DEDUP_REMOVED lines=22> */
.L_x_35892:
        /* <DEDUP_REMOVED lines=12> */
.L_x_35893:
        /* <DEDUP_REMOVED lines=43> */
.L_x_35891:
        /* <DEDUP_REMOVED lines=22> */
.L_x_35895:
        /* <DEDUP_REMOVED lines=12> */
.L_x_35896:
        /* <DEDUP_REMOVED lines=43> */
.L_x_35894:
        /* <DEDUP_REMOVED lines=23> */
.L_x_35898:
        /* <DEDUP_REMOVED lines=12> */
.L_x_35899:
        /* <DEDUP_REMOVED lines=43> */
.L_x_35897:
        /* <DEDUP_REMOVED lines=23> */
.L_x_35901:
        /* <DEDUP_REMOVED lines=15> */
.L_x_35902:
        /* <DEDUP_REMOVED lines=43> */
.L_x_35900:
        /* <DEDUP_REMOVED lines=10> */
.L_x_35878:
        /* <DEDUP_REMOVED lines=16> */
.L_x_35905:
        /* <DEDUP_REMOVED lines=12> */
.L_x_35906:
        /* <DEDUP_REMOVED lines=43> */
.L_x_35904:
[----:B------:R-:W-:Y:S01]  /*21f00*/  I2FP.F32.U32 R221, R221 ;  /* 0x000000dd00dd7245 */ /* 0x000fe20000201000 */
[----:B-----5:R-:W-:Y:S01]  /*21f10*/  HADD2.F32 R220, -RZ, R224.H0_H0 ;  /* 0x200000e0ffdc7230 */ /* 0x020fe20000004100 */
[----:B------:R-:W-:Y:S01]  /*21f20*/  UISETP.NE.AND UP2, UPT, UR5, 0x1, UPT ;  /* 0x000000010500788c */ /* 0x000fe2000bf45270 */
[----:B------:R-:W-:Y:S01]  /*21f30*/  LOP3.LUT R0, R0, 0xfffffffd, RZ, 0xc0, !PT ;  /* 0xfffffffd00007812 */ /* 0x000fe200078ec0ff */
[----:B0-----:R-:W-:Y:S02]  /*21f40*/  IMAD.MOV.U32 R222, RZ, RZ, R232 ;  /* 0x000000ffffde7224 */ /* 0x001fe400078e00e8 */
[----:B------:R-:W-:Y:S01]  /*21f50*/  FFMA.FTZ R221, R221, R252, 1.1641532182693481445e-10 ;  /* 0x2f000000dddd7423 */ /* 0x000fe200000100fc */
[----:B------:R-:W-:Y:S01]  /*21f60*/  FMUL.FTZ R220, R220, UR24 ;  /* 0x00000018dcdc7c20 */ /* 0x000fe20008410000 */
[----:B------:R-:W-:-:S03]  /*21f70*/  UMOV UR4, 0x2 ;  /* 0x0000000200047882 */ /* 0x000fc60000000000 */
[----:B------:R-:W-:Y:S01]  /*21f80*/  FSETP.GTU.FTZ.AND P0, PT, R221, UR19, PT ;  /* 0x00000013dd007c0b */ /* 0x000fe2000bf1c000 */
[----:B------:R-:W-:-:S03]  /*21f90*/  FMUL.FTZ R220, R220, UR18 ;  /* 0x00000012dcdc7c20 */ /* 0x000fc60008410000 */
        /* <DEDUP_REMOVED lines=13> */
.L_x_35908:
        /* <DEDUP_REMOVED lines=12> */
.L_x_35909:
        /* <DEDUP_REMOVED lines=43> */
.L_x_35907:
        /* <DEDUP_REMOVED lines=21> */
.L_x_35911:
        /* <DEDUP_REMOVED lines=12> */
.L_x_35912:
        /* <DEDUP_REMOVED lines=43> */
.L_x_35910:
        /* <DEDUP_REMOVED lines=21> */
.L_x_35914:
        /* <DEDUP_REMOVED lines=12> */
.L_x_35915:
        /* <DEDUP_REMOVED lines=43> */
.L_x_35913:
        /* <DEDUP_REMOVED lines=21> */
.L_x_35917:
        /* <DEDUP_REMOVED lines=12> */
.L_x_35918:
        /* <DEDUP_REMOVED lines=43> */
.L_x_35916:
        /* <DEDUP_REMOVED lines=21> */
.L_x_35920:
        /* <DEDUP_REMOVED lines=12> */
.L_x_35921:
        /* <DEDUP_REMOVED lines=43> */
.L_x_35919:
        /* <DEDUP_REMOVED lines=22> */
.L_x_35923:
        /* <DEDUP_REMOVED lines=12> */
.L_x_35924:
        /* <DEDUP_REMOVED lines=43> */
.L_x_35922:
        /* <DEDUP_REMOVED lines=22> */
.L_x_35926:
        /* <DEDUP_REMOVED lines=15> */
.L_x_35927:
        /* <DEDUP_REMOVED lines=43> */
.L_x_35925:
        /* <DEDUP_REMOVED lines=16> */
.L_x_35903:
        /* <DEDUP_REMOVED lines=25> */
[----:B------:R-:W-:Y:S02]  /*24340*/  LOP3.LUT R236, R239, R236, R238, 0xfe, !PT ;  /* 0x000000ecefec7212 */ /* 0x000fe400078efeee */
[----:B------:R-:W-:-:S04]  /*24350*/  SEL R238, RZ, 0x1, !P6 ;  /* 0x00000001ffee7807 */ /* 0x000fc80007000000 */
[----:B------:R-:W-:Y:S01]  /*24360*/  LOP3.LUT R236, R236, R238, RZ, 0xfc, !PT ;  /* 0x000000eeecec7212 */ /* 0x000fe200078efcff */
[----:B------:R-:W-:-:S04]  /*24370*/  IMAD.MOV.U32 R238, RZ, RZ, 0x8 ;  /* 0x00000008ffee7424 */ /* 0x000fc800078e00ff */
        /* <DEDUP_REMOVED lines=191> */
.L_x_35929:
[----:B------:R-:W-:Y:S05]  /*24f70*/  BSYNC.RECONVERGENT B0 ;  /* 0x0000000000007941 */ /* 0x000fea0003800200 */
.L_x_35928:
        /* <DEDUP_REMOVED lines=14> */
.L_x_35931:
[----:B------:R-:W-:Y:S05]  /*25060*/  BSYNC.RECONVERGENT B0 ;  /* 0x0000000000007941 */ /* 0x000fea0003800200 */
.L_x_35930:
        /* <DEDUP_REMOVED lines=67> */
[----:B------:R-:W-:Y:S01]  /*254a0*/  F2FP.F16.F32.PACK_AB R51, R50, R51 ;  /* 0x000000333233723e */ /* 0x000fe200000000ff */
        /* <DEDUP_REMOVED lines=12> */
[----:B------:R-:W-:Y:S01]  /*25570*/  F2FP.F16.F32.PACK_AB R50, R49, R50 ;  /* 0x000000323132723e */ /* 0x000fe200000000ff */
        /* <DEDUP_REMOVED lines=38> */
[C---:B------:R-:W-:Y:S01]  /*257e0*/  FADD.FTZ R36, -R236.reuse, R36 ;  /* 0x00000024ec247221 */ /* 0x040fe20000010100 */
[----:B------:R-:W-:Y:S01]  /*257f0*/  FADD.FTZ R37, -R236, R37 ;  /* 0x00000025ec257221 */ /* 0x000fe20000010100 */
[C---:B------:R-:W-:Y:S01]  /*25800*/  FMUL.FTZ R28, R238.reuse, R28 ;  /* 0x0000001cee1c7220 */ /* 0x040fe20000410000 */
[C---:B------:R-:W-:Y:S01]  /*25810*/  FMUL.FTZ R29, R238.reuse, R29 ;  /* 0x0000001dee1d7220 */ /* 0x040fe20000410000 */
[----:B------:R-:W-:Y:S01]  /*25820*/  FFMA.FTZ R33, R33, R209, R153 ;  /* 0x000000d121217223 */ /* 0x000fe20000010099 */
[C---:B------:R-:W-:Y:S01]  /*25830*/  FMUL.FTZ R20, R238.reuse, R20 ;  /* 0x00000014ee147220 */ /* 0x040fe20000410000 */
[C---:B------:R-:W-:Y:S01]  /*25840*/  FMUL.FTZ R21, R238.reuse, R21 ;  /* 0x00000015ee157220 */ /* 0x040fe20000410000 */
[C---:B------:R-:W-:Y:S01]  /*25850*/  FMUL.FTZ R22, R238.reuse, R22 ;  /* 0x00000016ee167220 */ /* 0x040fe20000410000 */
[----:B------:R-:W-:Y:S01]  /*25860*/  FMUL.FTZ R23, R238, R23 ;  /* 0x00000017ee177220 */ /* 0x000fe20000410000 */
[C---:B------:R-:W-:Y:S01]  /*25870*/  FADD.FTZ R18, -R236.reuse, R18 ;  /* 0x00000012ec127221 */ /* 0x040fe20000010100 */
[----:B------:R-:W-:Y:S01]  /*25880*/  FADD.FTZ R19, -R236, R19 ;  /* 0x00000013ec137221 */ /* 0x000fe20000010100 */
[C---:B------:R-:W-:Y:S01]  /*25890*/  FMUL.FTZ R24, R238.reuse, R24 ;  /* 0x00000018ee187220 */ /* 0x040fe20000410000 */
[----:B------:R-:W-:Y:S01]  /*258a0*/  FMUL.FTZ R25, R238, R25 ;  /* 0x00000019ee197220 */ /* 0x000fe20000410000 */
        /* <DEDUP_REMOVED lines=10> */
[----:B------:R-:W-:-:S02]  /*25950*/  UIADD3 UR20, UPT, UPT, UR20, UR6, URZ ;  /* 0x0000000614147290 */ /* 0x000fc4000fffe0ff */
[----:B------:R-:W-:Y:S02]  /*25960*/  UPLOP3.LUT UP1, UPT, UPT, UPT, UP1, 0x40, 0x4 ;  /* 0x000000000004789c */ /* 0x000fe40003f2e810 */
[----:B------:R-:W-:Y:S01]  /*25970*/  UISETP.GE.AND UP2, UPT, UR20, UR7, UPT ;  /* 0x000000071400728c */ /* 0x000fe2000bf46270 */
[----:B----4-:R-:W-:Y:S01]  /*25980*/  FFMA.FTZ R55, R55, R241, R175 ;  /* 0x000000f137377223 */ /* 0x010fe200000100af */
[----:B---3--:R-:W-:-:S05]  /*25990*/  FFMA.FTZ R54, R54, R237, R174 ;  /* 0x000000ed36367223 */ /* 0x008fca00000100ae */
[----:B------:R-:W-:Y:S01]  /*259a0*/  F2FP.F16.F32.PACK_AB R49, R55, R54 ;  /* 0x000000363731723e */ /* 0x000fe200000000ff */
[----:B------:R-:W-:Y:S01]  /*259b0*/  FADD.FTZ R55, -R236, R42 ;  /* 0x0000002aec377221 */ /* 0x000fe20000010100 */
[C---:B------:R-:W-:Y:S01]  /*259c0*/  FMUL.FTZ R42, R238.reuse, R43 ;  /* 0x0000002bee2a7220 */ /* 0x040fe20000410000 */
[C---:B------:R-:W-:Y:S02]  /*259d0*/  FMUL.FTZ R54, R238.reuse, R18 ;  /* 0x00000012ee367220 */ /* 0x040fe40000410000 */
[----:B------:R-:W-:Y:S01]  /*259e0*/  FMUL.FTZ R55, R238, R55 ;  /* 0x00000037ee377220 */ /* 0x000fe20000410000 */
[----:B------:R-:W-:Y:S01]  /*259f0*/  FFMA.FTZ R42, R42, R219, R163 ;  /* 0x000000db2a2a7223 */ /* 0x000fe200000100a3 */
[----:B-----5:R-:W-:Y:S02]  /*25a00*/  FFMA.FTZ R48, R52, R239, R172 ;  /* 0x000000ef34307223 */ /* 0x020fe400000100ac */
[----:B------:R-:W-:Y:S01]  /*25a10*/  FFMA.FTZ R43, R55, R218, R162 ;  /* 0x000000da372b7223 */ /* 0x000fe200000100a2 */
[----:B------:R-:W-:Y:S01]  /*25a20*/  FADD.FTZ R55, -R236, R44 ;  /* 0x0000002cec377221 */ /* 0x000fe20000010100 */
[----:B------:R-:W-:Y:S01]  /*25a30*/  FMUL.FTZ R44, R238, R47 ;  /* 0x0000002fee2c7220 */ /* 0x000fe20000410000 */
[----:B------:R-:W-:Y:S01]  /*25a40*/  FADD.FTZ R47, -R236, R227 ;  /* 0x000000e3ec2f7221 */ /* 0x000fe20000010100 */
[----:B------:R-:W-:Y:S01]  /*25a50*/  F2FP.F16.F32.PACK_AB R48, R53, R48 ;  /* 0x000000303530723e */ /* 0x000fe200000000ff */
[----:B-1----:R-:W-:-:S04]  /*25a60*/  IMAD.WIDE.U32 R52, R233, 0x10, R242 ;  /* 0x00000010e9347825 */ /* 0x002fc800078e00f2 */
[----:B------:R-:W-:Y:S01]  /*25a70*/  FADD.FTZ R233, -R236, R46 ;  /* 0x0000002eece97221 */ /* 0x000fe20000010100 */
[----:B------:R-:W-:Y:S01]  /*25a80*/  F2FP.F16.F32.PACK_AB R43, R42, R43 ;  /* 0x0000002b2a2b723e */ /* 0x000fe200000000ff */
        /* <DEDUP_REMOVED lines=9> */
[----:B------:R-:W-:Y:S01]  /*25b20*/  FMUL.FTZ R227, R238, R11 ;  /* 0x0000000beee37220 */ /* 0x000fe20000410000 */
[----:B------:R-:W-:Y:S01]  /*25b30*/  FFMA.FTZ R11, R34, R210, R154 ;  /* 0x000000d2220b7223 */ /* 0x000fe2000001009a */
[----:B------:R-:W-:Y:S01]  /*25b40*/  FMUL.FTZ R47, R238, R47 ;  /* 0x0000002fee2f7220 */ /* 0x000fe20000410000 */
[----:B------:R-:W-:Y:S01]  /*25b50*/  F2FP.F16.F32.PACK_AB R41, R44, R41 ;  /* 0x000000292c29723e */ /* 0x000fe200000000ff */
[----:B0-----:R-:W-:Y:S01]  /*25b60*/  FADD.FTZ R49, -R236, R40 ;  /* 0x00000028ec317221 */ /* 0x001fe20000010100 */
[----:B------:R-:W-:Y:S01]  /*25b70*/  FFMA.FTZ R40, R55, R244, R164 ;  /* 0x000000f437287223 */ /* 0x000fe200000100a4 */
[C---:B------:R-:W-:Y:S01]  /*25b80*/  FMUL.FTZ R48, R238.reuse, R26 ;  /* 0x0000001aee307220 */ /* 0x040fe20000410000 */
[C---:B------:R-:W-:Y:S01]  /*25b90*/  FMUL.FTZ R50, R238.reuse, R27 ;  /* 0x0000001bee327220 */ /* 0x040fe20000410000 */
[----:B------:R-:W-:Y:S01]  /*25ba0*/  FMUL.FTZ R49, R238, R49 ;  /* 0x00000031ee317220 */ /* 0x000fe20000410000 */
[----:B------:R-:W-:Y:S01]  /*25bb0*/  IMAD.WIDE.U32 R26, R4, 0x10, R242 ;  /* 0x00000010041a7825 */ /* 0x000fe200078e00f2 */
[----:B------:R-:W-:-:S03]  /*25bc0*/  F2FP.F16.F32.PACK_AB R40, R45, R40 ;  /* 0x000000282d28723e */ /* 0x000fc600000000ff */
[----:B------:R-:W-:Y:S01]  /*25bd0*/  FFMA.FTZ R4, R39, R215, R159 ;  /* 0x000000d727047223 */ /* 0x000fe2000001009f */
[----:B------:R-:W-:Y:S01]  /*25be0*/  FFMA.FTZ R49, R49, R216, R160 ;  /* 0x000000d831317223 */ /* 0x000fe200000100a0 */
[----:B------:R-:W-:-:S04]  /*25bf0*/  IMAD.WIDE.U32 R44, R240, 0x10, R242 ;  /* 0x00000010f02c7825 */ /* 0x000fc800078e00f2 */
[C---:B------:R-:W-:Y:S01]  /*25c00*/  FMUL.FTZ R52, R238.reuse, R17 ;  /* 0x00000011ee347220 */ /* 0x040fe20000410000 */
[----:B------:R-:W-:Y:S01]  /*25c10*/  FMUL.FTZ R17, R238, R13 ;  /* 0x0000000dee117220 */ /* 0x000fe20000410000 */
[----:B------:R-:W-:Y:S01]  /*25c20*/  FFMA.FTZ R13, R30, R206, R150 ;  /* 0x000000ce1e0d7223 */ /* 0x000fe20000010096 */
[----:B------:R-:W-:Y:S01]  /*25c30*/  F2FP.F16.F32.PACK_AB R42, R46, R49 ;  /* 0x000000312e2a723e */ /* 0x000fe200000000ff */
[C---:B------:R-:W-:Y:S01]  /*25c40*/  FMUL.FTZ R49, R238.reuse, R16 ;  /* 0x00000010ee317220 */ /* 0x040fe20000410000 */
[C---:B------:R-:W-:Y:S01]  /*25c50*/  FMUL.FTZ R16, R238.reuse, R12 ;  /* 0x0000000cee107220 */ /* 0x040fe20000410000 */
[----:B------:R-:W-:Y:S01]  /*25c60*/  FFMA.FTZ R12, R35, R211, R155 ;  /* 0x000000d3230c7223 */ /* 0x000fe2000001009b */
[C---:B------:R-:W-:Y:S01]  /*25c70*/  FMUL.FTZ R51, R238.reuse, R14 ;  /* 0x0000000eee337220 */ /* 0x040fe20000410000 */
[----:B------:R0:W-:Y:S01]  /*25c80*/  STG.E.128 desc[UR14][R44.64], R40 ;  /* 0x000000282c007986 */ /* 0x0001e2000c101d0e */
[----:B------:R-:W-:Y:S01]  /*25c90*/  FMUL.FTZ R53, R238, R15 ;  /* 0x0000000fee357220 */ /* 0x000fe20000410000 */
[----:B------:R-:W-:Y:S01]  /*25ca0*/  FADD.FTZ R46, -R236, R226 ;  /* 0x000000e2ec2e7221 */ /* 0x000fe20000010100 */
[----:B------:R-:W-:Y:S01]  /*25cb0*/  F2FP.F16.F32.PACK_AB R11, R12, R11 ;  /* 0x0000000b0c0b723e */ /* 0x000fe200000000ff */
[----:B------:R-:W-:Y:S01]  /*25cc0*/  FFMA.FTZ R12, R28, R204, R148 ;  /* 0x000000cc1c0c7223 */ /* 0x000fe20000010094 */
[----:B------:R-:W-:Y:S01]  /*25cd0*/  FFMA.FTZ R14, R24, R200, R144 ;  /* 0x000000c8180e7223 */ /* 0x000fe20000010090 */
[----:B------:R-:W-:Y:S01]  /*25ce0*/  FFMA.FTZ R30, R49, R192, R136 ;  /* 0x000000c0311e7223 */ /* 0x000fe20000010088 */
[----:B------:R-:W-:Y:S01]  /*25cf0*/  FFMA.FTZ R51, R51, R190, R134 ;  /* 0x000000be33337223 */ /* 0x000fe20000010086 */
[----:B------:R-:W-:Y:S01]  /*25d00*/  FMUL.FTZ R46, R238, R46 ;  /* 0x0000002eee2e7220 */ /* 0x000fe20000410000 */
        /* <DEDUP_REMOVED lines=9> */
[----:B0-----:R-:W-:Y:S01]  /*25da0*/  FADD.FTZ R43, -R236, R223 ;  /* 0x000000dfec2b7221 */ /* 0x001fe20000010100 */
[----:B------:R-:W-:Y:S01]  /*25db0*/  FMUL.FTZ R223, R238, R9 ;  /* 0x00000009eedf7220 */ /* 0x000fe20000410000 */
[----:B------:R-:W-:Y:S01]  /*25dc0*/  FFMA.FTZ R9, R38, R214, R158 ;  /* 0x000000d626097223 */ /* 0x000fe2000001009e */
[----:B------:R-:W-:Y:S01]  /*25dd0*/  FADD.FTZ R45, -R236, R225 ;  /* 0x000000e1ec2d7221 */ /* 0x000fe20000010100 */
[----:B------:R-:W-:Y:S01]  /*25de0*/  FMUL.FTZ R225, R238, R10 ;  /* 0x0000000aeee17220 */ /* 0x000fe20000410000 */
[----:B------:R-:W-:Y:S01]  /*25df0*/  FFMA.FTZ R10, R32, R208, R152 ;  /* 0x000000d0200a7223 */ /* 0x000fe20000010098 */
[----:B------:R-:W-:Y:S01]  /*25e00*/  FADD.FTZ R40, -R236, R220 ;  /* 0x000000dcec287221 */ /* 0x000fe20000010100 */
[----:B------:R-:W-:Y:S01]  /*25e10*/  F2FP.F16.F32.PACK_AB R9, R4, R9 ;  /* 0x000000090409723e */ /* 0x000fe200000000ff */
[----:B------:R-:W-:Y:S01]  /*25e20*/  FFMA.FTZ R4, R31, R207, R151 ;  /* 0x000000cf1f047223 */ /* 0x000fe20000010097 */
[C---:B------:R-:W-:Y:S01]  /*25e30*/  FADD.FTZ R41, -R236.reuse, R221 ;  /* 0x000000ddec297221 */ /* 0x040fe20000010100 */
[C---:B------:R-:W-:Y:S01]  /*25e40*/  FADD.FTZ R42, -R236.reuse, R222 ;  /* 0x000000deec2a7221 */ /* 0x040fe20000010100 */
        /* <DEDUP_REMOVED lines=50> */
.L_x_35933:
        /* <DEDUP_REMOVED lines=9> */
.L_x_42416:


//--------------------- .text._ZN10layer_norm13ln_fwd_kernelINS_13Kernel_traitsIf6__halffS2_fjLj7168ELj1ELj1ELj4ELj16ENS_18Kernel_traits_baseILj7168EfS2_fS2_fjLj128EEEEELb1ELb1ELb1ELb0EEEvNS_9FwdParamsE --------------------------
	.section	.text._ZN10layer_norm13ln_fwd_kernelINS_13Kernel_traitsIf6__halffS2_fjLj7168ELj1ELj1ELj4ELj16ENS_18Kernel_traits_baseILj7168EfS2_fS2_fjLj128EEEEELb1ELb1ELb1ELb0EEEvNS_9FwdParamsE,"ax",@progbits
	.align	128
        .global         _ZN10layer_norm13ln_fwd_kernelINS_13Kernel_traitsIf6__halffS2_fjLj7168ELj1ELj1ELj4ELj16ENS_18Kernel_traits_baseILj7168EfS2_fS2_fjLj128EEEEELb1ELb1ELb1ELb0EEEvNS_9FwdParamsE
        .type           _ZN10layer_norm13ln_fwd_kernelINS_13Kernel_traitsIf6__halffS2_fjLj7168ELj1ELj1ELj4ELj16ENS_18Kernel_traits_baseILj7168EfS2_fS2_fjLj128EEEEELb1ELb1ELb1ELb0EEEvNS_9FwdParamsE,@function
        .size           _ZN10layer_norm13ln_fwd_kernelINS_13Kernel_traitsIf6__halffS2_fjLj7168ELj1ELj1ELj4ELj16ENS_18Kernel_traits_baseILj7168EfS2_fS2_fjLj128EEEEELb1ELb1ELb1ELb0EEEvNS_9FwdParamsE,(.L_x_42417 - _ZN10layer_norm13ln_fwd_kernelINS_13Kernel_traitsIf6__halffS2_fjLj7168ELj1ELj1ELj4ELj16ENS_18Kernel_traits_baseILj7168EfS2_fS2_fjLj128EEEEELb1ELb1ELb1ELb0EEEvNS_9FwdParamsE)
        .other          _ZN10layer_norm13ln_fwd_kernelINS_13Kernel_traitsIf6__halffS2_fjLj7168ELj1ELj1ELj4ELj16ENS_18Kernel_traits_baseILj7168EfS2_fS2_fjLj128EEEEELb1ELb1ELb1ELb0EEEvNS_9FwdParamsE,@"STO_CUDA_ENTRY STV_DEFAULT"
_ZN10layer_norm13ln_fwd_kernelINS_13Kernel_traitsIf6__halffS2_fjLj7168ELj1ELj1ELj4ELj16ENS_18Kernel_traits_baseILj7168EfS2_fS2_fjLj128EEEEELb1ELb1ELb1ELb0EEEvNS_9FwdParamsE:
.text._ZN10layer_norm13ln_fwd_kernelINS_13Kernel_traitsIf6__halffS2_fjLj7168ELj1ELj1ELj4ELj16ENS_18Kernel_traits_baseILj7168EfS2_fS2_fjLj128EEEEELb1ELb1ELb1ELb0EEEvNS_9FwdParamsE:
        /* <DEDUP_REMOVED lines=167> */
.L_x_35935:
        /* <DEDUP_REMOVED lines=115> */
.L_x_35936:
[----:B------:R-:W-:Y:S05]  /*11a0*/  BSYNC.RECONVERGENT B0 ;  /* 0x0000000000007941 */ /* 0x000fea0003800200 */
.L_x_35934:
        /* <DEDUP_REMOVED lines=89> */
.L_x_36648:
        /* <DEDUP_REMOVED lines=34> */
.L_x_35939:
        /* <DEDUP_REMOVED lines=26> */
.L_x_35944:
        /* <DEDUP_REMOVED lines=12> */
.L_x_35946:
[----:B------:R-:W-:Y:S05]  /*1bc0*/  BSYNC.RECONVERGENT B2 ;  /* 0x0000000000027941 */ /* 0x000fea0003800200 */
.L_x_35945:
        /* <DEDUP_REMOVED lines=61> */
.L_x_35943:
[----:B------:R-:W-:Y:S05]  /*1fa0*/  BSYNC.RECONVERGENT B1 ;  /* 0x0000000000017941 */ /* 0x000fea0003800200 */
.L_x_35942:
        /* <DEDUP_REMOVED lines=9> */
[----:B------:R-:W-:-:S07]  /*2040*/  FFMA.FTZ R156, R156, R20, R148 ;  /* 0x000000149c9c7223 */ /* 0x000fce0000010094 */
.L_x_35941:
        /* <DEDUP_REMOVED lines=16> */
.L_x_35950:
        /* <DEDUP_REMOVED lines=12> */
.L_x_35952:
[----:B------:R-:W-:Y:S05]  /*2210*/  BSYNC.RECONVERGENT B2 ;  /* 0x0000000000027941 */ /* 0x000fea0003800200 */
.L_x_35951:
        /* <DEDUP_REMOVED lines=62> */
.L_x_35949:
[----:B------:R-:W-:Y:S05]  /*2600*/  BSYNC.RECONVERGENT B1 ;  /* 0x0000000000017941 */ /* 0x000fea0003800200 */
.L_x_35948:
        /* <DEDUP_REMOVED lines=9> */
[----:B------:R-:W-:-:S07]  /*26a0*/  FFMA.FTZ R157, R157, R21, R149 ;  /* 0x000000159d9d7223 */ /* 0x000fce0000010095 */
.L_x_35947:
        /* <DEDUP_REMOVED lines=16> */
.L_x_35956:
        /* <DEDUP_REMOVED lines=12> */
.L_x_35958:
[----:B------:R-:W-:Y:S05]  /*2870*/  BSYNC.RECONVERGENT B2 ;  /* 0x0000000000027941 */ /* 0x000fea0003800200 */
.L_x_35957:
        /* <DEDUP_REMOVED lines=62> */
.L_x_35955:
[----:B------:R-:W-:Y:S05]  /*2c60*/  BSYNC.RECONVERGENT B1 ;  /* 0x0000000000017941 */ /* 0x000fea0003800200 */
.L_x_35954:
        /* <DEDUP_REMOVED lines=10> */
.L_x_35953:
        /* <DEDUP_REMOVED lines=16> */
.L_x_35962:
        /* <DEDUP_REMOVED lines=12> */
.L_x_35964:
[----:B------:R-:W-:Y:S05]  /*2ed0*/  BSYNC.RECONVERGENT B2 ;  /* 0x0000000000027941 */ /* 0x000fea0003800200 */
.L_x_35963:
        /* <DEDUP_REMOVED lines=62> */
.L_x_35961:
[----:B------:R-:W-:Y:S05]  /*32c0*/  BSYNC.RECONVERGENT B1 ;  /* 0x0000000000017941 */ /* 0x000fea0003800200 */
.L_x_35960:
[----:B------:R-:W-:Y:S01]  /*32d0*/  I2FP.F32.U32 R7, R7 ;  /* 0x0000000700077245 */ /* 0x000fe20000201000 */
[----:B------:R-:W-:-:S04]  /*32e0*/  IMAD.MOV.U32 R159, RZ, RZ, 0x2f800000 ;  /* 0x2f800000ff9f7424 */ /* 0x000fc800078e00ff */
[----:B------:R-:W-:-:S05]  /*32f0*/  FFMA.FTZ R7, R7, R159, 1.1641532182693481445e-10 ;  /* 0x2f00000007077423 */ /* 0x000fca000001009f */
[----:B------:R-:W-:Y:S01]  /*3300*/  FSETP.GTU.FTZ.AND P2, PT, R7, UR23, PT ;  /* 0x0000001707007c0b */ /* 0x000fe2000bf5c000 */
[----:B-----5:R-:W-:-:S03]  /*3310*/  HADD2.F32 R7, -RZ, R145.H1_H1 ;  /* 0x30000091ff077230 */ /* 0x020fc60000004100 */
[----:B------:R-:W-:Y:S02]  /*3320*/  SEL R159, RZ, 0x1, P2 ;  /* 0x00000001ff9f7807 */ /* 0x000fe40001000000 */
[----:B------:R-:W-:Y:S02]  /*3330*/  FMUL.FTZ R7, R7, UR17 ;  /* 0x0000001107077c20 */ /* 0x000fe40008410000 */
[----:B------:R-:W-:Y:S02]  /*3340*/  PRMT R218, R159, 0x7610, R218 ;  /* 0x000076109fda7816 */ /* 0x000fe400000000da */
[----:B------:R-:W-:-:S05]  /*3350*/  FMUL.FTZ R7, R7, UR16 ;  /* 0x0000001007077c20 */ /* 0x000fca0008410000 */
[----:B------:R-:W-:-:S05]  /*3360*/  FSEL R7, R7, RZ, !P2 ;  /* 0x000000ff07077208 */ /* 0x000fca0005000000 */
[----:B------:R-:W-:-:S07]  /*3370*/  FFMA.FTZ R159, R7, R23, R151 ;  /* 0x00000017079f7223 */ /* 0x000fce0000010097 */
.L_x_35959:
[----:B------:R-:W-:Y:S01]  /*3380*/  MOV R162, R9 ;  /* 0x0000000900a27202 */ /* 0x000fe20000000f00 */
[----:B-----5:R-:W-:Y:S01]  /*3390*/  IMAD.MOV.U32 R160, RZ, RZ, R152 ;  /* 0x000000ffffa07224 */ /* 0x020fe200078e0098 */
        /* <DEDUP_REMOVED lines=14> */
.L_x_35968:
        /* <DEDUP_REMOVED lines=12> */
.L_x_35970:
[----:B------:R-:W-:Y:S05]  /*3540*/  BSYNC.RECONVERGENT B2 ;  /* 0x0000000000027941 */ /* 0x000fea0003800200 */
.L_x_35969:
        /* <DEDUP_REMOVED lines=62> */
.L_x_35967:
[----:B------:R-:W-:Y:S05]  /*3930*/  BSYNC.RECONVERGENT B1 ;  /* 0x0000000000017941 */ /* 0x000fea0003800200 */
.L_x_35966:
[----:B------:R-:W-:Y:S01]  /*3940*/  I2FP.F32.U32 R7, R7 ;  /* 0x0000000700077245 */ /* 0x000fe20000201000 */
[----:B------:R-:W-:-:S04]  /*3950*/  IMAD.MOV.U32 R9, RZ, RZ, 0x2f800000 ;  /* 0x2f800000ff097424 */ /* 0x000fc800078e00ff */
[----:B------:R-:W-:-:S05]  /*3960*/  FFMA.FTZ R7, R7, R9, 1.1641532182693481445e-10 ;  /* 0x2f00000007077423 */ /* 0x000fca0000010009 */
[----:B------:R-:W-:Y:S01]  /*3970*/  FSETP.GTU.FTZ.AND P2, PT, R7, UR23, PT ;  /* 0x0000001707007c0b */ /* 0x000fe2000bf5c000 */
[----:B------:R-:W-:-:S03]  /*3980*/  HADD2.F32 R7, -RZ, R146.H0_H0 ;  /* 0x20000092ff077230 */ /* 0x000fc60000004100 */
[----:B------:R-:W-:Y:S02]  /*3990*/  SEL R9, RZ, 0x1, P2 ;  /* 0x00000001ff097807 */ /* 0x000fe40001000000 */
[----:B------:R-:W-:Y:S02]  /*39a0*/  FMUL.FTZ R7, R7, UR17 ;  /* 0x0000001107077c20 */ /* 0x000fe40008410000 */
[----:B------:R-:W-:Y:S02]  /*39b0*/  PRMT R219, R9, 0x7610, R219 ;  /* 0x0000761009db7816 */ /* 0x000fe400000000db */
[----:B------:R-:W-:-:S05]  /*39c0*/  FMUL.FTZ R7, R7, UR16 ;  /* 0x0000001007077c20 */ /* 0x000fca0008410000 */
[----:B------:R-:W-:-:S05]  /*39d0*/  FSEL R7, R7, RZ, !P2 ;  /* 0x000000ff07077208 */ /* 0x000fca0005000000 */
[----:B------:R-:W-:-:S07]  /*39e0*/  FFMA.FTZ R160, R7, R24, R152 ;  /* 0x0000001807a07223 */ /* 0x000fce0000010098 */
.L_x_35965:
        /* <DEDUP_REMOVED lines=16> */
.L_x_35974:
        /* <DEDUP_REMOVED lines=12> */
.L_x_35976:
[----:B------:R-:W-:Y:S05]  /*3bb0*/  BSYNC.RECONVERGENT B2 ;  /* 0x0000000000027941 */ /* 0x000fea0003800200 */
.L_x_35975:
        /* <DEDUP_REMOVED lines=62> */
.L_x_35973:
[----:B------:R-:W-:Y:S05]  /*3fa0*/  BSYNC.RECONVERGENT B1 ;  /* 0x0000000000017941 */ /* 0x000fea0003800200 */
.L_x_35972:
[----:B------:R-:W-:Y:S01]  /*3fb0*/  HFMA2 R161, -RZ, RZ, 0.1171875, 0 ;  /* 0x2f800000ffa17431 */ /* 0x000fe200000001ff */
[----:B------:R-:W-:-:S05]  /*3fc0*/  I2FP.F32.U32 R7, R7 ;  /* 0x0000000700077245 */ /* 0x000fca0000201000 */
[----:B------:R-:W-:-:S05]  /*3fd0*/  FFMA.FTZ R7, R7, R161, 1.1641532182693481445e-10 ;  /* 0x2f00000007077423 */ /* 0x000fca00000100a1 */
[----:B------:R-:W-:Y:S01]  /*3fe0*/  FSETP.GTU.FTZ.AND P2, PT, R7, UR23, PT ;  /* 0x0000001707007c0b */ /* 0x000fe2000bf5c000 */
[----:B------:R-:W-:-:S03]  /*3ff0*/  HADD2.F32 R7, -RZ, R146.H1_H1 ;  /* 0x30000092ff077230 */ /* 0x000fc60000004100 */
[----:B------:R-:W-:Y:S02]  /*4000*/  SEL R161, RZ, 0x1, P2 ;  /* 0x00000001ffa17807 */ /* 0x000fe40001000000 */
[----:B------:R-:W-:Y:S02]  /*4010*/  FMUL.FTZ R7, R7, UR17 ;  /* 0x0000001107077c20 */ /* 0x000fe40008410000 */
[----:B------:R-:W-:Y:S02]  /*4020*/  PRMT R220, R161, 0x7610, R220 ;  /* 0x00007610a1dc7816 */ /* 0x000fe400000000dc */
[----:B------:R-:W-:-:S05]  /*4030*/  FMUL.FTZ R7, R7, UR16 ;  /* 0x0000001007077c20 */ /* 0x000fca0008410000 */
[----:B------:R-:W-:-:S05]  /*4040*/  FSEL R7, R7, RZ, !P2 ;  /* 0x000000ff07077208 */ /* 0x000fca0005000000 */
[----:B------:R-:W-:-:S07]  /*4050*/  FFMA.FTZ R161, R7, R25, R153 ;  /* 0x0000001907a17223 */ /* 0x000fce0000010099 */
.L_x_35971:
        /* <DEDUP_REMOVED lines=16> */
.L_x_35980:
        /* <DEDUP_REMOVED lines=12> */
.L_x_35982:
[----:B------:R-:W-:Y:S05]  /*4220*/  BSYNC.RECONVERGENT B2 ;  /* 0x0000000000027941 */ /* 0x000fea0003800200 */
.L_x_35981:
        /* <DEDUP_REMOVED lines=62> */
.L_x_35979:
[----:B------:R-:W-:Y:S05]  /*4610*/  BSYNC.RECONVERGENT B1 ;  /* 0x0000000000017941 */ /* 0x000fea0003800200 */
.L_x_35978:
        /* <DEDUP_REMOVED lines=11> */
.L_x_35977:
        /* <DEDUP_REMOVED lines=16> */
.L_x_35986:
        /* <DEDUP_REMOVED lines=12> */
.L_x_35988:
[----:B------:R-:W-:Y:S05]  /*4890*/  BSYNC.RECONVERGENT B2 ;  /* 0x0000000000027941 */ /* 0x000fea0003800200 */
.L_x_35987:
        /* <DEDUP_REMOVED lines=62> */
.L_x_35985:
[----:B------:R-:W-:Y:S05]  /*4c80*/  BSYNC.RECONVERGENT B1 ;  /* 0x0000000000017941 */ /* 0x000fea0003800200 */
.L_x_35984:
[----:B------:R-:W-:Y:S01]  /*4c90*/  I2FP.F32.U32 R9, R9 ;  /* 0x0000000900097245 */ /* 0x000fe20000201000 */
[----:B------:R-:W-:-:S04]  /*4ca0*/  IMAD.MOV.U32 R163, RZ, RZ, 0x2f800000 ;  /* 0x2f800000ffa37424 */ /* 0x000fc800078e00ff */
        /* <DEDUP_REMOVED lines=8> */
[----:B------:R-:W-:Y:S01]  /*4d30*/  FFMA.FTZ R163, R9, R27, R155 ;  /* 0x0000001b09a37223 */ /* 0x000fe2000001009b */
[----:B------:R-:W-:Y:S06]  /*4d40*/  BRA `(.L_x_35983) ;  /* 0x0000003000e07947 */ /* 0x000fec0003800000 */
.L_x_35940:
        /* <DEDUP_REMOVED lines=20> */
.L_x_35992:
        /* <DEDUP_REMOVED lines=12> */
.L_x_35994:
[----:B------:R-:W-:Y:S05]  /*4f50*/  BSYNC.RECONVERGENT B2 ;  /* 0x0000000000027941 */ /* 0x000fea0003800200 */
.L_x_35993:
        /* <DEDUP_REMOVED lines=61> */
.L_x_35991:
[----:B------:R-:W-:Y:S05]  /*5330*/  BSYNC.RECONVERGENT B1 ;  /* 0x0000000000017941 */ /* 0x000fea0003800200 */
.L_x_35990:
        /* <DEDUP_REMOVED lines=10> */
.L_x_35989:
        /* <DEDUP_REMOVED lines=16> */
.L_x_35998:
        /* <DEDUP_REMOVED lines=12> */
.L_x_36000:
[----:B------:R-:W-:Y:S05]  /*55a0*/  BSYNC.RECONVERGENT B2 ;  /* 0x0000000000027941 */ /* 0x000fea0003800200 */
.L_x_35999:
        /* <DEDUP_REMOVED lines=62> */
.L_x_35997:
[----:B------:R-:W-:Y:S05]  /*5990*/  BSYNC.RECONVERGENT B1 ;  /* 0x0000000000017941 */ /* 0x000fea0003800200 */
.L_x_35996:
        /* <DEDUP_REMOVED lines=10> */
.L_x_35995:
        /* <DEDUP_REMOVED lines=16> */
.L_x_36004:
        /* <DEDUP_REMOVED lines=12> */
.L_x_36006:
[----:B------:R-:W-:Y:S05]  /*5c00*/  BSYNC.RECONVERGENT B2 ;  /* 0x0000000000027941 */ /* 0x000fea0003800200 */
.L_x_36005:
        /* <DEDUP_REMOVED lines=62> */
.L_x_36003:
[----:B------:R-:W-:Y:S05]  /*5ff0*/  BSYNC.RECONVERGENT B1 ;  /* 0x0000000000017941 */ /* 0x000fea0003800200 */
.L_x_36002:
        /* <DEDUP_REMOVED lines=10> */
.L_x_36001:
        /* <DEDUP_REMOVED lines=16> */
.L_x_36010:
        /* <DEDUP_REMOVED lines=12> */
.L_x_36012:
[----:B------:R-:W-:Y:S05]  /*6260*/  BSYNC.RECONVERGENT B2 ;  /* 0x0000000000027941 */ /* 0x000fea0003800200 */
.L_x_36011:
        /* <DEDUP_REMOVED lines=62> */
.L_x_36009:
[----:B------:R-:W-:Y:S05]  /*6650*/  BSYNC.RECONVERGENT B1 ;  /* 0x0000000000017941 */ /* 0x000fea0003800200 */
.L_x_36008:
[----:B------:R-:W-:Y:S01]  /*6660*/  HFMA2 R159, -RZ, RZ, 0.1171875, 0 ;  /* 0x2f800000ff9f7431 */ /* 0x000fe200000001ff */
[----:B------:R-:W-:-:S05]  /*6670*/  I2FP.F32.U32 R7, R7 ;  /* 0x0000000700077245 */ /* 0x000fca0000201000 */
        /* <DEDUP_REMOVED lines=8> */
[----:B------:R-:W-:-:S07]  /*6700*/  FMUL.FTZ R159, R7, R23 ;  /* 0x00000017079f7220 */ /* 0x000fce0000410000 */
.L_x_36007:
        /* <DEDUP_REMOVED lines=16> */
.L_x_36016:
        /* <DEDUP_REMOVED lines=12> */
.L_x_36018:
[----:B------:R-:W-:Y:S05]  /*68d0*/  BSYNC.RECONVERGENT B2 ;  /* 0x0000000000027941 */ /* 0x000fea0003800200 */
.L_x_36017:
        /* <DEDUP_REMOVED lines=62> */
.L_x_36015:
[----:B------:R-:W-:Y:S05]  /*6cc0*/  BSYNC.RECONVERGENT B1 ;  /* 0x0000000000017941 */ /* 0x000fea0003800200 */
.L_x_36014:
[----:B------:R-:W-:Y:S01]  /*6cd0*/  I2FP.F32.U32 R7, R7 ;  /* 0x0000000700077245 */ /* 0x000fe20000201000 */
[----:B------:R-:W-:-:S04]  /*6ce0*/  IMAD.MOV.U32 R9, RZ, RZ, 0x2f800000 ;  /* 0x2f800000ff097424 */ /* 0x000fc800078e00ff */
[----:B------:R-:W-:-:S05]  /*6cf0*/  FFMA.FTZ R7, R7, R9, 1.1641532182693481445e-10 ;  /* 0x2f00000007077423 */ /* 0x000fca0000010009 */
[----:B------:R-:W-:Y:S01]  /*6d00*/  FSETP.GTU.FTZ.AND P1, PT, R7, UR23, PT ;  /* 0x0000001707007c0b */ /* 0x000fe2000bf3c000 */
[----:B-----5:R-:W-:-:S03]  /*6d10*/  HADD2.F32 R7, -RZ, R146.H0_H0 ;  /* 0x20000092ff077230 */ /* 0x020fc60000004100 */
[----:B------:R-:W-:Y:S02]  /*6d20*/  SEL R9, RZ, 0x1, P1 ;  /* 0x00000001ff097807 */ /* 0x000fe40000800000 */
[----:B------:R-:W-:Y:S02]  /*6d30*/  FMUL.FTZ R7, R7, UR17 ;  /* 0x0000001107077c20 */ /* 0x000fe40008410000 */
[----:B------:R-:W-:Y:S02]  /*6d40*/  PRMT R219, R9, 0x7610, R219 ;  /* 0x0000761009db7816 */ /* 0x000fe400000000db */
[----:B------:R-:W-:-:S05]  /*6d50*/  FMUL.FTZ R7, R7, UR16 ;  /* 0x0000001007077c20 */ /* 0x000fca0008410000 */
[----:B------:R-:W-:-:S05]  /*6d60*/  FSEL R7, R7, RZ, !P1 ;  /* 0x000000ff07077208 */ /* 0x000fca0004800000 */
[----:B------:R-:W-:-:S07]  /*6d70*/  FMUL.FTZ R160, R7, R24 ;  /* 0x0000001807a07220 */ /* 0x000fce0000410000 */
.L_x_36013:
        /* <DEDUP_REMOVED lines=16> */
.L_x_36022:
        /* <DEDUP_REMOVED lines=12> */
.L_x_36024:
[----:B------:R-:W-:Y:S05]  /*6f40*/  BSYNC.RECONVERGENT B2 ;  /* 0x0000000000027941 */ /* 0x000fea0003800200 */
.L_x_36023:
        /* <DEDUP_REMOVED lines=62> */
.L_x_36021:
[----:B------:R-:W-:Y:S05]  /*7330*/  BSYNC.RECONVERGENT B1 ;  /* 0x0000000000017941 */ /* 0x000fea0003800200 */
.L_x_36020:
        /* <DEDUP_REMOVED lines=11> */
.L_x_36019:
        /* <DEDUP_REMOVED lines=16> */
.L_x_36028:
        /* <DEDUP_REMOVED lines=12> */
.L_x_36030:
[----:B------:R-:W-:Y:S05]  /*75b0*/  BSYNC.RECONVERGENT B2 ;  /* 0x0000000000027941 */ /* 0x000fea0003800200 */
.L_x_36029:
        /* <DEDUP_REMOVED lines=62> */
.L_x_36027:
[----:B------:R-:W-:Y:S05]  /*79a0*/  BSYNC.RECONVERGENT B1 ;  /* 0x0000000000017941 */ /* 0x000fea0003800200 */
.L_x_36026:
[----:B------:R-:W-:Y:S01]  /*79b0*/  HFMA2 R9, -RZ, RZ, 0.1171875, 0 ;  /* 0x2f800000ff097431 */ /* 0x000fe200000001ff */
[----:B------:R-:W-:-:S05]  /*79c0*/  I2FP.F32.U32 R7, R7 ;  /* 0x0000000700077245 */ /* 0x000fca0000201000 */
        /* <DEDUP_REMOVED lines=9> */
.L_x_36025:
        /* <DEDUP_REMOVED lines=16> */
.L_x_36033:
        /* <DEDUP_REMOVED lines=12> */
.L_x_36035:
[----:B------:R-:W-:Y:S05]  /*7c20*/  BSYNC.RECONVERGENT B2 ;  /* 0x0000000000027941 */ /* 0x000fea0003800200 */
.L_x_36034:
        /* <DEDUP_REMOVED lines=62> */
.L_x_36032:
[----:B------:R-:W-:Y:S05]  /*8010*/  BSYNC.RECONVERGENT B1 ;  /* 0x0000000000017941 */ /* 0x000fea0003800200 */
.L_x_36031:
        /* <DEDUP_REMOVED lines=11> */
.L_x_35983:
        /* <DEDUP_REMOVED lines=26> */
.L_x_36036:
[----:B------:R-:W-:Y:S01]  /*8270*/  VIADD R213, R213, 0x80 ;  /* 0x00000080d5d57836 */ /* 0x000fe20000000000 */
[----:B------:R-:W-:-:S07]  /*8280*/  IADD3 R212, PT, PT, R212, 0x80, RZ ;  /* 0x00000080d4d47810 */ /* 0x000fce0007ffe0ff */
.L_x_35938:
[----:B--2---:R-:W-:Y:S05]  /*8290*/  BSYNC.RECONVERGENT B0 ;  /* 0x0000000000007941 */ /* 0x004fea0003800200 */
.L_x_35937:
        /* <DEDUP_REMOVED lines=39> */
.L_x_36043:
        /* <DEDUP_REMOVED lines=12> */
.L_x_36045:
[----:B------:R-:W-:Y:S05]  /*85d0*/  BSYNC.RECONVERGENT B2 ;  /* 0x0000000000027941 */ /* 0x000fea0003800200 */
.L_x_36044:
        /* <DEDUP_REMOVED lines=61> */
.L_x_36042:
[----:B------:R-:W-:Y:S05]  /*89b0*/  BSYNC.RECONVERGENT B1 ;  /* 0x0000000000017941 */ /* 0x000fea0003800200 */
.L_x_36041:
[----:B------:R-:W-:Y:S01]  /*89c0*/  HFMA2 R9, -RZ, RZ, 0.1171875, 0 ;  /* 0x2f800000ff097431 */ /* 0x000fe200000001ff */
[----:B------:R-:W-:-:S05]  /*89d0*/  I2FP.F32.U32 R7, R11 ;  /* 0x0000000b00077245 */ /* 0x000fca0000201000 */
[----:B------:R-:W-:-:S05]  /*89e0*/  FFMA.FTZ R7, R7, R9, 1.1641532182693481445e-10 ;  /* 0x2f00000007077423 */ /* 0x000fca0000010009 */
[----:B------:R-:W-:Y:S01]  /*89f0*/  FSETP.GTU.FTZ.AND P2, PT, R7, UR23, PT ;  /* 0x0000001707007c0b */ /* 0x000fe2000bf5c000 */
[----:B------:R-:W-:-:S03]  /*8a00*/  HADD2.F32 R7, -RZ, R144.H0_H0 ;  /* 0x20000090ff077230 */ /* 0x000fc60000004100 */
[----:B------:R-:W-:Y:S02]  /*8a10*/  SEL R11, RZ, 0x1, P2 ;  /* 0x00000001ff0b7807 */ /* 0x000fe40001000000 */
[----:B------:R-:W-:-:S04]  /*8a20*/  FMUL.FTZ R7, R7, UR17 ;  /* 0x0000001107077c20 */ /* 0x000fc80008410000 */
[----:B------:R-:W-:-:S05]  /*8a30*/  FMUL.FTZ R7, R7, UR16 ;  /* 0x0000001007077c20 */ /* 0x000fca0008410000 */
[----:B------:R-:W-:-:S05]  /*8a40*/  FSEL R164, R7, RZ, !P2 ;  /* 0x000000ff07a47208 */ /* 0x000fca0005000000 */
[----:B------:R-:W-:-:S07]  /*8a50*/  FFMA.FTZ R164, R164, R36, R148 ;  /* 0x00000024a4a47223 */ /* 0x000fce0000010094 */
.L_x_36040:
        /* <DEDUP_REMOVED lines=16> */
.L_x_36049:
        /* <DEDUP_REMOVED lines=12> */
.L_x_36051:
[----:B------:R-:W-:Y:S05]  /*8c20*/  BSYNC.RECONVERGENT B2 ;  /* 0x0000000000027941 */ /* 0x000fea0003800200 */
.L_x_36050:
        /* <DEDUP_REMOVED lines=62> */
.L_x_36048:
[----:B------:R-:W-:Y:S05]  /*9010*/  BSYNC.RECONVERGENT B1 ;  /* 0x0000000000017941 */ /* 0x000fea0003800200 */
.L_x_36047:
[----:B------:R-:W-:Y:S01]  /*9020*/  I2FP.F32.U32 R7, R7 ;  /* 0x0000000700077245 */ /* 0x000fe20000201000 */
[----:B------:R-:W-:-:S04]  /*9030*/  IMAD.MOV.U32 R165, RZ, RZ, 0x2f800000 ;  /* 0x2f800000ffa57424 */ /* 0x000fc800078e00ff */
[----:B------:R-:W-:-:S05]  /*9040*/  FFMA.FTZ R7, R7, R165, 1.1641532182693481445e-10 ;  /* 0x2f00000007077423 */ /* 0x000fca00000100a5 */
[----:B------:R-:W-:Y:S01]  /*9050*/  FSETP.GTU.FTZ.AND P2, PT, R7, UR23, PT ;  /* 0x0000001707007c0b */ /* 0x000fe2000bf5c000 */
[----:B------:R-:W-:-:S03]  /*9060*/  HADD2.F32 R7, -RZ, R144.H1_H1 ;  /* 0x30000090ff077230 */ /* 0x000fc60000004100 */
[----:B------:R-:W-:Y:S02]  /*9070*/  SEL R216, RZ, 0x1, P2 ;  /* 0x00000001ffd87807 */ /* 0x000fe40001000000 */
[----:B------:R-:W-:-:S04]  /*9080*/  FMUL.FTZ R7, R7, UR17 ;  /* 0x0000001107077c20 */ /* 0x000fc80008410000 */
[----:B------:R-:W-:-:S05]  /*9090*/  FMUL.FTZ R7, R7, UR16 ;  /* 0x0000001007077c20 */ /* 0x000fca0008410000 */
[----:B------:R-:W-:-:S05]  /*90a0*/  FSEL R165, R7, RZ, !P2 ;  /* 0x000000ff07a57208 */ /* 0x000fca0005000000 */
[----:B------:R-:W-:-:S07]  /*90b0*/  FFMA.FTZ R165, R165, R37, R149 ;  /* 0x00000025a5a57223 */ /* 0x000fce0000010095 */
.L_x_36046:
        /* <DEDUP_REMOVED lines=16> */
.L_x_36055:
        /* <DEDUP_REMOVED lines=12> */
.L_x_36057:
[----:B------:R-:W-:Y:S05]  /*9280*/  BSYNC.RECONVERGENT B2 ;  /* 0x0000000000027941 */ /* 0x000fea0003800200 */
.L_x_36056:
        /* <DEDUP_REMOVED lines=62> */
.L_x_36054:
[----:B------:R-:W-:Y:S05]  /*9670*/  BSYNC.RECONVERGENT B1 ;  /* 0x0000000000017941 */ /* 0x000fea0003800200 */
.L_x_36053:
        /* <DEDUP_REMOVED lines=10> */
.L_x_36052:
        /* <DEDUP_REMOVED lines=16> */
.L_x_36061:
        /* <DEDUP_REMOVED lines=12> */
.L_x_36063:
[----:B------:R-:W-:Y:S05]  /*98e0*/  BSYNC.RECONVERGENT B2 ;  /* 0x0000000000027941 */ /* 0x000fea0003800200 */
.L_x_36062:
        /* <DEDUP_REMOVED lines=62> */
.L_x_36060:
[----:B------:R-:W-:Y:S05]  /*9cd0*/  BSYNC.RECONVERGENT B1 ;  /* 0x0000000000017941 */ /* 0x000fea0003800200 */
.L_x_36059:
        /* <DEDUP_REMOVED lines=11> */
.L_x_36058:
        /* <DEDUP_REMOVED lines=16> */
.L_x_36067:
        /* <DEDUP_REMOVED lines=12> */
.L_x_36069:
[----:B------:R-:W-:Y:S05]  /*9f50*/  BSYNC.RECONVERGENT B2 ;  /* 0x0000000000027941 */ /* 0x000fea0003800200 */
.L_x_36068:
        /* <DEDUP_REMOVED lines=62> */
.L_x_36066:
[----:B------:R-:W-:Y:S05]  /*a340*/  BSYNC.RECONVERGENT B1 ;  /* 0x0000000000017941 */ /* 0x000fea0003800200 */
.L_x_36065:
        /* <DEDUP_REMOVED lines=11> */
.L_x_36064:
        /* <DEDUP_REMOVED lines=16> */
.L_x_36073:
        /* <DEDUP_REMOVED lines=12> */
.L_x_36075:
[----:B------:R-:W-:Y:S05]  /*a5c0*/  BSYNC.RECONVERGENT B2 ;  /* 0x0000000000027941 */ /* 0x000fea0003800200 */
.L_x_36074:
        /* <DEDUP_REMOVED lines=62> */
.L_x_36072:
[----:B------:R-:W-:Y:S05]  /*a9b0*/  BSYNC.RECONVERGENT B1 ;  /* 0x0000000000017941 */ /* 0x000fea0003800200 */
.L_x_36071:
        /* <DEDUP_REMOVED lines=11> */
.L_x_36070:
        /* <DEDUP_REMOVED lines=16> */
.L_x_36079:
        /* <DEDUP_REMOVED lines=12> */
.L_x_36081:
[----:B------:R-:W-:Y:S05]  /*ac30*/  BSYNC.RECONVERGENT B2 ;  /* 0x0000000000027941 */ /* 0x000fea0003800200 */
.L_x_36080:
        /* <DEDUP_REMOVED lines=62> */
.L_x_36078:
[----:B------:R-:W-:Y:S05]  /*b020*/  BSYNC.RECONVERGENT B1 ;  /* 0x0000000000017941 */ /* 0x000fea0003800200 */
.L_x_36077:
[----:B------:R-:W-:Y:S01]  /*b030*/  HFMA2 R9, -RZ, RZ, 0.1171875, 0 ;  /* 0x2f800000ff097431 */ /* 0x000fe200000001ff */
[----:B------:R-:W-:-:S05]  /*b040*/  I2FP.F32.U32 R7, R7 ;  /* 0x0000000700077245 */ /* 0x000fca0000201000 */
        /* <DEDUP_REMOVED lines=9> */
.L_x_36076:
        /* <DEDUP_REMOVED lines=16> */
.L_x_36085:
        /* <DEDUP_REMOVED lines=12> */
.L_x_36087:
[----:B------:R-:W-:Y:S05]  /*b2a0*/  BSYNC.RECONVERGENT B2 ;  /* 0x0000000000027941 */ /* 0x000fea0003800200 */
.L_x_36086:
        /* <DEDUP_REMOVED lines=62> */
.L_x_36084:
[----:B------:R-:W-:Y:S05]  /*b690*/  BSYNC.RECONVERGENT B1 ;  /* 0x0000000000017941 */ /* 0x000fea0003800200 */
.L_x_36083:
        /* <DEDUP_REMOVED lines=12> */
.L_x_36039:
        /* <DEDUP_REMOVED lines=20> */
.L_x_36091:
        /* <DEDUP_REMOVED lines=12> */
.L_x_36093:
[----:B------:R-:W-:Y:S05]  /*b960*/  BSYNC.RECONVERGENT B2 ;  /* 0x0000000000027941 */ /* 0x000fea0003800200 */
.L_x_36092:
        /* <DEDUP_REMOVED lines=61> */
.L_x_36090:
[----:B------:R-:W-:Y:S05]  /*bd40*/  BSYNC.RECONVERGENT B1 ;  /* 0x0000000000017941 */ /* 0x000fea0003800200 */
.L_x_36089:
        /* <DEDUP_REMOVED lines=10> */
.L_x_36088:
        /* <DEDUP_REMOVED lines=16> */
.L_x_36097:
        /* <DEDUP_REMOVED lines=12> */
.L_x_36099:
[----:B------:R-:W-:Y:S05]  /*bfb0*/  BSYNC.RECONVERGENT B2 ;  /* 0x0000000000027941 */ /* 0x000fea0003800200 */
.L_x_36098:
        /* <DEDUP_REMOVED lines=62> */
.L_x_36096:
[----:B------:R-:W-:Y:S05]  /*c3a0*/  BSYNC.RECONVERGENT B1 ;  /* 0x0000000000017941 */ /* 0x000fea0003800200 */
.L_x_36095:
        /* <DEDUP_REMOVED lines=10> */
.L_x_36094:
        /* <DEDUP_REMOVED lines=16> */
.L_x_36103:
        /* <DEDUP_REMOVED lines=12> */
.L_x_36105:
[----:B------:R-:W-:Y:S05]  /*c610*/  BSYNC.RECONVERGENT B2 ;  /* 0x0000000000027941 */ /* 0x000fea0003800200 */
.L_x_36104:
        /* <DEDUP_REMOVED lines=62> */
.L_x_36102:
[----:B------:R-:W-:Y:S05]  /*ca00*/  BSYNC.RECONVERGENT B1 ;  /* 0x0000000000017941 */ /* 0x000fea0003800200 */
.L_x_36101:
        /* <DEDUP_REMOVED lines=10> */
.L_x_36100:
        /* <DEDUP_REMOVED lines=16> */
.L_x_36109:
        /* <DEDUP_REMOVED lines=12> */
.L_x_36111:
[----:B------:R-:W-:Y:S05]  /*cc70*/  BSYNC.RECONVERGENT B2 ;  /* 0x0000000000027941 */ /* 0x000fea0003800200 */
.L_x_36110:
        /* <DEDUP_REMOVED lines=62> */
.L_x_36108:
[----:B------:R-:W-:Y:S05]  /*d060*/  BSYNC.RECONVERGENT B1 ;  /* 0x0000000000017941 */ /* 0x000fea0003800200 */
.L_x_36107:
        /* <DEDUP_REMOVED lines=11> */
.L_x_36106:
        /* <DEDUP_REMOVED lines=16> */
.L_x_36115:
        /* <DEDUP_REMOVED lines=12> */
.L_x_36117:
[----:B------:R-:W-:Y:S05]  /*d2e0*/  BSYNC.RECONVERGENT B2 ;  /* 0x0000000000027941 */ /* 0x000fea0003800200 */
.L_x_36116:
        /* <DEDUP_REMOVED lines=62> */
.L_x_36114:
[----:B------:R-:W-:Y:S05]  /*d6d0*/  BSYNC.RECONVERGENT B1 ;  /* 0x0000000000017941 */ /* 0x000fea0003800200 */
.L_x_36113:
        /* <DEDUP_REMOVED lines=11> */
.L_x_36112:
        /* <DEDUP_REMOVED lines=16> */
.L_x_36121:
        /* <DEDUP_REMOVED lines=12> */
.L_x_36123:
[----:B------:R-:W-:Y:S05]  /*d950*/  BSYNC.RECONVERGENT B2 ;  /* 0x0000000000027941 */ /* 0x000fea0003800200 */
.L_x_36122:
        /* <DEDUP_REMOVED lines=62> */
.L_x_36120:
[----:B------:R-:W-:Y:S05]  /*dd40*/  BSYNC.RECONVERGENT B1 ;  /* 0x0000000000017941 */ /* 0x000fea0003800200 */
.L_x_36119:
        /* <DEDUP_REMOVED lines=11> */
.L_x_36118:
        /* <DEDUP_REMOVED lines=16> */
.L_x_36127:
        /* <DEDUP_REMOVED lines=12> */
.L_x_36129:
[----:B------:R-:W-:Y:S05]  /*dfc0*/  BSYNC.RECONVERGENT B2 ;  /* 0x0000000000027941 */ /* 0x000fea0003800200 */
.L_x_36128:
        /* <DEDUP_REMOVED lines=62> */
.L_x_36126:
[----:B------:R-:W-:Y:S05]  /*e3b0*/  BSYNC.RECONVERGENT B1 ;  /* 0x0000000000017941 */ /* 0x000fea0003800200 */
.L_x_36125:
        /* <DEDUP_REMOVED lines=11> */
.L_x_36124:
        /* <DEDUP_REMOVED lines=16> */
.L_x_36132:
        /* <DEDUP_REMOVED lines=12> */
.L_x_36134:
[----:B------:R-:W-:Y:S05]  /*e630*/  BSYNC.RECONVERGENT B2 ;  /* 0x0000000000027941 */ /* 0x000fea0003800200 */
.L_x_36133:
        /* <DEDUP_REMOVED lines=62> */
.L_x_36131:
[----:B------:R-:W-:Y:S05]  /*ea20*/  BSYNC.RECONVERGENT B1 ;  /* 0x0000000000017941 */ /* 0x000fea0003800200 */
.L_x_36130:
        /* <DEDUP_REMOVED lines=11> */
.L_x_36082:
        /* <DEDUP_REMOVED lines=26> */
.L_x_36135:
[----:B------:R-:W-:Y:S01]  /*ec80*/  IADD3 R213, PT, PT, R213, 0x80, RZ ;  /* 0x00000080d5d57810 */ /* 0x000fe20007ffe0ff */
[----:B------:R-:W-:-:S07]  /*ec90*/  VIADD R212, R212, 0x80 ;  /* 0x00000080d4d47836 */ /* 0x000fce0000000000 */
.L_x_36038:
[----:B------:R-:W-:Y:S05]  /*eca0*/  BSYNC.RECONVERGENT B0 ;  /* 0x0000000000007941 */ /* 0x000fea0003800200 */
.L_x_36037:
        /* <DEDUP_REMOVED lines=39> */
.L_x_36142:
        /* <DEDUP_REMOVED lines=12> */
.L_x_36144:
[----:B------:R-:W-:Y:S05]  /*efe0*/  BSYNC.RECONVERGENT B2 ;  /* 0x0000000000027941 */ /* 0x000fea0003800200 */
.L_x_36143:
        /* <DEDUP_REMOVED lines=61> */
.L_x_36141:
[----:B------:R-:W-:Y:S05]  /*f3c0*/  BSYNC.RECONVERGENT B1 ;  /* 0x0000000000017941 */ /* 0x000fea0003800200 */
.L_x_36140:
        /* <DEDUP_REMOVED lines=10> */
.L_x_36139:
        /* <DEDUP_REMOVED lines=16> */
.L_x_36148:
        /* <DEDUP_REMOVED lines=12> */
.L_x_36150:
[----:B------:R-:W-:Y:S05]  /*f630*/  BSYNC.RECONVERGENT B2 ;  /* 0x0000000000027941 */ /* 0x000fea0003800200 */
.L_x_36149:
        /* <DEDUP_REMOVED lines=62> */
.L_x_36147:
[----:B------:R-:W-:Y:S05]  /*fa20*/  BSYNC.RECONVERGENT B1 ;  /* 0x0000000000017941 */ /* 0x000fea0003800200 */
.L_x_36146:
[----:B------:R-:W-:Y:S01]  /*fa30*/  HFMA2 R173, -RZ, RZ, 0.1171875, 0 ;  /* 0x2f800000ffad7431 */ /* 0x000fe200000001ff */
[----:B------:R-:W-:-:S05]  /*fa40*/  I2FP.F32.U32 R7, R7 ;  /* 0x0000000700077245 */ /* 0x000fca0000201000 */
        /* <DEDUP_REMOVED lines=8> */
.L_x_36145:
        /* <DEDUP_REMOVED lines=16> */
.L_x_36154:
        /* <DEDUP_REMOVED lines=12> */
.L_x_36156:
[----:B------:R-:W-:Y:S05]  /*fc90*/  BSYNC.RECONVERGENT B2 ;  /* 0x0000000000027941 */ /* 0x000fea0003800200 */
.L_x_36155:
        /* <DEDUP_REMOVED lines=62> */
.L_x_36153:
[----:B------:R-:W-:Y:S05]  /*10080*/  BSYNC.RECONVERGENT B1 ;  /* 0x0000000000017941 */ /* 0x000fea0003800200 */
.L_x_36152:
        /* <DEDUP_REMOVED lines=10> */
.L_x_36151:
        /* <DEDUP_REMOVED lines=16> */
.L_x_36160:
        /* <DEDUP_REMOVED lines=12> */
.L_x_36162:
[----:B------:R-:W-:Y:S05]  /*102f0*/  BSYNC.RECONVERGENT B2 ;  /* 0x0000000000027941 */ /* 0x000fea0003800200 */
.L_x_36161:
        /* <DEDUP_REMOVED lines=62> */
.L_x_36159:
[----:B------:R-:W-:Y:S05]  /*106e0*/  BSYNC.RECONVERGENT B1 ;  /* 0x0000000000017941 */ /* 0x000fea0003800200 */
.L_x_36158:
        /* <DEDUP_REMOVED lines=11> */
.L_x_36157:
        /* <DEDUP_REMOVED lines=16> */
.L_x_36166:
        /* <DEDUP_REMOVED lines=12> */
.L_x_36168:
[----:B------:R-:W-:Y:S05]  /*10960*/  BSYNC.RECONVERGENT B2 ;  /* 0x0000000000027941 */ /* 0x000fea0003800200 */
.L_x_36167:
        /* <DEDUP_REMOVED lines=62> */
.L_x_36165:
[----:B------:R-:W-:Y:S05]  /*10d50*/  BSYNC.RECONVERGENT B1 ;  /* 0x0000000000017941 */ /* 0x000fea0003800200 */
.L_x_36164:
        /* <DEDUP_REMOVED lines=11> */
.L_x_36163:
        /* <DEDUP_REMOVED lines=16> */
.L_x_36172:
        /* <DEDUP_REMOVED lines=12> */
.L_x_36174:
[----:B------:R-:W-:Y:S05]  /*10fd0*/  BSYNC.RECONVERGENT B2 ;  /* 0x0000000000027941 */ /* 0x000fea0003800200 */
.L_x_36173:
        /* <DEDUP_REMOVED lines=62> */
.L_x_36171:
[----:B------:R-:W-:Y:S05]  /*113c0*/  BSYNC.RECONVERGENT B1 ;  /* 0x0000000000017941 */ /* 0x000fea0003800200 */
.L_x_36170:
        /* <DEDUP_REMOVED lines=11> */
.L_x_36169:
        /* <DEDUP_REMOVED lines=16> */
.L_x_36178:
        /* <DEDUP_REMOVED lines=12> */
.L_x_36180:
[----:B------:R-:W-:Y:S05]  /*11640*/  BSYNC.RECONVERGENT B2 ;  /* 0x0000000000027941 */ /* 0x000fea0003800200 */
.L_x_36179:
        /* <DEDUP_REMOVED lines=62> */
.L_x_36177:
[----:B------:R-:W-:Y:S05]  /*11a30*/  BSYNC.RECONVERGENT B1 ;  /* 0x0000000000017941 */ /* 0x000fea0003800200 */
.L_x_36176:
        /* <DEDUP_REMOVED lines=11> */
.L_x_36175:
        /* <DEDUP_REMOVED lines=16> */
.L_x_36184:
        /* <DEDUP_REMOVED lines=12> */
.L_x_36186:
[----:B------:R-:W-:Y:S05]  /*11cb0*/  BSYNC.RECONVERGENT B2 ;  /* 0x0000000000027941 */ /* 0x000fea0003800200 */
.L_x_36185:
        /* <DEDUP_REMOVED lines=62> */
.L_x_36183:
[----:B------:R-:W-:Y:S05]  /*120a0*/  BSYNC.RECONVERGENT B1 ;  /* 0x0000000000017941 */ /* 0x000fea0003800200 */
.L_x_36182:
        /* <DEDUP_REMOVED lines=12> */
.L_x_36138:
[----:B------:R-:W-:Y:S01]  /*12170*/  IMAD.MOV.U32 R174, RZ, RZ, R7 ;  /* 0x000000ffffae7224 */ /* 0x000fe200078e0007 */
[----:B--2---:R-:W-:Y:S01]  /*12180*/  MOV R172, RZ ;  /* 0x000000ff00ac7202 */ /* 0x004fe20000000f00 */
        /* <DEDUP_REMOVED lines=18> */
.L_x_36190:
        /* <DEDUP_REMOVED lines=12> */
.L_x_36192:
[----:B------:R-:W-:Y:S05]  /*12370*/  BSYNC.RECONVERGENT B2 ;  /* 0x0000000000027941 */ /* 0x000fea0003800200 */
.L_x_36191:
        /* <DEDUP_REMOVED lines=61> */
.L_x_36189:
[----:B------:R-:W-:Y:S05]  /*12750*/  BSYNC.RECONVERGENT B1 ;  /* 0x0000000000017941 */ /* 0x000fea0003800200 */
.L_x_36188:
        /* <DEDUP_REMOVED lines=10> */
.L_x_36187:
        /* <DEDUP_REMOVED lines=16> */
.L_x_36196:
        /* <DEDUP_REMOVED lines=12> */
.L_x_36198:
[----:B------:R-:W-:Y:S05]  /*129c0*/  BSYNC.RECONVERGENT B2 ;  /* 0x0000000000027941 */ /* 0x000fea0003800200 */
.L_x_36197:
        /* <DEDUP_REMOVED lines=62> */
.L_x_36195:
[----:B------:R-:W-:Y:S05]  /*12db0*/  BSYNC.RECONVERGENT B1 ;  /* 0x0000000000017941 */ /* 0x000fea0003800200 */
.L_x_36194:
        /* <DEDUP_REMOVED lines=10> */
.L_x_36193:
        /* <DEDUP_REMOVED lines=16> */
.L_x_36202:
        /* <DEDUP_REMOVED lines=12> */
.L_x_36204:
[----:B------:R-:W-:Y:S05]  /*13020*/  BSYNC.RECONVERGENT B2 ;  /* 0x0000000000027941 */ /* 0x000fea0003800200 */
.L_x_36203:
        /* <DEDUP_REMOVED lines=62> */
.L_x_36201:
[----:B------:R-:W-:Y:S05]  /*13410*/  BSYNC.RECONVERGENT B1 ;  /* 0x0000000000017941 */ /* 0x000fea0003800200 */
.L_x_36200:
        /* <DEDUP_REMOVED lines=10> */
.L_x_36199:
        /* <DEDUP_REMOVED lines=16> */
.L_x_36208:
        /* <DEDUP_REMOVED lines=12> */
.L_x_36210:
[----:B------:R-:W-:Y:S05]  /*13680*/  BSYNC.RECONVERGENT B2 ;  /* 0x0000000000027941 */ /* 0x000fea0003800200 */
.L_x_36209:
        /* <DEDUP_REMOVED lines=62> */
.L_x_36207:
[----:B------:R-:W-:Y:S05]  /*13a70*/  BSYNC.RECONVERGENT B1 ;  /* 0x0000000000017941 */ /* 0x000fea0003800200 */
.L_x_36206:
        /* <DEDUP_REMOVED lines=11> */
.L_x_36205:
        /* <DEDUP_REMOVED lines=16> */
.L_x_36214:
        /* <DEDUP_REMOVED lines=12> */
.L_x_36216:
[----:B------:R-:W-:Y:S05]  /*13cf0*/  BSYNC.RECONVERGENT B2 ;  /* 0x0000000000027941 */ /* 0x000fea0003800200 */
.L_x_36215:
        /* <DEDUP_REMOVED lines=62> */
.L_x_36213:
[----:B------:R-:W-:Y:S05]  /*140e0*/  BSYNC.RECONVERGENT B1 ;  /* 0x0000000000017941 */ /* 0x000fea0003800200 */
.L_x_36212:
        /* <DEDUP_REMOVED lines=11> */
.L_x_36211:
        /* <DEDUP_REMOVED lines=16> */
.L_x_36220:
        /* <DEDUP_REMOVED lines=12> */
.L_x_36222:
[----:B------:R-:W-:Y:S05]  /*14360*/  BSYNC.RECONVERGENT B2 ;  /* 0x0000000000027941 */ /* 0x000fea0003800200 */
.L_x_36221:
        /* <DEDUP_REMOVED lines=62> */
.L_x_36219:
[----:B------:R-:W-:Y:S05]  /*14750*/  BSYNC.RECONVERGENT B1 ;  /* 0x0000000000017941 */ /* 0x000fea0003800200 */
.L_x_36218:
        /* <DEDUP_REMOVED lines=11> */
.L_x_36217:
[----:B0-----:R-:W-:Y:S02]  /*14810*/  IMAD.MOV.U32 R214, RZ, RZ, R9 ;  /* 0x000000ffffd67224 */ /* 0x001fe400078e0009 */
        /* <DEDUP_REMOVED lines=15> */
.L_x_36226:
        /* <DEDUP_REMOVED lines=12> */
.L_x_36228:
[----:B------:R-:W-:Y:S05]  /*149d0*/  BSYNC.RECONVERGENT B2 ;  /* 0x0000000000027941 */ /* 0x000fea0003800200 */
.L_x_36227:
        /* <DEDUP_REMOVED lines=62> */
.L_x_36225:
[----:B------:R-:W-:Y:S05]  /*14dc0*/  BSYNC.RECONVERGENT B1 ;  /* 0x0000000000017941 */ /* 0x000fea0003800200 */
.L_x_36224:
        /* <DEDUP_REMOVED lines=11> */
.L_x_36223:
        /* <DEDUP_REMOVED lines=16> */
.L_x_36231:
        /* <DEDUP_REMOVED lines=12> */
.L_x_36233:
[----:B------:R-:W-:Y:S05]  /*15040*/  BSYNC.RECONVERGENT B2 ;  /* 0x0000000000027941 */ /* 0x000fea0003800200 */
.L_x_36232:
        /* <DEDUP_REMOVED lines=62> */
.L_x_36230:
[----:B------:R-:W-:Y:S05]  /*15430*/  BSYNC.RECONVERGENT B1 ;  /* 0x0000000000017941 */ /* 0x000fea0003800200 */
.L_x_36229:
        /* <DEDUP_REMOVED lines=11> */
.L_x_36181:
        /* <DEDUP_REMOVED lines=26> */
.L_x_36234:
[----:B------:R-:W-:Y:S02]  /*15690*/  VIADD R213, R213, 0x80 ;  /* 0x00000080d5d57836 */ /* 0x000fe40000000000 */
[----:B------:R-:W-:-:S07]  /*156a0*/  VIADD R212, R212, 0x80 ;  /* 0x00000080d4d47836 */ /* 0x000fce0000000000 */
.L_x_36137:
[----:B------:R-:W-:Y:S05]  /*156b0*/  BSYNC.RECONVERGENT B0 ;  /* 0x0000000000007941 */ /* 0x000fea0003800200 */
.L_x_36136:
        /* <DEDUP_REMOVED lines=39> */
.L_x_36241:
        /* <DEDUP_REMOVED lines=12> */
.L_x_36243:
[----:B------:R-:W-:Y:S05]  /*159f0*/  BSYNC.RECONVERGENT B2 ;  /* 0x0000000000027941 */ /* 0x000fea0003800200 */
.L_x_36242:
        /* <DEDUP_REMOVED lines=61> */
.L_x_36240:
[----:B------:R-:W-:Y:S05]  /*15dd0*/  BSYNC.RECONVERGENT B1 ;  /* 0x0000000000017941 */ /* 0x000fea0003800200 */
.L_x_36239:
        /* <DEDUP_REMOVED lines=10> */
.L_x_36238:
        /* <DEDUP_REMOVED lines=16> */
.L_x_36247:
        /* <DEDUP_REMOVED lines=12> */
.L_x_36249:
[----:B------:R-:W-:Y:S05]  /*16040*/  BSYNC.RECONVERGENT B2 ;  /* 0x0000000000027941 */ /* 0x000fea0003800200 */
.L_x_36248:
        /* <DEDUP_REMOVED lines=62> */
.L_x_36246:
[----:B------:R-:W-:Y:S05]  /*16430*/  BSYNC.RECONVERGENT B1 ;  /* 0x0000000000017941 */ /* 0x000fea0003800200 */
.L_x_36245:
        /* <DEDUP_REMOVED lines=10> */
.L_x_36244:
        /* <DEDUP_REMOVED lines=16> */
.L_x_36253:
        /* <DEDUP_REMOVED lines=12> */
.L_x_36255:
[----:B------:R-:W-:Y:S05]  /*166a0*/  BSYNC.RECONVERGENT B2 ;  /* 0x0000000000027941 */ /* 0x000fea0003800200 */
.L_x_36254:
        /* <DEDUP_REMOVED lines=62> */
.L_x_36252:
[----:B------:R-:W-:Y:S05]  /*16a90*/  BSYNC.RECONVERGENT B1 ;  /* 0x0000000000017941 */ /* 0x000fea0003800200 */
.L_x_36251:
        /* <DEDUP_REMOVED lines=10> */
.L_x_36250:
        /* <DEDUP_REMOVED lines=16> */
.L_x_36259:
        /* <DEDUP_REMOVED lines=12> */
.L_x_36261:
[----:B------:R-:W-:Y:S05]  /*16d00*/  BSYNC.RECONVERGENT B2 ;  /* 0x0000000000027941 */ /* 0x000fea0003800200 */
.L_x_36260:
        /* <DEDUP_REMOVED lines=62> */
.L_x_36258:
[----:B------:R-:W-:Y:S05]  /*170f0*/  BSYNC.RECONVERGENT B1 ;  /* 0x0000000000017941 */ /* 0x000fea0003800200 */
.L_x_36257:
        /* <DEDUP_REMOVED lines=11> */
.L_x_36256:
        /* <DEDUP_REMOVED lines=16> */
.L_x_36265:
        /* <DEDUP_REMOVED lines=12> */
.L_x_36267:
[----:B------:R-:W-:Y:S05]  /*17370*/  BSYNC.RECONVERGENT B2 ;  /* 0x0000000000027941 */ /* 0x000fea0003800200 */
.L_x_36266:
        /* <DEDUP_REMOVED lines=62> */
.L_x_36264:
[----:B------:R-:W-:Y:S05]  /*17760*/  BSYNC.RECONVERGENT B1 ;  /* 0x0000000000017941 */ /* 0x000fea0003800200 */
.L_x_36263:
        /* <DEDUP_REMOVED lines=11> */
.L_x_36262:
        /* <DEDUP_REMOVED lines=16> */
.L_x_36271:
        /* <DEDUP_REMOVED lines=12> */
.L_x_36273:
[----:B------:R-:W-:Y:S05]  /*179e0*/  BSYNC.RECONVERGENT B2 ;  /* 0x0000000000027941 */ /* 0x000fea0003800200 */
.L_x_36272:
        /* <DEDUP_REMOVED lines=62> */
.L_x_36270:
[----:B------:R-:W-:Y:S05]  /*17dd0*/  BSYNC.RECONVERGENT B1 ;  /* 0x0000000000017941 */ /* 0x000fea0003800200 */
.L_x_36269:
        /* <DEDUP_REMOVED lines=11> */
.L_x_36268:
[----:B0-----:R-:W-:Y:S02]  /*17e90*/  IMAD.MOV.U32 R214, RZ, RZ, R9 ;  /* 0x000000ffffd67224 */ /* 0x001fe400078e0009 */
        /* <DEDUP_REMOVED lines=15> */
.L_x_36277:
        /* <DEDUP_REMOVED lines=12> */
.L_x_36279:
[----:B------:R-:W-:Y:S05]  /*18050*/  BSYNC.RECONVERGENT B2 ;  /* 0x0000000000027941 */ /* 0x000fea0003800200 */
.L_x_36278:
        /* <DEDUP_REMOVED lines=62> */
.L_x_36276:
[----:B------:R-:W-:Y:S05]  /*18440*/  BSYNC.RECONVERGENT B1 ;  /* 0x0000000000017941 */ /* 0x000fea0003800200 */
.L_x_36275:
        /* <DEDUP_REMOVED lines=11> */
.L_x_36274:
        /* <DEDUP_REMOVED lines=16> */
.L_x_36283:
        /* <DEDUP_REMOVED lines=12> */
.L_x_36285:
[----:B------:R-:W-:Y:S05]  /*186c0*/  BSYNC.RECONVERGENT B2 ;  /* 0x0000000000027941 */ /* 0x000fea0003800200 */
.L_x_36284:
        /* <DEDUP_REMOVED lines=62> */
.L_x_36282:
[----:B------:R-:W-:Y:S05]  /*18ab0*/  BSYNC.RECONVERGENT B1 ;  /* 0x0000000000017941 */ /* 0x000fea0003800200 */
.L_x_36281:
        /* <DEDUP_REMOVED lines=12> */
.L_x_36237:
        /* <DEDUP_REMOVED lines=20> */
.L_x_36289:
        /* <DEDUP_REMOVED lines=12> */
.L_x_36291:
[----:B------:R-:W-:Y:S05]  /*18d80*/  BSYNC.RECONVERGENT B2 ;  /* 0x0000000000027941 */ /* 0x000fea0003800200 */
.L_x_36290:
        /* <DEDUP_REMOVED lines=61> */
.L_x_36288:
[----:B------:R-:W-:Y:S05]  /*19160*/  BSYNC.RECONVERGENT B1 ;  /* 0x0000000000017941 */ /* 0x000fea0003800200 */
.L_x_36287:
        /* <DEDUP_REMOVED lines=10> */
.L_x_36286:
        /* <DEDUP_REMOVED lines=16> */
.L_x_36295:
        /* <DEDUP_REMOVED lines=12> */
.L_x_36297:
[----:B------:R-:W-:Y:S05]  /*193d0*/  BSYNC.RECONVERGENT B2 ;  /* 0x0000000000027941 */ /* 0x000fea0003800200 */
.L_x_36296:
        /* <DEDUP_REMOVED lines=62> */
.L_x_36294:
[----:B------:R-:W-:Y:S05]  /*197c0*/  BSYNC.RECONVERGENT B1 ;  /* 0x0000000000017941 */ /* 0x000fea0003800200 */
.L_x_36293:
        /* <DEDUP_REMOVED lines=10> */
.L_x_36292:
        /* <DEDUP_REMOVED lines=16> */
.L_x_36301:
        /* <DEDUP_REMOVED lines=12> */
.L_x_36303:
[----:B------:R-:W-:Y:S05]  /*19a30*/  BSYNC.RECONVERGENT B2 ;  /* 0x0000000000027941 */ /* 0x000fea0003800200 */
.L_x_36302:
        /* <DEDUP_REMOVED lines=62> */
.L_x_36300:
[----:B------:R-:W-:Y:S05]  /*19e20*/  BSYNC.RECONVERGENT B1 ;  /* 0x0000000000017941 */ /* 0x000fea0003800200 */
.L_x_36299:
        /* <DEDUP_REMOVED lines=10> */
.L_x_36298:
        /* <DEDUP_REMOVED lines=16> */
.L_x_36307:
        /* <DEDUP_REMOVED lines=12> */
.L_x_36309:
[----:B------:R-:W-:Y:S05]  /*1a090*/  BSYNC.RECONVERGENT B2 ;  /* 0x0000000000027941 */ /* 0x000fea0003800200 */
.L_x_36308:
        /* <DEDUP_REMOVED lines=62> */
.L_x_36306:
[----:B------:R-:W-:Y:S05]  /*1a480*/  BSYNC.RECONVERGENT B1 ;  /* 0x0000000000017941 */ /* 0x000fea0003800200 */
.L_x_36305:
        /* <DEDUP_REMOVED lines=11> */
.L_x_36304:
        /* <DEDUP_REMOVED lines=16> */
.L_x_36313:
        /* <DEDUP_REMOVED lines=12> */
.L_x_36315:
[----:B------:R-:W-:Y:S05]  /*1a700*/  BSYNC.RECONVERGENT B2 ;  /* 0x0000000000027941 */ /* 0x000fea0003800200 */
.L_x_36314:
        /* <DEDUP_REMOVED lines=62> */
.L_x_36312:
[----:B------:R-:W-:Y:S05]  /*1aaf0*/  BSYNC.RECONVERGENT B1 ;  /* 0x0000000000017941 */ /* 0x000fea0003800200 */
.L_x_36311:
        /* <DEDUP_REMOVED lines=11> */
.L_x_36310:
        /* <DEDUP_REMOVED lines=16> */
.L_x_36319:
        /* <DEDUP_REMOVED lines=12> */
.L_x_36321:
[----:B------:R-:W-:Y:S05]  /*1ad70*/  BSYNC.RECONVERGENT B2 ;  /* 0x0000000000027941 */ /* 0x000fea0003800200 */
.L_x_36320:
        /* <DEDUP_REMOVED lines=62> */
.L_x_36318:
[----:B------:R-:W-:Y:S05]  /*1b160*/  BSYNC.RECONVERGENT B1 ;  /* 0x0000000000017941 */ /* 0x000fea0003800200 */
.L_x_36317:
        /* <DEDUP_REMOVED lines=11> */
.L_x_36316:
        /* <DEDUP_REMOVED lines=16> */
.L_x_36325:
        /* <DEDUP_REMOVED lines=12> */
.L_x_36327:
[----:B------:R-:W-:Y:S05]  /*1b3e0*/  BSYNC.RECONVERGENT B2 ;  /* 0x0000000000027941 */ /* 0x000fea0003800200 */
.L_x_36326:
        /* <DEDUP_REMOVED lines=62> */
.L_x_36324:
[----:B------:R-:W-:Y:S05]  /*1b7d0*/  BSYNC.RECONVERGENT B1 ;  /* 0x0000000000017941 */ /* 0x000fea0003800200 */
.L_x_36323:
        /* <DEDUP_REMOVED lines=11> */
.L_x_36322:
        /* <DEDUP_REMOVED lines=16> */
.L_x_36330:
        /* <DEDUP_REMOVED lines=12> */
.L_x_36332:
[----:B------:R-:W-:Y:S05]  /*1ba50*/  BSYNC.RECONVERGENT B2 ;  /* 0x0000000000027941 */ /* 0x000fea0003800200 */
.L_x_36331:
        /* <DEDUP_REMOVED lines=62> */
.L_x_36329:
[----:B------:R-:W-:Y:S05]  /*1be40*/  BSYNC.RECONVERGENT B1 ;  /* 0x0000000000017941 */ /* 0x000fea0003800200 */
.L_x_36328:
        /* <DEDUP_REMOVED lines=11> */
.L_x_36280:
        /* <DEDUP_REMOVED lines=26> */
.L_x_36333:
[----:B------:R-:W-:Y:S01]  /*1c0a0*/  IADD3 R213, PT, PT, R213, 0x80, RZ ;  /* 0x00000080d5d57810 */ /* 0x000fe20007ffe0ff */
[----:B------:R-:W-:-:S07]  /*1c0b0*/  VIADD R212, R212, 0x80 ;  /* 0x00000080d4d47836 */ /* 0x000fce0000000000 */
.L_x_36236:
[----:B------:R-:W-:Y:S05]  /*1c0c0*/  BSYNC.RECONVERGENT B0 ;  /* 0x0000000000007941 */ /* 0x000fea0003800200 */
.L_x_36235:
[----:B------:R-:W-:Y:S01]  /*1c0d0*/  ISETP.GE.U32.AND P1, PT, R2, 0x280, PT ;  /* 0x000002800200780c */ /* 0x000fe20003f26070 */
[----:B------:R-:W-:-:S12]  /*1c0e0*/  BSSY.RECONVERGENT B0, `(.L_x_36334) ;  /* 0x000069d000007945 */ /* 0x000fd80003800200 */
[----:B------:R-:W-:Y:S05]  /*1c0f0*/  @!P1 BRA `(.L_x_36335) ;  /* 0x00000068006c9947 */ /* 0x000fea0003800000 */
[----:B------:R-:W2:Y:S01]  /*1c100*/  @UP2 LDCU.64 UR6, c[0x0][0x390] ;  /* 0x00007200ff0627ac */ /* 0x000ea20008000a00 */
[----:B------:R-:W-:Y:S01]  /*1c110*/  PLOP3.LUT P3, PT, PT, PT, UP2, 0x80, 0x8 ;  /* 0x000000000008781c */ /* 0x000fe20003f6f028 */
[----:B------:R-:W-:Y:S01]  /*1c120*/  HFMA2 R188, -RZ, RZ, 0, 9.5367431640625e-07 ;  /* 0x00000010ffbc7431 */ /* 0x000fe200000001ff */
        /* <DEDUP_REMOVED lines=31> */
.L_x_36340:
        /* <DEDUP_REMOVED lines=12> */
.L_x_36342:
[----:B------:R-:W-:Y:S05]  /*1c3e0*/  BSYNC.RECONVERGENT B2 ;  /* 0x0000000000027941 */ /* 0x000fea0003800200 */
.L_x_36341:
        /* <DEDUP_REMOVED lines=61> */
.L_x_36339:
[----:B------:R-:W-:Y:S05]  /*1c7c0*/  BSYNC.RECONVERGENT B1 ;  /* 0x0000000000017941 */ /* 0x000fea0003800200 */
.L_x_36338:
        /* <DEDUP_REMOVED lines=10> */
.L_x_36337:
        /* <DEDUP_REMOVED lines=16> */
.L_x_36346:
        /* <DEDUP_REMOVED lines=12> */
.L_x_36348:
[----:B------:R-:W-:Y:S05]  /*1ca30*/  BSYNC.RECONVERGENT B2 ;  /* 0x0000000000027941 */ /* 0x000fea0003800200 */
.L_x_36347:
        /* <DEDUP_REMOVED lines=62> */
.L_x_36345:
[----:B------:R-:W-:Y:S05]  /*1ce20*/  BSYNC.RECONVERGENT B1 ;  /* 0x0000000000017941 */ /* 0x000fea0003800200 */
.L_x_36344:
        /* <DEDUP_REMOVED lines=10> */
.L_x_36343:
        /* <DEDUP_REMOVED lines=16> */
.L_x_36352:
        /* <DEDUP_REMOVED lines=12> */
.L_x_36354:
[----:B------:R-:W-:Y:S05]  /*1d090*/  BSYNC.RECONVERGENT B2 ;  /* 0x0000000000027941 */ /* 0x000fea0003800200 */
.L_x_36353:
        /* <DEDUP_REMOVED lines=62> */
.L_x_36351:
[----:B------:R-:W-:Y:S05]  /*1d480*/  BSYNC.RECONVERGENT B1 ;  /* 0x0000000000017941 */ /* 0x000fea0003800200 */
.L_x_36350:
        /* <DEDUP_REMOVED lines=10> */
.L_x_36349:
        /* <DEDUP_REMOVED lines=16> */
.L_x_36358:
        /* <DEDUP_REMOVED lines=12> */
.L_x_36360:
[----:B------:R-:W-:Y:S05]  /*1d6f0*/  BSYNC.RECONVERGENT B2 ;  /* 0x0000000000027941 */ /* 0x000fea0003800200 */
.L_x_36359:
        /* <DEDUP_REMOVED lines=62> */
.L_x_36357:
[----:B------:R-:W-:Y:S05]  /*1dae0*/  BSYNC.RECONVERGENT B1 ;  /* 0x0000000000017941 */ /* 0x000fea0003800200 */
.L_x_36356:
        /* <DEDUP_REMOVED lines=11> */
.L_x_36355:
        /* <DEDUP_REMOVED lines=16> */
.L_x_36364:
        /* <DEDUP_REMOVED lines=12> */
.L_x_36366:
[----:B------:R-:W-:Y:S05]  /*1dd60*/  BSYNC.RECONVERGENT B2 ;  /* 0x0000000000027941 */ /* 0x000fea0003800200 */
.L_x_36365:
        /* <DEDUP_REMOVED lines=62> */
.L_x_36363:
[----:B------:R-:W-:Y:S05]  /*1e150*/  BSYNC.RECONVERGENT B1 ;  /* 0x0000000000017941 */ /* 0x000fea0003800200 */
.L_x_36362:
        /* <DEDUP_REMOVED lines=11> */
.L_x_36361:
        /* <DEDUP_REMOVED lines=16> */
.L_x_36370:
        /* <DEDUP_REMOVED lines=12> */
.L_x_36372:
[----:B------:R-:W-:Y:S05]  /*1e3d0*/  BSYNC.RECONVERGENT B2 ;  /* 0x0000000000027941 */ /* 0x000fea0003800200 */
.L_x_36371:
        /* <DEDUP_REMOVED lines=62> */
.L_x_36369:
[----:B------:R-:W-:Y:S05]  /*1e7c0*/  BSYNC.RECONVERGENT B1 ;  /* 0x0000000000017941 */ /* 0x000fea0003800200 */
.L_x_36368:
        /* <DEDUP_REMOVED lines=11> */
.L_x_36367:
        /* <DEDUP_REMOVED lines=16> */
.L_x_36376:
        /* <DEDUP_REMOVED lines=12> */
.L_x_36378:
[----:B------:R-:W-:Y:S05]  /*1ea40*/  BSYNC.RECONVERGENT B2 ;  /* 0x0000000000027941 */ /* 0x000fea0003800200 */
.L_x_36377:
        /* <DEDUP_REMOVED lines=62> */
.L_x_36375:
[----:B------:R-:W-:Y:S05]  /*1ee30*/  BSYNC.RECONVERGENT B1 ;  /* 0x0000000000017941 */ /* 0x000fea0003800200 */
.L_x_36374:
        /* <DEDUP_REMOVED lines=11> */
.L_x_36373:
        /* <DEDUP_REMOVED lines=16> */
.L_x_36382:
        /* <DEDUP_REMOVED lines=12> */
.L_x_36384:
[----:B------:R-:W-:Y:S05]  /*1f0b0*/  BSYNC.RECONVERGENT B2 ;  /* 0x0000000000027941 */ /* 0x000fea0003800200 */
.L_x_36383:
        /* <DEDUP_REMOVED lines=62> */
.L_x_36381:
[----:B------:R-:W-:Y:S05]  /*1f4a0*/  BSYNC.RECONVERGENT B1 ;  /* 0x0000000000017941 */ /* 0x000fea0003800200 */
.L_x_36380:
        /* <DEDUP_REMOVED lines=12> */
.L_x_36336:
[----:B------:R-:W-:Y:S01]  /*1f570*/  MOV R190, R7 ;  /* 0x0000000700be7202 */ /* 0x000fe20000000f00 */
[----:B-1----:R-:W-:Y:S01]  /*1f580*/  IMAD.MOV.U32 R224, RZ, RZ, R9 ;  /* 0x000000ffffe07224 */ /* 0x002fe200078e0009 */
[----:B--2---:R-:W-:Y:S01]  /*1f590*/  MOV R188, RZ ;  /* 0x000000ff00bc7202 */ /* 0x004fe20000000f00 */
        /* <DEDUP_REMOVED lines=17> */
.L_x_36388:
        /* <DEDUP_REMOVED lines=12> */
.L_x_36390:
[----:B------:R-:W-:Y:S05]  /*1f770*/  BSYNC.RECONVERGENT B2 ;  /* 0x0000000000027941 */ /* 0x000fea0003800200 */
.L_x_36389:
        /* <DEDUP_REMOVED lines=61> */
.L_x_36387:
[----:B------:R-:W-:Y:S05]  /*1fb50*/  BSYNC.RECONVERGENT B1 ;  /* 0x0000000000017941 */ /* 0x000fea0003800200 */
.L_x_36386:
        /* <DEDUP_REMOVED lines=10> */
.L_x_36385:
        /* <DEDUP_REMOVED lines=16> */
.L_x_36394:
        /* <DEDUP_REMOVED lines=12> */
.L_x_36396:
[----:B------:R-:W-:Y:S05]  /*1fdc0*/  BSYNC.RECONVERGENT B2 ;  /* 0x0000000000027941 */ /* 0x000fea0003800200 */
.L_x_36395:
        /* <DEDUP_REMOVED lines=62> */
.L_x_36393:
[----:B------:R-:W-:Y:S05]  /*201b0*/  BSYNC.RECONVERGENT B1 ;  /* 0x0000000000017941 */ /* 0x000fea0003800200 */
.L_x_36392:
        /* <DEDUP_REMOVED lines=10> */
.L_x_36391:
        /* <DEDUP_REMOVED lines=16> */
.L_x_36400:
        /* <DEDUP_REMOVED lines=12> */
.L_x_36402:
[----:B------:R-:W-:Y:S05]  /*20420*/  BSYNC.RECONVERGENT B2 ;  /* 0x0000000000027941 */ /* 0x000fea0003800200 */
.L_x_36401:
        /* <DEDUP_REMOVED lines=62> */
.L_x_36399:
[----:B------:R-:W-:Y:S05]  /*20810*/  BSYNC.RECONVERGENT B1 ;  /* 0x0000000000017941 */ /* 0x000fea0003800200 */
.L_x_36398:
        /* <DEDUP_REMOVED lines=10> */
.L_x_36397:
        /* <DEDUP_REMOVED lines=16> */
.L_x_36406:
        /* <DEDUP_REMOVED lines=12> */
.L_x_36408:
[----:B------:R-:W-:Y:S05]  /*20a80*/  BSYNC.RECONVERGENT B2 ;  /* 0x0000000000027941 */ /* 0x000fea0003800200 */
.L_x_36407:
        /* <DEDUP_REMOVED lines=62> */
.L_x_36405:
[----:B------:R-:W-:Y:S05]  /*20e70*/  BSYNC.RECONVERGENT B1 ;  /* 0x0000000000017941 */ /* 0x000fea0003800200 */
.L_x_36404:
        /* <DEDUP_REMOVED lines=11> */
.L_x_36403:
        /* <DEDUP_REMOVED lines=16> */
.L_x_36412:
        /* <DEDUP_REMOVED lines=12> */
.L_x_36414:
[----:B------:R-:W-:Y:S05]  /*210f0*/  BSYNC.RECONVERGENT B2 ;  /* 0x0000000000027941 */ /* 0x000fea0003800200 */
.L_x_36413:
        /* <DEDUP_REMOVED lines=62> */
.L_x_36411:
[----:B------:R-:W-:Y:S05]  /*214e0*/  BSYNC.RECONVERGENT B1 ;  /* 0x0000000000017941 */ /* 0x000fea0003800200 */
.L_x_36410:
        /* <DEDUP_REMOVED lines=11> */
.L_x_36409:
        /* <DEDUP_REMOVED lines=16> */
.L_x_36418:
        /* <DEDUP_REMOVED lines=12> */
.L_x_36420:
[----:B------:R-:W-:Y:S05]  /*21760*/  BSYNC.RECONVERGENT B2 ;  /* 0x0000000000027941 */ /* 0x000fea0003800200 */
.L_x_36419:
        /* <DEDUP_REMOVED lines=62> */
.L_x_36417:
[----:B------:R-:W-:Y:S05]  /*21b50*/  BSYNC.RECONVERGENT B1 ;  /* 0x0000000000017941 */ /* 0x000fea0003800200 */
.L_x_36416:
        /* <DEDUP_REMOVED lines=11> */
.L_x_36415:
        /* <DEDUP_REMOVED lines=16> */
.L_x_36424:
        /* <DEDUP_REMOVED lines=12> */
.L_x_36426:
[----:B------:R-:W-:Y:S05]  /*21dd0*/  BSYNC.RECONVERGENT B2 ;  /* 0x0000000000027941 */ /* 0x000fea0003800200 */
.L_x_36425:
        /* <DEDUP_REMOVED lines=62> */
.L_x_36423:
[----:B------:R-:W-:Y:S05]  /*221c0*/  BSYNC.RECONVERGENT B1 ;  /* 0x0000000000017941 */ /* 0x000fea0003800200 */
.L_x_36422:
        /* <DEDUP_REMOVED lines=11> */
.L_x_36421:
        /* <DEDUP_REMOVED lines=16> */
.L_x_36429:
        /* <DEDUP_REMOVED lines=12> */
.L_x_36431:
[----:B------:R-:W-:Y:S05]  /*22440*/  BSYNC.RECONVERGENT B2 ;  /* 0x0000000000027941 */ /* 0x000fea0003800200 */
.L_x_36430:
        /* <DEDUP_REMOVED lines=62> */
.L_x_36428:
[----:B------:R-:W-:Y:S05]  /*22830*/  BSYNC.RECONVERGENT B1 ;  /* 0x0000000000017941 */ /* 0x000fea0003800200 */
.L_x_36427:
        /* <DEDUP_REMOVED lines=11> */
.L_x_36379:
        /* <DEDUP_REMOVED lines=26> */
.L_x_36432:
[----:B------:R-:W-:Y:S01]  /*22a90*/  VIADD R213, R213, 0x80 ;  /* 0x00000080d5d57836 */ /* 0x000fe20000000000 */
[----:B------:R-:W-:-:S07]  /*22aa0*/  IADD3 R212, PT, PT, R212, 0x80, RZ ;  /* 0x00000080d4d47810 */ /* 0x000fce0007ffe0ff */
.L_x_36335:
[----:B------:R-:W-:Y:S05]  /*22ab0*/  BSYNC.RECONVERGENT B0 ;  /* 0x0000000000007941 */ /* 0x000fea0003800200 */
.L_x_36334:
        /* <DEDUP_REMOVED lines=37> */
.L_x_36439:
        /* <DEDUP_REMOVED lines=12> */
.L_x_36441:
[----:B------:R-:W-:Y:S05]  /*22dd0*/  BSYNC.RECONVERGENT B2 ;  /* 0x0000000000027941 */ /* 0x000fea0003800200 */
.L_x_36440:
        /* <DEDUP_REMOVED lines=61> */
.L_x_36438:
[----:B------:R-:W-:Y:S05]  /*231b0*/  BSYNC.RECONVERGENT B1 ;  /* 0x0000000000017941 */ /* 0x000fea0003800200 */
.L_x_36437:
        /* <DEDUP_REMOVED lines=10> */
.L_x_36436:
        /* <DEDUP_REMOVED lines=16> */
.L_x_36445:
        /* <DEDUP_REMOVED lines=12> */
.L_x_36447:
[----:B------:R-:W-:Y:S05]  /*23420*/  BSYNC.RECONVERGENT B2 ;  /* 0x0000000000027941 */ /* 0x000fea0003800200 */
.L_x_36446:
        /* <DEDUP_REMOVED lines=62> */
.L_x_36444:
[----:B------:R-:W-:Y:S05]  /*23810*/  BSYNC.RECONVERGENT B1 ;  /* 0x0000000000017941 */ /* 0x000fea0003800200 */
.L_x_36443:
        /* <DEDUP_REMOVED lines=10> */
.L_x_36442:
        /* <DEDUP_REMOVED lines=16> */
.L_x_36451:
        /* <DEDUP_REMOVED lines=12> */
.L_x_36453:
[----:B------:R-:W-:Y:S05]  /*23a80*/  BSYNC.RECONVERGENT B2 ;  /* 0x0000000000027941 */ /* 0x000fea0003800200 */
.L_x_36452:
        /* <DEDUP_REMOVED lines=62> */
.L_x_36450:
[----:B------:R-:W-:Y:S05]  /*23e70*/  BSYNC.RECONVERGENT B1 ;  /* 0x0000000000017941 */ /* 0x000fea0003800200 */
.L_x_36449:
        /* <DEDUP_REMOVED lines=10> */
.L_x_36448:
        /* <DEDUP_REMOVED lines=16> */
.L_x_36457:
        /* <DEDUP_REMOVED lines=12> */
.L_x_36459:
[----:B------:R-:W-:Y:S05]  /*240e0*/  BSYNC.RECONVERGENT B2 ;  /* 0x0000000000027941 */ /* 0x000fea0003800200 */
.L_x_36458:
        /* <DEDUP_REMOVED lines=62> */
.L_x_36456:
[----:B------:R-:W-:Y:S05]  /*244d0*/  BSYNC.RECONVERGENT B1 ;  /* 0x0000000000017941 */ /* 0x000fea0003800200 */
.L_x_36455:
        /* <DEDUP_REMOVED lines=11> */
.L_x_36454:
        /* <DEDUP_REMOVED lines=16> */
.L_x_36463:
        /* <DEDUP_REMOVED lines=12> */
.L_x_36465:
[----:B------:R-:W-:Y:S05]  /*24750*/  BSYNC.RECONVERGENT B2 ;  /* 0x0000000000027941 */ /* 0x000fea0003800200 */
.L_x_36464:
        /* <DEDUP_REMOVED lines=62> */
.L_x_36462:
[----:B------:R-:W-:Y:S05]  /*24b40*/  BSYNC.RECONVERGENT B1 ;  /* 0x0000000000017941 */ /* 0x000fea0003800200 */
.L_x_36461:
        /* <DEDUP_REMOVED lines=11> */
.L_x_36460:
        /* <DEDUP_REMOVED lines=16> */
.L_x_36469:
        /* <DEDUP_REMOVED lines=12> */
.L_x_36471:
[----:B------:R-:W-:Y:S05]  /*24dc0*/  BSYNC.RECONVERGENT B2 ;  /* 0x0000000000027941 */ /* 0x000fea0003800200 */
.L_x_36470:
        /* <DEDUP_REMOVED lines=62> */
.L_x_36468:
[----:B------:R-:W-:Y:S05]  /*251b0*/  BSYNC.RECONVERGENT B1 ;  /* 0x0000000000017941 */ /* 0x000fea0003800200 */
.L_x_36467:
        /* <DEDUP_REMOVED lines=11> */
.L_x_36466:
        /* <DEDUP_REMOVED lines=16> */
.L_x_36475:
        /* <DEDUP_REMOVED lines=12> */
.L_x_36477:
[----:B------:R-:W-:Y:S05]  /*25430*/  BSYNC.RECONVERGENT B2 ;  /* 0x0000000000027941 */ /* 0x000fea0003800200 */
.L_x_36476:
        /* <DEDUP_REMOVED lines=62> */
.L_x_36474:
[----:B------:R-:W-:Y:S05]  /*25820*/  BSYNC.RECONVERGENT B1 ;  /* 0x0000000000017941 */ /* 0x000fea0003800200 */
.L_x_36473:
        /* <DEDUP_REMOVED lines=11> */
.L_x_36472:
        /* <DEDUP_REMOVED lines=16> */
.L_x_36481:
        /* <DEDUP_REMOVED lines=12> */
.L_x_36483:
[----:B------:R-:W-:Y:S05]  /*25aa0*/  BSYNC.RECONVERGENT B2 ;  /* 0x0000000000027941 */ /* 0x000fea0003800200 */
.L_x_36482:
        /* <DEDUP_REMOVED lines=62> */
.L_x_36480:
[----:B------:R-:W-:Y:S05]  /*25e90*/  BSYNC.RECONVERGENT B1 ;  /* 0x0000000000017941 */ /* 0x000fea0003800200 */
.L_x_36479:
        /* <DEDUP_REMOVED lines=12> */
.L_x_36435:
        /* <DEDUP_REMOVED lines=20> */
.L_x_36487:
        /* <DEDUP_REMOVED lines=12> */
.L_x_36489:
[----:B------:R-:W-:Y:S05]  /*26160*/  BSYNC.RECONVERGENT B2 ;  /* 0x0000000000027941 */ /* 0x000fea0003800200 */
.L_x_36488:
        /* <DEDUP_REMOVED lines=61> */
.L_x_36486:
[----:B------:R-:W-:Y:S05]  /*26540*/  BSYNC.RECONVERGENT B1 ;  /* 0x0000000000017941 */ /* 0x000fea0003800200 */
.L_x_36485:
        /* <DEDUP_REMOVED lines=10> */
.L_x_36484:
        /* <DEDUP_REMOVED lines=16> */
.L_x_36493:
        /* <DEDUP_REMOVED lines=12> */
.L_x_36495:
[----:B------:R-:W-:Y:S05]  /*267b0*/  BSYNC.RECONVERGENT B2 ;  /* 0x0000000000027941 */ /* 0x000fea0003800200 */
.L_x_36494:
        /* <DEDUP_REMOVED lines=62> */
.L_x_36492:
[----:B------:R-:W-:Y:S05]  /*26ba0*/  BSYNC.RECONVERGENT B1 ;  /* 0x0000000000017941 */ /* 0x000fea0003800200 */
.L_x_36491:
        /* <DEDUP_REMOVED lines=10> */
.L_x_36490:
        /* <DEDUP_REMOVED lines=16> */
.L_x_36499:
        /* <DEDUP_REMOVED lines=12> */
.L_x_36501:
[----:B------:R-:W-:Y:S05]  /*26e10*/  BSYNC.RECONVERGENT B2 ;  /* 0x0000000000027941 */ /* 0x000fea0003800200 */
.L_x_36500:
        /* <DEDUP_REMOVED lines=62> */
.L_x_36498:
[----:B------:R-:W-:Y:S05]  /*27200*/  BSYNC.RECONVERGENT B1 ;  /* 0x0000000000017941 */ /* 0x000fea0003800200 */
.L_x_36497:
        /* <DEDUP_REMOVED lines=10> */
.L_x_36496:
        /* <DEDUP_REMOVED lines=16> */
.L_x_36505:
        /* <DEDUP_REMOVED lines=12> */
.L_x_36507:
[----:B------:R-:W-:Y:S05]  /*27470*/  BSYNC.RECONVERGENT B2 ;  /* 0x0000000000027941 */ /* 0x000fea0003800200 */
.L_x_36506:
        /* <DEDUP_REMOVED lines=62> */
.L_x_36504:
[----:B------:R-:W-:Y:S05]  /*27860*/  BSYNC.RECONVERGENT B1 ;  /* 0x0000000000017941 */ /* 0x000fea0003800200 */
.L_x_36503:
        /* <DEDUP_REMOVED lines=11> */
.L_x_36502:
        /* <DEDUP_REMOVED lines=16> */
.L_x_36511:
        /* <DEDUP_REMOVED lines=12> */
.L_x_36513:
[----:B------:R-:W-:Y:S05]  /*27ae0*/  BSYNC.RECONVERGENT B2 ;  /* 0x0000000000027941 */ /* 0x000fea0003800200 */
.L_x_36512:
        /* <DEDUP_REMOVED lines=62> */
.L_x_36510:
[----:B------:R-:W-:Y:S05]  /*27ed0*/  BSYNC.RECONVERGENT B1 ;  /* 0x0000000000017941 */ /* 0x000fea0003800200 */
.L_x_36509:
        /* <DEDUP_REMOVED lines=11> */
.L_x_36508:
        /* <DEDUP_REMOVED lines=16> */
.L_x_36517:
        /* <DEDUP_REMOVED lines=12> */
.L_x_36519:
[----:B------:R-:W-:Y:S05]  /*28150*/  BSYNC.RECONVERGENT B2 ;  /* 0x0000000000027941 */ /* 0x000fea0003800200 */
.L_x_36518:
        /* <DEDUP_REMOVED lines=62> */
.L_x_36516:
[----:B------:R-:W-:Y:S05]  /*28540*/  BSYNC.RECONVERGENT B1 ;  /* 0x0000000000017941 */ /* 0x000fea0003800200 */
.L_x_36515:
        /* <DEDUP_REMOVED lines=11> */
.L_x_36514:
        /* <DEDUP_REMOVED lines=16> */
.L_x_36523:
        /* <DEDUP_REMOVED lines=12> */
.L_x_36525:
[----:B------:R-:W-:Y:S05]  /*287c0*/  BSYNC.RECONVERGENT B2 ;  /* 0x0000000000027941 */ /* 0x000fea0003800200 */
.L_x_36524:
        /* <DEDUP_REMOVED lines=62> */
.L_x_36522:
[----:B------:R-:W-:Y:S05]  /*28bb0*/  BSYNC.RECONVERGENT B1 ;  /* 0x0000000000017941 */ /* 0x000fea0003800200 */
.L_x_36521:
        /* <DEDUP_REMOVED lines=11> */
.L_x_36520:
        /* <DEDUP_REMOVED lines=16> */
.L_x_36528:
        /* <DEDUP_REMOVED lines=12> */
.L_x_36530:
[----:B------:R-:W-:Y:S05]  /*28e30*/  BSYNC.RECONVERGENT B2 ;  /* 0x0000000000027941 */ /* 0x000fea0003800200 */
.L_x_36529:
        /* <DEDUP_REMOVED lines=62> */
.L_x_36527:
[----:B------:R-:W-:Y:S05]  /*29220*/  BSYNC.RECONVERGENT B1 ;  /* 0x0000000000017941 */ /* 0x000fea0003800200 */
.L_x_36526:
        /* <DEDUP_REMOVED lines=11> */
.L_x_36478:
        /* <DEDUP_REMOVED lines=26> */
.L_x_36531:
[----:B------:R-:W-:Y:S01]  /*29480*/  IADD3 R213, PT, PT, R213, 0x80, RZ ;  /* 0x00000080d5d57810 */ /* 0x000fe20007ffe0ff */
[----:B------:R-:W-:-:S07]  /*29490*/  VIADD R212, R212, 0x80 ;  /* 0x00000080d4d47836 */ /* 0x000fce0000000000 */
.L_x_36434:
[----:B------:R-:W-:Y:S05]  /*294a0*/  BSYNC.RECONVERGENT B0 ;  /* 0x0000000000007941 */ /* 0x000fea0003800200 */
.L_x_36433:
        /* <DEDUP_REMOVED lines=37> */
.L_x_36538:
        /* <DEDUP_REMOVED lines=12> */
.L_x_36540:
[----:B------:R-:W-:Y:S05]  /*297c0*/  BSYNC.RECONVERGENT B2 ;  /* 0x0000000000027941 */ /* 0x000fea0003800200 */
.L_x_36539:
        /* <DEDUP_REMOVED lines=61> */
.L_x_36537:
[----:B------:R-:W-:Y:S05]  /*29ba0*/  BSYNC.RECONVERGENT B1 ;  /* 0x0000000000017941 */ /* 0x000fea0003800200 */
.L_x_36536:
        /* <DEDUP_REMOVED lines=10> */
.L_x_36535:
        /* <DEDUP_REMOVED lines=16> */
.L_x_36544:
        /* <DEDUP_REMOVED lines=12> */
.L_x_36546:
[----:B------:R-:W-:Y:S05]  /*29e10*/  BSYNC.RECONVERGENT B2 ;  /* 0x0000000000027941 */ /* 0x000fea0003800200 */
.L_x_36545:
        /* <DEDUP_REMOVED lines=62> */
.L_x_36543:
[----:B------:R-:W-:Y:S05]  /*2a200*/  BSYNC.RECONVERGENT B1 ;  /* 0x0000000000017941 */ /* 0x000fea0003800200 */
.L_x_36542:
        /* <DEDUP_REMOVED lines=10> */
.L_x_36541:
        /* <DEDUP_REMOVED lines=16> */
.L_x_36550:
        /* <DEDUP_REMOVED lines=12> */
.L_x_36552:
[----:B------:R-:W-:Y:S05]  /*2a470*/  BSYNC.RECONVERGENT B2 ;  /* 0x0000000000027941 */ /* 0x000fea0003800200 */
.L_x_36551:
        /* <DEDUP_REMOVED lines=62> */
.L_x_36549:
[----:B------:R-:W-:Y:S05]  /*2a860*/  BSYNC.RECONVERGENT B1 ;  /* 0x0000000000017941 */ /* 0x000fea0003800200 */
.L_x_36548:
        /* <DEDUP_REMOVED lines=10> */
.L_x_36547:
        /* <DEDUP_REMOVED lines=16> */
.L_x_36556:
        /* <DEDUP_REMOVED lines=12> */
.L_x_36558:
[----:B------:R-:W-:Y:S05]  /*2aad0*/  BSYNC.RECONVERGENT B2 ;  /* 0x0000000000027941 */ /* 0x000fea0003800200 */
.L_x_36557:
        /* <DEDUP_REMOVED lines=62> */
.L_x_36555:
[----:B------:R-:W-:Y:S05]  /*2aec0*/  BSYNC.RECONVERGENT B1 ;  /* 0x0000000000017941 */ /* 0x000fea0003800200 */
.L_x_36554:
        /* <DEDUP_REMOVED lines=11> */
.L_x_36553:
        /* <DEDUP_REMOVED lines=16> */
.L_x_36562:
        /* <DEDUP_REMOVED lines=12> */
.L_x_36564:
[----:B------:R-:W-:Y:S05]  /*2b140*/  BSYNC.RECONVERGENT B2 ;  /* 0x0000000000027941 */ /* 0x000fea0003800200 */
.L_x_36563:
        /* <DEDUP_REMOVED lines=62> */
.L_x_36561:
[----:B------:R-:W-:Y:S05]  /*2b530*/  BSYNC.RECONVERGENT B1 ;  /* 0x0000000000017941 */ /* 0x000fea0003800200 */
.L_x_36560:
        /* <DEDUP_REMOVED lines=11> */
.L_x_36559:
        /* <DEDUP_REMOVED lines=16> */
.L_x_36568:
        /* <DEDUP_REMOVED lines=12> */
.L_x_36570:
[----:B------:R-:W-:Y:S05]  /*2b7b0*/  BSYNC.RECONVERGENT B2 ;  /* 0x0000000000027941 */ /* 0x000fea0003800200 */
.L_x_36569:
        /* <DEDUP_REMOVED lines=62> */
.L_x_36567:
[----:B------:R-:W-:Y:S05]  /*2bba0*/  BSYNC.RECONVERGENT B1 ;  /* 0x0000000000017941 */ /* 0x000fea0003800200 */
.L_x_36566:
        /* <DEDUP_REMOVED lines=11> */
.L_x_36565:
        /* <DEDUP_REMOVED lines=16> */
.L_x_36574:
        /* <DEDUP_REMOVED lines=12> */
.L_x_36576:
[----:B------:R-:W-:Y:S05]  /*2be20*/  BSYNC.RECONVERGENT B2 ;  /* 0x0000000000027941 */ /* 0x000fea0003800200 */
.L_x_36575:
        /* <DEDUP_REMOVED lines=62> */
.L_x_36573:
[----:B------:R-:W-:Y:S05]  /*2c210*/  BSYNC.RECONVERGENT B1 ;  /* 0x0000000000017941 */ /* 0x000fea0003800200 */
.L_x_36572:
        /* <DEDUP_REMOVED lines=11> */
.L_x_36571:
        /* <DEDUP_REMOVED lines=20> */
.L_x_36580:
        /* <DEDUP_REMOVED lines=12> */
.L_x_36582:
[----:B------:R-:W-:Y:S05]  /*2c4d0*/  BSYNC.RECONVERGENT B2 ;  /* 0x0000000000027941 */ /* 0x000fea0003800200 */
.L_x_36581:
        /* <DEDUP_REMOVED lines=62> */
.L_x_36579:
[----:B------:R-:W-:Y:S05]  /*2c8c0*/  BSYNC.RECONVERGENT B1 ;  /* 0x0000000000017941 */ /* 0x000fea0003800200 */
.L_x_36578:
        /* <DEDUP_REMOVED lines=12> */
.L_x_36534:
        /* <DEDUP_REMOVED lines=20> */
.L_x_36586:
        /* <DEDUP_REMOVED lines=12> */
.L_x_36588:
[----:B------:R-:W-:Y:S05]  /*2cb90*/  BSYNC.RECONVERGENT B2 ;  /* 0x0000000000027941 */ /* 0x000fea0003800200 */
.L_x_36587:
        /* <DEDUP_REMOVED lines=61> */
.L_x_36585:
[----:B------:R-:W-:Y:S05]  /*2cf70*/  BSYNC.RECONVERGENT B1 ;  /* 0x0000000000017941 */ /* 0x000fea0003800200 */
.L_x_36584:
        /* <DEDUP_REMOVED lines=10> */
.L_x_36583:
        /* <DEDUP_REMOVED lines=16> */
.L_x_36592:
        /* <DEDUP_REMOVED lines=12> */
.L_x_36594:
[----:B------:R-:W-:Y:S05]  /*2d1e0*/  BSYNC.RECONVERGENT B2 ;  /* 0x0000000000027941 */ /* 0x000fea0003800200 */
.L_x_36593:
        /* <DEDUP_REMOVED lines=62> */
.L_x_36591:
[----:B------:R-:W-:Y:S05]  /*2d5d0*/  BSYNC.RECONVERGENT B1 ;  /* 0x0000000000017941 */ /* 0x000fea0003800200 */
.L_x_36590:
        /* <DEDUP_REMOVED lines=10> */
.L_x_36589:
        /* <DEDUP_REMOVED lines=16> */
.L_x_36598:
        /* <DEDUP_REMOVED lines=12> */
.L_x_36600:
[----:B------:R-:W-:Y:S05]  /*2d840*/  BSYNC.RECONVERGENT B2 ;  /* 0x0000000000027941 */ /* 0x000fea0003800200 */
.L_x_36599:
        /* <DEDUP_REMOVED lines=62> */
.L_x_36597:
[----:B------:R-:W-:Y:S05]  /*2dc30*/  BSYNC.RECONVERGENT B1 ;  /* 0x0000000000017941 */ /* 0x000fea0003800200 */
.L_x_36596:
        /* <DEDUP_REMOVED lines=10> */
.L_x_36595:
        /* <DEDUP_REMOVED lines=16> */
.L_x_36604:
        /* <DEDUP_REMOVED lines=12> */
.L_x_36606:
[----:B------:R-:W-:Y:S05]  /*2dea0*/  BSYNC.RECONVERGENT B2 ;  /* 0x0000000000027941 */ /* 0x000fea0003800200 */
.L_x_36605:
        /* <DEDUP_REMOVED lines=62> */
.L_x_36603:
[----:B------:R-:W-:Y:S05]  /*2e290*/  BSYNC.RECONVERGENT B1 ;  /* 0x0000000000017941 */ /* 0x000fea0003800200 */
.L_x_36602:
        /* <DEDUP_REMOVED lines=11> */
.L_x_36601:
        /* <DEDUP_REMOVED lines=16> */
.L_x_36610:
        /* <DEDUP_REMOVED lines=12> */
.L_x_36612:
[----:B------:R-:W-:Y:S05]  /*2e510*/  BSYNC.RECONVERGENT B2 ;  /* 0x0000000000027941 */ /* 0x000fea0003800200 */
.L_x_36611:
        /* <DEDUP_REMOVED lines=62> */
.L_x_36609:
[----:B------:R-:W-:Y:S05]  /*2e900*/  BSYNC.RECONVERGENT B1 ;  /* 0x0000000000017941 */ /* 0x000fea0003800200 */
.L_x_36608:
        /* <DEDUP_REMOVED lines=11> */
.L_x_36607:
        /* <DEDUP_REMOVED lines=16> */
.L_x_36616:
        /* <DEDUP_REMOVED lines=12> */
.L_x_36618:
[----:B------:R-:W-:Y:S05]  /*2eb80*/  BSYNC.RECONVERGENT B2 ;  /* 0x0000000000027941 */ /* 0x000fea0003800200 */
.L_x_36617:
        /* <DEDUP_REMOVED lines=62> */
.L_x_36615:
[----:B------:R-:W-:Y:S05]  /*2ef70*/  BSYNC.RECONVERGENT B1 ;  /* 0x0000000000017941 */ /* 0x000fea0003800200 */
.L_x_36614:
        /* <DEDUP_REMOVED lines=11> */
.L_x_36613:
        /* <DEDUP_REMOVED lines=16> */
.L_x_36622:
        /* <DEDUP_REMOVED lines=12> */
.L_x_36624:
[----:B------:R-:W-:Y:S05]  /*2f1f0*/  BSYNC.RECONVERGENT B2 ;  /* 0x0000000000027941 */ /* 0x000fea0003800200 */
.L_x_36623:
        /* <DEDUP_REMOVED lines=62> */
.L_x_36621:
[----:B------:R-:W-:Y:S05]  /*2f5e0*/  BSYNC.RECONVERGENT B1 ;  /* 0x0000000000017941 */ /* 0x000fea0003800200 */
.L_x_36620:
        /* <DEDUP_REMOVED lines=11> */
.L_x_36619:
        /* <DEDUP_REMOVED lines=20> */
.L_x_36627:
        /* <DEDUP_REMOVED lines=12> */
.L_x_36629:
[----:B------:R-:W-:Y:S05]  /*2f8a0*/  BSYNC.RECONVERGENT B2 ;  /* 0x0000000000027941 */ /* 0x000fea0003800200 */
.L_x_36628:
        /* <DEDUP_REMOVED lines=62> */
.L_x_36626:
[----:B------:R-:W-:Y:S05]  /*2fc90*/  BSYNC.RECONVERGENT B1 ;  /* 0x0000000000017941 */ /* 0x000fea0003800200 */
.L_x_36625:
        /* <DEDUP_REMOVED lines=11> */
.L_x_36577:
        /* <DEDUP_REMOVED lines=25> */
.L_x_36533:
[----:B------:R-:W-:Y:S05]  /*2fee0*/  BSYNC.RECONVERGENT B0 ;  /* 0x0000000000007941 */ /* 0x000fea0003800200 */
.L_x_36532:
        /* <DEDUP_REMOVED lines=215> */
.L_x_36631:
[----:B------:R-:W-:Y:S05]  /*30c60*/  BSYNC.RECONVERGENT B0 ;  /* 0x0000000000007941 */ /* 0x000fea0003800200 */
.L_x_36630:
        /* <DEDUP_REMOVED lines=15> */
.L_x_36633:
[----:B------:R-:W-:Y:S05]  /*30d60*/  BSYNC.RECONVERGENT B0 ;  /* 0x0000000000007941 */ /* 0x000fea0003800200 */
.L_x_36632:
        /* <DEDUP_REMOVED lines=85> */
[----:B------:R-:W-:Y:S01]  /*312c0*/  F2FP.F16.F32.PACK_AB R212, R212, R213 ;  /* 0x000000d5d4d4723e */ /* 0x000fe200000000ff */
[----:B------:R-:W-:-:S04]  /*312d0*/  FADD.FTZ R213, R159, -UR4 ;  /* 0x800000049fd57e21 */ /* 0x000fc80008010000 */
[----:B------:R-:W-:-:S04]  /*312e0*/  FMUL.FTZ R213, R213, UR6 ;  /* 0x00000006d5d57c20 */ /* 0x000fc80008410000 */
[----:B------:R-:W-:Y:S01]  /*312f0*/  FFMA.FTZ R213, R213, R215, R15 ;  /* 0x000000d7d5d57223 */ /* 0x000fe2000001000f */
[----:B------:R-:W-:-:S04]  /*31300*/  FADD.FTZ R215, R161, -UR4 ;  /* 0x80000004a1d77e21 */ /* 0x000fc80008010000 */
[----:B------:R-:W-:Y:S01]  /*31310*/  F2FP.F16.F32.PACK_AB R213, R213, R214 ;  /* 0x000000d6d5d5723e */ /* 0x000fe200000000ff */
[----:B------:R-:W-:Y:S01]  /*31320*/  FADD.FTZ R214, R160, -UR4 ;  /* 0x80000004a0d67e21 */ /* 0x000fe20008010000 */
[----:B------:R-:W-:-:S03]  /*31330*/  FMUL.FTZ R215, R215, UR6 ;  /* 0x00000006d7d77c20 */ /* 0x000fc60008410000 */
[----:B------:R-:W-:Y:S01]  /*31340*/  FMUL.FTZ R214, R214, UR6 ;  /* 0x00000006d6d67c20 */ /* 0x000fe20008410000 */
[----:B------:R-:W-:-:S03]  /*31350*/  FFMA.FTZ R215, R215, R225, R17 ;  /* 0x000000e1d7d77223 */ /* 0x000fc60000010011 */
[----:B------:R-:W-:Y:S01]  /*31360*/  FFMA.FTZ R214, R214, R252, R16 ;  /* 0x000000fcd6d67223 */ /* 0x000fe20000010010 */
[----:B------:R-:W-:-:S04]  /*31370*/  FADD.FTZ R225, R162, -UR4 ;  /* 0x80000004a2e17e21 */ /* 0x000fc80008010000 */
[----:B------:R-:W-:Y:S01]  /*31380*/  F2FP.F16.F32.PACK_AB R214, R215, R214 ;  /* 0x000000d6d7d6723e */ /* 0x000fe200000000ff */
[----:B------:R-:W-:Y:S01]  /*31390*/  FADD.FTZ R215, R163, -UR4 ;  /* 0x80000004a3d77e21 */ /* 0x000fe20008010000 */
[----:B------:R-:W-:-:S03]  /*313a0*/  FMUL.FTZ R225, R225, UR6 ;  /* 0x00000006e1e17c20 */ /* 0x000fc60008410000 */
[----:B------:R-:W-:Y:S01]  /*313b0*/  FMUL.FTZ R215, R215, UR6 ;  /* 0x00000006d7d77c20 */ /* 0x000fe20008410000 */
[----:B------:R-:W-:-:S03]  /*313c0*/  FFMA.FTZ R225, R225, R227, R18 ;  /* 0x000000e3e1e17223 */ /* 0x000fc60000010012 */
[----:B------:R-:W-:Y:S02]  /*313d0*/  FFMA.FTZ R215, R215, R226, R19 ;  /* 0x000000e2d7d77223 */ /* 0x000fe40000010013 */
[----:B------:R-:W1:Y:S03]  /*313e0*/  LDC.64 R226, c[0x0][0x428] ;  /* 0x00010a00ffe27b82 */ /* 0x000e660000000a00 */
[----:B------:R-:W-:Y:S01]  /*313f0*/  F2FP.F16.F32.PACK_AB R215, R215, R225 ;  /* 0x000000e1d7d7723e */ /* 0x000fe200000000ff */
[----:B-1----:R-:W-:-:S05]  /*31400*/  IMAD.WIDE.U32 R226, R224, 0x10, R226 ;  /* 0x00000010e0e27825 */ /* 0x002fca00078e00e2 */
[----:B------:R0:W-:Y:S01]  /*31410*/  STG.E.128 desc[UR12][R226.64], R212 ;  /* 0x000000d4e2007986 */ /* 0x0001e2000c101d0c */
[----:B------:R-:W-:-:S07]  /*31420*/  VIADD R224, R224, 0x80 ;  /* 0x00000080e0e07836 */ /* 0x000fce0000000000 */
.L_x_36636:
[----:B------:R-:W-:Y:S05]  /*31430*/  BSYNC.RECONVERGENT B0 ;  /* 0x0000000000007941 */ /* 0x000fea0003800200 */
.L_x_36635:
        /* <DEDUP_REMOVED lines=15> */
[----:B------:R-:W-:Y:S01]  /*31530*/  F2FP.F16.F32.PACK_AB R212, R212, R213 ;  /* 0x000000d5d4d4723e */ /* 0x000fe200000000ff */
        /* <DEDUP_REMOVED lines=8> */
[----:B------:R-:W-:Y:S01]  /*315c0*/  F2FP.F16.F32.PACK_AB R213, R213, R214 ;  /* 0x000000d6d5d5723e */ /* 0x000fe200000000ff */
        /* <DEDUP_REMOVED lines=8> */
[----:B------:R-:W-:Y:S01]  /*31650*/  F2FP.F16.F32.PACK_AB R214, R215, R214 ;  /* 0x000000d6d7d6723e */ /* 0x000fe200000000ff */
[----:B------:R-:W-:-:S04]  /*31660*/  FADD.FTZ R215, R171, -UR4 ;  /* 0x80000004abd77e21 */ /* 0x000fc80008010000 */
[----:B------:R-:W-:-:S04]  /*31670*/  FMUL.FTZ R215, R215, UR6 ;  /* 0x00000006d7d77c20 */ /* 0x000fc80008410000 */
[----:B------:R-:W-:-:S05]  /*31680*/  FFMA.FTZ R215, R215, R251, R35 ;  /* 0x000000fbd7d77223 */ /* 0x000fca0000010023 */
[----:B------:R-:W-:-:S05]  /*31690*/  F2FP.F16.F32.PACK_AB R215, R215, R225 ;  /* 0x000000e1d7d7723e */ /* 0x000fca00000000ff */
[----:B------:R1:W-:Y:S02]  /*316a0*/  STG.E.128 desc[UR12][R226.64], R212 ;  /* 0x000000d4e2007986 */ /* 0x0003e4000c101d0c */
.L_x_36638:
[----:B------:R-:W-:Y:S05]  /*316b0*/  BSYNC.RECONVERGENT B0 ;  /* 0x0000000000007941 */ /* 0x000fea0003800200 */
.L_x_36637:
        /* <DEDUP_REMOVED lines=16> */
[----:B------:R-:W-:Y:S01]  /*317c0*/  F2FP.F16.F32.PACK_AB R212, R212, R213 ;  /* 0x000000d5d4d4723e */ /* 0x000fe200000000ff */
[----:B------:R-:W-:Y:S01]  /*317d0*/  FADD.FTZ R213, R175, -UR4 ;  /* 0x80000004afd57e21 */ /* 0x000fe20008010000 */
[----:B------:R-:W-:Y:S01]  /*317e0*/  FFMA.FTZ R215, R215, R241, R49 ;  /* 0x000000f1d7d77223 */ /* 0x000fe20000010031 */
[----:B------:R-:W-:Y:S02]  /*317f0*/  FMUL.FTZ R225, R225, UR6 ;  /* 0x00000006e1e17c20 */ /* 0x000fe40008410000 */
[----:B------:R-:W-:Y:S02]  /*31800*/  FMUL.FTZ R213, R213, UR6 ;  /* 0x00000006d5d57c20 */ /* 0x000fe40008410000 */
[----:B------:R-:W-:Y:S02]  /*31810*/  FFMA.FTZ R225, R225, R242, R50 ;  /* 0x000000f2e1e17223 */ /* 0x000fe40000010032 */
[----:B------:R-:W-:-:S05]  /*31820*/  FFMA.FTZ R213, R213, R247, R47 ;  /* 0x000000f7d5d57223 */ /* 0x000fca000001002f */
[----:B------:R-:W-:Y:S01]  /*31830*/  F2FP.F16.F32.PACK_AB R213, R213, R214 ;  /* 0x000000d6d5d5723e */ /* 0x000fe200000000ff */
[----:B------:R-:W-:Y:S01]  /*31840*/  FADD.FTZ R214, R176, -UR4 ;  /* 0x80000004b0d67e21 */ /* 0x000fe20008010000 */
[----:B0-----:R-:W-:-:S04]  /*31850*/  IMAD.WIDE.U32 R226, R224, 0x10, R226 ;  /* 0x00000010e0e27825 */ /* 0x001fc800078e00e2 */
[----:B------:R-:W-:Y:S01]  /*31860*/  FMUL.FTZ R214, R214, UR6 ;  /* 0x00000006d6d67c20 */ /* 0x000fe20008410000 */
[----:B------:R-:W-:-:S03]  /*31870*/  VIADD R224, R224, 0x80 ;  /* 0x00000080e0e07836 */ /* 0x000fc60000000000 */
[----:B------:R-:W-:-:S05]  /*31880*/  FFMA.FTZ R214, R214, R240, R48 ;  /* 0x000000f0d6d67223 */ /* 0x000fca0000010030 */
[----:B------:R-:W-:Y:S01]  /*31890*/  F2FP.F16.F32.PACK_AB R214, R215, R214 ;  /* 0x000000d6d7d6723e */ /* 0x000fe200000000ff */
[----:B------:R-:W-:-:S04]  /*318a0*/  FADD.FTZ R215, R179, -UR4 ;  /* 0x80000004b3d77e21 */ /* 0x000fc80008010000 */
[----:B------:R-:W-:-:S04]  /*318b0*/  FMUL.FTZ R215, R215, UR6 ;  /* 0x00000006d7d77c20 */ /* 0x000fc80008410000 */
[----:B------:R-:W-:-:S05]  /*318c0*/  FFMA.FTZ R215, R215, R243, R51 ;  /* 0x000000f3d7d77223 */ /* 0x000fca0000010033 */
[----:B------:R-:W-:-:S05]  /*318d0*/  F2FP.F16.F32.PACK_AB R215, R215, R225 ;  /* 0x000000e1d7d7723e */ /* 0x000fca00000000ff */
[----:B------:R2:W-:Y:S02]  /*318e0*/  STG.E.128 desc[UR12][R226.64], R212 ;  /* 0x000000d4e2007986 */ /* 0x0005e4000c101d0c */
.L_x_36640:
[----:B------:R-:W-:Y:S05]  /*318f0*/  BSYNC.RECONVERGENT B0 ;  /* 0x0000000000007941 */ /* 0x000fea0003800200 */
.L_x_36639:
        /* <DEDUP_REMOVED lines=25> */
[C---:B0-----:R-:W-:Y:S01]  /*31a90*/  IMAD.WIDE.U32 R226, R224.reuse, 0x10, R226 ;  /* 0x00000010e0e27825 */ /* 0x041fe200078e00e2 */
[----:B------:R-:W-:-:S03]  /*31aa0*/  IADD3 R224, PT, PT, R224, 0x80, RZ ;  /* 0x00000080e0e07810 */ /* 0x000fc60007ffe0ff */
[----:B------:R-:W-:-:S04]  /*31ab0*/  FMUL.FTZ R214, R214, UR6 ;  /* 0x00000006d6d67c20 */ /* 0x000fc80008410000 */
[----:B------:R-:W-:-:S05]  /*31ac0*/  FFMA.FTZ R214, R214, R232, R64 ;  /* 0x000000e8d6d67223 */ /* 0x000fca0000010040 */
[----:B------:R-:W-:Y:S01]  /*31ad0*/  F2FP.F16.F32.PACK_AB R214, R215, R214 ;  /* 0x000000d6d7d6723e */ /* 0x000fe200000000ff */
[----:B------:R-:W-:-:S04]  /*31ae0*/  FADD.FTZ R215, R187, -UR4 ;  /* 0x80000004bbd77e21 */ /* 0x000fc80008010000 */
[----:B------:R-:W-:-:S04]  /*31af0*/  FMUL.FTZ R215, R215, UR6 ;  /* 0x00000006d7d77c20 */ /* 0x000fc80008410000 */
[----:B------:R-:W-:-:S05]  /*31b00*/  FFMA.FTZ R215, R215, R235, R67 ;  /* 0x000000ebd7d77223 */ /* 0x000fca0000010043 */
[----:B------:R-:W-:-:S05]  /*31b10*/  F2FP.F16.F32.PACK_AB R215, R215, R225 ;  /* 0x000000e1d7d7723e */ /* 0x000fca00000000ff */
[----:B------:R3:W-:Y:S02]  /*31b20*/  STG.E.128 desc[UR12][R226.64], R212 ;  /* 0x000000d4e2007986 */ /* 0x0007e4000c101d0c */
.L_x_36642:
[----:B------:R-:W-:Y:S05]  /*31b30*/  BSYNC.RECONVERGENT B0 ;  /* 0x0000000000007941 */ /* 0x000fea0003800200 */
.L_x_36641:
        /* <DEDUP_REMOVED lines=34> */
.L_x_36644:
[----:B------:R-:W-:Y:S05]  /*31d60*/  BSYNC.RECONVERGENT B0 ;  /* 0x0000000000007941 */ /* 0x000fea0003800200 */
.L_x_36643:
        /* <DEDUP_REMOVED lines=34> */
.L_x_36646:
[----:B------:R-:W-:Y:S05]  /*31f90*/  BSYNC.RECONVERGENT B0 ;  /* 0x0000000000007941 */ /* 0x000fea0003800200 */
.L_x_36645:
        /* <DEDUP_REMOVED lines=16> */
[----:B------:R-:W-:Y:S01]  /*320a0*/  F2FP.F16.F32.PACK_AB R212, R212, R213 ;  /* 0x000000d5d4d4723e */ /* 0x000fe200000000ff */
[----:B------:R-:W-:-:S02]  /*320b0*/  FADD.FTZ R213, R207, -UR4 ;  /* 0x80000004cfd57e21 */ /* 0x000fc40008010000 */
[----:B------:R-:W-:Y:S02]  /*320c0*/  FMUL.FTZ R225, R225, UR6 ;  /* 0x00000006e1e17c20 */ /* 0x000fe40008410000 */
[----:B------:R-:W-:Y:S02]  /*320d0*/  FMUL.FTZ R213, R213, UR6 ;  /* 0x00000006d5d57c20 */ /* 0x000fe40008410000 */
[----:B------:R-:W-:Y:S02]  /*320e0*/  FFMA.FTZ R225, R225, R126, R134 ;  /* 0x0000007ee1e17223 */ /* 0x000fe40000010086 */
[----:B------:R-:W-:-:S05]  /*320f0*/  FFMA.FTZ R213, R213, R123, R131 ;  /* 0x0000007bd5d57223 */ /* 0x000fca0000010083 */
[----:B------:R-:W-:Y:S01]  /*32100*/  F2FP.F16.F32.PACK_AB R213, R213, R214 ;  /* 0x000000d6d5d5723e */ /* 0x000fe200000000ff */
[----:B------:R-:W-:-:S04]  /*32110*/  FADD.FTZ R214, R208, -UR4 ;  /* 0x80000004d0d67e21 */ /* 0x000fc80008010000 */
[----:B------:R-:W-:-:S04]  /*32120*/  FMUL.FTZ R214, R214, UR6 ;  /* 0x00000006d6d67c20 */ /* 0x000fc80008410000 */
[----:B------:R-:W-:-:S05]  /*32130*/  FFMA.FTZ R214, R214, R124, R132 ;  /* 0x0000007cd6d67223 */ /* 0x000fca0000010084 */
[----:B------:R-:W-:Y:S01]  /*32140*/  F2FP.F16.F32.PACK_AB R214, R215, R214 ;  /* 0x000000d6d7d6723e */ /* 0x000fe200000000ff */
[----:B------:R-:W-:-:S04]  /*32150*/  FADD.FTZ R215, R211, -UR4 ;  /* 0x80000004d3d77e21 */ /* 0x000fc80008010000 */
[----:B------:R-:W-:-:S04]  /*32160*/  FMUL.FTZ R215, R215, UR6 ;  /* 0x00000006d7d77c20 */ /* 0x000fc80008410000 */
[----:B------:R-:W-:-:S05]  /*32170*/  FFMA.FTZ R215, R215, R127, R135 ;  /* 0x0000007fd7d77223 */ /* 0x000fca0000010087 */
[----:B------:R-:W-:Y:S01]  /*32180*/  F2FP.F16.F32.PACK_AB R215, R215, R225 ;  /* 0x000000e1d7d7723e */ /* 0x000fe200000000ff */
[----:B0-----:R-:W-:-:S05]  /*32190*/  IMAD.WIDE.U32 R224, R224, 0x10, R226 ;  /* 0x00000010e0e07825 */ /* 0x001fca00078e00e2 */
[----:B------:R0:W-:Y:S02]  /*321a0*/  STG.E.128 desc[UR12][R224.64], R212 ;  /* 0x000000d4e0007986 */ /* 0x0001e4000c101d0c */
.L_x_36647:
[----:B------:R-:W-:Y:S05]  /*321b0*/  BSYNC.RECONVERGENT B0 ;  /* 0x0000000000007941 */ /* 0x000fea0003800200 */
.L_x_36634:
[----:B------:R-:W-:Y:S02]  /*321c0*/  UIADD3 UR22, UPT, UPT, UR22, UR20, URZ ;  /* 0x0000001416167290 */ /* 0x000fe4000fffe0ff */
[----:B------:R-:W-:Y:S02]  /*321d0*/  UPLOP3.LUT UP1, UPT, UPT, UPT, UP1, 0x40, 0x4 ;  /* 0x000000000004789c */ /* 0x000fe40003f2e810 */
[----:B------:R-:W-:-:S09]  /*321e0*/  UISETP.GE.AND UP0, UPT, UR22, UR21, UPT ;  /* 0x000000151600728c */ /* 0x000fd2000bf06270 */
[----:B------:R-:W-:Y:S05]  /*321f0*/  BRA.U !UP0, `(.L_x_36648) ;  /* 0xfffffcf508507547 */ /* 0x000fea000b83ffff */
[----:B------:R-:W-:Y:S05]  /*32200*/  EXIT ;  /* 0x000000000000794d */ /* 0x000fea0003800000 */
.L_x_36649:
        /* <DEDUP_REMOVED lines=15> */
.L_x_42417:


//--------------------- .text._ZN10layer_norm13ln_fwd_kernelINS_13Kernel_traitsIf6__halffS2_fjLj7168ELj1ELj1ELj4ELj16ENS_18Kernel_traits_baseILj7168EfS2_fS2_fjLj128EEEEELb1ELb1ELb1ELb1EEEvNS_9FwdParamsE --------------------------
	.section	.text._ZN10layer_norm13ln_fwd_kernelINS_13Kernel_traitsIf6__halffS2_fjLj7168ELj1ELj1ELj4ELj16ENS_18Kernel_traits_baseILj7168EfS2_fS2_fjLj128EEEEELb1ELb1ELb1ELb1EEEvNS_9FwdParamsE,"ax",@progbits
	.align	128
        .global         _ZN10layer_norm13ln_fwd_kernelINS_13Kernel_traitsIf6__halffS2_fjLj7168ELj1ELj1ELj4ELj16ENS_18Kernel_traits_baseILj7168EfS2_fS2_fjLj128EEEEELb1ELb1ELb1ELb1EEEvNS_9FwdParamsE
        .type           _ZN10layer_norm13ln_fwd_kernelINS_13Kernel_traitsIf6__halffS2_fjLj7168ELj1ELj1ELj4ELj16ENS_18Kernel_traits_baseILj7168EfS2_fS2_fjLj128EEEEELb1ELb1ELb1ELb1EEEvNS_9FwdParamsE,@function
        .size           _ZN10layer_norm13ln_fwd_kernelINS_13Kernel_traitsIf6__halffS2_fjLj7168ELj1ELj1ELj4ELj16ENS_18Kernel_traits_baseILj7168EfS2_fS2_fjLj128EEEEELb1ELb1ELb1ELb1EEEvNS_9FwdParamsE,(.L_x_42418 - _ZN10layer_norm13ln_fwd_kernelINS_13Kernel_traitsIf6__halffS2_fjLj7168ELj1ELj1ELj4ELj16ENS_18Kernel_traits_baseILj7168EfS2_fS2_fjLj128EEEEELb1ELb1ELb1ELb1EEEvNS_9FwdParamsE)
        .other          _ZN10layer_norm13ln_fwd_kernelINS_13Kernel_traitsIf6__halffS2_fjLj7168ELj1ELj1ELj4ELj16ENS_18Kernel_traits_baseILj7168EfS2_fS2_fjLj128EEEEELb1ELb1ELb1ELb1EEEvNS_9FwdParamsE,@"STO_CUDA_ENTRY STV_DEFAULT"
_ZN10layer_norm13ln_fwd_kernelINS_13Kernel_traitsIf6__halffS2_fjLj7168ELj1ELj1ELj4ELj16ENS_18Kernel_traits_baseILj7168EfS2_fS2_fjLj128EEEEELb1ELb1ELb1ELb1EEEvNS_9FwdParamsE:
.text._ZN10layer_norm13ln_fwd_kernelINS_13Kernel_traitsIf6__halffS2_fjLj7168ELj1ELj1ELj4ELj16ENS_18Kernel_traits_baseILj7168EfS2_fS2_fjLj128EEEEELb1ELb1ELb1ELb1EEEvNS_9FwdParamsE:
        /* <DEDUP_REMOVED lines=104> */
.L_x_36650:
        /* <DEDUP_REMOVED lines=64> */
.L_x_36651:
        /* <DEDUP_REMOVED lines=80> */
.L_x_37112:
        /* <DEDUP_REMOVED lines=76> */
.L_x_36655:
        /* <DEDUP_REMOVED lines=14> */
.L_x_36656:
        /* <DEDUP_REMOVED lines=43> */
.L_x_36654:
        /* <DEDUP_REMOVED lines=9> */
[----:B------:R-:W-:-:S07]  /*1860*/  FFMA.FTZ R8, R5, R112, R172 ;  /* 0x0000007005087223 */ /* 0x000fce00000100ac */
.L_x_36653:
        /* <DEDUP_REMOVED lines=16> */
.L_x_36659:
        /* <DEDUP_REMOVED lines=14> */
.L_x_36660:
        /* <DEDUP_REMOVED lines=45> */
.L_x_36658:
        /* <DEDUP_REMOVED lines=10> */
.L_x_36657:
        /* <DEDUP_REMOVED lines=16> */
.L_x_36663:
        /* <DEDUP_REMOVED lines=14> */
.L_x_36664:
        /* <DEDUP_REMOVED lines=45> */
.L_x_36662:
        /* <DEDUP_REMOVED lines=10> */
.L_x_36661:
        /* <DEDUP_REMOVED lines=16> */
.L_x_36667:
        /* <DEDUP_REMOVED lines=14> */
.L_x_36668:
        /* <DEDUP_REMOVED lines=45> */
.L_x_36666:
        /* <DEDUP_REMOVED lines=10> */
.L_x_36665:
[----:B-----5:R-:W-:Y:S01]  /*2860*/  MOV R228, R176 ;  /* 0x000000b000e47202 */ /* 0x020fe20000000f00 */
        /* <DEDUP_REMOVED lines=15> */
.L_x_36671:
        /* <DEDUP_REMOVED lines=14> */
.L_x_36672:
        /* <DEDUP_REMOVED lines=45> */
.L_x_36670:
[----:B------:R-:W-:Y:S01]  /*2d10*/  I2FP.F32.U32 R5, R5 ;  /* 0x0000000500057245 */ /* 0x000fe20000201000 */
[----:B------:R-:W-:Y:S02]  /*2d20*/  HADD2.F32 R180, -RZ, R170.H0_H0 ;  /* 0x200000aaffb47230 */ /* 0x000fe40000004100 */
        /* <DEDUP_REMOVED lines=8> */
.L_x_36669:
        /* <DEDUP_REMOVED lines=16> */
.L_x_36675:
        /* <DEDUP_REMOVED lines=14> */
.L_x_36676:
        /* <DEDUP_REMOVED lines=45> */
.L_x_36674:
[----:B------:R-:W-:Y:S01]  /*3260*/  I2FP.F32.U32 R5, R5 ;  /* 0x0000000500057245 */ /* 0x000fe20000201000 */
[----:B------:R-:W-:Y:S02]  /*3270*/  HADD2.F32 R180, -RZ, R170.H1_H1 ;  /* 0x300000aaffb47230 */ /* 0x000fe40000004100 */
        /* <DEDUP_REMOVED lines=8> */
.L_x_36673:
        /* <DEDUP_REMOVED lines=16> */
.L_x_36679:
        /* <DEDUP_REMOVED lines=14> */
.L_x_36680:
        /* <DEDUP_REMOVED lines=45> */
.L_x_36678:
        /* <DEDUP_REMOVED lines=10> */
.L_x_36677:
        /* <DEDUP_REMOVED lines=16> */
.L_x_36683:
        /* <DEDUP_REMOVED lines=14> */
.L_x_36684:
        /* <DEDUP_REMOVED lines=45> */
.L_x_36682:
        /* <DEDUP_REMOVED lines=9> */
[----:B------:R-:W-:Y:S01]  /*3d90*/  FFMA.FTZ R231, R180, R119, R179 ;  /* 0x00000077b4e77223 */ /* 0x000fe200000100b3 */
[----:B------:R-:W-:Y:S06]  /*3da0*/  BRA `(.L_x_36681) ;  /* 0x0000002800a87947 */ /* 0x000fec0003800000 */
.L_x_36652:
[----:B------:R-:W-:Y:S01]  /*3db0*/  MOV R182, R5 ;  /* 0x0000000500b67202 */ /* 0x000fe20000000f00 */
        /* <DEDUP_REMOVED lines=19> */
.L_x_36687:
        /* <DEDUP_REMOVED lines=14> */
.L_x_36688:
        /* <DEDUP_REMOVED lines=43> */
.L_x_36686:
        /* <DEDUP_REMOVED lines=10> */
.L_x_36685:
        /* <DEDUP_REMOVED lines=16> */
.L_x_36691:
        /* <DEDUP_REMOVED lines=14> */
.L_x_36692:
        /* <DEDUP_REMOVED lines=45> */
.L_x_36690:
        /* <DEDUP_REMOVED lines=10> */
.L_x_36689:
        /* <DEDUP_REMOVED lines=16> */
.L_x_36695:
        /* <DEDUP_REMOVED lines=14> */
.L_x_36696:
        /* <DEDUP_REMOVED lines=45> */
.L_x_36694:
        /* <DEDUP_REMOVED lines=10> */
.L_x_36693:
        /* <DEDUP_REMOVED lines=16> */
.L_x_36699:
        /* <DEDUP_REMOVED lines=14> */
.L_x_36700:
        /* <DEDUP_REMOVED lines=45> */
.L_x_36698:
        /* <DEDUP_REMOVED lines=10> */
.L_x_36697:
        /* <DEDUP_REMOVED lines=16> */
.L_x_36703:
        /* <DEDUP_REMOVED lines=14> */
.L_x_36704:
        /* <DEDUP_REMOVED lines=45> */
.L_x_36702:
        /* <DEDUP_REMOVED lines=10> */
.L_x_36701:
        /* <DEDUP_REMOVED lines=16> */
.L_x_36707:
        /* <DEDUP_REMOVED lines=14> */
.L_x_36708:
        /* <DEDUP_REMOVED lines=45> */
.L_x_36706:
        /* <DEDUP_REMOVED lines=10> */
.L_x_36705:
        /* <DEDUP_REMOVED lines=16> */
.L_x_36711:
        /* <DEDUP_REMOVED lines=14> */
.L_x_36712:
        /* <DEDUP_REMOVED lines=45> */
.L_x_36710:
        /* <DEDUP_REMOVED lines=10> */
.L_x_36709:
        /* <DEDUP_REMOVED lines=16> */
.L_x_36714:
        /* <DEDUP_REMOVED lines=14> */
.L_x_36715:
        /* <DEDUP_REMOVED lines=45> */
.L_x_36713:
        /* <DEDUP_REMOVED lines=10> */
.L_x_36681:
[----:B------:R-:W-:Y:S01]  /*6850*/  IMAD.MOV.U32 R187, RZ, RZ, 0x20 ;  /* 0x00000020ffbb7424 */ /* 0x000fe200078e00ff */
[----:B------:R-:W0:Y:S01]  /*6860*/  @P0 LDC.64 R180, c[0x0][0x3a0] ;  /* 0x0000e800ffb40b82 */ /* 0x000e220000000a00 */
[----:B------:R-:W1:Y:S01]  /*6870*/  @UP0 LDCU.64 UR50, c[0x0][0x390] ;  /* 0x00007200ff3207ac */ /* 0x000e620008000a00 */
[C---:B------:R-:W-:Y:S01]  /*6880*/  @P0 IADD3 R5, PT, PT, R238.reuse, 0x80, RZ ;  /* 0x00000080ee050810 */ /* 0x040fe20007ffe0ff */
        /* <DEDUP_REMOVED lines=28> */
.L_x_36716:
[----:B-----5:R1:W5:Y:S04]  /*6a50*/  @P1 LDG.E.128 R168, desc[UR18][R184.64] ;  /* 0x00000012b8a81981 */ /* 0x020368000c1e1d00 */
[----:B------:R1:W5:Y:S04]  /*6a60*/  @P0 LDG.E.128 R172, desc[UR18][R180.64] ;  /* 0x00000012b4ac0981 */ /* 0x000368000c1e1d00 */
[----:B------:R1:W5:Y:S01]  /*6a70*/  @P0 LDG.E.128 R176, desc[UR18][R180.64+0x10] ;  /* 0x00001012b4b00981 */ /* 0x000362000c1e1d00 */
[----:B------:R-:W-:Y:S05]  /*6a80*/  @!P0 BRA `(.L_x_36717) ;  /* 0x0000002800b08947 */ /* 0x000fea0003800000 */
[----:B------:R-:W-:Y:S01]  /*6a90*/  UISETP.GT.AND UP2, UPT, UR42, URZ, UPT ;  /* 0x000000ff2a00728c */ /* 0x000fe2000bf44270 */
[----:B-1----:R-:W-:Y:S01]  /*6aa0*/  MOV R180, R182 ;  /* 0x000000b600b47202 */ /* 0x002fe20000000f00 */
        /* <DEDUP_REMOVED lines=19> */
.L_x_36720:
        /* <DEDUP_REMOVED lines=14> */
.L_x_36721:
        /* <DEDUP_REMOVED lines=43> */
.L_x_36719:
[----:B------:R-:W-:Y:S01]  /*6f70*/  HFMA2 R182, -RZ, RZ, 0.1171875, 0 ;  /* 0x2f800000ffb67431 */ /* 0x000fe200000001ff */
[----:B------:R-:W-:Y:S01]  /*6f80*/  I2FP.F32.U32 R5, R5 ;  /* 0x0000000500057245 */ /* 0x000fe20000201000 */
[----:B------:R-:W-:-:S05]  /*6f90*/  HADD2.F32 R7, -RZ, R168.H0_H0 ;  /* 0x200000a8ff077230 */ /* 0x000fca0000004100 */
[----:B------:R-:W-:Y:S01]  /*6fa0*/  FMUL.FTZ R7, R7, UR15 ;  /* 0x0000000f07077c20 */ /* 0x000fe20008410000 */
[----:B------:R-:W-:-:S03]  /*6fb0*/  FFMA.FTZ R5, R5, R182, 1.1641532182693481445e-10 ;  /* 0x2f00000005057423 */ /* 0x000fc600000100b6 */
[----:B------:R-:W-:Y:S02]  /*6fc0*/  FMUL.FTZ R7, R7, UR14 ;  /* 0x0000000e07077c20 */ /* 0x000fe40008410000 */
[----:B------:R-:W-:-:S04]  /*6fd0*/  FSETP.GTU.FTZ.AND P2, PT, R5, UR46, PT ;  /* 0x0000002e05007c0b */ /* 0x000fc8000bf5c000 */
[----:B------:R-:W-:Y:S02]  /*6fe0*/  FSEL R5, R7, RZ, !P2 ;  /* 0x000000ff07057208 */ /* 0x000fe40005000000 */
[----:B------:R-:W-:-:S03]  /*6ff0*/  SEL R7, RZ, 0x1, P2 ;  /* 0x00000001ff077807 */ /* 0x000fc60001000000 */
[----:B------:R-:W-:-:S07]  /*7000*/  FFMA.FTZ R220, R5, R120, R172 ;  /* 0x0000007805dc7223 */ /* 0x000fce00000100ac */
.L_x_36718:
        /* <DEDUP_REMOVED lines=16> */
.L_x_36724:
        /* <DEDUP_REMOVED lines=14> */
.L_x_36725:
        /* <DEDUP_REMOVED lines=45> */
.L_x_36723:
        /* <DEDUP_REMOVED lines=10> */
.L_x_36722:
        /* <DEDUP_REMOVED lines=16> */
.L_x_36728:
        /* <DEDUP_REMOVED lines=14> */
.L_x_36729:
        /* <DEDUP_REMOVED lines=45> */
.L_x_36727:
        /* <DEDUP_REMOVED lines=10> */
.L_x_36726:
        /* <DEDUP_REMOVED lines=16> */
.L_x_36732:
        /* <DEDUP_REMOVED lines=14> */
.L_x_36733:
        /* <DEDUP_REMOVED lines=45> */
.L_x_36731:
        /* <DEDUP_REMOVED lines=10> */
.L_x_36730:
        /* <DEDUP_REMOVED lines=16> */
.L_x_36736:
        /* <DEDUP_REMOVED lines=14> */
.L_x_36737:
        /* <DEDUP_REMOVED lines=45> */
.L_x_36735:
        /* <DEDUP_REMOVED lines=10> */
.L_x_36734:
        /* <DEDUP_REMOVED lines=16> */
.L_x_36740:
        /* <DEDUP_REMOVED lines=14> */
.L_x_36741:
        /* <DEDUP_REMOVED lines=45> */
.L_x_36739:
        /* <DEDUP_REMOVED lines=10> */
.L_x_36738:
        /* <DEDUP_REMOVED lines=16> */
.L_x_36744:
        /* <DEDUP_REMOVED lines=14> */
.L_x_36745:
        /* <DEDUP_REMOVED lines=45> */
.L_x_36743:
        /* <DEDUP_REMOVED lines=10> */
.L_x_36742:
        /* <DEDUP_REMOVED lines=16> */
.L_x_36748:
        /* <DEDUP_REMOVED lines=14> */
.L_x_36749:
        /* <DEDUP_REMOVED lines=42> */
[----:B------:R-:W-:Y:S02]  /*9470*/  LOP3.LUT R3, R188, UR38, R3, 0x96, !PT ;  /* 0x00000026bc037c12 */ /* 0x000fe4000f8e9603 */
[----:B------:R-:W-:Y:S02]  /*9480*/  LOP3.LUT R2, R186, UR27, R183, 0x96, !PT ;  /* 0x0000001bba027c12 */ /* 0x000fe4000f8e96b7 */
[----:B------:R-:W-:-:S07]  /*9490*/  MOV R180, R182 ;  /* 0x000000b600b47202 */ /* 0x000fce0000000f00 */
.L_x_36747:
        /* <DEDUP_REMOVED lines=11> */
.L_x_36717:
[----:B-1----:R-:W-:Y:S01]  /*9550*/  MOV R180, R182 ;  /* 0x000000b600b47202 */ /* 0x002fe20000000f00 */
        /* <DEDUP_REMOVED lines=19> */
.L_x_36752:
        /* <DEDUP_REMOVED lines=14> */
.L_x_36753:
        /* <DEDUP_REMOVED lines=43> */
.L_x_36751:
        /* <DEDUP_REMOVED lines=10> */
.L_x_36750:
        /* <DEDUP_REMOVED lines=16> */
.L_x_36756:
        /* <DEDUP_REMOVED lines=14> */
.L_x_36757:
        /* <DEDUP_REMOVED lines=45> */
.L_x_36755:
        /* <DEDUP_REMOVED lines=10> */
.L_x_36754:
        /* <DEDUP_REMOVED lines=16> */
.L_x_36760:
        /* <DEDUP_REMOVED lines=14> */
.L_x_36761:
        /* <DEDUP_REMOVED lines=45> */
.L_x_36759:
        /* <DEDUP_REMOVED lines=10> */
.L_x_36758:
        /* <DEDUP_REMOVED lines=16> */
.L_x_36764:
        /* <DEDUP_REMOVED lines=14> */
.L_x_36765:
        /* <DEDUP_REMOVED lines=45> */
.L_x_36763:
        /* <DEDUP_REMOVED lines=10> */
.L_x_36762:
        /* <DEDUP_REMOVED lines=16> */
.L_x_36768:
        /* <DEDUP_REMOVED lines=14> */
.L_x_36769:
        /* <DEDUP_REMOVED lines=45> */
.L_x_36767:
        /* <DEDUP_REMOVED lines=10> */
.L_x_36766:
        /* <DEDUP_REMOVED lines=16> */
.L_x_36772:
        /* <DEDUP_REMOVED lines=14> */
.L_x_36773:
        /* <DEDUP_REMOVED lines=45> */
.L_x_36771:
        /* <DEDUP_REMOVED lines=10> */
.L_x_36770:
        /* <DEDUP_REMOVED lines=16> */
.L_x_36776:
        /* <DEDUP_REMOVED lines=14> */
.L_x_36777:
        /* <DEDUP_REMOVED lines=45> */
.L_x_36775:
        /* <DEDUP_REMOVED lines=10> */
.L_x_36774:
        /* <DEDUP_REMOVED lines=16> */
.L_x_36779:
        /* <DEDUP_REMOVED lines=14> */
.L_x_36780:
        /* <DEDUP_REMOVED lines=45> */
.L_x_36778:
        /* <DEDUP_REMOVED lines=10> */
.L_x_36746:
[----:B0-----:R-:W-:Y:S01]  /*bff0*/  IADD3 R186, PT, PT, R238, 0x80, RZ ;  /* 0x00000080eeba7810 */ /* 0x001fe20007ffe0ff */
[----:B------:R-:W-:Y:S01]  /*c000*/  IMAD.MOV.U32 R187, RZ, RZ, 0x20 ;  /* 0x00000020ffbb7424 */ /* 0x000fe200078e00ff */
[----:B------:R-:W0:Y:S01]  /*c010*/  @P0 LDC.64 R182, c[0x0][0x3a0] ;  /* 0x0000e800ffb60b82 */ /* 0x000e220000000a00 */
[----:B------:R-:W1:Y:S01]  /*c020*/  @UP0 LDCU.64 UR50, c[0x0][0x390] ;  /* 0x00007200ff3207ac */ /* 0x000e620008000a00 */
[----:B------:R-:W-:Y:S02]  /*c030*/  HFMA2 R185, -RZ, RZ, 0, 9.5367431640625e-07 ;  /* 0x00000010ffb97431 */ /* 0x000fe400000001ff */
[----:B------:R-:W-:Y:S01]  /*c040*/  IMAD.WIDE.U32 R186, R186, R187, UR16 ;  /* 0x00000010baba7e25 */ /* 0x000fe2000f8e00bb */
[----:B------:R-:W-:-:S03]  /*c050*/  @P0 IADD3 R5, PT, PT, R238, 0x100, RZ ;  /* 0x00000100ee050810 */ /* 0x000fc60007ffe0ff */
        /* <DEDUP_REMOVED lines=27> */
.L_x_36781:
        /* <DEDUP_REMOVED lines=25> */
.L_x_36785:
        /* <DEDUP_REMOVED lines=14> */
.L_x_36786:
        /* <DEDUP_REMOVED lines=44> */
.L_x_36784:
        /* <DEDUP_REMOVED lines=10> */
.L_x_36783:
        /* <DEDUP_REMOVED lines=16> */
.L_x_36789:
        /* <DEDUP_REMOVED lines=14> */
.L_x_36790:
[----:B------:R-:W-:Y:S01]  /*c9c0*/  IMAD.WIDE.U32 R2, R0, -0x326172a9, RZ ;  /* 0xcd9e8d5700027825 */ /* 0x000fe200078e00ff */
[----:B------:R-:W-:Y:S02]  /*c9d0*/  MOV R5, UR20 ;  /* 0x0000001400057c02 */ /* 0x000fe40008000f00 */
[----:B-1----:R-:W-:Y:S02]  /*c9e0*/  LOP3.LUT R182, R4, UR5, R181, 0x96, !PT ;  /* 0x0000000504b67c12 */ /* 0x002fe4000f8e96b5 */
        /* <DEDUP_REMOVED lines=42> */
.L_x_36788:
        /* <DEDUP_REMOVED lines=10> */
.L_x_36787:
        /* <DEDUP_REMOVED lines=16> */
.L_x_36793:
        /* <DEDUP_REMOVED lines=14> */
.L_x_36794:
        /* <DEDUP_REMOVED lines=45> */
.L_x_36792:
        /* <DEDUP_REMOVED lines=10> */
.L_x_36791:
        /* <DEDUP_REMOVED lines=16> */
.L_x_36797:
        /* <DEDUP_REMOVED lines=14> */
.L_x_36798:
        /* <DEDUP_REMOVED lines=45> */
.L_x_36796:
        /* <DEDUP_REMOVED lines=10> */
.L_x_36795:
        /* <DEDUP_REMOVED lines=16> */
.L_x_36801:
        /* <DEDUP_REMOVED lines=14> */
.L_x_36802:
        /* <DEDUP_REMOVED lines=45> */
.L_x_36800:
        /* <DEDUP_REMOVED lines=10> */
.L_x_36799:
        /* <DEDUP_REMOVED lines=16> */
.L_x_36805:
        /* <DEDUP_REMOVED lines=14> */
.L_x_36806:
        /* <DEDUP_REMOVED lines=45> */
.L_x_36804:
        /* <DEDUP_REMOVED lines=10> */
.L_x_36803:
        /* <DEDUP_REMOVED lines=16> */
.L_x_36809:
        /* <DEDUP_REMOVED lines=14> */
.L_x_36810:
        /* <DEDUP_REMOVED lines=45> */
.L_x_36808:
        /* <DEDUP_REMOVED lines=10> */
.L_x_36807:
        /* <DEDUP_REMOVED lines=16> */
.L_x_36813:
        /* <DEDUP_REMOVED lines=14> */
.L_x_36814:
        /* <DEDUP_REMOVED lines=45> */
.L_x_36812:
        /* <DEDUP_REMOVED lines=11> */
.L_x_36782:
[----:B0-----:R-:W-:Y:S01]  /*ed20*/  MOV R186, R180 ;  /* 0x000000b400ba7202 */ /* 0x001fe20000000f00 */
        /* <DEDUP_REMOVED lines=19> */
.L_x_36817:
        /* <DEDUP_REMOVED lines=14> */
.L_x_36818:
        /* <DEDUP_REMOVED lines=43> */
.L_x_36816:
        /* <DEDUP_REMOVED lines=10> */
.L_x_36815:
        /* <DEDUP_REMOVED lines=16> */
.L_x_36821:
        /* <DEDUP_REMOVED lines=14> */
.L_x_36822:
        /* <DEDUP_REMOVED lines=45> */
.L_x_36820:
        /* <DEDUP_REMOVED lines=10> */
.L_x_36819:
        /* <DEDUP_REMOVED lines=16> */
.L_x_36825:
        /* <DEDUP_REMOVED lines=14> */
.L_x_36826:
        /* <DEDUP_REMOVED lines=45> */
.L_x_36824:
        /* <DEDUP_REMOVED lines=10> */
.L_x_36823:
        /* <DEDUP_REMOVED lines=16> */
.L_x_36829:
        /* <DEDUP_REMOVED lines=14> */
.L_x_36830:
        /* <DEDUP_REMOVED lines=45> */
.L_x_36828:
        /* <DEDUP_REMOVED lines=10> */
.L_x_36827:
        /* <DEDUP_REMOVED lines=16> */
.L_x_36833:
        /* <DEDUP_REMOVED lines=14> */
.L_x_36834:
        /* <DEDUP_REMOVED lines=45> */
.L_x_36832:
        /* <DEDUP_REMOVED lines=10> */
.L_x_36831:
        /* <DEDUP_REMOVED lines=16> */
.L_x_36837:
        /* <DEDUP_REMOVED lines=14> */
.L_x_36838:
        /* <DEDUP_REMOVED lines=45> */
.L_x_36836:
        /* <DEDUP_REMOVED lines=10> */
.L_x_36835:
        /* <DEDUP_REMOVED lines=16> */
.L_x_36841:
        /* <DEDUP_REMOVED lines=14> */
.L_x_36842:
        /* <DEDUP_REMOVED lines=45> */
.L_x_36840:
        /* <DEDUP_REMOVED lines=10> */
.L_x_36839:
        /* <DEDUP_REMOVED lines=16> */
.L_x_36844:
        /* <DEDUP_REMOVED lines=14> */
.L_x_36845:
        /* <DEDUP_REMOVED lines=45> */
.L_x_36843:
        /* <DEDUP_REMOVED lines=10> */
.L_x_36811:
[----:B-1----:R-:W-:Y:S01]  /*117c0*/  IADD3 R184, PT, PT, R238, 0x100, RZ ;  /* 0x00000100eeb87810 */ /* 0x002fe20007ffe0ff */
        /* <DEDUP_REMOVED lines=33> */
.L_x_36846:
        /* <DEDUP_REMOVED lines=25> */
.L_x_36850:
        /* <DEDUP_REMOVED lines=14> */
.L_x_36851:
        /* <DEDUP_REMOVED lines=44> */
.L_x_36849:
[----:B-1----:R-:W-:Y:S01]  /*11f10*/  HFMA2 R180, -RZ, RZ, 0.1171875, 0 ;  /* 0x2f800000ffb47431 */ /* 0x002fe200000001ff */
        /* <DEDUP_REMOVED lines=9> */
.L_x_36848:
        /* <DEDUP_REMOVED lines=16> */
.L_x_36854:
        /* <DEDUP_REMOVED lines=14> */
.L_x_36855:
        /* <DEDUP_REMOVED lines=45> */
.L_x_36853:
[----:B------:R-:W-:Y:S01]  /*12460*/  I2FP.F32.U32 R5, R5 ;  /* 0x0000000500057245 */ /* 0x000fe20000201000 */
[----:B-1----:R-:W-:Y:S02]  /*12470*/  HADD2.F32 R181, -RZ, R168.H1_H1 ;  /* 0x300000a8ffb57230 */ /* 0x002fe40000004100 */
        /* <DEDUP_REMOVED lines=8> */
.L_x_36852:
        /* <DEDUP_REMOVED lines=16> */
.L_x_36858:
        /* <DEDUP_REMOVED lines=14> */
.L_x_36859:
        /* <DEDUP_REMOVED lines=45> */
.L_x_36857:
        /* <DEDUP_REMOVED lines=10> */
.L_x_36856:
        /* <DEDUP_REMOVED lines=16> */
.L_x_36862:
        /* <DEDUP_REMOVED lines=14> */
.L_x_36863:
        /* <DEDUP_REMOVED lines=45> */
.L_x_36861:
        /* <DEDUP_REMOVED lines=10> */
.L_x_36860:
        /* <DEDUP_REMOVED lines=16> */
.L_x_36866:
        /* <DEDUP_REMOVED lines=14> */
.L_x_36867:
        /* <DEDUP_REMOVED lines=45> */
.L_x_36865:
        /* <DEDUP_REMOVED lines=10> */
.L_x_36864:
        /* <DEDUP_REMOVED lines=16> */
.L_x_36870:
        /* <DEDUP_REMOVED lines=14> */
.L_x_36871:
        /* <DEDUP_REMOVED lines=45> */
.L_x_36869:
        /* <DEDUP_REMOVED lines=10> */
.L_x_36868:
        /* <DEDUP_REMOVED lines=16> */
.L_x_36874:
        /* <DEDUP_REMOVED lines=14> */
.L_x_36875:
        /* <DEDUP_REMOVED lines=45> */
.L_x_36873:
        /* <DEDUP_REMOVED lines=10> */
.L_x_36872:
        /* <DEDUP_REMOVED lines=16> */
.L_x_36878:
        /* <DEDUP_REMOVED lines=14> */
.L_x_36879:
        /* <DEDUP_REMOVED lines=45> */
.L_x_36877:
        /* <DEDUP_REMOVED lines=11> */
.L_x_36847:
        /* <DEDUP_REMOVED lines=20> */
.L_x_36882:
        /* <DEDUP_REMOVED lines=14> */
.L_x_36883:
        /* <DEDUP_REMOVED lines=44> */
.L_x_36881:
[----:B------:R-:W-:Y:S01]  /*149d0*/  I2FP.F32.U32 R5, R5 ;  /* 0x0000000500057245 */ /* 0x000fe20000201000 */
[----:B-----5:R-:W-:Y:S02]  /*149e0*/  HADD2.F32 R7, -RZ, R168.H0_H0 ;  /* 0x200000a8ff077230 */ /* 0x020fe40000004100 */
[----:B-1----:R-:W-:-:S03]  /*149f0*/  IMAD.MOV.U32 R180, RZ, RZ, 0x2f800000 ;  /* 0x2f800000ffb47424 */ /* 0x002fc600078e00ff */
[----:B------:R-:W-:Y:S01]  /*14a00*/  FMUL.FTZ R7, R7, UR15 ;  /* 0x0000000f07077c20 */ /* 0x000fe20008410000 */
[----:B------:R-:W-:-:S03]  /*14a10*/  FFMA.FTZ R5, R5, R180, 1.1641532182693481445e-10 ;  /* 0x2f00000005057423 */ /* 0x000fc600000100b4 */
[----:B------:R-:W-:Y:S02]  /*14a20*/  FMUL.FTZ R7, R7, UR14 ;  /* 0x0000000e07077c20 */ /* 0x000fe40008410000 */
[----:B------:R-:W-:-:S04]  /*14a30*/  FSETP.GTU.FTZ.AND P2, PT, R5, UR46, PT ;  /* 0x0000002e05007c0b */ /* 0x000fc8000bf5c000 */
[----:B------:R-:W-:Y:S02]  /*14a40*/  FSEL R5, R7, RZ, !P2 ;  /* 0x000000ff07057208 */ /* 0x000fe40005000000 */
[----:B------:R-:W-:-:S03]  /*14a50*/  SEL R7, RZ, 0x1, P2 ;  /* 0x00000001ff077807 */ /* 0x000fc60001000000 */
[----:B------:R-:W-:-:S07]  /*14a60*/  FMUL.FTZ R192, R5, R136 ;  /* 0x0000008805c07220 */ /* 0x000fce0000410000 */
.L_x_36880:
        /* <DEDUP_REMOVED lines=16> */
.L_x_36886:
        /* <DEDUP_REMOVED lines=14> */
.L_x_36887:
        /* <DEDUP_REMOVED lines=45> */
.L_x_36885:
[----:B-1----:R-:W-:Y:S01]  /*14f20*/  HFMA2 R180, -RZ, RZ, 0.1171875, 0 ;  /* 0x2f800000ffb47431 */ /* 0x002fe200000001ff */
        /* <DEDUP_REMOVED lines=9> */
.L_x_36884:
        /* <DEDUP_REMOVED lines=16> */
.L_x_36890:
        /* <DEDUP_REMOVED lines=14> */
.L_x_36891:
        /* <DEDUP_REMOVED lines=45> */
.L_x_36889:
        /* <DEDUP_REMOVED lines=10> */
.L_x_36888:
        /* <DEDUP_REMOVED lines=16> */
.L_x_36894:
        /* <DEDUP_REMOVED lines=14> */
.L_x_36895:
        /* <DEDUP_REMOVED lines=45> */
.L_x_36893:
        /* <DEDUP_REMOVED lines=10> */
.L_x_36892:
        /* <DEDUP_REMOVED lines=16> */
.L_x_36898:
        /* <DEDUP_REMOVED lines=14> */
.L_x_36899:
        /* <DEDUP_REMOVED lines=45> */
.L_x_36897:
        /* <DEDUP_REMOVED lines=10> */
.L_x_36896:
        /* <DEDUP_REMOVED lines=16> */
.L_x_36902:
        /* <DEDUP_REMOVED lines=14> */
.L_x_36903:
        /* <DEDUP_REMOVED lines=45> */
.L_x_36901:
        /* <DEDUP_REMOVED lines=10> */
.L_x_36900:
        /* <DEDUP_REMOVED lines=16> */
.L_x_36906:
        /* <DEDUP_REMOVED lines=14> */
.L_x_36907:
        /* <DEDUP_REMOVED lines=45> */
.L_x_36905:
        /* <DEDUP_REMOVED lines=10> */
.L_x_36904:
        /* <DEDUP_REMOVED lines=16> */
.L_x_36909:
        /* <DEDUP_REMOVED lines=14> */
.L_x_36910:
        /* <DEDUP_REMOVED lines=45> */
.L_x_36908:
        /* <DEDUP_REMOVED lines=10> */
.L_x_36876:
        /* <DEDUP_REMOVED lines=34> */
.L_x_36911:
        /* <DEDUP_REMOVED lines=25> */
.L_x_36915:
        /* <DEDUP_REMOVED lines=14> */
.L_x_36916:
        /* <DEDUP_REMOVED lines=44> */
.L_x_36914:
[----:B------:R-:W-:Y:S01]  /*176f0*/  I2FP.F32.U32 R7, R7 ;  /* 0x0000000700077245 */ /* 0x000fe20000201000 */
[----:B-1----:R-:W-:Y:S02]  /*17700*/  HADD2.F32 R181, -RZ, R168.H0_H0 ;  /* 0x200000a8ffb57230 */ /* 0x002fe40000004100 */
        /* <DEDUP_REMOVED lines=8> */
.L_x_36913:
[----:B------:R-:W-:Y:S01]  /*17790*/  MOV R185, R173 ;  /* 0x000000ad00b97202 */ /* 0x000fe20000000f00 */
        /* <DEDUP_REMOVED lines=15> */
.L_x_36919:
        /* <DEDUP_REMOVED lines=14> */
.L_x_36920:
        /* <DEDUP_REMOVED lines=45> */
.L_x_36918:
[----:B------:R-:W-:Y:S01]  /*17c40*/  I2FP.F32.U32 R180, R181 ;  /* 0x000000b500b47245 */ /* 0x000fe20000201000 */
[----:B------:R-:W-:Y:S02]  /*17c50*/  HFMA2 R181, -RZ, RZ, 0.1171875, 0 ;  /* 0x2f800000ffb57431 */ /* 0x000fe400000001ff */
[----:B------:R-:W-:-:S05]  /*17c60*/  HADD2.F32 R182, -RZ, R168.H1_H1 ;  /* 0x300000a8ffb67230 */ /* 0x000fca0000004100 */
[----:B------:R-:W-:Y:S01]  /*17c70*/  FMUL.FTZ R182, R182, UR15 ;  /* 0x0000000fb6b67c20 */ /* 0x000fe20008410000 */
[----:B------:R-:W-:-:S03]  /*17c80*/  FFMA.FTZ R180, R180, R181, 1.1641532182693481445e-10 ;  /* 0x2f000000b4b47423 */ /* 0x000fc600000100b5 */
[----:B------:R-:W-:Y:S02]  /*17c90*/  FMUL.FTZ R182, R182, UR14 ;  /* 0x0000000eb6b67c20 */ /* 0x000fe40008410000 */
[----:B------:R-:W-:-:S04]  /*17ca0*/  FSETP.GTU.FTZ.AND P2, PT, R180, UR46, PT ;  /* 0x0000002eb4007c0b */ /* 0x000fc8000bf5c000 */
[----:B------:R-:W-:Y:S02]  /*17cb0*/  FSEL R180, R182, RZ, !P2 ;  /* 0x000000ffb6b47208 */ /* 0x000fe40005000000 */
[----:B------:R-:W-:-:S03]  /*17cc0*/  SEL R232, RZ, 0x1, P2 ;  /* 0x00000001ffe87807 */ /* 0x000fc60001000000 */
[----:B------:R-:W-:-:S07]  /*17cd0*/  FFMA.FTZ R185, R180, R145, R173 ;  /* 0x00000091b4b97223 */ /* 0x000fce00000100ad */
.L_x_36917:
        /* <DEDUP_REMOVED lines=16> */
.L_x_36923:
        /* <DEDUP_REMOVED lines=14> */
.L_x_36924:
        /* <DEDUP_REMOVED lines=45> */
.L_x_36922:
        /* <DEDUP_REMOVED lines=10> */
.L_x_36921:
        /* <DEDUP_REMOVED lines=16> */
.L_x_36927:
        /* <DEDUP_REMOVED lines=14> */
.L_x_36928:
        /* <DEDUP_REMOVED lines=45> */
.L_x_36926:
        /* <DEDUP_REMOVED lines=10> */
.L_x_36925:
        /* <DEDUP_REMOVED lines=16> */
.L_x_36931:
        /* <DEDUP_REMOVED lines=14> */
.L_x_36932:
        /* <DEDUP_REMOVED lines=45> */
.L_x_36930:
        /* <DEDUP_REMOVED lines=10> */
.L_x_36929:
        /* <DEDUP_REMOVED lines=16> */
.L_x_36935:
        /* <DEDUP_REMOVED lines=14> */
.L_x_36936:
        /* <DEDUP_REMOVED lines=45> */
.L_x_36934:
[----:B------:R-:W-:Y:S01]  /*19180*/  I2FP.F32.U32 R180, R181 ;  /* 0x000000b500b47245 */ /* 0x000fe20000201000 */
[----:B------:R-:W-:-:S05]  /*19190*/  HFMA2 R181, -RZ, RZ, 0.1171875, 0 ;  /* 0x2f800000ffb57431 */ /* 0x000fca00000001ff */
[----:B------:R-:W-:Y:S01]  /*191a0*/  FFMA.FTZ R180, R180, R181, 1.1641532182693481445e-10 ;  /* 0x2f000000b4b47423 */ /* 0x000fe200000100b5 */
[----:B------:R-:W-:-:S04]  /*191b0*/  HADD2.F32 R181, -RZ, R170.H1_H1 ;  /* 0x300000aaffb57230 */ /* 0x000fc80000004100 */
[----:B------:R-:W-:Y:S01]  /*191c0*/  FSETP.GTU.FTZ.AND P2, PT, R180, UR46, PT ;  /* 0x0000002eb4007c0b */ /* 0x000fe2000bf5c000 */
[----:B------:R-:W-:-:S03]  /*191d0*/  FMUL.FTZ R181, R181, UR15 ;  /* 0x0000000fb5b57c20 */ /* 0x000fc60008410000 */
[----:B------:R-:W-:Y:S01]  /*191e0*/  SEL R236, RZ, 0x1, P2 ;  /* 0x00000001ffec7807 */ /* 0x000fe20001000000 */
[----:B------:R-:W-:-:S05]  /*191f0*/  FMUL.FTZ R180, R181, UR14 ;  /* 0x0000000eb5b47c20 */ /* 0x000fca0008410000 */
[----:B------:R-:W-:-:S05]  /*19200*/  FSEL R180, R180, RZ, !P2 ;  /* 0x000000ffb4b47208 */ /* 0x000fca0005000000 */
[----:B------:R-:W-:-:S07]  /*19210*/  FFMA.FTZ R209, R180, R149, R177 ;  /* 0x00000095b4d17223 */ /* 0x000fce00000100b1 */
.L_x_36933:
        /* <DEDUP_REMOVED lines=16> */
.L_x_36939:
        /* <DEDUP_REMOVED lines=14> */
.L_x_36940:
        /* <DEDUP_REMOVED lines=45> */
.L_x_36938:
[----:B------:R-:W-:Y:S01]  /*196d0*/  I2FP.F32.U32 R180, R181 ;  /* 0x000000b500b47245 */ /* 0x000fe20000201000 */
[----:B------:R-:W-:-:S04]  /*196e0*/  IMAD.MOV.U32 R181, RZ, RZ, 0x2f800000 ;  /* 0x2f800000ffb57424 */ /* 0x000fc800078e00ff */
[----:B------:R-:W-:Y:S01]  /*196f0*/  FFMA.FTZ R180, R180, R181, 1.1641532182693481445e-10 ;  /* 0x2f000000b4b47423 */ /* 0x000fe200000100b5 */
[----:B------:R-:W-:-:S04]  /*19700*/  HADD2.F32 R181, -RZ, R171.H0_H0 ;  /* 0x200000abffb57230 */ /* 0x000fc80000004100 */
[----:B------:R-:W-:Y:S01]  /*19710*/  FSETP.GTU.FTZ.AND P2, PT, R180, UR46, PT ;  /* 0x0000002eb4007c0b */ /* 0x000fe2000bf5c000 */
[----:B------:R-:W-:-:S03]  /*19720*/  FMUL.FTZ R181, R181, UR15 ;  /* 0x0000000fb5b57c20 */ /* 0x000fc60008410000 */
[----:B------:R-:W-:Y:S01]  /*19730*/  SEL R237, RZ, 0x1, P2 ;  /* 0x00000001ffed7807 */ /* 0x000fe20001000000 */
[----:B------:R-:W-:-:S05]  /*19740*/  FMUL.FTZ R181, R181, UR14 ;  /* 0x0000000eb5b57c20 */ /* 0x000fca0008410000 */
[----:B------:R-:W-:-:S05]  /*19750*/  FSEL R181, R181, RZ, !P2 ;  /* 0x000000ffb5b57208 */ /* 0x000fca0005000000 */
[----:B------:R-:W-:-:S07]  /*19760*/  FFMA.FTZ R210, R181, R150, R178 ;  /* 0x00000096b5d27223 */ /* 0x000fce00000100b2 */
.L_x_36937:
        /* <DEDUP_REMOVED lines=16> */
.L_x_36943:
        /* <DEDUP_REMOVED lines=14> */
.L_x_36944:
        /* <DEDUP_REMOVED lines=45> */
.L_x_36942:
        /* <DEDUP_REMOVED lines=9> */
[----:B------:R-:W-:Y:S01]  /*19cb0*/  FFMA.FTZ R211, R180, R151, R179 ;  /* 0x00000097b4d37223 */ /* 0x000fe200000100b3 */
[----:B------:R-:W-:Y:S06]  /*19cc0*/  BRA `(.L_x_36941) ;  /* 0x0000002800ac7947 */ /* 0x000fec0003800000 */
.L_x_36912:
        /* <DEDUP_REMOVED lines=20> */
.L_x_36947:
        /* <DEDUP_REMOVED lines=14> */
.L_x_36948:
        /* <DEDUP_REMOVED lines=44> */
.L_x_36946:
        /* <DEDUP_REMOVED lines=10> */
.L_x_36945:
[----:B------:R-:W-:Y:S01]  /*1a250*/  IMAD.MOV.U32 R185, RZ, RZ, RZ ;  /* 0x000000ffffb97224 */ /* 0x000fe200078e00ff */
        /* <DEDUP_REMOVED lines=15> */
.L_x_36951:
        /* <DEDUP_REMOVED lines=14> */
.L_x_36952:
        /* <DEDUP_REMOVED lines=45> */
.L_x_36950:
        /* <DEDUP_REMOVED lines=10> */
.L_x_36949:
[----:B------:R-:W-:Y:S01]  /*1a7a0*/  HFMA2 R186, -RZ, RZ, 0, 0 ;  /* 0x00000000ffba7431 */ /* 0x000fe200000001ff */
        /* <DEDUP_REMOVED lines=15> */
.L_x_36955:
        /* <DEDUP_REMOVED lines=14> */
.L_x_36956:
        /* <DEDUP_REMOVED lines=45> */
.L_x_36954:
[----:B------:R-:W-:Y:S01]  /*1ac50*/  I2FP.F32.U32 R180, R181 ;  /* 0x000000b500b47245 */ /* 0x000fe20000201000 */
[----:B------:R-:W-:Y:S02]  /*1ac60*/  HFMA2 R181, -RZ, RZ, 0.1171875, 0 ;  /* 0x2f800000ffb57431 */ /* 0x000fe400000001ff */
        /* <DEDUP_REMOVED lines=8> */
.L_x_36953:
        /* <DEDUP_REMOVED lines=16> */
.L_x_36959:
        /* <DEDUP_REMOVED lines=14> */
.L_x_36960:
        /* <DEDUP_REMOVED lines=45> */
.L_x_36958:
        /* <DEDUP_REMOVED lines=10> */
.L_x_36957:
        /* <DEDUP_REMOVED lines=16> */
.L_x_36963:
        /* <DEDUP_REMOVED lines=14> */
.L_x_36964:
        /* <DEDUP_REMOVED lines=45> */
.L_x_36962:
        /* <DEDUP_REMOVED lines=10> */
.L_x_36961:
        /* <DEDUP_REMOVED lines=16> */
.L_x_36967:
        /* <DEDUP_REMOVED lines=14> */
.L_x_36968:
        /* <DEDUP_REMOVED lines=45> */
.L_x_36966:
        /* <DEDUP_REMOVED lines=10> */
.L_x_36965:
        /* <DEDUP_REMOVED lines=16> */
.L_x_36971:
        /* <DEDUP_REMOVED lines=14> */
.L_x_36972:
        /* <DEDUP_REMOVED lines=45> */
.L_x_36970:
[----:B------:R-:W-:Y:S01]  /*1c190*/  I2FP.F32.U32 R180, R181 ;  /* 0x000000b500b47245 */ /* 0x000fe20000201000 */
[----:B------:R-:W-:-:S05]  /*1c1a0*/  HFMA2 R181, -RZ, RZ, 0.1171875, 0 ;  /* 0x2f800000ffb57431 */ /* 0x000fca00000001ff */
        /* <DEDUP_REMOVED lines=8> */
.L_x_36969:
        /* <DEDUP_REMOVED lines=16> */
.L_x_36974:
        /* <DEDUP_REMOVED lines=14> */
.L_x_36975:
        /* <DEDUP_REMOVED lines=45> */
.L_x_36973:
        /* <DEDUP_REMOVED lines=10> */
.L_x_36941:
        /* <DEDUP_REMOVED lines=29> */
.L_x_36976:
[----:B0---4-:R-:W-:Y:S01]  /*1c950*/  HFMA2 R199, -RZ, RZ, 0, 9.5367431640625e-07 ;  /* 0x00000010ffc77431 */ /* 0x011fe200000001ff */
[----:B---3--:R-:W-:Y:S01]  /*1c960*/  @P0 IADD3 R183, PT, PT, R238, 0x280, RZ ;  /* 0x00000280eeb70810 */ /* 0x008fe20007ffe0ff */
[----:B------:R-:W-:-:S04]  /*1c970*/  @P1 VIADD R182, R197, 0x280 ;  /* 0x00000280c5b61836 */ /* 0x000fc80000000000 */
        /* <DEDUP_REMOVED lines=27> */
.L_x_36980:
        /* <DEDUP_REMOVED lines=14> */
.L_x_36981:
        /* <DEDUP_REMOVED lines=44> */
.L_x_36979:
[----:B0-----:R-:W-:Y:S01]  /*1ced0*/  HFMA2 R180, -RZ, RZ, 0.1171875, 0 ;  /* 0x2f800000ffb47431 */ /* 0x001fe200000001ff */
[----:B------:R-:W-:Y:S01]  /*1cee0*/  I2FP.F32.U32 R5, R7 ;  /* 0x0000000700057245 */ /* 0x000fe20000201000 */
[----:B------:R-:W-:-:S05]  /*1cef0*/  HADD2.F32 R7, -RZ, R168.H0_H0 ;  /* 0x200000a8ff077230 */ /* 0x000fca0000004100 */
[----:B------:R-:W-:Y:S01]  /*1cf00*/  FMUL.FTZ R7, R7, UR15 ;  /* 0x0000000f07077c20 */ /* 0x000fe20008410000 */
[----:B------:R-:W-:-:S05]  /*1cf10*/  FFMA.FTZ R5, R5, R180, 1.1641532182693481445e-10 ;  /* 0x2f00000005057423 */ /* 0x000fca00000100b4 */
[----:B------:R-:W-:Y:S01]  /*1cf20*/  FSETP.GTU.FTZ.AND P2, PT, R5, UR46, PT ;  /* 0x0000002e05007c0b */ /* 0x000fe2000bf5c000 */
[----:B------:R-:W-:-:S03]  /*1cf30*/  FMUL.FTZ R5, R7, UR14 ;  /* 0x0000000e07057c20 */ /* 0x000fc60008410000 */
[----:B------:R-:W-:Y:S02]  /*1cf40*/  SEL R7, RZ, 0x1, P2 ;  /* 0x00000001ff077807 */ /* 0x000fe40001000000 */
[----:B------:R-:W-:-:S05]  /*1cf50*/  FSEL R5, R5, RZ, !P2 ;  /* 0x000000ff05057208 */ /* 0x000fca0005000000 */
[----:B------:R-:W-:-:S07]  /*1cf60*/  FFMA.FTZ R204, R5, R152, R172 ;  /* 0x0000009805cc7223 */ /* 0x000fce00000100ac */
.L_x_36978:
        /* <DEDUP_REMOVED lines=16> */
.L_x_36984:
        /* <DEDUP_REMOVED lines=14> */
.L_x_36985:
        /* <DEDUP_REMOVED lines=45> */
.L_x_36983:
[----:B------:R-:W-:Y:S01]  /*1d420*/  I2FP.F32.U32 R5, R5 ;  /* 0x0000000500057245 */ /* 0x000fe20000201000 */
[----:B0-----:R-:W-:-:S04]  /*1d430*/  IMAD.MOV.U32 R180, RZ, RZ, 0x2f800000 ;  /* 0x2f800000ffb47424 */ /* 0x001fc800078e00ff */
        /* <DEDUP_REMOVED lines=8> */
.L_x_36982:
        /* <DEDUP_REMOVED lines=16> */
.L_x_36988:
        /* <DEDUP_REMOVED lines=14> */
.L_x_36989:
        /* <DEDUP_REMOVED lines=45> */
.L_x_36987:
[----:B0-----:R-:W-:Y:S01]  /*1d970*/  HFMA2 R180, -RZ, RZ, 0.1171875, 0 ;  /* 0x2f800000ffb47431 */ /* 0x001fe200000001ff */
[----:B------:R-:W-:-:S05]  /*1d980*/  I2FP.F32.U32 R5, R5 ;  /* 0x0000000500057245 */ /* 0x000fca0000201000 */
        /* <DEDUP_REMOVED lines=8> */
.L_x_36986:
        /* <DEDUP_REMOVED lines=16> */
.L_x_36992:
        /* <DEDUP_REMOVED lines=14> */
.L_x_36993:
        /* <DEDUP_REMOVED lines=45> */
.L_x_36991:
        /* <DEDUP_REMOVED lines=10> */
.L_x_36990:
        /* <DEDUP_REMOVED lines=16> */
.L_x_36996:
        /* <DEDUP_REMOVED lines=14> */
.L_x_36997:
        /* <DEDUP_REMOVED lines=45> */
.L_x_36995:
        /* <DEDUP_REMOVED lines=10> */
.L_x_36994:
        /* <DEDUP_REMOVED lines=16> */
.L_x_37000:
        /* <DEDUP_REMOVED lines=14> */
.L_x_37001:
        /* <DEDUP_REMOVED lines=45> */
.L_x_36999:
        /* <DEDUP_REMOVED lines=10> */
.L_x_36998:
        /* <DEDUP_REMOVED lines=16> */
.L_x_37004:
        /* <DEDUP_REMOVED lines=14> */
.L_x_37005:
        /* <DEDUP_REMOVED lines=45> */
.L_x_37003:
        /* <DEDUP_REMOVED lines=10> */
.L_x_37002:
        /* <DEDUP_REMOVED lines=16> */
.L_x_37008:
        /* <DEDUP_REMOVED lines=14> */
.L_x_37009:
        /* <DEDUP_REMOVED lines=45> */
.L_x_37007:
        /* <DEDUP_REMOVED lines=11> */
.L_x_36977:
        /* <DEDUP_REMOVED lines=20> */
.L_x_37012:
        /* <DEDUP_REMOVED lines=14> */
.L_x_37013:
        /* <DEDUP_REMOVED lines=44> */
.L_x_37011:
[----:B------:R-:W-:Y:S01]  /*1f990*/  I2FP.F32.U32 R5, R7 ;  /* 0x0000000700057245 */ /* 0x000fe20000201000 */
[----:B0-----:R-:W-:Y:S02]  /*1f9a0*/  IMAD.MOV.U32 R180, RZ, RZ, 0x2f800000 ;  /* 0x2f800000ffb47424 */ /* 0x001fe400078e00ff */
[----:B-----5:R-:W-:Y:S02]  /*1f9b0*/  HADD2.F32 R7, -RZ, R168.H0_H0 ;  /* 0x200000a8ff077230 */ /* 0x020fe40000004100 */
[----:B------:R-:W-:-:S03]  /*1f9c0*/  FFMA.FTZ R5, R5, R180, 1.1641532182693481445e-10 ;  /* 0x2f00000005057423 */ /* 0x000fc600000100b4 */
[----:B------:R-:W-:Y:S02]  /*1f9d0*/  FMUL.FTZ R7, R7, UR15 ;  /* 0x0000000f07077c20 */ /* 0x000fe40008410000 */
[----:B------:R-:W-:Y:S02]  /*1f9e0*/  FSETP.GTU.FTZ.AND P2, PT, R5, UR46, PT ;  /* 0x0000002e05007c0b */ /* 0x000fe4000bf5c000 */
[----:B------:R-:W-:Y:S02]  /*1f9f0*/  FMUL.FTZ R5, R7, UR14 ;  /* 0x0000000e07057c20 */ /* 0x000fe40008410000 */
[----:B------:R-:W-:-:S03]  /*1fa00*/  SEL R7, RZ, 0x1, P2 ;  /* 0x00000001ff077807 */ /* 0x000fc60001000000 */
[----:B------:R-:W-:-:S05]  /*1fa10*/  FSEL R5, R5, RZ, !P2 ;  /* 0x000000ff05057208 */ /* 0x000fca0005000000 */
[----:B------:R-:W-:-:S07]  /*1fa20*/  FMUL.FTZ R204, R5, R152 ;  /* 0x0000009805cc7220 */ /* 0x000fce0000410000 */
.L_x_37010:
        /* <DEDUP_REMOVED lines=16> */
.L_x_37016:
        /* <DEDUP_REMOVED lines=14> */
.L_x_37017:
        /* <DEDUP_REMOVED lines=45> */
.L_x_37015:
[----:B0-----:R-:W-:Y:S01]  /*1fee0*/  HFMA2 R180, -RZ, RZ, 0.1171875, 0 ;  /* 0x2f800000ffb47431 */ /* 0x001fe200000001ff */
[----:B------:R-:W-:-:S05]  /*1fef0*/  I2FP.F32.U32 R5, R5 ;  /* 0x0000000500057245 */ /* 0x000fca0000201000 */
        /* <DEDUP_REMOVED lines=8> */
.L_x_37014:
        /* <DEDUP_REMOVED lines=16> */
.L_x_37020:
        /* <DEDUP_REMOVED lines=14> */
.L_x_37021:
        /* <DEDUP_REMOVED lines=45> */
.L_x_37019:
        /* <DEDUP_REMOVED lines=10> */
.L_x_37018:
        /* <DEDUP_REMOVED lines=16> */
.L_x_37024:
        /* <DEDUP_REMOVED lines=14> */
.L_x_37025:
        /* <DEDUP_REMOVED lines=45> */
.L_x_37023:
        /* <DEDUP_REMOVED lines=10> */
.L_x_37022:
        /* <DEDUP_REMOVED lines=16> */
.L_x_37028:
        /* <DEDUP_REMOVED lines=14> */
.L_x_37029:
        /* <DEDUP_REMOVED lines=45> */
.L_x_37027:
        /* <DEDUP_REMOVED lines=10> */
.L_x_37026:
        /* <DEDUP_REMOVED lines=16> */
.L_x_37032:
        /* <DEDUP_REMOVED lines=14> */
.L_x_37033:
        /* <DEDUP_REMOVED lines=45> */
.L_x_37031:
        /* <DEDUP_REMOVED lines=10> */
.L_x_37030:
        /* <DEDUP_REMOVED lines=16> */
.L_x_37036:
        /* <DEDUP_REMOVED lines=14> */
.L_x_37037:
        /* <DEDUP_REMOVED lines=45> */
.L_x_37035:
        /* <DEDUP_REMOVED lines=10> */
.L_x_37034:
        /* <DEDUP_REMOVED lines=16> */
.L_x_37039:
        /* <DEDUP_REMOVED lines=14> */
.L_x_37040:
        /* <DEDUP_REMOVED lines=45> */
.L_x_37038:
        /* <DEDUP_REMOVED lines=10> */
.L_x_37006:
        /* <DEDUP_REMOVED lines=28> */
.L_x_37041:
[----:B--2---:R-:W2:Y:S01]  /*22120*/  @P0 LDC.64 R200, c[0x0][0x3a0] ;  /* 0x0000e800ffc80b82 */ /* 0x004ea20000000a00 */
[----:B-1----:R-:W-:Y:S01]  /*22130*/  MOV R199, 0x10 ;  /* 0x0000001000c77802 */ /* 0x002fe20000000f00 */
        /* <DEDUP_REMOVED lines=29> */
.L_x_37045:
        /* <DEDUP_REMOVED lines=14> */
.L_x_37046:
        /* <DEDUP_REMOVED lines=44> */
.L_x_37044:
        /* <DEDUP_REMOVED lines=10> */
.L_x_37043:
        /* <DEDUP_REMOVED lines=16> */
.L_x_37049:
        /* <DEDUP_REMOVED lines=14> */
.L_x_37050:
        /* <DEDUP_REMOVED lines=45> */
.L_x_37048:
        /* <DEDUP_REMOVED lines=10> */
.L_x_37047:
        /* <DEDUP_REMOVED lines=16> */
.L_x_37053:
        /* <DEDUP_REMOVED lines=14> */
.L_x_37054:
        /* <DEDUP_REMOVED lines=45> */
.L_x_37052:
        /* <DEDUP_REMOVED lines=10> */
.L_x_37051:
[----:B------:R-:W-:Y:S01]  /*231f0*/  MOV R203, R175 ;  /* 0x000000af00cb7202 */ /* 0x000fe20000000f00 */
        /* <DEDUP_REMOVED lines=15> */
.L_x_37057:
        /* <DEDUP_REMOVED lines=14> */
.L_x_37058:
        /* <DEDUP_REMOVED lines=45> */
.L_x_37056:
        /* <DEDUP_REMOVED lines=10> */
.L_x_37055:
        /* <DEDUP_REMOVED lines=16> */
.L_x_37061:
        /* <DEDUP_REMOVED lines=14> */
.L_x_37062:
        /* <DEDUP_REMOVED lines=45> */
.L_x_37060:
        /* <DEDUP_REMOVED lines=10> */
.L_x_37059:
        /* <DEDUP_REMOVED lines=16> */
.L_x_37065:
        /* <DEDUP_REMOVED lines=14> */
.L_x_37066:
        /* <DEDUP_REMOVED lines=45> */
.L_x_37064:
[----:B0-----:R-:W-:Y:S01]  /*24140*/  HFMA2 R198, -RZ, RZ, 0.1171875, 0 ;  /* 0x2f800000ffc67431 */ /* 0x001fe200000001ff */
        /* <DEDUP_REMOVED lines=9> */
.L_x_37063:
        /* <DEDUP_REMOVED lines=16> */
.L_x_37069:
        /* <DEDUP_REMOVED lines=14> */
.L_x_37070:
        /* <DEDUP_REMOVED lines=45> */
.L_x_37068:
        /* <DEDUP_REMOVED lines=10> */
.L_x_37067:
        /* <DEDUP_REMOVED lines=16> */
.L_x_37073:
        /* <DEDUP_REMOVED lines=14> */
.L_x_37074:
        /* <DEDUP_REMOVED lines=45> */
.L_x_37072:
        /* <DEDUP_REMOVED lines=9> */
[----:B------:R-:W-:Y:S01]  /*24c70*/  FFMA.FTZ R199, R199, R167, R179 ;  /* 0x000000a7c7c77223 */ /* 0x000fe200000100b3 */
[----:B------:R-:W-:Y:S06]  /*24c80*/  BRA `(.L_x_37071) ;  /* 0x0000002800ac7947 */ /* 0x000fec0003800000 */
.L_x_37042:
        /* <DEDUP_REMOVED lines=20> */
.L_x_37077:
        /* <DEDUP_REMOVED lines=14> */
.L_x_37078:
        /* <DEDUP_REMOVED lines=44> */
.L_x_37076:
        /* <DEDUP_REMOVED lines=10> */
.L_x_37075:
        /* <DEDUP_REMOVED lines=16> */
.L_x_37081:
        /* <DEDUP_REMOVED lines=14> */
.L_x_37082:
        /* <DEDUP_REMOVED lines=45> */
.L_x_37080:
        /* <DEDUP_REMOVED lines=10> */
.L_x_37079:
[----:B------:R-:W-:Y:S01]  /*25760*/  HFMA2 R202, -RZ, RZ, 0, 0 ;  /* 0x00000000ffca7431 */ /* 0x000fe200000001ff */
        /* <DEDUP_REMOVED lines=15> */
.L_x_37085:
        /* <DEDUP_REMOVED lines=14> */
.L_x_37086:
        /* <DEDUP_REMOVED lines=45> */
.L_x_37084:
        /* <DEDUP_REMOVED lines=10> */
.L_x_37083:
        /* <DEDUP_REMOVED lines=16> */
.L_x_37089:
        /* <DEDUP_REMOVED lines=14> */
.L_x_37090:
        /* <DEDUP_REMOVED lines=45> */
.L_x_37088:
        /* <DEDUP_REMOVED lines=10> */
.L_x_37087:
        /* <DEDUP_REMOVED lines=16> */
.L_x_37093:
        /* <DEDUP_REMOVED lines=14> */
.L_x_37094:
        /* <DEDUP_REMOVED lines=45> */
.L_x_37092:
        /* <DEDUP_REMOVED lines=10> */
.L_x_37091:
        /* <DEDUP_REMOVED lines=16> */
.L_x_37097:
        /* <DEDUP_REMOVED lines=14> */
.L_x_37098:
        /* <DEDUP_REMOVED lines=45> */
.L_x_37096:
[----:B------:R-:W-:Y:S01]  /*26c00*/  I2FP.F32.U32 R197, R197 ;  /* 0x000000c500c57245 */ /* 0x000fe20000201000 */
[----:B0-----:R-:W-:-:S04]  /*26c10*/  IMAD.MOV.U32 R198, RZ, RZ, 0x2f800000 ;  /* 0x2f800000ffc67424 */ /* 0x001fc800078e00ff */
        /* <DEDUP_REMOVED lines=8> */
.L_x_37095:
[----:B0-----:R-:W-:Y:S01]  /*26ca0*/  HFMA2 R198, -RZ, RZ, 0, 0 ;  /* 0x00000000ffc67431 */ /* 0x001fe200000001ff */
        /* <DEDUP_REMOVED lines=15> */
.L_x_37101:
        /* <DEDUP_REMOVED lines=14> */
.L_x_37102:
        /* <DEDUP_REMOVED lines=45> */
.L_x_37100:
        /* <DEDUP_REMOVED lines=10> */
.L_x_37099:
        /* <DEDUP_REMOVED lines=16> */
.L_x_37104:
        /* <DEDUP_REMOVED lines=14> */
.L_x_37105:
        /* <DEDUP_REMOVED lines=45> */
.L_x_37103:
        /* <DEDUP_REMOVED lines=10> */
.L_x_37071:
        /* <DEDUP_REMOVED lines=25> */
.L_x_37106:
        /* <DEDUP_REMOVED lines=201> */
.L_x_37108:
[----:B------:R-:W-:Y:S05]  /*28560*/  BSYNC.RECONVERGENT B0 ;  /* 0x0000000000007941 */ /* 0x000fea0003800200 */
.L_x_37107:
[----:B------:R-:W-:Y:S01]  /*28570*/  BAR.SYNC.DEFER_BLOCKING 0x0 ;  /* 0x0000000000007b1d */ /* 0x000fe20000010000 */
[----:B0-----:R-:W-:Y:S01]  /*28580*/  HFMA2 R241, -RZ, RZ, 0, 0 ;  /* 0x00000000fff17431 */ /* 0x001fe200000001ff */
[----:B------:R-:W-:-:S04]  /*28590*/  CS2R R238, SRZ ;  /* 0x0000000000ee7805 */ /* 0x000fc8000001ff00 */
[----:B------:R-:W-:Y:S04]  /*285a0*/  BSSY.RECONVERGENT B0, `(.L_x_37109) ;  /* 0x000000a000007945 */ /* 0x000fe80003800200 */
        /* <DEDUP_REMOVED lines=9> */
.L_x_37110:
[----:B------:R-:W-:Y:S05]  /*28640*/  BSYNC.RECONVERGENT B0 ;  /* 0x0000000000007941 */ /* 0x000fea0003800200 */
.L_x_37109:
        /* <DEDUP_REMOVED lines=97> */
[----:B------:R-:W-:Y:S01]  /*28c60*/  F2FP.F16.F32.PACK_AB R231, R230, R231 ;  /* 0x000000e7e6e7723e */ /* 0x000fe200000000ff */
[----:B------:R-:W-:Y:S01]  /*28c70*/  FFMA.FTZ R9, R9, R246, R57 ;  /* 0x000000f609097223 */ /* 0x000fe20000010039 */
[----:B------:R-:W-:Y:S01]  /*28c80*/  F2FP.F16.F32.PACK_AB R230, R229, R228 ;  /* 0x000000e4e5e6723e */ /* 0x000fe200000000ff */
[----:B------:R-:W-:-:S03]  /*28c90*/  FFMA.FTZ R11, R11, R252, R59 ;  /* 0x000000fc0b0b7223 */ /* 0x000fc6000001003b */
[----:B------:R-:W-:Y:S02]  /*28ca0*/  F2FP.F16.F32.PACK_AB R228, R9, R8 ;  /* 0x0000000809e4723e */ /* 0x000fe400000000ff */
[----:B------:R-:W-:Y:S02]  /*28cb0*/  MOV R8, UR5 ;  /* 0x0000000500087c02 */ /* 0x000fe40008000f00 */
[----:B------:R-:W-:Y:S01]  /*28cc0*/  F2FP.F16.F32.PACK_AB R229, R11, R10 ;  /* 0x0000000a0be5723e */ /* 0x000fe200000000ff */
        /* <DEDUP_REMOVED lines=28> */
[----:B------:R-:W-:Y:S01]  /*28e90*/  VIADD R221, R239, 0x80 ;  /* 0x00000080efdd7836 */ /* 0x000fe20000000000 */
[----:B------:R-:W-:-:S02]  /*28ea0*/  F2FP.F16.F32.PACK_AB R11, R226, R11 ;  /* 0x0000000be20b723e */ /* 0x000fc400000000ff */
[----:B------:R-:W-:Y:S01]  /*28eb0*/  F2FP.F16.F32.PACK_AB R10, R223, R10 ;  /* 0x0000000adf0a723e */ /* 0x000fe200000000ff */
[----:B------:R-:W-:Y:S01]  /*28ec0*/  IMAD.WIDE.U32 R220, R221, 0x10, R242 ;  /* 0x00000010dddc7825 */ /* 0x000fe200078e00f2 */
[----:B------:R-:W-:-:S05]  /*28ed0*/  F2FP.F16.F32.PACK_AB R9, R222, R9 ;  /* 0x00000009de09723e */ /* 0x000fca00000000ff */
        /* <DEDUP_REMOVED lines=35> */
[----:B------:R-:W-:Y:S01]  /*29110*/  F2FP.F16.F32.PACK_AB R182, R181, R182 ;  /* 0x000000b6b5b6723e */ /* 0x000fe200000000ff */
        /* <DEDUP_REMOVED lines=20> */
[----:B------:R-:W-:Y:S01]  /*29260*/  F2FP.F16.F32.PACK_AB R180, R9, R180 ;  /* 0x000000b409b4723e */ /* 0x000fe200000000ff */
[----:B------:R-:W-:Y:S01]  /*29270*/  FFMA.FTZ R181, R181, R18, R74 ;  /* 0x00000012b5b57223 */ /* 0x000fe2000001004a */
[----:B------:R-:W-:Y:S01]  /*29280*/  FFMA.FTZ R10, R10, R19, R75 ;  /* 0x000000130a0a7223 */ /* 0x000fe2000001004b */
        /* <DEDUP_REMOVED lines=10> */
[----:B------:R-:W-:Y:S01]  /*29330*/  F2FP.F16.F32.PACK_AB R186, R9, R186 ;  /* 0x000000ba09ba723e */ /* 0x000fe200000000ff */
        /* <DEDUP_REMOVED lines=14> */
[----:B------:R-:W-:Y:S01]  /*29420*/  FMUL.FTZ R191, R206, UR24 ;  /* 0x00000018cebf7c20 */ /* 0x000fe20008410000 */
[----:B------:R-:W-:Y:S01]  /*29430*/  FFMA.FTZ R192, R193, R44, R100 ;  /* 0x0000002cc1c07223 */ /* 0x000fe20000010064 */
[----:B------:R-:W-:Y:S01]  /*29440*/  FFMA.FTZ R207, R224, R45, R101 ;  /* 0x0000002de0cf7223 */ /* 0x000fe20000010065 */
        /* <DEDUP_REMOVED lines=15> */
[----:B------:R-:W-:Y:S01]  /*29540*/  F2FP.F16.F32.PACK_AB R190, R207, R192 ;  /* 0x000000c0cfbe723e */ /* 0x000fe200000000ff */
        /* <DEDUP_REMOVED lines=13> */
[----:B------:R-:W-:Y:S01]  /*29620*/  F2FP.F16.F32.PACK_AB R8, R189, R8 ;  /* 0x00000008bd08723e */ /* 0x000fe200000000ff */
[C---:B------:R-:W-:Y:S01]  /*29630*/  VIADD R199, R239.reuse, 0x180 ;  /* 0x00000180efc77836 */ /* 0x040fe20000000000 */
[----:B------:R-:W-:Y:S01]  /*29640*/  IADD3 R201, PT, PT, R239, 0x200, RZ ;  /* 0x00000200efc97810 */ /* 0x000fe20007ffe0ff */
[----:B------:R-:W-:Y:S01]  /*29650*/  FFMA.FTZ R191, R225, R46, R102 ;  /* 0x0000002ee1bf7223 */ /* 0x000fe20000010066 */
[----:B------:R-:W-:Y:S01]  /*29660*/  F2FP.F16.F32.PACK_AB R189, R193, R188 ;  /* 0x000000bcc1bd723e */ /* 0x000fe200000000ff */
        /* <DEDUP_REMOVED lines=14> */
[----:B------:R-:W-:-:S03]  /*29750*/  F2FP.F16.F32.PACK_AB R191, R228, R191 ;  /* 0x000000bfe4bf723e */ /* 0x000fc600000000ff */
[----:B------:R-:W-:Y:S01]  /*29760*/  IMAD.WIDE.U32 R198, R199, 0x10, R242 ;  /* 0x00000010c7c67825 */ /* 0x000fe200078e00f2 */
[----:B------:R-:W-:-:S03]  /*29770*/  F2FP.F16.F32.PACK_AB R188, R193, R188 ;  /* 0x000000bcc1bc723e */ /* 0x000fc600000000ff */
[--C-:B------:R-:W-:Y:S01]  /*29780*/  IMAD.WIDE.U32 R200, R201, 0x10, R242.reuse ;  /* 0x00000010c9c87825 */ /* 0x100fe200078e00f2 */
[----:B------:R-:W-:Y:S01]  /*29790*/  F2FP.F16.F32.PACK_AB R195, R238, R195 ;  /* 0x000000c3eec3723e */ /* 0x000fe200000000ff */
[----:B------:R1:W-:Y:S01]  /*297a0*/  STG.E.128 desc[UR18][R196.64], R180 ;  /* 0x000000b4c4007986 */ /* 0x0003e2000c101d12 */
[----:B------:R-:W-:Y:S01]  /*297b0*/  F2FP.F16.F32.PACK_AB R194, R230, R229 ;  /* 0x000000e5e6c2723e */ /* 0x000fe200000000ff */
[--C-:B------:R-:W-:Y:S01]  /*297c0*/  IMAD.WIDE.U32 R202, R203, 0x10, R242.reuse ;  /* 0x00000010cbca7825 */ /* 0x100fe200078e00f2 */
[----:B------:R-:W-:Y:S02]  /*297d0*/  F2FP.F16.F32.PACK_AB R193, R206, R209 ;  /* 0x000000d1cec1723e */ /* 0x000fe400000000ff */
[----:B------:R-:W-:Y:S01]  /*297e0*/  F2FP.F16.F32.PACK_AB R192, R207, R192 ;  /* 0x000000c0cfc0723e */ /* 0x000fe200000000ff */
[----:B------:R-:W-:Y:S01]  /*297f0*/  IMAD.WIDE.U32 R204, R205, 0x10, R242 ;  /* 0x00000010cdcc7825 */ /* 0x000fe200078e00f2 */
[----:B------:R1:W-:Y:S04]  /*29800*/  STG.E.128 desc[UR18][R198.64], R184 ;  /* 0x000000b8c6007986 */ /* 0x0003e8000c101d12 */
[----:B------:R1:W-:Y:S04]  /*29810*/  STG.E.128 desc[UR18][R200.64], R8 ;  /* 0x00000008c8007986 */ /* 0x0003e8000c101d12 */
[----:B------:R1:W-:Y:S04]  /*29820*/  STG.E.128 desc[UR18][R202.64], R188 ;  /* 0x000000bcca007986 */ /* 0x0003e8000c101d12 */
[----:B------:R1:W-:Y:S02]  /*29830*/  STG.E.128 desc[UR18][R204.64], R192 ;  /* 0x000000c0cc007986 */ /* 0x0003e4000c101d12 */
.L_x_37111:
[----:B------:R-:W-:Y:S02]  /*29840*/  UIADD3 UR48, UPT, UPT, UR48, UR6, URZ ;  /* 0x0000000630307290 */ /* 0x000fe4000fffe0ff */
[----:B------:R-:W-:Y:S02]  /*29850*/  UPLOP3.LUT UP1, UPT, UPT, UPT, UP1, 0x40, 0x4 ;  /* 0x000000000004789c */ /* 0x000fe40003f2e810 */
[----:B------:R-:W-:-:S09]  /*29860*/  UISETP.GE.AND UP0, UPT, UR48, UR7, UPT ;  /* 0x000000073000728c */ /* 0x000fd2000bf06270 */
[----:B------:R-:W-:Y:S05]  /*29870*/  BRA.U !UP0, `(.L_x_37112) ;  /* 0xfffffd7508c07547 */ /* 0x000fea000b83ffff */
[----:B------:R-:W-:Y:S05]  /*29880*/  EXIT ;  /* 0x000000000000794d */ /* 0x000fea0003800000 */
.L_x_37113:
        /* <DEDUP_REMOVED lines=15> */
.L_x_42418:


//--------------------- .text._ZN10layer_norm13ln_fwd_kernelINS_13Kernel_traitsI6__halfffffjLj7168ELj1ELj1ELj8ELj16ENS_18Kernel_traits_baseILj7168ES2_ffffjLj256EEEEELb0ELb0ELb0ELb0EEEvNS_9FwdParamsE --------------------------
	.section	.text._ZN10layer_norm13ln_fwd_kernelINS_13Kernel_traitsI6__halfffffjLj7168ELj1ELj1ELj8ELj16ENS_18Kernel_traits_baseILj7168ES2_ffffjLj256EEEEELb0ELb0ELb0ELb0EEEvNS_9FwdParamsE,"ax",@progbits
	.align	128
        .global         _ZN10layer_norm13ln_fwd_kernelINS_13Kernel_traitsI6__halfffffjLj7168ELj1ELj1ELj8ELj16ENS_18Kernel_traits_baseILj7168ES2_ffffjLj256EEEEELb0ELb0ELb0ELb0EEEvNS_9FwdParamsE
        .type           _ZN10layer_norm13ln_fwd_kernelINS_13Kernel_traitsI6__halfffffjLj7168ELj1ELj1ELj8ELj16ENS_18Kernel_traits_baseILj7168ES2_ffffjLj256EEEEELb0ELb0ELb0ELb0EEEvNS_9FwdParamsE,@function
        .size           _ZN10layer_norm13ln_fwd_kernelINS_13Kernel_traitsI6__halfffffjLj7168ELj1ELj1ELj8ELj16ENS_18Kernel_traits_baseILj7168ES2_ffffjLj256EEEEELb0ELb0ELb0ELb0EEEvNS_9FwdParamsE,(.L_x_42419 - _ZN10layer_norm13ln_fwd_kernelINS_13Kernel_traitsI6__halfffffjLj7168ELj1ELj1ELj8ELj16ENS_18Kernel_traits_baseILj7168ES2_ffffjLj256EEEEELb0ELb0ELb0ELb0EEEvNS_9FwdParamsE)
        .other          _ZN10layer_norm13ln_fwd_kernelINS_13Kernel_traitsI6__halfffffjLj7168ELj1ELj1ELj8ELj16ENS_18Kernel_traits_baseILj7168ES2_ffffjLj256EEEEELb0ELb0ELb0ELb0EEEvNS_9FwdParamsE,@"STO_CUDA_ENTRY STV_DEFAULT"
_ZN10layer_norm13ln_fwd_kernelINS_13Kernel_traitsI6__halfffffjLj7168ELj1ELj1ELj8ELj16ENS_18Kernel_traits_baseILj7168ES2_ffffjLj256EEEEELb0ELb0ELb0ELb0EEEvNS_9FwdParamsE:
.text._ZN10layer_norm13ln_fwd_kernelINS_13Kernel_traitsI6__halfffffjLj7168ELj1ELj1ELj8ELj16ENS_18Kernel_traits_baseILj7168ES2_ffffjLj256EEEEELb0ELb0ELb0ELb0EEEvNS_9FwdParamsE:
        /* <DEDUP_REMOVED lines=31> */
[----:B------:R0:W5:Y:S02]  /*01f0*/  @P1 LDG.E.64 R8, desc[UR6][R26.64] ;  /* 0x000000061a081981 */ /* 0x000164000c1e1b00 */
[----:B------:R-:W4:Y:S01]  /*0200*/  @P3 LDC.64 R46, c[0x0][0x3d0] ;  /* 0x0000f400ff2e3b82 */ /* 0x000f220000000a00 */
[C---:B-1----:R-:W-:Y:S01]  /*0210*/  @P1 IMAD.WIDE.U32 R40, R3.reuse, 0x8, R40 ;  /* 0x0000000803281825 */ /* 0x042fe200078e0028 */
[----:B------:R-:W-:-:S04]  /*0220*/  @P1 IADD3 R3, PT, PT, R3, 0x100, RZ ;  /* 0x0000010003031810 */ /* 0x000fc80007ffe0ff */
[----:B------:R0:W5:Y:S02]  /*0230*/  @P1 LD.E.64 R30, desc[UR6][R40.64] ;  /* 0x00000006281e1980 */ /* 0x000164000c101b00 */
[----:B------:R-:W1:Y:S01]  /*0240*/  @P3 LDC.64 R48, c[0x0][0x438] ;  /* 0x00010e00ff303b82 */ /* 0x000e620000000a00 */
[----:B--2---:R-:W-:-:S05]  /*0250*/  @P2 IMAD.WIDE.U32 R42, R3, 0x8, R42 ;  /* 0x00000008032a2825 */ /* 0x004fca00078e002a */
[----:B------:R0:W5:Y:S02]  /*0260*/  @P2 LDG.E.64 R4, desc[UR6][R42.64] ;  /* 0x000000062a042981 */ /* 0x000164000c1e1b00 */
[----:B------:R-:W2:Y:S01]  /*0270*/  @P4 LDC.64 R50, c[0x0][0x3d0] ;  /* 0x0000f400ff324b82 */ /* 0x000ea20000000a00 */
[C---:B---3--:R-:W-:Y:S01]  /*0280*/  @P2 IMAD.WIDE.U32 R44, R3.reuse, 0x8, R44 ;  /* 0x00000008032c2825 */ /* 0x048fe200078e002c */
[----:B------:R-:W-:-:S04]  /*0290*/  @P2 IADD3 R3, PT, PT, R3, 0x100, RZ ;  /* 0x0000010003032810 */ /* 0x000fc80007ffe0ff */
[----:B------:R0:W5:Y:S02]  /*02a0*/  @P2 LD.E.64 R32, desc[UR6][R44.64] ;  /* 0x000000062c202980 */ /* 0x000164000c101b00 */
[----:B------:R-:W3:Y:S01]  /*02b0*/  @P4 LDC.64 R52, c[0x0][0x438] ;  /* 0x00010e00ff344b82 */ /* 0x000ee20000000a00 */
[----:B----4-:R-:W-:-:S05]  /*02c0*/  @P3 IMAD.WIDE.U32 R46, R3, 0x8, R46 ;  /* 0x00000008032e3825 */ /* 0x010fca00078e002e */
[----:B------:R0:W5:Y:S02]  /*02d0*/  @P3 LDG.E.64 R18, desc[UR6][R46.64] ;  /* 0x000000062e123981 */ /* 0x000164000c1e1b00 */
[----:B------:R-:W4:Y:S01]  /*02e0*/  @P5 LDC.64 R54, c[0x0][0x3d0] ;  /* 0x0000f400ff365b82 */ /* 0x000f220000000a00 */
[C---:B-1----:R-:W-:Y:S01]  /*02f0*/  @P3 IMAD.WIDE.U32 R48, R3.reuse, 0x8, R48 ;  /* 0x0000000803303825 */ /* 0x042fe200078e0030 */
[----:B------:R-:W-:-:S04]  /*0300*/  @P3 IADD3 R3, PT, PT, R3, 0x100, RZ ;  /* 0x0000010003033810 */ /* 0x000fc80007ffe0ff */
[----:B------:R0:W5:Y:S02]  /*0310*/  @P3 LD.E.64 R34, desc[UR6][R48.64] ;  /* 0x0000000630223980 */ /* 0x000164000c101b00 */
[----:B------:R-:W1:Y:S01]  /*0320*/  @P5 LDC.64 R56, c[0x0][0x438] ;  /* 0x00010e00ff385b82 */ /* 0x000e620000000a00 */
[----:B--2---:R-:W-:-:S05]  /*0330*/  @P4 IMAD.WIDE.U32 R50, R3, 0x8, R50 ;  /* 0x0000000803324825 */ /* 0x004fca00078e0032 */
[----:B------:R0:W5:Y:S01]  /*0340*/  @P4 LDG.E.64 R20, desc[UR6][R50.64] ;  /* 0x0000000632144981 */ /* 0x000162000c1e1b00 */
[C---:B---3--:R-:W-:Y:S01]  /*0350*/  @P4 IMAD.WIDE.U32 R52, R3.reuse, 0x8, R52 ;  /* 0x0000000803344825 */ /* 0x048fe200078e0034 */
[----:B------:R-:W-:Y:S01]  /*0360*/  @P4 IADD3 R3, PT, PT, R3, 0x100, RZ ;  /* 0x0000010003034810 */ /* 0x000fe20007ffe0ff */
[----:B------:R-:W2:Y:S03]  /*0370*/  @P0 LDC.64 R6, c[0x0][0x3d0] ;  /* 0x0000f400ff060b82 */ /* 0x000ea60000000a00 */
[----:B------:R0:W5:Y:S01]  /*0380*/  @P4 LD.E.64 R36, desc[UR6][R52.64] ;  /* 0x0000000634244980 */ /* 0x000162000c101b00 */
[----:B----4-:R-:W-:-:S04]  /*0390*/  @P5 IMAD.WIDE.U32 R54, R3, 0x8, R54 ;  /* 0x0000000803365825 */ /* 0x010fc800078e0036 */
[----:B------:R-:W3:Y:S01]  /*03a0*/  @P0 LDC.64 R24, c[0x0][0x438] ;  /* 0x00010e00ff180b82 */ /* 0x000ee20000000a00 */
[----:B------:R0:W5:Y:S01]  /*03b0*/  @P5 LDG.E.64 R22, desc[UR6][R54.64] ;  /* 0x0000000636165981 */ /* 0x000162000c1e1b00 */
[----:B-1----:R-:W-:-:S05]  /*03c0*/  @P5 IMAD.WIDE.U32 R56, R3, 0x8, R56 ;  /* 0x0000000803385825 */ /* 0x002fca00078e0038 */
[----:B------:R0:W5:Y:S01]  /*03d0*/  @P5 LD.E.64 R38, desc[UR6][R56.64] ;  /* 0x0000000638265980 */ /* 0x000162000c101b00 */
[----:B--2---:R-:W-:-:S05]  /*03e0*/  @P0 IMAD.WIDE.U32 R6, R14, 0x8, R6 ;  /* 0x000000080e060825 */ /* 0x004fca00078e0006 */
[----:B------:R0:W5:Y:S01]  /*03f0*/  @P0 LDG.E.64 R16, desc[UR6][R6.64] ;  /* 0x0000000606100981 */ /* 0x000162000c1e1b00 */
[----:B---3--:R-:W-:-:S05]  /*0400*/  @P0 IMAD.WIDE.U32 R24, R14, 0x8, R24 ;  /* 0x000000080e180825 */ /* 0x008fca00078e0018 */
[----:B------:R0:W5:Y:S01]  /*0410*/  @P0 LD.E.64 R28, desc[UR6][R24.64] ;  /* 0x00000006181c0980 */ /* 0x000162000c101b00 */
[----:B------:R-:W-:Y:S02]  /*0420*/  ISETP.GE.U32.AND P0, PT, R11, 0x700, PT ;  /* 0x000007000b00780c */ /* 0x000fe40003f06070 */
[----:B------:R-:W-:-:S11]  /*0430*/  @P5 IADD3 R3, PT, PT, R3, 0x100, RZ ;  /* 0x0000010003035810 */ /* 0x000fd60007ffe0ff */
[----:B0-----:R-:W-:Y:S05]  /*0440*/  @!P0 BRA `(.L_x_37116) ;  /* 0x0000000000c48947 */ /* 0x001fea0003800000 */
[----:B------:R-:W0:Y:S08]  /*0450*/  LDC.64 R24, c[0x0][0x3d0] ;  /* 0x0000f400ff187b82 */ /* 0x000e300000000a00 */
[----:B------:R-:W1:Y:S01]  /*0460*/  LDC.64 R6, c[0x0][0x438] ;  /* 0x00010e00ff067b82 */ /* 0x000e620000000a00 */
[----:B0-----:R-:W-:-:S06]  /*0470*/  IMAD.WIDE.U32 R24, R3, 0x8, R24 ;  /* 0x0000000803187825 */ /* 0x001fcc00078e0018 */
[----:B------:R-:W5:Y:S01]  /*0480*/  LDG.E.64 R24, desc[UR6][R24.64] ;  /* 0x0000000618187981 */ /* 0x000f62000c1e1b00 */
[----:B-1----:R-:W-:-:S06]  /*0490*/  IMAD.WIDE.U32 R6, R3, 0x8, R6 ;  /* 0x0000000803067825 */ /* 0x002fcc00078e0006 */
[----:B------:R-:W5:Y:S01]  /*04a0*/  LD.E.64 R6, desc[UR6][R6.64] ;  /* 0x0000000606067980 */ /* 0x000f62000c101b00 */
[----:B------:R-:W-:Y:S05]  /*04b0*/  BRA `(.L_x_37116) ;  /* 0x0000000000a87947 */ /* 0x000fea0003800000 */
.L_x_37115:
        /* <DEDUP_REMOVED lines=13> */
[C---:B0-----:R-:W-:Y:S01]  /*0590*/  @P1 IMAD.WIDE.U32 R26, R3.reuse, 0x8, R26 ;  /* 0x00000008031a1825 */ /* 0x041fe200078e001a */
[----:B------:R-:W-:-:S04]  /*05a0*/  @P1 IADD3 R3, PT, PT, R3, 0x100, RZ ;  /* 0x0000010003031810 */ /* 0x000fc80007ffe0ff */
[----:B------:R0:W5:Y:S02]  /*05b0*/  @P1 LDG.E.64 R8, desc[UR6][R26.64] ;  /* 0x000000061a081981 */ /* 0x000164000c1e1b00 */
[----:B------:R-:W4:Y:S01]  /*05c0*/  @P5 LDC.64 R50, c[0x0][0x3d0] ;  /* 0x0000f400ff325b82 */ /* 0x000f220000000a00 */
[C---:B-1----:R-:W-:Y:S01]  /*05d0*/  @P2 IMAD.WIDE.U32 R44, R3.reuse, 0x8, R40 ;  /* 0x00000008032c2825 */ /* 0x042fe200078e0028 */
[----:B------:R-:W-:-:S04]  /*05e0*/  @P2 IADD3 R3, PT, PT, R3, 0x100, RZ ;  /* 0x0000010003032810 */ /* 0x000fc80007ffe0ff */
[----:B------:R0:W5:Y:S02]  /*05f0*/  @P2 LDG.E.64 R4, desc[UR6][R44.64] ;  /* 0x000000062c042981 */ /* 0x000164000c1e1b00 */
[----:B------:R-:W1:Y:S01]  /*0600*/  @P6 LDC.64 R52, c[0x0][0x3d0] ;  /* 0x0000f400ff346b82 */ /* 0x000e620000000a00 */
[C---:B--2---:R-:W-:Y:S01]  /*0610*/  @P3 IMAD.WIDE.U32 R46, R3.reuse, 0x8, R46 ;  /* 0x00000008032e3825 */ /* 0x044fe200078e002e */
[----:B------:R-:W-:-:S04]  /*0620*/  @P3 IADD3 R3, PT, PT, R3, 0x100, RZ ;  /* 0x0000010003033810 */ /* 0x000fc80007ffe0ff */
[----:B------:R0:W5:Y:S02]  /*0630*/  @P3 LDG.E.64 R18, desc[UR6][R46.64] ;  /* 0x000000062e123981 */ /* 0x000164000c1e1b00 */
[----:B------:R-:W2:Y:S01]  /*0640*/  @P0 LDC.64 R42, c[0x0][0x3d0] ;  /* 0x0000f400ff2a0b82 */ /* 0x000ea20000000a00 */
[C---:B---3--:R-:W-:Y:S01]  /*0650*/  @P4 IMAD.WIDE.U32 R48, R3.reuse, 0x8, R48 ;  /* 0x0000000803304825 */ /* 0x048fe200078e0030 */
[----:B------:R-:W-:-:S04]  /*0660*/  @P4 IADD3 R3, PT, PT, R3, 0x100, RZ ;  /* 0x0000010003034810 */ /* 0x000fc80007ffe0ff */
[----:B------:R0:W5:Y:S01]  /*0670*/  @P4 LDG.E.64 R20, desc[UR6][R48.64] ;  /* 0x0000000630144981 */ /* 0x000162000c1e1b00 */
[C---:B----4-:R-:W-:Y:S01]  /*0680*/  @P5 IMAD.WIDE.U32 R50, R3.reuse, 0x8, R50 ;  /* 0x0000000803325825 */ /* 0x050fe200078e0032 */
[----:B------:R-:W-:-:S04]  /*0690*/  @P5 IADD3 R3, PT, PT, R3, 0x100, RZ ;  /* 0x0000010003035810 */ /* 0x000fc80007ffe0ff */
[----:B------:R0:W5:Y:S01]  /*06a0*/  @P5 LDG.E.64 R22, desc[UR6][R50.64] ;  /* 0x0000000632165981 */ /* 0x000162000c1e1b00 */
[----:B-1----:R-:W-:-:S05]  /*06b0*/  @P6 IMAD.WIDE.U32 R40, R3, 0x8, R52 ;  /* 0x0000000803286825 */ /* 0x002fca00078e0034 */
[----:B------:R0:W5:Y:S01]  /*06c0*/  @P6 LDG.E.64 R24, desc[UR6][R40.64] ;  /* 0x0000000628186981 */ /* 0x000162000c1e1b00 */
[----:B--2---:R-:W-:-:S05]  /*06d0*/  @P0 IMAD.WIDE.U32 R42, R14, 0x8, R42 ;  /* 0x000000080e2a0825 */ /* 0x004fca00078e002a */
[----:B------:R0:W5:Y:S01]  /*06e0*/  @P0 LDG.E.64 R16, desc[UR6][R42.64] ;  /* 0x000000062a100981 */ /* 0x000162000c1e1b00 */
[----:B------:R-:W-:Y:S02]  /*06f0*/  @P0 CS2R R28, SRZ ;  /* 0x00000000001c0805 */ /* 0x000fe4000001ff00 */
[----:B------:R-:W-:Y:S02]  /*0700*/  @P1 CS2R R30, SRZ ;  /* 0x00000000001e1805 */ /* 0x000fe4000001ff00 */
[----:B------:R-:W-:Y:S02]  /*0710*/  @P2 CS2R R32, SRZ ;  /* 0x0000000000202805 */ /* 0x000fe4000001ff00 */
[----:B------:R-:W-:Y:S02]  /*0720*/  @P3 CS2R R34, SRZ ;  /* 0x0000000000223805 */ /* 0x000fe4000001ff00 */
[----:B------:R-:W-:Y:S02]  /*0730*/  @P4 CS2R R36, SRZ ;  /* 0x0000000000244805 */ /* 0x000fe4000001ff00 */
[----:B------:R-:W-:-:S02]  /*0740*/  @P5 CS2R R38, SRZ ;  /* 0x0000000000265805 */ /* 0x000fc4000001ff00 */
[----:B0-----:R-:W-:-:S07]  /*0750*/  @P6 CS2R R6, SRZ ;  /* 0x0000000000066805 */ /* 0x001fce000001ff00 */
.L_x_37116:
[----:B------:R-:W-:Y:S05]  /*0760*/  BSYNC.RECONVERGENT B0 ;  /* 0x0000000000007941 */ /* 0x000fea0003800200 */
.L_x_37114:
[----:B------:R-:W0:Y:S02]  /*0770*/  LDCU UR4, c[0x0][0x384] ;  /* 0x00007080ff0477ac */ /* 0x000e240008000800 */
[----:B0-----:R-:W-:-:S13]  /*0780*/  ISETP.GE.AND P0, PT, R12, UR4, PT ;  /* 0x000000040c007c0c */ /* 0x001fda000bf06270 */
[----:B------:R-:W-:Y:S05]  /*0790*/  @P0 EXIT ;  /* 0x000000000000094d */ /* 0x000fea0003800000 */
[----:B-----5:R-:W-:Y:S01]  /*07a0*/  MOV R3, R16 ;  /* 0x0000001000037202 */ /* 0x020fe20000000f00 */
[----:B------:R-:W0:Y:S01]  /*07b0*/  LDCU.64 UR4, c[0x0][0x3e0] ;  /* 0x00007c00ff0477ac */ /* 0x000e220008000a00 */
[----:B------:R-:W-:Y:S02]  /*07c0*/  MOV R10, R17 ;  /* 0x00000011000a7202 */ /* 0x000fe40000000f00 */
[----:B------:R-:W-:Y:S01]  /*07d0*/  MOV R56, R4 ;  /* 0x0000000400387202 */ /* 0x000fe20000000f00 */
[----:B------:R-:W1:Y:S01]  /*07e0*/  LDCU UR11, c[0x0][0x388] ;  /* 0x00007100ff0b77ac */ /* 0x000e620008000800 */
[----:B------:R-:W-:Y:S02]  /*07f0*/  SHF.R.U64 R60, R4, 0x10, R5 ;  /* 0x00000010043c7819 */ /* 0x000fe40000001205 */
[----:B------:R-:W-:Y:S01]  /*0800*/  MOV R62, R18 ;  /* 0x00000012003e7202 */ /* 0x000fe20000000f00 */
[----:B------:R-:W2:Y:S01]  /*0810*/  LDCU UR10, c[0x0][0x400] ;  /* 0x00008000ff0a77ac */ /* 0x000ea20008000800 */
[----:B------:R-:W-:-:S02]  /*0820*/  MOV R4, R19 ;  /* 0x0000001300047202 */ /* 0x000fc40000000f00 */
[----:B------:R-:W-:Y:S01]  /*0830*/  MOV R66, R20 ;  /* 0x0000001400427202 */ /* 0x000fe20000000f00 */
[----:B------:R-:W3:Y:S01]  /*0840*/  LDCU.64 UR8, c[0x0][0x3a0] ;  /* 0x00007400ff0877ac */ /* 0x000ee20008000a00 */
[----:B------:R-:W-:Y:S02]  /*0850*/  SHF.R.U64 R68, R20, 0x10, R21 ;  /* 0x0000001014447819 */ /* 0x000fe40000001215 */
[----:B------:R-:W-:Y:S01]  /*0860*/  PRMT R20, R3, 0x5410, R10 ;  /* 0x0000541003147816 */ /* 0x000fe2000000000a */
[----:B------:R-:W-:Y:S01]  /*0870*/  UPLOP3.LUT UP1, UPT, UPT, UPT, UPT, 0x40, 0x4 ;  /* 0x000000000004789c */ /* 0x000fe20003f2e870 */
[--C-:B------:R-:W-:Y:S01]  /*0880*/  SHF.R.U64 R74, R28, 0x10, R29.reuse ;  /* 0x000000101c4a7819 */ /* 0x100fe2000000121d */
[----:B0-----:R-:W-:Y:S01]  /*0890*/  UISETP.NE.U32.AND UP0, UPT, UR4, URZ, UPT ;  /* 0x000000ff0400728c */ /* 0x001fe2000bf05070 */
[----:B------:R-:W-:Y:S01]  /*08a0*/  SHF.R.U32.HI R3, RZ, 0x10, R29 ;  /* 0x00000010ff037819 */ /* 0x000fe2000001161d */
[----:B------:R-:W0:Y:S01]  /*08b0*/  LDCU.U8 UR4, c[0x0][0x410] ;  /* 0x00008200ff0477ac */ /* 0x000e220008000000 */
[----:B------:R-:W-:-:S02]  /*08c0*/  PRMT R62, R62, 0x5410, R4 ;  /* 0x000054103e3e7816 */ /* 0x000fc40000000004 */
[--C-:B------:R-:W-:Y:S01]  /*08d0*/  SHF.R.U64 R76, R30, 0x10, R31.reuse ;  /* 0x000000101e4c7819 */ /* 0x100fe2000000121f */
[----:B------:R-:W-:Y:S01]  /*08e0*/  UISETP.NE.AND.EX UP0, UPT, UR5, URZ, UPT, UP0 ;  /* 0x000000ff0500728c */ /* 0x000fe2000bf05300 */
[----:B------:R-:W-:Y:S02]  /*08f0*/  SHF.R.U32.HI R4, RZ, 0x10, R31 ;  /* 0x00000010ff047819 */ /* 0x000fe4000001161f */
[----:B------:R-:W-:Y:S02]  /*0900*/  PRMT R74, R74, 0x5410, R3 ;  /* 0x000054104a4a7816 */ /* 0x000fe40000000003 */
[--C-:B------:R-:W-:Y:S02]  /*0910*/  SHF.R.U64 R78, R32, 0x10, R33.reuse ;  /* 0x00000010204e7819 */ /* 0x100fe40000001221 */
[----:B------:R-:W-:Y:S02]  /*0920*/  SHF.R.U32.HI R3, RZ, 0x10, R33 ;  /* 0x00000010ff037819 */ /* 0x000fe40000011621 */
[----:B------:R-:W-:-:S02]  /*0930*/  PRMT R76, R76, 0x5410, R4 ;  /* 0x000054104c4c7816 */ /* 0x000fc40000000004 */
[----:B------:R-:W-:Y:S02]  /*0940*/  SHF.R.S32.HI R2, RZ, 0x2, R2 ;  /* 0x00000002ff027819 */ /* 0x000fe40000011402 */
[--C-:B------:R-:W-:Y:S02]  /*0950*/  SHF.R.U64 R80, R34, 0x10, R35.reuse ;  /* 0x0000001022507819 */ /* 0x100fe40000001223 */
[----:B------:R-:W-:Y:S02]  /*0960*/  SHF.R.U32.HI R4, RZ, 0x10, R35 ;  /* 0x00000010ff047819 */ /* 0x000fe40000011623 */
[----:B------:R-:W-:Y:S02]  /*0970*/  PRMT R78, R78, 0x5410, R3 ;  /* 0x000054104e4e7816 */ /* 0x000fe40000000003 */
[----:B------:R-:W-:Y:S02]  /*0980*/  LOP3.LUT R3, R2, 0xff, RZ, 0xc0, !PT ;  /* 0x000000ff02037812 */ /* 0x000fe400078ec0ff */
[----:B------:R-:W-:-:S02]  /*0990*/  PRMT R80, R80, 0x5410, R4 ;  /* 0x0000541050507816 */ /* 0x000fc40000000004 */
[--C-:B------:R-:W-:Y:S02]  /*09a0*/  SHF.R.U64 R82, R36, 0x10, R37.reuse ;  /* 0x0000001024527819 */ /* 0x100fe40000001225 */
[----:B------:R-:W-:Y:S02]  /*09b0*/  SHF.R.U32.HI R4, RZ, 0x10, R37 ;  /* 0x00000010ff047819 */ /* 0x000fe40000011625 */
[----:B------:R-:W-:Y:S02]  /*09c0*/  VIADDMNMX R0, R3, -R0, RZ, !PT ;  /* 0x8000000003007246 */ /* 0x000fe400078001ff */
[----:B------:R-:W-:Y:S02]  /*09d0*/  SHF.R.U32.HI R2, RZ, 0x1, R2 ;  /* 0x00000001ff027819 */ /* 0x000fe40000011602 */
[----:B------:R-:W-:Y:S02]  /*09e0*/  MOV R52, R8 ;  /* 0x0000000800347202 */ /* 0x000fe40000000f00 */
[----:B------:R-:W-:-:S02]  /*09f0*/  SHF.R.U64 R54, R8, 0x10, R9 ;  /* 0x0000001008367819 */ /* 0x000fc40000001209 */
[----:B------:R-:W-:Y:S02]  /*0a00*/  MOV R8, R5 ;  /* 0x0000000500087202 */ /* 0x000fe40000000f00 */
[----:B------:R-:W-:Y:S01]  /*0a10*/  PRMT R82, R82, 0x5410, R4 ;  /* 0x0000541052527816 */ /* 0x000fe20000000004 */
[----:B------:R-:W-:Y:S01]  /*0a20*/  IMAD R4, R13, -0x20, R3 ;  /* 0xffffffe00d047824 */ /* 0x000fe200078e0203 */
[----:B------:R-:W-:Y:S02]  /*0a30*/  LOP3.LUT R3, R2, 0x7fffff80, RZ, 0xc0, !PT ;  /* 0x7fffff8002037812 */ /* 0x000fe400078ec0ff */
[----:B------:R-:W-:Y:S02]  /*0a40*/  VIMNMX R0, PT, PT, R0, 0x20, PT ;  /* 0x0000002000007848 */ /* 0x000fe40003fe0100 */
[----:B------:R-:W-:Y:S02]  /*0a50*/  PRMT R56, R56, 0x5410, R8 ;  /* 0x0000541038387816 */ /* 0x000fe40000000008 */
[----:B------:R-:W-:-:S02]  /*0a60*/  SHF.R.U64 R84, R38, 0x10, R39 ;  /* 0x0000001026547819 */ /* 0x000fc40000001227 */
[----:B------:R-:W-:Y:S02]  /*0a70*/  SHF.R.U32.HI R8, RZ, 0x10, R39 ;  /* 0x00000010ff087819 */ /* 0x000fe40000011627 */
[----:B------:R-:W-:Y:S02]  /*0a80*/  LEA R0, R0, R3, 0x2 ;  /* 0x0000000300007211 */ /* 0x000fe400078e10ff */
[----:B------:R-:W-:Y:S02]  /*0a90*/  PRMT R84, R84, 0x5410, R8 ;  /* 0x0000541054547816 */ /* 0x000fe40000000008 */
[----:B------:R-:W-:Y:S02]  /*0aa0*/  I2FP.F32.U32 R8, R0 ;  /* 0x0000000000087245 */ /* 0x000fe40000201000 */
[----:B------:R-:W-:Y:S02]  /*0ab0*/  VIMNMX R4, PT, PT, RZ, R4, !PT ;  /* 0x00000004ff047248 */ /* 0x000fe40007fe0100 */
[----:B------:R-:W-:-:S02]  /*0ac0*/  MOV R27, R9 ;  /* 0x00000009001b7202 */ /* 0x000fc40000000f00 */
[----:B------:R-:W4:Y:S01]  /*0ad0*/  MUFU.RCP R8, R8 ;  /* 0x0000000800087308 */ /* 0x000f220000001000 */
[----:B------:R-:W-:Y:S02]  /*0ae0*/  SHF.R.U32.HI R41, RZ, 0x10, R9 ;  /* 0x00000010ff297819 */ /* 0x000fe40000011609 */
[--C-:B------:R-:W-:Y:S02]  /*0af0*/  SHF.R.U64 R26, R16, 0x10, R17.reuse ;  /* 0x00000010101a7819 */ /* 0x100fe40000001211 */
[----:B------:R-:W-:Y:S02]  /*0b00*/  MOV R9, R21 ;  /* 0x0000001500097202 */ /* 0x000fe40000000f00 */
[----:B------:R-:W-:Y:S02]  /*0b10*/  SHF.R.U32.HI R40, RZ, 0x10, R17 ;  /* 0x00000010ff287819 */ /* 0x000fe40000011611 */
[----:B------:R-:W-:Y:S02]  /*0b20*/  SHF.R.U32.HI R42, RZ, 0x10, R5 ;  /* 0x00000010ff2a7819 */ /* 0x000fe40000011605 */
[----:B------:R-:W-:-:S02]  /*0b30*/  SHF.R.U64 R64, R18, 0x10, R19 ;  /* 0x0000001012407819 */ /* 0x000fc40000001213 */
[----:B------:R-:W-:Y:S02]  /*0b40*/  MOV R16, R24 ;  /* 0x0000001800107202 */ /* 0x000fe40000000f00 */
[----:B------:R-:W-:Y:S02]  /*0b50*/  SHF.R.U32.HI R43, RZ, 0x10, R19 ;  /* 0x00000010ff2b7819 */ /* 0x000fe40000011613 */
[----:B------:R-:W-:Y:S02]  /*0b60*/  MOV R70, R22 ;  /* 0x0000001600467202 */ /* 0x000fe40000000f00 */
[----:B------:R-:W-:Y:S02]  /*0b70*/  SHF.R.U64 R72, R22, 0x10, R23 ;  /* 0x0000001016487819 */ /* 0x000fe40000001217 */
[----:B------:R-:W-:Y:S02]  /*0b80*/  MOV R18, R25 ;  /* 0x0000001900127202 */ /* 0x000fe40000000f00 */
[----:B------:R-:W-:-:S02]  /*0b90*/  SHF.R.U64 R5, R24, 0x10, R25 ;  /* 0x0000001018057819 */ /* 0x000fc40000001219 */
[----:B------:R-:W-:Y:S02]  /*0ba0*/  SHF.R.U32.HI R17, RZ, 0x10, R25 ;  /* 0x00000010ff117819 */ /* 0x000fe40000011619 */
[----:B------:R-:W-:Y:S01]  /*0bb0*/  VIMNMX R4, PT, PT, R4, 0x20, PT ;  /* 0x0000002004047848 */ /* 0x000fe20003fe0100 */
[----:B------:R-:W-:Y:S01]  /*0bc0*/  HADD2.F32 R5, -RZ, R5.H0_H0 ;  /* 0x20000005ff057230 */ /* 0x000fe20000004100 */
[--C-:B------:R-:W-:Y:S02]  /*0bd0*/  SHF.R.U64 R2, R6, 0x10, R7.reuse ;  /* 0x0000001006027819 */ /* 0x100fe40000001207 */
[----:B------:R-:W-:Y:S01]  /*0be0*/  SHF.R.U32.HI R0, RZ, 0x10, R7 ;  /* 0x00000010ff007819 */ /* 0x000fe20000011607 */
[----:B------:R-:W-:Y:S01]  /*0bf0*/  HADD2.F32 R7, -RZ, R7.H0_H0 ;  /* 0x20000007ff077230 */ /* 0x000fe20000004100 */
[----:B------:R-:W-:Y:S01]  /*0c00*/  SHF.R.U32.HI R21, RZ, 0x10, R21 ;  /* 0x00000010ff157819 */ /* 0x000fe20000011615 */
[----:B------:R-:W-:Y:S01]  /*0c10*/  HADD2.F32 R2, -RZ, R2.H0_H0 ;  /* 0x20000002ff027230 */ /* 0x000fe20000004100 */
[----:B------:R-:W-:Y:S01]  /*0c20*/  MOV R19, R23 ;  /* 0x0000001700137202 */ /* 0x000fe20000000f00 */
[----:B------:R-:W-:Y:S01]  /*0c30*/  HADD2.F32 R0, -RZ, R0.H0_H0 ;  /* 0x20000000ff007230 */ /* 0x000fe20000004100 */
[----:B------:R-:W-:-:S02]  /*0c40*/  SHF.R.U32.HI R22, RZ, 0x10, R23 ;  /* 0x00000010ff167819 */ /* 0x000fc40000011617 */
[----:B0-----:R-:W-:Y:S02]  /*0c50*/  ISETP.NE.AND P1, PT, RZ, UR4, PT ;  /* 0x00000004ff007c0c */ /* 0x001fe4000bf25270 */
[----:B------:R-:W-:Y:S01]  /*0c60*/  PRMT R66, R66, 0x5410, R9 ;  /* 0x0000541042427816 */ /* 0x000fe20000000009 */
[----:B------:R-:W-:Y:S01]  /*0c70*/  HADD2.F32 R9, -RZ, R6.H0_H0 ;  /* 0x20000006ff097230 */ /* 0x000fe20000004100 */
[----:B------:R-:W-:Y:S01]  /*0c80*/  LEA R10, R4, R3, 0x2 ;  /* 0x00000003040a7211 */ /* 0x000fe200078e10ff */
[----:B------:R-:W-:Y:S01]  /*0c90*/  HADD2.F32 R6, -RZ, R16.H0_H0 ;  /* 0x20000010ff067230 */ /* 0x000fe20000004100 */
[----:B------:R-:W-:Y:S01]  /*0ca0*/  PRMT R26, R26, 0x5410, R40 ;  /* 0x000054101a1a7816 */ /* 0x000fe20000000028 */
[----:B------:R-:W-:Y:S01]  /*0cb0*/  HADD2.F32 R4, -RZ, R18.H0_H0 ;  /* 0x20000012ff047230 */ /* 0x000fe20000004100 */
[----:B------:R-:W-:Y:S01]  /*0cc0*/  PRMT R52, R52, 0x5410, R27 ;  /* 0x0000541034347816 */ /* 0x000fe2000000001b */
[----:B------:R-:W-:Y:S01]  /*0cd0*/  HADD2.F32 R3, -RZ, R17.H0_H0 ;  /* 0x20000011ff037230 */ /* 0x000fe20000004100 */
[----:B------:R-:W-:-:S02]  /*0ce0*/  PRMT R54, R54, 0x5410, R41 ;  /* 0x0000541036367816 */ /* 0x000fc40000000029 */
[----:B------:R-:W-:Y:S02]  /*0cf0*/  PRMT R60, R60, 0x5410, R42 ;  /* 0x000054103c3c7816 */ /* 0x000fe4000000002a */
[----:B------:R-:W-:Y:S02]  /*0d00*/  PRMT R64, R64, 0x5410, R43 ;  /* 0x0000541040407816 */ /* 0x000fe4000000002b */
[----:B------:R-:W-:Y:S02]  /*0d10*/  PRMT R68, R68, 0x5410, R21 ;  /* 0x0000541044447816 */ /* 0x000fe40000000015 */
[----:B------:R-:W-:Y:S02]  /*0d20*/  PRMT R70, R70, 0x5410, R19 ;  /* 0x0000541046467816 */ /* 0x000fe40000000013 */
[----:B------:R-:W-:Y:S02]  /*0d30*/  PRMT R72, R72, 0x5410, R22 ;  /* 0x0000541048487816 */ /* 0x000fe40000000016 */
[----:B------:R-:W-:-:S02]  /*0d40*/  PLOP3.LUT P0, PT, PT, PT, UP0, 0x80, 0x8 ;  /* 0x000000000008781c */ /* 0x000fc40003f0f008 */
[----:B-1234-:R-:W-:-:S11]  /*0d50*/  P2R R16, PR, RZ, 0x2 ;  /* 0x00000002ff107803 */ /* 0x01efd60000000000 */
.L_x_37152:
[----:B0-----:R-:W0:Y:S01]  /*0d60*/  @P0 LDC.64 R44, c[0x0][0x3e0] ;  /* 0x0000f800ff2c0b82 */ /* 0x001e220000000a00 */
[----:B------:R-:W-:-:S07]  /*0d70*/  HFMA2 R22, -RZ, RZ, 1.875, 0 ;  /* 0x3f800000ff167431 */ /* 0x000fce00000001ff */
[----:B------:R-:W1:Y:S01]  /*0d80*/  LDC.64 R58, c[0x0][0x3e0] ;  /* 0x0000f800ff3a7b82 */ /* 0x000e620000000a00 */
[----:B0-----:R-:W-:-:S05]  /*0d90*/  @P0 IMAD.WIDE R44, R12, 0x4, R44 ;  /* 0x000000040c2c0825 */ /* 0x001fca00078e022c */
[----:B------:R0:W5:Y:S01]  /*0da0*/  @P0 LDG.E R22, desc[UR6][R44.64] ;  /* 0x000000062c160981 */ /* 0x000162000c1e1900 */
[----:B------:R-:W-:Y:S01]  /*0db0*/  IMAD R18, R12, UR11, RZ ;  /* 0x0000000b0c127c24 */ /* 0x000fe2000f8e02ff */
[----:B------:R-:W-:Y:S01]  /*0dc0*/  ISETP.GE.U32.AND P4, PT, R11, 0x100, PT ;  /* 0x000001000b00780c */ /* 0x000fe20003f86070 */
[----:B------:R-:W-:Y:S01]  /*0dd0*/  BSSY.RECONVERGENT B0, `(.L_x_37117) ;  /* 0x000002b000007945 */ /* 0x000fe20003800200 */
[----:B-1----:R-:W-:Y:S02]  /*0de0*/  LOP3.LUT P5, RZ, R58, UR8, RZ, 0xfc, !PT ;  /* 0x000000083aff7c12 */ /* 0x002fe4000f8afcff */
[----:B------:R-:W-:Y:S02]  /*0df0*/  SHF.R.S32.HI R47, RZ, 0x1f, R18 ;  /* 0x0000001fff2f7819 */ /* 0x000fe40000011412 */
[----:B------:R-:W-:Y:S02]  /*0e00*/  LOP3.LUT P5, RZ, R59, UR9, RZ, 0xfc, P5 ;  /* 0x000000093bff7c12 */ /* 0x000fe4000a8afcff */
[----:B------:R-:W-:-:S04]  /*0e10*/  LEA.HI R47, R47, R18, RZ, 0x2 ;  /* 0x000000122f2f7211 */ /* 0x000fc800078f10ff */
[----:B------:R-:W-:-:S04]  /*0e20*/  LEA.HI.SX32 R18, R47, R14, 0x1e ;  /* 0x0000000e2f127211 */ /* 0x000fc800078ff2ff */
[----:B------:R-:W-:Y:S01]  /*0e30*/  MOV R24, R18 ;  /* 0x0000001200187202 */ /* 0x000fe20000000f00 */
[----:B0-----:R-:W-:Y:S06]  /*0e40*/  @!P4 BRA `(.L_x_37118) ;  /* 0x00000000008cc947 */ /* 0x001fec0003800000 */
[----:B------:R-:W-:Y:S01]  /*0e50*/  ISETP.NE.U32.AND P1, PT, RZ, UR8, PT ;  /* 0x00000008ff007c0c */ /* 0x000fe2000bf25070 */
[----:B------:R-:W0:Y:S03]  /*0e60*/  LDC.64 R44, c[0x0][0x390] ;  /* 0x0000e400ff2c7b82 */ /* 0x000e260000000a00 */
[----:B------:R-:W-:-:S05]  /*0e70*/  ISETP.NE.AND.EX P1, PT, RZ, UR9, PT, P1 ;  /* 0x00000009ff007c0c */ /* 0x000fca000bf25310 */
[----:B------:R-:W1:Y:S08]  /*0e80*/  @P5 LDC.64 R98, c[0x0][0x3a8] ;  /* 0x0000ea00ff625b82 */ /* 0x000e700000000a00 */
[----:B------:R-:W2:Y:S01]  /*0e90*/  @P1 LDC.64 R48, c[0x0][0x3a0] ;  /* 0x0000e800ff301b82 */ /* 0x000ea20000000a00 */
[----:B0-----:R-:W-:-:S06]  /*0ea0*/  IMAD.WIDE.U32 R44, R18, 0x10, R44 ;  /* 0x00000010122c7825 */ /* 0x001fcc00078e002c */
[----:B------:R-:W3:Y:S01]  /*0eb0*/  LDG.E.128 R44, desc[UR6][R44.64] ;  /* 0x000000062c2c7981 */ /* 0x000ee2000c1e1d00 */
[----:B--2---:R-:W-:-:S06]  /*0ec0*/  @P1 IMAD.WIDE.U32 R48, R18, 0x10, R48 ;  /* 0x0000001012301825 */ /* 0x004fcc00078e0030 */
[----:B------:R-:W3:Y:S02]  /*0ed0*/  @P1 LDG.E.128 R48, desc[UR6][R48.64] ;  /* 0x0000000630301981 */ /* 0x000ee4000c1e1d00 */
[-C--:B---3-5:R-:W-:Y:S01]  /*0ee0*/  @P1 FFMA.FTZ R17, R44, R22.reuse, R48 ;  /* 0x000000162c111223 */ /* 0x0a8fe20000010030 */
[-C--:B------:R-:W-:Y:S01]  /*0ef0*/  @P1 FFMA.FTZ R57, R45, R22.reuse, R49 ;  /* 0x000000162d391223 */ /* 0x080fe20000010031 */
[-C--:B------:R-:W-:Y:S01]  /*0f00*/  @P1 FFMA.FTZ R71, R46, R22.reuse, R50 ;  /* 0x000000162e471223 */ /* 0x080fe20000010032 */
[----:B------:R-:W-:Y:S02]  /*0f10*/  @P1 FFMA.FTZ R85, R47, R22, R51 ;  /* 0x000000162f551223 */ /* 0x000fe40000010033 */
[----:B------:R-:W-:Y:S02]  /*0f20*/  @P1 MOV R40, R17 ;  /* 0x0000001100281202 */ /* 0x000fe40000000f00 */
[----:B------:R-:W-:Y:S02]  /*0f30*/  @P1 MOV R41, R57 ;  /* 0x0000003900291202 */ /* 0x000fe40000000f00 */
[----:B------:R-:W-:-:S02]  /*0f40*/  @P1 MOV R42, R71 ;  /* 0x00000047002a1202 */ /* 0x000fc40000000f00 */
[----:B------:R-:W-:Y:S01]  /*0f50*/  @P1 MOV R43, R85 ;  /* 0x00000055002b1202 */ /* 0x000fe20000000f00 */
[----:B-1----:R-:W-:Y:S06]  /*0f60*/  @P1 BRA `(.L_x_37119) ;  /* 0x0000000000381947 */ /* 0x002fec0003800000 */
[----:B------:R-:W-:-:S04]  /*0f70*/  ISETP.NE.U32.AND P0, PT, R58, RZ, PT ;  /* 0x000000ff3a00720c */ /* 0x000fc80003f05070 */
[----:B------:R-:W-:-:S13]  /*0f80*/  ISETP.NE.AND.EX P0, PT, R59, RZ, PT, P0 ;  /* 0x000000ff3b00720c */ /* 0x000fda0003f05300 */
[-C--:B------:R-:W-:Y:S01]  /*0f90*/  @P0 FMUL.FTZ R40, R44, R22.reuse ;  /* 0x000000162c280220 */ /* 0x080fe20000410000 */
[-C--:B------:R-:W-:Y:S01]  /*0fa0*/  @P0 FMUL.FTZ R41, R45, R22.reuse ;  /* 0x000000162d290220 */ /* 0x080fe20000410000 */
[-C--:B------:R-:W-:Y:S01]  /*0fb0*/  @P0 FMUL.FTZ R42, R46, R22.reuse ;  /* 0x000000162e2a0220 */ /* 0x080fe20000410000 */
[----:B------:R-:W-:Y:S02]  /*0fc0*/  @P0 FMUL.FTZ R43, R47, R22 ;  /* 0x000000162f2b0220 */ /* 0x000fe40000410000 */
[----:B------:R-:W-:Y:S01]  /*0fd0*/  @P0 MOV R17, R40 ;  /* 0x0000002800110202 */ /* 0x000fe20000000f00 */
[-C--:B------:R-:W-:Y:S01]  /*0fe0*/  @!P0 FMUL.FTZ R17, R44, R22.reuse ;  /* 0x000000162c118220 */ /* 0x080fe20000410000 */
[----:B------:R-:W-:Y:S01]  /*0ff0*/  @P0 MOV R57, R41 ;  /* 0x0000002900390202 */ /* 0x000fe20000000f00 */
[----:B------:R-:W-:Y:S01]  /*1000*/  @!P0 FMUL.FTZ R57, R45, R22 ;  /* 0x000000162d398220 */ /* 0x000fe20000410000 */
[----:B------:R-:W-:Y:S01]  /*1010*/  @P0 MOV R71, R42 ;  /* 0x0000002a00470202 */ /* 0x000fe20000000f00 */
[-C--:B------:R-:W-:Y:S01]  /*1020*/  @!P0 FMUL.FTZ R71, R46, R22.reuse ;  /* 0x000000162e478220 */ /* 0x080fe20000410000 */
[----:B------:R-:W-:Y:S01]  /*1030*/  @P0 MOV R85, R43 ;  /* 0x0000002b00550202 */ /* 0x000fe20000000f00 */
[----:B------:R-:W-:-:S07]  /*1040*/  @!P0 FMUL.FTZ R85, R47, R22 ;  /* 0x000000162f558220 */ /* 0x000fce0000410000 */
.L_x_37119:
[C---:B------:R-:W-:Y:S01]  /*1050*/  @P5 IMAD.WIDE.U32 R98, R18.reuse, 0x10, R98 ;  /* 0x0000001012625825 */ /* 0x040fe200078e0062 */
[----:B------:R-:W-:-:S04]  /*1060*/  IADD3 R24, PT, PT, R18, 0x100, RZ ;  /* 0x0000010012187810 */ /* 0x000fc80007ffe0ff */
[----:B------:R0:W-:Y:S03]  /*1070*/  @P5 STG.E.128 desc[UR6][R98.64], R40 ;  /* 0x0000002862005986 */ /* 0x0001e6000c101d06 */
.L_x_37118:
[----:B------:R-:W-:Y:S05]  /*1080*/  BSYNC.RECONVERGENT B0 ;  /* 0x0000000000007941 */ /* 0x000fea0003800200 */
.L_x_37117:
[----:B------:R-:W-:Y:S01]  /*1090*/  ISETP.GE.U32.AND P1, PT, R11, 0x200, PT ;  /* 0x000002000b00780c */ /* 0x000fe20003f26070 */
[----:B------:R-:W-:Y:S03]  /*10a0*/  BSSY.RECONVERGENT B0, `(.L_x_37120) ;  /* 0x0000022000007945 */ /* 0x000fe60003800200 */
[----:B------:R-:W-:-:S09]  /*10b0*/  P2R R44, PR, RZ, 0x2 ;  /* 0x00000002ff2c7803 */ /* 0x000fd20000000000 */
[----:B------:R-:W-:Y:S05]  /*10c0*/  @!P1 BRA `(.L_x_37121) ;  /* 0x00000000007c9947 */ /* 0x000fea0003800000 */
[----:B------:R-:W-:Y:S01]  /*10d0*/  ISETP.NE.U32.AND P1, PT, RZ, UR8, PT ;  /* 0x00000008ff007c0c */ /* 0x000fe2000bf25070 */
[----:B------:R-:W1:Y:S03]  /*10e0*/  LDC.64 R44, c[0x0][0x390] ;  /* 0x0000e400ff2c7b82 */ /* 0x000e660000000a00 */
[----:B------:R-:W-:-:S05]  /*10f0*/  ISETP.NE.AND.EX P1, PT, RZ, UR9, PT, P1 ;  /* 0x00000009ff007c0c */ /* 0x000fca000bf25310 */
[----:B0-----:R-:W0:Y:S08]  /*1100*/  @P5 LDC.64 R98, c[0x0][0x3a8] ;  /* 0x0000ea00ff625b82 */ /* 0x001e300000000a00 */
[----:B------:R-:W2:Y:S01]  /*1110*/  @P1 LDC.64 R48, c[0x0][0x3a0] ;  /* 0x0000e800ff301b82 */ /* 0x000ea20000000a00 */
[----:B-1----:R-:W-:-:S06]  /*1120*/  IMAD.WIDE.U32 R44, R24, 0x10, R44 ;  /* 0x00000010182c7825 */ /* 0x002fcc00078e002c */
        /* <DEDUP_REMOVED lines=11> */
[----:B0-----:R-:W-:Y:S06]  /*11e0*/  @P1 BRA `(.L_x_37122) ;  /* 0x0000000000281947 */ /* 0x001fec0003800000 */
[----:B------:R-:W-:Y:S01]  /*11f0*/  ISETP.NE.U32.AND P1, PT, R58, RZ, PT ;  /* 0x000000ff3a00720c */ /* 0x000fe20003f25070 */
[-C--:B------:R-:W-:Y:S01]  /*1200*/  FMUL.FTZ R19, R44, R22.reuse ;  /* 0x000000162c137220 */ /* 0x080fe20000410000 */
[-C--:B------:R-:W-:Y:S01]  /*1210*/  FMUL.FTZ R55, R45, R22.reuse ;  /* 0x000000162d377220 */ /* 0x080fe20000410000 */
[-C--:B------:R-:W-:Y:S01]  /*1220*/  FMUL.FTZ R73, R46, R22.reuse ;  /* 0x000000162e497220 */ /* 0x080fe20000410000 */
[----:B------:R-:W-:Y:S01]  /*1230*/  ISETP.NE.AND.EX P1, PT, R59, RZ, PT, P1 ;  /* 0x000000ff3b00720c */ /* 0x000fe20003f25310 */
[----:B------:R-:W-:-:S12]  /*1240*/  FMUL.FTZ R87, R47, R22 ;  /* 0x000000162f577220 */ /* 0x000fd80000410000 */
[----:B------:R-:W-:Y:S02]  /*1250*/  @P1 MOV R40, R19 ;  /* 0x0000001300281202 */ /* 0x000fe40000000f00 */
[----:B------:R-:W-:Y:S02]  /*1260*/  @P1 MOV R41, R55 ;  /* 0x0000003700291202 */ /* 0x000fe40000000f00 */
[----:B------:R-:W-:Y:S02]  /*1270*/  @P1 MOV R42, R73 ;  /* 0x00000049002a1202 */ /* 0x000fe40000000f00 */
[----:B------:R-:W-:-:S07]  /*1280*/  @P1 MOV R43, R87 ;  /* 0x00000057002b1202 */ /* 0x000fce0000000f00 */
.L_x_37122:
[C---:B------:R-:W-:Y:S01]  /*1290*/  @P5 IMAD.WIDE.U32 R98, R24.reuse, 0x10, R98 ;  /* 0x0000001018625825 */ /* 0x040fe200078e0062 */
[----:B------:R-:W-:-:S04]  /*12a0*/  IADD3 R24, PT, PT, R24, 0x100, RZ ;  /* 0x0000010018187810 */ /* 0x000fc80007ffe0ff */
[----:B------:R1:W-:Y:S03]  /*12b0*/  @P5 STG.E.128 desc[UR6][R98.64], R40 ;  /* 0x0000002862005986 */ /* 0x0003e6000c101d06 */
.L_x_37121:
[----:B------:R-:W-:Y:S05]  /*12c0*/  BSYNC.RECONVERGENT B0 ;  /* 0x0000000000007941 */ /* 0x000fea0003800200 */
.L_x_37120:
[----:B------:R-:W-:Y:S01]  /*12d0*/  ISETP.GE.U32.AND P1, PT, R11, 0x300, PT ;  /* 0x000003000b00780c */ /* 0x000fe20003f26070 */
[----:B------:R-:W-:Y:S03]  /*12e0*/  BSSY.RECONVERGENT B0, `(.L_x_37123) ;  /* 0x0000022000007945 */ /* 0x000fe60003800200 */
[----:B------:R-:W-:-:S09]  /*12f0*/  P2R R44, PR, RZ, 0x2 ;  /* 0x00000002ff2c7803 */ /* 0x000fd20000000000 */
[----:B------:R-:W-:Y:S05]  /*1300*/  @!P1 BRA `(.L_x_37124) ;  /* 0x00000000007c9947 */ /* 0x000fea0003800000 */
[----:B------:R-:W-:Y:S01]  /*1310*/  ISETP.NE.U32.AND P1, PT, RZ, UR8, PT ;  /* 0x00000008ff007c0c */ /* 0x000fe2000bf25070 */
[----:B------:R-:W2:Y:S03]  /*1320*/  LDC.64 R44, c[0x0][0x390] ;  /* 0x0000e400ff2c7b82 */ /* 0x000ea60000000a00 */
[----:B------:R-:W-:-:S05]  /*1330*/  ISETP.NE.AND.EX P1, PT, RZ, UR9, PT, P1 ;  /* 0x00000009ff007c0c */ /* 0x000fca000bf25310 */
[----:B01----:R-:W0:Y:S08]  /*1340*/  @P5 LDC.64 R98, c[0x0][0x3a8] ;  /* 0x0000ea00ff625b82 */ /* 0x003e300000000a00 */
[----:B------:R-:W1:Y:S01]  /*1350*/  @P1 LDC.64 R48, c[0x0][0x3a0] ;  /* 0x0000e800ff301b82 */ /* 0x000e620000000a00 */
[----:B--2---:R-:W-:-:S06]  /*1360*/  IMAD.WIDE.U32 R44, R24, 0x10, R44 ;  /* 0x00000010182c7825 */ /* 0x004fcc00078e002c */
[----:B------:R-:W2:Y:S01]  /*1370*/  LDG.E.128 R44, desc[UR6][R44.64] ;  /* 0x000000062c2c7981 */ /* 0x000ea2000c1e1d00 */
[----:B-1----:R-:W-:-:S06]  /*1380*/  @P1 IMAD.WIDE.U32 R48, R24, 0x10, R48 ;  /* 0x0000001018301825 */ /* 0x002fcc00078e0030 */
[----:B------:R-:W2:Y:S02]  /*1390*/  @P1 LDG.E.128 R48, desc[UR6][R48.64] ;  /* 0x0000000630301981 */ /* 0x000ea4000c1e1d00 */
[-C--:B--2--5:R-:W-:Y:S01]  /*13a0*/  @P1 FFMA.FTZ R21, R44, R22.reuse, R48 ;  /* 0x000000162c151223 */ /* 0x0a4fe20000010030 */
        /* <DEDUP_REMOVED lines=18> */
.L_x_37125:
[C---:B------:R-:W-:Y:S01]  /*14d0*/  @P5 IMAD.WIDE.U32 R98, R24.reuse, 0x10, R98 ;  /* 0x0000001018625825 */ /* 0x040fe200078e0062 */
[----:B------:R-:W-:-:S04]  /*14e0*/  IADD3 R24, PT, PT, R24, 0x100, RZ ;  /* 0x0000010018187810 */ /* 0x000fc80007ffe0ff */
[----:B------:R2:W-:Y:S03]  /*14f0*/  @P5 STG.E.128 desc[UR6][R98.64], R40 ;  /* 0x0000002862005986 */ /* 0x0005e6000c101d06 */
.L_x_37124:
[----:B------:R-:W-:Y:S05]  /*1500*/  BSYNC.RECONVERGENT B0 ;  /* 0x0000000000007941 */ /* 0x000fea0003800200 */
.L_x_37123:
[----:B------:R-:W-:Y:S01]  /*1510*/  ISETP.GE.U32.AND P1, PT, R11, 0x400, PT ;  /* 0x000004000b00780c */ /* 0x000fe20003f26070 */
[----:B------:R-:W-:Y:S03]  /*1520*/  BSSY.RECONVERGENT B0, `(.L_x_37126) ;  /* 0x0000022000007945 */ /* 0x000fe60003800200 */
[----:B------:R-:W-:-:S09]  /*1530*/  P2R R44, PR, RZ, 0x2 ;  /* 0x00000002ff2c7803 */ /* 0x000fd20000000000 */
[----:B------:R-:W-:Y:S05]  /*1540*/  @!P1 BRA `(.L_x_37127) ;  /* 0x00000000007c9947 */ /* 0x000fea0003800000 */
[----:B------:R-:W-:Y:S01]  /*1550*/  ISETP.NE.U32.AND P1, PT, RZ, UR8, PT ;  /* 0x00000008ff007c0c */ /* 0x000fe2000bf25070 */
[----:B------:R-:W3:Y:S03]  /*1560*/  LDC.64 R44, c[0x0][0x390] ;  /* 0x0000e400ff2c7b82 */ /* 0x000ee60000000a00 */
[----:B------:R-:W-:-:S05]  /*1570*/  ISETP.NE.AND.EX P1, PT, RZ, UR9, PT, P1 ;  /* 0x00000009ff007c0c */ /* 0x000fca000bf25310 */
[----:B012---:R-:W0:Y:S08]  /*1580*/  @P5 LDC.64 R98, c[0x0][0x3a8] ;  /* 0x0000ea00ff625b82 */ /* 0x007e300000000a00 */
[----:B------:R-:W1:Y:S01]  /*1590*/  @P1 LDC.64 R48, c[0x0][0x3a0] ;  /* 0x0000e800ff301b82 */ /* 0x000e620000000a00 */
[----:B---3--:R-:W-:-:S06]  /*15a0*/  IMAD.WIDE.U32 R44, R24, 0x10, R44 ;  /* 0x00000010182c7825 */ /* 0x008fcc00078e002c */
        /* <DEDUP_REMOVED lines=22> */
.L_x_37128:
[C---:B------:R-:W-:Y:S01]  /*1710*/  @P5 IMAD.WIDE.U32 R98, R24.reuse, 0x10, R98 ;  /* 0x0000001018625825 */ /* 0x040fe200078e0062 */
[----:B------:R-:W-:-:S04]  /*1720*/  IADD3 R24, PT, PT, R24, 0x100, RZ ;  /* 0x0000010018187810 */ /* 0x000fc80007ffe0ff */
[----:B------:R3:W-:Y:S03]  /*1730*/  @P5 STG.E.128 desc[UR6][R98.64], R40 ;  /* 0x0000002862005986 */ /* 0x0007e6000c101d06 */
.L_x_37127:
[----:B------:R-:W-:Y:S05]  /*1740*/  BSYNC.RECONVERGENT B0 ;  /* 0x0000000000007941 */ /* 0x000fea0003800200 */
.L_x_37126:
[----:B------:R-:W-:Y:S01]  /*1750*/  ISETP.GE.U32.AND P1, PT, R11, 0x500, PT ;  /* 0x000005000b00780c */ /* 0x000fe20003f26070 */
[----:B------:R-:W-:-:S12]  /*1760*/  BSSY.RECONVERGENT B0, `(.L_x_37129) ;  /* 0x0000021000007945 */ /* 0x000fd80003800200 */
[----:B------:R-:W-:Y:S05]  /*1770*/  @!P1 BRA `(.L_x_37130) ;  /* 0x00000000007c9947 */ /* 0x000fea0003800000 */
[----:B------:R-:W-:Y:S01]  /*1780*/  ISETP.NE.U32.AND P2, PT, RZ, UR8, PT ;  /* 0x00000008ff007c0c */ /* 0x000fe2000bf45070 */
[----:B------:R-:W4:Y:S03]  /*1790*/  LDC.64 R44, c[0x0][0x390] ;  /* 0x0000e400ff2c7b82 */ /* 0x000f260000000a00 */
[----:B------:R-:W-:-:S05]  /*17a0*/  ISETP.NE.AND.EX P2, PT, RZ, UR9, PT, P2 ;  /* 0x00000009ff007c0c */ /* 0x000fca000bf45320 */
[----:B0123--:R-:W0:Y:S08]  /*17b0*/  @P5 LDC.64 R98, c[0x0][0x3a8] ;  /* 0x0000ea00ff625b82 */ /* 0x00fe300000000a00 */
[----:B------:R-:W1:Y:S01]  /*17c0*/  @P2 LDC.64 R48, c[0x0][0x3a0] ;  /* 0x0000e800ff302b82 */ /* 0x000e620000000a00 */
[----:B----4-:R-:W-:-:S06]  /*17d0*/  IMAD.WIDE.U32 R44, R24, 0x10, R44 ;  /* 0x00000010182c7825 */ /* 0x010fcc00078e002c */
        /* <DEDUP_REMOVED lines=22> */
.L_x_37131:
[C---:B------:R-:W-:Y:S01]  /*1940*/  @P5 IMAD.WIDE.U32 R98, R24.reuse, 0x10, R98 ;  /* 0x0000001018625825 */ /* 0x040fe200078e0062 */
[----:B------:R-:W-:-:S04]  /*1950*/  IADD3 R24, PT, PT, R24, 0x100, RZ ;  /* 0x0000010018187810 */ /* 0x000fc80007ffe0ff */
[----:B------:R4:W-:Y:S03]  /*1960*/  @P5 STG.E.128 desc[UR6][R98.64], R40 ;  /* 0x0000002862005986 */ /* 0x0009e6000c101d06 */
.L_x_37130:
[----:B------:R-:W-:Y:S05]  /*1970*/  BSYNC.RECONVERGENT B0 ;  /* 0x0000000000007941 */ /* 0x000fea0003800200 */
.L_x_37129:
[----:B------:R-:W-:Y:S01]  /*1980*/  ISETP.GE.U32.AND P2, PT, R11, 0x600, PT ;  /* 0x000006000b00780c */ /* 0x000fe20003f46070 */
[----:B------:R-:W-:-:S12]  /*1990*/  BSSY.RECONVERGENT B0, `(.L_x_37132) ;  /* 0x0000021000007945 */ /* 0x000fd80003800200 */
[----:B------:R-:W-:Y:S05]  /*19a0*/  @!P2 BRA `(.L_x_37133) ;  /* 0x00000000007ca947 */ /* 0x000fea0003800000 */
[----:B------:R-:W-:Y:S01]  /*19b0*/  ISETP.NE.U32.AND P3, PT, RZ, UR8, PT ;  /* 0x00000008ff007c0c */ /* 0x000fe2000bf65070 */
[----:B------:R-:W0:Y:S03]  /*19c0*/  LDC.64 R44, c[0x0][0x390] ;  /* 0x0000e400ff2c7b82 */ /* 0x000e260000000a00 */
[----:B------:R-:W-:-:S05]  /*19d0*/  ISETP.NE.AND.EX P3, PT, RZ, UR9, PT, P3 ;  /* 0x00000009ff007c0c */ /* 0x000fca000bf65330 */
[----:B01234-:R-:W0:Y:S08]  /*19e0*/  @P5 LDC.64 R98, c[0x0][0x3a8] ;  /* 0x0000ea00ff625b82 */ /* 0x01fe300000000a00 */
[----:B------:R-:W1:Y:S01]  /*19f0*/  @P3 LDC.64 R48, c[0x0][0x3a0] ;  /* 0x0000e800ff303b82 */ /* 0x000e620000000a00 */
[----:B------:R-:W-:-:S06]  /*1a00*/  IMAD.WIDE.U32 R44, R24, 0x10, R44 ;  /* 0x00000010182c7825 */ /* 0x000fcc00078e002c */
        /* <DEDUP_REMOVED lines=22> */
.L_x_37134:
[C---:B------:R-:W-:Y:S01]  /*1b70*/  @P5 IMAD.WIDE.U32 R98, R24.reuse, 0x10, R98 ;  /* 0x0000001018625825 */ /* 0x040fe200078e0062 */
[----:B------:R-:W-:-:S04]  /*1b80*/  IADD3 R24, PT, PT, R24, 0x100, RZ ;  /* 0x0000010018187810 */ /* 0x000fc80007ffe0ff */
[----:B------:R0:W-:Y:S03]  /*1b90*/  @P5 STG.E.128 desc[UR6][R98.64], R40 ;  /* 0x0000002862005986 */ /* 0x0001e6000c101d06 */
.L_x_37133:
[----:B------:R-:W-:Y:S05]  /*1ba0*/  BSYNC.RECONVERGENT B0 ;  /* 0x0000000000007941 */ /* 0x000fea0003800200 */
.L_x_37132:
        /* <DEDUP_REMOVED lines=31> */
.L_x_37137:
[----:B------:R-:W-:-:S05]  /*1da0*/  @P5 IMAD.WIDE.U32 R98, R24, 0x10, R98 ;  /* 0x0000001018625825 */ /* 0x000fca00078e0062 */
[----:B------:R0:W-:Y:S02]  /*1db0*/  @P5 STG.E.128 desc[UR6][R98.64], R40 ;  /* 0x0000002862005986 */ /* 0x0001e4000c101d06 */
.L_x_37136:
[----:B------:R-:W-:Y:S05]  /*1dc0*/  BSYNC.RECONVERGENT B0 ;  /* 0x0000000000007941 */ /* 0x000fea0003800200 */
.L_x_37135:
[----:B-----5:R-:W-:Y:S01]  /*1dd0*/  FADD.FTZ R22, RZ, R17 ;  /* 0x00000011ff167221 */ /* 0x020fe20000010000 */
[C---:B------:R-:W-:Y:S01]  /*1de0*/  ISETP.GT.U32.AND P5, PT, R11.reuse, 0x1ff, PT ;  /* 0x000001ff0b00780c */ /* 0x040fe20003fa4070 */
[----:B------:R-:W1:Y:S01]  /*1df0*/  S2UR UR5, SR_CgaCtaId ;  /* 0x00000000000579c3 */ /* 0x000e620000008800 */
[----:B------:R-:W-:Y:S01]  /*1e00*/  ISETP.GT.U32.AND P6, PT, R11, 0x2ff, PT ;  /* 0x000002ff0b00780c */ /* 0x000fe20003fc4070 */
[----:B------:R-:W-:Y:S01]  /*1e10*/  FADD.FTZ R22, R57, R22 ;  /* 0x0000001639167221 */ /* 0x000fe20000010000 */
[----:B------:R-:W-:Y:S01]  /*1e20*/  P2R R44, PR, RZ, 0x1 ;  /* 0x00000001ff2c7803 */ /* 0x000fe20000000000 */
[----:B------:R-:W-:Y:S01]  /*1e30*/  UMOV UR4, 0x400 ;  /* 0x0000040000047882 */ /* 0x000fe20000000000 */
[----:B------:R-:W-:Y:S01]  /*1e40*/  ISETP.GT.U32.AND P0, PT, R11, 0x3ff, PT ;  /* 0x000003ff0b00780c */ /* 0x000fe20003f04070 */
[----:B------:R-:W-:Y:S01]  /*1e50*/  FADD.FTZ R22, R71, R22 ;  /* 0x0000001647167221 */ /* 0x000fe20000010000 */
[----:B------:R-:W-:Y:S03]  /*1e60*/  BSSY.RECONVERGENT B0, `(.L_x_37138) ;  /* 0x00000d9000007945 */ /* 0x000fe60003800200 */
[----:B------:R-:W-:-:S05]  /*1e70*/  FADD.FTZ R22, R85, R22 ;  /* 0x0000001655167221 */ /* 0x000fca0000010000 */
[----:B------:R-:W-:-:S05]  /*1e80*/  FSEL R22, R22, RZ, P4 ;  /* 0x000000ff16167208 */ /* 0x000fca0002000000 */
[----:B------:R-:W-:-:S04]  /*1e90*/  FADD.FTZ R24, R19, R22 ;  /* 0x0000001613187221 */ /* 0x000fc80000010000 */
[----:B------:R-:W-:Y:S01]  /*1ea0*/  FADD.FTZ R24, R55, R24 ;  /* 0x0000001837187221 */ /* 0x000fe20000010000 */
[----:B-1----:R-:W-:-:S03]  /*1eb0*/  ULEA UR4, UR5, UR4, 0x18 ;  /* 0x0000000405047291 */ /* 0x002fc6000f8ec0ff */
[----:B------:R-:W-:Y:S01]  /*1ec0*/  FADD.FTZ R24, R73, R24 ;  /* 0x0000001849187221 */ /* 0x000fe20000010000 */
[----:B------:R-:W-:-:S03]  /*1ed0*/  @UP1 UIADD3 UR4, UPT, UPT, UR4, 0x40, URZ ;  /* 0x0000004004041890 */ /* 0x000fc6000fffe0ff */
[----:B------:R-:W-:-:S04]  /*1ee0*/  @P5 FADD.FTZ R22, R87, R24 ;  /* 0x0000001857165221 */ /* 0x000fc80000010000 */
[----:B------:R-:W-:-:S04]  /*1ef0*/  FADD.FTZ R24, R21, R22 ;  /* 0x0000001615187221 */ /* 0x000fc80000010000 */
[----:B------:R-:W-:-:S04]  /*1f00*/  FADD.FTZ R24, R61, R24 ;  /* 0x000000183d187221 */ /* 0x000fc80000010000 */
[----:B------:R-:W-:-:S04]  /*1f10*/  FADD.FTZ R24, R75, R24 ;  /* 0x000000184b187221 */ /* 0x000fc80000010000 */
[----:B------:R-:W-:-:S04]  /*1f20*/  @P6 FADD.FTZ R22, R89, R24 ;  /* 0x0000001859166221 */ /* 0x000fc80000010000 */
        /* <DEDUP_REMOVED lines=60> */
[----:B------:R-:W-:Y:S02]  /*22f0*/  ISETP.NE.AND P6, PT, R16, RZ, PT ;  /* 0x000000ff1000720c */ /* 0x000fe40003fc5270 */
[----:B------:R-:W-:-:S04]  /*2300*/  FFMA.FTZ R45, R45, R45, R22 ;  /* 0x0000002d2d2d7223 */ /* 0x000fc80000010016 */
[----:B------:R-:W-:Y:S01]  /*2310*/  FFMA.FTZ R45, R24, R24, R45 ;  /* 0x00000018182d7223 */ /* 0x000fe2000001002d */
[----:B------:R-:W-:-:S03]  /*2320*/  FADD.FTZ R24, R91, -R44 ;  /* 0x8000002c5b187221 */ /* 0x000fc60000010000 */
[----:B------:R-:W-:Y:S01]  /*2330*/  FFMA.FTZ R45, R46, R46, R45 ;  /* 0x0000002e2e2d7223 */ /* 0x000fe2000001002d */
[----:B------:R-:W-:-:S03]  /*2340*/  FADD.FTZ R46, R79, -R44 ;  /* 0x8000002c4f2e7221 */ /* 0x000fc60000010000 */
[----:B------:R-:W-:Y:S01]  /*2350*/  @P5 FFMA.FTZ R22, R24, R24, R45 ;  /* 0x0000001818165223 */ /* 0x000fe2000001002d */
[--C-:B------:R-:W-:Y:S01]  /*2360*/  FADD.FTZ R45, R25, -R44.reuse ;  /* 0x8000002c192d7221 */ /* 0x100fe20000010000 */
[----:B------:R-:W-:Y:S01]  /*2370*/  ISETP.GT.U32.AND P5, PT, R11, 0x4ff, PT ;  /* 0x000004ff0b00780c */ /* 0x000fe20003fa4070 */
[----:B------:R-:W-:Y:S02]  /*2380*/  FADD.FTZ R24, R65, -R44 ;  /* 0x8000002c41187221 */ /* 0x000fe40000010000 */
        /* <DEDUP_REMOVED lines=21> */
[----:B------:R-:W-:-:S04]  /*24e0*/  FFMA.FTZ R45, R46, R46, R45 ;  /* 0x0000002e2e2d7223 */ /* 0x000fc8000001002d */
[----:B------:R-:W-:Y:S01]  /*24f0*/  @P5 FFMA.FTZ R22, R24, R24, R45 ;  /* 0x0000001818165223 */ /* 0x000fe2000001002d */
[----:B------:R-:W-:-:S04]  /*2500*/  ISETP.NE.AND P5, PT, R13, RZ, PT ;  /* 0x000000ff0d00720c */ /* 0x000fc80003fa5270 */
[----:B------:R-:W1:Y:S02]  /*2510*/  SHFL.BFLY PT, R45, R22, 0x1, 0x1f ;  /* 0x0c201f00162d7f89 */ /* 0x000e6400000e0000 */
[----:B-1----:R-:W-:-:S07]  /*2520*/  FADD.FTZ R45, R22, R45 ;  /* 0x0000002d162d7221 */ /* 0x002fce0000010000 */
[----:B------:R-:W-:Y:S01]  /*2530*/  @!P5 SHF.R.U32.HI R22, RZ, 0x2, R15 ;  /* 0x00000002ff16d819 */ /* 0x000fe2000001160f */
[----:B------:R-:W1:Y:S03]  /*2540*/  SHFL.BFLY PT, R24, R45, 0x2, 0x1f ;  /* 0x0c401f002d187f89 */ /* 0x000e6600000e0000 */
[----:B------:R-:W-:Y:S01]  /*2550*/  @!P5 LOP3.LUT R22, R22, 0x38, RZ, 0xc0, !PT ;  /* 0x000000381616d812 */ /* 0x000fe200078ec0ff */
[----:B-1----:R-:W-:-:S05]  /*2560*/  FADD.FTZ R24, R45, R24 ;  /* 0x000000182d187221 */ /* 0x002fca0000010000 */
[----:B------:R-:W1:Y:S02]  /*2570*/  SHFL.BFLY PT, R47, R24, 0x4, 0x1f ;  /* 0x0c801f00182f7f89 */ /* 0x000e6400000e0000 */
[----:B-1----:R-:W-:Y:S01]  /*2580*/  FADD.FTZ R47, R24, R47 ;  /* 0x0000002f182f7221 */ /* 0x002fe20000010000 */
[----:B------:R-:W-:-:S04]  /*2590*/  HFMA2 R24, -RZ, RZ, 0, 0 ;  /* 0x00000000ff187431 */ /* 0x000fc800000001ff */
[----:B------:R-:W1:Y:S02]  /*25a0*/  SHFL.BFLY PT, R46, R47, 0x8, 0x1f ;  /* 0x0d001f002f2e7f89 */ /* 0x000e6400000e0000 */
[----:B-1----:R-:W-:Y:S01]  /*25b0*/  FADD.FTZ R48, R47, R46 ;  /* 0x0000002e2f307221 */ /* 0x002fe20000010000 */
[----:B------:R-:W-:-:S04]  /*25c0*/  CS2R R46, SRZ ;  /* 0x00000000002e7805 */ /* 0x000fc8000001ff00 */
[----:B------:R-:W1:Y:S02]  /*25d0*/  SHFL.BFLY PT, R49, R48, 0x10, 0x1f ;  /* 0x0e001f0030317f89 */ /* 0x000e6400000e0000 */
[----:B-1----:R-:W-:-:S05]  /*25e0*/  FADD.FTZ R45, R48, R49 ;  /* 0x00000031302d7221 */ /* 0x002fca0000010000 */
[----:B------:R-:W-:Y:S01]  /*25f0*/  @!P5 STS.64 [R22+UR4], R44 ;  /* 0x0000002c1600d988 */ /* 0x000fe20008000a04 */
[----:B------:R-:W-:Y:S01]  /*2600*/  BAR.SYNC.DEFER_BLOCKING 0x0 ;  /* 0x0000000000007b1d */ /* 0x000fe20000010000 */
[----:B------:R-:W-:-:S13]  /*2610*/  ISETP.GT.U32.AND P5, PT, R13, 0x7, PT ;  /* 0x000000070d00780c */ /* 0x000fda0003fa4070 */
[----:B------:R-:W-:Y:S02]  /*2620*/  @!P5 LEA R48, R13, UR4, 0x3 ;  /* 0x000000040d30dc11 */ /* 0x000fe4000f8e18ff */
[----:B------:R-:W-:-:S04]  /*2630*/  @!P5 MOV R24, R10 ;  /* 0x0000000a0018d202 */ /* 0x000fc80000000f00 */
[-C--:B------:R-:W-:Y:S01]  /*2640*/  I2FP.F32.S32 R50, R24.reuse ;  /* 0x0000001800327245 */ /* 0x080fe20000201400 */
[----:B------:R-:W1:Y:S04]  /*2650*/  SHFL.DOWN PT, R49, R24, 0x4, 0x1f ;  /* 0x08801f0018317f89 */ /* 0x000e6800000e0000 */
[----:B------:R-:W2:Y:S01]  /*2660*/  @!P5 LDS.64 R46, [R48] ;  /* 0x00000000302ed984 */ /* 0x000ea20000000a00 */
[----:B------:R-:W-:Y:S02]  /*2670*/  ISETP.NE.AND P5, PT, R15, RZ, PT ;  /* 0x000000ff0f00720c */ /* 0x000fe40003fa5270 */
[----:B-1----:R-:W-:Y:S02]  /*2680*/  IADD3 R45, PT, PT, R49, R24, RZ ;  /* 0x00000018312d7210 */ /* 0x002fe40007ffe0ff */
[----:B------:R-:W-:-:S02]  /*2690*/  I2FP.F32.S32 R58, R49 ;  /* 0x00000031003a7245 */ /* 0x000fc40000201400 */
[----:B------:R-:W-:Y:S01]  /*26a0*/  I2FP.F32.S32 R22, R45 ;  /* 0x0000002d00167245 */ /* 0x000fe20000201400 */
[----:B------:R-:W-:Y:S03]  /*26b0*/  SHFL.DOWN PT, R86, R45, 0x2, 0x1f ;  /* 0x08401f002d567f89 */ /* 0x000fe600000e0000 */
[----:B------:R-:W1:Y:S01]  /*26c0*/  MUFU.RCP R49, R22 ;  /* 0x0000001600317308 */ /* 0x000e620000001000 */
[----:B--2---:R-:W2:Y:S04]  /*26d0*/  SHFL.DOWN PT, R51, R46, 0x4, 0x1f ;  /* 0x08801f002e337f89 */ /* 0x004ea800000e0000 */
[----:B------:R-:W3:Y:S01]  /*26e0*/  SHFL.DOWN PT, R44, R47, 0x4, 0x1f ;  /* 0x08801f002f2c7f89 */ /* 0x000ee200000e0000 */
[C---:B--2---:R-:W-:Y:S01]  /*26f0*/  FMUL.FTZ R59, R51.reuse, R58 ;  /* 0x0000003a333b7220 */ /* 0x044fe20000410000 */
[----:B------:R-:W-:-:S03]  /*2700*/  FADD.FTZ R51, -R51, R46 ;  /* 0x0000002e33337221 */ /* 0x000fc60000010100 */
[----:B------:R-:W-:Y:S01]  /*2710*/  FFMA.FTZ R48, R50, R46, R59 ;  /* 0x0000002e32307223 */ /* 0x000fe2000001003b */
[----:B------:R-:W-:Y:S01]  /*2720*/  FMUL.FTZ R51, R51, R51 ;  /* 0x0000003333337220 */ /* 0x000fe20000410000 */
[----:B---3--:R-:W-:Y:S02]  /*2730*/  FADD.FTZ R44, R44, R47 ;  /* 0x0000002f2c2c7221 */ /* 0x008fe40000010000 */
[----:B-1----:R-:W-:Y:S01]  /*2740*/  FMUL.FTZ R59, R49, R48 ;  /* 0x00000030313b7220 */ /* 0x002fe20000410000 */
[----:B------:R-:W-:Y:S01]  /*2750*/  FMUL.FTZ R51, R51, R50 ;  /* 0x0000003233337220 */ /* 0x000fe20000410000 */
[-C--:B------:R-:W-:Y:S02]  /*2760*/  IADD3 R48, PT, PT, R45, R86.reuse, RZ ;  /* 0x000000562d307210 */ /* 0x080fe40007ffe0ff */
[----:B------:R-:W-:Y:S01]  /*2770*/  I2FP.F32.S32 R86, R86 ;  /* 0x0000005600567245 */ /* 0x000fe20000201400 */
[----:B------:R-:W1:Y:S01]  /*2780*/  SHFL.DOWN PT, R46, R59, 0x2, 0x1f ;  /* 0x08401f003b2e7f89 */ /* 0x000e6200000e0000 */
[----:B------:R-:W-:Y:S01]  /*2790*/  FMUL.FTZ R51, R51, R58 ;  /* 0x0000003a33337220 */ /* 0x000fe20000410000 */
[----:B------:R-:W-:-:S03]  /*27a0*/  I2FP.F32.S32 R24, R48 ;  /* 0x0000003000187245 */ /* 0x000fc60000201400 */
[----:B------:R-:W-:Y:S01]  /*27b0*/  FFMA.FTZ R44, R49, R51, R44 ;  /* 0x00000033312c7223 */ /* 0x000fe2000001002c */
[----:B------:R-:W2:Y:S04]  /*27c0*/  MUFU.RCP R45, R24 ;  /* 0x00000018002d7308 */ /* 0x000ea80000001000 */
[----:B------:R-:W3:Y:S01]  /*27d0*/  SHFL.DOWN PT, R47, R44, 0x2, 0x1f ;  /* 0x08401f002c2f7f89 */ /* 0x000ee200000e0000 */
[----:B-1----:R-:W-:Y:S01]  /*27e0*/  FMUL.FTZ R51, R46, R86 ;  /* 0x000000562e337220 */ /* 0x002fe20000410000 */
[----:B------:R-:W-:-:S03]  /*27f0*/  FADD.FTZ R49, R59, -R46 ;  /* 0x8000002e3b317221 */ /* 0x000fc60000010000 */
[C---:B------:R-:W-:Y:S01]  /*2800*/  FFMA.FTZ R46, R22.reuse, R59, R51 ;  /* 0x0000003b162e7223 */ /* 0x040fe20000010033 */
[----:B------:R-:W-:Y:S01]  /*2810*/  FMUL.FTZ R49, R49, R49 ;  /* 0x0000003131317220 */ /* 0x000fe20000410000 */
[----:B------:R-:W1:Y:S02]  /*2820*/  SHFL.DOWN PT, R59, R48, 0x1, 0x1f ;  /* 0x08201f00303b7f89 */ /* 0x000e6400000e0000 */
[----:B--2---:R-:W-:Y:S01]  /*2830*/  FMUL.FTZ R51, R45, R46 ;  /* 0x0000002e2d337220 */ /* 0x004fe20000410000 */
[----:B------:R-:W-:Y:S01]  /*2840*/  FMUL.FTZ R49, R22, R49 ;  /* 0x0000003116317220 */ /* 0x000fe20000410000 */
[----:B---3--:R-:W-:-:S03]  /*2850*/  FADD.FTZ R44, R44, R47 ;  /* 0x0000002f2c2c7221 */ /* 0x008fc60000010000 */
[----:B------:R-:W2:Y:S01]  /*2860*/  SHFL.DOWN PT, R22, R51, 0x1, 0x1f ;  /* 0x08201f0033167f89 */ /* 0x000ea200000e0000 */
[----:B------:R-:W-:-:S04]  /*2870*/  FMUL.FTZ R49, R49, R86 ;  /* 0x0000005631317220 */ /* 0x000fc80000410000 */
[----:B------:R-:W-:-:S05]  /*2880*/  FFMA.FTZ R44, R45, R49, R44 ;  /* 0x000000312d2c7223 */ /* 0x000fca000001002c */
[----:B------:R-:W3:Y:S01]  /*2890*/  SHFL.DOWN PT, R45, R44, 0x1, 0x1f ;  /* 0x08201f002c2d7f89 */ /* 0x000ee200000e0000 */
[-C--:B-1----:R-:W-:Y:S02]  /*28a0*/  IADD3 R46, PT, PT, R48, R59.reuse, RZ ;  /* 0x0000003b302e7210 */ /* 0x082fe40007ffe0ff */
[----:B------:R-:W-:Y:S02]  /*28b0*/  I2FP.F32.S32 R59, R59 ;  /* 0x0000003b003b7245 */ /* 0x000fe40000201400 */
[----:B------:R-:W-:Y:S01]  /*28c0*/  I2FP.F32.S32 R46, R46 ;  /* 0x0000002e002e7245 */ /* 0x000fe20000201400 */
[----:B--2---:R-:W-:Y:S02]  /*28d0*/  FADD.FTZ R47, R51, -R22 ;  /* 0x80000016332f7221 */ /* 0x004fe40000010000 */
[----:B------:R-:W-:-:S03]  /*28e0*/  FMUL.FTZ R49, R22, R59 ;  /* 0x0000003b16317220 */ /* 0x000fc60000410000 */
[----:B------:R-:W1:Y:S01]  /*28f0*/  MUFU.RCP R46, R46 ;  /* 0x0000002e002e7308 */ /* 0x000e620000001000 */
[----:B------:R-:W-:Y:S01]  /*2900*/  FMUL.FTZ R47, R47, R47 ;  /* 0x0000002f2f2f7220 */ /* 0x000fe20000410000 */
[----:B------:R-:W-:-:S03]  /*2910*/  FFMA.FTZ R49, R24, R51, R49 ;  /* 0x0000003318317223 */ /* 0x000fc60000010031 */
[----:B------:R-:W-:Y:S01]  /*2920*/  FMUL.FTZ R47, R24, R47 ;  /* 0x0000002f182f7220 */ /* 0x000fe20000410000 */
[----:B---3--:R-:W-:Y:S01]  /*2930*/  FADD.FTZ R45, R44, R45 ;  /* 0x0000002d2c2d7221 */ /* 0x008fe20000010000 */
[----:B------:R-:W2:Y:S02]  /*2940*/  LDC R24, c[0x0][0x448] ;  /* 0x00011200ff187b82 */ /* 0x000ea40000000800 */
[----:B------:R-:W-:Y:S01]  /*2950*/  FMUL.FTZ R47, R47, R59 ;  /* 0x0000003b2f2f7220 */ /* 0x000fe20000410000 */
[----:B-1----:R-:W-:-:S03]  /*2960*/  FMUL.FTZ R49, R46, R49 ;  /* 0x000000312e317220 */ /* 0x002fc60000410000 */
[----:B------:R-:W-:Y:S02]  /*2970*/  FFMA.FTZ R22, R46, R47, R45 ;  /* 0x0000002f2e167223 */ /* 0x000fe4000001002d */
[----:B------:R-:W1:Y:S01]  /*2980*/  @!P5 LDC.64 R46, c[0x0][0x3c0] ;  /* 0x0000f000ff2edb82 */ /* 0x000e620000000a00 */
[----:B------:R-:W3:Y:S04]  /*2990*/  SHFL.IDX PT, R49, R49, RZ, 0x1f ;  /* 0x00001fff31317589 */ /* 0x000ee800000e0000 */
[----:B------:R4:W2:Y:S01]  /*29a0*/  SHFL.IDX PT, R45, R22, RZ, 0x1f ;  /* 0x00001fff162d7589 */ /* 0x0008a200000e0000 */
[----:B-1----:R-:W-:-:S04]  /*29b0*/  @!P5 IMAD.WIDE R46, R12, 0x4, R46 ;  /* 0x000000040c2ed825 */ /* 0x002fc800078e022e */
[C---:B---3--:R-:W-:Y:S01]  /*29c0*/  FMUL.FTZ R48, R49.reuse, R49 ;  /* 0x0000003131307220 */ /* 0x048fe20000410000 */
[----:B----4-:R-:W-:Y:S01]  /*29d0*/  FSEL R22, R49, RZ, !P6 ;  /* 0x000000ff31167208 */ /* 0x010fe20007000000 */
[----:B------:R1:W-:Y:S01]  /*29e0*/  @!P5 STG.E desc[UR6][R46.64], R49 ;  /* 0x000000312e00d986 */ /* 0x0003e2000c101906 */
[----:B--2---:R-:W-:Y:S02]  /*29f0*/  FFMA.FTZ R24, R45, UR10, R24 ;  /* 0x0000000a2d187c23 */ /* 0x004fe40008010018 */
[----:B------:R-:W-:Y:S01]  /*2a00*/  FSEL R51, R48, RZ, P6 ;  /* 0x000000ff30337208 */ /* 0x000fe20003000000 */
[----:B------:R-:W2:Y:S04]  /*2a10*/  @!P5 LDC.64 R44, c[0x0][0x3c8] ;  /* 0x0000f200ff2cdb82 */ /* 0x000ea80000000a00 */
[----:B------:R-:W-:-:S06]  /*2a20*/  FADD.FTZ R51, R24, R51 ;  /* 0x0000003318337221 */ /* 0x000fcc0000010000 */
[----:B------:R-:W3:Y:S01]  /*2a30*/  MUFU.RSQ R51, R51 ;  /* 0x0000003300337308 */ /* 0x000ee20000001400 */
[----:B--2---:R-:W-:-:S05]  /*2a40*/  @!P5 IMAD.WIDE R44, R12, 0x4, R44 ;  /* 0x000000040c2cd825 */ /* 0x004fca00078e022c */
[----:B---3--:R1:W-:Y:S01]  /*2a50*/  @!P5 STG.E desc[UR6][R44.64], R51 ;  /* 0x000000332c00d986 */ /* 0x0083e2000c101906 */
[----:B------:R-:W-:Y:S05]  /*2a60*/  @!P4 BRA `(.L_x_37139) ;  /* 0x000000000060c947 */ /* 0x000fea0003800000 */
[--C-:B------:R-:W-:Y:S01]  /*2a70*/  FADD.FTZ R24, R17, -R22.reuse ;  /* 0x8000001611187221 */ /* 0x100fe20000010000 */
[----:B-1----:R-:W-:Y:S02]  /*2a80*/  HADD2.F32 R45, -RZ, R20.H0_H0 ;  /* 0x20000014ff2d7230 */ /* 0x002fe40000004100 */
[----:B------:R-:W-:Y:S01]  /*2a90*/  FADD.FTZ R46, R57, -R22 ;  /* 0x80000016392e7221 */ /* 0x000fe20000010000 */
[----:B------:R-:W-:Y:S02]  /*2aa0*/  HADD2.F32 R47, -RZ, R28.H0_H0 ;  /* 0x2000001cff2f7230 */ /* 0x000fe40000004100 */
[----:B------:R-:W-:Y:S01]  /*2ab0*/  FMUL.FTZ R24, R51, R24 ;  /* 0x0000001833187220 */ /* 0x000fe20000410000 */
[----:B------:R-:W-:Y:S02]  /*2ac0*/  HADD2.F32 R48, -RZ, R74.H0_H0 ;  /* 0x2000004aff307230 */ /* 0x000fe40000004100 */
[----:B------:R-:W-:Y:S02]  /*2ad0*/  HADD2.F32 R59, -RZ, R29.H0_H0 ;  /* 0x2000001dff3b7230 */ /* 0x000fe40000004100 */
[----:B------:R-:W-:Y:S01]  /*2ae0*/  FFMA.FTZ R44, R24, R45, R47 ;  /* 0x0000002d182c7223 */ /* 0x000fe2000001002f */
[----:B------:R-:W-:-:S02]  /*2af0*/  HADD2.F32 R24, -RZ, R26.H0_H0 ;  /* 0x2000001aff187230 */ /* 0x000fc40000004100 */
[----:B------:R-:W-:Y:S01]  /*2b00*/  FMUL.FTZ R45, R51, R46 ;  /* 0x0000002e332d7220 */ /* 0x000fe20000410000 */
[----:B------:R-:W-:-:S03]  /*2b10*/  HADD2.F32 R47, -RZ, R20.H1_H1 ;  /* 0x30000014ff2f7230 */ /* 0x000fc60000004100 */
[----:B------:R-:W-:Y:S01]  /*2b20*/  FFMA.FTZ R45, R45, R24, R48 ;  /* 0x000000182d2d7223 */ /* 0x000fe20000010030 */
[----:B------:R-:W-:Y:S01]  /*2b30*/  FADD.FTZ R24, R71, -R22 ;  /* 0x8000001647187221 */ /* 0x000fe20000010000 */
[----:B------:R-:W1:Y:S03]  /*2b40*/  LDC.64 R48, c[0x0][0x428] ;  /* 0x00010a00ff307b82 */ /* 0x000e660000000a00 */
[----:B------:R-:W-:-:S04]  /*2b50*/  FMUL.FTZ R24, R51, R24 ;  /* 0x0000001833187220 */ /* 0x000fc80000410000 */
[----:B------:R-:W-:Y:S01]  /*2b60*/  FFMA.FTZ R46, R24, R47, R59 ;  /* 0x0000002f182e7223 */ /* 0x000fe2000001003b */
[----:B------:R-:W-:Y:S01]  /*2b70*/  FADD.FTZ R24, R85, -R22 ;  /* 0x8000001655187221 */ /* 0x000fe20000010000 */
[----:B------:R-:W-:Y:S02]  /*2b80*/  HADD2.F32 R47, -RZ, R26.H1_H1 ;  /* 0x3000001aff2f7230 */ /* 0x000fe40000004100 */
[----:B------:R-:W-:Y:S02]  /*2b90*/  HADD2.F32 R59, -RZ, R74.H1_H1 ;  /* 0x3000004aff3b7230 */ /* 0x000fe40000004100 */
[----:B------:R-:W-:-:S04]  /*2ba0*/  FMUL.FTZ R24, R51, R24 ;  /* 0x0000001833187220 */ /* 0x000fc80000410000 */
[----:B------:R-:W-:Y:S01]  /*2bb0*/  FFMA.FTZ R47, R24, R47, R59 ;  /* 0x0000002f182f7223 */ /* 0x000fe2000001003b */
[C---:B-1----:R-:W-:Y:S01]  /*2bc0*/  IMAD.WIDE.U32 R48, R18.reuse, 0x10, R48 ;  /* 0x0000001012307825 */ /* 0x042fe200078e0030 */
[----:B------:R-:W-:-:S04]  /*2bd0*/  IADD3 R18, PT, PT, R18, 0x100, RZ ;  /* 0x0000010012127810 */ /* 0x000fc80007ffe0ff */
[----:B------:R2:W-:Y:S03]  /*2be0*/  STG.E.128 desc[UR6][R48.64], R44 ;  /* 0x0000002c30007986 */ /* 0x0005e6000c101d06 */
.L_x_37139:
[----:B------:R-:W-:Y:S05]  /*2bf0*/  BSYNC.RECONVERGENT B0 ;  /* 0x0000000000007941 */ /* 0x000fea0003800200 */
.L_x_37138:
[----:B------:R-:W-:Y:S01]  /*2c00*/  ISETP.GE.U32.AND P4, PT, R11, 0x200, PT ;  /* 0x000002000b00780c */ /* 0x000fe20003f86070 */
[----:B------:R-:W-:-:S12]  /*2c10*/  BSSY.RECONVERGENT B0, `(.L_x_37140) ;  /* 0x000001a000007945 */ /* 0x000fd80003800200 */
[----:B------:R-:W-:Y:S05]  /*2c20*/  @!P4 BRA `(.L_x_37141) ;  /* 0x000000000060c947 */ /* 0x000fea0003800000 */
[--C-:B------:R-:W-:Y:S01]  /*2c30*/  FADD.FTZ R24, R19, -R22.reuse ;  /* 0x8000001613187221 */ /* 0x100fe20000010000 */
[----:B-12---:R-:W-:Y:S02]  /*2c40*/  HADD2.F32 R45, -RZ, R52.H0_H0 ;  /* 0x20000034ff2d7230 */ /* 0x006fe40000004100 */
        /* <DEDUP_REMOVED lines=22> */
.L_x_37141:
[----:B------:R-:W-:Y:S05]  /*2db0*/  BSYNC.RECONVERGENT B0 ;  /* 0x0000000000007941 */ /* 0x000fea0003800200 */
.L_x_37140:
[----:B------:R-:W-:Y:S01]  /*2dc0*/  ISETP.GE.U32.AND P4, PT, R11, 0x300, PT ;  /* 0x000003000b00780c */ /* 0x000fe20003f86070 */
[----:B------:R-:W-:-:S12]  /*2dd0*/  BSSY.RECONVERGENT B0, `(.L_x_37142) ;  /* 0x000001a000007945 */ /* 0x000fd80003800200 */
[----:B------:R-:W-:Y:S05]  /*2de0*/  @!P4 BRA `(.L_x_37143) ;  /* 0x000000000060c947 */ /* 0x000fea0003800000 */
[--C-:B------:R-:W-:Y:S01]  /*2df0*/  FADD.FTZ R24, R21, -R22.reuse ;  /* 0x8000001615187221 */ /* 0x100fe20000010000 */
[----:B-123--:R-:W-:Y:S02]  /*2e00*/  HADD2.F32 R45, -RZ, R56.H0_H0 ;  /* 0x20000038ff2d7230 */ /* 0x00efe40000004100 */
        /* <DEDUP_REMOVED lines=22> */
.L_x_37143:
[----:B------:R-:W-:Y:S05]  /*2f70*/  BSYNC.RECONVERGENT B0 ;  /* 0x0000000000007941 */ /* 0x000fea0003800200 */
.L_x_37142:
[----:B------:R-:W-:Y:S01]  /*2f80*/  ISETP.GE.U32.AND P4, PT, R11, 0x400, PT ;  /* 0x000004000b00780c */ /* 0x000fe20003f86070 */
[----:B------:R-:W-:-:S12]  /*2f90*/  BSSY.RECONVERGENT B0, `(.L_x_37144) ;  /* 0x000001a000007945 */ /* 0x000fd80003800200 */
[----:B------:R-:W-:Y:S05]  /*2fa0*/  @!P4 BRA `(.L_x_37145) ;  /* 0x000000000060c947 */ /* 0x000fea0003800000 */
[--C-:B------:R-:W-:Y:S01]  /*2fb0*/  FADD.FTZ R24, R23, -R22.reuse ;  /* 0x8000001617187221 */ /* 0x100fe20000010000 */
[----:B-1234-:R-:W-:Y:S02]  /*2fc0*/  HADD2.F32 R45, -RZ, R62.H0_H0 ;  /* 0x2000003eff2d7230 */ /* 0x01efe40000004100 */
        /* <DEDUP_REMOVED lines=22> */
.L_x_37145:
[----:B------:R-:W-:Y:S05]  /*3130*/  BSYNC.RECONVERGENT B0 ;  /* 0x0000000000007941 */ /* 0x000fea0003800200 */
.L_x_37144:
[----:B------:R-:W-:Y:S04]  /*3140*/  BSSY.RECONVERGENT B0, `(.L_x_37146) ;  /* 0x000001a000007945 */ /* 0x000fe80003800200 */
        /* <DEDUP_REMOVED lines=25> */
.L_x_37147:
[----:B------:R-:W-:Y:S05]  /*32e0*/  BSYNC.RECONVERGENT B0 ;  /* 0x0000000000007941 */ /* 0x000fea0003800200 */
.L_x_37146:
        /* <DEDUP_REMOVED lines=26> */
.L_x_37149:
[----:B------:R-:W-:Y:S05]  /*3490*/  BSYNC.RECONVERGENT B0 ;  /* 0x0000000000007941 */ /* 0x000fea0003800200 */
.L_x_37148:
[----:B------:R-:W-:Y:S04]  /*34a0*/  BSSY.RECONVERGENT B0, `(.L_x_37150) ;  /* 0x0000011000007945 */ /* 0x000fe80003800200 */
[----:B------:R-:W-:Y:S05]  /*34b0*/  @!P3 BRA `(.L_x_37151) ;  /* 0x00000000003cb947 */ /* 0x000fea0003800000 */
[----:B-1234-:R-:W1:Y:S01]  /*34c0*/  LDC.64 R44, c[0x0][0x428] ;  /* 0x00010a00ff2c7b82 */ /* 0x01ee620000000a00 */
[--C-:B------:R-:W-:Y:S01]  /*34d0*/  FADD.FTZ R46, R69, -R22.reuse ;  /* 0x80000016452e7221 */ /* 0x100fe20000010000 */
[--C-:B------:R-:W-:Y:S01]  /*34e0*/  FADD.FTZ R24, R53, -R22.reuse ;  /* 0x8000001635187221 */ /* 0x100fe20000010000 */
[--C-:B------:R-:W-:Y:S01]  /*34f0*/  FADD.FTZ R48, R83, -R22.reuse ;  /* 0x8000001653307221 */ /* 0x100fe20000010000 */
[----:B------:R-:W-:Y:S01]  /*3500*/  FADD.FTZ R22, R97, -R22 ;  /* 0x8000001661167221 */ /* 0x000fe20000010000 */
[C---:B------:R-:W-:Y:S01]  /*3510*/  FMUL.FTZ R47, R51.reuse, R46 ;  /* 0x0000002e332f7220 */ /* 0x040fe20000410000 */
[C---:B------:R-:W-:Y:S01]  /*3520*/  FMUL.FTZ R24, R51.reuse, R24 ;  /* 0x0000001833187220 */ /* 0x040fe20000410000 */
[C---:B------:R-:W-:Y:S01]  /*3530*/  FMUL.FTZ R46, R51.reuse, R48 ;  /* 0x00000030332e7220 */ /* 0x040fe20000410000 */
[----:B------:R-:W-:-:S03]  /*3540*/  FMUL.FTZ R51, R51, R22 ;  /* 0x0000001633337220 */ /* 0x000fc60000410000 */
[----:B------:R-:W-:Y:S01]  /*3550*/  FFMA.FTZ R46, R46, R4, R7 ;  /* 0x000000042e2e7223 */ /* 0x000fe20000010007 */
[----:B-1----:R-:W-:-:S04]  /*3560*/  IMAD.WIDE.U32 R48, R18, 0x10, R44 ;  /* 0x0000001012307825 */ /* 0x002fc800078e002c */
[----:B------:R-:W-:Y:S01]  /*3570*/  FFMA.FTZ R45, R47, R5, R2 ;  /* 0x000000052f2d7223 */ /* 0x000fe20000010002 */
[----:B------:R-:W-:Y:S01]  /*3580*/  FFMA.FTZ R44, R24, R6, R9 ;  /* 0x00000006182c7223 */ /* 0x000fe20000010009 */
[----:B------:R-:W-:-:S05]  /*3590*/  FFMA.FTZ R47, R51, R3, R0 ;  /* 0x00000003332f7223 */ /* 0x000fca0000010000 */
[----:B------:R1:W-:Y:S02]  /*35a0*/  STG.E.128 desc[UR6][R48.64], R44 ;  /* 0x0000002c30007986 */ /* 0x0003e4000c101d06 */
.L_x_37151:
[----:B------:R-:W-:Y:S05]  /*35b0*/  BSYNC.RECONVERGENT B0 ;  /* 0x0000000000007941 */ /* 0x000fea0003800200 */
.L_x_37150:
[----:B-1234-:R-:W1:Y:S01]  /*35c0*/  LDC.64 R44, c[0x0][0x380] ;  /* 0x0000e000ff2c7b82 */ /* 0x01ee620000000a00 */
[----:B------:R-:W-:Y:S01]  /*35d0*/  UPLOP3.LUT UP1, UPT, UPT, UPT, UP1, 0x40, 0x4 ;  /* 0x000000000004789c */ /* 0x000fe20003f2e810 */
[----:B-1----:R-:W-:-:S04]  /*35e0*/  IADD3 R12, PT, PT, R12, R44, RZ ;  /* 0x0000002c0c0c7210 */ /* 0x002fc80007ffe0ff */
[----:B------:R-:W-:-:S13]  /*35f0*/  ISETP.GE.AND P1, PT, R12, R45, PT ;  /* 0x0000002d0c00720c */ /* 0x000fda0003f26270 */
[----:B------:R-:W-:Y:S05]  /*3600*/  @!P1 BRA `(.L_x_37152) ;  /* 0xffffffd400d49947 */ /* 0x000fea000383ffff */
[----:B------:R-:W-:Y:S05]  /*3610*/  EXIT ;  /* 0x000000000000794d */ /* 0x000fea0003800000 */
.L_x_37153:
        /* <DEDUP_REMOVED lines=14> */
.L_x_42419:


//--------------------- .text._ZN10layer_norm13ln_fwd_kernelINS_13Kernel_traitsI6__halfffffjLj7168ELj1ELj1ELj8ELj16ENS_18Kernel_traits_baseILj7168ES2_ffffjLj256EEEEELb0ELb0ELb0ELb1EEEvNS_9FwdParamsE --------------------------
	.section	.text._ZN10layer_norm13ln_fwd_kernelINS_13Kernel_traitsI6__halfffffjLj7168ELj1ELj1ELj8ELj16ENS_18Kernel_traits_baseILj7168ES2_ffffjLj256EEEEELb0ELb0ELb0ELb1EEEvNS_9FwdParamsE,"ax",@progbits
	.align	128
        .global         _ZN10layer_norm13ln_fwd_kernelINS_13Kernel_traitsI6__halfffffjLj7168ELj1ELj1ELj8ELj16ENS_18Kernel_traits_baseILj7168ES2_ffffjLj256EEEEELb0ELb0ELb0ELb1EEEvNS_9FwdParamsE
        .type           _ZN10layer_norm13ln_fwd_kernelINS_13Kernel_traitsI6__halfffffjLj7168ELj1ELj1ELj8ELj16ENS_18Kernel_traits_baseILj7168ES2_ffffjLj256EEEEELb0ELb0ELb0ELb1EEEvNS_9FwdParamsE,@function
        .size           _ZN10layer_norm13ln_fwd_kernelINS_13Kernel_traitsI6__halfffffjLj7168ELj1ELj1ELj8ELj16ENS_18Kernel_traits_baseILj7168ES2_ffffjLj256EEEEELb0ELb0ELb0ELb1EEEvNS_9FwdParamsE,(.L_x_42420 - _ZN10layer_norm13ln_fwd_kernelINS_13Kernel_traitsI6__halfffffjLj7168ELj1ELj1ELj8ELj16ENS_18Kernel_traits_baseILj7168ES2_ffffjLj256EEEEELb0ELb0ELb0ELb1EEEvNS_9FwdParamsE)
        .other          _ZN10layer_norm13ln_fwd_kernelINS_13Kernel_traitsI6__halfffffjLj7168ELj1ELj1ELj8ELj16ENS_18Kernel_traits_baseILj7168ES2_ffffjLj256EEEEELb0ELb0ELb0ELb1EEEvNS_9FwdParamsE,@"STO_CUDA_ENTRY STV_DEFAULT"
_ZN10layer_norm13ln_fwd_kernelINS_13Kernel_traitsI6__halfffffjLj7168ELj1ELj1ELj8ELj16ENS_18Kernel_traits_baseILj7168ES2_ffffjLj256EEEEELb0ELb0ELb0ELb1EEEvNS_9FwdParamsE:
.text._ZN10layer_norm13ln_fwd_kernelINS_13Kernel_traitsI6__halfffffjLj7168ELj1ELj1ELj8ELj16ENS_18Kernel_traits_baseILj7168ES2_ffffjLj256EEEEELb0ELb0ELb0ELb1EEEvNS_9FwdParamsE:
[----:B------:R-:W-:Y:S01]  /*0000*/  LDC R1, c[0x0][0x37c] ;  /* 0x0000df00ff017b82 */ /* 0x000fe20000000800 */
[----:B------:R-:W0:Y:S01]  /*0010*/  LDCU.64 UR4, c[0x0][0x438] ;  /* 0x00008700ff0477ac */ /* 0x000e220008000a00 */
[----:B------:R-:W1:Y:S06]  /*0020*/  S2R R83, SR_TID.X ;  /* 0x0000000000537919 */ /* 0x000e6c0000002100 */
[----:B------:R-:W1:Y:S01]  /*0030*/  LDC.64 R10, c[0x0][0x3d0] ;  /* 0x0000f400ff0a7b82 */ /* 0x000e620000000a00 */
[----:B------:R-:W2:Y:S01]  /*0040*/  LDCU.64 UR6, c[0x0][0x358] ;  /* 0x00006b00ff0677ac */ /* 0x000ea20008000a00 */
[----:B0-----:R-:W-:-:S04]  /*0050*/  ISETP.NE.U32.AND P2, PT, RZ, UR4, PT ;  /* 0x00000004ff007c0c */ /* 0x001fc8000bf45070 */
[----:B------:R-:W-:Y:S01]  /*0060*/  ISETP.NE.AND.EX P2, PT, RZ, UR5, PT, P2 ;  /* 0x00000005ff007c0c */ /* 0x000fe2000bf45320 */
[C---:B-1----:R-:W-:Y:S01]  /*0070*/  IMAD.WIDE.U32 R10, R83.reuse, 0x8, R10 ;  /* 0x00000008530a7825 */ /* 0x042fe200078e000a */
[----:B------:R-:W0:Y:S01]  /*0080*/  S2UR UR4, SR_CTAID.X ;  /* 0x00000000000479c3 */ /* 0x000e220000002500 */
[----:B------:R-:W1:Y:S03]  /*0090*/  LDCU UR5, c[0x0][0x384] ;  /* 0x00007080ff0577ac */ /* 0x000e660008000800 */
[----:B--2---:R-:W2:Y:S07]  /*00a0*/  LDG.E.64 R16, desc[UR6][R10.64] ;  /* 0x000000060a107981 */ /* 0x004eae000c1e1b00 */
[----:B------:R-:W3:Y:S01]  /*00b0*/  @P2 LDC.64 R18, c[0x0][0x438] ;  /* 0x00010e00ff122b82 */ /* 0x000ee20000000a00 */
[----:B------:R-:W5:Y:S04]  /*00c0*/  LDG.E.64 R14, desc[UR6][R10.64+0x800] ;  /* 0x000800060a0e7981 */ /* 0x000f68000c1e1b00 */
[----:B------:R-:W5:Y:S04]  /*00d0*/  LDG.E.64 R20, desc[UR6][R10.64+0x1000] ;  /* 0x001000060a147981 */ /* 0x000f68000c1e1b00 */
[----:B------:R-:W5:Y:S04]  /*00e0*/  LDG.E.64 R22, desc[UR6][R10.64+0x1800] ;  /* 0x001800060a167981 */ /* 0x000f68000c1e1b00 */
[----:B------:R-:W5:Y:S04]  /*00f0*/  LDG.E.64 R24, desc[UR6][R10.64+0x2000] ;  /* 0x002000060a187981 */ /* 0x000f68000c1e1b00 */
[----:B------:R-:W5:Y:S04]  /*0100*/  LDG.E.64 R26, desc[UR6][R10.64+0x2800] ;  /* 0x002800060a1a7981 */ /* 0x000f68000c1e1b00 */
[----:B------:R2:W5:Y:S01]  /*0110*/  LDG.E.64 R28, desc[UR6][R10.64+0x3000] ;  /* 0x003000060a1c7981 */ /* 0x000562000c1e1b00 */
[----:B---3--:R-:W-:-:S05]  /*0120*/  @P2 IMAD.WIDE.U32 R18, R83, 0x8, R18 ;  /* 0x0000000853122825 */ /* 0x008fca00078e0012 */
[----:B------:R3:W5:Y:S04]  /*0130*/  @P2 LDG.E.64 R32, desc[UR6][R18.64] ;  /* 0x0000000612202981 */ /* 0x000768000c1e1b00 */
[----:B------:R3:W5:Y:S04]  /*0140*/  @P2 LDG.E.64 R34, desc[UR6][R18.64+0x800] ;  /* 0x0008000612222981 */ /* 0x000768000c1e1b00 */
[----:B------:R3:W5:Y:S04]  /*0150*/  @P2 LDG.E.64 R8, desc[UR6][R18.64+0x1000] ;  /* 0x0010000612082981 */ /* 0x000768000c1e1b00 */
[----:B------:R3:W5:Y:S04]  /*0160*/  @P2 LDG.E.64 R6, desc[UR6][R18.64+0x1800] ;  /* 0x0018000612062981 */ /* 0x000768000c1e1b00 */
[----:B------:R3:W5:Y:S04]  /*0170*/  @P2 LDG.E.64 R4, desc[UR6][R18.64+0x2000] ;  /* 0x0020000612042981 */ /* 0x000768000c1e1b00 */
[----:B------:R3:W5:Y:S04]  /*0180*/  @P2 LDG.E.64 R2, desc[UR6][R18.64+0x2800] ;  /* 0x0028000612022981 */ /* 0x000768000c1e1b00 */
[----:B------:R3:W5:Y:S01]  /*0190*/  @P2 LDG.E.64 R12, desc[UR6][R18.64+0x3000] ;  /* 0x00300006120c2981 */ /* 0x000762000c1e1b00 */
[----:B0-----:R-:W-:-:S04]  /*01a0*/  MOV R84, UR4 ;  /* 0x0000000400547c02 */ /* 0x001fc80008000f00 */
[----:B-1----:R-:W-:Y:S02]  /*01b0*/  ISETP.GE.AND P0, PT, R84, UR5, PT ;  /* 0x0000000554007c0c */ /* 0x002fe4000bf06270 */
[-C--:B--2---:R-:W-:Y:S02]  /*01c0*/  @P2 MOV R10, R16.reuse ;  /* 0x00000010000a2202 */ /* 0x084fe40000000f00 */
[-C--:B------:R-:W-:Y:S02]  /*01d0*/  @P2 MOV R11, R17.reuse ;  /* 0x00000011000b2202 */ /* 0x080fe40000000f00 */
[----:B------:R-:W-:Y:S02]  /*01e0*/  @!P2 MOV R10, R16 ;  /* 0x00000010000aa202 */ /* 0x000fe40000000f00 */
[----:B------:R-:W-:-:S05]  /*01f0*/  @!P2 MOV R11, R17 ;  /* 0x00000011000ba202 */ /* 0x000fca0000000f00 */
[----:B---3--:R-:W-:Y:S05]  /*0200*/  @P0 EXIT ;  /* 0x000000000000094d */ /* 0x008fea0003800000 */
[----:B------:R-:W0:Y:S01]  /*0210*/  LDC.64 R40, c[0x0][0x3e0] ;  /* 0x0000f800ff287b82 */ /* 0x000e220000000a00 */
[----:B------:R-:W0:Y:S01]  /*0220*/  LDCU.64 UR4, c[0x0][0x3a0] ;  /* 0x00007400ff0477ac */ /* 0x000e220008000a00 */
[----:B------:R-:W-:Y:S02]  /*0230*/  MOV R82, R10 ;  /* 0x0000000a00527202 */ /* 0x000fe40000000f00 */
[----:B-----5:R-:W-:Y:S02]  /*0240*/  @!P2 CS2R R8, SRZ ;  /* 0x000000000008a805 */ /* 0x020fe4000001ff00 */
[----:B------:R-:W-:Y:S02]  /*0250*/  MOV R78, R11 ;  /* 0x0000000b004e7202 */ /* 0x000fe40000000f00 */
[----:B------:R-:W-:Y:S02]  /*0260*/  @!P2 CS2R R32, SRZ ;  /* 0x000000000020a805 */ /* 0x000fe4000001ff00 */
[----:B------:R-:W-:-:S02]  /*0270*/  SHF.R.U64 R80, R10, 0x10, R11 ;  /* 0x000000100a507819 */ /* 0x000fc4000000120b */
[----:B------:R-:W-:Y:S02]  /*0280*/  @!P2 CS2R R34, SRZ ;  /* 0x000000000022a805 */ /* 0x000fe4000001ff00 */
[----:B------:R-:W-:Y:S02]  /*0290*/  SHF.R.U32.HI R76, RZ, 0x10, R11 ;  /* 0x00000010ff4c7819 */ /* 0x000fe4000001160b */
[----:B------:R-:W-:Y:S02]  /*02a0*/  @!P2 CS2R R6, SRZ ;  /* 0x000000000006a805 */ /* 0x000fe4000001ff00 */
[----:B------:R-:W-:Y:S02]  /*02b0*/  @P2 MOV R10, R20 ;  /* 0x00000014000a2202 */ /* 0x000fe40000000f00 */
[----:B------:R-:W-:Y:S02]  /*02c0*/  @!P2 CS2R R4, SRZ ;  /* 0x000000000004a805 */ /* 0x000fe4000001ff00 */
[----:B------:R-:W-:-:S02]  /*02d0*/  @P2 MOV R11, R21 ;  /* 0x00000015000b2202 */ /* 0x000fc40000000f00 */
[----:B------:R-:W-:Y:S02]  /*02e0*/  @!P2 CS2R R2, SRZ ;  /* 0x000000000002a805 */ /* 0x000fe4000001ff00 */
[----:B------:R-:W-:Y:S02]  /*02f0*/  MOV R72, R14 ;  /* 0x0000000e00487202 */ /* 0x000fe40000000f00 */
[----:B------:R-:W-:Y:S02]  /*0300*/  @!P2 CS2R R12, SRZ ;  /* 0x00000000000ca805 */ /* 0x000fe4000001ff00 */
[----:B------:R-:W-:Y:S01]  /*0310*/  MOV R68, R15 ;  /* 0x0000000f00447202 */ /* 0x000fe20000000f00 */
[----:B------:R-:W-:Y:S01]  /*0320*/  HADD2.F32 R63, -RZ, R8.H0_H0 ;  /* 0x20000008ff3f7230 */ /* 0x000fe20000004100 */
[--C-:B------:R-:W-:Y:S01]  /*0330*/  SHF.R.U64 R70, R14, 0x10, R15.reuse ;  /* 0x000000100e467819 */ /* 0x100fe2000000120f */
[----:B------:R-:W-:Y:S01]  /*0340*/  HADD2.F32 R81, -RZ, R32.H0_H0 ;  /* 0x20000020ff517230 */ /* 0x000fe20000004100 */
[----:B------:R-:W-:Y:S01]  /*0350*/  SHF.R.U32.HI R66, RZ, 0x10, R15 ;  /* 0x00000010ff427819 */ /* 0x000fe2000001160f */
[----:B------:R-:W-:Y:S01]  /*0360*/  HADD2.F32 R77, -RZ, R33.H0_H0 ;  /* 0x20000021ff4d7230 */ /* 0x000fe20000004100 */
[----:B------:R-:W-:Y:S01]  /*0370*/  @!P2 MOV R10, R20 ;  /* 0x00000014000aa202 */ /* 0x000fe20000000f00 */
[----:B------:R-:W-:Y:S01]  /*0380*/  HADD2.F32 R71, -RZ, R34.H0_H0 ;  /* 0x20000022ff477230 */ /* 0x000fe20000004100 */
[----:B0-----:R-:W-:Y:S01]  /*0390*/  LOP3.LUT P0, RZ, R40, UR4, RZ, 0xfc, !PT ;  /* 0x0000000428ff7c12 */ /* 0x001fe2000f80fcff */
[----:B------:R-:W0:Y:S01]  /*03a0*/  LDCU.U8 UR4, c[0x0][0x410] ;  /* 0x00008200ff0477ac */ /* 0x000e220008000000 */
[----:B------:R-:W-:Y:S01]  /*03b0*/  @!P2 MOV R11, R21 ;  /* 0x00000015000ba202 */ /* 0x000fe20000000f00 */
[----:B------:R-:W-:Y:S01]  /*03c0*/  HADD2.F32 R67, -RZ, R35.H0_H0 ;  /* 0x20000023ff437230 */ /* 0x000fe20000004100 */
[-C--:B------:R-:W-:Y:S01]  /*03d0*/  @P2 MOV R14, R22.reuse ;  /* 0x00000016000e2202 */ /* 0x080fe20000000f00 */
[----:B------:R-:W-:Y:S01]  /*03e0*/  HADD2.F32 R82, -RZ, R82.H0_H0 ;  /* 0x20000052ff527230 */ /* 0x000fe20000004100 */
[-C--:B------:R-:W-:Y:S01]  /*03f0*/  @P2 MOV R15, R23.reuse ;  /* 0x00000017000f2202 */ /* 0x080fe20000000f00 */
[----:B------:R-:W-:Y:S01]  /*0400*/  HADD2.F32 R78, -RZ, R78.H0_H0 ;  /* 0x2000004eff4e7230 */ /* 0x000fe20000004100 */
[----:B------:R-:W-:Y:S01]  /*0410*/  @!P2 MOV R14, R22 ;  /* 0x00000016000ea202 */ /* 0x000fe20000000f00 */
[----:B------:R-:W-:Y:S01]  /*0420*/  HADD2.F32 R80, -RZ, R80.H0_H0 ;  /* 0x20000050ff507230 */ /* 0x000fe20000004100 */
[----:B------:R-:W-:Y:S01]  /*0430*/  @!P2 MOV R15, R23 ;  /* 0x00000017000fa202 */ /* 0x000fe20000000f00 */
[----:B------:R-:W-:Y:S01]  /*0440*/  HADD2.F32 R76, -RZ, R76.H0_H0 ;  /* 0x2000004cff4c7230 */ /* 0x000fe20000004100 */
[----:B------:R-:W-:Y:S01]  /*0450*/  @P2 MOV R16, R24 ;  /* 0x0000001800102202 */ /* 0x000fe20000000f00 */
[----:B------:R-:W-:Y:S01]  /*0460*/  HADD2.F32 R72, -RZ, R72.H0_H0 ;  /* 0x20000048ff487230 */ /* 0x000fe20000004100 */
[----:B------:R-:W-:Y:S01]  /*0470*/  @P2 MOV R17, R25 ;  /* 0x0000001900112202 */ /* 0x000fe20000000f00 */
[----:B------:R-:W-:Y:S01]  /*0480*/  HADD2.F32 R68, -RZ, R68.H0_H0 ;  /* 0x20000044ff447230 */ /* 0x000fe20000004100 */
[----:B------:R-:W-:Y:S01]  /*0490*/  MOV R64, R10 ;  /* 0x0000000a00407202 */ /* 0x000fe20000000f00 */
[----:B------:R-:W-:Y:S01]  /*04a0*/  HADD2.F32 R70, -RZ, R70.H0_H0 ;  /* 0x20000046ff467230 */ /* 0x000fe20000004100 */
        /* <DEDUP_REMOVED lines=8> */
[----:B------:R-:W-:Y:S01]  /*0530*/  @!P2 MOV R17, R25 ;  /* 0x000000190011a202 */ /* 0x000fe20000000f00 */
[----:B------:R-:W-:Y:S01]  /*0540*/  UPLOP3.LUT UP0, UPT, UPT, UPT, UPT, 0x40, 0x4 ;  /* 0x000000000004789c */ /* 0x000fe20003f0e870 */
[----:B------:R-:W-:Y:S01]  /*0550*/  @P2 MOV R10, R26 ;  /* 0x0000001a000a2202 */ /* 0x000fe20000000f00 */
[----:B------:R-:W1:Y:S01]  /*0560*/  LDCU UR8, c[0x0][0x388] ;  /* 0x00007100ff0877ac */ /* 0x000e620008000800 */
[----:B------:R-:W-:-:S02]  /*0570*/  @P2 MOV R11, R27 ;  /* 0x0000001b000b2202 */ /* 0x000fc40000000f00 */
[----:B------:R-:W-:Y:S01]  /*0580*/  MOV R24, R14 ;  /* 0x0000000e00187202 */ /* 0x000fe20000000f00 */
[----:B------:R-:W2:Y:S01]  /*0590*/  LDCU UR9, c[0x0][0x400] ;  /* 0x00008000ff0977ac */ /* 0x000ea20008000800 */
[----:B------:R-:W-:Y:S02]  /*05a0*/  MOV R25, R15 ;  /* 0x0000000f00197202 */ /* 0x000fe40000000f00 */
[--C-:B------:R-:W-:Y:S01]  /*05b0*/  SHF.R.U64 R21, R14, 0x10, R15.reuse ;  /* 0x000000100e157819 */ /* 0x100fe2000000120f */
[----:B------:R-:W3:Y:S01]  /*05c0*/  LDCU.64 UR12, c[0x0][0x3e0] ;  /* 0x00007c00ff0c77ac */ /* 0x000ee20008000a00 */
[----:B------:R-:W-:Y:S02]  /*05d0*/  SHF.R.U32.HI R20, RZ, 0x10, R15 ;  /* 0x00000010ff147819 */ /* 0x000fe4000001160f */
[----:B------:R-:W-:Y:S01]  /*05e0*/  @!P2 MOV R10, R26 ;  /* 0x0000001a000aa202 */ /* 0x000fe20000000f00 */
[----:B------:R-:W4:Y:S01]  /*05f0*/  LDCU.64 UR10, c[0x0][0x3a0] ;  /* 0x00007400ff0a77ac */ /* 0x000f220008000a00 */
[----:B------:R-:W-:-:S02]  /*0600*/  @!P2 MOV R11, R27 ;  /* 0x0000001b000ba202 */ /* 0x000fc40000000f00 */
[-C--:B------:R-:W-:Y:S02]  /*0610*/  @P2 MOV R14, R28.reuse ;  /* 0x0000001c000e2202 */ /* 0x080fe40000000f00 */
[-C--:B------:R-:W-:Y:S02]  /*0620*/  @P2 MOV R15, R29.reuse ;  /* 0x0000001d000f2202 */ /* 0x080fe40000000f00 */
[----:B------:R-:W-:Y:S02]  /*0630*/  @!P2 MOV R14, R28 ;  /* 0x0000001c000ea202 */ /* 0x000fe40000000f00 */
[----:B------:R-:W-:Y:S02]  /*0640*/  @!P2 MOV R15, R29 ;  /* 0x0000001d000fa202 */ /* 0x000fe40000000f00 */
[----:B------:R-:W-:Y:S02]  /*0650*/  MOV R28, R10 ;  /* 0x0000000a001c7202 */ /* 0x000fe40000000f00 */
[----:B------:R-:W-:Y:S01]  /*0660*/  SHF.R.U64 R22, R10, 0x10, R11 ;  /* 0x000000100a167819 */ /* 0x000fe2000000120b */
[----:B------:R-:W-:Y:S01]  /*0670*/  HADD2.F32 R10, -RZ, R9.H0_H0 ;  /* 0x20000009ff0a7230 */ /* 0x000fe20000004100 */
[--C-:B------:R-:W-:Y:S01]  /*0680*/  SHF.R.U64 R52, R8, 0x10, R9.reuse ;  /* 0x0000001008347819 */ /* 0x100fe20000001209 */
[----:B------:R-:W-:Y:S01]  /*0690*/  HADD2.F32 R8, -RZ, R7.H0_H0 ;  /* 0x20000007ff087230 */ /* 0x000fe20000004100 */
[----:B------:R-:W-:Y:S01]  /*06a0*/  SHF.R.U32.HI R53, RZ, 0x10, R9 ;  /* 0x00000010ff357819 */ /* 0x000fe20000011609 */
        /* <DEDUP_REMOVED lines=9> */
[----:B------:R-:W-:Y:S01]  /*0740*/  MOV R29, R11 ;  /* 0x0000000b001d7202 */ /* 0x000fe20000000f00 */
        /* <DEDUP_REMOVED lines=35> */
[----:B------:R-:W-:Y:S01]  /*0980*/  ISETP.NE.U32.AND P1, PT, R40, RZ, PT ;  /* 0x000000ff2800720c */ /* 0x000fe20003f25070 */
[----:B------:R-:W-:Y:S01]  /*0990*/  HADD2.F32 R24, -RZ, R37.H0_H0 ;  /* 0x20000025ff187230 */ /* 0x000fe20000004100 */
[C---:B------:R-:W-:Y:S01]  /*09a0*/  LOP3.LUT P0, RZ, R41.reuse, UR5, RZ, 0xfc, P0 ;  /* 0x0000000529ff7c12 */ /* 0x040fe2000800fcff */
[----:B------:R-:W-:Y:S01]  /*09b0*/  HADD2.F32 R25, -RZ, R38.H0_H0 ;  /* 0x20000026ff197230 */ /* 0x000fe20000004100 */
[----:B------:R-:W-:Y:S01]  /*09c0*/  ISETP.NE.AND.EX P1, PT, R41, RZ, PT, P1 ;  /* 0x000000ff2900720c */ /* 0x000fe20003f25310 */
[----:B------:R-:W-:Y:S01]  /*09d0*/  HADD2.F32 R79, -RZ, R79.H0_H0 ;  /* 0x2000004fff4f7230 */ /* 0x000fe20000004100 */
[----:B------:R-:W-:Y:S01]  /*09e0*/  LOP3.LUT R85, R83, 0x1f, RZ, 0xc0, !PT ;  /* 0x0000001f53557812 */ /* 0x000fe200078ec0ff */
[----:B------:R-:W-:Y:S01]  /*09f0*/  HADD2.F32 R73, -RZ, R73.H0_H0 ;  /* 0x20000049ff497230 */ /* 0x000fe20000004100 */
[----:B0-----:R-:W-:Y:S01]  /*0a00*/  ISETP.NE.AND P4, PT, RZ, UR4, PT ;  /* 0x00000004ff007c0c */ /* 0x001fe2000bf85270 */
[----:B------:R-:W-:-:S02]  /*0a10*/  HADD2.F32 R69, -RZ, R69.H0_H0 ;  /* 0x20000045ff457230 */ /* 0x000fc40000004100 */
[----:B------:R-:W-:Y:S02]  /*0a20*/  HADD2.F32 R65, -RZ, R65.H0_H0 ;  /* 0x20000041ff417230 */ /* 0x000fe40000004100 */
[----:B------:R-:W-:Y:S02]  /*0a30*/  HADD2.F32 R53, -RZ, R53.H0_H0 ;  /* 0x20000035ff357230 */ /* 0x000fe40000004100 */
[----:B------:R-:W-:Y:S02]  /*0a40*/  HADD2.F32 R54, -RZ, R54.H0_H0 ;  /* 0x20000036ff367230 */ /* 0x000fe40000004100 */
[----:B------:R-:W-:Y:S02]  /*0a50*/  HADD2.F32 R55, -RZ, R55.H0_H0 ;  /* 0x20000037ff377230 */ /* 0x000fe40000004100 */
[----:B------:R-:W-:Y:S02]  /*0a60*/  HADD2.F32 R56, -RZ, R56.H0_H0 ;  /* 0x20000038ff387230 */ /* 0x000fe40000004100 */
[----:B------:R-:W-:-:S02]  /*0a70*/  HADD2.F32 R57, -RZ, R57.H0_H0 ;  /* 0x20000039ff397230 */ /* 0x000fc40000004100 */
[----:B------:R-:W-:Y:S02]  /*0a80*/  HADD2.F32 R58, -RZ, R58.H0_H0 ;  /* 0x2000003aff3a7230 */ /* 0x000fe40000004100 */
[----:B------:R-:W-:Y:S02]  /*0a90*/  HADD2.F32 R59, -RZ, R59.H0_H0 ;  /* 0x2000003bff3b7230 */ /* 0x000fe40000004100 */
[----:B------:R-:W-:Y:S02]  /*0aa0*/  HADD2.F32 R60, -RZ, R60.H0_H0 ;  /* 0x2000003cff3c7230 */ /* 0x000fe40000004100 */
[----:B-1234-:R-:W-:-:S07]  /*0ab0*/  HADD2.F32 R61, -RZ, R61.H0_H0 ;  /* 0x2000003dff3d7230 */ /* 0x01efce0000004100 */
.L_x_37163:
[----:B------:R-:W-:Y:S01]  /*0ac0*/  ISETP.NE.U32.AND P2, PT, RZ, UR10, PT ;  /* 0x0000000aff007c0c */ /* 0x000fe2000bf45070 */
[----:B0-----:R-:W0:Y:S01]  /*0ad0*/  @P1 LDC.64 R34, c[0x0][0x3e0] ;  /* 0x0000f800ff221b82 */ /* 0x001e220000000a00 */
[----:B------:R-:W-:Y:S02]  /*0ae0*/  IMAD R32, R84, UR8, RZ ;  /* 0x0000000854207c24 */ /* 0x000fe4000f8e02ff */
[----:B------:R-:W-:Y:S01]  /*0af0*/  HFMA2 R44, -RZ, RZ, 1.875, 0 ;  /* 0x3f800000ff2c7431 */ /* 0x000fe200000001ff */
[----:B------:R-:W-:Y:S02]  /*0b00*/  ISETP.NE.AND.EX P2, PT, RZ, UR11, PT, P2 ;  /* 0x0000000bff007c0c */ /* 0x000fe4000bf45320 */
[----:B------:R-:W-:Y:S02]  /*0b10*/  SHF.R.S32.HI R33, RZ, 0x1f, R32 ;  /* 0x0000001fff217819 */ /* 0x000fe40000011420 */
[----:B------:R-:W1:Y:S02]  /*0b20*/  LDC.64 R104, c[0x0][0x390] ;  /* 0x0000e400ff687b82 */ /* 0x000e640000000a00 */
[----:B------:R-:W-:-:S04]  /*0b30*/  LEA.HI R32, R33, R32, RZ, 0x2 ;  /* 0x0000002021207211 */ /* 0x000fc800078f10ff */
[----:B------:R-:W-:-:S03]  /*0b40*/  LEA.HI.SX32 R41, R32, R83, 0x1e ;  /* 0x0000005320297211 */ /* 0x000fc600078ff2ff */
[----:B------:R-:W2:Y:S01]  /*0b50*/  @P2 LDC.64 R36, c[0x0][0x3a0] ;  /* 0x0000e800ff242b82 */ /* 0x000ea20000000a00 */
[----:B0-----:R-:W-:-:S07]  /*0b60*/  @P1 IMAD.WIDE R34, R84, 0x4, R34 ;  /* 0x0000000454221825 */ /* 0x001fce00078e0222 */
[----:B------:R-:W0:Y:S01]  /*0b70*/  @P0 LDC.64 R74, c[0x0][0x3a8] ;  /* 0x0000ea00ff4a0b82 */ /* 0x000e220000000a00 */
[----:B------:R-:W3:Y:S01]  /*0b80*/  @P1 LDG.E R44, desc[UR6][R34.64] ;  /* 0x00000006222c1981 */ /* 0x000ee2000c1e1900 */
[----:B-1----:R-:W-:-:S06]  /*0b90*/  IMAD.WIDE.U32 R32, R41, 0x10, R104 ;  /* 0x0000001029207825 */ /* 0x002fcc00078e0068 */
[----:B------:R-:W1:Y:S01]  /*0ba0*/  @P2 LDC.64 R48, c[0x0][0x3a0] ;  /* 0x0000e800ff302b82 */ /* 0x000e620000000a00 */
[----:B------:R-:W3:Y:S01]  /*0bb0*/  LDG.E.128 R32, desc[UR6][R32.64] ;  /* 0x0000000620207981 */ /* 0x000ee2000c1e1d00 */
[----:B--2---:R-:W-:-:S06]  /*0bc0*/  @P2 IMAD.WIDE.U32 R36, R41, 0x10, R36 ;  /* 0x0000001029242825 */ /* 0x004fcc00078e0024 */
[----:B------:R-:W3:Y:S01]  /*0bd0*/  @P2 LDG.E.128 R36, desc[UR6][R36.64] ;  /* 0x0000000624242981 */ /* 0x000ee2000c1e1d00 */
[C---:B------:R-:W-:Y:S01]  /*0be0*/  IADD3 R40, PT, PT, R41.reuse, 0x100, RZ ;  /* 0x0000010029287810 */ /* 0x040fe20007ffe0ff */
[----:B0-----:R-:W-:-:S04]  /*0bf0*/  @P0 IMAD.WIDE.U32 R74, R41, 0x10, R74 ;  /* 0x00000010294a0825 */ /* 0x001fc800078e004a */
[----:B------:R-:W-:-:S04]  /*0c00*/  IMAD.WIDE.U32 R50, R40, 0x10, R104 ;  /* 0x0000001028327825 */ /* 0x000fc800078e0068 */
[-C--:B---3--:R-:W-:Y:S01]  /*0c10*/  @P2 FFMA.FTZ R42, R32, R44.reuse, R36 ;  /* 0x0000002c202a2223 */ /* 0x088fe20000010024 */
[-C--:B------:R-:W-:Y:S01]  /*0c20*/  @P2 FFMA.FTZ R43, R33, R44.reuse, R37 ;  /* 0x0000002c212b2223 */ /* 0x080fe20000010025 */
[-C--:B------:R-:W-:Y:S01]  /*0c30*/  @P2 FFMA.FTZ R45, R34, R44.reuse, R38 ;  /* 0x0000002c222d2223 */ /* 0x080fe20000010026 */
[----:B------:R-:W-:Y:S01]  /*0c40*/  @P2 FFMA.FTZ R46, R35, R44, R39 ;  /* 0x0000002c232e2223 */ /* 0x000fe20000010027 */
[----:B-1----:R-:W-:Y:S01]  /*0c50*/  @P2 IMAD.WIDE.U32 R38, R40, 0x10, R48 ;  /* 0x0000001028262825 */ /* 0x002fe200078e0030 */
[----:B------:R-:W-:Y:S02]  /*0c60*/  @P2 MOV R28, R42 ;  /* 0x0000002a001c2202 */ /* 0x000fe40000000f00 */
[----:B------:R-:W-:Y:S02]  /*0c70*/  @P2 MOV R29, R43 ;  /* 0x0000002b001d2202 */ /* 0x000fe40000000f00 */
[----:B------:R-:W-:Y:S02]  /*0c80*/  @P2 MOV R30, R45 ;  /* 0x0000002d001e2202 */ /* 0x000fe40000000f00 */
[----:B------:R-:W-:Y:S01]  /*0c90*/  @P2 MOV R31, R46 ;  /* 0x0000002e001f2202 */ /* 0x000fe20000000f00 */
[----:B------:R-:W-:Y:S06]  /*0ca0*/  @P2 BRA `(.L_x_37154) ;  /* 0x00000000003c2947 */ /* 0x000fec0003800000 */
[----:B------:R-:W0:Y:S02]  /*0cb0*/  LDC.64 R36, c[0x0][0x3e0] ;  /* 0x0000f800ff247b82 */ /* 0x000e240000000a00 */
[----:B0-----:R-:W-:-:S04]  /*0cc0*/  ISETP.NE.U32.AND P1, PT, R36, RZ, PT ;  /* 0x000000ff2400720c */ /* 0x001fc80003f25070 */
        /* <DEDUP_REMOVED lines=13> */
.L_x_37154:
[----:B------:R0:W-:Y:S01]  /*0da0*/  @P0 STG.E.128 desc[UR6][R74.64], R28 ;  /* 0x0000001c4a000986 */ /* 0x0001e2000c101d06 */
[----:B------:R-:W1:Y:S03]  /*0db0*/  @P0 LDC.64 R86, c[0x0][0x3a8] ;  /* 0x0000ea00ff560b82 */ /* 0x000e660000000a00 */
[----:B------:R-:W2:Y:S04]  /*0dc0*/  LDG.E.128 R32, desc[UR6][R50.64] ;  /* 0x0000000632207981 */ /* 0x000ea8000c1e1d00 */
[----:B------:R-:W2:Y:S01]  /*0dd0*/  @P2 LDG.E.128 R36, desc[UR6][R38.64] ;  /* 0x0000000626242981 */ /* 0x000ea2000c1e1d00 */
[----:B------:R-:W-:Y:S01]  /*0de0*/  IADD3 R47, PT, PT, R41, 0x200, RZ ;  /* 0x00000200292f7810 */ /* 0x000fe20007ffe0ff */
[----:B0-----:R-:W0:Y:S01]  /*0df0*/  @P2 LDC.64 R74, c[0x0][0x3a0] ;  /* 0x0000e800ff4a2b82 */ /* 0x001e220000000a00 */
[----:B-1----:R-:W-:-:S04]  /*0e00*/  @P0 IMAD.WIDE.U32 R86, R40, 0x10, R86 ;  /* 0x0000001028560825 */ /* 0x002fc800078e0056 */
[-C--:B--2---:R-:W-:Y:S01]  /*0e10*/  @P2 FFMA.FTZ R48, R32, R44.reuse, R36 ;  /* 0x0000002c20302223 */ /* 0x084fe20000010024 */
[-C--:B------:R-:W-:Y:S01]  /*0e20*/  @P2 FFMA.FTZ R49, R33, R44.reuse, R37 ;  /* 0x0000002c21312223 */ /* 0x080fe20000010025 */
[-C--:B------:R-:W-:Y:S01]  /*0e30*/  @P2 FFMA.FTZ R50, R34, R44.reuse, R38 ;  /* 0x0000002c22322223 */ /* 0x080fe20000010026 */
[----:B------:R-:W-:Y:S01]  /*0e40*/  @P2 FFMA.FTZ R51, R35, R44, R39 ;  /* 0x0000002c23332223 */ /* 0x000fe20000010027 */
[C---:B------:R-:W-:Y:S01]  /*0e50*/  IMAD.WIDE.U32 R38, R47.reuse, 0x10, R104 ;  /* 0x000000102f267825 */ /* 0x040fe200078e0068 */
[----:B------:R-:W-:Y:S02]  /*0e60*/  @P2 MOV R28, R48 ;  /* 0x00000030001c2202 */ /* 0x000fe40000000f00 */
[----:B------:R-:W-:Y:S01]  /*0e70*/  @P2 MOV R29, R49 ;  /* 0x00000031001d2202 */ /* 0x000fe20000000f00 */
[----:B0-----:R-:W-:Y:S01]  /*0e80*/  @P2 IMAD.WIDE.U32 R36, R47, 0x10, R74 ;  /* 0x000000102f242825 */ /* 0x001fe200078e004a */
[----:B------:R-:W-:Y:S02]  /*0e90*/  @P2 MOV R30, R50 ;  /* 0x00000032001e2202 */ /* 0x000fe40000000f00 */
[----:B------:R-:W-:Y:S01]  /*0ea0*/  @P2 MOV R31, R51 ;  /* 0x00000033001f2202 */ /* 0x000fe20000000f00 */
[----:B------:R-:W-:Y:S06]  /*0eb0*/  @P2 BRA `(.L_x_37155) ;  /* 0x0000000000282947 */ /* 0x000fec0003800000 */
[----:B------:R-:W-:Y:S01]  /*0ec0*/  ISETP.NE.U32.AND P3, PT, RZ, UR12, PT ;  /* 0x0000000cff007c0c */ /* 0x000fe2000bf65070 */
[-C--:B------:R-:W-:Y:S01]  /*0ed0*/  FMUL.FTZ R48, R32, R44.reuse ;  /* 0x0000002c20307220 */ /* 0x080fe20000410000 */
[-C--:B------:R-:W-:Y:S01]  /*0ee0*/  FMUL.FTZ R49, R33, R44.reuse ;  /* 0x0000002c21317220 */ /* 0x080fe20000410000 */
[-C--:B------:R-:W-:Y:S01]  /*0ef0*/  FMUL.FTZ R50, R34, R44.reuse ;  /* 0x0000002c22327220 */ /* 0x080fe20000410000 */
[----:B------:R-:W-:Y:S01]  /*0f00*/  ISETP.NE.AND.EX P3, PT, RZ, UR13, PT, P3 ;  /* 0x0000000dff007c0c */ /* 0x000fe2000bf65330 */
[----:B------:R-:W-:-:S12]  /*0f10*/  FMUL.FTZ R51, R35, R44 ;  /* 0x0000002c23337220 */ /* 0x000fd80000410000 */
[----:B------:R-:W-:Y:S02]  /*0f20*/  @P3 MOV R28, R48 ;  /* 0x00000030001c3202 */ /* 0x000fe40000000f00 */
[----:B------:R-:W-:Y:S02]  /*0f30*/  @P3 MOV R29, R49 ;  /* 0x00000031001d3202 */ /* 0x000fe40000000f00 */
[----:B------:R-:W-:Y:S02]  /*0f40*/  @P3 MOV R30, R50 ;  /* 0x00000032001e3202 */ /* 0x000fe40000000f00 */
[----:B------:R-:W-:-:S07]  /*0f50*/  @P3 MOV R31, R51 ;  /* 0x00000033001f3202 */ /* 0x000fce0000000f00 */
.L_x_37155:
[----:B------:R0:W-:Y:S01]  /*0f60*/  @P0 STG.E.128 desc[UR6][R86.64], R28 ;  /* 0x0000001c56000986 */ /* 0x0001e2000c101d06 */
[----:B------:R-:W1:Y:S03]  /*0f70*/  @P0 LDC.64 R92, c[0x0][0x3a8] ;  /* 0x0000ea00ff5c0b82 */ /* 0x000e660000000a00 */
[----:B------:R-:W0:Y:S05]  /*0f80*/  LDG.E.128 R32, desc[UR6][R38.64] ;  /* 0x0000000626207981 */ /* 0x000e2a000c1e1d00 */
[----:B------:R-:W2:Y:S01]  /*0f90*/  @P2 LDC.64 R90, c[0x0][0x3a0] ;  /* 0x0000e800ff5a2b82 */ /* 0x000ea20000000a00 */
[----:B------:R-:W0:Y:S01]  /*0fa0*/  @P2 LDG.E.128 R36, desc[UR6][R36.64] ;  /* 0x0000000624242981 */ /* 0x000e22000c1e1d00 */
[----:B------:R-:W-:Y:S01]  /*0fb0*/  IADD3 R74, PT, PT, R41, 0x300, RZ ;  /* 0x00000300294a7810 */ /* 0x000fe20007ffe0ff */
[----:B-1----:R-:W-:-:S04]  /*0fc0*/  @P0 IMAD.WIDE.U32 R92, R47, 0x10, R92 ;  /* 0x000000102f5c0825 */ /* 0x002fc800078e005c */
[-C--:B0-----:R-:W-:Y:S01]  /*0fd0*/  @P2 FFMA.FTZ R86, R32, R44.reuse, R36 ;  /* 0x0000002c20562223 */ /* 0x081fe20000010024 */
[-C--:B------:R-:W-:Y:S01]  /*0fe0*/  @P2 FFMA.FTZ R87, R33, R44.reuse, R37 ;  /* 0x0000002c21572223 */ /* 0x080fe20000010025 */
[-C--:B------:R-:W-:Y:S01]  /*0ff0*/  @P2 FFMA.FTZ R88, R34, R44.reuse, R38 ;  /* 0x0000002c22582223 */ /* 0x080fe20000010026 */
[----:B------:R-:W-:Y:S01]  /*1000*/  @P2 FFMA.FTZ R89, R35, R44, R39 ;  /* 0x0000002c23592223 */ /* 0x000fe20000010027 */
[C---:B------:R-:W-:Y:S01]  /*1010*/  IMAD.WIDE.U32 R38, R74.reuse, 0x10, R104 ;  /* 0x000000104a267825 */ /* 0x040fe200078e0068 */
[----:B------:R-:W-:Y:S02]  /*1020*/  @P2 MOV R28, R86 ;  /* 0x00000056001c2202 */ /* 0x000fe40000000f00 */
[----:B------:R-:W-:Y:S01]  /*1030*/  @P2 MOV R29, R87 ;  /* 0x00000057001d2202 */ /* 0x000fe20000000f00 */
[----:B--2---:R-:W-:Y:S01]  /*1040*/  @P2 IMAD.WIDE.U32 R36, R74, 0x10, R90 ;  /* 0x000000104a242825 */ /* 0x004fe200078e005a */
        /* <DEDUP_REMOVED lines=13> */
.L_x_37156:
[----:B------:R0:W-:Y:S01]  /*1120*/  @P0 STG.E.128 desc[UR6][R92.64], R28 ;  /* 0x0000001c5c000986 */ /* 0x0001e2000c101d06 */
[----:B------:R-:W1:Y:S03]  /*1130*/  @P0 LDC.64 R98, c[0x0][0x3a8] ;  /* 0x0000ea00ff620b82 */ /* 0x000e660000000a00 */
[----:B------:R-:W2:Y:S05]  /*1140*/  LDG.E.128 R32, desc[UR6][R38.64] ;  /* 0x0000000626207981 */ /* 0x000eaa000c1e1d00 */
[----:B------:R-:W3:Y:S01]  /*1150*/  @P2 LDC.64 R96, c[0x0][0x3a0] ;  /* 0x0000e800ff602b82 */ /* 0x000ee20000000a00 */
[----:B------:R-:W2:Y:S01]  /*1160*/  @P2 LDG.E.128 R36, desc[UR6][R36.64] ;  /* 0x0000000624242981 */ /* 0x000ea2000c1e1d00 */
[----:B------:R-:W-:Y:S01]  /*1170*/  IADD3 R75, PT, PT, R41, 0x400, RZ ;  /* 0x00000400294b7810 */ /* 0x000fe20007ffe0ff */
[----:B-1----:R-:W-:-:S04]  /*1180*/  @P0 IMAD.WIDE.U32 R98, R74, 0x10, R98 ;  /* 0x000000104a620825 */ /* 0x002fc800078e0062 */
[-C--:B--2---:R-:W-:Y:S01]  /*1190*/  @P2 FFMA.FTZ R91, R32, R44.reuse, R36 ;  /* 0x0000002c205b2223 */ /* 0x084fe20000010024 */
[-C--:B0-----:R-:W-:Y:S01]  /*11a0*/  @P2 FFMA.FTZ R92, R33, R44.reuse, R37 ;  /* 0x0000002c215c2223 */ /* 0x081fe20000010025 */
[-C--:B------:R-:W-:Y:S01]  /*11b0*/  @P2 FFMA.FTZ R93, R34, R44.reuse, R38 ;  /* 0x0000002c225d2223 */ /* 0x080fe20000010026 */
[----:B------:R-:W-:Y:S01]  /*11c0*/  @P2 FFMA.FTZ R94, R35, R44, R39 ;  /* 0x0000002c235e2223 */ /* 0x000fe20000010027 */
[C---:B------:R-:W-:Y:S01]  /*11d0*/  IMAD.WIDE.U32 R38, R75.reuse, 0x10, R104 ;  /* 0x000000104b267825 */ /* 0x040fe200078e0068 */
[----:B------:R-:W-:Y:S02]  /*11e0*/  @P2 MOV R28, R91 ;  /* 0x0000005b001c2202 */ /* 0x000fe40000000f00 */
[----:B------:R-:W-:Y:S01]  /*11f0*/  @P2 MOV R29, R92 ;  /* 0x0000005c001d2202 */ /* 0x000fe20000000f00 */
[----:B---3--:R-:W-:Y:S01]  /*1200*/  @P2 IMAD.WIDE.U32 R36, R75, 0x10, R96 ;  /* 0x000000104b242825 */ /* 0x008fe200078e0060 */
        /* <DEDUP_REMOVED lines=13> */
.L_x_37157:
        /* <DEDUP_REMOVED lines=8> */
[-C--:B------:R-:W-:Y:S01]  /*1360*/  @P2 FFMA.FTZ R97, R33, R44.reuse, R37 ;  /* 0x0000002c21612223 */ /* 0x080fe20000010025 */
[-C--:B0-----:R-:W-:Y:S01]  /*1370*/  @P2 FFMA.FTZ R98, R34, R44.reuse, R38 ;  /* 0x0000002c22622223 */ /* 0x081fe20000010026 */
        /* <DEDUP_REMOVED lines=18> */
.L_x_37158:
[----:B------:R0:W-:Y:S01]  /*14a0*/  @P0 STG.E.128 desc[UR6][R102.64], R28 ;  /* 0x0000001c66000986 */ /* 0x0001e2000c101d06 */
[----:B------:R-:W1:Y:S03]  /*14b0*/  @P0 LDC.64 R108, c[0x0][0x3a8] ;  /* 0x0000ea00ff6c0b82 */ /* 0x000e660000000a00 */
[----:B------:R-:W2:Y:S05]  /*14c0*/  LDG.E.128 R32, desc[UR6][R38.64] ;  /* 0x0000000626207981 */ /* 0x000eaa000c1e1d00 */
[----:B------:R-:W3:Y:S01]  /*14d0*/  @P2 LDC.64 R106, c[0x0][0x3a0] ;  /* 0x0000e800ff6a2b82 */ /* 0x000ee20000000a00 */
[----:B------:R-:W2:Y:S01]  /*14e0*/  @P2 LDG.E.128 R36, desc[UR6][R36.64] ;  /* 0x0000000624242981 */ /* 0x000ea2000c1e1d00 */
[----:B------:R-:W-:-:S05]  /*14f0*/  IADD3 R95, PT, PT, R41, 0x600, RZ ;  /* 0x00000600295f7810 */ /* 0x000fca0007ffe0ff */
[----:B------:R-:W-:-:S04]  /*1500*/  IMAD.WIDE.U32 R104, R95, 0x10, R104 ;  /* 0x000000105f687825 */ /* 0x000fc800078e0068 */
[----:B-1----:R-:W-:-:S04]  /*1510*/  @P0 IMAD.WIDE.U32 R108, R90, 0x10, R108 ;  /* 0x000000105a6c0825 */ /* 0x002fc800078e006c */
[-C--:B--2---:R-:W-:Y:S01]  /*1520*/  @P2 FFMA.FTZ R100, R32, R44.reuse, R36 ;  /* 0x0000002c20642223 */ /* 0x084fe20000010024 */
[-C--:B------:R-:W-:Y:S01]  /*1530*/  @P2 FFMA.FTZ R101, R33, R44.reuse, R37 ;  /* 0x0000002c21652223 */ /* 0x080fe20000010025 */
[-C--:B0-----:R-:W-:Y:S01]  /*1540*/  @P2 FFMA.FTZ R102, R34, R44.reuse, R38 ;  /* 0x0000002c22662223 */ /* 0x081fe20000010026 */
[----:B------:R-:W-:Y:S01]  /*1550*/  @P2 FFMA.FTZ R103, R35, R44, R39 ;  /* 0x0000002c23672223 */ /* 0x000fe20000010027 */
[----:B---3--:R-:W-:Y:S01]  /*1560*/  @P2 IMAD.WIDE.U32 R36, R95, 0x10, R106 ;  /* 0x000000105f242825 */ /* 0x008fe200078e006a */
[----:B------:R-:W-:Y:S02]  /*1570*/  @P2 MOV R28, R100 ;  /* 0x00000064001c2202 */ /* 0x000fe40000000f00 */
[----:B------:R-:W-:Y:S02]  /*1580*/  @P2 MOV R29, R101 ;  /* 0x00000065001d2202 */ /* 0x000fe40000000f00 */
        /* <DEDUP_REMOVED lines=13> */
.L_x_37159:
[----:B------:R0:W-:Y:S04]  /*1660*/  @P0 STG.E.128 desc[UR6][R108.64], R28 ;  /* 0x0000001c6c000986 */ /* 0x0001e8000c101d06 */
[----:B------:R-:W2:Y:S04]  /*1670*/  LDG.E.128 R32, desc[UR6][R104.64] ;  /* 0x0000000668207981 */ /* 0x000ea8000c1e1d00 */
[----:B------:R-:W2:Y:S02]  /*1680*/  @P2 LDG.E.128 R36, desc[UR6][R36.64] ;  /* 0x0000000624242981 */ /* 0x000ea4000c1e1d00 */
[-C--:B--2---:R-:W-:Y:S01]  /*1690*/  @P2 FFMA.FTZ R36, R32, R44.reuse, R36 ;  /* 0x0000002c20242223 */ /* 0x084fe20000010024 */
[-C--:B------:R-:W-:Y:S01]  /*16a0*/  @P2 FFMA.FTZ R37, R33, R44.reuse, R37 ;  /* 0x0000002c21252223 */ /* 0x080fe20000010025 */
[-C--:B------:R-:W-:Y:S01]  /*16b0*/  @P2 FFMA.FTZ R38, R34, R44.reuse, R38 ;  /* 0x0000002c22262223 */ /* 0x080fe20000010026 */
[----:B------:R-:W-:-:S02]  /*16c0*/  @P2 FFMA.FTZ R39, R35, R44, R39 ;  /* 0x0000002c23272223 */ /* 0x000fc40000010027 */
[----:B0-----:R-:W-:Y:S02]  /*16d0*/  @P2 MOV R28, R36 ;  /* 0x00000024001c2202 */ /* 0x001fe40000000f00 */
        /* <DEDUP_REMOVED lines=14> */
.L_x_37160:
[----:B------:R-:W-:Y:S01]  /*17c0*/  FADD.FTZ R32, RZ, R42 ;  /* 0x0000002aff207221 */ /* 0x000fe20000010000 */
[----:B------:R-:W-:Y:S01]  /*17d0*/  ISETP.NE.AND P2, PT, R85, RZ, PT ;  /* 0x000000ff5500720c */ /* 0x000fe20003f45270 */
        /* <DEDUP_REMOVED lines=38> */
[----:B------:R-:W-:-:S04]  /*1a40*/  FMUL.FTZ R32, R32, 0.0011160714784637093544 ;  /* 0x3a92492520207820 */ /* 0x000fc80000410000 */
        /* <DEDUP_REMOVED lines=77> */
.L_x_37162:
[----:B------:R-:W-:Y:S05]  /*1f20*/  BSYNC.RECONVERGENT B0 ;  /* 0x0000000000007941 */ /* 0x000fea0003800200 */
.L_x_37161:
        /* <DEDUP_REMOVED lines=12> */
[----:B------:R-:W-:Y:S02]  /*1ff0*/  CS2R R32, SRZ ;  /* 0x0000000000207805 */ /* 0x000fe4000001ff00 */
[----:B-1----:R-:W-:Y:S02]  /*2000*/  IADD3 R107, PT, PT, R104, R35, RZ ;  /* 0x00000023686b7210 */ /* 0x002fe40007ffe0ff */
[----:B------:R-:W-:Y:S02]  /*2010*/  @P3 IADD3 R44, PT, PT, R44, 0x40, RZ ;  /* 0x000000402c2c3810 */ /* 0x000fe40007ffe0ff */
[----:B------:R-:W-:Y:S01]  /*2020*/  I2FP.F32.S32 R34, R107 ;  /* 0x0000006b00227245 */ /* 0x000fe20000201400 */
[----:B------:R-:W0:Y:S01]  /*2030*/  SHFL.DOWN PT, R110, R107, 0x2, 0x1f ;  /* 0x08401f006b6e7f89 */ /* 0x000e2200000e0000 */
[----:B------:R-:W-:-:S02]  /*2040*/  @!P2 LEA R44, R85, R44, 0x3 ;  /* 0x0000002c552ca211 */ /* 0x000fc400078e18ff */
[----:B------:R-:W1:Y:S01]  /*2050*/  MUFU.RCP R108, R34 ;  /* 0x00000022006c7308 */ /* 0x000e620000001000 */
[----:B------:R-:W-:Y:S02]  /*2060*/  I2FP.F32.S32 R104, R104 ;  /* 0x0000006800687245 */ /* 0x000fe40000201400 */
[----:B------:R2:W3:Y:S01]  /*2070*/  @!P2 LDS.64 R32, [R44] ;  /* 0x000000002c20a984 */ /* 0x0004e20000000a00 */
[----:B------:R-:W-:Y:S02]  /*2080*/  ISETP.NE.AND P2, PT, R83, RZ, PT ;  /* 0x000000ff5300720c */ /* 0x000fe40003f45270 */
[----:B--2---:R-:W-:Y:S02]  /*2090*/  I2FP.F32.U32 R44, R35 ;  /* 0x00000023002c7245 */ /* 0x004fe40000201000 */
[-C--:B0-----:R-:W-:Y:S02]  /*20a0*/  IADD3 R107, PT, PT, R107, R110.reuse, RZ ;  /* 0x0000006e6b6b7210 */ /* 0x081fe40007ffe0ff */
[----:B------:R-:W-:Y:S01]  /*20b0*/  I2FP.F32.S32 R110, R110 ;  /* 0x0000006e006e7245 */ /* 0x000fe20000201400 */
[----:B---3--:R-:W0:Y:S04]  /*20c0*/  SHFL.DOWN PT, R105, R32, 0x4, 0x1f ;  /* 0x08801f0020697f89 */ /* 0x008e2800000e0000 */
[----:B------:R-:W2:Y:S01]  /*20d0*/  SHFL.DOWN PT, R106, R33, 0x4, 0x1f ;  /* 0x08801f00216a7f89 */ /* 0x000ea200000e0000 */
[C---:B0-----:R-:W-:Y:S01]  /*20e0*/  FMUL.FTZ R109, R105.reuse, R104 ;  /* 0x00000068696d7220 */ /* 0x041fe20000410000 */
[----:B------:R-:W-:-:S03]  /*20f0*/  FADD.FTZ R105, -R105, R32 ;  /* 0x0000002069697221 */ /* 0x000fc60000010100 */
[----:B------:R-:W-:Y:S01]  /*2100*/  FFMA.FTZ R109, R44, R32, R109 ;  /* 0x000000202c6d7223 */ /* 0x000fe2000001006d */
[----:B------:R-:W-:Y:S01]  /*2110*/  FMUL.FTZ R105, R105, R105 ;  /* 0x0000006969697220 */ /* 0x000fe20000410000 */
[----:B--2---:R-:W-:Y:S01]  /*2120*/  FADD.FTZ R33, R106, R33 ;  /* 0x000000216a217221 */ /* 0x004fe20000010000 */
[----:B------:R-:W-:Y:S01]  /*2130*/  I2FP.F32.S32 R32, R107 ;  /* 0x0000006b00207245 */ /* 0x000fe20000201400 */
[C---:B-1----:R-:W-:Y:S01]  /*2140*/  FMUL.FTZ R109, R108.reuse, R109 ;  /* 0x0000006d6c6d7220 */ /* 0x042fe20000410000 */
[----:B------:R-:W-:Y:S01]  /*2150*/  FMUL.FTZ R105, R105, R44 ;  /* 0x0000002c69697220 */ /* 0x000fe20000410000 */
[----:B------:R-:W0:Y:S01]  /*2160*/  SHFL.DOWN PT, R106, R107, 0x1, 0x1f ;  /* 0x08201f006b6a7f89 */ /* 0x000e2200000e0000 */
[----:B------:R-:W1:Y:S02]  /*2170*/  MUFU.RCP R35, R32 ;  /* 0x0000002000237308 */ /* 0x000e640000001000 */
[----:B------:R-:W-:Y:S01]  /*2180*/  FMUL.FTZ R105, R105, R104 ;  /* 0x0000006869697220 */ /* 0x000fe20000410000 */
[----:B------:R-:W2:Y:S03]  /*2190*/  SHFL.DOWN PT, R112, R109, 0x2, 0x1f ;  /* 0x08401f006d707f89 */ /* 0x000ea600000e0000 */
[----:B------:R-:W-:-:S05]  /*21a0*/  FFMA.FTZ R33, R108, R105, R33 ;  /* 0x000000696c217223 */ /* 0x000fca0000010021 */
[----:B------:R-:W3:Y:S01]  /*21b0*/  SHFL.DOWN PT, R44, R33, 0x2, 0x1f ;  /* 0x08401f00212c7f89 */ /* 0x000ee200000e0000 */
[-C--:B0-----:R-:W-:Y:S02]  /*21c0*/  IADD3 R107, PT, PT, R107, R106.reuse, RZ ;  /* 0x0000006a6b6b7210 */ /* 0x081fe40007ffe0ff */
[----:B------:R-:W-:Y:S01]  /*21d0*/  I2FP.F32.S32 R106, R106 ;  /* 0x0000006a006a7245 */ /* 0x000fe20000201400 */
[----:B--2---:R-:W-:Y:S01]  /*21e0*/  FMUL.FTZ R105, R112, R110 ;  /* 0x0000006e70697220 */ /* 0x004fe20000410000 */
[----:B------:R-:W-:Y:S01]  /*21f0*/  FADD.FTZ R112, R109, -R112 ;  /* 0x800000706d707221 */ /* 0x000fe20000010000 */
[----:B------:R-:W-:Y:S02]  /*2200*/  I2FP.F32.S32 R107, R107 ;  /* 0x0000006b006b7245 */ /* 0x000fe40000201400 */
[----:B------:R-:W-:Y:S01]  /*2210*/  FFMA.FTZ R104, R34, R109, R105 ;  /* 0x0000006d22687223 */ /* 0x000fe20000010069 */
[----:B------:R-:W-:-:S03]  /*2220*/  FMUL.FTZ R105, R112, R112 ;  /* 0x0000007070697220 */ /* 0x000fc60000410000 */
[----:B-1----:R-:W-:Y:S01]  /*2230*/  FMUL.FTZ R109, R35, R104 ;  /* 0x00000068236d7220 */ /* 0x002fe20000410000 */
[----:B------:R-:W-:Y:S01]  /*2240*/  FMUL.FTZ R105, R34, R105 ;  /* 0x0000006922697220 */ /* 0x000fe20000410000 */
[----:B---3--:R-:W-:Y:S01]  /*2250*/  FADD.FTZ R44, R33, R44 ;  /* 0x0000002c212c7221 */ /* 0x008fe20000010000 */
[----:B------:R-:W0:Y:S02]  /*2260*/  MUFU.RCP R107, R107 ;  /* 0x0000006b006b7308 */ /* 0x000e240000001000 */
[----:B------:R-:W1:Y:S01]  /*2270*/  SHFL.DOWN PT, R34, R109, 0x1, 0x1f ;  /* 0x08201f006d227f89 */ /* 0x000e6200000e0000 */
[----:B------:R-:W-:-:S04]  /*2280*/  FMUL.FTZ R105, R105, R110 ;  /* 0x0000006e69697220 */ /* 0x000fc80000410000 */
[----:B------:R-:W-:-:S05]  /*2290*/  FFMA.FTZ R44, R35, R105, R44 ;  /* 0x00000069232c7223 */ /* 0x000fca000001002c */
[----:B------:R-:W2:Y:S01]  /*22a0*/  SHFL.DOWN PT, R33, R44, 0x1, 0x1f ;  /* 0x08201f002c217f89 */ /* 0x000ea200000e0000 */
[----:B-1----:R-:W-:Y:S01]  /*22b0*/  FADD.FTZ R35, R109, -R34 ;  /* 0x800000226d237221 */ /* 0x002fe20000010000 */
[----:B------:R-:W-:-:S03]  /*22c0*/  FMUL.FTZ R105, R34, R106 ;  /* 0x0000006a22697220 */ /* 0x000fc60000410000 */
[----:B------:R-:W-:Y:S01]  /*22d0*/  FMUL.FTZ R35, R35, R35 ;  /* 0x0000002323237220 */ /* 0x000fe20000410000 */
[----:B------:R-:W-:-:S03]  /*22e0*/  FFMA.FTZ R34, R32, R109, R105 ;  /* 0x0000006d20227223 */ /* 0x000fc60000010069 */
[----:B------:R-:W-:Y:S01]  /*22f0*/  FMUL.FTZ R35, R32, R35 ;  /* 0x0000002320237220 */ /* 0x000fe20000410000 */
[----:B0-----:R-:W-:Y:S01]  /*2300*/  FMUL.FTZ R105, R107, R34 ;  /* 0x000000226b697220 */ /* 0x001fe20000410000 */
[----:B--2---:R-:W-:Y:S02]  /*2310*/  FADD.FTZ R32, R44, R33 ;  /* 0x000000212c207221 */ /* 0x004fe40000010000 */
[----:B------:R-:W-:Y:S01]  /*2320*/  FMUL.FTZ R35, R35, R106 ;  /* 0x0000006a23237220 */ /* 0x000fe20000410000 */
[----:B------:R-:W0:Y:S02]  /*2330*/  LDC R44, c[0x0][0x448] ;  /* 0x00011200ff2c7b82 */ /* 0x000e240000000800 */
[----:B------:R-:W1:Y:S01]  /*2340*/  SHFL.IDX PT, R105, R105, RZ, 0x1f ;  /* 0x00001fff69697589 */ /* 0x000e6200000e0000 */
[----:B------:R-:W-:-:S05]  /*2350*/  FFMA.FTZ R107, R107, R35, R32 ;  /* 0x000000236b6b7223 */ /* 0x000fca0000010020 */
[----:B------:R-:W2:Y:S01]  /*2360*/  @!P2 LDC.64 R34, c[0x0][0x3c0] ;  /* 0x0000f000ff22ab82 */ /* 0x000ea20000000a00 */
[----:B------:R-:W0:Y:S01]  /*2370*/  SHFL.IDX PT, R107, R107, RZ, 0x1f ;  /* 0x00001fff6b6b7589 */ /* 0x000e2200000e0000 */
[C---:B-1----:R-:W-:Y:S01]  /*2380*/  FMUL.FTZ R32, R105.reuse, R105 ;  /* 0x0000006969207220 */ /* 0x042fe20000410000 */
[----:B------:R-:W-:-:S04]  /*2390*/  FSEL R106, R105, RZ, !P4 ;  /* 0x000000ff696a7208 */ /* 0x000fc80006000000 */
[----:B------:R-:W-:Y:S01]  /*23a0*/  FSEL R33, R32, RZ, P4 ;  /* 0x000000ff20217208 */ /* 0x000fe20002000000 */
[C---:B------:R-:W-:Y:S01]  /*23b0*/  FADD.FTZ R104, -R106.reuse, R43 ;  /* 0x0000002b6a687221 */ /* 0x040fe20000010100 */
[----:B0-----:R-:W-:Y:S01]  /*23c0*/  FFMA.FTZ R32, R107, UR9, R44 ;  /* 0x000000096b207c23 */ /* 0x001fe2000801002c */
[C---:B------:R-:W-:Y:S01]  /*23d0*/  FADD.FTZ R44, -R106.reuse, R42 ;  /* 0x0000002a6a2c7221 */ /* 0x040fe20000010100 */
[----:B------:R-:W-:Y:S01]  /*23e0*/  FADD.FTZ R107, -R106, R93 ;  /* 0x0000005d6a6b7221 */ /* 0x000fe20000010100 */
[----:B------:R-:W0:Y:S01]  /*23f0*/  LDC.64 R42, c[0x0][0x428] ;  /* 0x00010a00ff2a7b82 */ /* 0x000e220000000a00 */
[----:B------:R-:W-:Y:S01]  /*2400*/  FADD.FTZ R108, R32, R33 ;  /* 0x00000021206c7221 */ /* 0x000fe20000010000 */
[----:B--2---:R-:W-:-:S04]  /*2410*/  @!P2 IMAD.WIDE R34, R84, 0x4, R34 ;  /* 0x000000045422a825 */ /* 0x004fc800078e0222 */
[C---:B------:R-:W-:Y:S01]  /*2420*/  FADD.FTZ R48, -R106.reuse, R48 ;  /* 0x000000306a307221 */ /* 0x040fe20000010100 */
[C---:B------:R-:W-:Y:S01]  /*2430*/  FADD.FTZ R49, -R106.reuse, R49 ;  /* 0x000000316a317221 */ /* 0x040fe20000010100 */
[----:B------:R-:W1:Y:S01]  /*2440*/  MUFU.RSQ R93, R108 ;  /* 0x0000006c005d7308 */ /* 0x000e620000001400 */
[C---:B------:R-:W-:Y:S01]  /*2450*/  FADD.FTZ R36, -R106.reuse, R36 ;  /* 0x000000246a247221 */ /* 0x040fe20000010100 */
[C---:B------:R-:W-:Y:S01]  /*2460*/  FADD.FTZ R37, -R106.reuse, R37 ;  /* 0x000000256a257221 */ /* 0x040fe20000010100 */
[----:B------:R-:W2:Y:S01]  /*2470*/  @!P2 LDC.64 R32, c[0x0][0x3c8] ;  /* 0x0000f200ff20ab82 */ /* 0x000ea20000000a00 */
        /* <DEDUP_REMOVED lines=14> */
[----:B------:R-:W-:Y:S01]  /*2560*/  FMUL.FTZ R49, R93, R37 ;  /* 0x000000255d317220 */ /* 0x000fe20000410000 */
[C---:B------:R-:W-:Y:S01]  /*2570*/  FADD.FTZ R97, -R106.reuse, R97 ;  /* 0x000000616a617221 */ /* 0x040fe20000010100 */
[C---:B------:R-:W-:Y:S01]  /*2580*/  FADD.FTZ R98, -R106.reuse, R98 ;  /* 0x000000626a627221 */ /* 0x040fe20000010100 */
[----:B------:R-:W-:Y:S01]  /*2590*/  FFMA.FTZ R37, R105, R70, R69 ;  /* 0x0000004669257223 */ /* 0x000fe20000010045 */
[C---:B------:R-:W-:Y:S01]  /*25a0*/  FADD.FTZ R99, -R106.reuse, R99 ;  /* 0x000000636a637221 */ /* 0x040fe20000010100 */
[C---:B------:R-:W-:Y:S01]  /*25b0*/  FADD.FTZ R100, -R106.reuse, R100 ;  /* 0x000000646a647221 */ /* 0x040fe20000010100 */
[C---:B------:R-:W-:Y:S01]  /*25c0*/  FADD.FTZ R101, -R106.reuse, R101 ;  /* 0x000000656a657221 */ /* 0x040fe20000010100 */
[C---:B------:R-:W-:Y:S01]  /*25d0*/  FADD.FTZ R102, -R106.reuse, R102 ;  /* 0x000000666a667221 */ /* 0x040fe20000010100 */
[----:B------:R-:W-:Y:S01]  /*25e0*/  FADD.FTZ R103, -R106, R103 ;  /* 0x000000676a677221 */ /* 0x000fe20000010100 */
[----:B--2---:R-:W-:-:S04]  /*25f0*/  @!P2 IMAD.WIDE R110, R84, 0x4, R32 ;  /* 0x00000004546ea825 */ /* 0x004fc800078e0220 */
[C---:B------:R-:W-:Y:S01]  /*2600*/  FMUL.FTZ R33, R93.reuse, R104 ;  /* 0x000000685d217220 */ /* 0x040fe20000410000 */
[C---:B------:R-:W-:Y:S01]  /*2610*/  FMUL.FTZ R104, R93.reuse, R48 ;  /* 0x000000305d687220 */ /* 0x040fe20000410000 */
[----:B------:R-:W-:Y:S01]  /*2620*/  FMUL.FTZ R48, R93, R36 ;  /* 0x000000245d307220 */ /* 0x000fe20000410000 */
[----:B------:R-:W-:Y:S01]  /*2630*/  FADD.FTZ R38, -R106, R38 ;  /* 0x000000266a267221 */ /* 0x000fe20000010100 */
[----:B------:R1:W-:Y:S01]  /*2640*/  @!P2 STG.E desc[UR6][R110.64], R93 ;  /* 0x0000005d6e00a986 */ /* 0x0003e2000c101906 */
[----:B------:R-:W-:Y:S01]  /*2650*/  FFMA.FTZ R36, R104, R72, R71 ;  /* 0x0000004868247223 */ /* 0x000fe20000010047 */
[----:B0-----:R-:W-:-:S04]  /*2660*/  IMAD.WIDE.U32 R104, R75, 0x10, R42 ;  /* 0x000000104b687825 */ /* 0x001fc800078e002a */
[----:B------:R-:W-:Y:S01]  /*2670*/  FADD.FTZ R39, -R106, R39 ;  /* 0x000000276a277221 */ /* 0x000fe20000010100 */
        /* <DEDUP_REMOVED lines=11> */
[----:B-1----:R-:W-:-:S04]  /*2730*/  IMAD.WIDE.U32 R110, R74, 0x10, R42 ;  /* 0x000000104a6e7825 */ /* 0x002fc800078e002a */
[----:B------:R-:W-:Y:S01]  /*2740*/  FFMA.FTZ R35, R35, R76, R73 ;  /* 0x0000004c23237223 */ /* 0x000fe20000010049 */
[----:B------:R-:W0:Y:S01]  /*2750*/  LDC.64 R74, c[0x0][0x380] ;  /* 0x0000e000ff4a7b82 */ /* 0x000e220000000a00 */
[----:B------:R-:W-:Y:S01]  /*2760*/  FFMA.FTZ R38, R106, R68, R67 ;  /* 0x000000446a267223 */ /* 0x000fe20000010043 */
[----:B------:R-:W-:-:S04]  /*2770*/  IMAD.WIDE.U32 R40, R40, 0x10, R42 ;  /* 0x0000001028287825 */ /* 0x000fc800078e002a */
        /* <DEDUP_REMOVED lines=17> */
[----:B------:R1:W-:Y:S01]  /*2890*/  STG.E.128 desc[UR6][R112.64], R32 ;  /* 0x0000002070007986 */ /* 0x0003e2000c101d06 */
        /* <DEDUP_REMOVED lines=14> */
[----:B0-----:R-:W-:Y:S01]  /*2980*/  IADD3 R84, PT, PT, R84, R74, RZ ;  /* 0x0000004a54547210 */ /* 0x001fe20007ffe0ff */
[----:B-1----:R-:W-:Y:S01]  /*2990*/  FFMA.FTZ R32, R86, R64, R63 ;  /* 0x0000004056207223 */ /* 0x002fe2000001003f */
[----:B------:R-:W-:Y:S01]  /*29a0*/  FFMA.FTZ R33, R87, R62, R52 ;  /* 0x0000003e57217223 */ /* 0x000fe20000010034 */
[----:B------:R-:W-:Y:S01]  /*29b0*/  FFMA.FTZ R34, R88, R0, R10 ;  /* 0x0000000058227223 */ /* 0x000fe2000001000a */
[----:B------:R-:W-:Y:S01]  /*29c0*/  FFMA.FTZ R35, R89, R11, R53 ;  /* 0x0000000b59237223 */ /* 0x000fe20000010035 */
[----:B--2---:R-:W-:Y:S01]  /*29d0*/  FFMA.FTZ R36, R91, R12, R9 ;  /* 0x0000000c5b247223 */ /* 0x004fe20000010009 */
[----:B------:R-:W-:Y:S01]  /*29e0*/  FFMA.FTZ R37, R92, R14, R54 ;  /* 0x0000000e5c257223 */ /* 0x000fe20000010036 */
[----:B------:R-:W-:Y:S01]  /*29f0*/  FFMA.FTZ R38, R107, R13, R8 ;  /* 0x0000000d6b267223 */ /* 0x000fe20000010008 */
[----:B------:R-:W-:Y:S01]  /*2a00*/  FFMA.FTZ R39, R94, R15, R55 ;  /* 0x0000000f5e277223 */ /* 0x000fe20000010037 */
[----:B------:R-:W-:Y:S01]  /*2a10*/  FFMA.FTZ R40, R96, R16, R7 ;  /* 0x0000001060287223 */ /* 0x000fe20000010007 */
[----:B------:R-:W-:Y:S01]  /*2a20*/  FFMA.FTZ R41, R97, R18, R56 ;  /* 0x0000001261297223 */ /* 0x000fe20000010038 */
[----:B------:R0:W-:Y:S01]  /*2a30*/  STG.E.128 desc[UR6][R100.64], R32 ;  /* 0x0000002064007986 */ /* 0x0001e2000c101d06 */
[----:B------:R-:W-:-:S03]  /*2a40*/  ISETP.GE.AND P2, PT, R84, R75, PT ;  /* 0x0000004b5400720c */ /* 0x000fc60003f46270 */
[----:B------:R0:W-:Y:S04]  /*2a50*/  STG.E.128 desc[UR6][R110.64], R36 ;  /* 0x000000246e007986 */ /* 0x0001e8000c101d06 */
[----:B------:R0:W-:Y:S04]  /*2a60*/  STG.E.128 desc[UR6][R104.64], R40 ;  /* 0x0000002868007986 */ /* 0x0001e8000c101d06 */
[----:B------:R0:W-:Y:S04]  /*2a70*/  STG.E.128 desc[UR6][R108.64], R44 ;  /* 0x0000002c6c007986 */ /* 0x0001e8000c101d06 */
[----:B------:R0:W-:Y:S01]  /*2a80*/  STG.E.128 desc[UR6][R114.64], R48 ;  /* 0x0000003072007986 */ /* 0x0001e2000c101d06 */
[----:B------:R-:W-:Y:S05]  /*2a90*/  @!P2 BRA `(.L_x_37163) ;  /* 0xffffffe00008a947 */ /* 0x000fea000383ffff */
[----:B------:R-:W-:Y:S05]  /*2aa0*/  EXIT ;  /* 0x000000000000794d */ /* 0x000fea0003800000 */
.L_x_37164:
        /* <DEDUP_REMOVED lines=13> */
.L_x_42420:


//--------------------- .text._ZN10layer_norm13ln_fwd_kernelINS_13Kernel_traitsI6__halfffffjLj7168ELj1ELj1ELj8ELj16ENS_18Kernel_traits_baseILj7168ES2_ffffjLj256EEEEELb0ELb0ELb1ELb0EEEvNS_9FwdParamsE --------------------------
	.section	.text._ZN10layer_norm13ln_fwd_kernelINS_13Kernel_traitsI6__halfffffjLj7168ELj1ELj1ELj8ELj16ENS_18Kernel_traits_baseILj7168ES2_ffffjLj256EEEEELb0ELb0ELb1ELb0EEEvNS_9FwdParamsE,"ax",@progbits
	.align	128
        .global         _ZN10layer_norm13ln_fwd_kernelINS_13Kernel_traitsI6__halfffffjLj7168ELj1ELj1ELj8ELj16ENS_18Kernel_traits_baseILj7168ES2_ffffjLj256EEEEELb0ELb0ELb1ELb0EEEvNS_9FwdParamsE
        .type           _ZN10layer_norm13ln_fwd_kernelINS_13Kernel_traitsI6__halfffffjLj7168ELj1ELj1ELj8ELj16ENS_18Kernel_traits_baseILj7168ES2_ffffjLj256EEEEELb0ELb0ELb1ELb0EEEvNS_9FwdParamsE,@function
        .size           _ZN10layer_norm13ln_fwd_kernelINS_13Kernel_traitsI6__halfffffjLj7168ELj1ELj1ELj8ELj16ENS_18Kernel_traits_baseILj7168ES2_ffffjLj256EEEEELb0ELb0ELb1ELb0EEEvNS_9FwdParamsE,(.L_x_42421 - _ZN10layer_norm13ln_fwd_kernelINS_13Kernel_traitsI6__halfffffjLj7168ELj1ELj1ELj8ELj16ENS_18Kernel_traits_baseILj7168ES2_ffffjLj256EEEEELb0ELb0ELb1ELb0EEEvNS_9FwdParamsE)
        .other          _ZN10layer_norm13ln_fwd_kernelINS_13Kernel_traitsI6__halfffffjLj7168ELj1ELj1ELj8ELj16ENS_18Kernel_traits_baseILj7168ES2_ffffjLj256EEEEELb0ELb0ELb1ELb0EEEvNS_9FwdParamsE,@"STO_CUDA_ENTRY STV_DEFAULT"
_ZN10layer_norm13ln_fwd_kernelINS_13Kernel_traitsI6__halfffffjLj7168ELj1ELj1ELj8ELj16ENS_18Kernel_traits_baseILj7168ES2_ffffjLj256EEEEELb0ELb0ELb1ELb0EEEvNS_9FwdParamsE:
.text._ZN10layer_norm13ln_fwd_kernelINS_13Kernel_traitsI6__halfffffjLj7168ELj1ELj1ELj8ELj16ENS_18Kernel_traits_baseILj7168ES2_ffffjLj256EEEEELb0ELb0ELb1ELb0EEEvNS_9FwdParamsE:
        /* <DEDUP_REMOVED lines=76> */
.L_x_37166:
        /* <DEDUP_REMOVED lines=42> */
.L_x_37167:
[----:B------:R-:W-:Y:S05]  /*0760*/  BSYNC.RECONVERGENT B0 ;  /* 0x0000000000007941 */ /* 0x000fea0003800200 */
.L_x_37165:
[----:B------:R-:W0:Y:S02]  /*0770*/  LDCU UR4, c[0x0][0x384] ;  /* 0x00007080ff0477ac */ /* 0x000e240008000800 */
[----:B0-----:R-:W-:-:S13]  /*0780*/  ISETP.GE.AND P0, PT, R46, UR4, PT ;  /* 0x000000042e007c0c */ /* 0x001fda000bf06270 */
[----:B------:R-:W-:Y:S05]  /*0790*/  @P0 EXIT ;  /* 0x000000000000094d */ /* 0x000fea0003800000 */
[----:B-----5:R-:W-:Y:S01]  /*07a0*/  MOV R65, R6 ;  /* 0x0000000600417202 */ /* 0x020fe20000000f00 */
[----:B------:R-:W0:Y:S01]  /*07b0*/  LDCU.U8 UR4, c[0x0][0x410] ;  /* 0x00008200ff0477ac */ /* 0x000e220008000000 */
[----:B------:R-:W-:Y:S01]  /*07c0*/  SHF.R.U64 R70, R6, 0x10, R7 ;  /* 0x0000001006467819 */ /* 0x000fe20000001207 */
[----:B------:R-:W-:Y:S01]  /*07d0*/  HADD2.F32 R55, -RZ, R56.H0_H0 ;  /* 0x20000038ff377230 */ /* 0x000fe20000004100 */
[----:B------:R-:W-:Y:S01]  /*07e0*/  MOV R71, R12 ;  /* 0x0000000c00477202 */ /* 0x000fe20000000f00 */
[----:B------:R-:W1:Y:S01]  /*07f0*/  LDCU UR10, c[0x0][0x40c] ;  /* 0x00008180ff0a77ac */ /* 0x000e620008000800 */
[----:B------:R-:W-:Y:S02]  /*0800*/  MOV R6, R13 ;  /* 0x0000000d00067202 */ /* 0x000fe40000000f00 */
[----:B------:R-:W-:Y:S01]  /*0810*/  SHF.R.U64 R84, R44, 0x10, R45 ;  /* 0x000000102c547819 */ /* 0x000fe2000000122d */
[----:B------:R-:W2:Y:S01]  /*0820*/  LDCU UR11, c[0x0][0x400] ;  /* 0x00008000ff0b77ac */ /* 0x000ea20008000800 */
[----:B------:R-:W-:-:S02]  /*0830*/  PRMT R71, R71, 0x5410, R6 ;  /* 0x0000541047477816 */ /* 0x000fc40000000006 */
[----:B------:R-:W-:Y:S01]  /*0840*/  SHF.R.U32.HI R6, RZ, 0x10, R45 ;  /* 0x00000010ff067819 */ /* 0x000fe2000001162d */
[----:B------:R-:W3:Y:S01]  /*0850*/  LDCU.64 UR8, c[0x0][0x3a0] ;  /* 0x00007400ff0877ac */ /* 0x000ee20008000a00 */
[--C-:B------:R-:W-:Y:S02]  /*0860*/  SHF.R.U64 R85, R42, 0x10, R43.reuse ;  /* 0x000000102a557819 */ /* 0x100fe4000000122b */
[----:B------:R-:W-:Y:S01]  /*0870*/  PRMT R84, R84, 0x5410, R6 ;  /* 0x0000541054547816 */ /* 0x000fe20000000006 */
[----:B------:R-:W-:Y:S01]  /*0880*/  UPLOP3.LUT UP0, UPT, UPT, UPT, UPT, 0x40, 0x4 ;  /* 0x000000000004789c */ /* 0x000fe20003f0e870 */
[----:B------:R-:W-:Y:S02]  /*0890*/  SHF.R.U32.HI R6, RZ, 0x10, R43 ;  /* 0x00000010ff067819 */ /* 0x000fe4000001162b */
[----:B------:R-:W-:Y:S02]  /*08a0*/  SHF.R.S32.HI R5, RZ, 0x2, R5 ;  /* 0x00000002ff057819 */ /* 0x000fe40000011405 */
[----:B------:R-:W-:-:S02]  /*08b0*/  PRMT R85, R85, 0x5410, R6 ;  /* 0x0000541055557816 */ /* 0x000fc40000000006 */
[----:B------:R-:W-:Y:S02]  /*08c0*/  LOP3.LUT R6, R5, 0xff, RZ, 0xc0, !PT ;  /* 0x000000ff05067812 */ /* 0x000fe400078ec0ff */
[----:B------:R-:W-:Y:S02]  /*08d0*/  MOV R67, R8 ;  /* 0x0000000800437202 */ /* 0x000fe40000000f00 */
[----:B------:R-:W-:Y:S02]  /*08e0*/  SHF.R.U64 R66, R8, 0x10, R9 ;  /* 0x0000001008427819 */ /* 0x000fe40000001209 */
[----:B------:R-:W-:Y:S02]  /*08f0*/  MOV R8, R7 ;  /* 0x0000000700087202 */ /* 0x000fe40000000f00 */
[----:B------:R-:W-:Y:S02]  /*0900*/  SHF.R.U32.HI R22, RZ, 0x10, R7 ;  /* 0x00000010ff167819 */ /* 0x000fe40000011607 */
[----:B------:R-:W-:-:S02]  /*0910*/  MOV R73, R14 ;  /* 0x0000000e00497202 */ /* 0x000fc40000000f00 */
[----:B------:R-:W-:Y:S02]  /*0920*/  MOV R7, R15 ;  /* 0x0000000f00077202 */ /* 0x000fe40000000f00 */
[----:B------:R-:W-:Y:S02]  /*0930*/  SHF.R.U32.HI R5, RZ, 0x1, R5 ;  /* 0x00000001ff057819 */ /* 0x000fe40000011605 */
[----:B------:R-:W-:Y:S02]  /*0940*/  VIADDMNMX R4, R6, -R4, RZ, !PT ;  /* 0x8000000406047246 */ /* 0x000fe400078001ff */
[----:B------:R-:W-:Y:S02]  /*0950*/  PRMT R73, R73, 0x5410, R7 ;  /* 0x0000541049497816 */ /* 0x000fe40000000007 */
[----:B------:R-:W-:Y:S02]  /*0960*/  LOP3.LUT R5, R5, 0x7fffff80, RZ, 0xc0, !PT ;  /* 0x7fffff8005057812 */ /* 0x000fe400078ec0ff */
[----:B------:R-:W-:-:S02]  /*0970*/  VIMNMX R4, PT, PT, R4, 0x20, PT ;  /* 0x0000002004047848 */ /* 0x000fc40003fe0100 */
[--C-:B------:R-:W-:Y:S02]  /*0980*/  SHF.R.U64 R86, R40, 0x10, R41.reuse ;  /* 0x0000001028567819 */ /* 0x100fe40000001229 */
[----:B------:R-:W-:Y:S02]  /*0990*/  SHF.R.U32.HI R7, RZ, 0x10, R41 ;  /* 0x00000010ff077819 */ /* 0x000fe40000011629 */
[----:B------:R-:W-:Y:S02]  /*09a0*/  LEA R4, R4, R5, 0x2 ;  /* 0x0000000504047211 */ /* 0x000fe400078e10ff */
[----:B------:R-:W-:Y:S02]  /*09b0*/  PRMT R86, R86, 0x5410, R7 ;  /* 0x0000541056567816 */ /* 0x000fe40000000007 */
[--C-:B------:R-:W-:Y:S02]  /*09c0*/  SHF.R.U64 R87, R38, 0x10, R39.reuse ;  /* 0x0000001026577819 */ /* 0x100fe40000001227 */
[----:B------:R-:W-:-:S02]  /*09d0*/  SHF.R.U32.HI R7, RZ, 0x10, R39 ;  /* 0x00000010ff077819 */ /* 0x000fc40000011627 */
[----:B------:R-:W-:Y:S02]  /*09e0*/  I2FP.F32.U32 R4, R4 ;  /* 0x0000000400047245 */ /* 0x000fe40000201000 */
[----:B------:R-:W-:Y:S01]  /*09f0*/  PRMT R87, R87, 0x5410, R7 ;  /* 0x0000541057577816 */ /* 0x000fe20000000007 */
[----:B------:R-:W-:Y:S01]  /*0a00*/  IMAD R7, R47, -0x20, R6 ;  /* 0xffffffe02f077824 */ /* 0x000fe200078e0206 */
[----:B------:R-:W-:Y:S02]  /*0a10*/  SHF.R.U64 R62, R56, 0x10, R57 ;  /* 0x00000010383e7819 */ /* 0x000fe40000001239 */
[----:B------:R4:W0:Y:S01]  /*0a20*/  MUFU.RCP R56, R4 ;  /* 0x0000000400387308 */ /* 0x0008220000001000 */
[----:B------:R-:W-:Y:S02]  /*0a30*/  MOV R69, R10 ;  /* 0x0000000a00457202 */ /* 0x000fe40000000f00 */
[----:B------:R-:W-:Y:S01]  /*0a40*/  VIMNMX R7, PT, PT, RZ, R7, !PT ;  /* 0x00000007ff077248 */ /* 0x000fe20007fe0100 */
[----:B------:R-:W-:Y:S01]  /*0a50*/  HADD2.F32 R62, -RZ, R62.H0_H0 ;  /* 0x2000003eff3e7230 */ /* 0x000fe20000004100 */
[----:B------:R-:W-:-:S02]  /*0a60*/  SHF.R.U64 R68, R10, 0x10, R11 ;  /* 0x000000100a447819 */ /* 0x000fc4000000120b */
[----:B------:R-:W-:Y:S02]  /*0a70*/  SHF.R.U64 R72, R12, 0x10, R13 ;  /* 0x000000100c487819 */ /* 0x000fe4000000120d */
[----:B------:R-:W-:Y:S02]  /*0a80*/  MOV R20, R11 ;  /* 0x0000000b00147202 */ /* 0x000fe40000000f00 */
[----:B------:R-:W-:Y:S02]  /*0a90*/  MOV R10, R9 ;  /* 0x00000009000a7202 */ /* 0x000fe40000000f00 */
[----:B------:R-:W-:Y:S02]  /*0aa0*/  SHF.R.U32.HI R21, RZ, 0x10, R9 ;  /* 0x00000010ff157819 */ /* 0x000fe40000011609 */
[----:B------:R-:W-:Y:S02]  /*0ab0*/  SHF.R.U32.HI R12, RZ, 0x10, R13 ;  /* 0x00000010ff0c7819 */ /* 0x000fe4000001160d */
[----:B------:R-:W-:-:S02]  /*0ac0*/  SHF.R.U64 R77, R14, 0x10, R15 ;  /* 0x000000100e4d7819 */ /* 0x000fc4000000120f */
[----:B------:R-:W-:Y:S02]  /*0ad0*/  MOV R58, R18 ;  /* 0x00000012003a7202 */ /* 0x000fe40000000f00 */
[----:B------:R-:W-:Y:S02]  /*0ae0*/  MOV R60, R19 ;  /* 0x00000013003c7202 */ /* 0x000fe40000000f00 */
[--C-:B------:R-:W-:Y:S01]  /*0af0*/  SHF.R.U64 R59, R18, 0x10, R19.reuse ;  /* 0x00000010123b7819 */ /* 0x100fe20000001213 */
[----:B------:R-:W-:Y:S01]  /*0b00*/  HADD2.F32 R58, -RZ, R58.H0_H0 ;  /* 0x2000003aff3a7230 */ /* 0x000fe20000004100 */
[----:B------:R-:W-:Y:S01]  /*0b10*/  SHF.R.U32.HI R61, RZ, 0x10, R19 ;  /* 0x00000010ff3d7819 */ /* 0x000fe20000011613 */
[----:B------:R-:W-:Y:S01]  /*0b20*/  HADD2.F32 R60, -RZ, R60.H0_H0 ;  /* 0x2000003cff3c7230 */ /* 0x000fe20000004100 */
[----:B------:R-:W-:Y:S01]  /*0b30*/  PRMT R65, R8, 0x5410, R65 ;  /* 0x0000541008417816 */ /* 0x000fe20000000041 */
[----:B------:R-:W-:Y:S01]  /*0b40*/  HADD2.F32 R59, -RZ, R59.H0_H0 ;  /* 0x2000003bff3b7230 */ /* 0x000fe20000004100 */
[----:B------:R-:W-:Y:S01]  /*0b50*/  SHF.R.U32.HI R64, RZ, 0x10, R57 ;  /* 0x00000010ff407819 */ /* 0x000fe20000011639 */
[----:B------:R-:W-:Y:S01]  /*0b60*/  HADD2.F32 R57, -RZ, R57.H0_H0 ;  /* 0x20000039ff397230 */ /* 0x000fe20000004100 */
[----:B------:R-:W-:Y:S01]  /*0b70*/  SHF.R.U32.HI R11, RZ, 0x10, R11 ;  /* 0x00000010ff0b7819 */ /* 0x000fe2000001160b */
[----:B------:R-:W-:Y:S01]  /*0b80*/  HADD2.F32 R61, -RZ, R61.H0_H0 ;  /* 0x2000003dff3d7230 */ /* 0x000fe20000004100 */
[----:B------:R-:W-:Y:S01]  /*0b90*/  SHF.R.U32.HI R13, RZ, 0x10, R15 ;  /* 0x00000010ff0d7819 */ /* 0x000fe2000001160f */
[----:B------:R-:W-:Y:S01]  /*0ba0*/  HADD2.F32 R64, -RZ, R64.H0_H0 ;  /* 0x20000040ff407230 */ /* 0x000fe20000004100 */
[----:B------:R-:W-:-:S02]  /*0bb0*/  MOV R82, R16 ;  /* 0x0000001000527202 */ /* 0x000fc40000000f00 */
[----:B------:R-:W-:Y:S02]  /*0bc0*/  MOV R9, R17 ;  /* 0x0000001100097202 */ /* 0x000fe40000000f00 */
[--C-:B------:R-:W-:Y:S02]  /*0bd0*/  SHF.R.U64 R83, R16, 0x10, R17.reuse ;  /* 0x0000001010537819 */ /* 0x100fe40000001211 */
[----:B------:R-:W-:Y:S02]  /*0be0*/  SHF.R.U32.HI R14, RZ, 0x10, R17 ;  /* 0x00000010ff0e7819 */ /* 0x000fe40000011611 */
[--C-:B------:R-:W-:Y:S02]  /*0bf0*/  SHF.R.U64 R88, R36, 0x10, R37.reuse ;  /* 0x0000001024587819 */ /* 0x100fe40000001225 */
[----:B------:R-:W-:Y:S02]  /*0c00*/  SHF.R.U32.HI R8, RZ, 0x10, R37 ;  /* 0x00000010ff087819 */ /* 0x000fe40000011625 */
[----:B------:R-:W-:-:S02]  /*0c10*/  SHF.R.U64 R89, R2, 0x10, R3 ;  /* 0x0000001002597819 */ /* 0x000fc40000001203 */
[----:B------:R-:W-:Y:S02]  /*0c20*/  SHF.R.U32.HI R6, RZ, 0x10, R3 ;  /* 0x00000010ff067819 */ /* 0x000fe40000011603 */
[----:B------:R-:W-:Y:S02]  /*0c30*/  VIMNMX R54, PT, PT, R7, 0x20, PT ;  /* 0x0000002007367848 */ /* 0x000fe40003fe0100 */
[----:B0-----:R-:W-:Y:S02]  /*0c40*/  ISETP.NE.AND P0, PT, RZ, UR4, PT ;  /* 0x00000004ff007c0c */ /* 0x001fe4000bf05270 */
        /* <DEDUP_REMOVED lines=11> */
[----:B------:R-:W-:Y:S02]  /*0d00*/  LEA R54, R54, R5, 0x2 ;  /* 0x0000000536367211 */ /* 0x000fe400078e10ff */
[----:B-1234-:R-:W-:-:S07]  /*0d10*/  P2R R63, PR, RZ, 0x1 ;  /* 0x00000001ff3f7803 */ /* 0x01efce0000000000 */
.L_x_37196:
[----:B------:R-:W0:Y:S08]  /*0d20*/  LDC.64 R48, c[0x0][0x3f0] ;  /* 0x0000fc00ff307b82 */ /* 0x000e300000000a00 */
[----:B------:R-:W1:Y:S01]  /*0d30*/  LDC R51, c[0x0][0x388] ;  /* 0x0000e200ff337b82 */ /* 0x000e620000000800 */
[----:B0-----:R-:W-:-:S07]  /*0d40*/  IMAD.WIDE R74, R46, 0x4, R48 ;  /* 0x000000042e4a7825 */ /* 0x001fce00078e0230 */
[----:B------:R-:W0:Y:S01]  /*0d50*/  LDC.64 R48, c[0x0][0x3f8] ;  /* 0x0000fe00ff307b82 */ /* 0x000e220000000a00 */
[----:B------:R2:W3:Y:S01]  /*0d60*/  LDG.E R74, desc[UR6][R74.64] ;  /* 0x000000064a4a7981 */ /* 0x0004e2000c1e1900 */
[----:B------:R-:W-:Y:S01]  /*0d70*/  ISETP.GE.U32.AND P4, PT, R0, 0x200, PT ;  /* 0x000002000000780c */ /* 0x000fe20003f86070 */
[----:B-1----:R-:W-:Y:S01]  /*0d80*/  IMAD R50, R46, R51, RZ ;  /* 0x000000332e327224 */ /* 0x002fe200078e02ff */
[----:B------:R-:W-:-:S04]  /*0d90*/  ISETP.GE.U32.AND P0, PT, R0, 0x100, PT ;  /* 0x000001000000780c */ /* 0x000fc80003f06070 */
[----:B------:R-:W-:-:S04]  /*0da0*/  SHF.R.S32.HI R79, RZ, 0x1f, R50 ;  /* 0x0000001fff4f7819 */ /* 0x000fc80000011432 */
[----:B------:R-:W-:Y:S02]  /*0db0*/  LEA.HI R79, R79, R50, RZ, 0x2 ;  /* 0x000000324f4f7211 */ /* 0x000fe400078f10ff */
[----:B------:R-:W-:Y:S01]  /*0dc0*/  P2R R50, PR, RZ, 0x10 ;  /* 0x00000010ff327803 */ /* 0x000fe20000000000 */
[----:B0-----:R-:W-:-:S05]  /*0dd0*/  IMAD.WIDE R48, R46, 0x4, R48 ;  /* 0x000000042e307825 */ /* 0x001fca00078e0230 */
[----:B------:R0:W5:Y:S01]  /*0de0*/  LDG.E R50, desc[UR6][R48.64] ;  /* 0x0000000630327981 */ /* 0x000162000c1e1900 */
[----:B------:R-:W-:Y:S01]  /*0df0*/  BSSY.RECONVERGENT B0, `(.L_x_37168) ;  /* 0x0000025000007945 */ /* 0x000fe20003800200 */
[----:B--2---:R-:W-:Y:S02]  /*0e00*/  LEA.HI.SX32 R75, R79, R52, 0x1e ;  /* 0x000000344f4b7211 */ /* 0x004fe400078ff2ff */
[----:B---3--:R-:W-:-:S13]  /*0e10*/  ISETP.GE.AND P5, PT, R74, 0x1, PT ;  /* 0x000000014a00780c */ /* 0x008fda0003fa6270 */
[----:B------:R-:W-:-:S05]  /*0e20*/  @P5 IADD3 R76, PT, PT, R74, -0x1, RZ ;  /* 0xffffffff4a4c5810 */ /* 0x000fca0007ffe0ff */
[----:B------:R-:W-:-:S05]  /*0e30*/  @P5 IMAD R76, R76, R51, RZ ;  /* 0x000000334c4c5224 */ /* 0x000fca00078e02ff */
[----:B------:R-:W-:-:S04]  /*0e40*/  @P5 SHF.R.S32.HI R81, RZ, 0x1f, R76 ;  /* 0x0000001fff515819 */ /* 0x000fc8000001144c */
[----:B------:R-:W-:Y:S01]  /*0e50*/  @P5 LEA.HI R81, R81, R76, RZ, 0x2 ;  /* 0x0000004c51515211 */ /* 0x000fe200078f10ff */
[----:B------:R-:W-:-:S03]  /*0e60*/  HFMA2 R76, -RZ, RZ, 0, 0 ;  /* 0x00000000ff4c7431 */ /* 0x000fc600000001ff */
[----:B------:R-:W-:Y:S01]  /*0e70*/  @P5 LEA.HI.SX32 R76, R81, R52, 0x1e ;  /* 0x00000034514c5211 */ /* 0x000fe200078ff2ff */
[----:B0-----:R-:W-:Y:S06]  /*0e80*/  @!P0 BRA `(.L_x_37169) ;  /* 0x00000000006c8947 */ /* 0x001fec0003800000 */
[----:B------:R-:W-:Y:S01]  /*0e90*/  ISETP.NE.U32.AND P1, PT, RZ, UR8, PT ;  /* 0x00000008ff007c0c */ /* 0x000fe2000bf25070 */
[----:B------:R-:W0:Y:S03]  /*0ea0*/  @P5 LDC.64 R10, c[0x0][0x390] ;  /* 0x0000e400ff0a5b82 */ /* 0x000e260000000a00 */
[----:B------:R-:W-:-:S05]  /*0eb0*/  ISETP.NE.AND.EX P1, PT, RZ, UR9, PT, P1 ;  /* 0x00000009ff007c0c */ /* 0x000fca000bf25310 */
[----:B------:R-:W1:Y:S08]  /*0ec0*/  LDC.64 R48, c[0x0][0x3a8] ;  /* 0x0000ea00ff307b82 */ /* 0x000e700000000a00 */
[----:B------:R-:W2:Y:S01]  /*0ed0*/  @P1 LDC.64 R8, c[0x0][0x3a0] ;  /* 0x0000e800ff081b82 */ /* 0x000ea20000000a00 */
[----:B0-----:R-:W-:-:S05]  /*0ee0*/  @P5 IMAD.WIDE.U32 R78, R76, 0x10, R10 ;  /* 0x000000104c4e5825 */ /* 0x001fca00078e000a */
[----:B------:R-:W3:Y:S01]  /*0ef0*/  @P5 LDG.E.128 R4, desc[UR6][R78.64] ;  /* 0x000000064e045981 */ /* 0x000ee2000c1e1d00 */
[----:B--2---:R-:W-:-:S05]  /*0f00*/  @P1 IMAD.WIDE.U32 R80, R75, 0x10, R8 ;  /* 0x000000104b501825 */ /* 0x004fca00078e0008 */
[----:B------:R-:W2:Y:S01]  /*0f10*/  @P1 LDG.E.128 R8, desc[UR6][R80.64] ;  /* 0x0000000650081981 */ /* 0x000ea2000c1e1d00 */
[C---:B------:R-:W-:Y:S02]  /*0f20*/  ISETP.GT.AND P3, PT, R74.reuse, RZ, P1 ;  /* 0x000000ff4a00720c */ /* 0x040fe40000f64270 */
[----:B------:R-:W-:Y:S01]  /*0f30*/  ISETP.GT.AND P2, PT, R74, RZ, PT ;  /* 0x000000ff4a00720c */ /* 0x000fe20003f44270 */
[C---:B-1----:R-:W-:Y:S01]  /*0f40*/  IMAD.WIDE.U32 R48, R75.reuse, 0x10, R48 ;  /* 0x000000104b307825 */ /* 0x042fe200078e0030 */
[----:B------:R-:W-:Y:S02]  /*0f50*/  IADD3 R76, PT, PT, R76, 0x100, RZ ;  /* 0x000001004c4c7810 */ /* 0x000fe40007ffe0ff */
[----:B------:R-:W-:Y:S01]  /*0f60*/  IADD3 R75, PT, PT, R75, 0x100, RZ ;  /* 0x000001004b4b7810 */ /* 0x000fe20007ffe0ff */
[----:B---3--:R-:W-:Y:S01]  /*0f70*/  @!P1 FMUL.FTZ R78, R5, UR10 ;  /* 0x0000000a054e9c20 */ /* 0x008fe20008410000 */
[----:B------:R-:W-:Y:S01]  /*0f80*/  @!P1 FMUL.FTZ R90, R4, UR10 ;  /* 0x0000000a045a9c20 */ /* 0x000fe20008410000 */
[----:B------:R-:W-:-:S04]  /*0f90*/  @!P1 FMUL.FTZ R79, R7, UR10 ;  /* 0x0000000a074f9c20 */ /* 0x000fc80008410000 */
[----:B--2---:R-:W-:Y:S01]  /*0fa0*/  @P3 FFMA.FTZ R9, R5, UR10, R9 ;  /* 0x0000000a05093c23 */ /* 0x004fe20008010009 */
[----:B------:R-:W-:Y:S01]  /*0fb0*/  @!P1 FSEL R9, R78, RZ, P2 ;  /* 0x000000ff4e099208 */ /* 0x000fe20001000000 */
[----:B------:R-:W-:Y:S01]  /*0fc0*/  @!P1 FMUL.FTZ R78, R6, UR10 ;  /* 0x0000000a064e9c20 */ /* 0x000fe20008410000 */
[----:B------:R-:W-:Y:S01]  /*0fd0*/  @P3 FFMA.FTZ R8, R4, UR10, R8 ;  /* 0x0000000a04083c23 */ /* 0x000fe20008010008 */
[----:B------:R-:W-:Y:S01]  /*0fe0*/  @P3 FFMA.FTZ R10, R6, UR10, R10 ;  /* 0x0000000a060a3c23 */ /* 0x000fe2000801000a */
[----:B------:R-:W-:Y:S01]  /*0ff0*/  @P3 FFMA.FTZ R11, R7, UR10, R11 ;  /* 0x0000000a070b3c23 */ /* 0x000fe2000801000b */
[----:B------:R-:W-:Y:S02]  /*1000*/  @!P1 FSEL R8, R90, RZ, P2 ;  /* 0x000000ff5a089208 */ /* 0x000fe40001000000 */
[----:B------:R-:W-:Y:S02]  /*1010*/  @!P1 FSEL R10, R78, RZ, P2 ;  /* 0x000000ff4e0a9208 */ /* 0x000fe40001000000 */
[----:B------:R-:W-:-:S05]  /*1020*/  @!P1 FSEL R11, R79, RZ, P2 ;  /* 0x000000ff4f0b9208 */ /* 0x000fca0001000000 */
[----:B------:R0:W-:Y:S02]  /*1030*/  STG.E.128 desc[UR6][R48.64], R8 ;  /* 0x0000000830007986 */ /* 0x0001e4000c101d06 */
.L_x_37169:
[----:B------:R-:W-:Y:S05]  /*1040*/  BSYNC.RECONVERGENT B0 ;  /* 0x0000000000007941 */ /* 0x000fea0003800200 */
.L_x_37168:
[----:B------:R-:W-:Y:S04]  /*1050*/  BSSY.RECONVERGENT B0, `(.L_x_37170) ;  /* 0x000001d000007945 */ /* 0x000fe80003800200 */
[----:B------:R-:W-:Y:S05]  /*1060*/  @!P4 BRA `(.L_x_37171) ;  /* 0x00000000006cc947 */ /* 0x000fea0003800000 */
[----:B------:R-:W-:Y:S01]  /*1070*/  ISETP.NE.U32.AND P1, PT, RZ, UR8, PT ;  /* 0x00000008ff007c0c */ /* 0x000fe2000bf25070 */
[----:B------:R-:W1:Y:S03]  /*1080*/  @P5 LDC.64 R78, c[0x0][0x390] ;  /* 0x0000e400ff4e5b82 */ /* 0x000e660000000a00 */
[----:B------:R-:W-:-:S05]  /*1090*/  ISETP.NE.AND.EX P1, PT, RZ, UR9, PT, P1 ;  /* 0x00000009ff007c0c */ /* 0x000fca000bf25310 */
[----:B0-----:R-:W0:Y:S08]  /*10a0*/  LDC.64 R48, c[0x0][0x3a8] ;  /* 0x0000ea00ff307b82 */ /* 0x001e300000000a00 */
[----:B------:R-:W2:Y:S01]  /*10b0*/  @P1 LDC.64 R80, c[0x0][0x3a0] ;  /* 0x0000e800ff501b82 */ /* 0x000ea20000000a00 */
[----:B-1----:R-:W-:-:S05]  /*10c0*/  @P5 IMAD.WIDE.U32 R78, R76, 0x10, R78 ;  /* 0x000000104c4e5825 */ /* 0x002fca00078e004e */
[----:B------:R-:W3:Y:S01]  /*10d0*/  @P5 LDG.E.128 R4, desc[UR6][R78.64] ;  /* 0x000000064e045981 */ /* 0x000ee2000c1e1d00 */
[----:B--2---:R-:W-:-:S05]  /*10e0*/  @P1 IMAD.WIDE.U32 R80, R75, 0x10, R80 ;  /* 0x000000104b501825 */ /* 0x004fca00078e0050 */
[----:B------:R-:W2:Y:S01]  /*10f0*/  @P1 LDG.E.128 R12, desc[UR6][R80.64] ;  /* 0x00000006500c1981 */ /* 0x000ea2000c1e1d00 */
[C---:B------:R-:W-:Y:S02]  /*1100*/  ISETP.GT.AND P3, PT, R74.reuse, RZ, P1 ;  /* 0x000000ff4a00720c */ /* 0x040fe40000f64270 */
[----:B------:R-:W-:Y:S01]  /*1110*/  ISETP.GT.AND P2, PT, R74, RZ, PT ;  /* 0x000000ff4a00720c */ /* 0x000fe20003f44270 */
[C---:B0-----:R-:W-:Y:S01]  /*1120*/  IMAD.WIDE.U32 R48, R75.reuse, 0x10, R48 ;  /* 0x000000104b307825 */ /* 0x041fe200078e0030 */
        /* <DEDUP_REMOVED lines=15> */
.L_x_37171:
[----:B------:R-:W-:Y:S05]  /*1220*/  BSYNC.RECONVERGENT B0 ;  /* 0x0000000000007941 */ /* 0x000fea0003800200 */
.L_x_37170:
[----:B------:R-:W-:Y:S01]  /*1230*/  ISETP.GE.U32.AND P1, PT, R0, 0x300, PT ;  /* 0x000003000000780c */ /* 0x000fe20003f26070 */
[----:B------:R-:W-:Y:S03]  /*1240*/  BSSY.RECONVERGENT B0, `(.L_x_37172) ;  /* 0x000001e000007945 */ /* 0x000fe60003800200 */
[----:B01----:R-:W-:-:S09]  /*1250*/  P2R R48, PR, RZ, 0x2 ;  /* 0x00000002ff307803 */ /* 0x003fd20000000000 */
[----:B------:R-:W-:Y:S05]  /*1260*/  @!P1 BRA `(.L_x_37173) ;  /* 0x00000000006c9947 */ /* 0x000fea0003800000 */
        /* <DEDUP_REMOVED lines=9> */
[----:B------:R-:W-:Y:S01]  /*1300*/  ISETP.GT.AND P2, PT, R74, RZ, P1 ;  /* 0x000000ff4a00720c */ /* 0x000fe20000f44270 */
[C---:B-1----:R-:W-:Y:S01]  /*1310*/  IMAD.WIDE.U32 R48, R75.reuse, 0x10, R48 ;  /* 0x000000104b307825 */ /* 0x042fe200078e0030 */
[----:B------:R-:W-:Y:S02]  /*1320*/  IADD3 R76, PT, PT, R76, 0x100, RZ ;  /* 0x000001004c4c7810 */ /* 0x000fe40007ffe0ff */
[----:B------:R-:W-:Y:S01]  /*1330*/  IADD3 R75, PT, PT, R75, 0x100, RZ ;  /* 0x000001004b4b7810 */ /* 0x000fe20007ffe0ff */
[----:B---3--:R-:W-:Y:S01]  /*1340*/  @!P1 FMUL.FTZ R78, R4, UR10 ;  /* 0x0000000a044e9c20 */ /* 0x008fe20008410000 */
[----:B------:R-:W-:-:S07]  /*1350*/  @!P1 FMUL.FTZ R79, R5, UR10 ;  /* 0x0000000a054f9c20 */ /* 0x000fce0008410000 */
[----:B--2---:R-:W-:Y:S01]  /*1360*/  @P2 FFMA.FTZ R16, R4, UR10, R16 ;  /* 0x0000000a04102c23 */ /* 0x004fe20008010010 */
[----:B------:R-:W-:Y:S01]  /*1370*/  @P2 FFMA.FTZ R17, R5, UR10, R17 ;  /* 0x0000000a05112c23 */ /* 0x000fe20008010011 */
[----:B------:R-:W-:Y:S01]  /*1380*/  @P2 FFMA.FTZ R18, R6, UR10, R18 ;  /* 0x0000000a06122c23 */ /* 0x000fe20008010012 */
[----:B------:R-:W-:Y:S01]  /*1390*/  @P2 FFMA.FTZ R19, R7, UR10, R19 ;  /* 0x0000000a07132c23 */ /* 0x000fe20008010013 */
[----:B------:R-:W-:-:S04]  /*13a0*/  ISETP.GT.AND P2, PT, R74, RZ, PT ;  /* 0x000000ff4a00720c */ /* 0x000fc80003f44270 */
[----:B------:R-:W-:Y:S01]  /*13b0*/  @!P1 FSEL R16, R78, RZ, P2 ;  /* 0x000000ff4e109208 */ /* 0x000fe20001000000 */
[----:B------:R-:W-:Y:S01]  /*13c0*/  @!P1 FMUL.FTZ R78, R6, UR10 ;  /* 0x0000000a064e9c20 */ /* 0x000fe20008410000 */
[----:B------:R-:W-:Y:S01]  /*13d0*/  @!P1 FSEL R17, R79, RZ, P2 ;  /* 0x000000ff4f119208 */ /* 0x000fe20001000000 */
[----:B------:R-:W-:-:S03]  /*13e0*/  @!P1 FMUL.FTZ R79, R7, UR10 ;  /* 0x0000000a074f9c20 */ /* 0x000fc60008410000 */
[----:B------:R-:W-:Y:S02]  /*13f0*/  @!P1 FSEL R18, R78, RZ, P2 ;  /* 0x000000ff4e129208 */ /* 0x000fe40001000000 */
[----:B------:R-:W-:-:S05]  /*1400*/  @!P1 FSEL R19, R79, RZ, P2 ;  /* 0x000000ff4f139208 */ /* 0x000fca0001000000 */
[----:B------:R0:W-:Y:S02]  /*1410*/  STG.E.128 desc[UR6][R48.64], R16 ;  /* 0x0000001030007986 */ /* 0x0001e4000c101d06 */
.L_x_37173:
[----:B------:R-:W-:Y:S05]  /*1420*/  BSYNC.RECONVERGENT B0 ;  /* 0x0000000000007941 */ /* 0x000fea0003800200 */
.L_x_37172:
[----:B------:R-:W-:Y:S01]  /*1430*/  ISETP.GE.U32.AND P1, PT, R0, 0x400, PT ;  /* 0x000004000000780c */ /* 0x000fe20003f26070 */
[----:B------:R-:W-:-:S12]  /*1440*/  BSSY.RECONVERGENT B0, `(.L_x_37174) ;  /* 0x000001d000007945 */ /* 0x000fd80003800200 */
[----:B------:R-:W-:Y:S05]  /*1450*/  @!P1 BRA `(.L_x_37175) ;  /* 0x00000000006c9947 */ /* 0x000fea0003800000 */
[----:B------:R-:W-:Y:S01]  /*1460*/  ISETP.NE.U32.AND P2, PT, RZ, UR8, PT ;  /* 0x00000008ff007c0c */ /* 0x000fe2000bf45070 */
[----:B0-----:R-:W0:Y:S03]  /*1470*/  @P5 LDC.64 R48, c[0x0][0x390] ;  /* 0x0000e400ff305b82 */ /* 0x001e260000000a00 */
[----:B------:R-:W-:-:S13]  /*1480*/  ISETP.NE.AND.EX P2, PT, RZ, UR9, PT, P2 ;  /* 0x00000009ff007c0c */ /* 0x000fda000bf45320 */
[----:B------:R-:W1:Y:S01]  /*1490*/  @P2 LDC.64 R20, c[0x0][0x3a0] ;  /* 0x0000e800ff142b82 */ /* 0x000e620000000a00 */
[----:B0-----:R-:W-:-:S05]  /*14a0*/  @P5 IMAD.WIDE.U32 R48, R76, 0x10, R48 ;  /* 0x000000104c305825 */ /* 0x001fca00078e0030 */
[----:B------:R-:W2:Y:S01]  /*14b0*/  @P5 LDG.E.128 R4, desc[UR6][R48.64] ;  /* 0x0000000630045981 */ /* 0x000ea2000c1e1d00 */
[----:B-1----:R-:W-:-:S05]  /*14c0*/  @P2 IMAD.WIDE.U32 R78, R75, 0x10, R20 ;  /* 0x000000104b4e2825 */ /* 0x002fca00078e0014 */
[----:B------:R-:W3:Y:S01]  /*14d0*/  @P2 LDG.E.128 R20, desc[UR6][R78.64] ;  /* 0x000000064e142981 */ /* 0x000ee2000c1e1d00 */
[----:B------:R-:W-:Y:S02]  /*14e0*/  ISETP.GT.AND P3, PT, R74, RZ, P2 ;  /* 0x000000ff4a00720c */ /* 0x000fe40001764270 */
[----:B------:R-:W-:Y:S01]  /*14f0*/  IADD3 R76, PT, PT, R76, 0x100, RZ ;  /* 0x000001004c4c7810 */ /* 0x000fe20007ffe0ff */
[----:B--2---:R-:W-:Y:S01]  /*1500*/  @!P2 FMUL.FTZ R48, R5, UR10 ;  /* 0x0000000a0530ac20 */ /* 0x004fe20008410000 */
[----:B------:R-:W-:-:S09]  /*1510*/  @!P2 FMUL.FTZ R49, R6, UR10 ;  /* 0x0000000a0631ac20 */ /* 0x000fd20008410000 */
[----:B---3--:R-:W-:Y:S01]  /*1520*/  @P3 FFMA.FTZ R20, R4, UR10, R20 ;  /* 0x0000000a04143c23 */ /* 0x008fe20008010014 */
[----:B------:R-:W-:Y:S01]  /*1530*/  @P3 FFMA.FTZ R21, R5, UR10, R21 ;  /* 0x0000000a05153c23 */ /* 0x000fe20008010015 */
[----:B------:R-:W-:Y:S01]  /*1540*/  @P3 FFMA.FTZ R22, R6, UR10, R22 ;  /* 0x0000000a06163c23 */ /* 0x000fe20008010016 */
[----:B------:R-:W-:Y:S01]  /*1550*/  @P3 FFMA.FTZ R23, R7, UR10, R23 ;  /* 0x0000000a07173c23 */ /* 0x000fe20008010017 */
[----:B------:R-:W-:-:S04]  /*1560*/  ISETP.GT.AND P3, PT, R74, RZ, PT ;  /* 0x000000ff4a00720c */ /* 0x000fc80003f64270 */
[----:B------:R-:W-:Y:S02]  /*1570*/  @!P2 FSEL R21, R48, RZ, P3 ;  /* 0x000000ff3015a208 */ /* 0x000fe40001800000 */
[----:B------:R-:W-:Y:S02]  /*1580*/  @!P2 FSEL R22, R49, RZ, P3 ;  /* 0x000000ff3116a208 */ /* 0x000fe40001800000 */
[----:B------:R-:W0:Y:S01]  /*1590*/  LDC.64 R48, c[0x0][0x3a8] ;  /* 0x0000ea00ff307b82 */ /* 0x000e220000000a00 */
[----:B------:R-:W-:Y:S01]  /*15a0*/  @!P2 FMUL.FTZ R80, R4, UR10 ;  /* 0x0000000a0450ac20 */ /* 0x000fe20008410000 */
[----:B------:R-:W-:-:S04]  /*15b0*/  @!P2 FMUL.FTZ R78, R7, UR10 ;  /* 0x0000000a074eac20 */ /* 0x000fc80008410000 */
[----:B------:R-:W-:Y:S02]  /*15c0*/  @!P2 FSEL R20, R80, RZ, P3 ;  /* 0x000000ff5014a208 */ /* 0x000fe40001800000 */
[----:B------:R-:W-:Y:S01]  /*15d0*/  @!P2 FSEL R23, R78, RZ, P3 ;  /* 0x000000ff4e17a208 */ /* 0x000fe20001800000 */
[----:B0-----:R-:W-:-:S05]  /*15e0*/  IMAD.WIDE.U32 R48, R75, 0x10, R48 ;  /* 0x000000104b307825 */ /* 0x001fca00078e0030 */
[----:B------:R1:W-:Y:S01]  /*15f0*/  STG.E.128 desc[UR6][R48.64], R20 ;  /* 0x0000001430007986 */ /* 0x0003e2000c101d06 */
[----:B------:R-:W-:-:S07]  /*1600*/  IADD3 R75, PT, PT, R75, 0x100, RZ ;  /* 0x000001004b4b7810 */ /* 0x000fce0007ffe0ff */
.L_x_37175:
[----:B------:R-:W-:Y:S05]  /*1610*/  BSYNC.RECONVERGENT B0 ;  /* 0x0000000000007941 */ /* 0x000fea0003800200 */
.L_x_37174:
[----:B------:R-:W-:Y:S01]  /*1620*/  ISETP.GE.U32.AND P2, PT, R0, 0x500, PT ;  /* 0x000005000000780c */ /* 0x000fe20003f46070 */
[----:B------:R-:W-:-:S12]  /*1630*/  BSSY.RECONVERGENT B0, `(.L_x_37176) ;  /* 0x000001d000007945 */ /* 0x000fd80003800200 */
[----:B------:R-:W-:Y:S05]  /*1640*/  @!P2 BRA `(.L_x_37177) ;  /* 0x00000000006ca947 */ /* 0x000fea0003800000 */
[----:B------:R-:W-:Y:S01]  /*1650*/  ISETP.NE.U32.AND P3, PT, RZ, UR8, PT ;  /* 0x00000008ff007c0c */ /* 0x000fe2000bf65070 */
[----:B01----:R-:W0:Y:S03]  /*1660*/  @P5 LDC.64 R48, c[0x0][0x390] ;  /* 0x0000e400ff305b82 */ /* 0x003e260000000a00 */
        /* <DEDUP_REMOVED lines=25> */
.L_x_37177:
[----:B------:R-:W-:Y:S05]  /*1800*/  BSYNC.RECONVERGENT B0 ;  /* 0x0000000000007941 */ /* 0x000fea0003800200 */
.L_x_37176:
        /* <DEDUP_REMOVED lines=30> */
.L_x_37179:
[----:B------:R-:W-:Y:S05]  /*19f0*/  BSYNC.RECONVERGENT B0 ;  /* 0x0000000000007941 */ /* 0x000fea0003800200 */
.L_x_37178:
[----:B------:R-:W-:Y:S01]  /*1a00*/  ISETP.GE.U32.AND P4, PT, R0, 0x700, PT ;  /* 0x000007000000780c */ /* 0x000fe20003f86070 */
[----:B------:R-:W-:-:S12]  /*1a10*/  BSSY.RECONVERGENT B0, `(.L_x_37180) ;  /* 0x000001b000007945 */ /* 0x000fd80003800200 */
[----:B------:R-:W-:Y:S05]  /*1a20*/  @!P4 BRA `(.L_x_37181) ;  /* 0x000000000064c947 */ /* 0x000fea0003800000 */
[----:B------:R-:W4:Y:S02]  /*1a30*/  @P5 LDC.64 R32, c[0x0][0x390] ;  /* 0x0000e400ff205b82 */ /* 0x000f240000000a00 */
[----:B----4-:R-:W-:-:S05]  /*1a40*/  @P5 IMAD.WIDE.U32 R78, R76, 0x10, R32 ;  /* 0x000000104c4e5825 */ /* 0x010fca00078e0020 */
[----:B------:R-:W4:Y:S01]  /*1a50*/  @P5 LDG.E.128 R4, desc[UR6][R78.64] ;  /* 0x000000064e045981 */ /* 0x000f22000c1e1d00 */
[----:B------:R-:W-:-:S04]  /*1a60*/  ISETP.NE.U32.AND P5, PT, RZ, UR8, PT ;  /* 0x00000008ff007c0c */ /* 0x000fc8000bfa5070 */
[----:B------:R-:W-:-:S13]  /*1a70*/  ISETP.NE.AND.EX P5, PT, RZ, UR9, PT, P5 ;  /* 0x00000009ff007c0c */ /* 0x000fda000bfa5350 */
[----:B------:R-:W0:Y:S02]  /*1a80*/  @P5 LDC.64 R32, c[0x0][0x3a0] ;  /* 0x0000e800ff205b82 */ /* 0x000e240000000a00 */
[----:B0123--:R-:W-:-:S05]  /*1a90*/  @P5 IMAD.WIDE.U32 R48, R75, 0x10, R32 ;  /* 0x000000104b305825 */ /* 0x00ffca00078e0020 */
[----:B------:R-:W2:Y:S01]  /*1aa0*/  @P5 LDG.E.128 R32, desc[UR6][R48.64] ;  /* 0x0000000630205981 */ /* 0x000ea2000c1e1d00 */
[----:B------:R-:W-:Y:S01]  /*1ab0*/  ISETP.GT.AND P6, PT, R74, RZ, P5 ;  /* 0x000000ff4a00720c */ /* 0x000fe20002fc4270 */
[----:B----4-:R-:W-:Y:S01]  /*1ac0*/  @!P5 FMUL.FTZ R48, R6, UR10 ;  /* 0x0000000a0630dc20 */ /* 0x010fe20008410000 */
[----:B------:R-:W-:Y:S01]  /*1ad0*/  @!P5 FMUL.FTZ R49, R7, UR10 ;  /* 0x0000000a0731dc20 */ /* 0x000fe20008410000 */
[----:B------:R-:W-:Y:S01]  /*1ae0*/  @!P5 FMUL.FTZ R76, R4, UR10 ;  /* 0x0000000a044cdc20 */ /* 0x000fe20008410000 */
[----:B------:R-:W-:-:S09]  /*1af0*/  @!P5 FMUL.FTZ R78, R5, UR10 ;  /* 0x0000000a054edc20 */ /* 0x000fd20008410000 */
[----:B--2---:R-:W-:Y:S01]  /*1b00*/  @P6 FFMA.FTZ R32, R4, UR10, R32 ;  /* 0x0000000a04206c23 */ /* 0x004fe20008010020 */
[----:B------:R-:W-:Y:S01]  /*1b10*/  @P6 FFMA.FTZ R33, R5, UR10, R33 ;  /* 0x0000000a05216c23 */ /* 0x000fe20008010021 */
[----:B------:R-:W-:Y:S01]  /*1b20*/  @P6 FFMA.FTZ R34, R6, UR10, R34 ;  /* 0x0000000a06226c23 */ /* 0x000fe20008010022 */
[----:B------:R-:W-:Y:S01]  /*1b30*/  @P6 FFMA.FTZ R35, R7, UR10, R35 ;  /* 0x0000000a07236c23 */ /* 0x000fe20008010023 */
[----:B------:R-:W-:-:S04]  /*1b40*/  ISETP.GT.AND P6, PT, R74, RZ, PT ;  /* 0x000000ff4a00720c */ /* 0x000fc80003fc4270 */
[----:B------:R-:W-:Y:S02]  /*1b50*/  @!P5 FSEL R34, R48, RZ, P6 ;  /* 0x000000ff3022d208 */ /* 0x000fe40003000000 */
[----:B------:R-:W-:Y:S02]  /*1b60*/  @!P5 FSEL R35, R49, RZ, P6 ;  /* 0x000000ff3123d208 */ /* 0x000fe40003000000 */
[----:B------:R-:W0:Y:S01]  /*1b70*/  LDC.64 R48, c[0x0][0x3a8] ;  /* 0x0000ea00ff307b82 */ /* 0x000e220000000a00 */
[----:B------:R-:W-:Y:S02]  /*1b80*/  @!P5 FSEL R32, R76, RZ, P6 ;  /* 0x000000ff4c20d208 */ /* 0x000fe40003000000 */
[----:B------:R-:W-:Y:S01]  /*1b90*/  @!P5 FSEL R33, R78, RZ, P6 ;  /* 0x000000ff4e21d208 */ /* 0x000fe20003000000 */
[----:B0-----:R-:W-:-:S05]  /*1ba0*/  IMAD.WIDE.U32 R48, R75, 0x10, R48 ;  /* 0x000000104b307825 */ /* 0x001fca00078e0030 */
[----:B------:R4:W-:Y:S02]  /*1bb0*/  STG.E.128 desc[UR6][R48.64], R32 ;  /* 0x0000002030007986 */ /* 0x0009e4000c101d06 */
.L_x_37181:
[----:B------:R-:W-:Y:S05]  /*1bc0*/  BSYNC.RECONVERGENT B0 ;  /* 0x0000000000007941 */ /* 0x000fea0003800200 */
.L_x_37180:
[----:B01234-:R-:W-:Y:S01]  /*1bd0*/  FADD.FTZ R48, RZ, R8 ;  /* 0x00000008ff307221 */ /* 0x01ffe20000010000 */
[C---:B------:R-:W-:Y:S01]  /*1be0*/  ISETP.GT.U32.AND P5, PT, R0.reuse, 0x1ff, PT ;  /* 0x000001ff0000780c */ /* 0x040fe20003fa4070 */
[----:B------:R-:W0:Y:S01]  /*1bf0*/  S2UR UR5, SR_CgaCtaId ;  /* 0x00000000000579c3 */ /* 0x000e220000008800 */
[C---:B------:R-:W-:Y:S01]  /*1c00*/  ISETP.GT.U32.AND P6, PT, R0.reuse, 0x2ff, PT ;  /* 0x000002ff0000780c */ /* 0x040fe20003fc4070 */
[----:B------:R-:W-:Y:S01]  /*1c10*/  FADD.FTZ R49, R9, R48 ;  /* 0x0000003009317221 */ /* 0x000fe20000010000 */
[----:B------:R-:W-:Y:S01]  /*1c20*/  P2R R74, PR, RZ, 0x2 ;  /* 0x00000002ff4a7803 */ /* 0x000fe20000000000 */
[----:B------:R-:W-:Y:S01]  /*1c30*/  UMOV UR4, 0x400 ;  /* 0x0000040000047882 */ /* 0x000fe20000000000 */
[----:B------:R-:W-:Y:S01]  /*1c40*/  ISETP.GT.U32.AND P1, PT, R0, 0x3ff, PT ;  /* 0x000003ff0000780c */ /* 0x000fe20003f24070 */
[----:B------:R-:W-:-:S04]  /*1c50*/  FADD.FTZ R48, R10, R49 ;  /* 0x000000310a307221 */ /* 0x000fc80000010000 */
[----:B------:R-:W-:-:S05]  /*1c60*/  FADD.FTZ R48, R11, R48 ;  /* 0x000000300b307221 */ /* 0x000fca0000010000 */
[----:B------:R-:W-:-:S05]  /*1c70*/  FSEL R49, R48, RZ, P0 ;  /* 0x000000ff30317208 */ /* 0x000fca0000000000 */
[----:B------:R-:W-:-:S04]  /*1c80*/  FADD.FTZ R48, R12, R49 ;  /* 0x000000310c307221 */ /* 0x000fc80000010000 */
[----:B------:R-:W-:Y:S01]  /*1c90*/  FADD.FTZ R75, R13, R48 ;  /* 0x000000300d4b7221 */ /* 0x000fe20000010000 */
[----:B0-----:R-:W-:-:S03]  /*1ca0*/  ULEA UR4, UR5, UR4, 0x18 ;  /* 0x0000000405047291 */ /* 0x001fc6000f8ec0ff */
        /* <DEDUP_REMOVED lines=66> */
[----:B------:R-:W-:Y:S02]  /*20d0*/  ISETP.NE.AND P6, PT, R63, RZ, PT ;  /* 0x000000ff3f00720c */ /* 0x000fe40003fc5270 */
        /* <DEDUP_REMOVED lines=51> */
[----:B------:R-:W-:Y:S02]  /*2410*/  @!P5 LEA R78, R47, UR4, 0x3 ;  /* 0x000000042f4edc11 */ /* 0x000fe4000f8e18ff */
[----:B------:R-:W-:-:S04]  /*2420*/  @!P5 MOV R76, R54 ;  /* 0x00000036004cd202 */ /* 0x000fc80000000f00 */
[-C--:B------:R-:W-:Y:S01]  /*2430*/  I2FP.F32.S32 R90, R76.reuse ;  /* 0x0000004c005a7245 */ /* 0x080fe20000201400 */
[----:B------:R-:W0:Y:S04]  /*2440*/  SHFL.DOWN PT, R79, R76, 0x4, 0x1f ;  /* 0x08801f004c4f7f89 */ /* 0x000e2800000e0000 */
[----:B------:R-:W1:Y:S01]  /*2450*/  @!P5 LDS.64 R74, [R78] ;  /* 0x000000004e4ad984 */ /* 0x000e620000000a00 */
[----:B------:R-:W-:Y:S02]  /*2460*/  ISETP.NE.AND P5, PT, R53, RZ, PT ;  /* 0x000000ff3500720c */ /* 0x000fe40003fa5270 */
[----:B0-----:R-:W-:Y:S02]  /*2470*/  IADD3 R49, PT, PT, R79, R76, RZ ;  /* 0x0000004c4f317210 */ /* 0x001fe40007ffe0ff */
[----:B------:R-:W-:-:S02]  /*2480*/  I2FP.F32.S32 R92, R79 ;  /* 0x0000004f005c7245 */ /* 0x000fc40000201400 */
[----:B------:R-:W-:Y:S01]  /*2490*/  I2FP.F32.S32 R48, R49 ;  /* 0x0000003100307245 */ /* 0x000fe20000201400 */
[----:B------:R-:W-:Y:S03]  /*24a0*/  SHFL.DOWN PT, R76, R49, 0x2, 0x1f ;  /* 0x08401f00314c7f89 */ /* 0x000fe600000e0000 */
[----:B------:R-:W0:Y:S01]  /*24b0*/  MUFU.RCP R80, R48 ;  /* 0x0000003000507308 */ /* 0x000e220000001000 */
[----:B-1----:R-:W1:Y:S02]  /*24c0*/  SHFL.DOWN PT, R81, R74, 0x4, 0x1f ;  /* 0x08801f004a517f89 */ /* 0x002e6400000e0000 */
[C---:B-1----:R-:W-:Y:S01]  /*24d0*/  FADD.FTZ R79, -R81.reuse, R74 ;  /* 0x0000004a514f7221 */ /* 0x042fe20000010100 */
[----:B------:R-:W-:-:S03]  /*24e0*/  FMUL.FTZ R81, R81, R92 ;  /* 0x0000005c51517220 */ /* 0x000fc60000410000 */
[----:B------:R-:W-:Y:S01]  /*24f0*/  FMUL.FTZ R79, R79, R79 ;  /* 0x0000004f4f4f7220 */ /* 0x000fe20000410000 */
[----:B------:R-:W-:Y:S02]  /*2500*/  FFMA.FTZ R81, R90, R74, R81 ;  /* 0x0000004a5a517223 */ /* 0x000fe40000010051 */
[----:B------:R-:W1:Y:S01]  /*2510*/  SHFL.DOWN PT, R74, R75, 0x4, 0x1f ;  /* 0x08801f004b4a7f89 */ /* 0x000e6200000e0000 */
[----:B------:R-:W-:Y:S01]  /*2520*/  FMUL.FTZ R79, R79, R90 ;  /* 0x0000005a4f4f7220 */ /* 0x000fe20000410000 */
[----:B0-----:R-:W-:-:S03]  /*2530*/  FMUL.FTZ R81, R80, R81 ;  /* 0x0000005150517220 */ /* 0x001fc60000410000 */
[----:B------:R-:W-:Y:S02]  /*2540*/  FMUL.FTZ R92, R79, R92 ;  /* 0x0000005c4f5c7220 */ /* 0x000fe40000410000 */
[----:B------:R-:W0:Y:S01]  /*2550*/  SHFL.DOWN PT, R78, R81, 0x2, 0x1f ;  /* 0x08401f00514e7f89 */ /* 0x000e2200000e0000 */
[----:B-1----:R-:W-:-:S04]  /*2560*/  FADD.FTZ R79, R74, R75 ;  /* 0x0000004b4a4f7221 */ /* 0x002fc80000010000 */
[----:B------:R-:W-:Y:S01]  /*2570*/  FFMA.FTZ R79, R80, R92, R79 ;  /* 0x0000005c504f7223 */ /* 0x000fe2000001004f */
[-C--:B------:R-:W-:Y:S02]  /*2580*/  I2FP.F32.S32 R80, R76.reuse ;  /* 0x0000004c00507245 */ /* 0x080fe40000201400 */
[----:B------:R-:W-:Y:S02]  /*2590*/  IADD3 R76, PT, PT, R49, R76, RZ ;  /* 0x0000004c314c7210 */ /* 0x000fe40007ffe0ff */
[----:B------:R-:W1:Y:S01]  /*25a0*/  SHFL.DOWN PT, R74, R79, 0x2, 0x1f ;  /* 0x08401f004f4a7f89 */ /* 0x000e6200000e0000 */
[----:B0-----:R-:W-:Y:S01]  /*25b0*/  FMUL.FTZ R91, R78, R80 ;  /* 0x000000504e5b7220 */ /* 0x001fe20000410000 */
[----:B------:R-:W-:Y:S01]  /*25c0*/  I2FP.F32.S32 R75, R76 ;  /* 0x0000004c004b7245 */ /* 0x000fe20000201400 */
[----:B------:R-:W-:Y:S02]  /*25d0*/  FADD.FTZ R78, R81, -R78 ;  /* 0x8000004e514e7221 */ /* 0x000fe40000010000 */
[----:B------:R-:W-:Y:S01]  /*25e0*/  FFMA.FTZ R90, R48, R81, R91 ;  /* 0x00000051305a7223 */ /* 0x000fe2000001005b */
[----:B------:R-:W0:Y:S01]  /*25f0*/  MUFU.RCP R49, R75 ;  /* 0x0000004b00317308 */ /* 0x000e220000001000 */
[----:B------:R-:W2:Y:S01]  /*2600*/  SHFL.DOWN PT, R91, R76, 0x1, 0x1f ;  /* 0x08201f004c5b7f89 */ /* 0x000ea200000e0000 */
[----:B------:R-:W-:-:S04]  /*2610*/  FMUL.FTZ R81, R78, R78 ;  /* 0x0000004e4e517220 */ /* 0x000fc80000410000 */
        /* <DEDUP_REMOVED lines=23> */
[----:B------:R-:W0:Y:S01]  /*2790*/  SHFL.IDX PT, R49, R76, RZ, 0x1f ;  /* 0x00001fff4c317589 */ /* 0x000e2200000e0000 */
[----:B-1----:R-:W-:Y:S01]  /*27a0*/  FMUL.FTZ R48, R75, R75 ;  /* 0x0000004b4b307220 */ /* 0x002fe20000410000 */
[----:B--2---:R-:W-:-:S04]  /*27b0*/  @!P5 IMAD.WIDE R78, R46, 0x4, R78 ;  /* 0x000000042e4ed825 */ /* 0x004fc800078e024e */
[----:B------:R-:W-:Y:S01]  /*27c0*/  FSEL R81, R48, RZ, P6 ;  /* 0x000000ff30517208 */ /* 0x000fe20003000000 */
[----:B0-----:R-:W-:Y:S02]  /*27d0*/  FFMA.FTZ R74, R49, UR11, R74 ;  /* 0x0000000b314a7c23 */ /* 0x001fe4000801004a */
[----:B------:R-:W0:Y:S01]  /*27e0*/  @!P5 LDC.64 R48, c[0x0][0x3c8] ;  /* 0x0000f200ff30db82 */ /* 0x000e220000000a00 */
[----:B------:R1:W-:Y:S01]  /*27f0*/  @!P5 STG.E desc[UR6][R78.64], R75 ;  /* 0x0000004b4e00d986 */ /* 0x0003e2000c101906 */
[----:B------:R-:W-:-:S06]  /*2800*/  FADD.FTZ R74, R74, R81 ;  /* 0x000000514a4a7221 */ /* 0x000fcc0000010000 */
        /* <DEDUP_REMOVED lines=14> */
[----:B------:R-:W-:Y:S02]  /*28f0*/  HADD2.F32 R51, -RZ, R69.H1_H1 ;  /* 0x30000045ff337230 */ /* 0x000fe40000004100 */
[----:B------:R-:W-:Y:S02]  /*2900*/  HADD2.F32 R79, -RZ, R44.H0_H0 ;  /* 0x2000002cff4f7230 */ /* 0x000fe40000004100 */
[C---:B------:R-:W-:Y:S01]  /*2910*/  FMUL.FTZ R48, R74.reuse, R49 ;  /* 0x000000314a307220 */ /* 0x040fe20000410000 */
[----:B------:R-:W-:Y:S01]  /*2920*/  FADD.FTZ R49, R9, -R75 ;  /* 0x8000004b09317221 */ /* 0x000fe20000010000 */
[----:B------:R-:W-:Y:S02]  /*2930*/  HADD2.F32 R50, -RZ, R68.H1_H1 ;  /* 0x30000044ff327230 */ /* 0x000fe40000004100 */
[----:B------:R-:W-:Y:S02]  /*2940*/  HADD2.F32 R78, -RZ, R84.H0_H0 ;  /* 0x20000054ff4e7230 */ /* 0x000fe40000004100 */
[----:B------:R-:W-:Y:S01]  /*2950*/  FMUL.FTZ R49, R74, R49 ;  /* 0x000000314a317220 */ /* 0x000fe20000410000 */
[----:B------:R-:W-:Y:S01]  /*2960*/  FFMA.FTZ R48, R48, R51, R79 ;  /* 0x0000003330307223 */ /* 0x000fe2000001004f */
[----:B------:R-:W-:Y:S01]  /*2970*/  FADD.FTZ R51, R10, -R75 ;  /* 0x8000004b0a337221 */ /* 0x000fe20000010000 */
[----:B------:R-:W-:-:S02]  /*2980*/  HADD2.F32 R81, -RZ, R45.H0_H0 ;  /* 0x2000002dff517230 */ /* 0x000fc40000004100 */
[----:B------:R-:W-:Y:S01]  /*2990*/  FFMA.FTZ R49, R49, R50, R78 ;  /* 0x0000003231317223 */ /* 0x000fe2000001004e */
[----:B------:R-:W-:Y:S01]  /*29a0*/  HADD2.F32 R80, -RZ, R68.H0_H0 ;  /* 0x20000044ff507230 */ /* 0x000fe20000004100 */
[----:B------:R-:W0:Y:S01]  /*29b0*/  LDC.64 R78, c[0x0][0x428] ;  /* 0x00010a00ff4e7b82 */ /* 0x000e220000000a00 */
[----:B------:R-:W-:Y:S01]  /*29c0*/  FMUL.FTZ R50, R74, R51 ;  /* 0x000000334a327220 */ /* 0x000fe20000410000 */
[----:B------:R-:W-:Y:S02]  /*29d0*/  HADD2.F32 R51, -RZ, R69.H0_H0 ;  /* 0x20000045ff337230 */ /* 0x000fe40000004100 */
[----:B------:R-:W-:-:S03]  /*29e0*/  HADD2.F32 R90, -RZ, R84.H1_H1 ;  /* 0x30000054ff5a7230 */ /* 0x000fc60000004100 */
[----:B------:R-:W-:Y:S01]  /*29f0*/  FFMA.FTZ R50, R50, R51, R81 ;  /* 0x0000003332327223 */ /* 0x000fe20000010051 */
[----:B------:R-:W-:-:S04]  /*2a00*/  FADD.FTZ R51, R11, -R75 ;  /* 0x8000004b0b337221 */ /* 0x000fc80000010000 */
[----:B------:R-:W-:-:S04]  /*2a10*/  FMUL.FTZ R51, R74, R51 ;  /* 0x000000334a337220 */ /* 0x000fc80000410000 */
[----:B------:R-:W-:Y:S01]  /*2a20*/  FFMA.FTZ R51, R51, R80, R90 ;  /* 0x0000005033337223 */ /* 0x000fe2000001005a */
[C---:B0-----:R-:W-:Y:S01]  /*2a30*/  IMAD.WIDE.U32 R78, R76.reuse, 0x10, R78 ;  /* 0x000000104c4e7825 */ /* 0x041fe200078e004e */
[----:B------:R-:W-:-:S04]  /*2a40*/  IADD3 R76, PT, PT, R76, 0x100, RZ ;  /* 0x000001004c4c7810 */ /* 0x000fc80007ffe0ff */
[----:B------:R0:W-:Y:S03]  /*2a50*/  STG.E.128 desc[UR6][R78.64], R48 ;  /* 0x000000304e007986 */ /* 0x0001e6000c101d06 */
.L_x_37184:
[----:B------:R-:W-:Y:S05]  /*2a60*/  BSYNC.RECONVERGENT B0 ;  /* 0x0000000000007941 */ /* 0x000fea0003800200 */
.L_x_37183:
[----:B------:R-:W-:Y:S01]  /*2a70*/  ISETP.GE.U32.AND P0, PT, R0, 0x200, PT ;  /* 0x000002000000780c */ /* 0x000fe20003f06070 */
[----:B------:R-:W-:-:S12]  /*2a80*/  BSSY.RECONVERGENT B0, `(.L_x_37185) ;  /* 0x000001a000007945 */ /* 0x000fd80003800200 */
[----:B------:R-:W-:Y:S05]  /*2a90*/  @!P0 BRA `(.L_x_37186) ;  /* 0x0000000000608947 */ /* 0x000fea0003800000 */
[--C-:B0-----:R-:W-:Y:S01]  /*2aa0*/  FADD.FTZ R49, R12, -R75.reuse ;  /* 0x8000004b0c317221 */ /* 0x101fe20000010000 */
        /* <DEDUP_REMOVED lines=23> */
.L_x_37186:
[----:B------:R-:W-:Y:S05]  /*2c20*/  BSYNC.RECONVERGENT B0 ;  /* 0x0000000000007941 */ /* 0x000fea0003800200 */
.L_x_37185:
[----:B------:R-:W-:Y:S01]  /*2c30*/  ISETP.GE.U32.AND P0, PT, R0, 0x300, PT ;  /* 0x000003000000780c */ /* 0x000fe20003f06070 */
[----:B------:R-:W-:-:S12]  /*2c40*/  BSSY.RECONVERGENT B0, `(.L_x_37187) ;  /* 0x000001a000007945 */ /* 0x000fd80003800200 */
[----:B------:R-:W-:Y:S05]  /*2c50*/  @!P0 BRA `(.L_x_37188) ;  /* 0x0000000000608947 */ /* 0x000fea0003800000 */
[--C-:B01----:R-:W-:Y:S01]  /*2c60*/  FADD.FTZ R49, R16, -R75.reuse ;  /* 0x8000004b10317221 */ /* 0x103fe20000010000 */
[----:B------:R-:W-:Y:S02]  /*2c70*/  HADD2.F32 R51, -RZ, R65.H1_H1 ;  /* 0x30000041ff337230 */ /* 0x000fe40000004100 */
[----:B------:R-:W-:Y:S02]  /*2c80*/  HADD2.F32 R79, -RZ, R40.H0_H0 ;  /* 0x20000028ff4f7230 */ /* 0x000fe40000004100 */
[C---:B------:R-:W-:Y:S01]  /*2c90*/  FMUL.FTZ R48, R74.reuse, R49 ;  /* 0x000000314a307220 */ /* 0x040fe20000410000 */
[----:B------:R-:W-:Y:S01]  /*2ca0*/  FADD.FTZ R49, R17, -R75 ;  /* 0x8000004b11317221 */ /* 0x000fe20000010000 */
[----:B------:R-:W-:Y:S02]  /*2cb0*/  HADD2.F32 R50, -RZ, R70.H0_H0 ;  /* 0x20000046ff327230 */ /* 0x000fe40000004100 */
[----:B------:R-:W-:Y:S02]  /*2cc0*/  HADD2.F32 R78, -RZ, R86.H0_H0 ;  /* 0x20000056ff4e7230 */ /* 0x000fe40000004100 */
[----:B------:R-:W-:Y:S01]  /*2cd0*/  FMUL.FTZ R49, R74, R49 ;  /* 0x000000314a317220 */ /* 0x000fe20000410000 */
[----:B------:R-:W-:Y:S01]  /*2ce0*/  FFMA.FTZ R48, R48, R51, R79 ;  /* 0x0000003330307223 */ /* 0x000fe2000001004f */
[----:B------:R-:W-:Y:S01]  /*2cf0*/  FADD.FTZ R51, R18, -R75 ;  /* 0x8000004b12337221 */ /* 0x000fe20000010000 */
[----:B------:R-:W-:-:S02]  /*2d00*/  HADD2.F32 R81, -RZ, R41.H0_H0 ;  /* 0x20000029ff517230 */ /* 0x000fc40000004100 */
[----:B------:R-:W-:Y:S01]  /*2d10*/  FFMA.FTZ R49, R49, R50, R78 ;  /* 0x0000003231317223 */ /* 0x000fe2000001004e */
[----:B------:R-:W-:Y:S01]  /*2d20*/  HADD2.F32 R80, -RZ, R70.H1_H1 ;  /* 0x30000046ff507230 */ /* 0x000fe20000004100 */
        /* <DEDUP_REMOVED lines=11> */
.L_x_37188:
[----:B------:R-:W-:Y:S05]  /*2de0*/  BSYNC.RECONVERGENT B0 ;  /* 0x0000000000007941 */ /* 0x000fea0003800200 */
.L_x_37187:
[----:B------:R-:W-:Y:S04]  /*2df0*/  BSSY.RECONVERGENT B0, `(.L_x_37189) ;  /* 0x000001a000007945 */ /* 0x000fe80003800200 */
[----:B------:R-:W-:Y:S05]  /*2e00*/  @!P1 BRA `(.L_x_37190) ;  /* 0x0000000000609947 */ /* 0x000fea0003800000 */
[--C-:B012---:R-:W-:Y:S01]  /*2e10*/  FADD.FTZ R49, R20, -R75.reuse ;  /* 0x8000004b14317221 */ /* 0x107fe20000010000 */
[----:B------:R-:W-:Y:S02]  /*2e20*/  HADD2.F32 R51, -RZ, R71.H0_H0 ;  /* 0x20000047ff337230 */ /* 0x000fe40000004100 */
        /* <DEDUP_REMOVED lines=13> */
[----:B------:R-:W-:Y:S02]  /*2f00*/  HADD2.F32 R51, -RZ, R71.H1_H1 ;  /* 0x30000047ff337230 */ /* 0x000fe40000004100 */
        /* <DEDUP_REMOVED lines=8> */
.L_x_37190:
[----:B------:R-:W-:Y:S05]  /*2f90*/  BSYNC.RECONVERGENT B0 ;  /* 0x0000000000007941 */ /* 0x000fea0003800200 */
.L_x_37189:
[----:B------:R-:W-:Y:S04]  /*2fa0*/  BSSY.RECONVERGENT B0, `(.L_x_37191) ;  /* 0x000001a000007945 */ /* 0x000fe80003800200 */
[----:B------:R-:W-:Y:S05]  /*2fb0*/  @!P2 BRA `(.L_x_37192) ;  /* 0x000000000060a947 */ /* 0x000fea0003800000 */
[--C-:B0123--:R-:W-:Y:S01]  /*2fc0*/  FADD.FTZ R49, R24, -R75.reuse ;  /* 0x8000004b18317221 */ /* 0x10ffe20000010000 */
        /* <DEDUP_REMOVED lines=23> */
.L_x_37192:
[----:B------:R-:W-:Y:S05]  /*3140*/  BSYNC.RECONVERGENT B0 ;  /* 0x0000000000007941 */ /* 0x000fea0003800200 */
.L_x_37191:
[----:B------:R-:W-:Y:S04]  /*3150*/  BSSY.RECONVERGENT B0, `(.L_x_37193) ;  /* 0x000001a000007945 */ /* 0x000fe80003800200 */
[----:B------:R-:W-:Y:S05]  /*3160*/  @!P3 BRA `(.L_x_37194) ;  /* 0x000000000060b947 */ /* 0x000fea0003800000 */
[--C-:B01234-:R-:W-:Y:S01]  /*3170*/  FADD.FTZ R49, R28, -R75.reuse ;  /* 0x8000004b1c317221 */ /* 0x11ffe20000010000 */
        /* <DEDUP_REMOVED lines=23> */
.L_x_37194:
[----:B------:R-:W-:Y:S05]  /*32f0*/  BSYNC.RECONVERGENT B0 ;  /* 0x0000000000007941 */ /* 0x000fea0003800200 */
.L_x_37193:
[----:B------:R-:W-:Y:S04]  /*3300*/  BSSY.RECONVERGENT B0, `(.L_x_37182) ;  /* 0x0000011000007945 */ /* 0x000fe80003800200 */
[----:B------:R-:W-:Y:S05]  /*3310*/  @!P4 BRA `(.L_x_37195) ;  /* 0x00000000003cc947 */ /* 0x000fea0003800000 */
[----:B01234-:R-:W0:Y:S01]  /*3320*/  LDC.64 R48, c[0x0][0x428] ;  /* 0x00010a00ff307b82 */ /* 0x01fe220000000a00 */
[--C-:B------:R-:W-:Y:S01]  /*3330*/  FADD.FTZ R51, R32, -R75.reuse ;  /* 0x8000004b20337221 */ /* 0x100fe20000010000 */
[--C-:B------:R-:W-:Y:S01]  /*3340*/  FADD.FTZ R79, R33, -R75.reuse ;  /* 0x8000004b214f7221 */ /* 0x100fe20000010000 */
[--C-:B------:R-:W-:Y:S01]  /*3350*/  FADD.FTZ R81, R34, -R75.reuse ;  /* 0x8000004b22517221 */ /* 0x100fe20000010000 */
[----:B------:R-:W-:Y:S01]  /*3360*/  FADD.FTZ R75, R35, -R75 ;  /* 0x8000004b234b7221 */ /* 0x000fe20000010000 */
[C---:B------:R-:W-:Y:S01]  /*3370*/  FMUL.FTZ R50, R74.reuse, R51 ;  /* 0x000000334a327220 */ /* 0x040fe20000410000 */
[C---:B------:R-:W-:Y:S01]  /*3380*/  FMUL.FTZ R79, R74.reuse, R79 ;  /* 0x0000004f4a4f7220 */ /* 0x040fe20000410000 */
[C---:B------:R-:W-:Y:S01]  /*3390*/  FMUL.FTZ R78, R74.reuse, R81 ;  /* 0x000000514a4e7220 */ /* 0x040fe20000410000 */
[----:B------:R-:W-:-:S04]  /*33a0*/  FMUL.FTZ R51, R74, R75 ;  /* 0x0000004b4a337220 */ /* 0x000fc80000410000 */
[----:B------:R-:W-:Y:S01]  /*33b0*/  FFMA.FTZ R51, R51, R61, R64 ;  /* 0x0000003d33337223 */ /* 0x000fe20000010040 */
[----:B0-----:R-:W-:-:S04]  /*33c0*/  IMAD.WIDE.U32 R74, R76, 0x10, R48 ;  /* 0x000000104c4a7825 */ /* 0x001fc800078e0030 */
[----:B------:R-:W-:Y:S01]  /*33d0*/  FFMA.FTZ R48, R50, R58, R55 ;  /* 0x0000003a32307223 */ /* 0x000fe20000010037 */
[----:B------:R-:W-:Y:S01]  /*33e0*/  FFMA.FTZ R49, R79, R59, R62 ;  /* 0x0000003b4f317223 */ /* 0x000fe2000001003e */
[----:B------:R-:W-:-:S05]  /*33f0*/  FFMA.FTZ R50, R78, R60, R57 ;  /* 0x0000003c4e327223 */ /* 0x000fca0000010039 */
[----:B------:R0:W-:Y:S02]  /*3400*/  STG.E.128 desc[UR6][R74.64], R48 ;  /* 0x000000304a007986 */ /* 0x0001e4000c101d06 */
.L_x_37195:
[----:B------:R-:W-:Y:S05]  /*3410*/  BSYNC.RECONVERGENT B0 ;  /* 0x0000000000007941 */ /* 0x000fea0003800200 */
.L_x_37182:
[----:B01234-:R-:W0:Y:S01]  /*3420*/  LDC.64 R48, c[0x0][0x380] ;  /* 0x0000e000ff307b82 */ /* 0x01fe220000000a00 */
[----:B------:R-:W-:Y:S01]  /*3430*/  UPLOP3.LUT UP0, UPT, UPT, UPT, UP0, 0x40, 0x4 ;  /* 0x000000000004789c */ /* 0x000fe20003f0e800 */
[----:B0-----:R-:W-:-:S04]  /*3440*/  IADD3 R46, PT, PT, R46, R48, RZ ;  /* 0x000000302e2e7210 */ /* 0x001fc80007ffe0ff */
[----:B------:R-:W-:-:S13]  /*3450*/  ISETP.GE.AND P0, PT, R46, R49, PT ;  /* 0x000000312e00720c */ /* 0x000fda0003f06270 */
[----:B------:R-:W-:Y:S05]  /*3460*/  @!P0 BRA `(.L_x_37196) ;  /* 0xffffffd8002c8947 */ /* 0x000fea000383ffff */
[----:B------:R-:W-:Y:S05]  /*3470*/  EXIT ;  /* 0x000000000000794d */ /* 0x000fea0003800000 */
.L_x_37197:
        /* <DEDUP_REMOVED lines=16> */
.L_x_42421:


//--------------------- .text._ZN10layer_norm13ln_fwd_kernelINS_13Kernel_traitsI6__halfffffjLj7168ELj1ELj1ELj8ELj16ENS_18Kernel_traits_baseILj7168ES2_ffffjLj256EEEEELb0ELb0ELb1ELb1EEEvNS_9FwdParamsE --------------------------
	.section	.text._ZN10layer_norm13ln_fwd_kernelINS_13Kernel_traitsI6__halfffffjLj7168ELj1ELj1ELj8ELj16ENS_18Kernel_traits_baseILj7168ES2_ffffjLj256EEEEELb0ELb0ELb1ELb1EEEvNS_9FwdParamsE,"ax",@progbits
	.align	128
        .global         _ZN10layer_norm13ln_fwd_kernelINS_13Kernel_traitsI6__halfffffjLj7168ELj1ELj1ELj8ELj16ENS_18Kernel_traits_baseILj7168ES2_ffffjLj256EEEEELb0ELb0ELb1ELb1EEEvNS_9FwdParamsE
        .type           _ZN10layer_norm13ln_fwd_kernelINS_13Kernel_traitsI6__halfffffjLj7168ELj1ELj1ELj8ELj16ENS_18Kernel_traits_baseILj7168ES2_ffffjLj256EEEEELb0ELb0ELb1ELb1EEEvNS_9FwdParamsE,@function
        .size           _ZN10layer_norm13ln_fwd_kernelINS_13Kernel_traitsI6__halfffffjLj7168ELj1ELj1ELj8ELj16ENS_18Kernel_traits_baseILj7168ES2_ffffjLj256EEEEELb0ELb0ELb1ELb1EEEvNS_9FwdParamsE,(.L_x_42422 - _ZN10layer_norm13ln_fwd_kernelINS_13Kernel_traitsI6__halfffffjLj7168ELj1ELj1ELj8ELj16ENS_18Kernel_traits_baseILj7168ES2_ffffjLj256EEEEELb0ELb0ELb1ELb1EEEvNS_9FwdParamsE)
        .other          _ZN10layer_norm13ln_fwd_kernelINS_13Kernel_traitsI6__halfffffjLj7168ELj1ELj1ELj8ELj16ENS_18Kernel_traits_baseILj7168ES2_ffffjLj256EEEEELb0ELb0ELb1ELb1EEEvNS_9FwdParamsE,@"STO_CUDA_ENTRY STV_DEFAULT"
_ZN10layer_norm13ln_fwd_kernelINS_13Kernel_traitsI6__halfffffjLj7168ELj1ELj1ELj8ELj16ENS_18Kernel_traits_baseILj7168ES2_ffffjLj256EEEEELb0ELb0ELb1ELb1EEEvNS_9FwdParamsE:
.text._ZN10layer_norm13ln_fwd_kernelINS_13Kernel_traitsI6__halfffffjLj7168ELj1ELj1ELj8ELj16ENS_18Kernel_traits_baseILj7168ES2_ffffjLj256EEEEELb0ELb0ELb1ELb1EEEvNS_9FwdParamsE:
[----:B------:R-:W-:Y:S01]  /*0000*/  LDC R1, c[0x0][0x37c] ;  /* 0x0000df00ff017b82 */ /* 0x000fe20000000800 */
[----:B------:R-:W0:Y:S07]  /*0010*/  S2R R48, SR_TID.X ;  /* 0x0000000000307919 */ /* 0x000e2e0000002100 */
[----:B------:R-:W0:Y:S01]  /*0020*/  LDC.64 R6, c[0x0][0x3d0] ;  /* 0x0000f400ff067b82 */ /* 0x000e220000000a00 */
[----:B------:R-:W1:Y:S01]  /*0030*/  LDCU.64 UR6, c[0x0][0x358] ;  /* 0x00006b00ff0677ac */ /* 0x000e620008000a00 */
[----:B------:R-:W2:Y:S01]  /*0040*/  LDCU.64 UR4, c[0x0][0x438] ;  /* 0x00008700ff0477ac */ /* 0x000ea20008000a00 */
[----:B0-----:R-:W-:-:S05]  /*0050*/  IMAD.WIDE.U32 R6, R48, 0x8, R6 ;  /* 0x0000000830067825 */ /* 0x001fca00078e0006 */
[----:B-1----:R-:W3:Y:S04]  /*0060*/  LDG.E.64 R8, desc[UR6][R6.64] ;  /* 0x0000000606087981 */ /* 0x002ee8000c1e1b00 */
[----:B------:R-:W4:Y:S01]  /*0070*/  LDG.E.64 R12, desc[UR6][R6.64+0x800] ;  /* 0x00080006060c7981 */ /* 0x000f22000c1e1b00 */
[----:B--2---:R-:W-:Y:S01]  /*0080*/  ISETP.NE.U32.AND P0, PT, RZ, UR4, PT ;  /* 0x00000004ff007c0c */ /* 0x004fe2000bf05070 */
[----:B------:R-:W0:Y:S02]  /*0090*/  S2UR UR4, SR_CTAID.X ;  /* 0x00000000000479c3 */ /* 0x000e240000002500 */
[----:B------:R-:W5:Y:S01]  /*00a0*/  LDG.E.64 R14, desc[UR6][R6.64+0x1000] ;  /* 0x00100006060e7981 */ /* 0x000f62000c1e1b00 */
[----:B------:R-:W-:Y:S01]  /*00b0*/  ISETP.NE.AND.EX P0, PT, RZ, UR5, PT, P0 ;  /* 0x00000005ff007c0c */ /* 0x000fe2000bf05300 */
[----:B------:R-:W1:Y:S02]  /*00c0*/  LDCU UR5, c[0x0][0x384] ;  /* 0x00007080ff0577ac */ /* 0x000e640008000800 */
[----:B------:R-:W5:Y:S04]  /*00d0*/  LDG.E.64 R28, desc[UR6][R6.64+0x1800] ;  /* 0x00180006061c7981 */ /* 0x000f68000c1e1b00 */
[----:B------:R-:W5:Y:S04]  /*00e0*/  LDG.E.64 R30, desc[UR6][R6.64+0x2000] ;  /* 0x00200006061e7981 */ /* 0x000f68000c1e1b00 */
[----:B------:R-:W5:Y:S02]  /*00f0*/  LDG.E.64 R32, desc[UR6][R6.64+0x2800] ;  /* 0x0028000606207981 */ /* 0x000f64000c1e1b00 */
[----:B------:R-:W2:Y:S02]  /*0100*/  @P0 LDC.64 R10, c[0x0][0x438] ;  /* 0x00010e00ff0a0b82 */ /* 0x000ea40000000a00 */
[----:B------:R3:W5:Y:S01]  /*0110*/  LDG.E.64 R4, desc[UR6][R6.64+0x3000] ;  /* 0x0030000606047981 */ /* 0x000762000c1e1b00 */
[----:B0-----:R-:W-:-:S04]  /*0120*/  MOV R0, UR4 ;  /* 0x0000000400007c02 */ /* 0x001fc80008000f00 */
[----:B-1----:R-:W-:Y:S01]  /*0130*/  ISETP.GE.AND P1, PT, R0, UR5, PT ;  /* 0x0000000500007c0c */ /* 0x002fe2000bf26270 */
[----:B--2---:R-:W-:-:S05]  /*0140*/  @P0 IMAD.WIDE.U32 R10, R48, 0x8, R10 ;  /* 0x00000008300a0825 */ /* 0x004fca00078e000a */
[----:B------:R0:W5:Y:S04]  /*0150*/  @P0 LDG.E.64 R26, desc[UR6][R10.64] ;  /* 0x000000060a1a0981 */ /* 0x000168000c1e1b00 */
[----:B------:R0:W5:Y:S04]  /*0160*/  @P0 LDG.E.64 R24, desc[UR6][R10.64+0x800] ;  /* 0x000800060a180981 */ /* 0x000168000c1e1b00 */
[----:B------:R0:W5:Y:S04]  /*0170*/  @P0 LDG.E.64 R22, desc[UR6][R10.64+0x1000] ;  /* 0x001000060a160981 */ /* 0x000168000c1e1b00 */
[----:B------:R0:W5:Y:S04]  /*0180*/  @P0 LDG.E.64 R20, desc[UR6][R10.64+0x1800] ;  /* 0x001800060a140981 */ /* 0x000168000c1e1b00 */
[----:B------:R0:W5:Y:S04]  /*0190*/  @P0 LDG.E.64 R18, desc[UR6][R10.64+0x2000] ;  /* 0x002000060a120981 */ /* 0x000168000c1e1b00 */
[----:B------:R0:W5:Y:S04]  /*01a0*/  @P0 LDG.E.64 R16, desc[UR6][R10.64+0x2800] ;  /* 0x002800060a100981 */ /* 0x000168000c1e1b00 */
[----:B------:R0:W5:Y:S01]  /*01b0*/  @P0 LDG.E.64 R2, desc[UR6][R10.64+0x3000] ;  /* 0x003000060a020981 */ /* 0x000162000c1e1b00 */
[----:B---3--:R-:W-:-:S02]  /*01c0*/  @P0 MOV R6, R8 ;  /* 0x0000000800060202 */ /* 0x008fc40000000f00 */
[-C--:B------:R-:W-:Y:S02]  /*01d0*/  @P0 MOV R7, R9.reuse ;  /* 0x0000000900070202 */ /* 0x080fe40000000f00 */
[----:B------:R-:W-:Y:S02]  /*01e0*/  @!P0 MOV R6, R8 ;  /* 0x0000000800068202 */ /* 0x000fe40000000f00 */
[----:B------:R-:W-:Y:S02]  /*01f0*/  @!P0 MOV R7, R9 ;  /* 0x0000000900078202 */ /* 0x000fe40000000f00 */
[----:B----4-:R-:W-:Y:S02]  /*0200*/  @P0 MOV R8, R12 ;  /* 0x0000000c00080202 */ /* 0x010fe40000000f00 */
[----:B------:R-:W-:Y:S01]  /*0210*/  @P0 MOV R9, R13 ;  /* 0x0000000d00090202 */ /* 0x000fe20000000f00 */
[----:B0-----:R-:W-:Y:S06]  /*0220*/  @P1 EXIT ;  /* 0x000000000000194d */ /* 0x001fec0003800000 */
[----:B------:R-:W-:Y:S02]  /*0230*/  MOV R49, R6 ;  /* 0x0000000600317202 */ /* 0x000fe40000000f00 */
[----:B-----5:R-:W-:Y:S02]  /*0240*/  @!P0 CS2R R26, SRZ ;  /* 0x00000000001a8805 */ /* 0x020fe4000001ff00 */
[--C-:B------:R-:W-:Y:S02]  /*0250*/  SHF.R.U64 R50, R6, 0x10, R7.reuse ;  /* 0x0000001006327819 */ /* 0x100fe40000001207 */
[----:B------:R-:W-:Y:S02]  /*0260*/  @!P0 CS2R R22, SRZ ;  /* 0x0000000000168805 */ /* 0x000fe4000001ff00 */
[----:B------:R-:W-:Y:S02]  /*0270*/  SHF.R.U32.HI R6, RZ, 0x10, R7 ;  /* 0x00000010ff067819 */ /* 0x000fe40000011607 */
[----:B------:R-:W-:-:S02]  /*0280*/  @!P0 CS2R R20, SRZ ;  /* 0x0000000000148805 */ /* 0x000fc4000001ff00 */
[----:B------:R-:W-:Y:S01]  /*0290*/  @!P0 MOV R8, R12 ;  /* 0x0000000c00088202 */ /* 0x000fe20000000f00 */
[----:B------:R-:W0:Y:S01]  /*02a0*/  LDCU.U8 UR4, c[0x0][0x410] ;  /* 0x00008200ff0477ac */ /* 0x000e220008000000 */
[----:B------:R-:W-:Y:S02]  /*02b0*/  @!P0 MOV R9, R13 ;  /* 0x0000000d00098202 */ /* 0x000fe40000000f00 */
[----:B------:R-:W-:Y:S02]  /*02c0*/  @!P0 CS2R R24, SRZ ;  /* 0x0000000000188805 */ /* 0x000fe4000001ff00 */
[----:B------:R-:W-:Y:S02]  /*02d0*/  MOV R10, R7 ;  /* 0x00000007000a7202 */ /* 0x000fe40000000f00 */
[----:B------:R-:W-:Y:S02]  /*02e0*/  @!P0 CS2R R18, SRZ ;  /* 0x0000000000128805 */ /* 0x000fe4000001ff00 */
[----:B------:R-:W-:-:S02]  /*02f0*/  PRMT R50, R50, 0x5410, R6 ;  /* 0x0000541032327816 */ /* 0x000fc40000000006 */
[----:B------:R-:W-:Y:S02]  /*0300*/  @!P0 CS2R R16, SRZ ;  /* 0x0000000000108805 */ /* 0x000fe4000001ff00 */
[----:B------:R-:W-:Y:S02]  /*0310*/  @P0 MOV R6, R14 ;  /* 0x0000000e00060202 */ /* 0x000fe40000000f00 */
[----:B------:R-:W-:Y:S02]  /*0320*/  @!P0 CS2R R2, SRZ ;  /* 0x0000000000028805 */ /* 0x000fe4000001ff00 */
[----:B------:R-:W-:Y:S01]  /*0330*/  @P0 MOV R7, R15 ;  /* 0x0000000f00070202 */ /* 0x000fe20000000f00 */
[----:B------:R-:W1:Y:S01]  /*0340*/  LDCU UR10, c[0x0][0x400] ;  /* 0x00008000ff0a77ac */ /* 0x000e620008000800 */
[----:B------:R-:W-:Y:S02]  /*0350*/  MOV R51, R8 ;  /* 0x0000000800337202 */ /* 0x000fe40000000f00 */
[--C-:B------:R-:W-:Y:S01]  /*0360*/  SHF.R.U64 R52, R8, 0x10, R9.reuse ;  /* 0x0000001008347819 */ /* 0x100fe20000001209 */
[----:B------:R-:W2:Y:S01]  /*0370*/  LDCU.64 UR8, c[0x0][0x3a0] ;  /* 0x00007400ff0877ac */ /* 0x000ea20008000a00 */
[----:B------:R-:W-:-:S02]  /*0380*/  SHF.R.U32.HI R8, RZ, 0x10, R9 ;  /* 0x00000010ff087819 */ /* 0x000fc40000011609 */
[----:B------:R-:W-:Y:S01]  /*0390*/  @!P0 MOV R6, R14 ;  /* 0x0000000e00068202 */ /* 0x000fe20000000f00 */
[----:B------:R-:W-:Y:S01]  /*03a0*/  UPLOP3.LUT UP0, UPT, UPT, UPT, UPT, 0x40, 0x4 ;  /* 0x000000000004789c */ /* 0x000fe20003f0e870 */
[----:B------:R-:W-:Y:S02]  /*03b0*/  @!P0 MOV R7, R15 ;  /* 0x0000000f00078202 */ /* 0x000fe40000000f00 */
[----:B------:R-:W-:Y:S02]  /*03c0*/  PRMT R49, R49, 0x5410, R10 ;  /* 0x0000541031317816 */ /* 0x000fe4000000000a */
[----:B------:R-:W-:Y:S02]  /*03d0*/  MOV R10, R9 ;  /* 0x00000009000a7202 */ /* 0x000fe40000000f00 */
[----:B------:R-:W-:Y:S02]  /*03e0*/  PRMT R52, R52, 0x5410, R8 ;  /* 0x0000541034347816 */ /* 0x000fe40000000008 */
[----:B------:R-:W-:-:S02]  /*03f0*/  MOV R53, R6 ;  /* 0x0000000600357202 */ /* 0x000fc40000000f00 */
[--C-:B------:R-:W-:Y:S02]  /*0400*/  SHF.R.U64 R54, R6, 0x10, R7.reuse ;  /* 0x0000001006367819 */ /* 0x100fe40000001207 */
[-C--:B------:R-:W-:Y:S02]  /*0410*/  @P0 MOV R8, R28.reuse ;  /* 0x0000001c00080202 */ /* 0x080fe40000000f00 */
[-C--:B------:R-:W-:Y:S02]  /*0420*/  @P0 MOV R9, R29.reuse ;  /* 0x0000001d00090202 */ /* 0x080fe40000000f00 */
[----:B------:R-:W-:Y:S02]  /*0430*/  SHF.R.U32.HI R6, RZ, 0x10, R7 ;  /* 0x00000010ff067819 */ /* 0x000fe40000011607 */
[----:B------:R-:W-:Y:S02]  /*0440*/  @!P0 MOV R8, R28 ;  /* 0x0000001c00088202 */ /* 0x000fe40000000f00 */
[----:B------:R-:W-:-:S02]  /*0450*/  @!P0 MOV R9, R29 ;  /* 0x0000001d00098202 */ /* 0x000fc40000000f00 */
[----:B------:R-:W-:Y:S02]  /*0460*/  MOV R64, R4 ;  /* 0x0000000400407202 */ /* 0x000fe40000000f00 */
[--C-:B------:R-:W-:Y:S02]  /*0470*/  SHF.R.U64 R65, R4, 0x10, R5.reuse ;  /* 0x0000001004417819 */ /* 0x100fe40000001205 */
[----:B------:R-:W-:Y:S02]  /*0480*/  SHF.R.U32.HI R4, RZ, 0x10, R5 ;  /* 0x00000010ff047819 */ /* 0x000fe40000011605 */
[----:B------:R-:W-:Y:S02]  /*0490*/  PRMT R51, R51, 0x5410, R10 ;  /* 0x0000541033337816 */ /* 0x000fe4000000000a */
[----:B------:R-:W-:Y:S02]  /*04a0*/  MOV R10, R7 ;  /* 0x00000007000a7202 */ /* 0x000fe40000000f00 */
[----:B------:R-:W-:-:S02]  /*04b0*/  PRMT R54, R54, 0x5410, R6 ;  /* 0x0000541036367816 */ /* 0x000fc40000000006 */
[----:B------:R-:W-:Y:S02]  /*04c0*/  @P0 MOV R6, R30 ;  /* 0x0000001e00060202 */ /* 0x000fe40000000f00 */
[----:B------:R-:W-:Y:S02]  /*04d0*/  @P0 MOV R7, R31 ;  /* 0x0000001f00070202 */ /* 0x000fe40000000f00 */
[----:B------:R-:W-:Y:S02]  /*04e0*/  MOV R55, R8 ;  /* 0x0000000800377202 */ /* 0x000fe40000000f00 */
[--C-:B------:R-:W-:Y:S02]  /*04f0*/  SHF.R.U64 R56, R8, 0x10, R9.reuse ;  /* 0x0000001008387819 */ /* 0x100fe40000001209 */
[----:B------:R-:W-:Y:S02]  /*0500*/  SHF.R.U32.HI R8, RZ, 0x10, R9 ;  /* 0x00000010ff087819 */ /* 0x000fe40000011609 */
[----:B------:R-:W-:-:S02]  /*0510*/  @!P0 MOV R6, R30 ;  /* 0x0000001e00068202 */ /* 0x000fc40000000f00 */
[----:B------:R-:W-:Y:S02]  /*0520*/  @!P0 MOV R7, R31 ;  /* 0x0000001f00078202 */ /* 0x000fe40000000f00 */
[----:B------:R-:W-:Y:S02]  /*0530*/  PRMT R65, R65, 0x5410, R4 ;  /* 0x0000541041417816 */ /* 0x000fe40000000004 */
[--C-:B------:R-:W-:Y:S02]  /*0540*/  SHF.R.U64 R66, R26, 0x10, R27.reuse ;  /* 0x000000101a427819 */ /* 0x100fe4000000121b */
[----:B------:R-:W-:Y:S02]  /*0550*/  SHF.R.U32.HI R4, RZ, 0x10, R27 ;  /* 0x00000010ff047819 */ /* 0x000fe4000001161b */
[----:B------:R-:W-:Y:S02]  /*0560*/  PRMT R53, R53, 0x5410, R10 ;  /* 0x0000541035357816 */ /* 0x000fe4000000000a */
[----:B------:R-:W-:-:S02]  /*0570*/  MOV R10, R9 ;  /* 0x00000009000a7202 */ /* 0x000fc40000000f00 */
[----:B------:R-:W-:Y:S02]  /*0580*/  PRMT R56, R56, 0x5410, R8 ;  /* 0x0000541038387816 */ /* 0x000fe40000000008 */
[----:B------:R-:W-:Y:S02]  /*0590*/  MOV R57, R6 ;  /* 0x0000000600397202 */ /* 0x000fe40000000f00 */
[--C-:B------:R-:W-:Y:S02]  /*05a0*/  SHF.R.U64 R58, R6, 0x10, R7.reuse ;  /* 0x00000010063a7819 */ /* 0x100fe40000001207 */
[----:B------:R-:W-:Y:S02]  /*05b0*/  @P0 MOV R8, R32 ;  /* 0x0000002000080202 */ /* 0x000fe40000000f00 */
[----:B------:R-:W-:Y:S02]  /*05c0*/  @P0 MOV R9, R33 ;  /* 0x0000002100090202 */ /* 0x000fe40000000f00 */
[----:B------:R-:W-:-:S02]  /*05d0*/  SHF.R.U32.HI R6, RZ, 0x10, R7 ;  /* 0x00000010ff067819 */ /* 0x000fc40000011607 */
[----:B------:R-:W-:Y:S02]  /*05e0*/  PRMT R66, R66, 0x5410, R4 ;  /* 0x0000541042427816 */ /* 0x000fe40000000004 */
[----:B------:R-:W-:Y:S02]  /*05f0*/  @!P0 MOV R8, R32 ;  /* 0x0000002000088202 */ /* 0x000fe40000000f00 */
[----:B------:R-:W-:Y:S02]  /*0600*/  @!P0 MOV R9, R33 ;  /* 0x0000002100098202 */ /* 0x000fe40000000f00 */
[--C-:B------:R-:W-:Y:S02]  /*0610*/  SHF.R.U64 R75, R22, 0x10, R23.reuse ;  /* 0x00000010164b7819 */ /* 0x100fe40000001217 */
[----:B------:R-:W-:Y:S02]  /*0620*/  SHF.R.U32.HI R4, RZ, 0x10, R23 ;  /* 0x00000010ff047819 */ /* 0x000fe40000011617 */
[----:B------:R-:W-:-:S02]  /*0630*/  PRMT R58, R58, 0x5410, R6 ;  /* 0x000054103a3a7816 */ /* 0x000fc40000000006 */
[----:B------:R-:W-:Y:S02]  /*0640*/  MOV R60, R8 ;  /* 0x00000008003c7202 */ /* 0x000fe40000000f00 */
[----:B------:R-:W-:Y:S02]  /*0650*/  MOV R6, R9 ;  /* 0x0000000900067202 */ /* 0x000fe40000000f00 */
[----:B------:R-:W-:Y:S02]  /*0660*/  PRMT R75, R75, 0x5410, R4 ;  /* 0x000054104b4b7816 */ /* 0x000fe40000000004 */
[--C-:B------:R-:W-:Y:S02]  /*0670*/  SHF.R.U64 R76, R20, 0x10, R21.reuse ;  /* 0x00000010144c7819 */ /* 0x100fe40000001215 */
[----:B------:R-:W-:Y:S02]  /*0680*/  SHF.R.U32.HI R4, RZ, 0x10, R21 ;  /* 0x00000010ff047819 */ /* 0x000fe40000011615 */
[----:B------:R-:W-:-:S02]  /*0690*/  PRMT R60, R60, 0x5410, R6 ;  /* 0x000054103c3c7816 */ /* 0x000fc40000000006 */
[----:B------:R-:W-:Y:S02]  /*06a0*/  MOV R6, R5 ;  /* 0x0000000500067202 */ /* 0x000fe40000000f00 */
[----:B------:R-:W-:Y:S02]  /*06b0*/  PRMT R76, R76, 0x5410, R4 ;  /* 0x000054104c4c7816 */ /* 0x000fe40000000004 */
[--C-:B------:R-:W-:Y:S02]  /*06c0*/  SHF.R.U64 R67, R24, 0x10, R25.reuse ;  /* 0x0000001018437819 */ /* 0x100fe40000001219 */
[----:B------:R-:W-:Y:S02]  /*06d0*/  SHF.R.U32.HI R5, RZ, 0x10, R25 ;  /* 0x00000010ff057819 */ /* 0x000fe40000011619 */
[--C-:B------:R-:W-:Y:S02]  /*06e0*/  SHF.R.U64 R77, R18, 0x10, R19.reuse ;  /* 0x00000010124d7819 */ /* 0x100fe40000001213 */
[----:B------:R-:W-:-:S02]  /*06f0*/  SHF.R.U32.HI R4, RZ, 0x10, R19 ;  /* 0x00000010ff047819 */ /* 0x000fc40000011613 */
[----:B------:R-:W-:Y:S02]  /*0700*/  PRMT R55, R55, 0x5410, R10 ;  /* 0x0000541037377816 */ /* 0x000fe4000000000a */
[----:B------:R-:W-:Y:S02]  /*0710*/  MOV R10, R7 ;  /* 0x00000007000a7202 */ /* 0x000fe40000000f00 */
[----:B------:R-:W-:Y:S02]  /*0720*/  PRMT R67, R67, 0x5410, R5 ;  /* 0x0000541043437816 */ /* 0x000fe40000000005 */
[----:B------:R-:W-:Y:S02]  /*0730*/  PRMT R77, R77, 0x5410, R4 ;  /* 0x000054104d4d7816 */ /* 0x000fe40000000004 */
[--C-:B------:R-:W-:Y:S02]  /*0740*/  SHF.R.U64 R61, R8, 0x10, R9.reuse ;  /* 0x00000010083d7819 */ /* 0x100fe40000001209 */
[----:B------:R-:W-:-:S02]  /*0750*/  SHF.R.U32.HI R7, RZ, 0x10, R9 ;  /* 0x00000010ff077819 */ /* 0x000fc40000011609 */
[--C-:B------:R-:W-:Y:S02]  /*0760*/  SHF.R.U64 R78, R16, 0x10, R17.reuse ;  /* 0x00000010104e7819 */ /* 0x100fe40000001211 */
[----:B------:R-:W-:Y:S02]  /*0770*/  SHF.R.U32.HI R4, RZ, 0x10, R17 ;  /* 0x00000010ff047819 */ /* 0x000fe40000011611 */
[--C-:B------:R-:W-:Y:S02]  /*0780*/  SHF.R.U64 R79, R2, 0x10, R3.reuse ;  /* 0x00000010024f7819 */ /* 0x100fe40000001203 */
[----:B------:R-:W-:Y:S02]  /*0790*/  SHF.R.U32.HI R5, RZ, 0x10, R3 ;  /* 0x00000010ff057819 */ /* 0x000fe40000011603 */
[----:B------:R-:W-:Y:S02]  /*07a0*/  PRMT R57, R57, 0x5410, R10 ;  /* 0x0000541039397816 */ /* 0x000fe4000000000a */
[----:B------:R-:W-:-:S02]  /*07b0*/  PRMT R61, R61, 0x5410, R7 ;  /* 0x000054103d3d7816 */ /* 0x000fc40000000007 */
[----:B------:R-:W-:Y:S02]  /*07c0*/  PRMT R64, R64, 0x5410, R6 ;  /* 0x0000541040407816 */ /* 0x000fe40000000006 */
[----:B0-----:R-:W-:Y:S02]  /*07d0*/  ISETP.NE.AND P3, PT, RZ, UR4, PT ;  /* 0x00000004ff007c0c */ /* 0x001fe4000bf65270 */
[----:B------:R-:W-:Y:S02]  /*07e0*/  PRMT R78, R78, 0x5410, R4 ;  /* 0x000054104e4e7816 */ /* 0x000fe40000000004 */
[----:B------:R-:W-:Y:S02]  /*07f0*/  PRMT R79, R79, 0x5410, R5 ;  /* 0x000054104f4f7816 */ /* 0x000fe40000000005 */
[----:B-12---:R-:W-:-:S07]  /*0800*/  LOP3.LUT R59, R48, 0x1f, RZ, 0xc0, !PT ;  /* 0x0000001f303b7812 */ /* 0x006fce00078ec0ff */
.L_x_37199:
[----:B0-----:R-:W0:Y:S01]  /*0810*/  LDC.64 R12, c[0x0][0x3f0] ;  /* 0x0000fc00ff0c7b82 */ /* 0x001e220000000a00 */
[----:B------:R-:W-:-:S07]  /*0820*/  ISETP.NE.U32.AND P1, PT, RZ, UR8, PT ;  /* 0x00000008ff007c0c */ /* 0x000fce000bf25070 */
[----:B------:R-:W1:Y:S01]  /*0830*/  LDC R69, c[0x0][0x388] ;  /* 0x0000e200ff457b82 */ /* 0x000e620000000800 */
[----:B------:R-:W-:-:S07]  /*0840*/  HFMA2 R72, -RZ, RZ, 0, 0 ;  /* 0x00000000ff487431 */ /* 0x000fce00000001ff */
[----:B------:R-:W2:Y:S01]  /*0850*/  LDC R74, c[0x0][0x40c] ;  /* 0x00010300ff4a7b82 */ /* 0x000ea20000000800 */
[----:B0-----:R-:W-:Y:S01]  /*0860*/  IMAD.WIDE R12, R0, 0x4, R12 ;  /* 0x00000004000c7825 */ /* 0x001fe200078e020c */
[----:B------:R-:W-:-:S06]  /*0870*/  PLOP3.LUT P6, PT, PT, PT, PT, 0x8, 0x80 ;  /* 0x000000000080781c */ /* 0x000fcc0003fce170 */
[----:B------:R-:W0:Y:S01]  /*0880*/  LDC.64 R62, c[0x0][0x3a8] ;  /* 0x0000ea00ff3e7b82 */ /* 0x000e220000000a00 */
[----:B------:R-:W3:Y:S01]  /*0890*/  LDG.E R29, desc[UR6][R12.64] ;  /* 0x000000060c1d7981 */ /* 0x000ee2000c1e1900 */
[----:B------:R-:W-:Y:S01]  /*08a0*/  ISETP.NE.AND.EX P1, PT, RZ, UR9, PT, P1 ;  /* 0x00000009ff007c0c */ /* 0x000fe2000bf25310 */
[----:B-1----:R-:W-:-:S05]  /*08b0*/  IMAD R14, R0, R69, RZ ;  /* 0x00000045000e7224 */ /* 0x002fca00078e02ff */
[----:B------:R-:W-:-:S04]  /*08c0*/  SHF.R.S32.HI R15, RZ, 0x1f, R14 ;  /* 0x0000001fff0f7819 */ /* 0x000fc8000001140e */
[----:B------:R-:W-:-:S03]  /*08d0*/  LEA.HI R15, R15, R14, RZ, 0x2 ;  /* 0x0000000e0f0f7211 */ /* 0x000fc600078f10ff */
[----:B------:R-:W1:Y:S01]  /*08e0*/  @P1 LDC.64 R10, c[0x0][0x3a0] ;  /* 0x0000e800ff0a1b82 */ /* 0x000e620000000a00 */
[----:B------:R-:W-:-:S05]  /*08f0*/  LEA.HI.SX32 R73, R15, R48, 0x1e ;  /* 0x000000300f497211 */ /* 0x000fca00078ff2ff */
[----:B-1----:R-:W-:Y:S01]  /*0900*/  @P1 IMAD.WIDE.U32 R10, R73, 0x10, R10 ;  /* 0x00000010490a1825 */ /* 0x002fe200078e000a */
[----:B---3--:R-:W-:-:S13]  /*0910*/  ISETP.GE.AND P4, PT, R29, 0x1, PT ;  /* 0x000000011d00780c */ /* 0x008fda0003f86270 */
[----:B------:R-:W1:Y:S01]  /*0920*/  @P4 LDC.64 R8, c[0x0][0x390] ;  /* 0x0000e400ff084b82 */ /* 0x000e620000000a00 */
[----:B------:R-:W-:-:S05]  /*0930*/  @P4 IADD3 R28, PT, PT, R29, -0x1, RZ ;  /* 0xffffffff1d1c4810 */ /* 0x000fca0007ffe0ff */
[----:B------:R-:W-:Y:S01]  /*0940*/  @P4 IMAD R28, R28, R69, RZ ;  /* 0x000000451c1c4224 */ /* 0x000fe200078e02ff */
[----:B------:R-:W-:Y:S01]  /*0950*/  ISETP.GT.AND P2, PT, R29, RZ, PT ;  /* 0x000000ff1d00720c */ /* 0x000fe20003f44270 */
[----:B------:R-:W3:Y:S03]  /*0960*/  @P4 LDC.64 R14, c[0x0][0x390] ;  /* 0x0000e400ff0e4b82 */ /* 0x000ee60000000a00 */
[----:B------:R-:W-:-:S04]  /*0970*/  @P4 SHF.R.S32.HI R13, RZ, 0x1f, R28 ;  /* 0x0000001fff0d4819 */ /* 0x000fc8000001141c */
[----:B------:R-:W-:Y:S02]  /*0980*/  @P4 LEA.HI R13, R13, R28, RZ, 0x2 ;  /* 0x0000001c0d0d4211 */ /* 0x000fe400078f10ff */
[----:B------:R-:W-:Y:S01]  /*0990*/  @P1 PLOP3.LUT P0, PT, P2, PT, PT, 0x80, 0x8 ;  /* 0x000000000008181c */ /* 0x000fe2000170f070 */
[----:B------:R-:W4:Y:S01]  /*09a0*/  LDC.64 R28, c[0x0][0x3f8] ;  /* 0x0000fe00ff1c7b82 */ /* 0x000f220000000a00 */
[----:B------:R-:W-:-:S05]  /*09b0*/  @P4 LEA.HI.SX32 R72, R13, R48, 0x1e ;  /* 0x000000300d484211 */ /* 0x000fca00078ff2ff */
[----:B-1----:R-:W-:Y:S02]  /*09c0*/  @P4 IMAD.WIDE.U32 R12, R72, 0x10, R8 ;  /* 0x00000010480c4825 */ /* 0x002fe400078e0008 */
[----:B------:R-:W2:Y:S04]  /*09d0*/  @P1 LDG.E.128 R8, desc[UR6][R10.64] ;  /* 0x000000060a081981 */ /* 0x000ea8000c1e1d00 */
[----:B------:R1:W2:Y:S01]  /*09e0*/  @P4 LDG.E.128 R4, desc[UR6][R12.64] ;  /* 0x000000060c044981 */ /* 0x0002a2000c1e1d00 */
[----:B------:R-:W-:Y:S02]  /*09f0*/  PLOP3.LUT P5, PT, PT, PT, PT, 0x8, 0x80 ;  /* 0x000000000080781c */ /* 0x000fe40003fae170 */
[----:B------:R-:W-:Y:S02]  /*0a00*/  @P1 PLOP3.LUT P6, PT, P0, PT, PT, 0x80, 0x8 ;  /* 0x000000000008181c */ /* 0x000fe400007cf070 */
[----:B------:R-:W-:-:S02]  /*0a10*/  @P1 PLOP3.LUT P5, PT, P0, PT, PT, 0x80, 0x8 ;  /* 0x000000000008181c */ /* 0x000fc400007af070 */
[----:B------:R-:W-:Y:S02]  /*0a20*/  @P4 IADD3 R33, PT, PT, R72, 0x100, RZ ;  /* 0x0000010048214810 */ /* 0x000fe40007ffe0ff */
[----:B------:R-:W-:Y:S01]  /*0a30*/  IADD3 R35, PT, PT, R73, 0x100, RZ ;  /* 0x0000010049237810 */ /* 0x000fe20007ffe0ff */
[----:B-1----:R-:W1:Y:S01]  /*0a40*/  @P1 LDC.64 R12, c[0x0][0x3a0] ;  /* 0x0000e800ff0c1b82 */ /* 0x002e620000000a00 */
[----:B----4-:R-:W-:-:S04]  /*0a50*/  IMAD.WIDE R28, R0, 0x4, R28 ;  /* 0x00000004001c7825 */ /* 0x010fc800078e021c */
[----:B---3--:R-:W-:Y:S01]  /*0a60*/  @P4 IMAD.WIDE.U32 R32, R33, 0x10, R14 ;  /* 0x0000001021204825 */ /* 0x008fe200078e000e */
[----:B------:R3:W4:Y:S02]  /*0a70*/  LDG.E R68, desc[UR6][R28.64] ;  /* 0x000000061c447981 */ /* 0x000724000c1e1900 */
[----:B---3--:R-:W3:Y:S01]  /*0a80*/  @P4 LDC.64 R28, c[0x0][0x390] ;  /* 0x0000e400ff1c4b82 */ /* 0x008ee20000000a00 */
[----:B-1----:R-:W-:-:S04]  /*0a90*/  @P1 IMAD.WIDE.U32 R14, R35, 0x10, R12 ;  /* 0x00000010230e1825 */ /* 0x002fc800078e000c */
[CC--:B--2---:R-:W-:Y:S01]  /*0aa0*/  @P6 FFMA.FTZ R8, R4.reuse, R74.reuse, R8 ;  /* 0x0000004a04086223 */ /* 0x0c4fe20000010008 */
[CC--:B------:R-:W-:Y:S01]  /*0ab0*/  @P5 FFMA.FTZ R9, R5.reuse, R74.reuse, R9 ;  /* 0x0000004a05095223 */ /* 0x0c0fe20000010009 */
[----:B------:R-:W-:Y:S01]  /*0ac0*/  PLOP3.LUT P6, PT, PT, PT, PT, 0x8, 0x80 ;  /* 0x000000000080781c */ /* 0x000fe20003fce170 */
[-C--:B------:R-:W-:Y:S01]  /*0ad0*/  @!P1 FMUL.FTZ R30, R4, R74.reuse ;  /* 0x0000004a041e9220 */ /* 0x080fe20000410000 */
[----:B------:R-:W-:Y:S01]  /*0ae0*/  PLOP3.LUT P5, PT, PT, PT, PT, 0x8, 0x80 ;  /* 0x000000000080781c */ /* 0x000fe20003fae170 */
[----:B------:R-:W-:Y:S01]  /*0af0*/  @!P1 FMUL.FTZ R31, R5, R74 ;  /* 0x0000004a051f9220 */ /* 0x000fe20000410000 */
[----:B------:R-:W-:Y:S02]  /*0b00*/  @P1 PLOP3.LUT P6, PT, P0, PT, PT, 0x80, 0x8 ;  /* 0x000000000008181c */ /* 0x000fe400007cf070 */
[----:B------:R-:W-:Y:S02]  /*0b10*/  @P1 PLOP3.LUT P5, PT, P0, PT, PT, 0x80, 0x8 ;  /* 0x000000000008181c */ /* 0x000fe400007af070 */
[----:B------:R-:W-:-:S04]  /*0b20*/  @!P1 PLOP3.LUT P0, PT, P2, PT, PT, 0x80, 0x8 ;  /* 0x000000000008981c */ /* 0x000fc8000170f070 */
[----:B------:R-:W-:Y:S01]  /*0b30*/  @!P1 FSEL R8, R30, RZ, P0 ;  /* 0x000000ff1e089208 */ /* 0x000fe20000000000 */
[CC--:B------:R-:W-:Y:S01]  /*0b40*/  @!P1 FMUL.FTZ R30, R6.reuse, R74.reuse ;  /* 0x0000004a061e9220 */ /* 0x0c0fe20000410000 */
[----:B------:R-:W-:Y:S01]  /*0b50*/  @!P1 FSEL R9, R31, RZ, P0 ;  /* 0x000000ff1f099208 */ /* 0x000fe20000000000 */
[CC--:B------:R-:W-:Y:S02]  /*0b60*/  @!P1 FMUL.FTZ R31, R7.reuse, R74.reuse ;  /* 0x0000004a071f9220 */ /* 0x0c0fe40000410000 */
[-C--:B------:R-:W-:Y:S01]  /*0b70*/  @P6 FFMA.FTZ R10, R6, R74.reuse, R10 ;  /* 0x0000004a060a6223 */ /* 0x080fe2000001000a */
[----:B------:R-:W-:Y:S01]  /*0b80*/  @!P1 FSEL R10, R30, RZ, P0 ;  /* 0x000000ff1e0a9208 */ /* 0x000fe20000000000 */
[----:B------:R-:W-:Y:S01]  /*0b90*/  @P5 FFMA.FTZ R11, R7, R74, R11 ;  /* 0x0000004a070b5223 */ /* 0x000fe2000001000b */
[----:B------:R-:W-:Y:S01]  /*0ba0*/  @!P1 FSEL R11, R31, RZ, P0 ;  /* 0x000000ff1f0b9208 */ /* 0x000fe20000000000 */
[----:B0-----:R-:W-:-:S05]  /*0bb0*/  IMAD.WIDE.U32 R30, R73, 0x10, R62 ;  /* 0x00000010491e7825 */ /* 0x001fca00078e003e */
[----:B------:R0:W-:Y:S04]  /*0bc0*/  STG.E.128 desc[UR6][R30.64], R8 ;  /* 0x000000081e007986 */ /* 0x0001e8000c101d06 */
[----:B------:R-:W2:Y:S04]  /*0bd0*/  @P4 LDG.E.128 R4, desc[UR6][R32.64] ;  /* 0x0000000620044981 */ /* 0x000ea8000c1e1d00 */
[----:B------:R-:W2:Y:S01]  /*0be0*/  @P1 LDG.E.128 R12, desc[UR6][R14.64] ;  /* 0x000000060e0c1981 */ /* 0x000ea2000c1e1d00 */
[----:B------:R-:W-:Y:S02]  /*0bf0*/  PLOP3.LUT P6, PT, PT, PT, PT, 0x8, 0x80 ;  /* 0x000000000080781c */ /* 0x000fe40003fce170 */
[----:B------:R-:W-:-:S02]  /*0c00*/  @P1 PLOP3.LUT P6, PT, P0, PT, PT, 0x80, 0x8 ;  /* 0x000000000008181c */ /* 0x000fc400007cf070 */
[----:B------:R-:W-:Y:S01]  /*0c10*/  PLOP3.LUT P5, PT, PT, PT, PT, 0x8, 0x80 ;  /* 0x000000000080781c */ /* 0x000fe20003fae170 */
[----:B0-----:R-:W0:Y:S01]  /*0c20*/  @P1 LDC.64 R30, c[0x0][0x3a0] ;  /* 0x0000e800ff1e1b82 */ /* 0x001e220000000a00 */
[----:B------:R-:W-:Y:S02]  /*0c30*/  @P1 PLOP3.LUT P5, PT, P0, PT, PT, 0x80, 0x8 ;  /* 0x000000000008181c */ /* 0x000fe400007af070 */
[----:B------:R-:W-:Y:S02]  /*0c40*/  PLOP3.LUT P2, PT, PT, PT, PT, 0x8, 0x80 ;  /* 0x000000000080781c */ /* 0x000fe40003f4e170 */
[----:B------:R-:W-:Y:S02]  /*0c50*/  @P1 PLOP3.LUT P2, PT, P0, PT, PT, 0x80, 0x8 ;  /* 0x000000000008181c */ /* 0x000fe4000074f070 */
[----:B------:R-:W-:Y:S02]  /*0c60*/  IADD3 R39, PT, PT, R73, 0x200, RZ ;  /* 0x0000020049277810 */ /* 0x000fe40007ffe0ff */
[----:B------:R-:W-:Y:S01]  /*0c70*/  @P4 IADD3 R37, PT, PT, R72, 0x200, RZ ;  /* 0x0000020048254810 */ /* 0x000fe20007ffe0ff */
[----:B------:R-:W-:-:S04]  /*0c80*/  IMAD.WIDE.U32 R34, R35, 0x10, R62 ;  /* 0x0000001023227825 */ /* 0x000fc800078e003e */
[----:B---3--:R-:W-:-:S04]  /*0c90*/  @P4 IMAD.WIDE.U32 R36, R37, 0x10, R28 ;  /* 0x0000001025244825 */ /* 0x008fc800078e001c */
[----:B0-----:R-:W-:-:S04]  /*0ca0*/  @P1 IMAD.WIDE.U32 R30, R39, 0x10, R30 ;  /* 0x00000010271e1825 */ /* 0x001fc800078e001e */
[CC--:B--2---:R-:W-:Y:S01]  /*0cb0*/  @P6 FFMA.FTZ R12, R4.reuse, R74.reuse, R12 ;  /* 0x0000004a040c6223 */ /* 0x0c4fe2000001000c */
[----:B------:R-:W-:Y:S02]  /*0cc0*/  PLOP3.LUT P6, PT, PT, PT, PT, 0x8, 0x80 ;  /* 0x000000000080781c */ /* 0x000fe40003fce170 */
[----:B------:R-:W-:Y:S01]  /*0cd0*/  @P1 PLOP3.LUT P6, PT, P0, PT, PT, 0x80, 0x8 ;  /* 0x000000000008181c */ /* 0x000fe200007cf070 */
[-C--:B------:R-:W-:Y:S01]  /*0ce0*/  @!P1 FMUL.FTZ R32, R4, R74.reuse ;  /* 0x0000004a04209220 */ /* 0x080fe20000410000 */
[CC--:B------:R-:W-:Y:S01]  /*0cf0*/  @!P1 FMUL.FTZ R33, R5.reuse, R74.reuse ;  /* 0x0000004a05219220 */ /* 0x0c0fe20000410000 */
[----:B------:R-:W-:-:S03]  /*0d00*/  @P5 FFMA.FTZ R13, R5, R74, R13 ;  /* 0x0000004a050d5223 */ /* 0x000fc6000001000d */
[----:B------:R-:W-:Y:S01]  /*0d10*/  @!P1 FSEL R12, R32, RZ, P0 ;  /* 0x000000ff200c9208 */ /* 0x000fe20000000000 */
[CC--:B------:R-:W-:Y:S01]  /*0d20*/  @!P1 FMUL.FTZ R32, R6.reuse, R74.reuse ;  /* 0x0000004a06209220 */ /* 0x0c0fe20000410000 */
[----:B------:R-:W-:Y:S01]  /*0d30*/  @!P1 FSEL R13, R33, RZ, P0 ;  /* 0x000000ff210d9208 */ /* 0x000fe20000000000 */
[CC--:B------:R-:W-:Y:S01]  /*0d40*/  @!P1 FMUL.FTZ R33, R7.reuse, R74.reuse ;  /* 0x0000004a07219220 */ /* 0x0c0fe20000410000 */
[-C--:B------:R-:W-:Y:S02]  /*0d50*/  @P2 FFMA.FTZ R14, R6, R74.reuse, R14 ;  /* 0x0000004a060e2223 */ /* 0x080fe4000001000e */
[----:B------:R-:W-:Y:S01]  /*0d60*/  @!P1 FSEL R14, R32, RZ, P0 ;  /* 0x000000ff200e9208 */ /* 0x000fe20000000000 */
[----:B------:R-:W-:Y:S01]  /*0d70*/  @P6 FFMA.FTZ R15, R7, R74, R15 ;  /* 0x0000004a070f6223 */ /* 0x000fe2000001000f */
[----:B------:R-:W-:Y:S02]  /*0d80*/  @!P1 FSEL R15, R33, RZ, P0 ;  /* 0x000000ff210f9208 */ /* 0x000fe40000000000 */
[----:B------:R-:W-:Y:S01]  /*0d90*/  PLOP3.LUT P6, PT, PT, PT, PT, 0x8, 0x80 ;  /* 0x000000000080781c */ /* 0x000fe20003fce170 */
[----:B------:R-:W0:Y:S02]  /*0da0*/  @P4 LDC.64 R32, c[0x0][0x390] ;  /* 0x0000e400ff204b82 */ /* 0x000e240000000a00 */
[----:B------:R1:W-:Y:S04]  /*0db0*/  STG.E.128 desc[UR6][R34.64], R12 ;  /* 0x0000000c22007986 */ /* 0x0003e8000c101d06 */
[----:B------:R-:W2:Y:S04]  /*0dc0*/  @P4 LDG.E.128 R4, desc[UR6][R36.64] ;  /* 0x0000000624044981 */ /* 0x000ea8000c1e1d00 */
[----:B------:R-:W2:Y:S01]  /*0dd0*/  @P1 LDG.E.128 R28, desc[UR6][R30.64] ;  /* 0x000000061e1c1981 */ /* 0x000ea2000c1e1d00 */
[----:B------:R-:W-:-:S02]  /*0de0*/  @P1 PLOP3.LUT P6, PT, P0, PT, PT, 0x80, 0x8 ;  /* 0x000000000008181c */ /* 0x000fc400007cf070 */
[----:B------:R-:W-:Y:S02]  /*0df0*/  PLOP3.LUT P5, PT, PT, PT, PT, 0x8, 0x80 ;  /* 0x000000000080781c */ /* 0x000fe40003fae170 */
[----:B------:R-:W-:Y:S01]  /*0e00*/  @P1 PLOP3.LUT P5, PT, P0, PT, PT, 0x80, 0x8 ;  /* 0x000000000008181c */ /* 0x000fe200007af070 */
[----:B-1----:R-:W1:Y:S01]  /*0e10*/  @P1 LDC.64 R34, c[0x0][0x3a0] ;  /* 0x0000e800ff221b82 */ /* 0x002e620000000a00 */
[----:B------:R-:W-:Y:S02]  /*0e20*/  PLOP3.LUT P2, PT, PT, PT, PT, 0x8, 0x80 ;  /* 0x000000000080781c */ /* 0x000fe40003f4e170 */
[----:B------:R-:W-:Y:S02]  /*0e30*/  @P1 PLOP3.LUT P2, PT, P0, PT, PT, 0x80, 0x8 ;  /* 0x000000000008181c */ /* 0x000fe4000074f070 */
[----:B------:R-:W-:Y:S02]  /*0e40*/  IADD3 R43, PT, PT, R73, 0x300, RZ ;  /* 0x00000300492b7810 */ /* 0x000fe40007ffe0ff */
[----:B------:R-:W-:Y:S01]  /*0e50*/  @P4 IADD3 R41, PT, PT, R72, 0x300, RZ ;  /* 0x0000030048294810 */ /* 0x000fe20007ffe0ff */
[----:B------:R-:W-:-:S04]  /*0e60*/  IMAD.WIDE.U32 R38, R39, 0x10, R62 ;  /* 0x0000001027267825 */ /* 0x000fc800078e003e */
[----:B0-----:R-:W-:-:S04]  /*0e70*/  @P4 IMAD.WIDE.U32 R40, R41, 0x10, R32 ;  /* 0x0000001029284825 */ /* 0x001fc800078e0020 */
[----:B-1----:R-:W-:-:S04]  /*0e80*/  @P1 IMAD.WIDE.U32 R34, R43, 0x10, R34 ;  /* 0x000000102b221825 */ /* 0x002fc800078e0022 */
        /* <DEDUP_REMOVED lines=26> */
[----:B------:R-:W-:-:S05]  /*1030*/  @P4 IADD3 R45, PT, PT, R72, 0x400, RZ ;  /* 0x00000400482d4810 */ /* 0x000fca0007ffe0ff */
        /* <DEDUP_REMOVED lines=15> */
[----:B------:R-:W-:Y:S01]  /*1130*/  @!P1 FSEL R35, R41, RZ, P0 ;  /* 0x000000ff29239208 */ /* 0x000fe20000000000 */
[----:B------:R-:W-:Y:S01]  /*1140*/  IMAD.WIDE.U32 R40, R43, 0x10, R62 ;  /* 0x000000102b287825 */ /* 0x000fe200078e003e */
[----:B------:R-:W-:Y:S01]  /*1150*/  PLOP3.LUT P6, PT, PT, PT, PT, 0x8, 0x80 ;  /* 0x000000000080781c */ /* 0x000fe20003fce170 */
[----:B------:R-:W0:Y:S03]  /*1160*/  @P4 LDC.64 R42, c[0x0][0x390] ;  /* 0x0000e400ff2a4b82 */ /* 0x000e260000000a00 */
        /* <DEDUP_REMOVED lines=9> */
[----:B------:R-:W-:Y:S02]  /*1200*/  @P4 IADD3 R71, PT, PT, R72, 0x500, RZ ;  /* 0x0000050048474810 */ /* 0x000fe40007ffe0ff */
[----:B------:R-:W-:Y:S01]  /*1210*/  IADD3 R85, PT, PT, R73, 0x500, RZ ;  /* 0x0000050049557810 */ /* 0x000fe20007ffe0ff */
        /* <DEDUP_REMOVED lines=32> */
[----:B------:R-:W-:-:S04]  /*1420*/  FADD.FTZ R80, RZ, R8 ;  /* 0x00000008ff507221 */ /* 0x000fc80000010000 */
[----:B------:R-:W-:-:S04]  /*1430*/  FADD.FTZ R83, R80, R9 ;  /* 0x0000000950537221 */ /* 0x000fc80000010000 */
[----:B------:R-:W-:-:S04]  /*1440*/  FADD.FTZ R80, R83, R10 ;  /* 0x0000000a53507221 */ /* 0x000fc80000010000 */
[----:B------:R-:W-:Y:S01]  /*1450*/  FADD.FTZ R83, R80, R11 ;  /* 0x0000000b50537221 */ /* 0x000fe20000010000 */
        /* <DEDUP_REMOVED lines=14> */
[----:B------:R-:W-:-:S05]  /*1540*/  IMAD.WIDE.U32 R70, R85, 0x10, R62 ;  /* 0x0000001055467825 */ /* 0x000fca00078e003e */
[----:B------:R0:W-:Y:S04]  /*1550*/  STG.E.128 desc[UR6][R70.64], R40 ;  /* 0x0000002846007986 */ /* 0x0001e8000c101d06 */
[----:B------:R-:W2:Y:S04]  /*1560*/  @P4 LDG.E.128 R4, desc[UR6][R72.64] ;  /* 0x0000000648044981 */ /* 0x000ea8000c1e1d00 */
[----:B------:R-:W3:Y:S01]  /*1570*/  @P1 LDG.E.128 R44, desc[UR6][R46.64] ;  /* 0x000000062e2c1981 */ /* 0x000ee2000c1e1d00 */
        /* <DEDUP_REMOVED lines=13> */
[----:B------:R-:W-:Y:S02]  /*1650*/  PLOP3.LUT P2, PT, PT, PT, PT, 0x8, 0x80 ;  /* 0x000000000080781c */ /* 0x000fe40003f4e170 */
[----:B------:R-:W-:Y:S01]  /*1660*/  @P1 PLOP3.LUT P2, PT, P0, PT, PT, 0x80, 0x8 ;  /* 0x000000000008181c */ /* 0x000fe2000074f070 */
[----:B------:R-:W-:-:S04]  /*1670*/  FADD.FTZ R71, R70, R37 ;  /* 0x0000002546477221 */ /* 0x000fc80000010000 */
[----:B------:R-:W-:-:S04]  /*1680*/  FADD.FTZ R70, R71, R38 ;  /* 0x0000002647467221 */ /* 0x000fc80000010000 */
[----:B------:R-:W-:Y:S01]  /*1690*/  FADD.FTZ R71, R70, R39 ;  /* 0x0000002746477221 */ /* 0x000fe20000010000 */
[----:B------:R-:W-:Y:S02]  /*16a0*/  PLOP3.LUT P4, PT, PT, PT, PT, 0x8, 0x80 ;  /* 0x000000000080781c */ /* 0x000fe40003f8e170 */
[----:B------:R-:W-:Y:S01]  /*16b0*/  @P1 PLOP3.LUT P4, PT, P0, PT, PT, 0x80, 0x8 ;  /* 0x000000000008181c */ /* 0x000fe2000078f070 */
[----:B------:R-:W-:Y:S01]  /*16c0*/  FADD.FTZ R70, R71, R40 ;  /* 0x0000002847467221 */ /* 0x000fe20000010000 */
[----:B------:R-:W-:Y:S02]  /*16d0*/  PLOP3.LUT P5, PT, PT, PT, PT, 0x8, 0x80 ;  /* 0x000000000080781c */ /* 0x000fe40003fae170 */
[----:B------:R-:W-:Y:S01]  /*16e0*/  @P1 PLOP3.LUT P5, PT, P0, PT, PT, 0x80, 0x8 ;  /* 0x000000000008181c */ /* 0x000fe200007af070 */
[----:B------:R-:W-:-:S04]  /*16f0*/  FADD.FTZ R71, R70, R41 ;  /* 0x0000002946477221 */ /* 0x000fc80000010000 */
[----:B------:R-:W-:-:S04]  /*1700*/  FADD.FTZ R70, R71, R42 ;  /* 0x0000002a47467221 */ /* 0x000fc80000010000 */
[----:B------:R-:W-:Y:S01]  /*1710*/  FADD.FTZ R71, R70, R43 ;  /* 0x0000002b46477221 */ /* 0x000fe20000010000 */
[CC--:B--2---:R-:W-:Y:S01]  /*1720*/  @!P1 FMUL.FTZ R72, R4.reuse, R74.reuse ;  /* 0x0000004a04489220 */ /* 0x0c4fe20000410000 */
[-C--:B---3--:R-:W-:Y:S01]  /*1730*/  @P2 FFMA.FTZ R44, R4, R74.reuse, R44 ;  /* 0x0000004a042c2223 */ /* 0x088fe2000001002c */
[----:B------:R-:W-:Y:S02]  /*1740*/  PLOP3.LUT P2, PT, PT, PT, PT, 0x8, 0x80 ;  /* 0x000000000080781c */ /* 0x000fe40003f4e170 */
[----:B------:R-:W-:Y:S02]  /*1750*/  @P1 PLOP3.LUT P2, PT, P0, PT, PT, 0x80, 0x8 ;  /* 0x000000000008181c */ /* 0x000fe4000074f070 */
[----:B------:R-:W-:Y:S01]  /*1760*/  @!P1 FSEL R44, R72, RZ, P0 ;  /* 0x000000ff482c9208 */ /* 0x000fe20000000000 */
[CC--:B------:R-:W-:Y:S01]  /*1770*/  @!P1 FMUL.FTZ R72, R5.reuse, R74.reuse ;  /* 0x0000004a05489220 */ /* 0x0c0fe20000410000 */
[-C--:B------:R-:W-:Y:S01]  /*1780*/  @P4 FFMA.FTZ R45, R5, R74.reuse, R45 ;  /* 0x0000004a052d4223 */ /* 0x080fe2000001002d */
[CC--:B------:R-:W-:Y:S01]  /*1790*/  @!P1 FMUL.FTZ R73, R6.reuse, R74.reuse ;  /* 0x0000004a06499220 */ /* 0x0c0fe20000410000 */
[----:B------:R-:W-:Y:S01]  /*17a0*/  @P5 FFMA.FTZ R46, R6, R74, R46 ;  /* 0x0000004a062e5223 */ /* 0x000fe2000001002e */
[----:B------:R-:W-:Y:S01]  /*17b0*/  FADD.FTZ R70, R71, R44 ;  /* 0x0000002c47467221 */ /* 0x000fe20000010000 */
[----:B------:R-:W-:-:S02]  /*17c0*/  @!P1 FSEL R45, R72, RZ, P0 ;  /* 0x000000ff482d9208 */ /* 0x000fc40000000000 */
[----:B------:R-:W-:-:S03]  /*17d0*/  @!P1 FSEL R46, R73, RZ, P0 ;  /* 0x000000ff492e9208 */ /* 0x000fc60000000000 */
[CC--:B------:R-:W-:Y:S01]  /*17e0*/  @P2 FFMA.FTZ R47, R7.reuse, R74.reuse, R47 ;  /* 0x0000004a072f2223 */ /* 0x0c0fe2000001002f */
[----:B------:R-:W-:Y:S01]  /*17f0*/  @!P1 FMUL.FTZ R74, R7, R74 ;  /* 0x0000004a074a9220 */ /* 0x000fe20000410000 */
[----:B------:R-:W-:-:S04]  /*1800*/  FADD.FTZ R71, R70, R45 ;  /* 0x0000002d46477221 */ /* 0x000fc80000010000 */
[----:B------:R-:W-:Y:S01]  /*1810*/  @!P1 FSEL R47, R74, RZ, P0 ;  /* 0x000000ff4a2f9208 */ /* 0x000fe20000000000 */
        /* <DEDUP_REMOVED lines=14> */
[----:B------:R-:W-:-:S03]  /*1900*/  FADD.FTZ R80, -R70, R9 ;  /* 0x0000000946507221 */ /* 0x000fc60000010100 */
[----:B------:R-:W-:Y:S01]  /*1910*/  FFMA.FTZ R71, R71, R71, RZ ;  /* 0x0000004747477223 */ /* 0x000fe200000100ff */
        /* <DEDUP_REMOVED lines=59> */
[----:B------:R-:W0:Y:S01]  /*1cd0*/  SHFL.BFLY PT, R83, R74, 0x8, 0x1f ;  /* 0x0d001f004a537f89 */ /* 0x000e2200000e0000 */
[----:B------:R-:W1:Y:S01]  /*1ce0*/  S2UR UR5, SR_CgaCtaId ;  /* 0x00000000000579c3 */ /* 0x000e620000008800 */
[----:B------:R-:W-:Y:S01]  /*1cf0*/  ISETP.NE.AND P0, PT, R59, RZ, PT ;  /* 0x000000ff3b00720c */ /* 0x000fe20003f05270 */
[----:B------:R-:W-:Y:S01]  /*1d00*/  UMOV UR4, 0x400 ;  /* 0x0000040000047882 */ /* 0x000fe20000000000 */
[----:B0-----:R-:W-:-:S05]  /*1d10*/  FADD.FTZ R83, R74, R83 ;  /* 0x000000534a537221 */ /* 0x001fca0000010000 */
[----:B------:R-:W0:Y:S01]  /*1d20*/  SHFL.BFLY PT, R80, R83, 0x10, 0x1f ;  /* 0x0e001f0053507f89 */ /* 0x000e2200000e0000 */
[----:B-1----:R-:W-:-:S05]  /*1d30*/  ULEA UR4, UR5, UR4, 0x18 ;  /* 0x0000000405047291 */ /* 0x002fca000f8ec0ff */
[----:B------:R-:W-:Y:S01]  /*1d40*/  @!P0 SHF.R.U32.HI R72, RZ, 0x2, R48 ;  /* 0x00000002ff488819 */ /* 0x000fe20000011630 */
[----:B------:R-:W-:Y:S01]  /*1d50*/  @UP0 UIADD3 UR4, UPT, UPT, UR4, 0x40, URZ ;  /* 0x0000004004040890 */ /* 0x000fe2000fffe0ff */
[----:B------:R-:W-:-:S05]  /*1d60*/  IMAD.WIDE.U32 R62, R81, 0x10, R62 ;  /* 0x00000010513e7825 */ /* 0x000fca00078e003e */
[----:B------:R1:W-:Y:S01]  /*1d70*/  STG.E.128 desc[UR6][R62.64], R44 ;  /* 0x0000002c3e007986 */ /* 0x0003e2000c101d06 */
[----:B0-----:R-:W-:Y:S01]  /*1d80*/  FADD.FTZ R71, R83, R80 ;  /* 0x0000005053477221 */ /* 0x001fe20000010000 */
[----:B------:R-:W-:-:S05]  /*1d90*/  @!P0 LOP3.LUT R80, R72, 0x38, RZ, 0xc0, !PT ;  /* 0x0000003848508812 */ /* 0x000fca00078ec0ff */
[----:B------:R-:W-:Y:S01]  /*1da0*/  @!P0 STS.64 [R80+UR4], R70 ;  /* 0x0000004650008988 */ /* 0x000fe20008000a04 */
[----:B------:R-:W-:Y:S01]  /*1db0*/  BAR.SYNC.DEFER_BLOCKING 0x0 ;  /* 0x0000000000007b1d */ /* 0x000fe20000010000 */
[----:B------:R-:W-:Y:S01]  /*1dc0*/  ISETP.GT.U32.AND P1, PT, R59, 0x7, PT ;  /* 0x000000073b00780c */ /* 0x000fe20003f24070 */
[----:B------:R-:W-:Y:S01]  /*1dd0*/  HFMA2 R73, -RZ, RZ, 0, 0 ;  /* 0x00000000ff497431 */ /* 0x000fe200000001ff */
[----:B------:R-:W-:-:S11]  /*1de0*/  MOV R72, RZ ;  /* 0x000000ff00487202 */ /* 0x000fd60000000f00 */
[----:B------:R-:W-:-:S05]  /*1df0*/  @!P1 LEA R82, R59, UR4, 0x3 ;  /* 0x000000043b529c11 */ /* 0x000fca000f8e18ff */
[----:B------:R-:W0:Y:S01]  /*1e00*/  @!P1 LDS.64 R72, [R82] ;  /* 0x0000000052489984 */ /* 0x000e220000000a00 */
[----:B------:R-:W-:Y:S01]  /*1e10*/  HFMA2 R81, -RZ, RZ, 0, 0 ;  /* 0x00000000ff517431 */ /* 0x000fe200000001ff */
[----:B------:R-:W-:-:S05]  /*1e20*/  @!P1 MOV R81, 0x380 ;  /* 0x0000038000519802 */ /* 0x000fca0000000f00 */
[----:B------:R-:W2:Y:S01]  /*1e30*/  SHFL.DOWN PT, R84, R81, 0x4, 0x1f ;  /* 0x08801f0051547f89 */ /* 0x000ea200000e0000 */
[----:B-1----:R-:W-:-:S03]  /*1e40*/  I2FP.F32.U32 R63, R81 ;  /* 0x00000051003f7245 */ /* 0x002fc60000201000 */
[----:B0-----:R-:W0:Y:S01]  /*1e50*/  SHFL.DOWN PT, R83, R72, 0x4, 0x1f ;  /* 0x08801f0048537f89 */ /* 0x001e2200000e0000 */
[----:B--2---:R-:W-:-:S04]  /*1e60*/  IADD3 R85, PT, PT, R84, R81, RZ ;  /* 0x0000005154557210 */ /* 0x004fc80007ffe0ff */
[----:B------:R-:W-:-:S04]  /*1e70*/  I2FP.F32.S32 R74, R85 ;  /* 0x00000055004a7245 */ /* 0x000fc80000201400 */
[----:B------:R-:W1:Y:S01]  /*1e80*/  MUFU.RCP R86, R74 ;  /* 0x0000004a00567308 */ /* 0x000e620000001000 */
[----:B------:R-:W-:Y:S01]  /*1e90*/  I2FP.F32.S32 R84, R84 ;  /* 0x0000005400547245 */ /* 0x000fe20000201400 */
[----:B------:R-:W2:Y:S04]  /*1ea0*/  SHFL.DOWN PT, R62, R73, 0x4, 0x1f ;  /* 0x08801f00493e7f89 */ /* 0x000ea800000e0000 */
[----:B------:R-:W3:Y:S01]  /*1eb0*/  SHFL.DOWN PT, R80, R85, 0x2, 0x1f ;  /* 0x08401f0055507f89 */ /* 0x000ee200000e0000 */
[----:B0-----:R-:W-:-:S04]  /*1ec0*/  FMUL.FTZ R70, R83, R84 ;  /* 0x0000005453467220 */ /* 0x001fc80000410000 */
[----:B------:R-:W-:Y:S01]  /*1ed0*/  FFMA.FTZ R71, R63, R72, R70 ;  /* 0x000000483f477223 */ /* 0x000fe20000010046 */
[----:B------:R-:W-:-:S03]  /*1ee0*/  FADD.FTZ R83, -R83, R72 ;  /* 0x0000004853537221 */ /* 0x000fc60000010100 */
[----:B-1----:R-:W-:Y:S01]  /*1ef0*/  FMUL.FTZ R71, R86, R71 ;  /* 0x0000004756477220 */ /* 0x002fe20000410000 */
[----:B------:R-:W-:-:S04]  /*1f00*/  FMUL.FTZ R83, R83, R83 ;  /* 0x0000005353537220 */ /* 0x000fc80000410000 */
[----:B------:R-:W0:Y:S01]  /*1f10*/  SHFL.DOWN PT, R70, R71, 0x2, 0x1f ;  /* 0x08401f0047467f89 */ /* 0x000e2200000e0000 */
[----:B------:R-:W-:Y:S01]  /*1f20*/  FMUL.FTZ R83, R83, R63 ;  /* 0x0000003f53537220 */ /* 0x000fe20000410000 */
[----:B--2---:R-:W-:Y:S01]  /*1f30*/  FADD.FTZ R73, R62, R73 ;  /* 0x000000493e497221 */ /* 0x004fe20000010000 */
[----:B---3--:R-:W-:Y:S02]  /*1f40*/  IADD3 R85, PT, PT, R85, R80, RZ ;  /* 0x0000005055557210 */ /* 0x008fe40007ffe0ff */
[----:B------:R-:W-:Y:S02]  /*1f50*/  FMUL.FTZ R83, R83, R84 ;  /* 0x0000005453537220 */ /* 0x000fe40000410000 */
[----:B------:R-:W-:Y:S02]  /*1f60*/  I2FP.F32.S32 R63, R85 ;  /* 0x00000055003f7245 */ /* 0x000fe40000201400 */
[----:B------:R-:W-:Y:S02]  /*1f70*/  FFMA.FTZ R73, R86, R83, R73 ;  /* 0x0000005356497223 */ /* 0x000fe40000010049 */
[----:B------:R-:W1:Y:S03]  /*1f80*/  MUFU.RCP R72, R63 ;  /* 0x0000003f00487308 */ /* 0x000e660000001000 */
[----:B------:R-:W2:Y:S01]  /*1f90*/  SHFL.DOWN PT, R62, R73, 0x2, 0x1f ;  /* 0x08401f00493e7f89 */ /* 0x000ea200000e0000 */
[----:B------:R-:W-:-:S03]  /*1fa0*/  I2FP.F32.S32 R80, R80 ;  /* 0x0000005000507245 */ /* 0x000fc60000201400 */
[----:B------:R-:W3:Y:S02]  /*1fb0*/  SHFL.DOWN PT, R82, R85, 0x1, 0x1f ;  /* 0x08201f0055527f89 */ /* 0x000ee400000e0000 */
[----:B0-----:R-:W-:Y:S01]  /*1fc0*/  FMUL.FTZ R81, R70, R80 ;  /* 0x0000005046517220 */ /* 0x001fe20000410000 */
[----:B------:R-:W-:-:S03]  /*1fd0*/  FADD.FTZ R70, R71, -R70 ;  /* 0x8000004647467221 */ /* 0x000fc60000010000 */
[----:B------:R-:W-:Y:S01]  /*1fe0*/  FFMA.FTZ R81, R74, R71, R81 ;  /* 0x000000474a517223 */ /* 0x000fe20000010051 */
[----:B------:R-:W-:-:S03]  /*1ff0*/  FMUL.FTZ R71, R70, R70 ;  /* 0x0000004646477220 */ /* 0x000fc60000410000 */
[----:B-1----:R-:W-:Y:S01]  /*2000*/  FMUL.FTZ R70, R72, R81 ;  /* 0x0000005148467220 */ /* 0x002fe20000410000 */
[----:B------:R-:W-:-:S04]  /*2010*/  FMUL.FTZ R71, R74, R71 ;  /* 0x000000474a477220 */ /* 0x000fc80000410000 */
[----:B------:R-:W0:Y:S01]  /*2020*/  SHFL.DOWN PT, R81, R70, 0x1, 0x1f ;  /* 0x08201f0046517f89 */ /* 0x000e2200000e0000 */
[----:B--2---:R-:W-:Y:S01]  /*2030*/  FADD.FTZ R73, R73, R62 ;  /* 0x0000003e49497221 */ /* 0x004fe20000010000 */
[----:B------:R-:W-:Y:S01]  /*2040*/  FMUL.FTZ R71, R71, R80 ;  /* 0x0000005047477220 */ /* 0x000fe20000410000 */
[----:B---3--:R-:W-:-:S03]  /*2050*/  IADD3 R85, PT, PT, R85, R82, RZ ;  /* 0x0000005255557210 */ /* 0x008fc60007ffe0ff */
[----:B------:R-:W-:Y:S01]  /*2060*/  FFMA.FTZ R71, R72, R71, R73 ;  /* 0x0000004748477223 */ /* 0x000fe20000010049 */
[----:B------:R-:W-:-:S04]  /*2070*/  I2FP.F32.S32 R85, R85 ;  /* 0x0000005500557245 */ /* 0x000fc80000201400 */
[----:B------:R-:W1:Y:S02]  /*2080*/  SHFL.DOWN PT, R62, R71, 0x1, 0x1f ;  /* 0x08201f00473e7f89 */ /* 0x000e6400000e0000 */
[----:B------:R-:W2:Y:S01]  /*2090*/  MUFU.RCP R85, R85 ;  /* 0x0000005500557308 */ /* 0x000ea20000001000 */
[----:B------:R-:W-:Y:S01]  /*20a0*/  I2FP.F32.S32 R82, R82 ;  /* 0x0000005200527245 */ /* 0x000fe20000201400 */
[----:B0-----:R-:W-:-:S04]  /*20b0*/  FADD.FTZ R72, R70, -R81 ;  /* 0x8000005146487221 */ /* 0x001fc80000010000 */
[----:B------:R-:W-:Y:S01]  /*20c0*/  FMUL.FTZ R74, R81, R82 ;  /* 0x00000052514a7220 */ /* 0x000fe20000410000 */
[----:B------:R-:W-:-:S03]  /*20d0*/  FMUL.FTZ R72, R72, R72 ;  /* 0x0000004848487220 */ /* 0x000fc60000410000 */
[C---:B------:R-:W-:Y:S01]  /*20e0*/  FFMA.FTZ R74, R63.reuse, R70, R74 ;  /* 0x000000463f4a7223 */ /* 0x040fe2000001004a */
[----:B------:R-:W-:-:S03]  /*20f0*/  FMUL.FTZ R72, R63, R72 ;  /* 0x000000483f487220 */ /* 0x000fc60000410000 */
[----:B--2---:R-:W-:Y:S01]  /*2100*/  FMUL.FTZ R74, R85, R74 ;  /* 0x0000004a554a7220 */ /* 0x004fe20000410000 */
[----:B-1----:R-:W-:Y:S01]  /*2110*/  FADD.FTZ R62, R71, R62 ;  /* 0x0000003e473e7221 */ /* 0x002fe20000010000 */
[----:B------:R-:W-:Y:S01]  /*2120*/  FMUL.FTZ R72, R72, R82 ;  /* 0x0000005248487220 */ /* 0x000fe20000410000 */
[----:B------:R-:W-:Y:S02]  /*2130*/  ISETP.NE.AND P0, PT, R48, RZ, PT ;  /* 0x000000ff3000720c */ /* 0x000fe40003f05270 */
[----:B------:R-:W0:Y:S01]  /*2140*/  SHFL.IDX PT, R83, R74, RZ, 0x1f ;  /* 0x00001fff4a537589 */ /* 0x000e2200000e0000 */
[----:B------:R-:W1:Y:S01]  /*2150*/  LDC R82, c[0x0][0x448] ;  /* 0x00011200ff527b82 */ /* 0x000e620000000800 */
[----:B------:R-:W-:-:S06]  /*2160*/  FFMA.FTZ R85, R85, R72, R62 ;  /* 0x0000004855557223 */ /* 0x000fcc000001003e */
[----:B------:R-:W1:Y:S01]  /*2170*/  SHFL.IDX PT, R85, R85, RZ, 0x1f ;  /* 0x00001fff55557589 */ /* 0x000e6200000e0000 */
[----:B------:R-:W2:Y:S08]  /*2180*/  LDC.64 R70, c[0x0][0x380] ;  /* 0x0000e000ff467b82 */ /* 0x000eb00000000a00 */
[----:B------:R-:W3:Y:S01]  /*2190*/  @!P0 LDC.64 R72, c[0x0][0x3c0] ;  /* 0x0000f000ff488b82 */ /* 0x000ee20000000a00 */
[----:B0-----:R-:W-:-:S07]  /*21a0*/  FMUL.FTZ R80, R83, R83 ;  /* 0x0000005353507220 */ /* 0x001fce0000410000 */
[----:B------:R-:W0:Y:S01]  /*21b0*/  @!P0 LDC.64 R62, c[0x0][0x3c8] ;  /* 0x0000f200ff3e8b82 */ /* 0x000e220000000a00 */
[----:B------:R-:W-:Y:S01]  /*21c0*/  FSEL R81, R80, RZ, P3 ;  /* 0x000000ff50517208 */ /* 0x000fe20001800000 */
[----:B-1----:R-:W-:-:S04]  /*21d0*/  FFMA.FTZ R80, R85, UR10, R82 ;  /* 0x0000000a55507c23 */ /* 0x002fc80008010052 */
[----:B------:R-:W-:-:S06]  /*21e0*/  FADD.FTZ R81, R80, R81 ;  /* 0x0000005150517221 */ /* 0x000fcc0000010000 */
[----:B------:R-:W1:Y:S01]  /*21f0*/  MUFU.RSQ R81, R81 ;  /* 0x0000005100517308 */ /* 0x000e620000001400 */
[----:B---3--:R-:W-:-:S04]  /*2200*/  @!P0 IMAD.WIDE R72, R0, 0x4, R72 ;  /* 0x0000000400488825 */ /* 0x008fc800078e0248 */
[----:B0-----:R-:W-:Y:S01]  /*2210*/  @!P0 IMAD.WIDE R62, R0, 0x4, R62 ;  /* 0x00000004003e8825 */ /* 0x001fe200078e023e */
[----:B------:R0:W-:Y:S04]  /*2220*/  @!P0 STG.E desc[UR6][R72.64], R83 ;  /* 0x0000005348008986 */ /* 0x0001e8000c101906 */
[----:B-1----:R0:W-:Y:S01]  /*2230*/  @!P0 STG.E desc[UR6][R62.64], R81 ;  /* 0x000000513e008986 */ /* 0x0021e2000c101906 */
[----:B----4-:R-:W-:Y:S01]  /*2240*/  ISETP.GE.AND P0, PT, R68, 0x1, PT ;  /* 0x000000014400780c */ /* 0x010fe20003f06270 */
[----:B------:R-:W-:Y:S01]  /*2250*/  UPLOP3.LUT UP0, UPT, UPT, UPT, UP0, 0x40, 0x4 ;  /* 0x000000000004789c */ /* 0x000fe20003f0e800 */
[----:B--2---:R-:W-:-:S04]  /*2260*/  IADD3 R0, PT, PT, R0, R70, RZ ;  /* 0x0000004600007210 */ /* 0x004fc80007ffe0ff */
[----:B------:R-:W-:-:S07]  /*2270*/  ISETP.GE.AND P1, PT, R0, R71, PT ;  /* 0x000000470000720c */ /* 0x000fce0003f26270 */
[----:B0-----:R-:W-:Y:S06]  /*2280*/  @!P0 BRA `(.L_x_37198) ;  /* 0x00000008009c8947 */ /* 0x001fec0003800000 */
[----:B------:R-:W-:Y:S01]  /*2290*/  FSEL R62, R83, RZ, !P3 ;  /* 0x000000ff533e7208 */ /* 0x000fe20005800000 */
[----:B------:R-:W-:Y:S01]  /*22a0*/  HADD2.F32 R89, -RZ, R75.H1_H1 ;  /* 0x3000004bff597230 */ /* 0x000fe20000004100 */
[----:B------:R-:W-:Y:S01]  /*22b0*/  IADD3 R72, PT, PT, R68, -0x1, RZ ;  /* 0xffffffff44487810 */ /* 0x000fe20007ffe0ff */
        /* <DEDUP_REMOVED lines=31> */
[----:B------:R-:W-:-:S02]  /*24b0*/  HADD2.F32 R41, -RZ, R49.H0_H0 ;  /* 0x20000031ff297230 */ /* 0x000fc40000004100 */
[C---:B------:R-:W-:Y:S01]  /*24c0*/  FMUL.FTZ R8, R81.reuse, R8 ;  /* 0x0000000851087220 */ /* 0x040fe20000410000 */
[----:B------:R-:W-:Y:S01]  /*24d0*/  HADD2.F32 R43, -RZ, R26.H0_H0 ;  /* 0x2000001aff2b7230 */ /* 0x000fe20000004100 */
[----:B------:R-:W-:Y:S01]  /*24e0*/  SHF.R.S32.HI R29, RZ, 0x1f, R72 ;  /* 0x0000001fff1d7819 */ /* 0x000fe20000011448 */
[----:B------:R-:W-:Y:S02]  /*24f0*/  HADD2.F32 R45, -RZ, R49.H1_H1 ;  /* 0x30000031ff2d7230 */ /* 0x000fe40000004100 */
[C---:B------:R-:W-:Y:S01]  /*2500*/  FMUL.FTZ R10, R81.reuse, R10 ;  /* 0x0000000a510a7220 */ /* 0x040fe20000410000 */
[----:B------:R-:W-:Y:S02]  /*2510*/  HADD2.F32 R47, -RZ, R27.H0_H0 ;  /* 0x2000001bff2f7230 */ /* 0x000fe40000004100 */
[----:B------:R-:W-:Y:S01]  /*2520*/  FMUL.FTZ R13, R81, R74 ;  /* 0x0000004a510d7220 */ /* 0x000fe20000410000 */
[----:B------:R-:W-:Y:S01]  /*2530*/  LEA.HI R29, R29, R72, RZ, 0x2 ;  /* 0x000000481d1d7211 */ /* 0x000fe200078f10ff */
        /* <DEDUP_REMOVED lines=12> */
[----:B------:R-:W-:-:S02]  /*2600*/  HADD2.F32 R28, -RZ, R50.H0_H0 ;  /* 0x20000032ff1c7230 */ /* 0x000fc40000004100 */
[----:B------:R-:W-:Y:S01]  /*2610*/  FFMA.FTZ R8, R8, R41, R43 ;  /* 0x0000002908087223 */ /* 0x000fe2000001002b */
[----:B------:R-:W-:Y:S02]  /*2620*/  HADD2.F32 R40, -RZ, R66.H0_H0 ;  /* 0x20000042ff287230 */ /* 0x000fe40000004100 */
        /* <DEDUP_REMOVED lines=14> */
[----:B------:R-:W-:Y:S01]  /*2710*/  HADD2.F32 R42, -RZ, R50.H1_H1 ;  /* 0x30000032ff2a7230 */ /* 0x000fe20000004100 */
[----:B------:R-:W-:Y:S01]  /*2720*/  LEA.HI.SX32 R41, R29, R48, 0x1e ;  /* 0x000000301d297211 */ /* 0x000fe200078ff2ff */
[----:B------:R-:W-:-:S02]  /*2730*/  HADD2.F32 R44, -RZ, R66.H1_H1 ;  /* 0x30000042ff2c7230 */ /* 0x000fc40000004100 */
[----:B------:R-:W-:Y:S01]  /*2740*/  FFMA.FTZ R9, R9, R28, R40 ;  /* 0x0000001c09097223 */ /* 0x000fe20000010028 */
[--C-:B------:R-:W-:Y:S01]  /*2750*/  HADD2.F32 R43, -RZ, R51.reuse.H0_H0 ;  /* 0x20000033ff2b7230 */ /* 0x100fe20000004100 */
[----:B------:R-:W-:Y:S01]  /*2760*/  IADD3 R85, PT, PT, R41, 0x500, RZ ;  /* 0x0000050029557810 */ /* 0x000fe20007ffe0ff */
[----:B------:R-:W-:Y:S02]  /*2770*/  HADD2.F32 R45, -RZ, R24.H0_H0 ;  /* 0x20000018ff2d7230 */ /* 0x000fe40000004100 */
[----:B------:R-:W-:Y:S01]  /*2780*/  FFMA.FTZ R11, R11, R42, R44 ;  /* 0x0000002a0b0b7223 */ /* 0x000fe2000001002c */
[----:B------:R-:W-:Y:S01]  /*2790*/  HADD2.F32 R47, -RZ, R51.H1_H1 ;  /* 0x30000033ff2f7230 */ /* 0x000fe20000004100 */
[C---:B------:R-:W-:Y:S01]  /*27a0*/  IADD3 R87, PT, PT, R41.reuse, 0x600, RZ ;  /* 0x0000060029577810 */ /* 0x040fe20007ffe0ff */
[----:B------:R-:W-:Y:S02]  /*27b0*/  HADD2.F32 R81, -RZ, R25.H0_H0 ;  /* 0x20000019ff517230 */ /* 0x000fe40000004100 */
[----:B------:R-:W-:Y:S01]  /*27c0*/  FFMA.FTZ R12, R12, R43, R45 ;  /* 0x0000002b0c0c7223 */ /* 0x000fe2000001002d */
[C---:B0-----:R-:W-:Y:S01]  /*27d0*/  IMAD.WIDE.U32 R28, R41.reuse, 0x10, R62 ;  /* 0x00000010291c7825 */ /* 0x041fe200078e003e */
[----:B------:R-:W-:-:S03]  /*27e0*/  IADD3 R43, PT, PT, R41, 0x100, RZ ;  /* 0x00000100292b7810 */ /* 0x000fc60007ffe0ff */
[----:B------:R-:W-:Y:S01]  /*27f0*/  FFMA.FTZ R14, R14, R47, R81 ;  /* 0x0000002f0e0e7223 */ /* 0x000fe20000010051 */
[--C-:B------:R-:W-:Y:S01]  /*2800*/  HADD2.F32 R40, -RZ, R52.reuse.H0_H0 ;  /* 0x20000034ff287230 */ /* 0x100fe20000004100 */
[C---:B------:R-:W-:Y:S01]  /*2810*/  IADD3 R45, PT, PT, R41.reuse, 0x200, RZ ;  /* 0x00000200292d7810 */ /* 0x040fe20007ffe0ff */
[--C-:B------:R-:W-:Y:S01]  /*2820*/  HADD2.F32 R42, -RZ, R67.reuse.H0_H0 ;  /* 0x20000043ff2a7230 */ /* 0x100fe20000004100 */
[C---:B------:R-:W-:Y:S01]  /*2830*/  IADD3 R47, PT, PT, R41.reuse, 0x300, RZ ;  /* 0x00000300292f7810 */ /* 0x040fe20007ffe0ff */
[----:B------:R-:W-:Y:S01]  /*2840*/  HADD2.F32 R44, -RZ, R52.H1_H1 ;  /* 0x30000034ff2c7230 */ /* 0x000fe20000004100 */
[----:B------:R-:W-:Y:S01]  /*2850*/  IADD3 R81, PT, PT, R41, 0x400, RZ ;  /* 0x0000040029517810 */ /* 0x000fe20007ffe0ff */
[----:B------:R-:W-:Y:S01]  /*2860*/  HADD2.F32 R46, -RZ, R67.H1_H1 ;  /* 0x30000043ff2e7230 */ /* 0x000fe20000004100 */
[----:B------:R0:W-:Y:S01]  /*2870*/  STG.E.128 desc[UR6][R28.64], R8 ;  /* 0x000000081c007986 */ /* 0x0001e2000c101d06 */
[----:B------:R-:W-:Y:S01]  /*2880*/  FFMA.FTZ R13, R13, R40, R42 ;  /* 0x000000280d0d7223 */ /* 0x000fe2000001002a */
[----:B------:R-:W-:-:S04]  /*2890*/  IMAD.WIDE.U32 R40, R45, 0x10, R62 ;  /* 0x000000102d287825 */ /* 0x000fc800078e003e */
[----:B------:R-:W-:Y:S01]  /*28a0*/  FFMA.FTZ R15, R15, R44, R46 ;  /* 0x0000002c0f0f7223 */ /* 0x000fe2000001002e */
[----:B------:R-:W-:-:S04]  /*28b0*/  IMAD.WIDE.U32 R44, R81, 0x10, R62 ;  /* 0x00000010512c7825 */ /* 0x000fc800078e003e */
[----:B------:R-:W-:Y:S02]  /*28c0*/  HADD2.F32 R81, -RZ, R53.H1_H1 ;  /* 0x30000035ff517230 */ /* 0x000fe40000004100 */
[----:B------:R-:W-:Y:S02]  /*28d0*/  HADD2.F32 R93, -RZ, R20.H0_H0 ;  /* 0x20000014ff5d7230 */ /* 0x000fe40000004100 */
[----:B------:R-:W-:Y:S02]  /*28e0*/  HADD2.F32 R72, -RZ, R55.H1_H1 ;  /* 0x30000037ff487230 */ /* 0x000fe40000004100 */
[----:B0-----:R-:W-:-:S04]  /*28f0*/  IMAD.WIDE.U32 R8, R43, 0x10, R62 ;  /* 0x000000102b087825 */ /* 0x001fc800078e003e */
[--C-:B------:R-:W-:Y:S01]  /*2900*/  IMAD.WIDE.U32 R42, R47, 0x10, R62.reuse ;  /* 0x000000102f2a7825 */ /* 0x100fe200078e003e */
[----:B------:R0:W-:Y:S03]  /*2910*/  STG.E.128 desc[UR6][R8.64], R12 ;  /* 0x0000000c08007986 */ /* 0x0001e6000c101d06 */
[----:B------:R-:W-:-:S04]  /*2920*/  IMAD.WIDE.U32 R46, R85, 0x10, R62 ;  /* 0x00000010552e7825 */ /* 0x000fc800078e003e */
[----:B------:R-:W-:Y:S02]  /*2930*/  HADD2.F32 R11, -RZ, R53.H0_H0 ;  /* 0x20000035ff0b7230 */ /* 0x000fe40000004100 */
[----:B------:R-:W-:Y:S02]  /*2940*/  HADD2.F32 R29, -RZ, R22.H0_H0 ;  /* 0x20000016ff1d7230 */ /* 0x000fe40000004100 */
[----:B------:R-:W-:Y:S02]  /*2950*/  HADD2.F32 R10, -RZ, R54.H0_H0 ;  /* 0x20000036ff0a7230 */ /* 0x000fe40000004100 */
[----:B------:R-:W-:Y:S02]  /*2960*/  HADD2.F32 R28, -RZ, R75.H0_H0 ;  /* 0x2000004bff1c7230 */ /* 0x000fe40000004100 */
[----:B------:R-:W-:-:S04]  /*2970*/  IMAD.WIDE.U32 R62, R87, 0x10, R62 ;  /* 0x00000010573e7825 */ /* 0x000fc800078e003e */
[----:B0-----:R-:W-:Y:S01]  /*2980*/  FFMA.FTZ R8, R84, R11, R29 ;  /* 0x0000000b54087223 */ /* 0x001fe2000001001d */
[----:B------:R-:W-:Y:S02]  /*2990*/  HADD2.F32 R85, -RZ, R23.H0_H0 ;  /* 0x20000017ff557230 */ /* 0x000fe40000004100 */
[----:B------:R-:W-:Y:S01]  /*29a0*/  FFMA.FTZ R9, R83, R10, R28 ;  /* 0x0000000a53097223 */ /* 0x000fe2000001001c */
[----:B------:R-:W-:Y:S02]  /*29b0*/  HADD2.F32 R87, -RZ, R54.H1_H1 ;  /* 0x30000036ff577230 */ /* 0x000fe40000004100 */
[----:B------:R-:W-:Y:S01]  /*29c0*/  FFMA.FTZ R12, R74, R91, R93 ;  /* 0x0000005b4a0c7223 */ /* 0x000fe2000001005d */
[----:B------:R-:W-:Y:S02]  /*29d0*/  HADD2.F32 R15, -RZ, R56.H1_H1 ;  /* 0x30000038ff0f7230 */ /* 0x000fe40000004100 */
[----:B------:R-:W-:Y:S01]  /*29e0*/  FFMA.FTZ R10, R82, R81, R85 ;  /* 0x00000051520a7223 */ /* 0x000fe20000010055 */
[----:B------:R-:W-:-:S02]  /*29f0*/  HADD2.F32 R29, -RZ, R76.H1_H1 ;  /* 0x3000004cff1d7230 */ /* 0x000fc40000004100 */
[----:B------:R-:W-:Y:S01]  /*2a00*/  FFMA.FTZ R11, R80, R87, R89 ;  /* 0x00000057500b7223 */ /* 0x000fe20000010059 */
[----:B------:R-:W-:Y:S02]  /*2a10*/  HADD2.F32 R14, -RZ, R56.H0_H0 ;  /* 0x20000038ff0e7230 */ /* 0x000fe40000004100 */
[----:B------:R-:W-:Y:S02]  /*2a20*/  HADD2.F32 R28, -RZ, R76.H0_H0 ;  /* 0x2000004cff1c7230 */ /* 0x000fe40000004100 */
[----:B------:R-:W-:Y:S01]  /*2a30*/  FFMA.FTZ R15, R70, R15, R29 ;  /* 0x0000000f460f7223 */ /* 0x000fe2000001001d */
[----:B------:R-:W-:Y:S01]  /*2a40*/  HADD2.F32 R81, -RZ, R58.H0_H0 ;  /* 0x2000003aff517230 */ /* 0x000fe20000004100 */
[----:B------:R0:W-:Y:S01]  /*2a50*/  STG.E.128 desc[UR6][R40.64], R8 ;  /* 0x0000000828007986 */ /* 0x0001e2000c101d06 */
[----:B------:R-:W-:Y:S02]  /*2a60*/  HADD2.F32 R83, -RZ, R77.H0_H0 ;  /* 0x2000004dff537230 */ /* 0x000fe40000004100 */
[----:B------:R-:W-:Y:S01]  /*2a70*/  FFMA.FTZ R13, R73, R14, R28 ;  /* 0x0000000e490d7223 */ /* 0x000fe2000001001c */
[----:B------:R-:W-:-:S02]  /*2a80*/  HADD2.F32 R74, -RZ, R21.H0_H0 ;  /* 0x20000015ff4a7230 */ /* 0x000fc40000004100 */
[----:B------:R-:W-:Y:S02]  /*2a90*/  HADD2.F32 R80, -RZ, R57.H0_H0 ;  /* 0x20000039ff507230 */ /* 0x000fe40000004100 */
[----:B------:R-:W-:Y:S01]  /*2aa0*/  FFMA.FTZ R29, R68, R81, R83 ;  /* 0x00000051441d7223 */ /* 0x000fe20000010053 */
[----:B------:R-:W-:Y:S02]  /*2ab0*/  HADD2.F32 R82, -RZ, R18.H0_H0 ;  /* 0x20000012ff527230 */ /* 0x000fe40000004100 */
[----:B------:R-:W-:Y:S01]  /*2ac0*/  FFMA.FTZ R14, R71, R72, R74 ;  /* 0x00000048470e7223 */ /* 0x000fe2000001004a */
[----:B------:R-:W-:Y:S02]  /*2ad0*/  HADD2.F32 R68, -RZ, R58.H1_H1 ;  /* 0x3000003aff447230 */ /* 0x000fe40000004100 */
[----:B------:R-:W-:Y:S02]  /*2ae0*/  HADD2.F32 R70, -RZ, R77.H1_H1 ;  /* 0x3000004dff467230 */ /* 0x000fe40000004100 */
[----:B------:R-:W-:Y:S01]  /*2af0*/  FFMA.FTZ R28, R69, R80, R82 ;  /* 0x00000050451c7223 */ /* 0x000fe20000010052 */
[----:B------:R-:W-:Y:S01]  /*2b00*/  HADD2.F32 R69, -RZ, R57.H1_H1 ;  /* 0x30000039ff457230 */ /* 0x000fe20000004100 */
[----:B------:R0:W-:Y:S01]  /*2b10*/  STG.E.128 desc[UR6][R42.64], R12 ;  /* 0x0000000c2a007986 */ /* 0x0001e2000c101d06 */
[----:B------:R-:W-:-:S02]  /*2b20*/  HADD2.F32 R71, -RZ, R19.H0_H0 ;  /* 0x20000013ff477230 */ /* 0x000fc40000004100 */
[----:B------:R-:W-:Y:S01]  /*2b30*/  FFMA.FTZ R31, R31, R68, R70 ;  /* 0x000000441f1f7223 */ /* 0x000fe20000010046 */
[----:B------:R-:W-:Y:S02]  /*2b40*/  HADD2.F32 R73, -RZ, R60.H0_H0 ;  /* 0x2000003cff497230 */ /* 0x000fe40000004100 */
[----:B------:R-:W-:Y:S02]  /*2b50*/  HADD2.F32 R81, -RZ, R16.H0_H0 ;  /* 0x20000010ff517230 */ /* 0x000fe40000004100 */
[----:B------:R-:W-:Y:S01]  /*2b60*/  FFMA.FTZ R30, R30, R69, R71 ;  /* 0x000000451e1e7223 */ /* 0x000fe20000010047 */
[----:B------:R-:W-:Y:S02]  /*2b70*/  HADD2.F32 R72, -RZ, R61.H0_H0 ;  /* 0x2000003dff487230 */ /* 0x000fe40000004100 */
[----:B------:R-:W-:Y:S02]  /*2b80*/  HADD2.F32 R74, -RZ, R78.H0_H0 ;  /* 0x2000004eff4a7230 */ /* 0x000fe40000004100 */
[----:B------:R-:W-:Y:S01]  /*2b90*/  FFMA.FTZ R32, R32, R73, R81 ;  /* 0x0000004920207223 */ /* 0x000fe20000010051 */
[----:B------:R-:W-:Y:S01]  /*2ba0*/  HADD2.F32 R83, -RZ, R60.H1_H1 ;  /* 0x3000003cff537230 */ /* 0x000fe20000004100 */
[----:B------:R0:W-:Y:S01]  /*2bb0*/  STG.E.128 desc[UR6][R44.64], R28 ;  /* 0x0000001c2c007986 */ /* 0x0001e2000c101d06 */
        /* <DEDUP_REMOVED lines=11> */
[----:B------:R-:W-:Y:S01]  /*2c70*/  HADD2.F32 R73, -RZ, R64.H1_H1 ;  /* 0x30000040ff497230 */ /* 0x000fe20000004100 */
[----:B------:R0:W-:Y:S01]  /*2c80*/  STG.E.128 desc[UR6][R46.64], R32 ;  /* 0x000000202e007986 */ /* 0x0001e2000c101d06 */
[----:B------:R-:W-:Y:S02]  /*2c90*/  HADD2.F32 R81, -RZ, R3.H0_H0 ;  /* 0x20000003ff517230 */ /* 0x000fe40000004100 */
[----:B------:R-:W-:Y:S01]  /*2ca0*/  FFMA.FTZ R37, R37, R72, R74 ;  /* 0x0000004825257223 */ /* 0x000fe2000001004a */
[----:B------:R-:W-:Y:S02]  /*2cb0*/  HADD2.F32 R80, -RZ, R65.H1_H1 ;  /* 0x30000041ff507230 */ /* 0x000fe40000004100 */
[----:B------:R-:W-:-:S02]  /*2cc0*/  HADD2.F32 R82, -RZ, R79.H1_H1 ;  /* 0x3000004fff527230 */ /* 0x000fc40000004100 */
[----:B------:R-:W-:-:S03]  /*2cd0*/  FFMA.FTZ R38, R38, R73, R81 ;  /* 0x0000004926267223 */ /* 0x000fc60000010051 */
[----:B------:R-:W-:-:S05]  /*2ce0*/  FFMA.FTZ R39, R39, R80, R82 ;  /* 0x0000005027277223 */ /* 0x000fca0000010052 */
[----:B------:R0:W-:Y:S02]  /*2cf0*/  STG.E.128 desc[UR6][R62.64], R36 ;  /* 0x000000243e007986 */ /* 0x0001e4000c101d06 */
.L_x_37198:
[----:B------:R-:W-:Y:S05]  /*2d00*/  @!P1 BRA `(.L_x_37199) ;  /* 0xffffffd800c09947 */ /* 0x000fea000383ffff */
[----:B------:R-:W-:Y:S05]  /*2d10*/  EXIT ;  /* 0x000000000000794d */ /* 0x000fea0003800000 */
.L_x_37200:
        /* <DEDUP_REMOVED lines=14> */
.L_x_42422:


//--------------------- .text._ZN10layer_norm13ln_fwd_kernelINS_13Kernel_traitsI6__halfffffjLj7168ELj1ELj1ELj8ELj16ENS_18Kernel_traits_baseILj7168ES2_ffffjLj256EEEEELb0ELb1ELb0ELb0EEEvNS_9FwdParamsE --------------------------
	.section	.text._ZN10layer_norm13ln_fwd_kernelINS_13Kernel_traitsI6__halfffffjLj7168ELj1ELj1ELj8ELj16ENS_18Kernel_traits_baseILj7168ES2_ffffjLj256EEEEELb0ELb1ELb0ELb0EEEvNS_9FwdParamsE,"ax",@progbits
	.align	128
        .global         _ZN10layer_norm13ln_fwd_kernelINS_13Kernel_traitsI6__halfffffjLj7168ELj1ELj1ELj8ELj16ENS_18Kernel_traits_baseILj7168ES2_ffffjLj256EEEEELb0ELb1ELb0ELb0EEEvNS_9FwdParamsE
        .type           _ZN10layer_norm13ln_fwd_kernelINS_13Kernel_traitsI6__halfffffjLj7168ELj1ELj1ELj8ELj16ENS_18Kernel_traits_baseILj7168ES2_ffffjLj256EEEEELb0ELb1ELb0ELb0EEEvNS_9FwdParamsE,@function
        .size           _ZN10layer_norm13ln_fwd_kernelINS_13Kernel_traitsI6__halfffffjLj7168ELj1ELj1ELj8ELj16ENS_18Kernel_traits_baseILj7168ES2_ffffjLj256EEEEELb0ELb1ELb0ELb0EEEvNS_9FwdParamsE,(.L_x_42423 - _ZN10layer_norm13ln_fwd_kernelINS_13Kernel_traitsI6__halfffffjLj7168ELj1ELj1ELj8ELj16ENS_18Kernel_traits_baseILj7168ES2_ffffjLj256EEEEELb0ELb1ELb0ELb0EEEvNS_9FwdParamsE)
        .other          _ZN10layer_norm13ln_fwd_kernelINS_13Kernel_traitsI6__halfffffjLj7168ELj1ELj1ELj8ELj16ENS_18Kernel_traits_baseILj7168ES2_ffffjLj256EEEEELb0ELb1ELb0ELb0EEEvNS_9FwdParamsE,@"STO_CUDA_ENTRY STV_DEFAULT"
_ZN10layer_norm13ln_fwd_kernelINS_13Kernel_traitsI6__halfffffjLj7168ELj1ELj1ELj8ELj16ENS_18Kernel_traits_baseILj7168ES2_ffffjLj256EEEEELb0ELb1ELb0ELb0EEEvNS_9FwdParamsE:
.text._ZN10layer_norm13ln_fwd_kernelINS_13Kernel_traitsI6__halfffffjLj7168ELj1ELj1ELj8ELj16ENS_18Kernel_traits_baseILj7168ES2_ffffjLj256EEEEELb0ELb1ELb0ELb0EEEvNS_9FwdParamsE:
        /* <DEDUP_REMOVED lines=29> */
[----:B------:R0:W5:Y:S02]  /*01d0*/  @P0 LDG.E.64 R26, desc[UR6][R4.64] ;  /* 0x00000006041a0981 */ /* 0x000164000c1e1b00 */
[----:B------:R-:W4:Y:S01]  /*01e0*/  @P1 LDC.64 R52, c[0x0][0x438] ;  /* 0x00010e00ff341b82 */ /* 0x000f220000000a00 */
[----:B-1----:R-:W-:-:S05]  /*01f0*/  @P0 IMAD.WIDE.U32 R34, R11, 0x8, R34 ;  /* 0x000000080b220825 */ /* 0x002fca00078e0022 */
[----:B------:R0:W5:Y:S02]  /*0200*/  @P0 LD.E.64 R44, desc[UR6][R34.64] ;  /* 0x00000006222c0980 */ /* 0x000164000c101b00 */
[----:B------:R-:W1:Y:S01]  /*0210*/  @P1 LDC.64 R54, c[0x0][0x3e8] ;  /* 0x0000fa00ff361b82 */ /* 0x000e620000000a00 */
[C---:B--2---:R-:W-:Y:S01]  /*0220*/  @P0 IMAD.WIDE.U32 R48, R11.reuse, 0x8, R48 ;  /* 0x000000080b300825 */ /* 0x044fe200078e0030 */
[----:B------:R-:W-:-:S04]  /*0230*/  @P0 LOP3.LUT R11, R11, 0x100, RZ, 0xfc, !PT ;  /* 0x000001000b0b0812 */ /* 0x000fc800078efcff */
[----:B------:R0:W5:Y:S02]  /*0240*/  @P0 LDG.E.64 R24, desc[UR6][R48.64] ;  /* 0x0000000630180981 */ /* 0x000164000c1e1b00 */
[----:B------:R-:W2:Y:S01]  /*0250*/  @P2 LDC.64 R56, c[0x0][0x3d0] ;  /* 0x0000f400ff382b82 */ /* 0x000ea20000000a00 */
[----:B---3--:R-:W-:-:S05]  /*0260*/  @P1 IMAD.WIDE.U32 R50, R11, 0x8, R50 ;  /* 0x000000080b321825 */ /* 0x008fca00078e0032 */
[----:B------:R0:W5:Y:S02]  /*0270*/  @P1 LDG.E.64 R22, desc[UR6][R50.64] ;  /* 0x0000000632161981 */ /* 0x000164000c1e1b00 */
[----:B------:R-:W3:Y:S01]  /*0280*/  @P2 LDC.64 R58, c[0x0][0x438] ;  /* 0x00010e00ff3a2b82 */ /* 0x000ee20000000a00 */
[----:B----4-:R-:W-:-:S05]  /*0290*/  @P1 IMAD.WIDE.U32 R52, R11, 0x8, R52 ;  /* 0x000000080b341825 */ /* 0x010fca00078e0034 */
[----:B------:R0:W5:Y:S02]  /*02a0*/  @P1 LD.E.64 R42, desc[UR6][R52.64] ;  /* 0x00000006342a1980 */ /* 0x000164000c101b00 */
[----:B------:R-:W4:Y:S01]  /*02b0*/  @P2 LDC.64 R60, c[0x0][0x3e8] ;  /* 0x0000fa00ff3c2b82 */ /* 0x000f220000000a00 */
[C---:B-1----:R-:W-:Y:S01]  /*02c0*/  @P1 IMAD.WIDE.U32 R54, R11.reuse, 0x8, R54 ;  /* 0x000000080b361825 */ /* 0x042fe200078e0036 */
[----:B------:R-:W-:-:S04]  /*02d0*/  @P1 IADD3 R11, PT, PT, R11, 0x100, RZ ;  /* 0x000001000b0b1810 */ /* 0x000fc80007ffe0ff */
[----:B------:R0:W5:Y:S02]  /*02e0*/  @P1 LDG.E.64 R20, desc[UR6][R54.64] ;  /* 0x0000000636141981 */ /* 0x000164000c1e1b00 */
[----:B------:R-:W1:Y:S01]  /*02f0*/  @P3 LDC.64 R62, c[0x0][0x3d0] ;  /* 0x0000f400ff3e3b82 */ /* 0x000e620000000a00 */
[----:B--2---:R-:W-:-:S05]  /*0300*/  @P2 IMAD.WIDE.U32 R56, R11, 0x8, R56 ;  /* 0x000000080b382825 */ /* 0x004fca00078e0038 */
[----:B------:R0:W5:Y:S02]  /*0310*/  @P2 LDG.E.64 R18, desc[UR6][R56.64] ;  /* 0x0000000638122981 */ /* 0x000164000c1e1b00 */
[----:B------:R-:W2:Y:S01]  /*0320*/  @P3 LDC.64 R64, c[0x0][0x438] ;  /* 0x00010e00ff403b82 */ /* 0x000ea20000000a00 */
[----:B---3--:R-:W-:-:S05]  /*0330*/  @P2 IMAD.WIDE.U32 R58, R11, 0x8, R58 ;  /* 0x000000080b3a2825 */ /* 0x008fca00078e003a */
[----:B------:R0:W5:Y:S02]  /*0340*/  @P2 LD.E.64 R40, desc[UR6][R58.64] ;  /* 0x000000063a282980 */ /* 0x000164000c101b00 */
[----:B------:R-:W3:Y:S01]  /*0350*/  @P3 LDC.64 R66, c[0x0][0x3e8] ;  /* 0x0000fa00ff423b82 */ /* 0x000ee20000000a00 */
[C---:B----4-:R-:W-:Y:S01]  /*0360*/  @P2 IMAD.WIDE.U32 R60, R11.reuse, 0x8, R60 ;  /* 0x000000080b3c2825 */ /* 0x050fe200078e003c */
[----:B------:R-:W-:-:S04]  /*0370*/  @P2 IADD3 R11, PT, PT, R11, 0x100, RZ ;  /* 0x000001000b0b2810 */ /* 0x000fc80007ffe0ff */
[----:B------:R0:W5:Y:S02]  /*0380*/  @P2 LDG.E.64 R16, desc[UR6][R60.64] ;  /* 0x000000063c102981 */ /* 0x000164000c1e1b00 */
[----:B------:R-:W4:Y:S01]  /*0390*/  @P4 LDC.64 R68, c[0x0][0x3d0] ;  /* 0x0000f400ff444b82 */ /* 0x000f220000000a00 */
[----:B-1----:R-:W-:-:S05]  /*03a0*/  @P3 IMAD.WIDE.U32 R62, R11, 0x8, R62 ;  /* 0x000000080b3e3825 */ /* 0x002fca00078e003e */
[----:B------:R0:W5:Y:S02]  /*03b0*/  @P3 LDG.E.64 R14, desc[UR6][R62.64] ;  /* 0x000000063e0e3981 */ /* 0x000164000c1e1b00 */
[----:B------:R-:W1:Y:S01]  /*03c0*/  @P4 LDC.64 R70, c[0x0][0x438] ;  /* 0x00010e00ff464b82 */ /* 0x000e620000000a00 */
[----:B--2---:R-:W-:-:S05]  /*03d0*/  @P3 IMAD.WIDE.U32 R64, R11, 0x8, R64 ;  /* 0x000000080b403825 */ /* 0x004fca00078e0040 */
[----:B------:R0:W5:Y:S02]  /*03e0*/  @P3 LD.E.64 R38, desc[UR6][R64.64] ;  /* 0x0000000640263980 */ /* 0x000164000c101b00 */
[----:B------:R-:W2:Y:S01]  /*03f0*/  @P4 LDC.64 R72, c[0x0][0x3e8] ;  /* 0x0000fa00ff484b82 */ /* 0x000ea20000000a00 */
[C---:B---3--:R-:W-:Y:S01]  /*0400*/  @P3 IMAD.WIDE.U32 R66, R11.reuse, 0x8, R66 ;  /* 0x000000080b423825 */ /* 0x048fe200078e0042 */
[----:B------:R-:W-:-:S04]  /*0410*/  @P3 IADD3 R11, PT, PT, R11, 0x100, RZ ;  /* 0x000001000b0b3810 */ /* 0x000fc80007ffe0ff */
[----:B------:R0:W5:Y:S02]  /*0420*/  @P3 LDG.E.64 R28, desc[UR6][R66.64] ;  /* 0x00000006421c3981 */ /* 0x000164000c1e1b00 */
[----:B------:R-:W3:Y:S08]  /*0430*/  @P5 LDC.64 R74, c[0x0][0x3d0] ;  /* 0x0000f400ff4a5b82 */ /* 0x000ef00000000a00 */
[----:B------:R-:W0:Y:S08]  /*0440*/  @P5 LDC.64 R78, c[0x0][0x3e8] ;  /* 0x0000fa00ff4e5b82 */ /* 0x000e300000000a00 */
[----:B------:R-:W0:Y:S01]  /*0450*/  @P5 LDC.64 R76, c[0x0][0x438] ;  /* 0x00010e00ff4c5b82 */ /* 0x000e220000000a00 */
[----:B----4-:R-:W-:-:S04]  /*0460*/  @P4 IMAD.WIDE.U32 R68, R11, 0x8, R68 ;  /* 0x000000080b444825 */ /* 0x010fc800078e0044 */
[C---:B-1----:R-:W-:Y:S01]  /*0470*/  @P4 IMAD.WIDE.U32 R70, R11.reuse, 0x8, R70 ;  /* 0x000000080b464825 */ /* 0x042fe200078e0046 */
[----:B------:R1:W5:Y:S03]  /*0480*/  @P4 LDG.E.64 R12, desc[UR6][R68.64] ;  /* 0x00000006440c4981 */ /* 0x000366000c1e1b00 */
[C---:B--2---:R-:W-:Y:S01]  /*0490*/  @P4 IMAD.WIDE.U32 R72, R11.reuse, 0x8, R72 ;  /* 0x000000080b484825 */ /* 0x044fe200078e0048 */
[----:B------:R-:W-:Y:S01]  /*04a0*/  @P4 IADD3 R11, PT, PT, R11, 0x100, RZ ;  /* 0x000001000b0b4810 */ /* 0x000fe20007ffe0ff */
[----:B------:R1:W5:Y:S04]  /*04b0*/  @P4 LD.E.64 R36, desc[UR6][R70.64] ;  /* 0x0000000646244980 */ /* 0x000368000c101b00 */
[C---:B---3--:R-:W-:Y:S01]  /*04c0*/  @P5 IMAD.WIDE.U32 R74, R11.reuse, 0x8, R74 ;  /* 0x000000080b4a5825 */ /* 0x048fe200078e004a */
[----:B------:R1:W5:Y:S03]  /*04d0*/  @P4 LDG.E.64 R30, desc[UR6][R72.64] ;  /* 0x00000006481e4981 */ /* 0x000366000c1e1b00 */
[C---:B0-----:R-:W-:Y:S01]  /*04e0*/  @P5 IMAD.WIDE.U32 R78, R11.reuse, 0x8, R78 ;  /* 0x000000080b4e5825 */ /* 0x041fe200078e004e */
[----:B------:R1:W5:Y:S03]  /*04f0*/  @P5 LDG.E.64 R6, desc[UR6][R74.64] ;  /* 0x000000064a065981 */ /* 0x000366000c1e1b00 */
[----:B------:R-:W-:Y:S01]  /*0500*/  @P5 IMAD.WIDE.U32 R76, R11, 0x8, R76 ;  /* 0x000000080b4c5825 */ /* 0x000fe200078e004c */
[----:B------:R1:W5:Y:S04]  /*0510*/  @P5 LDG.E.64 R32, desc[UR6][R78.64] ;  /* 0x000000064e205981 */ /* 0x000368000c1e1b00 */
[----:B------:R1:W5:Y:S01]  /*0520*/  @P5 LD.E.64 R2, desc[UR6][R76.64] ;  /* 0x000000064c025980 */ /* 0x000362000c101b00 */
[----:B------:R-:W-:-:S02]  /*0530*/  ISETP.GE.U32.AND P0, PT, R0, 0x700, PT ;  /* 0x000007000000780c */ /* 0x000fc40003f06070 */
[----:B------:R-:W-:-:S11]  /*0540*/  @P5 IADD3 R11, PT, PT, R11, 0x100, RZ ;  /* 0x000001000b0b5810 */ /* 0x000fd60007ffe0ff */
[----:B-1----:R-:W-:Y:S05]  /*0550*/  @!P0 BRA `(.L_x_37203) ;  /* 0x0000000400208947 */ /* 0x002fea0003800000 */
[----:B------:R-:W0:Y:S08]  /*0560*/  LDC.64 R34, c[0x0][0x3d0] ;  /* 0x0000f400ff227b82 */ /* 0x000e300000000a00 */
[----:B------:R-:W1:Y:S08]  /*0570*/  LDC.64 R48, c[0x0][0x3e8] ;  /* 0x0000fa00ff307b82 */ /* 0x000e700000000a00 */
[----:B------:R-:W2:Y:S01]  /*0580*/  LDC.64 R4, c[0x0][0x438] ;  /* 0x00010e00ff047b82 */ /* 0x000ea20000000a00 */
[----:B0-----:R-:W-:-:S06]  /*0590*/  IMAD.WIDE.U32 R34, R11, 0x8, R34 ;  /* 0x000000080b227825 */ /* 0x001fcc00078e0022 */
[----:B------:R-:W5:Y:S01]  /*05a0*/  LDG.E.64 R34, desc[UR6][R34.64] ;  /* 0x0000000622227981 */ /* 0x000f62000c1e1b00 */
[----:B-1----:R-:W-:-:S06]  /*05b0*/  IMAD.WIDE.U32 R48, R11, 0x8, R48 ;  /* 0x000000080b307825 */ /* 0x002fcc00078e0030 */
[----:B------:R-:W5:Y:S01]  /*05c0*/  LDG.E.64 R48, desc[UR6][R48.64] ;  /* 0x0000000630307981 */ /* 0x000f62000c1e1b00 */
[----:B--2---:R-:W-:-:S06]  /*05d0*/  IMAD.WIDE.U32 R4, R11, 0x8, R4 ;  /* 0x000000080b047825 */ /* 0x004fcc00078e0004 */
[----:B------:R-:W5:Y:S01]  /*05e0*/  LD.E.64 R4, desc[UR6][R4.64] ;  /* 0x0000000604047980 */ /* 0x000f62000c101b00 */
[----:B------:R-:W-:Y:S05]  /*05f0*/  BRA `(.L_x_37203) ;  /* 0x0000000000f87947 */ /* 0x000fea0003800000 */
.L_x_37202:
        /* <DEDUP_REMOVED lines=12> */
[----:B------:R0:W5:Y:S02]  /*06c0*/  @P0 LDG.E.64 R26, desc[UR6][R50.64] ;  /* 0x00000006321a0981 */ /* 0x000164000c1e1b00 */
[----:B------:R-:W4:Y:S01]  /*06d0*/  @P2 LDC.64 R58, c[0x0][0x3d0] ;  /* 0x0000f400ff3a2b82 */ /* 0x000f220000000a00 */
[C---:B-1----:R-:W-:Y:S01]  /*06e0*/  @P0 IMAD.WIDE.U32 R52, R11.reuse, 0x8, R52 ;  /* 0x000000080b340825 */ /* 0x042fe200078e0034 */
[----:B------:R-:W-:-:S04]  /*06f0*/  @P0 LOP3.LUT R11, R11, 0x100, RZ, 0xfc, !PT ;  /* 0x000001000b0b0812 */ /* 0x000fc800078efcff */
[----:B------:R1:W5:Y:S02]  /*0700*/  @P0 LDG.E.64 R24, desc[UR6][R52.64] ;  /* 0x0000000634180981 */ /* 0x000364000c1e1b00 */
[----:B------:R-:W0:Y:S01]  /*0710*/  @P2 LDC.64 R60, c[0x0][0x3e8] ;  /* 0x0000fa00ff3c2b82 */ /* 0x000e220000000a00 */
[----:B--2---:R-:W-:-:S05]  /*0720*/  @P1 IMAD.WIDE.U32 R54, R11, 0x8, R54 ;  /* 0x000000080b361825 */ /* 0x004fca00078e0036 */
[----:B------:R2:W5:Y:S02]  /*0730*/  @P1 LDG.E.64 R22, desc[UR6][R54.64] ;  /* 0x0000000636161981 */ /* 0x000564000c1e1b00 */
[----:B------:R-:W1:Y:S01]  /*0740*/  @P3 LDC.64 R62, c[0x0][0x3d0] ;  /* 0x0000f400ff3e3b82 */ /* 0x000e620000000a00 */
[C---:B---3--:R-:W-:Y:S01]  /*0750*/  @P1 IMAD.WIDE.U32 R56, R11.reuse, 0x8, R56 ;  /* 0x000000080b381825 */ /* 0x048fe200078e0038 */
[----:B------:R-:W-:-:S04]  /*0760*/  @P1 IADD3 R11, PT, PT, R11, 0x100, RZ ;  /* 0x000001000b0b1810 */ /* 0x000fc80007ffe0ff */
[----:B------:R2:W5:Y:S02]  /*0770*/  @P1 LDG.E.64 R20, desc[UR6][R56.64] ;  /* 0x0000000638141981 */ /* 0x000564000c1e1b00 */
[----:B------:R-:W3:Y:S01]  /*0780*/  @P3 LDC.64 R64, c[0x0][0x3e8] ;  /* 0x0000fa00ff403b82 */ /* 0x000ee20000000a00 */
[----:B----4-:R-:W-:-:S05]  /*0790*/  @P2 IMAD.WIDE.U32 R58, R11, 0x8, R58 ;  /* 0x000000080b3a2825 */ /* 0x010fca00078e003a */
[----:B------:R2:W5:Y:S02]  /*07a0*/  @P2 LDG.E.64 R18, desc[UR6][R58.64] ;  /* 0x000000063a122981 */ /* 0x000564000c1e1b00 */
[----:B------:R-:W4:Y:S01]  /*07b0*/  @P4 LDC.64 R66, c[0x0][0x3d0] ;  /* 0x0000f400ff424b82 */ /* 0x000f220000000a00 */
[C---:B0-----:R-:W-:Y:S01]  /*07c0*/  @P2 IMAD.WIDE.U32 R60, R11.reuse, 0x8, R60 ;  /* 0x000000080b3c2825 */ /* 0x041fe200078e003c */
[----:B------:R-:W-:-:S04]  /*07d0*/  @P2 IADD3 R11, PT, PT, R11, 0x100, RZ ;  /* 0x000001000b0b2810 */ /* 0x000fc80007ffe0ff */
[----:B------:R2:W5:Y:S02]  /*07e0*/  @P2 LDG.E.64 R16, desc[UR6][R60.64] ;  /* 0x000000063c102981 */ /* 0x000564000c1e1b00 */
[----:B------:R-:W0:Y:S01]  /*07f0*/  @P4 LDC.64 R68, c[0x0][0x3e8] ;  /* 0x0000fa00ff444b82 */ /* 0x000e220000000a00 */
[----:B-1----:R-:W-:-:S05]  /*0800*/  @P3 IMAD.WIDE.U32 R62, R11, 0x8, R62 ;  /* 0x000000080b3e3825 */ /* 0x002fca00078e003e */
[----:B------:R2:W5:Y:S02]  /*0810*/  @P3 LDG.E.64 R14, desc[UR6][R62.64] ;  /* 0x000000063e0e3981 */ /* 0x000564000c1e1b00 */
[----:B------:R-:W1:Y:S01]  /*0820*/  @P5 LDC.64 R70, c[0x0][0x3d0] ;  /* 0x0000f400ff465b82 */ /* 0x000e620000000a00 */
[C---:B---3--:R-:W-:Y:S01]  /*0830*/  @P3 IMAD.WIDE.U32 R64, R11.reuse, 0x8, R64 ;  /* 0x000000080b403825 */ /* 0x048fe200078e0040 */
[----:B------:R-:W-:-:S04]  /*0840*/  @P3 IADD3 R11, PT, PT, R11, 0x100, RZ ;  /* 0x000001000b0b3810 */ /* 0x000fc80007ffe0ff */
[----:B------:R2:W5:Y:S02]  /*0850*/  @P3 LDG.E.64 R28, desc[UR6][R64.64] ;  /* 0x00000006401c3981 */ /* 0x000564000c1e1b00 */
[----:B------:R-:W3:Y:S08]  /*0860*/  @P5 LDC.64 R72, c[0x0][0x3e8] ;  /* 0x0000fa00ff485b82 */ /* 0x000ef00000000a00 */
[----:B------:R-:W2:Y:S08]  /*0870*/  @P6 LDC.64 R74, c[0x0][0x3d0] ;  /* 0x0000f400ff4a6b82 */ /* 0x000eb00000000a00 */
[----:B------:R-:W2:Y:S01]  /*0880*/  @P6 LDC.64 R76, c[0x0][0x3e8] ;  /* 0x0000fa00ff4c6b82 */ /* 0x000ea20000000a00 */
[----:B----4-:R-:W-:-:S04]  /*0890*/  @P4 IMAD.WIDE.U32 R66, R11, 0x8, R66 ;  /* 0x000000080b424825 */ /* 0x010fc800078e0042 */
[C---:B0-----:R-:W-:Y:S01]  /*08a0*/  @P4 IMAD.WIDE.U32 R68, R11.reuse, 0x8, R68 ;  /* 0x000000080b444825 */ /* 0x041fe200078e0044 */
[----:B------:R-:W-:Y:S01]  /*08b0*/  @P4 IADD3 R11, PT, PT, R11, 0x100, RZ ;  /* 0x000001000b0b4810 */ /* 0x000fe20007ffe0ff */
[----:B------:R0:W5:Y:S04]  /*08c0*/  @P4 LDG.E.64 R12, desc[UR6][R66.64] ;  /* 0x00000006420c4981 */ /* 0x000168000c1e1b00 */
[C---:B-1----:R-:W-:Y:S01]  /*08d0*/  @P5 IMAD.WIDE.U32 R70, R11.reuse, 0x8, R70 ;  /* 0x000000080b465825 */ /* 0x042fe200078e0046 */
[----:B------:R0:W5:Y:S03]  /*08e0*/  @P4 LDG.E.64 R30, desc[UR6][R68.64] ;  /* 0x00000006441e4981 */ /* 0x000166000c1e1b00 */
[C---:B---3--:R-:W-:Y:S01]  /*08f0*/  @P5 IMAD.WIDE.U32 R72, R11.reuse, 0x8, R72 ;  /* 0x000000080b485825 */ /* 0x048fe200078e0048 */
[----:B------:R-:W-:Y:S01]  /*0900*/  @P5 IADD3 R11, PT, PT, R11, 0x100, RZ ;  /* 0x000001000b0b5810 */ /* 0x000fe20007ffe0ff */
[----:B------:R0:W5:Y:S04]  /*0910*/  @P5 LDG.E.64 R6, desc[UR6][R70.64] ;  /* 0x0000000646065981 */ /* 0x000168000c1e1b00 */
[C---:B--2---:R-:W-:Y:S01]  /*0920*/  @P6 IMAD.WIDE.U32 R50, R11.reuse, 0x8, R74 ;  /* 0x000000080b326825 */ /* 0x044fe200078e004a */
[----:B------:R0:W5:Y:S03]  /*0930*/  @P5 LDG.E.64 R32, desc[UR6][R72.64] ;  /* 0x0000000648205981 */ /* 0x000166000c1e1b00 */
[----:B------:R-:W-:Y:S01]  /*0940*/  @P6 IMAD.WIDE.U32 R52, R11, 0x8, R76 ;  /* 0x000000080b346825 */ /* 0x000fe200078e004c */
[----:B------:R0:W5:Y:S04]  /*0950*/  @P6 LDG.E.64 R34, desc[UR6][R50.64] ;  /* 0x0000000632226981 */ /* 0x000168000c1e1b00 */
[----:B------:R0:W5:Y:S01]  /*0960*/  @P6 LDG.E.64 R48, desc[UR6][R52.64] ;  /* 0x0000000634306981 */ /* 0x000162000c1e1b00 */
[----:B------:R-:W-:-:S02]  /*0970*/  @P0 CS2R R44, SRZ ;  /* 0x00000000002c0805 */ /* 0x000fc4000001ff00 */
[----:B------:R-:W-:Y:S02]  /*0980*/  @P1 CS2R R42, SRZ ;  /* 0x00000000002a1805 */ /* 0x000fe4000001ff00 */
[----:B------:R-:W-:Y:S02]  /*0990*/  @P2 CS2R R40, SRZ ;  /* 0x0000000000282805 */ /* 0x000fe4000001ff00 */
[----:B------:R-:W-:Y:S02]  /*09a0*/  @P3 CS2R R38, SRZ ;  /* 0x0000000000263805 */ /* 0x000fe4000001ff00 */
[----:B------:R-:W-:Y:S02]  /*09b0*/  @P4 CS2R R36, SRZ ;  /* 0x0000000000244805 */ /* 0x000fe4000001ff00 */
[----:B------:R-:W-:Y:S02]  /*09c0*/  @P5 CS2R R2, SRZ ;  /* 0x0000000000025805 */ /* 0x000fe4000001ff00 */
[----:B0-----:R-:W-:-:S07]  /*09d0*/  @P6 CS2R R4, SRZ ;  /* 0x0000000000046805 */ /* 0x001fce000001ff00 */
.L_x_37203:
[----:B------:R-:W-:Y:S05]  /*09e0*/  BSYNC.RECONVERGENT B0 ;  /* 0x0000000000007941 */ /* 0x000fea0003800200 */
.L_x_37201:
[----:B------:R-:W0:Y:S02]  /*09f0*/  LDCU UR4, c[0x0][0x384] ;  /* 0x00007080ff0477ac */ /* 0x000e240008000800 */
[----:B0-----:R-:W-:-:S13]  /*0a00*/  ISETP.GE.AND P0, PT, R46, UR4, PT ;  /* 0x000000042e007c0c */ /* 0x001fda000bf06270 */
[----:B------:R-:W-:Y:S05]  /*0a10*/  @P0 EXIT ;  /* 0x000000000000094d */ /* 0x000fea0003800000 */
[----:B-----5:R-:W-:Y:S01]  /*0a20*/  MOV R105, R6 ;  /* 0x0000000600697202 */ /* 0x020fe20000000f00 */
[----:B------:R-:W-:Y:S01]  /*0a30*/  HADD2.F32 R54, -RZ, R5.H0_H0 ;  /* 0x20000005ff367230 */ /* 0x000fe20000004100 */
[--C-:B------:R-:W-:Y:S01]  /*0a40*/  SHF.R.U64 R106, R6, 0x10, R7.reuse ;  /* 0x00000010066a7819 */ /* 0x100fe20000001207 */
[----:B------:R-:W0:Y:S01]  /*0a50*/  LDCU UR12, c[0x0][0x388] ;  /* 0x00007100ff0c77ac */ /* 0x000e220008000800 */
[----:B------:R-:W-:Y:S02]  /*0a60*/  MOV R11, R7 ;  /* 0x00000007000b7202 */ /* 0x000fe40000000f00 */
[----:B------:R-:W-:Y:S01]  /*0a70*/  SHF.R.U32.HI R6, RZ, 0x10, R7 ;  /* 0x00000010ff067819 */ /* 0x000fe20000011607 */
[----:B------:R-:W1:Y:S01]  /*0a80*/  LDCU.U8 UR10, c[0x0][0x410] ;  /* 0x00008200ff0a77ac */ /* 0x000e620008000000 */
[--C-:B------:R-:W-:Y:S02]  /*0a90*/  SHF.R.U64 R107, R44, 0x10, R45.reuse ;  /* 0x000000102c6b7819 */ /* 0x100fe4000000122d */
[----:B------:R-:W-:Y:S01]  /*0aa0*/  SHF.R.U32.HI R7, RZ, 0x10, R45 ;  /* 0x00000010ff077819 */ /* 0x000fe2000001162d */
[----:B------:R-:W2:Y:S01]  /*0ab0*/  LDCU UR11, c[0x0][0x400] ;  /* 0x00008000ff0b77ac */ /* 0x000ea20008000800 */
[----:B------:R-:W-:-:S02]  /*0ac0*/  SHF.R.S32.HI R10, RZ, 0x2, R10 ;  /* 0x00000002ff0a7819 */ /* 0x000fc4000001140a */
[----:B------:R-:W-:Y:S01]  /*0ad0*/  PRMT R106, R106, 0x5410, R6 ;  /* 0x000054106a6a7816 */ /* 0x000fe20000000006 */
[----:B------:R-:W3:Y:S01]  /*0ae0*/  LDCU.64 UR8, c[0x0][0x3a0] ;  /* 0x00007400ff0877ac */ /* 0x000ee20008000a00 */
[----:B------:R-:W-:Y:S02]  /*0af0*/  PRMT R107, R107, 0x5410, R7 ;  /* 0x000054106b6b7816 */ /* 0x000fe40000000007 */
[----:B------:R-:W-:Y:S01]  /*0b00*/  SHF.R.U32.HI R6, RZ, 0x10, R43 ;  /* 0x00000010ff067819 */ /* 0x000fe2000001162b */
[----:B------:R-:W-:Y:S01]  /*0b10*/  UPLOP3.LUT UP0, UPT, UPT, UPT, UPT, 0x40, 0x4 ;  /* 0x000000000004789c */ /* 0x000fe20003f0e870 */
[----:B------:R-:W-:Y:S02]  /*0b20*/  SHF.R.U32.HI R7, RZ, 0x10, R41 ;  /* 0x00000010ff077819 */ /* 0x000fe40000011629 */
[----:B------:R-:W-:Y:S02]  /*0b30*/  PRMT R105, R105, 0x5410, R11 ;  /* 0x0000541069697816 */ /* 0x000fe4000000000b */
[----:B------:R-:W-:-:S02]  /*0b40*/  SHF.R.U64 R108, R42, 0x10, R43 ;  /* 0x000000102a6c7819 */ /* 0x000fc4000000122b */
[----:B------:R-:W-:Y:S02]  /*0b50*/  SHF.R.U64 R109, R40, 0x10, R41 ;  /* 0x00000010286d7819 */ /* 0x000fe40000001229 */
[----:B------:R-:W-:Y:S02]  /*0b60*/  LOP3.LUT R11, R10, 0xff, RZ, 0xc0, !PT ;  /* 0x000000ff0a0b7812 */ /* 0x000fe400078ec0ff */
[----:B------:R-:W-:Y:S02]  /*0b70*/  MOV R67, R24 ;  /* 0x0000001800437202 */ /* 0x000fe40000000f00 */
[----:B------:R-:W-:Y:S01]  /*0b80*/  MOV R47, R25 ;  /* 0x00000019002f7202 */ /* 0x000fe20000000f00 */
[----:B------:R-:W-:Y:S01]  /*0b90*/  IMAD R9, R9, -0x20, R11 ;  /* 0xffffffe009097824 */ /* 0x000fe200078e020b */
[----:B------:R-:W-:Y:S02]  /*0ba0*/  PRMT R108, R108, 0x5410, R6 ;  /* 0x000054106c6c7816 */ /* 0x000fe40000000006 */
[----:B------:R-:W-:-:S02]  /*0bb0*/  PRMT R109, R109, 0x5410, R7 ;  /* 0x000054106d6d7816 */ /* 0x000fc40000000007 */
[----:B------:R-:W4:Y:S01]  /*0bc0*/  LDC.64 R6, c[0x0][0x3e0] ;  /* 0x0000f800ff067b82 */ /* 0x000f220000000a00 */
[----:B------:R-:W-:Y:S02]  /*0bd0*/  VIADDMNMX R8, R11, -R8, RZ, !PT ;  /* 0x800000080b087246 */ /* 0x000fe400078001ff */
[----:B------:R-:W-:Y:S02]  /*0be0*/  SHF.R.U32.HI R10, RZ, 0x1, R10 ;  /* 0x00000001ff0a7819 */ /* 0x000fe4000001160a */
[----:B------:R-:W-:Y:S02]  /*0bf0*/  PRMT R67, R47, 0x5410, R67 ;  /* 0x000054102f437816 */ /* 0x000fe40000000043 */
[----:B------:R-:W-:Y:S02]  /*0c00*/  LOP3.LUT R47, R10, 0x7fffff80, RZ, 0xc0, !PT ;  /* 0x7fffff800a2f7812 */ /* 0x000fe400078ec0ff */
[----:B------:R-:W-:Y:S02]  /*0c10*/  VIMNMX R8, PT, PT, R8, 0x20, PT ;  /* 0x0000002008087848 */ /* 0x000fe40003fe0100 */
[----:B------:R-:W-:-:S02]  /*0c20*/  SHF.R.U32.HI R52, RZ, 0x10, R17 ;  /* 0x00000010ff347819 */ /* 0x000fc40000011611 */
[----:B------:R-:W-:Y:S02]  /*0c30*/  LEA R8, R8, R47, 0x2 ;  /* 0x0000002f08087211 */ /* 0x000fe400078e10ff */
[----:B------:R-:W-:Y:S02]  /*0c40*/  SHF.R.U64 R62, R16, 0x10, R17 ;  /* 0x00000010103e7819 */ /* 0x000fe40000001211 */
[----:B------:R-:W-:Y:S02]  /*0c50*/  I2FP.F32.U32 R8, R8 ;  /* 0x0000000800087245 */ /* 0x000fe40000201000 */
[----:B------:R-:W-:Y:S02]  /*0c60*/  PRMT R62, R52, 0x5410, R62 ;  /* 0x00005410343e7816 */ /* 0x000fe4000000003e */
[----:B------:R0:W0:Y:S01]  /*0c70*/  MUFU.RCP R52, R8 ;  /* 0x0000000800347308 */ /* 0x0000220000001000 */
[----:B------:R-:W-:Y:S02]  /*0c80*/  MOV R88, R12 ;  /* 0x0000000c00587202 */ /* 0x000fe40000000f00 */
[----:B------:R-:W-:-:S02]  /*0c90*/  SHF.R.U64 R103, R12, 0x10, R13 ;  /* 0x000000100c677819 */ /* 0x000fc4000000120d */
[----:B------:R-:W-:Y:S02]  /*0ca0*/  SHF.R.U32.HI R12, RZ, 0x10, R13 ;  /* 0x00000010ff0c7819 */ /* 0x000fe4000001160d */
[----:B------:R-:W-:Y:S02]  /*0cb0*/  VIMNMX R9, PT, PT, RZ, R9, !PT ;  /* 0x00000009ff097248 */ /* 0x000fe40007fe0100 */
[--C-:B------:R-:W-:Y:S02]  /*0cc0*/  SHF.R.U64 R66, R24, 0x10, R25.reuse ;  /* 0x0000001018427819 */ /* 0x100fe40000001219 */
[----:B------:R-:W-:Y:S02]  /*0cd0*/  SHF.R.U32.HI R50, RZ, 0x10, R25 ;  /* 0x00000010ff327819 */ /* 0x000fe40000011619 */
[----:B------:R-:W-:Y:S02]  /*0ce0*/  MOV R65, R20 ;  /* 0x0000001400417202 */ /* 0x000fe40000000f00 */
[----:B------:R-:W-:-:S02]  /*0cf0*/  MOV R24, R21 ;  /* 0x0000001500187202 */ /* 0x000fc40000000f00 */
[--C-:B------:R-:W-:Y:S02]  /*0d00*/  SHF.R.U64 R64, R20, 0x10, R21.reuse ;  /* 0x0000001014407819 */ /* 0x100fe40000001215 */
[----:B------:R-:W-:Y:S02]  /*0d10*/  SHF.R.U32.HI R51, RZ, 0x10, R21 ;  /* 0x00000010ff337819 */ /* 0x000fe40000011615 */
[----:B------:R-:W-:Y:S02]  /*0d20*/  MOV R61, R28 ;  /* 0x0000001c003d7202 */ /* 0x000fe40000000f00 */
[----:B------:R-:W-:Y:S02]  /*0d30*/  MOV R25, R29 ;  /* 0x0000001d00197202 */ /* 0x000fe40000000f00 */
[--C-:B------:R-:W-:Y:S02]  /*0d40*/  SHF.R.U64 R68, R28, 0x10, R29.reuse ;  /* 0x000000101c447819 */ /* 0x100fe4000000121d */
[----:B------:R-:W-:-:S02]  /*0d50*/  SHF.R.U32.HI R53, RZ, 0x10, R29 ;  /* 0x00000010ff357819 */ /* 0x000fc4000001161d */
[----:B------:R-:W-:Y:S02]  /*0d60*/  MOV R72, R32 ;  /* 0x0000002000487202 */ /* 0x000fe40000000f00 */
[----:B------:R-:W-:Y:S02]  /*0d70*/  SHF.R.U64 R73, R32, 0x10, R33 ;  /* 0x0000001020497819 */ /* 0x000fe40000001221 */
[----:B------:R-:W-:Y:S02]  /*0d80*/  MOV R84, R18 ;  /* 0x0000001200547202 */ /* 0x000fe40000000f00 */
[----:B------:R-:W-:Y:S02]  /*0d90*/  SHF.R.U64 R85, R18, 0x10, R19 ;  /* 0x0000001012557819 */ /* 0x000fe40000001213 */
[----:B------:R-:W-:Y:S02]  /*0da0*/  MOV R86, R14 ;  /* 0x0000000e00567202 */ /* 0x000fe40000000f00 */
[----:B------:R-:W-:-:S02]  /*0db0*/  SHF.R.U64 R87, R14, 0x10, R15 ;  /* 0x000000100e577819 */ /* 0x000fc4000000120f */
[----:B------:R-:W-:Y:S02]  /*0dc0*/  MOV R63, R16 ;  /* 0x00000010003f7202 */ /* 0x000fe40000000f00 */
[----:B------:R-:W-:Y:S02]  /*0dd0*/  MOV R21, R17 ;  /* 0x0000001100157202 */ /* 0x000fe40000000f00 */
[----:B------:R-:W-:Y:S02]  /*0de0*/  MOV R70, R30 ;  /* 0x0000001e00467202 */ /* 0x000fe40000000f00 */
[----:B------:R-:W-:Y:S02]  /*0df0*/  MOV R28, R31 ;  /* 0x0000001f001c7202 */ /* 0x000fe40000000f00 */
[----:B------:R-:W-:Y:S02]  /*0e00*/  SHF.R.U64 R71, R30, 0x10, R31 ;  /* 0x000000101e477819 */ /* 0x000fe4000000121f */
[----:B------:R-:W-:-:S02]  /*0e10*/  MOV R29, R33 ;  /* 0x00000021001d7202 */ /* 0x000fc40000000f00 */
[----:B------:R-:W-:Y:S02]  /*0e20*/  SHF.R.U32.HI R32, RZ, 0x10, R33 ;  /* 0x00000010ff207819 */ /* 0x000fe40000011621 */
[----:B------:R-:W-:Y:S02]  /*0e30*/  MOV R76, R26 ;  /* 0x0000001a004c7202 */ /* 0x000fe40000000f00 */
[----:B------:R-:W-:Y:S02]  /*0e40*/  SHF.R.U64 R77, R26, 0x10, R27 ;  /* 0x000000101a4d7819 */ /* 0x000fe4000000121b */
[----:B------:R-:W-:Y:S02]  /*0e50*/  MOV R78, R22 ;  /* 0x00000016004e7202 */ /* 0x000fe40000000f00 */
[----:B------:R-:W-:Y:S02]  /*0e60*/  SHF.R.U64 R82, R22, 0x10, R23 ;  /* 0x0000001016527819 */ /* 0x000fe40000001217 */
[----:B------:R-:W-:-:S02]  /*0e70*/  MOV R20, R19 ;  /* 0x0000001300147202 */ /* 0x000fc40000000f00 */
[----:B------:R-:W-:Y:S02]  /*0e80*/  MOV R18, R15 ;  /* 0x0000000f00127202 */ /* 0x000fe40000000f00 */
[----:B------:R-:W-:Y:S02]  /*0e90*/  MOV R14, R13 ;  /* 0x0000000d000e7202 */ /* 0x000fe40000000f00 */
        /* <DEDUP_REMOVED lines=8> */
[--C-:B------:R-:W-:Y:S01]  /*0f20*/  SHF.R.U64 R60, R4, 0x10, R5.reuse ;  /* 0x00000010043c7819 */ /* 0x100fe20000001205 */
[----:B------:R-:W-:Y:S01]  /*0f30*/  HADD2.F32 R58, -RZ, R58.H0_H0 ;  /* 0x2000003aff3a7230 */ /* 0x000fe20000004100 */
[----:B------:R-:W-:-:S02]  /*0f40*/  SHF.R.U32.HI R59, RZ, 0x10, R5 ;  /* 0x00000010ff3b7819 */ /* 0x000fc40000011605 */
[----:B------:R-:W-:Y:S01]  /*0f50*/  SHF.R.U32.HI R31, RZ, 0x10, R31 ;  /* 0x00000010ff1f7819 */ /* 0x000fe2000001161f */
[----:B------:R-:W-:Y:S01]  /*0f60*/  HADD2.F32 R60, -RZ, R60.H0_H0 ;  /* 0x2000003cff3c7230 */ /* 0x000fe20000004100 */
[----:B------:R-:W-:Y:S01]  /*0f70*/  MOV R74, R48 ;  /* 0x00000030004a7202 */ /* 0x000fe20000000f00 */
[----:B------:R-:W-:Y:S01]  /*0f80*/  HADD2.F32 R59, -RZ, R59.H0_H0 ;  /* 0x2000003bff3b7230 */ /* 0x000fe20000004100 */
[----:B------:R-:W-:Y:S02]  /*0f90*/  MOV R30, R49 ;  /* 0x00000031001e7202 */ /* 0x000fe40000000f00 */
[--C-:B------:R-:W-:Y:S02]  /*0fa0*/  SHF.R.U64 R75, R48, 0x10, R49.reuse ;  /* 0x00000010304b7819 */ /* 0x100fe40000001231 */
[----:B------:R-:W-:Y:S02]  /*0fb0*/  SHF.R.U32.HI R33, RZ, 0x10, R49 ;  /* 0x00000010ff217819 */ /* 0x000fe40000011631 */
[----:B------:R-:W-:-:S02]  /*0fc0*/  MOV R16, R27 ;  /* 0x0000001b00107202 */ /* 0x000fc40000000f00 */
[----:B------:R-:W-:Y:S02]  /*0fd0*/  SHF.R.U32.HI R26, RZ, 0x10, R27 ;  /* 0x00000010ff1a7819 */ /* 0x000fe4000001161b */
[----:B------:R-:W-:Y:S02]  /*0fe0*/  MOV R17, R23 ;  /* 0x0000001700117202 */ /* 0x000fe40000000f00 */
[----:B------:R-:W-:Y:S02]  /*0ff0*/  SHF.R.U32.HI R22, RZ, 0x10, R23 ;  /* 0x00000010ff167819 */ /* 0x000fe40000011617 */
[----:B------:R-:W-:Y:S02]  /*1000*/  SHF.R.U32.HI R19, RZ, 0x10, R19 ;  /* 0x00000010ff137819 */ /* 0x000fe40000011613 */
[----:B------:R-:W-:Y:S02]  /*1010*/  SHF.R.U32.HI R15, RZ, 0x10, R15 ;  /* 0x00000010ff0f7819 */ /* 0x000fe4000001160f */
[----:B------:R-:W-:-:S02]  /*1020*/  SHF.R.U64 R110, R38, 0x10, R39 ;  /* 0x00000010266e7819 */ /* 0x000fc40000001227 */
[----:B------:R-:W-:Y:S02]  /*1030*/  SHF.R.U32.HI R12, RZ, 0x10, R39 ;  /* 0x00000010ff0c7819 */ /* 0x000fe40000011627 */
[--C-:B------:R-:W-:Y:S02]  /*1040*/  SHF.R.U64 R111, R36, 0x10, R37.reuse ;  /* 0x00000010246f7819 */ /* 0x100fe40000001225 */
[----:B------:R-:W-:Y:S02]  /*1050*/  SHF.R.U32.HI R13, RZ, 0x10, R37 ;  /* 0x00000010ff0d7819 */ /* 0x000fe40000011625 */
[--C-:B------:R-:W-:Y:S02]  /*1060*/  SHF.R.U64 R112, R2, 0x10, R3.reuse ;  /* 0x0000001002707819 */ /* 0x100fe40000001203 */
[----:B------:R-:W-:Y:S02]  /*1070*/  SHF.R.U32.HI R11, RZ, 0x10, R3 ;  /* 0x00000010ff0b7819 */ /* 0x000fe40000011603 */
[----:B------:R-:W-:-:S02]  /*1080*/  VIMNMX R10, PT, PT, R9, 0x20, PT ;  /* 0x00000020090a7848 */ /* 0x000fc40003fe0100 */
[----:B----4-:R-:W-:Y:S02]  /*1090*/  ISETP.NE.U32.AND P0, PT, R6, RZ, PT ;  /* 0x000000ff0600720c */ /* 0x010fe40003f05070 */
[----:B------:R-:W-:Y:S01]  /*10a0*/  PRMT R68, R68, 0x5410, R53 ;  /* 0x0000541044447816 */ /* 0x000fe20000000035 */
[----:B------:R-:W-:Y:S01]  /*10b0*/  HADD2.F32 R53, -RZ, R4.H0_H0 ;  /* 0x20000004ff357230 */ /* 0x000fe20000004100 */
        /* <DEDUP_REMOVED lines=23> */
[----:B------:R-:W-:Y:S02]  /*1230*/  LEA R47, R10, R47, 0x2 ;  /* 0x0000002f0a2f7211 */ /* 0x000fe400078e10ff */
[----:B0123--:R-:W-:-:S13]  /*1240*/  ISETP.NE.AND.EX P0, PT, R7, RZ, PT, P0 ;  /* 0x000000ff0700720c */ /* 0x00ffda0003f05300 */
.L_x_37249:
[----:B------:R-:W0:Y:S01]  /*1250*/  @P0 LDC.64 R48, c[0x0][0x3e0] ;  /* 0x0000f800ff300b82 */ /* 0x000e220000000a00 */
[----:B------:R-:W-:Y:S02]  /*1260*/  HFMA2 R83, -RZ, RZ, 1.875, 0 ;  /* 0x3f800000ff537431 */ /* 0x000fe400000001ff */
[----:B01----:R-:W-:-:S05]  /*1270*/  @P0 IMAD.WIDE R50, R46, 0x4, R48 ;  /* 0x000000042e320825 */ /* 0x003fca00078e0230 */
[----:B------:R0:W5:Y:S01]  /*1280*/  @P0 LDG.E R83, desc[UR6][R50.64] ;  /* 0x0000000632530981 */ /* 0x000162000c1e1900 */
[----:B------:R-:W-:Y:S01]  /*1290*/  IMAD R48, R46, UR12, RZ ;  /* 0x0000000c2e307c24 */ /* 0x000fe2000f8e02ff */
[----:B------:R-:W-:Y:S01]  /*12a0*/  ISETP.GE.U32.AND P1, PT, R0, 0x100, PT ;  /* 0x000001000000780c */ /* 0x000fe20003f26070 */
[----:B------:R-:W-:Y:S01]  /*12b0*/  BSSY.RECONVERGENT B0, `(.L_x_37204) ;  /* 0x000002c000007945 */ /* 0x000fe20003800200 */
[----:B------:R-:W1:Y:S02]  /*12c0*/  S2R R79, SR_TID.X ;  /* 0x00000000004f7919 */ /* 0x000e640000002100 */
[----:B------:R-:W-:-:S04]  /*12d0*/  SHF.R.S32.HI R49, RZ, 0x1f, R48 ;  /* 0x0000001fff317819 */ /* 0x000fc80000011430 */
[----:B------:R-:W-:-:S04]  /*12e0*/  LEA.HI R48, R49, R48, RZ, 0x2 ;  /* 0x0000003031307211 */ /* 0x000fc800078f10ff */
[----:B-1----:R-:W-:-:S04]  /*12f0*/  LEA.HI.SX32 R69, R48, R79, 0x1e ;  /* 0x0000004f30457211 */ /* 0x002fc800078ff2ff */
[----:B------:R-:W-:Y:S01]  /*1300*/  MOV R48, R69 ;  /* 0x0000004500307202 */ /* 0x000fe20000000f00 */
[----:B0-----:R-:W-:Y:S06]  /*1310*/  @!P1 BRA `(.L_x_37205) ;  /* 0x0000000000949947 */ /* 0x001fec0003800000 */
[----:B------:R-:W-:Y:S01]  /*1320*/  ISETP.NE.U32.AND P2, PT, RZ, UR8, PT ;  /* 0x00000008ff007c0c */ /* 0x000fe2000bf45070 */
[----:B------:R-:W0:Y:S03]  /*1330*/  LDC.64 R48, c[0x0][0x390] ;  /* 0x0000e400ff307b82 */ /* 0x000e260000000a00 */
[----:B------:R-:W-:-:S05]  /*1340*/  ISETP.NE.AND.EX P2, PT, RZ, UR9, PT, P2 ;  /* 0x00000009ff007c0c */ /* 0x000fca000bf45320 */
[----:B------:R-:W1:Y:S08]  /*1350*/  LDC.64 R94, c[0x0][0x3a8] ;  /* 0x0000ea00ff5e7b82 */ /* 0x000e700000000a00 */
[----:B------:R-:W2:Y:S01]  /*1360*/  @P2 LDC.64 R96, c[0x0][0x3a0] ;  /* 0x0000e800ff602b82 */ /* 0x000ea20000000a00 */
[----:B0-----:R-:W-:-:S06]  /*1370*/  IMAD.WIDE.U32 R48, R69, 0x10, R48 ;  /* 0x0000001045307825 */ /* 0x001fcc00078e0030 */
[----:B------:R-:W3:Y:S01]  /*1380*/  LDG.E.128 R48, desc[UR6][R48.64] ;  /* 0x0000000630307981 */ /* 0x000ee2000c1e1d00 */
[----:B--2---:R-:W-:-:S05]  /*1390*/  @P2 IMAD.WIDE.U32 R96, R69, 0x10, R96 ;  /* 0x0000001045602825 */ /* 0x004fca00078e0060 */
[----:B------:R-:W2:Y:S01]  /*13a0*/  @P2 LDG.E.128 R4, desc[UR6][R96.64] ;  /* 0x0000000660042981 */ /* 0x000ea2000c1e1d00 */
[--C-:B------:R-:W-:Y:S02]  /*13b0*/  @P2 HADD2.F32 R9, -RZ, R67.reuse.H1_H1 ;  /* 0x30000043ff092230 */ /* 0x100fe40000004100 */
[--C-:B------:R-:W-:Y:S02]  /*13c0*/  @P2 HADD2.F32 R10, -RZ, R66.reuse.H1_H1 ;  /* 0x30000042ff0a2230 */ /* 0x100fe40000004100 */
[----:B------:R-:W-:Y:S02]  /*13d0*/  @P2 HADD2.F32 R80, -RZ, R66.H0_H0 ;  /* 0x20000042ff502230 */ /* 0x000fe40000004100 */
[-C--:B---3-5:R-:W-:Y:S01]  /*13e0*/  @P2 FMUL.FTZ R11, R48, R83.reuse ;  /* 0x00000053300b2220 */ /* 0x0a8fe20000410000 */
[-C--:B------:R-:W-:Y:S01]  /*13f0*/  @P2 FMUL.FTZ R92, R49, R83.reuse ;  /* 0x00000053315c2220 */ /* 0x080fe20000410000 */
[-C--:B------:R-:W-:Y:S01]  /*1400*/  @P2 FMUL.FTZ R81, R50, R83.reuse ;  /* 0x0000005332512220 */ /* 0x080fe20000410000 */
[----:B------:R-:W-:Y:S01]  /*1410*/  @P2 FMUL.FTZ R90, R51, R83 ;  /* 0x00000053335a2220 */ /* 0x000fe20000410000 */
[----:B--2---:R-:W-:Y:S01]  /*1420*/  @P2 FFMA.FTZ R8, R11, R9, R4 ;  /* 0x000000090b082223 */ /* 0x004fe20000010004 */
[----:B------:R-:W-:-:S02]  /*1430*/  @P2 HADD2.F32 R11, -RZ, R67.H0_H0 ;  /* 0x20000043ff0b2230 */ /* 0x000fc40000004100 */
[----:B------:R-:W-:Y:S01]  /*1440*/  @P2 FFMA.FTZ R9, R92, R10, R5 ;  /* 0x0000000a5c092223 */ /* 0x000fe20000010005 */
[----:B-1----:R-:W-:-:S04]  /*1450*/  IMAD.WIDE.U32 R92, R69, 0x10, R94 ;  /* 0x00000010455c7825 */ /* 0x002fc800078e005e */
[----:B------:R-:W-:Y:S01]  /*1460*/  @P2 FFMA.FTZ R10, R81, R11, R6 ;  /* 0x0000000b510a2223 */ /* 0x000fe20000010006 */
[----:B------:R-:W-:Y:S01]  /*1470*/  @P2 FFMA.FTZ R11, R90, R80, R7 ;  /* 0x000000505a0b2223 */ /* 0x000fe20000010007 */
[----:B------:R-:W-:Y:S06]  /*1480*/  @P2 BRA `(.L_x_37206) ;  /* 0x0000000000302947 */ /* 0x000fec0003800000 */
[-C--:B------:R-:W-:Y:S01]  /*1490*/  FMUL.FTZ R9, R49, R83.reuse ;  /* 0x0000005331097220 */ /* 0x080fe20000410000 */
[-C--:B------:R-:W-:Y:S01]  /*14a0*/  FMUL.FTZ R49, R50, R83.reuse ;  /* 0x0000005332317220 */ /* 0x080fe20000410000 */
[-C--:B------:R-:W-:Y:S01]  /*14b0*/  FMUL.FTZ R8, R48, R83.reuse ;  /* 0x0000005330087220 */ /* 0x080fe20000410000 */
[--C-:B------:R-:W-:Y:S02]  /*14c0*/  HADD2.F32 R81, -RZ, R67.reuse.H1_H1 ;  /* 0x30000043ff517230 */ /* 0x100fe40000004100 */
[----:B------:R-:W-:Y:S01]  /*14d0*/  FMUL.FTZ R48, R51, R83 ;  /* 0x0000005333307220 */ /* 0x000fe20000410000 */
[--C-:B------:R-:W-:Y:S02]  /*14e0*/  HADD2.F32 R50, -RZ, R66.reuse.H1_H1 ;  /* 0x30000042ff327230 */ /* 0x100fe40000004100 */
[----:B------:R-:W-:Y:S02]  /*14f0*/  HADD2.F32 R10, -RZ, R67.H0_H0 ;  /* 0x20000043ff0a7230 */ /* 0x000fe40000004100 */
[----:B------:R-:W-:Y:S01]  /*1500*/  FMUL.FTZ R8, R8, R81 ;  /* 0x0000005108087220 */ /* 0x000fe20000410000 */
[----:B------:R-:W-:-:S02]  /*1510*/  HADD2.F32 R11, -RZ, R66.H0_H0 ;  /* 0x20000042ff0b7230 */ /* 0x000fc40000004100 */
[----:B------:R-:W-:Y:S01]  /*1520*/  FMUL.FTZ R9, R9, R50 ;  /* 0x0000003209097220 */ /* 0x000fe20000410000 */
[----:B------:R-:W-:Y:S02]  /*1530*/  FMUL.FTZ R10, R49, R10 ;  /* 0x0000000a310a7220 */ /* 0x000fe40000410000 */
[----:B------:R-:W-:-:S07]  /*1540*/  FMUL.FTZ R11, R48, R11 ;  /* 0x0000000b300b7220 */ /* 0x000fce0000410000 */
.L_x_37206:
[----:B------:R0:W-:Y:S01]  /*1550*/  STG.E.128 desc[UR6][R92.64], R8 ;  /* 0x000000085c007986 */ /* 0x0001e2000c101d06 */
[----:B------:R-:W-:-:S07]  /*1560*/  IADD3 R48, PT, PT, R69, 0x100, RZ ;  /* 0x0000010045307810 */ /* 0x000fce0007ffe0ff */
.L_x_37205:
[----:B------:R-:W-:Y:S05]  /*1570*/  BSYNC.RECONVERGENT B0 ;  /* 0x0000000000007941 */ /* 0x000fea0003800200 */
.L_x_37204:
[----:B------:R-:W-:Y:S01]  /*1580*/  ISETP.GE.U32.AND P2, PT, R0, 0x200, PT ;  /* 0x000002000000780c */ /* 0x000fe20003f46070 */
[----:B------:R-:W-:Y:S03]  /*1590*/  BSSY.RECONVERGENT B0, `(.L_x_37207) ;  /* 0x0000029000007945 */ /* 0x000fe60003800200 */
[----:B------:R-:W-:-:S09]  /*15a0*/  P2R R80, PR, RZ, 0x4 ;  /* 0x00000004ff507803 */ /* 0x000fd20000000000 */
[----:B------:R-:W-:Y:S05]  /*15b0*/  @!P2 BRA `(.L_x_37208) ;  /* 0x000000000098a947 */ /* 0x000fea0003800000 */
[----:B------:R-:W-:Y:S01]  /*15c0*/  ISETP.NE.U32.AND P2, PT, RZ, UR8, PT ;  /* 0x00000008ff007c0c */ /* 0x000fe2000bf45070 */
[----:B------:R-:W1:Y:S03]  /*15d0*/  LDC.64 R12, c[0x0][0x390] ;  /* 0x0000e400ff0c7b82 */ /* 0x000e660000000a00 */
[----:B------:R-:W-:-:S13]  /*15e0*/  ISETP.NE.AND.EX P2, PT, RZ, UR9, PT, P2 ;  /* 0x00000009ff007c0c */ /* 0x000fda000bf45320 */
[----:B------:R-:W2:Y:S01]  /*15f0*/  @P2 LDC.64 R50, c[0x0][0x3a0] ;  /* 0x0000e800ff322b82 */ /* 0x000ea20000000a00 */
[----:B-1----:R-:W-:-:S06]  /*1600*/  IMAD.WIDE.U32 R12, R48, 0x10, R12 ;  /* 0x00000010300c7825 */ /* 0x002fcc00078e000c */
[----:B------:R-:W5:Y:S01]  /*1610*/  LDG.E.128 R12, desc[UR6][R12.64] ;  /* 0x000000060c0c7981 */ /* 0x000f62000c1e1d00 */
[----:B--2---:R-:W-:-:S05]  /*1620*/  @P2 IMAD.WIDE.U32 R50, R48, 0x10, R50 ;  /* 0x0000001030322825 */ /* 0x004fca00078e0032 */
[----:B------:R1:W5:Y:S01]  /*1630*/  @P2 LDG.E.128 R4, desc[UR6][R50.64] ;  /* 0x0000000632042981 */ /* 0x000362000c1e1d00 */
[----:B------:R-:W-:Y:S05]  /*1640*/  @!P2 BRA `(.L_x_37209) ;  /* 0x000000000034a947 */ /* 0x000fea0003800000 */
[-C--:B-----5:R-:W-:Y:S01]  /*1650*/  FMUL.FTZ R81, R12, R83.reuse ;  /* 0x000000530c517220 */ /* 0x0a0fe20000410000 */
[-C--:B0-----:R-:W-:Y:S01]  /*1660*/  FMUL.FTZ R92, R13, R83.reuse ;  /* 0x000000530d5c7220 */ /* 0x081fe20000410000 */
[--C-:B------:R-:W-:Y:S02]  /*1670*/  HADD2.F32 R12, -RZ, R65.reuse.H1_H1 ;  /* 0x30000041ff0c7230 */ /* 0x100fe40000004100 */
[-C--:B-1----:R-:W-:Y:S01]  /*1680*/  FMUL.FTZ R51, R14, R83.reuse ;  /* 0x000000530e337220 */ /* 0x082fe20000410000 */
[--C-:B------:R-:W-:Y:S02]  /*1690*/  HADD2.F32 R13, -RZ, R64.reuse.H1_H1 ;  /* 0x30000040ff0d7230 */ /* 0x100fe40000004100 */
[----:B------:R-:W-:Y:S01]  /*16a0*/  FMUL.FTZ R90, R15, R83 ;  /* 0x000000530f5a7220 */ /* 0x000fe20000410000 */
[----:B------:R-:W-:Y:S02]  /*16b0*/  HADD2.F32 R49, -RZ, R65.H0_H0 ;  /* 0x20000041ff317230 */ /* 0x000fe40000004100 */
[----:B------:R-:W-:Y:S01]  /*16c0*/  FFMA.FTZ R12, R81, R12, R4 ;  /* 0x0000000c510c7223 */ /* 0x000fe20000010004 */
[----:B------:R-:W-:-:S02]  /*16d0*/  HADD2.F32 R50, -RZ, R64.H0_H0 ;  /* 0x20000040ff327230 */ /* 0x000fc40000004100 */
[----:B------:R-:W-:Y:S01]  /*16e0*/  FFMA.FTZ R13, R92, R13, R5 ;  /* 0x0000000d5c0d7223 */ /* 0x000fe20000010005 */
[----:B------:R-:W-:Y:S02]  /*16f0*/  FFMA.FTZ R14, R51, R49, R6 ;  /* 0x00000031330e7223 */ /* 0x000fe40000010006 */
[----:B------:R-:W-:Y:S01]  /*1700*/  FFMA.FTZ R15, R90, R50, R7 ;  /* 0x000000325a0f7223 */ /* 0x000fe20000010007 */
[----:B------:R-:W-:Y:S06]  /*1710*/  BRA `(.L_x_37210) ;  /* 0x0000000000307947 */ /* 0x000fec0003800000 */
.L_x_37209:
[-C--:B-1---5:R-:W-:Y:S01]  /*1720*/  FMUL.FTZ R51, R14, R83.reuse ;  /* 0x000000530e337220 */ /* 0x0a2fe20000410000 */
[--C-:B------:R-:W-:Y:S02]  /*1730*/  HADD2.F32 R81, -RZ, R65.reuse.H1_H1 ;  /* 0x30000041ff517230 */ /* 0x100fe40000004100 */
[-C--:B------:R-:W-:Y:S01]  /*1740*/  FMUL.FTZ R12, R12, R83.reuse ;  /* 0x000000530c0c7220 */ /* 0x080fe20000410000 */
[--C-:B------:R-:W-:Y:S02]  /*1750*/  HADD2.F32 R90, -RZ, R64.reuse.H1_H1 ;  /* 0x30000040ff5a7230 */ /* 0x100fe40000004100 */
[-C--:B------:R-:W-:Y:S01]  /*1760*/  FMUL.FTZ R13, R13, R83.reuse ;  /* 0x000000530d0d7220 */ /* 0x080fe20000410000 */
[----:B------:R-:W-:Y:S02]  /*1770*/  HADD2.F32 R14, -RZ, R65.H0_H0 ;  /* 0x20000041ff0e7230 */ /* 0x000fe40000004100 */
[----:B------:R-:W-:Y:S01]  /*1780*/  FMUL.FTZ R50, R15, R83 ;  /* 0x000000530f327220 */ /* 0x000fe20000410000 */
[----:B------:R-:W-:-:S02]  /*1790*/  HADD2.F32 R49, -RZ, R64.H0_H0 ;  /* 0x20000040ff317230 */ /* 0x000fc40000004100 */
[----:B------:R-:W-:Y:S01]  /*17a0*/  FMUL.FTZ R12, R12, R81 ;  /* 0x000000510c0c7220 */ /* 0x000fe20000410000 */
[----:B------:R-:W-:Y:S01]  /*17b0*/  FMUL.FTZ R13, R13, R90 ;  /* 0x0000005a0d0d7220 */ /* 0x000fe20000410000 */
[----:B------:R-:W-:Y:S01]  /*17c0*/  FMUL.FTZ R14, R51, R14 ;  /* 0x0000000e330e7220 */ /* 0x000fe20000410000 */
[----:B------:R-:W-:-:S07]  /*17d0*/  FMUL.FTZ R15, R50, R49 ;  /* 0x00000031320f7220 */ /* 0x000fce0000410000 */
.L_x_37210:
[----:B------:R-:W1:Y:S02]  /*17e0*/  LDC.64 R50, c[0x0][0x3a8] ;  /* 0x0000ea00ff327b82 */ /* 0x000e640000000a00 */
[C---:B-1----:R-:W-:Y:S01]  /*17f0*/  IMAD.WIDE.U32 R50, R48.reuse, 0x10, R50 ;  /* 0x0000001030327825 */ /* 0x042fe200078e0032 */
[----:B------:R-:W-:-:S04]  /*1800*/  IADD3 R48, PT, PT, R48, 0x100, RZ ;  /* 0x0000010030307810 */ /* 0x000fc80007ffe0ff */
[----:B------:R1:W-:Y:S03]  /*1810*/  STG.E.128 desc[UR6][R50.64], R12 ;  /* 0x0000000c32007986 */ /* 0x0003e6000c101d06 */
.L_x_37208:
[----:B------:R-:W-:Y:S05]  /*1820*/  BSYNC.RECONVERGENT B0 ;  /* 0x0000000000007941 */ /* 0x000fea0003800200 */
.L_x_37207:
[----:B------:R-:W-:Y:S01]  /*1830*/  ISETP.GE.U32.AND P2, PT, R0, 0x300, PT ;  /* 0x000003000000780c */ /* 0x000fe20003f46070 */
[----:B------:R-:W-:Y:S03]  /*1840*/  BSSY.RECONVERGENT B0, `(.L_x_37211) ;  /* 0x0000029000007945 */ /* 0x000fe60003800200 */
[----:B------:R-:W-:-:S09]  /*1850*/  P2R R81, PR, RZ, 0x4 ;  /* 0x00000004ff517803 */ /* 0x000fd20000000000 */
[----:B------:R-:W-:Y:S05]  /*1860*/  @!P2 BRA `(.L_x_37212) ;  /* 0x000000000098a947 */ /* 0x000fea0003800000 */
[----:B------:R-:W-:Y:S01]  /*1870*/  ISETP.NE.U32.AND P2, PT, RZ, UR8, PT ;  /* 0x00000008ff007c0c */ /* 0x000fe2000bf45070 */
[----:B------:R-:W2:Y:S03]  /*1880*/  LDC.64 R16, c[0x0][0x390] ;  /* 0x0000e400ff107b82 */ /* 0x000ea60000000a00 */
[----:B------:R-:W-:-:S13]  /*1890*/  ISETP.NE.AND.EX P2, PT, RZ, UR9, PT, P2 ;  /* 0x00000009ff007c0c */ /* 0x000fda000bf45320 */
[----:B-1----:R-:W1:Y:S01]  /*18a0*/  @P2 LDC.64 R50, c[0x0][0x3a0] ;  /* 0x0000e800ff322b82 */ /* 0x002e620000000a00 */
[----:B--2---:R-:W-:-:S06]  /*18b0*/  IMAD.WIDE.U32 R16, R48, 0x10, R16 ;  /* 0x0000001030107825 */ /* 0x004fcc00078e0010 */
[----:B------:R-:W5:Y:S01]  /*18c0*/  LDG.E.128 R16, desc[UR6][R16.64] ;  /* 0x0000000610107981 */ /* 0x000f62000c1e1d00 */
[----:B-1----:R-:W-:-:S05]  /*18d0*/  @P2 IMAD.WIDE.U32 R50, R48, 0x10, R50 ;  /* 0x0000001030322825 */ /* 0x002fca00078e0032 */
        /* <DEDUP_REMOVED lines=15> */
.L_x_37213:
        /* <DEDUP_REMOVED lines=12> */
.L_x_37214:
[----:B------:R-:W1:Y:S02]  /*1a90*/  LDC.64 R50, c[0x0][0x3a8] ;  /* 0x0000ea00ff327b82 */ /* 0x000e640000000a00 */
[C---:B-1----:R-:W-:Y:S01]  /*1aa0*/  IMAD.WIDE.U32 R50, R48.reuse, 0x10, R50 ;  /* 0x0000001030327825 */ /* 0x042fe200078e0032 */
[----:B------:R-:W-:-:S04]  /*1ab0*/  IADD3 R48, PT, PT, R48, 0x100, RZ ;  /* 0x0000010030307810 */ /* 0x000fc80007ffe0ff */
[----:B------:R2:W-:Y:S03]  /*1ac0*/  STG.E.128 desc[UR6][R50.64], R16 ;  /* 0x0000001032007986 */ /* 0x0005e6000c101d06 */
.L_x_37212:
[----:B------:R-:W-:Y:S05]  /*1ad0*/  BSYNC.RECONVERGENT B0 ;  /* 0x0000000000007941 */ /* 0x000fea0003800200 */
.L_x_37211:
[----:B------:R-:W-:Y:S01]  /*1ae0*/  ISETP.GE.U32.AND P2, PT, R0, 0x400, PT ;  /* 0x000004000000780c */ /* 0x000fe20003f46070 */
[----:B------:R-:W-:-:S12]  /*1af0*/  BSSY.RECONVERGENT B0, `(.L_x_37215) ;  /* 0x0000028000007945 */ /* 0x000fd80003800200 */
[----:B------:R-:W-:Y:S05]  /*1b00*/  @!P2 BRA `(.L_x_37216) ;  /* 0x000000000098a947 */ /* 0x000fea0003800000 */
[----:B------:R-:W-:Y:S01]  /*1b10*/  ISETP.NE.U32.AND P3, PT, RZ, UR8, PT ;  /* 0x00000008ff007c0c */ /* 0x000fe2000bf65070 */
[----:B------:R-:W3:Y:S03]  /*1b20*/  LDC.64 R20, c[0x0][0x390] ;  /* 0x0000e400ff147b82 */ /* 0x000ee60000000a00 */
[----:B------:R-:W-:-:S13]  /*1b30*/  ISETP.NE.AND.EX P3, PT, RZ, UR9, PT, P3 ;  /* 0x00000009ff007c0c */ /* 0x000fda000bf65330 */
[----:B-12---:R-:W1:Y:S01]  /*1b40*/  @P3 LDC.64 R50, c[0x0][0x3a0] ;  /* 0x0000e800ff323b82 */ /* 0x006e620000000a00 */
[----:B---3--:R-:W-:-:S06]  /*1b50*/  IMAD.WIDE.U32 R20, R48, 0x10, R20 ;  /* 0x0000001030147825 */ /* 0x008fcc00078e0014 */
        /* <DEDUP_REMOVED lines=8> */
[--C-:B------:R-:W-:Y:S02]  /*1be0*/  HADD2.F32 R21, -RZ, R68.reuse.H0_H0 ;  /* 0x20000044ff157230 */ /* 0x100fe40000004100 */
[----:B------:R-:W-:Y:S01]  /*1bf0*/  FMUL.FTZ R90, R23, R83 ;  /* 0x00000053175a7220 */ /* 0x000fe20000410000 */
[----:B------:R-:W-:Y:S02]  /*1c00*/  HADD2.F32 R49, -RZ, R61.H0_H0 ;  /* 0x2000003dff317230 */ /* 0x000fe40000004100 */
[----:B------:R-:W-:Y:S01]  /*1c10*/  FFMA.FTZ R20, R89, R20, R4 ;  /* 0x0000001459147223 */ /* 0x000fe20000010004 */
[----:B------:R-:W-:-:S02]  /*1c20*/  HADD2.F32 R50, -RZ, R68.H1_H1 ;  /* 0x30000044ff327230 */ /* 0x000fc40000004100 */
[----:B------:R-:W-:Y:S01]  /*1c30*/  FFMA.FTZ R21, R92, R21, R5 ;  /* 0x000000155c157223 */ /* 0x000fe20000010005 */
[----:B------:R-:W-:Y:S02]  /*1c40*/  FFMA.FTZ R22, R51, R49, R6 ;  /* 0x0000003133167223 */ /* 0x000fe40000010006 */
[----:B------:R-:W-:Y:S01]  /*1c50*/  FFMA.FTZ R23, R90, R50, R7 ;  /* 0x000000325a177223 */ /* 0x000fe20000010007 */
[----:B------:R-:W-:Y:S06]  /*1c60*/  BRA `(.L_x_37218) ;  /* 0x0000000000307947 */ /* 0x000fec0003800000 */
.L_x_37217:
[-C--:B-1---5:R-:W-:Y:S01]  /*1c70*/  FMUL.FTZ R51, R22, R83.reuse ;  /* 0x0000005316337220 */ /* 0x0a2fe20000410000 */
[--C-:B------:R-:W-:Y:S02]  /*1c80*/  HADD2.F32 R89, -RZ, R61.reuse.H1_H1 ;  /* 0x3000003dff597230 */ /* 0x100fe40000004100 */
[-C--:B------:R-:W-:Y:S01]  /*1c90*/  FMUL.FTZ R20, R20, R83.reuse ;  /* 0x0000005314147220 */ /* 0x080fe20000410000 */
[--C-:B------:R-:W-:Y:S02]  /*1ca0*/  HADD2.F32 R90, -RZ, R68.reuse.H0_H0 ;  /* 0x20000044ff5a7230 */ /* 0x100fe40000004100 */
[-C--:B------:R-:W-:Y:S01]  /*1cb0*/  FMUL.FTZ R21, R21, R83.reuse ;  /* 0x0000005315157220 */ /* 0x080fe20000410000 */
[----:B------:R-:W-:Y:S02]  /*1cc0*/  HADD2.F32 R22, -RZ, R61.H0_H0 ;  /* 0x2000003dff167230 */ /* 0x000fe40000004100 */
[----:B------:R-:W-:Y:S01]  /*1cd0*/  FMUL.FTZ R50, R23, R83 ;  /* 0x0000005317327220 */ /* 0x000fe20000410000 */
[----:B------:R-:W-:-:S02]  /*1ce0*/  HADD2.F32 R49, -RZ, R68.H1_H1 ;  /* 0x30000044ff317230 */ /* 0x000fc40000004100 */
[----:B------:R-:W-:Y:S01]  /*1cf0*/  FMUL.FTZ R20, R20, R89 ;  /* 0x0000005914147220 */ /* 0x000fe20000410000 */
[----:B------:R-:W-:Y:S01]  /*1d00*/  FMUL.FTZ R21, R21, R90 ;  /* 0x0000005a15157220 */ /* 0x000fe20000410000 */
[----:B------:R-:W-:Y:S01]  /*1d10*/  FMUL.FTZ R22, R51, R22 ;  /* 0x0000001633167220 */ /* 0x000fe20000410000 */
[----:B------:R-:W-:-:S07]  /*1d20*/  FMUL.FTZ R23, R50, R49 ;  /* 0x0000003132177220 */ /* 0x000fce0000410000 */
.L_x_37218:
[----:B------:R-:W1:Y:S02]  /*1d30*/  LDC.64 R50, c[0x0][0x3a8] ;  /* 0x0000ea00ff327b82 */ /* 0x000e640000000a00 */
[C---:B-1----:R-:W-:Y:S01]  /*1d40*/  IMAD.WIDE.U32 R50, R48.reuse, 0x10, R50 ;  /* 0x0000001030327825 */ /* 0x042fe200078e0032 */
[----:B------:R-:W-:-:S04]  /*1d50*/  IADD3 R48, PT, PT, R48, 0x100, RZ ;  /* 0x0000010030307810 */ /* 0x000fc80007ffe0ff */
[----:B------:R3:W-:Y:S03]  /*1d60*/  STG.E.128 desc[UR6][R50.64], R20 ;  /* 0x0000001432007986 */ /* 0x0007e6000c101d06 */
.L_x_37216:
[----:B------:R-:W-:Y:S05]  /*1d70*/  BSYNC.RECONVERGENT B0 ;  /* 0x0000000000007941 */ /* 0x000fea0003800200 */
.L_x_37215:
[----:B------:R-:W-:Y:S01]  /*1d80*/  ISETP.GE.U32.AND P3, PT, R0, 0x500, PT ;  /* 0x000005000000780c */ /* 0x000fe20003f66070 */
[----:B------:R-:W-:-:S12]  /*1d90*/  BSSY.RECONVERGENT B0, `(.L_x_37219) ;  /* 0x0000028000007945 */ /* 0x000fd80003800200 */
[----:B------:R-:W-:Y:S05]  /*1da0*/  @!P3 BRA `(.L_x_37220) ;  /* 0x000000000098b947 */ /* 0x000fea0003800000 */
[----:B------:R-:W-:Y:S01]  /*1db0*/  ISETP.NE.U32.AND P4, PT, RZ, UR8, PT ;  /* 0x00000008ff007c0c */ /* 0x000fe2000bf85070 */
[----:B------:R-:W4:Y:S03]  /*1dc0*/  LDC.64 R24, c[0x0][0x390] ;  /* 0x0000e400ff187b82 */ /* 0x000f260000000a00 */
[----:B------:R-:W-:-:S13]  /*1dd0*/  ISETP.NE.AND.EX P4, PT, RZ, UR9, PT, P4 ;  /* 0x00000009ff007c0c */ /* 0x000fda000bf85340 */
[----:B-123--:R-:W1:Y:S01]  /*1de0*/  @P4 LDC.64 R50, c[0x0][0x3a0] ;  /* 0x0000e800ff324b82 */ /* 0x00ee620000000a00 */
[----:B----4-:R-:W-:-:S06]  /*1df0*/  IMAD.WIDE.U32 R24, R48, 0x10, R24 ;  /* 0x0000001030187825 */ /* 0x010fcc00078e0018 */
[----:B------:R-:W5:Y:S01]  /*1e00*/  LDG.E.128 R24, desc[UR6][R24.64] ;  /* 0x0000000618187981 */ /* 0x000f62000c1e1d00 */
[----:B-1----:R-:W-:-:S05]  /*1e10*/  @P4 IMAD.WIDE.U32 R50, R48, 0x10, R50 ;  /* 0x0000001030324825 */ /* 0x002fca00078e0032 */
[----:B------:R1:W5:Y:S01]  /*1e20*/  @P4 LDG.E.128 R4, desc[UR6][R50.64] ;  /* 0x0000000632044981 */ /* 0x000362000c1e1d00 */
[----:B------:R-:W-:Y:S05]  /*1e30*/  @!P4 BRA `(.L_x_37221) ;  /* 0x000000000034c947 */ /* 0x000fea0003800000 */
[-C--:B-----5:R-:W-:Y:S01]  /*1e40*/  FMUL.FTZ R89, R24, R83.reuse ;  /* 0x0000005318597220 */ /* 0x0a0fe20000410000 */
[-C--:B0-----:R-:W-:Y:S01]  /*1e50*/  FMUL.FTZ R92, R25, R83.reuse ;  /* 0x00000053195c7220 */ /* 0x081fe20000410000 */
[--C-:B------:R-:W-:Y:S02]  /*1e60*/  HADD2.F32 R24, -RZ, R70.reuse.H0_H0 ;  /* 0x20000046ff187230 */ /* 0x100fe40000004100 */
[-C--:B-1----:R-:W-:Y:S01]  /*1e70*/  FMUL.FTZ R51, R26, R83.reuse ;  /* 0x000000531a337220 */ /* 0x082fe20000410000 */
[--C-:B------:R-:W-:Y:S02]  /*1e80*/  HADD2.F32 R25, -RZ, R71.reuse.H0_H0 ;  /* 0x20000047ff197230 */ /* 0x100fe40000004100 */
[----:B------:R-:W-:Y:S01]  /*1e90*/  FMUL.FTZ R90, R27, R83 ;  /* 0x000000531b5a7220 */ /* 0x000fe20000410000 */
[----:B------:R-:W-:Y:S02]  /*1ea0*/  HADD2.F32 R49, -RZ, R70.H1_H1 ;  /* 0x30000046ff317230 */ /* 0x000fe40000004100 */
[----:B------:R-:W-:Y:S01]  /*1eb0*/  FFMA.FTZ R24, R89, R24, R4 ;  /* 0x0000001859187223 */ /* 0x000fe20000010004 */
[----:B------:R-:W-:-:S02]  /*1ec0*/  HADD2.F32 R50, -RZ, R71.H1_H1 ;  /* 0x30000047ff327230 */ /* 0x000fc40000004100 */
[----:B------:R-:W-:Y:S01]  /*1ed0*/  FFMA.FTZ R25, R92, R25, R5 ;  /* 0x000000195c197223 */ /* 0x000fe20000010005 */
[----:B------:R-:W-:Y:S02]  /*1ee0*/  FFMA.FTZ R26, R51, R49, R6 ;  /* 0x00000031331a7223 */ /* 0x000fe40000010006 */
[----:B------:R-:W-:Y:S01]  /*1ef0*/  FFMA.FTZ R27, R90, R50, R7 ;  /* 0x000000325a1b7223 */ /* 0x000fe20000010007 */
[----:B------:R-:W-:Y:S06]  /*1f00*/  BRA `(.L_x_37222) ;  /* 0x0000000000307947 */ /* 0x000fec0003800000 */
.L_x_37221:
[-C--:B-1---5:R-:W-:Y:S01]  /*1f10*/  FMUL.FTZ R51, R26, R83.reuse ;  /* 0x000000531a337220 */ /* 0x0a2fe20000410000 */
[--C-:B------:R-:W-:Y:S02]  /*1f20*/  HADD2.F32 R89, -RZ, R70.reuse.H0_H0 ;  /* 0x20000046ff597230 */ /* 0x100fe40000004100 */
[-C--:B------:R-:W-:Y:S01]  /*1f30*/  FMUL.FTZ R24, R24, R83.reuse ;  /* 0x0000005318187220 */ /* 0x080fe20000410000 */
[--C-:B------:R-:W-:Y:S02]  /*1f40*/  HADD2.F32 R90, -RZ, R71.reuse.H0_H0 ;  /* 0x20000047ff5a7230 */ /* 0x100fe40000004100 */
[-C--:B------:R-:W-:Y:S01]  /*1f50*/  FMUL.FTZ R25, R25, R83.reuse ;  /* 0x0000005319197220 */ /* 0x080fe20000410000 */
[----:B------:R-:W-:Y:S02]  /*1f60*/  HADD2.F32 R26, -RZ, R70.H1_H1 ;  /* 0x30000046ff1a7230 */ /* 0x000fe40000004100 */
[----:B------:R-:W-:Y:S01]  /*1f70*/  FMUL.FTZ R50, R27, R83 ;  /* 0x000000531b327220 */ /* 0x000fe20000410000 */
[----:B------:R-:W-:-:S02]  /*1f80*/  HADD2.F32 R49, -RZ, R71.H1_H1 ;  /* 0x30000047ff317230 */ /* 0x000fc40000004100 */
[----:B------:R-:W-:Y:S01]  /*1f90*/  FMUL.FTZ R24, R24, R89 ;  /* 0x0000005918187220 */ /* 0x000fe20000410000 */
[----:B------:R-:W-:Y:S01]  /*1fa0*/  FMUL.FTZ R25, R25, R90 ;  /* 0x0000005a19197220 */ /* 0x000fe20000410000 */
[----:B------:R-:W-:Y:S01]  /*1fb0*/  FMUL.FTZ R26, R51, R26 ;  /* 0x0000001a331a7220 */ /* 0x000fe20000410000 */
[----:B------:R-:W-:-:S07]  /*1fc0*/  FMUL.FTZ R27, R50, R49 ;  /* 0x00000031321b7220 */ /* 0x000fce0000410000 */
.L_x_37222:
[----:B------:R-:W1:Y:S02]  /*1fd0*/  LDC.64 R50, c[0x0][0x3a8] ;  /* 0x0000ea00ff327b82 */ /* 0x000e640000000a00 */
[C---:B-1----:R-:W-:Y:S01]  /*1fe0*/  IMAD.WIDE.U32 R50, R48.reuse, 0x10, R50 ;  /* 0x0000001030327825 */ /* 0x042fe200078e0032 */
[----:B------:R-:W-:-:S04]  /*1ff0*/  IADD3 R48, PT, PT, R48, 0x100, RZ ;  /* 0x0000010030307810 */ /* 0x000fc80007ffe0ff */
[----:B------:R4:W-:Y:S03]  /*2000*/  STG.E.128 desc[UR6][R50.64], R24 ;  /* 0x0000001832007986 */ /* 0x0009e6000c101d06 */
.L_x_37220:
[----:B------:R-:W-:Y:S05]  /*2010*/  BSYNC.RECONVERGENT B0 ;  /* 0x0000000000007941 */ /* 0x000fea0003800200 */
.L_x_37219:
[----:B------:R-:W-:Y:S01]  /*2020*/  ISETP.GE.U32.AND P4, PT, R0, 0x600, PT ;  /* 0x000006000000780c */ /* 0x000fe20003f86070 */
[----:B------:R-:W-:-:S12]  /*2030*/  BSSY.RECONVERGENT B0, `(.L_x_37223) ;  /* 0x0000028000007945 */ /* 0x000fd80003800200 */
[----:B------:R-:W-:Y:S05]  /*2040*/  @!P4 BRA `(.L_x_37224) ;  /* 0x000000000098c947 */ /* 0x000fea0003800000 */
[----:B------:R-:W-:Y:S01]  /*2050*/  ISETP.NE.U32.AND P5, PT, RZ, UR8, PT ;  /* 0x00000008ff007c0c */ /* 0x000fe2000bfa5070 */
[----:B------:R-:W0:Y:S03]  /*2060*/  LDC.64 R28, c[0x0][0x390] ;  /* 0x0000e400ff1c7b82 */ /* 0x000e260000000a00 */
[----:B------:R-:W-:-:S13]  /*2070*/  ISETP.NE.AND.EX P5, PT, RZ, UR9, PT, P5 ;  /* 0x00000009ff007c0c */ /* 0x000fda000bfa5350 */
[----:B-1234-:R-:W1:Y:S01]  /*2080*/  @P5 LDC.64 R50, c[0x0][0x3a0] ;  /* 0x0000e800ff325b82 */ /* 0x01ee620000000a00 */
[----:B0-----:R-:W-:-:S06]  /*2090*/  IMAD.WIDE.U32 R28, R48, 0x10, R28 ;  /* 0x00000010301c7825 */ /* 0x001fcc00078e001c */
[----:B------:R-:W5:Y:S01]  /*20a0*/  LDG.E.128 R28, desc[UR6][R28.64] ;  /* 0x000000061c1c7981 */ /* 0x000f62000c1e1d00 */
[----:B-1----:R-:W-:-:S05]  /*20b0*/  @P5 IMAD.WIDE.U32 R50, R48, 0x10, R50 ;  /* 0x0000001030325825 */ /* 0x002fca00078e0032 */
[----:B------:R0:W5:Y:S01]  /*20c0*/  @P5 LDG.E.128 R4, desc[UR6][R50.64] ;  /* 0x0000000632045981 */ /* 0x000162000c1e1d00 */
[----:B------:R-:W-:Y:S05]  /*20d0*/  @!P5 BRA `(.L_x_37225) ;  /* 0x000000000034d947 */ /* 0x000fea0003800000 */
[-C--:B-----5:R-:W-:Y:S01]  /*20e0*/  FMUL.FTZ R89, R28, R83.reuse ;  /* 0x000000531c597220 */ /* 0x0a0fe20000410000 */
[-C--:B------:R-:W-:Y:S01]  /*20f0*/  FMUL.FTZ R92, R29, R83.reuse ;  /* 0x000000531d5c7220 */ /* 0x080fe20000410000 */
[--C-:B------:R-:W-:Y:S02]  /*2100*/  HADD2.F32 R28, -RZ, R72.reuse.H0_H0 ;  /* 0x20000048ff1c7230 */ /* 0x100fe40000004100 */
[-C--:B0-----:R-:W-:Y:S01]  /*2110*/  FMUL.FTZ R51, R30, R83.reuse ;  /* 0x000000531e337220 */ /* 0x081fe20000410000 */
        /* <DEDUP_REMOVED lines=9> */
.L_x_37225:
[-C--:B0----5:R-:W-:Y:S01]  /*21b0*/  FMUL.FTZ R51, R30, R83.reuse ;  /* 0x000000531e337220 */ /* 0x0a1fe20000410000 */
        /* <DEDUP_REMOVED lines=11> */
.L_x_37226:
[----:B------:R-:W0:Y:S02]  /*2270*/  LDC.64 R50, c[0x0][0x3a8] ;  /* 0x0000ea00ff327b82 */ /* 0x000e240000000a00 */
[C---:B0-----:R-:W-:Y:S01]  /*2280*/  IMAD.WIDE.U32 R50, R48.reuse, 0x10, R50 ;  /* 0x0000001030327825 */ /* 0x041fe200078e0032 */
[----:B------:R-:W-:-:S04]  /*2290*/  IADD3 R48, PT, PT, R48, 0x100, RZ ;  /* 0x0000010030307810 */ /* 0x000fc80007ffe0ff */
[----:B------:R0:W-:Y:S03]  /*22a0*/  STG.E.128 desc[UR6][R50.64], R28 ;  /* 0x0000001c32007986 */ /* 0x0001e6000c101d06 */
.L_x_37224:
[----:B------:R-:W-:Y:S05]  /*22b0*/  BSYNC.RECONVERGENT B0 ;  /* 0x0000000000007941 */ /* 0x000fea0003800200 */
.L_x_37223:
[----:B------:R-:W-:Y:S01]  /*22c0*/  ISETP.GE.U32.AND P5, PT, R0, 0x700, PT ;  /* 0x000007000000780c */ /* 0x000fe20003fa6070 */
[----:B------:R-:W-:-:S12]  /*22d0*/  BSSY.RECONVERGENT B0, `(.L_x_37227) ;  /* 0x0000027000007945 */ /* 0x000fd80003800200 */
[----:B------:R-:W-:Y:S05]  /*22e0*/  @!P5 BRA `(.L_x_37228) ;  /* 0x000000000094d947 */ /* 0x000fea0003800000 */
[----:B------:R-:W-:Y:S01]  /*22f0*/  ISETP.NE.U32.AND P6, PT, RZ, UR8, PT ;  /* 0x00000008ff007c0c */ /* 0x000fe2000bfc5070 */
[----:B------:R-:W0:Y:S03]  /*2300*/  LDC.64 R32, c[0x0][0x390] ;  /* 0x0000e400ff207b82 */ /* 0x000e260000000a00 */
[----:B------:R-:W-:-:S13]  /*2310*/  ISETP.NE.AND.EX P6, PT, RZ, UR9, PT, P6 ;  /* 0x00000009ff007c0c */ /* 0x000fda000bfc5360 */
[----:B01234-:R-:W0:Y:S01]  /*2320*/  @P6 LDC.64 R50, c[0x0][0x3a0] ;  /* 0x0000e800ff326b82 */ /* 0x01fe220000000a00 */
[----:B------:R-:W-:-:S06]  /*2330*/  IMAD.WIDE.U32 R32, R48, 0x10, R32 ;  /* 0x0000001030207825 */ /* 0x000fcc00078e0020 */
[----:B------:R-:W5:Y:S01]  /*2340*/  LDG.E.128 R32, desc[UR6][R32.64] ;  /* 0x0000000620207981 */ /* 0x000f62000c1e1d00 */
[----:B0-----:R-:W-:-:S05]  /*2350*/  @P6 IMAD.WIDE.U32 R50, R48, 0x10, R50 ;  /* 0x0000001030326825 */ /* 0x001fca00078e0032 */
        /* <DEDUP_REMOVED lines=15> */
.L_x_37229:
        /* <DEDUP_REMOVED lines=12> */
.L_x_37230:
[----:B------:R-:W0:Y:S02]  /*2510*/  LDC.64 R50, c[0x0][0x3a8] ;  /* 0x0000ea00ff327b82 */ /* 0x000e240000000a00 */
[----:B0-----:R-:W-:-:S05]  /*2520*/  IMAD.WIDE.U32 R50, R48, 0x10, R50 ;  /* 0x0000001030327825 */ /* 0x001fca00078e0032 */
[----:B------:R0:W-:Y:S02]  /*2530*/  STG.E.128 desc[UR6][R50.64], R32 ;  /* 0x0000002032007986 */ /* 0x0001e4000c101d06 */
.L_x_37228:
[----:B------:R-:W-:Y:S05]  /*2540*/  BSYNC.RECONVERGENT B0 ;  /* 0x0000000000007941 */ /* 0x000fea0003800200 */
.L_x_37227:
[----:B------:R-:W-:Y:S01]  /*2550*/  FADD.FTZ R48, RZ, R8 ;  /* 0x00000008ff307221 */ /* 0x000fe20000010000 */
[C---:B------:R-:W-:Y:S01]  /*2560*/  ISETP.GT.U32.AND P6, PT, R0.reuse, 0x1ff, PT ;  /* 0x000001ff0000780c */ /* 0x040fe20003fc4070 */
[----:B------:R-:W-:Y:S01]  /*2570*/  BSSY.RECONVERGENT B0, `(.L_x_37231) ;  /* 0x0000082000007945 */ /* 0x000fe20003800200 */
[----:B01234-:R-:W-:Y:S01]  /*2580*/  P2R R50, PR, RZ, 0x1 ;  /* 0x00000001ff327803 */ /* 0x01ffe20000000000 */
[----:B------:R-:W-:Y:S01]  /*2590*/  FADD.FTZ R49, R9, R48 ;  /* 0x0000003009317221 */ /* 0x000fe20000010000 */
[----:B------:R-:W-:-:S03]  /*25a0*/  ISETP.GT.U32.AND P0, PT, R0, 0x2ff, PT ;  /* 0x000002ff0000780c */ /* 0x000fc60003f04070 */
[----:B------:R-:W-:-:S04]  /*25b0*/  FADD.FTZ R48, R10, R49 ;  /* 0x000000310a307221 */ /* 0x000fc80000010000 */
[----:B------:R-:W-:-:S05]  /*25c0*/  FADD.FTZ R49, R11, R48 ;  /* 0x000000300b317221 */ /* 0x000fca0000010000 */
[----:B------:R-:W-:-:S05]  /*25d0*/  FSEL R49, R49, RZ, P1 ;  /* 0x000000ff31317208 */ /* 0x000fca0000800000 */
        /* <DEDUP_REMOVED lines=35> */
[----:B-----5:R-:W0:Y:S02]  /*2810*/  SHFL.BFLY PT, R83, R92, 0x8, 0x1f ;  /* 0x0d001f005c537f89 */ /* 0x020e2400000e0000 */
        /* <DEDUP_REMOVED lines=13> */
[----:B------:R-:W-:Y:S01]  /*28f0*/  FFMA.FTZ R50, R49, R49, R50 ;  /* 0x0000003131327223 */ /* 0x000fe20000010032 */
[----:B------:R-:W-:-:S04]  /*2900*/  FADD.FTZ R49, R15, -R48 ;  /* 0x800000300f317221 */ /* 0x000fc80000010000 */
[----:B------:R-:W-:Y:S01]  /*2910*/  FSEL R83, R50, RZ, P1 ;  /* 0x000000ff32537208 */ /* 0x000fe20000800000 */
[----:B------:R-:W-:-:S04]  /*2920*/  FADD.FTZ R50, R14, -R48 ;  /* 0x800000300e327221 */ /* 0x000fc80000010000 */
[----:B------:R-:W-:-:S04]  /*2930*/  FFMA.FTZ R90, R90, R90, R83 ;  /* 0x0000005a5a5a7223 */ /* 0x000fc80000010053 */
[----:B------:R-:W-:Y:S01]  /*2940*/  FFMA.FTZ R51, R51, R51, R90 ;  /* 0x0000003333337223 */ /* 0x000fe2000001005a */
[----:B------:R-:W-:-:S03]  /*2950*/  FADD.FTZ R90, R16, -R48 ;  /* 0x80000030105a7221 */ /* 0x000fc60000010000 */
[----:B------:R-:W-:Y:S01]  /*2960*/  FFMA.FTZ R50, R50, R50, R51 ;  /* 0x0000003232327223 */ /* 0x000fe20000010033 */
[----:B------:R-:W-:-:S03]  /*2970*/  FADD.FTZ R51, R17, -R48 ;  /* 0x8000003011337221 */ /* 0x000fc60000010000 */
[----:B------:R-:W-:Y:S01]  /*2980*/  @P6 FFMA.FTZ R83, R49, R49, R50 ;  /* 0x0000003131536223 */ /* 0x000fe20000010032 */
[----:B------:R-:W-:Y:S01]  /*2990*/  ISETP.GT.U32.AND P6, PT, R0, 0x2ff, PT ;  /* 0x000002ff0000780c */ /* 0x000fe20003fc4070 */
[--C-:B------:R-:W-:Y:S01]  /*29a0*/  FADD.FTZ R50, R18, -R48.reuse ;  /* 0x8000003012327221 */ /* 0x100fe20000010000 */
[----:B------:R-:W-:Y:S01]  /*29b0*/  FADD.FTZ R49, R19, -R48 ;  /* 0x8000003013317221 */ /* 0x000fe20000010000 */
        /* <DEDUP_REMOVED lines=37> */
[----:B------:R-:W-:-:S04]  /*2c10*/  FFMA.FTZ R51, R51, R51, R90 ;  /* 0x0000003333337223 */ /* 0x000fc8000001005a */
[----:B------:R-:W-:Y:S01]  /*2c20*/  FFMA.FTZ R50, R50, R50, R51 ;  /* 0x0000003232327223 */ /* 0x000fe20000010033 */
[----:B------:R-:W-:-:S03]  /*2c30*/  LOP3.LUT R51, R79, 0x1f, RZ, 0xc0, !PT ;  /* 0x0000001f4f337812 */ /* 0x000fc600078ec0ff */
[----:B------:R-:W-:Y:S01]  /*2c40*/  @P6 FFMA.FTZ R83, R49, R49, R50 ;  /* 0x0000003131536223 */ /* 0x000fe20000010032 */
[----:B------:R-:W-:-:S04]  /*2c50*/  LOP3.LUT P6, RZ, R79, 0x1f, RZ, 0xc0, !PT ;  /* 0x0000001f4fff7812 */ /* 0x000fc800078cc0ff */
[----:B------:R-:W0:Y:S02]  /*2c60*/  SHFL.BFLY PT, R50, R83, 0x1, 0x1f ;  /* 0x0c201f0053327f89 */ /* 0x000e2400000e0000 */
[----:B0-----:R-:W-:Y:S01]  /*2c70*/  FADD.FTZ R91, R83, R50 ;  /* 0x00000032535b7221 */ /* 0x001fe20000010000 */
[----:B------:R-:W-:-:S04]  /*2c80*/  HFMA2 R50, -RZ, RZ, 0, 0 ;  /* 0x00000000ff327431 */ /* 0x000fc800000001ff */
        /* <DEDUP_REMOVED lines=16> */
.L_x_37232:
[----:B------:R-:W-:Y:S05]  /*2d90*/  BSYNC.RECONVERGENT B0 ;  /* 0x0000000000007941 */ /* 0x000fea0003800200 */
.L_x_37231:
        /* <DEDUP_REMOVED lines=13> */
.L_x_37234:
[----:B------:R-:W-:Y:S05]  /*2e70*/  BSYNC.RECONVERGENT B0 ;  /* 0x0000000000007941 */ /* 0x000fea0003800200 */
.L_x_37233:
        /* <DEDUP_REMOVED lines=14> */
[----:B--2---:R-:W-:-:S03]  /*2f60*/  FADD.FTZ R51, R104, R49 ;  /* 0x0000003168337221 */ /* 0x004fc60000010000 */
        /* <DEDUP_REMOVED lines=11> */
[----:B------:R-:W3:Y:S01]  /*3020*/  SHFL.DOWN PT, R48, R51, 0x2, 0x1f ;  /* 0x08401f0033307f89 */ /* 0x000ee200000e0000 */
[----:B0-----:R-:W-:Y:S01]  /*3030*/  FMUL.FTZ R50, R93, R98 ;  /* 0x000000625d327220 */ /* 0x001fe20000410000 */
[----:B------:R-:W-:-:S03]  /*3040*/  FADD.FTZ R93, R94, -R93 ;  /* 0x8000005d5e5d7221 */ /* 0x000fc60000010000 */
[----:B------:R-:W-:Y:S01]  /*3050*/  FFMA.FTZ R97, R89, R94, R50 ;  /* 0x0000005e59617223 */ /* 0x000fe20000010032 */
[-C--:B-1----:R-:W-:Y:S01]  /*3060*/  IADD3 R50, PT, PT, R83, R102.reuse, RZ ;  /* 0x0000006653327210 */ /* 0x082fe20007ffe0ff */
[----:B------:R-:W-:Y:S01]  /*3070*/  FMUL.FTZ R90, R93, R93 ;  /* 0x0000005d5d5a7220 */ /* 0x000fe20000410000 */
[----:B------:R-:W-:Y:S01]  /*3080*/  I2FP.F32.S32 R102, R102 ;  /* 0x0000006600667245 */ /* 0x000fe20000201400 */
[C---:B--2---:R-:W-:Y:S01]  /*3090*/  FMUL.FTZ R100, R96.reuse, R97 ;  /* 0x0000006160647220 */ /* 0x044fe20000410000 */
[----:B------:R-:W-:Y:S01]  /*30a0*/  I2FP.F32.S32 R99, R50 ;  /* 0x0000003200637245 */ /* 0x000fe20000201400 */
[----:B------:R-:W-:Y:S01]  /*30b0*/  FMUL.FTZ R89, R89, R90 ;  /* 0x0000005a59597220 */ /* 0x000fe20000410000 */
[----:B---3--:R-:W-:Y:S02]  /*30c0*/  FADD.FTZ R49, R51, R48 ;  /* 0x0000003033317221 */ /* 0x008fe40000010000 */
[----:B------:R-:W0:Y:S01]  /*30d0*/  SHFL.DOWN PT, R97, R100, 0x1, 0x1f ;  /* 0x08201f0064617f89 */ /* 0x000e2200000e0000 */
[----:B------:R-:W-:Y:S01]  /*30e0*/  FMUL.FTZ R89, R89, R98 ;  /* 0x0000006259597220 */ /* 0x000fe20000410000 */
[----:B------:R-:W1:Y:S01]  /*30f0*/  MUFU.RCP R99, R99 ;  /* 0x0000006300637308 */ /* 0x000e620000001000 */
[----:B------:R-:W2:Y:S02]  /*3100*/  LDC R51, c[0x0][0x448] ;  /* 0x00011200ff337b82 */ /* 0x000ea40000000800 */
[----:B------:R-:W-:-:S05]  /*3110*/  FFMA.FTZ R49, R96, R89, R49 ;  /* 0x0000005960317223 */ /* 0x000fca0000010031 */
[----:B------:R-:W3:Y:S01]  /*3120*/  SHFL.DOWN PT, R48, R49, 0x1, 0x1f ;  /* 0x08201f0031307f89 */ /* 0x000ee200000e0000 */
[----:B0-----:R-:W-:Y:S01]  /*3130*/  FMUL.FTZ R50, R97, R102 ;  /* 0x0000006661327220 */ /* 0x001fe20000410000 */
[----:B------:R-:W-:-:S03]  /*3140*/  FADD.FTZ R90, R100, -R97 ;  /* 0x80000061645a7221 */ /* 0x000fc60000010000 */
[----:B------:R-:W-:Y:S01]  /*3150*/  FFMA.FTZ R50, R95, R100, R50 ;  /* 0x000000645f327223 */ /* 0x000fe20000010032 */
[----:B------:R-:W-:-:S03]  /*3160*/  FMUL.FTZ R90, R90, R90 ;  /* 0x0000005a5a5a7220 */ /* 0x000fc60000410000 */
[----:B-1----:R-:W-:Y:S01]  /*3170*/  FMUL.FTZ R50, R99, R50 ;  /* 0x0000003263327220 */ /* 0x002fe20000410000 */
[----:B------:R-:W-:Y:S01]  /*3180*/  FMUL.FTZ R95, R95, R90 ;  /* 0x0000005a5f5f7220 */ /* 0x000fe20000410000 */
[----:B---3--:R-:W-:-:S03]  /*3190*/  FADD.FTZ R48, R49, R48 ;  /* 0x0000003031307221 */ /* 0x008fc60000010000 */
        /* <DEDUP_REMOVED lines=8> */
[----:B--2---:R-:W-:-:S04]  /*3220*/  FFMA.FTZ R90, R48, UR11, R51 ;  /* 0x0000000b305a7c23 */ /* 0x004fc80008010033 */
[----:B------:R-:W-:-:S06]  /*3230*/  FADD.FTZ R79, R90, R101 ;  /* 0x000000655a4f7221 */ /* 0x000fcc0000010000 */
[----:B------:R-:W0:Y:S02]  /*3240*/  MUFU.RSQ R79, R79 ;  /* 0x0000004f004f7308 */ /* 0x000e240000001400 */
[----:B------:R-:W1:Y:S08]  /*3250*/  @!P6 LDC.64 R94, c[0x0][0x3c0] ;  /* 0x0000f000ff5eeb82 */ /* 0x000e700000000a00 */
[----:B------:R-:W2:Y:S01]  /*3260*/  @!P6 LDC.64 R92, c[0x0][0x3c8] ;  /* 0x0000f200ff5ceb82 */ /* 0x000ea20000000a00 */
[----:B-1----:R-:W-:-:S05]  /*3270*/  @!P6 IMAD.WIDE R94, R46, 0x4, R94 ;  /* 0x000000042e5ee825 */ /* 0x002fca00078e025e */
[----:B------:R1:W-:Y:S01]  /*3280*/  @!P6 STG.E desc[UR6][R94.64], R50 ;  /* 0x000000325e00e986 */ /* 0x0003e2000c101906 */
[----:B--2---:R-:W-:-:S05]  /*3290*/  @!P6 IMAD.WIDE R92, R46, 0x4, R92 ;  /* 0x000000042e5ce825 */ /* 0x004fca00078e025c */
[----:B0-----:R1:W-:Y:S01]  /*32a0*/  @!P6 STG.E desc[UR6][R92.64], R79 ;  /* 0x0000004f5c00e986 */ /* 0x0013e2000c101906 */
[----:B------:R-:W-:Y:S05]  /*32b0*/  @!P1 BRA `(.L_x_37236) ;  /* 0x0000000000609947 */ /* 0x000fea0003800000 */
[----:B------:R-:W0:Y:S01]  /*32c0*/  LDC.64 R114, c[0x0][0x428] ;  /* 0x00010a00ff727b82 */ /* 0x000e220000000a00 */
[--C-:B------:R-:W-:Y:S01]  /*32d0*/  FADD.FTZ R100, R8, -R83.reuse ;  /* 0x8000005308647221 */ /* 0x100fe20000010000 */
[--C-:B------:R-:W-:Y:S01]  /*32e0*/  FADD.FTZ R96, R9, -R83.reuse ;  /* 0x8000005309607221 */ /* 0x100fe20000010000 */
[--C-:B-1----:R-:W-:Y:S01]  /*32f0*/  FADD.FTZ R92, R10, -R83.reuse ;  /* 0x800000530a5c7221 */ /* 0x102fe20000010000 */
[----:B------:R-:W-:Y:S01]  /*3300*/  FADD.FTZ R98, R11, -R83 ;  /* 0x800000530b627221 */ /* 0x000fe20000010000 */
[----:B------:R-:W-:Y:S02]  /*3310*/  HADD2.F32 R93, -RZ, R76.H0_H0 ;  /* 0x2000004cff5d7230 */ /* 0x000fe40000004100 */
[C---:B------:R-:W-:Y:S01]  /*3320*/  FMUL.FTZ R95, R79.reuse, R100 ;  /* 0x000000644f5f7220 */ /* 0x040fe20000410000 */
        /* <DEDUP_REMOVED lines=8> */
[----:B------:R-:W-:Y:S02]  /*33b0*/  HADD2.F32 R91, -RZ, R45.H0_H0 ;  /* 0x2000002dff5b7230 */ /* 0x000fe40000004100 */
[----:B------:R-:W-:Y:S01]  /*33c0*/  FFMA.FTZ R49, R96, R94, R49 ;  /* 0x0000005e60317223 */ /* 0x000fe20000010031 */
[----:B------:R-:W-:-:S02]  /*33d0*/  HADD2.F32 R51, -RZ, R77.H1_H1 ;  /* 0x3000004dff337230 */ /* 0x000fc40000004100 */
[----:B------:R-:W-:Y:S02]  /*33e0*/  HADD2.F32 R90, -RZ, R107.H1_H1 ;  /* 0x3000006bff5a7230 */ /* 0x000fe40000004100 */
[----:B------:R-:W-:-:S03]  /*33f0*/  FFMA.FTZ R50, R92, R50, R91 ;  /* 0x000000325c327223 */ /* 0x000fc6000001005b */
[----:B------:R-:W-:Y:S01]  /*3400*/  FFMA.FTZ R51, R89, R51, R90 ;  /* 0x0000003359337223 */ /* 0x000fe2000001005a */
[C---:B0-----:R-:W-:Y:S01]  /*3410*/  IMAD.WIDE.U32 R114, R69.reuse, 0x10, R114 ;  /* 0x0000001045727825 */ /* 0x041fe200078e0072 */
[----:B------:R-:W-:-:S04]  /*3420*/  IADD3 R69, PT, PT, R69, 0x100, RZ ;  /* 0x0000010045457810 */ /* 0x000fc80007ffe0ff */
[----:B------:R0:W-:Y:S03]  /*3430*/  STG.E.128 desc[UR6][R114.64], R48 ;  /* 0x0000003072007986 */ /* 0x0001e6000c101d06 */
.L_x_37236:
[----:B------:R-:W-:Y:S05]  /*3440*/  BSYNC.RECONVERGENT B0 ;  /* 0x0000000000007941 */ /* 0x000fea0003800200 */
.L_x_37235:
[----:B------:R-:W-:Y:S01]  /*3450*/  ISETP.NE.AND P1, PT, R80, RZ, PT ;  /* 0x000000ff5000720c */ /* 0x000fe20003f25270 */
[----:B------:R-:W-:-:S12]  /*3460*/  BSSY.RECONVERGENT B0, `(.L_x_37237) ;  /* 0x000001a000007945 */ /* 0x000fd80003800200 */
[----:B------:R-:W-:Y:S05]  /*3470*/  @!P1 BRA `(.L_x_37238) ;  /* 0x0000000000609947 */ /* 0x000fea0003800000 */
[----:B------:R-:W2:Y:S01]  /*3480*/  LDC.64 R100, c[0x0][0x428] ;  /* 0x00010a00ff647b82 */ /* 0x000ea20000000a00 */
[--C-:B------:R-:W-:Y:S01]  /*3490*/  FADD.FTZ R98, R12, -R83.reuse ;  /* 0x800000530c627221 */ /* 0x100fe20000010000 */
[--C-:B-1----:R-:W-:Y:S01]  /*34a0*/  FADD.FTZ R92, R13, -R83.reuse ;  /* 0x800000530d5c7221 */ /* 0x102fe20000010000 */
[--C-:B------:R-:W-:Y:S01]  /*34b0*/  FADD.FTZ R96, R14, -R83.reuse ;  /* 0x800000530e607221 */ /* 0x100fe20000010000 */
[----:B------:R-:W-:Y:S01]  /*34c0*/  FADD.FTZ R94, R15, -R83 ;  /* 0x800000530f5e7221 */ /* 0x000fe20000010000 */
[----:B------:R-:W-:Y:S02]  /*34d0*/  HADD2.F32 R95, -RZ, R78.H0_H0 ;  /* 0x2000004eff5f7230 */ /* 0x000fe40000004100 */
[C---:B------:R-:W-:Y:S01]  /*34e0*/  FMUL.FTZ R97, R79.reuse, R98 ;  /* 0x000000624f617220 */ /* 0x040fe20000410000 */
[----:B0-----:R-:W-:Y:S02]  /*34f0*/  HADD2.F32 R48, -RZ, R42.H0_H0 ;  /* 0x2000002aff307230 */ /* 0x001fe40000004100 */
        /* <DEDUP_REMOVED lines=13> */
[C---:B--2---:R-:W-:Y:S01]  /*35d0*/  IMAD.WIDE.U32 R100, R69.reuse, 0x10, R100 ;  /* 0x0000001045647825 */ /* 0x044fe200078e0064 */
[----:B------:R-:W-:-:S04]  /*35e0*/  IADD3 R69, PT, PT, R69, 0x100, RZ ;  /* 0x0000010045457810 */ /* 0x000fc80007ffe0ff */
[----:B------:R2:W-:Y:S03]  /*35f0*/  STG.E.128 desc[UR6][R100.64], R48 ;  /* 0x0000003064007986 */ /* 0x0005e6000c101d06 */
.L_x_37238:
[----:B------:R-:W-:Y:S05]  /*3600*/  BSYNC.RECONVERGENT B0 ;  /* 0x0000000000007941 */ /* 0x000fea0003800200 */
.L_x_37237:
[----:B------:R-:W-:Y:S01]  /*3610*/  ISETP.NE.AND P1, PT, R81, RZ, PT ;  /* 0x000000ff5100720c */ /* 0x000fe20003f25270 */
[----:B------:R-:W-:-:S12]  /*3620*/  BSSY.RECONVERGENT B0, `(.L_x_37239) ;  /* 0x000001a000007945 */ /* 0x000fd80003800200 */
[----:B------:R-:W-:Y:S05]  /*3630*/  @!P1 BRA `(.L_x_37240) ;  /* 0x0000000000609947 */ /* 0x000fea0003800000 */
[----:B--2---:R-:W2:Y:S01]  /*3640*/  LDC.64 R100, c[0x0][0x428] ;  /* 0x00010a00ff647b82 */ /* 0x004ea20000000a00 */
        /* <DEDUP_REMOVED lines=23> */
.L_x_37240:
[----:B------:R-:W-:Y:S05]  /*37c0*/  BSYNC.RECONVERGENT B0 ;  /* 0x0000000000007941 */ /* 0x000fea0003800200 */
.L_x_37239:
[----:B------:R-:W-:Y:S04]  /*37d0*/  BSSY.RECONVERGENT B0, `(.L_x_37241) ;  /* 0x000001a000007945 */ /* 0x000fe80003800200 */
[----:B------:R-:W-:Y:S05]  /*37e0*/  @!P2 BRA `(.L_x_37242) ;  /* 0x000000000060a947 */ /* 0x000fea0003800000 */
[----:B--23--:R-:W2:Y:S01]  /*37f0*/  LDC.64 R100, c[0x0][0x428] ;  /* 0x00010a00ff647b82 */ /* 0x00cea20000000a00 */
        /* <DEDUP_REMOVED lines=23> */
.L_x_37242:
[----:B------:R-:W-:Y:S05]  /*3970*/  BSYNC.RECONVERGENT B0 ;  /* 0x0000000000007941 */ /* 0x000fea0003800200 */
.L_x_37241:
[----:B------:R-:W-:Y:S04]  /*3980*/  BSSY.RECONVERGENT B0, `(.L_x_37243) ;  /* 0x000001a000007945 */ /* 0x000fe80003800200 */
[----:B------:R-:W-:Y:S05]  /*3990*/  @!P3 BRA `(.L_x_37244) ;  /* 0x000000000060b947 */ /* 0x000fea0003800000 */
[----:B--234-:R-:W2:Y:S01]  /*39a0*/  LDC.64 R100, c[0x0][0x428] ;  /* 0x00010a00ff647b82 */ /* 0x01cea20000000a00 */
        /* <DEDUP_REMOVED lines=23> */
.L_x_37244:
[----:B------:R-:W-:Y:S05]  /*3b20*/  BSYNC.RECONVERGENT B0 ;  /* 0x0000000000007941 */ /* 0x000fea0003800200 */
.L_x_37243:
[----:B------:R-:W-:Y:S04]  /*3b30*/  BSSY.RECONVERGENT B0, `(.L_x_37245) ;  /* 0x000001a000007945 */ /* 0x000fe80003800200 */
[----:B------:R-:W-:Y:S05]  /*3b40*/  @!P4 BRA `(.L_x_37246) ;  /* 0x000000000060c947 */ /* 0x000fea0003800000 */
[----:B0-234-:R-:W0:Y:S01]  /*3b50*/  LDC.64 R100, c[0x0][0x428] ;  /* 0x00010a00ff647b82 */ /* 0x01de220000000a00 */
[--C-:B------:R-:W-:Y:S01]  /*3b60*/  FADD.FTZ R98, R28, -R83.reuse ;  /* 0x800000531c627221 */ /* 0x100fe20000010000 */
[--C-:B-1----:R-:W-:Y:S01]  /*3b70*/  FADD.FTZ R94, R29, -R83.reuse ;  /* 0x800000531d5e7221 */ /* 0x102fe20000010000 */
[--C-:B------:R-:W-:Y:S01]  /*3b80*/  FADD.FTZ R96, R30, -R83.reuse ;  /* 0x800000531e607221 */ /* 0x100fe20000010000 */
        /* <DEDUP_REMOVED lines=20> */
.L_x_37246:
[----:B------:R-:W-:Y:S05]  /*3cd0*/  BSYNC.RECONVERGENT B0 ;  /* 0x0000000000007941 */ /* 0x000fea0003800200 */
.L_x_37245:
[----:B------:R-:W-:Y:S04]  /*3ce0*/  BSSY.RECONVERGENT B0, `(.L_x_37247) ;  /* 0x0000011000007945 */ /* 0x000fe80003800200 */
[----:B------:R-:W-:Y:S05]  /*3cf0*/  @!P5 BRA `(.L_x_37248) ;  /* 0x00000000003cd947 */ /* 0x000fea0003800000 */
[----:B-1----:R-:W1:Y:S01]  /*3d00*/  LDC.64 R92, c[0x0][0x428] ;  /* 0x00010a00ff5c7b82 */ /* 0x002e620000000a00 */
        /* <DEDUP_REMOVED lines=12> */
[----:B-1----:R-:W-:-:S05]  /*3dd0*/  IMAD.WIDE.U32 R92, R69, 0x10, R92 ;  /* 0x00000010455c7825 */ /* 0x002fca00078e005c */
[----:B------:R0:W-:Y:S02]  /*3de0*/  STG.E.128 desc[UR6][R92.64], R48 ;  /* 0x000000305c007986 */ /* 0x0001e4000c101d06 */
.L_x_37248:
[----:B------:R-:W-:Y:S05]  /*3df0*/  BSYNC.RECONVERGENT B0 ;  /* 0x0000000000007941 */ /* 0x000fea0003800200 */
.L_x_37247:
[----:B0-234-:R-:W0:Y:S01]  /*3e00*/  LDC.64 R48, c[0x0][0x380] ;  /* 0x0000e000ff307b82 */ /* 0x01de220000000a00 */
[----:B------:R-:W-:Y:S01]  /*3e10*/  UPLOP3.LUT UP0, UPT, UPT, UPT, UP0, 0x40, 0x4 ;  /* 0x000000000004789c */ /* 0x000fe20003f0e800 */
[----:B0-----:R-:W-:-:S04]  /*3e20*/  IADD3 R46, PT, PT, R46, R48, RZ ;  /* 0x000000302e2e7210 */ /* 0x001fc80007ffe0ff */
[----:B------:R-:W-:-:S13]  /*3e30*/  ISETP.GE.AND P1, PT, R46, R49, PT ;  /* 0x000000312e00720c */ /* 0x000fda0003f26270 */
[----:B------:R-:W-:Y:S05]  /*3e40*/  @!P1 BRA `(.L_x_37249) ;  /* 0xffffffd400009947 */ /* 0x000fea000383ffff */
[----:B------:R-:W-:Y:S05]  /*3e50*/  EXIT ;  /* 0x000000000000794d */ /* 0x000fea0003800000 */
.L_x_37250:
        /* <DEDUP_REMOVED lines=10> */
.L_x_42423:


//--------------------- .text._ZN10layer_norm13ln_fwd_kernelINS_13Kernel_traitsI6__halfffffjLj7168ELj1ELj1ELj8ELj16ENS_18Kernel_traits_baseILj7168ES2_ffffjLj256EEEEELb0ELb1ELb0ELb1EEEvNS_9FwdParamsE --------------------------
	.section	.text._ZN10layer_norm13ln_fwd_kernelINS_13Kernel_traitsI6__halfffffjLj7168ELj1ELj1ELj8ELj16ENS_18Kernel_traits_baseILj7168ES2_ffffjLj256EEEEELb0ELb1ELb0ELb1EEEvNS_9FwdParamsE,"ax",@progbits
	.align	128
        .global         _ZN10layer_norm13ln_fwd_kernelINS_13Kernel_traitsI6__halfffffjLj7168ELj1ELj1ELj8ELj16ENS_18Kernel_traits_baseILj7168ES2_ffffjLj256EEEEELb0ELb1ELb0ELb1EEEvNS_9FwdParamsE
        .type           _ZN10layer_norm13ln_fwd_kernelINS_13Kernel_traitsI6__halfffffjLj7168ELj1ELj1ELj8ELj16ENS_18Kernel_traits_baseILj7168ES2_ffffjLj256EEEEELb0ELb1ELb0ELb1EEEvNS_9FwdParamsE,@function
        .size           _ZN10layer_norm13ln_fwd_kernelINS_13Kernel_traitsI6__halfffffjLj7168ELj1ELj1ELj8ELj16ENS_18Kernel_traits_baseILj7168ES2_ffffjLj256EEEEELb0ELb1ELb0ELb1EEEvNS_9FwdParamsE,(.L_x_42424 - _ZN10layer_norm13ln_fwd_kernelINS_13Kernel_traitsI6__halfffffjLj7168ELj1ELj1ELj8ELj16ENS_18Kernel_traits_baseILj7168ES2_ffffjLj256EEEEELb0ELb1ELb0ELb1EEEvNS_9FwdParamsE)
        .other          _ZN10layer_norm13ln_fwd_kernelINS_13Kernel_traitsI6__halfffffjLj7168ELj1ELj1ELj8ELj16ENS_18Kernel_traits_baseILj7168ES2_ffffjLj256EEEEELb0ELb1ELb0ELb1EEEvNS_9FwdParamsE,@"STO_CUDA_ENTRY STV_DEFAULT"
_ZN10layer_norm13ln_fwd_kernelINS_13Kernel_traitsI6__halfffffjLj7168ELj1ELj1ELj8ELj16ENS_18Kernel_traits_baseILj7168ES2_ffffjLj256EEEEELb0ELb1ELb0ELb1EEEvNS_9FwdParamsE:
.text._ZN10layer_norm13ln_fwd_kernelINS_13Kernel_traitsI6__halfffffjLj7168ELj1ELj1ELj8ELj16ENS_18Kernel_traits_baseILj7168ES2_ffffjLj256EEEEELb0ELb1ELb0ELb1EEEvNS_9FwdParamsE:
        /* <DEDUP_REMOVED lines=13> */
[----:B------:R2:W5:Y:S01]  /*00d0*/  LDG.E.64 R10, desc[UR6][R2.64] ;  /* 0x00000006020a7981 */ /* 0x000562000c1e1b00 */
[----:B0-----:R-:W-:-:S03]  /*00e0*/  IMAD.WIDE.U32 R28, R94, 0x8, R28 ;  /* 0x000000085e1c7825 */ /* 0x001fc600078e001c */
[----:B------:R2:W5:Y:S04]  /*00f0*/  LDG.E.64 R14, desc[UR6][R2.64+0x800] ;  /* 0x00080006020e7981 */ /* 0x000568000c1e1b00 */
[----:B------:R2:W5:Y:S01]  /*0100*/  LDG.E.64 R16, desc[UR6][R2.64+0x1000] ;  /* 0x0010000602107981 */ /* 0x000562000c1e1b00 */
[----:B-1----:R-:W-:-:S03]  /*0110*/  IMAD.WIDE.U32 R32, R94, 0x8, R32 ;  /* 0x000000085e207825 */ /* 0x002fc600078e0020 */
[----:B------:R2:W5:Y:S04]  /*0120*/  LDG.E.64 R18, desc[UR6][R2.64+0x1800] ;  /* 0x0018000602127981 */ /* 0x000568000c1e1b00 */
        /* <DEDUP_REMOVED lines=16> */
[----:B------:R2:W5:Y:S01]  /*0230*/  LDG.E.64 R12, desc[UR6][R28.64+0x3000] ;  /* 0x003000061c0c7981 */ /* 0x000562000c1e1b00 */
[----:B------:R-:W-:Y:S05]  /*0240*/  BRA `(.L_x_37252) ;  /* 0x0000000000647947 */ /* 0x000fea0003800000 */
.L_x_37251:
[----:B------:R-:W2:Y:S08]  /*0250*/  LDC.64 R6, c[0x0][0x3e8] ;  /* 0x0000fa00ff067b82 */ /* 0x000eb00000000a00 */
[----:B------:R-:W0:Y:S01]  /*0260*/  LDC.64 R2, c[0x0][0x3d0] ;  /* 0x0000f400ff027b82 */ /* 0x000e220000000a00 */
[----:B--2---:R-:W-:-:S05]  /*0270*/  IMAD.WIDE.U32 R28, R94, 0x8, R6 ;  /* 0x000000085e1c7825 */ /* 0x004fca00078e0006 */
[----:B------:R-:W5:Y:S01]  /*0280*/  LDG.E.64 R104, desc[UR6][R28.64] ;  /* 0x000000061c687981 */ /* 0x000f62000c1e1b00 */
[----:B0-----:R-:W-:-:S03]  /*0290*/  IMAD.WIDE.U32 R4, R94, 0x8, R2 ;  /* 0x000000085e047825 */ /* 0x001fc600078e0002 */
[----:B------:R-:W5:Y:S04]  /*02a0*/  LDG.E.64 R102, desc[UR6][R28.64+0x800] ;  /* 0x000800061c667981 */ /* 0x000f68000c1e1b00 */
[----:B------:R-:W5:Y:S04]  /*02b0*/  LDG.E.64 R100, desc[UR6][R28.64+0x1000] ;  /* 0x001000061c647981 */ /* 0x000f68000c1e1b00 */
[----:B------:R-:W5:Y:S04]  /*02c0*/  LDG.E.64 R98, desc[UR6][R28.64+0x1800] ;  /* 0x001800061c627981 */ /* 0x000f68000c1e1b00 */
[----:B------:R-:W5:Y:S04]  /*02d0*/  LDG.E.64 R96, desc[UR6][R28.64+0x2000] ;  /* 0x002000061c607981 */ /* 0x000f68000c1e1b00 */
[----:B------:R-:W5:Y:S04]  /*02e0*/  LDG.E.64 R24, desc[UR6][R28.64+0x2800] ;  /* 0x002800061c187981 */ /* 0x000f68000c1e1b00 */
[----:B------:R-:W5:Y:S01]  /*02f0*/  LDG.E.64 R26, desc[UR6][R28.64+0x3000] ;  /* 0x003000061c1a7981 */ /* 0x000f62000c1e1b00 */
[----:B------:R-:W-:-:S02]  /*0300*/  CS2R R12, SRZ ;  /* 0x00000000000c7805 */ /* 0x000fc4000001ff00 */
[----:B------:R-:W-:Y:S02]  /*0310*/  CS2R R2, SRZ ;  /* 0x0000000000027805 */ /* 0x000fe4000001ff00 */
[----:B------:R-:W-:Y:S01]  /*0320*/  CS2R R6, SRZ ;  /* 0x0000000000067805 */ /* 0x000fe2000001ff00 */
[----:B------:R-:W5:Y:S01]  /*0330*/  LDG.E.64 R10, desc[UR6][R4.64] ;  /* 0x00000006040a7981 */ /* 0x000f62000c1e1b00 */
[----:B------:R-:W-:Y:S02]  /*0340*/  CS2R R8, SRZ ;  /* 0x0000000000087805 */ /* 0x000fe4000001ff00 */
[----:B------:R-:W-:Y:S02]  /*0350*/  CS2R R74, SRZ ;  /* 0x00000000004a7805 */ /* 0x000fe4000001ff00 */
[----:B------:R-:W-:Y:S01]  /*0360*/  CS2R R84, SRZ ;  /* 0x0000000000547805 */ /* 0x000fe2000001ff00 */
[----:B------:R-:W5:Y:S04]  /*0370*/  LDG.E.64 R14, desc[UR6][R4.64+0x800] ;  /* 0x00080006040e7981 */ /* 0x000f68000c1e1b00 */
[----:B------:R-:W5:Y:S04]  /*0380*/  LDG.E.64 R16, desc[UR6][R4.64+0x1000] ;  /* 0x0010000604107981 */ /* 0x000f68000c1e1b00 */
[----:B------:R-:W5:Y:S04]  /*0390*/  LDG.E.64 R18, desc[UR6][R4.64+0x1800] ;  /* 0x0018000604127981 */ /* 0x000f68000c1e1b00 */
[----:B------:R-:W5:Y:S04]  /*03a0*/  LDG.E.64 R20, desc[UR6][R4.64+0x2000] ;  /* 0x0020000604147981 */ /* 0x000f68000c1e1b00 */
[----:B------:R-:W5:Y:S04]  /*03b0*/  LDG.E.64 R22, desc[UR6][R4.64+0x2800] ;  /* 0x0028000604167981 */ /* 0x000f68000c1e1b00 */
[----:B------:R0:W5:Y:S02]  /*03c0*/  LDG.E.64 R30, desc[UR6][R4.64+0x3000] ;  /* 0x00300006041e7981 */ /* 0x000164000c1e1b00 */
[----:B0-----:R-:W-:-:S07]  /*03d0*/  CS2R R4, SRZ ;  /* 0x0000000000047805 */ /* 0x001fce000001ff00 */
.L_x_37252:
[----:B------:R-:W0:Y:S02]  /*03e0*/  LDCU UR4, c[0x0][0x384] ;  /* 0x00007080ff0477ac */ /* 0x000e240008000800 */
[----:B0-----:R-:W-:-:S13]  /*03f0*/  ISETP.GE.AND P0, PT, R91, UR4, PT ;  /* 0x000000045b007c0c */ /* 0x001fda000bf06270 */
[----:B------:R-:W-:Y:S05]  /*0400*/  @P0 EXIT ;  /* 0x000000000000094d */ /* 0x000fea0003800000 */
[----:B-----5:R-:W-:Y:S01]  /*0410*/  MOV R56, R30 ;  /* 0x0000001e00387202 */ /* 0x020fe20000000f00 */
[----:B------:R-:W-:Y:S01]  /*0420*/  HADD2.F32 R71, -RZ, R8.H0_H0 ;  /* 0x20000008ff477230 */ /* 0x000fe20000004100 */
[----:B------:R-:W-:Y:S01]  /*0430*/  MOV R57, R31 ;  /* 0x0000001f00397202 */ /* 0x000fe20000000f00 */
[----:B------:R-:W-:Y:S01]  /*0440*/  HADD2.F32 R81, -RZ, R74.H0_H0 ;  /* 0x2000004aff517230 */ /* 0x000fe20000004100 */
[--C-:B------:R-:W-:Y:S01]  /*0450*/  SHF.R.U64 R58, R30, 0x10, R31.reuse ;  /* 0x000000101e3a7819 */ /* 0x100fe2000000121f */
[----:B------:R-:W-:Y:S01]  /*0460*/  HADD2.F32 R89, -RZ, R84.H0_H0 ;  /* 0x20000054ff597230 */ /* 0x000fe20000004100 */
[----:B------:R-:W-:Y:S01]  /*0470*/  SHF.R.U32.HI R59, RZ, 0x10, R31 ;  /* 0x00000010ff3b7819 */ /* 0x000fe2000001161f */
[----:B------:R-:W-:Y:S01]  /*0480*/  HADD2.F32 R56, -RZ, R56.H0_H0 ;  /* 0x20000038ff387230 */ /* 0x000fe20000004100 */
[----:B------:R-:W0:Y:S01]  /*0490*/  LDC.64 R30, c[0x0][0x3e0] ;  /* 0x0000f800ff1e7b82 */ /* 0x000e220000000a00 */
[----:B------:R-:W-:Y:S01]  /*04a0*/  MOV R106, R24 ;  /* 0x00000018006a7202 */ /* 0x000fe20000000f00 */
[----:B------:R-:W-:Y:S01]  /*04b0*/  HADD2.F32 R57, -RZ, R57.H0_H0 ;  /* 0x20000039ff397230 */ /* 0x000fe20000004100 */
[----:B--2---:R-:W-:Y:S01]  /*04c0*/  MOV R32, R25 ;  /* 0x0000001900207202 */ /* 0x004fe20000000f00 */
[----:B------:R-:W-:Y:S01]  /*04d0*/  HADD2.F32 R58, -RZ, R58.H0_H0 ;  /* 0x2000003aff3a7230 */ /* 0x000fe20000004100 */
[----:B------:R-:W-:Y:S01]  /*04e0*/  MOV R109, R26 ;  /* 0x0000001a006d7202 */ /* 0x000fe20000000f00 */
[----:B------:R-:W-:Y:S01]  /*04f0*/  HADD2.F32 R59, -RZ, R59.H0_H0 ;  /* 0x2000003bff3b7230 */ /* 0x000fe20000004100 */
[----:B------:R-:W-:Y:S01]  /*0500*/  MOV R33, R27 ;  /* 0x0000001b00217202 */ /* 0x000fe20000000f00 */
[----:B------:R-:W-:Y:S01]  /*0510*/  UPLOP3.LUT UP0, UPT, UPT, UPT, UPT, 0x40, 0x4 ;  /* 0x000000000004789c */ /* 0x000fe20003f0e870 */
[----:B------:R-:W-:Y:S01]  /*0520*/  MOV R90, R10 ;  /* 0x0000000a005a7202 */ /* 0x000fe20000000f00 */
[----:B------:R-:W1:Y:S01]  /*0530*/  LDCU UR10, c[0x0][0x388] ;  /* 0x00007100ff0a77ac */ /* 0x000e620008000800 */
[----:B------:R-:W-:-:S02]  /*0540*/  SHF.R.U64 R88, R10, 0x10, R11 ;  /* 0x000000100a587819 */ /* 0x000fc4000000120b */
[----:B------:R-:W-:Y:S01]  /*0550*/  PRMT R106, R106, 0x5410, R32 ;  /* 0x000054106a6a7816 */ /* 0x000fe20000000020 */
[----:B------:R-:W-:Y:S01]  /*0560*/  HADD2.F32 R90, -RZ, R90.H0_H0 ;  /* 0x2000005aff5a7230 */ /* 0x000fe20000004100 */
[----:B------:R-:W-:Y:S01]  /*0570*/  PRMT R109, R109, 0x5410, R33 ;  /* 0x000054106d6d7816 */ /* 0x000fe20000000021 */
[----:B------:R-:W-:Y:S01]  /*0580*/  HADD2.F32 R88, -RZ, R88.H0_H0 ;  /* 0x20000058ff587230 */ /* 0x000fe20000004100 */
[----:B------:R-:W-:Y:S01]  /*0590*/  MOV R10, R104 ;  /* 0x00000068000a7202 */ /* 0x000fe20000000f00 */
[----:B------:R-:W2:Y:S01]  /*05a0*/  LDCU.U8 UR12, c[0x0][0x410] ;  /* 0x00008200ff0c77ac */ /* 0x000ea20008000000 */
[----:B------:R-:W-:Y:S02]  /*05b0*/  MOV R32, R105 ;  /* 0x0000006900207202 */ /* 0x000fe40000000f00 */
[--C-:B------:R-:W-:Y:S01]  /*05c0*/  SHF.R.U64 R108, R24, 0x10, R25.reuse ;  /* 0x00000010186c7819 */ /* 0x100fe20000001219 */
[----:B------:R-:W3:Y:S01]  /*05d0*/  LDCU UR11, c[0x0][0x400] ;  /* 0x00008000ff0b77ac */ /* 0x000ee20008000800 */
[----:B------:R-:W-:-:S02]  /*05e0*/  SHF.R.U32.HI R34, RZ, 0x10, R25 ;  /* 0x00000010ff227819 */ /* 0x000fc40000011619 */
[----:B------:R-:W-:Y:S01]  /*05f0*/  MOV R33, R102 ;  /* 0x0000006600217202 */ /* 0x000fe20000000f00 */
[----:B------:R-:W4:Y:S01]  /*0600*/  LDCU.64 UR8, c[0x0][0x3a0] ;  /* 0x00007400ff0877ac */ /* 0x000f220008000a00 */
[----:B------:R-:W-:Y:S02]  /*0610*/  PRMT R115, R10, 0x5410, R32 ;  /* 0x000054100a737816 */ /* 0x000fe40000000020 */
[----:B------:R-:W-:Y:S02]  /*0620*/  PRMT R108, R108, 0x5410, R34 ;  /* 0x000054106c6c7816 */ /* 0x000fe40000000022 */
[----:B------:R-:W-:Y:S02]  /*0630*/  PRMT R116, R33, 0x7610, R116 ;  /* 0x0000761021747816 */ /* 0x000fe40000000074 */
[----:B------:R-:W-:Y:S02]  /*0640*/  MOV R10, R103 ;  /* 0x00000067000a7202 */ /* 0x000fe40000000f00 */
[----:B------:R-:W-:-:S02]  /*0650*/  MOV R34, R98 ;  /* 0x0000006200227202 */ /* 0x000fc40000000f00 */
[----:B------:R-:W-:Y:S02]  /*0660*/  PRMT R116, R116, 0x5410, R10 ;  /* 0x0000541074747816 */ /* 0x000fe4000000000a */
[----:B------:R-:W-:Y:S02]  /*0670*/  PRMT R120, R34, 0x7610, R120 ;  /* 0x0000761022787816 */ /* 0x000fe40000000078 */
[----:B------:R-:W-:Y:S02]  /*0680*/  MOV R10, R99 ;  /* 0x00000063000a7202 */ /* 0x000fe40000000f00 */
[--C-:B------:R-:W-:Y:S02]  /*0690*/  SHF.R.U64 R114, R26, 0x10, R27.reuse ;  /* 0x000000101a727819 */ /* 0x100fe4000000121b */
[----:B------:R-:W-:Y:S02]  /*06a0*/  SHF.R.U32.HI R35, RZ, 0x10, R27 ;  /* 0x00000010ff237819 */ /* 0x000fe4000001161b */
[----:B------:R-:W-:-:S02]  /*06b0*/  MOV R82, R14 ;  /* 0x0000000e00527202 */ /* 0x000fc40000000f00 */
[----:B------:R-:W-:Y:S02]  /*06c0*/  SHF.R.U64 R80, R14, 0x10, R15 ;  /* 0x000000100e507819 */ /* 0x000fe4000000120f */
[----:B------:R-:W-:Y:S01]  /*06d0*/  MOV R29, R11 ;  /* 0x0000000b001d7202 */ /* 0x000fe20000000f00 */
[----:B------:R-:W-:Y:S01]  /*06e0*/  HADD2.F32 R82, -RZ, R82.H0_H0 ;  /* 0x20000052ff527230 */ /* 0x000fe20000004100 */
[----:B------:R-:W-:Y:S01]  /*06f0*/  SHF.R.U32.HI R28, RZ, 0x10, R11 ;  /* 0x00000010ff1c7819 */ /* 0x000fe2000001160b */
[----:B------:R-:W-:Y:S01]  /*0700*/  HADD2.F32 R80, -RZ, R80.H0_H0 ;  /* 0x20000050ff507230 */ /* 0x000fe20000004100 */
[----:B------:R-:W-:Y:S01]  /*0710*/  MOV R27, R15 ;  /* 0x0000000f001b7202 */ /* 0x000fe20000000f00 */
[----:B------:R-:W-:Y:S01]  /*0720*/  HADD2.F32 R86, -RZ, R29.H0_H0 ;  /* 0x2000001dff567230 */ /* 0x000fe20000004100 */
[----:B------:R-:W-:Y:S02]  /*0730*/  SHF.R.U32.HI R0, RZ, 0x10, R15 ;  /* 0x00000010ff007819 */ /* 0x000fe4000001160f */
[----:B------:R-:W-:Y:S01]  /*0740*/  MOV R72, R16 ;  /* 0x0000001000487202 */ /* 0x000fe20000000f00 */
[----:B------:R-:W-:Y:S01]  /*0750*/  HADD2.F32 R76, -RZ, R27.H0_H0 ;  /* 0x2000001bff4c7230 */ /* 0x000fe20000004100 */
[----:B------:R-:W-:-:S02]  /*0760*/  SHF.R.U64 R70, R16, 0x10, R17 ;  /* 0x0000001010467819 */ /* 0x000fc40000001211 */
[----:B------:R-:W-:Y:S01]  /*0770*/  MOV R26, R18 ;  /* 0x00000012001a7202 */ /* 0x000fe20000000f00 */
[----:B------:R-:W-:Y:S01]  /*0780*/  HADD2.F32 R72, -RZ, R72.H0_H0 ;  /* 0x20000048ff487230 */ /* 0x000fe20000004100 */
[----:B------:R-:W-:Y:S01]  /*0790*/  SHF.R.U64 R14, R18, 0x10, R19 ;  /* 0x00000010120e7819 */ /* 0x000fe20000001213 */
[----:B------:R-:W-:Y:S01]  /*07a0*/  HADD2.F32 R70, -RZ, R70.H0_H0 ;  /* 0x20000046ff467230 */ /* 0x000fe20000004100 */
[----:B------:R-:W-:Y:S02]  /*07b0*/  MOV R32, R100 ;  /* 0x0000006400207202 */ /* 0x000fe40000000f00 */
[----:B------:R-:W-:Y:S01]  /*07c0*/  MOV R33, R101 ;  /* 0x0000006500217202 */ /* 0x000fe20000000f00 */
[----:B------:R-:W-:Y:S01]  /*07d0*/  HADD2.F32 R14, -RZ, R14.H0_H0 ;  /* 0x2000000eff0e7230 */ /* 0x000fe20000004100 */
[----:B------:R-:W-:Y:S02]  /*07e0*/  MOV R11, R17 ;  /* 0x00000011000b7202 */ /* 0x000fe40000000f00 */
[----:B------:R-:W-:-:S02]  /*07f0*/  SHF.R.U32.HI R25, RZ, 0x10, R17 ;  /* 0x00000010ff197819 */ /* 0x000fc40000011611 */
[----:B------:R-:W-:Y:S02]  /*0800*/  MOV R15, R19 ;  /* 0x00000013000f7202 */ /* 0x000fe40000000f00 */
[----:B------:R-:W-:Y:S02]  /*0810*/  SHF.R.U32.HI R24, RZ, 0x10, R19 ;  /* 0x00000010ff187819 */ /* 0x000fe40000011613 */
[----:B------:R-:W-:Y:S02]  /*0820*/  MOV R16, R20 ;  /* 0x0000001400107202 */ /* 0x000fe40000000f00 */
[--C-:B------:R-:W-:Y:S02]  /*0830*/  SHF.R.U64 R18, R20, 0x10, R21.reuse ;  /* 0x0000001014127819 */ /* 0x100fe40000001215 */
[----:B------:R-:W-:Y:S01]  /*0840*/  MOV R17, R21 ;  /* 0x0000001500117202 */ /* 0x000fe20000000f00 */
[----:B------:R-:W-:Y:S01]  /*0850*/  HADD2.F32 R16, -RZ, R16.H0_H0 ;  /* 0x20000010ff107230 */ /* 0x000fe20000004100 */
[----:B------:R-:W-:Y:S01]  /*0860*/  SHF.R.U32.HI R19, RZ, 0x10, R21 ;  /* 0x00000010ff137819 */ /* 0x000fe20000011615 */
[----:B------:R-:W-:Y:S01]  /*0870*/  HADD2.F32 R18, -RZ, R18.H0_H0 ;  /* 0x20000012ff127230 */ /* 0x000fe20000004100 */
[----:B------:R-:W-:Y:S01]  /*0880*/  MOV R20, R22 ;  /* 0x0000001600147202 */ /* 0x000fe20000000f00 */
[----:B------:R-:W-:Y:S01]  /*0890*/  HADD2.F32 R17, -RZ, R17.H0_H0 ;  /* 0x20000011ff117230 */ /* 0x000fe20000004100 */
[----:B------:R-:W-:Y:S01]  /*08a0*/  PRMT R120, R120, 0x5410, R10 ;  /* 0x0000541078787816 */ /* 0x000fe2000000000a */
[----:B------:R-:W-:Y:S01]  /*08b0*/  HADD2.F32 R10, -RZ, R9.H0_H0 ;  /* 0x20000009ff0a7230 */ /* 0x000fe20000004100 */
[----:B------:R-:W-:Y:S01]  /*08c0*/  MOV R21, R23 ;  /* 0x0000001700157202 */ /* 0x000fe20000000f00 */
[----:B------:R-:W-:Y:S01]  /*08d0*/  HADD2.F32 R19, -RZ, R19.H0_H0 ;  /* 0x20000013ff137230 */ /* 0x000fe20000004100 */
[----:B------:R-:W-:Y:S01]  /*08e0*/  SHF.R.U64 R22, R22, 0x10, R23 ;  /* 0x0000001016167819 */ /* 0x000fe20000001217 */
[----:B------:R-:W-:Y:S01]  /*08f0*/  HADD2.F32 R20, -RZ, R20.H0_H0 ;  /* 0x20000014ff147230 */ /* 0x000fe20000004100 */
[--C-:B------:R-:W-:Y:S01]  /*0900*/  SHF.R.U64 R60, R8, 0x10, R9.reuse ;  /* 0x00000010083c7819 */ /* 0x100fe20000001209 */
[----:B------:R-:W-:Y:S01]  /*0910*/  HADD2.F32 R8, -RZ, R7.H0_H0 ;  /* 0x20000007ff087230 */ /* 0x000fe20000004100 */
[----:B------:R-:W-:Y:S01]  /*0920*/  SHF.R.U32.HI R61, RZ, 0x10, R9 ;  /* 0x00000010ff3d7819 */ /* 0x000fe20000011609 */
[----:B------:R-:W-:Y:S01]  /*0930*/  HADD2.F32 R9, -RZ, R6.H0_H0 ;  /* 0x20000006ff097230 */ /* 0x000fe20000004100 */
[----:B------:R-:W-:Y:S01]  /*0940*/  SHF.R.U32.HI R23, RZ, 0x10, R23 ;  /* 0x00000010ff177819 */ /* 0x000fe20000011617 */
[----:B------:R-:W-:Y:S01]  /*0950*/  HADD2.F32 R21, -RZ, R21.H0_H0 ;  /* 0x20000015ff157230 */ /* 0x000fe20000004100 */
[----:B------:R-:W-:Y:S01]  /*0960*/  PRMT R117, R32, 0x5410, R33 ;  /* 0x0000541020757816 */ /* 0x000fe20000000021 */
        /* <DEDUP_REMOVED lines=29> */
[----:B0-----:R-:W-:Y:S01]  /*0b40*/  ISETP.NE.U32.AND P0, PT, R30, RZ, PT ;  /* 0x000000ff1e00720c */ /* 0x001fe20003f05070 */
[----:B------:R-:W-:Y:S01]  /*0b50*/  HADD2.F32 R15, -RZ, R24.H0_H0 ;  /* 0x20000018ff0f7230 */ /* 0x000fe20000004100 */
[----:B------:R-:W-:Y:S01]  /*0b60*/  PRMT R114, R114, 0x5410, R35 ;  /* 0x0000541072727816 */ /* 0x000fe20000000023 */
[----:B------:R-:W-:Y:S01]  /*0b70*/  HADD2.F32 R23, -RZ, R23.H0_H0 ;  /* 0x20000017ff177230 */ /* 0x000fe20000004100 */
[----:B------:R-:W-:Y:S01]  /*0b80*/  PRMT R121, R32, 0x5410, R33 ;  /* 0x0000541020797816 */ /* 0x000fe20000000021 */
[----:B------:R-:W-:Y:S01]  /*0b90*/  HADD2.F32 R87, -RZ, R87.H0_H0 ;  /* 0x20000057ff577230 */ /* 0x000fe20000004100 */
[----:B------:R-:W-:Y:S01]  /*0ba0*/  ISETP.NE.AND.EX P0, PT, R31, RZ, PT, P0 ;  /* 0x000000ff1f00720c */ /* 0x000fe20003f05300 */
        /* <DEDUP_REMOVED lines=10> */
[----:B------:R-:W-:Y:S02]  /*0c50*/  HADD2.F32 R67, -RZ, R67.H0_H0 ;  /* 0x20000043ff437230 */ /* 0x000fe40000004100 */
[----:B------:R-:W-:Y:S02]  /*0c60*/  HADD2.F32 R68, -RZ, R68.H0_H0 ;  /* 0x20000044ff447230 */ /* 0x000fe40000004100 */
[----:B-1234-:R-:W-:-:S07]  /*0c70*/  HADD2.F32 R69, -RZ, R69.H0_H0 ;  /* 0x20000045ff457230 */ /* 0x01efce0000004100 */
.L_x_37270:
[----:B------:R-:W-:Y:S01]  /*0c80*/  ISETP.NE.U32.AND P1, PT, RZ, UR8, PT ;  /* 0x00000008ff007c0c */ /* 0x000fe2000bf25070 */
[----:B-1----:R-:W0:Y:S01]  /*0c90*/  @P0 LDC.64 R26, c[0x0][0x3e0] ;  /* 0x0000f800ff1a0b82 */ /* 0x002e220000000a00 */
        /* <DEDUP_REMOVED lines=9> */
[----:B------:R-:W0:Y:S01]  /*0d30*/  LDC.64 R112, c[0x0][0x3a8] ;  /* 0x0000ea00ff707b82 */ /* 0x000e220000000a00 */
[----:B------:R-:W3:Y:S01]  /*0d40*/  @P0 LDG.E R78, desc[UR6][R30.64] ;  /* 0x000000061e4e0981 */ /* 0x000ee2000c1e1900 */
[----:B-1----:R-:W-:-:S04]  /*0d50*/  IMAD.WIDE.U32 R26, R93, 0x10, R52 ;  /* 0x000000105d1a7825 */ /* 0x002fc800078e0034 */
[C---:B--2---:R-:W-:Y:S02]  /*0d60*/  @P1 IMAD.WIDE.U32 R28, R93.reuse, 0x10, R24 ;  /* 0x000000105d1c1825 */ /* 0x044fe400078e0018 */
[----:B------:R-:W3:Y:S04]  /*0d70*/  LDG.E.128 R24, desc[UR6][R26.64] ;  /* 0x000000061a187981 */ /* 0x000ee8000c1e1d00 */
[----:B------:R1:W2:Y:S02]  /*0d80*/  @P1 LDG.E.128 R48, desc[UR6][R28.64] ;  /* 0x000000061c301981 */ /* 0x0002a4000c1e1d00 */
[----:B-1----:R-:W1:Y:S01]  /*0d90*/  @P1 LDC.64 R28, c[0x0][0x3a0] ;  /* 0x0000e800ff1c1b82 */ /* 0x002e620000000a00 */
[--C-:B------:R-:W-:Y:S02]  /*0da0*/  SHF.R.U64 R35, R104, 0x10, R105.reuse ;  /* 0x0000001068237819 */ /* 0x100fe40000001269 */
[----:B------:R-:W-:Y:S01]  /*0db0*/  SHF.R.U32.HI R36, RZ, 0x10, R105 ;  /* 0x00000010ff247819 */ /* 0x000fe20000011669 */
[----:B------:R-:W-:Y:S01]  /*0dc0*/  @P1 HADD2.F32 R44, -RZ, R115.H0_H0 ;  /* 0x20000073ff2c1230 */ /* 0x000fe20000004100 */
[----:B------:R-:W-:Y:S01]  /*0dd0*/  IADD3 R92, PT, PT, R93, 0x100, RZ ;  /* 0x000001005d5c7810 */ /* 0x000fe20007ffe0ff */
[----:B------:R-:W-:-:S02]  /*0de0*/  @P1 HADD2.F32 R45, -RZ, R35.H0_H0 ;  /* 0x20000023ff2d1230 */ /* 0x000fc40000004100 */
[----:B------:R-:W-:Y:S02]  /*0df0*/  @P1 HADD2.F32 R46, -RZ, R115.H1_H1 ;  /* 0x30000073ff2e1230 */ /* 0x000fe40000004100 */
[----:B------:R-:W-:Y:S02]  /*0e00*/  @P1 HADD2.F32 R47, -RZ, R36.H0_H0 ;  /* 0x20000024ff2f1230 */ /* 0x000fe40000004100 */
[----:B-1----:R-:W-:-:S04]  /*0e10*/  @P1 IMAD.WIDE.U32 R28, R92, 0x10, R28 ;  /* 0x000000105c1c1825 */ /* 0x002fc800078e001c */
[-C--:B---3--:R-:W-:Y:S01]  /*0e20*/  @P1 FMUL.FTZ R31, R24, R78.reuse ;  /* 0x0000004e181f1220 */ /* 0x088fe20000410000 */
[-C--:B------:R-:W-:Y:S01]  /*0e30*/  @P1 FMUL.FTZ R30, R25, R78.reuse ;  /* 0x0000004e191e1220 */ /* 0x080fe20000410000 */
[-C--:B------:R-:W-:Y:S01]  /*0e40*/  @P1 FMUL.FTZ R33, R26, R78.reuse ;  /* 0x0000004e1a211220 */ /* 0x080fe20000410000 */
[----:B------:R-:W-:Y:S01]  /*0e50*/  @P1 FMUL.FTZ R34, R27, R78 ;  /* 0x0000004e1b221220 */ /* 0x000fe20000410000 */
[----:B--2---:R-:W-:Y:S01]  /*0e60*/  @P1 FFMA.FTZ R44, R31, R44, R48 ;  /* 0x0000002c1f2c1223 */ /* 0x004fe20000010030 */
[----:B------:R-:W-:Y:S01]  /*0e70*/  @P1 FFMA.FTZ R45, R30, R45, R49 ;  /* 0x0000002d1e2d1223 */ /* 0x000fe20000010031 */
[----:B------:R-:W-:Y:S01]  /*0e80*/  @P1 FFMA.FTZ R46, R33, R46, R50 ;  /* 0x0000002e212e1223 */ /* 0x000fe20000010032 */
[----:B0-----:R-:W-:-:S04]  /*0e90*/  IMAD.WIDE.U32 R32, R93, 0x10, R112 ;  /* 0x000000105d207825 */ /* 0x001fc800078e0070 */
[----:B------:R-:W-:Y:S01]  /*0ea0*/  @P1 FFMA.FTZ R47, R34, R47, R51 ;  /* 0x0000002f222f1223 */ /* 0x000fe20000010033 */
[----:B------:R-:W-:Y:S01]  /*0eb0*/  IMAD.WIDE.U32 R30, R92, 0x10, R52 ;  /* 0x000000105c1e7825 */ /* 0x000fe200078e0034 */
[----:B------:R-:W-:Y:S06]  /*0ec0*/  @P1 BRA `(.L_x_37253) ;  /* 0x0000000000301947 */ /* 0x000fec0003800000 */
[-C--:B------:R-:W-:Y:S01]  /*0ed0*/  FMUL.FTZ R45, R25, R78.reuse ;  /* 0x0000004e192d7220 */ /* 0x080fe20000410000 */
[-C--:B------:R-:W-:Y:S01]  /*0ee0*/  FMUL.FTZ R47, R27, R78.reuse ;  /* 0x0000004e1b2f7220 */ /* 0x080fe20000410000 */
[----:B------:R-:W-:Y:S02]  /*0ef0*/  HADD2.F32 R34, -RZ, R35.H0_H0 ;  /* 0x20000023ff227230 */ /* 0x000fe40000004100 */
[-C--:B------:R-:W-:Y:S01]  /*0f00*/  FMUL.FTZ R24, R24, R78.reuse ;  /* 0x0000004e18187220 */ /* 0x080fe20000410000 */
[----:B------:R-:W-:Y:S02]  /*0f10*/  HADD2.F32 R36, -RZ, R36.H0_H0 ;  /* 0x20000024ff247230 */ /* 0x000fe40000004100 */
[----:B------:R-:W-:Y:S01]  /*0f20*/  FMUL.FTZ R26, R26, R78 ;  /* 0x0000004e1a1a7220 */ /* 0x000fe20000410000 */
[--C-:B------:R-:W-:Y:S02]  /*0f30*/  HADD2.F32 R25, -RZ, R115.reuse.H0_H0 ;  /* 0x20000073ff197230 */ /* 0x100fe40000004100 */
[----:B------:R-:W-:Y:S01]  /*0f40*/  FMUL.FTZ R45, R45, R34 ;  /* 0x000000222d2d7220 */ /* 0x000fe20000410000 */
[----:B------:R-:W-:-:S02]  /*0f50*/  HADD2.F32 R27, -RZ, R115.H1_H1 ;  /* 0x30000073ff1b7230 */ /* 0x000fc40000004100 */
[----:B------:R-:W-:Y:S01]  /*0f60*/  FMUL.FTZ R47, R47, R36 ;  /* 0x000000242f2f7220 */ /* 0x000fe20000410000 */
[----:B------:R-:W-:Y:S02]  /*0f70*/  FMUL.FTZ R44, R24, R25 ;  /* 0x00000019182c7220 */ /* 0x000fe40000410000 */
[----:B------:R-:W-:-:S07]  /*0f80*/  FMUL.FTZ R46, R26, R27 ;  /* 0x0000001b1a2e7220 */ /* 0x000fce0000410000 */
.L_x_37253:
[----:B------:R0:W-:Y:S04]  /*0f90*/  STG.E.128 desc[UR6][R32.64], R44 ;  /* 0x0000002c20007986 */ /* 0x0001e8000c101d06 */
[----:B------:R-:W5:Y:S01]  /*0fa0*/  @P1 LDG.E.128 R48, desc[UR6][R28.64] ;  /* 0x000000061c301981 */ /* 0x000f62000c1e1d00 */
[--C-:B------:R-:W-:Y:S02]  /*0fb0*/  SHF.R.U32.HI R34, RZ, 0x10, R103.reuse ;  /* 0x00000010ff227819 */ /* 0x100fe40000011667 */
[----:B------:R-:W-:Y:S01]  /*0fc0*/  SHF.R.U64 R35, R102, 0x10, R103 ;  /* 0x0000001066237819 */ /* 0x000fe20000001267 */
[----:B------:R1:W5:Y:S03]  /*0fd0*/  LDG.E.128 R24, desc[UR6][R30.64] ;  /* 0x000000061e187981 */ /* 0x000366000c1e1d00 */
[----:B-1----:R-:W-:Y:S01]  /*0fe0*/  PRMT R31, R34, 0x5410, R35 ;  /* 0x00005410221f7816 */ /* 0x002fe20000000023 */
[----:B0-----:R-:W-:Y:S06]  /*0ff0*/  @!P1 BRA `(.L_x_37254) ;  /* 0x0000000000349947 */ /* 0x001fec0003800000 */
[-C--:B-----5:R-:W-:Y:S01]  /*1000*/  FMUL.FTZ R29, R24, R78.reuse ;  /* 0x0000004e181d7220 */ /* 0x0a0fe20000410000 */
[-C--:B------:R-:W-:Y:S01]  /*1010*/  FMUL.FTZ R24, R25, R78.reuse ;  /* 0x0000004e19187220 */ /* 0x080fe20000410000 */
[--C-:B------:R-:W-:Y:S02]  /*1020*/  HADD2.F32 R41, -RZ, R31.reuse.H1_H1 ;  /* 0x3000001fff297230 */ /* 0x100fe40000004100 */
[-C--:B------:R-:W-:Y:S01]  /*1030*/  FMUL.FTZ R28, R27, R78.reuse ;  /* 0x0000004e1b1c7220 */ /* 0x080fe20000410000 */
[----:B------:R-:W-:Y:S02]  /*1040*/  HADD2.F32 R43, -RZ, R31.H0_H0 ;  /* 0x2000001fff2b7230 */ /* 0x000fe40000004100 */
[----:B------:R-:W-:Y:S01]  /*1050*/  FMUL.FTZ R25, R26, R78 ;  /* 0x0000004e1a197220 */ /* 0x000fe20000410000 */
[--C-:B------:R-:W-:Y:S02]  /*1060*/  HADD2.F32 R40, -RZ, R116.reuse.H0_H0 ;  /* 0x20000074ff287230 */ /* 0x100fe40000004100 */
[----:B------:R-:W-:Y:S01]  /*1070*/  FFMA.FTZ R41, R24, R41, R49 ;  /* 0x0000002918297223 */ /* 0x000fe20000010031 */
[----:B------:R-:W-:-:S02]  /*1080*/  HADD2.F32 R42, -RZ, R116.H1_H1 ;  /* 0x30000074ff2a7230 */ /* 0x000fc40000004100 */
[----:B------:R-:W-:Y:S01]  /*1090*/  FFMA.FTZ R43, R28, R43, R51 ;  /* 0x0000002b1c2b7223 */ /* 0x000fe20000010033 */
[----:B------:R-:W-:Y:S02]  /*10a0*/  FFMA.FTZ R40, R29, R40, R48 ;  /* 0x000000281d287223 */ /* 0x000fe40000010030 */
[----:B------:R-:W-:Y:S01]  /*10b0*/  FFMA.FTZ R42, R25, R42, R50 ;  /* 0x0000002a192a7223 */ /* 0x000fe20000010032 */
[----:B------:R-:W-:Y:S06]  /*10c0*/  BRA `(.L_x_37255) ;  /* 0x0000000000307947 */ /* 0x000fec0003800000 */
.L_x_37254:
[-C--:B-----5:R-:W-:Y:S01]  /*10d0*/  FMUL.FTZ R41, R25, R78.reuse ;  /* 0x0000004e19297220 */ /* 0x0a0fe20000410000 */
[-C--:B------:R-:W-:Y:S01]  /*10e0*/  FMUL.FTZ R43, R27, R78.reuse ;  /* 0x0000004e1b2b7220 */ /* 0x080fe20000410000 */
[--C-:B------:R-:W-:Y:S02]  /*10f0*/  HADD2.F32 R28, -RZ, R31.reuse.H1_H1 ;  /* 0x3000001fff1c7230 */ /* 0x100fe40000004100 */
        /* <DEDUP_REMOVED lines=9> */
.L_x_37255:
[----:B------:R-:W0:Y:S01]  /*1190*/  @P1 LDC.64 R24, c[0x0][0x3a0] ;  /* 0x0000e800ff181b82 */ /* 0x000e220000000a00 */
[----:B------:R-:W-:Y:S01]  /*11a0*/  IADD3 R31, PT, PT, R93, 0x200, RZ ;  /* 0x000002005d1f7810 */ /* 0x000fe20007ffe0ff */
[----:B------:R-:W-:-:S04]  /*11b0*/  IMAD.WIDE.U32 R28, R92, 0x10, R112 ;  /* 0x000000105c1c7825 */ /* 0x000fc800078e0070 */
[C---:B------:R-:W-:Y:S01]  /*11c0*/  IMAD.WIDE.U32 R26, R31.reuse, 0x10, R52 ;  /* 0x000000101f1a7825 */ /* 0x040fe200078e0034 */
[----:B------:R1:W-:Y:S03]  /*11d0*/  STG.E.128 desc[UR6][R28.64], R40 ;  /* 0x000000281c007986 */ /* 0x0003e6000c101d06 */
[----:B0-----:R-:W-:-:S05]  /*11e0*/  @P1 IMAD.WIDE.U32 R24, R31, 0x10, R24 ;  /* 0x000000101f181825 */ /* 0x001fca00078e0018 */
[----:B------:R1:W5:Y:S04]  /*11f0*/  @P1 LDG.E.128 R48, desc[UR6][R24.64] ;  /* 0x0000000618301981 */ /* 0x000368000c1e1d00 */
[----:B------:R-:W5:Y:S01]  /*1200*/  LDG.E.128 R24, desc[UR6][R26.64] ;  /* 0x000000061a187981 */ /* 0x000f62000c1e1d00 */
[--C-:B------:R-:W-:Y:S02]  /*1210*/  SHF.R.U32.HI R30, RZ, 0x10, R101.reuse ;  /* 0x00000010ff1e7819 */ /* 0x100fe40000011665 */
[----:B------:R-:W-:-:S04]  /*1220*/  SHF.R.U64 R32, R100, 0x10, R101 ;  /* 0x0000001064207819 */ /* 0x000fc80000001265 */
[----:B------:R-:W-:Y:S01]  /*1230*/  PRMT R30, R30, 0x5410, R32 ;  /* 0x000054101e1e7816 */ /* 0x000fe20000000020 */
[----:B-1----:R-:W-:Y:S06]  /*1240*/  @!P1 BRA `(.L_x_37256) ;  /* 0x0000000000349947 */ /* 0x002fec0003800000 */
        /* <DEDUP_REMOVED lines=13> */
.L_x_37256:
        /* <DEDUP_REMOVED lines=12> */
.L_x_37257:
        /* <DEDUP_REMOVED lines=8> */
[--C-:B------:R-:W-:Y:S02]  /*1460*/  SHF.R.U64 R29, R98, 0x10, R99.reuse ;  /* 0x00000010621d7819 */ /* 0x100fe40000001263 */
[----:B------:R-:W-:Y:S02]  /*1470*/  SHF.R.U32.HI R32, RZ, 0x10, R99 ;  /* 0x00000010ff207819 */ /* 0x000fe40000011663 */
[----:B-1----:R-:W-:Y:S01]  /*1480*/  PRMT R31, R29, 0x7610, R31 ;  /* 0x000076101d1f7816 */ /* 0x002fe2000000001f */
[----:B0-----:R-:W-:Y:S06]  /*1490*/  @!P1 BRA `(.L_x_37258) ;  /* 0x0000000000349947 */ /* 0x001fec0003800000 */
[-C--:B-----5:R-:W-:Y:S01]  /*14a0*/  FMUL.FTZ R29, R24, R78.reuse ;  /* 0x0000004e181d7220 */ /* 0x0a0fe20000410000 */
[----:B------:R-:W-:Y:S02]  /*14b0*/  HADD2.F32 R35, -RZ, R32.H0_H0 ;  /* 0x20000020ff237230 */ /* 0x000fe40000004100 */
[-C--:B------:R-:W-:Y:S01]  /*14c0*/  FMUL.FTZ R24, R25, R78.reuse ;  /* 0x0000004e19187220 */ /* 0x080fe20000410000 */
[----:B------:R-:W-:Y:S02]  /*14d0*/  HADD2.F32 R33, -RZ, R31.H0_H0 ;  /* 0x2000001fff217230 */ /* 0x000fe40000004100 */
[-C--:B------:R-:W-:Y:S01]  /*14e0*/  FMUL.FTZ R30, R27, R78.reuse ;  /* 0x0000004e1b1e7220 */ /* 0x080fe20000410000 */
[--C-:B------:R-:W-:Y:S02]  /*14f0*/  HADD2.F32 R32, -RZ, R120.reuse.H0_H0 ;  /* 0x20000078ff207230 */ /* 0x100fe40000004100 */
[----:B------:R-:W-:Y:S01]  /*1500*/  FMUL.FTZ R25, R26, R78 ;  /* 0x0000004e1a197220 */ /* 0x000fe20000410000 */
[----:B------:R-:W-:-:S02]  /*1510*/  HADD2.F32 R34, -RZ, R120.H1_H1 ;  /* 0x30000078ff227230 */ /* 0x000fc40000004100 */
[----:B------:R-:W-:Y:S01]  /*1520*/  FFMA.FTZ R33, R24, R33, R49 ;  /* 0x0000002118217223 */ /* 0x000fe20000010031 */
[----:B------:R-:W-:Y:S01]  /*1530*/  FFMA.FTZ R35, R30, R35, R51 ;  /* 0x000000231e237223 */ /* 0x000fe20000010033 */
[----:B------:R-:W-:Y:S01]  /*1540*/  FFMA.FTZ R32, R29, R32, R48 ;  /* 0x000000201d207223 */ /* 0x000fe20000010030 */
[----:B------:R-:W-:Y:S01]  /*1550*/  FFMA.FTZ R34, R25, R34, R50 ;  /* 0x0000002219227223 */ /* 0x000fe20000010032 */
[----:B------:R-:W-:Y:S06]  /*1560*/  BRA `(.L_x_37259) ;  /* 0x0000000000307947 */ /* 0x000fec0003800000 */
.L_x_37258:
[-C--:B-----5:R-:W-:Y:S01]  /*1570*/  FMUL.FTZ R33, R25, R78.reuse ;  /* 0x0000004e19217220 */ /* 0x0a0fe20000410000 */
        /* <DEDUP_REMOVED lines=11> */
.L_x_37259:
        /* <DEDUP_REMOVED lines=9> */
[----:B------:R-:W-:-:S04]  /*16c0*/  SHF.R.U32.HI R31, RZ, 0x10, R97 ;  /* 0x00000010ff1f7819 */ /* 0x000fc80000011661 */
[----:B-1----:R-:W-:Y:S01]  /*16d0*/  PRMT R29, R31, 0x5410, R30 ;  /* 0x000054101f1d7816 */ /* 0x002fe2000000001e */
[----:B0-----:R-:W-:Y:S06]  /*16e0*/  @!P1 BRA `(.L_x_37260) ;  /* 0x0000000000349947 */ /* 0x001fec0003800000 */
[-C--:B-----5:R-:W-:Y:S01]  /*16f0*/  FMUL.FTZ R55, R24, R78.reuse ;  /* 0x0000004e18377220 */ /* 0x0a0fe20000410000 */
[-C--:B------:R-:W-:Y:S01]  /*1700*/  FMUL.FTZ R24, R25, R78.reuse ;  /* 0x0000004e19187220 */ /* 0x080fe20000410000 */
[-C--:B------:R-:W-:Y:S01]  /*1710*/  FMUL.FTZ R94, R27, R78.reuse ;  /* 0x0000004e1b5e7220 */ /* 0x080fe20000410000 */
[--C-:B------:R-:W-:Y:S02]  /*1720*/  HADD2.F32 R25, -RZ, R29.reuse.H1_H1 ;  /* 0x3000001dff197230 */ /* 0x100fe40000004100 */
[----:B------:R-:W-:Y:S01]  /*1730*/  FMUL.FTZ R27, R26, R78 ;  /* 0x0000004e1a1b7220 */ /* 0x000fe20000410000 */
[----:B------:R-:W-:Y:S02]  /*1740*/  HADD2.F32 R31, -RZ, R29.H0_H0 ;  /* 0x2000001dff1f7230 */ /* 0x000fe40000004100 */
[--C-:B------:R-:W-:Y:S02]  /*1750*/  HADD2.F32 R28, -RZ, R121.reuse.H0_H0 ;  /* 0x20000079ff1c7230 */ /* 0x100fe40000004100 */
[----:B------:R-:W-:Y:S01]  /*1760*/  FFMA.FTZ R29, R24, R25, R49 ;  /* 0x00000019181d7223 */ /* 0x000fe20000010031 */
[----:B------:R-:W-:-:S02]  /*1770*/  HADD2.F32 R30, -RZ, R121.H1_H1 ;  /* 0x30000079ff1e7230 */ /* 0x000fc40000004100 */
[----:B------:R-:W-:Y:S01]  /*1780*/  FFMA.FTZ R31, R94, R31, R51 ;  /* 0x0000001f5e1f7223 */ /* 0x000fe20000010033 */
[----:B------:R-:W-:Y:S02]  /*1790*/  FFMA.FTZ R28, R55, R28, R48 ;  /* 0x0000001c371c7223 */ /* 0x000fe40000010030 */
[----:B------:R-:W-:Y:S01]  /*17a0*/  FFMA.FTZ R30, R27, R30, R50 ;  /* 0x0000001e1b1e7223 */ /* 0x000fe20000010032 */
[----:B------:R-:W-:Y:S06]  /*17b0*/  BRA `(.L_x_37261) ;  /* 0x0000000000307947 */ /* 0x000fec0003800000 */
.L_x_37260:
        /* <DEDUP_REMOVED lines=12> */
.L_x_37261:
        /* <DEDUP_REMOVED lines=8> */
[----:B-1----:R-:W-:Y:S05]  /*1900*/  @!P1 BRA `(.L_x_37262) ;  /* 0x0000000000349947 */ /* 0x002fea0003800000 */
[-C--:B-----5:R-:W-:Y:S01]  /*1910*/  FMUL.FTZ R54, R25, R78.reuse ;  /* 0x0000004e19367220 */ /* 0x0a0fe20000410000 */
[-C--:B------:R-:W-:Y:S01]  /*1920*/  FMUL.FTZ R79, R26, R78.reuse ;  /* 0x0000004e1a4f7220 */ /* 0x080fe20000410000 */
[-C--:B------:R-:W-:Y:S01]  /*1930*/  FMUL.FTZ R94, R27, R78.reuse ;  /* 0x0000004e1b5e7220 */ /* 0x080fe20000410000 */
[----:B------:R-:W-:Y:S02]  /*1940*/  HADD2.F32 R55, -RZ, R106.H0_H0 ;  /* 0x2000006aff377230 */ /* 0x000fe40000004100 */
[----:B------:R-:W-:Y:S01]  /*1950*/  FMUL.FTZ R107, R24, R78 ;  /* 0x0000004e186b7220 */ /* 0x000fe20000410000 */
[----:B------:R-:W-:Y:S02]  /*1960*/  HADD2.F32 R25, -RZ, R108.H0_H0 ;  /* 0x2000006cff197230 */ /* 0x000fe40000004100 */
[----:B------:R-:W-:Y:S02]  /*1970*/  HADD2.F32 R26, -RZ, R106.H1_H1 ;  /* 0x3000006aff1a7230 */ /* 0x000fe40000004100 */
[----:B------:R-:W-:Y:S01]  /*1980*/  FFMA.FTZ R24, R107, R55, R48 ;  /* 0x000000376b187223 */ /* 0x000fe20000010030 */
[----:B------:R-:W-:-:S02]  /*1990*/  HADD2.F32 R27, -RZ, R108.H1_H1 ;  /* 0x3000006cff1b7230 */ /* 0x000fc40000004100 */
[----:B------:R-:W-:Y:S01]  /*19a0*/  FFMA.FTZ R25, R54, R25, R49 ;  /* 0x0000001936197223 */ /* 0x000fe20000010031 */
[----:B------:R-:W-:Y:S02]  /*19b0*/  FFMA.FTZ R26, R79, R26, R50 ;  /* 0x0000001a4f1a7223 */ /* 0x000fe40000010032 */
[----:B------:R-:W-:Y:S01]  /*19c0*/  FFMA.FTZ R27, R94, R27, R51 ;  /* 0x0000001b5e1b7223 */ /* 0x000fe20000010033 */
[----:B------:R-:W-:Y:S06]  /*19d0*/  BRA `(.L_x_37263) ;  /* 0x0000000000307947 */ /* 0x000fec0003800000 */
.L_x_37262:
[----:B------:R-:W-:Y:S02]  /*19e0*/  HADD2.F32 R54, -RZ, R106.H0_H0 ;  /* 0x2000006aff367230 */ /* 0x000fe40000004100 */
[-C--:B-----5:R-:W-:Y:S01]  /*19f0*/  FMUL.FTZ R55, R24, R78.reuse ;  /* 0x0000004e18377220 */ /* 0x0a0fe20000410000 */
[----:B------:R-:W-:Y:S02]  /*1a00*/  HADD2.F32 R94, -RZ, R108.H0_H0 ;  /* 0x2000006cff5e7230 */ /* 0x000fe40000004100 */
[-C--:B------:R-:W-:Y:S01]  /*1a10*/  FMUL.FTZ R25, R25, R78.reuse ;  /* 0x0000004e19197220 */ /* 0x080fe20000410000 */
[----:B------:R-:W-:Y:S01]  /*1a20*/  FMUL.FTZ R26, R26, R78 ;  /* 0x0000004e1a1a7220 */ /* 0x000fe20000410000 */
[----:B------:R-:W-:Y:S01]  /*1a30*/  FMUL.FTZ R24, R55, R54 ;  /* 0x0000003637187220 */ /* 0x000fe20000410000 */
[----:B------:R-:W-:Y:S02]  /*1a40*/  HADD2.F32 R55, -RZ, R106.H1_H1 ;  /* 0x3000006aff377230 */ /* 0x000fe40000004100 */
[----:B------:R-:W-:Y:S01]  /*1a50*/  FMUL.FTZ R27, R27, R78 ;  /* 0x0000004e1b1b7220 */ /* 0x000fe20000410000 */
[----:B------:R-:W-:-:S02]  /*1a60*/  HADD2.F32 R54, -RZ, R108.H1_H1 ;  /* 0x3000006cff367230 */ /* 0x000fc40000004100 */
[----:B------:R-:W-:Y:S01]  /*1a70*/  FMUL.FTZ R25, R25, R94 ;  /* 0x0000005e19197220 */ /* 0x000fe20000410000 */
[----:B------:R-:W-:Y:S02]  /*1a80*/  FMUL.FTZ R26, R26, R55 ;  /* 0x000000371a1a7220 */ /* 0x000fe40000410000 */
[----:B------:R-:W-:-:S07]  /*1a90*/  FMUL.FTZ R27, R27, R54 ;  /* 0x000000361b1b7220 */ /* 0x000fce0000410000 */
.L_x_37263:
        /* <DEDUP_REMOVED lines=12> */
[----:B------:R-:W-:Y:S01]  /*1b60*/  FMUL.FTZ R55, R55, R78 ;  /* 0x0000004e37377220 */ /* 0x000fe20000410000 */
[----:B------:R-:W-:Y:S02]  /*1b70*/  HADD2.F32 R79, -RZ, R109.H0_H0 ;  /* 0x2000006dff4f7230 */ /* 0x000fe40000004100 */
[----:B------:R-:W-:-:S03]  /*1b80*/  HADD2.F32 R78, -RZ, R114.H0_H0 ;  /* 0x20000072ff4e7230 */ /* 0x000fc60000004100 */
[----:B------:R-:W-:Y:S01]  /*1b90*/  FFMA.FTZ R52, R52, R79, R48 ;  /* 0x0000004f34347223 */ /* 0x000fe20000010030 */
[----:B------:R-:W-:Y:S02]  /*1ba0*/  HADD2.F32 R79, -RZ, R109.H1_H1 ;  /* 0x3000006dff4f7230 */ /* 0x000fe40000004100 */
[----:B------:R-:W-:Y:S01]  /*1bb0*/  FFMA.FTZ R53, R53, R78, R49 ;  /* 0x0000004e35357223 */ /* 0x000fe20000010031 */
[----:B------:R-:W-:Y:S02]  /*1bc0*/  HADD2.F32 R78, -RZ, R114.H1_H1 ;  /* 0x30000072ff4e7230 */ /* 0x000fe40000004100 */
[----:B------:R-:W-:-:S03]  /*1bd0*/  FFMA.FTZ R54, R54, R79, R50 ;  /* 0x0000004f36367223 */ /* 0x000fc60000010032 */
[----:B------:R-:W-:Y:S01]  /*1be0*/  FFMA.FTZ R55, R55, R78, R51 ;  /* 0x0000004e37377223 */ /* 0x000fe20000010033 */
[----:B------:R-:W-:Y:S06]  /*1bf0*/  BRA `(.L_x_37265) ;  /* 0x0000000000307947 */ /* 0x000fec0003800000 */
.L_x_37264:
[-C--:B-----5:R-:W-:Y:S01]  /*1c00*/  FMUL.FTZ R52, R52, R78.reuse ;  /* 0x0000004e34347220 */ /* 0x0a0fe20000410000 */
[-C--:B------:R-:W-:Y:S01]  /*1c10*/  FMUL.FTZ R53, R53, R78.reuse ;  /* 0x0000004e35357220 */ /* 0x080fe20000410000 */
[-C--:B------:R-:W-:Y:S01]  /*1c20*/  FMUL.FTZ R54, R54, R78.reuse ;  /* 0x0000004e36367220 */ /* 0x080fe20000410000 */
[----:B------:R-:W-:Y:S01]  /*1c30*/  FMUL.FTZ R55, R55, R78 ;  /* 0x0000004e37377220 */ /* 0x000fe20000410000 */
[----:B------:R-:W-:Y:S02]  /*1c40*/  HADD2.F32 R79, -RZ, R109.H0_H0 ;  /* 0x2000006dff4f7230 */ /* 0x000fe40000004100 */
[----:B------:R-:W-:-:S03]  /*1c50*/  HADD2.F32 R78, -RZ, R114.H0_H0 ;  /* 0x20000072ff4e7230 */ /* 0x000fc60000004100 */
[----:B------:R-:W-:Y:S01]  /*1c60*/  FMUL.FTZ R52, R52, R79 ;  /* 0x0000004f34347220 */ /* 0x000fe20000410000 */
[----:B------:R-:W-:Y:S02]  /*1c70*/  HADD2.F32 R79, -RZ, R109.H1_H1 ;  /* 0x3000006dff4f7230 */ /* 0x000fe40000004100 */
[----:B------:R-:W-:Y:S01]  /*1c80*/  FMUL.FTZ R53, R53, R78 ;  /* 0x0000004e35357220 */ /* 0x000fe20000410000 */
[----:B------:R-:W-:Y:S02]  /*1c90*/  HADD2.F32 R78, -RZ, R114.H1_H1 ;  /* 0x30000072ff4e7230 */ /* 0x000fe40000004100 */
[----:B------:R-:W-:-:S03]  /*1ca0*/  FMUL.FTZ R54, R54, R79 ;  /* 0x0000004f36367220 */ /* 0x000fc60000410000 */
[----:B------:R-:W-:-:S07]  /*1cb0*/  FMUL.FTZ R55, R55, R78 ;  /* 0x0000004e37377220 */ /* 0x000fce0000410000 */
.L_x_37265:
        /* <DEDUP_REMOVED lines=118> */
.L_x_37267:
[----:B------:R-:W-:Y:S05]  /*2420*/  BSYNC.RECONVERGENT B0 ;  /* 0x0000000000007941 */ /* 0x000fea0003800200 */
.L_x_37266:
        /* <DEDUP_REMOVED lines=8> */
[----:B------:R-:W-:Y:S01]  /*24b0*/  SHF.L.U32 R78, R94, 0x3, RZ ;  /* 0x000000035e4e7819 */ /* 0x000fe200000006ff */
[----:B------:R-:W-:-:S03]  /*24c0*/  HFMA2 R112, -RZ, RZ, 0, 5.340576171875e-05 ;  /* 0x00000380ff707431 */ /* 0x000fc600000001ff */
[----:B------:R-:W-:Y:S01]  /*24d0*/  LOP3.LUT R78, R78, 0xf8, RZ, 0xc0, !PT ;  /* 0x000000f84e4e7812 */ /* 0x000fe200078ec0ff */
[----:B0-----:R-:W-:-:S04]  /*24e0*/  ULEA UR4, UR5, UR4, 0x18 ;  /* 0x0000000405047291 */ /* 0x001fc8000f8ec0ff */
[----:B------:R-:W-:-:S09]  /*24f0*/  @UP0 UIADD3 UR4, UPT, UPT, UR4, 0x40, URZ ;  /* 0x0000004004040890 */ /* 0x000fd2000fffe0ff */
[----:B------:R-:W0:Y:S03]  /*2500*/  LDS.64 R78, [R78+UR4] ;  /* 0x000000044e4e7984 */ /* 0x000e260008000a00 */
.L_x_37269:
[----:B------:R-:W-:Y:S05]  /*2510*/  BSYNC.RECONVERGENT B0 ;  /* 0x0000000000007941 */ /* 0x000fea0003800200 */
.L_x_37268:
[----:B------:R-:W1:Y:S01]  /*2520*/  SHFL.DOWN PT, R113, R112, 0x4, 0x1f ;  /* 0x08801f0070717f89 */ /* 0x000e6200000e0000 */
[----:B------:R-:W-:Y:S01]  /*2530*/  ISETP.NE.AND P1, PT, R94, RZ, PT ;  /* 0x000000ff5e00720c */ /* 0x000fe20003f25270 */
[----:B------:R-:W-:Y:S01]  /*2540*/  UPLOP3.LUT UP0, UPT, UPT, UPT, UP0, 0x40, 0x4 ;  /* 0x000000000004789c */ /* 0x000fe20003f0e800 */
[----:B------:R-:W-:Y:S01]  /*2550*/  ISETP.NE.AND P2, PT, RZ, UR12, PT ;  /* 0x0000000cff007c0c */ /* 0x000fe2000bf45270 */
[----:B0-----:R-:W0:Y:S01]  /*2560*/  SHFL.DOWN PT, R110, R78, 0x4, 0x1f ;  /* 0x08801f004e6e7f89 */ /* 0x001e2200000e0000 */
[----:B-1----:R-:W-:Y:S02]  /*2570*/  I2FP.F32.S32 R118, R113 ;  /* 0x0000007100767245 */ /* 0x002fe40000201400 */
[-C--:B------:R-:W-:Y:S01]  /*2580*/  IADD3 R113, PT, PT, R113, R112.reuse, RZ ;  /* 0x0000007071717210 */ /* 0x080fe20007ffe0ff */
[C---:B0-----:R-:W-:Y:S01]  /*2590*/  FADD.FTZ R111, -R110.reuse, R78 ;  /* 0x0000004e6e6f7221 */ /* 0x041fe20000010100 */
[----:B------:R-:W-:Y:S01]  /*25a0*/  I2FP.F32.U32 R112, R112 ;  /* 0x0000007000707245 */ /* 0x000fe20000201000 */
[----:B------:R-:W-:Y:S01]  /*25b0*/  FMUL.FTZ R110, R110, R118 ;  /* 0x000000766e6e7220 */ /* 0x000fe20000410000 */
[----:B------:R-:W-:Y:S01]  /*25c0*/  I2FP.F32.S32 R119, R113 ;  /* 0x0000007100777245 */ /* 0x000fe20000201400 */
[----:B------:R-:W-:-:S02]  /*25d0*/  FMUL.FTZ R111, R111, R111 ;  /* 0x0000006f6f6f7220 */ /* 0x000fc40000410000 */
[----:B------:R-:W-:Y:S02]  /*25e0*/  FFMA.FTZ R110, R112, R78, R110 ;  /* 0x0000004e706e7223 */ /* 0x000fe4000001006e */
[----:B------:R-:W-:Y:S01]  /*25f0*/  FMUL.FTZ R112, R111, R112 ;  /* 0x000000706f707220 */ /* 0x000fe20000410000 */
[----:B------:R-:W0:Y:S01]  /*2600*/  MUFU.RCP R78, R119 ;  /* 0x00000077004e7308 */ /* 0x000e220000001000 */
[----:B------:R-:W1:Y:S02]  /*2610*/  SHFL.DOWN PT, R111, R79, 0x4, 0x1f ;  /* 0x08801f004f6f7f89 */ /* 0x000e6400000e0000 */
[----:B------:R-:W-:Y:S02]  /*2620*/  FMUL.FTZ R118, R112, R118 ;  /* 0x0000007670767220 */ /* 0x000fe40000410000 */
[----:B------:R-:W2:Y:S01]  /*2630*/  SHFL.DOWN PT, R112, R113, 0x2, 0x1f ;  /* 0x08401f0071707f89 */ /* 0x000ea200000e0000 */
[----:B0-----:R-:W-:Y:S01]  /*2640*/  FMUL.FTZ R110, R78, R110 ;  /* 0x0000006e4e6e7220 */ /* 0x001fe20000410000 */
[----:B-1----:R-:W-:-:S04]  /*2650*/  FADD.FTZ R111, R111, R79 ;  /* 0x0000004f6f6f7221 */ /* 0x002fc80000010000 */
[----:B------:R-:W0:Y:S01]  /*2660*/  SHFL.DOWN PT, R79, R110, 0x2, 0x1f ;  /* 0x08401f006e4f7f89 */ /* 0x000e2200000e0000 */
[----:B--2---:R-:W-:Y:S01]  /*2670*/  IADD3 R113, PT, PT, R113, R112, RZ ;  /* 0x0000007071717210 */ /* 0x004fe20007ffe0ff */
[----:B------:R-:W-:Y:S01]  /*2680*/  FFMA.FTZ R118, R78, R118, R111 ;  /* 0x000000764e767223 */ /* 0x000fe2000001006f */
[----:B------:R-:W-:Y:S01]  /*2690*/  I2FP.F32.S32 R112, R112 ;  /* 0x0000007000707245 */ /* 0x000fe20000201400 */
[----:B0-----:R-:W-:-:S04]  /*26a0*/  FADD.FTZ R78, R110, -R79 ;  /* 0x8000004f6e4e7221 */ /* 0x001fc80000010000 */
[----:B------:R-:W-:Y:S01]  /*26b0*/  FMUL.FTZ R79, R79, R112 ;  /* 0x000000704f4f7220 */ /* 0x000fe20000410000 */
[----:B------:R-:W-:-:S03]  /*26c0*/  FMUL.FTZ R78, R78, R78 ;  /* 0x0000004e4e4e7220 */ /* 0x000fc60000410000 */
[C---:B------:R-:W-:Y:S02]  /*26d0*/  FFMA.FTZ R79, R119.reuse, R110, R79 ;  /* 0x0000006e774f7223 */ /* 0x040fe4000001004f */
[----:B------:R-:W0:Y:S01]  /*26e0*/  SHFL.DOWN PT, R110, R118, 0x2, 0x1f ;  /* 0x08401f00766e7f89 */ /* 0x000e2200000e0000 */
[----:B------:R-:W-:Y:S01]  /*26f0*/  FMUL.FTZ R119, R119, R78 ;  /* 0x0000004e77777220 */ /* 0x000fe20000410000 */
[----:B------:R-:W-:-:S03]  /*2700*/  I2FP.F32.S32 R78, R113 ;  /* 0x00000071004e7245 */ /* 0x000fc60000201400 */
[----:B------:R-:W-:Y:S01]  /*2710*/  FMUL.FTZ R112, R119, R112 ;  /* 0x0000007077707220 */ /* 0x000fe20000410000 */
[----:B------:R-:W1:Y:S01]  /*2720*/  MUFU.RCP R111, R78 ;  /* 0x0000004e006f7308 */ /* 0x000e620000001000 */
[----:B------:R-:W2:Y:S01]  /*2730*/  SHFL.DOWN PT, R119, R113, 0x1, 0x1f ;  /* 0x08201f0071777f89 */ /* 0x000ea200000e0000 */
[----:B-1----:R-:W-:Y:S01]  /*2740*/  FMUL.FTZ R79, R111, R79 ;  /* 0x0000004f6f4f7220 */ /* 0x002fe20000410000 */
[----:B0-----:R-:W-:-:S04]  /*2750*/  FADD.FTZ R118, R118, R110 ;  /* 0x0000006e76767221 */ /* 0x001fc80000010000 */
        /* <DEDUP_REMOVED lines=16> */
[----:B------:R-:W-:Y:S02]  /*2860*/  SHFL.IDX PT, R111, R110, RZ, 0x1f ;  /* 0x00001fff6e6f7589 */ /* 0x000fe400000e0000 */
[----:B------:R-:W-:Y:S02]  /*2870*/  FFMA.FTZ R78, R113, R118, R112 ;  /* 0x00000076714e7223 */ /* 0x000fe40000010070 */
[----:B------:R-:W1:Y:S04]  /*2880*/  @!P1 LDC.64 R112, c[0x0][0x3c0] ;  /* 0x0000f000ff709b82 */ /* 0x000e680000000a00 */
[----:B------:R-:W0:Y:S04]  /*2890*/  SHFL.IDX PT, R78, R78, RZ, 0x1f ;  /* 0x00001fff4e4e7589 */ /* 0x000e2800000e0000 */
[----:B------:R-:W2:Y:S01]  /*28a0*/  @!P1 LDC.64 R118, c[0x0][0x3c8] ;  /* 0x0000f200ff769b82 */ /* 0x000ea20000000a00 */
[----:B-1----:R-:W-:-:S04]  /*28b0*/  @!P1 IMAD.WIDE R112, R91, 0x4, R112 ;  /* 0x000000045b709825 */ /* 0x002fc800078e0270 */
[----:B0-----:R-:W-:Y:S01]  /*28c0*/  FFMA.FTZ R78, R78, UR11, R79 ;  /* 0x0000000b4e4e7c23 */ /* 0x001fe2000801004f */
[----:B------:R-:W-:Y:S01]  /*28d0*/  FMUL.FTZ R79, R111, R111 ;  /* 0x0000006f6f4f7220 */ /* 0x000fe20000410000 */
[----:B------:R0:W-:Y:S01]  /*28e0*/  @!P1 STG.E desc[UR6][R112.64], R111 ;  /* 0x0000006f70009986 */ /* 0x0001e2000c101906 */
[----:B--2---:R-:W-:-:S03]  /*28f0*/  @!P1 IMAD.WIDE R118, R91, 0x4, R118 ;  /* 0x000000045b769825 */ /* 0x004fc600078e0276 */
[----:B------:R-:W-:-:S05]  /*2900*/  FSEL R79, R79, RZ, P2 ;  /* 0x000000ff4f4f7208 */ /* 0x000fca0001000000 */
[----:B------:R-:W-:Y:S01]  /*2910*/  FADD.FTZ R78, R78, R79 ;  /* 0x0000004f4e4e7221 */ /* 0x000fe20000010000 */
[----:B0-----:R-:W-:-:S03]  /*2920*/  FSEL R111, R111, RZ, !P2 ;  /* 0x000000ff6f6f7208 */ /* 0x001fc60005000000 */
[----:B------:R0:W1:Y:S02]  /*2930*/  MUFU.RSQ R110, R78 ;  /* 0x0000004e006e7308 */ /* 0x0000640000001400 */
[C---:B------:R-:W-:Y:S01]  /*2940*/  FADD.FTZ R44, -R111.reuse, R44 ;  /* 0x0000002c6f2c7221 */ /* 0x040fe20000010100 */
[C---:B------:R-:W-:Y:S01]  /*2950*/  FADD.FTZ R45, -R111.reuse, R45 ;  /* 0x0000002d6f2d7221 */ /* 0x040fe20000010100 */
[C---:B------:R-:W-:Y:S01]  /*2960*/  FADD.FTZ R46, -R111.reuse, R46 ;  /* 0x0000002e6f2e7221 */ /* 0x040fe20000010100 */
[C---:B------:R-:W-:Y:S01]  /*2970*/  FADD.FTZ R47, -R111.reuse, R47 ;  /* 0x0000002f6f2f7221 */ /* 0x040fe20000010100 */
[C---:B------:R-:W-:Y:S01]  /*2980*/  FADD.FTZ R40, -R111.reuse, R40 ;  /* 0x000000286f287221 */ /* 0x040fe20000010100 */
[----:B0-----:R-:W0:Y:S01]  /*2990*/  LDC.64 R78, c[0x0][0x428] ;  /* 0x00010a00ff4e7b82 */ /* 0x001e220000000a00 */
        /* <DEDUP_REMOVED lines=16> */
[C---:B------:R-:W-:Y:S01]  /*2aa0*/  FADD.FTZ R52, -R111.reuse, R52 ;  /* 0x000000346f347221 */ /* 0x040fe20000010100 */
[C---:B------:R-:W-:Y:S01]  /*2ab0*/  FADD.FTZ R53, -R111.reuse, R53 ;  /* 0x000000356f357221 */ /* 0x040fe20000010100 */
[C---:B------:R-:W-:Y:S01]  /*2ac0*/  FADD.FTZ R54, -R111.reuse, R54 ;  /* 0x000000366f367221 */ /* 0x040fe20000010100 */
[C---:B------:R-:W-:Y:S01]  /*2ad0*/  FADD.FTZ R55, -R111.reuse, R55 ;  /* 0x000000376f377221 */ /* 0x040fe20000010100 */
[C---:B------:R-:W-:Y:S01]  /*2ae0*/  FADD.FTZ R32, -R111.reuse, R32 ;  /* 0x000000206f207221 */ /* 0x040fe20000010100 */
[C---:B------:R-:W-:Y:S01]  /*2af0*/  FADD.FTZ R35, -R111.reuse, R35 ;  /* 0x000000236f237221 */ /* 0x040fe20000010100 */
[----:B------:R-:W-:Y:S01]  /*2b00*/  FADD.FTZ R28, -R111, R28 ;  /* 0x0000001c6f1c7221 */ /* 0x000fe20000010100 */
[----:B0-----:R-:W-:-:S04]  /*2b10*/  IMAD.WIDE.U32 R112, R93, 0x10, R78 ;  /* 0x000000105d707825 */ /* 0x001fc800078e004e */
[----:B------:R-:W-:Y:S01]  /*2b20*/  FADD.FTZ R31, -R111, R31 ;  /* 0x0000001f6f1f7221 */ /* 0x000fe20000010100 */
[C---:B------:R-:W-:Y:S01]  /*2b30*/  FMUL.FTZ R32, R110.reuse, R32 ;  /* 0x000000206e207220 */ /* 0x040fe20000410000 */
[----:B-1----:R-:W-:Y:S01]  /*2b40*/  IMAD.WIDE.U32 R118, R95, 0x10, R78 ;  /* 0x000000105f767825 */ /* 0x002fe200078e004e */
[----:B------:R0:W-:Y:S03]  /*2b50*/  STG.E.128 desc[UR6][R112.64], R44 ;  /* 0x0000002c70007986 */ /* 0x0001e6000c101d06 */
[C---:B0-----:R-:W-:Y:S01]  /*2b60*/  FADD.FTZ R47, -R111.reuse, R43 ;  /* 0x0000002b6f2f7221 */ /* 0x041fe20000010100 */
[C---:B------:R-:W-:Y:S01]  /*2b70*/  FADD.FTZ R46, -R111.reuse, R42 ;  /* 0x0000002a6f2e7221 */ /* 0x040fe20000010100 */
[C---:B------:R-:W-:Y:S01]  /*2b80*/  FADD.FTZ R45, -R111.reuse, R29 ;  /* 0x0000001d6f2d7221 */ /* 0x040fe20000010100 */
[C---:B------:R-:W-:Y:S01]  /*2b90*/  FADD.FTZ R43, -R111.reuse, R24 ;  /* 0x000000186f2b7221 */ /* 0x040fe20000010100 */
[C---:B------:R-:W-:Y:S01]  /*2ba0*/  FADD.FTZ R29, -R111.reuse, R26 ;  /* 0x0000001a6f1d7221 */ /* 0x040fe20000010100 */
[C---:B------:R-:W-:Y:S01]  /*2bb0*/  FMUL.FTZ R24, R110.reuse, R40 ;  /* 0x000000286e187220 */ /* 0x040fe20000410000 */
[C---:B------:R-:W-:Y:S01]  /*2bc0*/  FMUL.FTZ R26, R110.reuse, R41 ;  /* 0x000000296e1a7220 */ /* 0x040fe20000410000 */
[C---:B------:R-:W-:Y:S01]  /*2bd0*/  FMUL.FTZ R40, R110.reuse, R47 ;  /* 0x0000002f6e287220 */ /* 0x040fe20000410000 */
[----:B------:R-:W-:Y:S01]  /*2be0*/  FMUL.FTZ R46, R110, R46 ;  /* 0x0000002e6e2e7220 */ /* 0x000fe20000410000 */
[C---:B------:R-:W-:Y:S01]  /*2bf0*/  FADD.FTZ R42, -R111.reuse, R30 ;  /* 0x0000001e6f2a7221 */ /* 0x040fe20000010100 */
[C---:B------:R-:W-:Y:S01]  /*2c00*/  FADD.FTZ R44, -R111.reuse, R25 ;  /* 0x000000196f2c7221 */ /* 0x040fe20000010100 */
[----:B------:R-:W-:Y:S01]  /*2c10*/  FADD.FTZ R30, -R111, R27 ;  /* 0x0000001b6f1e7221 */ /* 0x000fe20000010100 */
[----:B------:R-:W-:Y:S01]  /*2c20*/  FFMA.FTZ R25, R26, R80, R77 ;  /* 0x000000501a197223 */ /* 0x000fe2000001004d */
[----:B------:R-:W-:Y:S01]  /*2c30*/  FFMA.FTZ R27, R40, R74, R73 ;  /* 0x0000004a281b7223 */ /* 0x000fe20000010049 */
[----:B------:R-:W-:Y:S01]  /*2c40*/  FFMA.FTZ R24, R24, R82, R81 ;  /* 0x0000005218187223 */ /* 0x000fe20000010051 */
[----:B------:R-:W-:Y:S01]  /*2c50*/  FFMA.FTZ R26, R46, R76, R75 ;  /* 0x0000004c2e1a7223 */ /* 0x000fe2000001004b */
[----:B------:R-:W-:-:S04]  /*2c60*/  IMAD.WIDE.U32 R40, R92, 0x10, R78 ;  /* 0x000000105c287825 */ /* 0x000fc800078e004e */
[C---:B------:R-:W-:Y:S01]  /*2c70*/  FMUL.FTZ R46, R110.reuse, R33 ;  /* 0x000000216e2e7220 */ /* 0x040fe20000410000 */
[C---:B------:R-:W-:Y:S01]  /*2c80*/  FMUL.FTZ R33, R110.reuse, R45 ;  /* 0x0000002d6e217220 */ /* 0x040fe20000410000 */
[C---:B------:R-:W-:Y:S01]  /*2c90*/  IADD3 R112, PT, PT, R93.reuse, 0x200, RZ ;  /* 0x000002005d707810 */ /* 0x040fe20007ffe0ff */
[C---:B------:R-:W-:Y:S01]  /*2ca0*/  FMUL.FTZ R47, R110.reuse, R34 ;  /* 0x000000226e2f7220 */ /* 0x040fe20000410000 */
[----:B------:R0:W-:Y:S01]  /*2cb0*/  STG.E.128 desc[UR6][R40.64], R24 ;  /* 0x0000001828007986 */ /* 0x0001e2000c101d06 */
[----:B------:R-:W-:Y:S01]  /*2cc0*/  IADD3 R113, PT, PT, R93, 0x300, RZ ;  /* 0x000003005d717810 */ /* 0x000fe20007ffe0ff */
        /* <DEDUP_REMOVED lines=13> */
[C---:B0-----:R-:W-:Y:S01]  /*2da0*/  FMUL.FTZ R26, R110.reuse, R37 ;  /* 0x000000256e1a7220 */ /* 0x041fe20000410000 */
[C---:B------:R-:W-:Y:S01]  /*2db0*/  FMUL.FTZ R37, R110.reuse, R44 ;  /* 0x0000002c6e257220 */ /* 0x040fe20000410000 */
[----:B------:R-:W-:Y:S01]  /*2dc0*/  IADD3 R25, PT, PT, R93, 0x400, RZ ;  /* 0x000004005d197810 */ /* 0x000fe20007ffe0ff */
[----:B------:R-:W0:Y:S01]  /*2dd0*/  LDC.64 R44, c[0x0][0x380] ;  /* 0x0000e000ff2c7b82 */ /* 0x000e220000000a00 */
        /* <DEDUP_REMOVED lines=8> */
[----:B------:R-:W-:Y:S01]  /*2e60*/  FMUL.FTZ R39, R110, R30 ;  /* 0x0000001e6e277220 */ /* 0x000fe20000410000 */
        /* <DEDUP_REMOVED lines=12> */
[----:B------:R-:W-:-:S04]  /*2f30*/  IMAD.WIDE.U32 R78, R107, 0x10, R78 ;  /* 0x000000106b4e7825 */ /* 0x000fc800078e004e */
[----:B------:R-:W-:Y:S01]  /*2f40*/  FFMA.FTZ R40, R40, R56, R3 ;  /* 0x0000003828287223 */ /* 0x000fe20000010003 */
[----:B------:R-:W-:Y:S01]  /*2f50*/  FFMA.FTZ R41, R41, R58, R68 ;  /* 0x0000003a29297223 */ /* 0x000fe20000010044 */
[----:B------:R-:W-:Y:S01]  /*2f60*/  FFMA.FTZ R43, R43, R59, R69 ;  /* 0x0000003b2b2b7223 */ /* 0x000fe20000010045 */
[----:B------:R1:W-:Y:S01]  /*2f70*/  STG.E.128 desc[UR6][R52.64], R24 ;  /* 0x0000001834007986 */ /* 0x0003e2000c101d06 */
[----:B0-----:R-:W-:-:S03]  /*2f80*/  IADD3 R91, PT, PT, R91, R44, RZ ;  /* 0x0000002c5b5b7210 */ /* 0x001fc60007ffe0ff */
[----:B------:R1:W-:Y:S01]  /*2f90*/  STG.E.128 desc[UR6][R54.64], R28 ;  /* 0x0000001c36007986 */ /* 0x0003e2000c101d06 */
[----:B------:R-:W-:-:S03]  /*2fa0*/  ISETP.GE.AND P1, PT, R91, R45, PT ;  /* 0x0000002d5b00720c */ /* 0x000fc60003f26270 */
[----:B------:R1:W-:Y:S04]  /*2fb0*/  STG.E.128 desc[UR6][R112.64], R32 ;  /* 0x0000002070007986 */ /* 0x0003e8000c101d06 */
[----:B------:R1:W-:Y:S04]  /*2fc0*/  STG.E.128 desc[UR6][R118.64], R36 ;  /* 0x0000002476007986 */ /* 0x0003e8000c101d06 */
[----:B------:R1:W-:Y:S02]  /*2fd0*/  STG.E.128 desc[UR6][R78.64], R40 ;  /* 0x000000284e007986 */ /* 0x0003e4000c101d06 */
[----:B------:R-:W-:Y:S05]  /*2fe0*/  @!P1 BRA `(.L_x_37270) ;  /* 0xffffffdc00249947 */ /* 0x000fea000383ffff */
[----:B------:R-:W-:Y:S05]  /*2ff0*/  EXIT ;  /* 0x000000000000794d */ /* 0x000fea0003800000 */
.L_x_37271:
        /* <DEDUP_REMOVED lines=16> */
.L_x_42424:


//--------------------- .text._ZN10layer_norm13ln_fwd_kernelINS_13Kernel_traitsI6__halfffffjLj7168ELj1ELj1ELj8ELj16ENS_18Kernel_traits_baseILj7168ES2_ffffjLj256EEEEELb0ELb1ELb1ELb0EEEvNS_9FwdParamsE --------------------------
	.section	.text._ZN10layer_norm13ln_fwd_kernelINS_13Kernel_traitsI6__halfffffjLj7168ELj1ELj1ELj8ELj16ENS_18Kernel_traits_baseILj7168ES2_ffffjLj256EEEEELb0ELb1ELb1ELb0EEEvNS_9FwdParamsE,"ax",@progbits
	.align	128
        .global         _ZN10layer_norm13ln_fwd_kernelINS_13Kernel_traitsI6__halfffffjLj7168ELj1ELj1ELj8ELj16ENS_18Kernel_traits_baseILj7168ES2_ffffjLj256EEEEELb0ELb1ELb1ELb0EEEvNS_9FwdParamsE
        .type           _ZN10layer_norm13ln_fwd_kernelINS_13Kernel_traitsI6__halfffffjLj7168ELj1ELj1ELj8ELj16ENS_18Kernel_traits_baseILj7168ES2_ffffjLj256EEEEELb0ELb1ELb1ELb0EEEvNS_9FwdParamsE,@function
        .size           _ZN10layer_norm13ln_fwd_kernelINS_13Kernel_traitsI6__halfffffjLj7168ELj1ELj1ELj8ELj16ENS_18Kernel_traits_baseILj7168ES2_ffffjLj256EEEEELb0ELb1ELb1ELb0EEEvNS_9FwdParamsE,(.L_x_42425 - _ZN10layer_norm13ln_fwd_kernelINS_13Kernel_traitsI6__halfffffjLj7168ELj1ELj1ELj8ELj16ENS_18Kernel_traits_baseILj7168ES2_ffffjLj256EEEEELb0ELb1ELb1ELb0EEEvNS_9FwdParamsE)
        .other          _ZN10layer_norm13ln_fwd_kernelINS_13Kernel_traitsI6__halfffffjLj7168ELj1ELj1ELj8ELj16ENS_18Kernel_traits_baseILj7168ES2_ffffjLj256EEEEELb0ELb1ELb1ELb0EEEvNS_9FwdParamsE,@"STO_CUDA_ENTRY STV_DEFAULT"
_ZN10layer_norm13ln_fwd_kernelINS_13Kernel_traitsI6__halfffffjLj7168ELj1ELj1ELj8ELj16ENS_18Kernel_traits_baseILj7168ES2_ffffjLj256EEEEELb0ELb1ELb1ELb0EEEvNS_9FwdParamsE:
.text._ZN10layer_norm13ln_fwd_kernelINS_13Kernel_traitsI6__halfffffjLj7168ELj1ELj1ELj8ELj16ENS_18Kernel_traits_baseILj7168ES2_ffffjLj256EEEEELb0ELb1ELb1ELb0EEEvNS_9FwdParamsE:
        /* <DEDUP_REMOVED lines=96> */
.L_x_37273:
        /* <DEDUP_REMOVED lines=62> */
.L_x_37274:
[----:B------:R-:W-:Y:S05]  /*09e0*/  BSYNC.RECONVERGENT B0 ;  /* 0x0000000000007941 */ /* 0x000fea0003800200 */
.L_x_37272:
[----:B------:R-:W0:Y:S02]  /*09f0*/  LDCU UR4, c[0x0][0x384] ;  /* 0x00007080ff0477ac */ /* 0x000e240008000800 */
[----:B0-----:R-:W-:-:S13]  /*0a00*/  ISETP.GE.AND P0, PT, R54, UR4, PT ;  /* 0x0000000436007c0c */ /* 0x001fda000bf06270 */
[----:B------:R-:W-:Y:S05]  /*0a10*/  @P0 EXIT ;  /* 0x000000000000094d */ /* 0x000fea0003800000 */
[--C-:B-----5:R-:W-:Y:S01]  /*0a20*/  SHF.R.U64 R106, R10, 0x10, R11.reuse ;  /* 0x000000100a6a7819 */ /* 0x120fe2000000120b */
[----:B------:R-:W-:Y:S01]  /*0a30*/  HADD2.F32 R57, -RZ, R4.H0_H0 ;  /* 0x20000004ff397230 */ /* 0x000fe20000004100 */
[----:B------:R-:W-:Y:S01]  /*0a40*/  SHF.R.U32.HI R9, RZ, 0x10, R11 ;  /* 0x00000010ff097819 */ /* 0x000fe2000001160b */
[----:B------:R-:W-:Y:S01]  /*0a50*/  HADD2.F32 R58, -RZ, R5.H0_H0 ;  /* 0x20000005ff3a7230 */ /* 0x000fe20000004100 */
[----:B------:R-:W-:Y:S01]  /*0a60*/  SHF.R.U64 R108, R50, 0x10, R51 ;  /* 0x00000010326c7819 */ /* 0x000fe20000001233 */
[----:B------:R-:W0:Y:S01]  /*0a70*/  LDCU UR12, c[0x0][0x40c] ;  /* 0x00008180ff0c77ac */ /* 0x000e220008000800 */
[----:B------:R-:W-:Y:S02]  /*0a80*/  PRMT R106, R106, 0x5410, R9 ;  /* 0x000054106a6a7816 */ /* 0x000fe40000000009 */
[----:B------:R-:W-:Y:S01]  /*0a90*/  SHF.R.U32.HI R9, RZ, 0x10, R51 ;  /* 0x00000010ff097819 */ /* 0x000fe20000011633 */
[----:B------:R-:W1:Y:S01]  /*0aa0*/  LDCU.U8 UR10, c[0x0][0x410] ;  /* 0x00008200ff0a77ac */ /* 0x000e620008000000 */
[----:B------:R-:W-:-:S02]  /*0ab0*/  SHF.R.U64 R110, R46, 0x10, R47 ;  /* 0x000000102e6e7819 */ /* 0x000fc4000000122f */
[----:B------:R-:W-:Y:S01]  /*0ac0*/  PRMT R108, R108, 0x5410, R9 ;  /* 0x000054106c6c7816 */ /* 0x000fe20000000009 */
[----:B------:R-:W2:Y:S01]  /*0ad0*/  LDCU UR11, c[0x0][0x400] ;  /* 0x00008000ff0b77ac */ /* 0x000ea20008000800 */
[----:B------:R-:W-:Y:S02]  /*0ae0*/  SHF.R.U32.HI R9, RZ, 0x10, R47 ;  /* 0x00000010ff097819 */ /* 0x000fe4000001162f */
[----:B------:R-:W-:Y:S01]  /*0af0*/  SHF.R.S32.HI R8, RZ, 0x2, R8 ;  /* 0x00000002ff087819 */ /* 0x000fe20000011408 */
[----:B------:R-:W3:Y:S01]  /*0b00*/  LDCU.64 UR8, c[0x0][0x3a0] ;  /* 0x00007400ff0877ac */ /* 0x000ee20008000a00 */
[----:B------:R-:W-:Y:S02]  /*0b10*/  PRMT R110, R110, 0x5410, R9 ;  /* 0x000054106e6e7816 */ /* 0x000fe40000000009 */
[----:B------:R-:W-:Y:S01]  /*0b20*/  LOP3.LUT R9, R8, 0xff, RZ, 0xc0, !PT ;  /* 0x000000ff08097812 */ /* 0x000fe200078ec0ff */
[----:B------:R-:W-:Y:S01]  /*0b30*/  UPLOP3.LUT UP1, UPT, UPT, UPT, UPT, 0x40, 0x4 ;  /* 0x000000000004789c */ /* 0x000fe20003f2e870 */
[----:B------:R-:W-:-:S02]  /*0b40*/  SHF.R.U32.HI R8, RZ, 0x1, R8 ;  /* 0x00000001ff087819 */ /* 0x000fc40000011608 */
[----:B------:R-:W-:Y:S01]  /*0b50*/  VIADDMNMX R6, R9, -R6, RZ, !PT ;  /* 0x8000000609067246 */ /* 0x000fe200078001ff */
[----:B------:R-:W-:Y:S01]  /*0b60*/  IMAD R7, R7, -0x20, R9 ;  /* 0xffffffe007077824 */ /* 0x000fe200078e0209 */
[----:B------:R-:W-:Y:S02]  /*0b70*/  LOP3.LUT R55, R8, 0x7fffff80, RZ, 0xc0, !PT ;  /* 0x7fffff8008377812 */ /* 0x000fe400078ec0ff */
[----:B------:R-:W-:Y:S02]  /*0b80*/  VIMNMX R6, PT, PT, R6, 0x20, PT ;  /* 0x0000002006067848 */ /* 0x000fe40003fe0100 */
[----:B------:R-:W-:Y:S02]  /*0b90*/  MOV R102, R10 ;  /* 0x0000000a00667202 */ /* 0x000fe40000000f00 */
[----:B------:R-:W-:Y:S02]  /*0ba0*/  LEA R6, R6, R55, 0x2 ;  /* 0x0000003706067211 */ /* 0x000fe400078e10ff */
[----:B------:R-:W-:-:S02]  /*0bb0*/  SHF.R.U64 R107, R52, 0x10, R53 ;  /* 0x00000010346b7819 */ /* 0x000fc40000001235 */
[----:B------:R-:W-:Y:S02]  /*0bc0*/  I2FP.F32.U32 R6, R6 ;  /* 0x0000000600067245 */ /* 0x000fe40000201000 */
[----:B------:R-:W-:Y:S02]  /*0bd0*/  SHF.R.U32.HI R10, RZ, 0x10, R53 ;  /* 0x00000010ff0a7819 */ /* 0x000fe40000011635 */
[----:B------:R4:W0:Y:S01]  /*0be0*/  MUFU.RCP R56, R6 ;  /* 0x0000000600387308 */ /* 0x0008220000001000 */
[--C-:B------:R-:W-:Y:S02]  /*0bf0*/  SHF.R.U64 R109, R48, 0x10, R49.reuse ;  /* 0x00000010306d7819 */ /* 0x100fe40000001231 */
[----:B------:R-:W-:Y:S02]  /*0c00*/  PRMT R107, R107, 0x5410, R10 ;  /* 0x000054106b6b7816 */ /* 0x000fe4000000000a */
[----:B------:R-:W-:Y:S02]  /*0c10*/  SHF.R.U32.HI R10, RZ, 0x10, R49 ;  /* 0x00000010ff0a7819 */ /* 0x000fe40000011631 */
[----:B------:R-:W-:-:S02]  /*0c20*/  VIMNMX R7, PT, PT, RZ, R7, !PT ;  /* 0x00000007ff077248 */ /* 0x000fc40007fe0100 */
[----:B------:R-:W-:Y:S02]  /*0c30*/  MOV R80, R24 ;  /* 0x0000001800507202 */ /* 0x000fe40000000f00 */
[----:B------:R-:W-:Y:S02]  /*0c40*/  MOV R38, R25 ;  /* 0x0000001900267202 */ /* 0x000fe40000000f00 */
        /* <DEDUP_REMOVED lines=18> */
[--C-:B------:R-:W-:Y:S02]  /*0d70*/  SHF.R.U64 R75, R16, 0x10, R17.reuse ;  /* 0x00000010104b7819 */ /* 0x100fe40000001211 */
[----:B------:R-:W-:Y:S02]  /*0d80*/  SHF.R.U32.HI R41, RZ, 0x10, R17 ;  /* 0x00000010ff297819 */ /* 0x000fe40000011611 */
[----:B------:R-:W-:Y:S02]  /*0d90*/  MOV R72, R30 ;  /* 0x0000001e00487202 */ /* 0x000fe40000000f00 */
[----:B------:R-:W-:-:S02]  /*0da0*/  MOV R28, R31 ;  /* 0x0000001f001c7202 */ /* 0x000fc40000000f00 */
[----:B------:R-:W-:Y:S02]  /*0db0*/  SHF.R.U64 R71, R30, 0x10, R31 ;  /* 0x000000101e477819 */ /* 0x000fe4000000121f */
[----:B------:R-:W-:Y:S02]  /*0dc0*/  MOV R29, R33 ;  /* 0x00000021001d7202 */ /* 0x000fe40000000f00 */
[----:B------:R-:W-:Y:S02]  /*0dd0*/  SHF.R.U32.HI R32, RZ, 0x10, R33 ;  /* 0x00000010ff207819 */ /* 0x000fe40000011621 */
[----:B------:R-:W-:Y:S02]  /*0de0*/  MOV R66, R26 ;  /* 0x0000001a00427202 */ /* 0x000fe40000000f00 */
[----:B------:R-:W-:Y:S02]  /*0df0*/  SHF.R.U64 R65, R26, 0x10, R27 ;  /* 0x000000101a417819 */ /* 0x000fe4000000121b */
[----:B------:R-:W-:-:S02]  /*0e00*/  MOV R81, R22 ;  /* 0x0000001600517202 */ /* 0x000fc40000000f00 */
[----:B------:R-:W-:Y:S02]  /*0e10*/  SHF.R.U64 R82, R22, 0x10, R23 ;  /* 0x0000001016527819 */ /* 0x000fe40000001217 */
[----:B------:R-:W-:Y:S02]  /*0e20*/  MOV R20, R19 ;  /* 0x0000001300147202 */ /* 0x000fe40000000f00 */
[----:B------:R-:W-:Y:S02]  /*0e30*/  MOV R18, R15 ;  /* 0x0000000f00127202 */ /* 0x000fe40000000f00 */
[----:B------:R-:W-:Y:S02]  /*0e40*/  MOV R90, R12 ;  /* 0x0000000c005a7202 */ /* 0x000fe40000000f00 */
[----:B------:R-:W-:Y:S02]  /*0e50*/  MOV R14, R13 ;  /* 0x0000000d000e7202 */ /* 0x000fe40000000f00 */
        /* <DEDUP_REMOVED lines=25> */
[----:B------:R-:W-:-:S02]  /*0ff0*/  SHF.R.U32.HI R13, RZ, 0x10, R13 ;  /* 0x00000010ff0d7819 */ /* 0x000fc4000001160d */
[----:B------:R-:W-:Y:S02]  /*1000*/  MOV R12, R11 ;  /* 0x0000000b000c7202 */ /* 0x000fe40000000f00 */
[--C-:B------:R-:W-:Y:S02]  /*1010*/  SHF.R.U64 R111, R44, 0x10, R45.reuse ;  /* 0x000000102c6f7819 */ /* 0x100fe4000000122d */
[----:B------:R-:W-:Y:S02]  /*1020*/  SHF.R.U32.HI R10, RZ, 0x10, R45 ;  /* 0x00000010ff0a7819 */ /* 0x000fe4000001162d */
[--C-:B------:R-:W-:Y:S02]  /*1030*/  SHF.R.U64 R112, R2, 0x10, R3.reuse ;  /* 0x0000001002707819 */ /* 0x100fe40000001203 */
[----:B------:R-:W-:Y:S02]  /*1040*/  SHF.R.U32.HI R9, RZ, 0x10, R3 ;  /* 0x00000010ff097819 */ /* 0x000fe40000011603 */
[----:B------:R-:W-:-:S02]  /*1050*/  VIMNMX R8, PT, PT, R7, 0x20, PT ;  /* 0x0000002007087848 */ /* 0x000fc40003fe0100 */
        /* <DEDUP_REMOVED lines=27> */
[----:B01234-:R-:W-:-:S07]  /*1210*/  LEA R55, R8, R55, 0x2 ;  /* 0x0000003708377211 */ /* 0x01ffce00078e10ff */
.L_x_37322:
[----:B------:R-:W0:Y:S08]  /*1220*/  LDC.64 R40, c[0x0][0x3f0] ;  /* 0x0000fc00ff287b82 */ /* 0x000e300000000a00 */
[----:B------:R-:W1:Y:S01]  /*1230*/  LDC.64 R42, c[0x0][0x3f8] ;  /* 0x0000fe00ff2a7b82 */ /* 0x000e620000000a00 */
[----:B0-----:R-:W-:-:S06]  /*1240*/  IMAD.WIDE R40, R54, 0x4, R40 ;  /* 0x0000000436287825 */ /* 0x001fcc00078e0228 */
[----:B------:R0:W2:Y:S01]  /*1250*/  LDG.E R40, desc[UR6][R40.64] ;  /* 0x0000000628287981 */ /* 0x0000a2000c1e1900 */
[----:B-1----:R-:W-:Y:S02]  /*1260*/  IMAD.WIDE R94, R54, 0x4, R42 ;  /* 0x00000004365e7825 */ /* 0x002fe400078e022a */
[----:B------:R-:W1:Y:S03]  /*1270*/  LDC R43, c[0x0][0x388] ;  /* 0x0000e200ff2b7b82 */ /* 0x000e660000000800 */
[----:B------:R3:W5:Y:S01]  /*1280*/  LDG.E R42, desc[UR6][R94.64] ;  /* 0x000000065e2a7981 */ /* 0x000762000c1e1900 */
[----:B------:R-:W-:Y:S01]  /*1290*/  ISETP.GE.U32.AND P0, PT, R0, 0x100, PT ;  /* 0x000001000000780c */ /* 0x000fe20003f06070 */
[----:B------:R-:W-:Y:S01]  /*12a0*/  BSSY.RECONVERGENT B0, `(.L_x_37275) ;  /* 0x0000045000007945 */ /* 0x000fe20003800200 */
[----:B0-----:R-:W-:Y:S01]  /*12b0*/  HFMA2 R41, -RZ, RZ, 0, 0 ;  /* 0x00000000ff297431 */ /* 0x001fe200000001ff */
[----:B------:R-:W0:Y:S01]  /*12c0*/  S2R R86, SR_TID.X ;  /* 0x0000000000567919 */ /* 0x000e220000002100 */
[----:B-1----:R-:W-:-:S05]  /*12d0*/  IMAD R93, R54, R43, RZ ;  /* 0x0000002b365d7224 */ /* 0x002fca00078e02ff */
[----:B------:R-:W-:-:S04]  /*12e0*/  SHF.R.S32.HI R84, RZ, 0x1f, R93 ;  /* 0x0000001fff547819 */ /* 0x000fc8000001145d */
[----:B------:R-:W-:-:S04]  /*12f0*/  LEA.HI R93, R84, R93, RZ, 0x2 ;  /* 0x0000005d545d7211 */ /* 0x000fc800078f10ff */
[----:B0-----:R-:W-:Y:S02]  /*1300*/  LEA.HI.SX32 R84, R93, R86, 0x1e ;  /* 0x000000565d547211 */ /* 0x001fe400078ff2ff */
[----:B--2---:R-:W-:-:S13]  /*1310*/  ISETP.GE.AND P5, PT, R40, 0x1, PT ;  /* 0x000000012800780c */ /* 0x004fda0003fa6270 */
[----:B------:R-:W-:-:S05]  /*1320*/  @P5 IADD3 R92, PT, PT, R40, -0x1, RZ ;  /* 0xffffffff285c5810 */ /* 0x000fca0007ffe0ff */
[----:B------:R-:W-:-:S05]  /*1330*/  @P5 IMAD R92, R92, R43, RZ ;  /* 0x0000002b5c5c5224 */ /* 0x000fca00078e02ff */
[----:B------:R-:W-:-:S04]  /*1340*/  @P5 SHF.R.S32.HI R85, RZ, 0x1f, R92 ;  /* 0x0000001fff555819 */ /* 0x000fc8000001145c */
[----:B------:R-:W-:-:S04]  /*1350*/  @P5 LEA.HI R85, R85, R92, RZ, 0x2 ;  /* 0x0000005c55555211 */ /* 0x000fc800078f10ff */
[----:B------:R-:W-:Y:S01]  /*1360*/  @P5 LEA.HI.SX32 R41, R85, R86, 0x1e ;  /* 0x0000005655295211 */ /* 0x000fe200078ff2ff */
[----:B---3--:R-:W-:Y:S06]  /*1370*/  @!P0 BRA `(.L_x_37276) ;  /* 0x0000000000dc8947 */ /* 0x008fec0003800000 */
[----:B------:R-:W-:-:S04]  /*1380*/  UISETP.NE.U32.AND UP0, UPT, UR8, URZ, UPT ;  /* 0x000000ff0800728c */ /* 0x000fc8000bf05070 */
[----:B------:R-:W-:Y:S01]  /*1390*/  UISETP.NE.AND.EX UP0, UPT, UR9, URZ, UPT, UP0 ;  /* 0x000000ff0900728c */ /* 0x000fe2000bf05300 */
[----:B------:R-:W-:Y:S10]  /*13a0*/  @!P5 BRA `(.L_x_37277) ;  /* 0x00000000000cd947 */ /* 0x000ff40003800000 */
[----:B------:R-:W0:Y:S02]  /*13b0*/  LDC.64 R4, c[0x0][0x390] ;  /* 0x0000e400ff047b82 */ /* 0x000e240000000a00 */
[----:B0-----:R-:W-:-:S06]  /*13c0*/  IMAD.WIDE.U32 R4, R41, 0x10, R4 ;  /* 0x0000001029047825 */ /* 0x001fcc00078e0004 */
[----:B------:R-:W5:Y:S02]  /*13d0*/  LDG.E.128 R4, desc[UR6][R4.64] ;  /* 0x0000000604047981 */ /* 0x000f64000c1e1d00 */
.L_x_37277:
[----:B------:R-:W-:Y:S05]  /*13e0*/  BRA.U !UP0, `(.L_x_37278) ;  /* 0x0000000108647547 */ /* 0x000fea000b800000 */
[----:B------:R-:W0:Y:S02]  /*13f0*/  LDC.64 R8, c[0x0][0x3a0] ;  /* 0x0000e800ff087b82 */ /* 0x000e240000000a00 */
[----:B0-----:R-:W-:-:S06]  /*1400*/  IMAD.WIDE.U32 R8, R84, 0x10, R8 ;  /* 0x0000001054087825 */ /* 0x001fcc00078e0008 */
[----:B------:R-:W2:Y:S01]  /*1410*/  LDG.E.128 R8, desc[UR6][R8.64] ;  /* 0x0000000608087981 */ /* 0x000ea2000c1e1d00 */
[----:B------:R-:W-:-:S13]  /*1420*/  ISETP.GT.AND P1, PT, R40, RZ, PT ;  /* 0x000000ff2800720c */ /* 0x000fda0003f24270 */
[----:B------:R-:W0:Y:S01]  /*1430*/  @P1 LDC R15, c[0x0][0x40c] ;  /* 0x00010300ff0f1b82 */ /* 0x000e220000000800 */
[--C-:B------:R-:W-:Y:S02]  /*1440*/  @P1 HADD2.F32 R85, -RZ, R80.reuse.H0_H0 ;  /* 0x20000050ff551230 */ /* 0x100fe40000004100 */
[----:B------:R-:W-:Y:S02]  /*1450*/  @P1 HADD2.F32 R93, -RZ, R80.H1_H1 ;  /* 0x30000050ff5d1230 */ /* 0x000fe40000004100 */
[----:B------:R-:W-:-:S03]  /*1460*/  @P1 HADD2.F32 R92, -RZ, R79.H1_H1 ;  /* 0x3000004fff5c1230 */ /* 0x000fc60000004100 */
[----:B------:R-:W1:Y:S08]  /*1470*/  @P1 LDC R95, c[0x0][0x40c] ;  /* 0x00010300ff5f1b82 */ /* 0x000e700000000800 */
[----:B------:R-:W3:Y:S01]  /*1480*/  @P1 LDC R94, c[0x0][0x40c] ;  /* 0x00010300ff5e1b82 */ /* 0x000ee20000000800 */
[----:B0----5:R-:W-:Y:S01]  /*1490*/  @P1 FMUL.FTZ R15, R6, R15 ;  /* 0x0000000f060f1220 */ /* 0x021fe20000410000 */
[----:B-1----:R-:W-:Y:S01]  /*14a0*/  @P1 FMUL.FTZ R95, R4, R95 ;  /* 0x0000005f045f1220 */ /* 0x002fe20000410000 */
[----:B---3--:R-:W-:Y:S01]  /*14b0*/  @P1 FMUL.FTZ R94, R5, R94 ;  /* 0x0000005e055e1220 */ /* 0x008fe20000410000 */
[----:B--2---:R-:W-:Y:S01]  /*14c0*/  MOV R14, R10 ;  /* 0x0000000a000e7202 */ /* 0x004fe20000000f00 */
[----:B------:R-:W-:Y:S01]  /*14d0*/  @P1 FFMA.FTZ R14, R15, R85, R10 ;  /* 0x000000550f0e1223 */ /* 0x000fe2000001000a */
[----:B------:R-:W-:Y:S01]  /*14e0*/  @!P1 MOV R12, R8 ;  /* 0x00000008000c9202 */ /* 0x000fe20000000f00 */
[----:B------:R-:W-:Y:S01]  /*14f0*/  @P1 FFMA.FTZ R12, R95, R93, R8 ;  /* 0x0000005d5f0c1223 */ /* 0x000fe20000010008 */
[----:B------:R-:W-:Y:S01]  /*1500*/  MOV R13, R9 ;  /* 0x00000009000d7202 */ /* 0x000fe20000000f00 */
[----:B------:R-:W-:Y:S01]  /*1510*/  @P1 FFMA.FTZ R13, R94, R92, R9 ;  /* 0x0000005c5e0d1223 */ /* 0x000fe20000010009 */
[----:B------:R-:W-:Y:S01]  /*1520*/  MOV R15, R11 ;  /* 0x0000000b000f7202 */ /* 0x000fe20000000f00 */
[----:B------:R-:W-:Y:S06]  /*1530*/  @!P1 BRA `(.L_x_37279) ;  /* 0x0000000000589947 */ /* 0x000fec0003800000 */
[----:B------:R-:W-:Y:S02]  /*1540*/  HADD2.F32 R92, -RZ, R79.H0_H0 ;  /* 0x2000004fff5c7230 */ /* 0x000fe40000004100 */
[----:B------:R-:W-:-:S04]  /*1550*/  FMUL.FTZ R94, R7, UR12 ;  /* 0x0000000c075e7c20 */ /* 0x000fc80008410000 */
[----:B------:R-:W-:Y:S01]  /*1560*/  FFMA.FTZ R15, R94, R92, R11 ;  /* 0x0000005c5e0f7223 */ /* 0x000fe2000001000b */
[----:B------:R-:W-:Y:S06]  /*1570*/  BRA `(.L_x_37279) ;  /* 0x0000000000487947 */ /* 0x000fec0003800000 */
.L_x_37278:
[----:B------:R-:W0:Y:S01]  /*1580*/  @P5 LDC R101, c[0x0][0x40c] ;  /* 0x00010300ff655b82 */ /* 0x000e220000000800 */
[--C-:B------:R-:W-:Y:S01]  /*1590*/  @P5 HADD2.F32 R97, -RZ, R80.reuse.H1_H1 ;  /* 0x30000050ff615230 */ /* 0x100fe20000004100 */
[----:B------:R-:W-:Y:S01]  /*15a0*/  CS2R R12, SRZ ;  /* 0x00000000000c7805 */ /* 0x000fe2000001ff00 */
[--C-:B------:R-:W-:Y:S01]  /*15b0*/  @P5 HADD2.F32 R95, -RZ, R79.reuse.H1_H1 ;  /* 0x3000004fff5f5230 */ /* 0x100fe20000004100 */
[----:B------:R-:W-:Y:S01]  /*15c0*/  CS2R R14, SRZ ;  /* 0x00000000000e7805 */ /* 0x000fe2000001ff00 */
[----:B------:R-:W-:Y:S02]  /*15d0*/  @P5 HADD2.F32 R93, -RZ, R80.H0_H0 ;  /* 0x20000050ff5d5230 */ /* 0x000fe40000004100 */
[----:B------:R-:W-:Y:S01]  /*15e0*/  @P5 HADD2.F32 R85, -RZ, R79.H0_H0 ;  /* 0x2000004fff555230 */ /* 0x000fe20000004100 */
[----:B------:R-:W1:Y:S08]  /*15f0*/  @P5 LDC R96, c[0x0][0x40c] ;  /* 0x00010300ff605b82 */ /* 0x000e700000000800 */
[----:B------:R-:W2:Y:S08]  /*1600*/  @P5 LDC R99, c[0x0][0x40c] ;  /* 0x00010300ff635b82 */ /* 0x000eb00000000800 */
[----:B------:R-:W3:Y:S01]  /*1610*/  @P5 LDC R92, c[0x0][0x40c] ;  /* 0x00010300ff5c5b82 */ /* 0x000ee20000000800 */
[----:B0----5:R-:W-:-:S04]  /*1620*/  @P5 FMUL.FTZ R98, R4, R101 ;  /* 0x0000006504625220 */ /* 0x021fc80000410000 */
[----:B------:R-:W-:Y:S01]  /*1630*/  @P5 FMUL.FTZ R12, R98, R97 ;  /* 0x00000061620c5220 */ /* 0x000fe20000410000 */
[----:B-1----:R-:W-:-:S04]  /*1640*/  @P5 FMUL.FTZ R96, R5, R96 ;  /* 0x0000006005605220 */ /* 0x002fc80000410000 */
[----:B------:R-:W-:Y:S01]  /*1650*/  @P5 FMUL.FTZ R13, R96, R95 ;  /* 0x0000005f600d5220 */ /* 0x000fe20000410000 */
[----:B--2---:R-:W-:-:S04]  /*1660*/  @P5 FMUL.FTZ R94, R6, R99 ;  /* 0x00000063065e5220 */ /* 0x004fc80000410000 */
[----:B------:R-:W-:Y:S01]  /*1670*/  @P5 FMUL.FTZ R14, R94, R93 ;  /* 0x0000005d5e0e5220 */ /* 0x000fe20000410000 */
[----:B---3--:R-:W-:-:S04]  /*1680*/  @P5 FMUL.FTZ R92, R7, R92 ;  /* 0x0000005c075c5220 */ /* 0x008fc80000410000 */
[----:B------:R-:W-:-:S07]  /*1690*/  @P5 FMUL.FTZ R15, R92, R85 ;  /* 0x000000555c0f5220 */ /* 0x000fce0000410000 */
.L_x_37279:
[----:B------:R-:W0:Y:S01]  /*16a0*/  LDC.64 R92, c[0x0][0x3a8] ;  /* 0x0000ea00ff5c7b82 */ /* 0x000e220000000a00 */
[----:B------:R-:W-:Y:S01]  /*16b0*/  IADD3 R41, PT, PT, R41, 0x100, RZ ;  /* 0x0000010029297810 */ /* 0x000fe20007ffe0ff */
[C---:B0-----:R-:W-:Y:S01]  /*16c0*/  IMAD.WIDE.U32 R92, R84.reuse, 0x10, R92 ;  /* 0x00000010545c7825 */ /* 0x041fe200078e005c */
[----:B------:R-:W-:-:S04]  /*16d0*/  IADD3 R84, PT, PT, R84, 0x100, RZ ;  /* 0x0000010054547810 */ /* 0x000fc80007ffe0ff */
[----:B------:R0:W-:Y:S03]  /*16e0*/  STG.E.128 desc[UR6][R92.64], R12 ;  /* 0x0000000c5c007986 */ /* 0x0001e6000c101d06 */
.L_x_37276:
[----:B------:R-:W-:Y:S05]  /*16f0*/  BSYNC.RECONVERGENT B0 ;  /* 0x0000000000007941 */ /* 0x000fea0003800200 */
.L_x_37275:
[----:B------:R-:W-:Y:S01]  /*1700*/  ISETP.GE.U32.AND P1, PT, R0, 0x200, PT ;  /* 0x000002000000780c */ /* 0x000fe20003f26070 */
[----:B------:R-:W-:Y:S03]  /*1710*/  BSSY.RECONVERGENT B0, `(.L_x_37280) ;  /* 0x0000039000007945 */ /* 0x000fe60003800200 */
[----:B0-----:R-:W-:-:S09]  /*1720*/  P2R R93, PR, RZ, 0x2 ;  /* 0x00000002ff5d7803 */ /* 0x001fd20000000000 */
        /* <DEDUP_REMOVED lines=11> */
[----:B0----5:R-:W-:Y:S02]  /*17e0*/  MOV R18, R10 ;  /* 0x0000000a00127202 */ /* 0x021fe40000000f00 */
[----:B------:R-:W-:Y:S02]  /*17f0*/  MOV R16, R8 ;  /* 0x0000000800107202 */ /* 0x000fe40000000f00 */
[----:B------:R-:W-:-:S07]  /*1800*/  MOV R17, R9 ;  /* 0x0000000900117202 */ /* 0x000fce0000000f00 */
[----:B------:R-:W0:Y:S01]  /*1810*/  @P1 LDC R19, c[0x0][0x40c] ;  /* 0x00010300ff131b82 */ /* 0x000e220000000800 */
[--C-:B------:R-:W-:Y:S02]  /*1820*/  @P1 HADD2.F32 R94, -RZ, R78.reuse.H0_H0 ;  /* 0x2000004eff5e1230 */ /* 0x100fe40000004100 */
[----:B------:R-:W-:Y:S02]  /*1830*/  @P1 HADD2.F32 R96, -RZ, R78.H1_H1 ;  /* 0x3000004eff601230 */ /* 0x000fe40000004100 */
[----:B------:R-:W-:-:S03]  /*1840*/  @P1 HADD2.F32 R95, -RZ, R77.H1_H1 ;  /* 0x3000004dff5f1230 */ /* 0x000fc60000004100 */
[----:B------:R-:W1:Y:S08]  /*1850*/  @P1 LDC R85, c[0x0][0x40c] ;  /* 0x00010300ff551b82 */ /* 0x000e700000000800 */
[----:B------:R-:W2:Y:S01]  /*1860*/  @P1 LDC R92, c[0x0][0x40c] ;  /* 0x00010300ff5c1b82 */ /* 0x000ea20000000800 */
[----:B0-----:R-:W-:-:S04]  /*1870*/  @P1 FMUL.FTZ R19, R6, R19 ;  /* 0x0000001306131220 */ /* 0x001fc80000410000 */
[----:B------:R-:W-:Y:S01]  /*1880*/  @P1 FFMA.FTZ R18, R19, R94, R10 ;  /* 0x0000005e13121223 */ /* 0x000fe2000001000a */
[----:B------:R-:W-:Y:S01]  /*1890*/  MOV R19, R11 ;  /* 0x0000000b00137202 */ /* 0x000fe20000000f00 */
[----:B-1----:R-:W-:-:S04]  /*18a0*/  @P1 FMUL.FTZ R85, R4, R85 ;  /* 0x0000005504551220 */ /* 0x002fc80000410000 */
[----:B------:R-:W-:Y:S01]  /*18b0*/  @P1 FFMA.FTZ R16, R85, R96, R8 ;  /* 0x0000006055101223 */ /* 0x000fe20000010008 */
[----:B--2---:R-:W-:-:S04]  /*18c0*/  @P1 FMUL.FTZ R92, R5, R92 ;  /* 0x0000005c055c1220 */ /* 0x004fc80000410000 */
[----:B------:R-:W-:Y:S01]  /*18d0*/  @P1 FFMA.FTZ R17, R92, R95, R9 ;  /* 0x0000005f5c111223 */ /* 0x000fe20000010009 */
[----:B------:R-:W-:Y:S06]  /*18e0*/  @!P1 BRA `(.L_x_37283) ;  /* 0x0000000000589947 */ /* 0x000fec0003800000 */
[----:B------:R-:W-:Y:S02]  /*18f0*/  HADD2.F32 R19, -RZ, R77.H0_H0 ;  /* 0x2000004dff137230 */ /* 0x000fe40000004100 */
[----:B------:R-:W-:-:S04]  /*1900*/  FMUL.FTZ R92, R7, UR12 ;  /* 0x0000000c075c7c20 */ /* 0x000fc80008410000 */
[----:B------:R-:W-:Y:S01]  /*1910*/  FFMA.FTZ R19, R92, R19, R11 ;  /* 0x000000135c137223 */ /* 0x000fe2000001000b */
[----:B------:R-:W-:Y:S06]  /*1920*/  BRA `(.L_x_37283) ;  /* 0x0000000000487947 */ /* 0x000fec0003800000 */
.L_x_37282:
[----:B------:R-:W1:Y:S01]  /*1930*/  @P5 LDC R99, c[0x0][0x40c] ;  /* 0x00010300ff635b82 */ /* 0x000e620000000800 */
[--C-:B------:R-:W-:Y:S01]  /*1940*/  @P5 HADD2.F32 R98, -RZ, R78.reuse.H1_H1 ;  /* 0x3000004eff625230 */ /* 0x100fe20000004100 */
[----:B0-----:R-:W-:Y:S01]  /*1950*/  CS2R R16, SRZ ;  /* 0x0000000000107805 */ /* 0x001fe2000001ff00 */
[--C-:B------:R-:W-:Y:S01]  /*1960*/  @P5 HADD2.F32 R96, -RZ, R77.reuse.H1_H1 ;  /* 0x3000004dff605230 */ /* 0x100fe20000004100 */
[----:B------:R-:W-:Y:S01]  /*1970*/  CS2R R18, SRZ ;  /* 0x0000000000127805 */ /* 0x000fe2000001ff00 */
[----:B------:R-:W-:Y:S02]  /*1980*/  @P5 HADD2.F32 R94, -RZ, R78.H0_H0 ;  /* 0x2000004eff5e5230 */ /* 0x000fe40000004100 */
[----:B------:R-:W-:Y:S01]  /*1990*/  @P5 HADD2.F32 R85, -RZ, R77.H0_H0 ;  /* 0x2000004dff555230 */ /* 0x000fe20000004100 */
[----:B------:R-:W0:Y:S08]  /*19a0*/  @P5 LDC R100, c[0x0][0x40c] ;  /* 0x00010300ff645b82 */ /* 0x000e300000000800 */
[----:B------:R-:W2:Y:S08]  /*19b0*/  @P5 LDC R95, c[0x0][0x40c] ;  /* 0x00010300ff5f5b82 */ /* 0x000eb00000000800 */
[----:B------:R-:W3:Y:S01]  /*19c0*/  @P5 LDC R92, c[0x0][0x40c] ;  /* 0x00010300ff5c5b82 */ /* 0x000ee20000000800 */
[----:B-1---5:R-:W-:-:S04]  /*19d0*/  @P5 FMUL.FTZ R99, R4, R99 ;  /* 0x0000006304635220 */ /* 0x022fc80000410000 */
[----:B------:R-:W-:Y:S01]  /*19e0*/  @P5 FMUL.FTZ R16, R99, R98 ;  /* 0x0000006263105220 */ /* 0x000fe20000410000 */
[----:B0-----:R-:W-:-:S04]  /*19f0*/  @P5 FMUL.FTZ R97, R5, R100 ;  /* 0x0000006405615220 */ /* 0x001fc80000410000 */
[----:B------:R-:W-:Y:S01]  /*1a00*/  @P5 FMUL.FTZ R17, R97, R96 ;  /* 0x0000006061115220 */ /* 0x000fe20000410000 */
[----:B--2---:R-:W-:-:S04]  /*1a10*/  @P5 FMUL.FTZ R95, R6, R95 ;  /* 0x0000005f065f5220 */ /* 0x004fc80000410000 */
[----:B------:R-:W-:Y:S01]  /*1a20*/  @P5 FMUL.FTZ R18, R95, R94 ;  /* 0x0000005e5f125220 */ /* 0x000fe20000410000 */
[----:B---3--:R-:W-:-:S04]  /*1a30*/  @P5 FMUL.FTZ R92, R7, R92 ;  /* 0x0000005c075c5220 */ /* 0x008fc80000410000 */
[----:B------:R-:W-:-:S07]  /*1a40*/  @P5 FMUL.FTZ R19, R92, R85 ;  /* 0x000000555c135220 */ /* 0x000fce0000410000 */
.L_x_37283:
[----:B------:R-:W0:Y:S01]  /*1a50*/  LDC.64 R94, c[0x0][0x3a8] ;  /* 0x0000ea00ff5e7b82 */ /* 0x000e220000000a00 */
[----:B------:R-:W-:Y:S01]  /*1a60*/  IADD3 R41, PT, PT, R41, 0x100, RZ ;  /* 0x0000010029297810 */ /* 0x000fe20007ffe0ff */
[C---:B0-----:R-:W-:Y:S01]  /*1a70*/  IMAD.WIDE.U32 R94, R84.reuse, 0x10, R94 ;  /* 0x00000010545e7825 */ /* 0x041fe200078e005e */
[----:B------:R-:W-:-:S04]  /*1a80*/  IADD3 R84, PT, PT, R84, 0x100, RZ ;  /* 0x0000010054547810 */ /* 0x000fc80007ffe0ff */
[----:B------:R0:W-:Y:S03]  /*1a90*/  STG.E.128 desc[UR6][R94.64], R16 ;  /* 0x000000105e007986 */ /* 0x0001e6000c101d06 */
.L_x_37281:
[----:B------:R-:W-:Y:S05]  /*1aa0*/  BSYNC.RECONVERGENT B0 ;  /* 0x0000000000007941 */ /* 0x000fea0003800200 */
.L_x_37280:
        /* <DEDUP_REMOVED lines=14> */
[----:B-1---5:R-:W-:Y:S02]  /*1b90*/  MOV R22, R10 ;  /* 0x0000000a00167202 */ /* 0x022fe40000000f00 */
[----:B------:R-:W-:Y:S02]  /*1ba0*/  MOV R20, R8 ;  /* 0x0000000800147202 */ /* 0x000fe40000000f00 */
[----:B------:R-:W-:-:S07]  /*1bb0*/  MOV R21, R9 ;  /* 0x0000000900157202 */ /* 0x000fce0000000f00 */
[----:B------:R-:W1:Y:S01]  /*1bc0*/  @P1 LDC R23, c[0x0][0x40c] ;  /* 0x00010300ff171b82 */ /* 0x000e620000000800 */
[--C-:B0-----:R-:W-:Y:S02]  /*1bd0*/  @P1 HADD2.F32 R95, -RZ, R76.reuse.H0_H0 ;  /* 0x2000004cff5f1230 */ /* 0x101fe40000004100 */
[----:B------:R-:W-:Y:S02]  /*1be0*/  @P1 HADD2.F32 R97, -RZ, R76.H1_H1 ;  /* 0x3000004cff611230 */ /* 0x000fe40000004100 */
[----:B------:R-:W-:-:S03]  /*1bf0*/  @P1 HADD2.F32 R96, -RZ, R75.H1_H1 ;  /* 0x3000004bff601230 */ /* 0x000fc60000004100 */
[----:B------:R-:W0:Y:S08]  /*1c00*/  @P1 LDC R85, c[0x0][0x40c] ;  /* 0x00010300ff551b82 */ /* 0x000e300000000800 */
[----:B------:R-:W2:Y:S01]  /*1c10*/  @P1 LDC R94, c[0x0][0x40c] ;  /* 0x00010300ff5e1b82 */ /* 0x000ea20000000800 */
[----:B-1----:R-:W-:-:S04]  /*1c20*/  @P1 FMUL.FTZ R23, R6, R23 ;  /* 0x0000001706171220 */ /* 0x002fc80000410000 */
[----:B------:R-:W-:Y:S01]  /*1c30*/  @P1 FFMA.FTZ R22, R23, R95, R10 ;  /* 0x0000005f17161223 */ /* 0x000fe2000001000a */
[----:B------:R-:W-:Y:S01]  /*1c40*/  MOV R23, R11 ;  /* 0x0000000b00177202 */ /* 0x000fe20000000f00 */
[----:B0-----:R-:W-:-:S04]  /*1c50*/  @P1 FMUL.FTZ R85, R4, R85 ;  /* 0x0000005504551220 */ /* 0x001fc80000410000 */
        /* <DEDUP_REMOVED lines=8> */
.L_x_37286:
[----:B------:R-:W2:Y:S01]  /*1ce0*/  @P5 LDC R99, c[0x0][0x40c] ;  /* 0x00010300ff635b82 */ /* 0x000ea20000000800 */
[--C-:B0-----:R-:W-:Y:S01]  /*1cf0*/  @P5 HADD2.F32 R95, -RZ, R76.reuse.H1_H1 ;  /* 0x3000004cff5f5230 */ /* 0x101fe20000004100 */
[----:B-1----:R-:W-:Y:S01]  /*1d00*/  CS2R R20, SRZ ;  /* 0x0000000000147805 */ /* 0x002fe2000001ff00 */
[--C-:B------:R-:W-:Y:S01]  /*1d10*/  @P5 HADD2.F32 R96, -RZ, R75.reuse.H1_H1 ;  /* 0x3000004bff605230 */ /* 0x100fe20000004100 */
[----:B------:R-:W-:Y:S01]  /*1d20*/  CS2R R22, SRZ ;  /* 0x0000000000167805 */ /* 0x000fe2000001ff00 */
[----:B------:R-:W-:Y:S02]  /*1d30*/  @P5 HADD2.F32 R97, -RZ, R76.H0_H0 ;  /* 0x2000004cff615230 */ /* 0x000fe40000004100 */
[----:B------:R-:W-:Y:S01]  /*1d40*/  @P5 HADD2.F32 R98, -RZ, R75.H0_H0 ;  /* 0x2000004bff625230 */ /* 0x000fe20000004100 */
[----:B------:R-:W0:Y:S08]  /*1d50*/  @P5 LDC R104, c[0x0][0x40c] ;  /* 0x00010300ff685b82 */ /* 0x000e300000000800 */
[----:B------:R-:W1:Y:S08]  /*1d60*/  @P5 LDC R85, c[0x0][0x40c] ;  /* 0x00010300ff555b82 */ /* 0x000e700000000800 */
[----:B------:R-:W3:Y:S01]  /*1d70*/  @P5 LDC R94, c[0x0][0x40c] ;  /* 0x00010300ff5e5b82 */ /* 0x000ee20000000800 */
[----:B--2--5:R-:W-:-:S04]  /*1d80*/  @P5 FMUL.FTZ R100, R4, R99 ;  /* 0x0000006304645220 */ /* 0x024fc80000410000 */
[----:B------:R-:W-:Y:S01]  /*1d90*/  @P5 FMUL.FTZ R20, R100, R95 ;  /* 0x0000005f64145220 */ /* 0x000fe20000410000 */
[----:B0-----:R-:W-:-:S04]  /*1da0*/  @P5 FMUL.FTZ R99, R5, R104 ;  /* 0x0000006805635220 */ /* 0x001fc80000410000 */
[----:B------:R-:W-:Y:S01]  /*1db0*/  @P5 FMUL.FTZ R21, R99, R96 ;  /* 0x0000006063155220 */ /* 0x000fe20000410000 */
[----:B-1----:R-:W-:-:S04]  /*1dc0*/  @P5 FMUL.FTZ R104, R6, R85 ;  /* 0x0000005506685220 */ /* 0x002fc80000410000 */
[----:B------:R-:W-:Y:S01]  /*1dd0*/  @P5 FMUL.FTZ R22, R104, R97 ;  /* 0x0000006168165220 */ /* 0x000fe20000410000 */
[----:B---3--:R-:W-:-:S04]  /*1de0*/  @P5 FMUL.FTZ R85, R7, R94 ;  /* 0x0000005e07555220 */ /* 0x008fc80000410000 */
[----:B------:R-:W-:-:S07]  /*1df0*/  @P5 FMUL.FTZ R23, R85, R98 ;  /* 0x0000006255175220 */ /* 0x000fce0000410000 */
.L_x_37287:
[----:B------:R-:W0:Y:S01]  /*1e00*/  LDC.64 R94, c[0x0][0x3a8] ;  /* 0x0000ea00ff5e7b82 */ /* 0x000e220000000a00 */
[----:B------:R-:W-:Y:S01]  /*1e10*/  IADD3 R41, PT, PT, R41, 0x100, RZ ;  /* 0x0000010029297810 */ /* 0x000fe20007ffe0ff */
[C---:B0-----:R-:W-:Y:S01]  /*1e20*/  IMAD.WIDE.U32 R94, R84.reuse, 0x10, R94 ;  /* 0x00000010545e7825 */ /* 0x041fe200078e005e */
[----:B------:R-:W-:-:S04]  /*1e30*/  IADD3 R84, PT, PT, R84, 0x100, RZ ;  /* 0x0000010054547810 */ /* 0x000fc80007ffe0ff */
[----:B------:R1:W-:Y:S03]  /*1e40*/  STG.E.128 desc[UR6][R94.64], R20 ;  /* 0x000000145e007986 */ /* 0x0003e6000c101d06 */
.L_x_37285:
[----:B------:R-:W-:Y:S05]  /*1e50*/  BSYNC.RECONVERGENT B0 ;  /* 0x0000000000007941 */ /* 0x000fea0003800200 */
.L_x_37284:
        /* <DEDUP_REMOVED lines=10> */
[----:B------:R2:W5:Y:S01]  /*1f00*/  @P2 LDG.E.128 R8, desc[UR6][R24.64] ;  /* 0x0000000618082981 */ /* 0x000562000c1e1d00 */
[----:B------:R-:W-:Y:S05]  /*1f10*/  @!P2 BRA `(.L_x_37290) ;  /* 0x000000000058a947 */ /* 0x000fea0003800000 */
[----:B------:R-:W-:Y:S02]  /*1f20*/  ISETP.GT.AND P2, PT, R40, RZ, PT ;  /* 0x000000ff2800720c */ /* 0x000fe40003f44270 */
[----:B--2--5:R-:W-:Y:S02]  /*1f30*/  MOV R26, R10 ;  /* 0x0000000a001a7202 */ /* 0x024fe40000000f00 */
[----:B------:R-:W-:Y:S02]  /*1f40*/  MOV R24, R8 ;  /* 0x0000000800187202 */ /* 0x000fe40000000f00 */
[----:B------:R-:W-:-:S07]  /*1f50*/  MOV R25, R9 ;  /* 0x0000000900197202 */ /* 0x000fce0000000f00 */
[----:B------:R-:W2:Y:S01]  /*1f60*/  @P2 LDC R27, c[0x0][0x40c] ;  /* 0x00010300ff1b2b82 */ /* 0x000ea20000000800 */
[--C-:B01----:R-:W-:Y:S02]  /*1f70*/  @P2 HADD2.F32 R95, -RZ, R74.reuse.H0_H0 ;  /* 0x2000004aff5f2230 */ /* 0x103fe40000004100 */
[----:B------:R-:W-:Y:S02]  /*1f80*/  @P2 HADD2.F32 R97, -RZ, R74.H1_H1 ;  /* 0x3000004aff612230 */ /* 0x000fe40000004100 */
[----:B------:R-:W-:-:S03]  /*1f90*/  @P2 HADD2.F32 R96, -RZ, R73.H1_H1 ;  /* 0x30000049ff602230 */ /* 0x000fc60000004100 */
[----:B------:R-:W0:Y:S08]  /*1fa0*/  @P2 LDC R85, c[0x0][0x40c] ;  /* 0x00010300ff552b82 */ /* 0x000e300000000800 */
[----:B------:R-:W1:Y:S01]  /*1fb0*/  @P2 LDC R94, c[0x0][0x40c] ;  /* 0x00010300ff5e2b82 */ /* 0x000e620000000800 */
[----:B--2---:R-:W-:-:S04]  /*1fc0*/  @P2 FMUL.FTZ R27, R6, R27 ;  /* 0x0000001b061b2220 */ /* 0x004fc80000410000 */
[----:B------:R-:W-:Y:S01]  /*1fd0*/  @P2 FFMA.FTZ R26, R27, R95, R10 ;  /* 0x0000005f1b1a2223 */ /* 0x000fe2000001000a */
[----:B------:R-:W-:Y:S01]  /*1fe0*/  MOV R27, R11 ;  /* 0x0000000b001b7202 */ /* 0x000fe20000000f00 */
[----:B0-----:R-:W-:-:S04]  /*1ff0*/  @P2 FMUL.FTZ R85, R4, R85 ;  /* 0x0000005504552220 */ /* 0x001fc80000410000 */
[----:B------:R-:W-:Y:S01]  /*2000*/  @P2 FFMA.FTZ R24, R85, R97, R8 ;  /* 0x0000006155182223 */ /* 0x000fe20000010008 */
[----:B-1----:R-:W-:-:S04]  /*2010*/  @P2 FMUL.FTZ R94, R5, R94 ;  /* 0x0000005e055e2220 */ /* 0x002fc80000410000 */
[----:B------:R-:W-:Y:S01]  /*2020*/  @P2 FFMA.FTZ R25, R94, R96, R9 ;  /* 0x000000605e192223 */ /* 0x000fe20000010009 */
[----:B------:R-:W-:Y:S06]  /*2030*/  @!P2 BRA `(.L_x_37291) ;  /* 0x000000000058a947 */ /* 0x000fec0003800000 */
[----:B------:R-:W-:Y:S02]  /*2040*/  HADD2.F32 R27, -RZ, R73.H0_H0 ;  /* 0x20000049ff1b7230 */ /* 0x000fe40000004100 */
[----:B------:R-:W-:-:S04]  /*2050*/  FMUL.FTZ R94, R7, UR12 ;  /* 0x0000000c075e7c20 */ /* 0x000fc80008410000 */
[----:B------:R-:W-:Y:S01]  /*2060*/  FFMA.FTZ R27, R94, R27, R11 ;  /* 0x0000001b5e1b7223 */ /* 0x000fe2000001000b */
[----:B------:R-:W-:Y:S06]  /*2070*/  BRA `(.L_x_37291) ;  /* 0x0000000000487947 */ /* 0x000fec0003800000 */
.L_x_37290:
[----:B------:R-:W3:Y:S01]  /*2080*/  @P5 LDC R99, c[0x0][0x40c] ;  /* 0x00010300ff635b82 */ /* 0x000ee20000000800 */
[--C-:B01----:R-:W-:Y:S01]  /*2090*/  @P5 HADD2.F32 R95, -RZ, R74.reuse.H1_H1 ;  /* 0x3000004aff5f5230 */ /* 0x103fe20000004100 */
[----:B--2---:R-:W-:Y:S01]  /*20a0*/  CS2R R24, SRZ ;  /* 0x0000000000187805 */ /* 0x004fe2000001ff00 */
[--C-:B------:R-:W-:Y:S01]  /*20b0*/  @P5 HADD2.F32 R96, -RZ, R73.reuse.H1_H1 ;  /* 0x30000049ff605230 */ /* 0x100fe20000004100 */
[----:B------:R-:W-:Y:S01]  /*20c0*/  CS2R R26, SRZ ;  /* 0x00000000001a7805 */ /* 0x000fe2000001ff00 */
[----:B------:R-:W-:Y:S02]  /*20d0*/  @P5 HADD2.F32 R97, -RZ, R74.H0_H0 ;  /* 0x2000004aff615230 */ /* 0x000fe40000004100 */
[----:B------:R-:W-:Y:S01]  /*20e0*/  @P5 HADD2.F32 R98, -RZ, R73.H0_H0 ;  /* 0x20000049ff625230 */ /* 0x000fe20000004100 */
[----:B------:R-:W0:Y:S08]  /*20f0*/  @P5 LDC R104, c[0x0][0x40c] ;  /* 0x00010300ff685b82 */ /* 0x000e300000000800 */
[----:B------:R-:W1:Y:S08]  /*2100*/  @P5 LDC R85, c[0x0][0x40c] ;  /* 0x00010300ff555b82 */ /* 0x000e700000000800 */
[----:B------:R-:W2:Y:S01]  /*2110*/  @P5 LDC R94, c[0x0][0x40c] ;  /* 0x00010300ff5e5b82 */ /* 0x000ea20000000800 */
[----:B---3-5:R-:W-:-:S04]  /*2120*/  @P5 FMUL.FTZ R100, R4, R99 ;  /* 0x0000006304645220 */ /* 0x028fc80000410000 */
[----:B------:R-:W-:Y:S01]  /*2130*/  @P5 FMUL.FTZ R24, R100, R95 ;  /* 0x0000005f64185220 */ /* 0x000fe20000410000 */
[----:B0-----:R-:W-:-:S04]  /*2140*/  @P5 FMUL.FTZ R99, R5, R104 ;  /* 0x0000006805635220 */ /* 0x001fc80000410000 */
[----:B------:R-:W-:Y:S01]  /*2150*/  @P5 FMUL.FTZ R25, R99, R96 ;  /* 0x0000006063195220 */ /* 0x000fe20000410000 */
[----:B-1----:R-:W-:-:S04]  /*2160*/  @P5 FMUL.FTZ R104, R6, R85 ;  /* 0x0000005506685220 */ /* 0x002fc80000410000 */
[----:B------:R-:W-:Y:S01]  /*2170*/  @P5 FMUL.FTZ R26, R104, R97 ;  /* 0x00000061681a5220 */ /* 0x000fe20000410000 */
[----:B--2---:R-:W-:-:S04]  /*2180*/  @P5 FMUL.FTZ R85, R7, R94 ;  /* 0x0000005e07555220 */ /* 0x004fc80000410000 */
[----:B------:R-:W-:-:S07]  /*2190*/  @P5 FMUL.FTZ R27, R85, R98 ;  /* 0x00000062551b5220 */ /* 0x000fce0000410000 */
.L_x_37291:
[----:B------:R-:W0:Y:S01]  /*21a0*/  LDC.64 R94, c[0x0][0x3a8] ;  /* 0x0000ea00ff5e7b82 */ /* 0x000e220000000a00 */
[----:B------:R-:W-:Y:S01]  /*21b0*/  IADD3 R41, PT, PT, R41, 0x100, RZ ;  /* 0x0000010029297810 */ /* 0x000fe20007ffe0ff */
[C---:B0-----:R-:W-:Y:S01]  /*21c0*/  IMAD.WIDE.U32 R94, R84.reuse, 0x10, R94 ;  /* 0x00000010545e7825 */ /* 0x041fe200078e005e */
[----:B------:R-:W-:-:S04]  /*21d0*/  IADD3 R84, PT, PT, R84, 0x100, RZ ;  /* 0x0000010054547810 */ /* 0x000fc80007ffe0ff */
[----:B------:R2:W-:Y:S03]  /*21e0*/  STG.E.128 desc[UR6][R94.64], R24 ;  /* 0x000000185e007986 */ /* 0x0005e6000c101d06 */
.L_x_37289:
[----:B------:R-:W-:Y:S05]  /*21f0*/  BSYNC.RECONVERGENT B0 ;  /* 0x0000000000007941 */ /* 0x000fea0003800200 */
.L_x_37288:
        /* <DEDUP_REMOVED lines=10> */
[----:B------:R3:W5:Y:S01]  /*22a0*/  @P3 LDG.E.128 R8, desc[UR6][R28.64] ;  /* 0x000000061c083981 */ /* 0x000762000c1e1d00 */
[----:B------:R-:W-:Y:S05]  /*22b0*/  @!P3 BRA `(.L_x_37294) ;  /* 0x000000000058b947 */ /* 0x000fea0003800000 */
[----:B------:R-:W-:Y:S02]  /*22c0*/  ISETP.GT.AND P3, PT, R40, RZ, PT ;  /* 0x000000ff2800720c */ /* 0x000fe40003f64270 */
[----:B---3-5:R-:W-:Y:S02]  /*22d0*/  MOV R30, R10 ;  /* 0x0000000a001e7202 */ /* 0x028fe40000000f00 */
[----:B------:R-:W-:Y:S02]  /*22e0*/  MOV R28, R8 ;  /* 0x00000008001c7202 */ /* 0x000fe40000000f00 */
[----:B------:R-:W-:-:S07]  /*22f0*/  MOV R29, R9 ;  /* 0x00000009001d7202 */ /* 0x000fce0000000f00 */
[----:B------:R-:W3:Y:S01]  /*2300*/  @P3 LDC R31, c[0x0][0x40c] ;  /* 0x00010300ff1f3b82 */ /* 0x000ee20000000800 */
[--C-:B012---:R-:W-:Y:S02]  /*2310*/  @P3 HADD2.F32 R95, -RZ, R72.reuse.H0_H0 ;  /* 0x20000048ff5f3230 */ /* 0x107fe40000004100 */
[----:B------:R-:W-:Y:S02]  /*2320*/  @P3 HADD2.F32 R97, -RZ, R72.H1_H1 ;  /* 0x30000048ff613230 */ /* 0x000fe40000004100 */
[----:B------:R-:W-:-:S03]  /*2330*/  @P3 HADD2.F32 R96, -RZ, R71.H1_H1 ;  /* 0x30000047ff603230 */ /* 0x000fc60000004100 */
[----:B------:R-:W0:Y:S08]  /*2340*/  @P3 LDC R85, c[0x0][0x40c] ;  /* 0x00010300ff553b82 */ /* 0x000e300000000800 */
[----:B------:R-:W1:Y:S01]  /*2350*/  @P3 LDC R94, c[0x0][0x40c] ;  /* 0x00010300ff5e3b82 */ /* 0x000e620000000800 */
[----:B---3--:R-:W-:-:S04]  /*2360*/  @P3 FMUL.FTZ R31, R6, R31 ;  /* 0x0000001f061f3220 */ /* 0x008fc80000410000 */
        /* <DEDUP_REMOVED lines=11> */
.L_x_37294:
[----:B------:R-:W4:Y:S01]  /*2420*/  @P5 LDC R99, c[0x0][0x40c] ;  /* 0x00010300ff635b82 */ /* 0x000f220000000800 */
[--C-:B012---:R-:W-:Y:S01]  /*2430*/  @P5 HADD2.F32 R95, -RZ, R72.reuse.H1_H1 ;  /* 0x30000048ff5f5230 */ /* 0x107fe20000004100 */
[----:B---3--:R-:W-:Y:S01]  /*2440*/  CS2R R28, SRZ ;  /* 0x00000000001c7805 */ /* 0x008fe2000001ff00 */
[--C-:B------:R-:W-:Y:S01]  /*2450*/  @P5 HADD2.F32 R96, -RZ, R71.reuse.H1_H1 ;  /* 0x30000047ff605230 */ /* 0x100fe20000004100 */
[----:B------:R-:W-:Y:S01]  /*2460*/  CS2R R30, SRZ ;  /* 0x00000000001e7805 */ /* 0x000fe2000001ff00 */
[----:B------:R-:W-:Y:S02]  /*2470*/  @P5 HADD2.F32 R97, -RZ, R72.H0_H0 ;  /* 0x20000048ff615230 */ /* 0x000fe40000004100 */
[----:B------:R-:W-:Y:S01]  /*2480*/  @P5 HADD2.F32 R98, -RZ, R71.H0_H0 ;  /* 0x20000047ff625230 */ /* 0x000fe20000004100 */
[----:B------:R-:W0:Y:S08]  /*2490*/  @P5 LDC R104, c[0x0][0x40c] ;  /* 0x00010300ff685b82 */ /* 0x000e300000000800 */
[----:B------:R-:W1:Y:S08]  /*24a0*/  @P5 LDC R85, c[0x0][0x40c] ;  /* 0x00010300ff555b82 */ /* 0x000e700000000800 */
[----:B------:R-:W2:Y:S01]  /*24b0*/  @P5 LDC R94, c[0x0][0x40c] ;  /* 0x00010300ff5e5b82 */ /* 0x000ea20000000800 */
[----:B----45:R-:W-:-:S04]  /*24c0*/  @P5 FMUL.FTZ R100, R4, R99 ;  /* 0x0000006304645220 */ /* 0x030fc80000410000 */
[----:B------:R-:W-:Y:S01]  /*24d0*/  @P5 FMUL.FTZ R28, R100, R95 ;  /* 0x0000005f641c5220 */ /* 0x000fe20000410000 */
[----:B0-----:R-:W-:-:S04]  /*24e0*/  @P5 FMUL.FTZ R99, R5, R104 ;  /* 0x0000006805635220 */ /* 0x001fc80000410000 */
[----:B------:R-:W-:Y:S01]  /*24f0*/  @P5 FMUL.FTZ R29, R99, R96 ;  /* 0x00000060631d5220 */ /* 0x000fe20000410000 */
[----:B-1----:R-:W-:-:S04]  /*2500*/  @P5 FMUL.FTZ R104, R6, R85 ;  /* 0x0000005506685220 */ /* 0x002fc80000410000 */
[----:B------:R-:W-:Y:S01]  /*2510*/  @P5 FMUL.FTZ R30, R104, R97 ;  /* 0x00000061681e5220 */ /* 0x000fe20000410000 */
[----:B--2---:R-:W-:-:S04]  /*2520*/  @P5 FMUL.FTZ R85, R7, R94 ;  /* 0x0000005e07555220 */ /* 0x004fc80000410000 */
[----:B------:R-:W-:-:S07]  /*2530*/  @P5 FMUL.FTZ R31, R85, R98 ;  /* 0x00000062551f5220 */ /* 0x000fce0000410000 */
.L_x_37295:
[----:B------:R-:W0:Y:S01]  /*2540*/  LDC.64 R94, c[0x0][0x3a8] ;  /* 0x0000ea00ff5e7b82 */ /* 0x000e220000000a00 */
[----:B------:R-:W-:Y:S01]  /*2550*/  IADD3 R41, PT, PT, R41, 0x100, RZ ;  /* 0x0000010029297810 */ /* 0x000fe20007ffe0ff */
[C---:B0-----:R-:W-:Y:S01]  /*2560*/  IMAD.WIDE.U32 R94, R84.reuse, 0x10, R94 ;  /* 0x00000010545e7825 */ /* 0x041fe200078e005e */
[----:B------:R-:W-:-:S04]  /*2570*/  IADD3 R84, PT, PT, R84, 0x100, RZ ;  /* 0x0000010054547810 */ /* 0x000fc80007ffe0ff */
[----:B------:R3:W-:Y:S03]  /*2580*/  STG.E.128 desc[UR6][R94.64], R28 ;  /* 0x0000001c5e007986 */ /* 0x0007e6000c101d06 */
.L_x_37293:
[----:B------:R-:W-:Y:S05]  /*2590*/  BSYNC.RECONVERGENT B0 ;  /* 0x0000000000007941 */ /* 0x000fea0003800200 */
.L_x_37292:
        /* <DEDUP_REMOVED lines=10> */
[----:B------:R4:W5:Y:S01]  /*2640*/  @P4 LDG.E.128 R8, desc[UR6][R32.64] ;  /* 0x0000000620084981 */ /* 0x000962000c1e1d00 */
[----:B------:R-:W-:Y:S05]  /*2650*/  @!P4 BRA `(.L_x_37298) ;  /* 0x000000000058c947 */ /* 0x000fea0003800000 */
[----:B------:R-:W-:Y:S02]  /*2660*/  ISETP.GT.AND P4, PT, R40, RZ, PT ;  /* 0x000000ff2800720c */ /* 0x000fe40003f84270 */
[----:B----45:R-:W-:Y:S02]  /*2670*/  MOV R34, R10 ;  /* 0x0000000a00227202 */ /* 0x030fe40000000f00 */
[----:B------:R-:W-:Y:S02]  /*2680*/  MOV R32, R8 ;  /* 0x0000000800207202 */ /* 0x000fe40000000f00 */
[----:B------:R-:W-:-:S07]  /*2690*/  MOV R33, R9 ;  /* 0x0000000900217202 */ /* 0x000fce0000000f00 */
[----:B------:R-:W0:Y:S01]  /*26a0*/  @P4 LDC R35, c[0x0][0x40c] ;  /* 0x00010300ff234b82 */ /* 0x000e220000000800 */
[--C-:B-123--:R-:W-:Y:S02]  /*26b0*/  @P4 HADD2.F32 R95, -RZ, R70.reuse.H0_H0 ;  /* 0x20000046ff5f4230 */ /* 0x10efe40000004100 */
        /* <DEDUP_REMOVED lines=16> */
.L_x_37298:
[----:B------:R-:W0:Y:S01]  /*27c0*/  @P5 LDC R99, c[0x0][0x40c] ;  /* 0x00010300ff635b82 */ /* 0x000e220000000800 */
[--C-:B-123--:R-:W-:Y:S01]  /*27d0*/  @P5 HADD2.F32 R95, -RZ, R70.reuse.H1_H1 ;  /* 0x30000046ff5f5230 */ /* 0x10efe20000004100 */
[----:B----4-:R-:W-:Y:S01]  /*27e0*/  CS2R R32, SRZ ;  /* 0x0000000000207805 */ /* 0x010fe2000001ff00 */
        /* <DEDUP_REMOVED lines=15> */
.L_x_37299:
[----:B------:R-:W0:Y:S01]  /*28e0*/  LDC.64 R94, c[0x0][0x3a8] ;  /* 0x0000ea00ff5e7b82 */ /* 0x000e220000000a00 */
[----:B------:R-:W-:Y:S01]  /*28f0*/  IADD3 R41, PT, PT, R41, 0x100, RZ ;  /* 0x0000010029297810 */ /* 0x000fe20007ffe0ff */
[C---:B0-----:R-:W-:Y:S01]  /*2900*/  IMAD.WIDE.U32 R94, R84.reuse, 0x10, R94 ;  /* 0x00000010545e7825 */ /* 0x041fe200078e005e */
[----:B------:R-:W-:-:S04]  /*2910*/  IADD3 R84, PT, PT, R84, 0x100, RZ ;  /* 0x0000010054547810 */ /* 0x000fc80007ffe0ff */
[----:B------:R4:W-:Y:S03]  /*2920*/  STG.E.128 desc[UR6][R94.64], R32 ;  /* 0x000000205e007986 */ /* 0x0009e6000c101d06 */
.L_x_37297:
[----:B------:R-:W-:Y:S05]  /*2930*/  BSYNC.RECONVERGENT B0 ;  /* 0x0000000000007941 */ /* 0x000fea0003800200 */
.L_x_37296:
        /* <DEDUP_REMOVED lines=18> */
[----:B--234-:R-:W-:Y:S02]  /*2a60*/  @P5 HADD2.F32 R95, -RZ, R68.H1_H1 ;  /* 0x30000044ff5f5230 */ /* 0x01cfe40000004100 */
        /* <DEDUP_REMOVED lines=15> */
.L_x_37302:
[----:B------:R-:W1:Y:S01]  /*2b60*/  @P5 LDC R41, c[0x0][0x40c] ;  /* 0x00010300ff295b82 */ /* 0x000e620000000800 */
[--C-:B------:R-:W-:Y:S01]  /*2b70*/  @P5 HADD2.F32 R97, -RZ, R68.reuse.H1_H1 ;  /* 0x30000044ff615230 */ /* 0x100fe20000004100 */
[----:B0-----:R-:W-:Y:S01]  /*2b80*/  CS2R R36, SRZ ;  /* 0x0000000000247805 */ /* 0x001fe2000001ff00 */
[--C-:B--234-:R-:W-:Y:S01]  /*2b90*/  @P5 HADD2.F32 R95, -RZ, R67.reuse.H1_H1 ;  /* 0x30000043ff5f5230 */ /* 0x11cfe20000004100 */
        /* <DEDUP_REMOVED lines=14> */
.L_x_37303:
[----:B------:R-:W0:Y:S02]  /*2c80*/  LDC.64 R40, c[0x0][0x3a8] ;  /* 0x0000ea00ff287b82 */ /* 0x000e240000000a00 */
[----:B0-----:R-:W-:-:S05]  /*2c90*/  IMAD.WIDE.U32 R40, R84, 0x10, R40 ;  /* 0x0000001054287825 */ /* 0x001fca00078e0028 */
[----:B------:R0:W-:Y:S02]  /*2ca0*/  STG.E.128 desc[UR6][R40.64], R36 ;  /* 0x0000002428007986 */ /* 0x0001e4000c101d06 */
.L_x_37301:
[----:B------:R-:W-:Y:S05]  /*2cb0*/  BSYNC.RECONVERGENT B0 ;  /* 0x0000000000007941 */ /* 0x000fea0003800200 */
.L_x_37300:
[----:B0-----:R-:W-:Y:S01]  /*2cc0*/  FADD.FTZ R40, RZ, R12 ;  /* 0x0000000cff287221 */ /* 0x001fe20000010000 */
[C---:B------:R-:W-:Y:S01]  /*2cd0*/  ISETP.GT.U32.AND P5, PT, R0.reuse, 0x1ff, PT ;  /* 0x000001ff0000780c */ /* 0x040fe20003fa4070 */
[----:B------:R-:W-:Y:S01]  /*2ce0*/  BSSY.RECONVERGENT B0, `(.L_x_37304) ;  /* 0x0000081000007945 */ /* 0x000fe20003800200 */
[C---:B------:R-:W-:Y:S01]  /*2cf0*/  ISETP.GT.U32.AND P6, PT, R0.reuse, 0x2ff, PT ;  /* 0x000002ff0000780c */ /* 0x040fe20003fc4070 */
[----:B------:R-:W-:Y:S01]  /*2d00*/  FADD.FTZ R41, R13, R40 ;  /* 0x000000280d297221 */ /* 0x000fe20000010000 */
[----:B------:R-:W-:Y:S02]  /*2d10*/  P2R R84, PR, RZ, 0x2 ;  /* 0x00000002ff547803 */ /* 0x000fe40000000000 */
[----:B------:R-:W-:Y:S01]  /*2d20*/  ISETP.GT.U32.AND P1, PT, R0, 0x3ff, PT ;  /* 0x000003ff0000780c */ /* 0x000fe20003f24070 */
        /* <DEDUP_REMOVED lines=37> */
[----:B-1234-:R-:W0:Y:S02]  /*2f80*/  SHFL.BFLY PT, R95, R96, 0x8, 0x1f ;  /* 0x0d001f00605f7f89 */ /* 0x01ee2400000e0000 */
        /* <DEDUP_REMOVED lines=25> */
[----:B------:R-:W-:Y:S01]  /*3120*/  ISETP.GT.U32.AND P5, PT, R0, 0x3ff, PT ;  /* 0x000003ff0000780c */ /* 0x000fe20003fa4070 */
[----:B------:R-:W-:-:S04]  /*3130*/  FFMA.FTZ R94, R94, R94, R95 ;  /* 0x0000005e5e5e7223 */ /* 0x000fc8000001005f */
[----:B------:R-:W-:Y:S01]  /*3140*/  FFMA.FTZ R85, R85, R85, R94 ;  /* 0x0000005555557223 */ /* 0x000fe2000001005e */
[----:B------:R-:W-:-:S03]  /*3150*/  FADD.FTZ R94, R24, -R40 ;  /* 0x80000028185e7221 */ /* 0x000fc60000010000 */
[----:B------:R-:W-:Y:S01]  /*3160*/  FFMA.FTZ R84, R84, R84, R85 ;  /* 0x0000005454547223 */ /* 0x000fe20000010055 */
[----:B------:R-:W-:-:S03]  /*3170*/  FADD.FTZ R85, R25, -R40 ;  /* 0x8000002819557221 */ /* 0x000fc60000010000 */
[----:B------:R-:W-:Y:S01]  /*3180*/  @P6 FFMA.FTZ R95, R41, R41, R84 ;  /* 0x00000029295f6223 */ /* 0x000fe20000010054 */
[--C-:B------:R-:W-:Y:S01]  /*3190*/  FADD.FTZ R84, R26, -R40.reuse ;  /* 0x800000281a547221 */ /* 0x100fe20000010000 */
[----:B------:R-:W-:Y:S02]  /*31a0*/  FADD.FTZ R41, R27, -R40 ;  /* 0x800000281b297221 */ /* 0x000fe40000010000 */
        /* <DEDUP_REMOVED lines=30> */
[----:B------:R-:W-:-:S03]  /*3390*/  HFMA2 R85, -RZ, RZ, 0, 0 ;  /* 0x00000000ff557431 */ /* 0x000fc600000001ff */
[----:B------:R-:W-:Y:S01]  /*33a0*/  @P5 FFMA.FTZ R95, R41, R41, R84 ;  /* 0x00000029295f5223 */ /* 0x000fe20000010054 */
[----:B------:R-:W-:-:S04]  /*33b0*/  LOP3.LUT P5, RZ, R86, 0x1f, RZ, 0xc0, !PT ;  /* 0x0000001f56ff7812 */ /* 0x000fc800078ac0ff */
[----:B------:R-:W0:Y:S02]  /*33c0*/  SHFL.BFLY PT, R84, R95, 0x1, 0x1f ;  /* 0x0c201f005f547f89 */ /* 0x000e2400000e0000 */
[----:B0-----:R-:W-:Y:S01]  /*33d0*/  FADD.FTZ R99, R95, R84 ;  /* 0x000000545f637221 */ /* 0x001fe20000010000 */
[----:B------:R-:W-:-:S04]  /*33e0*/  LOP3.LUT R84, R86, 0x1f, RZ, 0xc0, !PT ;  /* 0x0000001f56547812 */ /* 0x000fc800078ec0ff */
        /* <DEDUP_REMOVED lines=16> */
.L_x_37305:
[----:B------:R-:W-:Y:S05]  /*34f0*/  BSYNC.RECONVERGENT B0 ;  /* 0x0000000000007941 */ /* 0x000fea0003800200 */
.L_x_37304:
        /* <DEDUP_REMOVED lines=13> */
.L_x_37307:
[----:B------:R-:W-:Y:S05]  /*35d0*/  BSYNC.RECONVERGENT B0 ;  /* 0x0000000000007941 */ /* 0x000fea0003800200 */
.L_x_37306:
        /* <DEDUP_REMOVED lines=30> */
[----:B------:R-:W-:Y:S01]  /*37c0*/  FMUL.FTZ R85, R40, R40 ;  /* 0x0000002828557220 */ /* 0x000fe20000410000 */
[----:B-1----:R-:W-:Y:S02]  /*37d0*/  FADD.FTZ R99, R100, R99 ;  /* 0x0000006364637221 */ /* 0x002fe40000010000 */
[----:B--2---:R-:W-:Y:S01]  /*37e0*/  FMUL.FTZ R95, R94, R95 ;  /* 0x0000005f5e5f7220 */ /* 0x004fe20000410000 */
[----:B------:R-:W-:-:S04]  /*37f0*/  FMUL.FTZ R84, R84, R85 ;  /* 0x0000005554547220 */ /* 0x000fc80000410000 */
[----:B------:R-:W0:Y:S01]  /*3800*/  SHFL.DOWN PT, R40, R95, 0x1, 0x1f ;  /* 0x08201f005f287f89 */ /* 0x000e2200000e0000 */
[----:B------:R-:W-:-:S04]  /*3810*/  FMUL.FTZ R84, R84, R97 ;  /* 0x0000006154547220 */ /* 0x000fc80000410000 */
[----:B------:R-:W-:Y:S01]  /*3820*/  FFMA.FTZ R99, R94, R84, R99 ;  /* 0x000000545e637223 */ /* 0x000fe20000010063 */
[-C--:B---3--:R-:W-:Y:S02]  /*3830*/  IADD3 R84, PT, PT, R98, R41.reuse, RZ ;  /* 0x0000002962547210 */ /* 0x088fe40007ffe0ff */
        /* <DEDUP_REMOVED lines=12> */
[----:B------:R-:W0:Y:S02]  /*3900*/  @!P6 LDC.64 R98, c[0x0][0x3c0] ;  /* 0x0000f000ff62eb82 */ /* 0x000e240000000a00 */
[----:B------:R-:W1:Y:S01]  /*3910*/  SHFL.IDX PT, R97, R97, RZ, 0x1f ;  /* 0x00001fff61617589 */ /* 0x000e6200000e0000 */
[----:B------:R-:W-:-:S05]  /*3920*/  FFMA.FTZ R40, R84, R96, R85 ;  /* 0x0000006054287223 */ /* 0x000fca0000010055 */
[----:B------:R-:W2:Y:S01]  /*3930*/  LDC R41, c[0x0][0x448] ;  /* 0x00011200ff297b82 */ /* 0x000ea20000000800 */
[----:B------:R-:W2:Y:S07]  /*3940*/  SHFL.IDX PT, R40, R40, RZ, 0x1f ;  /* 0x00001fff28287589 */ /* 0x000eae00000e0000 */
        /* <DEDUP_REMOVED lines=24> */
[----:B------:R-:W-:Y:S01]  /*3ad0*/  FADD.FTZ R95, R15, -R85 ;  /* 0x800000550f5f7221 */ /* 0x000fe20000010000 */
[----:B------:R-:W-:Y:S02]  /*3ae0*/  HADD2.F32 R99, -RZ, R66.H1_H1 ;  /* 0x30000042ff637230 */ /* 0x000fe40000004100 */
[C---:B------:R-:W-:Y:S01]  /*3af0*/  FMUL.FTZ R101, R84.reuse, R101 ;  /* 0x0000006554657220 */ /* 0x040fe20000410000 */
[----:B------:R-:W-:Y:S02]  /*3b00*/  HADD2.F32 R40, -RZ, R52.H0_H0 ;  /* 0x20000034ff287230 */ /* 0x000fe40000004100 */
[----:B------:R-:W-:Y:S01]  /*3b10*/  FMUL.FTZ R100, R84, R105 ;  /* 0x0000006954647220 */ /* 0x000fe20000410000 */
[----:B------:R-:W-:-:S02]  /*3b20*/  HADD2.F32 R98, -RZ, R65.H1_H1 ;  /* 0x30000041ff627230 */ /* 0x000fc40000004100 */
[C---:B------:R-:W-:Y:S01]  /*3b30*/  FMUL.FTZ R96, R84.reuse, R103 ;  /* 0x0000006754607220 */ /* 0x040fe20000410000 */
[----:B------:R-:W-:Y:S02]  /*3b40*/  HADD2.F32 R41, -RZ, R107.H0_H0 ;  /* 0x2000006bff297230 */ /* 0x000fe40000004100 */
[----:B------:R-:W-:Y:S01]  /*3b50*/  FMUL.FTZ R95, R84, R95 ;  /* 0x0000005f545f7220 */ /* 0x000fe20000410000 */
[----:B------:R-:W-:Y:S02]  /*3b60*/  HADD2.F32 R42, -RZ, R66.H0_H0 ;  /* 0x20000042ff2a7230 */ /* 0x000fe40000004100 */
[----:B------:R-:W-:Y:S01]  /*3b70*/  FFMA.FTZ R40, R101, R99, R40 ;  /* 0x0000006365287223 */ /* 0x000fe20000010028 */
[----:B------:R-:W-:Y:S02]  /*3b80*/  HADD2.F32 R97, -RZ, R53.H0_H0 ;  /* 0x20000035ff617230 */ /* 0x000fe40000004100 */
[----:B------:R-:W-:Y:S01]  /*3b90*/  FFMA.FTZ R41, R100, R98, R41 ;  /* 0x0000006264297223 */ /* 0x000fe20000010029 */
[----:B------:R-:W-:-:S02]  /*3ba0*/  HADD2.F32 R43, -RZ, R65.H0_H0 ;  /* 0x20000041ff2b7230 */ /* 0x000fc40000004100 */
[----:B------:R-:W-:Y:S02]  /*3bb0*/  HADD2.F32 R94, -RZ, R107.H1_H1 ;  /* 0x3000006bff5e7230 */ /* 0x000fe40000004100 */
[----:B------:R-:W-:-:S03]  /*3bc0*/  FFMA.FTZ R42, R96, R42, R97 ;  /* 0x0000002a602a7223 */ /* 0x000fc60000010061 */
[----:B------:R-:W-:Y:S01]  /*3bd0*/  FFMA.FTZ R43, R95, R43, R94 ;  /* 0x0000002b5f2b7223 */ /* 0x000fe2000001005e */
[C---:B0-----:R-:W-:Y:S01]  /*3be0*/  IMAD.WIDE.U32 R114, R86.reuse, 0x10, R114 ;  /* 0x0000001056727825 */ /* 0x041fe200078e0072 */
[----:B------:R-:W-:-:S04]  /*3bf0*/  IADD3 R86, PT, PT, R86, 0x100, RZ ;  /* 0x0000010056567810 */ /* 0x000fc80007ffe0ff */
[----:B------:R0:W-:Y:S03]  /*3c00*/  STG.E.128 desc[UR6][R114.64], R40 ;  /* 0x0000002872007986 */ /* 0x0001e6000c101d06 */
.L_x_37310:
[----:B------:R-:W-:Y:S05]  /*3c10*/  BSYNC.RECONVERGENT B0 ;  /* 0x0000000000007941 */ /* 0x000fea0003800200 */
.L_x_37309:
[----:B------:R-:W-:Y:S01]  /*3c20*/  ISETP.NE.AND P0, PT, R93, RZ, PT ;  /* 0x000000ff5d00720c */ /* 0x000fe20003f05270 */
[----:B------:R-:W-:-:S12]  /*3c30*/  BSSY.RECONVERGENT B0, `(.L_x_37311) ;  /* 0x000001a000007945 */ /* 0x000fd80003800200 */
[----:B------:R-:W-:Y:S05]  /*3c40*/  @!P0 BRA `(.L_x_37312) ;  /* 0x0000000000608947 */ /* 0x000fea0003800000 */
[----:B------:R-:W1:Y:S01]  /*3c50*/  LDC.64 R104, c[0x0][0x428] ;  /* 0x00010a00ff687b82 */ /* 0x000e620000000a00 */
[--C-:B------:R-:W-:Y:S01]  /*3c60*/  FADD.FTZ R99, R16, -R85.reuse ;  /* 0x8000005510637221 */ /* 0x100fe20000010000 */
[--C-:B------:R-:W-:Y:S01]  /*3c70*/  FADD.FTZ R103, R17, -R85.reuse ;  /* 0x8000005511677221 */ /* 0x100fe20000010000 */
        /* <DEDUP_REMOVED lines=18> */
[C---:B-1----:R-:W-:Y:S01]  /*3da0*/  IMAD.WIDE.U32 R104, R86.reuse, 0x10, R104 ;  /* 0x0000001056687825 */ /* 0x042fe200078e0068 */
[----:B------:R-:W-:-:S04]  /*3db0*/  IADD3 R86, PT, PT, R86, 0x100, RZ ;  /* 0x0000010056567810 */ /* 0x000fc80007ffe0ff */
[----:B------:R1:W-:Y:S03]  /*3dc0*/  STG.E.128 desc[UR6][R104.64], R40 ;  /* 0x0000002868007986 */ /* 0x0003e6000c101d06 */
.L_x_37312:
[----:B------:R-:W-:Y:S05]  /*3dd0*/  BSYNC.RECONVERGENT B0 ;  /* 0x0000000000007941 */ /* 0x000fea0003800200 */
.L_x_37311:
[----:B------:R-:W-:Y:S01]  /*3de0*/  ISETP.NE.AND P0, PT, R92, RZ, PT ;  /* 0x000000ff5c00720c */ /* 0x000fe20003f05270 */
[----:B------:R-:W-:-:S12]  /*3df0*/  BSSY.RECONVERGENT B0, `(.L_x_37313) ;  /* 0x000001a000007945 */ /* 0x000fd80003800200 */
[----:B------:R-:W-:Y:S05]  /*3e00*/  @!P0 BRA `(.L_x_37314) ;  /* 0x0000000000608947 */ /* 0x000fea0003800000 */
[----:B-1----:R-:W1:Y:S01]  /*3e10*/  LDC.64 R104, c[0x0][0x428] ;  /* 0x00010a00ff687b82 */ /* 0x002e620000000a00 */
        /* <DEDUP_REMOVED lines=23> */
.L_x_37314:
[----:B------:R-:W-:Y:S05]  /*3f90*/  BSYNC.RECONVERGENT B0 ;  /* 0x0000000000007941 */ /* 0x000fea0003800200 */
.L_x_37313:
[----:B------:R-:W-:Y:S04]  /*3fa0*/  BSSY.RECONVERGENT B0, `(.L_x_37315) ;  /* 0x000001a000007945 */ /* 0x000fe80003800200 */
[----:B------:R-:W-:Y:S05]  /*3fb0*/  @!P1 BRA `(.L_x_37316) ;  /* 0x0000000000609947 */ /* 0x000fea0003800000 */
[----:B-12---:R-:W1:Y:S01]  /*3fc0*/  LDC.64 R104, c[0x0][0x428] ;  /* 0x00010a00ff687b82 */ /* 0x006e620000000a00 */
        /* <DEDUP_REMOVED lines=23> */
.L_x_37316:
[----:B------:R-:W-:Y:S05]  /*4140*/  BSYNC.RECONVERGENT B0 ;  /* 0x0000000000007941 */ /* 0x000fea0003800200 */
.L_x_37315:
[----:B------:R-:W-:Y:S04]  /*4150*/  BSSY.RECONVERGENT B0, `(.L_x_37317) ;  /* 0x000001a000007945 */ /* 0x000fe80003800200 */
[----:B------:R-:W-:Y:S05]  /*4160*/  @!P2 BRA `(.L_x_37318) ;  /* 0x000000000060a947 */ /* 0x000fea0003800000 */
[----:B-123--:R-:W1:Y:S01]  /*4170*/  LDC.64 R104, c[0x0][0x428] ;  /* 0x00010a00ff687b82 */ /* 0x00ee620000000a00 */
        /* <DEDUP_REMOVED lines=23> */
.L_x_37318:
[----:B------:R-:W-:Y:S05]  /*42f0*/  BSYNC.RECONVERGENT B0 ;  /* 0x0000000000007941 */ /* 0x000fea0003800200 */
.L_x_37317:
[----:B------:R-:W-:Y:S04]  /*4300*/  BSSY.RECONVERGENT B0, `(.L_x_37319) ;  /* 0x000001a000007945 */ /* 0x000fe80003800200 */
[----:B------:R-:W-:Y:S05]  /*4310*/  @!P3 BRA `(.L_x_37320) ;  /* 0x000000000060b947 */ /* 0x000fea0003800000 */
[----:B-1234-:R-:W1:Y:S01]  /*4320*/  LDC.64 R104, c[0x0][0x428] ;  /* 0x00010a00ff687b82 */ /* 0x01ee620000000a00 */
        /* <DEDUP_REMOVED lines=23> */
.L_x_37320:
[----:B------:R-:W-:Y:S05]  /*44a0*/  BSYNC.RECONVERGENT B0 ;  /* 0x0000000000007941 */ /* 0x000fea0003800200 */
.L_x_37319:
[----:B------:R-:W-:Y:S04]  /*44b0*/  BSSY.RECONVERGENT B0, `(.L_x_37308) ;  /* 0x0000011000007945 */ /* 0x000fe80003800200 */
[----:B------:R-:W-:Y:S05]  /*44c0*/  @!P4 BRA `(.L_x_37321) ;  /* 0x00000000003cc947 */ /* 0x000fea0003800000 */
[----:B------:R-:W5:Y:S01]  /*44d0*/  LDC.64 R94, c[0x0][0x428] ;  /* 0x00010a00ff5e7b82 */ /* 0x000f620000000a00 */
[--C-:B------:R-:W-:Y:S01]  /*44e0*/  FADD.FTZ R93, R36, -R85.reuse ;  /* 0x80000055245d7221 */ /* 0x100fe20000010000 */
[--C-:B01234-:R-:W-:Y:S01]  /*44f0*/  FADD.FTZ R41, R37, -R85.reuse ;  /* 0x8000005525297221 */ /* 0x11ffe20000010000 */
        /* <DEDUP_REMOVED lines=10> */
[----:B-----5:R-:W-:-:S05]  /*45a0*/  IMAD.WIDE.U32 R94, R86, 0x10, R94 ;  /* 0x00000010565e7825 */ /* 0x020fca00078e005e */
[----:B------:R0:W-:Y:S02]  /*45b0*/  STG.E.128 desc[UR6][R94.64], R40 ;  /* 0x000000285e007986 */ /* 0x0001e4000c101d06 */
.L_x_37321:
[----:B------:R-:W-:Y:S05]  /*45c0*/  BSYNC.RECONVERGENT B0 ;  /* 0x0000000000007941 */ /* 0x000fea0003800200 */
.L_x_37308:
[----:B01234-:R-:W0:Y:S01]  /*45d0*/  LDC.64 R40, c[0x0][0x380] ;  /* 0x0000e000ff287b82 */ /* 0x01fe220000000a00 */
[----:B------:R-:W-:Y:S01]  /*45e0*/  UPLOP3.LUT UP1, UPT, UPT, UPT, UP1, 0x40, 0x4 ;  /* 0x000000000004789c */ /* 0x000fe20003f2e810 */
[----:B0-----:R-:W-:-:S04]  /*45f0*/  IADD3 R54, PT, PT, R54, R40, RZ ;  /* 0x0000002836367210 */ /* 0x001fc80007ffe0ff */
[----:B------:R-:W-:-:S13]  /*4600*/  ISETP.GE.AND P0, PT, R54, R41, PT ;  /* 0x000000293600720c */ /* 0x000fda0003f06270 */
[----:B------:R-:W-:Y:S05]  /*4610*/  @!P0 BRA `(.L_x_37322) ;  /* 0xffffffcc00008947 */ /* 0x000fea000383ffff */
[----:B------:R-:W-:Y:S05]  /*4620*/  EXIT ;  /* 0x000000000000794d */ /* 0x000fea0003800000 */
.L_x_37323:
        /* <DEDUP_REMOVED lines=13> */
.L_x_42425:


//--------------------- .text._ZN10layer_norm13ln_fwd_kernelINS_13Kernel_traitsI6__halfffffjLj7168ELj1ELj1ELj8ELj16ENS_18Kernel_traits_baseILj7168ES2_ffffjLj256EEEEELb0ELb1ELb1ELb1EEEvNS_9FwdParamsE --------------------------
	.section	.text._ZN10layer_norm13ln_fwd_kernelINS_13Kernel_traitsI6__halfffffjLj7168ELj1ELj1ELj8ELj16ENS_18Kernel_traits_baseILj7168ES2_ffffjLj256EEEEELb0ELb1ELb1ELb1EEEvNS_9FwdParamsE,"ax",@progbits
	.align	128
        .global         _ZN10layer_norm13ln_fwd_kernelINS_13Kernel_traitsI6__halfffffjLj7168ELj1ELj1ELj8ELj16ENS_18Kernel_traits_baseILj7168ES2_ffffjLj256EEEEELb0ELb1ELb1ELb1EEEvNS_9FwdParamsE
        .type           _ZN10layer_norm13ln_fwd_kernelINS_13Kernel_traitsI6__halfffffjLj7168ELj1ELj1ELj8ELj16ENS_18Kernel_traits_baseILj7168ES2_ffffjLj256EEEEELb0ELb1ELb1ELb1EEEvNS_9FwdParamsE,@function
        .size           _ZN10layer_norm13ln_fwd_kernelINS_13Kernel_traitsI6__halfffffjLj7168ELj1ELj1ELj8ELj16ENS_18Kernel_traits_baseILj7168ES2_ffffjLj256EEEEELb0ELb1ELb1ELb1EEEvNS_9FwdParamsE,(.L_x_42426 - _ZN10layer_norm13ln_fwd_kernelINS_13Kernel_traitsI6__halfffffjLj7168ELj1ELj1ELj8ELj16ENS_18Kernel_traits_baseILj7168ES2_ffffjLj256EEEEELb0ELb1ELb1ELb1EEEvNS_9FwdParamsE)
        .other          _ZN10layer_norm13ln_fwd_kernelINS_13Kernel_traitsI6__halfffffjLj7168ELj1ELj1ELj8ELj16ENS_18Kernel_traits_baseILj7168ES2_ffffjLj256EEEEELb0ELb1ELb1ELb1EEEvNS_9FwdParamsE,@"STO_CUDA_ENTRY STV_DEFAULT"
_ZN10layer_norm13ln_fwd_kernelINS_13Kernel_traitsI6__halfffffjLj7168ELj1ELj1ELj8ELj16ENS_18Kernel_traits_baseILj7168ES2_ffffjLj256EEEEELb0ELb1ELb1ELb1EEEvNS_9FwdParamsE:
.text._ZN10layer_norm13ln_fwd_kernelINS_13Kernel_traitsI6__halfffffjLj7168ELj1ELj1ELj8ELj16ENS_18Kernel_traits_baseILj7168ES2_ffffjLj256EEEEELb0ELb1ELb1ELb1EEEvNS_9FwdParamsE:
        /* <DEDUP_REMOVED lines=37> */
.L_x_37324:
[----:B------:R-:W2:Y:S08]  /*0250*/  LDC.64 R2, c[0x0][0x3d0] ;  /* 0x0000f400ff027b82 */ /* 0x000eb00000000a00 */
[----:B------:R-:W0:Y:S01]  /*0260*/  LDC.64 R4, c[0x0][0x3e8] ;  /* 0x0000fa00ff047b82 */ /* 0x000e220000000a00 */
[----:B--2---:R-:W-:-:S05]  /*0270*/  IMAD.WIDE.U32 R20, R66, 0x8, R2 ;  /* 0x0000000842147825 */ /* 0x004fca00078e0002 */
[----:B------:R1:W5:Y:S01]  /*0280*/  LDG.E.64 R62, desc[UR6][R20.64+0x800] ;  /* 0x00080006143e7981 */ /* 0x000362000c1e1b00 */
[----:B0-----:R-:W-:-:S03]  /*0290*/  IMAD.WIDE.U32 R22, R66, 0x8, R4 ;  /* 0x0000000842167825 */ /* 0x001fc600078e0004 */
        /* <DEDUP_REMOVED lines=13> */
[----:B------:R-:W-:-:S02]  /*0370*/  CS2R R2, SRZ ;  /* 0x0000000000027805 */ /* 0x000fc4000001ff00 */
[----:B------:R-:W-:Y:S02]  /*0380*/  CS2R R40, SRZ ;  /* 0x0000000000287805 */ /* 0x000fe4000001ff00 */
[----:B------:R-:W-:Y:S02]  /*0390*/  CS2R R42, SRZ ;  /* 0x00000000002a7805 */ /* 0x000fe4000001ff00 */
[----:B------:R-:W-:Y:S02]  /*03a0*/  CS2R R44, SRZ ;  /* 0x00000000002c7805 */ /* 0x000fe4000001ff00 */
[----:B------:R-:W-:Y:S02]  /*03b0*/  CS2R R46, SRZ ;  /* 0x00000000002e7805 */ /* 0x000fe4000001ff00 */
[----:B------:R-:W-:Y:S02]  /*03c0*/  CS2R R48, SRZ ;  /* 0x0000000000307805 */ /* 0x000fe4000001ff00 */
[----:B-1----:R-:W-:-:S07]  /*03d0*/  CS2R R50, SRZ ;  /* 0x0000000000327805 */ /* 0x002fce000001ff00 */
.L_x_37325:
[----:B------:R-:W0:Y:S02]  /*03e0*/  LDCU UR4, c[0x0][0x384] ;  /* 0x00007080ff0477ac */ /* 0x000e240008000800 */
[----:B0-----:R-:W-:-:S13]  /*03f0*/  ISETP.GE.AND P0, PT, R0, UR4, PT ;  /* 0x0000000400007c0c */ /* 0x001fda000bf06270 */
[----:B------:R-:W-:Y:S05]  /*0400*/  @P0 EXIT ;  /* 0x000000000000094d */ /* 0x000fea0003800000 */
[----:B-----5:R-:W-:Y:S01]  /*0410*/  MOV R77, R4 ;  /* 0x00000004004d7202 */ /* 0x020fe20000000f00 */
[----:B------:R-:W0:Y:S01]  /*0420*/  LDCU UR12, c[0x0][0x40c] ;  /* 0x00008180ff0c77ac */ /* 0x000e220008000800 */
[----:B------:R-:W-:Y:S02]  /*0430*/  SHF.R.U64 R76, R4, 0x10, R5 ;  /* 0x00000010044c7819 */ /* 0x000fe40000001205 */
[----:B------:R-:W-:Y:S01]  /*0440*/  MOV R75, R6 ;  /* 0x00000006004b7202 */ /* 0x000fe20000000f00 */
[----:B------:R-:W1:Y:S01]  /*0450*/  LDCU.U8 UR10, c[0x0][0x410] ;  /* 0x00008200ff0a77ac */ /* 0x000e620008000000 */
[----:B------:R-:W-:Y:S02]  /*0460*/  MOV R4, R7 ;  /* 0x0000000700047202 */ /* 0x000fe40000000f00 */
[----:B------:R-:W-:Y:S01]  /*0470*/  SHF.R.U64 R74, R6, 0x10, R7 ;  /* 0x00000010064a7819 */ /* 0x000fe20000001207 */
[----:B------:R-:W3:Y:S01]  /*0480*/  LDCU UR11, c[0x0][0x400] ;  /* 0x00008000ff0b77ac */ /* 0x000ee20008000800 */
[----:B------:R-:W-:-:S02]  /*0490*/  PRMT R75, R4, 0x5410, R75 ;  /* 0x00005410044b7816 */ /* 0x000fc4000000004b */
[----:B--2---:R-:W-:Y:S01]  /*04a0*/  SHF.R.U32.HI R22, RZ, 0x10, R7 ;  /* 0x00000010ff167819 */ /* 0x004fe20000011607 */
[----:B------:R-:W2:Y:S01]  /*04b0*/  LDCU.64 UR8, c[0x0][0x3a0] ;  /* 0x00007400ff0877ac */ /* 0x000ea20008000a00 */
[----:B------:R-:W-:Y:S02]  /*04c0*/  MOV R4, R60 ;  /* 0x0000003c00047202 */ /* 0x000fe40000000f00 */
[----:B------:R-:W-:Y:S01]  /*04d0*/  MOV R69, R12 ;  /* 0x0000000c00457202 */ /* 0x000fe20000000f00 */
[----:B------:R-:W-:Y:S01]  /*04e0*/  UPLOP3.LUT UP0, UPT, UPT, UPT, UPT, 0x40, 0x4 ;  /* 0x000000000004789c */ /* 0x000fe20003f0e870 */
[----:B------:R-:W-:Y:S02]  /*04f0*/  MOV R7, R13 ;  /* 0x0000000d00077202 */ /* 0x000fe40000000f00 */
[----:B------:R-:W-:Y:S02]  /*0500*/  MOV R20, R15 ;  /* 0x0000000f00147202 */ /* 0x000fe40000000f00 */
[----:B------:R-:W-:-:S02]  /*0510*/  SHF.R.U64 R80, R14, 0x10, R15 ;  /* 0x000000100e507819 */ /* 0x000fc4000000120f */
[----:B------:R-:W-:Y:S02]  /*0520*/  SHF.R.U32.HI R21, RZ, 0x10, R15 ;  /* 0x00000010ff157819 */ /* 0x000fe4000001160f */
[----:B------:R-:W-:Y:S02]  /*0530*/  MOV R79, R18 ;  /* 0x00000012004f7202 */ /* 0x000fe40000000f00 */
[--C-:B------:R-:W-:Y:S02]  /*0540*/  SHF.R.U64 R78, R18, 0x10, R19.reuse ;  /* 0x00000010124e7819 */ /* 0x100fe40000001213 */
[----:B------:R-:W-:Y:S02]  /*0550*/  MOV R81, R14 ;  /* 0x0000000e00517202 */ /* 0x000fe40000000f00 */
[----:B------:R-:W-:Y:S02]  /*0560*/  MOV R15, R19 ;  /* 0x00000013000f7202 */ /* 0x000fe40000000f00 */
[----:B------:R-:W-:-:S02]  /*0570*/  SHF.R.U32.HI R18, RZ, 0x10, R19 ;  /* 0x00000010ff127819 */ /* 0x000fc40000011613 */
[----:B------:R-:W-:Y:S02]  /*0580*/  MOV R14, R5 ;  /* 0x00000005000e7202 */ /* 0x000fe40000000f00 */
[----:B------:R-:W-:Y:S02]  /*0590*/  SHF.R.U32.HI R19, RZ, 0x10, R5 ;  /* 0x00000010ff137819 */ /* 0x000fe40000011605 */
[----:B------:R-:W-:Y:S02]  /*05a0*/  PRMT R97, R4, 0x7610, R97 ;  /* 0x0000761004617816 */ /* 0x000fe40000000061 */
[----:B------:R-:W-:Y:S02]  /*05b0*/  MOV R73, R8 ;  /* 0x0000000800497202 */ /* 0x000fe40000000f00 */
[----:B------:R-:W-:Y:S02]  /*05c0*/  MOV R5, R9 ;  /* 0x0000000900057202 */ /* 0x000fe40000000f00 */
[----:B------:R-:W-:-:S02]  /*05d0*/  MOV R71, R10 ;  /* 0x0000000a00477202 */ /* 0x000fc40000000f00 */
[----:B------:R-:W-:Y:S02]  /*05e0*/  MOV R6, R11 ;  /* 0x0000000b00067202 */ /* 0x000fe40000000f00 */
[----:B------:R-:W-:Y:S02]  /*05f0*/  PRMT R69, R7, 0x5410, R69 ;  /* 0x0000541007457816 */ /* 0x000fe40000000045 */
[----:B------:R-:W-:Y:S02]  /*0600*/  MOV R4, R61 ;  /* 0x0000003d00047202 */ /* 0x000fe40000000f00 */
[----:B------:R-:W-:Y:S02]  /*0610*/  MOV R7, R58 ;  /* 0x0000003a00077202 */ /* 0x000fe40000000f00 */
[----:B------:R-:W-:Y:S02]  /*0620*/  PRMT R73, R5, 0x5410, R73 ;  /* 0x0000541005497816 */ /* 0x000fe40000000049 */
[----:B------:R-:W-:-:S02]  /*0630*/  PRMT R71, R6, 0x5410, R71 ;  /* 0x0000541006477816 */ /* 0x000fc40000000047 */
[----:B------:R-:W-:Y:S02]  /*0640*/  PRMT R97, R97, 0x5410, R4 ;  /* 0x0000541061617816 */ /* 0x000fe40000000004 */
[----:B------:R-:W-:Y:S02]  /*0650*/  MOV R5, R62 ;  /* 0x0000003e00057202 */ /* 0x000fe40000000f00 */
[----:B------:R-:W-:Y:S02]  /*0660*/  MOV R6, R63 ;  /* 0x0000003f00067202 */ /* 0x000fe40000000f00 */
[----:B------:R-:W-:Y:S02]  /*0670*/  PRMT R99, R7, 0x7610, R99 ;  /* 0x0000761007637816 */ /* 0x000fe40000000063 */
[----:B------:R-:W-:Y:S02]  /*0680*/  MOV R4, R59 ;  /* 0x0000003b00047202 */ /* 0x000fe40000000f00 */
[----:B------:R-:W-:-:S02]  /*0690*/  MOV R7, R54 ;  /* 0x0000003600077202 */ /* 0x000fc40000000f00 */
[----:B------:R-:W-:Y:S02]  /*06a0*/  PRMT R98, R5, 0x5410, R6 ;  /* 0x0000541005627816 */ /* 0x000fe40000000006 */
[----:B------:R-:W-:Y:S02]  /*06b0*/  PRMT R99, R99, 0x5410, R4 ;  /* 0x0000541063637816 */ /* 0x000fe40000000004 */
[----:B------:R-:W-:Y:S02]  /*06c0*/  MOV R5, R56 ;  /* 0x0000003800057202 */ /* 0x000fe40000000f00 */
[----:B------:R-:W-:Y:S02]  /*06d0*/  MOV R6, R57 ;  /* 0x0000003900067202 */ /* 0x000fe40000000f00 */
[----:B------:R-:W-:Y:S02]  /*06e0*/  PRMT R101, R7, 0x7610, R101 ;  /* 0x0000761007657816 */ /* 0x000fe40000000065 */
[----:B------:R-:W-:-:S02]  /*06f0*/  MOV R4, R55 ;  /* 0x0000003700047202 */ /* 0x000fc40000000f00 */
[----:B------:R-:W-:Y:S02]  /*0700*/  PRMT R100, R5, 0x5410, R6 ;  /* 0x0000541005647816 */ /* 0x000fe40000000006 */
[----:B------:R-:W-:Y:S02]  /*0710*/  PRMT R101, R101, 0x5410, R4 ;  /* 0x0000541065657816 */ /* 0x000fe40000000004 */
[----:B------:R-:W-:Y:S02]  /*0720*/  MOV R5, R52 ;  /* 0x0000003400057202 */ /* 0x000fe40000000f00 */
[----:B------:R-:W-:Y:S02]  /*0730*/  MOV R6, R53 ;  /* 0x0000003500067202 */ /* 0x000fe40000000f00 */
[--C-:B------:R-:W-:Y:S02]  /*0740*/  SHF.R.U64 R103, R50, 0x10, R51.reuse ;  /* 0x0000001032677819 */ /* 0x100fe40000001233 */
[----:B------:R-:W-:-:S02]  /*0750*/  SHF.R.U32.HI R4, RZ, 0x10, R51 ;  /* 0x00000010ff047819 */ /* 0x000fc40000011633 */
[----:B------:R-:W-:Y:S02]  /*0760*/  PRMT R102, R5, 0x5410, R6 ;  /* 0x0000541005667816 */ /* 0x000fe40000000006 */
[----:B------:R-:W-:Y:S02]  /*0770*/  PRMT R103, R103, 0x5410, R4 ;  /* 0x0000541067677816 */ /* 0x000fe40000000004 */
[----:B------:R-:W-:Y:S02]  /*0780*/  SHF.R.U64 R104, R48, 0x10, R49 ;  /* 0x0000001030687819 */ /* 0x000fe40000001231 */
[----:B------:R-:W-:Y:S02]  /*0790*/  SHF.R.U32.HI R5, RZ, 0x10, R63 ;  /* 0x00000010ff057819 */ /* 0x000fe4000001163f */
[----:B------:R-:W-:Y:S02]  /*07a0*/  SHF.R.U32.HI R105, RZ, 0x10, R49 ;  /* 0x00000010ff697819 */ /* 0x000fe40000011631 */
[----:B------:R-:W-:-:S02]  /*07b0*/  SHF.R.U64 R4, R46, 0x10, R47 ;  /* 0x000000102e047819 */ /* 0x000fc4000000122f */
[----:B------:R-:W-:Y:S02]  /*07c0*/  PRMT R104, R104, 0x5410, R5 ;  /* 0x0000541068687816 */ /* 0x000fe40000000005 */
[----:B------:R-:W-:Y:S02]  /*07d0*/  PRMT R105, R105, 0x5410, R4 ;  /* 0x0000541069697816 */ /* 0x000fe40000000004 */
[----:B------:R-:W-:Y:S02]  /*07e0*/  SHF.R.U32.HI R106, RZ, 0x10, R47 ;  /* 0x00000010ff6a7819 */ /* 0x000fe4000001162f */
[--C-:B------:R-:W-:Y:S02]  /*07f0*/  SHF.R.U64 R5, R44, 0x10, R45.reuse ;  /* 0x000000102c057819 */ /* 0x100fe4000000122d */
[----:B------:R-:W-:Y:S02]  /*0800*/  SHF.R.U32.HI R107, RZ, 0x10, R45 ;  /* 0x00000010ff6b7819 */ /* 0x000fe4000001162d */
[----:B------:R-:W-:-:S02]  /*0810*/  SHF.R.U64 R4, R42, 0x10, R43 ;  /* 0x000000102a047819 */ /* 0x000fc4000000122b */
[----:B------:R-:W-:Y:S02]  /*0820*/  SHF.R.U64 R70, R10, 0x10, R11 ;  /* 0x000000100a467819 */ /* 0x000fe4000000120b */
[----:B------:R-:W-:Y:S02]  /*0830*/  SHF.R.U64 R72, R8, 0x10, R9 ;  /* 0x0000001008487819 */ /* 0x000fe40000001209 */
[----:B------:R-:W-:Y:S02]  /*0840*/  SHF.R.U32.HI R10, RZ, 0x10, R11 ;  /* 0x00000010ff0a7819 */ /* 0x000fe4000001160b */
[----:B------:R-:W-:Y:S02]  /*0850*/  SHF.R.U64 R68, R12, 0x10, R13 ;  /* 0x000000100c447819 */ /* 0x000fe4000000120d */
[----:B------:R-:W-:Y:S02]  /*0860*/  PRMT R106, R106, 0x5410, R5 ;  /* 0x000054106a6a7816 */ /* 0x000fe40000000005 */
[----:B------:R-:W-:-:S02]  /*0870*/  PRMT R107, R107, 0x5410, R4 ;  /* 0x000054106b6b7816 */ /* 0x000fc40000000004 */
[----:B------:R-:W-:Y:S02]  /*0880*/  SHF.R.U32.HI R9, RZ, 0x10, R9 ;  /* 0x00000010ff097819 */ /* 0x000fe40000011609 */
[----:B------:R-:W-:Y:S02]  /*0890*/  SHF.R.U32.HI R11, RZ, 0x10, R13 ;  /* 0x00000010ff0b7819 */ /* 0x000fe4000001160d */
[----:B------:R-:W-:Y:S02]  /*08a0*/  MOV R67, R16 ;  /* 0x0000001000437202 */ /* 0x000fe40000000f00 */
[----:B------:R-:W-:Y:S02]  /*08b0*/  MOV R8, R17 ;  /* 0x0000001100087202 */ /* 0x000fe40000000f00 */
[--C-:B------:R-:W-:Y:S02]  /*08c0*/  SHF.R.U64 R82, R16, 0x10, R17.reuse ;  /* 0x0000001010527819 */ /* 0x100fe40000001211 */
[----:B------:R-:W-:-:S02]  /*08d0*/  SHF.R.U32.HI R12, RZ, 0x10, R17 ;  /* 0x00000010ff0c7819 */ /* 0x000fc40000011611 */
[----:B------:R-:W-:Y:S02]  /*08e0*/  SHF.R.U32.HI R108, RZ, 0x10, R43 ;  /* 0x00000010ff6c7819 */ /* 0x000fe4000001162b */
[--C-:B------:R-:W-:Y:S02]  /*08f0*/  SHF.R.U64 R4, R40, 0x10, R41.reuse ;  /* 0x0000001028047819 */ /* 0x100fe40000001229 */
[----:B------:R-:W-:Y:S02]  /*0900*/  SHF.R.U32.HI R109, RZ, 0x10, R41 ;  /* 0x00000010ff6d7819 */ /* 0x000fe40000011629 */
[----:B------:R-:W-:Y:S02]  /*0910*/  SHF.R.U64 R5, R2, 0x10, R3 ;  /* 0x0000001002057819 */ /* 0x000fe40000001203 */
        /* <DEDUP_REMOVED lines=12> */
[----:B------:R-:W-:Y:S02]  /*09e0*/  SHF.R.U32.HI R110, RZ, 0x10, R3 ;  /* 0x00000010ff6e7819 */ /* 0x000fe40000011603 */
[----:B------:R-:W-:-:S02]  /*09f0*/  PRMT R108, R108, 0x5410, R4 ;  /* 0x000054106c6c7816 */ /* 0x000fc40000000004 */
[----:B0123--:R-:W-:-:S07]  /*0a00*/  PRMT R109, R109, 0x5410, R5 ;  /* 0x000054106d6d7816 */ /* 0x00ffce0000000005 */
.L_x_37345:
[----:B------:R-:W0:Y:S08]  /*0a10*/  LDC.64 R12, c[0x0][0x3f0] ;  /* 0x0000fc00ff0c7b82 */ /* 0x000e300000000a00 */
[----:B------:R-:W1:Y:S08]  /*0a20*/  LDC.64 R84, c[0x0][0x3f8] ;  /* 0x0000fe00ff547b82 */ /* 0x000e700000000a00 */
[----:B------:R-:W2:Y:S01]  /*0a30*/  LDC R83, c[0x0][0x388] ;  /* 0x0000e200ff537b82 */ /* 0x000ea20000000800 */
[----:B0-----:R-:W-:-:S05]  /*0a40*/  IMAD.WIDE R14, R0, 0x4, R12 ;  /* 0x00000004000e7825 */ /* 0x001fca00078e020c */
[----:B------:R2:W3:Y:S01]  /*0a50*/  LDG.E R36, desc[UR6][R14.64] ;  /* 0x000000060e247981 */ /* 0x0004e2000c1e1900 */
[----:B------:R-:W-:Y:S02]  /*0a60*/  HFMA2 R37, -RZ, RZ, 0, 0 ;  /* 0x00000000ff257431 */ /* 0x000fe400000001ff */
[----:B-1----:R-:W-:-:S06]  /*0a70*/  IMAD.WIDE R84, R0, 0x4, R84 ;  /* 0x0000000400547825 */ /* 0x002fcc00078e0254 */
[----:B------:R-:W5:Y:S01]  /*0a80*/  LDG.E R84, desc[UR6][R84.64] ;  /* 0x0000000654547981 */ /* 0x000f62000c1e1900 */
[----:B------:R-:W-:Y:S01]  /*0a90*/  ISETP.NE.U32.AND P0, PT, RZ, UR8, PT ;  /* 0x00000008ff007c0c */ /* 0x000fe2000bf05070 */
[----:B--2---:R-:W-:-:S03]  /*0aa0*/  IMAD R14, R0, R83, RZ ;  /* 0x00000053000e7224 */ /* 0x004fc600078e02ff */
[----:B------:R-:W-:Y:S02]  /*0ab0*/  ISETP.NE.AND.EX P0, PT, RZ, UR9, PT, P0 ;  /* 0x00000009ff007c0c */ /* 0x000fe4000bf05300 */
[----:B------:R-:W-:-:S04]  /*0ac0*/  SHF.R.S32.HI R15, RZ, 0x1f, R14 ;  /* 0x0000001fff0f7819 */ /* 0x000fc8000001140e */
[----:B------:R-:W-:Y:S02]  /*0ad0*/  LEA.HI R15, R15, R14, RZ, 0x2 ;  /* 0x0000000e0f0f7211 */ /* 0x000fe400078f10ff */
[----:B------:R-:W-:Y:S02]  /*0ae0*/  SHF.R.U32.HI R23, RZ, 0x10, R61 ;  /* 0x00000010ff177819 */ /* 0x000fe4000001163d */
[----:B------:R-:W-:Y:S02]  /*0af0*/  LEA.HI.SX32 R88, R15, R66, 0x1e ;  /* 0x000000420f587211 */ /* 0x000fe400078ff2ff */
[----:B---3--:R-:W-:-:S13]  /*0b00*/  ISETP.GE.AND P1, PT, R36, 0x1, PT ;  /* 0x000000012400780c */ /* 0x008fda0003f26270 */
[----:B------:R-:W0:Y:S01]  /*0b10*/  @P1 LDC.64 R12, c[0x0][0x390] ;  /* 0x0000e400ff0c1b82 */ /* 0x000e220000000a00 */
[----:B------:R-:W-:-:S05]  /*0b20*/  @P1 IADD3 R16, PT, PT, R36, -0x1, RZ ;  /* 0xffffffff24101810 */ /* 0x000fca0007ffe0ff */
[----:B------:R-:W-:-:S05]  /*0b30*/  @P1 IMAD R16, R16, R83, RZ ;  /* 0x0000005310101224 */ /* 0x000fca00078e02ff */
[----:B------:R-:W-:-:S04]  /*0b40*/  @P1 SHF.R.S32.HI R17, RZ, 0x1f, R16 ;  /* 0x0000001fff111819 */ /* 0x000fc80000011410 */
[----:B------:R-:W-:-:S04]  /*0b50*/  @P1 LEA.HI R17, R17, R16, RZ, 0x2 ;  /* 0x0000001011111211 */ /* 0x000fc800078f10ff */
[----:B------:R-:W-:Y:S02]  /*0b60*/  @P1 LEA.HI.SX32 R37, R17, R66, 0x1e ;  /* 0x0000004211251211 */ /* 0x000fe400078ff2ff */
[----:B------:R-:W-:-:S03]  /*0b70*/  SHF.R.U64 R16, R60, 0x10, R61 ;  /* 0x000000103c107819 */ /* 0x000fc6000000123d */
[----:B0-----:R-:W-:-:S05]  /*0b80*/  @P1 IMAD.WIDE.U32 R12, R37, 0x10, R12 ;  /* 0x00000010250c1825 */ /* 0x001fca00078e000c */
[----:B------:R0:W5:Y:S02]  /*0b90*/  @P1 LDG.E.128 R8, desc[UR6][R12.64] ;  /* 0x000000060c081981 */ /* 0x000164000c1e1d00 */
[----:B0-----:R-:W-:Y:S01]  /*0ba0*/  PRMT R13, R16, 0x7610, R13 ;  /* 0x00007610100d7816 */ /* 0x001fe2000000000d */
[----:B------:R-:W-:Y:S06]  /*0bb0*/  @!P0 BRA `(.L_x_37326) ;  /* 0x0000000000648947 */ /* 0x000fec0003800000 */
[----:B------:R-:W0:Y:S02]  /*0bc0*/  LDC.64 R4, c[0x0][0x3a0] ;  /* 0x0000e800ff047b82 */ /* 0x000e240000000a00 */
[----:B0-----:R-:W-:-:S06]  /*0bd0*/  IMAD.WIDE.U32 R4, R88, 0x10, R4 ;  /* 0x0000001058047825 */ /* 0x001fcc00078e0004 */
[----:B------:R-:W2:Y:S01]  /*0be0*/  LDG.E.128 R4, desc[UR6][R4.64] ;  /* 0x0000000604047981 */ /* 0x000ea2000c1e1d00 */
[----:B------:R-:W-:-:S13]  /*0bf0*/  ISETP.GT.AND P2, PT, R36, RZ, PT ;  /* 0x000000ff2400720c */ /* 0x000fda0003f44270 */
[----:B------:R-:W0:Y:S01]  /*0c00*/  @P2 LDC R15, c[0x0][0x40c] ;  /* 0x00010300ff0f2b82 */ /* 0x000e220000000800 */
[----:B------:R-:W-:Y:S02]  /*0c10*/  @P2 HADD2.F32 R16, -RZ, R97.H0_H0 ;  /* 0x20000061ff102230 */ /* 0x000fe40000004100 */
[----:B------:R-:W-:Y:S02]  /*0c20*/  @P2 HADD2.F32 R17, -RZ, R13.H0_H0 ;  /* 0x2000000dff112230 */ /* 0x000fe40000004100 */
[----:B------:R-:W-:-:S03]  /*0c30*/  @P2 HADD2.F32 R20, -RZ, R97.H1_H1 ;  /* 0x30000061ff142230 */ /* 0x000fc60000004100 */
[----:B------:R-:W1:Y:S08]  /*0c40*/  @P2 LDC R18, c[0x0][0x40c] ;  /* 0x00010300ff122b82 */ /* 0x000e700000000800 */
[----:B------:R-:W3:Y:S01]  /*0c50*/  @P2 LDC R19, c[0x0][0x40c] ;  /* 0x00010300ff132b82 */ /* 0x000ee20000000800 */
[----:B0----5:R-:W-:Y:S01]  /*0c60*/  @P2 FMUL.FTZ R15, R8, R15 ;  /* 0x0000000f080f2220 */ /* 0x021fe20000410000 */
[----:B-1----:R-:W-:Y:S01]  /*0c70*/  @P2 FMUL.FTZ R18, R9, R18 ;  /* 0x0000001209122220 */ /* 0x002fe20000410000 */
[----:B---3--:R-:W-:Y:S01]  /*0c80*/  @P2 FMUL.FTZ R19, R10, R19 ;  /* 0x000000130a132220 */ /* 0x008fe20000410000 */
[----:B--2---:R-:W-:Y:S01]  /*0c90*/  @!P2 MOV R12, R4 ;  /* 0x00000004000ca202 */ /* 0x004fe20000000f00 */
[----:B------:R-:W-:Y:S01]  /*0ca0*/  @P2 FFMA.FTZ R12, R15, R16, R4 ;  /* 0x000000100f0c2223 */ /* 0x000fe20000010004 */
[----:B------:R-:W-:Y:S01]  /*0cb0*/  MOV R13, R5 ;  /* 0x00000005000d7202 */ /* 0x000fe20000000f00 */
        /* <DEDUP_REMOVED lines=9> */
.L_x_37326:
[----:B------:R-:W0:Y:S01]  /*0d50*/  @P1 LDC R17, c[0x0][0x40c] ;  /* 0x00010300ff111b82 */ /* 0x000e220000000800 */
[----:B------:R-:W-:Y:S01]  /*0d60*/  @P1 HADD2.F32 R19, -RZ, R13.H0_H0 ;  /* 0x2000000dff131230 */ /* 0x000fe20000004100 */
[----:B------:R-:W-:Y:S01]  /*0d70*/  CS2R R12, SRZ ;  /* 0x00000000000c7805 */ /* 0x000fe2000001ff00 */
[----:B------:R-:W-:Y:S01]  /*0d80*/  @P1 HADD2.F32 R23, -RZ, R23.H0_H0 ;  /* 0x20000017ff171230 */ /* 0x000fe20000004100 */
[----:B------:R-:W-:Y:S01]  /*0d90*/  CS2R R14, SRZ ;  /* 0x00000000000e7805 */ /* 0x000fe2000001ff00 */
[--C-:B------:R-:W-:Y:S02]  /*0da0*/  @P1 HADD2.F32 R16, -RZ, R97.reuse.H0_H0 ;  /* 0x20000061ff101230 */ /* 0x100fe40000004100 */
[----:B------:R-:W-:Y:S01]  /*0db0*/  @P1 HADD2.F32 R20, -RZ, R97.H1_H1 ;  /* 0x30000061ff141230 */ /* 0x000fe20000004100 */
        /* <DEDUP_REMOVED lines=11> */
.L_x_37327:
[----:B------:R-:W0:Y:S01]  /*0e70*/  LDC.64 R92, c[0x0][0x3a8] ;  /* 0x0000ea00ff5c7b82 */ /* 0x000e220000000a00 */
[----:B------:R-:W-:Y:S02]  /*0e80*/  @P0 IADD3 R25, PT, PT, R88, 0x100, RZ ;  /* 0x0000010058190810 */ /* 0x000fe40007ffe0ff */
[----:B------:R-:W-:-:S05]  /*0e90*/  @P1 IADD3 R23, PT, PT, R37, 0x100, RZ ;  /* 0x0000010025171810 */ /* 0x000fca0007ffe0ff */
[----:B------:R-:W1:Y:S08]  /*0ea0*/  @P0 LDC.64 R16, c[0x0][0x3a0] ;  /* 0x0000e800ff100b82 */ /* 0x000e700000000a00 */
[----:B------:R-:W2:Y:S01]  /*0eb0*/  @P1 LDC.64 R18, c[0x0][0x390] ;  /* 0x0000e400ff121b82 */ /* 0x000ea20000000a00 */
[----:B0-----:R-:W-:-:S05]  /*0ec0*/  IMAD.WIDE.U32 R20, R88, 0x10, R92 ;  /* 0x0000001058147825 */ /* 0x001fca00078e005c */
[----:B------:R0:W-:Y:S01]  /*0ed0*/  STG.E.128 desc[UR6][R20.64], R12 ;  /* 0x0000000c14007986 */ /* 0x0001e2000c101d06 */
[----:B-1----:R-:W-:-:S05]  /*0ee0*/  @P0 IMAD.WIDE.U32 R16, R25, 0x10, R16 ;  /* 0x0000001019100825 */ /* 0x002fca00078e0010 */
[----:B------:R-:W5:Y:S01]  /*0ef0*/  @P0 LDG.E.128 R4, desc[UR6][R16.64] ;  /* 0x0000000610040981 */ /* 0x000f62000c1e1d00 */
[----:B------:R-:W-:Y:S01]  /*0f00*/  SHF.R.U64 R22, R58, 0x10, R59 ;  /* 0x000000103a167819 */ /* 0x000fe2000000123b */
[----:B--2---:R-:W-:Y:S01]  /*0f10*/  @P1 IMAD.WIDE.U32 R18, R23, 0x10, R18 ;  /* 0x0000001017121825 */ /* 0x004fe200078e0012 */
[----:B------:R-:W-:-:S04]  /*0f20*/  SHF.R.U32.HI R27, RZ, 0x10, R59 ;  /* 0x00000010ff1b7819 */ /* 0x000fc8000001163b */
[----:B------:R1:W5:Y:S02]  /*0f30*/  @P1 LDG.E.128 R8, desc[UR6][R18.64] ;  /* 0x0000000612081981 */ /* 0x000364000c1e1d00 */
[----:B-1----:R-:W-:Y:S01]  /*0f40*/  PRMT R19, R22, 0x7610, R19 ;  /* 0x0000761016137816 */ /* 0x002fe20000000013 */
[----:B0-----:R-:W-:Y:S06]  /*0f50*/  @!P0 BRA `(.L_x_37328) ;  /* 0x0000000000588947 */ /* 0x001fec0003800000 */
[----:B------:R-:W-:Y:S02]  /*0f60*/  ISETP.GT.AND P2, PT, R36, RZ, PT ;  /* 0x000000ff2400720c */ /* 0x000fe40003f44270 */
[----:B-----5:R-:W-:Y:S02]  /*0f70*/  MOV R16, R4 ;  /* 0x0000000400107202 */ /* 0x020fe40000000f00 */
[----:B------:R-:W-:Y:S02]  /*0f80*/  MOV R17, R5 ;  /* 0x0000000500117202 */ /* 0x000fe40000000f00 */
[----:B------:R-:W-:-:S07]  /*0f90*/  MOV R18, R6 ;  /* 0x0000000600127202 */ /* 0x000fce0000000f00 */
[----:B------:R-:W0:Y:S01]  /*0fa0*/  @P2 LDC R23, c[0x0][0x40c] ;  /* 0x00010300ff172b82 */ /* 0x000e220000000800 */
[----:B------:R-:W-:Y:S02]  /*0fb0*/  @P2 HADD2.F32 R20, -RZ, R19.H0_H0 ;  /* 0x20000013ff142230 */ /* 0x000fe40000004100 */
[--C-:B------:R-:W-:Y:S02]  /*0fc0*/  @P2 HADD2.F32 R19, -RZ, R99.reuse.H0_H0 ;  /* 0x20000063ff132230 */ /* 0x100fe40000004100 */
        /* <DEDUP_REMOVED lines=15> */
.L_x_37328:
        /* <DEDUP_REMOVED lines=18> */
.L_x_37329:
        /* <DEDUP_REMOVED lines=8> */
[----:B------:R-:W5:Y:S01]  /*1260*/  @P0 LDG.E.128 R4, desc[UR6][R20.64] ;  /* 0x0000000614040981 */ /* 0x000f62000c1e1d00 */
[----:B------:R-:W-:Y:S01]  /*1270*/  SHF.R.U32.HI R26, RZ, 0x10, R57 ;  /* 0x00000010ff1a7819 */ /* 0x000fe20000011639 */
[----:B-1----:R-:W-:Y:S01]  /*1280*/  @P1 IMAD.WIDE.U32 R22, R27, 0x10, R22 ;  /* 0x000000101b161825 */ /* 0x002fe200078e0016 */
[----:B------:R-:W-:Y:S02]  /*1290*/  SHF.R.U64 R27, R56, 0x10, R57 ;  /* 0x00000010381b7819 */ /* 0x000fe40000001239 */
[----:B--2---:R-:W-:Y:S02]  /*12a0*/  PRMT R25, R26, 0x7610, R25 ;  /* 0x000076101a197816 */ /* 0x004fe40000000019 */
[----:B------:R0:W5:Y:S02]  /*12b0*/  @P1 LDG.E.128 R8, desc[UR6][R22.64] ;  /* 0x0000000616081981 */ /* 0x000164000c1e1d00 */
[----:B0-----:R-:W-:Y:S01]  /*12c0*/  PRMT R23, R27, 0x7610, R23 ;  /* 0x000076101b177816 */ /* 0x001fe20000000017 */
[----:B------:R-:W-:Y:S06]  /*12d0*/  @!P0 BRA `(.L_x_37330) ;  /* 0x0000000000588947 */ /* 0x000fec0003800000 */
        /* <DEDUP_REMOVED lines=22> */
.L_x_37330:
        /* <DEDUP_REMOVED lines=18> */
.L_x_37331:
        /* <DEDUP_REMOVED lines=9> */
[----:B------:R-:W-:Y:S01]  /*15f0*/  SHF.R.U64 R30, R54, 0x10, R55 ;  /* 0x00000010361e7819 */ /* 0x000fe20000001237 */
[----:B-1----:R-:W-:Y:S01]  /*1600*/  @P1 IMAD.WIDE.U32 R26, R31, 0x10, R26 ;  /* 0x000000101f1a1825 */ /* 0x002fe200078e001a */
[----:B------:R-:W-:-:S04]  /*1610*/  SHF.R.U32.HI R32, RZ, 0x10, R55 ;  /* 0x00000010ff207819 */ /* 0x000fc80000011637 */
[----:B------:R0:W5:Y:S02]  /*1620*/  @P1 LDG.E.128 R8, desc[UR6][R26.64] ;  /* 0x000000061a081981 */ /* 0x000164000c1e1d00 */
[----:B0-----:R-:W-:Y:S01]  /*1630*/  PRMT R27, R30, 0x7610, R27 ;  /* 0x000076101e1b7816 */ /* 0x001fe2000000001b */
[----:B--2---:R-:W-:Y:S06]  /*1640*/  @!P0 BRA `(.L_x_37332) ;  /* 0x0000000000588947 */ /* 0x004fec0003800000 */
[----:B------:R-:W-:Y:S02]  /*1650*/  ISETP.GT.AND P2, PT, R36, RZ, PT ;  /* 0x000000ff2400720c */ /* 0x000fe40003f44270 */
[----:B-----5:R-:W-:Y:S02]  /*1660*/  MOV R26, R6 ;  /* 0x00000006001a7202 */ /* 0x020fe40000000f00 */
[----:B------:R-:W-:Y:S02]  /*1670*/  MOV R24, R4 ;  /* 0x0000000400187202 */ /* 0x000fe40000000f00 */
[----:B------:R-:W-:-:S07]  /*1680*/  MOV R25, R5 ;  /* 0x0000000500197202 */ /* 0x000fce0000000f00 */
[----:B------:R-:W0:Y:S01]  /*1690*/  @P2 LDC R31, c[0x0][0x40c] ;  /* 0x00010300ff1f2b82 */ /* 0x000e220000000800 */
[----:B------:R-:W-:Y:S02]  /*16a0*/  @P2 HADD2.F32 R28, -RZ, R27.H0_H0 ;  /* 0x2000001bff1c2230 */ /* 0x000fe40000004100 */
[--C-:B------:R-:W-:Y:S02]  /*16b0*/  @P2 HADD2.F32 R27, -RZ, R101.reuse.H1_H1 ;  /* 0x30000065ff1b2230 */ /* 0x100fe40000004100 */
[----:B------:R-:W-:-:S03]  /*16c0*/  @P2 HADD2.F32 R29, -RZ, R101.H0_H0 ;  /* 0x20000065ff1d2230 */ /* 0x000fc60000004100 */
        /* <DEDUP_REMOVED lines=14> */
.L_x_37332:
        /* <DEDUP_REMOVED lines=18> */
.L_x_37333:
        /* <DEDUP_REMOVED lines=37> */
.L_x_37334:
        /* <DEDUP_REMOVED lines=18> */
.L_x_37335:
        /* <DEDUP_REMOVED lines=12> */
[----:B------:R-:W-:Y:S02]  /*1d00*/  ISETP.GT.AND P2, PT, R36, RZ, PT ;  /* 0x000000ff2400720c */ /* 0x000fe40003f44270 */
[----:B--2--5:R-:W-:Y:S02]  /*1d10*/  MOV R34, R6 ;  /* 0x0000000600227202 */ /* 0x024fe40000000f00 */
        /* <DEDUP_REMOVED lines=20> */
.L_x_37336:
[----:B--2---:R-:W0:Y:S01]  /*1e60*/  @P1 LDC R87, c[0x0][0x40c] ;  /* 0x00010300ff571b82 */ /* 0x004e220000000800 */
        /* <DEDUP_REMOVED lines=17> */
.L_x_37337:
        /* <DEDUP_REMOVED lines=34> */
.L_x_37338:
        /* <DEDUP_REMOVED lines=18> */
.L_x_37339:
        /* <DEDUP_REMOVED lines=44> */
[----:B------:R-:W-:Y:S02]  /*2580*/  FADD.FTZ R85, -R64, R14 ;  /* 0x0000000e40557221 */ /* 0x000fe40000010100 */
[----:B------:R-:W-:-:S04]  /*2590*/  FFMA.FTZ R66, R66, R66, RZ ;  /* 0x0000004242427223 */ /* 0x000fc800000100ff */
        /* <DEDUP_REMOVED lines=74> */
.L_x_37341:
[----:B------:R-:W-:Y:S05]  /*2a40*/  BSYNC.RECONVERGENT B0 ;  /* 0x0000000000007941 */ /* 0x000fea0003800200 */
.L_x_37340:
        /* <DEDUP_REMOVED lines=13> */
.L_x_37343:
[----:B------:R-:W-:Y:S05]  /*2b20*/  BSYNC.RECONVERGENT B0 ;  /* 0x0000000000007941 */ /* 0x000fea0003800200 */
.L_x_37342:
        /* <DEDUP_REMOVED lines=10> */
[----:B0-----:R-:W-:Y:S01]  /*2bd0*/  FMUL.FTZ R93, R88, R91 ;  /* 0x0000005b585d7220 */ /* 0x001fe20000410000 */
[----:B------:R-:W0:Y:S01]  /*2be0*/  MUFU.RCP R87, R85 ;  /* 0x0000005500577308 */ /* 0x000e220000001000 */
[----:B--2---:R-:W-:Y:S02]  /*2bf0*/  FADD.FTZ R90, R90, R65 ;  /* 0x000000415a5a7221 */ /* 0x004fe40000010000 */
[----:B------:R-:W-:Y:S01]  /*2c00*/  FFMA.FTZ R93, R92, R64, R93 ;  /* 0x000000405c5d7223 */ /* 0x000fe2000001005d */
[----:B------:R-:W-:-:S03]  /*2c10*/  FADD.FTZ R64, -R88, R64 ;  /* 0x0000004058407221 */ /* 0x000fc60000010100 */
[----:B0-----:R-:W-:Y:S01]  /*2c20*/  FMUL.FTZ R88, R87, R93 ;  /* 0x0000005d57587220 */ /* 0x001fe20000410000 */
[----:B------:R-:W-:Y:S01]  /*2c30*/  FMUL.FTZ R93, R64, R64 ;  /* 0x00000040405d7220 */ /* 0x000fe20000410000 */
[----:B-1----:R-:W-:-:S03]  /*2c40*/  IADD3 R89, PT, PT, R89, R86, RZ ;  /* 0x0000005659597210 */ /* 0x002fc60007ffe0ff */
[----:B------:R-:W0:Y:S01]  /*2c50*/  SHFL.DOWN PT, R64, R88, 0x2, 0x1f ;  /* 0x08401f0058407f89 */ /* 0x000e2200000e0000 */
[----:B------:R-:W-:Y:S01]  /*2c60*/  FMUL.FTZ R93, R93, R92 ;  /* 0x0000005c5d5d7220 */ /* 0x000fe20000410000 */
[----:B------:R-:W-:Y:S02]  /*2c70*/  I2FP.F32.S32 R92, R86 ;  /* 0x00000056005c7245 */ /* 0x000fe40000201400 */
[----:B------:R-:W-:Y:S01]  /*2c80*/  I2FP.F32.S32 R65, R89 ;  /* 0x0000005900417245 */ /* 0x000fe20000201400 */
[----:B------:R-:W-:Y:S01]  /*2c90*/  FMUL.FTZ R91, R93, R91 ;  /* 0x0000005b5d5b7220 */ /* 0x000fe20000410000 */
[----:B------:R-:W-:Y:S03]  /*2ca0*/  SHFL.DOWN PT, R86, R89, 0x1, 0x1f ;  /* 0x08201f0059567f89 */ /* 0x000fe600000e0000 */
[----:B------:R-:W-:Y:S02]  /*2cb0*/  FFMA.FTZ R91, R87, R91, R90 ;  /* 0x0000005b575b7223 */ /* 0x000fe4000001005a */
[----:B------:R-:W1:Y:S03]  /*2cc0*/  MUFU.RCP R90, R65 ;  /* 0x00000041005a7308 */ /* 0x000e660000001000 */
[----:B------:R-:W2:Y:S01]  /*2cd0*/  SHFL.DOWN PT, R87, R91, 0x2, 0x1f ;  /* 0x08401f005b577f89 */ /* 0x000ea200000e0000 */
        /* <DEDUP_REMOVED lines=8> */
[----:B------:R-:W-:-:S04]  /*2d60*/  FMUL.FTZ R85, R85, R92 ;  /* 0x0000005c55557220 */ /* 0x000fc80000410000 */
[----:B------:R-:W-:Y:S01]  /*2d70*/  FFMA.FTZ R87, R90, R85, R87 ;  /* 0x000000555a577223 */ /* 0x000fe20000010057 */
[-C--:B------:R-:W-:Y:S02]  /*2d80*/  IADD3 R85, PT, PT, R89, R86.reuse, RZ ;  /* 0x0000005659557210 */ /* 0x080fe40007ffe0ff */
        /* <DEDUP_REMOVED lines=10> */
[----:B------:R-:W0:Y:S01]  /*2e30*/  LDC R65, c[0x0][0x448] ;  /* 0x00011200ff417b82 */ /* 0x000e220000000800 */
[----:B-1----:R-:W-:Y:S01]  /*2e40*/  FADD.FTZ R88, R87, R88 ;  /* 0x0000005857587221 */ /* 0x002fe20000010000 */
[----:B------:R-:W-:Y:S02]  /*2e50*/  FMUL.FTZ R89, R89, R86 ;  /* 0x0000005659597220 */ /* 0x000fe40000410000 */
[----:B------:R1:W2:Y:S04]  /*2e60*/  SHFL.IDX PT, R96, R64, RZ, 0x1f ;  /* 0x00001fff40607589 */ /* 0x0002a800000e0000 */
[----:B------:R-:W3:Y:S01]  /*2e70*/  @!P0 LDC.64 R86, c[0x0][0x3c8] ;  /* 0x0000f200ff568b82 */ /* 0x000ee20000000a00 */
[----:B-1----:R-:W-:-:S07]  /*2e80*/  FFMA.FTZ R64, R85, R89, R88 ;  /* 0x0000005955407223 */ /* 0x002fce0000010058 */
[----:B------:R-:W1:Y:S01]  /*2e90*/  @!P0 LDC.64 R88, c[0x0][0x3c0] ;  /* 0x0000f000ff588b82 */ /* 0x000e620000000a00 */
[----:B------:R-:W0:Y:S01]  /*2ea0*/  SHFL.IDX PT, R64, R64, RZ, 0x1f ;  /* 0x00001fff40407589 */ /* 0x000e2200000e0000 */
[----:B--2---:R-:W-:Y:S01]  /*2eb0*/  FMUL.FTZ R85, R96, R96 ;  /* 0x0000006060557220 */ /* 0x004fe20000410000 */
[----:B---3--:R-:W-:-:S04]  /*2ec0*/  @!P0 IMAD.WIDE R86, R0, 0x4, R86 ;  /* 0x0000000400568825 */ /* 0x008fc800078e0256 */
[----:B------:R-:W-:Y:S01]  /*2ed0*/  FSEL R85, R85, RZ, P1 ;  /* 0x000000ff55557208 */ /* 0x000fe20000800000 */
[----:B-1----:R-:W-:-:S04]  /*2ee0*/  @!P0 IMAD.WIDE R88, R0, 0x4, R88 ;  /* 0x0000000400588825 */ /* 0x002fc800078e0258 */
[----:B0-----:R-:W-:Y:S01]  /*2ef0*/  FFMA.FTZ R64, R64, UR11, R65 ;  /* 0x0000000b40407c23 */ /* 0x001fe20008010041 */
[----:B------:R0:W-:Y:S03]  /*2f00*/  @!P0 STG.E desc[UR6][R88.64], R96 ;  /* 0x0000006058008986 */ /* 0x0001e6000c101906 */
[----:B------:R-:W-:-:S06]  /*2f10*/  FADD.FTZ R64, R64, R85 ;  /* 0x0000005540407221 */ /* 0x000fcc0000010000 */
        /* <DEDUP_REMOVED lines=17> */
[----:B------:R-:W-:Y:S01]  /*3030*/  SHF.R.S32.HI R36, RZ, 0x1f, R65 ;  /* 0x0000001fff247819 */ /* 0x000fe20000011441 */
        /* <DEDUP_REMOVED lines=50> */
[----:B------:R-:W-:-:S02]  /*3360*/  HADD2.F32 R22, -RZ, R50.H0_H0 ;  /* 0x20000032ff167230 */ /* 0x000fc40000004100 */
[--C-:B------:R-:W-:Y:S01]  /*3370*/  HADD2.F32 R21, -RZ, R76.reuse.H1_H1 ;  /* 0x3000004cff157230 */ /* 0x100fe20000004100 */
[----:B------:R-:W-:Y:S01]  /*3380*/  IADD3 R116, PT, PT, R65, 0x200, RZ ;  /* 0x0000020041747810 */ /* 0x000fe20007ffe0ff */
[----:B------:R-:W-:Y:S02]  /*3390*/  HADD2.F32 R20, -RZ, R103.H0_H0 ;  /* 0x20000067ff147230 */ /* 0x000fe40000004100 */
[----:B------:R-:W-:Y:S01]  /*33a0*/  FFMA.FTZ R12, R12, R24, R22 ;  /* 0x000000180c0c7223 */ /* 0x000fe20000010016 */
[----:B------:R-:W-:Y:S01]  /*33b0*/  HADD2.F32 R19, -RZ, R77.H0_H0 ;  /* 0x2000004dff137230 */ /* 0x000fe20000004100 */
[----:B------:R-:W-:Y:S01]  /*33c0*/  SHF.R.U64 R24, R62, 0x10, R63 ;  /* 0x000000103e187819 */ /* 0x000fe2000000123f */
[----:B------:R-:W-:Y:S02]  /*33d0*/  HADD2.F32 R14, -RZ, R51.H0_H0 ;  /* 0x20000033ff0e7230 */ /* 0x000fe40000004100 */
[----:B------:R-:W-:Y:S01]  /*33e0*/  FFMA.FTZ R13, R13, R21, R20 ;  /* 0x000000150d0d7223 */ /* 0x000fe20000010014 */
[----:B------:R-:W-:Y:S01]  /*33f0*/  HADD2.F32 R18, -RZ, R76.H0_H0 ;  /* 0x2000004cff127230 */ /* 0x000fe20000004100 */
[----:B------:R-:W-:Y:S01]  /*3400*/  IADD3 R114, PT, PT, R65, 0x300, RZ ;  /* 0x0000030041727810 */ /* 0x000fe20007ffe0ff */
[----:B------:R-:W-:-:S02]  /*3410*/  HADD2.F32 R15, -RZ, R103.H1_H1 ;  /* 0x30000067ff0f7230 */ /* 0x000fc40000004100 */
[----:B------:R-:W-:Y:S01]  /*3420*/  FFMA.FTZ R14, R83, R19, R14 ;  /* 0x00000013530e7223 */ /* 0x000fe2000001000e */
[C---:B0-----:R-:W-:Y:S01]  /*3430*/  IMAD.WIDE.U32 R38, R65.reuse, 0x10, R16 ;  /* 0x0000001041267825 */ /* 0x041fe200078e0010 */
[----:B------:R-:W-:-:S03]  /*3440*/  IADD3 R112, PT, PT, R65, 0x400, RZ ;  /* 0x0000040041707810 */ /* 0x000fc60007ffe0ff */
[----:B------:R-:W-:Y:S01]  /*3450*/  FFMA.FTZ R15, R35, R18, R15 ;  /* 0x00000012230f7223 */ /* 0x000fe2000001000f */
[----:B------:R-:W-:Y:S01]  /*3460*/  HADD2.F32 R19, -RZ, R104.H1_H1 ;  /* 0x30000068ff137230 */ /* 0x000fe20000004100 */
[----:B------:R-:W-:Y:S01]  /*3470*/  IADD3 R118, PT, PT, R65, 0x600, RZ ;  /* 0x0000060041767810 */ /* 0x000fe20007ffe0ff */
[----:B------:R-:W-:Y:S02]  /*3480*/  HADD2.F32 R18, -RZ, R105.H0_H0 ;  /* 0x20000069ff127230 */ /* 0x000fe40000004100 */
[----:B------:R0:W-:Y:S01]  /*3490*/  STG.E.128 desc[UR6][R38.64], R12 ;  /* 0x0000000c26007986 */ /* 0x0001e2000c101d06 */
[----:B------:R-:W-:Y:S02]  /*34a0*/  HADD2.F32 R35, -RZ, R98.H0_H0 ;  /* 0x20000062ff237230 */ /* 0x000fe40000004100 */
[----:B------:R-:W-:Y:S02]  /*34b0*/  HADD2.F32 R36, -RZ, R48.H0_H0 ;  /* 0x20000030ff247230 */ /* 0x000fe40000004100 */
[----:B------:R-:W-:-:S02]  /*34c0*/  HADD2.F32 R22, -RZ, R104.H0_H0 ;  /* 0x20000068ff167230 */ /* 0x000fc40000004100 */
[----:B------:R-:W-:Y:S02]  /*34d0*/  HADD2.F32 R21, -RZ, R98.H1_H1 ;  /* 0x30000062ff157230 */ /* 0x000fe40000004100 */
[----:B------:R-:W-:Y:S02]  /*34e0*/  HADD2.F32 R20, -RZ, R49.H0_H0 ;  /* 0x20000031ff147230 */ /* 0x000fe40000004100 */
[----:B------:R-:W-:Y:S02]  /*34f0*/  HADD2.F32 R24, -RZ, R24.H0_H0 ;  /* 0x20000018ff187230 */ /* 0x000fe40000004100 */
[----:B------:R-:W-:-:S04]  /*3500*/  IMAD.WIDE.U32 R116, R116, 0x10, R16 ;  /* 0x0000001074747825 */ /* 0x000fc800078e0010 */
[----:B------:R-:W-:-:S04]  /*3510*/  IMAD.WIDE.U32 R114, R114, 0x10, R16 ;  /* 0x0000001072727825 */ /* 0x000fc800078e0010 */
[----:B0-----:R-:W-:Y:S01]  /*3520*/  FFMA.FTZ R15, R94, R19, R18 ;  /* 0x000000135e0f7223 */ /* 0x001fe20000010012 */
[----:B------:R-:W-:Y:S01]  /*3530*/  IADD3 R18, PT, PT, R65, 0x100, RZ ;  /* 0x0000010041127810 */ /* 0x000fe20007ffe0ff */
[----:B------:R-:W-:Y:S01]  /*3540*/  FFMA.FTZ R12, R95, R35, R36 ;  /* 0x000000235f0c7223 */ /* 0x000fe20000010024 */
[----:B------:R-:W-:Y:S01]  /*3550*/  FFMA.FTZ R13, R84, R24, R22 ;  /* 0x00000018540d7223 */ /* 0x000fe20000010016 */
[----:B------:R-:W-:Y:S01]  /*3560*/  FFMA.FTZ R14, R93, R21, R20 ;  /* 0x000000155d0e7223 */ /* 0x000fe20000010014 */
[----:B------:R-:W-:Y:S01]  /*3570*/  IADD3 R94, PT, PT, R65, 0x500, RZ ;  /* 0x00000500415e7810 */ /* 0x000fe20007ffe0ff */
[----:B------:R-:W-:-:S04]  /*3580*/  IMAD.WIDE.U32 R18, R18, 0x10, R16 ;  /* 0x0000001012127825 */ /* 0x000fc800078e0010 */
[----:B------:R-:W-:Y:S01]  /*3590*/  HADD2.F32 R21, -RZ, R75.H1_H1 ;  /* 0x3000004bff157230 */ /* 0x000fe20000004100 */
[----:B------:R0:W-:Y:S01]  /*35a0*/  STG.E.128 desc[UR6][R18.64], R12 ;  /* 0x0000000c12007986 */ /* 0x0001e2000c101d06 */
[----:B------:R-:W-:-:S04]  /*35b0*/  IMAD.WIDE.U32 R112, R112, 0x10, R16 ;  /* 0x0000001070707825 */ /* 0x000fc800078e0010 */
[----:B------:R-:W-:-:S04]  /*35c0*/  IMAD.WIDE.U32 R94, R94, 0x10, R16 ;  /* 0x000000105e5e7825 */ /* 0x000fc800078e0010 */
[----:B------:R-:W-:-:S04]  /*35d0*/  IMAD.WIDE.U32 R118, R118, 0x10, R16 ;  /* 0x0000001076767825 */ /* 0x000fc800078e0010 */
[----:B------:R-:W-:Y:S02]  /*35e0*/  HADD2.F32 R20, -RZ, R74.H1_H1 ;  /* 0x3000004aff147230 */ /* 0x000fe40000004100 */
[----:B------:R-:W-:Y:S02]  /*35f0*/  HADD2.F32 R17, -RZ, R73.H1_H1 ;  /* 0x30000049ff117230 */ /* 0x000fe40000004100 */
[----:B------:R-:W-:Y:S02]  /*3600*/  HADD2.F32 R16, -RZ, R44.H0_H0 ;  /* 0x2000002cff107230 */ /* 0x000fe40000004100 */
[----:B0-----:R-:W-:Y:S02]  /*3610*/  HADD2.F32 R12, -RZ, R46.H0_H0 ;  /* 0x2000002eff0c7230 */ /* 0x001fe40000004100 */
[----:B------:R-:W-:Y:S02]  /*3620*/  HADD2.F32 R13, -RZ, R105.H1_H1 ;  /* 0x30000069ff0d7230 */ /* 0x000fe40000004100 */
[----:B------:R-:W-:Y:S01]  /*3630*/  FFMA.FTZ R16, R90, R17, R16 ;  /* 0x000000115a107223 */ /* 0x000fe20000010010 */
[----:B------:R-:W-:-:S02]  /*3640*/  HADD2.F32 R19, -RZ, R75.H0_H0 ;  /* 0x2000004bff137230 */ /* 0x000fc40000004100 */
[----:B------:R-:W-:Y:S01]  /*3650*/  FFMA.FTZ R12, R92, R21, R12 ;  /* 0x000000155c0c7223 */ /* 0x000fe2000001000c */
        /* <DEDUP_REMOVED lines=18> */
[--C-:B------:R-:W-:Y:S02]  /*3780*/  HADD2.F32 R24, -RZ, R71.reuse.H1_H1 ;  /* 0x30000047ff187230 */ /* 0x100fe40000004100 */
[----:B------:R-:W-:Y:S02]  /*3790*/  HADD2.F32 R20, -RZ, R42.H0_H0 ;  /* 0x2000002aff147230 */ /* 0x000fe40000004100 */
[----:B------:R-:W-:Y:S01]  /*37a0*/  FFMA.FTZ R19, R85, R35, R19 ;  /* 0x0000002355137223 */ /* 0x000fe20000010013 */
[----:B------:R-:W-:Y:S02]  /*37b0*/  HADD2.F32 R65, -RZ, R71.H0_H0 ;  /* 0x20000047ff417230 */ /* 0x000fe40000004100 */
[----:B------:R-:W-:-:S02]  /*37c0*/  HADD2.F32 R22, -RZ, R43.H0_H0 ;  /* 0x2000002bff167230 */ /* 0x000fc40000004100 */
[----:B------:R-:W-:Y:S01]  /*37d0*/  FFMA.FTZ R20, R31, R24, R20 ;  /* 0x000000181f147223 */ /* 0x000fe20000010014 */
[----:B------:R-:W-:Y:S01]  /*37e0*/  HADD2.F32 R39, -RZ, R70.H0_H0 ;  /* 0x20000046ff277230 */ /* 0x000fe20000004100 */
[----:B------:R0:W-:Y:S01]  /*37f0*/  STG.E.128 desc[UR6][R114.64], R16 ;  /* 0x0000001072007986 */ /* 0x0001e2000c101d06 */
[----:B------:R-:W-:Y:S02]  /*3800*/  HADD2.F32 R38, -RZ, R108.H0_H0 ;  /* 0x2000006cff267230 */ /* 0x000fe40000004100 */
[----:B------:R-:W-:Y:S01]  /*3810*/  FFMA.FTZ R22, R23, R65, R22 ;  /* 0x0000004117167223 */ /* 0x000fe20000010016 */
[----:B------:R-:W-:Y:S02]  /*3820*/  HADD2.F32 R37, -RZ, R69.H1_H1 ;  /* 0x30000045ff257230 */ /* 0x000fe40000004100 */
[----:B------:R-:W-:Y:S02]  /*3830*/  HADD2.F32 R24, -RZ, R40.H0_H0 ;  /* 0x20000028ff187230 */ /* 0x000fe40000004100 */
[----:B------:R-:W-:Y:S01]  /*3840*/  FFMA.FTZ R23, R33, R39, R38 ;  /* 0x0000002721177223 */ /* 0x000fe20000010026 */
[----:B------:R-:W-:-:S02]  /*3850*/  HADD2.F32 R36, -RZ, R68.H1_H1 ;  /* 0x30000044ff247230 */ /* 0x000fc40000004100 */
[----:B------:R-:W-:Y:S02]  /*3860*/  HADD2.F32 R35, -RZ, R108.H1_H1 ;  /* 0x3000006cff237230 */ /* 0x000fe40000004100 */
[----:B------:R-:W-:Y:S01]  /*3870*/  FFMA.FTZ R24, R32, R37, R24 ;  /* 0x0000002520187223 */ /* 0x000fe20000010018 */
[----:B------:R-:W-:Y:S01]  /*3880*/  HADD2.F32 R31, -RZ, R69.H0_H0 ;  /* 0x20000045ff1f7230 */ /* 0x000fe20000004100 */
[----:B------:R0:W-:Y:S01]  /*3890*/  STG.E.128 desc[UR6][R112.64], R20 ;  /* 0x0000001470007986 */ /* 0x0001e2000c101d06 */
[----:B------:R-:W-:Y:S02]  /*38a0*/  HADD2.F32 R34, -RZ, R41.H0_H0 ;  /* 0x20000029ff227230 */ /* 0x000fe40000004100 */
[----:B------:R-:W-:Y:S01]  /*38b0*/  FFMA.FTZ R25, R25, R36, R35 ;  /* 0x0000002419197223 */ /* 0x000fe20000010023 */
[----:B------:R-:W-:Y:S02]  /*38c0*/  HADD2.F32 R39, -RZ, R68.H0_H0 ;  /* 0x20000044ff277230 */ /* 0x000fe40000004100 */
[----:B------:R-:W-:-:S02]  /*38d0*/  HADD2.F32 R65, -RZ, R109.H0_H0 ;  /* 0x2000006dff417230 */ /* 0x000fc40000004100 */
[----:B------:R-:W-:Y:S01]  /*38e0*/  FFMA.FTZ R26, R26, R31, R34 ;  /* 0x0000001f1a1a7223 */ /* 0x000fe20000010022 */
[----:B------:R-:W-:Y:S02]  /*38f0*/  HADD2.F32 R37, -RZ, R67.H1_H1 ;  /* 0x30000043ff257230 */ /* 0x000fe40000004100 */
[----:B------:R-:W-:Y:S02]  /*3900*/  HADD2.F32 R38, -RZ, R2.H0_H0 ;  /* 0x20000002ff267230 */ /* 0x000fe40000004100 */
[----:B------:R-:W-:Y:S01]  /*3910*/  FFMA.FTZ R27, R27, R39, R65 ;  /* 0x000000271b1b7223 */ /* 0x000fe20000010041 */
[----:B------:R-:W-:Y:S02]  /*3920*/  HADD2.F32 R35, -RZ, R82.H0_H0 ;  /* 0x20000052ff237230 */ /* 0x000fe40000004100 */
[----:B------:R-:W-:Y:S02]  /*3930*/  HADD2.F32 R36, -RZ, R109.H1_H1 ;  /* 0x3000006dff247230 */ /* 0x000fe40000004100 */
[----:B------:R-:W-:Y:S01]  /*3940*/  FFMA.FTZ R28, R28, R37, R38 ;  /* 0x000000251c1c7223 */ /* 0x000fe20000010026 */
[----:B------:R-:W-:Y:S01]  /*3950*/  HADD2.F32 R33, -RZ, R67.H0_H0 ;  /* 0x20000043ff217230 */ /* 0x000fe20000004100 */
[----:B------:R0:W-:Y:S01]  /*3960*/  STG.E.128 desc[UR6][R94.64], R24 ;  /* 0x000000185e007986 */ /* 0x0001e2000c101d06 */
[----:B------:R-:W-:-:S02]  /*3970*/  HADD2.F32 R34, -RZ, R3.H0_H0 ;  /* 0x20000003ff227230 */ /* 0x000fc40000004100 */
[----:B------:R-:W-:Y:S01]  /*3980*/  FFMA.FTZ R29, R29, R35, R36 ;  /* 0x000000231d1d7223 */ /* 0x000fe20000010024 */
[----:B------:R-:W-:Y:S02]  /*3990*/  HADD2.F32 R31, -RZ, R82.H1_H1 ;  /* 0x30000052ff1f7230 */ /* 0x000fe40000004100 */
[----:B------:R-:W-:Y:S02]  /*39a0*/  HADD2.F32 R32, -RZ, R110.H0_H0 ;  /* 0x2000006eff207230 */ /* 0x000fe40000004100 */
[----:B------:R-:W-:-:S03]  /*39b0*/  FFMA.FTZ R30, R30, R33, R34 ;  /* 0x000000211e1e7223 */ /* 0x000fc60000010022 */
[----:B------:R-:W-:-:S05]  /*39c0*/  FFMA.FTZ R31, R64, R31, R32 ;  /* 0x0000001f401f7223 */ /* 0x000fca0000010020 */
[----:B------:R0:W-:Y:S02]  /*39d0*/  STG.E.128 desc[UR6][R118.64], R28 ;  /* 0x0000001c76007986 */ /* 0x0001e4000c101d06 */
.L_x_37344:
[----:B0-----:R-:W0:Y:S01]  /*39e0*/  LDC.64 R12, c[0x0][0x380] ;  /* 0x0000e000ff0c7b82 */ /* 0x001e220000000a00 */
[----:B------:R-:W-:Y:S01]  /*39f0*/  UPLOP3.LUT UP0, UPT, UPT, UPT, UP0, 0x40, 0x4 ;  /* 0x000000000004789c */ /* 0x000fe20003f0e800 */
[----:B0-----:R-:W-:-:S04]  /*3a00*/  IADD3 R0, PT, PT, R0, R12, RZ ;  /* 0x0000000c00007210 */ /* 0x001fc80007ffe0ff */
[----:B------:R-:W-:-:S13]  /*3a10*/  ISETP.GE.AND P0, PT, R0, R13, PT ;  /* 0x0000000d0000720c */ /* 0x000fda0003f06270 */
[----:B------:R-:W-:Y:S05]  /*3a20*/  @!P0 BRA `(.L_x_37345) ;  /* 0xffffffcc00f88947 */ /* 0x000fea000383ffff */
[----:B------:R-:W-:Y:S05]  /*3a30*/  EXIT ;  /* 0x000000000000794d */ /* 0x000fea0003800000 */
.L_x_37346:
        /* <DEDUP_REMOVED lines=12> */
.L_x_42426:


//--------------------- .text._ZN10layer_norm13ln_fwd_kernelINS_13Kernel_traitsI6__halfffffjLj7168ELj1ELj1ELj8ELj16ENS_18Kernel_traits_baseILj7168ES2_ffffjLj256EEEEELb1ELb0ELb0ELb0EEEvNS_9FwdParamsE --------------------------
	.section	.text._ZN10layer_norm13ln_fwd_kernelINS_13Kernel_traitsI6__halfffffjLj7168ELj1ELj1ELj8ELj16ENS_18Kernel_traits_baseILj7168ES2_ffffjLj256EEEEELb1ELb0ELb0ELb0EEEvNS_9FwdParamsE,"ax",@progbits
	.align	128
        .global         _ZN10layer_norm13ln_fwd_kernelINS_13Kernel_traitsI6__halfffffjLj7168ELj1ELj1ELj8ELj16ENS_18Kernel_traits_baseILj7168ES2_ffffjLj256EEEEELb1ELb0ELb0ELb0EEEvNS_9FwdParamsE
        .type           _ZN10layer_norm13ln_fwd_kernelINS_13Kernel_traitsI6__halfffffjLj7168ELj1ELj1ELj8ELj16ENS_18Kernel_traits_baseILj7168ES2_ffffjLj256EEEEELb1ELb0ELb0ELb0EEEvNS_9FwdParamsE,@function
        .size           _ZN10layer_norm13ln_fwd_kernelINS_13Kernel_traitsI6__halfffffjLj7168ELj1ELj1ELj8ELj16ENS_18Kernel_traits_baseILj7168ES2_ffffjLj256EEEEELb1ELb0ELb0ELb0EEEvNS_9FwdParamsE,(.L_x_42427 - _ZN10layer_norm13ln_fwd_kernelINS_13Kernel_traitsI6__halfffffjLj7168ELj1ELj1ELj8ELj16ENS_18Kernel_traits_baseILj7168ES2_ffffjLj256EEEEELb1ELb0ELb0ELb0EEEvNS_9FwdParamsE)
        .other          _ZN10layer_norm13ln_fwd_kernelINS_13Kernel_traitsI6__halfffffjLj7168ELj1ELj1ELj8ELj16ENS_18Kernel_traits_baseILj7168ES2_ffffjLj256EEEEELb1ELb0ELb0ELb0EEEvNS_9FwdParamsE,@"STO_CUDA_ENTRY STV_DEFAULT"
_ZN10layer_norm13ln_fwd_kernelINS_13Kernel_traitsI6__halfffffjLj7168ELj1ELj1ELj8ELj16ENS_18Kernel_traits_baseILj7168ES2_ffffjLj256EEEEELb1ELb0ELb0ELb0EEEvNS_9FwdParamsE:
.text._ZN10layer_norm13ln_fwd_kernelINS_13Kernel_traitsI6__halfffffjLj7168ELj1ELj1ELj8ELj16ENS_18Kernel_traits_baseILj7168ES2_ffffjLj256EEEEELb1ELb0ELb0ELb0EEEvNS_9FwdParamsE:
[----:B------:R-:W-:Y:S01]  /*0000*/  LDC R1, c[0x0][0x37c] ;  /* 0x0000df00ff017b82 */ /* 0x000fe20000000800 */
[----:B------:R-:W0:Y:S07]  /*0010*/  LDCU.U8 UR4, c[0x0][0x464] ;  /* 0x00008c80ff0477ac */ /* 0x000e2e0008000000 */
[----:B------:R-:W1:Y:S01]  /*0020*/  LDC R17, c[0x0][0x45c] ;  /* 0x00011700ff117b82 */ /* 0x000e620000000800 */
[----:B------:R-:W2:Y:S01]  /*0030*/  LDCU.64 UR8, c[0x0][0x450] ;  /* 0x00008a00ff0877ac */ /* 0x000ea20008000a00 */
[----:B------:R-:W3:Y:S06]  /*0040*/  LDCU.64 UR6, c[0x0][0x358] ;  /* 0x00006b00ff0677ac */ /* 0x000eec0008000a00 */
[----:B------:R-:W4:Y:S01]  /*0050*/  LDC R6, c[0x0][0x458] ;  /* 0x00011600ff067b82 */ /* 0x000f220000000800 */
[----:B------:R-:W5:Y:S01]  /*0060*/  LDCU.64 UR10, c[0x0][0x438] ;  /* 0x00008700ff0a77ac */ /* 0x000f620008000a00 */
[----:B------:R-:W5:Y:S01]  /*0070*/  LDCU UR5, c[0x0][0x388] ;  /* 0x00007100ff0577ac */ /* 0x000f620008000800 */
[----:B0-----:R-:W-:Y:S01]  /*0080*/  ISETP.NE.AND P0, PT, RZ, UR4, PT ;  /* 0x00000004ff007c0c */ /* 0x001fe2000bf05270 */
[----:B--2---:R-:W-:-:S02]  /*0090*/  IMAD.U32 R2, RZ, RZ, UR8 ;  /* 0x00000008ff027e24 */ /* 0x004fc4000f8e00ff */
[----:B------:R-:W-:-:S10]  /*00a0*/  IMAD.U32 R3, RZ, RZ, UR9 ;  /* 0x00000009ff037e24 */ /* 0x000fd4000f8e00ff */
[----:B-1----:R-:W-:Y:S01]  /*00b0*/  @P0 MOV R7, R17 ;  /* 0x0000001100070202 */ /* 0x002fe20000000f00 */
[----:B---3--:R-:W2:Y:S01]  /*00c0*/  @P0 LDG.E.64 R2, desc[UR6][R2.64] ;  /* 0x0000000602020981 */ /* 0x008ea2000c1e1b00 */
[----:B------:R-:W0:Y:S03]  /*00d0*/  @P0 LDC R11, c[0x0][0x460] ;  /* 0x00011800ff0b0b82 */ /* 0x000e260000000800 */
[----:B----4-:R1:W0:Y:S01]  /*00e0*/  @P0 LDG.E.64 R8, desc[UR6][R6.64] ;  /* 0x0000000606080981 */ /* 0x010222000c1e1b00 */
[----:B-----5:R-:W-:Y:S01]  /*00f0*/  UISETP.NE.U32.AND UP0, UPT, UR10, URZ, UPT ;  /* 0x000000ff0a00728c */ /* 0x020fe2000bf05070 */
[----:B------:R-:W-:Y:S01]  /*0100*/  BSSY.RECONVERGENT B0, `(.L_x_37347) ;  /* 0x0000089000007945 */ /* 0x000fe20003800200 */
[----:B------:R-:W-:Y:S01]  /*0110*/  USHF.R.S32.HI UR4, URZ, 0x1f, UR5 ;  /* 0x0000001fff047899 */ /* 0x000fe20008011405 */
[----:B------:R-:W3:Y:S01]  /*0120*/  S2R R5, SR_TID.X ;  /* 0x0000000000057919 */ /* 0x000ee20000002100 */
[----:B------:R-:W4:Y:S01]  /*0130*/  S2UR UR14, SR_CTAID.X ;  /* 0x00000000000e79c3 */ /* 0x000f220000002500 */
[----:B------:R-:W-:-:S02]  /*0140*/  UISETP.NE.AND.EX UP0, UPT, UR11, URZ, UPT, UP0 ;  /* 0x000000ff0b00728c */ /* 0x000fc4000bf05300 */
[----:B------:R-:W-:-:S04]  /*0150*/  ULEA.HI UR4, UR4, UR5, URZ, 0x2 ;  /* 0x0000000504047291 */ /* 0x000fc8000f8f10ff */
[----:B------:R-:W-:Y:S01]  /*0160*/  USHF.R.S32.HI UR4, URZ, 0x2, UR4 ;  /* 0x00000002ff047899 */ /* 0x000fe20008011404 */
[----:B------:R-:W4:Y:S01]  /*0170*/  LDC R0, c[0x0][0x360] ;  /* 0x0000d800ff007b82 */ /* 0x000f220000000800 */
[C---:B---3--:R-:W-:Y:S01]  /*0180*/  LOP3.LUT R64, R5.reuse, 0xff, RZ, 0x3c, !PT ;  /* 0x000000ff05407812 */ /* 0x048fe200078e3cff */
[----:B----4-:R-:W-:Y:S01]  /*0190*/  IMAD R31, R0, UR14, R5 ;  /* 0x0000000e001f7c24 */ /* 0x010fe2000f8e0205 */
[----:B-1----:R-:W-:-:S03]  /*01a0*/  LOP3.LUT R7, R5, 0xe0, RZ, 0xc0, !PT ;  /* 0x000000e005077812 */ /* 0x002fc600078ec0ff */
[----:B------:R-:W-:Y:S01]  /*01b0*/  VIADD R64, R64, UR4 ;  /* 0x0000000440407c36 */ /* 0x000fe20008000000 */
[----:B--2---:R-:W-:Y:S02]  /*01c0*/  @P0 R2UR UR8, R2 ;  /* 0x00000000020802ca */ /* 0x004fe400000e0000 */
[----:B------:R-:W-:Y:S02]  /*01d0*/  @P0 R2UR UR9, R3 ;  /* 0x00000000030902ca */ /* 0x000fe400000e0000 */
[----:B0-----:R-:W-:-:S05]  /*01e0*/  @P0 IADD3 R6, P1, PT, R8, R11, RZ ;  /* 0x0000000b08060210 */ /* 0x001fca0007f3e0ff */
[----:B------:R-:W-:-:S04]  /*01f0*/  @P0 IMAD.X R17, RZ, RZ, R9, P1 ;  /* 0x000000ffff110224 */ /* 0x000fc800008e0609 */
[----:B------:R-:W-:Y:S01]  /*0200*/  UIADD3 UR15, UPT, UPT, UR8, -0x61c88647, URZ ;  /* 0x9e3779b9080f7890 */ /* 0x000fe2000fffe0ff */
[--C-:B------:R-:W-:Y:S01]  /*0210*/  SHF.R.U64 R30, R6, 0x2, R17.reuse ;  /* 0x00000002061e7819 */ /* 0x100fe20000001211 */
[----:B------:R-:W-:Y:S01]  /*0220*/  UIADD3 UR16, UPT, UPT, UR9, -0x4498517b, URZ ;  /* 0xbb67ae8509107890 */ /* 0x000fe2000fffe0ff */
[----:B------:R-:W-:Y:S01]  /*0230*/  SHF.R.U32.HI R17, RZ, 0x2, R17 ;  /* 0x00000002ff117819 */ /* 0x000fe20000011611 */
[----:B------:R-:W-:Y:S02]  /*0240*/  UIADD3 UR17, UPT, UPT, UR8, 0x3c6ef372, URZ ;  /* 0x3c6ef37208117890 */ /* 0x000fe4000fffe0ff */
        /* <DEDUP_REMOVED lines=31> */
[----:B-1----:R-:W-:-:S04]  /*0440*/  @P1 IMAD.WIDE.U32 R32, R51, 0x8, R32 ;  /* 0x0000000833201825 */ /* 0x002fc800078e0020 */
[----:B------:R-:W-:Y:S01]  /*0450*/  @P1 VIADD R51, R51, 0x100 ;  /* 0x0000010033331836 */ /* 0x000fe20000000000 */
[----:B------:R0:W5:Y:S02]  /*0460*/  @P1 LD.E.64 R26, desc[UR6][R32.64] ;  /* 0x00000006201a1980 */ /* 0x000164000c101b00 */
[----:B------:R-:W1:Y:S01]  /*0470*/  @P3 LDC.64 R40, c[0x0][0x438] ;  /* 0x00010e00ff283b82 */ /* 0x000e620000000a00 */
[----:B--2---:R-:W-:-:S05]  /*0480*/  @P2 IMAD.WIDE.U32 R34, R51, 0x8, R34 ;  /* 0x0000000833222825 */ /* 0x004fca00078e0022 */
[----:B------:R0:W5:Y:S02]  /*0490*/  @P2 LDG.E.64 R70, desc[UR6][R34.64] ;  /* 0x0000000622462981 */ /* 0x000164000c1e1b00 */
[----:B------:R-:W2:Y:S01]  /*04a0*/  @P4 LDC.64 R42, c[0x0][0x3d0] ;  /* 0x0000f400ff2a4b82 */ /* 0x000ea20000000a00 */
[----:B---3--:R-:W-:-:S04]  /*04b0*/  @P2 IMAD.WIDE.U32 R36, R51, 0x8, R36 ;  /* 0x0000000833242825 */ /* 0x008fc800078e0024 */
[----:B------:R-:W-:Y:S01]  /*04c0*/  @P2 VIADD R51, R51, 0x100 ;  /* 0x0000010033332836 */ /* 0x000fe20000000000 */
        /* <DEDUP_REMOVED lines=12> */
[----:B------:R-:W2:Y:S03]  /*0590*/  @P0 LDC.64 R8, c[0x0][0x3d0] ;  /* 0x0000f400ff080b82 */ /* 0x000ea60000000a00 */
[----:B------:R-:W-:Y:S01]  /*05a0*/  @P4 VIADD R51, R51, 0x100 ;  /* 0x0000010033334836 */ /* 0x000fe20000000000 */
[----:B------:R0:W5:Y:S03]  /*05b0*/  @P4 LD.E.64 R20, desc[UR6][R44.64] ;  /* 0x000000062c144980 */ /* 0x000166000c101b00 */
[C---:B----4-:R-:W-:Y:S01]  /*05c0*/  @P5 IMAD.WIDE.U32 R46, R51.reuse, 0x8, R46 ;  /* 0x00000008332e5825 */ /* 0x050fe200078e002e */
[----:B------:R-:W3:Y:S04]  /*05d0*/  @P0 LDC.64 R12, c[0x0][0x438] ;  /* 0x00010e00ff0c0b82 */ /* 0x000ee80000000a00 */
[----:B------:R0:W5:Y:S01]  /*05e0*/  @P5 LDG.E.64 R10, desc[UR6][R46.64] ;  /* 0x000000062e0a5981 */ /* 0x000162000c1e1b00 */
[----:B-1----:R-:W-:-:S05]  /*05f0*/  @P5 IMAD.WIDE.U32 R48, R51, 0x8, R48 ;  /* 0x0000000833305825 */ /* 0x002fca00078e0030 */
[----:B------:R0:W5:Y:S01]  /*0600*/  @P5 LD.E.64 R18, desc[UR6][R48.64] ;  /* 0x0000000630125980 */ /* 0x000162000c101b00 */
[----:B--2---:R-:W-:-:S05]  /*0610*/  @P0 IMAD.WIDE.U32 R8, R5, 0x8, R8 ;  /* 0x0000000805080825 */ /* 0x004fca00078e0008 */
[----:B------:R0:W5:Y:S01]  /*0620*/  @P0 LDG.E.64 R2, desc[UR6][R8.64] ;  /* 0x0000000608020981 */ /* 0x000162000c1e1b00 */
[----:B---3--:R-:W-:-:S05]  /*0630*/  @P0 IMAD.WIDE.U32 R12, R5, 0x8, R12 ;  /* 0x00000008050c0825 */ /* 0x008fca00078e000c */
[----:B------:R0:W5:Y:S01]  /*0640*/  @P0 LD.E.64 R28, desc[UR6][R12.64] ;  /* 0x000000060c1c0980 */ /* 0x000162000c101b00 */
[----:B------:R-:W-:Y:S01]  /*0650*/  ISETP.GE.U32.AND P0, PT, R64, 0x700, PT ;  /* 0x000007004000780c */ /* 0x000fe20003f06070 */
[----:B------:R-:W-:-:S12]  /*0660*/  @P5 VIADD R51, R51, 0x100 ;  /* 0x0000010033335836 */ /* 0x000fd80000000000 */
        /* <DEDUP_REMOVED lines=8> */
.L_x_37348:
        /* <DEDUP_REMOVED lines=15> */
[----:B------:R0:W5:Y:S02]  /*07e0*/  @P1 LDG.E.64 R74, desc[UR6][R12.64] ;  /* 0x000000060c4a1981 */ /* 0x000164000c1e1b00 */
[----:B------:R-:W4:Y:S01]  /*07f0*/  @P5 LDC.64 R42, c[0x0][0x3d0] ;  /* 0x0000f400ff2a5b82 */ /* 0x000f220000000a00 */
[----:B-1----:R-:W-:-:S04]  /*0800*/  @P2 IMAD.WIDE.U32 R36, R47, 0x8, R14 ;  /* 0x000000082f242825 */ /* 0x002fc800078e000e */
[----:B------:R-:W-:Y:S01]  /*0810*/  @P2 VIADD R47, R47, 0x100 ;  /* 0x000001002f2f2836 */ /* 0x000fe20000000000 */
[----:B------:R0:W5:Y:S02]  /*0820*/  @P2 LDG.E.64 R70, desc[UR6][R36.64] ;  /* 0x0000000624462981 */ /* 0x000164000c1e1b00 */
[----:B------:R-:W1:Y:S01]  /*0830*/  @P6 LDC.64 R44, c[0x0][0x3d0] ;  /* 0x0000f400ff2c6b82 */ /* 0x000e620000000a00 */
[C---:B--2---:R-:W-:Y:S01]  /*0840*/  @P3 IMAD.WIDE.U32 R38, R47.reuse, 0x8, R38 ;  /* 0x000000082f263825 */ /* 0x044fe200078e0026 */
[----:B------:R-:W-:-:S04]  /*0850*/  @P3 IADD3 R47, PT, PT, R47, 0x100, RZ ;  /* 0x000001002f2f3810 */ /* 0x000fc80007ffe0ff */
[----:B------:R0:W5:Y:S02]  /*0860*/  @P3 LDG.E.64 R68, desc[UR6][R38.64] ;  /* 0x0000000626443981 */ /* 0x000164000c1e1b00 */
[----:B------:R-:W2:Y:S01]  /*0870*/  @P0 LDC.64 R34, c[0x0][0x3d0] ;  /* 0x0000f400ff220b82 */ /* 0x000ea20000000a00 */
[----:B---3--:R-:W-:-:S04]  /*0880*/  @P4 IMAD.WIDE.U32 R40, R47, 0x8, R40 ;  /* 0x000000082f284825 */ /* 0x008fc800078e0028 */
[----:B------:R-:W-:Y:S01]  /*0890*/  @P4 VIADD R47, R47, 0x100 ;  /* 0x000001002f2f4836 */ /* 0x000fe20000000000 */
[----:B------:R0:W5:Y:S03]  /*08a0*/  @P4 LDG.E.64 R66, desc[UR6][R40.64] ;  /* 0x0000000628424981 */ /* 0x000166000c1e1b00 */
[----:B----4-:R-:W-:-:S04]  /*08b0*/  @P5 IMAD.WIDE.U32 R42, R47, 0x8, R42 ;  /* 0x000000082f2a5825 */ /* 0x010fc800078e002a */
[----:B------:R-:W-:Y:S01]  /*08c0*/  @P5 VIADD R47, R47, 0x100 ;  /* 0x000001002f2f5836 */ /* 0x000fe20000000000 */
[----:B------:R0:W5:Y:S03]  /*08d0*/  @P5 LDG.E.64 R10, desc[UR6][R42.64] ;  /* 0x000000062a0a5981 */ /* 0x000166000c1e1b00 */
        /* <DEDUP_REMOVED lines=11> */
.L_x_37349:
[----:B------:R-:W-:Y:S05]  /*0990*/  BSYNC.RECONVERGENT B0 ;  /* 0x0000000000007941 */ /* 0x000fea0003800200 */
.L_x_37347:
[----:B------:R-:W0:Y:S02]  /*09a0*/  LDCU UR5, c[0x0][0x384] ;  /* 0x00007080ff0577ac */ /* 0x000e240008000800 */
[----:B0-----:R-:W-:-:S06]  /*09b0*/  UISETP.GE.AND UP0, UPT, UR14, UR5, UPT ;  /* 0x000000050e00728c */ /* 0x001fcc000bf06270 */
[----:B------:R-:W-:-:S13]  /*09c0*/  PLOP3.LUT P0, PT, PT, PT, UP0, 0x80, 0x8 ;  /* 0x000000000008781c */ /* 0x000fda0003f0f008 */
[----:B------:R-:W-:Y:S05]  /*09d0*/  @P0 EXIT ;  /* 0x000000000000094d */ /* 0x000fea0003800000 */
[----:B------:R-:W-:Y:S01]  /*09e0*/  IMAD.HI.U32 R4, R30, -0x2daee0ad, RZ ;  /* 0xd2511f531e047827 */ /* 0x000fe200078e00ff */
[----:B-----5:R-:W-:Y:S01]  /*09f0*/  MOV R73, R2 ;  /* 0x0000000200497202 */ /* 0x020fe20000000f00 */
[----:B------:R-:W-:Y:S01]  /*0a00*/  ULOP3.LUT UR33, UR4, 0xff, URZ, 0xc0, !UPT ;  /* 0x000000ff04217892 */ /* 0x000fe2000f8ec0ff */
[--C-:B------:R-:W-:Y:S01]  /*0a10*/  SHF.R.U64 R76, R2, 0x10, R3.reuse ;  /* 0x00000010024c7819 */ /* 0x100fe20000001203 */
[----:B------:R-:W-:Y:S01]  /*0a20*/  IMAD.HI.U32 R0, R31, -0x326172a9, RZ ;  /* 0xcd9e8d571f007827 */ /* 0x000fe200078e00ff */
[----:B------:R-:W-:Y:S01]  /*0a30*/  LOP3.LUT R4, R4, UR9, RZ, 0x3c, !PT ;  /* 0x0000000904047c12 */ /* 0x000fe2000f8e3cff */
[----:B------:R-:W-:Y:S01]  /*0a40*/  USHF.R.U32.HI UR5, URZ, 0x1, UR4 ;  /* 0x00000001ff057899 */ /* 0x000fe20008011604 */
[--C-:B------:R-:W-:Y:S01]  /*0a50*/  SHF.R.U32.HI R34, RZ, 0x10, R3.reuse ;  /* 0x00000010ff227819 */ /* 0x100fe20000011603 */
[----:B------:R-:W-:Y:S01]  /*0a60*/  IMAD.MOV.U32 R14, RZ, RZ, R3 ;  /* 0x000000ffff0e7224 */ /* 0x000fe200078e0003 */
[----:B------:R-:W-:Y:S01]  /*0a70*/  LOP3.LUT R0, R17, UR8, R0, 0x96, !PT ;  /* 0x0000000811007c12 */ /* 0x000fe2000f8e9600 */
[----:B------:R-:W-:Y:S01]  /*0a80*/  IMAD R3, R31, -0x326172a9, RZ ;  /* 0xcd9e8d571f037824 */ /* 0x000fe200078e02ff */
[--C-:B------:R-:W-:Y:S01]  /*0a90*/  SHF.R.U64 R79, R10, 0x10, R11.reuse ;  /* 0x000000100a4f7819 */ /* 0x100fe2000000120b */
[----:B------:R-:W-:Y:S01]  /*0aa0*/  IMAD.HI.U32 R2, R4, -0x326172a9, RZ ;  /* 0xcd9e8d5704027827 */ /* 0x000fe200078e00ff */
[----:B------:R-:W-:Y:S01]  /*0ab0*/  PRMT R73, R73, 0x5410, R14 ;  /* 0x0000541049497816 */ /* 0x000fe2000000000e */
[----:B------:R-:W-:Y:S01]  /*0ac0*/  ULOP3.LUT UR5, UR5, 0x7fffff80, URZ, 0xc0, !UPT ;  /* 0x7fffff8005057892 */ /* 0x000fe2000f8ec0ff */
[----:B------:R-:W-:Y:S01]  /*0ad0*/  MOV R16, R11 ;  /* 0x0000000b00107202 */ /* 0x000fe20000000f00 */
[----:B------:R-:W-:Y:S01]  /*0ae0*/  IMAD R13, R30, -0x2daee0ad, RZ ;  /* 0xd2511f531e0d7824 */ /* 0x000fe200078e02ff */
[----:B------:R-:W-:Y:S01]  /*0af0*/  LOP3.LUT R2, R3, UR15, R2, 0x96, !PT ;  /* 0x0000000f03027c12 */ /* 0x000fe2000f8e9602 */
[----:B------:R-:W-:Y:S01]  /*0b00*/  IMAD.HI.U32 R12, R0, -0x2daee0ad, RZ ;  /* 0xd2511f53000c7827 */ /* 0x000fe200078e00ff */
[----:B------:R-:W-:Y:S01]  /*0b10*/  SHF.R.U32.HI R36, RZ, 0x10, R11 ;  /* 0x00000010ff247819 */ /* 0x000fe2000001160b */
[----:B------:R-:W0:Y:S01]  /*0b20*/  LDCU.64 UR10, c[0x0][0x3e0] ;  /* 0x00007c00ff0a77ac */ /* 0x000e220008000a00 */
[----:B------:R-:W-:Y:S01]  /*0b30*/  SHF.R.U64 R94, R20, 0x10, R21 ;  /* 0x00000010145e7819 */ /* 0x000fe20000001215 */
[----:B------:R-:W-:Y:S01]  /*0b40*/  IMAD R35, R0, -0x2daee0ad, RZ ;  /* 0xd2511f5300237824 */ /* 0x000fe200078e02ff */
[----:B------:R-:W-:Y:S01]  /*0b50*/  LOP3.LUT R3, R13, UR16, R12, 0x96, !PT ;  /* 0x000000100d037c12 */ /* 0x000fe2000f8e960c */
[----:B------:R-:W-:Y:S01]  /*0b60*/  IMAD R15, R4, -0x326172a9, RZ ;  /* 0xcd9e8d57040f7824 */ /* 0x000fe200078e02ff */
[----:B------:R-:W-:Y:S01]  /*0b70*/  SHF.R.U32.HI R13, RZ, 0x10, R33 ;  /* 0x00000010ff0d7819 */ /* 0x000fe20000011621 */
[----:B------:R-:W-:Y:S01]  /*0b80*/  IMAD.HI.U32 R4, R2, -0x2daee0ad, RZ ;  /* 0xd2511f5302047827 */ /* 0x000fe200078e00ff */
[----:B------:R-:W-:Y:S01]  /*0b90*/  SHF.R.U64 R93, R28, 0x10, R29 ;  /* 0x000000101c5d7819 */ /* 0x000fe2000000121d */
[----:B------:R-:W-:Y:S01]  /*0ba0*/  UPLOP3.LUT UP2, UPT, UPT, UPT, UPT, 0x40, 0x4 ;  /* 0x000000000004789c */ /* 0x000fe20003f4e870 */
[----:B------:R-:W-:Y:S01]  /*0bb0*/  SHF.L.U32 R5, R5, 0x5, RZ ;  /* 0x0000000505057819 */ /* 0x000fe200000006ff */
[----:B------:R-:W-:Y:S01]  /*0bc0*/  IMAD.HI.U32 R0, R3, -0x326172a9, RZ ;  /* 0xcd9e8d5703007827 */ /* 0x000fe200078e00ff */
[----:B------:R-:W-:Y:S01]  /*0bd0*/  LOP3.LUT R4, R35, UR18, R4, 0x96, !PT ;  /* 0x0000001223047c12 */ /* 0x000fe2000f8e9604 */
[----:B------:R-:W1:Y:S01]  /*0be0*/  LDCU.U8 UR31, c[0x0][0x410] ;  /* 0x00008200ff1f77ac */ /* 0x000e620008000000 */
[----:B------:R-:W-:Y:S01]  /*0bf0*/  SHF.R.U32.HI R95, RZ, 0x10, R21 ;  /* 0x00000010ff5f7819 */ /* 0x000fe20000011615 */
[----:B------:R-:W-:Y:S01]  /*0c00*/  IMAD R3, R3, -0x326172a9, RZ ;  /* 0xcd9e8d5703037824 */ /* 0x000fe200078e02ff */
[----:B------:R-:W-:Y:S01]  /*0c10*/  LOP3.LUT R0, R15, UR17, R0, 0x96, !PT ;  /* 0x000000110f007c12 */ /* 0x000fe2000f8e9600 */
[----:B------:R-:W-:Y:S01]  /*0c20*/  IMAD R15, R2, -0x2daee0ad, RZ ;  /* 0xd2511f53020f7824 */ /* 0x000fe200078e02ff */
[----:B------:R-:W-:Y:S01]  /*0c30*/  PRMT R76, R76, 0x5410, R34 ;  /* 0x000054104c4c7816 */ /* 0x000fe20000000022 */
[----:B------:R-:W-:Y:S01]  /*0c40*/  IMAD.HI.U32 R2, R4, -0x326172a9, RZ ;  /* 0xcd9e8d5704027827 */ /* 0x000fe200078e00ff */
[----:B0-----:R-:W-:Y:S01]  /*0c50*/  UISETP.NE.U32.AND UP0, UPT, UR10, URZ, UPT ;  /* 0x000000ff0a00728c */ /* 0x001fe2000bf05070 */
[----:B------:R-:W-:Y:S01]  /*0c60*/  PRMT R79, R79, 0x5410, R36 ;  /* 0x000054104f4f7816 */ /* 0x000fe20000000024 */
[----:B------:R-:W0:Y:S01]  /*0c70*/  LDCU UR32, c[0x0][0x400] ;  /* 0x00008000ff2077ac */ /* 0x000e220008000800 */
[----:B------:R-:W-:Y:S01]  /*0c80*/  IMAD.HI.U32 R14, R0, -0x2daee0ad, RZ ;  /* 0xd2511f53000e7827 */ /* 0x000fe200078e00ff */
[----:B------:R-:W-:-:S02]  /*0c90*/  LOP3.LUT R2, R3, UR19, R2, 0x96, !PT ;  /* 0x0000001303027c12 */ /* 0x000fc4000f8e9602 */
[----:B------:R-:W-:Y:S01]  /*0ca0*/  SHF.R.U32.HI R96, RZ, 0x10, R19 ;  /* 0x00000010ff607819 */ /* 0x000fe20000011613 */
[----:B------:R-:W-:Y:S01]  /*0cb0*/  IMAD R3, R4, -0x326172a9, RZ ;  /* 0xcd9e8d5704037824 */ /* 0x000fe200078e02ff */
[----:B------:R-:W-:Y:S01]  /*0cc0*/  LOP3.LUT R14, R15, UR12, R14, 0x96, !PT ;  /* 0x0000000c0f0e7c12 */ /* 0x000fe2000f8e960e */
[----:B------:R-:W-:Y:S01]  /*0cd0*/  IMAD R15, R0, -0x2daee0ad, RZ ;  /* 0xd2511f53000f7824 */ /* 0x000fe200078e02ff */
[----:B------:R-:W-:Y:S01]  /*0ce0*/  UISETP.NE.AND.EX UP0, UPT, UR11, URZ, UPT, UP0 ;  /* 0x000000ff0b00728c */ /* 0x000fe2000bf05300 */
[----:B------:R-:W-:Y:S01]  /*0cf0*/  IMAD.HI.U32 R4, R2, -0x2daee0ad, RZ ;  /* 0xd2511f5302047827 */ /* 0x000fe200078e00ff */
[----:B------:R-:W2:Y:S03]  /*0d00*/  LDCU.64 UR10, c[0x0][0x380] ;  /* 0x00007000ff0a77ac */ /* 0x000ea60008000a00 */
[----:B------:R-:W-:Y:S01]  /*0d10*/  IMAD.HI.U32 R0, R14, -0x326172a9, RZ ;  /* 0xcd9e8d570e007827 */ /* 0x000fe200078e00ff */
[----:B------:R-:W-:Y:S01]  /*0d20*/  LOP3.LUT R4, R15, UR13, R4, 0x96, !PT ;  /* 0x0000000d0f047c12 */ /* 0x000fe2000f8e9604 */
[----:B------:R-:W3:Y:S02]  /*0d30*/  LDCU.64 UR12, c[0x0][0x3a0] ;  /* 0x00007400ff0c77ac */ /* 0x000ee40008000a00 */
[----:B------:R-:W-:Y:S01]  /*0d40*/  IMAD R15, R2, -0x2daee0ad, RZ ;  /* 0xd2511f53020f7824 */ /* 0x000fe200078e02ff */
[----:B------:R-:W-:Y:S01]  /*0d50*/  LOP3.LUT R0, R3, UR20, R0, 0x96, !PT ;  /* 0x0000001403007c12 */ /* 0x000fe2000f8e9600 */
[----:B------:R-:W-:-:S02]  /*0d60*/  IMAD R3, R14, -0x326172a9, RZ ;  /* 0xcd9e8d570e037824 */ /* 0x000fc400078e02ff */
[----:B------:R-:W-:-:S04]  /*0d70*/  IMAD.HI.U32 R2, R4, -0x326172a9, RZ ;  /* 0xcd9e8d5704027827 */ /* 0x000fc800078e00ff */
[----:B------:R-:W-:Y:S01]  /*0d80*/  IMAD.HI.U32 R14, R0, -0x2daee0ad, RZ ;  /* 0xd2511f53000e7827 */ /* 0x000fe200078e00ff */
[----:B------:R-:W-:-:S03]  /*0d90*/  LOP3.LUT R2, R3, UR21, R2, 0x96, !PT ;  /* 0x0000001503027c12 */ /* 0x000fc6000f8e9602 */
[----:B------:R-:W-:Y:S01]  /*0da0*/  IMAD R3, R4, -0x326172a9, RZ ;  /* 0xcd9e8d5704037824 */ /* 0x000fe200078e02ff */
[----:B------:R-:W-:Y:S01]  /*0db0*/  LOP3.LUT R14, R15, UR30, R14, 0x96, !PT ;  /* 0x0000001e0f0e7c12 */ /* 0x000fe2000f8e960e */
[----:B------:R-:W-:Y:S01]  /*0dc0*/  IMAD R15, R0, -0x2daee0ad, RZ ;  /* 0xd2511f53000f7824 */ /* 0x000fe200078e02ff */
[----:B------:R-:W4:Y:S01]  /*0dd0*/  LDCU UR30, c[0x0][0x388] ;  /* 0x00007100ff1e77ac */ /* 0x000f220008000800 */
[----:B------:R-:W-:-:S04]  /*0de0*/  IMAD.HI.U32 R4, R2, -0x2daee0ad, RZ ;  /* 0xd2511f5302047827 */ /* 0x000fc800078e00ff */
[----:B------:R-:W-:Y:S01]  /*0df0*/  IMAD.HI.U32 R0, R14, -0x326172a9, RZ ;  /* 0xcd9e8d570e007827 */ /* 0x000fe200078e00ff */
[----:B------:R-:W-:-:S03]  /*0e00*/  LOP3.LUT R4, R15, UR23, R4, 0x96, !PT ;  /* 0x000000170f047c12 */ /* 0x000fc6000f8e9604 */
[----:B------:R-:W-:Y:S01]  /*0e10*/  IMAD.MOV.U32 R77, RZ, RZ, R10 ;  /* 0x000000ffff4d7224 */ /* 0x000fe200078e000a */
[----:B------:R-:W-:Y:S01]  /*0e20*/  LOP3.LUT R0, R3, UR22, R0, 0x96, !PT ;  /* 0x0000001603007c12 */ /* 0x000fe2000f8e9600 */
[----:B------:R-:W-:Y:S01]  /*0e30*/  IMAD.MOV.U32 R12, RZ, RZ, R32 ;  /* 0x000000ffff0c7224 */ /* 0x000fe200078e0020 */
[--C-:B------:R-:W-:Y:S01]  /*0e40*/  SHF.R.U64 R10, R32, 0x10, R33.reuse ;  /* 0x00000010200a7819 */ /* 0x100fe20000001221 */
[----:B------:R-:W-:Y:S01]  /*0e50*/  IMAD.MOV.U32 R11, RZ, RZ, R33 ;  /* 0x000000ffff0b7224 */ /* 0x000fe200078e0021 */
[----:B------:R-:W-:Y:S01]  /*0e60*/  MOV R33, R71 ;  /* 0x0000004700217202 */ /* 0x000fe20000000f00 */
[----:B------:R-:W-:Y:S01]  /*0e70*/  IMAD.MOV.U32 R32, RZ, RZ, R70 ;  /* 0x000000ffff207224 */ /* 0x000fe200078e0046 */
[----:B------:R-:W-:Y:S01]  /*0e80*/  PRMT R77, R77, 0x5410, R16 ;  /* 0x000054104d4d7816 */ /* 0x000fe20000000010 */
[----:B------:R-:W-:Y:S01]  /*0e90*/  IMAD R3, R14, -0x326172a9, RZ ;  /* 0xcd9e8d570e037824 */ /* 0x000fe200078e02ff */
[----:B------:R-:W-:Y:S01]  /*0ea0*/  MOV R16, R74 ;  /* 0x0000004a00107202 */ /* 0x000fe20000000f00 */
[----:B------:R-:W-:Y:S01]  /*0eb0*/  IMAD R15, R2, -0x2daee0ad, RZ ;  /* 0xd2511f53020f7824 */ /* 0x000fe200078e02ff */
[----:B------:R-:W-:Y:S01]  /*0ec0*/  PRMT R90, R32, 0x5410, R33 ;  /* 0x00005410205a7816 */ /* 0x000fe20000000021 */
[----:B------:R-:W-:Y:S01]  /*0ed0*/  IMAD.HI.U32 R14, R0, -0x2daee0ad, RZ ;  /* 0xd2511f53000e7827 */ /* 0x000fe200078e00ff */
[----:B------:R-:W-:-:S02]  /*0ee0*/  MOV R33, R66 ;  /* 0x0000004200217202 */ /* 0x000fc40000000f00 */
[----:B------:R-:W-:Y:S01]  /*0ef0*/  PRMT R80, R16, 0x7610, R80 ;  /* 0x0000761010507816 */ /* 0x000fe20000000050 */
[----:B------:R-:W-:Y:S01]  /*0f00*/  IMAD.HI.U32 R2, R4, -0x326172a9, RZ ;  /* 0xcd9e8d5704027827 */ /* 0x000fe200078e00ff */
[----:B------:R-:W-:Y:S02]  /*0f10*/  LOP3.LUT R14, R15, UR25, R14, 0x96, !PT ;  /* 0x000000190f0e7c12 */ /* 0x000fe4000f8e960e */
[----:B------:R-:W-:Y:S01]  /*0f20*/  PRMT R92, R33, 0x7610, R92 ;  /* 0x00007610215c7816 */ /* 0x000fe2000000005c */
[----:B------:R-:W-:Y:S01]  /*0f30*/  IMAD.MOV.U32 R16, RZ, RZ, R75 ;  /* 0x000000ffff107224 */ /* 0x000fe200078e004b */
[----:B------:R-:W-:Y:S01]  /*0f40*/  LOP3.LUT R2, R3, UR24, R2, 0x96, !PT ;  /* 0x0000001803027c12 */ /* 0x000fe2000f8e9602 */
[----:B------:R-:W-:Y:S01]  /*0f50*/  IMAD R33, R0, -0x2daee0ad, RZ ;  /* 0xd2511f5300217824 */ /* 0x000fe200078e02ff */
[----:B------:R-:W-:Y:S01]  /*0f60*/  SHF.R.U32.HI R15, RZ, 0x10, R67 ;  /* 0x00000010ff0f7819 */ /* 0x000fe20000011643 */
[----:B------:R-:W-:Y:S01]  /*0f70*/  IMAD R3, R4, -0x326172a9, RZ ;  /* 0xcd9e8d5704037824 */ /* 0x000fe200078e02ff */
[----:B------:R-:W-:Y:S01]  /*0f80*/  PRMT R80, R80, 0x5410, R16 ;  /* 0x0000541050507816 */ /* 0x000fe20000000010 */
[----:B------:R-:W-:Y:S01]  /*0f90*/  IMAD.HI.U32 R0, R14, -0x326172a9, RZ ;  /* 0xcd9e8d570e007827 */ /* 0x000fe200078e00ff */
[----:B------:R-:W-:-:S03]  /*0fa0*/  PRMT R94, R94, 0x5410, R15 ;  /* 0x000054105e5e7816 */ /* 0x000fc6000000000f */
[----:B------:R-:W-:Y:S01]  /*0fb0*/  IMAD.MOV.U32 R16, RZ, RZ, R68 ;  /* 0x000000ffff107224 */ /* 0x000fe200078e0044 */
[----:B------:R-:W-:Y:S01]  /*0fc0*/  LOP3.LUT R15, R3, UR26, R0, 0x96, !PT ;  /* 0x0000001a030f7c12 */ /* 0x000fe2000f8e9600 */
[----:B------:R-:W-:Y:S02]  /*0fd0*/  IMAD.MOV.U32 R32, RZ, RZ, R69 ;  /* 0x000000ffff207224 */ /* 0x000fe400078e0045 */
[----:B------:R-:W-:Y:S02]  /*0fe0*/  IMAD R3, R2, -0x2daee0ad, RZ ;  /* 0xd2511f5302037824 */ /* 0x000fe400078e02ff */
[----:B------:R-:W-:Y:S01]  /*0ff0*/  IMAD.HI.U32 R0, R15, -0x2daee0ad, RZ ;  /* 0xd2511f530f007827 */ /* 0x000fe200078e00ff */
[----:B------:R-:W-:Y:S02]  /*1000*/  PRMT R91, R16, 0x5410, R32 ;  /* 0x00005410105b7816 */ /* 0x000fe40000000020 */
[----:B------:R-:W-:Y:S01]  /*1010*/  SHF.R.U32.HI R32, RZ, 0x10, R29 ;  /* 0x00000010ff207819 */ /* 0x000fe2000001161d */
[----:B------:R-:W-:Y:S01]  /*1020*/  IMAD R35, R14, -0x326172a9, RZ ;  /* 0xcd9e8d570e237824 */ /* 0x000fe200078e02ff */
[----:B------:R-:W-:Y:S01]  /*1030*/  LOP3.LUT R0, R3, UR29, R0, 0x96, !PT ;  /* 0x0000001d03007c12 */ /* 0x000fe2000f8e9600 */
[----:B------:R-:W-:Y:S01]  /*1040*/  HADD2.F32 R3, -RZ, R8.H0_H0 ;  /* 0x20000008ff037230 */ /* 0x000fe20000004100 */
[----:B------:R-:W-:Y:S01]  /*1050*/  PRMT R93, R93, 0x5410, R32 ;  /* 0x000054105d5d7816 */ /* 0x000fe20000000020 */
[----:B------:R-:W-:Y:S01]  /*1060*/  IMAD.HI.U32 R4, R2, -0x2daee0ad, RZ ;  /* 0xd2511f5302047827 */ /* 0x000fe200078e00ff */
[----:B------:R-:W-:-:S03]  /*1070*/  SHF.R.U64 R32, R8, 0x10, R9 ;  /* 0x0000001008207819 */ /* 0x000fc60000001209 */
[----:B------:R-:W-:Y:S01]  /*1080*/  IMAD.MOV R8, RZ, RZ, -R7 ;  /* 0x000000ffff087224 */ /* 0x000fe200078e0a07 */
[----:B------:R-:W-:Y:S01]  /*1090*/  LOP3.LUT R7, R5, 0x3e0, RZ, 0xc0, !PT ;  /* 0x000003e005077812 */ /* 0x000fe200078ec0ff */
[----:B------:R-:W-:Y:S01]  /*10a0*/  IMAD.MOV.U32 R16, RZ, RZ, R67 ;  /* 0x000000ffff107224 */ /* 0x000fe200078e0043 */
[----:B------:R-:W-:Y:S01]  /*10b0*/  LOP3.LUT R33, R33, UR27, R4, 0x96, !PT ;  /* 0x0000001b21217c12 */ /* 0x000fe2000f8e9604 */
[----:B------:R-:W-:Y:S01]  /*10c0*/  HADD2.F32 R10, -RZ, R10.H0_H0 ;  /* 0x2000000aff0a7230 */ /* 0x000fe20000004100 */
[----:B------:R-:W-:Y:S01]  /*10d0*/  VIADDMNMX R5, R8, UR33, RZ, !PT ;  /* 0x0000002108057c46 */ /* 0x000fe2000f8001ff */
[----:B------:R-:W-:Y:S01]  /*10e0*/  IMAD.MOV R14, RZ, RZ, -R7 ;  /* 0x000000ffff0e7224 */ /* 0x000fe200078e0a07 */
[----:B------:R-:W-:Y:S01]  /*10f0*/  SHF.R.U64 R4, R18, 0x10, R19 ;  /* 0x0000001012047819 */ /* 0x000fe20000001213 */
[----:B------:R-:W-:Y:S01]  /*1100*/  IMAD.HI.U32 R2, R33, -0x326172a9, RZ ;  /* 0xcd9e8d5721027827 */ /* 0x000fe200078e00ff */
[----:B------:R-:W-:Y:S02]  /*1110*/  VIMNMX R5, PT, PT, R5, 0x20, PT ;  /* 0x0000002005057848 */ /* 0x000fe40003fe0100 */
[----:B------:R-:W-:Y:S01]  /*1120*/  VIADDMNMX R14, R14, UR33, RZ, !PT ;  /* 0x000000210e0e7c46 */ /* 0x000fe2000f8001ff */
[----:B------:R-:W-:Y:S01]  /*1130*/  HADD2.F32 R8, -RZ, R12.H0_H0 ;  /* 0x2000000cff087230 */ /* 0x000fe20000004100 */
[----:B------:R-:W-:Y:S01]  /*1140*/  LEA R7, R5, UR5, 0x2 ;  /* 0x0000000505077c11 */ /* 0x000fe2000f8e10ff */
[----:B------:R-:W-:Y:S01]  /*1150*/  IMAD R15, R15, -0x2daee0ad, RZ ;  /* 0xd2511f530f0f7824 */ /* 0x000fe200078e02ff */
[----:B------:R-:W-:-:S02]  /*1160*/  PRMT R92, R92, 0x5410, R16 ;  /* 0x000054105c5c7816 */ /* 0x000fc40000000010 */
[----:B------:R-:W-:Y:S02]  /*1170*/  I2FP.F32.U32 R7, R7 ;  /* 0x0000000700077245 */ /* 0x000fe40000201000 */
[----:B------:R-:W-:Y:S02]  /*1180*/  SHF.R.U32.HI R16, RZ, 0x10, R9 ;  /* 0x00000010ff107819 */ /* 0x000fe40000011609 */
[----:B------:R-:W-:Y:S01]  /*1190*/  PRMT R95, R95, 0x5410, R4 ;  /* 0x000054105f5f7816 */ /* 0x000fe20000000004 */
[----:B------:R-:W-:Y:S01]  /*11a0*/  HADD2.F32 R4, -RZ, R9.H0_H0 ;  /* 0x20000009ff047230 */ /* 0x000fe20000004100 */
[----:B------:R-:W0:Y:S01]  /*11b0*/  MUFU.RCP R7, R7 ;  /* 0x0000000700077308 */ /* 0x000e220000001000 */
[----:B------:R-:W-:Y:S01]  /*11c0*/  VIMNMX R14, PT, PT, R14, 0x20, PT ;  /* 0x000000200e0e7848 */ /* 0x000fe20003fe0100 */
[----:B------:R-:W-:Y:S01]  /*11d0*/  HADD2.F32 R9, -RZ, R11.H0_H0 ;  /* 0x2000000bff097230 */ /* 0x000fe20000004100 */
[----:B------:R-:W-:Y:S01]  /*11e0*/  LOP3.LUT R5, R6, 0x3, RZ, 0xc0, !PT ;  /* 0x0000000306057812 */ /* 0x000fe200078ec0ff */
[----:B------:R-:W-:Y:S01]  /*11f0*/  HADD2.F32 R11, -RZ, R13.H0_H0 ;  /* 0x2000000dff0b7230 */ /* 0x000fe20000004100 */
[----:B------:R-:W-:Y:S01]  /*1200*/  LOP3.LUT R2, R35, UR28, R2, 0x96, !PT ;  /* 0x0000001c23027c12 */ /* 0x000fe2000f8e9602 */
[----:B------:R-:W-:Y:S01]  /*1210*/  HADD2.F32 R12, -RZ, R16.H0_H0 ;  /* 0x20000010ff0c7230 */ /* 0x000fe20000004100 */
[----:B------:R-:W-:Y:S01]  /*1220*/  LEA R14, R14, UR5, 0x2 ;  /* 0x000000050e0e7c11 */ /* 0x000fe2000f8e10ff */
[----:B------:R-:W-:-:S02]  /*1230*/  IMAD.MOV.U32 R6, RZ, RZ, RZ ;  /* 0x000000ffff067224 */ /* 0x000fc400078e00ff */
[----:B------:R-:W-:Y:S02]  /*1240*/  HADD2.F32 R13, -RZ, R32.H0_H0 ;  /* 0x20000020ff0d7230 */ /* 0x000fe40000004100 */
[----:B-1234-:R-:W-:-:S07]  /*1250*/  IMAD R16, R33, -0x326172a9, RZ ;  /* 0xcd9e8d5721107824 */ /* 0x01efce00078e02ff */
.L_x_37675:
[----:B-1----:R-:W1:Y:S01]  /*1260*/  @UP0 LDCU.64 UR4, c[0x0][0x3e0] ;  /* 0x00007c00ff0407ac */ /* 0x002e620008000a00 */
[----:B------:R-:W-:Y:S01]  /*1270*/  PLOP3.LUT P0, PT, PT, PT, UP0, 0x80, 0x8 ;  /* 0x000000000008781c */ /* 0x000fe20003f0f008 */
[----:B-1----:R-:W-:-:S06]  /*1280*/  @UP0 UIMAD.WIDE UR4, UR14, 0x4, UR4 ;  /* 0x000000040e0408a5 */ /* 0x002fcc000f8e0204 */
[----:B0-234-:R-:W-:Y:S01]  /*1290*/  MOV R56, UR4 ;  /* 0x0000000400387c02 */ /* 0x01dfe20008000f00 */
[----:B------:R-:W-:-:S05]  /*12a0*/  IMAD.U32 R57, RZ, RZ, UR5 ;  /* 0x00000005ff397e24 */ /* 0x000fca000f8e00ff */
[----:B------:R-:W2:Y:S01]  /*12b0*/  @P0 LDG.E R56, desc[UR6][R56.64] ;  /* 0x0000000638380981 */ /* 0x000ea2000c1e1900 */
[----:B------:R-:W-:Y:S01]  /*12c0*/  PLOP3.LUT P0, PT, PT, PT, UP0, 0x80, 0x8 ;  /* 0x000000000008781c */ /* 0x000fe20003f0f008 */
[----:B------:R-:W-:Y:S01]  /*12d0*/  UIMAD UR4, UR14, UR30, URZ ;  /* 0x0000001e0e0472a4 */ /* 0x000fe2000f8e02ff */
[----:B------:R-:W-:Y:S01]  /*12e0*/  BSSY.RECONVERGENT B0, `(.L_x_37350) ;  /* 0x00002bc000007945 */ /* 0x000fe20003800200 */
[----:B------:R-:W1:Y:S02]  /*12f0*/  S2R R72, SR_TID.X ;  /* 0x0000000000487919 */ /* 0x000e640000002100 */
[----:B------:R-:W-:-:S04]  /*1300*/  USHF.R.S32.HI UR5, URZ, 0x1f, UR4 ;  /* 0x0000001fff057899 */ /* 0x000fc80008011404 */
[----:B------:R-:W-:-:S03]  /*1310*/  ULEA.HI UR5, UR5, UR4, URZ, 0x2 ;  /* 0x0000000405057291 */ /* 0x000fc6000f8f10ff */
[----:B------:R-:W-:-:S03]  /*1320*/  UMOV UR4, 0x3f800000 ;  /* 0x3f80000000047882 */ /* 0x000fc60000000000 */
[----:B------:R-:W-:-:S05]  /*1330*/  IMAD.U32 R65, RZ, RZ, UR5 ;  /* 0x00000005ff417e24 */ /* 0x000fca000f8e00ff */
[----:B-1----:R-:W-:-:S04]  /*1340*/  LEA.HI.SX32 R65, R65, R72, 0x1e ;  /* 0x0000004841417211 */ /* 0x002fc800078ff2ff */
[----:B------:R-:W-:Y:S02]  /*1350*/  MOV R78, R65 ;  /* 0x00000041004e7202 */ /* 0x000fe40000000f00 */
[----:B--2---:R-:W-:Y:S02]  /*1360*/  @P0 R2UR UR4, R56 ;  /* 0x00000000380402ca */ /* 0x004fe400000e0000 */
[----:B------:R-:W-:-:S13]  /*1370*/  ISETP.GE.U32.AND P0, PT, R64, 0x100, PT ;  /* 0x000001004000780c */ /* 0x000fda0003f06070 */
        /* <DEDUP_REMOVED lines=19> */
[----:B------:R-:W1:Y:S02]  /*14b0*/  LDC R82, c[0x2][R78] ;  /* 0x008000004e527b82 */ /* 0x000e640000000800 */
[----:B-1----:R-:W-:-:S04]  /*14c0*/  SHF.R.S32.HI R83, RZ, 0x1f, R82 ;  /* 0x0000001fff537819 */ /* 0x002fc80000011452 */
.L_x_42259:
[----:B0-----:R-:W-:Y:S05]  /*14d0*/  BRX R82 -0x14e0                                        (*"BRANCH_TARGETS .L_x_42260,.L_x_42261,.L_x_42262"*) ;  /* 0xffffffe852c87949 */ /* 0x001fea000383ffff */
.L_x_42262:
[----:B------:R-:W-:Y:S01]  /*14e0*/  IADD3 R82, PT, PT, R5, 0x1, RZ ;  /* 0x0000000105527810 */ /* 0x000fe20007ffe0ff */
[----:B------:R-:W-:Y:S02]  /*14f0*/  IMAD.MOV.U32 R78, RZ, RZ, R15 ;  /* 0x000000ffff4e7224 */ /* 0x000fe400078e000f */
[----:B------:R-:W-:Y:S01]  /*1500*/  IMAD.MOV.U32 R81, RZ, RZ, R2 ;  /* 0x000000ffff517224 */ /* 0x000fe200078e0002 */
[----:B------:R-:W-:Y:S06]  /*1510*/  BRA `(.L_x_37354) ;  /* 0x0000000400007947 */ /* 0x000fec0003800000 */
.L_x_42260:
[----:B------:R-:W-:Y:S01]  /*1520*/  MOV R78, R15 ;  /* 0x0000000f004e7202 */ /* 0x000fe20000000f00 */
[----:B------:R-:W-:Y:S02]  /*1530*/  IMAD.MOV.U32 R82, RZ, RZ, 0x3 ;  /* 0x00000003ff527424 */ /* 0x000fe400078e00ff */
[----:B------:R-:W-:Y:S01]  /*1540*/  IMAD.MOV.U32 R81, RZ, RZ, R0 ;  /* 0x000000ffff517224 */ /* 0x000fe200078e0000 */
[----:B------:R-:W-:Y:S06]  /*1550*/  BRA `(.L_x_37354) ;  /* 0x0000000000f07947 */ /* 0x000fec0003800000 */
.L_x_42261:
        /* <DEDUP_REMOVED lines=13> */
.L_x_37356:
[----:B------:R-:W-:Y:S05]  /*1630*/  BSYNC.RECONVERGENT B2 ;  /* 0x0000000000027941 */ /* 0x000fea0003800200 */
.L_x_37355:
[----:B------:R-:W-:Y:S01]  /*1640*/  LOP3.LUT R82, R6, UR9, R85, 0x96, !PT ;  /* 0x0000000906527c12 */ /* 0x000fe2000f8e9655 */
[----:B------:R-:W-:Y:S01]  /*1650*/  IMAD.WIDE.U32 R86, R31, -0x326172a9, RZ ;  /* 0xcd9e8d571f567825 */ /* 0x000fe200078e00ff */
[----:B------:R-:W-:Y:S01]  /*1660*/  UIADD3 UR5, UPT, UPT, UR9, 0x32370b8f, URZ ;  /* 0x32370b8f09057890 */ /* 0x000fe2000fffe0ff */
[----:B------:R-:W-:Y:S02]  /*1670*/  MOV R81, R15 ;  /* 0x0000000f00517202 */ /* 0x000fe40000000f00 */
        /* <DEDUP_REMOVED lines=11> */
[----:B------:R-:W-:Y:S01]  /*1730*/  IMAD.WIDE.U32 R84, R85, -0x326172a9, RZ ;  /* 0xcd9e8d5755547825 */ /* 0x000fe200078e00ff */
[----:B------:R-:W-:-:S04]  /*1740*/  UIADD3 UR5, UPT, UPT, UR9, -0x126145ec, URZ ;  /* 0xed9eba1409057890 */ /* 0x000fc8000fffe0ff */
        /* <DEDUP_REMOVED lines=27> */
[----:B------:R-:W-:Y:S01]  /*1900*/  LOP3.LUT R2, R86, UR28, R85, 0x96, !PT ;  /* 0x0000001c56027c12 */ /* 0x000fe2000f8e9655 */
[----:B------:R-:W-:-:S07]  /*1910*/  IMAD.MOV.U32 R82, RZ, RZ, RZ ;  /* 0x000000ffff527224 */ /* 0x000fce00078e00ff */
.L_x_37354:
[----:B0-----:R-:W-:Y:S05]  /*1920*/  BSYNC.RECONVERGENT B1 ;  /* 0x0000000000017941 */ /* 0x001fea0003800200 */
.L_x_37353:
[----:B------:R-:W0:Y:S01]  /*1930*/  LDC R88, c[0x0][0x408] ;  /* 0x00010200ff587b82 */ /* 0x000e220000000800 */
[----:B------:R-:W-:Y:S01]  /*1940*/  I2FP.F32.U32 R84, R81 ;  /* 0x0000005100547245 */ /* 0x000fe20000201000 */
[----:B------:R-:W-:Y:S02]  /*1950*/  IMAD.MOV.U32 R81, RZ, RZ, 0x2f800000 ;  /* 0x2f800000ff517424 */ /* 0x000fe400078e00ff */
[----:B-----5:R-:W-:Y:S01]  /*1960*/  FMUL.FTZ R5, R56, UR4 ;  /* 0x0000000438057c20 */ /* 0x020fe20008410000 */
[----:B------:R-:W-:Y:S01]  /*1970*/  ISETP.NE.AND P2, PT, R82, 0x1, PT ;  /* 0x000000015200780c */ /* 0x000fe20003f45270 */
[----:B------:R-:W-:Y:S01]  /*1980*/  BSSY.RECONVERGENT B1, `(.L_x_37357) ;  /* 0x000004f000017945 */ /* 0x000fe20003800200 */
[----:B------:R-:W-:Y:S01]  /*1990*/  FFMA.FTZ R84, R84, R81, 1.1641532182693481445e-10 ;  /* 0x2f00000054547423 */ /* 0x000fe20000010051 */
[----:B------:R-:W-:Y:S01]  /*19a0*/  HFMA2 R83, -RZ, RZ, 0, 1.1920928955078125e-07 ;  /* 0x00000002ff537431 */ /* 0x000fe200000001ff */
[----:B------:R-:W1:Y:S01]  /*19b0*/  LDC R15, c[0x0][0x404] ;  /* 0x00010100ff0f7b82 */ /* 0x000e620000000800 */
[----:B0-----:R-:W-:-:S02]  /*19c0*/  FMUL.FTZ R5, R5, R88 ;  /* 0x0000005805057220 */ /* 0x001fc40000410000 */
[----:B-1----:R-:W-:-:S04]  /*19d0*/  FSETP.GTU.FTZ.AND P1, PT, R84, R15, PT ;  /* 0x0000000f5400720b */ /* 0x002fc80003f3c000 */
        /* <DEDUP_REMOVED lines=13> */
.L_x_37359:
        /* <DEDUP_REMOVED lines=13> */
.L_x_37361:
[----:B------:R-:W-:Y:S05]  /*1b80*/  BSYNC.RECONVERGENT B2 ;  /* 0x0000000000027941 */ /* 0x000fea0003800200 */
.L_x_37360:
[----:B------:R-:W-:Y:S01]  /*1b90*/  LOP3.LUT R82, R6, UR9, R87, 0x96, !PT ;  /* 0x0000000906527c12 */ /* 0x000fe2000f8e9657 */
[----:B------:R-:W-:Y:S01]  /*1ba0*/  IMAD.WIDE.U32 R84, R31, -0x326172a9, RZ ;  /* 0xcd9e8d571f547825 */ /* 0x000fe200078e00ff */
[----:B------:R-:W-:-:S03]  /*1bb0*/  UIADD3 UR5, UPT, UPT, UR9, 0x32370b8f, URZ ;  /* 0x32370b8f09057890 */ /* 0x000fc6000fffe0ff */
        /* <DEDUP_REMOVED lines=40> */
[----:B------:R-:W-:Y:S01]  /*1e40*/  LOP3.LUT R2, R84, UR28, R83, 0x96, !PT ;  /* 0x0000001c54027c12 */ /* 0x000fe2000f8e9653 */
[----:B------:R-:W-:Y:S01]  /*1e50*/  IMAD.MOV.U32 R83, RZ, RZ, RZ ;  /* 0x000000ffff537224 */ /* 0x000fe200078e00ff */
[----:B------:R-:W-:-:S07]  /*1e60*/  MOV R16, R82 ;  /* 0x0000005200107202 */ /* 0x000fce0000000f00 */
.L_x_37358:
[----:B------:R-:W-:Y:S05]  /*1e70*/  BSYNC.RECONVERGENT B1 ;  /* 0x0000000000017941 */ /* 0x000fea0003800200 */
.L_x_37357:
[----:B------:R-:W-:Y:S01]  /*1e80*/  I2FP.F32.U32 R56, R5 ;  /* 0x0000000500387245 */ /* 0x000fe20000201000 */
[----:B------:R-:W-:Y:S01]  /*1e90*/  FMUL.FTZ R57, R57, UR4 ;  /* 0x0000000439397c20 */ /* 0x000fe20008410000 */
[----:B------:R-:W-:Y:S01]  /*1ea0*/  ISETP.NE.AND P3, PT, R83, 0x1, PT ;  /* 0x000000015300780c */ /* 0x000fe20003f65270 */
[----:B------:R-:W-:Y:S01]  /*1eb0*/  BSSY.RECONVERGENT B1, `(.L_x_37362) ;  /* 0x000004e000017945 */ /* 0x000fe20003800200 */
[----:B------:R-:W-:Y:S02]  /*1ec0*/  IMAD.MOV.U32 R82, RZ, RZ, 0x2 ;  /* 0x00000002ff527424 */ /* 0x000fe400078e00ff */
[----:B------:R-:W-:Y:S01]  /*1ed0*/  FFMA.FTZ R56, R56, R81, 1.1641532182693481445e-10 ;  /* 0x2f00000038387423 */ /* 0x000fe20000010051 */
[----:B------:R-:W-:Y:S01]  /*1ee0*/  FMUL.FTZ R57, R57, R88 ;  /* 0x0000005839397220 */ /* 0x000fe20000410000 */
[----:B------:R-:W-:-:S03]  /*1ef0*/  MOV R5, R16 ;  /* 0x0000001000057202 */ /* 0x000fc60000000f00 */
        /* <DEDUP_REMOVED lines=13> */
.L_x_37364:
        /* <DEDUP_REMOVED lines=13> */
.L_x_37366:
[----:B------:R-:W-:Y:S05]  /*20a0*/  BSYNC.RECONVERGENT B2 ;  /* 0x0000000000027941 */ /* 0x000fea0003800200 */
.L_x_37365:
        /* <DEDUP_REMOVED lines=45> */
[----:B------:R-:W-:-:S07]  /*2380*/  HFMA2 R82, -RZ, RZ, 0, 0 ;  /* 0x00000000ff527431 */ /* 0x000fce00000001ff */
.L_x_37363:
[----:B------:R-:W-:Y:S05]  /*2390*/  BSYNC.RECONVERGENT B1 ;  /* 0x0000000000017941 */ /* 0x000fea0003800200 */
.L_x_37362:
[----:B------:R-:W-:Y:S01]  /*23a0*/  I2FP.F32.U32 R56, R5 ;  /* 0x0000000500387245 */ /* 0x000fe20000201000 */
[----:B------:R-:W-:Y:S01]  /*23b0*/  FMUL.FTZ R5, R58, UR4 ;  /* 0x000000043a057c20 */ /* 0x000fe20008410000 */
[----:B------:R-:W-:Y:S01]  /*23c0*/  ISETP.NE.AND P4, PT, R82, 0x1, PT ;  /* 0x000000015200780c */ /* 0x000fe20003f85270 */
[----:B------:R-:W-:Y:S01]  /*23d0*/  BSSY.RECONVERGENT B1, `(.L_x_37367) ;  /* 0x000004e000017945 */ /* 0x000fe20003800200 */
[----:B------:R-:W-:Y:S02]  /*23e0*/  IMAD.MOV.U32 R57, RZ, RZ, R16 ;  /* 0x000000ffff397224 */ /* 0x000fe400078e0010 */
[----:B------:R-:W-:Y:S01]  /*23f0*/  FFMA.FTZ R56, R56, R81, 1.1641532182693481445e-10 ;  /* 0x2f00000038387423 */ /* 0x000fe20000010051 */
[----:B------:R-:W-:-:S04]  /*2400*/  FMUL.FTZ R5, R5, R88 ;  /* 0x0000005805057220 */ /* 0x000fc80000410000 */
        /* <DEDUP_REMOVED lines=14> */
.L_x_37369:
        /* <DEDUP_REMOVED lines=13> */
.L_x_37371:
[----:B------:R-:W-:Y:S05]  /*25c0*/  BSYNC.RECONVERGENT B2 ;  /* 0x0000000000027941 */ /* 0x000fea0003800200 */
.L_x_37370:
[----:B------:R-:W-:Y:S01]  /*25d0*/  LOP3.LUT R56, R6, UR9, R83, 0x96, !PT ;  /* 0x0000000906387c12 */ /* 0x000fe2000f8e9653 */
[----:B------:R-:W-:Y:S01]  /*25e0*/  IMAD.WIDE.U32 R84, R31, -0x326172a9, RZ ;  /* 0xcd9e8d571f547825 */ /* 0x000fe200078e00ff */
[----:B------:R-:W-:-:S03]  /*25f0*/  UIADD3 UR5, UPT, UPT, UR9, 0x32370b8f, URZ ;  /* 0x32370b8f09057890 */ /* 0x000fc6000fffe0ff */
        /* <DEDUP_REMOVED lines=43> */
.L_x_37368:
[----:B------:R-:W-:Y:S05]  /*28b0*/  BSYNC.RECONVERGENT B1 ;  /* 0x0000000000017941 */ /* 0x000fea0003800200 */
.L_x_37367:
[----:B------:R-:W-:Y:S01]  /*28c0*/  I2FP.F32.U32 R56, R57 ;  /* 0x0000003900387245 */ /* 0x000fe20000201000 */
[----:B------:R-:W-:-:S04]  /*28d0*/  FMUL.FTZ R59, R59, UR4 ;  /* 0x000000043b3b7c20 */ /* 0x000fc80008410000 */
[----:B------:R-:W-:Y:S01]  /*28e0*/  FFMA.FTZ R56, R56, R81, 1.1641532182693481445e-10 ;  /* 0x2f00000038387423 */ /* 0x000fe20000010051 */
[----:B------:R-:W-:-:S04]  /*28f0*/  FMUL.FTZ R59, R59, R88 ;  /* 0x000000583b3b7220 */ /* 0x000fc80000410000 */
[----:B------:R-:W-:-:S04]  /*2900*/  FSETP.GTU.FTZ.AND P5, PT, R56, R15, PT ;  /* 0x0000000f3800720b */ /* 0x000fc80003fbc000 */
[----:B------:R-:W-:Y:S02]  /*2910*/  FSEL R56, R59, RZ, !P5 ;  /* 0x000000ff3b387208 */ /* 0x000fe40006800000 */
[----:B------:R-:W-:-:S03]  /*2920*/  PLOP3.LUT P4, PT, P5, PT, PT, 0x8, 0x80 ;  /* 0x000000000080781c */ /* 0x000fc60002f8e170 */
[----:B------:R-:W-:Y:S01]  /*2930*/  FADD.FTZ R63, R63, R56 ;  /* 0x000000383f3f7221 */ /* 0x000fe20000010000 */
[----:B------:R-:W-:Y:S09]  /*2940*/  BRA `(.L_x_37372) ;  /* 0x00000014001c7947 */ /* 0x000ff20003800000 */
.L_x_37352:
        /* <DEDUP_REMOVED lines=11> */
[----:B------:R-:W-:Y:S01]  /*2a00*/  @!P1 MOV R60, R0 ;  /* 0x00000000003c9202 */ /* 0x000fe20000000f00 */
[----:B------:R-:W-:Y:S02]  /*2a10*/  @P1 VIADD R61, R5, 0x1 ;  /* 0x00000001053d1836 */ /* 0x000fe40000000000 */
[----:B------:R-:W-:Y:S02]  /*2a20*/  @P1 IMAD.MOV.U32 R78, RZ, RZ, R15 ;  /* 0x000000ffff4e1224 */ /* 0x000fe400078e000f */
[----:B------:R-:W-:Y:S01]  /*2a30*/  @P1 IMAD.MOV.U32 R60, RZ, RZ, R2 ;  /* 0x000000ffff3c1224 */ /* 0x000fe200078e0002 */
[----:B------:R-:W-:Y:S06]  /*2a40*/  BRA `(.L_x_37374) ;  /* 0x0000000000f07947 */ /* 0x000fec0003800000 */
.L_x_37375:
        /* <DEDUP_REMOVED lines=13> */
.L_x_37377:
[----:B0-----:R-:W-:Y:S05]  /*2b20*/  BSYNC.RECONVERGENT B2 ;  /* 0x0000000000027941 */ /* 0x001fea0003800200 */
.L_x_37376:
[----:B------:R-:W-:Y:S01]  /*2b30*/  LOP3.LUT R82, R6, UR9, R63, 0x96, !PT ;  /* 0x0000000906527c12 */ /* 0x000fe2000f8e963f */
[----:B------:R-:W-:Y:S01]  /*2b40*/  IMAD.WIDE.U32 R60, R31, -0x326172a9, RZ ;  /* 0xcd9e8d571f3c7825 */ /* 0x000fe200078e00ff */
[----:B------:R-:W-:-:S03]  /*2b50*/  UIADD3 UR5, UPT, UPT, UR9, 0x32370b8f, URZ ;  /* 0x32370b8f09057890 */ /* 0x000fc6000fffe0ff */
        /* <DEDUP_REMOVED lines=13> */
[----:B------:R-:W-:Y:S01]  /*2c30*/  UIADD3 UR5, UPT, UPT, UR9, -0x126145ec, URZ ;  /* 0xed9eba1409057890 */ /* 0x000fe2000fffe0ff */
[----:B------:R-:W-:-:S05]  /*2c40*/  IMAD.WIDE.U32 R62, R63, -0x2daee0ad, RZ ;  /* 0xd2511f533f3e7825 */ /* 0x000fca00078e00ff */
[----:B------:R-:W-:Y:S01]  /*2c50*/  LOP3.LUT R83, R60, UR5, R63, 0x96, !PT ;  /* 0x000000053c537c12 */ /* 0x000fe2000f8e963f */
[----:B------:R-:W-:Y:S01]  /*2c60*/  IMAD.WIDE.U32 R60, R61, -0x326172a9, RZ ;  /* 0xcd9e8d573d3c7825 */ /* 0x000fe200078e00ff */
[----:B------:R-:W-:-:S04]  /*2c70*/  UIADD3 UR5, UPT, UPT, UR9, -0x56f99767, URZ ;  /* 0xa906689909057890 */ /* 0x000fc8000fffe0ff */
        /* <DEDUP_REMOVED lines=22> */
[----:B------:R-:W-:Y:S01]  /*2de0*/  LOP3.LUT R0, R62, UR29, R61, 0x96, !PT ;  /* 0x0000001d3e007c12 */ /* 0x000fe2000f8e963d */
[----:B------:R-:W-:Y:S01]  /*2df0*/  IMAD.MOV.U32 R61, RZ, RZ, RZ ;  /* 0x000000ffff3d7224 */ /* 0x000fe200078e00ff */
[----:B------:R-:W-:-:S07]  /*2e00*/  MOV R60, R15 ;  /* 0x0000000f003c7202 */ /* 0x000fce0000000f00 */
.L_x_37374:
[----:B0-----:R-:W-:Y:S05]  /*2e10*/  BSYNC.RECONVERGENT B1 ;  /* 0x0000000000017941 */ /* 0x001fea0003800200 */
.L_x_37373:
[----:B------:R-:W0:Y:S01]  /*2e20*/  LDC R15, c[0x0][0x404] ;  /* 0x00010100ff0f7b82 */ /* 0x000e220000000800 */
[----:B------:R-:W-:Y:S01]  /*2e30*/  ISETP.NE.AND P2, PT, R61, 0x1, PT ;  /* 0x000000013d00780c */ /* 0x000fe20003f45270 */
[----:B------:R-:W-:Y:S01]  /*2e40*/  IMAD.MOV.U32 R82, RZ, RZ, 0x2f800000 ;  /* 0x2f800000ff527424 */ /* 0x000fe200078e00ff */
[----:B------:R-:W-:Y:S01]  /*2e50*/  I2FP.F32.U32 R5, R60 ;  /* 0x0000003c00057245 */ /* 0x000fe20000201000 */
[----:B-----5:R-:W-:Y:S01]  /*2e60*/  FMUL.FTZ R56, R56, UR4 ;  /* 0x0000000438387c20 */ /* 0x020fe20008410000 */
[----:B------:R-:W-:Y:S03]  /*2e70*/  BSSY.RECONVERGENT B1, `(.L_x_37378) ;  /* 0x000004c000017945 */ /* 0x000fe60003800200 */
[----:B------:R-:W1:Y:S01]  /*2e80*/  LDC R81, c[0x0][0x408] ;  /* 0x00010200ff517b82 */ /* 0x000e620000000800 */
[----:B------:R-:W-:Y:S01]  /*2e90*/  FFMA.FTZ R60, R5, R82, 1.1641532182693481445e-10 ;  /* 0x2f000000053c7423 */ /* 0x000fe20000010052 */
[----:B------:R-:W-:-:S04]  /*2ea0*/  IMAD.MOV.U32 R5, RZ, RZ, R16 ;  /* 0x000000ffff057224 */ /* 0x000fc800078e0010 */
[----:B0-----:R-:W-:Y:S01]  /*2eb0*/  FSETP.LE.FTZ.AND P1, PT, R60, R15, PT ;  /* 0x0000000f3c00720b */ /* 0x001fe20003f33000 */
[----:B------:R-:W-:Y:S02]  /*2ec0*/  HFMA2 R60, -RZ, RZ, 0, 1.1920928955078125e-07 ;  /* 0x00000002ff3c7431 */ /* 0x000fe400000001ff */
[----:B-1----:R-:W-:Y:S01]  /*2ed0*/  FMUL.FTZ R83, R56, R81 ;  /* 0x0000005138537220 */ /* 0x002fe20000410000 */
        /* <DEDUP_REMOVED lines=9> */
.L_x_37380:
        /* <DEDUP_REMOVED lines=13> */
.L_x_37382:
[----:B------:R-:W-:Y:S05]  /*3040*/  BSYNC.RECONVERGENT B2 ;  /* 0x0000000000027941 */ /* 0x000fea0003800200 */
.L_x_37381:
        /* <DEDUP_REMOVED lines=42> */
[----:B------:R-:W-:-:S03]  /*32f0*/  IMAD.WIDE.U32 R60, R0, -0x2daee0ad, RZ ;  /* 0xd2511f53003c7825 */ /* 0x000fc600078e00ff */
[----:B------:R-:W-:Y:S01]  /*3300*/  MOV R78, R60 ;  /* 0x0000003c004e7202 */ /* 0x000fe20000000f00 */
[----:B------:R-:W-:Y:S01]  /*3310*/  IMAD.MOV.U32 R60, RZ, RZ, RZ ;  /* 0x000000ffff3c7224 */ /* 0x000fe200078e00ff */
[----:B------:R-:W-:-:S07]  /*3320*/  LOP3.LUT R0, R62, UR29, R61, 0x96, !PT ;  /* 0x0000001d3e007c12 */ /* 0x000fce000f8e963d */
.L_x_37379:
[----:B------:R-:W-:Y:S05]  /*3330*/  BSYNC.RECONVERGENT B1 ;  /* 0x0000000000017941 */ /* 0x000fea0003800200 */
.L_x_37378:
[----:B------:R-:W-:Y:S01]  /*3340*/  ISETP.NE.AND P3, PT, R60, 0x1, PT ;  /* 0x000000013c00780c */ /* 0x000fe20003f65270 */
[----:B------:R-:W-:Y:S01]  /*3350*/  FMUL.FTZ R84, R57, UR4 ;  /* 0x0000000439547c20 */ /* 0x000fe20008410000 */
[----:B------:R-:W-:Y:S01]  /*3360*/  I2FP.F32.U32 R5, R5 ;  /* 0x0000000500057245 */ /* 0x000fe20000201000 */
[----:B------:R-:W-:Y:S01]  /*3370*/  BSSY.RECONVERGENT B1, `(.L_x_37383) ;  /* 0x000004b000017945 */ /* 0x000fe20003800200 */
[----:B------:R-:W-:Y:S02]  /*3380*/  IMAD.MOV.U32 R61, RZ, RZ, 0x2 ;  /* 0x00000002ff3d7424 */ /* 0x000fe400078e00ff */
[----:B------:R-:W-:Y:S01]  /*3390*/  FMUL.FTZ R84, R84, R81 ;  /* 0x0000005154547220 */ /* 0x000fe20000410000 */
[----:B------:R-:W-:Y:S01]  /*33a0*/  FFMA.FTZ R56, R5, R82, 1.1641532182693481445e-10 ;  /* 0x2f00000005387423 */ /* 0x000fe20000010052 */
[----:B------:R-:W-:-:S04]  /*33b0*/  MOV R5, R16 ;  /* 0x0000001000057202 */ /* 0x000fc80000000f00 */
        /* <DEDUP_REMOVED lines=10> */
.L_x_37385:
        /* <DEDUP_REMOVED lines=13> */
.L_x_37387:
[----:B------:R-:W-:Y:S05]  /*3530*/  BSYNC.RECONVERGENT B2 ;  /* 0x0000000000027941 */ /* 0x000fea0003800200 */
.L_x_37386:
        /* <DEDUP_REMOVED lines=38> */
[----:B------:R-:W-:Y:S01]  /*37a0*/  HFMA2 R61, -RZ, RZ, 0, 0 ;  /* 0x00000000ff3d7431 */ /* 0x000fe200000001ff */
[----:B------:R-:W-:Y:S01]  /*37b0*/  LOP3.LUT R0, R56, UR26, R63, 0x96, !PT ;  /* 0x0000001a38007c12 */ /* 0x000fe2000f8e963f */
[----:B------:R-:W-:-:S05]  /*37c0*/  IMAD.WIDE.U32 R56, R57, -0x326172a9, RZ ;  /* 0xcd9e8d5739387825 */ /* 0x000fca00078e00ff */
[----:B------:R-:W-:Y:S02]  /*37d0*/  LOP3.LUT R2, R62, UR28, R57, 0x96, !PT ;  /* 0x0000001c3e027c12 */ /* 0x000fe4000f8e9639 */
[----:B------:R-:W-:Y:S01]  /*37e0*/  MOV R16, R56 ;  /* 0x0000003800107202 */ /* 0x000fe20000000f00 */
[----:B------:R-:W-:-:S04]  /*37f0*/  IMAD.WIDE.U32 R56, R0, -0x2daee0ad, RZ ;  /* 0xd2511f5300387825 */ /* 0x000fc800078e00ff */
[----:B------:R-:W-:Y:S01]  /*3800*/  IMAD.MOV.U32 R78, RZ, RZ, R56 ;  /* 0x000000ffff4e7224 */ /* 0x000fe200078e0038 */
[----:B------:R-:W-:-:S07]  /*3810*/  LOP3.LUT R0, R60, UR29, R57, 0x96, !PT ;  /* 0x0000001d3c007c12 */ /* 0x000fce000f8e9639 */
.L_x_37384:
[----:B------:R-:W-:Y:S05]  /*3820*/  BSYNC.RECONVERGENT B1 ;  /* 0x0000000000017941 */ /* 0x000fea0003800200 */
.L_x_37383:
[----:B------:R-:W-:Y:S01]  /*3830*/  ISETP.NE.AND P4, PT, R61, 0x1, PT ;  /* 0x000000013d00780c */ /* 0x000fe20003f85270 */
[----:B------:R-:W-:Y:S01]  /*3840*/  FMUL.FTZ R58, R58, UR4 ;  /* 0x000000043a3a7c20 */ /* 0x000fe20008410000 */
[----:B------:R-:W-:Y:S01]  /*3850*/  I2FP.F32.U32 R5, R5 ;  /* 0x0000000500057245 */ /* 0x000fe20000201000 */
[----:B------:R-:W-:Y:S01]  /*3860*/  BSSY.RECONVERGENT B1, `(.L_x_37388) ;  /* 0x000004b000017945 */ /* 0x000fe20003800200 */
[----:B------:R-:W-:Y:S02]  /*3870*/  IMAD.MOV.U32 R57, RZ, RZ, R16 ;  /* 0x000000ffff397224 */ /* 0x000fe400078e0010 */
[----:B------:R-:W-:Y:S01]  /*3880*/  FMUL.FTZ R58, R58, R81 ;  /* 0x000000513a3a7220 */ /* 0x000fe20000410000 */
[----:B------:R-:W-:Y:S01]  /*3890*/  FFMA.FTZ R56, R5, R82, 1.1641532182693481445e-10 ;  /* 0x2f00000005387423 */ /* 0x000fe20000010052 */
[----:B------:R-:W-:-:S04]  /*38a0*/  IMAD.MOV.U32 R5, RZ, RZ, 0x2 ;  /* 0x00000002ff057424 */ /* 0x000fc800078e00ff */
        /* <DEDUP_REMOVED lines=10> */
.L_x_37390:
        /* <DEDUP_REMOVED lines=13> */
.L_x_37392:
[----:B------:R-:W-:Y:S05]  /*3a20*/  BSYNC.RECONVERGENT B2 ;  /* 0x0000000000027941 */ /* 0x000fea0003800200 */
.L_x_37391:
        /* <DEDUP_REMOVED lines=46> */
.L_x_37389:
[----:B------:R-:W-:Y:S05]  /*3d10*/  BSYNC.RECONVERGENT B1 ;  /* 0x0000000000017941 */ /* 0x000fea0003800200 */
.L_x_37388:
[----:B------:R-:W-:Y:S01]  /*3d20*/  I2FP.F32.U32 R57, R57 ;  /* 0x0000003900397245 */ /* 0x000fe20000201000 */
[----:B------:R-:W-:Y:S01]  /*3d30*/  FMUL.FTZ R56, R59, UR4 ;  /* 0x000000043b387c20 */ /* 0x000fe20008410000 */
[----:B------:R-:W-:Y:S02]  /*3d40*/  FSEL R60, R83, RZ, P1 ;  /* 0x000000ff533c7208 */ /* 0x000fe40000800000 */
[----:B------:R-:W-:Y:S01]  /*3d50*/  FSEL R61, R84, RZ, P2 ;  /* 0x000000ff543d7208 */ /* 0x000fe20001000000 */
[----:B------:R-:W-:Y:S01]  /*3d60*/  FFMA.FTZ R82, R57, R82, 1.1641532182693481445e-10 ;  /* 0x2f00000039527423 */ /* 0x000fe20000010052 */
[----:B------:R-:W-:Y:S01]  /*3d70*/  FMUL.FTZ R56, R56, R81 ;  /* 0x0000005138387220 */ /* 0x000fe20000410000 */
[----:B------:R-:W-:-:S03]  /*3d80*/  FSEL R62, R58, RZ, P3 ;  /* 0x000000ff3a3e7208 */ /* 0x000fc60001800000 */
[----:B------:R-:W-:-:S04]  /*3d90*/  FSETP.GTU.FTZ.AND P5, PT, R82, R15, PT ;  /* 0x0000000f5200720b */ /* 0x000fc80003fbc000 */
[----:B------:R-:W-:Y:S02]  /*3da0*/  PLOP3.LUT P4, PT, P5, PT, PT, 0x8, 0x80 ;  /* 0x000000000080781c */ /* 0x000fe40002f8e170 */
[----:B------:R-:W-:-:S11]  /*3db0*/  FSEL R63, R56, RZ, !P5 ;  /* 0x000000ff383f7208 */ /* 0x000fd60006800000 */
.L_x_37372:
[----:B------:R-:W0:Y:S01]  /*3dc0*/  LDC.64 R58, c[0x0][0x3a8] ;  /* 0x0000ea00ff3a7b82 */ /* 0x000e220000000a00 */
[----:B------:R-:W-:Y:S02]  /*3dd0*/  SEL R15, RZ, 0x1000000, !P4 ;  /* 0x01000000ff0f7807 */ /* 0x000fe40006000000 */
[----:B------:R-:W-:Y:S02]  /*3de0*/  SEL R82, RZ, 0x10000, !P3 ;  /* 0x00010000ff527807 */ /* 0x000fe40005800000 */
[----:B------:R-:W-:-:S03]  /*3df0*/  SEL R81, RZ, 0x100, !P2 ;  /* 0x00000100ff517807 */ /* 0x000fc60005000000 */
[----:B------:R-:W1:Y:S01]  /*3e00*/  LDC.64 R56, c[0x0][0x3b0] ;  /* 0x0000ec00ff387b82 */ /* 0x000e620000000a00 */
[----:B------:R-:W-:Y:S02]  /*3e10*/  IADD3 R15, PT, PT, R81, R15, R82 ;  /* 0x0000000f510f7210 */ /* 0x000fe40007ffe052 */
[----:B------:R-:W-:-:S04]  /*3e20*/  SEL R82, RZ, 0x1, !P1 ;  /* 0x00000001ff527807 */ /* 0x000fc80004800000 */
[----:B------:R-:W-:Y:S01]  /*3e30*/  IADD3 R81, PT, PT, R15, R82, RZ ;  /* 0x000000520f517210 */ /* 0x000fe20007ffe0ff */
[----:B------:R-:W-:Y:S02]  /*3e40*/  IMAD.MOV.U32 R15, RZ, RZ, R78 ;  /* 0x000000ffff0f7224 */ /* 0x000fe400078e004e */
[C---:B------:R-:W-:Y:S02]  /*3e50*/  VIADD R78, R65.reuse, 0x100 ;  /* 0x00000100414e7836 */ /* 0x040fe40000000000 */
[----:B0-----:R-:W-:-:S05]  /*3e60*/  IMAD.WIDE.U32 R58, R65, 0x10, R58 ;  /* 0x00000010413a7825 */ /* 0x001fca00078e003a */
[----:B------:R2:W-:Y:S01]  /*3e70*/  STG.E.128 desc[UR6][R58.64], R60 ;  /* 0x0000003c3a007986 */ /* 0x0005e2000c101d06 */
[----:B-1----:R-:W-:-:S05]  /*3e80*/  IMAD.WIDE.U32 R56, R65, 0x4, R56 ;  /* 0x0000000441387825 */ /* 0x002fca00078e0038 */
[----:B------:R2:W-:Y:S02]  /*3e90*/  STG.E desc[UR6][R56.64], R81 ;  /* 0x0000005138007986 */ /* 0x0005e4000c101906 */
.L_x_37351:
[----:B0-----:R-:W-:Y:S05]  /*3ea0*/  BSYNC.RECONVERGENT B0 ;  /* 0x0000000000007941 */ /* 0x001fea0003800200 */
.L_x_37350:
[----:B------:R-:W-:Y:S01]  /*3eb0*/  ISETP.GE.U32.AND P1, PT, R64, 0x200, PT ;  /* 0x000002004000780c */ /* 0x000fe20003f26070 */
[----:B------:R-:W-:Y:S03]  /*3ec0*/  BSSY.RECONVERGENT B0, `(.L_x_37393) ;  /* 0x00002ae000007945 */ /* 0x000fe60003800200 */
[----:B--2---:R-:W-:-:S09]  /*3ed0*/  P2R R56, PR, RZ, 0x2 ;  /* 0x00000002ff387803 */ /* 0x004fd20000000000 */
        /* <DEDUP_REMOVED lines=26> */
.L_x_37398:
        /* <DEDUP_REMOVED lines=13> */
.L_x_37400:
[----:B------:R-:W-:Y:S05]  /*4150*/  BSYNC.RECONVERGENT B2 ;  /* 0x0000000000027941 */ /* 0x000fea0003800200 */
.L_x_37399:
        /* <DEDUP_REMOVED lines=42> */
[----:B------:R-:W-:Y:S02]  /*4400*/  IMAD.MOV.U32 R16, RZ, RZ, R82 ;  /* 0x000000ffff107224 */ /* 0x000fe400078e0052 */
[----:B------:R-:W-:Y:S01]  /*4410*/  HFMA2 R82, -RZ, RZ, 0, 0 ;  /* 0x00000000ff527431 */ /* 0x000fe200000001ff */
[----:B------:R-:W-:-:S07]  /*4420*/  LOP3.LUT R2, R84, UR28, R83, 0x96, !PT ;  /* 0x0000001c54027c12 */ /* 0x000fce000f8e9653 */
.L_x_37397:
[----:B------:R-:W-:Y:S05]  /*4430*/  BSYNC.RECONVERGENT B1 ;  /* 0x0000000000017941 */ /* 0x000fea0003800200 */
.L_x_37396:
[----:B------:R-:W0:Y:S01]  /*4440*/  LDC R89, c[0x0][0x408] ;  /* 0x00010200ff597b82 */ /* 0x000e220000000800 */
[----:B------:R-:W-:Y:S01]  /*4450*/  I2FP.F32.U32 R84, R81 ;  /* 0x0000005100547245 */ /* 0x000fe20000201000 */
[----:B------:R-:W-:Y:S02]  /*4460*/  IMAD.MOV.U32 R81, RZ, RZ, 0x2f800000 ;  /* 0x2f800000ff517424 */ /* 0x000fe400078e00ff */
[----:B-----5:R-:W-:Y:S01]  /*4470*/  FMUL.FTZ R32, R32, UR4 ;  /* 0x0000000420207c20 */ /* 0x020fe20008410000 */
[----:B------:R-:W-:Y:S01]  /*4480*/  ISETP.NE.AND P2, PT, R82, 0x1, PT ;  /* 0x000000015200780c */ /* 0x000fe20003f45270 */
[----:B------:R-:W-:Y:S01]  /*4490*/  BSSY.RECONVERGENT B1, `(.L_x_37401) ;  /* 0x000004f000017945 */ /* 0x000fe20003800200 */
[----:B------:R-:W-:Y:S01]  /*44a0*/  FFMA.FTZ R84, R84, R81, 1.1641532182693481445e-10 ;  /* 0x2f00000054547423 */ /* 0x000fe20000010051 */
[----:B------:R-:W-:Y:S01]  /*44b0*/  IMAD.MOV.U32 R83, RZ, RZ, 0x2 ;  /* 0x00000002ff537424 */ /* 0x000fe200078e00ff */
[----:B------:R-:W1:Y:S01]  /*44c0*/  LDC R15, c[0x0][0x404] ;  /* 0x00010100ff0f7b82 */ /* 0x000e620000000800 */
[----:B0-----:R-:W-:-:S02]  /*44d0*/  FMUL.FTZ R32, R32, R89 ;  /* 0x0000005920207220 */ /* 0x001fc40000410000 */
[----:B-1----:R-:W-:-:S04]  /*44e0*/  FSETP.GTU.FTZ.AND P1, PT, R84, R15, PT ;  /* 0x0000000f5400720b */ /* 0x002fc80003f3c000 */
        /* <DEDUP_REMOVED lines=13> */
.L_x_37403:
        /* <DEDUP_REMOVED lines=13> */
.L_x_37405:
[----:B------:R-:W-:Y:S05]  /*4690*/  BSYNC.RECONVERGENT B2 ;  /* 0x0000000000027941 */ /* 0x000fea0003800200 */
.L_x_37404:
        /* <DEDUP_REMOVED lines=46> */
.L_x_37402:
[----:B------:R-:W-:Y:S05]  /*4980*/  BSYNC.RECONVERGENT B1 ;  /* 0x0000000000017941 */ /* 0x000fea0003800200 */
.L_x_37401:
[----:B------:R-:W-:Y:S01]  /*4990*/  I2FP.F32.U32 R56, R5 ;  /* 0x0000000500387245 */ /* 0x000fe20000201000 */
[----:B------:R-:W-:Y:S01]  /*49a0*/  BSSY.RECONVERGENT B1, `(.L_x_37406) ;  /* 0x0000050000017945 */ /* 0x000fe20003800200 */
[----:B------:R-:W-:Y:S01]  /*49b0*/  ISETP.NE.AND P3, PT, R83, 0x1, PT ;  /* 0x000000015300780c */ /* 0x000fe20003f65270 */
[----:B------:R-:W-:Y:S02]  /*49c0*/  IMAD.MOV.U32 R5, RZ, RZ, R16 ;  /* 0x000000ffff057224 */ /* 0x000fe400078e0010 */
[----:B------:R-:W-:-:S05]  /*49d0*/  FFMA.FTZ R56, R56, R81, 1.1641532182693481445e-10 ;  /* 0x2f00000038387423 */ /* 0x000fca0000010051 */
[----:B------:R-:W-:Y:S01]  /*49e0*/  FSETP.GTU.FTZ.AND P2, PT, R56, R15, PT ;  /* 0x0000000f3800720b */ /* 0x000fe20003f5c000 */
[----:B------:R-:W-:-:S04]  /*49f0*/  FMUL.FTZ R56, R33, UR4 ;  /* 0x0000000421387c20 */ /* 0x000fc80008410000 */
        /* <DEDUP_REMOVED lines=14> */
.L_x_37408:
        /* <DEDUP_REMOVED lines=13> */
.L_x_37410:
[----:B------:R-:W-:Y:S05]  /*4bb0*/  BSYNC.RECONVERGENT B2 ;  /* 0x0000000000027941 */ /* 0x000fea0003800200 */
.L_x_37409:
        /* <DEDUP_REMOVED lines=44> */
[----:B------:R-:W-:Y:S01]  /*4e80*/  LOP3.LUT R2, R82, UR28, R57, 0x96, !PT ;  /* 0x0000001c52027c12 */ /* 0x000fe2000f8e9639 */
[----:B------:R-:W-:-:S07]  /*4e90*/  IMAD.MOV.U32 R57, RZ, RZ, RZ ;  /* 0x000000ffff397224 */ /* 0x000fce00078e00ff */
.L_x_37407:
[----:B------:R-:W-:Y:S05]  /*4ea0*/  BSYNC.RECONVERGENT B1 ;  /* 0x0000000000017941 */ /* 0x000fea0003800200 */
.L_x_37406:
[----:B------:R-:W-:Y:S01]  /*4eb0*/  I2FP.F32.U32 R56, R5 ;  /* 0x0000000500387245 */ /* 0x000fe20000201000 */
[----:B------:R-:W-:Y:S01]  /*4ec0*/  FMUL.FTZ R34, R34, UR4 ;  /* 0x0000000422227c20 */ /* 0x000fe20008410000 */
[----:B------:R-:W-:Y:S01]  /*4ed0*/  ISETP.NE.AND P4, PT, R57, 0x1, PT ;  /* 0x000000013900780c */ /* 0x000fe20003f85270 */
[----:B------:R-:W-:Y:S02]  /*4ee0*/  BSSY.RECONVERGENT B1, `(.L_x_37411) ;  /* 0x000004e000017945 */ /* 0x000fe40003800200 */
[----:B------:R-:W-:Y:S01]  /*4ef0*/  FFMA.FTZ R56, R56, R81, 1.1641532182693481445e-10 ;  /* 0x2f00000038387423 */ /* 0x000fe20000010051 */
[----:B------:R-:W-:-:S04]  /*4f00*/  FMUL.FTZ R34, R34, R89 ;  /* 0x0000005922227220 */ /* 0x000fc80000410000 */
[----:B------:R-:W-:-:S04]  /*4f10*/  FSETP.GTU.FTZ.AND P3, PT, R56, R15, PT ;  /* 0x0000000f3800720b */ /* 0x000fc80003f7c000 */
[----:B------:R-:W-:Y:S02]  /*4f20*/  FSEL R5, R34, RZ, !P3 ;  /* 0x000000ff22057208 */ /* 0x000fe40005800000 */
[----:B------:R-:W-:-:S03]  /*4f30*/  PLOP3.LUT P3, PT, P3, PT, PT, 0x8, 0x80 ;  /* 0x000000000080781c */ /* 0x000fc60001f6e170 */
[----:B------:R-:W-:Y:S01]  /*4f40*/  FADD.FTZ R34, R58, R5 ;  /* 0x000000053a227221 */ /* 0x000fe20000010000 */
        /* <DEDUP_REMOVED lines=11> */
.L_x_37413:
        /* <DEDUP_REMOVED lines=13> */
.L_x_37415:
[----:B------:R-:W-:Y:S05]  /*50d0*/  BSYNC.RECONVERGENT B2 ;  /* 0x0000000000027941 */ /* 0x000fea0003800200 */
.L_x_37414:
[----:B------:R-:W-:Y:S01]  /*50e0*/  LOP3.LUT R56, R6, UR9, R85, 0x96, !PT ;  /* 0x0000000906387c12 */ /* 0x000fe2000f8e9655 */
[----:B------:R-:W-:Y:S01]  /*50f0*/  IMAD.WIDE.U32 R82, R31, -0x326172a9, RZ ;  /* 0xcd9e8d571f527825 */ /* 0x000fe200078e00ff */
[----:B------:R-:W-:-:S03]  /*5100*/  UIADD3 UR5, UPT, UPT, UR9, 0x32370b8f, URZ ;  /* 0x32370b8f09057890 */ /* 0x000fc6000fffe0ff */
[----:B------:R-:W-:Y:S01]  /*5110*/  IMAD.WIDE.U32 R56, R56, -0x326172a9, RZ ;  /* 0xcd9e8d5738387825 */ /* 0x000fe200078e00ff */
[----:B------:R-:W-:-:S03]  /*5120*/  LOP3.LUT R83, R17, UR8, R83, 0x96, !PT ;  /* 0x0000000811537c12 */ /* 0x000fc6000f8e9653 */
[----:B------:R-:W-:Y:S01]  /*5130*/  IMAD.MOV.U32 R58, RZ, RZ, R88 ;  /* 0x000000ffff3a7224 */ /* 0x000fe200078e0058 */
[----:B------:R-:W-:Y:S01]  /*5140*/  LOP3.LUT R85, R82, UR15, R57, 0x96, !PT ;  /* 0x0000000f52557c12 */ /* 0x000fe2000f8e9639 */
[----:B------:R-:W-:-:S04]  /*5150*/  IMAD.WIDE.U32 R82, R83, -0x2daee0ad, RZ ;  /* 0xd2511f5353527825 */ /* 0x000fc800078e00ff */
[----:B------:R-:W-:Y:S01]  /*5160*/  IMAD.MOV.U32 R5, RZ, RZ, RZ ;  /* 0x000000ffff057224 */ /* 0x000fe200078e00ff */
        /* <DEDUP_REMOVED lines=37> */
.L_x_37412:
[----:B------:R-:W-:Y:S05]  /*53c0*/  BSYNC.RECONVERGENT B1 ;  /* 0x0000000000017941 */ /* 0x000fea0003800200 */
.L_x_37411:
[----:B------:R-:W-:-:S05]  /*53d0*/  I2FP.F32.U32 R56, R58 ;  /* 0x0000003a00387245 */ /* 0x000fca0000201000 */
[----:B------:R-:W-:-:S05]  /*53e0*/  FFMA.FTZ R56, R56, R81, 1.1641532182693481445e-10 ;  /* 0x2f00000038387423 */ /* 0x000fca0000010051 */
[----:B------:R-:W-:Y:S01]  /*53f0*/  FSETP.GTU.FTZ.AND P5, PT, R56, R15, PT ;  /* 0x0000000f3800720b */ /* 0x000fe20003fbc000 */
[----:B------:R-:W-:-:S03]  /*5400*/  FMUL.FTZ R56, R35, UR4 ;  /* 0x0000000423387c20 */ /* 0x000fc60008410000 */
[----:B------:R-:W-:Y:S01]  /*5410*/  PLOP3.LUT P4, PT, P5, PT, PT, 0x8, 0x80 ;  /* 0x000000000080781c */ /* 0x000fe20002f8e170 */
[----:B------:R-:W-:-:S05]  /*5420*/  FMUL.FTZ R56, R56, R89 ;  /* 0x0000005938387220 */ /* 0x000fca0000410000 */
[----:B------:R-:W-:-:S05]  /*5430*/  FSEL R56, R56, RZ, !P5 ;  /* 0x000000ff38387208 */ /* 0x000fca0006800000 */
[----:B------:R-:W-:Y:S01]  /*5440*/  FADD.FTZ R35, R59, R56 ;  /* 0x000000383b237221 */ /* 0x000fe20000010000 */
[----:B------:R-:W-:Y:S06]  /*5450*/  BRA `(.L_x_37416) ;  /* 0x0000001400187947 */ /* 0x000fec0003800000 */
.L_x_37395:
        /* <DEDUP_REMOVED lines=16> */
.L_x_37419:
        /* <DEDUP_REMOVED lines=13> */
.L_x_37421:
[----:B------:R-:W-:Y:S05]  /*5630*/  BSYNC.RECONVERGENT B2 ;  /* 0x0000000000027941 */ /* 0x000fea0003800200 */
.L_x_37420:
        /* <DEDUP_REMOVED lines=45> */
.L_x_37418:
[----:B------:R-:W-:Y:S05]  /*5910*/  BSYNC.RECONVERGENT B1 ;  /* 0x0000000000017941 */ /* 0x000fea0003800200 */
.L_x_37417:
[----:B------:R-:W0:Y:S01]  /*5920*/  LDC R82, c[0x0][0x404] ;  /* 0x00010100ff527b82 */ /* 0x000e220000000800 */
[----:B------:R-:W-:Y:S01]  /*5930*/  HFMA2 R15, -RZ, RZ, 0.1171875, 0 ;  /* 0x2f800000ff0f7431 */ /* 0x000fe200000001ff */
[----:B------:R-:W-:Y:S01]  /*5940*/  ISETP.NE.AND P2, PT, R57, 0x1, PT ;  /* 0x000000013900780c */ /* 0x000fe20003f45270 */
[----:B-----5:R-:W-:Y:S01]  /*5950*/  FMUL.FTZ R32, R32, UR4 ;  /* 0x0000000420207c20 */ /* 0x020fe20008410000 */
[----:B------:R-:W-:Y:S01]  /*5960*/  I2FP.F32.U32 R56, R56 ;  /* 0x0000003800387245 */ /* 0x000fe20000201000 */
[----:B------:R-:W-:Y:S03]  /*5970*/  BSSY.RECONVERGENT B1, `(.L_x_37422) ;  /* 0x000004c000017945 */ /* 0x000fe60003800200 */
[----:B------:R-:W1:Y:S01]  /*5980*/  LDC R81, c[0x0][0x408] ;  /* 0x00010200ff517b82 */ /* 0x000e620000000800 */
[----:B------:R-:W-:Y:S01]  /*5990*/  FFMA.FTZ R5, R56, R15, 1.1641532182693481445e-10 ;  /* 0x2f00000038057423 */ /* 0x000fe2000001000f */
[----:B------:R-:W-:-:S04]  /*59a0*/  IMAD.MOV.U32 R56, RZ, RZ, 0x2 ;  /* 0x00000002ff387424 */ /* 0x000fc800078e00ff */
[----:B0-----:R-:W-:Y:S01]  /*59b0*/  FSETP.LE.FTZ.AND P1, PT, R5, R82, PT ;  /* 0x000000520500720b */ /* 0x001fe20003f33000 */
[----:B------:R-:W-:Y:S02]  /*59c0*/  IMAD.MOV.U32 R5, RZ, RZ, R16 ;  /* 0x000000ffff057224 */ /* 0x000fe400078e0010 */
[----:B-1----:R-:W-:Y:S01]  /*59d0*/  FMUL.FTZ R83, R32, R81 ;  /* 0x0000005120537220 */ /* 0x002fe20000410000 */
        /* <DEDUP_REMOVED lines=9> */
.L_x_37424:
        /* <DEDUP_REMOVED lines=13> */
.L_x_37426:
[----:B------:R-:W-:Y:S05]  /*5b40*/  BSYNC.RECONVERGENT B2 ;  /* 0x0000000000027941 */ /* 0x000fea0003800200 */
.L_x_37425:
        /* <DEDUP_REMOVED lines=46> */
.L_x_37423:
[----:B------:R-:W-:Y:S05]  /*5e30*/  BSYNC.RECONVERGENT B1 ;  /* 0x0000000000017941 */ /* 0x000fea0003800200 */
.L_x_37422:
[----:B------:R-:W-:Y:S01]  /*5e40*/  ISETP.NE.AND P3, PT, R56, 0x1, PT ;  /* 0x000000013800780c */ /* 0x000fe20003f65270 */
[----:B------:R-:W-:Y:S01]  /*5e50*/  FMUL.FTZ R84, R33, UR4 ;  /* 0x0000000421547c20 */ /* 0x000fe20008410000 */
[----:B------:R-:W-:Y:S01]  /*5e60*/  I2FP.F32.U32 R32, R5 ;  /* 0x0000000500207245 */ /* 0x000fe20000201000 */
[----:B------:R-:W-:Y:S01]  /*5e70*/  BSSY.RECONVERGENT B1, `(.L_x_37427) ;  /* 0x000004b000017945 */ /* 0x000fe20003800200 */
[----:B------:R-:W-:Y:S02]  /*5e80*/  HFMA2 R57, -RZ, RZ, 0, 1.1920928955078125e-07 ;  /* 0x00000002ff397431 */ /* 0x000fe400000001ff */
[----:B------:R-:W-:Y:S01]  /*5e90*/  FMUL.FTZ R84, R84, R81 ;  /* 0x0000005154547220 */ /* 0x000fe20000410000 */
[----:B------:R-:W-:-:S05]  /*5ea0*/  FFMA.FTZ R5, R32, R15, 1.1641532182693481445e-10 ;  /* 0x2f00000020057423 */ /* 0x000fca000001000f */
[----:B------:R-:W-:Y:S01]  /*5eb0*/  FSETP.LE.FTZ.AND P2, PT, R5, R82, PT ;  /* 0x000000520500720b */ /* 0x000fe20003f53000 */
[----:B------:R-:W-:Y:S01]  /*5ec0*/  IMAD.MOV.U32 R5, RZ, RZ, R16 ;  /* 0x000000ffff057224 */ /* 0x000fe200078e0010 */
        /* <DEDUP_REMOVED lines=9> */
.L_x_37429:
        /* <DEDUP_REMOVED lines=13> */
.L_x_37431:
[----:B------:R-:W-:Y:S05]  /*6030*/  BSYNC.RECONVERGENT B2 ;  /* 0x0000000000027941 */ /* 0x000fea0003800200 */
.L_x_37430:
        /* <DEDUP_REMOVED lines=45> */
[----:B------:R-:W-:-:S07]  /*6310*/  IMAD.MOV.U32 R57, RZ, RZ, RZ ;  /* 0x000000ffff397224 */ /* 0x000fce00078e00ff */
.L_x_37428:
[----:B------:R-:W-:Y:S05]  /*6320*/  BSYNC.RECONVERGENT B1 ;  /* 0x0000000000017941 */ /* 0x000fea0003800200 */
.L_x_37427:
[----:B------:R-:W-:Y:S01]  /*6330*/  ISETP.NE.AND P4, PT, R57, 0x1, PT ;  /* 0x000000013900780c */ /* 0x000fe20003f85270 */
[----:B------:R-:W-:Y:S01]  /*6340*/  FMUL.FTZ R34, R34, UR4 ;  /* 0x0000000422227c20 */ /* 0x000fe20008410000 */
[----:B------:R-:W-:Y:S01]  /*6350*/  I2FP.F32.U32 R32, R5 ;  /* 0x0000000500207245 */ /* 0x000fe20000201000 */
[----:B------:R-:W-:Y:S01]  /*6360*/  BSSY.RECONVERGENT B1, `(.L_x_37432) ;  /* 0x000004b000017945 */ /* 0x000fe20003800200 */
[----:B------:R-:W-:Y:S01]  /*6370*/  MOV R33, R16 ;  /* 0x0000001000217202 */ /* 0x000fe20000000f00 */
[----:B------:R-:W-:Y:S02]  /*6380*/  FMUL.FTZ R34, R34, R81 ;  /* 0x0000005122227220 */ /* 0x000fe40000410000 */
[----:B------:R-:W-:-:S05]  /*6390*/  FFMA.FTZ R5, R32, R15, 1.1641532182693481445e-10 ;  /* 0x2f00000020057423 */ /* 0x000fca000001000f */
[----:B------:R-:W-:Y:S01]  /*63a0*/  FSETP.LE.FTZ.AND P3, PT, R5, R82, PT ;  /* 0x000000520500720b */ /* 0x000fe20003f73000 */
[----:B------:R-:W-:Y:S01]  /*63b0*/  IMAD.MOV.U32 R5, RZ, RZ, 0x2 ;  /* 0x00000002ff057424 */ /* 0x000fe200078e00ff */
        /* <DEDUP_REMOVED lines=9> */
.L_x_37434:
        /* <DEDUP_REMOVED lines=13> */
.L_x_37436:
[----:B------:R-:W-:Y:S05]  /*6520*/  BSYNC.RECONVERGENT B2 ;  /* 0x0000000000027941 */ /* 0x000fea0003800200 */
.L_x_37435:
[----:B------:R-:W-:Y:S01]  /*6530*/  LOP3.LUT R32, R6, UR9, R57, 0x96, !PT ;  /* 0x0000000906207c12 */ /* 0x000fe2000f8e9639 */
[----:B------:R-:W-:Y:S01]  /*6540*/  IMAD.WIDE.U32 R58, R31, -0x326172a9, RZ ;  /* 0xcd9e8d571f3a7825 */ /* 0x000fe200078e00ff */
[----:B------:R-:W-:-:S03]  /*6550*/  UIADD3 UR5, UPT, UPT, UR9, 0x32370b8f, URZ ;  /* 0x32370b8f09057890 */ /* 0x000fc6000fffe0ff */
        /* <DEDUP_REMOVED lines=40> */
[----:B------:R-:W-:Y:S01]  /*67e0*/  LOP3.LUT R2, R58, UR28, R57, 0x96, !PT ;  /* 0x0000001c3a027c12 */ /* 0x000fe2000f8e9639 */
[----:B------:R-:W-:Y:S01]  /*67f0*/  IMAD.MOV.U32 R88, RZ, RZ, R32 ;  /* 0x000000ffff587224 */ /* 0x000fe200078e0020 */
[----:B------:R-:W-:-:S07]  /*6800*/  MOV R16, R56 ;  /* 0x0000003800107202 */ /* 0x000fce0000000f00 */
.L_x_37433:
[----:B------:R-:W-:Y:S05]  /*6810*/  BSYNC.RECONVERGENT B1 ;  /* 0x0000000000017941 */ /* 0x000fea0003800200 */
.L_x_37432:
[----:B------:R-:W-:Y:S02]  /*6820*/  I2FP.F32.U32 R32, R33 ;  /* 0x0000002100207245 */ /* 0x000fe40000201000 */
[----:B------:R-:W-:Y:S02]  /*6830*/  FSEL R33, R84, RZ, P2 ;  /* 0x000000ff54217208 */ /* 0x000fe40001000000 */
[----:B------:R-:W-:Y:S01]  /*6840*/  FSEL R34, R34, RZ, P3 ;  /* 0x000000ff22227208 */ /* 0x000fe20001800000 */
[----:B------:R-:W-:Y:S01]  /*6850*/  FFMA.FTZ R15, R32, R15, 1.1641532182693481445e-10 ;  /* 0x2f000000200f7423 */ /* 0x000fe2000001000f */
[----:B------:R-:W-:-:S04]  /*6860*/  FMUL.FTZ R32, R35, UR4 ;  /* 0x0000000423207c20 */ /* 0x000fc80008410000 */
[----:B------:R-:W-:Y:S01]  /*6870*/  FMUL.FTZ R35, R32, R81 ;  /* 0x0000005120237220 */ /* 0x000fe20000410000 */
[----:B------:R-:W-:Y:S02]  /*6880*/  FSETP.GTU.FTZ.AND P5, PT, R15, R82, PT ;  /* 0x000000520f00720b */ /* 0x000fe40003fbc000 */
[----:B------:R-:W-:Y:S02]  /*6890*/  FSEL R32, R83, RZ, P1 ;  /* 0x000000ff53207208 */ /* 0x000fe40000800000 */
[----:B------:R-:W-:Y:S02]  /*68a0*/  PLOP3.LUT P4, PT, P5, PT, PT, 0x8, 0x80 ;  /* 0x000000000080781c */ /* 0x000fe40002f8e170 */
[----:B------:R-:W-:-:S11]  /*68b0*/  FSEL R35, R35, RZ, !P5 ;  /* 0x000000ff23237208 */ /* 0x000fd60006800000 */
.L_x_37416:
[----:B------:R-:W0:Y:S01]  /*68c0*/  LDC.64 R58, c[0x0][0x3a8] ;  /* 0x0000ea00ff3a7b82 */ /* 0x000e220000000a00 */
[----:B------:R-:W-:Y:S02]  /*68d0*/  SEL R15, RZ, 0x1000000, !P4 ;  /* 0x01000000ff0f7807 */ /* 0x000fe40006000000 */
[----:B------:R-:W-:Y:S02]  /*68e0*/  SEL R82, RZ, 0x10000, !P3 ;  /* 0x00010000ff527807 */ /* 0x000fe40005800000 */
[----:B------:R-:W-:-:S03]  /*68f0*/  SEL R81, RZ, 0x100, !P2 ;  /* 0x00000100ff517807 */ /* 0x000fc60005000000 */
[----:B------:R-:W1:Y:S01]  /*6900*/  LDC.64 R56, c[0x0][0x3b0] ;  /* 0x0000ec00ff387b82 */ /* 0x000e620000000a00 */
[----:B------:R-:W-:Y:S02]  /*6910*/  IADD3 R15, PT, PT, R81, R15, R82 ;  /* 0x0000000f510f7210 */ /* 0x000fe40007ffe052 */
[----:B------:R-:W-:-:S05]  /*6920*/  SEL R82, RZ, 0x1, !P1 ;  /* 0x00000001ff527807 */ /* 0x000fca0004800000 */
[----:B------:R-:W-:Y:S02]  /*6930*/  IMAD.IADD R81, R15, 0x1, R82 ;  /* 0x000000010f517824 */ /* 0x000fe400078e0252 */
[----:B------:R-:W-:Y:S02]  /*6940*/  IMAD.MOV.U32 R15, RZ, RZ, R88 ;  /* 0x000000ffff0f7224 */ /* 0x000fe400078e0058 */
[----:B0-----:R-:W-:-:S05]  /*6950*/  IMAD.WIDE.U32 R58, R78, 0x10, R58 ;  /* 0x000000104e3a7825 */ /* 0x001fca00078e003a */
[----:B------:R0:W-:Y:S01]  /*6960*/  STG.E.128 desc[UR6][R58.64], R32 ;  /* 0x000000203a007986 */ /* 0x0001e2000c101d06 */
[C---:B-1----:R-:W-:Y:S01]  /*6970*/  IMAD.WIDE.U32 R56, R78.reuse, 0x4, R56 ;  /* 0x000000044e387825 */ /* 0x042fe200078e0038 */
[----:B------:R-:W-:-:S04]  /*6980*/  IADD3 R78, PT, PT, R78, 0x100, RZ ;  /* 0x000001004e4e7810 */ /* 0x000fc80007ffe0ff */
[----:B------:R0:W-:Y:S03]  /*6990*/  STG.E desc[UR6][R56.64], R81 ;  /* 0x0000005138007986 */ /* 0x0001e6000c101906 */
.L_x_37394:
[----:B------:R-:W-:Y:S05]  /*69a0*/  BSYNC.RECONVERGENT B0 ;  /* 0x0000000000007941 */ /* 0x000fea0003800200 */
.L_x_37393:
        /* <DEDUP_REMOVED lines=29> */
.L_x_37442:
        /* <DEDUP_REMOVED lines=13> */
.L_x_37444:
[----:B------:R-:W-:Y:S05]  /*6c50*/  BSYNC.RECONVERGENT B2 ;  /* 0x0000000000027941 */ /* 0x000fea0003800200 */
.L_x_37443:
        /* <DEDUP_REMOVED lines=44> */
[----:B------:R-:W-:-:S07]  /*6f20*/  IMAD.MOV.U32 R82, RZ, RZ, RZ ;  /* 0x000000ffff527224 */ /* 0x000fce00078e00ff */
.L_x_37441:
[----:B------:R-:W-:Y:S05]  /*6f30*/  BSYNC.RECONVERGENT B1 ;  /* 0x0000000000017941 */ /* 0x000fea0003800200 */
.L_x_37440:
        /* <DEDUP_REMOVED lines=24> */
.L_x_37447:
        /* <DEDUP_REMOVED lines=13> */
.L_x_37449:
[----:B------:R-:W-:Y:S05]  /*7190*/  BSYNC.RECONVERGENT B2 ;  /* 0x0000000000027941 */ /* 0x000fea0003800200 */
.L_x_37448:
        /* <DEDUP_REMOVED lines=46> */
.L_x_37446:
[----:B------:R-:W-:Y:S05]  /*7480*/  BSYNC.RECONVERGENT B1 ;  /* 0x0000000000017941 */ /* 0x000fea0003800200 */
.L_x_37445:
[----:B------:R-:W-:Y:S01]  /*7490*/  I2FP.F32.U32 R56, R5 ;  /* 0x0000000500387245 */ /* 0x000fe20000201000 */
[----:B------:R-:W-:Y:S01]  /*74a0*/  BSSY.RECONVERGENT B1, `(.L_x_37450) ;  /* 0x0000050000017945 */ /* 0x000fe20003800200 */
[----:B------:R-:W-:Y:S02]  /*74b0*/  ISETP.NE.AND P3, PT, R83, 0x1, PT ;  /* 0x000000015300780c */ /* 0x000fe40003f65270 */
[----:B------:R-:W-:Y:S01]  /*74c0*/  MOV R5, R16 ;  /* 0x0000001000057202 */ /* 0x000fe20000000f00 */
        /* <DEDUP_REMOVED lines=17> */
.L_x_37452:
        /* <DEDUP_REMOVED lines=13> */
.L_x_37454:
[----:B------:R-:W-:Y:S05]  /*76b0*/  BSYNC.RECONVERGENT B2 ;  /* 0x0000000000027941 */ /* 0x000fea0003800200 */
.L_x_37453:
        /* <DEDUP_REMOVED lines=46> */
.L_x_37451:
[----:B------:R-:W-:Y:S05]  /*79a0*/  BSYNC.RECONVERGENT B1 ;  /* 0x0000000000017941 */ /* 0x000fea0003800200 */
.L_x_37450:
        /* <DEDUP_REMOVED lines=21> */
.L_x_37457:
        /* <DEDUP_REMOVED lines=13> */
.L_x_37459:
[----:B------:R-:W-:Y:S05]  /*7bd0*/  BSYNC.RECONVERGENT B2 ;  /* 0x0000000000027941 */ /* 0x000fea0003800200 */
.L_x_37458:
        /* <DEDUP_REMOVED lines=46> */
.L_x_37456:
[----:B------:R-:W-:Y:S05]  /*7ec0*/  BSYNC.RECONVERGENT B1 ;  /* 0x0000000000017941 */ /* 0x000fea0003800200 */
.L_x_37455:
[----:B------:R-:W-:-:S05]  /*7ed0*/  I2FP.F32.U32 R56, R58 ;  /* 0x0000003a00387245 */ /* 0x000fca0000201000 */
[----:B------:R-:W-:-:S05]  /*7ee0*/  FFMA.FTZ R56, R56, R81, 1.1641532182693481445e-10 ;  /* 0x2f00000038387423 */ /* 0x000fca0000010051 */
[----:B------:R-:W-:Y:S01]  /*7ef0*/  FSETP.GTU.FTZ.AND P4, PT, R56, R15, PT ;  /* 0x0000000f3800720b */ /* 0x000fe20003f9c000 */
[----:B------:R-:W-:-:S04]  /*7f00*/  FMUL.FTZ R56, R39, UR4 ;  /* 0x0000000427387c20 */ /* 0x000fc80008410000 */
[----:B------:R-:W-:-:S05]  /*7f10*/  FMUL.FTZ R56, R56, R89 ;  /* 0x0000005938387220 */ /* 0x000fca0000410000 */
[----:B------:R-:W-:Y:S02]  /*7f20*/  FSEL R56, R56, RZ, !P4 ;  /* 0x000000ff38387208 */ /* 0x000fe40006000000 */
[----:B------:R-:W-:-:S03]  /*7f30*/  PLOP3.LUT P4, PT, P4, PT, PT, 0x8, 0x80 ;  /* 0x000000000080781c */ /* 0x000fc6000278e170 */
[----:B------:R-:W-:Y:S01]  /*7f40*/  FADD.FTZ R39, R59, R56 ;  /* 0x000000383b277221 */ /* 0x000fe20000010000 */
[----:B------:R-:W-:Y:S09]  /*7f50*/  BRA `(.L_x_37460) ;  /* 0x0000001400187947 */ /* 0x000ff20003800000 */
.L_x_37439:
        /* <DEDUP_REMOVED lines=16> */
.L_x_37463:
        /* <DEDUP_REMOVED lines=13> */
.L_x_37465:
[----:B------:R-:W-:Y:S05]  /*8130*/  BSYNC.RECONVERGENT B2 ;  /* 0x0000000000027941 */ /* 0x000fea0003800200 */
.L_x_37464:
        /* <DEDUP_REMOVED lines=45> */
.L_x_37462:
[----:B------:R-:W-:Y:S05]  /*8410*/  BSYNC.RECONVERGENT B1 ;  /* 0x0000000000017941 */ /* 0x000fea0003800200 */
.L_x_37461:
        /* <DEDUP_REMOVED lines=8> */
[----:B------:R-:W-:-:S04]  /*84a0*/  MOV R5, R16 ;  /* 0x0000001000057202 */ /* 0x000fc80000000f00 */
[----:B0-----:R-:W-:Y:S01]  /*84b0*/  FSETP.LE.FTZ.AND P1, PT, R56, R15, PT ;  /* 0x0000000f3800720b */ /* 0x001fe20003f33000 */
[----:B------:R-:W-:Y:S02]  /*84c0*/  IMAD.MOV.U32 R56, RZ, RZ, 0x2 ;  /* 0x00000002ff387424 */ /* 0x000fe400078e00ff */
[----:B-1----:R-:W-:Y:S01]  /*84d0*/  FMUL.FTZ R83, R36, R81 ;  /* 0x0000005124537220 */ /* 0x002fe20000410000 */
        /* <DEDUP_REMOVED lines=9> */
.L_x_37468:
        /* <DEDUP_REMOVED lines=13> */
.L_x_37470:
[----:B------:R-:W-:Y:S05]  /*8640*/  BSYNC.RECONVERGENT B2 ;  /* 0x0000000000027941 */ /* 0x000fea0003800200 */
.L_x_37469:
        /* <DEDUP_REMOVED lines=43> */
[----:B------:R-:W-:Y:S01]  /*8900*/  HFMA2 R56, -RZ, RZ, 0, 0 ;  /* 0x00000000ff387431 */ /* 0x000fe200000001ff */
[----:B------:R-:W-:Y:S02]  /*8910*/  LOP3.LUT R2, R84, UR28, R59, 0x96, !PT ;  /* 0x0000001c54027c12 */ /* 0x000fe4000f8e963b */
[----:B------:R-:W-:-:S07]  /*8920*/  MOV R16, R58 ;  /* 0x0000003a00107202 */ /* 0x000fce0000000f00 */
.L_x_37467:
[----:B------:R-:W-:Y:S05]  /*8930*/  BSYNC.RECONVERGENT B1 ;  /* 0x0000000000017941 */ /* 0x000fea0003800200 */
.L_x_37466:
[----:B------:R-:W-:Y:S01]  /*8940*/  ISETP.NE.AND P3, PT, R56, 0x1, PT ;  /* 0x000000013800780c */ /* 0x000fe20003f65270 */
[----:B------:R-:W-:Y:S01]  /*8950*/  FMUL.FTZ R84, R37, UR4 ;  /* 0x0000000425547c20 */ /* 0x000fe20008410000 */
[----:B------:R-:W-:Y:S01]  /*8960*/  I2FP.F32.U32 R5, R5 ;  /* 0x0000000500057245 */ /* 0x000fe20000201000 */
[----:B------:R-:W-:Y:S01]  /*8970*/  BSSY.RECONVERGENT B1, `(.L_x_37471) ;  /* 0x000004b000017945 */ /* 0x000fe20003800200 */
[----:B------:R-:W-:Y:S02]  /*8980*/  IMAD.MOV.U32 R57, RZ, RZ, 0x2 ;  /* 0x00000002ff397424 */ /* 0x000fe400078e00ff */
[----:B------:R-:W-:Y:S01]  /*8990*/  FMUL.FTZ R84, R84, R81 ;  /* 0x0000005154547220 */ /* 0x000fe20000410000 */
[----:B------:R-:W-:Y:S01]  /*89a0*/  FFMA.FTZ R36, R5, R82, 1.1641532182693481445e-10 ;  /* 0x2f00000005247423 */ /* 0x000fe20000010052 */
[----:B------:R-:W-:-:S04]  /*89b0*/  IMAD.MOV.U32 R5, RZ, RZ, R16 ;  /* 0x000000ffff057224 */ /* 0x000fc800078e0010 */
        /* <DEDUP_REMOVED lines=10> */
.L_x_37473:
        /* <DEDUP_REMOVED lines=13> */
.L_x_37475:
[----:B------:R-:W-:Y:S05]  /*8b30*/  BSYNC.RECONVERGENT B2 ;  /* 0x0000000000027941 */ /* 0x000fea0003800200 */
.L_x_37474:
        /* <DEDUP_REMOVED lines=46> */
.L_x_37472:
[----:B------:R-:W-:Y:S05]  /*8e20*/  BSYNC.RECONVERGENT B1 ;  /* 0x0000000000017941 */ /* 0x000fea0003800200 */
.L_x_37471:
[----:B------:R-:W-:Y:S01]  /*8e30*/  ISETP.NE.AND P4, PT, R57, 0x1, PT ;  /* 0x000000013900780c */ /* 0x000fe20003f85270 */
[----:B------:R-:W-:Y:S01]  /*8e40*/  FMUL.FTZ R38, R38, UR4 ;  /* 0x0000000426267c20 */ /* 0x000fe20008410000 */
[----:B------:R-:W-:Y:S01]  /*8e50*/  I2FP.F32.U32 R5, R5 ;  /* 0x0000000500057245 */ /* 0x000fe20000201000 */
[----:B------:R-:W-:Y:S01]  /*8e60*/  BSSY.RECONVERGENT B1, `(.L_x_37476) ;  /* 0x000004b000017945 */ /* 0x000fe20003800200 */
[----:B------:R-:W-:Y:S02]  /*8e70*/  IMAD.MOV.U32 R37, RZ, RZ, R16 ;  /* 0x000000ffff257224 */ /* 0x000fe400078e0010 */
[----:B------:R-:W-:Y:S01]  /*8e80*/  FMUL.FTZ R38, R38, R81 ;  /* 0x0000005126267220 */ /* 0x000fe20000410000 */
[----:B------:R-:W-:Y:S01]  /*8e90*/  FFMA.FTZ R36, R5, R82, 1.1641532182693481445e-10 ;  /* 0x2f00000005247423 */ /* 0x000fe20000010052 */
[----:B------:R-:W-:-:S04]  /*8ea0*/  HFMA2 R5, -RZ, RZ, 0, 1.1920928955078125e-07 ;  /* 0x00000002ff057431 */ /* 0x000fc800000001ff */
        /* <DEDUP_REMOVED lines=10> */
.L_x_37478:
        /* <DEDUP_REMOVED lines=13> */
.L_x_37480:
[----:B------:R-:W-:Y:S05]  /*9020*/  BSYNC.RECONVERGENT B2 ;  /* 0x0000000000027941 */ /* 0x000fea0003800200 */
.L_x_37479:
        /* <DEDUP_REMOVED lines=46> */
.L_x_37477:
[----:B------:R-:W-:Y:S05]  /*9310*/  BSYNC.RECONVERGENT B1 ;  /* 0x0000000000017941 */ /* 0x000fea0003800200 */
.L_x_37476:
[----:B------:R-:W-:Y:S01]  /*9320*/  I2FP.F32.U32 R37, R37 ;  /* 0x0000002500257245 */ /* 0x000fe20000201000 */
[----:B------:R-:W-:Y:S01]  /*9330*/  FMUL.FTZ R36, R39, UR4 ;  /* 0x0000000427247c20 */ /* 0x000fe20008410000 */
[----:B------:R-:W-:-:S03]  /*9340*/  FSEL R38, R38, RZ, P3 ;  /* 0x000000ff26267208 */ /* 0x000fc60001800000 */
[----:B------:R-:W-:Y:S01]  /*9350*/  FFMA.FTZ R82, R37, R82, 1.1641532182693481445e-10 ;  /* 0x2f00000025527423 */ /* 0x000fe20000010052 */
[----:B------:R-:W-:Y:S01]  /*9360*/  FMUL.FTZ R36, R36, R81 ;  /* 0x0000005124247220 */ /* 0x000fe20000410000 */
[----:B------:R-:W-:-:S03]  /*9370*/  FSEL R37, R84, RZ, P2 ;  /* 0x000000ff54257208 */ /* 0x000fc60001000000 */
[----:B------:R-:W-:-:S04]  /*9380*/  FSETP.GTU.FTZ.AND P4, PT, R82, R15, PT ;  /* 0x0000000f5200720b */ /* 0x000fc80003f9c000 */
[----:B------:R-:W-:Y:S02]  /*9390*/  FSEL R39, R36, RZ, !P4 ;  /* 0x000000ff24277208 */ /* 0x000fe40006000000 */
[----:B------:R-:W-:Y:S02]  /*93a0*/  PLOP3.LUT P4, PT, P4, PT, PT, 0x8, 0x80 ;  /* 0x000000000080781c */ /* 0x000fe4000278e170 */
[----:B------:R-:W-:-:S11]  /*93b0*/  FSEL R36, R83, RZ, P1 ;  /* 0x000000ff53247208 */ /* 0x000fd60000800000 */
.L_x_37460:
[----:B------:R-:W0:Y:S01]  /*93c0*/  LDC.64 R58, c[0x0][0x3a8] ;  /* 0x0000ea00ff3a7b82 */ /* 0x000e220000000a00 */
[----:B------:R-:W-:Y:S02]  /*93d0*/  SEL R15, RZ, 0x1000000, !P4 ;  /* 0x01000000ff0f7807 */ /* 0x000fe40006000000 */
[----:B------:R-:W-:Y:S02]  /*93e0*/  SEL R82, RZ, 0x10000, !P3 ;  /* 0x00010000ff527807 */ /* 0x000fe40005800000 */
[----:B------:R-:W-:-:S03]  /*93f0*/  SEL R81, RZ, 0x100, !P2 ;  /* 0x00000100ff517807 */ /* 0x000fc60005000000 */
[----:B------:R-:W1:Y:S01]  /*9400*/  LDC.64 R56, c[0x0][0x3b0] ;  /* 0x0000ec00ff387b82 */ /* 0x000e620000000a00 */
[----:B------:R-:W-:Y:S02]  /*9410*/  IADD3 R15, PT, PT, R81, R15, R82 ;  /* 0x0000000f510f7210 */ /* 0x000fe40007ffe052 */
[----:B------:R-:W-:-:S05]  /*9420*/  SEL R82, RZ, 0x1, !P1 ;  /* 0x00000001ff527807 */ /* 0x000fca0004800000 */
[----:B------:R-:W-:Y:S01]  /*9430*/  IMAD.IADD R81, R15, 0x1, R82 ;  /* 0x000000010f517824 */ /* 0x000fe200078e0252 */
[----:B------:R-:W-:Y:S01]  /*9440*/  MOV R15, R88 ;  /* 0x00000058000f7202 */ /* 0x000fe20000000f00 */
[----:B0-----:R-:W-:-:S05]  /*9450*/  IMAD.WIDE.U32 R58, R78, 0x10, R58 ;  /* 0x000000104e3a7825 */ /* 0x001fca00078e003a */
[----:B------:R0:W-:Y:S01]  /*9460*/  STG.E.128 desc[UR6][R58.64], R36 ;  /* 0x000000243a007986 */ /* 0x0001e2000c101d06 */
[----:B-1----:R-:W-:-:S04]  /*9470*/  IMAD.WIDE.U32 R56, R78, 0x4, R56 ;  /* 0x000000044e387825 */ /* 0x002fc800078e0038 */
[----:B------:R-:W-:Y:S01]  /*9480*/  VIADD R78, R78, 0x100 ;  /* 0x000001004e4e7836 */ /* 0x000fe20000000000 */
[----:B------:R0:W-:Y:S06]  /*9490*/  STG.E desc[UR6][R56.64], R81 ;  /* 0x0000005138007986 */ /* 0x0001ec000c101906 */
.L_x_37438:
[----:B------:R-:W-:Y:S05]  /*94a0*/  BSYNC.RECONVERGENT B0 ;  /* 0x0000000000007941 */ /* 0x000fea0003800200 */
.L_x_37437:
        /* <DEDUP_REMOVED lines=29> */
.L_x_37486:
        /* <DEDUP_REMOVED lines=13> */
.L_x_37488:
[----:B------:R-:W-:Y:S05]  /*9750*/  BSYNC.RECONVERGENT B2 ;  /* 0x0000000000027941 */ /* 0x000fea0003800200 */
.L_x_37487:
        /* <DEDUP_REMOVED lines=41> */
[----:B------:R-:W-:-:S03]  /*99f0*/  IMAD.WIDE.U32 R82, R83, -0x326172a9, RZ ;  /* 0xcd9e8d5753527825 */ /* 0x000fc600078e00ff */
[----:B------:R-:W-:Y:S01]  /*9a00*/  MOV R16, R82 ;  /* 0x0000005200107202 */ /* 0x000fe20000000f00 */
[----:B------:R-:W-:Y:S01]  /*9a10*/  HFMA2 R82, -RZ, RZ, 0, 0 ;  /* 0x00000000ff527431 */ /* 0x000fe200000001ff */
[----:B------:R-:W-:-:S07]  /*9a20*/  LOP3.LUT R2, R84, UR28, R83, 0x96, !PT ;  /* 0x0000001c54027c12 */ /* 0x000fce000f8e9653 */
.L_x_37485:
[----:B------:R-:W-:Y:S05]  /*9a30*/  BSYNC.RECONVERGENT B1 ;  /* 0x0000000000017941 */ /* 0x000fea0003800200 */
.L_x_37484:
        /* <DEDUP_REMOVED lines=24> */
.L_x_37491:
        /* <DEDUP_REMOVED lines=13> */
.L_x_37493:
[----:B------:R-:W-:Y:S05]  /*9c90*/  BSYNC.RECONVERGENT B2 ;  /* 0x0000000000027941 */ /* 0x000fea0003800200 */
.L_x_37492:
        /* <DEDUP_REMOVED lines=45> */
[----:B------:R-:W-:-:S07]  /*9f70*/  HFMA2 R83, -RZ, RZ, 0, 0 ;  /* 0x00000000ff537431 */ /* 0x000fce00000001ff */
.L_x_37490:
[----:B------:R-:W-:Y:S05]  /*9f80*/  BSYNC.RECONVERGENT B1 ;  /* 0x0000000000017941 */ /* 0x000fea0003800200 */
.L_x_37489:
        /* <DEDUP_REMOVED lines=21> */
.L_x_37496:
        /* <DEDUP_REMOVED lines=13> */
.L_x_37498:
[----:B------:R-:W-:Y:S05]  /*a1b0*/  BSYNC.RECONVERGENT B2 ;  /* 0x0000000000027941 */ /* 0x000fea0003800200 */
.L_x_37497:
        /* <DEDUP_REMOVED lines=46> */
.L_x_37495:
[----:B------:R-:W-:Y:S05]  /*a4a0*/  BSYNC.RECONVERGENT B1 ;  /* 0x0000000000017941 */ /* 0x000fea0003800200 */
.L_x_37494:
        /* <DEDUP_REMOVED lines=21> */
.L_x_37501:
        /* <DEDUP_REMOVED lines=13> */
.L_x_37503:
[----:B------:R-:W-:Y:S05]  /*a6d0*/  BSYNC.RECONVERGENT B2 ;  /* 0x0000000000027941 */ /* 0x000fea0003800200 */
.L_x_37502:
[----:B------:R-:W-:Y:S01]  /*a6e0*/  LOP3.LUT R56, R6, UR9, R85, 0x96, !PT ;  /* 0x0000000906387c12 */ /* 0x000fe2000f8e9655 */
[----:B------:R-:W-:Y:S01]  /*a6f0*/  IMAD.WIDE.U32 R82, R31, -0x326172a9, RZ ;  /* 0xcd9e8d571f527825 */ /* 0x000fe200078e00ff */
[----:B------:R-:W-:-:S03]  /*a700*/  UIADD3 UR5, UPT, UPT, UR9, 0x32370b8f, URZ ;  /* 0x32370b8f09057890 */ /* 0x000fc6000fffe0ff */
[----:B------:R-:W-:Y:S02]  /*a710*/  HFMA2 R5, -RZ, RZ, 0, 0 ;  /* 0x00000000ff057431 */ /* 0x000fe400000001ff */
        /* <DEDUP_REMOVED lines=42> */
.L_x_37500:
[----:B------:R-:W-:Y:S05]  /*a9c0*/  BSYNC.RECONVERGENT B1 ;  /* 0x0000000000017941 */ /* 0x000fea0003800200 */
.L_x_37499:
        /* <DEDUP_REMOVED lines=9> */
.L_x_37483:
        /* <DEDUP_REMOVED lines=16> */
.L_x_37507:
        /* <DEDUP_REMOVED lines=13> */
.L_x_37509:
[----:B------:R-:W-:Y:S05]  /*ac30*/  BSYNC.RECONVERGENT B2 ;  /* 0x0000000000027941 */ /* 0x000fea0003800200 */
.L_x_37508:
        /* <DEDUP_REMOVED lines=45> */
.L_x_37506:
[----:B------:R-:W-:Y:S05]  /*af10*/  BSYNC.RECONVERGENT B1 ;  /* 0x0000000000017941 */ /* 0x000fea0003800200 */
.L_x_37505:
        /* <DEDUP_REMOVED lines=21> */
.L_x_37512:
        /* <DEDUP_REMOVED lines=13> */
.L_x_37514:
[----:B------:R-:W-:Y:S05]  /*b140*/  BSYNC.RECONVERGENT B2 ;  /* 0x0000000000027941 */ /* 0x000fea0003800200 */
.L_x_37513:
        /* <DEDUP_REMOVED lines=43> */
[----:B------:R-:W-:Y:S01]  /*b400*/  IMAD.MOV.U32 R56, RZ, RZ, RZ ;  /* 0x000000ffff387224 */ /* 0x000fe200078e00ff */
[----:B------:R-:W-:Y:S02]  /*b410*/  LOP3.LUT R2, R84, UR28, R59, 0x96, !PT ;  /* 0x0000001c54027c12 */ /* 0x000fe4000f8e963b */
[----:B------:R-:W-:-:S07]  /*b420*/  MOV R16, R58 ;  /* 0x0000003a00107202 */ /* 0x000fce0000000f00 */
.L_x_37511:
[----:B------:R-:W-:Y:S05]  /*b430*/  BSYNC.RECONVERGENT B1 ;  /* 0x0000000000017941 */ /* 0x000fea0003800200 */
.L_x_37510:
[----:B------:R-:W-:Y:S01]  /*b440*/  ISETP.NE.AND P3, PT, R56, 0x1, PT ;  /* 0x000000013800780c */ /* 0x000fe20003f65270 */
[----:B------:R-:W-:Y:S01]  /*b450*/  FMUL.FTZ R84, R41, UR4 ;  /* 0x0000000429547c20 */ /* 0x000fe20008410000 */
[----:B------:R-:W-:Y:S01]  /*b460*/  I2FP.F32.U32 R5, R5 ;  /* 0x0000000500057245 */ /* 0x000fe20000201000 */
[----:B------:R-:W-:Y:S01]  /*b470*/  BSSY.RECONVERGENT B1, `(.L_x_37515) ;  /* 0x000004b000017945 */ /* 0x000fe20003800200 */
[----:B------:R-:W-:Y:S02]  /*b480*/  HFMA2 R57, -RZ, RZ, 0, 1.1920928955078125e-07 ;  /* 0x00000002ff397431 */ /* 0x000fe400000001ff */
        /* <DEDUP_REMOVED lines=13> */
.L_x_37517:
        /* <DEDUP_REMOVED lines=13> */
.L_x_37519:
[----:B------:R-:W-:Y:S05]  /*b630*/  BSYNC.RECONVERGENT B2 ;  /* 0x0000000000027941 */ /* 0x000fea0003800200 */
.L_x_37518:
        /* <DEDUP_REMOVED lines=46> */
.L_x_37516:
[----:B------:R-:W-:Y:S05]  /*b920*/  BSYNC.RECONVERGENT B1 ;  /* 0x0000000000017941 */ /* 0x000fea0003800200 */
.L_x_37515:
[----:B------:R-:W-:Y:S01]  /*b930*/  ISETP.NE.AND P4, PT, R57, 0x1, PT ;  /* 0x000000013900780c */ /* 0x000fe20003f85270 */
[----:B------:R-:W-:Y:S01]  /*b940*/  FMUL.FTZ R42, R42, UR4 ;  /* 0x000000042a2a7c20 */ /* 0x000fe20008410000 */
[----:B------:R-:W-:Y:S01]  /*b950*/  I2FP.F32.U32 R5, R5 ;  /* 0x0000000500057245 */ /* 0x000fe20000201000 */
[----:B------:R-:W-:Y:S01]  /*b960*/  BSSY.RECONVERGENT B1, `(.L_x_37520) ;  /* 0x000004b000017945 */ /* 0x000fe20003800200 */
[----:B------:R-:W-:Y:S01]  /*b970*/  MOV R41, R16 ;  /* 0x0000001000297202 */ /* 0x000fe20000000f00 */
[----:B------:R-:W-:Y:S02]  /*b980*/  FMUL.FTZ R42, R42, R81 ;  /* 0x000000512a2a7220 */ /* 0x000fe40000410000 */
[----:B------:R-:W-:Y:S01]  /*b990*/  FFMA.FTZ R40, R5, R82, 1.1641532182693481445e-10 ;  /* 0x2f00000005287423 */ /* 0x000fe20000010052 */
[----:B------:R-:W-:-:S04]  /*b9a0*/  IMAD.MOV.U32 R5, RZ, RZ, 0x2 ;  /* 0x00000002ff057424 */ /* 0x000fc800078e00ff */
[----:B------:R-:W-:Y:S01]  /*b9b0*/  FSETP.LE.FTZ.AND P3, PT, R40, R15, PT ;  /* 0x0000000f2800720b */ /* 0x000fe20003f73000 */
        /* <DEDUP_REMOVED lines=9> */
.L_x_37522:
        /* <DEDUP_REMOVED lines=13> */
.L_x_37524:
[----:B------:R-:W-:Y:S05]  /*bb20*/  BSYNC.RECONVERGENT B2 ;  /* 0x0000000000027941 */ /* 0x000fea0003800200 */
.L_x_37523:
        /* <DEDUP_REMOVED lines=46> */
.L_x_37521:
[----:B------:R-:W-:Y:S05]  /*be10*/  BSYNC.RECONVERGENT B1 ;  /* 0x0000000000017941 */ /* 0x000fea0003800200 */
.L_x_37520:
        /* <DEDUP_REMOVED lines=10> */
.L_x_37504:
        /* <DEDUP_REMOVED lines=9> */
[----:B0-----:R-:W-:-:S05]  /*bf50*/  IMAD.WIDE.U32 R58, R78, 0x10, R58 ;  /* 0x000000104e3a7825 */ /* 0x001fca00078e003a */
[----:B------:R0:W-:Y:S01]  /*bf60*/  STG.E.128 desc[UR6][R58.64], R40 ;  /* 0x000000283a007986 */ /* 0x0001e2000c101d06 */
[C---:B-1----:R-:W-:Y:S01]  /*bf70*/  IMAD.WIDE.U32 R56, R78.reuse, 0x4, R56 ;  /* 0x000000044e387825 */ /* 0x042fe200078e0038 */
[----:B------:R-:W-:-:S04]  /*bf80*/  IADD3 R78, PT, PT, R78, 0x100, RZ ;  /* 0x000001004e4e7810 */ /* 0x000fc80007ffe0ff */
[----:B------:R0:W-:Y:S03]  /*bf90*/  STG.E desc[UR6][R56.64], R81 ;  /* 0x0000005138007986 */ /* 0x0001e6000c101906 */
.L_x_37482:
[----:B------:R-:W-:Y:S05]  /*bfa0*/  BSYNC.RECONVERGENT B0 ;  /* 0x0000000000007941 */ /* 0x000fea0003800200 */
.L_x_37481:
        /* <DEDUP_REMOVED lines=29> */
.L_x_37530:
        /* <DEDUP_REMOVED lines=13> */
.L_x_37532:
[----:B------:R-:W-:Y:S05]  /*c250*/  BSYNC.RECONVERGENT B2 ;  /* 0x0000000000027941 */ /* 0x000fea0003800200 */
.L_x_37531:
        /* <DEDUP_REMOVED lines=45> */
.L_x_37529:
[----:B------:R-:W-:Y:S05]  /*c530*/  BSYNC.RECONVERGENT B1 ;  /* 0x0000000000017941 */ /* 0x000fea0003800200 */
.L_x_37528:
[----:B------:R-:W0:Y:S01]  /*c540*/  LDC R89, c[0x0][0x408] ;  /* 0x00010200ff597b82 */ /* 0x000e220000000800 */
[----:B------:R-:W-:Y:S01]  /*c550*/  I2FP.F32.U32 R84, R81 ;  /* 0x0000005100547245 */ /* 0x000fe20000201000 */
[----:B------:R-:W-:Y:S02]  /*c560*/  HFMA2 R81, -RZ, RZ, 0.1171875, 0 ;  /* 0x2f800000ff517431 */ /* 0x000fe400000001ff */
[----:B-----5:R-:W-:Y:S01]  /*c570*/  FMUL.FTZ R44, R44, UR4 ;  /* 0x000000042c2c7c20 */ /* 0x020fe20008410000 */
[----:B------:R-:W-:Y:S01]  /*c580*/  ISETP.NE.AND P2, PT, R82, 0x1, PT ;  /* 0x000000015200780c */ /* 0x000fe20003f45270 */
[----:B------:R-:W-:Y:S01]  /*c590*/  BSSY.RECONVERGENT B1, `(.L_x_37533) ;  /* 0x000004f000017945 */ /* 0x000fe20003800200 */
[----:B------:R-:W-:Y:S01]  /*c5a0*/  IMAD.MOV.U32 R83, RZ, RZ, 0x2 ;  /* 0x00000002ff537424 */ /* 0x000fe200078e00ff */
[----:B------:R-:W1:Y:S01]  /*c5b0*/  LDC R15, c[0x0][0x404] ;  /* 0x00010100ff0f7b82 */ /* 0x000e620000000800 */
[----:B------:R-:W-:Y:S01]  /*c5c0*/  FFMA.FTZ R84, R84, R81, 1.1641532182693481445e-10 ;  /* 0x2f00000054547423 */ /* 0x000fe20000010051 */
[----:B0-----:R-:W-:-:S04]  /*c5d0*/  FMUL.FTZ R44, R44, R89 ;  /* 0x000000592c2c7220 */ /* 0x001fc80000410000 */
        /* <DEDUP_REMOVED lines=14> */
.L_x_37535:
        /* <DEDUP_REMOVED lines=13> */
.L_x_37537:
[----:B------:R-:W-:Y:S05]  /*c790*/  BSYNC.RECONVERGENT B2 ;  /* 0x0000000000027941 */ /* 0x000fea0003800200 */
.L_x_37536:
        /* <DEDUP_REMOVED lines=46> */
.L_x_37534:
[----:B------:R-:W-:Y:S05]  /*ca80*/  BSYNC.RECONVERGENT B1 ;  /* 0x0000000000017941 */ /* 0x000fea0003800200 */
.L_x_37533:
        /* <DEDUP_REMOVED lines=21> */
.L_x_37540:
        /* <DEDUP_REMOVED lines=13> */
.L_x_37542:
[----:B------:R-:W-:Y:S05]  /*ccb0*/  BSYNC.RECONVERGENT B2 ;  /* 0x0000000000027941 */ /* 0x000fea0003800200 */
.L_x_37541:
        /* <DEDUP_REMOVED lines=46> */
.L_x_37539:
[----:B------:R-:W-:Y:S05]  /*cfa0*/  BSYNC.RECONVERGENT B1 ;  /* 0x0000000000017941 */ /* 0x000fea0003800200 */
.L_x_37538:
        /* <DEDUP_REMOVED lines=21> */
.L_x_37545:
        /* <DEDUP_REMOVED lines=13> */
.L_x_37547:
[----:B------:R-:W-:Y:S05]  /*d1d0*/  BSYNC.RECONVERGENT B2 ;  /* 0x0000000000027941 */ /* 0x000fea0003800200 */
.L_x_37546:
[----:B------:R-:W-:Y:S01]  /*d1e0*/  LOP3.LUT R56, R6, UR9, R85, 0x96, !PT ;  /* 0x0000000906387c12 */ /* 0x000fe2000f8e9655 */
[----:B------:R-:W-:Y:S01]  /*d1f0*/  IMAD.WIDE.U32 R82, R31, -0x326172a9, RZ ;  /* 0xcd9e8d571f527825 */ /* 0x000fe200078e00ff */
[----:B------:R-:W-:Y:S01]  /*d200*/  UIADD3 UR5, UPT, UPT, UR9, 0x32370b8f, URZ ;  /* 0x32370b8f09057890 */ /* 0x000fe2000fffe0ff */
[----:B------:R-:W-:Y:S02]  /*d210*/  MOV R58, R88 ;  /* 0x00000058003a7202 */ /* 0x000fe40000000f00 */
        /* <DEDUP_REMOVED lines=42> */
.L_x_37544:
[----:B------:R-:W-:Y:S05]  /*d4c0*/  BSYNC.RECONVERGENT B1 ;  /* 0x0000000000017941 */ /* 0x000fea0003800200 */
.L_x_37543:
        /* <DEDUP_REMOVED lines=9> */
.L_x_37527:
        /* <DEDUP_REMOVED lines=16> */
.L_x_37551:
        /* <DEDUP_REMOVED lines=13> */
.L_x_37553:
[----:B------:R-:W-:Y:S05]  /*d730*/  BSYNC.RECONVERGENT B2 ;  /* 0x0000000000027941 */ /* 0x000fea0003800200 */
.L_x_37552:
        /* <DEDUP_REMOVED lines=45> */
.L_x_37550:
[----:B------:R-:W-:Y:S05]  /*da10*/  BSYNC.RECONVERGENT B1 ;  /* 0x0000000000017941 */ /* 0x000fea0003800200 */
.L_x_37549:
        /* <DEDUP_REMOVED lines=9> */
[----:B0-----:R-:W-:Y:S02]  /*dab0*/  FSETP.LE.FTZ.AND P1, PT, R56, R15, PT ;  /* 0x0000000f3800720b */ /* 0x001fe40003f33000 */
[----:B------:R-:W-:Y:S01]  /*dac0*/  MOV R56, 0x2 ;  /* 0x0000000200387802 */ /* 0x000fe20000000f00 */
[----:B-1----:R-:W-:Y:S01]  /*dad0*/  FMUL.FTZ R83, R44, R81 ;  /* 0x000000512c537220 */ /* 0x002fe20000410000 */
        /* <DEDUP_REMOVED lines=9> */
.L_x_37556:
        /* <DEDUP_REMOVED lines=13> */
.L_x_37558:
[----:B------:R-:W-:Y:S05]  /*dc40*/  BSYNC.RECONVERGENT B2 ;  /* 0x0000000000027941 */ /* 0x000fea0003800200 */
.L_x_37557:
        /* <DEDUP_REMOVED lines=43> */
[----:B------:R-:W-:Y:S02]  /*df00*/  HFMA2 R56, -RZ, RZ, 0, 0 ;  /* 0x00000000ff387431 */ /* 0x000fe400000001ff */
[----:B------:R-:W-:Y:S01]  /*df10*/  IMAD.MOV.U32 R16, RZ, RZ, R58 ;  /* 0x000000ffff107224 */ /* 0x000fe200078e003a */
[----:B------:R-:W-:-:S07]  /*df20*/  LOP3.LUT R2, R84, UR28, R59, 0x96, !PT ;  /* 0x0000001c54027c12 */ /* 0x000fce000f8e963b */
.L_x_37555:
[----:B------:R-:W-:Y:S05]  /*df30*/  BSYNC.RECONVERGENT B1 ;  /* 0x0000000000017941 */ /* 0x000fea0003800200 */
.L_x_37554:
        /* <DEDUP_REMOVED lines=18> */
.L_x_37561:
        /* <DEDUP_REMOVED lines=13> */
.L_x_37563:
[----:B------:R-:W-:Y:S05]  /*e130*/  BSYNC.RECONVERGENT B2 ;  /* 0x0000000000027941 */ /* 0x000fea0003800200 */
.L_x_37562:
        /* <DEDUP_REMOVED lines=43> */
[----:B------:R-:W-:Y:S01]  /*e3f0*/  LOP3.LUT R2, R58, UR28, R57, 0x96, !PT ;  /* 0x0000001c3a027c12 */ /* 0x000fe2000f8e9639 */
[----:B------:R-:W-:Y:S01]  /*e400*/  IMAD.MOV.U32 R57, RZ, RZ, RZ ;  /* 0x000000ffff397224 */ /* 0x000fe200078e00ff */
[----:B------:R-:W-:-:S07]  /*e410*/  MOV R16, R56 ;  /* 0x0000003800107202 */ /* 0x000fce0000000f00 */
.L_x_37560:
[----:B------:R-:W-:Y:S05]  /*e420*/  BSYNC.RECONVERGENT B1 ;  /* 0x0000000000017941 */ /* 0x000fea0003800200 */
.L_x_37559:
        /* <DEDUP_REMOVED lines=18> */
.L_x_37566:
        /* <DEDUP_REMOVED lines=13> */
.L_x_37568:
[----:B------:R-:W-:Y:S05]  /*e620*/  BSYNC.RECONVERGENT B2 ;  /* 0x0000000000027941 */ /* 0x000fea0003800200 */
.L_x_37567:
        /* <DEDUP_REMOVED lines=46> */
.L_x_37565:
[----:B------:R-:W-:Y:S05]  /*e910*/  BSYNC.RECONVERGENT B1 ;  /* 0x0000000000017941 */ /* 0x000fea0003800200 */
.L_x_37564:
        /* <DEDUP_REMOVED lines=10> */
.L_x_37548:
        /* <DEDUP_REMOVED lines=14> */
.L_x_37526:
[----:B------:R-:W-:Y:S05]  /*eaa0*/  BSYNC.RECONVERGENT B0 ;  /* 0x0000000000007941 */ /* 0x000fea0003800200 */
.L_x_37525:
        /* <DEDUP_REMOVED lines=29> */
.L_x_37574:
        /* <DEDUP_REMOVED lines=13> */
.L_x_37576:
[----:B------:R-:W-:Y:S05]  /*ed50*/  BSYNC.RECONVERGENT B2 ;  /* 0x0000000000027941 */ /* 0x000fea0003800200 */
.L_x_37575:
        /* <DEDUP_REMOVED lines=45> */
.L_x_37573:
[----:B------:R-:W-:Y:S05]  /*f030*/  BSYNC.RECONVERGENT B1 ;  /* 0x0000000000017941 */ /* 0x000fea0003800200 */
.L_x_37572:
        /* <DEDUP_REMOVED lines=24> */
.L_x_37579:
        /* <DEDUP_REMOVED lines=13> */
.L_x_37581:
[----:B------:R-:W-:Y:S05]  /*f290*/  BSYNC.RECONVERGENT B2 ;  /* 0x0000000000027941 */ /* 0x000fea0003800200 */
.L_x_37580:
        /* <DEDUP_REMOVED lines=46> */
.L_x_37578:
[----:B------:R-:W-:Y:S05]  /*f580*/  BSYNC.RECONVERGENT B1 ;  /* 0x0000000000017941 */ /* 0x000fea0003800200 */
.L_x_37577:
        /* <DEDUP_REMOVED lines=21> */
.L_x_37584:
        /* <DEDUP_REMOVED lines=13> */
.L_x_37586:
[----:B------:R-:W-:Y:S05]  /*f7b0*/  BSYNC.RECONVERGENT B2 ;  /* 0x0000000000027941 */ /* 0x000fea0003800200 */
.L_x_37585:
        /* <DEDUP_REMOVED lines=46> */
.L_x_37583:
[----:B------:R-:W-:Y:S05]  /*faa0*/  BSYNC.RECONVERGENT B1 ;  /* 0x0000000000017941 */ /* 0x000fea0003800200 */
.L_x_37582:
        /* <DEDUP_REMOVED lines=21> */
.L_x_37589:
        /* <DEDUP_REMOVED lines=13> */
.L_x_37591:
[----:B------:R-:W-:Y:S05]  /*fcd0*/  BSYNC.RECONVERGENT B2 ;  /* 0x0000000000027941 */ /* 0x000fea0003800200 */
.L_x_37590:
        /* <DEDUP_REMOVED lines=46> */
.L_x_37588:
[----:B------:R-:W-:Y:S05]  /*ffc0*/  BSYNC.RECONVERGENT B1 ;  /* 0x0000000000017941 */ /* 0x000fea0003800200 */
.L_x_37587:
        /* <DEDUP_REMOVED lines=9> */
.L_x_37571:
        /* <DEDUP_REMOVED lines=16> */
.L_x_37595:
        /* <DEDUP_REMOVED lines=13> */
.L_x_37597:
[----:B------:R-:W-:Y:S05]  /*10230*/  BSYNC.RECONVERGENT B2 ;  /* 0x0000000000027941 */ /* 0x000fea0003800200 */
.L_x_37596:
        /* <DEDUP_REMOVED lines=45> */
.L_x_37594:
[----:B------:R-:W-:Y:S05]  /*10510*/  BSYNC.RECONVERGENT B1 ;  /* 0x0000000000017941 */ /* 0x000fea0003800200 */
.L_x_37593:
        /* <DEDUP_REMOVED lines=21> */
.L_x_37600:
        /* <DEDUP_REMOVED lines=13> */
.L_x_37602:
[----:B------:R-:W-:Y:S05]  /*10740*/  BSYNC.RECONVERGENT B2 ;  /* 0x0000000000027941 */ /* 0x000fea0003800200 */
.L_x_37601:
        /* <DEDUP_REMOVED lines=46> */
.L_x_37599:
[----:B------:R-:W-:Y:S05]  /*10a30*/  BSYNC.RECONVERGENT B1 ;  /* 0x0000000000017941 */ /* 0x000fea0003800200 */
.L_x_37598:
        /* <DEDUP_REMOVED lines=18> */
.L_x_37605:
        /* <DEDUP_REMOVED lines=13> */
.L_x_37607:
[----:B------:R-:W-:Y:S05]  /*10c30*/  BSYNC.RECONVERGENT B2 ;  /* 0x0000000000027941 */ /* 0x000fea0003800200 */
.L_x_37606:
        /* <DEDUP_REMOVED lines=46> */
.L_x_37604:
[----:B------:R-:W-:Y:S05]  /*10f20*/  BSYNC.RECONVERGENT B1 ;  /* 0x0000000000017941 */ /* 0x000fea0003800200 */
.L_x_37603:
        /* <DEDUP_REMOVED lines=18> */
.L_x_37610:
        /* <DEDUP_REMOVED lines=13> */
.L_x_37612:
[----:B------:R-:W-:Y:S05]  /*11120*/  BSYNC.RECONVERGENT B2 ;  /* 0x0000000000027941 */ /* 0x000fea0003800200 */
.L_x_37611:
        /* <DEDUP_REMOVED lines=46> */
.L_x_37609:
[----:B------:R-:W-:Y:S05]  /*11410*/  BSYNC.RECONVERGENT B1 ;  /* 0x0000000000017941 */ /* 0x000fea0003800200 */
.L_x_37608:
        /* <DEDUP_REMOVED lines=10> */
.L_x_37592:
        /* <DEDUP_REMOVED lines=14> */
.L_x_37570:
[----:B------:R-:W-:Y:S05]  /*115a0*/  BSYNC.RECONVERGENT B0 ;  /* 0x0000000000007941 */ /* 0x000fea0003800200 */
.L_x_37569:
[----:B------:R-:W-:Y:S01]  /*115b0*/  ISETP.GE.U32.AND P1, PT, R64, 0x700, PT ;  /* 0x000007004000780c */ /* 0x000fe20003f26070 */
[----:B------:R-:W-:-:S12]  /*115c0*/  BSSY.RECONVERGENT B0, `(.L_x_37613) ;  /* 0x00002ac000007945 */ /* 0x000fd80003800200 */
[----:B------:R-:W-:Y:S05]  /*115d0*/  @!P1 BRA `(.L_x_37614) ;  /* 0x0000002800a89947 */ /* 0x000fea0003800000 */
[----:B------:R-:W1:Y:S02]  /*115e0*/  LDC.64 R52, c[0x0][0x390] ;  /* 0x0000e400ff347b82 */ /* 0x000e640000000a00 */
[----:B-1----:R-:W-:-:S06]  /*115f0*/  IMAD.WIDE.U32 R52, R78, 0x10, R52 ;  /* 0x000000104e347825 */ /* 0x002fcc00078e0034 */
[----:B------:R-:W5:Y:S01]  /*11600*/  LDG.E.128 R52, desc[UR6][R52.64] ;  /* 0x0000000634347981 */ /* 0x000f62000c1e1d00 */
[----:B------:R-:W-:-:S04]  /*11610*/  UISETP.NE.U32.AND UP1, UPT, UR12, URZ, UPT ;  /* 0x000000ff0c00728c */ /* 0x000fc8000bf25070 */
[----:B------:R-:W-:-:S09]  /*11620*/  UISETP.NE.AND.EX UP1, UPT, UR13, URZ, UPT, UP1 ;  /* 0x000000ff0d00728c */ /* 0x000fd2000bf25310 */
[----:B------:R-:W-:Y:S05]  /*11630*/  BRA.U !UP1, `(.L_x_37615) ;  /* 0x0000001509447547 */ /* 0x000fea000b800000 */
[----:B0-----:R-:W0:Y:S02]  /*11640*/  LDC.64 R56, c[0x0][0x3a0] ;  /* 0x0000e800ff387b82 */ /* 0x001e240000000a00 */
        /* <DEDUP_REMOVED lines=18> */
.L_x_37618:
        /* <DEDUP_REMOVED lines=13> */
.L_x_37620:
[----:B------:R-:W-:Y:S05]  /*11840*/  BSYNC.RECONVERGENT B2 ;  /* 0x0000000000027941 */ /* 0x000fea0003800200 */
.L_x_37619:
        /* <DEDUP_REMOVED lines=45> */
.L_x_37617:
[----:B------:R-:W-:Y:S05]  /*11b20*/  BSYNC.RECONVERGENT B1 ;  /* 0x0000000000017941 */ /* 0x000fea0003800200 */
.L_x_37616:
        /* <DEDUP_REMOVED lines=24> */
.L_x_37623:
        /* <DEDUP_REMOVED lines=13> */
.L_x_37625:
[----:B------:R-:W-:Y:S05]  /*11d80*/  BSYNC.RECONVERGENT B2 ;  /* 0x0000000000027941 */ /* 0x000fea0003800200 */
.L_x_37624:
        /* <DEDUP_REMOVED lines=39> */
[----:B------:R-:W-:-:S04]  /*12000*/  IMAD.MOV.U32 R83, RZ, RZ, RZ ;  /* 0x000000ffff537224 */ /* 0x000fc800078e00ff */
[----:B------:R-:W-:-:S04]  /*12010*/  IMAD.WIDE.U32 R86, R86, -0x2daee0ad, RZ ;  /* 0xd2511f5356567825 */ /* 0x000fc800078e00ff */
[----:B------:R-:W-:Y:S01]  /*12020*/  IMAD.MOV.U32 R84, RZ, RZ, R86 ;  /* 0x000000ffff547224 */ /* 0x000fe200078e0056 */
[----:B------:R-:W-:Y:S01]  /*12030*/  LOP3.LUT R0, R88, UR29, R87, 0x96, !PT ;  /* 0x0000001d58007c12 */ /* 0x000fe2000f8e9657 */
[----:B------:R-:W-:-:S05]  /*12040*/  IMAD.WIDE.U32 R86, R2, -0x326172a9, RZ ;  /* 0xcd9e8d5702567825 */ /* 0x000fca00078e00ff */
[----:B------:R-:W-:Y:S02]  /*12050*/  LOP3.LUT R2, R82, UR28, R87, 0x96, !PT ;  /* 0x0000001c52027c12 */ /* 0x000fe4000f8e9657 */
[----:B------:R-:W-:-:S07]  /*12060*/  MOV R16, R86 ;  /* 0x0000005600107202 */ /* 0x000fce0000000f00 */
.L_x_37622:
[----:B------:R-:W-:Y:S05]  /*12070*/  BSYNC.RECONVERGENT B1 ;  /* 0x0000000000017941 */ /* 0x000fea0003800200 */
.L_x_37621:
        /* <DEDUP_REMOVED lines=21> */
.L_x_37628:
        /* <DEDUP_REMOVED lines=13> */
.L_x_37630:
[----:B------:R-:W-:Y:S05]  /*122a0*/  BSYNC.RECONVERGENT B2 ;  /* 0x0000000000027941 */ /* 0x000fea0003800200 */
.L_x_37629:
        /* <DEDUP_REMOVED lines=46> */
.L_x_37627:
[----:B------:R-:W-:Y:S05]  /*12590*/  BSYNC.RECONVERGENT B1 ;  /* 0x0000000000017941 */ /* 0x000fea0003800200 */
.L_x_37626:
        /* <DEDUP_REMOVED lines=21> */
.L_x_37633:
        /* <DEDUP_REMOVED lines=13> */
.L_x_37635:
[----:B------:R-:W-:Y:S05]  /*127c0*/  BSYNC.RECONVERGENT B2 ;  /* 0x0000000000027941 */ /* 0x000fea0003800200 */
.L_x_37634:
        /* <DEDUP_REMOVED lines=46> */
.L_x_37632:
[----:B------:R-:W-:Y:S05]  /*12ab0*/  BSYNC.RECONVERGENT B1 ;  /* 0x0000000000017941 */ /* 0x000fea0003800200 */
.L_x_37631:
        /* <DEDUP_REMOVED lines=9> */
.L_x_37615:
        /* <DEDUP_REMOVED lines=16> */
.L_x_37639:
        /* <DEDUP_REMOVED lines=13> */
.L_x_37641:
[----:B------:R-:W-:Y:S05]  /*12d20*/  BSYNC.RECONVERGENT B2 ;  /* 0x0000000000027941 */ /* 0x000fea0003800200 */
.L_x_37640:
        /* <DEDUP_REMOVED lines=45> */
.L_x_37638:
[----:B------:R-:W-:Y:S05]  /*13000*/  BSYNC.RECONVERGENT B1 ;  /* 0x0000000000017941 */ /* 0x000fea0003800200 */
.L_x_37637:
[----:B------:R-:W0:Y:S01]  /*13010*/  LDC R15, c[0x0][0x408] ;  /* 0x00010200ff0f7b82 */ /* 0x000e220000000800 */
[----:B------:R-:W-:Y:S01]  /*13020*/  ISETP.NE.AND P3, PT, R57, 0x1, PT ;  /* 0x000000013900780c */ /* 0x000fe20003f65270 */
[----:B------:R-:W-:Y:S01]  /*13030*/  IMAD.MOV.U32 R82, RZ, RZ, 0x2f800000 ;  /* 0x2f800000ff527424 */ /* 0x000fe200078e00ff */
[----:B------:R-:W-:Y:S01]  /*13040*/  I2FP.F32.U32 R5, R56 ;  /* 0x0000003800057245 */ /* 0x000fe20000201000 */
[----:B-----5:R-:W-:Y:S01]  /*13050*/  FMUL.FTZ R56, R52, UR4 ;  /* 0x0000000434387c20 */ /* 0x020fe20008410000 */
[----:B------:R-:W-:Y:S01]  /*13060*/  BSSY.RECONVERGENT B1, `(.L_x_37642) ;  /* 0x000004c000017945 */ /* 0x000fe20003800200 */
[----:B------:R-:W-:Y:S02]  /*13070*/  MOV R58, 0x2 ;  /* 0x00000002003a7802 */ /* 0x000fe40000000f00 */
[----:B------:R-:W1:Y:S01]  /*13080*/  LDC R81, c[0x0][0x404] ;  /* 0x00010100ff517b82 */ /* 0x000e620000000800 */
[----:B------:R-:W-:Y:S01]  /*13090*/  FFMA.FTZ R52, R5, R82, 1.1641532182693481445e-10 ;  /* 0x2f00000005347423 */ /* 0x000fe20000010052 */
[----:B------:R-:W-:-:S02]  /*130a0*/  IMAD.MOV.U32 R5, RZ, RZ, R16 ;  /* 0x000000ffff057224 */ /* 0x000fc400078e0010 */
[----:B0-----:R-:W-:Y:S02]  /*130b0*/  FMUL.FTZ R83, R56, R15 ;  /* 0x0000000f38537220 */ /* 0x001fe40000410000 */
[----:B-1----:R-:W-:Y:S01]  /*130c0*/  FSETP.LE.FTZ.AND P2, PT, R52, R81, PT ;  /* 0x000000513400720b */ /* 0x002fe20003f53000 */
        /* <DEDUP_REMOVED lines=9> */
.L_x_37644:
        /* <DEDUP_REMOVED lines=13> */
.L_x_37646:
[----:B------:R-:W-:Y:S05]  /*13230*/  BSYNC.RECONVERGENT B2 ;  /* 0x0000000000027941 */ /* 0x000fea0003800200 */
.L_x_37645:
        /* <DEDUP_REMOVED lines=43> */
[----:B------:R-:W-:Y:S02]  /*134f0*/  IMAD.MOV.U32 R16, RZ, RZ, R58 ;  /* 0x000000ffff107224 */ /* 0x000fe400078e003a */
[----:B------:R-:W-:Y:S01]  /*13500*/  HFMA2 R58, -RZ, RZ, 0, 0 ;  /* 0x00000000ff3a7431 */ /* 0x000fe200000001ff */
[----:B------:R-:W-:-:S07]  /*13510*/  LOP3.LUT R2, R86, UR28, R59, 0x96, !PT ;  /* 0x0000001c56027c12 */ /* 0x000fce000f8e963b */
.L_x_37643:
[----:B------:R-:W-:Y:S05]  /*13520*/  BSYNC.RECONVERGENT B1 ;  /* 0x0000000000017941 */ /* 0x000fea0003800200 */
.L_x_37642:
[----:B------:R-:W-:Y:S01]  /*13530*/  ISETP.NE.AND P4, PT, R58, 0x1, PT ;  /* 0x000000013a00780c */ /* 0x000fe20003f85270 */
[----:B------:R-:W-:Y:S01]  /*13540*/  FMUL.FTZ R56, R53, UR4 ;  /* 0x0000000435387c20 */ /* 0x000fe20008410000 */
[----:B------:R-:W-:Y:S01]  /*13550*/  I2FP.F32.U32 R5, R5 ;  /* 0x0000000500057245 */ /* 0x000fe20000201000 */
[----:B------:R-:W-:Y:S02]  /*13560*/  BSSY.RECONVERGENT B1, `(.L_x_37647) ;  /* 0x000004b000017945 */ /* 0x000fe40003800200 */
[----:B------:R-:W-:Y:S01]  /*13570*/  FMUL.FTZ R85, R56, R15 ;  /* 0x0000000f38557220 */ /* 0x000fe20000410000 */
[----:B------:R-:W-:Y:S02]  /*13580*/  IMAD.MOV.U32 R56, RZ, RZ, 0x2 ;  /* 0x00000002ff387424 */ /* 0x000fe400078e00ff */
        /* <DEDUP_REMOVED lines=12> */
.L_x_37649:
        /* <DEDUP_REMOVED lines=13> */
.L_x_37651:
[----:B------:R-:W-:Y:S05]  /*13720*/  BSYNC.RECONVERGENT B2 ;  /* 0x0000000000027941 */ /* 0x000fea0003800200 */
.L_x_37650:
        /* <DEDUP_REMOVED lines=42> */
[----:B------:R-:W-:Y:S02]  /*139d0*/  MOV R84, R52 ;  /* 0x0000003400547202 */ /* 0x000fe40000000f00 */
[----:B------:R-:W-:Y:S01]  /*139e0*/  MOV R16, R56 ;  /* 0x0000003800107202 */ /* 0x000fe20000000f00 */
[----:B------:R-:W-:Y:S01]  /*139f0*/  IMAD.MOV.U32 R56, RZ, RZ, RZ ;  /* 0x000000ffff387224 */ /* 0x000fe200078e00ff */
[----:B------:R-:W-:-:S07]  /*13a00*/  LOP3.LUT R2, R58, UR28, R57, 0x96, !PT ;  /* 0x0000001c3a027c12 */ /* 0x000fce000f8e9639 */
.L_x_37648:
[----:B------:R-:W-:Y:S05]  /*13a10*/  BSYNC.RECONVERGENT B1 ;  /* 0x0000000000017941 */ /* 0x000fea0003800200 */
.L_x_37647:
        /* <DEDUP_REMOVED lines=18> */
.L_x_37654:
        /* <DEDUP_REMOVED lines=13> */
.L_x_37656:
[----:B------:R-:W-:Y:S05]  /*13c10*/  BSYNC.RECONVERGENT B2 ;  /* 0x0000000000027941 */ /* 0x000fea0003800200 */
.L_x_37655:
        /* <DEDUP_REMOVED lines=46> */
.L_x_37653:
[----:B------:R-:W-:Y:S05]  /*13f00*/  BSYNC.RECONVERGENT B1 ;  /* 0x0000000000017941 */ /* 0x000fea0003800200 */
.L_x_37652:
        /* <DEDUP_REMOVED lines=10> */
.L_x_37636:
[----:B------:R-:W-:Y:S01]  /*13fb0*/  SEL R56, RZ, 0x10000, !P4 ;  /* 0x00010000ff387807 */ /* 0x000fe20006000000 */
[----:B------:R-:W0:Y:S01]  /*13fc0*/  LDC.64 R58, c[0x0][0x3a8] ;  /* 0x0000ea00ff3a7b82 */ /* 0x000e220000000a00 */
[----:B------:R-:W-:Y:S02]  /*13fd0*/  SEL R57, RZ, 0x100, !P3 ;  /* 0x00000100ff397807 */ /* 0x000fe40005800000 */
[----:B------:R-:W-:Y:S02]  /*13fe0*/  SEL R15, RZ, 0x1000000, !P5 ;  /* 0x01000000ff0f7807 */ /* 0x000fe40006800000 */
[----:B------:R-:W-:Y:S02]  /*13ff0*/  SEL R82, RZ, 0x1, !P2 ;  /* 0x00000001ff527807 */ /* 0x000fe40005000000 */
[----:B------:R-:W-:Y:S02]  /*14000*/  IADD3 R15, PT, PT, R57, R15, R56 ;  /* 0x0000000f390f7210 */ /* 0x000fe40007ffe038 */
[----:B------:R-:W1:Y:S03]  /*14010*/  LDC.64 R56, c[0x0][0x3b0] ;  /* 0x0000ec00ff387b82 */ /* 0x000e660000000a00 */
[----:B------:R-:W-:Y:S01]  /*14020*/  IMAD.IADD R81, R15, 0x1, R82 ;  /* 0x000000010f517824 */ /* 0x000fe200078e0252 */
[----:B------:R-:W-:Y:S01]  /*14030*/  MOV R15, R84 ;  /* 0x00000054000f7202 */ /* 0x000fe20000000f00 */
[----:B0-----:R-:W-:-:S05]  /*14040*/  IMAD.WIDE.U32 R58, R78, 0x10, R58 ;  /* 0x000000104e3a7825 */ /* 0x001fca00078e003a */
[----:B------:R2:W-:Y:S01]  /*14050*/  STG.E.128 desc[UR6][R58.64], R52 ;  /* 0x000000343a007986 */ /* 0x0005e2000c101d06 */
[----:B-1----:R-:W-:-:S05]  /*14060*/  IMAD.WIDE.U32 R56, R78, 0x4, R56 ;  /* 0x000000044e387825 */ /* 0x002fca00078e0038 */
[----:B------:R2:W-:Y:S02]  /*14070*/  STG.E desc[UR6][R56.64], R81 ;  /* 0x0000005138007986 */ /* 0x0005e4000c101906 */
.L_x_37614:
[----:B------:R-:W-:Y:S05]  /*14080*/  BSYNC.RECONVERGENT B0 ;  /* 0x0000000000007941 */ /* 0x000fea0003800200 */
.L_x_37613:
[----:B0-2---:R-:W-:Y:S01]  /*14090*/  FADD.FTZ R56, RZ, R60 ;  /* 0x0000003cff387221 */ /* 0x005fe20000010000 */
[C---:B------:R-:W-:Y:S01]  /*140a0*/  ISETP.GT.U32.AND P6, PT, R64.reuse, 0x1ff, PT ;  /* 0x000001ff4000780c */ /* 0x040fe20003fc4070 */
[----:B------:R-:W-:Y:S01]  /*140b0*/  BSSY.RECONVERGENT B0, `(.L_x_37657) ;  /* 0x000007c000007945 */ /* 0x000fe20003800200 */
[C---:B------:R-:W-:Y:S01]  /*140c0*/  ISETP.GT.U32.AND P5, PT, R64.reuse, 0x2ff, PT ;  /* 0x000002ff4000780c */ /* 0x040fe20003fa4070 */
[----:B------:R-:W-:Y:S01]  /*140d0*/  FADD.FTZ R57, R61, R56 ;  /* 0x000000383d397221 */ /* 0x000fe20000010000 */
[C---:B------:R-:W-:Y:S02]  /*140e0*/  ISETP.GT.U32.AND P4, PT, R64.reuse, 0x3ff, PT ;  /* 0x000003ff4000780c */ /* 0x040fe40003f84070 */
[----:B------:R-:W-:Y:S01]  /*140f0*/  ISETP.GT.U32.AND P3, PT, R64, 0x4ff, PT ;  /* 0x000004ff4000780c */ /* 0x000fe20003f64070 */
[----:B------:R-:W-:Y:S01]  /*14100*/  FADD.FTZ R56, R62, R57 ;  /* 0x000000393e387221 */ /* 0x000fe20000010000 */
[C---:B------:R-:W-:Y:S02]  /*14110*/  ISETP.GT.U32.AND P2, PT, R64.reuse, 0x5ff, PT ;  /* 0x000005ff4000780c */ /* 0x040fe40003f44070 */
[----:B------:R-:W-:Y:S01]  /*14120*/  P2R R58, PR, RZ, 0x2 ;  /* 0x00000002ff3a7803 */ /* 0x000fe20000000000 */
[----:B------:R-:W-:Y:S01]  /*14130*/  FADD.FTZ R56, R63, R56 ;  /* 0x000000383f387221 */ /* 0x000fe20000010000 */
[----:B------:R-:W-:-:S04]  /*14140*/  ISETP.GT.U32.AND P1, PT, R64, 0x6ff, PT ;  /* 0x000006ff4000780c */ /* 0x000fc80003f24070 */
        /* <DEDUP_REMOVED lines=89> */
[----:B------:R-:W-:Y:S02]  /*146e0*/  LOP3.LUT P2, R59, R72, 0x1f, RZ, 0xc0, !PT ;  /* 0x0000001f483b7812 */ /* 0x000fe4000784c0ff */
[----:B------:R-:W-:-:S04]  /*146f0*/  FFMA.FTZ R57, R57, R57, R58 ;  /* 0x0000003939397223 */ /* 0x000fc8000001003a */
        /* <DEDUP_REMOVED lines=23> */
.L_x_37658:
[----:B------:R-:W-:Y:S05]  /*14870*/  BSYNC.RECONVERGENT B0 ;  /* 0x0000000000007941 */ /* 0x000fea0003800200 */
.L_x_37657:
[----:B------:R-:W-:Y:S01]  /*14880*/  BAR.SYNC.DEFER_BLOCKING 0x0 ;  /* 0x0000000000007b1d */ /* 0x000fe20000010000 */
[----:B------:R-:W-:Y:S01]  /*14890*/  ISETP.GT.U32.AND P2, PT, R59, 0x7, PT ;  /* 0x000000073b00780c */ /* 0x000fe20003f44070 */
[----:B0-----:R-:W-:Y:S01]  /*148a0*/  IMAD.MOV.U32 R58, RZ, RZ, RZ ;  /* 0x000000ffff3a7224 */ /* 0x001fe200078e00ff */
[----:B------:R-:W-:-:S03]  /*148b0*/  CS2R R56, SRZ ;  /* 0x0000000000387805 */ /* 0x000fc6000001ff00 */
        /* <DEDUP_REMOVED lines=10> */
.L_x_37660:
[----:B------:R-:W-:Y:S05]  /*14960*/  BSYNC.RECONVERGENT B0 ;  /* 0x0000000000007941 */ /* 0x000fea0003800200 */
.L_x_37659:
[----:B------:R-:W1:Y:S01]  /*14970*/  SHFL.DOWN PT, R59, R58, 0x4, 0x1f ;  /* 0x08801f003a3b7f89 */ /* 0x000e6200000e0000 */
[-C--:B------:R-:W-:Y:S01]  /*14980*/  I2FP.F32.S32 R83, R58.reuse ;  /* 0x0000003a00537245 */ /* 0x080fe20000201400 */
[----:B------:R-:W-:Y:S01]  /*14990*/  BSSY.RECONVERGENT B0, `(.L_x_37661) ;  /* 0x000005c000007945 */ /* 0x000fe20003800200 */
[----:B------:R-:W-:Y:S01]  /*149a0*/  ISETP.NE.AND P3, PT, R72, RZ, PT ;  /* 0x000000ff4800720c */ /* 0x000fe20003f65270 */
[----:B0-----:R-:W0:Y:S01]  /*149b0*/  SHFL.DOWN PT, R81, R56, 0x4, 0x1f ;  /* 0x08801f0038517f89 */ /* 0x001e2200000e0000 */
[----:B------:R-:W-:Y:S02]  /*149c0*/  ISETP.NE.AND P2, PT, RZ, UR31, PT ;  /* 0x0000001fff007c0c */ /* 0x000fe4000bf45270 */
[----:B-1----:R-:W-:Y:S02]  /*149d0*/  I2FP.F32.S32 R82, R59 ;  /* 0x0000003b00527245 */ /* 0x002fe40000201400 */
[----:B------:R-:W-:Y:S01]  /*149e0*/  IADD3 R59, PT, PT, R59, R58, RZ ;  /* 0x0000003a3b3b7210 */ /* 0x000fe20007ffe0ff */
        /* <DEDUP_REMOVED lines=11> */
[----:B------:R-:W0:Y:S01]  /*14aa0*/  SHFL.DOWN PT, R78, R85, 0x2, 0x1f ;  /* 0x08401f00554e7f89 */ /* 0x000e2200000e0000 */
[----:B------:R-:W-:-:S03]  /*14ab0*/  FFMA.FTZ R81, R58, R83, R81 ;  /* 0x000000533a517223 */ /* 0x000fc60000010051 */
[----:B------:R-:W1:Y:S01]  /*14ac0*/  SHFL.DOWN PT, R58, R59, 0x2, 0x1f ;  /* 0x08401f003b3a7f89 */ /* 0x000e6200000e0000 */
[----:B0-----:R-:W-:Y:S01]  /*14ad0*/  FADD.FTZ R57, R85, -R78 ;  /* 0x8000004e55397221 */ /* 0x001fe20000010000 */
[----:B-1----:R-:W-:Y:S01]  /*14ae0*/  IMAD.IADD R82, R59, 0x1, R58 ;  /* 0x000000013b527824 */ /* 0x002fe200078e023a */
[----:B------:R-:W-:Y:S02]  /*14af0*/  I2FP.F32.S32 R58, R58 ;  /* 0x0000003a003a7245 */ /* 0x000fe40000201400 */
[----:B------:R-:W-:-:S03]  /*14b00*/  FMUL.FTZ R57, R57, R57 ;  /* 0x0000003939397220 */ /* 0x000fc60000410000 */
[----:B------:R-:W-:Y:S01]  /*14b10*/  FMUL.FTZ R83, R78, R58 ;  /* 0x0000003a4e537220 */ /* 0x000fe20000410000 */
[----:B------:R-:W-:-:S03]  /*14b20*/  FMUL.FTZ R57, R56, R57 ;  /* 0x0000003938397220 */ /* 0x000fc60000410000 */
[----:B------:R-:W-:Y:S01]  /*14b30*/  FFMA.FTZ R83, R56, R85, R83 ;  /* 0x0000005538537223 */ /* 0x000fe20000010053 */
[----:B------:R-:W-:Y:S01]  /*14b40*/  FMUL.FTZ R78, R57, R58 ;  /* 0x0000003a394e7220 */ /* 0x000fe20000410000 */
[----:B------:R-:W0:Y:S01]  /*14b50*/  SHFL.DOWN PT, R56, R81, 0x2, 0x1f ;  /* 0x08401f0051387f89 */ /* 0x000e2200000e0000 */
[----:B------:R-:W-:-:S04]  /*14b60*/  I2FP.F32.S32 R57, R82 ;  /* 0x0000005200397245 */ /* 0x000fc80000201400 */
[----:B------:R-:W1:Y:S01]  /*14b70*/  MUFU.RCP R58, R57 ;  /* 0x00000039003a7308 */ /* 0x000e620000001000 */
[----:B0-----:R-:W-:-:S04]  /*14b80*/  FADD.FTZ R59, R81, R56 ;  /* 0x00000038513b7221 */ /* 0x001fc80000010000 */
[C---:B-1----:R-:W-:Y:S01]  /*14b90*/  FFMA.FTZ R59, R58.reuse, R78, R59 ;  /* 0x0000004e3a3b7223 */ /* 0x042fe2000001003b */
[----:B------:R-:W-:Y:S02]  /*14ba0*/  FMUL.FTZ R58, R58, R83 ;  /* 0x000000533a3a7220 */ /* 0x000fe40000410000 */
[----:B------:R-:W0:Y:S04]  /*14bb0*/  SHFL.DOWN PT, R83, R82, 0x1, 0x1f ;  /* 0x08201f0052537f89 */ /* 0x000e2800000e0000 */
[----:B------:R-:W1:Y:S01]  /*14bc0*/  SHFL.DOWN PT, R85, R58, 0x1, 0x1f ;  /* 0x08201f003a557f89 */ /* 0x000e6200000e0000 */
[-C--:B0-----:R-:W-:Y:S02]  /*14bd0*/  I2FP.F32.S32 R84, R83.reuse ;  /* 0x0000005300547245 */ /* 0x081fe40000201400 */
[----:B------:R-:W-:-:S03]  /*14be0*/  IADD3 R83, PT, PT, R82, R83, RZ ;  /* 0x0000005352537210 */ /* 0x000fc60007ffe0ff */
[----:B-1----:R-:W-:Y:S01]  /*14bf0*/  FMUL.FTZ R56, R85, R84 ;  /* 0x0000005455387220 */ /* 0x002fe20000410000 */
[----:B------:R-:W-:Y:S01]  /*14c00*/  I2FP.F32.S32 R83, R83 ;  /* 0x0000005300537245 */ /* 0x000fe20000201400 */
[----:B------:R-:W-:Y:S02]  /*14c10*/  FADD.FTZ R85, R58, -R85 ;  /* 0x800000553a557221 */ /* 0x000fe40000010000 */
[----:B------:R-:W-:Y:S02]  /*14c20*/  FFMA.FTZ R86, R57, R58, R56 ;  /* 0x0000003a39567223 */ /* 0x000fe40000010038 */
[----:B------:R-:W0:Y:S01]  /*14c30*/  SHFL.DOWN PT, R56, R59, 0x1, 0x1f ;  /* 0x08201f003b387f89 */ /* 0x000e2200000e0000 */
[----:B------:R-:W1:Y:S01]  /*14c40*/  MUFU.RCP R83, R83 ;  /* 0x0000005300537308 */ /* 0x000e620000001000 */
[----:B------:R-:W-:-:S04]  /*14c50*/  FMUL.FTZ R78, R85, R85 ;  /* 0x00000055554e7220 */ /* 0x000fc80000410000 */
[----:B------:R-:W-:-:S04]  /*14c60*/  FMUL.FTZ R78, R57, R78 ;  /* 0x0000004e394e7220 */ /* 0x000fc80000410000 */
[----:B------:R-:W-:Y:S01]  /*14c70*/  FMUL.FTZ R78, R78, R84 ;  /* 0x000000544e4e7220 */ /* 0x000fe20000410000 */
[----:B-1----:R-:W-:-:S05]  /*14c80*/  FMUL.FTZ R86, R83, R86 ;  /* 0x0000005653567220 */ /* 0x002fca0000410000 */
[----:B------:R-:W1:Y:S01]  /*14c90*/  SHFL.IDX PT, R85, R86, RZ, 0x1f ;  /* 0x00001fff56557589 */ /* 0x000e6200000e0000 */
[----:B0-----:R-:W-:Y:S02]  /*14ca0*/  FADD.FTZ R56, R59, R56 ;  /* 0x000000383b387221 */ /* 0x001fe40000010000 */
[----:B------:R-:W0:Y:S02]  /*14cb0*/  @!P3 LDC.64 R58, c[0x0][0x3c0] ;  /* 0x0000f000ff3abb82 */ /* 0x000e240000000a00 */
[----:B------:R-:W-:-:S06]  /*14cc0*/  FFMA.FTZ R81, R83, R78, R56 ;  /* 0x0000004e53517223 */ /* 0x000fcc0000010038 */
[----:B------:R-:W2:Y:S01]  /*14cd0*/  SHFL.IDX PT, R81, R81, RZ, 0x1f ;  /* 0x00001fff51517589 */ /* 0x000ea200000e0000 */
[----:B------:R-:W2:Y:S01]  /*14ce0*/  LDC R78, c[0x0][0x448] ;  /* 0x00011200ff4e7b82 */ /* 0x000ea20000000800 */
[C---:B-1----:R-:W-:Y:S01]  /*14cf0*/  FMUL.FTZ R56, R85.reuse, R85 ;  /* 0x0000005555387220 */ /* 0x042fe20000410000 */
[----:B------:R-:W-:-:S04]  /*14d00*/  FSEL R72, R85, RZ, !P2 ;  /* 0x000000ff55487208 */ /* 0x000fc80005000000 */
[----:B------:R-:W-:Y:S02]  /*14d10*/  FSEL R83, R56, RZ, P2 ;  /* 0x000000ff38537208 */ /* 0x000fe40001000000 */
[----:B------:R-:W1:Y:S01]  /*14d20*/  @!P3 LDC.64 R56, c[0x0][0x3c8] ;  /* 0x0000f200ff38bb82 */ /* 0x000e620000000a00 */
[----:B--2---:R-:W-:Y:S01]  /*14d30*/  FFMA.FTZ R78, R81, UR32, R78 ;  /* 0x00000020514e7c23 */ /* 0x004fe2000801004e */
[----:B------:R-:W-:-:S03]  /*14d40*/  IMAD.U32 R81, RZ, RZ, UR14 ;  /* 0x0000000eff517e24 */ /* 0x000fc6000f8e00ff */
[----:B------:R-:W-:Y:S01]  /*14d50*/  FADD.FTZ R78, R78, R83 ;  /* 0x000000534e4e7221 */ /* 0x000fe20000010000 */
[----:B------:R-:W-:Y:S01]  /*14d60*/  MOV R83, UR14 ;  /* 0x0000000e00537c02 */ /* 0x000fe20008000f00 */
[----:B0-----:R-:W-:-:S04]  /*14d70*/  @!P3 IMAD.WIDE R58, R81, 0x4, R58 ;  /* 0x00000004513ab825 */ /* 0x001fc800078e023a */
[----:B------:R-:W0:Y:S01]  /*14d80*/  MUFU.RSQ R78, R78 ;  /* 0x0000004e004e7308 */ /* 0x000e220000001400 */
[----:B------:R2:W-:Y:S01]  /*14d90*/  @!P3 STG.E desc[UR6][R58.64], R85 ;  /* 0x000000553a00b986 */ /* 0x0005e2000c101906 */
[----:B-1----:R-:W-:-:S05]  /*14da0*/  @!P3 IMAD.WIDE R56, R83, 0x4, R56 ;  /* 0x000000045338b825 */ /* 0x002fca00078e0238 */
[----:B0-----:R2:W-:Y:S01]  /*14db0*/  @!P3 STG.E desc[UR6][R56.64], R78 ;  /* 0x0000004e3800b986 */ /* 0x0015e2000c101906 */
[----:B------:R-:W-:Y:S05]  /*14dc0*/  @!P0 BRA `(.L_x_37662) ;  /* 0x0000000000608947 */ /* 0x000fea0003800000 */
[----:B--2---:R-:W-:Y:S01]  /*14dd0*/  FADD.FTZ R57, R60, -R72 ;  /* 0x800000483c397221 */ /* 0x004fe20000010000 */
[----:B------:R-:W-:Y:S02]  /*14de0*/  HADD2.F32 R59, -RZ, R28.H0_H0 ;  /* 0x2000001cff3b7230 */ /* 0x000fe40000004100 */
[----:B------:R-:W-:Y:S02]  /*14df0*/  HADD2.F32 R58, -RZ, R76.H0_H0 ;  /* 0x2000004cff3a7230 */ /* 0x000fe40000004100 */
[----:B------:R-:W-:Y:S01]  /*14e00*/  FMUL.FTZ R56, R78, R57 ;  /* 0x000000394e387220 */ /* 0x000fe20000410000 */
[----:B------:R-:W-:Y:S02]  /*14e10*/  HADD2.F32 R57, -RZ, R73.H0_H0 ;  /* 0x20000049ff397230 */ /* 0x000fe40000004100 */
[----:B------:R-:W-:Y:S02]  /*14e20*/  HADD2.F32 R82, -RZ, R93.H0_H0 ;  /* 0x2000005dff527230 */ /* 0x000fe40000004100 */
[----:B------:R-:W-:-:S02]  /*14e30*/  HADD2.F32 R81, -RZ, R29.H0_H0 ;  /* 0x2000001dff517230 */ /* 0x000fc40000004100 */
[----:B------:R-:W-:Y:S01]  /*14e40*/  FFMA.FTZ R56, R56, R57, R59 ;  /* 0x0000003938387223 */ /* 0x000fe2000001003b */
[--C-:B------:R-:W-:Y:S01]  /*14e50*/  FADD.FTZ R57, R61, -R72.reuse ;  /* 0x800000483d397221 */ /* 0x100fe20000010000 */
[----:B------:R-:W-:Y:S01]  /*14e60*/  FADD.FTZ R59, R62, -R72 ;  /* 0x800000483e3b7221 */ /* 0x000fe20000010000 */
[----:B------:R-:W-:Y:S02]  /*14e70*/  HADD2.F32 R84, -RZ, R93.H1_H1 ;  /* 0x3000005dff547230 */ /* 0x000fe40000004100 */
[----:B------:R-:W-:-:S04]  /*14e80*/  FMUL.FTZ R57, R78, R57 ;  /* 0x000000394e397220 */ /* 0x000fc80000410000 */
[----:B------:R-:W-:Y:S01]  /*14e90*/  FFMA.FTZ R57, R57, R58, R82 ;  /* 0x0000003a39397223 */ /* 0x000fe20000010052 */
[----:B------:R-:W-:Y:S01]  /*14ea0*/  FMUL.FTZ R58, R78, R59 ;  /* 0x0000003b4e3a7220 */ /* 0x000fe20000410000 */
[----:B------:R-:W-:Y:S02]  /*14eb0*/  HADD2.F32 R59, -RZ, R73.H1_H1 ;  /* 0x30000049ff3b7230 */ /* 0x000fe40000004100 */
[----:B------:R-:W-:-:S03]  /*14ec0*/  HADD2.F32 R82, -RZ, R76.H1_H1 ;  /* 0x3000004cff527230 */ /* 0x000fc60000004100 */
[----:B------:R-:W-:Y:S01]  /*14ed0*/  FFMA.FTZ R58, R58, R59, R81 ;  /* 0x0000003b3a3a7223 */ /* 0x000fe20000010051 */
[----:B------:R-:W-:-:S04]  /*14ee0*/  FADD.FTZ R59, R63, -R72 ;  /* 0x800000483f3b7221 */ /* 0x000fc80000010000 */
[----:B------:R-:W-:-:S04]  /*14ef0*/  FMUL.FTZ R59, R78, R59 ;  /* 0x0000003b4e3b7220 */ /* 0x000fc80000410000 */
[----:B------:R-:W-:Y:S02]  /*14f00*/  FFMA.FTZ R59, R59, R82, R84 ;  /* 0x000000523b3b7223 */ /* 0x000fe40000010054 */
[----:B------:R-:W0:Y:S02]  /*14f10*/  LDC.64 R82, c[0x0][0x428] ;  /* 0x00010a00ff527b82 */ /* 0x000e240000000a00 */
[----:B0-----:R-:W-:-:S04]  /*14f20*/  IMAD.WIDE.U32 R82, R65, 0x10, R82 ;  /* 0x0000001041527825 */ /* 0x001fc800078e0052 */
[----:B------:R-:W-:Y:S01]  /*14f30*/  VIADD R65, R65, 0x100 ;  /* 0x0000010041417836 */ /* 0x000fe20000000000 */
[----:B------:R0:W-:Y:S06]  /*14f40*/  STG.E.128 desc[UR6][R82.64], R56 ;  /* 0x0000003852007986 */ /* 0x0001ec000c101d06 */
.L_x_37662:
[----:B------:R-:W-:Y:S05]  /*14f50*/  BSYNC.RECONVERGENT B0 ;  /* 0x0000000000007941 */ /* 0x000fea0003800200 */
.L_x_37661:
[----:B------:R-:W-:Y:S01]  /*14f60*/  ISETP.GE.U32.AND P0, PT, R64, 0x200, PT ;  /* 0x000002004000780c */ /* 0x000fe20003f06070 */
[----:B------:R-:W-:-:S12]  /*14f70*/  BSSY.RECONVERGENT B0, `(.L_x_37663) ;  /* 0x000001e000007945 */ /* 0x000fd80003800200 */
[----:B------:R-:W-:Y:S05]  /*14f80*/  @!P0 BRA `(.L_x_37664) ;  /* 0x0000000000708947 */ /* 0x000fea0003800000 */
[----:B0-2---:R-:W-:Y:S01]  /*14f90*/  SHF.R.U64 R56, R74, 0x10, R75 ;  /* 0x000000104a387819 */ /* 0x005fe2000000124b */
[--C-:B------:R-:W-:Y:S01]  /*14fa0*/  FADD.FTZ R57, R33, -R72.reuse ;  /* 0x8000004821397221 */ /* 0x100fe20000010000 */
[----:B------:R-:W-:Y:S01]  /*14fb0*/  SHF.R.U64 R58, R26, 0x10, R27 ;  /* 0x000000101a3a7819 */ /* 0x000fe2000000121b */
[----:B------:R-:W-:Y:S01]  /*14fc0*/  FADD.FTZ R59, R32, -R72 ;  /* 0x80000048203b7221 */ /* 0x000fe20000010000 */
[----:B------:R-:W-:Y:S02]  /*14fd0*/  HADD2.F32 R81, -RZ, R26.H0_H0 ;  /* 0x2000001aff517230 */ /* 0x000fe40000004100 */
[----:B------:R-:W-:Y:S01]  /*14fe0*/  FMUL.FTZ R57, R78, R57 ;  /* 0x000000394e397220 */ /* 0x000fe20000410000 */
[----:B------:R-:W-:Y:S01]  /*14ff0*/  HADD2.F32 R56, -RZ, R56.H0_H0 ;  /* 0x20000038ff387230 */ /* 0x000fe20000004100 */
[----:B------:R-:W-:Y:S01]  /*15000*/  SHF.R.U32.HI R82, RZ, 0x10, R75 ;  /* 0x00000010ff527819 */ /* 0x000fe2000001164b */
[----:B------:R-:W-:Y:S01]  /*15010*/  HADD2.F32 R58, -RZ, R58.H0_H0 ;  /* 0x2000003aff3a7230 */ /* 0x000fe20000004100 */
[----:B------:R-:W-:-:S03]  /*15020*/  SHF.R.U32.HI R84, RZ, 0x10, R27 ;  /* 0x00000010ff547819 */ /* 0x000fc6000001161b */
[----:B------:R-:W-:Y:S02]  /*15030*/  HADD2.F32 R82, -RZ, R82.H0_H0 ;  /* 0x20000052ff527230 */ /* 0x000fe40000004100 */
[----:B------:R-:W-:Y:S01]  /*15040*/  FFMA.FTZ R57, R57, R56, R58 ;  /* 0x0000003839397223 */ /* 0x000fe2000001003a */
[----:B------:R-:W-:Y:S01]  /*15050*/  FMUL.FTZ R56, R78, R59 ;  /* 0x0000003b4e387220 */ /* 0x000fe20000410000 */
[----:B------:R-:W-:Y:S02]  /*15060*/  HADD2.F32 R59, -RZ, R80.H0_H0 ;  /* 0x20000050ff3b7230 */ /* 0x000fe40000004100 */
[----:B------:R-:W-:-:S03]  /*15070*/  HADD2.F32 R84, -RZ, R84.H0_H0 ;  /* 0x20000054ff547230 */ /* 0x000fc60000004100 */
[----:B------:R-:W-:Y:S01]  /*15080*/  FFMA.FTZ R56, R56, R59, R81 ;  /* 0x0000003b38387223 */ /* 0x000fe20000010051 */
[----:B------:R-:W-:Y:S01]  /*15090*/  FADD.FTZ R59, R34, -R72 ;  /* 0x80000048223b7221 */ /* 0x000fe20000010000 */
[----:B------:R-:W-:-:S03]  /*150a0*/  HADD2.F32 R81, -RZ, R27.H0_H0 ;  /* 0x2000001bff517230 */ /* 0x000fc60000004100 */
[----:B------:R-:W-:Y:S01]  /*150b0*/  FMUL.FTZ R58, R78, R59 ;  /* 0x0000003b4e3a7220 */ /* 0x000fe20000410000 */
[----:B------:R-:W-:-:S05]  /*150c0*/  HADD2.F32 R59, -RZ, R80.H1_H1 ;  /* 0x30000050ff3b7230 */ /* 0x000fca0000004100 */
[----:B------:R-:W-:Y:S01]  /*150d0*/  FFMA.FTZ R58, R58, R59, R81 ;  /* 0x0000003b3a3a7223 */ /* 0x000fe20000010051 */
[----:B------:R-:W-:-:S04]  /*150e0*/  FADD.FTZ R59, R35, -R72 ;  /* 0x80000048233b7221 */ /* 0x000fc80000010000 */
[----:B------:R-:W-:-:S04]  /*150f0*/  FMUL.FTZ R59, R78, R59 ;  /* 0x0000003b4e3b7220 */ /* 0x000fc80000410000 */
[----:B------:R-:W-:Y:S02]  /*15100*/  FFMA.FTZ R59, R59, R82, R84 ;  /* 0x000000523b3b7223 */ /* 0x000fe40000010054 */
[----:B------:R-:W0:Y:S02]  /*15110*/  LDC.64 R82, c[0x0][0x428] ;  /* 0x00010a00ff527b82 */ /* 0x000e240000000a00 */
[C---:B0-----:R-:W-:Y:S01]  /*15120*/  IMAD.WIDE.U32 R82, R65.reuse, 0x10, R82 ;  /* 0x0000001041527825 */ /* 0x041fe200078e0052 */
[----:B------:R-:W-:-:S04]  /*15130*/  IADD3 R65, PT, PT, R65, 0x100, RZ ;  /* 0x0000010041417810 */ /* 0x000fc80007ffe0ff */
[----:B------:R1:W-:Y:S03]  /*15140*/  STG.E.128 desc[UR6][R82.64], R56 ;  /* 0x0000003852007986 */ /* 0x0003e6000c101d06 */
.L_x_37664:
[----:B------:R-:W-:Y:S05]  /*15150*/  BSYNC.RECONVERGENT B0 ;  /* 0x0000000000007941 */ /* 0x000fea0003800200 */
.L_x_37663:
[----:B------:R-:W-:Y:S01]  /*15160*/  ISETP.GE.U32.AND P0, PT, R64, 0x300, PT ;  /* 0x000003004000780c */ /* 0x000fe20003f06070 */
[----:B------:R-:W-:-:S12]  /*15170*/  BSSY.RECONVERGENT B0, `(.L_x_37665) ;  /* 0x000001e000007945 */ /* 0x000fd80003800200 */
[----:B------:R-:W-:Y:S05]  /*15180*/  @!P0 BRA `(.L_x_37666) ;  /* 0x0000000000708947 */ /* 0x000fea0003800000 */
[----:B012---:R-:W-:Y:S01]  /*15190*/  SHF.R.U64 R56, R70, 0x10, R71 ;  /* 0x0000001046387819 */ /* 0x007fe20000001247 */
        /* <DEDUP_REMOVED lines=27> */
.L_x_37666:
[----:B------:R-:W-:Y:S05]  /*15350*/  BSYNC.RECONVERGENT B0 ;  /* 0x0000000000007941 */ /* 0x000fea0003800200 */
.L_x_37665:
[----:B------:R-:W-:Y:S01]  /*15360*/  ISETP.GE.U32.AND P0, PT, R64, 0x400, PT ;  /* 0x000004004000780c */ /* 0x000fe20003f06070 */
[----:B------:R-:W-:-:S12]  /*15370*/  BSSY.RECONVERGENT B0, `(.L_x_37667) ;  /* 0x000001e000007945 */ /* 0x000fd80003800200 */
[----:B------:R-:W-:Y:S05]  /*15380*/  @!P0 BRA `(.L_x_37668) ;  /* 0x0000000000708947 */ /* 0x000fea0003800000 */
[----:B0123--:R-:W-:Y:S01]  /*15390*/  SHF.R.U64 R56, R68, 0x10, R69 ;  /* 0x0000001044387819 */ /* 0x00ffe20000001245 */
        /* <DEDUP_REMOVED lines=27> */
.L_x_37668:
[----:B------:R-:W-:Y:S05]  /*15550*/  BSYNC.RECONVERGENT B0 ;  /* 0x0000000000007941 */ /* 0x000fea0003800200 */
.L_x_37667:
[----:B------:R-:W-:Y:S01]  /*15560*/  ISETP.GE.U32.AND P0, PT, R64, 0x500, PT ;  /* 0x000005004000780c */ /* 0x000fe20003f06070 */
[----:B------:R-:W-:-:S12]  /*15570*/  BSSY.RECONVERGENT B0, `(.L_x_37669) ;  /* 0x000001b000007945 */ /* 0x000fd80003800200 */
[----:B------:R-:W-:Y:S05]  /*15580*/  @!P0 BRA `(.L_x_37670) ;  /* 0x0000000000648947 */ /* 0x000fea0003800000 */
[----:B01234-:R-:W-:Y:S01]  /*15590*/  SHF.R.U64 R56, R66, 0x10, R67 ;  /* 0x0000001042387819 */ /* 0x01ffe20000001243 */
[--C-:B------:R-:W-:Y:S01]  /*155a0*/  FADD.FTZ R57, R45, -R72.reuse ;  /* 0x800000482d397221 */ /* 0x100fe20000010000 */
[----:B------:R-:W-:Y:S02]  /*155b0*/  HADD2.F32 R58, -RZ, R94.H0_H0 ;  /* 0x2000005eff3a7230 */ /* 0x000fe40000004100 */
[----:B------:R-:W-:Y:S01]  /*155c0*/  FADD.FTZ R59, R44, -R72 ;  /* 0x800000482c3b7221 */ /* 0x000fe20000010000 */
[----:B------:R-:W-:Y:S02]  /*155d0*/  HADD2.F32 R81, -RZ, R20.H0_H0 ;  /* 0x20000014ff517230 */ /* 0x000fe40000004100 */
[----:B------:R-:W-:Y:S01]  /*155e0*/  FMUL.FTZ R57, R78, R57 ;  /* 0x000000394e397220 */ /* 0x000fe20000410000 */
[----:B------:R-:W-:Y:S02]  /*155f0*/  HADD2.F32 R56, -RZ, R56.H0_H0 ;  /* 0x20000038ff387230 */ /* 0x000fe40000004100 */
[----:B------:R-:W-:-:S02]  /*15600*/  HADD2.F32 R82, -RZ, R94.H1_H1 ;  /* 0x3000005eff527230 */ /* 0x000fc40000004100 */
[----:B------:R-:W-:Y:S02]  /*15610*/  HADD2.F32 R84, -RZ, R95.H0_H0 ;  /* 0x2000005fff547230 */ /* 0x000fe40000004100 */
[----:B------:R-:W-:Y:S01]  /*15620*/  FFMA.FTZ R57, R57, R56, R58 ;  /* 0x0000003839397223 */ /* 0x000fe2000001003a */
[----:B------:R-:W-:Y:S01]  /*15630*/  FMUL.FTZ R56, R78, R59 ;  /* 0x0000003b4e387220 */ /* 0x000fe20000410000 */
[----:B------:R-:W-:-:S05]  /*15640*/  HADD2.F32 R59, -RZ, R92.H0_H0 ;  /* 0x2000005cff3b7230 */ /* 0x000fca0000004100 */
        /* <DEDUP_REMOVED lines=13> */
.L_x_37670:
[----:B------:R-:W-:Y:S05]  /*15720*/  BSYNC.RECONVERGENT B0 ;  /* 0x0000000000007941 */ /* 0x000fea0003800200 */
.L_x_37669:
[----:B------:R-:W-:Y:S01]  /*15730*/  ISETP.GE.U32.AND P0, PT, R64, 0x600, PT ;  /* 0x000006004000780c */ /* 0x000fe20003f06070 */
[----:B------:R-:W-:-:S12]  /*15740*/  BSSY.RECONVERGENT B0, `(.L_x_37671) ;  /* 0x000001a000007945 */ /* 0x000fd80003800200 */
[----:B------:R-:W-:Y:S05]  /*15750*/  @!P0 BRA `(.L_x_37672) ;  /* 0x0000000000608947 */ /* 0x000fea0003800000 */
[----:B01234-:R-:W-:Y:S01]  /*15760*/  FADD.FTZ R57, R48, -R72 ;  /* 0x8000004830397221 */ /* 0x01ffe20000010000 */
[----:B------:R-:W-:Y:S02]  /*15770*/  HADD2.F32 R59, -RZ, R18.H0_H0 ;  /* 0x20000012ff3b7230 */ /* 0x000fe40000004100 */
[----:B------:R-:W-:Y:S02]  /*15780*/  HADD2.F32 R58, -RZ, R79.H0_H0 ;  /* 0x2000004fff3a7230 */ /* 0x000fe40000004100 */
[----:B------:R-:W-:Y:S01]  /*15790*/  FMUL.FTZ R56, R78, R57 ;  /* 0x000000394e387220 */ /* 0x000fe20000410000 */
[----:B------:R-:W-:Y:S02]  /*157a0*/  HADD2.F32 R57, -RZ, R77.H0_H0 ;  /* 0x2000004dff397230 */ /* 0x000fe40000004100 */
[----:B------:R-:W-:Y:S02]  /*157b0*/  HADD2.F32 R82, -RZ, R95.H1_H1 ;  /* 0x3000005fff527230 */ /* 0x000fe40000004100 */
[----:B------:R-:W-:-:S02]  /*157c0*/  HADD2.F32 R81, -RZ, R19.H0_H0 ;  /* 0x20000013ff517230 */ /* 0x000fc40000004100 */
[----:B------:R-:W-:Y:S01]  /*157d0*/  FFMA.FTZ R56, R56, R57, R59 ;  /* 0x0000003938387223 */ /* 0x000fe2000001003b */
[--C-:B------:R-:W-:Y:S01]  /*157e0*/  FADD.FTZ R57, R49, -R72.reuse ;  /* 0x8000004831397221 */ /* 0x100fe20000010000 */
[----:B------:R-:W-:Y:S01]  /*157f0*/  FADD.FTZ R59, R50, -R72 ;  /* 0x80000048323b7221 */ /* 0x000fe20000010000 */
[----:B------:R-:W-:Y:S02]  /*15800*/  HADD2.F32 R84, -RZ, R96.H0_H0 ;  /* 0x20000060ff547230 */ /* 0x000fe40000004100 */
        /* <DEDUP_REMOVED lines=13> */
.L_x_37672:
[----:B------:R-:W-:Y:S05]  /*158e0*/  BSYNC.RECONVERGENT B0 ;  /* 0x0000000000007941 */ /* 0x000fea0003800200 */
.L_x_37671:
        /* <DEDUP_REMOVED lines=11> */
[----:B0-----:R-:W-:-:S04]  /*159a0*/  IMAD.WIDE.U32 R82, R65, 0x10, R56 ;  /* 0x0000001041527825 */ /* 0x001fc800078e0038 */
[----:B------:R-:W-:Y:S01]  /*159b0*/  FFMA.FTZ R56, R58, R8, R3 ;  /* 0x000000083a387223 */ /* 0x000fe20000010003 */
[----:B------:R-:W-:Y:S01]  /*159c0*/  FFMA.FTZ R58, R59, R9, R4 ;  /* 0x000000093b3a7223 */ /* 0x000fe20000010004 */
[----:B------:R-:W-:Y:S01]  /*159d0*/  FFMA.FTZ R57, R72, R10, R13 ;  /* 0x0000000a48397223 */ /* 0x000fe2000001000d */
[----:B------:R-:W-:-:S05]  /*159e0*/  FFMA.FTZ R59, R85, R11, R12 ;  /* 0x0000000b553b7223 */ /* 0x000fca000001000c */
[----:B------:R0:W-:Y:S02]  /*159f0*/  STG.E.128 desc[UR6][R82.64], R56 ;  /* 0x0000003852007986 */ /* 0x0001e4000c101d06 */
.L_x_37674:
[----:B------:R-:W-:Y:S05]  /*15a00*/  BSYNC.RECONVERGENT B0 ;  /* 0x0000000000007941 */ /* 0x000fea0003800200 */
.L_x_37673:
[----:B------:R-:W-:Y:S02]  /*15a10*/  UIADD3 UR14, UPT, UPT, UR14, UR10, URZ ;  /* 0x0000000a0e0e7290 */ /* 0x000fe4000fffe0ff */
[----:B------:R-:W-:Y:S02]  /*15a20*/  UPLOP3.LUT UP2, UPT, UPT, UPT, UP2, 0x40, 0x4 ;  /* 0x000000000004789c */ /* 0x000fe40003f4e820 */
[----:B------:R-:W-:-:S09]  /*15a30*/  UISETP.GE.AND UP1, UPT, UR14, UR11, UPT ;  /* 0x0000000b0e00728c */ /* 0x000fd2000bf26270 */
[----:B------:R-:W-:Y:S05]  /*15a40*/  BRA.U !UP1, `(.L_x_37675) ;  /* 0xfffffeb909047547 */ /* 0x000fea000b83ffff */
[----:B------:R-:W-:Y:S05]  /*15a50*/  EXIT ;  /* 0x000000000000794d */ /* 0x000fea0003800000 */
.L_x_37676:
        /* <DEDUP_REMOVED lines=10> */
.L_x_42427:


//--------------------- .text._ZN10layer_norm13ln_fwd_kernelINS_13Kernel_traitsI6__halfffffjLj7168ELj1ELj1ELj8ELj16ENS_18Kernel_traits_baseILj7168ES2_ffffjLj256EEEEELb1ELb0ELb0ELb1EEEvNS_9FwdParamsE --------------------------
	.section	.text._ZN10layer_norm13ln_fwd_kernelINS_13Kernel_traitsI6__halfffffjLj7168ELj1ELj1ELj8ELj16ENS_18Kernel_traits_baseILj7168ES2_ffffjLj256EEEEELb1ELb0ELb0ELb1EEEvNS_9FwdParamsE,"ax",@progbits
	.align	128
        .global         _ZN10layer_norm13ln_fwd_kernelINS_13Kernel_traitsI6__halfffffjLj7168ELj1ELj1ELj8ELj16ENS_18Kernel_traits_baseILj7168ES2_ffffjLj256EEEEELb1ELb0ELb0ELb1EEEvNS_9FwdParamsE
        .type           _ZN10layer_norm13ln_fwd_kernelINS_13Kernel_traitsI6__halfffffjLj7168ELj1ELj1ELj8ELj16ENS_18Kernel_traits_baseILj7168ES2_ffffjLj256EEEEELb1ELb0ELb0ELb1EEEvNS_9FwdParamsE,@function
        .size           _ZN10layer_norm13ln_fwd_kernelINS_13Kernel_traitsI6__halfffffjLj7168ELj1ELj1ELj8ELj16ENS_18Kernel_traits_baseILj7168ES2_ffffjLj256EEEEELb1ELb0ELb0ELb1EEEvNS_9FwdParamsE,(.L_x_42428 - _ZN10layer_norm13ln_fwd_kernelINS_13Kernel_traitsI6__halfffffjLj7168ELj1ELj1ELj8ELj16ENS_18Kernel_traits_baseILj7168ES2_ffffjLj256EEEEELb1ELb0ELb0ELb1EEEvNS_9FwdParamsE)
        .other          _ZN10layer_norm13ln_fwd_kernelINS_13Kernel_traitsI6__halfffffjLj7168ELj1ELj1ELj8ELj16ENS_18Kernel_traits_baseILj7168ES2_ffffjLj256EEEEELb1ELb0ELb0ELb1EEEvNS_9FwdParamsE,@"STO_CUDA_ENTRY STV_DEFAULT"
_ZN10layer_norm13ln_fwd_kernelINS_13Kernel_traitsI6__halfffffjLj7168ELj1ELj1ELj8ELj16ENS_18Kernel_traits_baseILj7168ES2_ffffjLj256EEEEELb1ELb0ELb0ELb1EEEvNS_9FwdParamsE:
.text._ZN10layer_norm13ln_fwd_kernelINS_13Kernel_traitsI6__halfffffjLj7168ELj1ELj1ELj8ELj16ENS_18Kernel_traits_baseILj7168ES2_ffffjLj256EEEEELb1ELb0ELb0ELb1EEEvNS_9FwdParamsE:
[----:B------:R-:W-:Y:S01]  /*0000*/  LDC R1, c[0x0][0x37c] ;  /* 0x0000df00ff017b82 */ /* 0x000fe20000000800 */
[----:B------:R-:W0:Y:S01]  /*0010*/  LDCU.U8 UR4, c[0x0][0x464] ;  /* 0x00008c80ff0477ac */ /* 0x000e220008000000 */
[----:B------:R-:W1:Y:S06]  /*0020*/  S2R R95, SR_TID.X ;  /* 0x00000000005f7919 */ /* 0x000e6c0000002100 */
[----:B------:R-:W2:Y:S01]  /*0030*/  LDC R50, c[0x0][0x458] ;  /* 0x00011600ff327b82 */ /* 0x000ea20000000800 */
[----:B------:R-:W3:Y:S01]  /*0040*/  LDCU.64 UR12, c[0x0][0x450] ;  /* 0x00008a00ff0c77ac */ /* 0x000ee20008000a00 */
[----:B------:R-:W4:Y:S06]  /*0050*/  LDCU.64 UR10, c[0x0][0x358] ;  /* 0x00006b00ff0a77ac */ /* 0x000f2c0008000a00 */
[----:B------:R-:W2:Y:S01]  /*0060*/  LDC R51, c[0x0][0x45c] ;  /* 0x00011700ff337b82 */ /* 0x000ea20000000800 */
[----:B0-----:R-:W-:Y:S01]  /*0070*/  ISETP.NE.AND P1, PT, RZ, UR4, PT ;  /* 0x00000004ff007c0c */ /* 0x001fe2000bf25270 */
[----:B------:R-:W0:Y:S06]  /*0080*/  LDCU.64 UR4, c[0x0][0x438] ;  /* 0x00008700ff0477ac */ /* 0x000e2c0008000a00 */
[----:B------:R-:W1:Y:S01]  /*0090*/  LDC.64 R28, c[0x0][0x3d0] ;  /* 0x0000f400ff1c7b82 */ /* 0x000e620000000a00 */
[----:B---3--:R-:W-:-:S02]  /*00a0*/  IMAD.U32 R24, RZ, RZ, UR12 ;  /* 0x0000000cff187e24 */ /* 0x008fc4000f8e00ff */
[----:B------:R-:W-:-:S06]  /*00b0*/  IMAD.U32 R25, RZ, RZ, UR13 ;  /* 0x0000000dff197e24 */ /* 0x000fcc000f8e00ff */
[----:B----4-:R-:W3:Y:S04]  /*00c0*/  @P1 LDG.E.64 R24, desc[UR10][R24.64] ;  /* 0x0000000a18181981 */ /* 0x010ee8000c1e1b00 */
[----:B--2---:R-:W2:Y:S01]  /*00d0*/  @P1 LDG.E.64 R26, desc[UR10][R50.64] ;  /* 0x0000000a321a1981 */ /* 0x004ea2000c1e1b00 */
[----:B0-----:R-:W-:Y:S01]  /*00e0*/  ISETP.NE.U32.AND P0, PT, RZ, UR4, PT ;  /* 0x00000004ff007c0c */ /* 0x001fe2000bf05070 */
[----:B------:R-:W0:Y:S01]  /*00f0*/  S2UR UR18, SR_CTAID.X ;  /* 0x00000000001279c3 */ /* 0x000e220000002500 */
[----:B------:R-:W0:Y:S02]  /*0100*/  LDCU UR4, c[0x0][0x384] ;  /* 0x00007080ff0477ac */ /* 0x000e240008000800 */
[----:B------:R-:W-:-:S13]  /*0110*/  ISETP.NE.AND.EX P0, PT, RZ, UR5, PT, P0 ;  /* 0x00000005ff007c0c */ /* 0x000fda000bf05300 */
[----:B------:R-:W1:Y:S02]  /*0120*/  @P0 LDC.64 R30, c[0x0][0x438] ;  /* 0x00010e00ff1e0b82 */ /* 0x000e640000000a00 */
[----:B-1----:R-:W-:-:S05]  /*0130*/  @P0 IMAD.WIDE.U32 R30, R95, 0x8, R30 ;  /* 0x000000085f1e0825 */ /* 0x002fca00078e001e */
[----:B------:R-:W5:Y:S04]  /*0140*/  @P0 LDG.E.64 R82, desc[UR10][R30.64] ;  /* 0x0000000a1e520981 */ /* 0x000f68000c1e1b00 */
[----:B------:R-:W5:Y:S04]  /*0150*/  @P0 LDG.E.64 R74, desc[UR10][R30.64+0x800] ;  /* 0x0008000a1e4a0981 */ /* 0x000f68000c1e1b00 */
[----:B------:R-:W5:Y:S04]  /*0160*/  @P0 LDG.E.64 R66, desc[UR10][R30.64+0x1000] ;  /* 0x0010000a1e420981 */ /* 0x000f68000c1e1b00 */
[----:B------:R-:W5:Y:S04]  /*0170*/  @P0 LDG.E.64 R8, desc[UR10][R30.64+0x1800] ;  /* 0x0018000a1e080981 */ /* 0x000f68000c1e1b00 */
[----:B------:R-:W5:Y:S04]  /*0180*/  @P0 LDG.E.64 R6, desc[UR10][R30.64+0x2000] ;  /* 0x0020000a1e060981 */ /* 0x000f68000c1e1b00 */
[----:B------:R-:W5:Y:S04]  /*0190*/  @P0 LDG.E.64 R4, desc[UR10][R30.64+0x2800] ;  /* 0x0028000a1e040981 */ /* 0x000f68000c1e1b00 */
[----:B------:R-:W5:Y:S01]  /*01a0*/  @P0 LDG.E.64 R2, desc[UR10][R30.64+0x3000] ;  /* 0x0030000a1e020981 */ /* 0x000f62000c1e1b00 */
[----:B------:R-:W-:-:S05]  /*01b0*/  IMAD.WIDE.U32 R28, R95, 0x8, R28 ;  /* 0x000000085f1c7825 */ /* 0x000fca00078e001c */
[----:B------:R-:W5:Y:S04]  /*01c0*/  LDG.E.64 R22, desc[UR10][R28.64] ;  /* 0x0000000a1c167981 */ /* 0x000f68000c1e1b00 */
[----:B------:R-:W5:Y:S04]  /*01d0*/  LDG.E.64 R20, desc[UR10][R28.64+0x800] ;  /* 0x0008000a1c147981 */ /* 0x000f68000c1e1b00 */
[----:B------:R-:W5:Y:S04]  /*01e0*/  LDG.E.64 R18, desc[UR10][R28.64+0x1000] ;  /* 0x0010000a1c127981 */ /* 0x000f68000c1e1b00 */
[----:B------:R-:W5:Y:S04]  /*01f0*/  LDG.E.64 R16, desc[UR10][R28.64+0x1800] ;  /* 0x0018000a1c107981 */ /* 0x000f68000c1e1b00 */
[----:B------:R-:W5:Y:S04]  /*0200*/  LDG.E.64 R14, desc[UR10][R28.64+0x2000] ;  /* 0x0020000a1c0e7981 */ /* 0x000f68000c1e1b00 */
[----:B------:R-:W5:Y:S04]  /*0210*/  LDG.E.64 R10, desc[UR10][R28.64+0x2800] ;  /* 0x0028000a1c0a7981 */ /* 0x000f68000c1e1b00 */
[----:B------:R1:W5:Y:S01]  /*0220*/  LDG.E.64 R12, desc[UR10][R28.64+0x3000] ;  /* 0x0030000a1c0c7981 */ /* 0x000362000c1e1b00 */
[----:B------:R-:W4:Y:S01]  /*0230*/  LDC R0, c[0x0][0x360] ;  /* 0x0000d800ff007b82 */ /* 0x000f220000000800 */
[----:B0-----:R-:W-:-:S07]  /*0240*/  UISETP.GE.AND UP0, UPT, UR18, UR4, UPT ;  /* 0x000000041200728c */ /* 0x001fce000bf06270 */
[----:B-1----:R-:W2:Y:S01]  /*0250*/  @P1 LDC R29, c[0x0][0x460] ;  /* 0x00011800ff1d1b82 */ /* 0x002ea20000000800 */
[----:B------:R-:W-:Y:S01]  /*0260*/  PLOP3.LUT P3, PT, PT, PT, UP0, 0x80, 0x8 ;  /* 0x000000000008781c */ /* 0x000fe20003f6f008 */
[----:B----4-:R-:W-:Y:S01]  /*0270*/  IMAD R95, R0, UR18, R95 ;  /* 0x00000012005f7c24 */ /* 0x010fe2000f8e025f */
[----:B---3--:R-:W-:Y:S02]  /*0280*/  @P1 R2UR UR12, R24 ;  /* 0x00000000180c12ca */ /* 0x008fe400000e0000 */
[----:B------:R-:W-:Y:S02]  /*0290*/  @P1 R2UR UR13, R25 ;  /* 0x00000000190d12ca */ /* 0x000fe400000e0000 */
[----:B--2---:R-:W-:-:S04]  /*02a0*/  @P1 IADD3 R50, P2, PT, R26, R29, RZ ;  /* 0x0000001d1a321210 */ /* 0x004fc80007f5e0ff */
[----:B------:R-:W-:-:S03]  /*02b0*/  @P1 IADD3.X R51, PT, PT, RZ, R27, RZ, P2, !PT ;  /* 0x0000001bff331210 */ /* 0x000fc600017fe4ff */
[----:B------:R-:W-:Y:S06]  /*02c0*/  @P3 EXIT ;  /* 0x000000000000394d */ /* 0x000fec0003800000 */
[----:B------:R-:W-:Y:S01]  /*02d0*/  IMAD.HI.U32 R0, R95, -0x326172a9, RZ ;  /* 0xcd9e8d575f007827 */ /* 0x000fe200078e00ff */
[--C-:B------:R-:W-:Y:S01]  /*02e0*/  SHF.R.U32.HI R93, RZ, 0x2, R51.reuse ;  /* 0x00000002ff5d7819 */ /* 0x100fe20000011633 */
[----:B------:R-:W-:Y:S01]  /*02f0*/  UIADD3 UR22, UPT, UPT, UR13, -0x4498517b, URZ ;  /* 0xbb67ae850d167890 */ /* 0x000fe2000fffe0ff */
[----:B------:R-:W-:Y:S01]  /*0300*/  SHF.R.U64 R94, R50, 0x2, R51 ;  /* 0x00000002325e7819 */ /* 0x000fe20000001233 */
[----:B------:R-:W-:Y:S02]  /*0310*/  UIADD3 UR21, UPT, UPT, UR12, -0x61c88647, URZ ;  /* 0x9e3779b90c157890 */ /* 0x000fe4000fffe0ff */
[----:B------:R-:W-:Y:S01]  /*0320*/  LOP3.LUT R0, R93, UR12, R0, 0x96, !PT ;  /* 0x0000000c5d007c12 */ /* 0x000fe2000f8e9600 */
[----:B------:R-:W-:Y:S01]  /*0330*/  IMAD R26, R95, -0x326172a9, RZ ;  /* 0xcd9e8d575f1a7824 */ /* 0x000fe200078e02ff */
[----:B------:R-:W-:Y:S01]  /*0340*/  UIADD3 UR23, UPT, UPT, UR12, 0x3c6ef372, URZ ;  /* 0x3c6ef3720c177890 */ /* 0x000fe2000fffe0ff */
[----:B------:R-:W-:Y:S01]  /*0350*/  IMAD.HI.U32 R24, R94, -0x2daee0ad, RZ ;  /* 0xd2511f535e187827 */ /* 0x000fe200078e00ff */
[----:B------:R-:W-:Y:S01]  /*0360*/  UIADD3 UR24, UPT, UPT, UR13, 0x76cf5d0a, URZ ;  /* 0x76cf5d0a0d187890 */ /* 0x000fe2000fffe0ff */
[----:B-----5:R-:W-:Y:S01]  /*0370*/  SHF.R.U64 R70, R18, 0x10, R19 ;  /* 0x0000001012467819 */ /* 0x020fe20000001213 */
[----:B------:R-:W-:Y:S01]  /*0380*/  UIADD3 UR26, UPT, UPT, UR13, 0x32370b8f, URZ ;  /* 0x32370b8f0d1a7890 */ /* 0x000fe2000fffe0ff */
[----:B------:R-:W-:Y:S01]  /*0390*/  IMAD R28, R94, -0x2daee0ad, RZ ;  /* 0xd2511f535e1c7824 */ /* 0x000fe200078e02ff */
[----:B------:R-:W-:Y:S01]  /*03a0*/  LOP3.LUT R24, R24, UR13, RZ, 0x3c, !PT ;  /* 0x0000000d18187c12 */ /* 0x000fe2000f8e3cff */
[----:B------:R-:W-:Y:S01]  /*03b0*/  IMAD.HI.U32 R27, R0, -0x2daee0ad, RZ ;  /* 0xd2511f53001b7827 */ /* 0x000fe200078e00ff */
[----:B------:R-:W-:Y:S01]  /*03c0*/  UIADD3 UR25, UPT, UPT, UR12, -0x255992d5, URZ ;  /* 0xdaa66d2b0c197890 */ /* 0x000fe2000fffe0ff */
[----:B------:R-:W-:Y:S01]  /*03d0*/  @!P0 CS2R R82, SRZ ;  /* 0x0000000000528805 */ /* 0x000fe2000001ff00 */
[----:B------:R-:W-:Y:S01]  /*03e0*/  UIADD3 UR27, UPT, UPT, UR12, 0x78dde6e4, URZ ;  /* 0x78dde6e40c1b7890 */ /* 0x000fe2000fffe0ff */
[----:B------:R-:W-:Y:S01]  /*03f0*/  IMAD.HI.U32 R25, R24, -0x326172a9, RZ ;  /* 0xcd9e8d5718197827 */ /* 0x000fe200078e00ff */
[----:B------:R-:W-:Y:S01]  /*0400*/  LOP3.LUT R27, R28, UR22, R27, 0x96, !PT ;  /* 0x000000161c1b7c12 */ /* 0x000fe2000f8e961b */
[----:B------:R-:W-:Y:S01]  /*0410*/  UIADD3 UR28, UPT, UPT, UR13, -0x126145ec, URZ ;  /* 0xed9eba140d1c7890 */ /* 0x000fe2000fffe0ff */
[----:B------:R-:W-:Y:S01]  /*0420*/  @!P0 CS2R R74, SRZ ;  /* 0x00000000004a8805 */ /* 0x000fe2000001ff00 */
[----:B------:R-:W-:Y:S01]  /*0430*/  IMAD R29, R24, -0x326172a9, RZ ;  /* 0xcd9e8d57181d7824 */ /* 0x000fe200078e02ff */
[----:B------:R-:W-:Y:S01]  /*0440*/  LOP3.LUT R25, R26, UR21, R25, 0x96, !PT ;  /* 0x000000151a197c12 */ /* 0x000fe2000f8e9619 */
[----:B------:R-:W-:Y:S01]  /*0450*/  IMAD.HI.U32 R24, R27, -0x326172a9, RZ ;  /* 0xcd9e8d571b187827 */ /* 0x000fe200078e00ff */
[----:B------:R-:W-:Y:S01]  /*0460*/  UIADD3 UR30, UPT, UPT, UR13, -0x56f99767, URZ ;  /* 0xa90668990d1e7890 */ /* 0x000fe2000fffe0ff */
[----:B------:R-:W-:Y:S01]  /*0470*/  @!P0 CS2R R66, SRZ ;  /* 0x0000000000428805 */ /* 0x000fe2000001ff00 */
[----:B------:R-:W-:Y:S01]  /*0480*/  UIADD3 UR29, UPT, UPT, UR12, 0x1715609d, URZ ;  /* 0x1715609d0c1d7890 */ /* 0x000fe2000fffe0ff */
[----:B------:R-:W-:Y:S01]  /*0490*/  IMAD R31, R0, -0x2daee0ad, RZ ;  /* 0xd2511f53001f7824 */ /* 0x000fe200078e02ff */
[----:B------:R-:W-:Y:S01]  /*04a0*/  LOP3.LUT R24, R29, UR23, R24, 0x96, !PT ;  /* 0x000000171d187c12 */ /* 0x000fe2000f8e9618 */
[C---:B------:R-:W-:Y:S01]  /*04b0*/  IMAD.HI.U32 R0, R25.reuse, -0x2daee0ad, RZ ;  /* 0xd2511f5319007827 */ /* 0x040fe200078e00ff */
[----:B------:R-:W-:Y:S01]  /*04c0*/  UIADD3 UR31, UPT, UPT, UR12, -0x4ab325aa, URZ ;  /* 0xb54cda560c1f7890 */ /* 0x000fe2000fffe0ff */
[----:B------:R-:W-:Y:S01]  /*04d0*/  @!P0 CS2R R8, SRZ ;  /* 0x0000000000088805 */ /* 0x000fe2000001ff00 */
[----:B------:R-:W-:Y:S01]  /*04e0*/  UIADD3 UR32, UPT, UPT, UR13, 0x646e171e, URZ ;  /* 0x646e171e0d207890 */ /* 0x000fe2000fffe0ff */
[----:B------:R-:W-:Y:S01]  /*04f0*/  IMAD R29, R25, -0x2daee0ad, RZ ;  /* 0xd2511f53191d7824 */ /* 0x000fe200078e02ff */
[----:B------:R-:W-:Y:S01]  /*0500*/  LOP3.LUT R0, R31, UR24, R0, 0x96, !PT ;  /* 0x000000181f007c12 */ /* 0x000fe2000f8e9600 */
[----:B------:R-:W-:Y:S01]  /*0510*/  IMAD.HI.U32 R28, R24, -0x2daee0ad, RZ ;  /* 0xd2511f53181c7827 */ /* 0x000fe200078e00ff */
[----:B------:R-:W-:Y:S01]  /*0520*/  UIADD3 UR34, UPT, UPT, UR13, 0x1fd5c5a3, URZ ;  /* 0x1fd5c5a30d227890 */ /* 0x000fe2000fffe0ff */
[----:B------:R-:W-:Y:S01]  /*0530*/  @!P0 CS2R R6, SRZ ;  /* 0x0000000000068805 */ /* 0x000fe2000001ff00 */
[----:B------:R-:W-:Y:S01]  /*0540*/  UIADD3 UR33, UPT, UPT, UR12, 0x5384540f, URZ ;  /* 0x5384540f0c217890 */ /* 0x000fe2000fffe0ff */
[----:B------:R-:W-:Y:S01]  /*0550*/  IMAD R26, R27, -0x326172a9, RZ ;  /* 0xcd9e8d571b1a7824 */ /* 0x000fe200078e02ff */
[----:B------:R-:W-:Y:S01]  /*0560*/  LOP3.LUT R28, R29, UR26, R28, 0x96, !PT ;  /* 0x0000001a1d1c7c12 */ /* 0x000fe2000f8e961c */
[C---:B------:R-:W-:Y:S01]  /*0570*/  IMAD.HI.U32 R25, R0.reuse, -0x326172a9, RZ ;  /* 0xcd9e8d5700197827 */ /* 0x040fe200078e00ff */
[----:B------:R-:W-:Y:S01]  /*0580*/  UIADD3 UR35, UPT, UPT, UR12, -0xe443238, URZ ;  /* 0xf1bbcdc80c237890 */ /* 0x000fe2000fffe0ff */
[----:B------:R-:W-:Y:S01]  /*0590*/  @!P0 CS2R R4, SRZ ;  /* 0x0000000000048805 */ /* 0x000fe2000001ff00 */
[----:B------:R-:W-:Y:S01]  /*05a0*/  UIADD3 UR4, UPT, UPT, UR13, -0x695add53, URZ ;  /* 0x96a522ad0d047890 */ /* 0x000fe2000fffe0ff */
[----:B------:R-:W-:Y:S01]  /*05b0*/  IMAD R27, R0, -0x326172a9, RZ ;  /* 0xcd9e8d57001b7824 */ /* 0x000fe200078e02ff */
[----:B------:R-:W-:Y:S01]  /*05c0*/  LOP3.LUT R25, R26, UR25, R25, 0x96, !PT ;  /* 0x000000191a197c12 */ /* 0x000fe2000f8e9619 */
[----:B------:R-:W-:Y:S01]  /*05d0*/  IMAD.HI.U32 R0, R28, -0x326172a9, RZ ;  /* 0xcd9e8d571c007827 */ /* 0x000fe200078e00ff */
[----:B------:R-:W-:Y:S01]  /*05e0*/  UIADD3 UR36, UPT, UPT, UR13, -0x24c28bd8, URZ ;  /* 0xdb3d74280d247890 */ /* 0x000fe2000fffe0ff */
[----:B------:R-:W-:Y:S01]  /*05f0*/  @!P0 CS2R R2, SRZ ;  /* 0x0000000000028805 */ /* 0x000fe2000001ff00 */
[----:B------:R-:W-:Y:S01]  /*0600*/  UIADD3 UR37, UPT, UPT, UR12, -0x700cb87f, URZ ;  /* 0x8ff347810c257890 */ /* 0x000fe2000fffe0ff */
[----:B------:R-:W-:Y:S01]  /*0610*/  IMAD R29, R24, -0x2daee0ad, RZ ;  /* 0xd2511f53181d7824 */ /* 0x000fe200078e02ff */
[----:B------:R-:W-:Y:S01]  /*0620*/  LOP3.LUT R0, R27, UR27, R0, 0x96, !PT ;  /* 0x0000001b1b007c12 */ /* 0x000fe2000f8e9600 */
[----:B------:R-:W-:Y:S01]  /*0630*/  IMAD.HI.U32 R24, R25, -0x2daee0ad, RZ ;  /* 0xd2511f5319187827 */ /* 0x000fe200078e00ff */
[----:B------:R-:W-:-:S03]  /*0640*/  MOV R80, R20 ;  /* 0x0000001400507202 */ /* 0x000fc60000000f00 */
[----:B------:R-:W-:Y:S01]  /*0650*/  HFMA2 R89, -RZ, RZ, 0, 0 ;  /* 0x00000000ff597431 */ /* 0x000fe200000001ff */
[----:B------:R-:W-:Y:S01]  /*0660*/  SHF.R.U64 R78, R20, 0x10, R21 ;  /* 0x00000010144e7819 */ /* 0x000fe20000001215 */
[----:B------:R-:W-:Y:S01]  /*0670*/  IMAD R27, R25, -0x2daee0ad, RZ ;  /* 0xd2511f53191b7824 */ /* 0x000fe200078e02ff */
[----:B------:R-:W-:Y:S01]  /*0680*/  LOP3.LUT R24, R29, UR28, R24, 0x96, !PT ;  /* 0x0000001c1d187c12 */ /* 0x000fe2000f8e9618 */
[----:B------:R-:W-:Y:S01]  /*0690*/  IMAD.HI.U32 R26, R0, -0x2daee0ad, RZ ;  /* 0xd2511f53001a7827 */ /* 0x000fe200078e00ff */
[----:B------:R-:W-:Y:S01]  /*06a0*/  MOV R68, R19 ;  /* 0x0000001300447202 */ /* 0x000fe20000000f00 */
[----:B------:R-:W-:Y:S01]  /*06b0*/  UPLOP3.LUT UP2, UPT, UPT, UPT, UPT, 0x40, 0x4 ;  /* 0x000000000004789c */ /* 0x000fe20003f4e870 */
[--C-:B------:R-:W-:Y:S01]  /*06c0*/  SHF.R.U64 R62, R16, 0x10, R17.reuse ;  /* 0x00000010103e7819 */ /* 0x100fe20000001211 */
[----:B------:R-:W-:Y:S01]  /*06d0*/  IMAD R28, R28, -0x326172a9, RZ ;  /* 0xcd9e8d571c1c7824 */ /* 0x000fe200078e02ff */
[----:B------:R-:W-:Y:S01]  /*06e0*/  LOP3.LUT R26, R27, UR30, R26, 0x96, !PT ;  /* 0x0000001e1b1a7c12 */ /* 0x000fe2000f8e961a */
[C---:B------:R-:W-:Y:S01]  /*06f0*/  IMAD.HI.U32 R25, R24.reuse, -0x326172a9, RZ ;  /* 0xcd9e8d5718197827 */ /* 0x040fe200078e00ff */
[----:B------:R-:W-:Y:S01]  /*0700*/  SHF.R.U32.HI R20, RZ, 0x10, R17 ;  /* 0x00000010ff147819 */ /* 0x000fe20000011611 */
[----:B------:R-:W0:Y:S01]  /*0710*/  LDCU UR8, c[0x0][0x404] ;  /* 0x00008080ff0877ac */ /* 0x000e220008000800 */
[----:B------:R-:W-:Y:S01]  /*0720*/  MOV R34, R14 ;  /* 0x0000000e00227202 */ /* 0x000fe20000000f00 */
[----:B------:R-:W-:Y:S01]  /*0730*/  IMAD R27, R24, -0x326172a9, RZ ;  /* 0xcd9e8d57181b7824 */ /* 0x000fe200078e02ff */
[----:B------:R-:W-:Y:S01]  /*0740*/  LOP3.LUT R25, R28, UR29, R25, 0x96, !PT ;  /* 0x0000001d1c197c12 */ /* 0x000fe2000f8e9619 */
[----:B------:R-:W-:Y:S01]  /*0750*/  IMAD.HI.U32 R24, R26, -0x326172a9, RZ ;  /* 0xcd9e8d571a187827 */ /* 0x000fe200078e00ff */
[--C-:B------:R-:W-:Y:S01]  /*0760*/  SHF.R.U64 R86, R22, 0x10, R23.reuse ;  /* 0x0000001016567819 */ /* 0x100fe20000001217 */
[----:B------:R-:W1:Y:S01]  /*0770*/  LDCU UR9, c[0x0][0x408] ;  /* 0x00008100ff0977ac */ /* 0x000e620008000800 */
[----:B------:R-:W-:Y:S01]  /*0780*/  SHF.R.U32.HI R33, RZ, 0x10, R23 ;  /* 0x00000010ff217819 */ /* 0x000fe20000011617 */
[----:B------:R-:W-:Y:S01]  /*0790*/  IMAD R29, R0, -0x2daee0ad, RZ ;  /* 0xd2511f53001d7824 */ /* 0x000fe200078e02ff */
[----:B------:R-:W-:Y:S01]  /*07a0*/  LOP3.LUT R24, R27, UR31, R24, 0x96, !PT ;  /* 0x0000001f1b187c12 */ /* 0x000fe2000f8e9618 */
[C---:B------:R-:W-:Y:S01]  /*07b0*/  IMAD.HI.U32 R0, R25.reuse, -0x2daee0ad, RZ ;  /* 0xd2511f5319007827 */ /* 0x040fe200078e00ff */
[--C-:B------:R-:W-:Y:S01]  /*07c0*/  SHF.R.U64 R85, R82, 0x10, R83.reuse ;  /* 0x0000001052557819 */ /* 0x100fe20000001253 */
[----:B------:R-:W2:Y:S01]  /*07d0*/  LDCU UR19, c[0x0][0x388] ;  /* 0x00007100ff1377ac */ /* 0x000ea20008000800 */
[----:B------:R-:W-:Y:S01]  /*07e0*/  SHF.R.U32.HI R81, RZ, 0x10, R83 ;  /* 0x00000010ff517819 */ /* 0x000fe20000011653 */
[----:B------:R-:W-:Y:S01]  /*07f0*/  IMAD R28, R25, -0x2daee0ad, RZ ;  /* 0xd2511f53191c7824 */ /* 0x000fe200078e02ff */
[----:B------:R-:W-:Y:S01]  /*0800*/  LOP3.LUT R0, R29, UR32, R0, 0x96, !PT ;  /* 0x000000201d007c12 */ /* 0x000fe2000f8e9600 */
[----:B------:R-:W-:Y:S01]  /*0810*/  IMAD.HI.U32 R27, R24, -0x2daee0ad, RZ ;  /* 0xd2511f53181b7827 */ /* 0x000fe200078e00ff */
[--C-:B------:R-:W-:Y:S01]  /*0820*/  SHF.R.U64 R77, R74, 0x10, R75.reuse ;  /* 0x000000104a4d7819 */ /* 0x100fe2000000124b */
[----:B------:R-:W3:Y:S01]  /*0830*/  LDCU.U8 UR38, c[0x0][0x410] ;  /* 0x00008200ff2677ac */ /* 0x000ee20008000000 */
[----:B------:R-:W-:Y:S01]  /*0840*/  SHF.R.U32.HI R73, RZ, 0x10, R75 ;  /* 0x00000010ff497819 */ /* 0x000fe2000001164b */
[----:B------:R-:W-:Y:S01]  /*0850*/  IMAD R26, R26, -0x326172a9, RZ ;  /* 0xcd9e8d571a1a7824 */ /* 0x000fe200078e02ff */
[----:B------:R-:W-:Y:S01]  /*0860*/  LOP3.LUT R27, R28, UR34, R27, 0x96, !PT ;  /* 0x000000221c1b7c12 */ /* 0x000fe2000f8e961b */
[----:B------:R-:W-:Y:S01]  /*0870*/  IMAD.HI.U32 R25, R0, -0x326172a9, RZ ;  /* 0xcd9e8d5700197827 */ /* 0x000fe200078e00ff */
[--C-:B------:R-:W-:Y:S01]  /*0880*/  SHF.R.U64 R69, R66, 0x10, R67.reuse ;  /* 0x0000001042457819 */ /* 0x100fe20000001243 */
[----:B------:R-:W4:Y:S01]  /*0890*/  LDCU UR20, c[0x0][0x400] ;  /* 0x00008000ff1477ac */ /* 0x000f220008000800 */
[----:B------:R-:W-:Y:S01]  /*08a0*/  SHF.R.U32.HI R65, RZ, 0x10, R67 ;  /* 0x00000010ff417819 */ /* 0x000fe20000011643 */
[----:B------:R-:W-:Y:S01]  /*08b0*/  IMAD R29, R0, -0x326172a9, RZ ;  /* 0xcd9e8d57001d7824 */ /* 0x000fe200078e02ff */
[----:B------:R-:W-:Y:S01]  /*08c0*/  LOP3.LUT R25, R26, UR33, R25, 0x96, !PT ;  /* 0x000000211a197c12 */ /* 0x000fe2000f8e9619 */
[----:B------:R-:W-:Y:S01]  /*08d0*/  IMAD.HI.U32 R100, R27, -0x326172a9, RZ ;  /* 0xcd9e8d571b647827 */ /* 0x000fe200078e00ff */
[----:B------:R-:W-:Y:S01]  /*08e0*/  SHF.R.U64 R26, R12, 0x10, R13 ;  /* 0x000000100c1a7819 */ /* 0x000fe2000000120d */
[----:B------:R-:W0:Y:S01]  /*08f0*/  LDCU.64 UR14, c[0x0][0x3a0] ;  /* 0x00007400ff0e77ac */ /* 0x000e220008000a00 */
[----:B------:R-:W-:Y:S01]  /*0900*/  SHF.R.U64 R61, R8, 0x10, R9 ;  /* 0x00000010083d7819 */ /* 0x000fe20000001209 */
[----:B------:R-:W-:Y:S01]  /*0910*/  IMAD.HI.U32 R90, R25, -0x2daee0ad, RZ ;  /* 0xd2511f53195a7827 */ /* 0x000fe200078e00ff */
[----:B------:R-:W-:Y:S01]  /*0920*/  LOP3.LUT R100, R29, UR35, R100, 0x96, !PT ;  /* 0x000000231d647c12 */ /* 0x000fe2000f8e9664 */
[----:B------:R-:W0:Y:S01]  /*0930*/  LDCU.64 UR16, c[0x0][0x380] ;  /* 0x00007000ff1077ac */ /* 0x000e220008000a00 */
[----:B------:R-:W-:Y:S01]  /*0940*/  SHF.R.U64 R29, R10, 0x10, R11 ;  /* 0x000000100a1d7819 */ /* 0x000fe2000000120b */
[----:B------:R-:W-:Y:S01]  /*0950*/  IMAD R25, R25, -0x2daee0ad, RZ ;  /* 0xd2511f5319197824 */ /* 0x000fe200078e02ff */
[----:B------:R-:W-:Y:S01]  /*0960*/  SHF.R.U32.HI R32, RZ, 0x10, R9 ;  /* 0x00000010ff207819 */ /* 0x000fe20000011609 */
[----:B------:R-:W-:Y:S01]  /*0970*/  IMAD.HI.U32 R92, R100, -0x2daee0ad, RZ ;  /* 0xd2511f53645c7827 */ /* 0x000fe200078e00ff */
[----:B------:R-:W-:-:S02]  /*0980*/  SHF.R.U32.HI R30, RZ, 0x10, R7 ;  /* 0x00000010ff1e7819 */ /* 0x000fc40000011607 */
[----:B------:R-:W-:Y:S01]  /*0990*/  SHF.R.U64 R28, R4, 0x10, R5 ;  /* 0x00000010041c7819 */ /* 0x000fe20000001205 */
[----:B------:R-:W-:Y:S01]  /*09a0*/  IMAD R31, R24, -0x2daee0ad, RZ ;  /* 0xd2511f53181f7824 */ /* 0x000fe200078e02ff */
[----:B------:R-:W-:Y:S01]  /*09b0*/  LOP3.LUT R92, R25, UR4, R92, 0x96, !PT ;  /* 0x00000004195c7c12 */ /* 0x000fe2000f8e965c */
[----:B------:R-:W1:Y:S01]  /*09c0*/  LDCU.64 UR4, c[0x0][0x3e0] ;  /* 0x00007c00ff0477ac */ /* 0x000e620008000a00 */
[----:B------:R-:W-:Y:S01]  /*09d0*/  IMAD R0, R27, -0x326172a9, RZ ;  /* 0xcd9e8d571b007824 */ /* 0x000fe200078e02ff */
[----:B------:R-:W-:Y:S01]  /*09e0*/  SHF.R.U32.HI R24, RZ, 0x10, R13 ;  /* 0x00000010ff187819 */ /* 0x000fe2000001160d */
[----:B------:R-:W-:Y:S01]  /*09f0*/  IMAD.MOV.U32 R72, RZ, RZ, R18 ;  /* 0x000000ffff487224 */ /* 0x000fe200078e0012 */
[----:B------:R-:W-:Y:S01]  /*0a00*/  LOP3.LUT R90, R31, UR36, R90, 0x96, !PT ;  /* 0x000000241f5a7c12 */ /* 0x000fe2000f8e965a */
[----:B------:R-:W-:Y:S01]  /*0a10*/  IMAD.MOV.U32 R64, RZ, RZ, R16 ;  /* 0x000000ffff407224 */ /* 0x000fe200078e0010 */
[----:B------:R-:W-:Y:S01]  /*0a20*/  SHF.R.U32.HI R18, RZ, 0x10, R19 ;  /* 0x00000010ff127819 */ /* 0x000fe20000011613 */
[----:B------:R-:W-:Y:S01]  /*0a30*/  IMAD.MOV.U32 R19, RZ, RZ, R17 ;  /* 0x000000ffff137224 */ /* 0x000fe200078e0011 */
[--C-:B------:R-:W-:Y:S01]  /*0a40*/  SHF.R.U64 R17, R14, 0x10, R15.reuse ;  /* 0x000000100e117819 */ /* 0x100fe2000000120f */
[----:B------:R-:W-:Y:S01]  /*0a50*/  IMAD.HI.U32 R91, R90, -0x326172a9, RZ ;  /* 0xcd9e8d575a5b7827 */ /* 0x000fe200078e00ff */
[----:B------:R-:W-:-:S02]  /*0a60*/  SHF.R.U32.HI R16, RZ, 0x10, R15 ;  /* 0x00000010ff107819 */ /* 0x000fc4000001160f */
[----:B------:R-:W-:Y:S01]  /*0a70*/  MOV R14, R11 ;  /* 0x0000000b000e7202 */ /* 0x000fe20000000f00 */
[--C-:B------:R-:W-:Y:S01]  /*0a80*/  IMAD.MOV.U32 R76, RZ, RZ, R21.reuse ;  /* 0x000000ffff4c7224 */ /* 0x100fe200078e0015 */
[----:B------:R-:W-:Y:S01]  /*0a90*/  SHF.R.U32.HI R21, RZ, 0x10, R21 ;  /* 0x00000010ff157819 */ /* 0x000fe20000011615 */
[----:B------:R-:W-:Y:S01]  /*0aa0*/  IMAD.MOV.U32 R35, RZ, RZ, R15 ;  /* 0x000000ffff237224 */ /* 0x000fe200078e000f */
[----:B------:R-:W-:Y:S01]  /*0ab0*/  LOP3.LUT R91, R0, UR37, R91, 0x96, !PT ;  /* 0x00000025005b7c12 */ /* 0x000fe2000f8e965b */
[----:B------:R-:W-:Y:S01]  /*0ac0*/  IMAD.MOV.U32 R15, RZ, RZ, R10 ;  /* 0x000000ffff0f7224 */ /* 0x000fe200078e000a */
[----:B------:R-:W-:Y:S01]  /*0ad0*/  SHF.R.U32.HI R10, RZ, 0x10, R11 ;  /* 0x00000010ff0a7819 */ /* 0x000fe2000001160b */
[----:B------:R-:W-:Y:S01]  /*0ae0*/  IMAD.MOV.U32 R88, RZ, RZ, R22 ;  /* 0x000000ffff587224 */ /* 0x000fe200078e0016 */
[----:B------:R-:W-:Y:S01]  /*0af0*/  SHF.R.U64 R31, R6, 0x10, R7 ;  /* 0x00000010061f7819 */ /* 0x000fe20000001207 */
[----:B------:R-:W-:Y:S01]  /*0b00*/  IMAD.MOV.U32 R84, RZ, RZ, R23 ;  /* 0x000000ffff547224 */ /* 0x000fe200078e0017 */
[----:B------:R-:W-:Y:S01]  /*0b10*/  SHF.R.U32.HI R27, RZ, 0x10, R5 ;  /* 0x00000010ff1b7819 */ /* 0x000fe20000011605 */
[----:B------:R-:W-:Y:S01]  /*0b20*/  IMAD.MOV.U32 R11, RZ, RZ, R12 ;  /* 0x000000ffff0b7224 */ /* 0x000fe200078e000c */
[----:B------:R-:W-:Y:S01]  /*0b30*/  SHF.R.U64 R25, R2, 0x10, R3 ;  /* 0x0000001002197819 */ /* 0x000fe20000001203 */
[----:B------:R-:W-:Y:S01]  /*0b40*/  IMAD.MOV.U32 R36, RZ, RZ, R13 ;  /* 0x000000ffff247224 */ /* 0x000fe200078e000d */
[----:B------:R-:W-:Y:S01]  /*0b50*/  SHF.R.U32.HI R0, RZ, 0x10, R3 ;  /* 0x00000010ff007819 */ /* 0x000fe20000011603 */
[----:B------:R-:W-:Y:S01]  /*0b60*/  HADD2.F32 R79, -RZ, R74.H0_H0 ;  /* 0x2000004aff4f7230 */ /* 0x000fe20000004100 */
[----:B-1----:R-:W-:Y:S01]  /*0b70*/  UISETP.NE.U32.AND UP0, UPT, UR4, URZ, UPT ;  /* 0x000000ff0400728c */ /* 0x002fe2000bf05070 */
[----:B------:R-:W-:Y:S01]  /*0b80*/  HADD2.F32 R71, -RZ, R66.H0_H0 ;  /* 0x20000042ff477230 */ /* 0x000fe20000004100 */
[----:B------:R-:W-:Y:S01]  /*0b90*/  LOP3.LUT R50, R50, 0x3, RZ, 0xc0, !PT ;  /* 0x0000000332327812 */ /* 0x000fe200078ec0ff */
[----:B------:R-:W-:Y:S01]  /*0ba0*/  HADD2.F32 R74, -RZ, R21.H0_H0 ;  /* 0x20000015ff4a7230 */ /* 0x000fe20000004100 */
[----:B------:R-:W-:Y:S01]  /*0bb0*/  UISETP.NE.AND.EX UP0, UPT, UR5, URZ, UPT, UP0 ;  /* 0x000000ff0500728c */ /* 0x000fe2000bf05300 */
        /* <DEDUP_REMOVED lines=53> */
[----:B------:R-:W-:Y:S02]  /*0f10*/  IMAD R100, R100, -0x2daee0ad, RZ ;  /* 0xd2511f5364647824 */ /* 0x000fe400078e02ff */
[----:B0-234-:R-:W-:-:S07]  /*0f20*/  IMAD R90, R90, -0x326172a9, RZ ;  /* 0xcd9e8d575a5a7824 */ /* 0x01dfce00078e02ff */
.L_x_37862:
[----:B0-----:R-:W0:Y:S01]  /*0f30*/  @UP0 LDCU.64 UR4, c[0x0][0x3e0] ;  /* 0x00007c00ff0407ac */ /* 0x001e220008000a00 */
[----:B------:R-:W1:Y:S01]  /*0f40*/  S2R R96, SR_TID.X ;  /* 0x0000000000607919 */ /* 0x000e620000002100 */
[----:B------:R-:W2:Y:S01]  /*0f50*/  LDC.64 R52, c[0x0][0x390] ;  /* 0x0000e400ff347b82 */ /* 0x000ea20000000a00 */
[----:B------:R-:W-:Y:S01]  /*0f60*/  PLOP3.LUT P0, PT, PT, PT, UP0, 0x80, 0x8 ;  /* 0x000000000008781c */ /* 0x000fe20003f0f008 */
[----:B------:R-:W-:-:S04]  /*0f70*/  UIMAD UR6, UR18, UR19, URZ ;  /* 0x00000013120672a4 */ /* 0x000fc8000f8e02ff */
[----:B------:R-:W-:-:S04]  /*0f80*/  USHF.R.S32.HI UR7, URZ, 0x1f, UR6 ;  /* 0x0000001fff077899 */ /* 0x000fc80008011406 */
[----:B------:R-:W-:Y:S02]  /*0f90*/  ULEA.HI UR7, UR7, UR6, URZ, 0x2 ;  /* 0x0000000607077291 */ /* 0x000fe4000f8f10ff */
[----:B0-----:R-:W-:-:S04]  /*0fa0*/  @UP0 UIMAD.WIDE UR4, UR18, 0x4, UR4 ;  /* 0x00000004120408a5 */ /* 0x001fc8000f8e0204 */
[----:B------:R-:W-:Y:S02]  /*0fb0*/  MOV R97, UR7 ;  /* 0x0000000700617c02 */ /* 0x000fe40008000f00 */
[----:B------:R-:W-:Y:S02]  /*0fc0*/  IMAD.U32 R28, RZ, RZ, UR4 ;  /* 0x00000004ff1c7e24 */ /* 0x000fe4000f8e00ff */
[----:B------:R-:W-:-:S05]  /*0fd0*/  IMAD.U32 R29, RZ, RZ, UR5 ;  /* 0x00000005ff1d7e24 */ /* 0x000fca000f8e00ff */
[----:B------:R-:W3:Y:S01]  /*0fe0*/  @P0 LDG.E R28, desc[UR10][R28.64] ;  /* 0x0000000a1c1c0981 */ /* 0x000ee2000c1e1900 */
[----:B-1----:R-:W-:-:S05]  /*0ff0*/  LEA.HI.SX32 R97, R97, R96, 0x1e ;  /* 0x0000006061617211 */ /* 0x002fca00078ff2ff */
[----:B--2---:R-:W-:-:S06]  /*1000*/  IMAD.WIDE.U32 R24, R97, 0x10, R52 ;  /* 0x0000001061187825 */ /* 0x004fcc00078e0034 */
[----:B------:R-:W5:Y:S01]  /*1010*/  LDG.E.128 R24, desc[UR10][R24.64] ;  /* 0x0000000a18187981 */ /* 0x000f62000c1e1d00 */
[----:B------:R-:W-:Y:S01]  /*1020*/  UISETP.NE.U32.AND UP1, UPT, UR14, URZ, UPT ;  /* 0x000000ff0e00728c */ /* 0x000fe2000bf25070 */
[----:B------:R-:W-:Y:S01]  /*1030*/  IMAD.MOV.U32 R98, RZ, RZ, 0x2f800000 ;  /* 0x2f800000ff627424 */ /* 0x000fe200078e00ff */
[----:B------:R-:W-:Y:S01]  /*1040*/  UMOV UR6, 0x3f800000 ;  /* 0x3f80000000067882 */ /* 0x000fe20000000000 */
[----:B------:R-:W-:Y:S02]  /*1050*/  UIADD3 UR7, UPT, UPT, UR13, -0x695add53, URZ ;  /* 0x96a522ad0d077890 */ /* 0x000fe4000fffe0ff */
[----:B------:R-:W-:Y:S01]  /*1060*/  UISETP.NE.AND.EX UP1, UPT, UR15, URZ, UPT, UP1 ;  /* 0x000000ff0f00728c */ /* 0x000fe2000bf25310 */
[----:B---3--:R-:W-:-:S08]  /*1070*/  @P0 R2UR UR6, R28 ;  /* 0x000000001c0602ca */ /* 0x008fd000000e0000 */
[----:B------:R-:W-:Y:S07]  /*1080*/  BRA.U !UP1, `(.L_x_37677) ;  /* 0x0000001109d07547 */ /* 0x000fee000b800000 */
        /* <DEDUP_REMOVED lines=13> */
.L_x_42263:
[----:B------:R-:W-:Y:S05]  /*1160*/  BRX R32 -0x1170                                        (*"BRANCH_TARGETS .L_x_42264,.L_x_42265,.L_x_42266"*) ;  /* 0xffffffec20a47949 */ /* 0x000fea000383ffff */
.L_x_42266:
[----:B------:R-:W-:Y:S01]  /*1170*/  VIADD R32, R50, 0x1 ;  /* 0x0000000132207836 */ /* 0x000fe20000000000 */
[----:B------:R-:W-:Y:S01]  /*1180*/  MOV R33, R91 ;  /* 0x0000005b00217202 */ /* 0x000fe20000000f00 */
[----:B------:R-:W-:Y:S01]  /*1190*/  IMAD.MOV.U32 R44, RZ, RZ, R100 ;  /* 0x000000ffff2c7224 */ /* 0x000fe200078e0064 */
[----:B------:R-:W-:Y:S06]  /*11a0*/  BRA `(.L_x_37678) ;  /* 0x0000000000e47947 */ /* 0x000fec0003800000 */
.L_x_42264:
[----:B------:R-:W-:Y:S01]  /*11b0*/  IMAD.MOV.U32 R44, RZ, RZ, R100 ;  /* 0x000000ffff2c7224 */ /* 0x000fe200078e0064 */
[----:B------:R-:W-:Y:S01]  /*11c0*/  MOV R33, R92 ;  /* 0x0000005c00217202 */ /* 0x000fe20000000f00 */
[----:B------:R-:W-:Y:S01]  /*11d0*/  IMAD.MOV.U32 R32, RZ, RZ, 0x3 ;  /* 0x00000003ff207424 */ /* 0x000fe200078e00ff */
[----:B------:R-:W-:Y:S06]  /*11e0*/  BRA `(.L_x_37678) ;  /* 0x0000000000d47947 */ /* 0x000fec0003800000 */
.L_x_42265:
        /* <DEDUP_REMOVED lines=12> */
.L_x_37679:
        /* <DEDUP_REMOVED lines=41> */
.L_x_37678:
[----:B------:R-:W-:Y:S01]  /*1540*/  I2FP.F32.U32 R33, R33 ;  /* 0x0000002100217245 */ /* 0x000fe20000201000 */
[----:B-----5:R-:W-:Y:S01]  /*1550*/  FMUL.FTZ R24, R24, UR6 ;  /* 0x0000000618187c20 */ /* 0x020fe20008410000 */
[----:B------:R-:W-:Y:S01]  /*1560*/  ISETP.NE.AND P1, PT, R32, 0x1, PT ;  /* 0x000000012000780c */ /* 0x000fe20003f25270 */
[----:B------:R-:W-:Y:S01]  /*1570*/  UMOV UR5, UR9 ;  /* 0x0000000900057c82 */ /* 0x000fe20008000000 */
[----:B------:R-:W-:Y:S01]  /*1580*/  UMOV UR4, UR8 ;  /* 0x0000000800047c82 */ /* 0x000fe20008000000 */
[----:B------:R-:W-:Y:S01]  /*1590*/  FFMA.FTZ R33, R33, R98, 1.1641532182693481445e-10 ;  /* 0x2f00000021217423 */ /* 0x000fe20000010062 */
[----:B------:R-:W-:Y:S01]  /*15a0*/  FMUL.FTZ R24, R24, UR5 ;  /* 0x0000000518187c20 */ /* 0x000fe20008410000 */
[----:B------:R-:W-:-:S03]  /*15b0*/  IMAD.MOV.U32 R34, RZ, RZ, 0x2 ;  /* 0x00000002ff227424 */ /* 0x000fc600078e00ff */
        /* <DEDUP_REMOVED lines=14> */
.L_x_37681:
        /* <DEDUP_REMOVED lines=12> */
.L_x_37682:
        /* <DEDUP_REMOVED lines=42> */
.L_x_37680:
[----:B------:R-:W-:Y:S01]  /*1a00*/  I2FP.F32.U32 R33, R28 ;  /* 0x0000001c00217245 */ /* 0x000fe20000201000 */
[----:B------:R-:W-:Y:S01]  /*1a10*/  FMUL.FTZ R25, R25, UR6 ;  /* 0x0000000619197c20 */ /* 0x000fe20008410000 */
[----:B------:R-:W-:-:S03]  /*1a20*/  ISETP.NE.AND P2, PT, R34, 0x1, PT ;  /* 0x000000012200780c */ /* 0x000fc60003f45270 */
[----:B------:R-:W-:Y:S01]  /*1a30*/  FFMA.FTZ R33, R33, R98, 1.1641532182693481445e-10 ;  /* 0x2f00000021217423 */ /* 0x000fe20000010062 */
[----:B------:R-:W-:-:S04]  /*1a40*/  FMUL.FTZ R25, R25, UR5 ;  /* 0x0000000519197c20 */ /* 0x000fc80008410000 */
[----:B------:R-:W-:-:S04]  /*1a50*/  FSETP.GTU.FTZ.AND P1, PT, R33, UR4, PT ;  /* 0x0000000421007c0b */ /* 0x000fc8000bf3c000 */
        /* <DEDUP_REMOVED lines=14> */
.L_x_37684:
        /* <DEDUP_REMOVED lines=12> */
.L_x_37685:
        /* <DEDUP_REMOVED lines=42> */
.L_x_37683:
[----:B------:R-:W-:Y:S01]  /*1ea0*/  I2FP.F32.U32 R29, R29 ;  /* 0x0000001d001d7245 */ /* 0x000fe20000201000 */
[----:B------:R-:W-:Y:S01]  /*1eb0*/  FMUL.FTZ R26, R26, UR6 ;  /* 0x000000061a1a7c20 */ /* 0x000fe20008410000 */
[----:B------:R-:W-:Y:S01]  /*1ec0*/  ISETP.NE.AND P3, PT, R28, 0x1, PT ;  /* 0x000000011c00780c */ /* 0x000fe20003f65270 */
[----:B------:R-:W-:Y:S02]  /*1ed0*/  HFMA2 R38, -RZ, RZ, 0, 1.1920928955078125e-07 ;  /* 0x00000002ff267431 */ /* 0x000fe400000001ff */
[----:B------:R-:W-:Y:S01]  /*1ee0*/  FFMA.FTZ R29, R29, R98, 1.1641532182693481445e-10 ;  /* 0x2f0000001d1d7423 */ /* 0x000fe20000010062 */
[----:B------:R-:W-:-:S04]  /*1ef0*/  FMUL.FTZ R26, R26, UR5 ;  /* 0x000000051a1a7c20 */ /* 0x000fc80008410000 */
        /* <DEDUP_REMOVED lines=14> */
.L_x_37687:
        /* <DEDUP_REMOVED lines=12> */
.L_x_37688:
        /* <DEDUP_REMOVED lines=42> */
.L_x_37686:
[----:B------:R-:W-:Y:S01]  /*2340*/  I2FP.F32.U32 R29, R29 ;  /* 0x0000001d001d7245 */ /* 0x000fe20000201000 */
[----:B------:R-:W-:-:S04]  /*2350*/  FMUL.FTZ R27, R27, UR6 ;  /* 0x000000061b1b7c20 */ /* 0x000fc80008410000 */
[----:B------:R-:W-:Y:S01]  /*2360*/  FFMA.FTZ R29, R29, R98, 1.1641532182693481445e-10 ;  /* 0x2f0000001d1d7423 */ /* 0x000fe20000010062 */
[----:B------:R-:W-:-:S04]  /*2370*/  FMUL.FTZ R27, R27, UR5 ;  /* 0x000000051b1b7c20 */ /* 0x000fc80008410000 */
[----:B------:R-:W-:-:S04]  /*2380*/  FSETP.GTU.FTZ.AND P4, PT, R29, UR4, PT ;  /* 0x000000041d007c0b */ /* 0x000fc8000bf9c000 */
[----:B------:R-:W-:Y:S02]  /*2390*/  FSEL R28, R27, RZ, !P4 ;  /* 0x000000ff1b1c7208 */ /* 0x000fe40006000000 */
[----:B------:R-:W-:-:S03]  /*23a0*/  PLOP3.LUT P3, PT, P4, PT, PT, 0x8, 0x80 ;  /* 0x000000000080781c */ /* 0x000fc6000276e170 */
[----:B------:R-:W-:Y:S01]  /*23b0*/  FADD.FTZ R27, R31, R28 ;  /* 0x0000001c1f1b7221 */ /* 0x000fe20000010000 */
[----:B------:R-:W-:Y:S09]  /*23c0*/  BRA `(.L_x_37689) ;  /* 0x0000001000947947 */ /* 0x000ff20003800000 */
.L_x_37677:
        /* <DEDUP_REMOVED lines=15> */
.L_x_37691:
        /* <DEDUP_REMOVED lines=12> */
.L_x_37692:
        /* <DEDUP_REMOVED lines=40> */
[----:B------:R-:W-:-:S07]  /*2800*/  IMAD.MOV.U32 R28, RZ, RZ, R100 ;  /* 0x000000ffff1c7224 */ /* 0x000fce00078e0064 */
.L_x_37690:
[----:B------:R-:W-:Y:S01]  /*2810*/  ISETP.NE.AND P1, PT, R30, 0x1, PT ;  /* 0x000000011e00780c */ /* 0x000fe20003f25270 */
[----:B-----5:R-:W-:Y:S01]  /*2820*/  FMUL.FTZ R34, R24, UR6 ;  /* 0x0000000618227c20 */ /* 0x020fe20008410000 */
[----:B------:R-:W-:Y:S01]  /*2830*/  I2FP.F32.U32 R29, R28 ;  /* 0x0000001c001d7245 */ /* 0x000fe20000201000 */
[----:B------:R-:W-:Y:S01]  /*2840*/  UMOV UR4, UR8 ;  /* 0x0000000800047c82 */ /* 0x000fe20008000000 */
[----:B------:R-:W-:Y:S01]  /*2850*/  UMOV UR5, UR9 ;  /* 0x0000000900057c82 */ /* 0x000fe20008000000 */
[----:B------:R-:W-:Y:S02]  /*2860*/  IMAD.MOV.U32 R28, RZ, RZ, 0x2 ;  /* 0x00000002ff1c7424 */ /* 0x000fe400078e00ff */
[----:B------:R-:W-:Y:S01]  /*2870*/  FMUL.FTZ R34, R34, UR5 ;  /* 0x0000000522227c20 */ /* 0x000fe20008410000 */
[----:B------:R-:W-:Y:S01]  /*2880*/  FFMA.FTZ R29, R29, R98, 1.1641532182693481445e-10 ;  /* 0x2f0000001d1d7423 */ /* 0x000fe20000010062 */
[----:B------:R-:W-:-:S04]  /*2890*/  IMAD.MOV.U32 R24, RZ, RZ, R90 ;  /* 0x000000ffff187224 */ /* 0x000fc800078e005a */
        /* <DEDUP_REMOVED lines=10> */
.L_x_37694:
        /* <DEDUP_REMOVED lines=12> */
.L_x_37695:
        /* <DEDUP_REMOVED lines=42> */
.L_x_37693:
[----:B------:R-:W-:Y:S01]  /*2ca0*/  ISETP.NE.AND P2, PT, R28, 0x1, PT ;  /* 0x000000011c00780c */ /* 0x000fe20003f45270 */
[----:B------:R-:W-:Y:S01]  /*2cb0*/  FMUL.FTZ R35, R25, UR6 ;  /* 0x0000000619237c20 */ /* 0x000fe20008410000 */
[----:B------:R-:W-:Y:S01]  /*2cc0*/  I2FP.F32.U32 R29, R24 ;  /* 0x00000018001d7245 */ /* 0x000fe20000201000 */
[----:B------:R-:W-:Y:S01]  /*2cd0*/  IMAD.MOV.U32 R24, RZ, RZ, 0x2 ;  /* 0x00000002ff187424 */ /* 0x000fe200078e00ff */
[----:B------:R-:W-:Y:S01]  /*2ce0*/  MOV R25, R90 ;  /* 0x0000005a00197202 */ /* 0x000fe20000000f00 */
[----:B------:R-:W-:Y:S02]  /*2cf0*/  FMUL.FTZ R35, R35, UR5 ;  /* 0x0000000523237c20 */ /* 0x000fe40008410000 */
[----:B------:R-:W-:-:S05]  /*2d00*/  FFMA.FTZ R29, R29, R98, 1.1641532182693481445e-10 ;  /* 0x2f0000001d1d7423 */ /* 0x000fca0000010062 */
        /* <DEDUP_REMOVED lines=10> */
.L_x_37697:
        /* <DEDUP_REMOVED lines=12> */
.L_x_37698:
        /* <DEDUP_REMOVED lines=42> */
.L_x_37696:
[----:B------:R-:W-:Y:S01]  /*3110*/  ISETP.NE.AND P3, PT, R24, 0x1, PT ;  /* 0x000000011800780c */ /* 0x000fe20003f65270 */
[----:B------:R-:W-:Y:S01]  /*3120*/  FMUL.FTZ R26, R26, UR6 ;  /* 0x000000061a1a7c20 */ /* 0x000fe20008410000 */
[----:B------:R-:W-:Y:S01]  /*3130*/  I2FP.F32.U32 R25, R25 ;  /* 0x0000001900197245 */ /* 0x000fe20000201000 */
[----:B------:R-:W-:Y:S02]  /*3140*/  HFMA2 R38, -RZ, RZ, 0, 1.1920928955078125e-07 ;  /* 0x00000002ff267431 */ /* 0x000fe400000001ff */
[----:B------:R-:W-:Y:S02]  /*3150*/  FMUL.FTZ R26, R26, UR5 ;  /* 0x000000051a1a7c20 */ /* 0x000fe40008410000 */
[----:B------:R-:W-:-:S05]  /*3160*/  FFMA.FTZ R25, R25, R98, 1.1641532182693481445e-10 ;  /* 0x2f00000019197423 */ /* 0x000fca0000010062 */
        /* <DEDUP_REMOVED lines=11> */
.L_x_37700:
        /* <DEDUP_REMOVED lines=12> */
.L_x_37701:
        /* <DEDUP_REMOVED lines=42> */
.L_x_37699:
[----:B------:R-:W-:Y:S01]  /*3580*/  I2FP.F32.U32 R25, R25 ;  /* 0x0000001900197245 */ /* 0x000fe20000201000 */
[----:B------:R-:W-:Y:S01]  /*3590*/  FMUL.FTZ R27, R27, UR6 ;  /* 0x000000061b1b7c20 */ /* 0x000fe20008410000 */
[----:B------:R-:W-:Y:S02]  /*35a0*/  FSEL R24, R34, RZ, P0 ;  /* 0x000000ff22187208 */ /* 0x000fe40000000000 */
[----:B------:R-:W-:Y:S01]  /*35b0*/  FSEL R26, R26, RZ, P2 ;  /* 0x000000ff1a1a7208 */ /* 0x000fe20001000000 */
[----:B------:R-:W-:Y:S01]  /*35c0*/  FFMA.FTZ R25, R25, R98, 1.1641532182693481445e-10 ;  /* 0x2f00000019197423 */ /* 0x000fe20000010062 */
[----:B------:R-:W-:-:S04]  /*35d0*/  FMUL.FTZ R27, R27, UR5 ;  /* 0x000000051b1b7c20 */ /* 0x000fc80008410000 */
[----:B------:R-:W-:Y:S02]  /*35e0*/  FSETP.GTU.FTZ.AND P4, PT, R25, UR4, PT ;  /* 0x0000000419007c0b */ /* 0x000fe4000bf9c000 */
[----:B------:R-:W-:Y:S02]  /*35f0*/  FSEL R25, R35, RZ, P1 ;  /* 0x000000ff23197208 */ /* 0x000fe40000800000 */
[----:B------:R-:W-:Y:S02]  /*3600*/  PLOP3.LUT P3, PT, P4, PT, PT, 0x8, 0x80 ;  /* 0x000000000080781c */ /* 0x000fe4000276e170 */
[----:B------:R-:W-:-:S11]  /*3610*/  FSEL R27, R27, RZ, !P4 ;  /* 0x000000ff1b1b7208 */ /* 0x000fd60006000000 */
.L_x_37689:
[----:B------:R-:W0:Y:S01]  /*3620*/  LDC.64 R108, c[0x0][0x3a8] ;  /* 0x0000ea00ff6c7b82 */ /* 0x000e220000000a00 */
[----:B------:R-:W-:Y:S01]  /*3630*/  SEL R28, RZ, 0x1000000, !P3 ;  /* 0x01000000ff1c7807 */ /* 0x000fe20005800000 */
[----:B------:R-:W-:Y:S01]  /*3640*/  VIADD R99, R97, 0x100 ;  /* 0x0000010061637836 */ /* 0x000fe20000000000 */
[----:B------:R-:W-:Y:S02]  /*3650*/  SEL R29, RZ, 0x10000, !P2 ;  /* 0x00010000ff1d7807 */ /* 0x000fe40005000000 */
[----:B------:R-:W-:-:S03]  /*3660*/  SEL R30, RZ, 0x100, !P1 ;  /* 0x00000100ff1e7807 */ /* 0x000fc60004800000 */
[----:B------:R-:W1:Y:S01]  /*3670*/  LDC.64 R106, c[0x0][0x3b0] ;  /* 0x0000ec00ff6a7b82 */ /* 0x000e620000000a00 */
[----:B------:R-:W-:Y:S02]  /*3680*/  IADD3 R28, PT, PT, R30, R28, R29 ;  /* 0x0000001c1e1c7210 */ /* 0x000fe40007ffe01d */
[----:B------:R-:W-:-:S05]  /*3690*/  SEL R29, RZ, 0x1, !P0 ;  /* 0x00000001ff1d7807 */ /* 0x000fca0004000000 */
[----:B------:R-:W-:Y:S02]  /*36a0*/  IMAD.IADD R35, R28, 0x1, R29 ;  /* 0x000000011c237824 */ /* 0x000fe400078e021d */
[----:B------:R-:W-:-:S04]  /*36b0*/  IMAD.WIDE.U32 R28, R99, 0x10, R52 ;  /* 0x00000010631c7825 */ /* 0x000fc800078e0034 */
[----:B0-----:R-:W-:-:S05]  /*36c0*/  IMAD.WIDE.U32 R32, R97, 0x10, R108 ;  /* 0x0000001061207825 */ /* 0x001fca00078e006c */
[----:B------:R-:W-:Y:S01]  /*36d0*/  STG.E.128 desc[UR10][R32.64], R24 ;  /* 0x0000001820007986 */ /* 0x000fe2000c101d0a */
[----:B-1----:R-:W-:-:S05]  /*36e0*/  IMAD.WIDE.U32 R30, R97, 0x4, R106 ;  /* 0x00000004611e7825 */ /* 0x002fca00078e006a */
[----:B------:R0:W-:Y:S04]  /*36f0*/  STG.E desc[UR10][R30.64], R35 ;  /* 0x000000231e007986 */ /* 0x0001e8000c10190a */
[----:B0-----:R-:W5:Y:S01]  /*3700*/  LDG.E.128 R28, desc[UR10][R28.64] ;  /* 0x0000000a1c1c7981 */ /* 0x001f62000c1e1d00 */
[----:B------:R-:W-:Y:S05]  /*3710*/  BRA.U !UP1, `(.L_x_37702) ;  /* 0x0000001109b87547 */ /* 0x000fea000b800000 */
[----:B------:R-:W0:Y:S02]  /*3720*/  LDC.64 R32, c[0x0][0x3a0] ;  /* 0x0000e800ff207b82 */ /* 0x000e240000000a00 */
        /* <DEDUP_REMOVED lines=17> */
.L_x_37704:
        /* <DEDUP_REMOVED lines=12> */
.L_x_37705:
        /* <DEDUP_REMOVED lines=41> */
.L_x_37703:
[----:B------:R-:W-:Y:S01]  /*3b90*/  I2FP.F32.U32 R37, R37 ;  /* 0x0000002500257245 */ /* 0x000fe20000201000 */
[----:B-----5:R-:W-:Y:S01]  /*3ba0*/  FMUL.FTZ R28, R28, UR6 ;  /* 0x000000061c1c7c20 */ /* 0x020fe20008410000 */
        /* <DEDUP_REMOVED lines=18> */
.L_x_37707:
        /* <DEDUP_REMOVED lines=12> */
.L_x_37708:
        /* <DEDUP_REMOVED lines=42> */
.L_x_37706:
        /* <DEDUP_REMOVED lines=20> */
.L_x_37710:
        /* <DEDUP_REMOVED lines=12> */
.L_x_37711:
        /* <DEDUP_REMOVED lines=42> */
.L_x_37709:
[----:B------:R-:W-:Y:S01]  /*44d0*/  I2FP.F32.U32 R33, R33 ;  /* 0x0000002100217245 */ /* 0x000fe20000201000 */
[----:B------:R-:W-:Y:S01]  /*44e0*/  FMUL.FTZ R30, R30, UR6 ;  /* 0x000000061e1e7c20 */ /* 0x000fe20008410000 */
[----:B------:R-:W-:Y:S01]  /*44f0*/  ISETP.NE.AND P3, PT, R32, 0x1, PT ;  /* 0x000000012000780c */ /* 0x000fe20003f65270 */
[----:B------:R-:W-:Y:S02]  /*4500*/  IMAD.MOV.U32 R42, RZ, RZ, 0x2 ;  /* 0x00000002ff2a7424 */ /* 0x000fe400078e00ff */
[----:B------:R-:W-:Y:S01]  /*4510*/  FFMA.FTZ R33, R33, R98, 1.1641532182693481445e-10 ;  /* 0x2f00000021217423 */ /* 0x000fe20000010062 */
[----:B------:R-:W-:-:S04]  /*4520*/  FMUL.FTZ R30, R30, UR5 ;  /* 0x000000051e1e7c20 */ /* 0x000fc80008410000 */
        /* <DEDUP_REMOVED lines=14> */
.L_x_37713:
        /* <DEDUP_REMOVED lines=12> */
.L_x_37714:
        /* <DEDUP_REMOVED lines=42> */
.L_x_37712:
        /* <DEDUP_REMOVED lines=9> */
.L_x_37702:
        /* <DEDUP_REMOVED lines=15> */
.L_x_37717:
        /* <DEDUP_REMOVED lines=12> */
.L_x_37718:
        /* <DEDUP_REMOVED lines=40> */
[----:B------:R-:W-:-:S07]  /*4e30*/  IMAD.MOV.U32 R32, RZ, RZ, R44 ;  /* 0x000000ffff207224 */ /* 0x000fce00078e002c */
.L_x_37716:
[----:B------:R-:W-:Y:S01]  /*4e40*/  ISETP.NE.AND P1, PT, R34, 0x1, PT ;  /* 0x000000012200780c */ /* 0x000fe20003f25270 */
[----:B-----5:R-:W-:Y:S01]  /*4e50*/  FMUL.FTZ R38, R28, UR6 ;  /* 0x000000061c267c20 */ /* 0x020fe20008410000 */
[----:B------:R-:W-:Y:S01]  /*4e60*/  I2FP.F32.U32 R33, R32 ;  /* 0x0000002000217245 */ /* 0x000fe20000201000 */
[----:B------:R-:W-:Y:S01]  /*4e70*/  IMAD.MOV.U32 R28, RZ, RZ, R90 ;  /* 0x000000ffff1c7224 */ /* 0x000fe200078e005a */
[----:B------:R-:W-:Y:S01]  /*4e80*/  MOV R32, 0x2 ;  /* 0x0000000200207802 */ /* 0x000fe20000000f00 */
        /* <DEDUP_REMOVED lines=12> */
.L_x_37720:
        /* <DEDUP_REMOVED lines=12> */
.L_x_37721:
        /* <DEDUP_REMOVED lines=42> */
.L_x_37719:
[----:B------:R-:W-:Y:S01]  /*52b0*/  ISETP.NE.AND P2, PT, R32, 0x1, PT ;  /* 0x000000012000780c */ /* 0x000fe20003f45270 */
[----:B------:R-:W-:Y:S01]  /*52c0*/  FMUL.FTZ R39, R29, UR6 ;  /* 0x000000061d277c20 */ /* 0x000fe20008410000 */
[----:B------:R-:W-:Y:S01]  /*52d0*/  I2FP.F32.U32 R33, R28 ;  /* 0x0000001c00217245 */ /* 0x000fe20000201000 */
[----:B------:R-:W-:Y:S02]  /*52e0*/  IMAD.MOV.U32 R28, RZ, RZ, 0x2 ;  /* 0x00000002ff1c7424 */ /* 0x000fe400078e00ff */
[----:B------:R-:W-:Y:S01]  /*52f0*/  FMUL.FTZ R39, R39, UR5 ;  /* 0x0000000527277c20 */ /* 0x000fe20008410000 */
[----:B------:R-:W-:Y:S02]  /*5300*/  IMAD.MOV.U32 R29, RZ, RZ, R90 ;  /* 0x000000ffff1d7224 */ /* 0x000fe400078e005a */
[----:B------:R-:W-:-:S05]  /*5310*/  FFMA.FTZ R33, R33, R98, 1.1641532182693481445e-10 ;  /* 0x2f00000021217423 */ /* 0x000fca0000010062 */
        /* <DEDUP_REMOVED lines=10> */
.L_x_37723:
        /* <DEDUP_REMOVED lines=12> */
.L_x_37724:
        /* <DEDUP_REMOVED lines=42> */
.L_x_37722:
[----:B------:R-:W-:Y:S01]  /*5720*/  ISETP.NE.AND P3, PT, R28, 0x1, PT ;  /* 0x000000011c00780c */ /* 0x000fe20003f65270 */
[----:B------:R-:W-:Y:S01]  /*5730*/  FMUL.FTZ R30, R30, UR6 ;  /* 0x000000061e1e7c20 */ /* 0x000fe20008410000 */
[----:B------:R-:W-:Y:S01]  /*5740*/  I2FP.F32.U32 R29, R29 ;  /* 0x0000001d001d7245 */ /* 0x000fe20000201000 */
[----:B------:R-:W-:Y:S02]  /*5750*/  IMAD.MOV.U32 R42, RZ, RZ, 0x2 ;  /* 0x00000002ff2a7424 */ /* 0x000fe400078e00ff */
[----:B------:R-:W-:Y:S02]  /*5760*/  FMUL.FTZ R30, R30, UR5 ;  /* 0x000000051e1e7c20 */ /* 0x000fe40008410000 */
[----:B------:R-:W-:-:S05]  /*5770*/  FFMA.FTZ R29, R29, R98, 1.1641532182693481445e-10 ;  /* 0x2f0000001d1d7423 */ /* 0x000fca0000010062 */
        /* <DEDUP_REMOVED lines=11> */
.L_x_37726:
        /* <DEDUP_REMOVED lines=12> */
.L_x_37727:
        /* <DEDUP_REMOVED lines=42> */
.L_x_37725:
        /* <DEDUP_REMOVED lines=10> */
.L_x_37715:
[----:B------:R-:W-:Y:S01]  /*5c30*/  SEL R32, RZ, 0x1000000, !P3 ;  /* 0x01000000ff207807 */ /* 0x000fe20005800000 */
[----:B------:R-:W-:Y:S01]  /*5c40*/  IMAD.WIDE.U32 R36, R99, 0x10, R108 ;  /* 0x0000001063247825 */ /* 0x000fe200078e006c */
[----:B------:R-:W-:Y:S02]  /*5c50*/  SEL R33, RZ, 0x10000, !P2 ;  /* 0x00010000ff217807 */ /* 0x000fe40005000000 */
[----:B------:R-:W-:Y:S02]  /*5c60*/  SEL R34, RZ, 0x100, !P1 ;  /* 0x00000100ff227807 */ /* 0x000fe40004800000 */
[----:B------:R-:W-:Y:S01]  /*5c70*/  SEL R35, RZ, 0x1, !P0 ;  /* 0x00000001ff237807 */ /* 0x000fe20004000000 */
[----:B------:R-:W-:Y:S01]  /*5c80*/  STG.E.128 desc[UR10][R36.64], R28 ;  /* 0x0000001c24007986 */ /* 0x000fe2000c101d0a */
[----:B------:R-:W-:Y:S02]  /*5c90*/  IADD3 R32, PT, PT, R34, R32, R33 ;  /* 0x0000002022207210 */ /* 0x000fe40007ffe021 */
[----:B------:R-:W-:-:S03]  /*5ca0*/  IADD3 R101, PT, PT, R97, 0x200, RZ ;  /* 0x0000020061657810 */ /* 0x000fc60007ffe0ff */
[----:B------:R-:W-:Y:S02]  /*5cb0*/  IMAD.IADD R39, R32, 0x1, R35 ;  /* 0x0000000120277824 */ /* 0x000fe400078e0223 */
[----:B------:R-:W-:-:S04]  /*5cc0*/  IMAD.WIDE.U32 R34, R99, 0x4, R106 ;  /* 0x0000000463227825 */ /* 0x000fc800078e006a */
[----:B------:R-:W-:Y:S01]  /*5cd0*/  IMAD.WIDE.U32 R32, R101, 0x10, R52 ;  /* 0x0000001065207825 */ /* 0x000fe200078e0034 */
[----:B------:R0:W-:Y:S05]  /*5ce0*/  STG.E desc[UR10][R34.64], R39 ;  /* 0x0000002722007986 */ /* 0x0001ea000c10190a */
[----:B0-----:R-:W5:Y:S01]  /*5cf0*/  LDG.E.128 R32, desc[UR10][R32.64] ;  /* 0x0000000a20207981 */ /* 0x001f62000c1e1d00 */
[----:B------:R-:W-:Y:S05]  /*5d00*/  BRA.U !UP1, `(.L_x_37728) ;  /* 0x0000001109b87547 */ /* 0x000fea000b800000 */
        /* <DEDUP_REMOVED lines=18> */
.L_x_37730:
        /* <DEDUP_REMOVED lines=12> */
.L_x_37731:
        /* <DEDUP_REMOVED lines=41> */
.L_x_37729:
[----:B------:R-:W-:Y:S01]  /*6180*/  I2FP.F32.U32 R41, R41 ;  /* 0x0000002900297245 */ /* 0x000fe20000201000 */
[----:B-----5:R-:W-:Y:S01]  /*6190*/  FMUL.FTZ R32, R32, UR6 ;  /* 0x0000000620207c20 */ /* 0x020fe20008410000 */
        /* <DEDUP_REMOVED lines=18> */
.L_x_37733:
        /* <DEDUP_REMOVED lines=12> */
.L_x_37734:
        /* <DEDUP_REMOVED lines=42> */
.L_x_37732:
        /* <DEDUP_REMOVED lines=20> */
.L_x_37736:
        /* <DEDUP_REMOVED lines=12> */
.L_x_37737:
        /* <DEDUP_REMOVED lines=42> */
.L_x_37735:
        /* <DEDUP_REMOVED lines=20> */
.L_x_37739:
        /* <DEDUP_REMOVED lines=12> */
.L_x_37740:
        /* <DEDUP_REMOVED lines=38> */
[----:B------:R-:W-:-:S04]  /*6f20*/  LOP3.LUT R91, R42, UR37, R91, 0x96, !PT ;  /* 0x000000252a5b7c12 */ /* 0x000fc8000f8e965b */
[----:B------:R-:W-:Y:S02]  /*6f30*/  LOP3.LUT R92, R40, UR7, R37, 0x96, !PT ;  /* 0x00000007285c7c12 */ /* 0x000fe4000f8e9625 */
[----:B------:R-:W-:Y:S01]  /*6f40*/  MOV R37, R54 ;  /* 0x0000003600257202 */ /* 0x000fe20000000f00 */
[----:B------:R-:W-:-:S07]  /*6f50*/  IMAD.MOV.U32 R54, RZ, RZ, R36 ;  /* 0x000000ffff367224 */ /* 0x000fce00078e0024 */
.L_x_37738:
        /* <DEDUP_REMOVED lines=9> */
.L_x_37728:
        /* <DEDUP_REMOVED lines=15> */
.L_x_37743:
        /* <DEDUP_REMOVED lines=12> */
.L_x_37744:
        /* <DEDUP_REMOVED lines=41> */
.L_x_37742:
[----:B------:R-:W-:Y:S01]  /*7430*/  ISETP.NE.AND P1, PT, R38, 0x1, PT ;  /* 0x000000012600780c */ /* 0x000fe20003f25270 */
[----:B-----5:R-:W-:Y:S01]  /*7440*/  FMUL.FTZ R43, R32, UR6 ;  /* 0x00000006202b7c20 */ /* 0x020fe20008410000 */
        /* <DEDUP_REMOVED lines=15> */
.L_x_37746:
        /* <DEDUP_REMOVED lines=12> */
.L_x_37747:
        /* <DEDUP_REMOVED lines=42> */
.L_x_37745:
        /* <DEDUP_REMOVED lines=17> */
.L_x_37749:
        /* <DEDUP_REMOVED lines=12> */
.L_x_37750:
        /* <DEDUP_REMOVED lines=42> */
.L_x_37748:
        /* <DEDUP_REMOVED lines=17> */
.L_x_37752:
        /* <DEDUP_REMOVED lines=12> */
.L_x_37753:
        /* <DEDUP_REMOVED lines=42> */
.L_x_37751:
        /* <DEDUP_REMOVED lines=10> */
.L_x_37741:
[----:B------:R-:W-:Y:S01]  /*8220*/  SEL R36, RZ, 0x1000000, !P3 ;  /* 0x01000000ff247807 */ /* 0x000fe20005800000 */
[----:B------:R-:W-:Y:S01]  /*8230*/  VIADD R103, R97, 0x300 ;  /* 0x0000030061677836 */ /* 0x000fe20000000000 */
[----:B------:R-:W-:Y:S01]  /*8240*/  SEL R37, RZ, 0x10000, !P2 ;  /* 0x00010000ff257807 */ /* 0x000fe20005000000 */
[C---:B------:R-:W-:Y:S01]  /*8250*/  IMAD.WIDE.U32 R40, R101.reuse, 0x10, R108 ;  /* 0x0000001065287825 */ /* 0x040fe200078e006c */
[----:B------:R-:W-:Y:S02]  /*8260*/  SEL R38, RZ, 0x100, !P1 ;  /* 0x00000100ff267807 */ /* 0x000fe40004800000 */
[----:B------:R-:W-:Y:S02]  /*8270*/  SEL R39, RZ, 0x1, !P0 ;  /* 0x00000001ff277807 */ /* 0x000fe40004000000 */
[----:B------:R-:W-:Y:S01]  /*8280*/  IADD3 R36, PT, PT, R38, R36, R37 ;  /* 0x0000002426247210 */ /* 0x000fe20007ffe025 */
[----:B------:R-:W-:Y:S03]  /*8290*/  STG.E.128 desc[UR10][R40.64], R32 ;  /* 0x0000002028007986 */ /* 0x000fe6000c101d0a */
[----:B------:R-:W-:Y:S01]  /*82a0*/  IADD3 R43, PT, PT, R36, R39, RZ ;  /* 0x00000027242b7210 */ /* 0x000fe20007ffe0ff */
        /* <DEDUP_REMOVED lines=23> */
.L_x_37756:
        /* <DEDUP_REMOVED lines=12> */
.L_x_37757:
        /* <DEDUP_REMOVED lines=40> */
[----:B------:R-:W-:-:S07]  /*8760*/  LOP3.LUT R92, R44, UR7, R105, 0x96, !PT ;  /* 0x000000072c5c7c12 */ /* 0x000fce000f8e9669 */
.L_x_37755:
        /* <DEDUP_REMOVED lines=20> */
.L_x_37759:
        /* <DEDUP_REMOVED lines=12> */
.L_x_37760:
        /* <DEDUP_REMOVED lines=42> */
.L_x_37758:
        /* <DEDUP_REMOVED lines=20> */
.L_x_37762:
        /* <DEDUP_REMOVED lines=12> */
.L_x_37763:
        /* <DEDUP_REMOVED lines=42> */
.L_x_37761:
        /* <DEDUP_REMOVED lines=20> */
.L_x_37765:
        /* <DEDUP_REMOVED lines=12> */
.L_x_37766:
        /* <DEDUP_REMOVED lines=42> */
.L_x_37764:
        /* <DEDUP_REMOVED lines=9> */
.L_x_37754:
        /* <DEDUP_REMOVED lines=15> */
.L_x_37769:
        /* <DEDUP_REMOVED lines=12> */
.L_x_37770:
        /* <DEDUP_REMOVED lines=41> */
.L_x_37768:
        /* <DEDUP_REMOVED lines=17> */
.L_x_37772:
        /* <DEDUP_REMOVED lines=12> */
.L_x_37773:
        /* <DEDUP_REMOVED lines=42> */
.L_x_37771:
        /* <DEDUP_REMOVED lines=17> */
.L_x_37775:
        /* <DEDUP_REMOVED lines=12> */
.L_x_37776:
        /* <DEDUP_REMOVED lines=42> */
.L_x_37774:
        /* <DEDUP_REMOVED lines=17> */
.L_x_37778:
        /* <DEDUP_REMOVED lines=12> */
.L_x_37779:
        /* <DEDUP_REMOVED lines=42> */
.L_x_37777:
        /* <DEDUP_REMOVED lines=10> */
.L_x_37767:
        /* <DEDUP_REMOVED lines=32> */
.L_x_37782:
        /* <DEDUP_REMOVED lines=12> */
.L_x_37783:
        /* <DEDUP_REMOVED lines=42> */
.L_x_37781:
        /* <DEDUP_REMOVED lines=20> */
.L_x_37785:
        /* <DEDUP_REMOVED lines=12> */
.L_x_37786:
        /* <DEDUP_REMOVED lines=42> */
.L_x_37784:
        /* <DEDUP_REMOVED lines=9> */
[----:B------:R-:W-:Y:S01]  /*b2a0*/  MOV R44, 0x2 ;  /* 0x00000002002c7802 */ /* 0x000fe20000000f00 */
        /* <DEDUP_REMOVED lines=10> */
.L_x_37788:
        /* <DEDUP_REMOVED lines=12> */
.L_x_37789:
        /* <DEDUP_REMOVED lines=42> */
.L_x_37787:
        /* <DEDUP_REMOVED lines=20> */
.L_x_37791:
        /* <DEDUP_REMOVED lines=12> */
.L_x_37792:
        /* <DEDUP_REMOVED lines=40> */
[----:B------:R-:W-:Y:S01]  /*bb30*/  IMAD.MOV.U32 R45, RZ, RZ, R100 ;  /* 0x000000ffff2d7224 */ /* 0x000fe200078e0064 */
[----:B------:R-:W-:-:S07]  /*bb40*/  MOV R100, R44 ;  /* 0x0000002c00647202 */ /* 0x000fce0000000f00 */
.L_x_37790:
        /* <DEDUP_REMOVED lines=9> */
.L_x_37780:
        /* <DEDUP_REMOVED lines=15> */
.L_x_37795:
        /* <DEDUP_REMOVED lines=12> */
.L_x_37796:
        /* <DEDUP_REMOVED lines=42> */
.L_x_37794:
        /* <DEDUP_REMOVED lines=17> */
.L_x_37798:
        /* <DEDUP_REMOVED lines=12> */
.L_x_37799:
        /* <DEDUP_REMOVED lines=42> */
.L_x_37797:
        /* <DEDUP_REMOVED lines=17> */
.L_x_37801:
        /* <DEDUP_REMOVED lines=12> */
.L_x_37802:
        /* <DEDUP_REMOVED lines=42> */
.L_x_37800:
        /* <DEDUP_REMOVED lines=17> */
.L_x_37804:
        /* <DEDUP_REMOVED lines=12> */
.L_x_37805:
        /* <DEDUP_REMOVED lines=42> */
.L_x_37803:
        /* <DEDUP_REMOVED lines=10> */
.L_x_37793:
[----:B------:R-:W-:Y:S01]  /*ce20*/  SEL R44, RZ, 0x1000000, !P3 ;  /* 0x01000000ff2c7807 */ /* 0x000fe20005800000 */
[----:B------:R-:W-:Y:S01]  /*ce30*/  VIADD R104, R97, 0x500 ;  /* 0x0000050061687836 */ /* 0x000fe20000000000 */
[----:B------:R-:W-:Y:S01]  /*ce40*/  SEL R45, RZ, 0x10000, !P2 ;  /* 0x00010000ff2d7807 */ /* 0x000fe20005000000 */
[----:B------:R-:W-:Y:S01]  /*ce50*/  IMAD.WIDE.U32 R48, R102, 0x10, R108 ;  /* 0x0000001066307825 */ /* 0x000fe200078e006c */
        /* <DEDUP_REMOVED lines=28> */
.L_x_37808:
        /* <DEDUP_REMOVED lines=12> */
.L_x_37809:
        /* <DEDUP_REMOVED lines=40> */
[----:B------:R-:W-:-:S07]  /*d360*/  LOP3.LUT R92, R54, UR7, R115, 0x96, !PT ;  /* 0x00000007365c7c12 */ /* 0x000fce000f8e9673 */
.L_x_37807:
        /* <DEDUP_REMOVED lines=20> */
.L_x_37811:
        /* <DEDUP_REMOVED lines=12> */
.L_x_37812:
        /* <DEDUP_REMOVED lines=42> */
.L_x_37810:
        /* <DEDUP_REMOVED lines=20> */
.L_x_37814:
        /* <DEDUP_REMOVED lines=12> */
.L_x_37815:
        /* <DEDUP_REMOVED lines=42> */
.L_x_37813:
        /* <DEDUP_REMOVED lines=20> */
.L_x_37817:
        /* <DEDUP_REMOVED lines=12> */
.L_x_37818:
        /* <DEDUP_REMOVED lines=42> */
.L_x_37816:
        /* <DEDUP_REMOVED lines=9> */
.L_x_37806:
        /* <DEDUP_REMOVED lines=15> */
.L_x_37821:
        /* <DEDUP_REMOVED lines=12> */
.L_x_37822:
        /* <DEDUP_REMOVED lines=41> */
.L_x_37820:
        /* <DEDUP_REMOVED lines=17> */
.L_x_37824:
        /* <DEDUP_REMOVED lines=12> */
.L_x_37825:
        /* <DEDUP_REMOVED lines=42> */
.L_x_37823:
        /* <DEDUP_REMOVED lines=17> */
.L_x_37827:
        /* <DEDUP_REMOVED lines=12> */
.L_x_37828:
        /* <DEDUP_REMOVED lines=42> */
.L_x_37826:
        /* <DEDUP_REMOVED lines=17> */
.L_x_37830:
        /* <DEDUP_REMOVED lines=12> */
.L_x_37831:
        /* <DEDUP_REMOVED lines=42> */
.L_x_37829:
        /* <DEDUP_REMOVED lines=10> */
.L_x_37819:
[----:B------:R-:W-:Y:S01]  /*f410*/  SEL R48, RZ, 0x1000000, !P3 ;  /* 0x01000000ff307807 */ /* 0x000fe20005800000 */
[----:B------:R-:W-:Y:S01]  /*f420*/  VIADD R105, R97, 0x600 ;  /* 0x0000060061697836 */ /* 0x000fe20000000000 */
[----:B------:R-:W-:Y:S02]  /*f430*/  SEL R49, RZ, 0x10000, !P2 ;  /* 0x00010000ff317807 */ /* 0x000fe40005000000 */
[----:B------:R-:W-:Y:S01]  /*f440*/  SEL R50, RZ, 0x100, !P1 ;  /* 0x00000100ff327807 */ /* 0x000fe20004800000 */
[----:B------:R-:W-:Y:S01]  /*f450*/  IMAD.WIDE.U32 R52, R105, 0x10, R52 ;  /* 0x0000001069347825 */ /* 0x000fe200078e0034 */
[----:B------:R-:W-:Y:S02]  /*f460*/  SEL R55, RZ, 0x1, !P0 ;  /* 0x00000001ff377807 */ /* 0x000fe40004000000 */
[----:B------:R-:W-:Y:S01]  /*f470*/  IADD3 R48, PT, PT, R50, R48, R49 ;  /* 0x0000003032307210 */ /* 0x000fe20007ffe031 */
[----:B------:R-:W-:-:S03]  /*f480*/  IMAD.WIDE.U32 R50, R104, 0x10, R108 ;  /* 0x0000001068327825 */ /* 0x000fc600078e006c */
[----:B------:R-:W-:Y:S01]  /*f490*/  IADD3 R55, PT, PT, R48, R55, RZ ;  /* 0x0000003730377210 */ /* 0x000fe20007ffe0ff */
[----:B------:R-:W-:Y:S01]  /*f4a0*/  IMAD.WIDE.U32 R48, R104, 0x4, R106 ;  /* 0x0000000468307825 */ /* 0x000fe200078e006a */
[----:B------:R-:W-:Y:S04]  /*f4b0*/  STG.E.128 desc[UR10][R50.64], R44 ;  /* 0x0000002c32007986 */ /* 0x000fe8000c101d0a */
[----:B------:R0:W-:Y:S04]  /*f4c0*/  STG.E desc[UR10][R48.64], R55 ;  /* 0x0000003730007986 */ /* 0x0001e8000c10190a */
[----:B0-----:R0:W5:Y:S01]  /*f4d0*/  LDG.E.128 R48, desc[UR10][R52.64] ;  /* 0x0000000a34307981 */ /* 0x001162000c1e1d00 */
        /* <DEDUP_REMOVED lines=19> */
.L_x_37834:
        /* <DEDUP_REMOVED lines=12> */
.L_x_37835:
        /* <DEDUP_REMOVED lines=42> */
.L_x_37833:
[----:B------:R-:W-:Y:S01]  /*f970*/  I2FP.F32.U32 R113, R112 ;  /* 0x0000007000717245 */ /* 0x000fe20000201000 */
[----:B-----5:R-:W-:Y:S01]  /*f980*/  FMUL.FTZ R48, R48, UR6 ;  /* 0x0000000630307c20 */ /* 0x020fe20008410000 */
[----:B------:R-:W-:Y:S01]  /*f990*/  ISETP.NE.AND P1, PT, R111, 0x1, PT ;  /* 0x000000016f00780c */ /* 0x000fe20003f25270 */
[----:B------:R-:W-:Y:S02]  /*f9a0*/  HFMA2 R110, -RZ, RZ, 0, 1.1920928955078125e-07 ;  /* 0x00000002ff6e7431 */ /* 0x000fe400000001ff */
[----:B------:R-:W-:Y:S01]  /*f9b0*/  FFMA.FTZ R113, R113, R98, 1.1641532182693481445e-10 ;  /* 0x2f00000071717423 */ /* 0x000fe20000010062 */
[----:B------:R-:W-:-:S04]  /*f9c0*/  FMUL.FTZ R48, R48, UR5 ;  /* 0x0000000530307c20 */ /* 0x000fc80008410000 */
        /* <DEDUP_REMOVED lines=14> */
.L_x_37837:
        /* <DEDUP_REMOVED lines=12> */
.L_x_37838:
        /* <DEDUP_REMOVED lines=42> */
.L_x_37836:
[----:B------:R-:W-:Y:S01]  /*fe10*/  I2FP.F32.U32 R111, R48 ;  /* 0x00000030006f7245 */ /* 0x000fe20000201000 */
[----:B------:R-:W-:Y:S01]  /*fe20*/  FMUL.FTZ R49, R49, UR6 ;  /* 0x0000000631317c20 */ /* 0x000fe20008410000 */
[----:B------:R-:W-:-:S03]  /*fe30*/  ISETP.NE.AND P2, PT, R110, 0x1, PT ;  /* 0x000000016e00780c */ /* 0x000fc60003f45270 */
[----:B------:R-:W-:Y:S01]  /*fe40*/  FFMA.FTZ R111, R111, R98, 1.1641532182693481445e-10 ;  /* 0x2f0000006f6f7423 */ /* 0x000fe20000010062 */
[----:B------:R-:W-:-:S04]  /*fe50*/  FMUL.FTZ R49, R49, UR5 ;  /* 0x0000000531317c20 */ /* 0x000fc80008410000 */
[----:B------:R-:W-:-:S04]  /*fe60*/  FSETP.GTU.FTZ.AND P1, PT, R111, UR4, PT ;  /* 0x000000046f007c0b */ /* 0x000fc8000bf3c000 */
[----:B------:R-:W-:Y:S01]  /*fe70*/  FSEL R48, R49, RZ, !P1 ;  /* 0x000000ff31307208 */ /* 0x000fe20004800000 */
[----:B------:R-:W-:Y:S01]  /*fe80*/  IMAD.MOV.U32 R49, RZ, RZ, R90 ;  /* 0x000000ffff317224 */ /* 0x000fe200078e005a */
        /* <DEDUP_REMOVED lines=12> */
.L_x_37840:
        /* <DEDUP_REMOVED lines=12> */
.L_x_37841:
        /* <DEDUP_REMOVED lines=42> */
.L_x_37839:
[----:B------:R-:W-:Y:S01]  /*102b0*/  I2FP.F32.U32 R49, R49 ;  /* 0x0000003100317245 */ /* 0x000fe20000201000 */
[----:B------:R-:W-:Y:S01]  /*102c0*/  FMUL.FTZ R50, R50, UR6 ;  /* 0x0000000632327c20 */ /* 0x000fe20008410000 */
[----:B------:R-:W-:-:S03]  /*102d0*/  ISETP.NE.AND P3, PT, R48, 0x1, PT ;  /* 0x000000013000780c */ /* 0x000fc60003f65270 */
[----:B------:R-:W-:Y:S01]  /*102e0*/  FFMA.FTZ R49, R49, R98, 1.1641532182693481445e-10 ;  /* 0x2f00000031317423 */ /* 0x000fe20000010062 */
[----:B------:R-:W-:-:S04]  /*102f0*/  FMUL.FTZ R50, R50, UR5 ;  /* 0x0000000532327c20 */ /* 0x000fc80008410000 */
[----:B------:R-:W-:-:S04]  /*10300*/  FSETP.GTU.FTZ.AND P2, PT, R49, UR4, PT ;  /* 0x0000000431007c0b */ /* 0x000fc8000bf5c000 */
[----:B------:R-:W-:Y:S01]  /*10310*/  FSEL R49, R50, RZ, !P2 ;  /* 0x000000ff32317208 */ /* 0x000fe20005000000 */
[----:B------:R-:W-:Y:S01]  /*10320*/  HFMA2 R50, -RZ, RZ, 0, 1.1920928955078125e-07 ;  /* 0x00000002ff327431 */ /* 0x000fe200000001ff */
        /* <DEDUP_REMOVED lines=12> */
.L_x_37843:
        /* <DEDUP_REMOVED lines=12> */
.L_x_37844:
        /* <DEDUP_REMOVED lines=42> */
.L_x_37842:
        /* <DEDUP_REMOVED lines=9> */
.L_x_37832:
        /* <DEDUP_REMOVED lines=15> */
.L_x_37847:
        /* <DEDUP_REMOVED lines=12> */
.L_x_37848:
        /* <DEDUP_REMOVED lines=42> */
.L_x_37846:
        /* <DEDUP_REMOVED lines=17> */
.L_x_37850:
        /* <DEDUP_REMOVED lines=12> */
.L_x_37851:
        /* <DEDUP_REMOVED lines=42> */
.L_x_37849:
        /* <DEDUP_REMOVED lines=17> */
.L_x_37853:
        /* <DEDUP_REMOVED lines=12> */
.L_x_37854:
        /* <DEDUP_REMOVED lines=42> */
.L_x_37852:
        /* <DEDUP_REMOVED lines=17> */
.L_x_37856:
        /* <DEDUP_REMOVED lines=12> */
.L_x_37857:
        /* <DEDUP_REMOVED lines=42> */
.L_x_37855:
[----:B------:R-:W-:Y:S01]  /*11980*/  I2FP.F32.U32 R49, R49 ;  /* 0x0000003100317245 */ /* 0x000fe20000201000 */
[----:B------:R-:W-:Y:S01]  /*11990*/  FMUL.FTZ R51, R51, UR6 ;  /* 0x0000000633337c20 */ /* 0x000fe20008410000 */
[----:B------:R-:W-:Y:S02]  /*119a0*/  FSEL R52, R111, RZ, P0 ;  /* 0x000000ff6f347208 */ /* 0x000fe40000000000 */
[----:B------:R-:W-:Y:S01]  /*119b0*/  FSEL R53, R112, RZ, P1 ;  /* 0x000000ff70357208 */ /* 0x000fe20000800000 */
[----:B------:R-:W-:Y:S01]  /*119c0*/  FFMA.FTZ R49, R49, R98, 1.1641532182693481445e-10 ;  /* 0x2f00000031317423 */ /* 0x000fe20000010062 */
[----:B------:R-:W-:Y:S01]  /*119d0*/  FMUL.FTZ R51, R51, UR5 ;  /* 0x0000000533337c20 */ /* 0x000fe20008410000 */
[----:B------:R-:W-:-:S03]  /*119e0*/  FSEL R54, R110, RZ, P2 ;  /* 0x000000ff6e367208 */ /* 0x000fc60001000000 */
[----:B------:R-:W-:-:S04]  /*119f0*/  FSETP.GTU.FTZ.AND P4, PT, R49, UR4, PT ;  /* 0x0000000431007c0b */ /* 0x000fc8000bf9c000 */
[----:B------:R-:W-:Y:S02]  /*11a00*/  PLOP3.LUT P3, PT, P4, PT, PT, 0x8, 0x80 ;  /* 0x000000000080781c */ /* 0x000fe4000276e170 */
[----:B------:R-:W-:-:S11]  /*11a10*/  FSEL R55, R51, RZ, !P4 ;  /* 0x000000ff33377208 */ /* 0x000fd60006000000 */
.L_x_37845:
[----:B------:R-:W-:Y:S01]  /*11a20*/  FADD.FTZ R48, RZ, R24 ;  /* 0x00000018ff307221 */ /* 0x000fe20000010000 */
[C---:B------:R-:W-:Y:S01]  /*11a30*/  IMAD.WIDE.U32 R108, R105.reuse, 0x10, R108 ;  /* 0x00000010696c7825 */ /* 0x040fe200078e006c */
[----:B------:R-:W-:Y:S03]  /*11a40*/  BSSY.RECONVERGENT B0, `(.L_x_37858) ;  /* 0x000007b000007945 */ /* 0x000fe60003800200 */
[----:B------:R-:W-:Y:S01]  /*11a50*/  FADD.FTZ R49, R48, R25 ;  /* 0x0000001930317221 */ /* 0x000fe20000010000 */
[----:B------:R-:W-:Y:S01]  /*11a60*/  IMAD.WIDE.U32 R106, R105, 0x4, R106 ;  /* 0x00000004696a7825 */ /* 0x000fe200078e006a */
        /* <DEDUP_REMOVED lines=30> */
[----:B0-----:R-:W-:Y:S01]  /*11c50*/  FADD.FTZ R98, R51, R48 ;  /* 0x0000003033627221 */ /* 0x001fe20000010000 */
[----:B------:R-:W-:-:S04]  /*11c60*/  SEL R51, RZ, 0x100, !P1 ;  /* 0x00000100ff337807 */ /* 0x000fc80004800000 */
        /* <DEDUP_REMOVED lines=62> */
[----:B------:R-:W-:Y:S02]  /*12050*/  SEL R110, RZ, 0x1, !P0 ;  /* 0x00000001ff6e7807 */ /* 0x000fe40004000000 */
[----:B------:R-:W-:Y:S01]  /*12060*/  LOP3.LUT P0, RZ, R96, 0x1f, RZ, 0xc0, !PT ;  /* 0x0000001f60ff7812 */ /* 0x000fe2000780c0ff */
[----:B------:R-:W-:-:S05]  /*12070*/  FFMA.FTZ R111, R98, R98, R49 ;  /* 0x00000062626f7223 */ /* 0x000fca0000010031 */
[----:B------:R-:W0:Y:S02]  /*12080*/  SHFL.BFLY PT, R98, R111, 0x1, 0x1f ;  /* 0x0c201f006f627f89 */ /* 0x000e2400000e0000 */
[----:B0-----:R-:W-:-:S05]  /*12090*/  FADD.FTZ R112, R111, R98 ;  /* 0x000000626f707221 */ /* 0x001fca0000010000 */
[----:B------:R-:W0:Y:S02]  /*120a0*/  SHFL.BFLY PT, R49, R112, 0x2, 0x1f ;  /* 0x0c401f0070317f89 */ /* 0x000e2400000e0000 */
[----:B0-----:R-:W-:Y:S01]  /*120b0*/  FADD.FTZ R113, R112, R49 ;  /* 0x0000003170717221 */ /* 0x001fe20000010000 */
[----:B------:R-:W-:-:S04]  /*120c0*/  SEL R49, RZ, 0x1000000, !P3 ;  /* 0x01000000ff317807 */ /* 0x000fc80005800000 */
[----:B------:R-:W0:Y:S02]  /*120d0*/  SHFL.BFLY PT, R98, R113, 0x4, 0x1f ;  /* 0x0c801f0071627f89 */ /* 0x000e2400000e0000 */
[----:B0-----:R-:W-:Y:S01]  /*120e0*/  FADD.FTZ R114, R113, R98 ;  /* 0x0000006271727221 */ /* 0x001fe20000010000 */
[----:B------:R-:W-:-:S04]  /*120f0*/  SEL R98, RZ, 0x10000, !P2 ;  /* 0x00010000ff627807 */ /* 0x000fc80005000000 */
[----:B------:R-:W0:Y:S01]  /*12100*/  SHFL.BFLY PT, R115, R114, 0x8, 0x1f ;  /* 0x0d001f0072737f89 */ /* 0x000e2200000e0000 */
[----:B------:R-:W-:-:S05]  /*12110*/  IADD3 R49, PT, PT, R51, R49, R98 ;  /* 0x0000003133317210 */ /* 0x000fca0007ffe062 */
[----:B------:R-:W-:-:S05]  /*12120*/  IMAD.IADD R51, R49, 0x1, R110 ;  /* 0x0000000131337824 */ /* 0x000fca00078e026e */
[----:B------:R-:W-:Y:S01]  /*12130*/  STG.E desc[UR10][R106.64], R51 ;  /* 0x000000336a007986 */ /* 0x000fe2000c10190a */
        /* <DEDUP_REMOVED lines=11> */
.L_x_37859:
[----:B------:R-:W-:Y:S05]  /*121f0*/  BSYNC.RECONVERGENT B0 ;  /* 0x0000000000007941 */ /* 0x000fea0003800200 */
.L_x_37858:
        /* <DEDUP_REMOVED lines=9> */
[----:B------:R-:W-:Y:S02]  /*12290*/  IMAD.SHL.U32 R48, R96, 0x8, RZ ;  /* 0x0000000860307824 */ /* 0x000fe400078e00ff */
[----:B------:R-:W-:-:S03]  /*122a0*/  HFMA2 R98, -RZ, RZ, 0, 5.340576171875e-05 ;  /* 0x00000380ff627431 */ /* 0x000fc600000001ff */
[----:B------:R-:W-:Y:S01]  /*122b0*/  LOP3.LUT R48, R48, 0xf8, RZ, 0xc0, !PT ;  /* 0x000000f830307812 */ /* 0x000fe200078ec0ff */
[----:B0-----:R-:W-:-:S04]  /*122c0*/  ULEA UR4, UR5, UR4, 0x18 ;  /* 0x0000000405047291 */ /* 0x001fc8000f8ec0ff */
[----:B------:R-:W-:-:S09]  /*122d0*/  @UP2 UIADD3 UR4, UPT, UPT, UR4, 0x40, URZ ;  /* 0x0000004004042890 */ /* 0x000fd2000fffe0ff */
[----:B------:R-:W0:Y:S03]  /*122e0*/  LDS.64 R48, [R48+UR4] ;  /* 0x0000000430307984 */ /* 0x000e260008000a00 */
.L_x_37861:
[----:B------:R-:W-:Y:S05]  /*122f0*/  BSYNC.RECONVERGENT B0 ;  /* 0x0000000000007941 */ /* 0x000fea0003800200 */
.L_x_37860:
[----:B------:R-:W1:Y:S01]  /*12300*/  SHFL.DOWN PT, R107, R98, 0x4, 0x1f ;  /* 0x08801f00626b7f89 */ /* 0x000e6200000e0000 */
[----:B------:R-:W-:Y:S01]  /*12310*/  I2FP.F32.U32 R111, R98 ;  /* 0x00000062006f7245 */ /* 0x000fe20000201000 */
[----:B------:R-:W-:Y:S01]  /*12320*/  UPLOP3.LUT UP2, UPT, UPT, UPT, UP2, 0x40, 0x4 ;  /* 0x000000000004789c */ /* 0x000fe20003f4e820 */
[----:B------:R-:W-:Y:S01]  /*12330*/  ISETP.NE.AND P0, PT, R96, RZ, PT ;  /* 0x000000ff6000720c */ /* 0x000fe20003f05270 */
[----:B0-----:R-:W0:Y:S01]  /*12340*/  SHFL.DOWN PT, R109, R48, 0x4, 0x1f ;  /* 0x08801f00306d7f89 */ /* 0x001e2200000e0000 */
[----:B------:R-:W-:-:S03]  /*12350*/  ISETP.NE.AND P1, PT, RZ, UR38, PT ;  /* 0x00000026ff007c0c */ /* 0x000fc6000bf25270 */
[----:B------:R-:W2:Y:S01]  /*12360*/  SHFL.DOWN PT, R106, R49, 0x4, 0x1f ;  /* 0x08801f00316a7f89 */ /* 0x000ea200000e0000 */
[----:B-1----:R-:W-:Y:S01]  /*12370*/  IMAD.IADD R108, R107, 0x1, R98 ;  /* 0x000000016b6c7824 */ /* 0x002fe200078e0262 */
[----:B------:R-:W-:-:S04]  /*12380*/  I2FP.F32.S32 R112, R107 ;  /* 0x0000006b00707245 */ /* 0x000fc80000201400 */
[----:B------:R-:W-:Y:S01]  /*12390*/  I2FP.F32.S32 R51, R108 ;  /* 0x0000006c00337245 */ /* 0x000fe20000201400 */
[----:B------:R-:W1:Y:S01]  /*123a0*/  SHFL.DOWN PT, R113, R108, 0x2, 0x1f ;  /* 0x08401f006c717f89 */ /* 0x000e6200000e0000 */
[----:B0-----:R-:W-:Y:S02]  /*123b0*/  FMUL.FTZ R114, R109, R112 ;  /* 0x000000706d727220 */ /* 0x001fe40000410000 */
[----:B------:R-:W0:Y:S02]  /*123c0*/  MUFU.RCP R110, R51 ;  /* 0x00000033006e7308 */ /* 0x000e240000001000 */
[----:B------:R-:W-:Y:S01]  /*123d0*/  FFMA.FTZ R107, R111, R48, R114 ;  /* 0x000000306f6b7223 */ /* 0x000fe20000010072 */
[----:B------:R-:W-:-:S04]  /*123e0*/  FADD.FTZ R48, -R109, R48 ;  /* 0x000000306d307221 */ /* 0x000fc80000010100 */
[----:B------:R-:W-:-:S04]  /*123f0*/  FMUL.FTZ R109, R48, R48 ;  /* 0x00000030306d7220 */ /* 0x000fc80000410000 */
[----:B------:R-:W-:Y:S01]  /*12400*/  FMUL.FTZ R111, R109, R111 ;  /* 0x0000006f6d6f7220 */ /* 0x000fe20000410000 */
[----:B--2---:R-:W-:-:S03]  /*12410*/  FADD.FTZ R109, R106, R49 ;  /* 0x000000316a6d7221 */ /* 0x004fc60000010000 */
        /* <DEDUP_REMOVED lines=10> */
[----:B0-----:R-:W-:-:S04]  /*124c0*/  FMUL.FTZ R110, R107, R113 ;  /* 0x000000716b6e7220 */ /* 0x001fc80000410000 */
[----:B------:R-:W-:Y:S01]  /*124d0*/  FFMA.FTZ R110, R51, R98, R110 ;  /* 0x00000062336e7223 */ /* 0x000fe2000001006e */
[----:B------:R-:W-:Y:S01]  /*124e0*/  FADD.FTZ R98, R98, -R107 ;  /* 0x8000006b62627221 */ /* 0x000fe20000010000 */
[----:B-1----:R-:W-:Y:S02]  /*124f0*/  FADD.FTZ R108, R111, R108 ;  /* 0x0000006c6f6c7221 */ /* 0x002fe40000010000 */
[----:B--2---:R-:W-:Y:S01]  /*12500*/  FMUL.FTZ R109, R49, R110 ;  /* 0x0000006e316d7220 */ /* 0x004fe20000410000 */
[----:B------:R-:W-:-:S04]  /*12510*/  FMUL.FTZ R98, R98, R98 ;  /* 0x0000006262627220 */ /* 0x000fc80000410000 */
[----:B------:R-:W0:Y:S01]  /*12520*/  SHFL.DOWN PT, R110, R109, 0x1, 0x1f ;  /* 0x08201f006d6e7f89 */ /* 0x000e2200000e0000 */
[----:B------:R-:W-:Y:S01]  /*12530*/  FMUL.FTZ R98, R51, R98 ;  /* 0x0000006233627220 */ /* 0x000fe20000410000 */
[----:B---3--:R-:W-:Y:S01]  /*12540*/  IMAD.IADD R51, R48, 0x1, R115 ;  /* 0x0000000130337824 */ /* 0x008fe200078e0273 */
[----:B------:R-:W-:Y:S02]  /*12550*/  I2FP.F32.S32 R115, R115 ;  /* 0x0000007300737245 */ /* 0x000fe40000201400 */
[----:B------:R-:W-:Y:S02]  /*12560*/  FMUL.FTZ R98, R98, R113 ;  /* 0x0000007162627220 */ /* 0x000fe40000410000 */
[----:B------:R-:W-:Y:S02]  /*12570*/  I2FP.F32.S32 R51, R51 ;  /* 0x0000003300337245 */ /* 0x000fe40000201400 */
[----:B------:R-:W-:-:S04]  /*12580*/  FFMA.FTZ R98, R49, R98, R108 ;  /* 0x0000006231627223 */ /* 0x000fc8000001006c */
[----:B------:R-:W1:Y:S01]  /*12590*/  MUFU.RCP R51, R51 ;  /* 0x0000003300337308 */ /* 0x000e620000001000 */
[----:B------:R-:W2:Y:S01]  /*125a0*/  SHFL.DOWN PT, R49, R98, 0x1, 0x1f ;  /* 0x08201f0062317f89 */ /* 0x000ea200000e0000 */
[----:B0-----:R-:W-:-:S04]  /*125b0*/  FMUL.FTZ R107, R110, R115 ;  /* 0x000000736e6b7220 */ /* 0x001fc80000410000 */
[----:B------:R-:W-:Y:S01]  /*125c0*/  FFMA.FTZ R48, R106, R109, R107 ;  /* 0x0000006d6a307223 */ /* 0x000fe2000001006b */
[----:B------:R-:W-:-:S03]  /*125d0*/  FADD.FTZ R109, R109, -R110 ;  /* 0x8000006e6d6d7221 */ /* 0x000fc60000010000 */
[----:B-1----:R-:W-:Y:S01]  /*125e0*/  FMUL.FTZ R48, R51, R48 ;  /* 0x0000003033307220 */ /* 0x002fe20000410000 */
[----:B------:R-:W-:-:S04]  /*125f0*/  FMUL.FTZ R109, R109, R109 ;  /* 0x0000006d6d6d7220 */ /* 0x000fc80000410000 */
[----:B------:R-:W-:Y:S01]  /*12600*/  FMUL.FTZ R109, R106, R109 ;  /* 0x0000006d6a6d7220 */ /* 0x000fe20000410000 */
[----:B--2---:R-:W-:Y:S01]  /*12610*/  FADD.FTZ R106, R98, R49 ;  /* 0x00000031626a7221 */ /* 0x004fe20000010000 */
[----:B------:R-:W0:Y:S02]  /*12620*/  SHFL.IDX PT, R48, R48, RZ, 0x1f ;  /* 0x00001fff30307589 */ /* 0x000e2400000e0000 */
[----:B------:R-:W-:-:S04]  /*12630*/  FMUL.FTZ R109, R109, R115 ;  /* 0x000000736d6d7220 */ /* 0x000fc80000410000 */
[----:B------:R-:W-:Y:S02]  /*12640*/  FFMA.FTZ R106, R51, R109, R106 ;  /* 0x0000006d336a7223 */ /* 0x000fe4000001006a */
[----:B------:R-:W1:Y:S04]  /*12650*/  LDC R51, c[0x0][0x448] ;  /* 0x00011200ff337b82 */ /* 0x000e680000000800 */
[----:B------:R-:W1:Y:S04]  /*12660*/  SHFL.IDX PT, R106, R106, RZ, 0x1f ;  /* 0x00001fff6a6a7589 */ /* 0x000e6800000e0000 */
[----:B------:R-:W2:Y:S01]  /*12670*/  @!P0 LDC.64 R108, c[0x0][0x3c0] ;  /* 0x0000f000ff6c8b82 */ /* 0x000ea20000000a00 */
[C---:B0-----:R-:W-:Y:S01]  /*12680*/  FSEL R98, R48.reuse, RZ, !P1 ;  /* 0x000000ff30627208 */ /* 0x041fe20004800000 */
[----:B------:R-:W-:-:S04]  /*12690*/  FMUL.FTZ R49, R48, R48 ;  /* 0x0000003030317220 */ /* 0x000fc80000410000 */
[C---:B------:R-:W-:Y:S01]  /*126a0*/  FADD.FTZ R24, -R98.reuse, R24 ;  /* 0x0000001862187221 */ /* 0x040fe20000010100 */
[----:B------:R-:W-:Y:S01]  /*126b0*/  FSEL R111, R49, RZ, P1 ;  /* 0x000000ff316f7208 */ /* 0x000fe20000800000 */
[C---:B------:R-:W-:Y:S01]  /*126c0*/  FADD.FTZ R49, -R98.reuse, R32 ;  /* 0x0000002062317221 */ /* 0x040fe20000010100 */
[C---:B------:R-:W-:Y:S01]  /*126d0*/  FADD.FTZ R25, -R98.reuse, R25 ;  /* 0x0000001962197221 */ /* 0x040fe20000010100 */
[C---:B------:R-:W-:Y:S01]  /*126e0*/  FADD.FTZ R26, -R98.reuse, R26 ;  /* 0x0000001a621a7221 */ /* 0x040fe20000010100 */
[C---:B------:R-:W-:Y:S01]  /*126f0*/  FADD.FTZ R27, -R98.reuse, R27 ;  /* 0x0000001b621b7221 */ /* 0x040fe20000010100 */
[----:B------:R-:W-:Y:S01]  /*12700*/  FADD.FTZ R28, -R98, R28 ;  /* 0x0000001c621c7221 */ /* 0x000fe20000010100 */
[----:B-1----:R-:W-:Y:S01]  /*12710*/  FFMA.FTZ R96, R106, UR20, R51 ;  /* 0x000000146a607c23 */ /* 0x002fe20008010033 */
[----:B------:R-:W-:Y:S01]  /*12720*/  FADD.FTZ R51, -R98, R33 ;  /* 0x0000002162337221 */ /* 0x000fe20000010100 */
[----:B------:R-:W0:Y:S01]  /*12730*/  @!P0 LDC.64 R106, c[0x0][0x3c8] ;  /* 0x0000f200ff6a8b82 */ /* 0x000e220000000a00 */
[----:B------:R-:W-:Y:S01]  /*12740*/  MOV R33, UR18 ;  /* 0x0000001200217c02 */ /* 0x000fe20008000f00 */
[----:B------:R-:W-:Y:S01]  /*12750*/  FADD.FTZ R111, R96, R111 ;  /* 0x0000006f606f7221 */ /* 0x000fe20000010000 */
[C---:B------:R-:W-:Y:S01]  /*12760*/  FADD.FTZ R96, -R98.reuse, R41 ;  /* 0x0000002962607221 */ /* 0x040fe20000010100 */
[C---:B------:R-:W-:Y:S01]  /*12770*/  FADD.FTZ R29, -R98.reuse, R29 ;  /* 0x0000001d621d7221 */ /* 0x040fe20000010100 */
[C---:B------:R-:W-:Y:S01]  /*12780*/  FADD.FTZ R30, -R98.reuse, R30 ;  /* 0x0000001e621e7221 */ /* 0x040fe20000010100 */
[C---:B--2---:R-:W-:Y:S01]  /*12790*/  @!P0 IMAD.WIDE R108, R33.reuse, 0x4, R108 ;  /* 0x00000004216c8825 */ /* 0x044fe200078e026c */
[----:B------:R-:W1:Y:S03]  /*127a0*/  MUFU.RSQ R41, R111 ;  /* 0x0000006f00297308 */ /* 0x000e660000001400 */
[C---:B------:R-:W-:Y:S01]  /*127b0*/  FADD.FTZ R31, -R98.reuse, R31 ;  /* 0x0000001f621f7221 */ /* 0x040fe20000010100 */
[C---:B------:R-:W-:Y:S01]  /*127c0*/  FADD.FTZ R34, -R98.reuse, R34 ;  /* 0x0000002262227221 */ /* 0x040fe20000010100 */
[C---:B------:R-:W-:Y:S01]  /*127d0*/  FADD.FTZ R35, -R98.reuse, R35 ;  /* 0x0000002362237221 */ /* 0x040fe20000010100 */
[C---:B------:R-:W-:Y:S01]  /*127e0*/  FADD.FTZ R36, -R98.reuse, R36 ;  /* 0x0000002462247221 */ /* 0x040fe20000010100 */
[C---:B------:R-:W-:Y:S01]  /*127f0*/  FADD.FTZ R37, -R98.reuse, R37 ;  /* 0x0000002562257221 */ /* 0x040fe20000010100 */
[C---:B------:R-:W-:Y:S01]  /*12800*/  FADD.FTZ R38, -R98.reuse, R38 ;  /* 0x0000002662267221 */ /* 0x040fe20000010100 */
[C---:B------:R-:W-:Y:S01]  /*12810*/  FADD.FTZ R39, -R98.reuse, R39 ;  /* 0x0000002762277221 */ /* 0x040fe20000010100 */
        /* <DEDUP_REMOVED lines=10> */
[C---:B-1----:R-:W-:Y:S01]  /*128c0*/  FMUL.FTZ R24, R41.reuse, R24 ;  /* 0x0000001829187220 */ /* 0x042fe20000410000 */
[----:B------:R-:W2:Y:S01]  /*128d0*/  LDC.64 R32, c[0x0][0x428] ;  /* 0x00010a00ff207b82 */ /* 0x000ea20000000a00 */
        /* <DEDUP_REMOVED lines=21> */
[C---:B------:R-:W-:Y:S01]  /*12a30*/  FMUL.FTZ R35, R41.reuse, R35 ;  /* 0x0000002329237220 */ /* 0x040fe20000410000 */
[----:B------:R-:W-:Y:S01]  /*12a40*/  FMUL.FTZ R36, R41, R36 ;  /* 0x0000002429247220 */ /* 0x000fe20000410000 */
[----:B--2---:R-:W-:-:S04]  /*12a50*/  IMAD.WIDE.U32 R108, R97, 0x10, R32 ;  /* 0x00000010616c7825 */ /* 0x004fc800078e0020 */
[C---:B------:R-:W-:Y:S01]  /*12a60*/  FMUL.FTZ R37, R41.reuse, R37 ;  /* 0x0000002529257220 */ /* 0x040fe20000410000 */
[C---:B------:R-:W-:Y:S01]  /*12a70*/  FMUL.FTZ R38, R41.reuse, R38 ;  /* 0x0000002629267220 */ /* 0x040fe20000410000 */
[----:B------:R-:W-:Y:S01]  /*12a80*/  FMUL.FTZ R39, R41, R39 ;  /* 0x0000002729277220 */ /* 0x000fe20000410000 */
[----:B------:R-:W-:-:S04]  /*12a90*/  IMAD.WIDE.U32 R110, R99, 0x10, R32 ;  /* 0x00000010636e7825 */ /* 0x000fc800078e0020 */
[C---:B------:R-:W-:Y:S01]  /*12aa0*/  FMUL.FTZ R40, R41.reuse, R40 ;  /* 0x0000002829287220 */ /* 0x040fe20000410000 */
[C---:B------:R-:W-:Y:S01]  /*12ab0*/  FMUL.FTZ R96, R41.reuse, R96 ;  /* 0x0000006029607220 */ /* 0x040fe20000410000 */
[C---:B------:R-:W-:Y:S01]  /*12ac0*/  FMUL.FTZ R42, R41.reuse, R42 ;  /* 0x0000002a292a7220 */ /* 0x040fe20000410000 */
[C---:B------:R-:W-:Y:S01]  /*12ad0*/  FMUL.FTZ R43, R41.reuse, R43 ;  /* 0x0000002b292b7220 */ /* 0x040fe20000410000 */
[----:B------:R0:W-:Y:S01]  /*12ae0*/  @!P0 STG.E desc[UR10][R106.64], R41 ;  /* 0x000000296a008986 */ /* 0x0001e2000c10190a */
[C---:B------:R-:W-:Y:S01]  /*12af0*/  FMUL.FTZ R44, R41.reuse, R44 ;  /* 0x0000002c292c7220 */ /* 0x040fe20000410000 */
[C---:B------:R-:W-:Y:S01]  /*12b00*/  FMUL.FTZ R45, R41.reuse, R45 ;  /* 0x0000002d292d7220 */ /* 0x040fe20000410000 */
[C---:B------:R-:W-:Y:S01]  /*12b10*/  FMUL.FTZ R46, R41.reuse, R46 ;  /* 0x0000002e292e7220 */ /* 0x040fe20000410000 */
[C---:B------:R-:W-:Y:S01]  /*12b20*/  FMUL.FTZ R47, R41.reuse, R47 ;  /* 0x0000002f292f7220 */ /* 0x040fe20000410000 */
[----:B------:R1:W-:Y:S01]  /*12b30*/  STG.E.128 desc[UR10][R108.64], R24 ;  /* 0x000000186c007986 */ /* 0x0003e2000c101d0a */
[C---:B------:R-:W-:Y:S01]  /*12b40*/  FMUL.FTZ R52, R41.reuse, R52 ;  /* 0x0000003429347220 */ /* 0x040fe20000410000 */
[C---:B------:R-:W-:Y:S01]  /*12b50*/  FMUL.FTZ R53, R41.reuse, R53 ;  /* 0x0000003529357220 */ /* 0x040fe20000410000 */
[C---:B------:R-:W-:Y:S01]  /*12b60*/  FMUL.FTZ R54, R41.reuse, R54 ;  /* 0x0000003629367220 */ /* 0x040fe20000410000 */
[----:B------:R-:W-:Y:S01]  /*12b70*/  FMUL.FTZ R55, R41, R55 ;  /* 0x0000003729377220 */ /* 0x000fe20000410000 */
[----:B------:R-:W-:Y:S01]  /*12b80*/  IMAD.WIDE.U32 R98, R101, 0x10, R32 ;  /* 0x0000001065627825 */ /* 0x000fe200078e0020 */
[----:B------:R2:W-:Y:S03]  /*12b90*/  STG.E.128 desc[UR10][R110.64], R28 ;  /* 0x0000001c6e007986 */ /* 0x0005e6000c101d0a */
[----:B0-----:R-:W-:Y:S01]  /*12ba0*/  FFMA.FTZ R41, R53, R9, R2 ;  /* 0x0000000935297223 */ /* 0x001fe20000010002 */
[----:B------:R-:W-:Y:S01]  /*12bb0*/  UIADD3 UR18, UPT, UPT, UR18, UR16, URZ ;  /* 0x0000001012127290 */ /* 0x000fe2000fffe0ff */
[----:B------:R-:W-:-:S03]  /*12bc0*/  IMAD.WIDE.U32 R106, R103, 0x10, R32 ;  /* 0x00000010676a7825 */ /* 0x000fc600078e0020 */
[----:B------:R-:W-:Y:S01]  /*12bd0*/  UISETP.GE.AND UP1, UPT, UR18, UR17, UPT ;  /* 0x000000111200728c */ /* 0x000fe2000bf26270 */
[----:B------:R-:W-:-:S04]  /*12be0*/  IMAD.WIDE.U32 R112, R104, 0x10, R32 ;  /* 0x0000001068707825 */ /* 0x000fc800078e0020 */
[----:B------:R-:W-:-:S04]  /*12bf0*/  IMAD.WIDE.U32 R102, R102, 0x10, R32 ;  /* 0x0000001066667825 */ /* 0x000fc800078e0020 */
[----:B-1----:R-:W-:Y:S01]  /*12c00*/  FFMA.FTZ R24, R49, R72, R71 ;  /* 0x0000004831187223 */ /* 0x002fe20000010047 */
[----:B------:R-:W-:Y:S01]  /*12c10*/  FFMA.FTZ R25, R51, R70, R69 ;  /* 0x0000004633197223 */ /* 0x000fe20000010045 */
[----:B------:R-:W-:Y:S01]  /*12c20*/  FFMA.FTZ R26, R34, R68, R67 ;  /* 0x00000044221a7223 */ /* 0x000fe20000010043 */
[----:B------:R-:W-:Y:S01]  /*12c30*/  FFMA.FTZ R27, R35, R66, R65 ;  /* 0x00000042231b7223 */ /* 0x000fe20000010041 */
[----:B------:R-:W-:-:S04]  /*12c40*/  IMAD.WIDE.U32 R104, R105, 0x10, R32 ;  /* 0x0000001069687825 */ /* 0x000fc800078e0020 */
[----:B------:R-:W-:Y:S01]  /*12c50*/  FFMA.FTZ R32, R40, R19, R59 ;  /* 0x0000001328207223 */ /* 0x000fe2000001003b */
[----:B--2---:R-:W-:Y:S01]  /*12c60*/  FFMA.FTZ R28, R36, R64, R63 ;  /* 0x00000040241c7223 */ /* 0x004fe2000001003f */
        /* <DEDUP_REMOVED lines=13> */
[----:B------:R0:W-:Y:S04]  /*12d40*/  STG.E.128 desc[UR10][R98.64], R24 ;  /* 0x0000001862007986 */ /* 0x0001e8000c101d0a */
[----:B------:R0:W-:Y:S04]  /*12d50*/  STG.E.128 desc[UR10][R106.64], R28 ;  /* 0x0000001c6a007986 */ /* 0x0001e8000c101d0a */
[----:B------:R0:W-:Y:S04]  /*12d60*/  STG.E.128 desc[UR10][R102.64], R32 ;  /* 0x0000002066007986 */ /* 0x0001e8000c101d0a */
[----:B------:R0:W-:Y:S04]  /*12d70*/  STG.E.128 desc[UR10][R112.64], R36 ;  /* 0x0000002470007986 */ /* 0x0001e8000c101d0a */
[----:B------:R0:W-:Y:S01]  /*12d80*/  STG.E.128 desc[UR10][R104.64], R40 ;  /* 0x0000002868007986 */ /* 0x0001e2000c101d0a */
[----:B------:R-:W-:Y:S05]  /*12d90*/  BRA.U !UP1, `(.L_x_37862) ;  /* 0xfffffee109647547 */ /* 0x000fea000b83ffff */
[----:B------:R-:W-:Y:S05]  /*12da0*/  EXIT ;  /* 0x000000000000794d */ /* 0x000fea0003800000 */
.L_x_37863:
        /* <DEDUP_REMOVED lines=13> */
.L_x_42428:


//--------------------- .text._ZN10layer_norm13ln_fwd_kernelINS_13Kernel_traitsI6__halfffffjLj7168ELj1ELj1ELj8ELj16ENS_18Kernel_traits_baseILj7168ES2_ffffjLj256EEEEELb1ELb0ELb1ELb0EEEvNS_9FwdParamsE --------------------------
	.section	.text._ZN10layer_norm13ln_fwd_kernelINS_13Kernel_traitsI6__halfffffjLj7168ELj1ELj1ELj8ELj16ENS_18Kernel_traits_baseILj7168ES2_ffffjLj256EEEEELb1ELb0ELb1ELb0EEEvNS_9FwdParamsE,"ax",@progbits
	.align	128
        .global         _ZN10layer_norm13ln_fwd_kernelINS_13Kernel_traitsI6__halfffffjLj7168ELj1ELj1ELj8ELj16ENS_18Kernel_traits_baseILj7168ES2_ffffjLj256EEEEELb1ELb0ELb1ELb0EEEvNS_9FwdParamsE
        .type           _ZN10layer_norm13ln_fwd_kernelINS_13Kernel_traitsI6__halfffffjLj7168ELj1ELj1ELj8ELj16ENS_18Kernel_traits_baseILj7168ES2_ffffjLj256EEEEELb1ELb0ELb1ELb0EEEvNS_9FwdParamsE,@function
        .size           _ZN10layer_norm13ln_fwd_kernelINS_13Kernel_traitsI6__halfffffjLj7168ELj1ELj1ELj8ELj16ENS_18Kernel_traits_baseILj7168ES2_ffffjLj256EEEEELb1ELb0ELb1ELb0EEEvNS_9FwdParamsE,(.L_x_42429 - _ZN10layer_norm13ln_fwd_kernelINS_13Kernel_traitsI6__halfffffjLj7168ELj1ELj1ELj8ELj16ENS_18Kernel_traits_baseILj7168ES2_ffffjLj256EEEEELb1ELb0ELb1ELb0EEEvNS_9FwdParamsE)
        .other          _ZN10layer_norm13ln_fwd_kernelINS_13Kernel_traitsI6__halfffffjLj7168ELj1ELj1ELj8ELj16ENS_18Kernel_traits_baseILj7168ES2_ffffjLj256EEEEELb1ELb0ELb1ELb0EEEvNS_9FwdParamsE,@"STO_CUDA_ENTRY STV_DEFAULT"
_ZN10layer_norm13ln_fwd_kernelINS_13Kernel_traitsI6__halfffffjLj7168ELj1ELj1ELj8ELj16ENS_18Kernel_traits_baseILj7168ES2_ffffjLj256EEEEELb1ELb0ELb1ELb0EEEvNS_9FwdParamsE:
.text._ZN10layer_norm13ln_fwd_kernelINS_13Kernel_traitsI6__halfffffjLj7168ELj1ELj1ELj8ELj16ENS_18Kernel_traits_baseILj7168ES2_ffffjLj256EEEEELb1ELb0ELb1ELb0EEEvNS_9FwdParamsE:
        /* <DEDUP_REMOVED lines=18> */
[----:B------:R-:W1:Y:S01]  /*0120*/  S2R R9, SR_TID.X ;  /* 0x0000000000097919 */ /* 0x000e620000002100 */
[----:B------:R-:W3:Y:S01]  /*0130*/  S2UR UR22, SR_CTAID.X ;  /* 0x00000000001679c3 */ /* 0x000ee20000002500 */
[----:B------:R-:W-:-:S02]  /*0140*/  UISETP.NE.AND.EX UP0, UPT, UR7, URZ, UPT, UP0 ;  /* 0x000000ff0700728c */ /* 0x000fc4000bf05300 */
[----:B------:R-:W-:-:S04]  /*0150*/  ULEA.HI UR4, UR4, UR5, URZ, 0x2 ;  /* 0x0000000504047291 */ /* 0x000fc8000f8f10ff */
[----:B------:R-:W-:Y:S01]  /*0160*/  USHF.R.S32.HI UR4, URZ, 0x2, UR4 ;  /* 0x00000002ff047899 */ /* 0x000fe20008011404 */
[----:B------:R-:W3:Y:S01]  /*0170*/  LDC R0, c[0x0][0x360] ;  /* 0x0000d800ff007b82 */ /* 0x000ee20000000800 */
[----:B-1----:R-:W-:Y:S02]  /*0180*/  LOP3.LUT R11, R9, 0xe0, RZ, 0xc0, !PT ;  /* 0x000000e0090b7812 */ /* 0x002fe400078ec0ff */
[----:B--2---:R-:W-:Y:S02]  /*0190*/  @P0 R2UR UR14, R2 ;  /* 0x00000000020e02ca */ /* 0x004fe400000e0000 */
[----:B------:R-:W-:Y:S02]  /*01a0*/  @P0 R2UR UR15, R3 ;  /* 0x00000000030f02ca */ /* 0x000fe400000e0000 */
[----:B0-----:R-:W-:Y:S01]  /*01b0*/  @P0 IADD3 R10, P1, PT, R4, R13, RZ ;  /* 0x0000000d040a0210 */ /* 0x001fe20007f3e0ff */
[----:B---3--:R-:W-:Y:S01]  /*01c0*/  IMAD R4, R0, UR22, R9 ;  /* 0x0000001600047c24 */ /* 0x008fe2000f8e0209 */
[----:B------:R-:W-:-:S03]  /*01d0*/  LOP3.LUT R3, R9, 0xff, RZ, 0x3c, !PT ;  /* 0x000000ff09037812 */ /* 0x000fc600078e3cff */
[----:B------:R-:W-:Y:S02]  /*01e0*/  @P0 IMAD.X R7, RZ, RZ, R5, P1 ;  /* 0x000000ffff070224 */ /* 0x000fe400008e0605 */
[----:B------:R-:W-:Y:S02]  /*01f0*/  VIADD R3, R3, UR4 ;  /* 0x0000000403037c36 */ /* 0x000fe40008000000 */
[----:B------:R-:W-:Y:S01]  /*0200*/  UIADD3 UR7, UPT, UPT, UR14, -0x61c88647, URZ ;  /* 0x9e3779b90e077890 */ /* 0x000fe2000fffe0ff */
[--C-:B------:R-:W-:Y:S01]  /*0210*/  SHF.R.U64 R2, R10, 0x2, R7.reuse ;  /* 0x000000020a027819 */ /* 0x100fe20000001207 */
[----:B------:R-:W-:Y:S01]  /*0220*/  UIADD3 UR33, UPT, UPT, UR15, -0x4498517b, URZ ;  /* 0xbb67ae850f217890 */ /* 0x000fe2000fffe0ff */
[----:B------:R-:W-:Y:S01]  /*0230*/  SHF.R.U32.HI R0, RZ, 0x2, R7 ;  /* 0x00000002ff007819 */ /* 0x000fe20000011607 */
        /* <DEDUP_REMOVED lines=75> */
.L_x_37865:
        /* <DEDUP_REMOVED lines=42> */
.L_x_37866:
[----:B------:R-:W-:Y:S05]  /*0990*/  BSYNC.RECONVERGENT B0 ;  /* 0x0000000000007941 */ /* 0x000fea0003800200 */
.L_x_37864:
[----:B------:R-:W0:Y:S02]  /*09a0*/  LDCU UR5, c[0x0][0x384] ;  /* 0x00007080ff0577ac */ /* 0x000e240008000800 */
[----:B0-----:R-:W-:-:S06]  /*09b0*/  UISETP.GE.AND UP0, UPT, UR22, UR5, UPT ;  /* 0x000000051600728c */ /* 0x001fcc000bf06270 */
[----:B------:R-:W-:-:S13]  /*09c0*/  PLOP3.LUT P0, PT, PT, PT, UP0, 0x80, 0x8 ;  /* 0x000000000008781c */ /* 0x000fda0003f0f008 */
[----:B------:R-:W-:Y:S05]  /*09d0*/  @P0 EXIT ;  /* 0x000000000000094d */ /* 0x000fea0003800000 */
[----:B-----5:R-:W-:Y:S01]  /*09e0*/  MOV R67, R6 ;  /* 0x0000000600437202 */ /* 0x020fe20000000f00 */
[----:B------:R-:W-:Y:S01]  /*09f0*/  IMAD.HI.U32 R5, R4, -0x326172a9, RZ ;  /* 0xcd9e8d5704057827 */ /* 0x000fe200078e00ff */
[--C-:B------:R-:W-:Y:S01]  /*0a00*/  SHF.R.U64 R71, R6, 0x10, R7.reuse ;  /* 0x0000001006477819 */ /* 0x100fe20000001207 */
[----:B------:R-:W-:Y:S01]  /*0a10*/  ULOP3.LUT UR6, UR4, 0xff, URZ, 0xc0, !UPT ;  /* 0x000000ff04067892 */ /* 0x000fe2000f8ec0ff */
[----:B------:R-:W-:Y:S01]  /*0a20*/  SHF.R.U32.HI R72, RZ, 0x10, R7 ;  /* 0x00000010ff487819 */ /* 0x000fe20000011607 */
[----:B------:R-:W-:Y:S01]  /*0a30*/  IMAD.HI.U32 R6, R2, -0x2daee0ad, RZ ;  /* 0xd2511f5302067827 */ /* 0x000fe200078e00ff */
[----:B------:R-:W-:Y:S01]  /*0a40*/  LOP3.LUT R5, R0, UR14, R5, 0x96, !PT ;  /* 0x0000000e00057c12 */ /* 0x000fe2000f8e9605 */
[----:B------:R-:W-:Y:S01]  /*0a50*/  USHF.R.U32.HI UR5, URZ, 0x1, UR4 ;  /* 0x00000001ff057899 */ /* 0x000fe20008011604 */
[----:B------:R-:W-:Y:S01]  /*0a60*/  MOV R30, R15 ;  /* 0x0000000f001e7202 */ /* 0x000fe20000000f00 */
[----:B------:R-:W-:Y:S01]  /*0a70*/  IMAD.MOV.U32 R69, RZ, RZ, R7 ;  /* 0x000000ffff457224 */ /* 0x000fe200078e0007 */
[----:B------:R-:W-:Y:S01]  /*0a80*/  LOP3.LUT R6, R6, UR15, RZ, 0x3c, !PT ;  /* 0x0000000f06067c12 */ /* 0x000fe2000f8e3cff */
[----:B------:R-:W-:Y:S01]  /*0a90*/  IMAD.MOV.U32 R73, RZ, RZ, R14 ;  /* 0x000000ffff497224 */ /* 0x000fe200078e000e */
[--C-:B------:R-:W-:Y:S01]  /*0aa0*/  SHF.R.U64 R80, R14, 0x10, R15.reuse ;  /* 0x000000100e507819 */ /* 0x100fe2000000120f */
[----:B------:R-:W-:Y:S01]  /*0ab0*/  IMAD R8, R4, -0x326172a9, RZ ;  /* 0xcd9e8d5704087824 */ /* 0x000fe200078e02ff */
[----:B------:R-:W-:Y:S01]  /*0ac0*/  SHF.R.U32.HI R33, RZ, 0x10, R15 ;  /* 0x00000010ff217819 */ /* 0x000fe2000001160f */
[----:B------:R-:W-:Y:S01]  /*0ad0*/  IMAD.HI.U32 R7, R6, -0x326172a9, RZ ;  /* 0xcd9e8d5706077827 */ /* 0x000fe200078e00ff */
[--C-:B------:R-:W-:Y:S01]  /*0ae0*/  SHF.R.U64 R87, R16, 0x10, R17.reuse ;  /* 0x0000001010577819 */ /* 0x100fe20000001211 */
[----:B------:R-:W-:Y:S01]  /*0af0*/  ULOP3.LUT UR5, UR5, 0x7fffff80, URZ, 0xc0, !UPT ;  /* 0x7fffff8005057892 */ /* 0x000fe2000f8ec0ff */
[----:B------:R-:W-:Y:S01]  /*0b00*/  SHF.R.U32.HI R34, RZ, 0x10, R17 ;  /* 0x00000010ff227819 */ /* 0x000fe20000011611 */
[----:B------:R-:W-:Y:S01]  /*0b10*/  IMAD R15, R2, -0x2daee0ad, RZ ;  /* 0xd2511f53020f7824 */ /* 0x000fe200078e02ff */
[----:B------:R-:W-:Y:S01]  /*0b20*/  LOP3.LUT R7, R8, UR7, R7, 0x96, !PT ;  /* 0x0000000708077c12 */ /* 0x000fe2000f8e9607 */
[----:B------:R-:W-:Y:S01]  /*0b30*/  IMAD.HI.U32 R14, R5, -0x2daee0ad, RZ ;  /* 0xd2511f53050e7827 */ /* 0x000fe200078e00ff */
[----:B------:R-:W-:Y:S01]  /*0b40*/  PRMT R73, R73, 0x5410, R30 ;  /* 0x0000541049497816 */ /* 0x000fe2000000001e */
[----:B------:R-:W-:Y:S01]  /*0b50*/  UPLOP3.LUT UP1, UPT, UPT, UPT, UPT, 0x40, 0x4 ;  /* 0x000000000004789c */ /* 0x000fe20003f2e870 */
[----:B------:R-:W-:Y:S01]  /*0b60*/  SHF.L.U32 R9, R9, 0x5, RZ ;  /* 0x0000000509097819 */ /* 0x000fe200000006ff */
[----:B------:R-:W-:Y:S01]  /*0b70*/  IMAD.MOV.U32 R86, RZ, RZ, R16 ;  /* 0x000000ffff567224 */ /* 0x000fe200078e0010 */
[----:B------:R-:W-:Y:S01]  /*0b80*/  LOP3.LUT R8, R15, UR33, R14, 0x96, !PT ;  /* 0x000000210f087c12 */ /* 0x000fe2000f8e960e */
[----:B------:R-:W-:Y:S01]  /*0b90*/  IMAD R31, R5, -0x2daee0ad, RZ ;  /* 0xd2511f53051f7824 */ /* 0x000fe200078e02ff */
[----:B------:R-:W-:Y:S01]  /*0ba0*/  MOV R16, R28 ;  /* 0x0000001c00107202 */ /* 0x000fe20000000f00 */
[----:B------:R-:W-:Y:S01]  /*0bb0*/  IMAD R6, R6, -0x326172a9, RZ ;  /* 0xcd9e8d5706067824 */ /* 0x000fe200078e02ff */
[----:B------:R-:W-:Y:S01]  /*0bc0*/  SHF.R.U64 R14, R28, 0x10, R29 ;  /* 0x000000101c0e7819 */ /* 0x000fe2000000121d */
[----:B------:R-:W-:Y:S01]  /*0bd0*/  IMAD.HI.U32 R5, R8, -0x326172a9, RZ ;  /* 0xcd9e8d5708057827 */ /* 0x000fe200078e00ff */
[----:B------:R-:W-:Y:S01]  /*0be0*/  SHF.R.U32.HI R95, RZ, 0x10, R25 ;  /* 0x00000010ff5f7819 */ /* 0x000fe20000011619 */
[----:B------:R-:W0:Y:S01]  /*0bf0*/  LDCU UR29, c[0x0][0x404] ;  /* 0x00008080ff1d77ac */ /* 0x000e220008000800 */
[----:B------:R-:W-:Y:S01]  /*0c00*/  SHF.R.U32.HI R97, RZ, 0x10, R21 ;  /* 0x00000010ff617819 */ /* 0x000fe20000011615 */
[----:B------:R-:W-:Y:S01]  /*0c10*/  IMAD.HI.U32 R28, R7, -0x2daee0ad, RZ ;  /* 0xd2511f53071c7827 */ /* 0x000fe200078e00ff */
[----:B------:R-:W-:Y:S01]  /*0c20*/  LOP3.LUT R5, R6, UR34, R5, 0x96, !PT ;  /* 0x0000002206057c12 */ /* 0x000fe2000f8e9605 */
[----:B------:R-:W1:Y:S01]  /*0c30*/  LDCU UR30, c[0x0][0x388] ;  /* 0x00007100ff1e77ac */ /* 0x000e620008000800 */
[----:B------:R-:W-:Y:S01]  /*0c40*/  SHF.R.U32.HI R96, RZ, 0x10, R23 ;  /* 0x00000010ff607819 */ /* 0x000fe20000011617 */
[----:B------:R-:W-:Y:S01]  /*0c50*/  IMAD.MOV.U32 R32, RZ, RZ, R17 ;  /* 0x000000ffff207224 */ /* 0x000fe200078e0011 */
[----:B------:R-:W-:Y:S01]  /*0c60*/  LOP3.LUT R28, R31, UR23, R28, 0x96, !PT ;  /* 0x000000171f1c7c12 */ /* 0x000fe2000f8e961c */
[--C-:B------:R-:W-:Y:S01]  /*0c70*/  IMAD.MOV.U32 R15, RZ, RZ, R29.reuse ;  /* 0x000000ffff0f7224 */ /* 0x100fe200078e001d */
[----:B------:R-:W-:Y:S01]  /*0c80*/  SHF.R.U32.HI R17, RZ, 0x10, R29 ;  /* 0x00000010ff117819 */ /* 0x000fe2000001161d */
[----:B------:R-:W-:Y:S01]  /*0c90*/  IMAD R29, R8, -0x326172a9, RZ ;  /* 0xcd9e8d57081d7824 */ /* 0x000fe200078e02ff */
[----:B------:R-:W-:Y:S01]  /*0ca0*/  PRMT R86, R86, 0x5410, R32 ;  /* 0x0000541056567816 */ /* 0x000fe20000000020 */
[----:B------:R-:W-:Y:S01]  /*0cb0*/  IMAD R8, R7, -0x2daee0ad, RZ ;  /* 0xd2511f5307087824 */ /* 0x000fe200078e02ff */
[----:B------:R-:W-:Y:S01]  /*0cc0*/  PRMT R67, R67, 0x5410, R67 ;  /* 0x0000541043437816 */ /* 0x000fe20000000043 */
        /* <DEDUP_REMOVED lines=9> */
[----:B------:R-:W-:Y:S01]  /*0d60*/  LOP3.LUT R6, R29, UR8, R6, 0x96, !PT ;  /* 0x000000081d067c12 */ /* 0x000fe2000f8e9606 */
[----:B------:R-:W-:Y:S01]  /*0d70*/  IMAD R29, R5, -0x2daee0ad, RZ ;  /* 0xd2511f53051d7824 */ /* 0x000fe200078e02ff */
[----:B------:R-:W-:Y:S01]  /*0d80*/  PRMT R80, R80, 0x5410, R33 ;  /* 0x0000541050507816 */ /* 0x000fe20000000021 */
[----:B------:R-:W-:Y:S01]  /*0d90*/  IMAD.HI.U32 R5, R7, -0x326172a9, RZ ;  /* 0xcd9e8d5707057827 */ /* 0x000fe200078e00ff */
[----:B------:R-:W-:-:S02]  /*0da0*/  PRMT R87, R87, 0x5410, R34 ;  /* 0x0000541057577816 */ /* 0x000fc40000000022 */
[----:B------:R-:W-:Y:S01]  /*0db0*/  SHF.R.U32.HI R98, RZ, 0x10, R19 ;  /* 0x00000010ff627819 */ /* 0x000fe20000011613 */
[----:B------:R-:W-:Y:S01]  /*0dc0*/  IMAD.HI.U32 R8, R6, -0x2daee0ad, RZ ;  /* 0xd2511f5306087827 */ /* 0x000fe200078e00ff */
[----:B------:R-:W-:-:S03]  /*0dd0*/  LOP3.LUT R5, R28, UR24, R5, 0x96, !PT ;  /* 0x000000181c057c12 */ /* 0x000fc6000f8e9605 */
[----:B------:R-:W-:Y:S01]  /*0de0*/  IMAD R7, R7, -0x326172a9, RZ ;  /* 0xcd9e8d5707077824 */ /* 0x000fe200078e02ff */
[----:B------:R-:W-:Y:S01]  /*0df0*/  LOP3.LUT R8, R29, UR10, R8, 0x96, !PT ;  /* 0x0000000a1d087c12 */ /* 0x000fe2000f8e9608 */
[----:B------:R-:W-:Y:S02]  /*0e00*/  IMAD R29, R6, -0x2daee0ad, RZ ;  /* 0xd2511f53061d7824 */ /* 0x000fe400078e02ff */
[----:B------:R-:W-:-:S04]  /*0e10*/  IMAD.HI.U32 R28, R5, -0x2daee0ad, RZ ;  /* 0xd2511f53051c7827 */ /* 0x000fc800078e00ff */
[C---:B------:R-:W-:Y:S01]  /*0e20*/  IMAD.HI.U32 R6, R8.reuse, -0x326172a9, RZ ;  /* 0xcd9e8d5708067827 */ /* 0x040fe200078e00ff */
[----:B------:R-:W-:Y:S02]  /*0e30*/  LOP3.LUT R28, R29, UR26, R28, 0x96, !PT ;  /* 0x0000001a1d1c7c12 */ /* 0x000fe4000f8e961c */
[----:B------:R-:W-:Y:S01]  /*0e40*/  MOV R29, R79 ;  /* 0x0000004f001d7202 */ /* 0x000fe20000000f00 */
[----:B------:R-:W-:Y:S01]  /*0e50*/  IMAD.MOV.U32 R30, RZ, RZ, R78 ;  /* 0x000000ffff1e7224 */ /* 0x000fe200078e004e */
[----:B------:R-:W-:Y:S01]  /*0e60*/  LOP3.LUT R6, R7, UR25, R6, 0x96, !PT ;  /* 0x0000001907067c12 */ /* 0x000fe2000f8e9606 */
[----:B------:R-:W-:Y:S02]  /*0e70*/  IMAD R8, R8, -0x326172a9, RZ ;  /* 0xcd9e8d5708087824 */ /* 0x000fe400078e02ff */
[----:B------:R-:W-:Y:S01]  /*0e80*/  IMAD.MOV.U32 R31, RZ, RZ, R76 ;  /* 0x000000ffff1f7224 */ /* 0x000fe200078e004c */
[----:B------:R-:W-:Y:S01]  /*0e90*/  PRMT R92, R30, 0x7610, R92 ;  /* 0x000076101e5c7816 */ /* 0x000fe2000000005c */
[----:B------:R-:W-:-:S02]  /*0ea0*/  IMAD R30, R5, -0x2daee0ad, RZ ;  /* 0xd2511f53051e7824 */ /* 0x000fc400078e02ff */
[----:B------:R-:W-:Y:S01]  /*0eb0*/  IMAD.HI.U32 R5, R28, -0x326172a9, RZ ;  /* 0xcd9e8d571c057827 */ /* 0x000fe200078e00ff */
[----:B------:R-:W-:-:S03]  /*0ec0*/  PRMT R92, R92, 0x5410, R29 ;  /* 0x000054105c5c7816 */ /* 0x000fc6000000001d */
[----:B------:R-:W-:Y:S01]  /*0ed0*/  IMAD.HI.U32 R7, R6, -0x2daee0ad, RZ ;  /* 0xd2511f5306077827 */ /* 0x000fe200078e00ff */
[----:B------:R-:W-:Y:S01]  /*0ee0*/  LOP3.LUT R5, R8, UR11, R5, 0x96, !PT ;  /* 0x0000000b08057c12 */ /* 0x000fe2000f8e9605 */
[----:B------:R-:W4:Y:S02]  /*0ef0*/  LDCU.128 UR8, c[0x0][0x3f0] ;  /* 0x00007e00ff0877ac */ /* 0x000f240008000c00 */
[----:B------:R-:W-:Y:S01]  /*0f00*/  IMAD.MOV.U32 R32, RZ, RZ, R77 ;  /* 0x000000ffff207224 */ /* 0x000fe200078e004d */
[----:B------:R-:W-:Y:S01]  /*0f10*/  LOP3.LUT R7, R30, UR16, R7, 0x96, !PT ;  /* 0x000000101e077c12 */ /* 0x000fe2000f8e9607 */
[----:B------:R-:W-:Y:S01]  /*0f20*/  IMAD.HI.U32 R8, R5, -0x2daee0ad, RZ ;  /* 0xd2511f5305087827 */ /* 0x000fe200078e00ff */
[----:B------:R-:W-:Y:S02]  /*0f30*/  MOV R30, R74 ;  /* 0x0000004a001e7202 */ /* 0x000fe40000000f00 */
[----:B------:R-:W-:Y:S01]  /*0f40*/  PRMT R93, R31, 0x5410, R32 ;  /* 0x000054101f5d7816 */ /* 0x000fe20000000020 */
[----:B------:R-:W-:-:S02]  /*0f50*/  IMAD R31, R6, -0x2daee0ad, RZ ;  /* 0xd2511f53061f7824 */ /* 0x000fc400078e02ff */
[----:B------:R-:W-:Y:S02]  /*0f60*/  IMAD R29, R28, -0x326172a9, RZ ;  /* 0xcd9e8d571c1d7824 */ /* 0x000fe400078e02ff */
[----:B------:R-:W-:Y:S01]  /*0f70*/  IMAD.HI.U32 R6, R7, -0x326172a9, RZ ;  /* 0xcd9e8d5707067827 */ /* 0x000fe200078e00ff */
[----:B------:R-:W-:Y:S02]  /*0f80*/  LOP3.LUT R8, R31, UR18, R8, 0x96, !PT ;  /* 0x000000121f087c12 */ /* 0x000fe4000f8e9608 */
[----:B------:R-:W-:Y:S01]  /*0f90*/  SHF.R.U64 R31, R20, 0x10, R21 ;  /* 0x00000010141f7819 */ /* 0x000fe20000001215 */
[----:B------:R-:W-:Y:S01]  /*0fa0*/  IMAD.MOV.U32 R32, RZ, RZ, R75 ;  /* 0x000000ffff207224 */ /* 0x000fe200078e004b */
[----:B------:R-:W-:Y:S01]  /*0fb0*/  LOP3.LUT R6, R29, UR17, R6, 0x96, !PT ;  /* 0x000000111d067c12 */ /* 0x000fe2000f8e9606 */
[----:B------:R-:W-:Y:S01]  /*0fc0*/  IMAD R28, R7, -0x326172a9, RZ ;  /* 0xcd9e8d57071c7824 */ /* 0x000fe200078e02ff */
[----:B------:R-:W-:Y:S01]  /*0fd0*/  SHF.R.U64 R29, R22, 0x10, R23 ;  /* 0x00000010161d7819 */ /* 0x000fe20000001217 */
[----:B------:R-:W-:Y:S01]  /*0fe0*/  HADD2.F32 R14, -RZ, R14.H0_H0 ;  /* 0x2000000eff0e7230 */ /* 0x000fe20000004100 */
[----:B------:R-:W-:Y:S01]  /*0ff0*/  PRMT R94, R30, 0x5410, R32 ;  /* 0x000054101e5e7816 */ /* 0x000fe20000000020 */
[----:B------:R-:W-:Y:S01]  /*1000*/  IMAD R30, R5, -0x2daee0ad, RZ ;  /* 0xd2511f53051e7824 */ /* 0x000fe200078e02ff */
[----:B------:R-:W-:Y:S01]  /*1010*/  SHF.R.U64 R32, R12, 0x10, R13 ;  /* 0x000000100c207819 */ /* 0x000fe2000000120d */
[----:B------:R-:W-:Y:S01]  /*1020*/  IMAD.HI.U32 R5, R8, -0x326172a9, RZ ;  /* 0xcd9e8d5708057827 */ /* 0x000fe200078e00ff */
[----:B------:R-:W-:Y:S01]  /*1030*/  PRMT R95, R95, 0x5410, R29 ;  /* 0x000054105f5f7816 */ /* 0x000fe2000000001d */
[----:B------:R-:W0:Y:S01]  /*1040*/  LDCU.64 UR16, c[0x0][0x408] ;  /* 0x00008100ff1077ac */ /* 0x000e220008000a00 */
[----:B------:R-:W-:Y:S01]  /*1050*/  SHF.R.U64 R29, R18, 0x10, R19 ;  /* 0x00000010121d7819 */ /* 0x000fe20000001213 */
[----:B------:R-:W-:Y:S01]  /*1060*/  IMAD.HI.U32 R7, R6, -0x2daee0ad, RZ ;  /* 0xd2511f5306077827 */ /* 0x000fe200078e00ff */
[----:B------:R-:W-:-:S02]  /*1070*/  LOP3.LUT R28, R28, UR27, R5, 0x96, !PT ;  /* 0x0000001b1c1c7c12 */ /* 0x000fc4000f8e9605 */
[----:B------:R-:W-:Y:S01]  /*1080*/  PRMT R97, R97, 0x5410, R29 ;  /* 0x0000541061617816 */ /* 0x000fe2000000001d */
[----:B------:R-:W-:Y:S01]  /*1090*/  IMAD R6, R6, -0x2daee0ad, RZ ;  /* 0xd2511f5306067824 */ /* 0x000fe200078e02ff */
[----:B------:R-:W-:Y:S01]  /*10a0*/  LOP3.LUT R30, R30, UR19, R7, 0x96, !PT ;  /* 0x000000131e1e7c12 */ /* 0x000fe2000f8e9607 */
[----:B------:R-:W-:Y:S01]  /*10b0*/  IMAD.HI.U32 R5, R28, -0x2daee0ad, RZ ;  /* 0xd2511f531c057827 */ /* 0x000fe200078e00ff */
[----:B------:R-:W-:Y:S01]  /*10c0*/  PRMT R96, R96, 0x5410, R31 ;  /* 0x0000541060607816 */ /* 0x000fe2000000001f */
[----:B------:R-:W0:Y:S01]  /*10d0*/  LDCU.64 UR18, c[0x0][0x3a0] ;  /* 0x00007400ff1277ac */ /* 0x000e220008000a00 */
[----:B------:R-:W-:Y:S01]  /*10e0*/  SHF.R.U32.HI R31, RZ, 0x10, R13 ;  /* 0x00000010ff1f7819 */ /* 0x000fe2000001160d */
[----:B------:R-:W-:Y:S01]  /*10f0*/  IMAD R8, R8, -0x326172a9, RZ ;  /* 0xcd9e8d5708087824 */ /* 0x000fe200078e02ff */
[----:B------:R-:W-:Y:S01]  /*1100*/  LOP3.LUT R5, R6, UR20, R5, 0x96, !PT ;  /* 0x0000001406057c12 */ /* 0x000fe2000f8e9605 */
[----:B------:R-:W-:Y:S01]  /*1110*/  IMAD.HI.U32 R7, R30, -0x326172a9, RZ ;  /* 0xcd9e8d571e077827 */ /* 0x000fe200078e00ff */
[----:B------:R-:W0:Y:S03]  /*1120*/  LDCU.64 UR20, c[0x0][0x380] ;  /* 0x00007000ff1477ac */ /* 0x000e260008000a00 */
[----:B------:R-:W-:Y:S01]  /*1130*/  IMAD R68, R28, -0x2daee0ad, RZ ;  /* 0xd2511f531c447824 */ /* 0x000fe200078e02ff */
[----:B------:R-:W-:Y:S01]  /*1140*/  LOP3.LUT R6, R8, UR28, R7, 0x96, !PT ;  /* 0x0000001c08067c12 */ /* 0x000fe2000f8e9607 */
[----:B------:R-:W-:-:S02]  /*1150*/  HADD2.F32 R7, -RZ, R12.H0_H0 ;  /* 0x2000000cff077230 */ /* 0x000fc40000004100 */
[----:B------:R-:W-:Y:S01]  /*1160*/  IMAD.MOV R12, RZ, RZ, -R11 ;  /* 0x000000ffff0c7224 */ /* 0x000fe200078e0a0b */
[----:B------:R-:W-:Y:S01]  /*1170*/  LOP3.LUT R11, R9, 0x3e0, RZ, 0xc0, !PT ;  /* 0x000003e0090b7812 */ /* 0x000fe200078ec0ff */
[----:B------:R-:W-:Y:S02]  /*1180*/  HADD2.F32 R8, -RZ, R13.H0_H0 ;  /* 0x2000000dff087230 */ /* 0x000fe40000004100 */
[----:B------:R-:W-:Y:S01]  /*1190*/  HADD2.F32 R13, -RZ, R15.H0_H0 ;  /* 0x2000000fff0d7230 */ /* 0x000fe20000004100 */
[----:B------:R-:W-:Y:S01]  /*11a0*/  VIADDMNMX R9, R12, UR6, RZ, !PT ;  /* 0x000000060c097c46 */ /* 0x000fe2000f8001ff */
[----:B------:R-:W-:Y:S02]  /*11b0*/  IMAD.MOV R29, RZ, RZ, -R11 ;  /* 0x000000ffff1d7224 */ /* 0x000fe400078e0a0b */
[----:B------:R-:W-:Y:S01]  /*11c0*/  HADD2.F32 R12, -RZ, R16.H0_H0 ;  /* 0x20000010ff0c7230 */ /* 0x000fe20000004100 */
[----:B------:R-:W-:Y:S01]  /*11d0*/  VIMNMX R9, PT, PT, R9, 0x20, PT ;  /* 0x0000002009097848 */ /* 0x000fe20003fe0100 */
[----:B------:R-:W-:Y:S01]  /*11e0*/  HADD2.F32 R15, -RZ, R17.H0_H0 ;  /* 0x20000011ff0f7230 */ /* 0x000fe20000004100 */
[----:B------:R-:W-:Y:S01]  /*11f0*/  VIADDMNMX R29, R29, UR6, RZ, !PT ;  /* 0x000000061d1d7c46 */ /* 0x000fe2000f8001ff */
[----:B------:R-:W-:Y:S01]  /*1200*/  HADD2.F32 R17, -RZ, R32.H0_H0 ;  /* 0x20000020ff117230 */ /* 0x000fe20000004100 */
[----:B------:R-:W-:Y:S01]  /*1210*/  LEA R11, R9, UR5, 0x2 ;  /* 0x00000005090b7c11 */ /* 0x000fe2000f8e10ff */
[----:B------:R-:W-:Y:S01]  /*1220*/  HADD2.F32 R16, -RZ, R31.H0_H0 ;  /* 0x2000001fff107230 */ /* 0x000fe20000004100 */
[----:B------:R-:W-:Y:S01]  /*1230*/  VIMNMX R29, PT, PT, R29, 0x20, PT ;  /* 0x000000201d1d7848 */ /* 0x000fe20003fe0100 */
[----:B------:R-:W-:Y:S01]  /*1240*/  IMAD R70, R30, -0x326172a9, RZ ;  /* 0xcd9e8d571e467824 */ /* 0x000fe200078e02ff */
[----:B------:R-:W-:-:S02]  /*1250*/  I2FP.F32.U32 R11, R11 ;  /* 0x0000000b000b7245 */ /* 0x000fc40000201000 */
[----:B------:R-:W-:Y:S01]  /*1260*/  LOP3.LUT R9, R10, 0x3, RZ, 0xc0, !PT ;  /* 0x000000030a097812 */ /* 0x000fe200078ec0ff */
[----:B------:R-:W-:Y:S01]  /*1270*/  IMAD.MOV.U32 R10, RZ, RZ, RZ ;  /* 0x000000ffff0a7224 */ /* 0x000fe200078e00ff */
[----:B------:R-:W-:Y:S02]  /*1280*/  LEA R66, R29, UR5, 0x2 ;  /* 0x000000051d427c11 */ /* 0x000fe4000f8e10ff */
[----:B-1234-:R-:W0:Y:S05]  /*1290*/  MUFU.RCP R11, R11 ;  /* 0x0000000b000b7308 */ /* 0x01ee2a0000001000 */
.L_x_38248:
[----:B------:R-:W-:-:S06]  /*12a0*/  UIMAD.WIDE UR4, UR22, 0x4, UR8 ;  /* 0x00000004160478a5 */ /* 0x000fcc000f8e0208 */
[----:B01234-:R-:W-:Y:S01]  /*12b0*/  MOV R62, UR4 ;  /* 0x00000004003e7c02 */ /* 0x01ffe20008000f00 */
[----:B------:R-:W-:-:S05]  /*12c0*/  IMAD.U32 R63, RZ, RZ, UR5 ;  /* 0x00000005ff3f7e24 */ /* 0x000fca000f8e00ff */
[----:B------:R-:W2:Y:S01]  /*12d0*/  LDG.E R62, desc[UR12][R62.64] ;  /* 0x0000000c3e3e7981 */ /* 0x000ea2000c1e1900 */
[----:B------:R-:W-:-:S06]  /*12e0*/  UIMAD.WIDE UR4, UR22, 0x4, UR10 ;  /* 0x00000004160478a5 */ /* 0x000fcc000f8e020a */
[----:B------:R-:W-:Y:S01]  /*12f0*/  IMAD.U32 R60, RZ, RZ, UR4 ;  /* 0x00000004ff3c7e24 */ /* 0x000fe2000f8e00ff */
[----:B------:R-:W-:-:S05]  /*1300*/  MOV R61, UR5 ;  /* 0x00000005003d7c02 */ /* 0x000fca0008000f00 */
[----:B------:R-:W3:Y:S01]  /*1310*/  LDG.E R60, desc[UR12][R60.64] ;  /* 0x0000000c3c3c7981 */ /* 0x000ee2000c1e1900 */
[----:B------:R-:W-:Y:S01]  /*1320*/  UIMAD UR4, UR22, UR30, URZ ;  /* 0x0000001e160472a4 */ /* 0x000fe2000f8e02ff */
[----:B------:R-:W-:Y:S01]  /*1330*/  ISETP.GE.U32.AND P0, PT, R3, 0x100, PT ;  /* 0x000001000300780c */ /* 0x000fe20003f06070 */
[----:B------:R-:W-:Y:S01]  /*1340*/  BSSY.RECONVERGENT B0, `(.L_x_37867) ;  /* 0x000033c000007945 */ /* 0x000fe20003800200 */
[----:B------:R-:W1:Y:S01]  /*1350*/  S2R R83, SR_TID.X ;  /* 0x0000000000537919 */ /* 0x000e620000002100 */
[----:B--2---:R-:W-:-:S13]  /*1360*/  R2UR UR33, R62 ;  /* 0x000000003e2172ca */ /* 0x004fda00000e0000 */
[----:B------:R-:W-:-:S06]  /*1370*/  UISETP.GE.AND UP2, UPT, UR33, 0x1, UPT ;  /* 0x000000012100788c */ /* 0x000fcc000bf46270 */
[----:B------:R-:W-:-:S05]  /*1380*/  PLOP3.LUT P1, PT, PT, PT, UP2, 0x80, 0x8 ;  /* 0x000000000008781c */ /* 0x000fca0003f2f028 */
[----:B------:R-:W-:-:S04]  /*1390*/  @UP2 UIADD3 UR5, UPT, UPT, UR33, -0x1, URZ ;  /* 0xffffffff21052890 */ /* 0x000fc8000fffe0ff */
[----:B------:R-:W-:Y:S02]  /*13a0*/  @UP2 UIMAD UR6, UR5, UR30, URZ ;  /* 0x0000001e050622a4 */ /* 0x000fe4000f8e02ff */
[----:B------:R-:W-:Y:S02]  /*13b0*/  USHF.R.S32.HI UR5, URZ, 0x1f, UR4 ;  /* 0x0000001fff057899 */ /* 0x000fe40008011404 */
[----:B------:R-:W-:Y:S02]  /*13c0*/  @UP2 USHF.R.S32.HI UR7, URZ, 0x1f, UR6 ;  /* 0x0000001fff072899 */ /* 0x000fe40008011406 */
[----:B------:R-:W-:Y:S01]  /*13d0*/  ULEA.HI UR5, UR5, UR4, URZ, 0x2 ;  /* 0x0000000405057291 */ /* 0x000fe2000f8f10ff */
[----:B---3--:R-:W-:Y:S01]  /*13e0*/  R2UR UR4, R60 ;  /* 0x000000003c0472ca */ /* 0x008fe200000e0000 */
[----:B------:R-:W-:Y:S01]  /*13f0*/  @UP2 ULEA.HI UR7, UR7, UR6, URZ, 0x2 ;  /* 0x0000000607072291 */ /* 0x000fe2000f8f10ff */
[----:B------:R-:W-:-:S03]  /*1400*/  IMAD.MOV.U32 R60, RZ, RZ, RZ ;  /* 0x000000ffff3c7224 */ /* 0x000fc600078e00ff */
[----:B------:R-:W-:Y:S02]  /*1410*/  MOV R62, UR5 ;  /* 0x00000005003e7c02 */ /* 0x000fe40008000f00 */
[----:B------:R-:W-:Y:S02]  /*1420*/  IMAD.U32 R82, RZ, RZ, UR7 ;  /* 0x00000007ff527e24 */ /* 0x000fe4000f8e00ff */
[----:B-1----:R-:W-:-:S03]  /*1430*/  LEA.HI.SX32 R61, R62, R83, 0x1e ;  /* 0x000000533e3d7211 */ /* 0x002fc600078ff2ff */
[----:B------:R-:W-:Y:S01]  /*1440*/  @P1 LEA.HI.SX32 R60, R82, R83, 0x1e ;  /* 0x00000053523c1211 */ /* 0x000fe200078ff2ff */
[----:B------:R-:W-:Y:S06]  /*1450*/  @!P0 BRA `(.L_x_37868) ;  /* 0x0000003000a88947 */ /* 0x000fec0003800000 */
[----:B0-----:R-:W-:-:S04]  /*1460*/  UISETP.NE.U32.AND UP0, UPT, UR18, URZ, UPT ;  /* 0x000000ff1200728c */ /* 0x001fc8000bf05070 */
[----:B------:R-:W-:Y:S01]  /*1470*/  UISETP.NE.AND.EX UP0, UPT, UR19, URZ, UPT, UP0 ;  /* 0x000000ff1300728c */ /* 0x000fe2000bf05300 */
[----:B------:R-:W-:Y:S10]  /*1480*/  BRA.U !UP2, `(.L_x_37869) ;  /* 0x000000010a0c7547 */ /* 0x000ff4000b800000 */
[----:B------:R-:W0:Y:S02]  /*1490*/  LDC.64 R28, c[0x0][0x390] ;  /* 0x0000e400ff1c7b82 */ /* 0x000e240000000a00 */
[----:B0-----:R-:W-:-:S06]  /*14a0*/  IMAD.WIDE.U32 R28, R60, 0x10, R28 ;  /* 0x000000103c1c7825 */ /* 0x001fcc00078e001c */
[----:B------:R-:W5:Y:S02]  /*14b0*/  LDG.E.128 R28, desc[UR12][R28.64] ;  /* 0x0000000c1c1c7981 */ /* 0x000f64000c1e1d00 */
.L_x_37869:
[----:B------:R-:W-:Y:S05]  /*14c0*/  BRA.U !UP0, `(.L_x_37870) ;  /* 0x0000001908447547 */ /* 0x000fea000b800000 */
[----:B------:R-:W0:Y:S02]  /*14d0*/  LDC.64 R32, c[0x0][0x3a0] ;  /* 0x0000e800ff207b82 */ /* 0x000e240000000a00 */
[----:B0-----:R-:W-:-:S06]  /*14e0*/  IMAD.WIDE.U32 R34, R61, 0x10, R32 ;  /* 0x000000103d227825 */ /* 0x001fcc00078e0020 */
[----:B------:R-:W5:Y:S01]  /*14f0*/  LDG.E.128 R32, desc[UR12][R34.64] ;  /* 0x0000000c22207981 */ /* 0x000f62000c1e1d00 */
[----:B------:R-:W-:-:S13]  /*1500*/  ISETP.LT.AND P1, PT, RZ, UR33, PT ;  /* 0x00000021ff007c0c */ /* 0x000fda000bf21270 */
        /* <DEDUP_REMOVED lines=19> */
.L_x_37874:
        /* <DEDUP_REMOVED lines=13> */
.L_x_37876:
[----:B------:R-:W-:Y:S05]  /*1710*/  BSYNC.RECONVERGENT B2 ;  /* 0x0000000000027941 */ /* 0x000fea0003800200 */
.L_x_37875:
        /* <DEDUP_REMOVED lines=55> */
.L_x_37873:
[----:B------:R-:W-:Y:S05]  /*1a90*/  BSYNC.RECONVERGENT B1 ;  /* 0x0000000000017941 */ /* 0x000fea0003800200 */
.L_x_37872:
[----:B------:R-:W-:Y:S01]  /*1aa0*/  I2FP.F32.U32 R9, R63 ;  /* 0x0000003f00097245 */ /* 0x000fe20000201000 */
[----:B------:R-:W-:Y:S02]  /*1ab0*/  IMAD.MOV.U32 R68, RZ, RZ, 0x2f800000 ;  /* 0x2f800000ff447424 */ /* 0x000fe400078e00ff */
[----:B-----5:R-:W-:Y:S02]  /*1ac0*/  FMUL.FTZ R63, R28, UR17 ;  /* 0x000000111c3f7c20 */ /* 0x020fe40008410000 */
[----:B------:R-:W-:Y:S02]  /*1ad0*/  FFMA.FTZ R9, R9, R68, 1.1641532182693481445e-10 ;  /* 0x2f00000009097423 */ /* 0x000fe40000010044 */
[----:B------:R-:W-:-:S03]  /*1ae0*/  FMUL.FTZ R63, R63, UR16 ;  /* 0x000000103f3f7c20 */ /* 0x000fc60008410000 */
[----:B------:R-:W-:-:S04]  /*1af0*/  FSETP.GTU.FTZ.AND P2, PT, R9, UR29, PT ;  /* 0x0000001d09007c0b */ /* 0x000fc8000bf5c000 */
[----:B------:R-:W-:Y:S02]  /*1b00*/  FSEL R63, R63, RZ, !P2 ;  /* 0x000000ff3f3f7208 */ /* 0x000fe40005000000 */
[----:B------:R-:W-:-:S03]  /*1b10*/  SEL R9, RZ, 0x1, P2 ;  /* 0x00000001ff097807 */ /* 0x000fc60001000000 */
[----:B------:R-:W-:Y:S01]  /*1b20*/  FADD.FTZ R32, R32, R63 ;  /* 0x0000003f20207221 */ /* 0x000fe20000010000 */
[----:B------:R-:W-:-:S07]  /*1b30*/  PRMT R67, R9, 0x7610, R67 ;  /* 0x0000761009437816 */ /* 0x000fce0000000043 */
.L_x_37871:
        /* <DEDUP_REMOVED lines=19> */
.L_x_37880:
        /* <DEDUP_REMOVED lines=13> */
.L_x_37882:
[----:B------:R-:W-:Y:S05]  /*1d40*/  BSYNC.RECONVERGENT B2 ;  /* 0x0000000000027941 */ /* 0x000fea0003800200 */
.L_x_37881:
        /* <DEDUP_REMOVED lines=55> */
.L_x_37879:
[----:B------:R-:W-:Y:S05]  /*20c0*/  BSYNC.RECONVERGENT B1 ;  /* 0x0000000000017941 */ /* 0x000fea0003800200 */
.L_x_37878:
        /* <DEDUP_REMOVED lines=10> */
.L_x_37877:
        /* <DEDUP_REMOVED lines=19> */
.L_x_37886:
        /* <DEDUP_REMOVED lines=13> */
.L_x_37888:
[----:B------:R-:W-:Y:S05]  /*2370*/  BSYNC.RECONVERGENT B2 ;  /* 0x0000000000027941 */ /* 0x000fea0003800200 */
.L_x_37887:
        /* <DEDUP_REMOVED lines=55> */
.L_x_37885:
[----:B------:R-:W-:Y:S05]  /*26f0*/  BSYNC.RECONVERGENT B1 ;  /* 0x0000000000017941 */ /* 0x000fea0003800200 */
.L_x_37884:
[----:B------:R-:W-:Y:S01]  /*2700*/  HFMA2 R82, -RZ, RZ, 0.1171875, 0 ;  /* 0x2f800000ff527431 */ /* 0x000fe200000001ff */
[----:B------:R-:W-:Y:S01]  /*2710*/  I2FP.F32.U32 R9, R81 ;  /* 0x0000005100097245 */ /* 0x000fe20000201000 */
[----:B-----5:R-:W-:-:S04]  /*2720*/  FMUL.FTZ R63, R30, UR17 ;  /* 0x000000111e3f7c20 */ /* 0x020fc80008410000 */
[----:B------:R-:W-:Y:S01]  /*2730*/  FMUL.FTZ R63, R63, UR16 ;  /* 0x000000103f3f7c20 */ /* 0x000fe20008410000 */
[----:B------:R-:W-:-:S05]  /*2740*/  FFMA.FTZ R9, R9, R82, 1.1641532182693481445e-10 ;  /* 0x2f00000009097423 */ /* 0x000fca0000010052 */
[----:B------:R-:W-:-:S04]  /*2750*/  FSETP.GTU.FTZ.AND P2, PT, R9, UR29, PT ;  /* 0x0000001d09007c0b */ /* 0x000fc8000bf5c000 */
[----:B------:R-:W-:Y:S02]  /*2760*/  FSEL R63, R63, RZ, !P2 ;  /* 0x000000ff3f3f7208 */ /* 0x000fe40005000000 */
[----:B------:R-:W-:-:S03]  /*2770*/  SEL R9, RZ, 0x1, P2 ;  /* 0x00000001ff097807 */ /* 0x000fc60001000000 */
[----:B------:R-:W-:Y:S01]  /*2780*/  FADD.FTZ R34, R34, R63 ;  /* 0x0000003f22227221 */ /* 0x000fe20000010000 */
[----:B------:R-:W-:-:S07]  /*2790*/  PRMT R71, R9, 0x7610, R71 ;  /* 0x0000761009477816 */ /* 0x000fce0000000047 */
.L_x_37883:
        /* <DEDUP_REMOVED lines=19> */
.L_x_37892:
        /* <DEDUP_REMOVED lines=13> */
.L_x_37894:
[----:B------:R-:W-:Y:S05]  /*29a0*/  BSYNC.RECONVERGENT B2 ;  /* 0x0000000000027941 */ /* 0x000fea0003800200 */
.L_x_37893:
        /* <DEDUP_REMOVED lines=55> */
.L_x_37891:
[----:B------:R-:W-:Y:S05]  /*2d20*/  BSYNC.RECONVERGENT B1 ;  /* 0x0000000000017941 */ /* 0x000fea0003800200 */
.L_x_37890:
        /* <DEDUP_REMOVED lines=9> */
[----:B------:R-:W-:Y:S01]  /*2dc0*/  PRMT R72, R62, 0x7610, R72 ;  /* 0x000076103e487816 */ /* 0x000fe20000000048 */
[----:B------:R-:W-:Y:S06]  /*2dd0*/  BRA `(.L_x_37889) ;  /* 0x0000001800007947 */ /* 0x000fec0003800000 */
.L_x_37870:
        /* <DEDUP_REMOVED lines=20> */
.L_x_37898:
        /* <DEDUP_REMOVED lines=13> */
.L_x_37900:
[----:B------:R-:W-:Y:S05]  /*2ff0*/  BSYNC.RECONVERGENT B2 ;  /* 0x0000000000027941 */ /* 0x000fea0003800200 */
.L_x_37899:
        /* <DEDUP_REMOVED lines=55> */
.L_x_37897:
[----:B------:R-:W-:Y:S05]  /*3370*/  BSYNC.RECONVERGENT B1 ;  /* 0x0000000000017941 */ /* 0x000fea0003800200 */
.L_x_37896:
[----:B------:R-:W-:Y:S01]  /*3380*/  I2FP.F32.U32 R9, R32 ;  /* 0x0000002000097245 */ /* 0x000fe20000201000 */
[----:B------:R-:W-:-:S04]  /*3390*/  IMAD.MOV.U32 R32, RZ, RZ, 0x2f800000 ;  /* 0x2f800000ff207424 */ /* 0x000fc800078e00ff */
[----:B------:R-:W-:Y:S01]  /*33a0*/  FFMA.FTZ R9, R9, R32, 1.1641532182693481445e-10 ;  /* 0x2f00000009097423 */ /* 0x000fe20000010020 */
[----:B-----5:R-:W-:-:S04]  /*33b0*/  FMUL.FTZ R32, R28, UR17 ;  /* 0x000000111c207c20 */ /* 0x020fc80008410000 */
[----:B------:R-:W-:Y:S01]  /*33c0*/  FSETP.GTU.FTZ.AND P1, PT, R9, UR29, PT ;  /* 0x0000001d09007c0b */ /* 0x000fe2000bf3c000 */
[----:B------:R-:W-:-:S03]  /*33d0*/  FMUL.FTZ R32, R32, UR16 ;  /* 0x0000001020207c20 */ /* 0x000fc60008410000 */
[----:B------:R-:W-:Y:S02]  /*33e0*/  SEL R9, RZ, 0x1, P1 ;  /* 0x00000001ff097807 */ /* 0x000fe40000800000 */
[----:B------:R-:W-:Y:S02]  /*33f0*/  FSEL R32, R32, RZ, !P1 ;  /* 0x000000ff20207208 */ /* 0x000fe40004800000 */
[----:B------:R-:W-:-:S07]  /*3400*/  PRMT R67, R9, 0x7610, R67 ;  /* 0x0000761009437816 */ /* 0x000fce0000000043 */
.L_x_37895:
        /* <DEDUP_REMOVED lines=16> */
.L_x_37904:
        /* <DEDUP_REMOVED lines=13> */
.L_x_37906:
[----:B------:R-:W-:Y:S05]  /*35e0*/  BSYNC.RECONVERGENT B2 ;  /* 0x0000000000027941 */ /* 0x000fea0003800200 */
.L_x_37905:
        /* <DEDUP_REMOVED lines=55> */
.L_x_37903:
[----:B------:R-:W-:Y:S05]  /*3960*/  BSYNC.RECONVERGENT B1 ;  /* 0x0000000000017941 */ /* 0x000fea0003800200 */
.L_x_37902:
        /* <DEDUP_REMOVED lines=9> */
.L_x_37901:
        /* <DEDUP_REMOVED lines=16> */
.L_x_37910:
        /* <DEDUP_REMOVED lines=13> */
.L_x_37912:
[----:B------:R-:W-:Y:S05]  /*3bd0*/  BSYNC.RECONVERGENT B2 ;  /* 0x0000000000027941 */ /* 0x000fea0003800200 */
.L_x_37911:
        /* <DEDUP_REMOVED lines=55> */
.L_x_37909:
[----:B------:R-:W-:Y:S05]  /*3f50*/  BSYNC.RECONVERGENT B1 ;  /* 0x0000000000017941 */ /* 0x000fea0003800200 */
.L_x_37908:
[----:B------:R-:W-:Y:S01]  /*3f60*/  HFMA2 R34, -RZ, RZ, 0.1171875, 0 ;  /* 0x2f800000ff227431 */ /* 0x000fe200000001ff */
[----:B------:R-:W-:-:S05]  /*3f70*/  I2FP.F32.U32 R9, R35 ;  /* 0x0000002300097245 */ /* 0x000fca0000201000 */
[----:B------:R-:W-:Y:S01]  /*3f80*/  FFMA.FTZ R9, R9, R34, 1.1641532182693481445e-10 ;  /* 0x2f00000009097423 */ /* 0x000fe20000010022 */
[----:B-----5:R-:W-:-:S04]  /*3f90*/  FMUL.FTZ R34, R30, UR17 ;  /* 0x000000111e227c20 */ /* 0x020fc80008410000 */
[----:B------:R-:W-:Y:S01]  /*3fa0*/  FSETP.GTU.FTZ.AND P1, PT, R9, UR29, PT ;  /* 0x0000001d09007c0b */ /* 0x000fe2000bf3c000 */
[----:B------:R-:W-:-:S03]  /*3fb0*/  FMUL.FTZ R34, R34, UR16 ;  /* 0x0000001022227c20 */ /* 0x000fc60008410000 */
[----:B------:R-:W-:Y:S02]  /*3fc0*/  SEL R9, RZ, 0x1, P1 ;  /* 0x00000001ff097807 */ /* 0x000fe40000800000 */
[----:B------:R-:W-:Y:S02]  /*3fd0*/  FSEL R34, R34, RZ, !P1 ;  /* 0x000000ff22227208 */ /* 0x000fe40004800000 */
[----:B------:R-:W-:-:S07]  /*3fe0*/  PRMT R71, R9, 0x7610, R71 ;  /* 0x0000761009477816 */ /* 0x000fce0000000047 */
.L_x_37907:
        /* <DEDUP_REMOVED lines=16> */
.L_x_37915:
        /* <DEDUP_REMOVED lines=13> */
.L_x_37917:
[----:B------:R-:W-:Y:S05]  /*41c0*/  BSYNC.RECONVERGENT B2 ;  /* 0x0000000000027941 */ /* 0x000fea0003800200 */
.L_x_37916:
        /* <DEDUP_REMOVED lines=14> */
[----:B------:R-:W-:-:S03]  /*42b0*/  LOP3.LUT R63, R88, UR23, R91, 0x96, !PT ;  /* 0x00000017583f7c12 */ /* 0x000fc6000f8e965b */
[----:B------:R-:W-:Y:S01]  /*42c0*/  IMAD.MOV.U32 R9, RZ, RZ, RZ ;  /* 0x000000ffff097224 */ /* 0x000fe200078e00ff */
        /* <DEDUP_REMOVED lines=39> */
.L_x_37914:
[----:B------:R-:W-:Y:S05]  /*4540*/  BSYNC.RECONVERGENT B1 ;  /* 0x0000000000017941 */ /* 0x000fea0003800200 */
.L_x_37913:
        /* <DEDUP_REMOVED lines=9> */
.L_x_37889:
[----:B------:R-:W0:Y:S01]  /*45e0*/  LDC.64 R62, c[0x0][0x3a8] ;  /* 0x0000ea00ff3e7b82 */ /* 0x000e220000000a00 */
[----:B------:R-:W-:Y:S01]  /*45f0*/  MOV R68, R82 ;  /* 0x0000005200447202 */ /* 0x000fe20000000f00 */
[----:B0-----:R-:W-:-:S05]  /*4600*/  IMAD.WIDE.U32 R62, R61, 0x10, R62 ;  /* 0x000000103d3e7825 */ /* 0x001fca00078e003e */
[----:B-----5:R0:W-:Y:S01]  /*4610*/  STG.E.128 desc[UR12][R62.64], R32 ;  /* 0x000000203e007986 */ /* 0x0201e2000c101d0c */
[----:B------:R-:W-:Y:S05]  /*4620*/  BRA.U !UP2, `(.L_x_37918) ;  /* 0x000000010a2c7547 */ /* 0x000fea000b800000 */
[----:B0-----:R-:W0:Y:S01]  /*4630*/  LDC.64 R62, c[0x0][0x3b0] ;  /* 0x0000ec00ff3e7b82 */ /* 0x001e220000000a00 */
[----:B------:R-:W-:Y:S01]  /*4640*/  IMAD.U32 R82, R71, 0x10000, RZ ;  /* 0x0001000047527824 */ /* 0x000fe200078e00ff */
[----:B------:R-:W-:Y:S02]  /*4650*/  LOP3.LUT R81, R72, 0xffff, RZ, 0xc0, !PT ;  /* 0x0000ffff48517812 */ /* 0x000fe400078ec0ff */
[----:B------:R-:W-:Y:S02]  /*4660*/  LOP3.LUT R84, R69, 0xff, RZ, 0xc0, !PT ;  /* 0x000000ff45547812 */ /* 0x000fe400078ec0ff */
[----:B------:R-:W-:-:S05]  /*4670*/  LOP3.LUT R82, R82, 0xff0000, RZ, 0xc0, !PT ;  /* 0x00ff000052527812 */ /* 0x000fca00078ec0ff */
[----:B------:R-:W-:Y:S01]  /*4680*/  IMAD R81, R81, 0x1000000, R82 ;  /* 0x0100000051517824 */ /* 0x000fe200078e0252 */
[----:B------:R-:W-:-:S04]  /*4690*/  LOP3.LUT R82, R67, 0xff, RZ, 0xc0, !PT ;  /* 0x000000ff43527812 */ /* 0x000fc800078ec0ff */
[----:B------:R-:W-:-:S05]  /*46a0*/  LEA R81, R84, R81, 0x8 ;  /* 0x0000005154517211 */ /* 0x000fca00078e40ff */
[----:B------:R-:W-:Y:S02]  /*46b0*/  IMAD.IADD R81, R81, 0x1, R82 ;  /* 0x0000000151517824 */ /* 0x000fe400078e0252 */
[----:B0-----:R-:W-:-:S05]  /*46c0*/  IMAD.WIDE.U32 R62, R60, 0x4, R62 ;  /* 0x000000043c3e7825 */ /* 0x001fca00078e003e */
[----:B------:R1:W-:Y:S02]  /*46d0*/  STG.E desc[UR12][R62.64], R81 ;  /* 0x000000513e007986 */ /* 0x0003e4000c10190c */
.L_x_37918:
[----:B------:R-:W-:Y:S01]  /*46e0*/  VIADD R61, R61, 0x100 ;  /* 0x000001003d3d7836 */ /* 0x000fe20000000000 */
[----:B------:R-:W-:-:S07]  /*46f0*/  IADD3 R60, PT, PT, R60, 0x100, RZ ;  /* 0x000001003c3c7810 */ /* 0x000fce0007ffe0ff */
.L_x_37868:
[----:B0-----:R-:W-:Y:S05]  /*4700*/  BSYNC.RECONVERGENT B0 ;  /* 0x0000000000007941 */ /* 0x001fea0003800200 */
.L_x_37867:
[----:B------:R-:W-:Y:S01]  /*4710*/  ISETP.GE.U32.AND P1, PT, R3, 0x200, PT ;  /* 0x000002000300780c */ /* 0x000fe20003f26070 */
[----:B------:R-:W-:Y:S03]  /*4720*/  BSSY.RECONVERGENT B0, `(.L_x_37919) ;  /* 0x000032d000007945 */ /* 0x000fe60003800200 */
[----:B-1----:R-:W-:-:S09]  /*4730*/  P2R R62, PR, RZ, 0x2 ;  /* 0x00000002ff3e7803 */ /* 0x002fd20000000000 */
[----:B------:R-:W-:Y:S05]  /*4740*/  @!P1 BRA `(.L_x_37920) ;  /* 0x0000003000a89947 */ /* 0x000fea0003800000 */
[----:B------:R-:W-:-:S04]  /*4750*/  UISETP.NE.U32.AND UP0, UPT, UR18, URZ, UPT ;  /* 0x000000ff1200728c */ /* 0x000fc8000bf05070 */
[----:B------:R-:W-:Y:S01]  /*4760*/  UISETP.NE.AND.EX UP0, UPT, UR19, URZ, UPT, UP0 ;  /* 0x000000ff1300728c */ /* 0x000fe2000bf05300 */
[----:B------:R-:W-:Y:S10]  /*4770*/  BRA.U !UP2, `(.L_x_37921) ;  /* 0x000000010a0c7547 */ /* 0x000ff4000b800000 */
[----:B------:R-:W0:Y:S02]  /*4780*/  LDC.64 R28, c[0x0][0x390] ;  /* 0x0000e400ff1c7b82 */ /* 0x000e240000000a00 */
[----:B0-----:R-:W-:-:S06]  /*4790*/  IMAD.WIDE.U32 R28, R60, 0x10, R28 ;  /* 0x000000103c1c7825 */ /* 0x001fcc00078e001c */
[----:B------:R-:W5:Y:S02]  /*47a0*/  LDG.E.128 R28, desc[UR12][R28.64] ;  /* 0x0000000c1c1c7981 */ /* 0x000f64000c1e1d00 */
.L_x_37921:
        /* <DEDUP_REMOVED lines=24> */
.L_x_37926:
        /* <DEDUP_REMOVED lines=13> */
.L_x_37928:
[----:B------:R-:W-:Y:S05]  /*4a00*/  BSYNC.RECONVERGENT B2 ;  /* 0x0000000000027941 */ /* 0x000fea0003800200 */
.L_x_37927:
        /* <DEDUP_REMOVED lines=55> */
.L_x_37925:
[----:B------:R-:W-:Y:S05]  /*4d80*/  BSYNC.RECONVERGENT B1 ;  /* 0x0000000000017941 */ /* 0x000fea0003800200 */
.L_x_37924:
        /* <DEDUP_REMOVED lines=10> */
.L_x_37923:
        /* <DEDUP_REMOVED lines=19> */
.L_x_37932:
        /* <DEDUP_REMOVED lines=13> */
.L_x_37934:
[----:B------:R-:W-:Y:S05]  /*5030*/  BSYNC.RECONVERGENT B2 ;  /* 0x0000000000027941 */ /* 0x000fea0003800200 */
.L_x_37933:
        /* <DEDUP_REMOVED lines=55> */
.L_x_37931:
[----:B------:R-:W-:Y:S05]  /*53b0*/  BSYNC.RECONVERGENT B1 ;  /* 0x0000000000017941 */ /* 0x000fea0003800200 */
.L_x_37930:
        /* <DEDUP_REMOVED lines=10> */
.L_x_37929:
        /* <DEDUP_REMOVED lines=19> */
.L_x_37938:
        /* <DEDUP_REMOVED lines=13> */
.L_x_37940:
[----:B------:R-:W-:Y:S05]  /*5660*/  BSYNC.RECONVERGENT B2 ;  /* 0x0000000000027941 */ /* 0x000fea0003800200 */
.L_x_37939:
        /* <DEDUP_REMOVED lines=55> */
.L_x_37937:
[----:B------:R-:W-:Y:S05]  /*59e0*/  BSYNC.RECONVERGENT B1 ;  /* 0x0000000000017941 */ /* 0x000fea0003800200 */
.L_x_37936:
        /* <DEDUP_REMOVED lines=10> */
.L_x_37935:
        /* <DEDUP_REMOVED lines=19> */
.L_x_37944:
        /* <DEDUP_REMOVED lines=13> */
.L_x_37946:
[----:B------:R-:W-:Y:S05]  /*5c90*/  BSYNC.RECONVERGENT B2 ;  /* 0x0000000000027941 */ /* 0x000fea0003800200 */
.L_x_37945:
        /* <DEDUP_REMOVED lines=55> */
.L_x_37943:
[----:B------:R-:W-:Y:S05]  /*6010*/  BSYNC.RECONVERGENT B1 ;  /* 0x0000000000017941 */ /* 0x000fea0003800200 */
.L_x_37942:
        /* <DEDUP_REMOVED lines=11> */
.L_x_37922:
        /* <DEDUP_REMOVED lines=20> */
.L_x_37950:
        /* <DEDUP_REMOVED lines=13> */
.L_x_37952:
[----:B------:R-:W-:Y:S05]  /*62e0*/  BSYNC.RECONVERGENT B2 ;  /* 0x0000000000027941 */ /* 0x000fea0003800200 */
.L_x_37951:
        /* <DEDUP_REMOVED lines=55> */
.L_x_37949:
[----:B------:R-:W-:Y:S05]  /*6660*/  BSYNC.RECONVERGENT B1 ;  /* 0x0000000000017941 */ /* 0x000fea0003800200 */
.L_x_37948:
        /* <DEDUP_REMOVED lines=9> */
.L_x_37947:
        /* <DEDUP_REMOVED lines=16> */
.L_x_37956:
        /* <DEDUP_REMOVED lines=13> */
.L_x_37958:
[----:B------:R-:W-:Y:S05]  /*68d0*/  BSYNC.RECONVERGENT B2 ;  /* 0x0000000000027941 */ /* 0x000fea0003800200 */
.L_x_37957:
        /* <DEDUP_REMOVED lines=55> */
.L_x_37955:
[----:B------:R-:W-:Y:S05]  /*6c50*/  BSYNC.RECONVERGENT B1 ;  /* 0x0000000000017941 */ /* 0x000fea0003800200 */
.L_x_37954:
        /* <DEDUP_REMOVED lines=9> */
.L_x_37953:
        /* <DEDUP_REMOVED lines=16> */
.L_x_37962:
        /* <DEDUP_REMOVED lines=13> */
.L_x_37964:
[----:B------:R-:W-:Y:S05]  /*6ec0*/  BSYNC.RECONVERGENT B2 ;  /* 0x0000000000027941 */ /* 0x000fea0003800200 */
.L_x_37963:
        /* <DEDUP_REMOVED lines=55> */
.L_x_37961:
[----:B------:R-:W-:Y:S05]  /*7240*/  BSYNC.RECONVERGENT B1 ;  /* 0x0000000000017941 */ /* 0x000fea0003800200 */
.L_x_37960:
        /* <DEDUP_REMOVED lines=9> */
.L_x_37959:
        /* <DEDUP_REMOVED lines=16> */
.L_x_37967:
        /* <DEDUP_REMOVED lines=13> */
.L_x_37969:
[----:B------:R-:W-:Y:S05]  /*74b0*/  BSYNC.RECONVERGENT B2 ;  /* 0x0000000000027941 */ /* 0x000fea0003800200 */
.L_x_37968:
        /* <DEDUP_REMOVED lines=55> */
.L_x_37966:
[----:B------:R-:W-:Y:S05]  /*7830*/  BSYNC.RECONVERGENT B1 ;  /* 0x0000000000017941 */ /* 0x000fea0003800200 */
.L_x_37965:
        /* <DEDUP_REMOVED lines=9> */
.L_x_37941:
        /* <DEDUP_REMOVED lines=16> */
.L_x_37970:
[----:B------:R-:W-:Y:S01]  /*79d0*/  VIADD R61, R61, 0x100 ;  /* 0x000001003d3d7836 */ /* 0x000fe20000000000 */
[----:B------:R-:W-:-:S07]  /*79e0*/  IADD3 R60, PT, PT, R60, 0x100, RZ ;  /* 0x000001003c3c7810 */ /* 0x000fce0007ffe0ff */
.L_x_37920:
[----:B------:R-:W-:Y:S05]  /*79f0*/  BSYNC.RECONVERGENT B0 ;  /* 0x0000000000007941 */ /* 0x000fea0003800200 */
.L_x_37919:
        /* <DEDUP_REMOVED lines=10> */
.L_x_37973:
        /* <DEDUP_REMOVED lines=24> */
.L_x_37978:
        /* <DEDUP_REMOVED lines=13> */
.L_x_37980:
[----:B------:R-:W-:Y:S05]  /*7cf0*/  BSYNC.RECONVERGENT B2 ;  /* 0x0000000000027941 */ /* 0x000fea0003800200 */
.L_x_37979:
        /* <DEDUP_REMOVED lines=55> */
.L_x_37977:
[----:B------:R-:W-:Y:S05]  /*8070*/  BSYNC.RECONVERGENT B1 ;  /* 0x0000000000017941 */ /* 0x000fea0003800200 */
.L_x_37976:
        /* <DEDUP_REMOVED lines=10> */
.L_x_37975:
        /* <DEDUP_REMOVED lines=19> */
.L_x_37984:
        /* <DEDUP_REMOVED lines=13> */
.L_x_37986:
[----:B------:R-:W-:Y:S05]  /*8320*/  BSYNC.RECONVERGENT B2 ;  /* 0x0000000000027941 */ /* 0x000fea0003800200 */
.L_x_37985:
        /* <DEDUP_REMOVED lines=55> */
.L_x_37983:
[----:B------:R-:W-:Y:S05]  /*86a0*/  BSYNC.RECONVERGENT B1 ;  /* 0x0000000000017941 */ /* 0x000fea0003800200 */
.L_x_37982:
        /* <DEDUP_REMOVED lines=10> */
.L_x_37981:
        /* <DEDUP_REMOVED lines=19> */
.L_x_37990:
        /* <DEDUP_REMOVED lines=13> */
.L_x_37992:
[----:B------:R-:W-:Y:S05]  /*8950*/  BSYNC.RECONVERGENT B2 ;  /* 0x0000000000027941 */ /* 0x000fea0003800200 */
.L_x_37991:
        /* <DEDUP_REMOVED lines=55> */
.L_x_37989:
[----:B------:R-:W-:Y:S05]  /*8cd0*/  BSYNC.RECONVERGENT B1 ;  /* 0x0000000000017941 */ /* 0x000fea0003800200 */
.L_x_37988:
        /* <DEDUP_REMOVED lines=10> */
.L_x_37987:
        /* <DEDUP_REMOVED lines=19> */
.L_x_37996:
        /* <DEDUP_REMOVED lines=13> */
.L_x_37998:
[----:B------:R-:W-:Y:S05]  /*8f80*/  BSYNC.RECONVERGENT B2 ;  /* 0x0000000000027941 */ /* 0x000fea0003800200 */
.L_x_37997:
        /* <DEDUP_REMOVED lines=55> */
.L_x_37995:
[----:B------:R-:W-:Y:S05]  /*9300*/  BSYNC.RECONVERGENT B1 ;  /* 0x0000000000017941 */ /* 0x000fea0003800200 */
.L_x_37994:
        /* <DEDUP_REMOVED lines=11> */
.L_x_37974:
        /* <DEDUP_REMOVED lines=20> */
.L_x_38002:
        /* <DEDUP_REMOVED lines=13> */
.L_x_38004:
[----:B------:R-:W-:Y:S05]  /*95d0*/  BSYNC.RECONVERGENT B2 ;  /* 0x0000000000027941 */ /* 0x000fea0003800200 */
.L_x_38003:
        /* <DEDUP_REMOVED lines=55> */
.L_x_38001:
[----:B------:R-:W-:Y:S05]  /*9950*/  BSYNC.RECONVERGENT B1 ;  /* 0x0000000000017941 */ /* 0x000fea0003800200 */
.L_x_38000:
        /* <DEDUP_REMOVED lines=9> */
.L_x_37999:
        /* <DEDUP_REMOVED lines=16> */
.L_x_38008:
        /* <DEDUP_REMOVED lines=13> */
.L_x_38010:
[----:B------:R-:W-:Y:S05]  /*9bc0*/  BSYNC.RECONVERGENT B2 ;  /* 0x0000000000027941 */ /* 0x000fea0003800200 */
.L_x_38009:
        /* <DEDUP_REMOVED lines=55> */
.L_x_38007:
[----:B------:R-:W-:Y:S05]  /*9f40*/  BSYNC.RECONVERGENT B1 ;  /* 0x0000000000017941 */ /* 0x000fea0003800200 */
.L_x_38006:
        /* <DEDUP_REMOVED lines=9> */
.L_x_38005:
        /* <DEDUP_REMOVED lines=16> */
.L_x_38014:
        /* <DEDUP_REMOVED lines=13> */
.L_x_38016:
[----:B------:R-:W-:Y:S05]  /*a1b0*/  BSYNC.RECONVERGENT B2 ;  /* 0x0000000000027941 */ /* 0x000fea0003800200 */
.L_x_38015:
        /* <DEDUP_REMOVED lines=55> */
.L_x_38013:
[----:B------:R-:W-:Y:S05]  /*a530*/  BSYNC.RECONVERGENT B1 ;  /* 0x0000000000017941 */ /* 0x000fea0003800200 */
.L_x_38012:
        /* <DEDUP_REMOVED lines=9> */
.L_x_38011:
        /* <DEDUP_REMOVED lines=16> */
.L_x_38019:
        /* <DEDUP_REMOVED lines=13> */
.L_x_38021:
[----:B------:R-:W-:Y:S05]  /*a7a0*/  BSYNC.RECONVERGENT B2 ;  /* 0x0000000000027941 */ /* 0x000fea0003800200 */
.L_x_38020:
        /* <DEDUP_REMOVED lines=55> */
.L_x_38018:
[----:B------:R-:W-:Y:S05]  /*ab20*/  BSYNC.RECONVERGENT B1 ;  /* 0x0000000000017941 */ /* 0x000fea0003800200 */
.L_x_38017:
        /* <DEDUP_REMOVED lines=9> */
.L_x_37993:
        /* <DEDUP_REMOVED lines=16> */
.L_x_38022:
[----:B------:R-:W-:Y:S01]  /*acc0*/  VIADD R61, R61, 0x100 ;  /* 0x000001003d3d7836 */ /* 0x000fe20000000000 */
[----:B------:R-:W-:-:S07]  /*acd0*/  IADD3 R60, PT, PT, R60, 0x100, RZ ;  /* 0x000001003c3c7810 */ /* 0x000fce0007ffe0ff */
.L_x_37972:
[----:B------:R-:W-:Y:S05]  /*ace0*/  BSYNC.RECONVERGENT B0 ;  /* 0x0000000000007941 */ /* 0x000fea0003800200 */
.L_x_37971:
        /* <DEDUP_REMOVED lines=10> */
.L_x_38025:
        /* <DEDUP_REMOVED lines=24> */
.L_x_38030:
        /* <DEDUP_REMOVED lines=13> */
.L_x_38032:
[----:B------:R-:W-:Y:S05]  /*afe0*/  BSYNC.RECONVERGENT B2 ;  /* 0x0000000000027941 */ /* 0x000fea0003800200 */
.L_x_38031:
        /* <DEDUP_REMOVED lines=55> */
.L_x_38029:
[----:B------:R-:W-:Y:S05]  /*b360*/  BSYNC.RECONVERGENT B1 ;  /* 0x0000000000017941 */ /* 0x000fea0003800200 */
.L_x_38028:
        /* <DEDUP_REMOVED lines=10> */
.L_x_38027:
        /* <DEDUP_REMOVED lines=19> */
.L_x_38036:
        /* <DEDUP_REMOVED lines=13> */
.L_x_38038:
[----:B------:R-:W-:Y:S05]  /*b610*/  BSYNC.RECONVERGENT B2 ;  /* 0x0000000000027941 */ /* 0x000fea0003800200 */
.L_x_38037:
        /* <DEDUP_REMOVED lines=55> */
.L_x_38035:
[----:B------:R-:W-:Y:S05]  /*b990*/  BSYNC.RECONVERGENT B1 ;  /* 0x0000000000017941 */ /* 0x000fea0003800200 */
.L_x_38034:
        /* <DEDUP_REMOVED lines=10> */
.L_x_38033:
        /* <DEDUP_REMOVED lines=19> */
.L_x_38042:
        /* <DEDUP_REMOVED lines=13> */
.L_x_38044:
[----:B------:R-:W-:Y:S05]  /*bc40*/  BSYNC.RECONVERGENT B2 ;  /* 0x0000000000027941 */ /* 0x000fea0003800200 */
.L_x_38043:
        /* <DEDUP_REMOVED lines=55> */
.L_x_38041:
[----:B------:R-:W-:Y:S05]  /*bfc0*/  BSYNC.RECONVERGENT B1 ;  /* 0x0000000000017941 */ /* 0x000fea0003800200 */
.L_x_38040:
        /* <DEDUP_REMOVED lines=10> */
.L_x_38039:
        /* <DEDUP_REMOVED lines=19> */
.L_x_38048:
        /* <DEDUP_REMOVED lines=13> */
.L_x_38050:
[----:B------:R-:W-:Y:S05]  /*c270*/  BSYNC.RECONVERGENT B2 ;  /* 0x0000000000027941 */ /* 0x000fea0003800200 */
.L_x_38049:
        /* <DEDUP_REMOVED lines=55> */
.L_x_38047:
[----:B------:R-:W-:Y:S05]  /*c5f0*/  BSYNC.RECONVERGENT B1 ;  /* 0x0000000000017941 */ /* 0x000fea0003800200 */
.L_x_38046:
        /* <DEDUP_REMOVED lines=11> */
.L_x_38026:
        /* <DEDUP_REMOVED lines=20> */
.L_x_38054:
        /* <DEDUP_REMOVED lines=13> */
.L_x_38056:
[----:B------:R-:W-:Y:S05]  /*c8c0*/  BSYNC.RECONVERGENT B2 ;  /* 0x0000000000027941 */ /* 0x000fea0003800200 */
.L_x_38055:
        /* <DEDUP_REMOVED lines=55> */
.L_x_38053:
[----:B------:R-:W-:Y:S05]  /*cc40*/  BSYNC.RECONVERGENT B1 ;  /* 0x0000000000017941 */ /* 0x000fea0003800200 */
.L_x_38052:
        /* <DEDUP_REMOVED lines=9> */
.L_x_38051:
        /* <DEDUP_REMOVED lines=16> */
.L_x_38060:
        /* <DEDUP_REMOVED lines=13> */
.L_x_38062:
[----:B------:R-:W-:Y:S05]  /*ceb0*/  BSYNC.RECONVERGENT B2 ;  /* 0x0000000000027941 */ /* 0x000fea0003800200 */
.L_x_38061:
        /* <DEDUP_REMOVED lines=55> */
.L_x_38059:
[----:B------:R-:W-:Y:S05]  /*d230*/  BSYNC.RECONVERGENT B1 ;  /* 0x0000000000017941 */ /* 0x000fea0003800200 */
.L_x_38058:
        /* <DEDUP_REMOVED lines=9> */
.L_x_38057:
        /* <DEDUP_REMOVED lines=16> */
.L_x_38066:
        /* <DEDUP_REMOVED lines=13> */
.L_x_38068:
[----:B------:R-:W-:Y:S05]  /*d4a0*/  BSYNC.RECONVERGENT B2 ;  /* 0x0000000000027941 */ /* 0x000fea0003800200 */
.L_x_38067:
        /* <DEDUP_REMOVED lines=55> */
.L_x_38065:
[----:B------:R-:W-:Y:S05]  /*d820*/  BSYNC.RECONVERGENT B1 ;  /* 0x0000000000017941 */ /* 0x000fea0003800200 */
.L_x_38064:
        /* <DEDUP_REMOVED lines=9> */
.L_x_38063:
        /* <DEDUP_REMOVED lines=16> */
.L_x_38071:
        /* <DEDUP_REMOVED lines=13> */
.L_x_38073:
[----:B------:R-:W-:Y:S05]  /*da90*/  BSYNC.RECONVERGENT B2 ;  /* 0x0000000000027941 */ /* 0x000fea0003800200 */
.L_x_38072:
        /* <DEDUP_REMOVED lines=55> */
.L_x_38070:
[----:B------:R-:W-:Y:S05]  /*de10*/  BSYNC.RECONVERGENT B1 ;  /* 0x0000000000017941 */ /* 0x000fea0003800200 */
.L_x_38069:
        /* <DEDUP_REMOVED lines=9> */
.L_x_38045:
[----:B------:R-:W0:Y:S01]  /*deb0*/  LDC.64 R62, c[0x0][0x3a8] ;  /* 0x0000ea00ff3e7b82 */ /* 0x000e220000000a00 */
[----:B------:R-:W-:Y:S02]  /*dec0*/  IMAD.MOV.U32 R68, RZ, RZ, R82 ;  /* 0x000000ffff447224 */ /* 0x000fe400078e0052 */
[----:B0-----:R-:W-:-:S05]  /*ded0*/  IMAD.WIDE.U32 R62, R61, 0x10, R62 ;  /* 0x000000103d3e7825 */ /* 0x001fca00078e003e */
[----:B-----5:R0:W-:Y:S01]  /*dee0*/  STG.E.128 desc[UR12][R62.64], R44 ;  /* 0x0000002c3e007986 */ /* 0x0201e2000c101d0c */
[----:B------:R-:W-:Y:S05]  /*def0*/  BRA.U !UP2, `(.L_x_38074) ;  /* 0x000000010a2c7547 */ /* 0x000fea000b800000 */
[----:B0-----:R-:W0:Y:S01]  /*df00*/  LDC.64 R62, c[0x0][0x3b0] ;  /* 0x0000ec00ff3e7b82 */ /* 0x001e220000000a00 */
[----:B------:R-:W-:Y:S02]  /*df10*/  SHF.L.U32 R82, R71, 0x10, RZ ;  /* 0x0000001047527819 */ /* 0x000fe400000006ff */
[----:B------:R-:W-:Y:S02]  /*df20*/  LOP3.LUT R81, R72, 0xffff, RZ, 0xc0, !PT ;  /* 0x0000ffff48517812 */ /* 0x000fe400078ec0ff */
[----:B------:R-:W-:Y:S02]  /*df30*/  LOP3.LUT R82, R82, 0xff0000, RZ, 0xc0, !PT ;  /* 0x00ff000052527812 */ /* 0x000fe400078ec0ff */
[----:B------:R-:W-:-:S03]  /*df40*/  LOP3.LUT R84, R69, 0xff, RZ, 0xc0, !PT ;  /* 0x000000ff45547812 */ /* 0x000fc600078ec0ff */
[----:B------:R-:W-:Y:S01]  /*df50*/  IMAD R81, R81, 0x1000000, R82 ;  /* 0x0100000051517824 */ /* 0x000fe200078e0252 */
[----:B------:R-:W-:-:S04]  /*df60*/  LOP3.LUT R82, R67, 0xff, RZ, 0xc0, !PT ;  /* 0x000000ff43527812 */ /* 0x000fc800078ec0ff */
[----:B------:R-:W-:-:S05]  /*df70*/  LEA R81, R84, R81, 0x8 ;  /* 0x0000005154517211 */ /* 0x000fca00078e40ff */
[----:B------:R-:W-:Y:S02]  /*df80*/  IMAD.IADD R81, R81, 0x1, R82 ;  /* 0x0000000151517824 */ /* 0x000fe400078e0252 */
[----:B0-----:R-:W-:-:S05]  /*df90*/  IMAD.WIDE.U32 R62, R60, 0x4, R62 ;  /* 0x000000043c3e7825 */ /* 0x001fca00078e003e */
[----:B------:R1:W-:Y:S02]  /*dfa0*/  STG.E desc[UR12][R62.64], R81 ;  /* 0x000000513e007986 */ /* 0x0003e4000c10190c */
.L_x_38074:
[----:B------:R-:W-:Y:S01]  /*dfb0*/  IADD3 R61, PT, PT, R61, 0x100, RZ ;  /* 0x000001003d3d7810 */ /* 0x000fe20007ffe0ff */
[----:B------:R-:W-:-:S07]  /*dfc0*/  VIADD R60, R60, 0x100 ;  /* 0x000001003c3c7836 */ /* 0x000fce0000000000 */
.L_x_38024:
[----:B------:R-:W-:Y:S05]  /*dfd0*/  BSYNC.RECONVERGENT B0 ;  /* 0x0000000000007941 */ /* 0x000fea0003800200 */
.L_x_38023:
        /* <DEDUP_REMOVED lines=9> */
.L_x_38077:
[----:B------:R-:W-:Y:S05]  /*e070*/  BRA.U !UP0, `(.L_x_38078) ;  /* 0x0000001908447547 */ /* 0x000fea000b800000 */
[----:B------:R-:W2:Y:S02]  /*e080*/  LDC.64 R50, c[0x0][0x3a0] ;  /* 0x0000e800ff327b82 */ /* 0x000ea40000000a00 */
[----:B--2---:R-:W-:-:S06]  /*e090*/  IMAD.WIDE.U32 R50, R61, 0x10, R50 ;  /* 0x000000103d327825 */ /* 0x004fcc00078e0032 */
[----:B------:R-:W5:Y:S01]  /*e0a0*/  LDG.E.128 R48, desc[UR12][R50.64] ;  /* 0x0000000c32307981 */ /* 0x000f62000c1e1d00 */
[----:B------:R-:W-:-:S13]  /*e0b0*/  ISETP.LT.AND P2, PT, RZ, UR33, PT ;  /* 0x00000021ff007c0c */ /* 0x000fda000bf41270 */
[----:B01----:R-:W-:Y:S01]  /*e0c0*/  @!P2 MOV R62, R9 ;  /* 0x00000009003ea202 */ /* 0x003fe20000000f00 */
        /* <DEDUP_REMOVED lines=18> */
.L_x_38082:
        /* <DEDUP_REMOVED lines=13> */
.L_x_38084:
[----:B------:R-:W-:Y:S05]  /*e2c0*/  BSYNC.RECONVERGENT B2 ;  /* 0x0000000000027941 */ /* 0x000fea0003800200 */
.L_x_38083:
        /* <DEDUP_REMOVED lines=55> */
.L_x_38081:
[----:B------:R-:W-:Y:S05]  /*e640*/  BSYNC.RECONVERGENT B1 ;  /* 0x0000000000017941 */ /* 0x000fea0003800200 */
.L_x_38080:
        /* <DEDUP_REMOVED lines=10> */
.L_x_38079:
        /* <DEDUP_REMOVED lines=19> */
.L_x_38088:
        /* <DEDUP_REMOVED lines=13> */
.L_x_38090:
[----:B------:R-:W-:Y:S05]  /*e8f0*/  BSYNC.RECONVERGENT B2 ;  /* 0x0000000000027941 */ /* 0x000fea0003800200 */
.L_x_38089:
        /* <DEDUP_REMOVED lines=55> */
.L_x_38087:
[----:B------:R-:W-:Y:S05]  /*ec70*/  BSYNC.RECONVERGENT B1 ;  /* 0x0000000000017941 */ /* 0x000fea0003800200 */
.L_x_38086:
        /* <DEDUP_REMOVED lines=10> */
.L_x_38085:
        /* <DEDUP_REMOVED lines=19> */
.L_x_38094:
        /* <DEDUP_REMOVED lines=13> */
.L_x_38096:
[----:B------:R-:W-:Y:S05]  /*ef20*/  BSYNC.RECONVERGENT B2 ;  /* 0x0000000000027941 */ /* 0x000fea0003800200 */
.L_x_38095:
        /* <DEDUP_REMOVED lines=55> */
.L_x_38093:
[----:B------:R-:W-:Y:S05]  /*f2a0*/  BSYNC.RECONVERGENT B1 ;  /* 0x0000000000017941 */ /* 0x000fea0003800200 */
.L_x_38092:
        /* <DEDUP_REMOVED lines=10> */
.L_x_38091:
        /* <DEDUP_REMOVED lines=19> */
.L_x_38100:
        /* <DEDUP_REMOVED lines=13> */
.L_x_38102:
[----:B------:R-:W-:Y:S05]  /*f550*/  BSYNC.RECONVERGENT B2 ;  /* 0x0000000000027941 */ /* 0x000fea0003800200 */
.L_x_38101:
        /* <DEDUP_REMOVED lines=55> */
.L_x_38099:
[----:B------:R-:W-:Y:S05]  /*f8d0*/  BSYNC.RECONVERGENT B1 ;  /* 0x0000000000017941 */ /* 0x000fea0003800200 */
.L_x_38098:
        /* <DEDUP_REMOVED lines=11> */
.L_x_38078:
        /* <DEDUP_REMOVED lines=20> */
.L_x_38106:
        /* <DEDUP_REMOVED lines=13> */
.L_x_38108:
[----:B------:R-:W-:Y:S05]  /*fba0*/  BSYNC.RECONVERGENT B2 ;  /* 0x0000000000027941 */ /* 0x000fea0003800200 */
.L_x_38107:
        /* <DEDUP_REMOVED lines=55> */
.L_x_38105:
[----:B------:R-:W-:Y:S05]  /*ff20*/  BSYNC.RECONVERGENT B1 ;  /* 0x0000000000017941 */ /* 0x000fea0003800200 */
.L_x_38104:
        /* <DEDUP_REMOVED lines=9> */
.L_x_38103:
        /* <DEDUP_REMOVED lines=16> */
.L_x_38112:
        /* <DEDUP_REMOVED lines=13> */
.L_x_38114:
[----:B------:R-:W-:Y:S05]  /*10190*/  BSYNC.RECONVERGENT B2 ;  /* 0x0000000000027941 */ /* 0x000fea0003800200 */
.L_x_38113:
        /* <DEDUP_REMOVED lines=55> */
.L_x_38111:
[----:B------:R-:W-:Y:S05]  /*10510*/  BSYNC.RECONVERGENT B1 ;  /* 0x0000000000017941 */ /* 0x000fea0003800200 */
.L_x_38110:
        /* <DEDUP_REMOVED lines=9> */
.L_x_38109:
        /* <DEDUP_REMOVED lines=16> */
.L_x_38118:
        /* <DEDUP_REMOVED lines=13> */
.L_x_38120:
[----:B------:R-:W-:Y:S05]  /*10780*/  BSYNC.RECONVERGENT B2 ;  /* 0x0000000000027941 */ /* 0x000fea0003800200 */
.L_x_38119:
        /* <DEDUP_REMOVED lines=55> */
.L_x_38117:
[----:B------:R-:W-:Y:S05]  /*10b00*/  BSYNC.RECONVERGENT B1 ;  /* 0x0000000000017941 */ /* 0x000fea0003800200 */
.L_x_38116:
        /* <DEDUP_REMOVED lines=9> */
.L_x_38115:
        /* <DEDUP_REMOVED lines=16> */
.L_x_38123:
        /* <DEDUP_REMOVED lines=13> */
.L_x_38125:
[----:B------:R-:W-:Y:S05]  /*10d70*/  BSYNC.RECONVERGENT B2 ;  /* 0x0000000000027941 */ /* 0x000fea0003800200 */
.L_x_38124:
        /* <DEDUP_REMOVED lines=55> */
.L_x_38122:
[----:B------:R-:W-:Y:S05]  /*110f0*/  BSYNC.RECONVERGENT B1 ;  /* 0x0000000000017941 */ /* 0x000fea0003800200 */
.L_x_38121:
        /* <DEDUP_REMOVED lines=9> */
.L_x_38097:
        /* <DEDUP_REMOVED lines=9> */
[----:B------:R-:W-:-:S04]  /*11220*/  LOP3.LUT R82, R82, 0xff0000, RZ, 0xc0, !PT ;  /* 0x00ff000052527812 */ /* 0x000fc800078ec0ff */
[----:B------:R-:W-:Y:S02]  /*11230*/  LEA R81, R81, R82, 0x18 ;  /* 0x0000005251517211 */ /* 0x000fe400078ec0ff */
[----:B------:R-:W-:-:S03]  /*11240*/  LOP3.LUT R82, R67, 0xff, RZ, 0xc0, !PT ;  /* 0x000000ff43527812 */ /* 0x000fc600078ec0ff */
[----:B------:R-:W-:-:S05]  /*11250*/  IMAD R81, R84, 0x100, R81 ;  /* 0x0000010054517824 */ /* 0x000fca00078e0251 */
[----:B------:R-:W-:Y:S01]  /*11260*/  IADD3 R81, PT, PT, R81, R82, RZ ;  /* 0x0000005251517210 */ /* 0x000fe20007ffe0ff */
[----:B0-----:R-:W-:-:S05]  /*11270*/  IMAD.WIDE.U32 R62, R60, 0x4, R62 ;  /* 0x000000043c3e7825 */ /* 0x001fca00078e003e */
[----:B------:R1:W-:Y:S02]  /*11280*/  STG.E desc[UR12][R62.64], R81 ;  /* 0x000000513e007986 */ /* 0x0003e4000c10190c */
.L_x_38126:
[----:B------:R-:W-:Y:S01]  /*11290*/  VIADD R61, R61, 0x100 ;  /* 0x000001003d3d7836 */ /* 0x000fe20000000000 */
[----:B------:R-:W-:-:S07]  /*112a0*/  IADD3 R60, PT, PT, R60, 0x100, RZ ;  /* 0x000001003c3c7810 */ /* 0x000fce0007ffe0ff */
.L_x_38076:
[----:B------:R-:W-:Y:S05]  /*112b0*/  BSYNC.RECONVERGENT B0 ;  /* 0x0000000000007941 */ /* 0x000fea0003800200 */
.L_x_38075:
        /* <DEDUP_REMOVED lines=9> */
.L_x_38129:
[----:B------:R-:W-:Y:S05]  /*11350*/  BRA.U !UP0, `(.L_x_38130) ;  /* 0x0000001908447547 */ /* 0x000fea000b800000 */
[----:B------:R-:W2:Y:S02]  /*11360*/  LDC.64 R54, c[0x0][0x3a0] ;  /* 0x0000e800ff367b82 */ /* 0x000ea40000000a00 */
[----:B--2---:R-:W-:-:S06]  /*11370*/  IMAD.WIDE.U32 R54, R61, 0x10, R54 ;  /* 0x000000103d367825 */ /* 0x004fcc00078e0036 */
[----:B------:R-:W5:Y:S01]  /*11380*/  LDG.E.128 R52, desc[UR12][R54.64] ;  /* 0x0000000c36347981 */ /* 0x000f62000c1e1d00 */
[----:B------:R-:W-:-:S13]  /*11390*/  ISETP.LT.AND P3, PT, RZ, UR33, PT ;  /* 0x00000021ff007c0c */ /* 0x000fda000bf61270 */
[----:B01----:R-:W-:Y:S01]  /*113a0*/  @!P3 IMAD.MOV.U32 R62, RZ, RZ, R9 ;  /* 0x000000ffff3eb224 */ /* 0x003fe200078e0009 */
        /* <DEDUP_REMOVED lines=18> */
.L_x_38134:
        /* <DEDUP_REMOVED lines=13> */
.L_x_38136:
[----:B------:R-:W-:Y:S05]  /*115a0*/  BSYNC.RECONVERGENT B2 ;  /* 0x0000000000027941 */ /* 0x000fea0003800200 */
.L_x_38135:
        /* <DEDUP_REMOVED lines=55> */
.L_x_38133:
[----:B------:R-:W-:Y:S05]  /*11920*/  BSYNC.RECONVERGENT B1 ;  /* 0x0000000000017941 */ /* 0x000fea0003800200 */
.L_x_38132:
        /* <DEDUP_REMOVED lines=10> */
.L_x_38131:
        /* <DEDUP_REMOVED lines=19> */
.L_x_38140:
        /* <DEDUP_REMOVED lines=13> */
.L_x_38142:
[----:B------:R-:W-:Y:S05]  /*11bd0*/  BSYNC.RECONVERGENT B2 ;  /* 0x0000000000027941 */ /* 0x000fea0003800200 */
.L_x_38141:
        /* <DEDUP_REMOVED lines=55> */
.L_x_38139:
[----:B------:R-:W-:Y:S05]  /*11f50*/  BSYNC.RECONVERGENT B1 ;  /* 0x0000000000017941 */ /* 0x000fea0003800200 */
.L_x_38138:
        /* <DEDUP_REMOVED lines=10> */
.L_x_38137:
        /* <DEDUP_REMOVED lines=19> */
.L_x_38146:
        /* <DEDUP_REMOVED lines=13> */
.L_x_38148:
[----:B------:R-:W-:Y:S05]  /*12200*/  BSYNC.RECONVERGENT B2 ;  /* 0x0000000000027941 */ /* 0x000fea0003800200 */
.L_x_38147:
        /* <DEDUP_REMOVED lines=55> */
.L_x_38145:
[----:B------:R-:W-:Y:S05]  /*12580*/  BSYNC.RECONVERGENT B1 ;  /* 0x0000000000017941 */ /* 0x000fea0003800200 */
.L_x_38144:
        /* <DEDUP_REMOVED lines=10> */
.L_x_38143:
        /* <DEDUP_REMOVED lines=19> */
.L_x_38152:
        /* <DEDUP_REMOVED lines=13> */
.L_x_38154:
[----:B------:R-:W-:Y:S05]  /*12830*/  BSYNC.RECONVERGENT B2 ;  /* 0x0000000000027941 */ /* 0x000fea0003800200 */
.L_x_38153:
        /* <DEDUP_REMOVED lines=55> */
.L_x_38151:
[----:B------:R-:W-:Y:S05]  /*12bb0*/  BSYNC.RECONVERGENT B1 ;  /* 0x0000000000017941 */ /* 0x000fea0003800200 */
.L_x_38150:
[----:B------:R-:W-:Y:S01]  /*12bc0*/  I2FP.F32.U32 R62, R63 ;  /* 0x0000003f003e7245 */ /* 0x000fe20000201000 */
[----:B------:R-:W-:Y:S02]  /*12bd0*/  HFMA2 R63, -RZ, RZ, 0.1171875, 0 ;  /* 0x2f800000ff3f7431 */ /* 0x000fe400000001ff */
[----:B-----5:R-:W-:-:S04]  /*12be0*/  FMUL.FTZ R68, R31, UR17 ;  /* 0x000000111f447c20 */ /* 0x020fc80008410000 */
[----:B------:R-:W-:Y:S01]  /*12bf0*/  FMUL.FTZ R68, R68, UR16 ;  /* 0x0000001044447c20 */ /* 0x000fe20008410000 */
[----:B------:R-:W-:-:S05]  /*12c00*/  FFMA.FTZ R62, R62, R63, 1.1641532182693481445e-10 ;  /* 0x2f0000003e3e7423 */ /* 0x000fca000001003f */
[----:B------:R-:W-:-:S04]  /*12c10*/  FSETP.GTU.FTZ.AND P3, PT, R62, UR29, PT ;  /* 0x0000001d3e007c0b */ /* 0x000fc8000bf7c000 */
[----:B------:R-:W-:Y:S02]  /*12c20*/  FSEL R68, R68, RZ, !P3 ;  /* 0x000000ff44447208 */ /* 0x000fe40005800000 */
[----:B------:R-:W-:-:S03]  /*12c30*/  SEL R62, RZ, 0x1, P3 ;  /* 0x00000001ff3e7807 */ /* 0x000fc60001800000 */
[----:B------:R-:W-:Y:S01]  /*12c40*/  FADD.FTZ R55, R55, R68 ;  /* 0x0000004437377221 */ /* 0x000fe20000010000 */
[----:B------:R-:W-:Y:S01]  /*12c50*/  PRMT R72, R62, 0x7610, R72 ;  /* 0x000076103e487816 */ /* 0x000fe20000000048 */
[----:B------:R-:W-:Y:S06]  /*12c60*/  BRA `(.L_x_38149) ;  /* 0x0000001800007947 */ /* 0x000fec0003800000 */
.L_x_38130:
        /* <DEDUP_REMOVED lines=20> */
.L_x_38158:
        /* <DEDUP_REMOVED lines=13> */
.L_x_38160:
[----:B------:R-:W-:Y:S05]  /*12e80*/  BSYNC.RECONVERGENT B2 ;  /* 0x0000000000027941 */ /* 0x000fea0003800200 */
.L_x_38159:
        /* <DEDUP_REMOVED lines=55> */
.L_x_38157:
[----:B------:R-:W-:Y:S05]  /*13200*/  BSYNC.RECONVERGENT B1 ;  /* 0x0000000000017941 */ /* 0x000fea0003800200 */
.L_x_38156:
[----:B------:R-:W-:Y:S01]  /*13210*/  I2FP.F32.U32 R9, R52 ;  /* 0x0000003400097245 */ /* 0x000fe20000201000 */
[----:B------:R-:W-:Y:S02]  /*13220*/  HFMA2 R52, -RZ, RZ, 0.1171875, 0 ;  /* 0x2f800000ff347431 */ /* 0x000fe400000001ff */
[----:B-----5:R-:W-:-:S04]  /*13230*/  FMUL.FTZ R53, R28, UR17 ;  /* 0x000000111c357c20 */ /* 0x020fc80008410000 */
[----:B------:R-:W-:Y:S01]  /*13240*/  FMUL.FTZ R53, R53, UR16 ;  /* 0x0000001035357c20 */ /* 0x000fe20008410000 */
[----:B------:R-:W-:-:S05]  /*13250*/  FFMA.FTZ R9, R9, R52, 1.1641532182693481445e-10 ;  /* 0x2f00000009097423 */ /* 0x000fca0000010034 */
[----:B------:R-:W-:-:S04]  /*13260*/  FSETP.GTU.FTZ.AND P3, PT, R9, UR29, PT ;  /* 0x0000001d09007c0b */ /* 0x000fc8000bf7c000 */
[----:B------:R-:W-:Y:S02]  /*13270*/  SEL R9, RZ, 0x1, P3 ;  /* 0x00000001ff097807 */ /* 0x000fe40001800000 */
[----:B------:R-:W-:Y:S02]  /*13280*/  FSEL R52, R53, RZ, !P3 ;  /* 0x000000ff35347208 */ /* 0x000fe40005800000 */
[----:B------:R-:W-:-:S07]  /*13290*/  PRMT R67, R9, 0x7610, R67 ;  /* 0x0000761009437816 */ /* 0x000fce0000000043 */
.L_x_38155:
        /* <DEDUP_REMOVED lines=16> */
.L_x_38164:
        /* <DEDUP_REMOVED lines=13> */
.L_x_38166:
[----:B------:R-:W-:Y:S05]  /*13470*/  BSYNC.RECONVERGENT B2 ;  /* 0x0000000000027941 */ /* 0x000fea0003800200 */
.L_x_38165:
        /* <DEDUP_REMOVED lines=55> */
.L_x_38163:
[----:B------:R-:W-:Y:S05]  /*137f0*/  BSYNC.RECONVERGENT B1 ;  /* 0x0000000000017941 */ /* 0x000fea0003800200 */
.L_x_38162:
[----:B------:R-:W-:Y:S01]  /*13800*/  HFMA2 R54, -RZ, RZ, 0.1171875, 0 ;  /* 0x2f800000ff367431 */ /* 0x000fe200000001ff */
[----:B------:R-:W-:Y:S01]  /*13810*/  I2FP.F32.U32 R53, R53 ;  /* 0x0000003500357245 */ /* 0x000fe20000201000 */
[----:B-----5:R-:W-:-:S04]  /*13820*/  FMUL.FTZ R55, R29, UR17 ;  /* 0x000000111d377c20 */ /* 0x020fc80008410000 */
[----:B------:R-:W-:Y:S01]  /*13830*/  FMUL.FTZ R55, R55, UR16 ;  /* 0x0000001037377c20 */ /* 0x000fe20008410000 */
[----:B------:R-:W-:-:S05]  /*13840*/  FFMA.FTZ R53, R53, R54, 1.1641532182693481445e-10 ;  /* 0x2f00000035357423 */ /* 0x000fca0000010036 */
[----:B------:R-:W-:-:S04]  /*13850*/  FSETP.GTU.FTZ.AND P3, PT, R53, UR29, PT ;  /* 0x0000001d35007c0b */ /* 0x000fc8000bf7c000 */
[----:B------:R-:W-:Y:S02]  /*13860*/  SEL R54, RZ, 0x1, P3 ;  /* 0x00000001ff367807 */ /* 0x000fe40001800000 */
[----:B------:R-:W-:Y:S02]  /*13870*/  FSEL R53, R55, RZ, !P3 ;  /* 0x000000ff37357208 */ /* 0x000fe40005800000 */
[----:B------:R-:W-:-:S07]  /*13880*/  PRMT R69, R54, 0x7610, R69 ;  /* 0x0000761036457816 */ /* 0x000fce0000000045 */
.L_x_38161:
        /* <DEDUP_REMOVED lines=16> */
.L_x_38170:
        /* <DEDUP_REMOVED lines=13> */
.L_x_38172:
[----:B------:R-:W-:Y:S05]  /*13a60*/  BSYNC.RECONVERGENT B2 ;  /* 0x0000000000027941 */ /* 0x000fea0003800200 */
.L_x_38171:
        /* <DEDUP_REMOVED lines=55> */
.L_x_38169:
[----:B------:R-:W-:Y:S05]  /*13de0*/  BSYNC.RECONVERGENT B1 ;  /* 0x0000000000017941 */ /* 0x000fea0003800200 */
.L_x_38168:
        /* <DEDUP_REMOVED lines=9> */
.L_x_38167:
        /* <DEDUP_REMOVED lines=16> */
.L_x_38175:
        /* <DEDUP_REMOVED lines=13> */
.L_x_38177:
[----:B------:R-:W-:Y:S05]  /*14050*/  BSYNC.RECONVERGENT B2 ;  /* 0x0000000000027941 */ /* 0x000fea0003800200 */
.L_x_38176:
        /* <DEDUP_REMOVED lines=55> */
.L_x_38174:
[----:B------:R-:W-:Y:S05]  /*143d0*/  BSYNC.RECONVERGENT B1 ;  /* 0x0000000000017941 */ /* 0x000fea0003800200 */
.L_x_38173:
        /* <DEDUP_REMOVED lines=9> */
.L_x_38149:
        /* <DEDUP_REMOVED lines=16> */
.L_x_38178:
[----:B------:R-:W-:Y:S01]  /*14570*/  IADD3 R61, PT, PT, R61, 0x100, RZ ;  /* 0x000001003d3d7810 */ /* 0x000fe20007ffe0ff */
[----:B------:R-:W-:-:S07]  /*14580*/  VIADD R60, R60, 0x100 ;  /* 0x000001003c3c7836 */ /* 0x000fce0000000000 */
.L_x_38128:
[----:B------:R-:W-:Y:S05]  /*14590*/  BSYNC.RECONVERGENT B0 ;  /* 0x0000000000007941 */ /* 0x000fea0003800200 */
.L_x_38127:
        /* <DEDUP_REMOVED lines=9> */
.L_x_38181:
        /* <DEDUP_REMOVED lines=24> */
.L_x_38186:
        /* <DEDUP_REMOVED lines=13> */
.L_x_38188:
[----:B------:R-:W-:Y:S05]  /*14880*/  BSYNC.RECONVERGENT B2 ;  /* 0x0000000000027941 */ /* 0x000fea0003800200 */
.L_x_38187:
        /* <DEDUP_REMOVED lines=55> */
.L_x_38185:
[----:B------:R-:W-:Y:S05]  /*14c00*/  BSYNC.RECONVERGENT B1 ;  /* 0x0000000000017941 */ /* 0x000fea0003800200 */
.L_x_38184:
        /* <DEDUP_REMOVED lines=10> */
.L_x_38183:
        /* <DEDUP_REMOVED lines=19> */
.L_x_38192:
        /* <DEDUP_REMOVED lines=13> */
.L_x_38194:
[----:B------:R-:W-:Y:S05]  /*14eb0*/  BSYNC.RECONVERGENT B2 ;  /* 0x0000000000027941 */ /* 0x000fea0003800200 */
.L_x_38193:
        /* <DEDUP_REMOVED lines=55> */
.L_x_38191:
[----:B------:R-:W-:Y:S05]  /*15230*/  BSYNC.RECONVERGENT B1 ;  /* 0x0000000000017941 */ /* 0x000fea0003800200 */
.L_x_38190:
        /* <DEDUP_REMOVED lines=10> */
.L_x_38189:
        /* <DEDUP_REMOVED lines=19> */
.L_x_38198:
        /* <DEDUP_REMOVED lines=13> */
.L_x_38200:
[----:B------:R-:W-:Y:S05]  /*154e0*/  BSYNC.RECONVERGENT B2 ;  /* 0x0000000000027941 */ /* 0x000fea0003800200 */
.L_x_38199:
        /* <DEDUP_REMOVED lines=55> */
.L_x_38197:
[----:B------:R-:W-:Y:S05]  /*15860*/  BSYNC.RECONVERGENT B1 ;  /* 0x0000000000017941 */ /* 0x000fea0003800200 */
.L_x_38196:
        /* <DEDUP_REMOVED lines=10> */
.L_x_38195:
        /* <DEDUP_REMOVED lines=19> */
.L_x_38204:
        /* <DEDUP_REMOVED lines=13> */
.L_x_38206:
[----:B------:R-:W-:Y:S05]  /*15b10*/  BSYNC.RECONVERGENT B2 ;  /* 0x0000000000027941 */ /* 0x000fea0003800200 */
.L_x_38205:
        /* <DEDUP_REMOVED lines=55> */
.L_x_38203:
[----:B------:R-:W-:Y:S05]  /*15e90*/  BSYNC.RECONVERGENT B1 ;  /* 0x0000000000017941 */ /* 0x000fea0003800200 */
.L_x_38202:
        /* <DEDUP_REMOVED lines=11> */
.L_x_38182:
        /* <DEDUP_REMOVED lines=20> */
.L_x_38210:
        /* <DEDUP_REMOVED lines=13> */
.L_x_38212:
[----:B------:R-:W-:Y:S05]  /*16160*/  BSYNC.RECONVERGENT B2 ;  /* 0x0000000000027941 */ /* 0x000fea0003800200 */
.L_x_38211:
        /* <DEDUP_REMOVED lines=55> */
.L_x_38209:
[----:B------:R-:W-:Y:S05]  /*164e0*/  BSYNC.RECONVERGENT B1 ;  /* 0x0000000000017941 */ /* 0x000fea0003800200 */
.L_x_38208:
[----:B------:R-:W-:Y:S01]  /*164f0*/  I2FP.F32.U32 R9, R56 ;  /* 0x0000003800097245 */ /* 0x000fe20000201000 */
[----:B------:R-:W-:Y:S02]  /*16500*/  IMAD.MOV.U32 R56, RZ, RZ, 0x2f800000 ;  /* 0x2f800000ff387424 */ /* 0x000fe400078e00ff */
[----:B-----5:R-:W-:Y:S02]  /*16510*/  FMUL.FTZ R57, R28, UR17 ;  /* 0x000000111c397c20 */ /* 0x020fe40008410000 */
[----:B------:R-:W-:Y:S02]  /*16520*/  FFMA.FTZ R9, R9, R56, 1.1641532182693481445e-10 ;  /* 0x2f00000009097423 */ /* 0x000fe40000010038 */
[----:B------:R-:W-:-:S03]  /*16530*/  FMUL.FTZ R57, R57, UR16 ;  /* 0x0000001039397c20 */ /* 0x000fc60008410000 */
[----:B------:R-:W-:-:S04]  /*16540*/  FSETP.GTU.FTZ.AND P4, PT, R9, UR29, PT ;  /* 0x0000001d09007c0b */ /* 0x000fc8000bf9c000 */
[----:B------:R-:W-:Y:S02]  /*16550*/  SEL R9, RZ, 0x1, P4 ;  /* 0x00000001ff097807 */ /* 0x000fe40002000000 */
[----:B------:R-:W-:Y:S02]  /*16560*/  FSEL R56, R57, RZ, !P4 ;  /* 0x000000ff39387208 */ /* 0x000fe40006000000 */
[----:B------:R-:W-:-:S07]  /*16570*/  PRMT R67, R9, 0x7610, R67 ;  /* 0x0000761009437816 */ /* 0x000fce0000000043 */
.L_x_38207:
        /* <DEDUP_REMOVED lines=16> */
.L_x_38216:
        /* <DEDUP_REMOVED lines=13> */
.L_x_38218:
[----:B------:R-:W-:Y:S05]  /*16750*/  BSYNC.RECONVERGENT B2 ;  /* 0x0000000000027941 */ /* 0x000fea0003800200 */
.L_x_38217:
        /* <DEDUP_REMOVED lines=55> */
.L_x_38215:
[----:B------:R-:W-:Y:S05]  /*16ad0*/  BSYNC.RECONVERGENT B1 ;  /* 0x0000000000017941 */ /* 0x000fea0003800200 */
.L_x_38214:
        /* <DEDUP_REMOVED lines=9> */
.L_x_38213:
        /* <DEDUP_REMOVED lines=16> */
.L_x_38222:
        /* <DEDUP_REMOVED lines=13> */
.L_x_38224:
[----:B------:R-:W-:Y:S05]  /*16d40*/  BSYNC.RECONVERGENT B2 ;  /* 0x0000000000027941 */ /* 0x000fea0003800200 */
.L_x_38223:
        /* <DEDUP_REMOVED lines=55> */
.L_x_38221:
[----:B------:R-:W-:Y:S05]  /*170c0*/  BSYNC.RECONVERGENT B1 ;  /* 0x0000000000017941 */ /* 0x000fea0003800200 */
.L_x_38220:
        /* <DEDUP_REMOVED lines=9> */
.L_x_38219:
        /* <DEDUP_REMOVED lines=20> */
.L_x_38227:
        /* <DEDUP_REMOVED lines=13> */
.L_x_38229:
[----:B------:R-:W-:Y:S05]  /*17370*/  BSYNC.RECONVERGENT B2 ;  /* 0x0000000000027941 */ /* 0x000fea0003800200 */
.L_x_38228:
        /* <DEDUP_REMOVED lines=55> */
.L_x_38226:
[----:B------:R-:W-:Y:S05]  /*176f0*/  BSYNC.RECONVERGENT B1 ;  /* 0x0000000000017941 */ /* 0x000fea0003800200 */
.L_x_38225:
        /* <DEDUP_REMOVED lines=9> */
.L_x_38201:
[----:B------:R-:W0:Y:S02]  /*17790*/  LDC.64 R62, c[0x0][0x3a8] ;  /* 0x0000ea00ff3e7b82 */ /* 0x000e240000000a00 */
[----:B0-----:R-:W-:-:S05]  /*177a0*/  IMAD.WIDE.U32 R62, R61, 0x10, R62 ;  /* 0x000000103d3e7825 */ /* 0x001fca00078e003e */
[----:B-----5:R2:W-:Y:S01]  /*177b0*/  STG.E.128 desc[UR12][R62.64], R56 ;  /* 0x000000383e007986 */ /* 0x0205e2000c101d0c */
[----:B------:R-:W-:Y:S05]  /*177c0*/  BRA.U !UP2, `(.L_x_38180) ;  /* 0x000000010a2c7547 */ /* 0x000fea000b800000 */
[----:B--2---:R-:W0:Y:S01]  /*177d0*/  LDC.64 R62, c[0x0][0x3b0] ;  /* 0x0000ec00ff3e7b82 */ /* 0x004e220000000a00 */
        /* <DEDUP_REMOVED lines=10> */
.L_x_38180:
[----:B------:R-:W-:Y:S05]  /*17880*/  BSYNC.RECONVERGENT B0 ;  /* 0x0000000000007941 */ /* 0x000fea0003800200 */
.L_x_38179:
[----:B------:R-:W-:Y:S01]  /*17890*/  FADD.FTZ R60, RZ, R32 ;  /* 0x00000020ff3c7221 */ /* 0x000fe20000010000 */
[C---:B------:R-:W-:Y:S01]  /*178a0*/  ISETP.GT.U32.AND P4, PT, R3.reuse, 0x1ff, PT ;  /* 0x000001ff0300780c */ /* 0x040fe20003f84070 */
[----:B------:R-:W-:Y:S01]  /*178b0*/  BSSY.RECONVERGENT B0, `(.L_x_38230) ;  /* 0x0000080000007945 */ /* 0x000fe20003800200 */
[----:B------:R-:W-:Y:S01]  /*178c0*/  ISETP.GT.U32.AND P5, PT, R3, 0x2ff, PT ;  /* 0x000002ff0300780c */ /* 0x000fe20003fa4070 */
[----:B---3--:R-:W-:Y:S01]  /*178d0*/  FADD.FTZ R61, R33, R60 ;  /* 0x0000003c213d7221 */ /* 0x008fe20000010000 */
[C---:B------:R-:W-:Y:S02]  /*178e0*/  ISETP.GT.U32.AND P6, PT, R3.reuse, 0x3ff, PT ;  /* 0x000003ff0300780c */ /* 0x040fe40003fc4070 */
[----:B012---:R-:W-:Y:S01]  /*178f0*/  P2R R62, PR, RZ, 0x2 ;  /* 0x00000002ff3e7803 */ /* 0x007fe20000000000 */
[----:B------:R-:W-:Y:S01]  /*17900*/  FADD.FTZ R60, R34, R61 ;  /* 0x0000003d223c7221 */ /* 0x000fe20000010000 */
[----:B------:R-:W-:Y:S02]  /*17910*/  ISETP.GT.U32.AND P1, PT, R3, 0x4ff, PT ;  /* 0x000004ff0300780c */ /* 0x000fe40003f24070 */
[----:B------:R-:W-:Y:S01]  /*17920*/  MOV R89, RZ ;  /* 0x000000ff00597202 */ /* 0x000fe20000000f00 */
        /* <DEDUP_REMOVED lines=120> */
.L_x_38231:
[----:B------:R-:W-:Y:S05]  /*180b0*/  BSYNC.RECONVERGENT B0 ;  /* 0x0000000000007941 */ /* 0x000fea0003800200 */
.L_x_38230:
[----:B------:R-:W-:Y:S01]  /*180c0*/  BAR.SYNC.DEFER_BLOCKING 0x0 ;  /* 0x0000000000007b1d */ /* 0x000fe20000010000 */
[----:B------:R-:W-:Y:S01]  /*180d0*/  ISETP.GT.U32.AND P4, PT, R81, 0x7, PT ;  /* 0x000000075100780c */ /* 0x000fe20003f84070 */
[----:B0-----:R-:W-:-:S04]  /*180e0*/  HFMA2 R62, -RZ, RZ, 0, 0 ;  /* 0x00000000ff3e7431 */ /* 0x001fc800000001ff */
        /* <DEDUP_REMOVED lines=10> */
.L_x_38233:
[----:B------:R-:W-:Y:S05]  /*18190*/  BSYNC.RECONVERGENT B0 ;  /* 0x0000000000007941 */ /* 0x000fea0003800200 */
.L_x_38232:
[----:B------:R-:W2:Y:S01]  /*181a0*/  SHFL.DOWN PT, R82, R89, 0x4, 0x1f ;  /* 0x08801f0059527f89 */ /* 0x000ea200000e0000 */
[----:B------:R-:W-:Y:S01]  /*181b0*/  ISETP.NE.AND P5, PT, R83, RZ, PT ;  /* 0x000000ff5300720c */ /* 0x000fe20003fa5270 */
[----:B------:R-:W-:Y:S01]  /*181c0*/  UISETP.GE.AND UP0, UPT, UR4, 0x1, UPT ;  /* 0x000000010400788c */ /* 0x000fe2000bf06270 */
[----:B------:R-:W-:Y:S01]  /*181d0*/  ISETP.NE.AND P4, PT, RZ, UR31, PT ;  /* 0x0000001fff007c0c */ /* 0x000fe2000bf85270 */
[----:B-1----:R-:W1:Y:S04]  /*181e0*/  SHFL.DOWN PT, R61, R62, 0x4, 0x1f ;  /* 0x08801f003e3d7f89 */ /* 0x002e6800000e0000 */
[----:B------:R-:W3:Y:S01]  /*181f0*/  SHFL.DOWN PT, R84, R63, 0x4, 0x1f ;  /* 0x08801f003f547f89 */ /* 0x000ee200000e0000 */
[----:B--2---:R-:W-:Y:S01]  /*18200*/  IMAD.IADD R81, R82, 0x1, R89 ;  /* 0x0000000152517824 */ /* 0x004fe200078e0259 */
[----:B------:R-:W-:-:S02]  /*18210*/  I2FP.F32.S32 R88, R82 ;  /* 0x0000005200587245 */ /* 0x000fc40000201400 */
[----:B------:R-:W-:Y:S02]  /*18220*/  I2FP.F32.S32 R82, R89 ;  /* 0x0000005900527245 */ /* 0x000fe40000201400 */
[----:B0-----:R-:W-:Y:S01]  /*18230*/  I2FP.F32.S32 R60, R81 ;  /* 0x00000051003c7245 */ /* 0x001fe20000201400 */
[----:B------:R-:W0:Y:S01]  /*18240*/  SHFL.DOWN PT, R100, R81, 0x2, 0x1f ;  /* 0x08401f0051647f89 */ /* 0x000e2200000e0000 */
[C---:B-1----:R-:W-:Y:S01]  /*18250*/  FMUL.FTZ R91, R61.reuse, R88 ;  /* 0x000000583d5b7220 */ /* 0x042fe20000410000 */
[----:B------:R-:W-:Y:S01]  /*18260*/  FADD.FTZ R61, -R61, R62 ;  /* 0x0000003e3d3d7221 */ /* 0x000fe20000010100 */
[----:B------:R-:W1:Y:S01]  /*18270*/  MUFU.RCP R85, R60 ;  /* 0x0000003c00557308 */ /* 0x000e620000001000 */
[----:B---3--:R-:W-:Y:S01]  /*18280*/  FADD.FTZ R84, R84, R63 ;  /* 0x0000003f54547221 */ /* 0x008fe20000010000 */
[----:B------:R-:W-:Y:S01]  /*18290*/  FFMA.FTZ R90, R82, R62, R91 ;  /* 0x0000003e525a7223 */ /* 0x000fe2000001005b */
[----:B------:R-:W-:Y:S01]  /*182a0*/  FMUL.FTZ R61, R61, R61 ;  /* 0x0000003d3d3d7220 */ /* 0x000fe20000410000 */
[----:B------:R-:W-:-:S03]  /*182b0*/  IMAD.U32 R91, RZ, RZ, UR22 ;  /* 0x00000016ff5b7e24 */ /* 0x000fc6000f8e00ff */
        /* <DEDUP_REMOVED lines=17> */
[----:B------:R-:W-:Y:S01]  /*183d0*/  FMUL.FTZ R85, R60, R85 ;  /* 0x000000553c557220 */ /* 0x000fe20000410000 */
[----:B---3--:R-:W-:Y:S01]  /*183e0*/  IMAD.IADD R81, R81, 0x1, R88 ;  /* 0x0000000151517824 */ /* 0x008fe200078e0258 */
[----:B------:R-:W-:Y:S02]  /*183f0*/  I2FP.F32.S32 R88, R88 ;  /* 0x0000005800587245 */ /* 0x000fe40000201400 */
[----:B------:R-:W0:Y:S01]  /*18400*/  SHFL.DOWN PT, R89, R62, 0x1, 0x1f ;  /* 0x08201f003e597f89 */ /* 0x000e2200000e0000 */
[----:B------:R-:W-:Y:S01]  /*18410*/  FMUL.FTZ R85, R85, R100 ;  /* 0x0000006455557220 */ /* 0x000fe20000410000 */
[----:B------:R-:W-:-:S03]  /*18420*/  I2FP.F32.S32 R81, R81 ;  /* 0x0000005100517245 */ /* 0x000fc60000201400 */
[----:B------:R-:W-:Y:S02]  /*18430*/  FFMA.FTZ R63, R82, R85, R63 ;  /* 0x00000055523f7223 */ /* 0x000fe4000001003f */
[----:B------:R-:W1:Y:S01]  /*18440*/  LDC R85, c[0x0][0x448] ;  /* 0x00011200ff557b82 */ /* 0x000e620000000800 */
[----:B------:R-:W2:Y:S02]  /*18450*/  MUFU.RCP R81, R81 ;  /* 0x0000005100517308 */ /* 0x000ea40000001000 */
[----:B------:R-:W3:Y:S01]  /*18460*/  SHFL.DOWN PT, R60, R63, 0x1, 0x1f ;  /* 0x08201f003f3c7f89 */ /* 0x000ee200000e0000 */
[----:B0-----:R-:W-:Y:S01]  /*18470*/  FADD.FTZ R82, R62, -R89 ;  /* 0x800000593e527221 */ /* 0x001fe20000010000 */
[----:B------:R-:W-:-:S03]  /*18480*/  FMUL.FTZ R84, R89, R88 ;  /* 0x0000005859547220 */ /* 0x000fc60000410000 */
[----:B------:R-:W-:Y:S01]  /*18490*/  FMUL.FTZ R82, R82, R82 ;  /* 0x0000005252527220 */ /* 0x000fe20000410000 */
[----:B------:R-:W-:-:S03]  /*184a0*/  FFMA.FTZ R84, R61, R62, R84 ;  /* 0x0000003e3d547223 */ /* 0x000fc60000010054 */
[----:B------:R-:W-:Y:S01]  /*184b0*/  FMUL.FTZ R82, R61, R82 ;  /* 0x000000523d527220 */ /* 0x000fe20000410000 */
[----:B--2---:R-:W-:Y:S01]  /*184c0*/  FMUL.FTZ R84, R81, R84 ;  /* 0x0000005451547220 */ /* 0x004fe20000410000 */
[----:B---3--:R-:W-:Y:S02]  /*184d0*/  FADD.FTZ R60, R63, R60 ;  /* 0x0000003c3f3c7221 */ /* 0x008fe40000010000 */
[----:B------:R-:W-:Y:S01]  /*184e0*/  FMUL.FTZ R82, R82, R88 ;  /* 0x0000005852527220 */ /* 0x000fe20000410000 */
[----:B------:R-:W0:Y:S01]  /*184f0*/  @!P5 LDC.64 R62, c[0x0][0x3c0] ;  /* 0x0000f000ff3edb82 */ /* 0x000e220000000a00 */
[----:B------:R-:W2:Y:S02]  /*18500*/  SHFL.IDX PT, R89, R84, RZ, 0x1f ;  /* 0x00001fff54597589 */ /* 0x000ea400000e0000 */
[----:B------:R-:W-:-:S05]  /*18510*/  FFMA.FTZ R82, R81, R82, R60 ;  /* 0x0000005251527223 */ /* 0x000fca000001003c */
[----:B------:R-:W3:Y:S01]  /*18520*/  @!P5 LDC.64 R60, c[0x0][0x3c8] ;  /* 0x0000f200ff3cdb82 */ /* 0x000ee20000000a00 */
[----:B------:R-:W1:Y:S01]  /*18530*/  SHFL.IDX PT, R82, R82, RZ, 0x1f ;  /* 0x00001fff52527589 */ /* 0x000e6200000e0000 */
[----:B--2---:R-:W-:-:S05]  /*18540*/  FMUL.FTZ R81, R89, R89 ;  /* 0x0000005959517220 */ /* 0x004fca0000410000 */
[----:B------:R-:W-:Y:S01]  /*18550*/  FSEL R88, R81, RZ, P4 ;  /* 0x000000ff51587208 */ /* 0x000fe20002000000 */
[----:B---3--:R-:W-:-:S04]  /*18560*/  @!P5 IMAD.WIDE R60, R91, 0x4, R60 ;  /* 0x000000045b3cd825 */ /* 0x008fc800078e023c */
[----:B-1----:R-:W-:Y:S01]  /*18570*/  FFMA.FTZ R81, R82, UR32, R85 ;  /* 0x0000002052517c23 */ /* 0x002fe20008010055 */
[----:B------:R-:W-:-:S03]  /*18580*/  MOV R85, UR22 ;  /* 0x0000001600557c02 */ /* 0x000fc60008000f00 */
[----:B------:R-:W-:Y:S02]  /*18590*/  FADD.FTZ R81, R81, R88 ;  /* 0x0000005851517221 */ /* 0x000fe40000010000 */
[----:B0-----:R-:W-:-:S04]  /*185a0*/  @!P5 IMAD.WIDE R62, R85, 0x4, R62 ;  /* 0x00000004553ed825 */ /* 0x001fc800078e023e */
[----:B------:R-:W0:Y:S01]  /*185b0*/  MUFU.RSQ R81, R81 ;  /* 0x0000005100517308 */ /* 0x000e220000001400 */
[----:B------:R1:W-:Y:S04]  /*185c0*/  @!P5 STG.E desc[UR12][R62.64], R89 ;  /* 0x000000593e00d986 */ /* 0x0003e8000c10190c */
[----:B0-----:R1:W-:Y:S01]  /*185d0*/  @!P5 STG.E desc[UR12][R60.64], R81 ;  /* 0x000000513c00d986 */ /* 0x0013e2000c10190c */
[----:B------:R-:W-:Y:S05]  /*185e0*/  BRA.U !UP0, `(.L_x_38234) ;  /* 0x0000000d08247547 */ /* 0x000fea000b800000 */
[----:B------:R-:W-:Y:S01]  /*185f0*/  UIADD3 UR4, UPT, UPT, UR4, -0x1, URZ ;  /* 0xffffffff04047890 */ /* 0x000fe2000fffe0ff */
[----:B------:R-:W-:Y:S01]  /*18600*/  BSSY.RECONVERGENT B0, `(.L_x_38235) ;  /* 0x0000024000007945 */ /* 0x000fe20003800200 */
[----:B------:R-:W-:Y:S02]  /*18610*/  FSEL R82, R89, RZ, !P4 ;  /* 0x000000ff59527208 */ /* 0x000fe40006000000 */
[----:B------:R-:W-:-:S04]  /*18620*/  UIMAD UR4, UR4, UR30, URZ ;  /* 0x0000001e040472a4 */ /* 0x000fc8000f8e02ff */
[----:B------:R-:W-:-:S04]  /*18630*/  USHF.R.S32.HI UR5, URZ, 0x1f, UR4 ;  /* 0x0000001fff057899 */ /* 0x000fc80008011404 */
[----:B------:R-:W-:-:S06]  /*18640*/  ULEA.HI UR5, UR5, UR4, URZ, 0x2 ;  /* 0x0000000405057291 */ /* 0x000fcc000f8f10ff */
[----:B-1----:R-:W-:-:S04]  /*18650*/  MOV R60, UR5 ;  /* 0x00000005003c7c02 */ /* 0x002fc80008000f00 */
[----:B------:R-:W-:Y:S01]  /*18660*/  LEA.HI.SX32 R83, R60, R83, 0x1e ;  /* 0x000000533c537211 */ /* 0x000fe200078ff2ff */
[----:B------:R-:W-:Y:S06]  /*18670*/  @!P0 BRA `(.L_x_38236) ;  /* 0x0000000000708947 */ /* 0x000fec0003800000 */
[----:B------:R-:W0:Y:S01]  /*18680*/  LDC.64 R84, c[0x0][0x428] ;  /* 0x00010a00ff547b82 */ /* 0x000e220000000a00 */
[----:B------:R-:W-:Y:S01]  /*18690*/  SHF.R.U64 R91, R78, 0x10, R79 ;  /* 0x000000104e5b7819 */ /* 0x000fe2000000124f */
[--C-:B------:R-:W-:Y:S01]  /*186a0*/  FADD.FTZ R60, R32, -R82.reuse ;  /* 0x80000052203c7221 */ /* 0x100fe20000010000 */
[----:B------:R-:W-:Y:S01]  /*186b0*/  SHF.R.U64 R99, R64, 0x10, R65 ;  /* 0x0000001040637819 */ /* 0x000fe20000001241 */
[--C-:B------:R-:W-:Y:S01]  /*186c0*/  FADD.FTZ R90, R34, -R82.reuse ;  /* 0x80000052225a7221 */ /* 0x100fe20000010000 */
[----:B------:R-:W-:Y:S01]  /*186d0*/  SHF.R.U32.HI R103, RZ, 0x10, R79 ;  /* 0x00000010ff677819 */ /* 0x000fe2000001164f */
[--C-:B------:R-:W-:Y:S01]  /*186e0*/  FADD.FTZ R88, R33, -R82.reuse ;  /* 0x8000005221587221 */ /* 0x100fe20000010000 */
[----:B------:R-:W-:Y:S01]  /*186f0*/  SHF.R.U32.HI R105, RZ, 0x10, R65 ;  /* 0x00000010ff697819 */ /* 0x000fe20000011641 */
[----:B------:R-:W-:Y:S01]  /*18700*/  FADD.FTZ R100, R35, -R82 ;  /* 0x8000005223647221 */ /* 0x000fe20000010000 */
[----:B------:R-:W-:Y:S02]  /*18710*/  HADD2.F32 R61, -RZ, R92.H0_H0 ;  /* 0x2000005cff3d7230 */ /* 0x000fe40000004100 */
[----:B------:R-:W-:Y:S01]  /*18720*/  FMUL.FTZ R60, R81, R60 ;  /* 0x0000003c513c7220 */ /* 0x000fe20000410000 */
[----:B------:R-:W-:-:S02]  /*18730*/  HADD2.F32 R89, -RZ, R64.H0_H0 ;  /* 0x20000040ff597230 */ /* 0x000fc40000004100 */
        /* <DEDUP_REMOVED lines=9> */
[----:B------:R-:W-:Y:S02]  /*187d0*/  HADD2.F32 R103, -RZ, R103.H0_H0 ;  /* 0x20000067ff677230 */ /* 0x000fe40000004100 */
[----:B------:R-:W-:Y:S02]  /*187e0*/  HADD2.F32 R105, -RZ, R105.H0_H0 ;  /* 0x20000069ff697230 */ /* 0x000fe40000004100 */
[----:B------:R-:W-:Y:S01]  /*187f0*/  FFMA.FTZ R61, R88, R91, R99 ;  /* 0x0000005b583d7223 */ /* 0x000fe20000010063 */
[----:B0-----:R-:W-:-:S04]  /*18800*/  IMAD.WIDE.U32 R84, R83, 0x10, R84 ;  /* 0x0000001053547825 */ /* 0x001fc800078e0054 */
[----:B------:R-:W-:Y:S01]  /*18810*/  FFMA.FTZ R63, R100, R103, R105 ;  /* 0x00000067643f7223 */ /* 0x000fe20000010069 */
[----:B------:R-:W-:-:S04]  /*18820*/  VIADD R83, R83, 0x100 ;  /* 0x0000010053537836 */ /* 0x000fc80000000000 */
[----:B------:R0:W-:Y:S03]  /*18830*/  STG.E.128 desc[UR12][R84.64], R60 ;  /* 0x0000003c54007986 */ /* 0x0001e6000c101d0c */
.L_x_38236:
[----:B------:R-:W-:Y:S05]  /*18840*/  BSYNC.RECONVERGENT B0 ;  /* 0x0000000000007941 */ /* 0x000fea0003800200 */
.L_x_38235:
[----:B------:R-:W-:Y:S01]  /*18850*/  ISETP.GE.U32.AND P0, PT, R3, 0x200, PT ;  /* 0x000002000300780c */ /* 0x000fe20003f06070 */
[----:B------:R-:W-:-:S12]  /*18860*/  BSSY.RECONVERGENT B0, `(.L_x_38237) ;  /* 0x000001e000007945 */ /* 0x000fd80003800200 */
[----:B------:R-:W-:Y:S05]  /*18870*/  @!P0 BRA `(.L_x_38238) ;  /* 0x0000000000708947 */ /* 0x000fea0003800000 */
[----:B0-----:R-:W0:Y:S01]  /*18880*/  LDC.64 R84, c[0x0][0x428] ;  /* 0x00010a00ff547b82 */ /* 0x001e220000000a00 */
        /* <DEDUP_REMOVED lines=23> */
[C---:B0-----:R-:W-:Y:S01]  /*18a00*/  IMAD.WIDE.U32 R84, R83.reuse, 0x10, R84 ;  /* 0x0000001053547825 */ /* 0x041fe200078e0054 */
[----:B------:R-:W-:-:S03]  /*18a10*/  IADD3 R83, PT, PT, R83, 0x100, RZ ;  /* 0x0000010053537810 */ /* 0x000fc60007ffe0ff */
[----:B------:R-:W-:-:S05]  /*18a20*/  FFMA.FTZ R63, R100, R103, R105 ;  /* 0x00000067643f7223 */ /* 0x000fca0000010069 */
[----:B------:R1:W-:Y:S02]  /*18a30*/  STG.E.128 desc[UR12][R84.64], R60 ;  /* 0x0000003c54007986 */ /* 0x0003e4000c101d0c */
.L_x_38238:
[----:B------:R-:W-:Y:S05]  /*18a40*/  BSYNC.RECONVERGENT B0 ;  /* 0x0000000000007941 */ /* 0x000fea0003800200 */
.L_x_38237:
[----:B------:R-:W-:Y:S01]  /*18a50*/  ISETP.GE.U32.AND P0, PT, R3, 0x300, PT ;  /* 0x000003000300780c */ /* 0x000fe20003f06070 */
[----:B------:R-:W-:-:S12]  /*18a60*/  BSSY.RECONVERGENT B0, `(.L_x_38239) ;  /* 0x000001d000007945 */ /* 0x000fd80003800200 */
[----:B------:R-:W-:Y:S05]  /*18a70*/  @!P0 BRA `(.L_x_38240) ;  /* 0x00000000006c8947 */ /* 0x000fea0003800000 */
[----:B01----:R-:W0:Y:S01]  /*18a80*/  LDC.64 R84, c[0x0][0x428] ;  /* 0x00010a00ff547b82 */ /* 0x003e220000000a00 */
[----:B------:R-:W-:Y:S01]  /*18a90*/  SHF.R.U64 R91, R74, 0x10, R75 ;  /* 0x000000104a5b7819 */ /* 0x000fe2000000124b */
[--C-:B------:R-:W-:Y:S01]  /*18aa0*/  FADD.FTZ R60, R40, -R82.reuse ;  /* 0x80000052283c7221 */ /* 0x100fe20000010000 */
[----:B------:R-:W-:Y:S01]  /*18ab0*/  SHF.R.U64 R99, R24, 0x10, R25 ;  /* 0x0000001018637819 */ /* 0x000fe20000001219 */
[--C-:B------:R-:W-:Y:S01]  /*18ac0*/  FADD.FTZ R62, R41, -R82.reuse ;  /* 0x80000052293e7221 */ /* 0x100fe20000010000 */
[----:B------:R-:W-:Y:S01]  /*18ad0*/  SHF.R.U32.HI R100, RZ, 0x10, R75 ;  /* 0x00000010ff647819 */ /* 0x000fe2000001164b */
        /* <DEDUP_REMOVED lines=9> */
[----:B------:R-:W-:Y:S01]  /*18b70*/  FMUL.FTZ R90, R81, R90 ;  /* 0x0000005a515a7220 */ /* 0x000fe20000410000 */
[----:B------:R-:W-:Y:S02]  /*18b80*/  HADD2.F32 R101, -RZ, R94.H1_H1 ;  /* 0x3000005eff657230 */ /* 0x000fe40000004100 */
        /* <DEDUP_REMOVED lines=10> */
.L_x_38240:
[----:B------:R-:W-:Y:S05]  /*18c30*/  BSYNC.RECONVERGENT B0 ;  /* 0x0000000000007941 */ /* 0x000fea0003800200 */
.L_x_38239:
[----:B------:R-:W-:Y:S01]  /*18c40*/  ISETP.GE.U32.AND P0, PT, R3, 0x400, PT ;  /* 0x000004000300780c */ /* 0x000fe20003f06070 */
[----:B------:R-:W-:-:S12]  /*18c50*/  BSSY.RECONVERGENT B0, `(.L_x_38241) ;  /* 0x000001a000007945 */ /* 0x000fd80003800200 */
[----:B------:R-:W-:Y:S05]  /*18c60*/  @!P0 BRA `(.L_x_38242) ;  /* 0x0000000000608947 */ /* 0x000fea0003800000 */
[----:B012---:R-:W0:Y:S01]  /*18c70*/  LDC.64 R84, c[0x0][0x428] ;  /* 0x00010a00ff547b82 */ /* 0x007e220000000a00 */
        /* <DEDUP_REMOVED lines=10> */
[----:B------:R-:W-:Y:S02]  /*18d20*/  HADD2.F32 R91, -RZ, R95.H1_H1 ;  /* 0x3000005fff5b7230 */ /* 0x000fe40000004100 */
[----:B------:R-:W-:Y:S01]  /*18d30*/  FMUL.FTZ R90, R81, R90 ;  /* 0x0000005a515a7220 */ /* 0x000fe20000410000 */
[----:B------:R-:W-:Y:S02]  /*18d40*/  HADD2.F32 R99, -RZ, R69.H1_H1 ;  /* 0x30000045ff637230 */ /* 0x000fe40000004100 */
[----:B------:R-:W-:Y:S01]  /*18d50*/  FFMA.FTZ R60, R60, R61, R63 ;  /* 0x0000003d3c3c7223 */ /* 0x000fe2000001003f */
[----:B------:R-:W-:Y:S02]  /*18d60*/  HADD2.F32 R101, -RZ, R23.H0_H0 ;  /* 0x20000017ff657230 */ /* 0x000fe40000004100 */
[----:B------:R-:W-:Y:S01]  /*18d70*/  FFMA.FTZ R61, R62, R89, R91 ;  /* 0x000000593e3d7223 */ /* 0x000fe2000001005b */
[----:B------:R-:W-:-:S02]  /*18d80*/  HADD2.F32 R103, -RZ, R72.H1_H1 ;  /* 0x30000048ff677230 */ /* 0x000fc40000004100 */
[----:B------:R-:W-:Y:S02]  /*18d90*/  HADD2.F32 R105, -RZ, R96.H0_H0 ;  /* 0x20000060ff697230 */ /* 0x000fe40000004100 */
[----:B------:R-:W-:-:S03]  /*18da0*/  FFMA.FTZ R62, R88, R99, R101 ;  /* 0x00000063583e7223 */ /* 0x000fc60000010065 */
[----:B------:R-:W-:Y:S01]  /*18db0*/  FFMA.FTZ R63, R90, R103, R105 ;  /* 0x000000675a3f7223 */ /* 0x000fe20000010069 */
[C---:B0-----:R-:W-:Y:S01]  /*18dc0*/  IMAD.WIDE.U32 R84, R83.reuse, 0x10, R84 ;  /* 0x0000001053547825 */ /* 0x041fe200078e0054 */
[----:B------:R-:W-:-:S04]  /*18dd0*/  IADD3 R83, PT, PT, R83, 0x100, RZ ;  /* 0x0000010053537810 */ /* 0x000fc80007ffe0ff */
[----:B------:R3:W-:Y:S03]  /*18de0*/  STG.E.128 desc[UR12][R84.64], R60 ;  /* 0x0000003c54007986 */ /* 0x0007e6000c101d0c */
.L_x_38242:
[----:B------:R-:W-:Y:S05]  /*18df0*/  BSYNC.RECONVERGENT B0 ;  /* 0x0000000000007941 */ /* 0x000fea0003800200 */
.L_x_38241:
[----:B------:R-:W-:Y:S04]  /*18e00*/  BSSY.RECONVERGENT B0, `(.L_x_38243) ;  /* 0x000001a000007945 */ /* 0x000fe80003800200 */
[----:B------:R-:W-:Y:S05]  /*18e10*/  @!P1 BRA `(.L_x_38244) ;  /* 0x0000000000609947 */ /* 0x000fea0003800000 */
[----:B0123--:R-:W0:Y:S01]  /*18e20*/  LDC.64 R84, c[0x0][0x428] ;  /* 0x00010a00ff547b82 */ /* 0x00fe220000000a00 */
[--C-:B------:R-:W-:Y:S01]  /*18e30*/  FADD.FTZ R60, R48, -R82.reuse ;  /* 0x80000052303c7221 */ /* 0x100fe20000010000 */
[--C-:B------:R-:W-:Y:S01]  /*18e40*/  FADD.FTZ R62, R49, -R82.reuse ;  /* 0x80000052313e7221 */ /* 0x100fe20000010000 */
        /* <DEDUP_REMOVED lines=18> */
[----:B0-----:R-:W-:-:S04]  /*18f70*/  IMAD.WIDE.U32 R84, R83, 0x10, R84 ;  /* 0x0000001053547825 */ /* 0x001fc800078e0054 */
[----:B------:R-:W-:Y:S01]  /*18f80*/  VIADD R83, R83, 0x100 ;  /* 0x0000010053537836 */ /* 0x000fe20000000000 */
[----:B------:R4:W-:Y:S06]  /*18f90*/  STG.E.128 desc[UR12][R84.64], R60 ;  /* 0x0000003c54007986 */ /* 0x0009ec000c101d0c */
.L_x_38244:
[----:B------:R-:W-:Y:S05]  /*18fa0*/  BSYNC.RECONVERGENT B0 ;  /* 0x0000000000007941 */ /* 0x000fea0003800200 */
.L_x_38243:
[----:B------:R-:W-:Y:S04]  /*18fb0*/  BSSY.RECONVERGENT B0, `(.L_x_38245) ;  /* 0x000001a000007945 */ /* 0x000fe80003800200 */
[----:B------:R-:W-:Y:S05]  /*18fc0*/  @!P2 BRA `(.L_x_38246) ;  /* 0x000000000060a947 */ /* 0x000fea0003800000 */
[----:B01234-:R-:W0:Y:S01]  /*18fd0*/  LDC.64 R84, c[0x0][0x428] ;  /* 0x00010a00ff547b82 */ /* 0x01fe220000000a00 */
        /* <DEDUP_REMOVED lines=23> */
.L_x_38246:
[----:B------:R-:W-:Y:S05]  /*19150*/  BSYNC.RECONVERGENT B0 ;  /* 0x0000000000007941 */ /* 0x000fea0003800200 */
.L_x_38245:
        /* <DEDUP_REMOVED lines=17> */
.L_x_38247:
[----:B------:R-:W-:Y:S05]  /*19270*/  BSYNC.RECONVERGENT B0 ;  /* 0x0000000000007941 */ /* 0x000fea0003800200 */
.L_x_38234:
[----:B------:R-:W-:Y:S02]  /*19280*/  UIADD3 UR22, UPT, UPT, UR22, UR20, URZ ;  /* 0x0000001416167290 */ /* 0x000fe4000fffe0ff */
[----:B------:R-:W-:Y:S02]  /*19290*/  UPLOP3.LUT UP1, UPT, UPT, UPT, UP1, 0x40, 0x4 ;  /* 0x000000000004789c */ /* 0x000fe40003f2e810 */
[----:B------:R-:W-:-:S09]  /*192a0*/  UISETP.GE.AND UP0, UPT, UR22, UR21, UPT ;  /* 0x000000151600728c */ /* 0x000fd2000bf06270 */
[----:B------:R-:W-:Y:S05]  /*192b0*/  BRA.U !UP0, `(.L_x_38248) ;  /* 0xfffffe7d08f87547 */ /* 0x000fea000b83ffff */
[----:B------:R-:W-:Y:S05]  /*192c0*/  EXIT ;  /* 0x000000000000794d */ /* 0x000fea0003800000 */
.L_x_38249:
        /* <DEDUP_REMOVED lines=11> */
.L_x_42429:


//--------------------- .text._ZN10layer_norm13ln_fwd_kernelINS_13Kernel_traitsI6__halfffffjLj7168ELj1ELj1ELj8ELj16ENS_18Kernel_traits_baseILj7168ES2_ffffjLj256EEEEELb1ELb0ELb1ELb1EEEvNS_9FwdParamsE --------------------------
	.section	.text._ZN10layer_norm13ln_fwd_kernelINS_13Kernel_traitsI6__halfffffjLj7168ELj1ELj1ELj8ELj16ENS_18Kernel_traits_baseILj7168ES2_ffffjLj256EEEEELb1ELb0ELb1ELb1EEEvNS_9FwdParamsE,"ax",@progbits
	.align	128
        .global         _ZN10layer_norm13ln_fwd_kernelINS_13Kernel_traitsI6__halfffffjLj7168ELj1ELj1ELj8ELj16ENS_18Kernel_traits_baseILj7168ES2_ffffjLj256EEEEELb1ELb0ELb1ELb1EEEvNS_9FwdParamsE
        .type           _ZN10layer_norm13ln_fwd_kernelINS_13Kernel_traitsI6__halfffffjLj7168ELj1ELj1ELj8ELj16ENS_18Kernel_traits_baseILj7168ES2_ffffjLj256EEEEELb1ELb0ELb1ELb1EEEvNS_9FwdParamsE,@function
        .size           _ZN10layer_norm13ln_fwd_kernelINS_13Kernel_traitsI6__halfffffjLj7168ELj1ELj1ELj8ELj16ENS_18Kernel_traits_baseILj7168ES2_ffffjLj256EEEEELb1ELb0ELb1ELb1EEEvNS_9FwdParamsE,(.L_x_42430 - _ZN10layer_norm13ln_fwd_kernelINS_13Kernel_traitsI6__halfffffjLj7168ELj1ELj1ELj8ELj16ENS_18Kernel_traits_baseILj7168ES2_ffffjLj256EEEEELb1ELb0ELb1ELb1EEEvNS_9FwdParamsE)
        .other          _ZN10layer_norm13ln_fwd_kernelINS_13Kernel_traitsI6__halfffffjLj7168ELj1ELj1ELj8ELj16ENS_18Kernel_traits_baseILj7168ES2_ffffjLj256EEEEELb1ELb0ELb1ELb1EEEvNS_9FwdParamsE,@"STO_CUDA_ENTRY STV_DEFAULT"
_ZN10layer_norm13ln_fwd_kernelINS_13Kernel_traitsI6__halfffffjLj7168ELj1ELj1ELj8ELj16ENS_18Kernel_traits_baseILj7168ES2_ffffjLj256EEEEELb1ELb0ELb1ELb1EEEvNS_9FwdParamsE:
.text._ZN10layer_norm13ln_fwd_kernelINS_13Kernel_traitsI6__halfffffjLj7168ELj1ELj1ELj8ELj16ENS_18Kernel_traits_baseILj7168ES2_ffffjLj256EEEEELb1ELb0ELb1ELb1EEEvNS_9FwdParamsE:
[----:B------:R-:W-:Y:S01]  /*0000*/  LDC R1, c[0x0][0x37c] ;  /* 0x0000df00ff017b82 */ /* 0x000fe20000000800 */
[----:B------:R-:W0:Y:S01]  /*0010*/  LDCU.64 UR4, c[0x0][0x438] ;  /* 0x00008700ff0477ac */ /* 0x000e220008000a00 */
[----:B------:R-:W1:Y:S06]  /*0020*/  S2R R75, SR_TID.X ;  /* 0x00000000004b7919 */ /* 0x000e6c0000002100 */
[----:B------:R-:W1:Y:S01]  /*0030*/  LDC.64 R20, c[0x0][0x3d0] ;  /* 0x0000f400ff147b82 */ /* 0x000e620000000a00 */
[----:B------:R-:W2:Y:S01]  /*0040*/  LDCU.64 UR12, c[0x0][0x358] ;  /* 0x00006b00ff0c77ac */ /* 0x000ea20008000a00 */
[----:B0-----:R-:W-:Y:S01]  /*0050*/  ISETP.NE.U32.AND P0, PT, RZ, UR4, PT ;  /* 0x00000004ff007c0c */ /* 0x001fe2000bf05070 */
[----:B------:R-:W0:Y:S03]  /*0060*/  LDCU.U8 UR4, c[0x0][0x464] ;  /* 0x00008c80ff0477ac */ /* 0x000e260008000000 */
[----:B------:R-:W-:-:S13]  /*0070*/  ISETP.NE.AND.EX P0, PT, RZ, UR5, PT, P0 ;  /* 0x00000005ff007c0c */ /* 0x000fda000bf05300 */
[----:B-1----:R-:W-:-:S05]  /*0080*/  @P0 IMAD.WIDE.U32 R2, R75, 0x8, R20 ;  /* 0x000000084b020825 */ /* 0x002fca00078e0014 */
[----:B--2---:R-:W5:Y:S04]  /*0090*/  @P0 LDG.E.64 R38, desc[UR12][R2.64] ;  /* 0x0000000c02260981 */ /* 0x004f68000c1e1b00 */
[----:B------:R-:W5:Y:S04]  /*00a0*/  @P0 LDG.E.64 R36, desc[UR12][R2.64+0x800] ;  /* 0x0008000c02240981 */ /* 0x000f68000c1e1b00 */
[----:B------:R-:W5:Y:S04]  /*00b0*/  @P0 LDG.E.64 R12, desc[UR12][R2.64+0x1000] ;  /* 0x0010000c020c0981 */ /* 0x000f68000c1e1b00 */
[----:B------:R-:W5:Y:S04]  /*00c0*/  @P0 LDG.E.64 R10, desc[UR12][R2.64+0x1800] ;  /* 0x0018000c020a0981 */ /* 0x000f68000c1e1b00 */
[----:B------:R-:W5:Y:S04]  /*00d0*/  @P0 LDG.E.64 R8, desc[UR12][R2.64+0x2000] ;  /* 0x0020000c02080981 */ /* 0x000f68000c1e1b00 */
[----:B------:R-:W5:Y:S04]  /*00e0*/  @P0 LDG.E.64 R6, desc[UR12][R2.64+0x2800] ;  /* 0x0028000c02060981 */ /* 0x000f68000c1e1b00 */
[----:B------:R-:W5:Y:S01]  /*00f0*/  @P0 LDG.E.64 R4, desc[UR12][R2.64+0x3000] ;  /* 0x0030000c02040981 */ /* 0x000f62000c1e1b00 */
[----:B------:R-:W-:Y:S01]  /*0100*/  @!P0 IMAD.WIDE.U32 R22, R75, 0x8, R20 ;  /* 0x000000084b168825 */ /* 0x000fe200078e0014 */
[----:B------:R-:W1:Y:S01]  /*0110*/  LDCU.64 UR14, c[0x0][0x450] ;  /* 0x00008a00ff0e77ac */ /* 0x000e620008000a00 */
[----:B------:R-:W2:Y:S01]  /*0120*/  @P0 LDC.64 R20, c[0x0][0x438] ;  /* 0x00010e00ff140b82 */ /* 0x000ea20000000a00 */
[----:B0-----:R-:W-:Y:S01]  /*0130*/  ISETP.NE.AND P1, PT, RZ, UR4, PT ;  /* 0x00000004ff007c0c */ /* 0x001fe2000bf25270 */
[----:B------:R-:W0:Y:S06]  /*0140*/  LDCU UR4, c[0x0][0x384] ;  /* 0x00007080ff0477ac */ /* 0x000e2c0008000800 */
[----:B------:R-:W3:Y:S08]  /*0150*/  LDC R53, c[0x0][0x45c] ;  /* 0x00011700ff357b82 */ /* 0x000ef00000000800 */
[----:B------:R-:W4:Y:S01]  /*0160*/  LDC R14, c[0x0][0x458] ;  /* 0x00011600ff0e7b82 */ /* 0x000f220000000800 */
[----:B-1----:R-:W-:-:S02]  /*0170*/  IMAD.U32 R16, RZ, RZ, UR14 ;  /* 0x0000000eff107e24 */ /* 0x002fc4000f8e00ff */
[----:B------:R-:W-:Y:S02]  /*0180*/  IMAD.U32 R17, RZ, RZ, UR15 ;  /* 0x0000000fff117e24 */ /* 0x000fe4000f8e00ff */
[----:B--2---:R-:W-:-:S04]  /*0190*/  @P0 IMAD.WIDE.U32 R20, R75, 0x8, R20 ;  /* 0x000000084b140825 */ /* 0x004fc800078e0014 */
[----:B------:R-:W5:Y:S04]  /*01a0*/  @P1 LDG.E.64 R16, desc[UR12][R16.64] ;  /* 0x0000000c10101981 */ /* 0x000f68000c1e1b00 */
[----:B------:R-:W5:Y:S01]  /*01b0*/  @P0 LDG.E.64 R2, desc[UR12][R20.64+0x1000] ;  /* 0x0010000c14020981 */ /* 0x000f62000c1e1b00 */
[----:B------:R-:W0:Y:S01]  /*01c0*/  S2UR UR7, SR_CTAID.X ;  /* 0x00000000000779c3 */ /* 0x000e220000002500 */
[----:B---3--:R-:W-:Y:S02]  /*01d0*/  @P1 MOV R15, R53 ;  /* 0x00000035000f1202 */ /* 0x008fe40000000f00 */
[----:B------:R-:W5:Y:S04]  /*01e0*/  @P0 LDG.E.64 R24, desc[UR12][R20.64+0x1800] ;  /* 0x0018000c14180981 */ /* 0x000f68000c1e1b00 */
[----:B------:R-:W5:Y:S04]  /*01f0*/  @P0 LDG.E.64 R26, desc[UR12][R20.64+0x2000] ;  /* 0x0020000c141a0981 */ /* 0x000f68000c1e1b00 */
[----:B------:R-:W5:Y:S04]  /*0200*/  @P0 LDG.E.64 R28, desc[UR12][R20.64+0x2800] ;  /* 0x0028000c141c0981 */ /* 0x000f68000c1e1b00 */
[----:B------:R-:W5:Y:S04]  /*0210*/  @P0 LDG.E.64 R30, desc[UR12][R20.64+0x3000] ;  /* 0x0030000c141e0981 */ /* 0x000f68000c1e1b00 */
[----:B------:R-:W5:Y:S04]  /*0220*/  @P0 LDG.E.64 R32, desc[UR12][R20.64] ;  /* 0x0000000c14200981 */ /* 0x000f68000c1e1b00 */
[----:B------:R-:W5:Y:S04]  /*0230*/  @P0 LDG.E.64 R34, desc[UR12][R20.64+0x800] ;  /* 0x0008000c14220981 */ /* 0x000f68000c1e1b00 */
[----:B------:R-:W5:Y:S04]  /*0240*/  @!P0 LDG.E.64 R38, desc[UR12][R22.64] ;  /* 0x0000000c16268981 */ /* 0x000f68000c1e1b00 */
[----:B------:R-:W5:Y:S04]  /*0250*/  @!P0 LDG.E.64 R36, desc[UR12][R22.64+0x800] ;  /* 0x0008000c16248981 */ /* 0x000f68000c1e1b00 */
[----:B------:R-:W5:Y:S04]  /*0260*/  @!P0 LDG.E.64 R12, desc[UR12][R22.64+0x1000] ;  /* 0x0010000c160c8981 */ /* 0x000f68000c1e1b00 */
[----:B------:R-:W5:Y:S04]  /*0270*/  @!P0 LDG.E.64 R10, desc[UR12][R22.64+0x1800] ;  /* 0x0018000c160a8981 */ /* 0x000f68000c1e1b00 */
[----:B------:R-:W5:Y:S04]  /*0280*/  @!P0 LDG.E.64 R8, desc[UR12][R22.64+0x2000] ;  /* 0x0020000c16088981 */ /* 0x000f68000c1e1b00 */
[----:B------:R-:W5:Y:S04]  /*0290*/  @!P0 LDG.E.64 R6, desc[UR12][R22.64+0x2800] ;  /* 0x0028000c16068981 */ /* 0x000f68000c1e1b00 */
[----:B------:R-:W5:Y:S01]  /*02a0*/  @!P0 LDG.E.64 R4, desc[UR12][R22.64+0x3000] ;  /* 0x0030000c16048981 */ /* 0x000f62000c1e1b00 */
[----:B0-----:R-:W-:-:S03]  /*02b0*/  UISETP.GE.AND UP0, UPT, UR7, UR4, UPT ;  /* 0x000000040700728c */ /* 0x001fc6000bf06270 */
[----:B----4-:R0:W5:Y:S03]  /*02c0*/  @P1 LDG.E.64 R18, desc[UR12][R14.64] ;  /* 0x0000000c0e121981 */ /* 0x010166000c1e1b00 */
[----:B------:R-:W-:Y:S01]  /*02d0*/  PLOP3.LUT P2, PT, PT, PT, UP0, 0x80, 0x8 ;  /* 0x000000000008781c */ /* 0x000fe20003f4f008 */
[----:B0-----:R-:W0:-:S12]  /*02e0*/  @P1 LDC R15, c[0x0][0x460] ;  /* 0x00011800ff0f1b82 */ /* 0x001e180000000800 */
[----:B------:R-:W-:Y:S05]  /*02f0*/  @P2 EXIT ;  /* 0x000000000000294d */ /* 0x000fea0003800000 */
[----:B------:R-:W1:Y:S01]  /*0300*/  LDC R54, c[0x0][0x360] ;  /* 0x0000d800ff367b82 */ /* 0x000e620000000800 */
[----:B0----5:R-:W-:Y:S01]  /*0310*/  @P1 IADD3 R14, P2, PT, R18, R15, RZ ;  /* 0x0000000f120e1210 */ /* 0x021fe20007f5e0ff */
[----:B------:R-:W-:Y:S01]  /*0320*/  IMAD.MOV.U32 R72, RZ, RZ, R4 ;  /* 0x000000ffff487224 */ /* 0x000fe200078e0004 */
[----:B------:R-:W-:Y:S02]  /*0330*/  @P1 R2UR UR14, R16 ;  /* 0x00000000100e12ca */ /* 0x000fe400000e0000 */
[----:B------:R-:W-:Y:S02]  /*0340*/  @!P0 CS2R R2, SRZ ;  /* 0x0000000000028805 */ /* 0x000fe4000001ff00 */
[----:B------:R-:W-:Y:S01]  /*0350*/  @P1 R2UR UR15, R17 ;  /* 0x00000000110f12ca */ /* 0x000fe200000e0000 */
[----:B------:R-:W-:Y:S01]  /*0360*/  @P1 IMAD.X R53, RZ, RZ, R19, P2 ;  /* 0x000000ffff351224 */ /* 0x000fe200010e0613 */
[----:B------:R-:W-:Y:S02]  /*0370*/  SHF.R.U64 R84, R4, 0x10, R5 ;  /* 0x0000001004547819 */ /* 0x000fe40000001205 */
[----:B------:R-:W-:-:S02]  /*0380*/  @!P0 CS2R R24, SRZ ;  /* 0x0000000000188805 */ /* 0x000fc4000001ff00 */
[----:B------:R-:W-:Y:S02]  /*0390*/  SHF.R.U32.HI R4, RZ, 0x10, R5 ;  /* 0x00000010ff047819 */ /* 0x000fe40000011605 */
[----:B------:R-:W-:Y:S02]  /*03a0*/  @!P0 CS2R R26, SRZ ;  /* 0x00000000001a8805 */ /* 0x000fe4000001ff00 */
[--C-:B------:R-:W-:Y:S01]  /*03b0*/  SHF.R.U64 R55, R14, 0x2, R53.reuse ;  /* 0x000000020e377819 */ /* 0x100fe20000001235 */
[----:B------:R-:W-:Y:S01]  /*03c0*/  IMAD.MOV.U32 R57, RZ, RZ, R10 ;  /* 0x000000ffff397224 */ /* 0x000fe200078e000a */
[----:B------:R-:W-:Y:S01]  /*03d0*/  SHF.R.U32.HI R53, RZ, 0x2, R53 ;  /* 0x00000002ff357819 */ /* 0x000fe20000011635 */
[----:B------:R-:W-:Y:S01]  /*03e0*/  IMAD.MOV.U32 R68, RZ, RZ, R8 ;  /* 0x000000ffff447224 */ /* 0x000fe200078e0008 */
[----:B------:R-:W-:Y:S01]  /*03f0*/  PRMT R84, R84, 0x5410, R4 ;  /* 0x0000541054547816 */ /* 0x000fe20000000004 */
[C---:B------:R-:W-:Y:S01]  /*0400*/  IMAD.HI.U32 R15, R55.reuse, -0x2daee0ad, RZ ;  /* 0xd2511f53370f7827 */ /* 0x040fe200078e00ff */
[----:B------:R-:W-:Y:S01]  /*0410*/  UIADD3 UR4, UPT, UPT, UR14, -0x61c88647, URZ ;  /* 0x9e3779b90e047890 */ /* 0x000fe2000fffe0ff */
[--C-:B------:R-:W-:Y:S01]  /*0420*/  SHF.R.U64 R85, R2, 0x10, R3.reuse ;  /* 0x0000001002557819 */ /* 0x100fe20000001203 */
[----:B------:R-:W-:Y:S01]  /*0430*/  UIADD3 UR26, UPT, UPT, UR15, -0x4498517b, URZ ;  /* 0xbb67ae850f1a7890 */ /* 0x000fe2000fffe0ff */
[----:B------:R-:W-:Y:S01]  /*0440*/  IMAD R19, R55, -0x2daee0ad, RZ ;  /* 0xd2511f5337137824 */ /* 0x000fe200078e02ff */
[----:B------:R-:W-:Y:S01]  /*0450*/  LOP3.LUT R15, R15, UR15, RZ, 0x3c, !PT ;  /* 0x0000000f0f0f7c12 */ /* 0x000fe2000f8e3cff */
[----:B------:R-:W-:Y:S01]  /*0460*/  UIADD3 UR5, UPT, UPT, UR15, 0x76cf5d0a, URZ ;  /* 0x76cf5d0a0f057890 */ /* 0x000fe2000fffe0ff */
[----:B------:R-:W-:Y:S01]  /*0470*/  SHF.R.U32.HI R4, RZ, 0x10, R3 ;  /* 0x00000010ff047819 */ /* 0x000fe20000011603 */
[----:B-1----:R-:W-:Y:S01]  /*0480*/  IMAD R54, R54, UR7, R75 ;  /* 0x0000000736367c24 */ /* 0x002fe2000f8e024b */
[----:B------:R-:W-:Y:S01]  /*0490*/  UIADD3 UR28, UPT, UPT, UR15, 0x32370b8f, URZ ;  /* 0x32370b8f0f1c7890 */ /* 0x000fe2000fffe0ff */
[----:B------:R-:W-:Y:S01]  /*04a0*/  IMAD.HI.U32 R16, R15, -0x326172a9, RZ ;  /* 0xcd9e8d570f107827 */ /* 0x000fe200078e00ff */
[----:B------:R-:W-:Y:S01]  /*04b0*/  UIADD3 UR27, UPT, UPT, UR14, -0x255992d5, URZ ;  /* 0xdaa66d2b0e1b7890 */ /* 0x000fe2000fffe0ff */
[----:B------:R-:W-:Y:S01]  /*04c0*/  PRMT R85, R85, 0x5410, R4 ;  /* 0x0000541055557816 */ /* 0x000fe20000000004 */
[----:B------:R-:W-:Y:S01]  /*04d0*/  UIADD3 UR29, UPT, UPT, UR14, 0x78dde6e4, URZ ;  /* 0x78dde6e40e1d7890 */ /* 0x000fe2000fffe0ff */
[----:B------:R-:W-:Y:S01]  /*04e0*/  IMAD.HI.U32 R0, R54, -0x326172a9, RZ ;  /* 0xcd9e8d5736007827 */ /* 0x000fe200078e00ff */
[----:B------:R-:W-:Y:S01]  /*04f0*/  UIADD3 UR31, UPT, UPT, UR15, -0x56f99767, URZ ;  /* 0xa90668990f1f7890 */ /* 0x000fe2000fffe0ff */
[--C-:B------:R-:W-:Y:S01]  /*0500*/  SHF.R.U64 R86, R24, 0x10, R25.reuse ;  /* 0x0000001018567819 */ /* 0x100fe20000001219 */
[----:B------:R-:W-:Y:S01]  /*0510*/  UIADD3 UR30, UPT, UPT, UR14, 0x1715609d, URZ ;  /* 0x1715609d0e1e7890 */ /* 0x000fe2000fffe0ff */
[----:B------:R-:W-:Y:S01]  /*0520*/  IMAD R17, R54, -0x326172a9, RZ ;  /* 0xcd9e8d5736117824 */ /* 0x000fe200078e02ff */
[----:B------:R-:W-:Y:S01]  /*0530*/  LOP3.LUT R0, R53, UR14, R0, 0x96, !PT ;  /* 0x0000000e35007c12 */ /* 0x000fe2000f8e9600 */
[----:B------:R-:W-:Y:S01]  /*0540*/  IMAD R15, R15, -0x326172a9, RZ ;  /* 0xcd9e8d570f0f7824 */ /* 0x000fe200078e02ff */
[----:B------:R-:W-:Y:S01]  /*0550*/  UIADD3 UR32, UPT, UPT, UR14, -0x4ab325aa, URZ ;  /* 0xb54cda560e207890 */ /* 0x000fe2000fffe0ff */
[----:B------:R-:W-:Y:S01]  /*0560*/  SHF.R.U32.HI R4, RZ, 0x10, R25 ;  /* 0x00000010ff047819 */ /* 0x000fe20000011619 */
[----:B------:R-:W-:Y:S01]  /*0570*/  UIADD3 UR33, UPT, UPT, UR14, 0x5384540f, URZ ;  /* 0x5384540f0e217890 */ /* 0x000fe2000fffe0ff */
[----:B------:R-:W-:Y:S01]  /*0580*/  IMAD.HI.U32 R18, R0, -0x2daee0ad, RZ ;  /* 0xd2511f5300127827 */ /* 0x000fe200078e00ff */
[----:B------:R-:W-:Y:S01]  /*0590*/  LOP3.LUT R16, R17, UR4, R16, 0x96, !PT ;  /* 0x0000000411107c12 */ /* 0x000fe2000f8e9610 */
[----:B------:R-:W-:Y:S01]  /*05a0*/  UIADD3 UR4, UPT, UPT, UR14, 0x3c6ef372, URZ ;  /* 0x3c6ef3720e047890 */ /* 0x000fe2000fffe0ff */
[----:B------:R-:W-:Y:S01]  /*05b0*/  SHF.R.U64 R65, R10, 0x10, R11 ;  /* 0x000000100a417819 */ /* 0x000fe2000000120b */
[----:B------:R-:W-:Y:S01]  /*05c0*/  IMAD R20, R0, -0x2daee0ad, RZ ;  /* 0xd2511f5300147824 */ /* 0x000fe200078e02ff */
[----:B------:R-:W-:Y:S01]  /*05d0*/  LOP3.LUT R18, R19, UR26, R18, 0x96, !PT ;  /* 0x0000001a13127c12 */ /* 0x000fe2000f8e9612 */
[----:B------:R-:W-:Y:S01]  /*05e0*/  IMAD.HI.U32 R17, R16, -0x2daee0ad, RZ ;  /* 0xd2511f5310117827 */ /* 0x000fe200078e00ff */
[----:B------:R-:W-:Y:S01]  /*05f0*/  UIADD3 UR34, UPT, UPT, UR15, -0x695add53, URZ ;  /* 0x96a522ad0f227890 */ /* 0x000fe2000fffe0ff */
[----:B------:R-:W-:-:S02]  /*0600*/  SHF.R.U64 R69, R8, 0x10, R9 ;  /* 0x0000001008457819 */ /* 0x000fc40000001209 */
[----:B------:R-:W-:Y:S01]  /*0610*/  @!P0 CS2R R28, SRZ ;  /* 0x00000000001c8805 */ /* 0x000fe2000001ff00 */
[----:B------:R-:W-:Y:S01]  /*0620*/  IMAD.HI.U32 R0, R18, -0x326172a9, RZ ;  /* 0xcd9e8d5712007827 */ /* 0x000fe200078e00ff */
[----:B------:R-:W-:Y:S01]  /*0630*/  LOP3.LUT R17, R20, UR5, R17, 0x96, !PT ;  /* 0x0000000514117c12 */ /* 0x000fe2000f8e9611 */
[----:B------:R-:W-:Y:S01]  /*0640*/  UIADD3 UR5, UPT, UPT, UR14, -0xe443238, URZ ;  /* 0xf1bbcdc80e057890 */ /* 0x000fe2000fffe0ff */
[----:B------:R-:W-:Y:S01]  /*0650*/  MOV R70, R6 ;  /* 0x0000000600467202 */ /* 0x000fe20000000f00 */
[----:B------:R-:W-:Y:S01]  /*0660*/  IMAD R19, R16, -0x2daee0ad, RZ ;  /* 0xd2511f5310137824 */ /* 0x000fe200078e02ff */
[----:B------:R-:W-:Y:S01]  /*0670*/  LOP3.LUT R0, R15, UR4, R0, 0x96, !PT ;  /* 0x000000040f007c12 */ /* 0x000fe2000f8e9600 */
[----:B------:R-:W-:Y:S01]  /*0680*/  IMAD R18, R18, -0x326172a9, RZ ;  /* 0xcd9e8d5712127824 */ /* 0x000fe200078e02ff */
[----:B------:R-:W-:Y:S01]  /*0690*/  UIADD3 UR4, UPT, UPT, UR15, -0x126145ec, URZ ;  /* 0xed9eba140f047890 */ /* 0x000fe2000fffe0ff */
[----:B------:R-:W-:Y:S01]  /*06a0*/  IMAD.HI.U32 R15, R17, -0x326172a9, RZ ;  /* 0xcd9e8d57110f7827 */ /* 0x000fe200078e00ff */
[----:B------:R-:W-:-:S02]  /*06b0*/  SHF.R.U64 R71, R6, 0x10, R7 ;  /* 0x0000001006477819 */ /* 0x000fc40000001207 */
[----:B------:R-:W-:Y:S02]  /*06c0*/  @!P0 CS2R R30, SRZ ;  /* 0x00000000001e8805 */ /* 0x000fe4000001ff00 */
[----:B------:R-:W-:Y:S01]  /*06d0*/  SHF.R.U32.HI R10, RZ, 0x10, R11 ;  /* 0x00000010ff0a7819 */ /* 0x000fe2000001160b */
[----:B------:R-:W-:Y:S01]  /*06e0*/  IMAD.HI.U32 R16, R0, -0x2daee0ad, RZ ;  /* 0xd2511f5300107827 */ /* 0x000fe200078e00ff */
[----:B------:R-:W-:Y:S02]  /*06f0*/  LOP3.LUT R15, R18, UR27, R15, 0x96, !PT ;  /* 0x0000001b120f7c12 */ /* 0x000fe4000f8e960f */
[----:B------:R-:W-:Y:S02]  /*0700*/  @!P0 CS2R R32, SRZ ;  /* 0x0000000000208805 */ /* 0x000fe4000001ff00 */
[----:B------:R-:W-:Y:S01]  /*0710*/  SHF.R.U32.HI R8, RZ, 0x10, R9 ;  /* 0x00000010ff087819 */ /* 0x000fe20000011609 */
[----:B------:R-:W-:Y:S01]  /*0720*/  IMAD R17, R17, -0x326172a9, RZ ;  /* 0xcd9e8d5711117824 */ /* 0x000fe200078e02ff */
[----:B------:R-:W-:Y:S01]  /*0730*/  LOP3.LUT R16, R19, UR28, R16, 0x96, !PT ;  /* 0x0000001c13107c12 */ /* 0x000fe2000f8e9610 */
[----:B------:R-:W-:Y:S01]  /*0740*/  IMAD R19, R0, -0x2daee0ad, RZ ;  /* 0xd2511f5300137824 */ /* 0x000fe200078e02ff */
[----:B------:R-:W-:Y:S01]  /*0750*/  SHF.R.U32.HI R6, RZ, 0x10, R7 ;  /* 0x00000010ff067819 */ /* 0x000fe20000011607 */
[----:B------:R-:W-:Y:S01]  /*0760*/  IMAD.HI.U32 R18, R15, -0x2daee0ad, RZ ;  /* 0xd2511f530f127827 */ /* 0x000fe200078e00ff */
[----:B------:R-:W-:-:S02]  /*0770*/  PRMT R86, R86, 0x5410, R4 ;  /* 0x0000541056567816 */ /* 0x000fc40000000004 */
[----:B------:R-:W-:Y:S02]  /*0780*/  @!P0 CS2R R34, SRZ ;  /* 0x0000000000228805 */ /* 0x000fe4000001ff00 */
[--C-:B------:R-:W-:Y:S01]  /*0790*/  SHF.R.U64 R87, R26, 0x10, R27.reuse ;  /* 0x000000101a577819 */ /* 0x100fe2000000121b */
[C---:B------:R-:W-:Y:S01]  /*07a0*/  IMAD.HI.U32 R0, R16.reuse, -0x326172a9, RZ ;  /* 0xcd9e8d5710007827 */ /* 0x040fe200078e00ff */
[----:B------:R-:W-:Y:S01]  /*07b0*/  LOP3.LUT R18, R19, UR4, R18, 0x96, !PT ;  /* 0x0000000413127c12 */ /* 0x000fe2000f8e9612 */
[----:B------:R-:W-:Y:S01]  /*07c0*/  UIADD3 UR4, UPT, UPT, UR15, 0x646e171e, URZ ;  /* 0x646e171e0f047890 */ /* 0x000fe2000fffe0ff */
[----:B------:R-:W-:Y:S01]  /*07d0*/  SHF.R.U32.HI R4, RZ, 0x10, R27 ;  /* 0x00000010ff047819 */ /* 0x000fe2000001161b */
        /* <DEDUP_REMOVED lines=10> */
[----:B------:R-:W1:Y:S01]  /*0880*/  LDCU UR22, c[0x0][0x388] ;  /* 0x00007100ff1677ac */ /* 0x000e620008000800 */
[----:B------:R-:W-:Y:S01]  /*0890*/  SHF.R.U64 R60, R12, 0x10, R13 ;  /* 0x000000100c3c7819 */ /* 0x000fe2000000120d */
[----:B------:R-:W-:Y:S01]  /*08a0*/  IMAD R17, R18, -0x326172a9, RZ ;  /* 0xcd9e8d5712117824 */ /* 0x000fe200078e02ff */
[----:B------:R-:W-:Y:S01]  /*08b0*/  LOP3.LUT R15, R20, UR31, R15, 0x96, !PT ;  /* 0x0000001f140f7c12 */ /* 0x000fe2000f8e960f */
[----:B------:R-:W-:Y:S01]  /*08c0*/  IMAD R20, R0, -0x2daee0ad, RZ ;  /* 0xd2511f5300147824 */ /* 0x000fe200078e02ff */
[----:B------:R-:W-:Y:S01]  /*08d0*/  MOV R6, R5 ;  /* 0x0000000500067202 */ /* 0x000fe20000000f00 */
[----:B------:R-:W-:Y:S01]  /*08e0*/  IMAD.HI.U32 R19, R16, -0x2daee0ad, RZ ;  /* 0xd2511f5310137827 */ /* 0x000fe200078e00ff */
[----:B------:R-:W-:Y:S01]  /*08f0*/  PRMT R87, R87, 0x5410, R4 ;  /* 0x0000541057577816 */ /* 0x000fe20000000004 */
[----:B------:R-:W2:Y:S01]  /*0900*/  LDCU.U8 UR24, c[0x0][0x410] ;  /* 0x00008200ff1877ac */ /* 0x000ea20008000000 */
[----:B------:R-:W-:Y:S01]  /*0910*/  SHF.R.U32.HI R59, RZ, 0x10, R13 ;  /* 0x00000010ff3b7819 */ /* 0x000fe2000001160d */
[C---:B------:R-:W-:Y:S01]  /*0920*/  IMAD.HI.U32 R0, R15.reuse, -0x326172a9, RZ ;  /* 0xcd9e8d570f007827 */ /* 0x040fe200078e00ff */
[----:B------:R-:W-:Y:S01]  /*0930*/  LOP3.LUT R19, R20, UR4, R19, 0x96, !PT ;  /* 0x0000000414137c12 */ /* 0x000fe2000f8e9613 */
[----:B------:R-:W-:Y:S01]  /*0940*/  UIADD3 UR4, UPT, UPT, UR15, 0x1fd5c5a3, URZ ;  /* 0x1fd5c5a30f047890 */ /* 0x000fe2000fffe0ff */
[--C-:B------:R-:W-:Y:S01]  /*0950*/  SHF.R.U64 R88, R28, 0x10, R29.reuse ;  /* 0x000000101c587819 */ /* 0x100fe2000000121d */
[----:B------:R-:W-:Y:S01]  /*0960*/  IMAD R18, R15, -0x326172a9, RZ ;  /* 0xcd9e8d570f127824 */ /* 0x000fe200078e02ff */
[----:B------:R-:W-:Y:S01]  /*0970*/  LOP3.LUT R0, R17, UR32, R0, 0x96, !PT ;  /* 0x0000002011007c12 */ /* 0x000fe2000f8e9600 */
[----:B------:R-:W-:Y:S01]  /*0980*/  IMAD R17, R16, -0x2daee0ad, RZ ;  /* 0xd2511f5310117824 */ /* 0x000fe200078e02ff */
[----:B------:R-:W-:Y:S01]  /*0990*/  SHF.R.U32.HI R4, RZ, 0x10, R29 ;  /* 0x00000010ff047819 */ /* 0x000fe2000001161d */
[----:B------:R-:W-:Y:S01]  /*09a0*/  IMAD.HI.U32 R15, R19, -0x326172a9, RZ ;  /* 0xcd9e8d57130f7827 */ /* 0x000fe200078e00ff */
[--C-:B------:R-:W-:Y:S01]  /*09b0*/  SHF.R.U64 R89, R30, 0x10, R31.reuse ;  /* 0x000000101e597819 */ /* 0x100fe2000000121f */
[----:B------:R-:W3:Y:S01]  /*09c0*/  LDCU UR25, c[0x0][0x400] ;  /* 0x00008000ff1977ac */ /* 0x000ee20008000800 */
[----:B------:R-:W-:Y:S01]  /*09d0*/  SHF.R.U32.HI R5, RZ, 0x10, R31 ;  /* 0x00000010ff057819 */ /* 0x000fe2000001161f */
[----:B------:R-:W-:Y:S01]  /*09e0*/  IMAD.HI.U32 R16, R0, -0x2daee0ad, RZ ;  /* 0xd2511f5300107827 */ /* 0x000fe200078e00ff */
[----:B------:R-:W-:Y:S01]  /*09f0*/  LOP3.LUT R15, R18, UR33, R15, 0x96, !PT ;  /* 0x00000021120f7c12 */ /* 0x000fe2000f8e960f */
[----:B------:R-:W4:Y:S01]  /*0a00*/  LDCU.64 UR20, c[0x0][0x408] ;  /* 0x00008100ff1477ac */ /* 0x000f220008000a00 */
[----:B------:R-:W-:Y:S01]  /*0a10*/  PRMT R60, R60, 0x5410, R60 ;  /* 0x000054103c3c7816 */ /* 0x000fe2000000003c */
[----:B------:R-:W-:Y:S01]  /*0a20*/  IMAD R18, R0, -0x2daee0ad, RZ ;  /* 0xd2511f5300127824 */ /* 0x000fe200078e02ff */
[----:B------:R-:W-:Y:S01]  /*0a30*/  LOP3.LUT R16, R17, UR4, R16, 0x96, !PT ;  /* 0x0000000411107c12 */ /* 0x000fe2000f8e9610 */
[----:B------:R-:W-:Y:S01]  /*0a40*/  IMAD R19, R19, -0x326172a9, RZ ;  /* 0xcd9e8d5713137824 */ /* 0x000fe200078e02ff */
[----:B------:R-:W-:Y:S01]  /*0a50*/  UIADD3 UR4, UPT, UPT, UR15, -0x24c28bd8, URZ ;  /* 0xdb3d74280f047890 */ /* 0x000fe2000fffe0ff */
[----:B------:R-:W-:Y:S01]  /*0a60*/  IMAD.HI.U32 R17, R15, -0x2daee0ad, RZ ;  /* 0xd2511f530f117827 */ /* 0x000fe200078e00ff */
[----:B------:R-:W-:Y:S01]  /*0a70*/  PRMT R59, R59, 0x5410, R59 ;  /* 0x000054103b3b7816 */ /* 0x000fe2000000003b */
[----:B------:R-:W0:Y:S01]  /*0a80*/  LDCU.128 UR8, c[0x0][0x3f0] ;  /* 0x00007e00ff0877ac */ /* 0x000e220008000c00 */
[----:B------:R-:W-:Y:S01]  /*0a90*/  PRMT R57, R57, 0x5410, R57 ;  /* 0x0000541039397816 */ /* 0x000fe20000000039 */
[----:B------:R-:W-:Y:S01]  /*0aa0*/  IMAD.HI.U32 R0, R16, -0x326172a9, RZ ;  /* 0xcd9e8d5710007827 */ /* 0x000fe200078e00ff */
[----:B------:R-:W-:Y:S01]  /*0ab0*/  LOP3.LUT R17, R18, UR4, R17, 0x96, !PT ;  /* 0x0000000412117c12 */ /* 0x000fe2000f8e9611 */
[----:B------:R-:W-:Y:S01]  /*0ac0*/  UIADD3 UR4, UPT, UPT, UR14, -0x700cb87f, URZ ;  /* 0x8ff347810e047890 */ /* 0x000fe2000fffe0ff */
[----:B------:R-:W-:Y:S01]  /*0ad0*/  PRMT R72, R72, 0x5410, R6 ;  /* 0x0000541048487816 */ /* 0x000fe20000000006 */
[----:B------:R-:W-:Y:S01]  /*0ae0*/  IMAD R15, R15, -0x2daee0ad, RZ ;  /* 0xd2511f530f0f7824 */ /* 0x000fe200078e02ff */
[----:B------:R-:W-:Y:S01]  /*0af0*/  LOP3.LUT R19, R19, UR5, R0, 0x96, !PT ;  /* 0x0000000513137c12 */ /* 0x000fe2000f8e9600 */
[----:B------:R-:W-:Y:S01]  /*0b00*/  IMAD.MOV.U32 R20, RZ, RZ, R37 ;  /* 0x000000ffff147224 */ /* 0x000fe200078e0025 */
[----:B------:R-:W-:Y:S01]  /*0b10*/  PRMT R88, R88, 0x5410, R4 ;  /* 0x0000541058587816 */ /* 0x000fe20000000004 */
[----:B------:R-:W-:Y:S01]  /*0b20*/  IMAD R21, R16, -0x326172a9, RZ ;  /* 0xcd9e8d5710157824 */ /* 0x000fe200078e02ff */
[----:B------:R-:W-:Y:S01]  /*0b30*/  MOV R16, R39 ;  /* 0x0000002700107202 */ /* 0x000fe20000000f00 */
[----:B------:R-:W-:Y:S01]  /*0b40*/  IMAD.HI.U32 R0, R19, -0x2daee0ad, RZ ;  /* 0xd2511f5313007827 */ /* 0x000fe200078e00ff */
[----:B------:R-:W-:Y:S01]  /*0b50*/  PRMT R62, R62, 0x5410, R20 ;  /* 0x000054103e3e7816 */ /* 0x000fe20000000014 */
[----:B------:R-:W0:Y:S01]  /*0b60*/  LDCU.64 UR18, c[0x0][0x3a0] ;  /* 0x00007400ff1277ac */ /* 0x000e220008000a00 */
[----:B------:R-:W-:Y:S01]  /*0b70*/  PRMT R89, R89, 0x5410, R5 ;  /* 0x0000541059597816 */ /* 0x000fe20000000005 */
[----:B------:R-:W-:Y:S01]  /*0b80*/  IMAD.HI.U32 R52, R17, -0x326172a9, RZ ;  /* 0xcd9e8d5711347827 */ /* 0x000fe200078e00ff */
[----:B------:R-:W-:Y:S01]  /*0b90*/  LOP3.LUT R0, R15, UR34, R0, 0x96, !PT ;  /* 0x000000220f007c12 */ /* 0x000fe2000f8e9600 */
[----:B------:R-:W0:Y:S01]  /*0ba0*/  LDCU.64 UR16, c[0x0][0x380] ;  /* 0x00007000ff1077ac */ /* 0x000e220008000a00 */
[----:B------:R-:W-:Y:S01]  /*0bb0*/  LOP3.LUT R73, R14, 0x3, RZ, 0xc0, !PT ;  /* 0x000000030e497812 */ /* 0x000fe200078ec0ff */
[----:B------:R-:W-:Y:S01]  /*0bc0*/  IMAD.MOV.U32 R15, RZ, RZ, R38 ;  /* 0x000000ffff0f7224 */ /* 0x000fe200078e0026 */
[----:B------:R-:W-:Y:S01]  /*0bd0*/  LOP3.LUT R52, R21, UR4, R52, 0x96, !PT ;  /* 0x0000000415347c12 */ /* 0x000fe2000f8e9634 */
[----:B------:R-:W-:Y:S01]  /*0be0*/  IMAD.MOV.U32 R18, RZ, RZ, R36 ;  /* 0x000000ffff127224 */ /* 0x000fe200078e0024 */
[----:B------:R-:W-:Y:S01]  /*0bf0*/  UPLOP3.LUT UP1, UPT, UPT, UPT, UPT, 0x40, 0x4 ;  /* 0x000000000004789c */ /* 0x000fe20003f2e870 */
[----:B------:R-:W-:Y:S01]  /*0c00*/  IMAD.MOV.U32 R61, RZ, RZ, R13 ;  /* 0x000000ffff3d7224 */ /* 0x000fe200078e000d */
[----:B------:R-:W-:Y:S01]  /*0c10*/  PRMT R64, R15, 0x7610, R64 ;  /* 0x000076100f407816 */ /* 0x000fe20000000040 */
[----:B------:R-:W-:Y:S01]  /*0c20*/  IMAD.MOV.U32 R10, RZ, RZ, R9 ;  /* 0x000000ffff0a7224 */ /* 0x000fe200078e0009 */
[----:B------:R-:W-:Y:S01]  /*0c30*/  MOV R15, R12 ;  /* 0x0000000c000f7202 */ /* 0x000fe20000000f00 */
[----:B------:R-:W-:Y:S01]  /*0c40*/  IMAD.MOV.U32 R8, RZ, RZ, R7 ;  /* 0x000000ffff087224 */ /* 0x000fe200078e0007 */
[----:B------:R-:W-:Y:S01]  /*0c50*/  MOV R12, R11 ;  /* 0x0000000b000c7202 */ /* 0x000fe20000000f00 */
[----:B------:R-:W-:Y:S01]  /*0c60*/  IMAD.MOV.U32 R56, RZ, RZ, RZ ;  /* 0x000000ffff387224 */ /* 0x000fe200078e00ff */
[----:B------:R-:W-:Y:S01]  /*0c70*/  PRMT R63, R18, 0x5410, R16 ;  /* 0x00005410123f7816 */ /* 0x000fe20000000010 */
[----:B------:R-:W-:Y:S01]  /*0c80*/  IMAD R58, R17, -0x326172a9, RZ ;  /* 0xcd9e8d57113a7824 */ /* 0x000fe200078e02ff */
[----:B------:R-:W-:Y:S01]  /*0c90*/  PRMT R62, R15, 0x7610, R62 ;  /* 0x000076100f3e7816 */ /* 0x000fe2000000003e */
[----:B------:R-:W-:Y:S01]  /*0ca0*/  IMAD R74, R19, -0x2daee0ad, RZ ;  /* 0xd2511f53134a7824 */ /* 0x000fe200078e02ff */
[----:B------:R-:W-:-:S02]  /*0cb0*/  PRMT R61, R61, 0x5410, R61 ;  /* 0x000054103d3d7816 */ /* 0x000fc4000000003d */
[----:B------:R-:W-:Y:S02]  /*0cc0*/  PRMT R64, R64, 0x5410, R12 ;  /* 0x0000541040407816 */ /* 0x000fe4000000000c */
[----:B------:R-:W-:Y:S02]  /*0cd0*/  PRMT R68, R68, 0x5410, R10 ;  /* 0x0000541044447816 */ /* 0x000fe4000000000a */
[----:B01234-:R-:W-:-:S07]  /*0ce0*/  PRMT R70, R70, 0x5410, R8 ;  /* 0x0000541046467816 */ /* 0x01ffce0000000008 */
.L_x_38492:
[----:B------:R-:W-:-:S06]  /*0cf0*/  UIMAD.WIDE UR4, UR7, 0x4, UR8 ;  /* 0x00000004070478a5 */ /* 0x000fcc000f8e0208 */
[----:B--2---:R-:W-:Y:S01]  /*0d00*/  IMAD.U32 R76, RZ, RZ, UR4 ;  /* 0x00000004ff4c7e24 */ /* 0x004fe2000f8e00ff */
[----:B------:R-:W-:-:S05]  /*0d10*/  MOV R77, UR5 ;  /* 0x00000005004d7c02 */ /* 0x000fca0008000f00 */
[----:B------:R-:W2:Y:S01]  /*0d20*/  LDG.E R76, desc[UR12][R76.64] ;  /* 0x0000000c4c4c7981 */ /* 0x000ea2000c1e1900 */
[----:B------:R-:W-:-:S06]  /*0d30*/  UIMAD.WIDE UR4, UR7, 0x4, UR10 ;  /* 0x00000004070478a5 */ /* 0x000fcc000f8e020a */
[----:B0-----:R-:W-:Y:S02]  /*0d40*/  MOV R11, UR5 ;  /* 0x00000005000b7c02 */ /* 0x001fe40008000f00 */
        /* <DEDUP_REMOVED lines=9> */
[----:B------:R-:W-:Y:S01]  /*0de0*/  IMAD.MOV.U32 R50, RZ, RZ, RZ ;  /* 0x000000ffff327224 */ /* 0x000fe200078e00ff */
[----:B------:R-:W-:Y:S01]  /*0df0*/  UISETP.NE.U32.AND UP0, UPT, UR18, URZ, UPT ;  /* 0x000000ff1200728c */ /* 0x000fe2000bf05070 */
[----:B------:R-:W-:Y:S01]  /*0e00*/  @P0 LEA.HI.SX32 R50, R12, R75, 0x1e ;  /* 0x0000004b0c320211 */ /* 0x000fe200078ff2ff */
[----:B------:R-:W-:Y:S02]  /*0e10*/  USHF.R.S32.HI UR5, URZ, 0x1f, UR4 ;  /* 0x0000001fff057899 */ /* 0x000fe40008011404 */
[----:B------:R-:W-:Y:S02]  /*0e20*/  UISETP.NE.AND.EX UP0, UPT, UR19, URZ, UPT, UP0 ;  /* 0x000000ff1300728c */ /* 0x000fe4000bf05300 */
[----:B------:R-:W-:Y:S01]  /*0e30*/  ULEA.HI UR5, UR5, UR4, URZ, 0x2 ;  /* 0x0000000405057291 */ /* 0x000fe2000f8f10ff */
[----:B0-----:R-:W-:-:S05]  /*0e40*/  @P0 IMAD.WIDE.U32 R8, R50, 0x10, R8 ;  /* 0x0000001032080825 */ /* 0x001fca00078e0008 */
[----:B------:R0:W5:Y:S01]  /*0e50*/  @P0 LDG.E.128 R4, desc[UR12][R8.64] ;  /* 0x0000000c08040981 */ /* 0x000162000c1e1d00 */
[----:B------:R-:W-:Y:S02]  /*0e60*/  UIADD3 UR35, UPT, UPT, UR14, -0x700cb87f, URZ ;  /* 0x8ff347810e237890 */ /* 0x000fe4000fffe0ff */
[----:B------:R-:W-:Y:S02]  /*0e70*/  UIADD3 UR36, UPT, UPT, UR15, -0x126145ec, URZ ;  /* 0xed9eba140f247890 */ /* 0x000fe4000fffe0ff */
[----:B------:R-:W-:Y:S02]  /*0e80*/  UIADD3 UR37, UPT, UPT, UR14, -0x61c88647, URZ ;  /* 0x9e3779b90e257890 */ /* 0x000fe4000fffe0ff */
[----:B------:R-:W-:Y:S02]  /*0e90*/  UIADD3 UR38, UPT, UPT, UR14, 0x3c6ef372, URZ ;  /* 0x3c6ef3720e267890 */ /* 0x000fe4000fffe0ff */
[----:B------:R-:W-:Y:S01]  /*0ea0*/  UIADD3 UR39, UPT, UPT, UR14, -0xe443238, URZ ;  /* 0xf1bbcdc80e277890 */ /* 0x000fe2000fffe0ff */
[----:B0-----:R-:W-:Y:S01]  /*0eb0*/  IMAD.U32 R8, RZ, RZ, UR5 ;  /* 0x00000005ff087e24 */ /* 0x001fe2000f8e00ff */
[----:B------:R-:W-:-:S02]  /*0ec0*/  UIADD3 UR40, UPT, UPT, UR15, -0x24c28bd8, URZ ;  /* 0xdb3d74280f287890 */ /* 0x000fc4000fffe0ff */
[----:B------:R-:W-:Y:S02]  /*0ed0*/  UIADD3 UR41, UPT, UPT, UR15, 0x1fd5c5a3, URZ ;  /* 0x1fd5c5a30f297890 */ /* 0x000fe4000fffe0ff */
[----:B------:R-:W-:Y:S01]  /*0ee0*/  LEA.HI.SX32 R75, R8, R75, 0x1e ;  /* 0x0000004b084b7211 */ /* 0x000fe200078ff2ff */
[----:B------:R-:W-:Y:S02]  /*0ef0*/  UIADD3 UR4, UPT, UPT, UR15, 0x76cf5d0a, URZ ;  /* 0x76cf5d0a0f047890 */ /* 0x000fe4000fffe0ff */
[----:B------:R-:W-:Y:S01]  /*0f00*/  UIADD3 UR42, UPT, UPT, UR15, 0x646e171e, URZ ;  /* 0x646e171e0f2a7890 */ /* 0x000fe2000fffe0ff */
[----:B--2---:R-:W-:Y:S01]  /*0f10*/  R2UR UR6, R10 ;  /* 0x000000000a0672ca */ /* 0x004fe200000e0000 */
[----:B------:R-:W-:-:S14]  /*0f20*/  BRA.U !UP0, `(.L_x_38250) ;  /* 0x0000001508407547 */ /* 0x000fdc000b800000 */
[----:B------:R-:W0:Y:S02]  /*0f30*/  LDC.64 R10, c[0x0][0x3a0] ;  /* 0x0000e800ff0a7b82 */ /* 0x000e240000000a00 */
[----:B0-----:R-:W-:-:S06]  /*0f40*/  IMAD.WIDE.U32 R10, R75, 0x10, R10 ;  /* 0x000000104b0a7825 */ /* 0x001fcc00078e000a */
[----:B------:R-:W5:Y:S01]  /*0f50*/  LDG.E.128 R8, desc[UR12][R10.64] ;  /* 0x0000000c0a087981 */ /* 0x000f62000c1e1d00 */
[----:B------:R-:W-:-:S13]  /*0f60*/  ISETP.GT.AND P1, PT, R76, RZ, PT ;  /* 0x000000ff4c00720c */ /* 0x000fda0003f24270 */
        /* <DEDUP_REMOVED lines=18> */
.L_x_38253:
        /* <DEDUP_REMOVED lines=12> */
.L_x_38254:
        /* <DEDUP_REMOVED lines=43> */
.L_x_38252:
        /* <DEDUP_REMOVED lines=10> */
.L_x_38251:
        /* <DEDUP_REMOVED lines=18> */
.L_x_38257:
        /* <DEDUP_REMOVED lines=12> */
.L_x_38258:
        /* <DEDUP_REMOVED lines=43> */
.L_x_38256:
        /* <DEDUP_REMOVED lines=10> */
.L_x_38255:
        /* <DEDUP_REMOVED lines=18> */
.L_x_38261:
        /* <DEDUP_REMOVED lines=12> */
.L_x_38262:
        /* <DEDUP_REMOVED lines=43> */
.L_x_38260:
        /* <DEDUP_REMOVED lines=10> */
.L_x_38259:
        /* <DEDUP_REMOVED lines=18> */
.L_x_38265:
        /* <DEDUP_REMOVED lines=12> */
.L_x_38266:
        /* <DEDUP_REMOVED lines=40> */
[----:B------:R-:W-:Y:S01]  /*2360*/  IMAD.MOV.U32 R16, RZ, RZ, RZ ;  /* 0x000000ffff107224 */ /* 0x000fe200078e00ff */
[----:B------:R-:W-:-:S07]  /*2370*/  LOP3.LUT R0, R12, UR34, R41, 0x96, !PT ;  /* 0x000000220c007c12 */ /* 0x000fce000f8e9629 */
.L_x_38264:
        /* <DEDUP_REMOVED lines=11> */
.L_x_38250:
[----:B------:R-:W-:Y:S01]  /*2430*/  IMAD.MOV.U32 R10, RZ, RZ, R73 ;  /* 0x000000ffff0a7224 */ /* 0x000fe200078e0049 */
        /* <DEDUP_REMOVED lines=18> */
.L_x_38269:
        /* <DEDUP_REMOVED lines=12> */
.L_x_38270:
        /* <DEDUP_REMOVED lines=42> */
.L_x_38268:
        /* <DEDUP_REMOVED lines=9> */
.L_x_38267:
        /* <DEDUP_REMOVED lines=15> */
.L_x_38273:
        /* <DEDUP_REMOVED lines=12> */
.L_x_38274:
        /* <DEDUP_REMOVED lines=43> */
.L_x_38272:
        /* <DEDUP_REMOVED lines=9> */
.L_x_38271:
        /* <DEDUP_REMOVED lines=15> */
.L_x_38277:
        /* <DEDUP_REMOVED lines=12> */
.L_x_38278:
        /* <DEDUP_REMOVED lines=43> */
.L_x_38276:
        /* <DEDUP_REMOVED lines=9> */
.L_x_38275:
        /* <DEDUP_REMOVED lines=15> */
.L_x_38280:
        /* <DEDUP_REMOVED lines=12> */
.L_x_38281:
        /* <DEDUP_REMOVED lines=43> */
.L_x_38279:
        /* <DEDUP_REMOVED lines=9> */
.L_x_38263:
[----:B------:R-:W0:Y:S02]  /*3820*/  LDC.64 R66, c[0x0][0x3a8] ;  /* 0x0000ea00ff427b82 */ /* 0x000e240000000a00 */
[----:B0-----:R-:W-:-:S05]  /*3830*/  IMAD.WIDE.U32 R12, R75, 0x10, R66 ;  /* 0x000000104b0c7825 */ /* 0x001fca00078e0042 */
[----:B-----5:R0:W-:Y:S01]  /*3840*/  STG.E.128 desc[UR12][R12.64], R8 ;  /* 0x000000080c007986 */ /* 0x0201e2000c101d0c */
[----:B------:R-:W-:Y:S05]  /*3850*/  @!P0 BRA `(.L_x_38282) ;  /* 0x00000000002c8947 */ /* 0x000fea0003800000 */
[----:B0-----:R-:W0:Y:S01]  /*3860*/  LDC.64 R12, c[0x0][0x3b0] ;  /* 0x0000ec00ff0c7b82 */ /* 0x001e220000000a00 */
[----:B------:R-:W-:Y:S02]  /*3870*/  SHF.L.U32 R15, R60, 0x10, RZ ;  /* 0x000000103c0f7819 */ /* 0x000fe400000006ff */
[----:B------:R-:W-:Y:S02]  /*3880*/  LOP3.LUT R14, R61, 0xffff, RZ, 0xc0, !PT ;  /* 0x0000ffff3d0e7812 */ /* 0x000fe400078ec0ff */
[----:B------:R-:W-:Y:S02]  /*3890*/  LOP3.LUT R15, R15, 0xff0000, RZ, 0xc0, !PT ;  /* 0x00ff00000f0f7812 */ /* 0x000fe400078ec0ff */
[----:B------:R-:W-:-:S03]  /*38a0*/  LOP3.LUT R17, R59, 0xff, RZ, 0xc0, !PT ;  /* 0x000000ff3b117812 */ /* 0x000fc600078ec0ff */
[----:B------:R-:W-:Y:S01]  /*38b0*/  IMAD R14, R14, 0x1000000, R15 ;  /* 0x010000000e0e7824 */ /* 0x000fe200078e020f */
[----:B------:R-:W-:-:S03]  /*38c0*/  LOP3.LUT R15, R57, 0xff, RZ, 0xc0, !PT ;  /* 0x000000ff390f7812 */ /* 0x000fc600078ec0ff */
[----:B------:R-:W-:-:S05]  /*38d0*/  IMAD R14, R17, 0x100, R14 ;  /* 0x00000100110e7824 */ /* 0x000fca00078e020e */
[----:B------:R-:W-:Y:S01]  /*38e0*/  IADD3 R15, PT, PT, R14, R15, RZ ;  /* 0x0000000f0e0f7210 */ /* 0x000fe20007ffe0ff */
[----:B0-----:R-:W-:-:S05]  /*38f0*/  IMAD.WIDE.U32 R12, R50, 0x4, R12 ;  /* 0x00000004320c7825 */ /* 0x001fca00078e000c */
[----:B------:R1:W-:Y:S02]  /*3900*/  STG.E desc[UR12][R12.64], R15 ;  /* 0x0000000f0c007986 */ /* 0x0003e4000c10190c */
.L_x_38282:
[----:B------:R-:W-:Y:S05]  /*3910*/  @!P0 BRA `(.L_x_38283) ;  /* 0x0000000000108947 */ /* 0x000fea0003800000 */
[----:B------:R-:W2:Y:S01]  /*3920*/  LDC.64 R4, c[0x0][0x390] ;  /* 0x0000e400ff047b82 */ /* 0x000ea20000000a00 */
[----:B------:R-:W-:-:S04]  /*3930*/  VIADD R7, R50, 0x100 ;  /* 0x0000010032077836 */ /* 0x000fc80000000000 */
[----:B--2---:R-:W-:-:S06]  /*3940*/  IMAD.WIDE.U32 R4, R7, 0x10, R4 ;  /* 0x0000001007047825 */ /* 0x004fcc00078e0004 */
[----:B------:R-:W5:Y:S02]  /*3950*/  LDG.E.128 R4, desc[UR12][R4.64] ;  /* 0x0000000c04047981 */ /* 0x000f64000c1e1d00 */
.L_x_38283:
[----:B------:R-:W-:Y:S05]  /*3960*/  BRA.U !UP0, `(.L_x_38284) ;  /* 0x0000001508447547 */ /* 0x000fea000b800000 */
[----:B01----:R-:W0:Y:S01]  /*3970*/  LDC.64 R12, c[0x0][0x3a0] ;  /* 0x0000e800ff0c7b82 */ /* 0x003e220000000a00 */
[----:B------:R-:W-:-:S04]  /*3980*/  VIADD R15, R75, 0x100 ;  /* 0x000001004b0f7836 */ /* 0x000fc80000000000 */
        /* <DEDUP_REMOVED lines=21> */
.L_x_38287:
        /* <DEDUP_REMOVED lines=12> */
.L_x_38288:
        /* <DEDUP_REMOVED lines=43> */
.L_x_38286:
        /* <DEDUP_REMOVED lines=10> */
.L_x_38285:
        /* <DEDUP_REMOVED lines=18> */
.L_x_38291:
        /* <DEDUP_REMOVED lines=12> */
.L_x_38292:
        /* <DEDUP_REMOVED lines=43> */
.L_x_38290:
[----:B------:R-:W-:Y:S01]  /*4380*/  I2FP.F32.U32 R17, R18 ;  /* 0x0000001200117245 */ /* 0x000fe20000201000 */
[----:B------:R-:W-:Y:S02]  /*4390*/  HFMA2 R18, -RZ, RZ, 0.1171875, 0 ;  /* 0x2f800000ff127431 */ /* 0x000fe400000001ff */
[----:B-----5:R-:W-:-:S03]  /*43a0*/  FMUL.FTZ R19, R5, UR21 ;  /* 0x0000001505137c20 */ /* 0x020fc60008410000 */
[----:B------:R-:W-:Y:S01]  /*43b0*/  FFMA.FTZ R17, R17, R18, 1.1641532182693481445e-10 ;  /* 0x2f00000011117423 */ /* 0x000fe20000010012 */
[----:B------:R-:W-:-:S04]  /*43c0*/  FMUL.FTZ R18, R19, UR20 ;  /* 0x0000001413127c20 */ /* 0x000fc80008410000 */
[----:B------:R-:W-:-:S04]  /*43d0*/  FSETP.GTU.FTZ.AND P2, PT, R17, UR23, PT ;  /* 0x0000001711007c0b */ /* 0x000fc8000bf5c000 */
[----:B------:R-:W-:Y:S02]  /*43e0*/  FSEL R18, R18, RZ, !P2 ;  /* 0x000000ff12127208 */ /* 0x000fe40005000000 */
[----:B------:R-:W-:-:S03]  /*43f0*/  SEL R17, RZ, 0x1, P2 ;  /* 0x00000001ff117807 */ /* 0x000fc60001000000 */
[----:B------:R-:W-:Y:S01]  /*4400*/  FADD.FTZ R13, R13, R18 ;  /* 0x000000120d0d7221 */ /* 0x000fe20000010000 */
[----:B------:R-:W-:-:S07]  /*4410*/  PRMT R59, R17, 0x7610, R59 ;  /* 0x00007610113b7816 */ /* 0x000fce000000003b */
.L_x_38289:
        /* <DEDUP_REMOVED lines=18> */
.L_x_38295:
        /* <DEDUP_REMOVED lines=12> */
.L_x_38296:
        /* <DEDUP_REMOVED lines=43> */
.L_x_38294:
        /* <DEDUP_REMOVED lines=10> */
.L_x_38293:
        /* <DEDUP_REMOVED lines=18> */
.L_x_38299:
        /* <DEDUP_REMOVED lines=12> */
.L_x_38300:
        /* <DEDUP_REMOVED lines=42> */
.L_x_38298:
        /* <DEDUP_REMOVED lines=11> */
.L_x_38284:
[----:B------:R-:W-:Y:S01]  /*4e80*/  IMAD.MOV.U32 R14, RZ, RZ, R16 ;  /* 0x000000ffff0e7224 */ /* 0x000fe200078e0010 */
[----:B01----:R-:W-:Y:S01]  /*4e90*/  MOV R12, RZ ;  /* 0x000000ff000c7202 */ /* 0x003fe20000000f00 */
        /* <DEDUP_REMOVED lines=17> */
.L_x_38303:
        /* <DEDUP_REMOVED lines=12> */
.L_x_38304:
        /* <DEDUP_REMOVED lines=42> */
.L_x_38302:
        /* <DEDUP_REMOVED lines=9> */
.L_x_38301:
        /* <DEDUP_REMOVED lines=15> */
.L_x_38307:
        /* <DEDUP_REMOVED lines=12> */
.L_x_38308:
        /* <DEDUP_REMOVED lines=43> */
.L_x_38306:
        /* <DEDUP_REMOVED lines=9> */
.L_x_38305:
        /* <DEDUP_REMOVED lines=15> */
.L_x_38311:
        /* <DEDUP_REMOVED lines=12> */
.L_x_38312:
        /* <DEDUP_REMOVED lines=43> */
.L_x_38310:
        /* <DEDUP_REMOVED lines=9> */
.L_x_38309:
        /* <DEDUP_REMOVED lines=15> */
.L_x_38314:
        /* <DEDUP_REMOVED lines=12> */
.L_x_38315:
        /* <DEDUP_REMOVED lines=43> */
.L_x_38313:
        /* <DEDUP_REMOVED lines=9> */
.L_x_38297:
[----:B------:R-:W-:-:S05]  /*6270*/  IADD3 R17, PT, PT, R75, 0x100, RZ ;  /* 0x000001004b117810 */ /* 0x000fca0007ffe0ff */
[----:B------:R-:W-:-:S05]  /*6280*/  IMAD.WIDE.U32 R16, R17, 0x10, R66 ;  /* 0x0000001011107825 */ /* 0x000fca00078e0042 */
[----:B-----5:R0:W-:Y:S01]  /*6290*/  STG.E.128 desc[UR12][R16.64], R12 ;  /* 0x0000000c10007986 */ /* 0x0201e2000c101d0c */
[----:B------:R-:W-:Y:S05]  /*62a0*/  @!P0 BRA `(.L_x_38316) ;  /* 0x0000000000308947 */ /* 0x000fea0003800000 */
[----:B0-----:R-:W0:Y:S01]  /*62b0*/  LDC.64 R16, c[0x0][0x3b0] ;  /* 0x0000ec00ff107b82 */ /* 0x001e220000000a00 */
[----:B------:R-:W-:Y:S01]  /*62c0*/  IMAD.U32 R19, R60, 0x10000, RZ ;  /* 0x000100003c137824 */ /* 0x000fe200078e00ff */
[----:B------:R-:W-:Y:S02]  /*62d0*/  LOP3.LUT R18, R61, 0xffff, RZ, 0xc0, !PT ;  /* 0x0000ffff3d127812 */ /* 0x000fe400078ec0ff */
[----:B------:R-:W-:Y:S02]  /*62e0*/  LOP3.LUT R21, R59, 0xff, RZ, 0xc0, !PT ;  /* 0x000000ff3b157812 */ /* 0x000fe400078ec0ff */
[----:B------:R-:W-:-:S05]  /*62f0*/  LOP3.LUT R19, R19, 0xff0000, RZ, 0xc0, !PT ;  /* 0x00ff000013137812 */ /* 0x000fca00078ec0ff */
[----:B------:R-:W-:Y:S01]  /*6300*/  IMAD R18, R18, 0x1000000, R19 ;  /* 0x0100000012127824 */ /* 0x000fe200078e0213 */
[----:B------:R-:W-:-:S03]  /*6310*/  IADD3 R19, PT, PT, R50, 0x100, RZ ;  /* 0x0000010032137810 */ /* 0x000fc60007ffe0ff */
[----:B------:R-:W-:Y:S01]  /*6320*/  IMAD R18, R21, 0x100, R18 ;  /* 0x0000010015127824 */ /* 0x000fe200078e0212 */
[----:B------:R-:W-:-:S05]  /*6330*/  LOP3.LUT R21, R57, 0xff, RZ, 0xc0, !PT ;  /* 0x000000ff39157812 */ /* 0x000fca00078ec0ff */
[----:B------:R-:W-:Y:S02]  /*6340*/  IMAD.IADD R21, R18, 0x1, R21 ;  /* 0x0000000112157824 */ /* 0x000fe400078e0215 */
[----:B0-----:R-:W-:-:S05]  /*6350*/  IMAD.WIDE.U32 R16, R19, 0x4, R16 ;  /* 0x0000000413107825 */ /* 0x001fca00078e0010 */
[----:B------:R1:W-:Y:S02]  /*6360*/  STG.E desc[UR12][R16.64], R21 ;  /* 0x0000001510007986 */ /* 0x0003e4000c10190c */
.L_x_38316:
[----:B------:R-:W-:Y:S05]  /*6370*/  @!P0 BRA `(.L_x_38317) ;  /* 0x0000000000108947 */ /* 0x000fea0003800000 */
[----:B------:R-:W2:Y:S01]  /*6380*/  LDC.64 R4, c[0x0][0x390] ;  /* 0x0000e400ff047b82 */ /* 0x000ea20000000a00 */
[----:B------:R-:W-:-:S05]  /*6390*/  IADD3 R7, PT, PT, R50, 0x200, RZ ;  /* 0x0000020032077810 */ /* 0x000fca0007ffe0ff */
[----:B--2---:R-:W-:-:S06]  /*63a0*/  IMAD.WIDE.U32 R4, R7, 0x10, R4 ;  /* 0x0000001007047825 */ /* 0x004fcc00078e0004 */
[----:B------:R-:W5:Y:S02]  /*63b0*/  LDG.E.128 R4, desc[UR12][R4.64] ;  /* 0x0000000c04047981 */ /* 0x000f64000c1e1d00 */
.L_x_38317:
[----:B------:R-:W-:Y:S05]  /*63c0*/  BRA.U !UP0, `(.L_x_38318) ;  /* 0x0000001508407547 */ /* 0x000fea000b800000 */
[----:B01----:R-:W0:Y:S01]  /*63d0*/  LDC.64 R16, c[0x0][0x3a0] ;  /* 0x0000e800ff107b82 */ /* 0x003e220000000a00 */
[----:B------:R-:W-:-:S04]  /*63e0*/  VIADD R19, R75, 0x200 ;  /* 0x000002004b137836 */ /* 0x000fc80000000000 */
[----:B0-----:R-:W-:-:S06]  /*63f0*/  IMAD.WIDE.U32 R18, R19, 0x10, R16 ;  /* 0x0000001013127825 */ /* 0x001fcc00078e0010 */
[----:B------:R-:W5:Y:S01]  /*6400*/  LDG.E.128 R16, desc[UR12][R18.64] ;  /* 0x0000000c12107981 */ /* 0x000f62000c1e1d00 */
[----:B------:R-:W-:-:S13]  /*6410*/  ISETP.GT.AND P1, PT, R76, RZ, PT ;  /* 0x000000ff4c00720c */ /* 0x000fda0003f24270 */
        /* <DEDUP_REMOVED lines=18> */
.L_x_38321:
        /* <DEDUP_REMOVED lines=12> */
.L_x_38322:
        /* <DEDUP_REMOVED lines=42> */
.L_x_38320:
        /* <DEDUP_REMOVED lines=10> */
.L_x_38319:
        /* <DEDUP_REMOVED lines=18> */
.L_x_38325:
        /* <DEDUP_REMOVED lines=12> */
.L_x_38326:
        /* <DEDUP_REMOVED lines=43> */
.L_x_38324:
        /* <DEDUP_REMOVED lines=10> */
.L_x_38323:
        /* <DEDUP_REMOVED lines=18> */
.L_x_38329:
        /* <DEDUP_REMOVED lines=12> */
.L_x_38330:
        /* <DEDUP_REMOVED lines=42> */
.L_x_38328:
        /* <DEDUP_REMOVED lines=10> */
.L_x_38327:
        /* <DEDUP_REMOVED lines=18> */
.L_x_38333:
        /* <DEDUP_REMOVED lines=12> */
.L_x_38334:
        /* <DEDUP_REMOVED lines=43> */
.L_x_38332:
        /* <DEDUP_REMOVED lines=11> */
.L_x_38318:
[----:B------:R-:W-:Y:S01]  /*78d0*/  IMAD.MOV.U32 R18, RZ, RZ, R20 ;  /* 0x000000ffff127224 */ /* 0x000fe200078e0014 */
[----:B------:R-:W-:Y:S01]  /*78e0*/  MOV R74, R46 ;  /* 0x0000002e004a7202 */ /* 0x000fe20000000f00 */
[----:B01----:R-:W-:Y:S01]  /*78f0*/  IMAD.MOV.U32 R16, RZ, RZ, RZ ;  /* 0x000000ffff107224 */ /* 0x003fe200078e00ff */
        /* <DEDUP_REMOVED lines=16> */
.L_x_38337:
        /* <DEDUP_REMOVED lines=12> */
.L_x_38338:
        /* <DEDUP_REMOVED lines=43> */
.L_x_38336:
        /* <DEDUP_REMOVED lines=9> */
.L_x_38335:
        /* <DEDUP_REMOVED lines=15> */
.L_x_38341:
        /* <DEDUP_REMOVED lines=12> */
.L_x_38342:
        /* <DEDUP_REMOVED lines=43> */
.L_x_38340:
        /* <DEDUP_REMOVED lines=9> */
.L_x_38339:
        /* <DEDUP_REMOVED lines=15> */
.L_x_38345:
        /* <DEDUP_REMOVED lines=12> */
.L_x_38346:
        /* <DEDUP_REMOVED lines=43> */
.L_x_38344:
        /* <DEDUP_REMOVED lines=9> */
.L_x_38343:
        /* <DEDUP_REMOVED lines=15> */
.L_x_38348:
        /* <DEDUP_REMOVED lines=12> */
.L_x_38349:
        /* <DEDUP_REMOVED lines=43> */
.L_x_38347:
        /* <DEDUP_REMOVED lines=9> */
.L_x_38331:
[----:B------:R-:W-:-:S04]  /*8cd0*/  VIADD R21, R75, 0x200 ;  /* 0x000002004b157836 */ /* 0x000fc80000000000 */
[----:B------:R-:W-:-:S05]  /*8ce0*/  IMAD.WIDE.U32 R20, R21, 0x10, R66 ;  /* 0x0000001015147825 */ /* 0x000fca00078e0042 */
[----:B-----5:R0:W-:Y:S01]  /*8cf0*/  STG.E.128 desc[UR12][R20.64], R16 ;  /* 0x0000001014007986 */ /* 0x0201e2000c101d0c */
[----:B------:R-:W-:Y:S05]  /*8d00*/  @!P0 BRA `(.L_x_38350) ;  /* 0x0000000000308947 */ /* 0x000fea0003800000 */
[----:B0-----:R-:W0:Y:S01]  /*8d10*/  LDC.64 R20, c[0x0][0x3b0] ;  /* 0x0000ec00ff147b82 */ /* 0x001e220000000a00 */
[----:B------:R-:W-:Y:S02]  /*8d20*/  SHF.L.U32 R23, R60, 0x10, RZ ;  /* 0x000000103c177819 */ /* 0x000fe400000006ff */
[----:B------:R-:W-:Y:S02]  /*8d30*/  LOP3.LUT R22, R61, 0xffff, RZ, 0xc0, !PT ;  /* 0x0000ffff3d167812 */ /* 0x000fe400078ec0ff */
[----:B------:R-:W-:Y:S02]  /*8d40*/  LOP3.LUT R23, R23, 0xff0000, RZ, 0xc0, !PT ;  /* 0x00ff000017177812 */ /* 0x000fe400078ec0ff */
[----:B------:R-:W-:-:S03]  /*8d50*/  LOP3.LUT R41, R59, 0xff, RZ, 0xc0, !PT ;  /* 0x000000ff3b297812 */ /* 0x000fc600078ec0ff */
[----:B------:R-:W-:Y:S02]  /*8d60*/  IMAD R22, R22, 0x1000000, R23 ;  /* 0x0100000016167824 */ /* 0x000fe400078e0217 */
[----:B------:R-:W-:-:S03]  /*8d70*/  VIADD R23, R50, 0x200 ;  /* 0x0000020032177836 */ /* 0x000fc60000000000 */
[----:B------:R-:W-:Y:S02]  /*8d80*/  LEA R22, R41, R22, 0x8 ;  /* 0x0000001629167211 */ /* 0x000fe400078e40ff */
[----:B------:R-:W-:-:S05]  /*8d90*/  LOP3.LUT R41, R57, 0xff, RZ, 0xc0, !PT ;  /* 0x000000ff39297812 */ /* 0x000fca00078ec0ff */
[----:B------:R-:W-:Y:S02]  /*8da0*/  IMAD.IADD R41, R22, 0x1, R41 ;  /* 0x0000000116297824 */ /* 0x000fe400078e0229 */
[----:B0-----:R-:W-:-:S05]  /*8db0*/  IMAD.WIDE.U32 R20, R23, 0x4, R20 ;  /* 0x0000000417147825 */ /* 0x001fca00078e0014 */
[----:B------:R1:W-:Y:S02]  /*8dc0*/  STG.E desc[UR12][R20.64], R41 ;  /* 0x0000002914007986 */ /* 0x0003e4000c10190c */
.L_x_38350:
[----:B------:R-:W-:Y:S05]  /*8dd0*/  @!P0 BRA `(.L_x_38351) ;  /* 0x0000000000108947 */ /* 0x000fea0003800000 */
[----:B------:R-:W2:Y:S01]  /*8de0*/  LDC.64 R4, c[0x0][0x390] ;  /* 0x0000e400ff047b82 */ /* 0x000ea20000000a00 */
[----:B------:R-:W-:-:S04]  /*8df0*/  VIADD R7, R50, 0x300 ;  /* 0x0000030032077836 */ /* 0x000fc80000000000 */
[----:B--2---:R-:W-:-:S06]  /*8e00*/  IMAD.WIDE.U32 R4, R7, 0x10, R4 ;  /* 0x0000001007047825 */ /* 0x004fcc00078e0004 */
[----:B------:R-:W5:Y:S02]  /*8e10*/  LDG.E.128 R4, desc[UR12][R4.64] ;  /* 0x0000000c04047981 */ /* 0x000f64000c1e1d00 */
.L_x_38351:
[----:B------:R-:W-:Y:S05]  /*8e20*/  BRA.U !UP0, `(.L_x_38352) ;  /* 0x00000015083c7547 */ /* 0x000fea000b800000 */
[----:B01----:R-:W0:Y:S01]  /*8e30*/  LDC.64 R20, c[0x0][0x3a0] ;  /* 0x0000e800ff147b82 */ /* 0x003e220000000a00 */
[----:B------:R-:W-:-:S05]  /*8e40*/  IADD3 R23, PT, PT, R75, 0x300, RZ ;  /* 0x000003004b177810 */ /* 0x000fca0007ffe0ff */
[----:B0-----:R-:W-:-:S06]  /*8e50*/  IMAD.WIDE.U32 R22, R23, 0x10, R20 ;  /* 0x0000001017167825 */ /* 0x001fcc00078e0014 */
[----:B------:R-:W5:Y:S01]  /*8e60*/  LDG.E.128 R20, desc[UR12][R22.64] ;  /* 0x0000000c16147981 */ /* 0x000f62000c1e1d00 */
[----:B------:R-:W-:-:S13]  /*8e70*/  ISETP.GT.AND P1, PT, R76, RZ, PT ;  /* 0x000000ff4c00720c */ /* 0x000fda0003f24270 */
        /* <DEDUP_REMOVED lines=18> */
.L_x_38355:
        /* <DEDUP_REMOVED lines=12> */
.L_x_38356:
        /* <DEDUP_REMOVED lines=42> */
.L_x_38354:
        /* <DEDUP_REMOVED lines=10> */
.L_x_38353:
        /* <DEDUP_REMOVED lines=18> */
.L_x_38359:
        /* <DEDUP_REMOVED lines=12> */
.L_x_38360:
        /* <DEDUP_REMOVED lines=43> */
.L_x_38358:
        /* <DEDUP_REMOVED lines=10> */
.L_x_38357:
        /* <DEDUP_REMOVED lines=18> */
.L_x_38363:
        /* <DEDUP_REMOVED lines=12> */
.L_x_38364:
        /* <DEDUP_REMOVED lines=42> */
.L_x_38362:
        /* <DEDUP_REMOVED lines=10> */
.L_x_38361:
        /* <DEDUP_REMOVED lines=18> */
.L_x_38367:
        /* <DEDUP_REMOVED lines=12> */
.L_x_38368:
        /* <DEDUP_REMOVED lines=42> */
.L_x_38366:
        /* <DEDUP_REMOVED lines=11> */
.L_x_38352:
        /* <DEDUP_REMOVED lines=19> */
.L_x_38371:
        /* <DEDUP_REMOVED lines=12> */
.L_x_38372:
        /* <DEDUP_REMOVED lines=41> */
[----:B------:R-:W-:-:S07]  /*a7a0*/  IMAD.MOV.U32 R20, RZ, RZ, R74 ;  /* 0x000000ffff147224 */ /* 0x000fce00078e004a */
.L_x_38370:
        /* <DEDUP_REMOVED lines=9> */
.L_x_38369:
        /* <DEDUP_REMOVED lines=15> */
.L_x_38375:
        /* <DEDUP_REMOVED lines=12> */
.L_x_38376:
        /* <DEDUP_REMOVED lines=43> */
.L_x_38374:
        /* <DEDUP_REMOVED lines=9> */
.L_x_38373:
        /* <DEDUP_REMOVED lines=15> */
.L_x_38379:
        /* <DEDUP_REMOVED lines=12> */
.L_x_38380:
        /* <DEDUP_REMOVED lines=43> */
.L_x_38378:
        /* <DEDUP_REMOVED lines=9> */
.L_x_38377:
        /* <DEDUP_REMOVED lines=15> */
.L_x_38382:
        /* <DEDUP_REMOVED lines=12> */
.L_x_38383:
        /* <DEDUP_REMOVED lines=43> */
.L_x_38381:
        /* <DEDUP_REMOVED lines=9> */
.L_x_38365:
        /* <DEDUP_REMOVED lines=8> */
[----:B------:R-:W-:-:S04]  /*b790*/  LOP3.LUT R43, R43, 0xff0000, RZ, 0xc0, !PT ;  /* 0x00ff00002b2b7812 */ /* 0x000fc800078ec0ff */
[----:B------:R-:W-:Y:S01]  /*b7a0*/  LEA R42, R42, R43, 0x18 ;  /* 0x0000002b2a2a7211 */ /* 0x000fe200078ec0ff */
[----:B------:R-:W-:-:S03]  /*b7b0*/  VIADD R43, R50, 0x300 ;  /* 0x00000300322b7836 */ /* 0x000fc60000000000 */
[----:B------:R-:W-:Y:S02]  /*b7c0*/  LEA R42, R45, R42, 0x8 ;  /* 0x0000002a2d2a7211 */ /* 0x000fe400078e40ff */
[----:B------:R-:W-:-:S05]  /*b7d0*/  LOP3.LUT R45, R57, 0xff, RZ, 0xc0, !PT ;  /* 0x000000ff392d7812 */ /* 0x000fca00078ec0ff */
[----:B------:R-:W-:Y:S02]  /*b7e0*/  IMAD.IADD R45, R42, 0x1, R45 ;  /* 0x000000012a2d7824 */ /* 0x000fe400078e022d */
[----:B0-----:R-:W-:-:S05]  /*b7f0*/  IMAD.WIDE.U32 R40, R43, 0x4, R40 ;  /* 0x000000042b287825 */ /* 0x001fca00078e0028 */
[----:B------:R1:W-:Y:S02]  /*b800*/  STG.E desc[UR12][R40.64], R45 ;  /* 0x0000002d28007986 */ /* 0x0003e4000c10190c */
.L_x_38384:
[----:B------:R-:W-:Y:S05]  /*b810*/  @!P0 BRA `(.L_x_38385) ;  /* 0x0000000000108947 */ /* 0x000fea0003800000 */
[----:B------:R-:W2:Y:S01]  /*b820*/  LDC.64 R4, c[0x0][0x390] ;  /* 0x0000e400ff047b82 */ /* 0x000ea20000000a00 */
[----:B------:R-:W-:-:S05]  /*b830*/  IADD3 R7, PT, PT, R50, 0x400, RZ ;  /* 0x0000040032077810 */ /* 0x000fca0007ffe0ff */
[----:B--2---:R-:W-:-:S06]  /*b840*/  IMAD.WIDE.U32 R4, R7, 0x10, R4 ;  /* 0x0000001007047825 */ /* 0x004fcc00078e0004 */
[----:B------:R-:W5:Y:S02]  /*b850*/  LDG.E.128 R4, desc[UR12][R4.64] ;  /* 0x0000000c04047981 */ /* 0x000f64000c1e1d00 */
.L_x_38385:
        /* <DEDUP_REMOVED lines=24> */
.L_x_38389:
        /* <DEDUP_REMOVED lines=12> */
.L_x_38390:
        /* <DEDUP_REMOVED lines=43> */
.L_x_38388:
[----:B------:R-:W-:Y:S01]  /*bd50*/  I2FP.F32.U32 R44, R46 ;  /* 0x0000002e002c7245 */ /* 0x000fe20000201000 */
[----:B-----5:R-:W-:Y:S01]  /*bd60*/  FMUL.FTZ R46, R4, UR21 ;  /* 0x00000015042e7c20 */ /* 0x020fe20008410000 */
[----:B------:R-:W-:-:S03]  /*bd70*/  MOV R47, 0x2f800000 ;  /* 0x2f800000002f7802 */ /* 0x000fc60000000f00 */
[----:B------:R-:W-:Y:S02]  /*bd80*/  FMUL.FTZ R46, R46, UR20 ;  /* 0x000000142e2e7c20 */ /* 0x000fe40008410000 */
[----:B------:R-:W-:-:S05]  /*bd90*/  FFMA.FTZ R44, R44, R47, 1.1641532182693481445e-10 ;  /* 0x2f0000002c2c7423 */ /* 0x000fca000001002f */
[----:B------:R-:W-:-:S04]  /*bda0*/  FSETP.GTU.FTZ.AND P2, PT, R44, UR23, PT ;  /* 0x000000172c007c0b */ /* 0x000fc8000bf5c000 */
[----:B------:R-:W-:Y:S02]  /*bdb0*/  FSEL R47, R46, RZ, !P2 ;  /* 0x000000ff2e2f7208 */ /* 0x000fe40005000000 */
[----:B------:R-:W-:-:S03]  /*bdc0*/  SEL R44, RZ, 0x1, P2 ;  /* 0x00000001ff2c7807 */ /* 0x000fc60001000000 */
[----:B------:R-:W-:Y:S01]  /*bdd0*/  FADD.FTZ R40, R40, R47 ;  /* 0x0000002f28287221 */ /* 0x000fe20000010000 */
[----:B------:R-:W-:-:S07]  /*bde0*/  PRMT R57, R44, 0x7610, R57 ;  /* 0x000076102c397816 */ /* 0x000fce0000000039 */
.L_x_38387:
        /* <DEDUP_REMOVED lines=18> */
.L_x_38393:
        /* <DEDUP_REMOVED lines=12> */
.L_x_38394:
        /* <DEDUP_REMOVED lines=43> */
.L_x_38392:
        /* <DEDUP_REMOVED lines=10> */
.L_x_38391:
        /* <DEDUP_REMOVED lines=18> */
.L_x_38397:
        /* <DEDUP_REMOVED lines=12> */
.L_x_38398:
        /* <DEDUP_REMOVED lines=43> */
.L_x_38396:
        /* <DEDUP_REMOVED lines=10> */
.L_x_38395:
        /* <DEDUP_REMOVED lines=18> */
.L_x_38401:
        /* <DEDUP_REMOVED lines=12> */
.L_x_38402:
        /* <DEDUP_REMOVED lines=42> */
.L_x_38400:
        /* <DEDUP_REMOVED lines=11> */
.L_x_38386:
        /* <DEDUP_REMOVED lines=19> */
.L_x_38405:
        /* <DEDUP_REMOVED lines=12> */
.L_x_38406:
        /* <DEDUP_REMOVED lines=42> */
.L_x_38404:
        /* <DEDUP_REMOVED lines=9> */
.L_x_38403:
        /* <DEDUP_REMOVED lines=15> */
.L_x_38409:
        /* <DEDUP_REMOVED lines=12> */
.L_x_38410:
        /* <DEDUP_REMOVED lines=43> */
.L_x_38408:
        /* <DEDUP_REMOVED lines=9> */
.L_x_38407:
        /* <DEDUP_REMOVED lines=15> */
.L_x_38413:
        /* <DEDUP_REMOVED lines=12> */
.L_x_38414:
        /* <DEDUP_REMOVED lines=43> */
.L_x_38412:
        /* <DEDUP_REMOVED lines=9> */
.L_x_38411:
        /* <DEDUP_REMOVED lines=15> */
.L_x_38416:
        /* <DEDUP_REMOVED lines=12> */
.L_x_38417:
        /* <DEDUP_REMOVED lines=43> */
.L_x_38415:
        /* <DEDUP_REMOVED lines=9> */
.L_x_38399:
        /* <DEDUP_REMOVED lines=16> */
.L_x_38418:
[----:B------:R-:W-:Y:S05]  /*e270*/  @!P0 BRA `(.L_x_38419) ;  /* 0x0000000000108947 */ /* 0x000fea0003800000 */
[----:B------:R-:W2:Y:S01]  /*e280*/  LDC.64 R4, c[0x0][0x390] ;  /* 0x0000e400ff047b82 */ /* 0x000ea20000000a00 */
[----:B------:R-:W-:-:S05]  /*e290*/  IADD3 R7, PT, PT, R50, 0x500, RZ ;  /* 0x0000050032077810 */ /* 0x000fca0007ffe0ff */
[----:B--2---:R-:W-:-:S06]  /*e2a0*/  IMAD.WIDE.U32 R4, R7, 0x10, R4 ;  /* 0x0000001007047825 */ /* 0x004fcc00078e0004 */
[----:B------:R-:W5:Y:S02]  /*e2b0*/  LDG.E.128 R4, desc[UR12][R4.64] ;  /* 0x0000000c04047981 */ /* 0x000f64000c1e1d00 */
.L_x_38419:
        /* <DEDUP_REMOVED lines=24> */
.L_x_38423:
        /* <DEDUP_REMOVED lines=12> */
.L_x_38424:
        /* <DEDUP_REMOVED lines=43> */
.L_x_38422:
[----:B------:R-:W-:Y:S01]  /*e7b0*/  I2FP.F32.U32 R48, R51 ;  /* 0x0000003300307245 */ /* 0x000fe20000201000 */
[----:B-----5:R-:W-:Y:S01]  /*e7c0*/  FMUL.FTZ R73, R4, UR21 ;  /* 0x0000001504497c20 */ /* 0x020fe20008410000 */
[----:B------:R-:W-:-:S05]  /*e7d0*/  MOV R51, 0x2f800000 ;  /* 0x2f80000000337802 */ /* 0x000fca0000000f00 */
[----:B------:R-:W-:Y:S01]  /*e7e0*/  FFMA.FTZ R48, R48, R51, 1.1641532182693481445e-10 ;  /* 0x2f00000030307423 */ /* 0x000fe20000010033 */
[----:B------:R-:W-:-:S04]  /*e7f0*/  FMUL.FTZ R51, R73, UR20 ;  /* 0x0000001449337c20 */ /* 0x000fc80008410000 */
[----:B------:R-:W-:-:S04]  /*e800*/  FSETP.GTU.FTZ.AND P2, PT, R48, UR23, PT ;  /* 0x0000001730007c0b */ /* 0x000fc8000bf5c000 */
[----:B------:R-:W-:Y:S02]  /*e810*/  FSEL R51, R51, RZ, !P2 ;  /* 0x000000ff33337208 */ /* 0x000fe40005000000 */
[----:B------:R-:W-:-:S03]  /*e820*/  SEL R48, RZ, 0x1, P2 ;  /* 0x00000001ff307807 */ /* 0x000fc60001000000 */
[----:B------:R-:W-:Y:S01]  /*e830*/  FADD.FTZ R44, R44, R51 ;  /* 0x000000332c2c7221 */ /* 0x000fe20000010000 */
[----:B------:R-:W-:-:S07]  /*e840*/  PRMT R57, R48, 0x7610, R57 ;  /* 0x0000761030397816 */ /* 0x000fce0000000039 */
.L_x_38421:
        /* <DEDUP_REMOVED lines=18> */
.L_x_38427:
        /* <DEDUP_REMOVED lines=12> */
.L_x_38428:
        /* <DEDUP_REMOVED lines=43> */
.L_x_38426:
        /* <DEDUP_REMOVED lines=10> */
.L_x_38425:
        /* <DEDUP_REMOVED lines=18> */
.L_x_38431:
        /* <DEDUP_REMOVED lines=12> */
.L_x_38432:
        /* <DEDUP_REMOVED lines=43> */
.L_x_38430:
        /* <DEDUP_REMOVED lines=10> */
.L_x_38429:
        /* <DEDUP_REMOVED lines=18> */
.L_x_38435:
        /* <DEDUP_REMOVED lines=12> */
.L_x_38436:
        /* <DEDUP_REMOVED lines=43> */
.L_x_38434:
        /* <DEDUP_REMOVED lines=11> */
.L_x_38420:
        /* <DEDUP_REMOVED lines=19> */
.L_x_38439:
        /* <DEDUP_REMOVED lines=12> */
.L_x_38440:
        /* <DEDUP_REMOVED lines=42> */
.L_x_38438:
        /* <DEDUP_REMOVED lines=9> */
.L_x_38437:
        /* <DEDUP_REMOVED lines=15> */
.L_x_38443:
        /* <DEDUP_REMOVED lines=12> */
.L_x_38444:
        /* <DEDUP_REMOVED lines=43> */
.L_x_38442:
        /* <DEDUP_REMOVED lines=9> */
.L_x_38441:
        /* <DEDUP_REMOVED lines=15> */
.L_x_38447:
        /* <DEDUP_REMOVED lines=12> */
.L_x_38448:
        /* <DEDUP_REMOVED lines=43> */
.L_x_38446:
        /* <DEDUP_REMOVED lines=9> */
.L_x_38445:
        /* <DEDUP_REMOVED lines=15> */
.L_x_38450:
        /* <DEDUP_REMOVED lines=12> */
.L_x_38451:
        /* <DEDUP_REMOVED lines=43> */
.L_x_38449:
        /* <DEDUP_REMOVED lines=9> */
.L_x_38433:
[----:B------:R-:W-:Y:S01]  /*10be0*/  VIADD R49, R75, 0x500 ;  /* 0x000005004b317836 */ /* 0x000fe20000000000 */
[----:B------:R-:W-:-:S03]  /*10bf0*/  IADD3 R80, PT, PT, R50, 0x600, RZ ;  /* 0x0000060032507810 */ /* 0x000fc60007ffe0ff */
[----:B------:R-:W-:-:S05]  /*10c00*/  IMAD.WIDE.U32 R48, R49, 0x10, R66 ;  /* 0x0000001031307825 */ /* 0x000fca00078e0042 */
[----:B-----5:R0:W-:Y:S01]  /*10c10*/  STG.E.128 desc[UR12][R48.64], R44 ;  /* 0x0000002c30007986 */ /* 0x0201e2000c101d0c */
[----:B------:R-:W-:Y:S05]  /*10c20*/  @!P0 BRA `(.L_x_38452) ;  /* 0x0000000000308947 */ /* 0x000fea0003800000 */
[----:B0-----:R-:W0:Y:S01]  /*10c30*/  LDC.64 R48, c[0x0][0x3b0] ;  /* 0x0000ec00ff307b82 */ /* 0x001e220000000a00 */
[----:B------:R-:W-:Y:S01]  /*10c40*/  VIADD R51, R50, 0x500 ;  /* 0x0000050032337836 */ /* 0x000fe20000000000 */
[----:B------:R-:W-:-:S03]  /*10c50*/  SHF.L.U32 R50, R60, 0x10, RZ ;  /* 0x000000103c327819 */ /* 0x000fc600000006ff */
[----:B0-----:R-:W-:Y:S01]  /*10c60*/  IMAD.WIDE.U32 R48, R51, 0x4, R48 ;  /* 0x0000000433307825 */ /* 0x001fe200078e0030 */
[----:B------:R-:W-:Y:S02]  /*10c70*/  LOP3.LUT R51, R50, 0xff0000, RZ, 0xc0, !PT ;  /* 0x00ff000032337812 */ /* 0x000fe400078ec0ff */
[----:B------:R-:W-:-:S05]  /*10c80*/  LOP3.LUT R50, R61, 0xffff, RZ, 0xc0, !PT ;  /* 0x0000ffff3d327812 */ /* 0x000fca00078ec0ff */
[----:B------:R-:W-:Y:S01]  /*10c90*/  IMAD R50, R50, 0x1000000, R51 ;  /* 0x0100000032327824 */ /* 0x000fe200078e0233 */
[----:B------:R-:W-:-:S04]  /*10ca0*/  LOP3.LUT R51, R59, 0xff, RZ, 0xc0, !PT ;  /* 0x000000ff3b337812 */ /* 0x000fc800078ec0ff */
[----:B------:R-:W-:Y:S02]  /*10cb0*/  LEA R50, R51, R50, 0x8 ;  /* 0x0000003233327211 */ /* 0x000fe400078e40ff */
[----:B------:R-:W-:-:S05]  /*10cc0*/  LOP3.LUT R51, R57, 0xff, RZ, 0xc0, !PT ;  /* 0x000000ff39337812 */ /* 0x000fca00078ec0ff */
[----:B------:R-:W-:-:S05]  /*10cd0*/  IMAD.IADD R51, R50, 0x1, R51 ;  /* 0x0000000132337824 */ /* 0x000fca00078e0233 */
[----:B------:R1:W-:Y:S02]  /*10ce0*/  STG.E desc[UR12][R48.64], R51 ;  /* 0x0000003330007986 */ /* 0x0003e4000c10190c */
.L_x_38452:
[----:B------:R-:W-:Y:S05]  /*10cf0*/  @!P0 BRA `(.L_x_38453) ;  /* 0x00000000000c8947 */ /* 0x000fea0003800000 */
[----:B------:R-:W2:Y:S02]  /*10d00*/  LDC.64 R4, c[0x0][0x390] ;  /* 0x0000e400ff047b82 */ /* 0x000ea40000000a00 */
[----:B--2---:R-:W-:-:S06]  /*10d10*/  IMAD.WIDE.U32 R4, R80, 0x10, R4 ;  /* 0x0000001050047825 */ /* 0x004fcc00078e0004 */
[----:B------:R-:W5:Y:S02]  /*10d20*/  LDG.E.128 R4, desc[UR12][R4.64] ;  /* 0x0000000c04047981 */ /* 0x000f64000c1e1d00 */
.L_x_38453:
[----:B------:R-:W-:Y:S01]  /*10d30*/  IADD3 R81, PT, PT, R75, 0x600, RZ ;  /* 0x000006004b517810 */ /* 0x000fe20007ffe0ff */
[----:B------:R-:W-:Y:S06]  /*10d40*/  BRA.U !UP0, `(.L_x_38454) ;  /* 0x00000015083c7547 */ /* 0x000fec000b800000 */
[----:B01----:R-:W0:Y:S02]  /*10d50*/  LDC.64 R48, c[0x0][0x3a0] ;  /* 0x0000e800ff307b82 */ /* 0x003e240000000a00 */
        /* <DEDUP_REMOVED lines=21> */
.L_x_38457:
        /* <DEDUP_REMOVED lines=12> */
.L_x_38458:
        /* <DEDUP_REMOVED lines=36> */
[----:B------:R-:W-:-:S04]  /*111b0*/  IMAD.WIDE.U32 R76, R77, -0x326172a9, RZ ;  /* 0xcd9e8d574d4c7825 */ /* 0x000fc800078e00ff */
[----:B------:R-:W-:Y:S01]  /*111c0*/  IMAD.MOV.U32 R58, RZ, RZ, R76 ;  /* 0x000000ffff3a7224 */ /* 0x000fe200078e004c */
[----:B------:R-:W-:Y:S01]  /*111d0*/  LOP3.LUT R52, R82, UR35, R77, 0x96, !PT ;  /* 0x0000002352347c12 */ /* 0x000fe2000f8e964d */
[----:B------:R-:W-:-:S05]  /*111e0*/  IMAD.WIDE.U32 R82, R83, -0x2daee0ad, RZ ;  /* 0xd2511f5353527825 */ /* 0x000fca00078e00ff */
[----:B------:R-:W-:Y:S01]  /*111f0*/  LOP3.LUT R0, R74, UR34, R83, 0x96, !PT ;  /* 0x000000224a007c12 */ /* 0x000fe2000f8e9653 */
[----:B------:R-:W-:-:S07]  /*11200*/  IMAD.MOV.U32 R74, RZ, RZ, RZ ;  /* 0x000000ffff4a7224 */ /* 0x000fce00078e00ff */
.L_x_38456:
[----:B------:R-:W-:Y:S01]  /*11210*/  HFMA2 R76, -RZ, RZ, 0.1171875, 0 ;  /* 0x2f800000ff4c7431 */ /* 0x000fe200000001ff */
[----:B------:R-:W-:-:S05]  /*11220*/  I2FP.F32.U32 R73, R75 ;  /* 0x0000004b00497245 */ /* 0x000fca0000201000 */
[----:B------:R-:W-:-:S05]  /*11230*/  FFMA.FTZ R73, R73, R76, 1.1641532182693481445e-10 ;  /* 0x2f00000049497423 */ /* 0x000fca000001004c */
[----:B------:R-:W-:Y:S01]  /*11240*/  FSETP.GTU.FTZ.AND P2, PT, R73, UR23, PT ;  /* 0x0000001749007c0b */ /* 0x000fe2000bf5c000 */
[----:B-----5:R-:W-:-:S04]  /*11250*/  FMUL.FTZ R73, R4, UR21 ;  /* 0x0000001504497c20 */ /* 0x020fc80008410000 */
[----:B------:R-:W-:-:S05]  /*11260*/  FMUL.FTZ R73, R73, UR20 ;  /* 0x0000001449497c20 */ /* 0x000fca0008410000 */
[----:B------:R-:W-:-:S05]  /*11270*/  FSEL R73, R73, RZ, !P2 ;  /* 0x000000ff49497208 */ /* 0x000fca0005000000 */
[----:B------:R-:W-:Y:S01]  /*11280*/  FADD.FTZ R48, R48, R73 ;  /* 0x0000004930307221 */ /* 0x000fe20000010000 */
[----:B------:R-:W-:-:S04]  /*11290*/  SEL R73, RZ, 0x1, P2 ;  /* 0x00000001ff497807 */ /* 0x000fc80001000000 */
[----:B------:R-:W-:-:S07]  /*112a0*/  PRMT R57, R73, 0x7610, R57 ;  /* 0x0000761049397816 */ /* 0x000fce0000000039 */
.L_x_38455:
        /* <DEDUP_REMOVED lines=18> */
.L_x_38461:
        /* <DEDUP_REMOVED lines=12> */
.L_x_38462:
        /* <DEDUP_REMOVED lines=40> */
[----:B------:R-:W-:Y:S01]  /*11710*/  HFMA2 R75, -RZ, RZ, 0, 0 ;  /* 0x00000000ff4b7431 */ /* 0x000fe200000001ff */
[----:B------:R-:W-:Y:S01]  /*11720*/  MOV R73, R74 ;  /* 0x0000004a00497202 */ /* 0x000fe20000000f00 */
[----:B------:R-:W-:-:S07]  /*11730*/  IMAD.MOV.U32 R76, RZ, RZ, R82 ;  /* 0x000000ffff4c7224 */ /* 0x000fce00078e0052 */
.L_x_38460:
[----:B------:R-:W-:Y:S01]  /*11740*/  I2FP.F32.U32 R74, R76 ;  /* 0x0000004c004a7245 */ /* 0x000fe20000201000 */
[----:B------:R-:W-:-:S04]  /*11750*/  IMAD.MOV.U32 R77, RZ, RZ, 0x2f800000 ;  /* 0x2f800000ff4d7424 */ /* 0x000fc800078e00ff */
        /* <DEDUP_REMOVED lines=8> */
.L_x_38459:
        /* <DEDUP_REMOVED lines=18> */
.L_x_38465:
        /* <DEDUP_REMOVED lines=12> */
.L_x_38466:
        /* <DEDUP_REMOVED lines=42> */
.L_x_38464:
        /* <DEDUP_REMOVED lines=10> */
.L_x_38463:
        /* <DEDUP_REMOVED lines=18> */
.L_x_38469:
        /* <DEDUP_REMOVED lines=12> */
.L_x_38470:
        /* <DEDUP_REMOVED lines=37> */
[----:B------:R-:W-:-:S05]  /*12130*/  IMAD.WIDE.U32 R76, R77, -0x326172a9, RZ ;  /* 0xcd9e8d574d4c7825 */ /* 0x000fca00078e00ff */
[----:B------:R-:W-:Y:S02]  /*12140*/  LOP3.LUT R52, R78, UR35, R77, 0x96, !PT ;  /* 0x000000234e347c12 */ /* 0x000fe4000f8e964d */
[----:B------:R-:W-:Y:S01]  /*12150*/  MOV R58, R76 ;  /* 0x0000004c003a7202 */ /* 0x000fe20000000f00 */
[----:B------:R-:W-:-:S05]  /*12160*/  IMAD.WIDE.U32 R76, R0, -0x2daee0ad, RZ ;  /* 0xd2511f53004c7825 */ /* 0x000fca00078e00ff */
[----:B------:R-:W-:Y:S01]  /*12170*/  LOP3.LUT R0, R74, UR34, R77, 0x96, !PT ;  /* 0x000000224a007c12 */ /* 0x000fe2000f8e964d */
[----:B------:R-:W-:-:S07]  /*12180*/  IMAD.MOV.U32 R74, RZ, RZ, R76 ;  /* 0x000000ffff4a7224 */ /* 0x000fce00078e004c */
.L_x_38468:
[----:B------:R-:W-:Y:S02]  /*12190*/  I2FP.F32.U32 R75, R75 ;  /* 0x0000004b004b7245 */ /* 0x000fe40000201000 */
[----:B------:R-:W-:-:S05]  /*121a0*/  MOV R76, 0x2f800000 ;  /* 0x2f800000004c7802 */ /* 0x000fca0000000f00 */
[----:B------:R-:W-:-:S05]  /*121b0*/  FFMA.FTZ R75, R75, R76, 1.1641532182693481445e-10 ;  /* 0x2f0000004b4b7423 */ /* 0x000fca000001004c */
[----:B------:R-:W-:Y:S01]  /*121c0*/  FSETP.GTU.FTZ.AND P1, PT, R75, UR23, PT ;  /* 0x000000174b007c0b */ /* 0x000fe2000bf3c000 */
[----:B-----5:R-:W-:-:S04]  /*121d0*/  FMUL.FTZ R75, R7, UR21 ;  /* 0x00000015074b7c20 */ /* 0x020fc80008410000 */
[----:B------:R-:W-:-:S05]  /*121e0*/  FMUL.FTZ R75, R75, UR20 ;  /* 0x000000144b4b7c20 */ /* 0x000fca0008410000 */
[----:B------:R-:W-:Y:S02]  /*121f0*/  FSEL R76, R75, RZ, !P1 ;  /* 0x000000ff4b4c7208 */ /* 0x000fe40004800000 */
[----:B------:R-:W-:-:S03]  /*12200*/  SEL R75, RZ, 0x1, P1 ;  /* 0x00000001ff4b7807 */ /* 0x000fc60000800000 */
[----:B------:R-:W-:Y:S01]  /*12210*/  FADD.FTZ R51, R51, R76 ;  /* 0x0000004c33337221 */ /* 0x000fe20000010000 */
[----:B------:R-:W-:Y:S01]  /*12220*/  PRMT R61, R75, 0x7610, R61 ;  /* 0x000076104b3d7816 */ /* 0x000fe2000000003d */
[----:B------:R-:W-:Y:S06]  /*12230*/  BRA `(.L_x_38467) ;  /* 0x0000001000fc7947 */ /* 0x000fec0003800000 */
.L_x_38454:
        /* <DEDUP_REMOVED lines=19> */
.L_x_38473:
        /* <DEDUP_REMOVED lines=12> */
.L_x_38474:
        /* <DEDUP_REMOVED lines=42> */
.L_x_38472:
        /* <DEDUP_REMOVED lines=9> */
.L_x_38471:
        /* <DEDUP_REMOVED lines=15> */
.L_x_38477:
        /* <DEDUP_REMOVED lines=12> */
.L_x_38478:
        /* <DEDUP_REMOVED lines=43> */
.L_x_38476:
        /* <DEDUP_REMOVED lines=9> */
.L_x_38475:
        /* <DEDUP_REMOVED lines=15> */
.L_x_38481:
        /* <DEDUP_REMOVED lines=12> */
.L_x_38482:
        /* <DEDUP_REMOVED lines=43> */
.L_x_38480:
        /* <DEDUP_REMOVED lines=9> */
.L_x_38479:
        /* <DEDUP_REMOVED lines=15> */
.L_x_38484:
        /* <DEDUP_REMOVED lines=12> */
.L_x_38485:
[----:B------:R-:W-:Y:S01]  /*132f0*/  LOP3.LUT R82, R56, UR15, R79, 0x96, !PT ;  /* 0x0000000f38527c12 */ /* 0x000fe2000f8e964f */
[----:B------:R-:W-:-:S04]  /*13300*/  IMAD.WIDE.U32 R76, R54, -0x326172a9, RZ ;  /* 0xcd9e8d57364c7825 */ /* 0x000fc800078e00ff */
[----:B------:R-:W-:Y:S01]  /*13310*/  HFMA2 R73, -RZ, RZ, 0, 0 ;  /* 0x00000000ff497431 */ /* 0x000fe200000001ff */
[----:B------:R-:W-:Y:S01]  /*13320*/  MOV R51, R74 ;  /* 0x0000004a00337202 */ /* 0x000fe20000000f00 */
        /* <DEDUP_REMOVED lines=39> */
.L_x_38483:
[----:B------:R-:W-:Y:S01]  /*135a0*/  I2FP.F32.U32 R51, R51 ;  /* 0x0000003300337245 */ /* 0x000fe20000201000 */
[----:B------:R-:W-:Y:S02]  /*135b0*/  IMAD.MOV.U32 R76, RZ, RZ, 0x2f800000 ;  /* 0x2f800000ff4c7424 */ /* 0x000fe400078e00ff */
[----:B-----5:R-:W-:Y:S02]  /*135c0*/  FMUL.FTZ R75, R7, UR21 ;  /* 0x00000015074b7c20 */ /* 0x020fe40008410000 */
[----:B------:R-:W-:-:S05]  /*135d0*/  FFMA.FTZ R51, R51, R76, 1.1641532182693481445e-10 ;  /* 0x2f00000033337423 */ /* 0x000fca000001004c */
[----:B------:R-:W-:Y:S01]  /*135e0*/  FSETP.GTU.FTZ.AND P1, PT, R51, UR23, PT ;  /* 0x0000001733007c0b */ /* 0x000fe2000bf3c000 */
[----:B------:R-:W-:-:S03]  /*135f0*/  FMUL.FTZ R51, R75, UR20 ;  /* 0x000000144b337c20 */ /* 0x000fc60008410000 */
[----:B------:R-:W-:Y:S02]  /*13600*/  SEL R75, RZ, 0x1, P1 ;  /* 0x00000001ff4b7807 */ /* 0x000fe40000800000 */
[----:B------:R-:W-:Y:S02]  /*13610*/  FSEL R51, R51, RZ, !P1 ;  /* 0x000000ff33337208 */ /* 0x000fe40004800000 */
[----:B------:R-:W-:-:S07]  /*13620*/  PRMT R61, R75, 0x7610, R61 ;  /* 0x000076104b3d7816 */ /* 0x000fce000000003d */
.L_x_38467:
[----:B------:R-:W-:Y:S01]  /*13630*/  FADD.FTZ R76, RZ, R8 ;  /* 0x00000008ff4c7221 */ /* 0x000fe20000010000 */
[----:B------:R-:W-:-:S04]  /*13640*/  IMAD.WIDE.U32 R66, R81, 0x10, R66 ;  /* 0x0000001051427825 */ /* 0x000fc800078e0042 */
[----:B------:R-:W-:Y:S01]  /*13650*/  FADD.FTZ R75, R76, R9 ;  /* 0x000000094c4b7221 */ /* 0x000fe20000010000 */
[----:B-----5:R0:W-:Y:S03]  /*13660*/  STG.E.128 desc[UR12][R66.64], R48 ;  /* 0x0000003042007986 */ /* 0x0201e6000c101d0c */
        /* <DEDUP_REMOVED lines=27> */
[----:B------:R-:W0:Y:S01]  /*13820*/  LDC.64 R66, c[0x0][0x3b0] ;  /* 0x0000ec00ff427b82 */ /* 0x000e220000000a00 */
[----:B------:R-:W-:-:S04]  /*13830*/  SHF.L.U32 R75, R60, 0x10, RZ ;  /* 0x000000103c4b7819 */ /* 0x000fc800000006ff */
[----:B------:R-:W-:Y:S02]  /*13840*/  LOP3.LUT R78, R75, 0xff0000, RZ, 0xc0, !PT ;  /* 0x00ff00004b4e7812 */ /* 0x000fe400078ec0ff */
[----:B------:R-:W-:-:S05]  /*13850*/  LOP3.LUT R75, R61, 0xffff, RZ, 0xc0, !PT ;  /* 0x0000ffff3d4b7812 */ /* 0x000fca00078ec0ff */
[----:B------:R-:W-:Y:S01]  /*13860*/  IMAD R75, R75, 0x1000000, R78 ;  /* 0x010000004b4b7824 */ /* 0x000fe200078e024e */
[----:B------:R-:W-:-:S04]  /*13870*/  LOP3.LUT R78, R59, 0xff, RZ, 0xc0, !PT ;  /* 0x000000ff3b4e7812 */ /* 0x000fc800078ec0ff */
[----:B------:R-:W-:Y:S02]  /*13880*/  LEA R75, R78, R75, 0x8 ;  /* 0x0000004b4e4b7211 */ /* 0x000fe400078e40ff */
[----:B------:R-:W-:Y:S01]  /*13890*/  LOP3.LUT R78, R57, 0xff, RZ, 0xc0, !PT ;  /* 0x000000ff394e7812 */ /* 0x000fe200078ec0ff */
[----:B0-----:R-:W-:-:S04]  /*138a0*/  IMAD.WIDE.U32 R66, R80, 0x4, R66 ;  /* 0x0000000450427825 */ /* 0x001fc800078e0042 */
[----:B------:R-:W-:-:S05]  /*138b0*/  IMAD.IADD R75, R75, 0x1, R78 ;  /* 0x000000014b4b7824 */ /* 0x000fca00078e024e */
[----:B------:R0:W-:Y:S02]  /*138c0*/  STG.E desc[UR12][R66.64], R75 ;  /* 0x0000004b42007986 */ /* 0x0001e4000c10190c */
.L_x_38486:
[----:B0-----:R-:W0:Y:S01]  /*138d0*/  SHFL.BFLY PT, R67, R76, 0x1, 0x1f ;  /* 0x0c201f004c437f89 */ /* 0x001e2200000e0000 */
[----:B------:R-:W-:Y:S01]  /*138e0*/  BSSY.RECONVERGENT B0, `(.L_x_38487) ;  /* 0x0000058000007945 */ /* 0x000fe20003800200 */
[----:B0-----:R-:W-:-:S05]  /*138f0*/  FADD.FTZ R75, R76, R67 ;  /* 0x000000434c4b7221 */ /* 0x001fca0000010000 */
[----:B------:R-:W0:Y:S02]  /*13900*/  SHFL.BFLY PT, R66, R75, 0x2, 0x1f ;  /* 0x0c401f004b427f89 */ /* 0x000e2400000e0000 */
[----:B0-----:R-:W-:Y:S02]  /*13910*/  FADD.FTZ R77, R75, R66 ;  /* 0x000000424b4d7221 */ /* 0x001fe40000010000 */
[----:B------:R-:W0:Y:S03]  /*13920*/  S2R R75, SR_TID.X ;  /* 0x00000000004b7919 */ /* 0x000e260000002100 */
[----:B------:R-:W1:Y:S02]  /*13930*/  SHFL.BFLY PT, R66, R77, 0x4, 0x1f ;  /* 0x0c801f004d427f89 */ /* 0x000e6400000e0000 */
[----:B-1----:R-:W-:-:S05]  /*13940*/  FADD.FTZ R78, R77, R66 ;  /* 0x000000424d4e7221 */ /* 0x002fca0000010000 */
[----:B------:R-:W1:Y:S02]  /*13950*/  SHFL.BFLY PT, R67, R78, 0x8, 0x1f ;  /* 0x0d001f004e437f89 */ /* 0x000e6400000e0000 */
[----:B-1----:R-:W-:-:S05]  /*13960*/  FADD.FTZ R79, R78, R67 ;  /* 0x000000434e4f7221 */ /* 0x002fca0000010000 */
[----:B------:R-:W1:Y:S02]  /*13970*/  SHFL.BFLY PT, R66, R79, 0x10, 0x1f ;  /* 0x0e001f004f427f89 */ /* 0x000e6400000e0000 */
[----:B-1----:R-:W-:-:S04]  /*13980*/  FADD.FTZ R66, R79, R66 ;  /* 0x000000424f427221 */ /* 0x002fc80000010000 */
        /* <DEDUP_REMOVED lines=62> */
[----:B-1----:R-:W-:Y:S01]  /*13d70*/  FADD.FTZ R79, R78, R67 ;  /* 0x000000434e4f7221 */ /* 0x002fe20000010000 */
[----:B0-----:R-:W-:-:S04]  /*13d80*/  LOP3.LUT P0, R67, R75, 0x1f, RZ, 0xc0, !PT ;  /* 0x0000001f4b437812 */ /* 0x001fc8000780c0ff */
[----:B------:R-:W0:Y:S01]  /*13d90*/  SHFL.BFLY PT, R80, R79, 0x8, 0x1f ;  /* 0x0d001f004f507f89 */ /* 0x000e2200000e0000 */
        /* <DEDUP_REMOVED lines=12> */
.L_x_38488:
[----:B------:R-:W-:Y:S05]  /*13e60*/  BSYNC.RECONVERGENT B0 ;  /* 0x0000000000007941 */ /* 0x000fea0003800200 */
.L_x_38487:
        /* <DEDUP_REMOVED lines=13> */
.L_x_38490:
[----:B------:R-:W-:Y:S05]  /*13f40*/  BSYNC.RECONVERGENT B0 ;  /* 0x0000000000007941 */ /* 0x000fea0003800200 */
.L_x_38489:
[----:B------:R-:W1:Y:S01]  /*13f50*/  SHFL.DOWN PT, R77, R76, 0x4, 0x1f ;  /* 0x08801f004c4d7f89 */ /* 0x000e6200000e0000 */
[----:B------:R-:W-:Y:S01]  /*13f60*/  I2FP.F32.U32 R81, R76 ;  /* 0x0000004c00517245 */ /* 0x000fe20000201000 */
[----:B------:R-:W-:Y:S01]  /*13f70*/  UISETP.GE.AND UP0, UPT, UR6, 0x1, UPT ;  /* 0x000000010600788c */ /* 0x000fe2000bf06270 */
[----:B------:R-:W-:Y:S01]  /*13f80*/  ISETP.NE.AND P0, PT, R75, RZ, PT ;  /* 0x000000ff4b00720c */ /* 0x000fe20003f05270 */
[----:B0-----:R-:W0:Y:S01]  /*13f90*/  SHFL.DOWN PT, R79, R66, 0x4, 0x1f ;  /* 0x08801f00424f7f89 */ /* 0x001e2200000e0000 */
[----:B------:R-:W-:Y:S02]  /*13fa0*/  ISETP.NE.AND P1, PT, RZ, UR24, PT ;  /* 0x00000018ff007c0c */ /* 0x000fe4000bf25270 */
[----:B-1----:R-:W-:Y:S01]  /*13fb0*/  I2FP.F32.S32 R80, R77 ;  /* 0x0000004d00507245 */ /* 0x002fe20000201400 */
[----:B------:R-:W-:Y:S02]  /*13fc0*/  IMAD.IADD R77, R77, 0x1, R76 ;  /* 0x000000014d4d7824 */ /* 0x000fe400078e024c */
[----:B0-----:R-:W-:-:S02]  /*13fd0*/  FADD.FTZ R78, -R79, R66 ;  /* 0x000000424f4e7221 */ /* 0x001fc40000010100 */
[----:B------:R-:W-:Y:S01]  /*13fe0*/  FMUL.FTZ R82, R79, R80 ;  /* 0x000000504f527220 */ /* 0x000fe20000410000 */
[----:B------:R-:W-:Y:S01]  /*13ff0*/  I2FP.F32.S32 R76, R77 ;  /* 0x0000004d004c7245 */ /* 0x000fe20000201400 */
[----:B------:R-:W-:Y:S02]  /*14000*/  FMUL.FTZ R78, R78, R78 ;  /* 0x0000004e4e4e7220 */ /* 0x000fe40000410000 */
[----:B------:R-:W-:Y:S02]  /*14010*/  FFMA.FTZ R83, R81, R66, R82 ;  /* 0x0000004251537223 */ /* 0x000fe40000010052 */
[----:B------:R-:W0:Y:S01]  /*14020*/  MUFU.RCP R66, R76 ;  /* 0x0000004c00427308 */ /* 0x000e220000001000 */
[----:B------:R-:W-:Y:S02]  /*14030*/  FMUL.FTZ R81, R78, R81 ;  /* 0x000000514e517220 */ /* 0x000fe40000410000 */
[----:B------:R-:W1:Y:S02]  /*14040*/  SHFL.DOWN PT, R78, R67, 0x4, 0x1f ;  /* 0x08801f00434e7f89 */ /* 0x000e6400000e0000 */
[----:B------:R-:W-:Y:S01]  /*14050*/  FMUL.FTZ R81, R81, R80 ;  /* 0x0000005051517220 */ /* 0x000fe20000410000 */
[----:B0-----:R-:W-:-:S05]  /*14060*/  FMUL.FTZ R83, R66, R83 ;  /* 0x0000005342537220 */ /* 0x001fca0000410000 */
[----:B------:R-:W0:Y:S01]  /*14070*/  SHFL.DOWN PT, R80, R83, 0x2, 0x1f ;  /* 0x08401f0053507f89 */ /* 0x000e2200000e0000 */
[----:B-1----:R-:W-:-:S03]  /*14080*/  FADD.FTZ R79, R78, R67 ;  /* 0x000000434e4f7221 */ /* 0x002fc60000010000 */
[----:B------:R-:W1:Y:S01]  /*14090*/  SHFL.DOWN PT, R78, R77, 0x2, 0x1f ;  /* 0x08401f004d4e7f89 */ /* 0x000e6200000e0000 */
[----:B------:R-:W-:Y:S01]  /*140a0*/  FFMA.FTZ R79, R66, R81, R79 ;  /* 0x00000051424f7223 */ /* 0x000fe2000001004f */
[----:B0-----:R-:W-:-:S04]  /*140b0*/  FADD.FTZ R66, R83, -R80 ;  /* 0x8000005053427221 */ /* 0x001fc80000010000 */
[----:B------:R-:W-:Y:S02]  /*140c0*/  FMUL.FTZ R67, R66, R66 ;  /* 0x0000004242437220 */ /* 0x000fe40000410000 */
[----:B------:R-:W0:Y:S01]  /*140d0*/  SHFL.DOWN PT, R66, R79, 0x2, 0x1f ;  /* 0x08401f004f427f89 */ /* 0x000e2200000e0000 */
[-C--:B-1----:R-:W-:Y:S02]  /*140e0*/  I2FP.F32.S32 R91, R78.reuse ;  /* 0x0000004e005b7245 */ /* 0x082fe40000201400 */
[----:B------:R-:W-:Y:S01]  /*140f0*/  IADD3 R81, PT, PT, R77, R78, RZ ;  /* 0x0000004e4d517210 */ /* 0x000fe20007ffe0ff */
[----:B------:R-:W-:Y:S02]  /*14100*/  FMUL.FTZ R78, R76, R67 ;  /* 0x000000434c4e7220 */ /* 0x000fe40000410000 */
[----:B------:R-:W-:Y:S01]  /*14110*/  FMUL.FTZ R93, R80, R91 ;  /* 0x0000005b505d7220 */ /* 0x000fe20000410000 */
[----:B------:R-:W-:Y:S01]  /*14120*/  I2FP.F32.S32 R67, R81 ;  /* 0x0000005100437245 */ /* 0x000fe20000201400 */
[----:B------:R-:W1:Y:S01]  /*14130*/  SHFL.DOWN PT, R82, R81, 0x1, 0x1f ;  /* 0x08201f0051527f89 */ /* 0x000e6200000e0000 */
[----:B------:R-:W-:Y:S01]  /*14140*/  FMUL.FTZ R78, R78, R91 ;  /* 0x0000005b4e4e7220 */ /* 0x000fe20000410000 */
[----:B------:R-:W-:Y:S01]  /*14150*/  FFMA.FTZ R93, R76, R83, R93 ;  /* 0x000000534c5d7223 */ /* 0x000fe2000001005d */
[----:B------:R-:W-:Y:S01]  /*14160*/  IMAD.U32 R91, RZ, RZ, UR7 ;  /* 0x00000007ff5b7e24 */ /* 0x000fe2000f8e00ff */
[----:B------:R-:W2:Y:S01]  /*14170*/  MUFU.RCP R76, R67 ;  /* 0x00000043004c7308 */ /* 0x000ea20000001000 */
[----:B0-----:R-:W-:Y:S01]  /*14180*/  FADD.FTZ R77, R79, R66 ;  /* 0x000000424f4d7221 */ /* 0x001fe20000010000 */
[----:B--2---:R-:W-:-:S03]  /*14190*/  FMUL.FTZ R80, R76, R93 ;  /* 0x0000005d4c507220 */ /* 0x004fc60000410000 */
[----:B------:R-:W-:Y:S01]  /*141a0*/  FFMA.FTZ R77, R76, R78, R77 ;  /* 0x0000004e4c4d7223 */ /* 0x000fe2000001004d */
[----:B-1----:R-:W-:Y:S01]  /*141b0*/  IMAD.IADD R76, R81, 0x1, R82 ;  /* 0x00000001514c7824 */ /* 0x002fe200078e0252 */
[----:B------:R-:W-:Y:S01]  /*141c0*/  I2FP.F32.S32 R82, R82 ;  /* 0x0000005200527245 */ /* 0x000fe20000201400 */
[----:B------:R-:W0:Y:S03]  /*141d0*/  SHFL.DOWN PT, R83, R80, 0x1, 0x1f ;  /* 0x08201f0050537f89 */ /* 0x000e2600000e0000 */
[----:B------:R-:W-:Y:S01]  /*141e0*/  I2FP.F32.S32 R76, R76 ;  /* 0x0000004c004c7245 */ /* 0x000fe20000201400 */
[----:B------:R-:W1:Y:S05]  /*141f0*/  SHFL.DOWN PT, R66, R77, 0x1, 0x1f ;  /* 0x08201f004d427f89 */ /* 0x000e6a00000e0000 */
[----:B------:R-:W2:Y:S01]  /*14200*/  MUFU.RCP R76, R76 ;  /* 0x0000004c004c7308 */ /* 0x000ea20000001000 */
[----:B0-----:R-:W-:Y:S01]  /*14210*/  FADD.FTZ R78, R80, -R83 ;  /* 0x80000053504e7221 */ /* 0x001fe20000010000 */
[----:B------:R-:W-:-:S03]  /*14220*/  FMUL.FTZ R90, R83, R82 ;  /* 0x00000052535a7220 */ /* 0x000fc60000410000 */
[----:B------:R-:W-:Y:S01]  /*14230*/  FMUL.FTZ R78, R78, R78 ;  /* 0x0000004e4e4e7220 */ /* 0x000fe20000410000 */
[C---:B------:R-:W-:Y:S02]  /*14240*/  FFMA.FTZ R79, R67.reuse, R80, R90 ;  /* 0x00000050434f7223 */ /* 0x040fe4000001005a */
[----:B------:R-:W0:Y:S01]  /*14250*/  LDC R80, c[0x0][0x448] ;  /* 0x00011200ff507b82 */ /* 0x000e220000000800 */
[----:B------:R-:W-:Y:S01]  /*14260*/  FMUL.FTZ R78, R67, R78 ;  /* 0x0000004e434e7220 */ /* 0x000fe20000410000 */
[----:B--2---:R-:W-:Y:S01]  /*14270*/  FMUL.FTZ R79, R76, R79 ;  /* 0x0000004f4c4f7220 */ /* 0x004fe20000410000 */
[----:B-1----:R-:W-:Y:S02]  /*14280*/  FADD.FTZ R67, R77, R66 ;  /* 0x000000424d437221 */ /* 0x002fe40000010000 */
[----:B------:R-:W-:Y:S02]  /*14290*/  FMUL.FTZ R78, R78, R82 ;  /* 0x000000524e4e7220 */ /* 0x000fe40000410000 */
[----:B------:R-:W1:Y:S02]  /*142a0*/  SHFL.IDX PT, R83, R79, RZ, 0x1f ;  /* 0x00001fff4f537589 */ /* 0x000e6400000e0000 */
[----:B------:R-:W-:-:S02]  /*142b0*/  FFMA.FTZ R78, R76, R78, R67 ;  /* 0x0000004e4c4e7223 */ /* 0x000fc40000010043 */
[----:B------:R-:W2:Y:S03]  /*142c0*/  @!P0 LDC.64 R76, c[0x0][0x3c0] ;  /* 0x0000f000ff4c8b82 */ /* 0x000ea60000000a00 */
[----:B------:R-:W0:Y:S01]  /*142d0*/  SHFL.IDX PT, R67, R78, RZ, 0x1f ;  /* 0x00001fff4e437589 */ /* 0x000e2200000e0000 */
[----:B-1----:R-:W-:-:S05]  /*142e0*/  FMUL.FTZ R66, R83, R83 ;  /* 0x0000005353427220 */ /* 0x002fca0000410000 */
[----:B------:R-:W-:Y:S01]  /*142f0*/  FSEL R81, R66, RZ, P1 ;  /* 0x000000ff42517208 */ /* 0x000fe20000800000 */
[----:B0-----:R-:W-:Y:S02]  /*14300*/  FFMA.FTZ R80, R67, UR25, R80 ;  /* 0x0000001943507c23 */ /* 0x001fe40008010050 */
[----:B------:R-:W0:Y:S02]  /*14310*/  @!P0 LDC.64 R66, c[0x0][0x3c8] ;  /* 0x0000f200ff428b82 */ /* 0x000e240000000a00 */
[----:B------:R-:W-:Y:S01]  /*14320*/  FADD.FTZ R80, R80, R81 ;  /* 0x0000005150507221 */ /* 0x000fe20000010000 */
[----:B------:R-:W-:-:S03]  /*14330*/  MOV R81, UR7 ;  /* 0x0000000700517c02 */ /* 0x000fc60008000f00 */
[----:B------:R-:W1:Y:S02]  /*14340*/  MUFU.RSQ R79, R80 ;  /* 0x00000050004f7308 */ /* 0x000e640000001400 */
[----:B--2---:R-:W-:-:S05]  /*14350*/  @!P0 IMAD.WIDE R76, R81, 0x4, R76 ;  /* 0x00000004514c8825 */ /* 0x004fca00078e024c */
[----:B------:R2:W-:Y:S01]  /*14360*/  @!P0 STG.E desc[UR12][R76.64], R83 ;  /* 0x000000534c008986 */ /* 0x0005e2000c10190c */
[----:B0-----:R-:W-:-:S05]  /*14370*/  @!P0 IMAD.WIDE R66, R91, 0x4, R66 ;  /* 0x000000045b428825 */ /* 0x001fca00078e0242 */
[----:B-1----:R2:W-:Y:S01]  /*14380*/  @!P0 STG.E desc[UR12][R66.64], R79 ;  /* 0x0000004f42008986 */ /* 0x0025e2000c10190c */
[----:B------:R-:W-:Y:S05]  /*14390*/  BRA.U !UP0, `(.L_x_38491) ;  /* 0x0000000908c07547 */ /* 0x000fea000b800000 */
[----:B------:R-:W-:Y:S01]  /*143a0*/  FSEL R78, R83, RZ, !P1 ;  /* 0x000000ff534e7208 */ /* 0x000fe20004800000 */
[----:B------:R-:W-:Y:S01]  /*143b0*/  UIADD3 UR4, UPT, UPT, UR6, -0x1, URZ ;  /* 0xffffffff06047890 */ /* 0x000fe2000fffe0ff */
[----:B--2---:R-:W-:Y:S01]  /*143c0*/  SHF.R.U64 R76, R38, 0x10, R39 ;  /* 0x00000010264c7819 */ /* 0x004fe20000001227 */
[----:B------:R-:W-:Y:S01]  /*143d0*/  HADD2.F32 R77, -RZ, R64.H0_H0 ;  /* 0x20000040ff4d7230 */ /* 0x000fe20000004100 */
[----:B------:R-:W-:Y:S01]  /*143e0*/  SHF.R.U64 R80, R32, 0x10, R33 ;  /* 0x0000001020507819 */ /* 0x000fe20000001221 */
[C---:B------:R-:W-:Y:S01]  /*143f0*/  FADD.FTZ R66, -R78.reuse, R9 ;  /* 0x000000094e427221 */ /* 0x040fe20000010100 */
[----:B------:R-:W-:Y:S01]  /*14400*/  UIMAD UR4, UR4, UR22, URZ ;  /* 0x00000016040472a4 */ /* 0x000fe2000f8e02ff */
[----:B------:R-:W-:Y:S02]  /*14410*/  HADD2.F32 R76, -RZ, R76.H0_H0 ;  /* 0x2000004cff4c7230 */ /* 0x000fe40000004100 */
[C---:B------:R-:W-:Y:S01]  /*14420*/  FADD.FTZ R8, -R78.reuse, R8 ;  /* 0x000000084e087221 */ /* 0x040fe20000010100 */
[----:B------:R-:W-:Y:S01]  /*14430*/  FMUL.FTZ R9, R79, R66 ;  /* 0x000000424f097220 */ /* 0x000fe20000410000 */
[----:B------:R-:W-:Y:S01]  /*14440*/  FADD.FTZ R66, -R78, R11 ;  /* 0x0000000b4e427221 */ /* 0x000fe20000010100 */
[----:B------:R-:W-:Y:S01]  /*14450*/  HADD2.F32 R80, -RZ, R80.H0_H0 ;  /* 0x20000050ff507230 */ /* 0x000fe20000004100 */
[----:B------:R-:W-:Y:S01]  /*14460*/  USHF.R.S32.HI UR5, URZ, 0x1f, UR4 ;  /* 0x0000001fff057899 */ /* 0x000fe20008011404 */
[----:B------:R-:W-:-:S02]  /*14470*/  HADD2.F32 R81, -RZ, R32.H0_H0 ;  /* 0x20000020ff517230 */ /* 0x000fc40000004100 */
[C---:B------:R-:W-:Y:S01]  /*14480*/  FMUL.FTZ R11, R79.reuse, R66 ;  /* 0x000000424f0b7220 */ /* 0x040fe20000410000 */
[----:B------:R-:W-:Y:S01]  /*14490*/  FMUL.FTZ R8, R79, R8 ;  /* 0x000000084f087220 */ /* 0x000fe20000410000 */
[----:B------:R-:W0:Y:S01]  /*144a0*/  LDC.64 R66, c[0x0][0x428] ;  /* 0x00010a00ff427b82 */ /* 0x000e220000000a00 */
[----:B------:R-:W-:Y:S01]  /*144b0*/  FFMA.FTZ R9, R9, R76, R80 ;  /* 0x0000004c09097223 */ /* 0x000fe20000010050 */
[----:B------:R-:W-:Y:S01]  /*144c0*/  SHF.R.U32.HI R76, RZ, 0x10, R39 ;  /* 0x00000010ff4c7819 */ /* 0x000fe20000011627 */
[----:B------:R-:W-:Y:S01]  /*144d0*/  ULEA.HI UR5, UR5, UR4, URZ, 0x2 ;  /* 0x0000000405057291 */ /* 0x000fe2000f8f10ff */
[----:B------:R-:W-:Y:S01]  /*144e0*/  SHF.R.U32.HI R80, RZ, 0x10, R33 ;  /* 0x00000010ff507819 */ /* 0x000fe20000011621 */
[----:B------:R-:W-:Y:S01]  /*144f0*/  FADD.FTZ R10, -R78, R10 ;  /* 0x0000000a4e0a7221 */ /* 0x000fe20000010100 */
[----:B------:R-:W-:Y:S01]  /*14500*/  FFMA.FTZ R8, R8, R77, R81 ;  /* 0x0000004d08087223 */ /* 0x000fe20000010051 */
[----:B------:R-:W-:Y:S01]  /*14510*/  HADD2.F32 R76, -RZ, R76.H0_H0 ;  /* 0x2000004cff4c7230 */ /* 0x000fe20000004100 */
[----:B------:R-:W-:Y:S01]  /*14520*/  SHF.R.U64 R82, R36, 0x10, R37 ;  /* 0x0000001024527819 */ /* 0x000fe20000001225 */
[----:B------:R-:W-:-:S02]  /*14530*/  HADD2.F32 R80, -RZ, R80.H0_H0 ;  /* 0x20000050ff507230 */ /* 0x000fc40000004100 */
[----:B------:R-:W-:Y:S01]  /*14540*/  FMUL.FTZ R10, R79, R10 ;  /* 0x0000000a4f0a7220 */ /* 0x000fe20000410000 */
[----:B------:R-:W-:Y:S01]  /*14550*/  HADD2.F32 R77, -RZ, R63.H1_H1 ;  /* 0x3000003fff4d7230 */ /* 0x000fe20000004100 */
[----:B------:R-:W-:Y:S01]  /*14560*/  SHF.R.U64 R90, R34, 0x10, R35 ;  /* 0x00000010225a7819 */ /* 0x000fe20000001223 */
[----:B------:R-:W-:Y:S02]  /*14570*/  HADD2.F32 R83, -RZ, R33.H0_H0 ;  /* 0x20000021ff537230 */ /* 0x000fe40000004100 */
[----:B------:R-:W-:Y:S01]  /*14580*/  FFMA.FTZ R11, R11, R76, R80 ;  /* 0x0000004c0b0b7223 */ /* 0x000fe20000010050 */
[----:B------:R-:W-:Y:S01]  /*14590*/  MOV R76, UR5 ;  /* 0x00000005004c7c02 */ /* 0x000fe20008000f00 */
[----:B------:R-:W-:Y:S01]  /*145a0*/  FADD.FTZ R80, -R78, R13 ;  /* 0x0000000d4e507221 */ /* 0x000fe20000010100 */
[----:B------:R-:W-:Y:S02]  /*145b0*/  HADD2.F32 R82, -RZ, R82.H0_H0 ;  /* 0x20000052ff527230 */ /* 0x000fe40000004100 */
[----:B------:R-:W-:Y:S01]  /*145c0*/  FFMA.FTZ R10, R10, R77, R83 ;  /* 0x0000004d0a0a7223 */ /* 0x000fe20000010053 */
[----:B------:R-:W-:Y:S01]  /*145d0*/  LEA.HI.SX32 R81, R76, R75, 0x1e ;  /* 0x0000004b4c517211 */ /* 0x000fe200078ff2ff */
[----:B------:R-:W-:-:S02]  /*145e0*/  HADD2.F32 R90, -RZ, R90.H0_H0 ;  /* 0x2000005aff5a7230 */ /* 0x000fc40000004100 */
[----:B------:R-:W-:Y:S01]  /*145f0*/  FMUL.FTZ R13, R79, R80 ;  /* 0x000000504f0d7220 */ /* 0x000fe20000410000 */
[----:B------:R-:W-:Y:S01]  /*14600*/  FADD.FTZ R12, -R78, R12 ;  /* 0x0000000c4e0c7221 */ /* 0x000fe20000010100 */
[----:B------:R-:W-:Y:S01]  /*14610*/  SHF.R.U32.HI R83, RZ, 0x10, R35 ;  /* 0x00000010ff537819 */ /* 0x000fe20000011623 */
[----:B0-----:R-:W-:-:S04]  /*14620*/  IMAD.WIDE.U32 R76, R81, 0x10, R66 ;  /* 0x00000010514c7825 */ /* 0x001fc800078e0042 */
[----:B------:R-:W-:Y:S01]  /*14630*/  FFMA.FTZ R13, R13, R82, R90 ;  /* 0x000000520d0d7223 */ /* 0x000fe2000001005a */
[----:B------:R-:W-:Y:S01]  /*14640*/  SHF.R.U32.HI R82, RZ, 0x10, R37 ;  /* 0x00000010ff527819 */ /* 0x000fe20000011625 */
[C---:B------:R-:W-:Y:S01]  /*14650*/  FMUL.FTZ R12, R79.reuse, R12 ;  /* 0x0000000c4f0c7220 */ /* 0x040fe20000410000 */
[C---:B------:R-:W-:Y:S01]  /*14660*/  FADD.FTZ R80, -R78.reuse, R15 ;  /* 0x0000000f4e507221 */ /* 0x040fe20000010100 */
[----:B------:R0:W-:Y:S01]  /*14670*/  STG.E.128 desc[UR12][R76.64], R8 ;  /* 0x000000084c007986 */ /* 0x0001e2000c101d0c */
[C---:B------:R-:W-:Y:S01]  /*14680*/  FADD.FTZ R14, -R78.reuse, R14 ;  /* 0x0000000e4e0e7221 */ /* 0x040fe20000010100 */
[C---:B------:R-:W-:Y:S01]  /*14690*/  FADD.FTZ R94, -R78.reuse, R17 ;  /* 0x000000114e5e7221 */ /* 0x040fe20000010100 */
[C---:B------:R-:W-:Y:S01]  /*146a0*/  FMUL.FTZ R15, R79.reuse, R80 ;  /* 0x000000504f0f7220 */ /* 0x040fe20000410000 */
[C---:B------:R-:W-:Y:S01]  /*146b0*/  FADD.FTZ R96, -R78.reuse, R18 ;  /* 0x000000124e607221 */ /* 0x040fe20000010100 */
[----:B------:R-:W-:Y:S01]  /*146c0*/  FMUL.FTZ R14, R79, R14 ;  /* 0x0000000e4f0e7220 */ /* 0x000fe20000410000 */
[----:B------:R-:W-:Y:S01]  /*146d0*/  FADD.FTZ R98, -R78, R19 ;  /* 0x000000134e627221 */ /* 0x000fe20000010100 */
[----:B------:R-:W-:-:S02]  /*146e0*/  HADD2.F32 R17, -RZ, R85.H1_H1 ;  /* 0x30000055ff117230 */ /* 0x000fc40000004100 */
[C---:B------:R-:W-:Y:S01]  /*146f0*/  FMUL.FTZ R96, R79.reuse, R96 ;  /* 0x000000604f607220 */ /* 0x040fe20000410000 */
[C---:B------:R-:W-:Y:S01]  /*14700*/  FADD.FTZ R20, -R78.reuse, R20 ;  /* 0x000000144e147221 */ /* 0x040fe20000010100 */
[----:B------:R-:W-:Y:S01]  /*14710*/  FMUL.FTZ R98, R79, R98 ;  /* 0x000000624f627220 */ /* 0x000fe20000410000 */
[C---:B------:R-:W-:Y:S01]  /*14720*/  FADD.FTZ R90, -R78.reuse, R22 ;  /* 0x000000164e5a7221 */ /* 0x040fe20000010100 */
[----:B------:R-:W-:Y:S02]  /*14730*/  HADD2.F32 R19, -RZ, R86.H0_H0 ;  /* 0x20000056ff137230 */ /* 0x000fe40000004100 */
[C---:B------:R-:W-:Y:S01]  /*14740*/  FADD.FTZ R40, -R78.reuse, R40 ;  /* 0x000000284e287221 */ /* 0x040fe20000010100 */
[C---:B------:R-:W-:Y:S01]  /*14750*/  FADD.FTZ R42, -R78.reuse, R42 ;  /* 0x0000002a4e2a7221 */ /* 0x040fe20000010100 */
[C---:B------:R-:W-:Y:S01]  /*14760*/  FADD.FTZ R18, -R78.reuse, R43 ;  /* 0x0000002b4e127221 */ /* 0x040fe20000010100 */
[C---:B------:R-:W-:Y:S01]  /*14770*/  FADD.FTZ R80, -R78.reuse, R44 ;  /* 0x0000002c4e507221 */ /* 0x040fe20000010100 */
[----:B------:R-:W-:Y:S01]  /*14780*/  FADD.FTZ R22, -R78, R45 ;  /* 0x0000002d4e167221 */ /* 0x000fe20000010100 */
[----:B0-----:R-:W-:-:S02]  /*14790*/  HADD2.F32 R9, -RZ, R63.H0_H0 ;  /* 0x2000003fff097230 */ /* 0x001fc40000004100 */
[----:B------:R-:W-:Y:S01]  /*147a0*/  FADD.FTZ R76, -R78, R21 ;  /* 0x000000154e4c7221 */ /* 0x000fe20000010100 */
[----:B------:R-:W-:Y:S02]  /*147b0*/  HADD2.F32 R11, -RZ, R34.H0_H0 ;  /* 0x20000022ff0b7230 */ /* 0x000fe40000004100 */
[C---:B------:R-:W-:Y:S01]  /*147c0*/  FMUL.FTZ R42, R79.reuse, R42 ;  /* 0x0000002a4f2a7220 */ /* 0x040fe20000410000 */
[----:B------:R-:W-:Y:S02]  /*147d0*/  HADD2.F32 R8, -RZ, R82.H0_H0 ;  /* 0x20000052ff087230 */ /* 0x000fe40000004100 */
[----:B------:R-:W-:Y:S01]  /*147e0*/  FMUL.FTZ R76, R79, R76 ;  /* 0x0000004c4f4c7220 */ /* 0x000fe20000410000 */
[----:B------:R-:W-:Y:S02]  /*147f0*/  HADD2.F32 R10, -RZ, R83.H0_H0 ;  /* 0x20000053ff0a7230 */ /* 0x000fe40000004100 */
[----:B------:R-:W-:Y:S01]  /*14800*/  FFMA.FTZ R12, R12, R9, R11 ;  /* 0x000000090c0c7223 */ /* 0x000fe2000001000b */
[----:B------:R-:W-:-:S02]  /*14810*/  HADD2.F32 R11, -RZ, R62.H1_H1 ;  /* 0x3000003eff0b7230 */ /* 0x000fc40000004100 */
[C---:B------:R-:W-:Y:S01]  /*14820*/  FADD.FTZ R82, -R78.reuse, R41 ;  /* 0x000000294e527221 */ /* 0x040fe20000010100 */
[----:B------:R-:W-:Y:S02]  /*14830*/  HADD2.F32 R77, -RZ, R35.H0_H0 ;  /* 0x20000023ff4d7230 */ /* 0x000fe40000004100 */
[----:B------:R-:W-:Y:S01]  /*14840*/  FFMA.FTZ R15, R15, R8, R10 ;  /* 0x000000080f0f7223 */ /* 0x000fe2000001000a */
[----:B------:R-:W-:Y:S02]  /*14850*/  VIADD R9, R81, 0x100 ;  /* 0x0000010051097836 */ /* 0x000fe40000000000 */
[C---:B------:R-:W-:Y:S01]  /*14860*/  FADD.FTZ R10, -R78.reuse, R16 ;  /* 0x000000104e0a7221 */ /* 0x040fe20000010100 */
[----:B------:R-:W-:Y:S01]  /*14870*/  FADD.FTZ R16, -R78, R23 ;  /* 0x000000174e107221 */ /* 0x000fe20000010100 */
[----:B------:R-:W-:Y:S01]  /*14880*/  FFMA.FTZ R14, R14, R11, R77 ;  /* 0x0000000b0e0e7223 */ /* 0x000fe2000001004d */
[----:B------:R-:W-:-:S04]  /*14890*/  IMAD.WIDE.U32 R8, R9, 0x10, R66 ;  /* 0x0000001009087825 */ /* 0x000fc800078e0042 */
[C---:B------:R-:W-:Y:S01]  /*148a0*/  FMUL.FTZ R82, R79.reuse, R82 ;  /* 0x000000524f527220 */ /* 0x040fe20000410000 */
[----:B------:R-:W-:Y:S01]  /*148b0*/  FMUL.FTZ R80, R79, R80 ;  /* 0x000000504f507220 */ /* 0x000fe20000410000 */
[C---:B------:R-:W-:Y:S01]  /*148c0*/  FADD.FTZ R46, -R78.reuse, R46 ;  /* 0x0000002e4e2e7221 */ /* 0x040fe20000010100 */
[----:B------:R-:W-:Y:S01]  /*148d0*/  HADD2.F32 R11, -RZ, R2.H0_H0 ;  /* 0x20000002ff0b7230 */ /* 0x000fe20000004100 */
[----:B------:R0:W-:Y:S01]  /*148e0*/  STG.E.128 desc[UR12][R8.64], R12 ;  /* 0x0000000c08007986 */ /* 0x0001e2000c101d0c */
[----:B------:R-:W-:Y:S02]  /*148f0*/  HADD2.F32 R21, -RZ, R64.H1_H1 ;  /* 0x30000040ff157230 */ /* 0x000fe40000004100 */
[C---:B------:R-:W-:Y:S01]  /*14900*/  FADD.FTZ R44, -R78.reuse, R47 ;  /* 0x0000002f4e2c7221 */ /* 0x040fe20000010100 */
[----:B------:R-:W-:Y:S02]  /*14910*/  HADD2.F32 R23, -RZ, R25.H0_H0 ;  /* 0x20000019ff177230 */ /* 0x000fe40000004100 */
[----:B------:R-:W-:Y:S01]  /*14920*/  FADD.FTZ R50, -R78, R50 ;  /* 0x000000324e327221 */ /* 0x000fe20000010100 */
[----:B------:R-:W-:-:S02]  /*14930*/  HADD2.F32 R41, -RZ, R87.H1_H1 ;  /* 0x30000057ff297230 */ /* 0x000fc40000004100 */
[C---:B------:R-:W-:Y:S01]  /*14940*/  FMUL.FTZ R44, R79.reuse, R44 ;  /* 0x0000002c4f2c7220 */ /* 0x040fe20000410000 */
[----:B------:R-:W-:Y:S02]  /*14950*/  HADD2.F32 R43, -RZ, R70.H0_H0 ;  /* 0x20000046ff2b7230 */ /* 0x000fe40000004100 */
[C---:B------:R-:W-:Y:S01]  /*14960*/  FADD.FTZ R48, -R78.reuse, R48 ;  /* 0x000000304e307221 */ /* 0x040fe20000010100 */
[----:B------:R-:W-:Y:S02]  /*14970*/  HADD2.F32 R45, -RZ, R28.H0_H0 ;  /* 0x2000001cff2d7230 */ /* 0x000fe40000004100 */
[C---:B------:R-:W-:Y:S01]  /*14980*/  FADD.FTZ R92, -R78.reuse, R49 ;  /* 0x000000314e5c7221 */ /* 0x040fe20000010100 */
[----:B------:R-:W-:Y:S01]  /*14990*/  FADD.FTZ R78, -R78, R51 ;  /* 0x000000334e4e7221 */ /* 0x000fe20000010100 */
[----:B------:R-:W-:Y:S02]  /*149a0*/  HADD2.F32 R49, -RZ, R72.H1_H1 ;  /* 0x30000048ff317230 */ /* 0x000fe40000004100 */
[----:B------:R-:W-:Y:S01]  /*149b0*/  FMUL.FTZ R50, R79, R50 ;  /* 0x000000324f327220 */ /* 0x000fe20000410000 */
[----:B------:R-:W-:-:S02]  /*149c0*/  HADD2.F32 R51, -RZ, R31.H0_H0 ;  /* 0x2000001fff337230 */ /* 0x000fc40000004100 */
[C---:B------:R-:W-:Y:S01]  /*149d0*/  FMUL.FTZ R48, R79.reuse, R48 ;  /* 0x000000304f307220 */ /* 0x040fe20000410000 */
[----:B------:R-:W-:Y:S02]  /*149e0*/  HADD2.F32 R47, -RZ, R89.H0_H0 ;  /* 0x20000059ff2f7230 */ /* 0x000fe40000004100 */
[C---:B------:R-:W-:Y:S01]  /*149f0*/  FMUL.FTZ R92, R79.reuse, R92 ;  /* 0x0000005c4f5c7220 */ /* 0x040fe20000410000 */
[----:B0-----:R-:W-:Y:S02]  /*14a00*/  HADD2.F32 R9, -RZ, R62.H0_H0 ;  /* 0x2000003eff097230 */ /* 0x001fe40000004100 */
[C---:B------:R-:W-:Y:S01]  /*14a10*/  FMUL.FTZ R8, R79.reuse, R10 ;  /* 0x0000000a4f087220 */ /* 0x040fe20000410000 */
[----:B------:R-:W-:Y:S02]  /*14a20*/  HADD2.F32 R10, -RZ, R60.H1_H1 ;  /* 0x3000003cff0a7230 */ /* 0x000fe40000004100 */
        /* <DEDUP_REMOVED lines=8> */
[----:B------:R-:W-:Y:S01]  /*14ab0*/  FFMA.FTZ R9, R9, R10, R12 ;  /* 0x0000000a09097223 */ /* 0x000fe2000001000c */
[----:B------:R-:W-:Y:S01]  /*14ac0*/  FMUL.FTZ R12, R79, R20 ;  /* 0x000000144f0c7220 */ /* 0x000fe20000410000 */
[----:B------:R-:W-:Y:S01]  /*14ad0*/  FFMA.FTZ R10, R96, R11, R13 ;  /* 0x0000000b600a7223 */ /* 0x000fe2000001000d */
[----:B------:R-:W-:-:S02]  /*14ae0*/  HADD2.F32 R13, -RZ, R57.H1_H1 ;  /* 0x30000039ff0d7230 */ /* 0x000fc40000004100 */
[----:B------:R-:W-:Y:S01]  /*14af0*/  FFMA.FTZ R11, R98, R15, R17 ;  /* 0x0000000f620b7223 */ /* 0x000fe20000010011 */
[----:B------:R-:W-:Y:S02]  /*14b00*/  HADD2.F32 R15, -RZ, R24.H0_H0 ;  /* 0x20000018ff0f7230 */ /* 0x000fe40000004100 */
[C---:B------:R-:W-:Y:S01]  /*14b10*/  FMUL.FTZ R78, R79.reuse, R78 ;  /* 0x0000004e4f4e7220 */ /* 0x040fe20000410000 */
[----:B------:R-:W-:Y:S02]  /*14b20*/  HADD2.F32 R17, -RZ, R65.H0_H0 ;  /* 0x20000041ff117230 */ /* 0x000fe40000004100 */
[----:B------:R-:W-:Y:S02]  /*14b30*/  HADD2.F32 R21, -RZ, R69.H0_H0 ;  /* 0x20000045ff157230 */ /* 0x000fe40000004100 */
[----:B------:R-:W-:Y:S01]  /*14b40*/  FFMA.FTZ R12, R12, R13, R15 ;  /* 0x0000000d0c0c7223 */ /* 0x000fe2000001000f */
[----:B------:R-:W-:Y:S01]  /*14b50*/  FMUL.FTZ R15, R79, R16 ;  /* 0x000000104f0f7220 */ /* 0x000fe20000410000 */
[----:B------:R-:W-:Y:S01]  /*14b60*/  FFMA.FTZ R13, R76, R17, R19 ;  /* 0x000000114c0d7223 */ /* 0x000fe20000010013 */
[----:B------:R-:W-:-:S02]  /*14b70*/  HADD2.F32 R17, -RZ, R68.H0_H0 ;  /* 0x20000044ff117230 */ /* 0x000fc40000004100 */
[----:B------:R-:W-:Y:S01]  /*14b80*/  FMUL.FTZ R16, R79, R40 ;  /* 0x000000284f107220 */ /* 0x000fe20000410000 */
[----:B------:R-:W-:Y:S02]  /*14b90*/  HADD2.F32 R19, -RZ, R26.H0_H0 ;  /* 0x2000001aff137230 */ /* 0x000fe40000004100 */
[----:B------:R-:W-:Y:S02]  /*14ba0*/  HADD2.F32 R23, -RZ, R87.H0_H0 ;  /* 0x20000057ff177230 */ /* 0x000fe40000004100 */
[----:B------:R-:W-:Y:S02]  /*14bb0*/  HADD2.F32 R20, -RZ, R65.H1_H1 ;  /* 0x30000041ff147230 */ /* 0x000fe40000004100 */
[----:B------:R-:W-:Y:S01]  /*14bc0*/  FFMA.FTZ R16, R16, R17, R19 ;  /* 0x0000001110107223 */ /* 0x000fe20000010013 */
[----:B------:R-:W-:Y:S02]  /*14bd0*/  HADD2.F32 R76, -RZ, R86.H1_H1 ;  /* 0x30000056ff4c7230 */ /* 0x000fe40000004100 */
[----:B------:R-:W-:Y:S01]  /*14be0*/  FFMA.FTZ R17, R82, R21, R23 ;  /* 0x0000001552117223 */ /* 0x000fe20000010017 */
[----:B------:R-:W-:-:S02]  /*14bf0*/  HADD2.F32 R19, -RZ, R68.H1_H1 ;  /* 0x30000044ff137230 */ /* 0x000fc40000004100 */
[----:B------:R-:W-:Y:S02]  /*14c00*/  HADD2.F32 R21, -RZ, R27.H0_H0 ;  /* 0x2000001bff157230 */ /* 0x000fe40000004100 */
[----:B------:R-:W-:Y:S01]  /*14c10*/  FFMA.FTZ R15, R15, R20, R76 ;  /* 0x000000140f0f7223 */ /* 0x000fe2000001004c */
[----:B------:R-:W-:Y:S02]  /*14c20*/  HADD2.F32 R23, -RZ, R69.H1_H1 ;  /* 0x30000045ff177230 */ /* 0x000fe40000004100 */
[C---:B------:R-:W-:Y:S01]  /*14c30*/  FMUL.FTZ R20, R79.reuse, R18 ;  /* 0x000000124f147220 */ /* 0x040fe20000410000 */
[----:B------:R-:W-:Y:S02]  /*14c40*/  HADD2.F32 R40, -RZ, R71.H0_H0 ;  /* 0x20000047ff287230 */ /* 0x000fe40000004100 */
[----:B------:R-:W-:Y:S01]  /*14c50*/  FFMA.FTZ R18, R42, R19, R21 ;  /* 0x000000132a127223 */ /* 0x000fe20000010015 */
[----:B------:R-:W-:Y:S01]  /*14c60*/  FMUL.FTZ R21, R79, R22 ;  /* 0x000000164f157220 */ /* 0x000fe20000410000 */
[----:B------:R-:W-:Y:S01]  /*14c70*/  FFMA.FTZ R19, R20, R23, R41 ;  /* 0x0000001714137223 */ /* 0x000fe20000010029 */
[----:B------:R-:W-:Y:S01]  /*14c80*/  FFMA.FTZ R20, R80, R43, R45 ;  /* 0x0000002b50147223 */ /* 0x000fe2000001002d */
[----:B------:R-:W-:-:S02]  /*14c90*/  HADD2.F32 R23, -RZ, R70.H1_H1 ;  /* 0x30000046ff177230 */ /* 0x000fc40000004100 */
[----:B------:R-:W-:Y:S01]  /*14ca0*/  FMUL.FTZ R22, R79, R46 ;  /* 0x0000002e4f167220 */ /* 0x000fe20000410000 */
[----:B------:R-:W-:Y:S02]  /*14cb0*/  HADD2.F32 R41, -RZ, R29.H0_H0 ;  /* 0x2000001dff297230 */ /* 0x000fe40000004100 */
[----:B------:R-:W-:Y:S02]  /*14cc0*/  HADD2.F32 R43, -RZ, R71.H1_H1 ;  /* 0x30000047ff2b7230 */ /* 0x000fe40000004100 */
[--C-:B------:R-:W-:Y:S02]  /*14cd0*/  HADD2.F32 R45, -RZ, R88.reuse.H1_H1 ;  /* 0x30000058ff2d7230 */ /* 0x100fe40000004100 */
[----:B------:R-:W-:Y:S01]  /*14ce0*/  FFMA.FTZ R22, R22, R23, R41 ;  /* 0x0000001716167223 */ /* 0x000fe20000010029 */
[----:B------:R-:W-:Y:S02]  /*14cf0*/  HADD2.F32 R42, -RZ, R88.H0_H0 ;  /* 0x20000058ff2a7230 */ /* 0x000fe40000004100 */
[----:B------:R-:W-:-:S02]  /*14d00*/  HADD2.F32 R41, -RZ, R72.H0_H0 ;  /* 0x20000048ff297230 */ /* 0x000fc40000004100 */
[----:B------:R-:W-:Y:S01]  /*14d10*/  FFMA.FTZ R23, R44, R43, R45 ;  /* 0x0000002b2c177223 */ /* 0x000fe2000001002d */
[----:B------:R-:W-:Y:S02]  /*14d20*/  HADD2.F32 R43, -RZ, R30.H0_H0 ;  /* 0x2000001eff2b7230 */ /* 0x000fe40000004100 */
[----:B------:R-:W-:Y:S01]  /*14d30*/  FFMA.FTZ R21, R21, R40, R42 ;  /* 0x0000002815157223 */ /* 0x000fe2000001002a */
[--C-:B------:R-:W-:Y:S02]  /*14d40*/  HADD2.F32 R45, -RZ, R84.reuse.H0_H0 ;  /* 0x20000054ff2d7230 */ /* 0x100fe40000004100 */
[----:B------:R-:W-:Y:S01]  /*14d50*/  FFMA.FTZ R42, R50, R49, R51 ;  /* 0x00000031322a7223 */ /* 0x000fe20000010033 */
[C---:B------:R-:W-:Y:S01]  /*14d60*/  IADD3 R51, PT, PT, R81.reuse, 0x200, RZ ;  /* 0x0000020051337810 */ /* 0x040fe20007ffe0ff */
[----:B------:R-:W-:Y:S01]  /*14d70*/  FFMA.FTZ R40, R48, R41, R43 ;  /* 0x0000002930287223 */ /* 0x000fe2000001002b */
[C---:B------:R-:W-:Y:S02]  /*14d80*/  VIADD R49, R81.reuse, 0x300 ;  /* 0x0000030051317836 */ /* 0x040fe40000000000 */
[----:B------:R-:W-:Y:S01]  /*14d90*/  FFMA.FTZ R41, R92, R45, R47 ;  /* 0x0000002d5c297223 */ /* 0x000fe2000001002f */
[C---:B------:R-:W-:Y:S01]  /*14da0*/  IADD3 R47, PT, PT, R81.reuse, 0x400, RZ ;  /* 0x00000400512f7810 */ /* 0x040fe20007ffe0ff */
[C---:B------:R-:W-:Y:S01]  /*14db0*/  VIADD R45, R81.reuse, 0x500 ;  /* 0x00000500512d7836 */ /* 0x040fe20000000000 */
[----:B------:R-:W-:Y:S01]  /*14dc0*/  IADD3 R81, PT, PT, R81, 0x600, RZ ;  /* 0x0000060051517810 */ /* 0x000fe20007ffe0ff */
[----:B------:R-:W-:-:S02]  /*14dd0*/  HADD2.F32 R77, -RZ, R84.H1_H1 ;  /* 0x30000054ff4d7230 */ /* 0x000fc40000004100 */
[----:B------:R-:W-:Y:S02]  /*14de0*/  HADD2.F32 R79, -RZ, R89.H1_H1 ;  /* 0x30000059ff4f7230 */ /* 0x000fe40000004100 */
[----:B------:R-:W-:-:S04]  /*14df0*/  IMAD.WIDE.U32 R50, R51, 0x10, R66 ;  /* 0x0000001033327825 */ /* 0x000fc800078e0042 */
[----:B------:R-:W-:Y:S01]  /*14e00*/  FFMA.FTZ R43, R78, R77, R79 ;  /* 0x0000004d4e2b7223 */ /* 0x000fe2000001004f */
[--C-:B------:R-:W-:Y:S01]  /*14e10*/  IMAD.WIDE.U32 R48, R49, 0x10, R66.reuse ;  /* 0x0000001031307825 */ /* 0x100fe200078e0042 */
[----:B------:R0:W-:Y:S03]  /*14e20*/  STG.E.128 desc[UR12][R50.64], R8 ;  /* 0x0000000832007986 */ /* 0x0001e6000c101d0c */
[--C-:B------:R-:W-:Y:S01]  /*14e30*/  IMAD.WIDE.U32 R46, R47, 0x10, R66.reuse ;  /* 0x000000102f2e7825 */ /* 0x100fe200078e0042 */
[----:B------:R0:W-:Y:S03]  /*14e40*/  STG.E.128 desc[UR12][R48.64], R12 ;  /* 0x0000000c30007986 */ /* 0x0001e6000c101d0c */
[--C-:B------:R-:W-:Y:S01]  /*14e50*/  IMAD.WIDE.U32 R44, R45, 0x10, R66.reuse ;  /* 0x000000102d2c7825 */ /* 0x100fe200078e0042 */
[----:B------:R0:W-:Y:S03]  /*14e60*/  STG.E.128 desc[UR12][R46.64], R16 ;  /* 0x000000102e007986 */ /* 0x0001e6000c101d0c */
[----:B------:R-:W-:Y:S01]  /*14e70*/  IMAD.WIDE.U32 R66, R81, 0x10, R66 ;  /* 0x0000001051427825 */ /* 0x000fe200078e0042 */
[----:B------:R0:W-:Y:S04]  /*14e80*/  STG.E.128 desc[UR12][R44.64], R20 ;  /* 0x000000142c007986 */ /* 0x0001e8000c101d0c */
[----:B------:R0:W-:Y:S02]  /*14e90*/  STG.E.128 desc[UR12][R66.64], R40 ;  /* 0x0000002842007986 */ /* 0x0001e4000c101d0c */
.L_x_38491:
[----:B------:R-:W-:Y:S02]  /*14ea0*/  UIADD3 UR7, UPT, UPT, UR7, UR16, URZ ;  /* 0x0000001007077290 */ /* 0x000fe4000fffe0ff */
[----:B------:R-:W-:Y:S02]  /*14eb0*/  UPLOP3.LUT UP1, UPT, UPT, UPT, UP1, 0x40, 0x4 ;  /* 0x000000000004789c */ /* 0x000fe40003f2e810 */
[----:B------:R-:W-:-:S09]  /*14ec0*/  UISETP.GE.AND UP0, UPT, UR7, UR17, UPT ;  /* 0x000000110700728c */ /* 0x000fd2000bf06270 */
[----:B------:R-:W-:Y:S05]  /*14ed0*/  BRA.U !UP0, `(.L_x_38492) ;  /* 0xfffffebd08847547 */ /* 0x000fea000b83ffff */
[----:B------:R-:W-:Y:S05]  /*14ee0*/  EXIT ;  /* 0x000000000000794d */ /* 0x000fea0003800000 */
.L_x_38493:
        /* <DEDUP_REMOVED lines=9> */
.L_x_42430:


//--------------------- .text._ZN10layer_norm13ln_fwd_kernelINS_13Kernel_traitsI6__halfffffjLj7168ELj1ELj1ELj8ELj16ENS_18Kernel_traits_baseILj7168ES2_ffffjLj256EEEEELb1ELb1ELb0ELb0EEEvNS_9FwdParamsE --------------------------
	.section	.text._ZN10layer_norm13ln_fwd_kernelINS_13Kernel_traitsI6__halfffffjLj7168ELj1ELj1ELj8ELj16ENS_18Kernel_traits_baseILj7168ES2_ffffjLj256EEEEELb1ELb1ELb0ELb0EEEvNS_9FwdParamsE,"ax",@progbits
	.align	128
        .global         _ZN10layer_norm13ln_fwd_kernelINS_13Kernel_traitsI6__halfffffjLj7168ELj1ELj1ELj8ELj16ENS_18Kernel_traits_baseILj7168ES2_ffffjLj256EEEEELb1ELb1ELb0ELb0EEEvNS_9FwdParamsE
        .type           _ZN10layer_norm13ln_fwd_kernelINS_13Kernel_traitsI6__halfffffjLj7168ELj1ELj1ELj8ELj16ENS_18Kernel_traits_baseILj7168ES2_ffffjLj256EEEEELb1ELb1ELb0ELb0EEEvNS_9FwdParamsE,@function
        .size           _ZN10layer_norm13ln_fwd_kernelINS_13Kernel_traitsI6__halfffffjLj7168ELj1ELj1ELj8ELj16ENS_18Kernel_traits_baseILj7168ES2_ffffjLj256EEEEELb1ELb1ELb0ELb0EEEvNS_9FwdParamsE,(.L_x_42431 - _ZN10layer_norm13ln_fwd_kernelINS_13Kernel_traitsI6__halfffffjLj7168ELj1ELj1ELj8ELj16ENS_18Kernel_traits_baseILj7168ES2_ffffjLj256EEEEELb1ELb1ELb0ELb0EEEvNS_9FwdParamsE)
        .other          _ZN10layer_norm13ln_fwd_kernelINS_13Kernel_traitsI6__halfffffjLj7168ELj1ELj1ELj8ELj16ENS_18Kernel_traits_baseILj7168ES2_ffffjLj256EEEEELb1ELb1ELb0ELb0EEEvNS_9FwdParamsE,@"STO_CUDA_ENTRY STV_DEFAULT"
_ZN10layer_norm13ln_fwd_kernelINS_13Kernel_traitsI6__halfffffjLj7168ELj1ELj1ELj8ELj16ENS_18Kernel_traits_baseILj7168ES2_ffffjLj256EEEEELb1ELb1ELb0ELb0EEEvNS_9FwdParamsE:
.text._ZN10layer_norm13ln_fwd_kernelINS_13Kernel_traitsI6__halfffffjLj7168ELj1ELj1ELj8ELj16ENS_18Kernel_traits_baseILj7168ES2_ffffjLj256EEEEELb1ELb1ELb0ELb0EEEvNS_9FwdParamsE:
[----:B------:R-:W0:Y:S01]  /*0000*/  LDC R1, c[0x0][0x37c] ;  /* 0x0000df00ff017b82 */ /* 0x000e220000000800 */
[----:B------:R-:W1:Y:S07]  /*0010*/  LDCU.U8 UR4, c[0x0][0x464] ;  /* 0x00008c80ff0477ac */ /* 0x000e6e0008000000 */
[----:B------:R-:W2:Y:S01]  /*0020*/  LDC R10, c[0x0][0x458] ;  /* 0x00011600ff0a7b82 */ /* 0x000ea20000000800 */
[----:B0-----:R-:W-:Y:S01]  /*0030*/  VIADD R1, R1, 0xfffffff8 ;  /* 0xfffffff801017836 */ /* 0x001fe20000000000 */
[----:B------:R-:W0:Y:S06]  /*0040*/  LDCU.64 UR6, c[0x0][0x358] ;  /* 0x00006b00ff0677ac */ /* 0x000e2c0008000a00 */
[----:B------:R-:W3:Y:S01]  /*0050*/  LDC R11, c[0x0][0x45c] ;  /* 0x00011700ff0b7b82 */ /* 0x000ee20000000800 */
[----:B------:R-:W4:Y:S01]  /*0060*/  S2R R7, SR_TID.X ;  /* 0x0000000000077919 */ /* 0x000f220000002100 */
[----:B------:R-:W0:Y:S06]  /*0070*/  LDCU.64 UR8, c[0x0][0x438] ;  /* 0x00008700ff0877ac */ /* 0x000e2c0008000a00 */
[----:B------:R-:W4:Y:S01]  /*0080*/  LDC R13, c[0x0][0x388] ;  /* 0x0000e200ff0d7b82 */ /* 0x000f220000000800 */
[----:B-1----:R-:W-:Y:S01]  /*0090*/  ISETP.NE.AND P0, PT, RZ, UR4, PT ;  /* 0x00000004ff007c0c */ /* 0x002fe2000bf05270 */
[----:B------:R-:W1:-:S12]  /*00a0*/  LDCU.64 UR4, c[0x0][0x450] ;  /* 0x00008a00ff0477ac */ /* 0x000e580008000a00 */
[----:B--2---:R-:W-:Y:S01]  /*00b0*/  @P0 IMAD.MOV.U32 R2, RZ, RZ, R10 ;  /* 0x000000ffff020224 */ /* 0x004fe200078e000a */
[----:B------:R-:W2:Y:S01]  /*00c0*/  @P0 LDC R9, c[0x0][0x460] ;  /* 0x00011800ff090b82 */ /* 0x000ea20000000800 */
[----:B---3--:R-:W-:-:S06]  /*00d0*/  @P0 MOV R3, R11 ;  /* 0x0000000b00030202 */ /* 0x008fcc0000000f00 */
[----:B0-----:R-:W2:Y:S01]  /*00e0*/  @P0 LDG.E.64 R2, desc[UR6][R2.64] ;  /* 0x0000000602020981 */ /* 0x001ea2000c1e1b00 */
[----:B-1----:R-:W-:Y:S02]  /*00f0*/  IMAD.U32 R26, RZ, RZ, UR4 ;  /* 0x00000004ff1a7e24 */ /* 0x002fe4000f8e00ff */
[----:B------:R-:W-:-:S06]  /*0100*/  IMAD.U32 R27, RZ, RZ, UR5 ;  /* 0x00000005ff1b7e24 */ /* 0x000fcc000f8e00ff */
[----:B------:R-:W5:Y:S01]  /*0110*/  @P0 LDG.E.64 R26, desc[UR6][R26.64] ;  /* 0x000000061a1a0981 */ /* 0x000f62000c1e1b00 */
[----:B------:R-:W0:Y:S01]  /*0120*/  S2UR UR4, SR_CTAID.X ;  /* 0x00000000000479c3 */ /* 0x000e220000002500 */
[----:B------:R-:W-:Y:S01]  /*0130*/  UISETP.NE.U32.AND UP0, UPT, UR8, URZ, UPT ;  /* 0x000000ff0800728c */ /* 0x000fe2000bf05070 */
[----:B----4-:R-:W-:Y:S01]  /*0140*/  SHF.R.S32.HI R6, RZ, 0x1f, R13 ;  /* 0x0000001fff067819 */ /* 0x010fe2000001140d */
[----:B------:R-:W-:Y:S01]  /*0150*/  BSSY.RECONVERGENT B0, `(.L_x_38494) ;  /* 0x0000098000007945 */ /* 0x000fe20003800200 */
[----:B------:R-:W-:Y:S01]  /*0160*/  MOV R5, R7 ;  /* 0x0000000700057202 */ /* 0x000fe20000000f00 */
[----:B------:R-:W-:Y:S01]  /*0170*/  UISETP.NE.AND.EX UP0, UPT, UR9, URZ, UPT, UP0 ;  /* 0x000000ff0900728c */ /* 0x000fe2000bf05300 */
[----:B------:R-:W-:Y:S01]  /*0180*/  LEA.HI R6, R6, R13, RZ, 0x2 ;  /* 0x0000000d06067211 */ /* 0x000fe200078f10ff */
[----:B0-----:R-:W-:Y:S01]  /*0190*/  IMAD.U32 R4, RZ, RZ, UR4 ;  /* 0x00000004ff047e24 */ /* 0x001fe2000f8e00ff */
[----:B--2---:R-:W-:Y:S02]  /*01a0*/  @P0 IADD3 R10, P1, PT, R2, R9, RZ ;  /* 0x00000009020a0210 */ /* 0x004fe40007f3e0ff */
[----:B------:R-:W-:-:S03]  /*01b0*/  LOP3.LUT R9, R5, 0xff, RZ, 0x3c, !PT ;  /* 0x000000ff05097812 */ /* 0x000fc600078e3cff */
[----:B------:R-:W-:Y:S01]  /*01c0*/  @P0 IMAD.X R11, RZ, RZ, R3, P1 ;  /* 0x000000ffff0b0224 */ /* 0x000fe200008e0603 */
[----:B------:R-:W-:-:S04]  /*01d0*/  LEA.HI.SX32 R3, R6, R9, 0x1e ;  /* 0x0000000906037211 */ /* 0x000fc800078ff2ff */
        /* <DEDUP_REMOVED lines=39> */
[----:B----4-:R-:W-:-:S04]  /*0450*/  @P2 IMAD.WIDE.U32 R64, R5, 0x8, R64 ;  /* 0x0000000805402825 */ /* 0x010fc800078e0040 */
[----:B------:R-:W-:Y:S01]  /*0460*/  @P2 VIADD R5, R5, 0x100 ;  /* 0x0000010005052836 */ /* 0x000fe20000000000 */
        /* <DEDUP_REMOVED lines=8> */
[----:B---3--:R-:W-:-:S04]  /*04f0*/  @P3 IMAD.WIDE.U32 R70, R5, 0x8, R70 ;  /* 0x0000000805463825 */ /* 0x008fc800078e0046 */
[----:B------:R-:W-:Y:S01]  /*0500*/  @P3 VIADD R5, R5, 0x100 ;  /* 0x0000010005053836 */ /* 0x000fe20000000000 */
        /* <DEDUP_REMOVED lines=17> */
[----:B------:R-:W-:Y:S01]  /*0620*/  ISETP.GE.U32.AND P0, PT, R3, 0x700, PT ;  /* 0x000007000300780c */ /* 0x000fe20003f06070 */
[----:B------:R-:W-:-:S12]  /*0630*/  @P5 VIADD R5, R5, 0x100 ;  /* 0x0000010005055836 */ /* 0x000fd80000000000 */
        /* <DEDUP_REMOVED lines=11> */
.L_x_38495:
        /* <DEDUP_REMOVED lines=21> */
[----:B---3--:R-:W-:-:S04]  /*0840*/  @P1 IMAD.WIDE.U32 R58, R5, 0x8, R58 ;  /* 0x00000008053a1825 */ /* 0x008fc800078e003a */
[----:B------:R-:W-:Y:S01]  /*0850*/  @P1 VIADD R5, R5, 0x100 ;  /* 0x0000010005051836 */ /* 0x000fe20000000000 */
        /* <DEDUP_REMOVED lines=12> */
[----:B---3--:R-:W-:-:S04]  /*0920*/  @P3 IMAD.WIDE.U32 R66, R5, 0x8, R66 ;  /* 0x0000000805423825 */ /* 0x008fc800078e0042 */
[----:B------:R-:W-:Y:S01]  /*0930*/  @P3 VIADD R5, R5, 0x100 ;  /* 0x0000010005053836 */ /* 0x000fe20000000000 */
[----:B------:R2:W5:Y:S02]  /*0940*/  @P3 LDG.E.64 R36, desc[UR6][R66.64] ;  /* 0x0000000642243981 */ /* 0x000564000c1e1b00 */
[----:B------:R-:W3:Y:S08]  /*0950*/  @P5 LDC.64 R74, c[0x0][0x3e8] ;  /* 0x0000fa00ff4a5b82 */ /* 0x000ef00000000a00 */
[----:B------:R-:W2:Y:S08]  /*0960*/  @P6 LDC.64 R76, c[0x0][0x3d0] ;  /* 0x0000f400ff4c6b82 */ /* 0x000eb00000000a00 */
[----:B------:R-:W2:Y:S01]  /*0970*/  @P6 LDC.64 R78, c[0x0][0x3e8] ;  /* 0x0000fa00ff4e6b82 */ /* 0x000ea20000000a00 */
[----:B----4-:R-:W-:-:S04]  /*0980*/  @P4 IMAD.WIDE.U32 R68, R5, 0x8, R68 ;  /* 0x0000000805444825 */ /* 0x010fc800078e0044 */
[C---:B0-----:R-:W-:Y:S01]  /*0990*/  @P4 IMAD.WIDE.U32 R70, R5.reuse, 0x8, R70 ;  /* 0x0000000805464825 */ /* 0x041fe200078e0046 */
[----:B------:R0:W5:Y:S03]  /*09a0*/  @P4 LDG.E.64 R12, desc[UR6][R68.64] ;  /* 0x00000006440c4981 */ /* 0x000166000c1e1b00 */
[----:B------:R-:W-:Y:S01]  /*09b0*/  @P4 VIADD R5, R5, 0x100 ;  /* 0x0000010005054836 */ /* 0x000fe20000000000 */
[----:B------:R0:W5:Y:S03]  /*09c0*/  @P4 LDG.E.64 R34, desc[UR6][R70.64] ;  /* 0x0000000646224981 */ /* 0x000166000c1e1b00 */
[----:B-1----:R-:W-:-:S04]  /*09d0*/  @P5 IMAD.WIDE.U32 R72, R5, 0x8, R72 ;  /* 0x0000000805485825 */ /* 0x002fc800078e0048 */
        /* <DEDUP_REMOVED lines=15> */
.L_x_38496:
[----:B------:R-:W-:Y:S05]  /*0ad0*/  BSYNC.RECONVERGENT B0 ;  /* 0x0000000000007941 */ /* 0x000fea0003800200 */
.L_x_38494:
[----:B------:R-:W0:Y:S02]  /*0ae0*/  LDCU UR4, c[0x0][0x384] ;  /* 0x00007080ff0477ac */ /* 0x000e240008000800 */
[----:B0-----:R-:W-:-:S13]  /*0af0*/  ISETP.GE.AND P0, PT, R4, UR4, PT ;  /* 0x0000000404007c0c */ /* 0x001fda000bf06270 */
[----:B------:R-:W-:Y:S05]  /*0b00*/  @P0 EXIT ;  /* 0x000000000000094d */ /* 0x000fea0003800000 */
[----:B------:R-:W0:Y:S01]  /*0b10*/  LDCU UR4, c[0x0][0x360] ;  /* 0x00006c00ff0477ac */ /* 0x000e220008000800 */
[----:B-----5:R-:W-:Y:S01]  /*0b20*/  IMAD.MOV.U32 R5, RZ, RZ, R8 ;  /* 0x000000ffff057224 */ /* 0x020fe200078e0008 */
[----:B------:R-:W-:Y:S01]  /*0b30*/  MOV R68, R34 ;  /* 0x0000002200447202 */ /* 0x000fe20000000f00 */
[----:B------:R-:W-:Y:S01]  /*0b40*/  IMAD.MOV.U32 R120, RZ, RZ, R9 ;  /* 0x000000ffff787224 */ /* 0x000fe200078e0009 */
[----:B------:R-:W-:Y:S01]  /*0b50*/  SHF.R.U64 R69, R34, 0x10, R35 ;  /* 0x0000001022457819 */ /* 0x000fe20000001223 */
[----:B------:R-:W-:Y:S01]  /*0b60*/  IMAD.MOV.U32 R34, RZ, RZ, R30 ;  /* 0x000000ffff227224 */ /* 0x000fe200078e001e */
[----:B------:R-:W-:Y:S01]  /*0b70*/  SHF.R.U64 R106, R30, 0x10, R31 ;  /* 0x000000101e6a7819 */ /* 0x000fe2000000121f */
[--C-:B------:R-:W-:Y:S01]  /*0b80*/  IMAD.MOV.U32 R122, RZ, RZ, R29.reuse ;  /* 0x000000ffff7a7224 */ /* 0x100fe200078e001d */
[----:B------:R-:W-:Y:S01]  /*0b90*/  MOV R30, R28 ;  /* 0x0000001c001e7202 */ /* 0x000fe20000000f00 */
[----:B------:R-:W-:Y:S01]  /*0ba0*/  IMAD.MOV.U32 R66, RZ, RZ, R36 ;  /* 0x000000ffff427224 */ /* 0x000fe200078e0024 */
[----:B------:R-:W-:Y:S01]  /*0bb0*/  SHF.R.U64 R94, R28, 0x10, R29 ;  /* 0x000000101c5e7819 */ /* 0x000fe2000000121d */
[----:B------:R-:W-:Y:S01]  /*0bc0*/  IMAD.MOV.U32 R28, RZ, RZ, R12 ;  /* 0x000000ffff1c7224 */ /* 0x000fe200078e000c */
[----:B------:R-:W-:Y:S01]  /*0bd0*/  PRMT R120, R120, 0x5410, R5 ;  /* 0x0000541078787816 */ /* 0x000fe20000000005 */
[----:B------:R-:W-:Y:S01]  /*0be0*/  IMAD.MOV.U32 R71, RZ, RZ, R32 ;  /* 0x000000ffff477224 */ /* 0x000fe200078e0020 */
[----:B------:R-:W-:Y:S01]  /*0bf0*/  SHF.R.U32.HI R93, RZ, 0x10, R29 ;  /* 0x00000010ff5d7819 */ /* 0x000fe2000001161d */
[----:B------:R-:W-:Y:S01]  /*0c00*/  IMAD.HI.U32 R29, R2, -0x2daee0ad, RZ ;  /* 0xd2511f53021d7827 */ /* 0x000fe200078e00ff */
[----:B------:R-:W-:Y:S01]  /*0c10*/  MOV R121, R13 ;  /* 0x0000000d00797202 */ /* 0x000fe20000000f00 */
[----:B------:R-:W1:Y:S01]  /*0c20*/  LDCU UR12, c[0x0][0x388] ;  /* 0x00007100ff0c77ac */ /* 0x000e620008000800 */
[----:B------:R-:W-:Y:S01]  /*0c30*/  SHF.R.U64 R119, R42, 0x10, R43 ;  /* 0x000000102a777819 */ /* 0x000fe2000000122b */
[----:B0-----:R-:W-:Y:S01]  /*0c40*/  IMAD R5, R4, UR4, R7 ;  /* 0x0000000404057c24 */ /* 0x001fe2000f8e0207 */
[----:B------:R-:W-:Y:S01]  /*0c50*/  SHF.R.U32.HI R118, RZ, 0x10, R43 ;  /* 0x00000010ff767819 */ /* 0x000fe2000001162b */
[----:B------:R-:W-:Y:S01]  /*0c60*/  IMAD.MOV.U32 R124, RZ, RZ, R46 ;  /* 0x000000ffff7c7224 */ /* 0x000fe200078e002e */
[----:B------:R-:W-:Y:S01]  /*0c70*/  SHF.R.U64 R90, R8, 0x10, R9 ;  /* 0x00000010085a7819 */ /* 0x000fe20000001209 */
[----:B------:R-:W-:Y:S01]  /*0c80*/  IMAD.MOV.U32 R123, RZ, RZ, R31 ;  /* 0x000000ffff7b7224 */ /* 0x000fe200078e001f */
[----:B------:R-:W-:Y:S01]  /*0c90*/  SHF.R.U32.HI R89, RZ, 0x10, R9 ;  /* 0x00000010ff597819 */ /* 0x000fe20000011609 */
[----:B------:R-:W-:Y:S01]  /*0ca0*/  IMAD.HI.U32 R9, R5, -0x326172a9, RZ ;  /* 0xcd9e8d5705097827 */ /* 0x000fe200078e00ff */
[----:B------:R-:W-:Y:S01]  /*0cb0*/  PRMT R121, R121, 0x5410, R28 ;  /* 0x0000541079797816 */ /* 0x000fe2000000001c */
[----:B------:R-:W0:Y:S01]  /*0cc0*/  LDCU.U8 UR10, c[0x0][0x410] ;  /* 0x00008200ff0a77ac */ /* 0x000e220008000000 */
[----:B------:R-:W-:Y:S01]  /*0cd0*/  SHF.R.U64 R67, R36, 0x10, R37 ;  /* 0x0000001024437819 */ /* 0x000fe20000001225 */
[----:B------:R-:W-:Y:S01]  /*0ce0*/  IMAD.MOV.U32 R36, RZ, RZ, R35 ;  /* 0x000000ffff247224 */ /* 0x000fe200078e0023 */
[----:B------:R-:W-:Y:S01]  /*0cf0*/  PRMT R119, R119, 0x5410, R119 ;  /* 0x0000541077777816 */ /* 0x000fe20000000077 */
[----:B------:R-:W-:Y:S01]  /*0d00*/  IMAD.MOV.U32 R64, RZ, RZ, R38 ;  /* 0x000000ffff407224 */ /* 0x000fe200078e0026 */
[----:B------:R-:W-:Y:S01]  /*0d10*/  PRMT R118, R118, 0x5410, R118 ;  /* 0x0000541076767816 */ /* 0x000fe20000000076 */
[----:B------:R-:W-:Y:S01]  /*0d20*/  IMAD.MOV.U32 R73, RZ, RZ, R50 ;  /* 0x000000ffff497224 */ /* 0x000fe200078e0032 */
[--C-:B------:R-:W-:Y:S01]  /*0d30*/  SHF.R.U64 R8, R24, 0x10, R25.reuse ;  /* 0x0000001018087819 */ /* 0x100fe20000001219 */
[----:B------:R-:W-:Y:S01]  /*0d40*/  IMAD.MOV.U32 R87, RZ, RZ, R44 ;  /* 0x000000ffff577224 */ /* 0x000fe200078e002c */
[----:B------:R-:W-:Y:S01]  /*0d50*/  SHF.R.U32.HI R28, RZ, 0x10, R25 ;  /* 0x00000010ff1c7819 */ /* 0x000fe20000011619 */
[----:B------:R-:W-:Y:S01]  /*0d60*/  IMAD.MOV.U32 R52, RZ, RZ, R45 ;  /* 0x000000ffff347224 */ /* 0x000fe200078e002d */
[----:B------:R-:W-:Y:S01]  /*0d70*/  LOP3.LUT R29, R29, R27, RZ, 0x3c, !PT ;  /* 0x0000001b1d1d7212 */ /* 0x000fe200078e3cff */
[----:B------:R-:W-:Y:S01]  /*0d80*/  IMAD.MOV.U32 R111, RZ, RZ, R49 ;  /* 0x000000ffff6f7224 */ /* 0x000fe200078e0031 */
[----:B------:R-:W-:Y:S01]  /*0d90*/  SHF.R.U32.HI R56, RZ, 0x10, R35 ;  /* 0x00000010ff387819 */ /* 0x000fe20000011623 */
[----:B------:R-:W-:Y:S01]  /*0da0*/  HADD2.F32 R110, -RZ, R115.H0_H0 ;  /* 0x20000073ff6e7230 */ /* 0x000fe20000004100 */
[----:B------:R-:W-:Y:S01]  /*0db0*/  MOV R35, R33 ;  /* 0x0000002100237202 */ /* 0x000fe20000000f00 */
[----:B------:R-:W2:Y:S01]  /*0dc0*/  LDCU UR11, c[0x0][0x400] ;  /* 0x00008000ff0b77ac */ /* 0x000ea20008000800 */
[----:B------:R-:W-:Y:S01]  /*0dd0*/  SHF.R.U64 R72, R32, 0x10, R33 ;  /* 0x0000001020487819 */ /* 0x000fe20000001221 */
[----:B------:R-:W-:Y:S01]  /*0de0*/  IMAD.MOV.U32 R32, RZ, RZ, R43 ;  /* 0x000000ffff207224 */ /* 0x000fe200078e002b */
[----:B------:R-:W-:Y:S01]  /*0df0*/  SHF.R.U32.HI R57, RZ, 0x10, R33 ;  /* 0x00000010ff397819 */ /* 0x000fe20000011621 */
[----:B------:R-:W-:Y:S01]  /*0e00*/  HADD2.F32 R111, -RZ, R111.H0_H0 ;  /* 0x2000006fff6f7230 */ /* 0x000fe20000004100 */
[----:B------:R-:W-:Y:S01]  /*0e10*/  MOV R33, R47 ;  /* 0x0000002f00217202 */ /* 0x000fe20000000f00 */
[----:B------:R-:W3:Y:S01]  /*0e20*/  LDCU.64 UR8, c[0x0][0x3a0] ;  /* 0x00007400ff0877ac */ /* 0x000ee20008000a00 */
[----:B------:R-:W-:-:S02]  /*0e30*/  LOP3.LUT R9, R0, R9, R26, 0x96, !PT ;  /* 0x0000000900097212 */ /* 0x000fc400078e961a */
[----:B------:R-:W-:Y:S01]  /*0e40*/  MOV R125, R42 ;  /* 0x0000002a007d7202 */ /* 0x000fe20000000f00 */
[----:B------:R-:W-:Y:S01]  /*0e50*/  UPLOP3.LUT UP1, UPT, UPT, UPT, UPT, 0x40, 0x4 ;  /* 0x000000000004789c */ /* 0x000fe20003f2e870 */
[----:B------:R-:W-:Y:S01]  /*0e60*/  SHF.R.U32.HI R95, RZ, 0x10, R31 ;  /* 0x00000010ff5f7819 */ /* 0x000fe2000001161f */
[----:B------:R-:W-:Y:S01]  /*0e70*/  IMAD R31, R5, -0x326172a9, RZ ;  /* 0xcd9e8d57051f7824 */ /* 0x000fe200078e02ff */
[----:B------:R-:W-:Y:S01]  /*0e80*/  PRMT R119, R8, 0x7610, R119 ;  /* 0x0000761008777816 */ /* 0x000fe20000000077 */
[----:B------:R-:W-:Y:S01]  /*0e90*/  IMAD.HI.U32 R8, R29, -0x326172a9, RZ ;  /* 0xcd9e8d571d087827 */ /* 0x000fe200078e00ff */
[----:B------:R-:W-:Y:S02]  /*0ea0*/  PRMT R118, R28, 0x7610, R118 ;  /* 0x000076101c767816 */ /* 0x000fe40000000076 */
[----:B------:R-:W-:Y:S01]  /*0eb0*/  PRMT R124, R33, 0x5410, R124 ;  /* 0x00005410217c7816 */ /* 0x000fe2000000007c */
[----:B------:R-:W-:Y:S01]  /*0ec0*/  VIADD R28, R26, 0x9e3779b9 ;  /* 0x9e3779b91a1c7836 */ /* 0x000fe20000000000 */
[----:B------:R-:W-:Y:S01]  /*0ed0*/  PRMT R122, R122, 0x5410, R30 ;  /* 0x000054107a7a7816 */ /* 0x000fe2000000001e */
[----:B------:R-:W-:Y:S01]  /*0ee0*/  IMAD R33, R2, -0x2daee0ad, RZ ;  /* 0xd2511f5302217824 */ /* 0x000fe200078e02ff */
[----:B------:R-:W-:Y:S01]  /*0ef0*/  PRMT R125, R32, 0x5410, R125 ;  /* 0x00005410207d7816 */ /* 0x000fe2000000007d */
[----:B------:R-:W-:Y:S01]  /*0f00*/  IMAD.HI.U32 R30, R9, -0x2daee0ad, RZ ;  /* 0xd2511f53091e7827 */ /* 0x000fe200078e00ff */
[----:B------:R-:W-:-:S02]  /*0f10*/  IADD3 R32, PT, PT, R27, -0x4498517b, RZ ;  /* 0xbb67ae851b207810 */ /* 0x000fc40007ffe0ff */
[----:B------:R-:W-:Y:S01]  /*0f20*/  LOP3.LUT R8, R28, R31, R8, 0x96, !PT ;  /* 0x0000001f1c087212 */ /* 0x000fe200078e9608 */
[----:B------:R-:W-:Y:S01]  /*0f30*/  IMAD R28, R29, -0x326172a9, RZ ;  /* 0xcd9e8d571d1c7824 */ /* 0x000fe200078e02ff */
[----:B------:R-:W-:Y:S01]  /*0f40*/  LOP3.LUT R30, R32, R33, R30, 0x96, !PT ;  /* 0x00000021201e7212 */ /* 0x000fe200078e961e */
[----:B------:R-:W-:Y:S01]  /*0f50*/  VIADD R33, R27, 0x76cf5d0a ;  /* 0x76cf5d0a1b217836 */ /* 0x000fe20000000000 */
[----:B------:R-:W-:Y:S01]  /*0f60*/  SHF.R.U64 R117, R46, 0x10, R47 ;  /* 0x000000102e757819 */ /* 0x000fe2000000122f */
[----:B------:R-:W-:Y:S01]  /*0f70*/  IMAD R32, R9, -0x2daee0ad, RZ ;  /* 0xd2511f5309207824 */ /* 0x000fe200078e02ff */
[----:B------:R-:W-:Y:S01]  /*0f80*/  PRMT R123, R123, 0x5410, R34 ;  /* 0x000054107b7b7816 */ /* 0x000fe20000000022 */
[----:B------:R-:W-:Y:S01]  /*0f90*/  IMAD.HI.U32 R31, R8, -0x2daee0ad, RZ ;  /* 0xd2511f53081f7827 */ /* 0x000fe200078e00ff */
[----:B------:R-:W-:Y:S02]  /*0fa0*/  PRMT R117, R117, 0x5410, R117 ;  /* 0x0000541075757816 */ /* 0x000fe40000000075 */
[----:B------:R-:W-:Y:S01]  /*0fb0*/  SHF.R.U64 R34, R22, 0x10, R23 ;  /* 0x0000001016227819 */ /* 0x000fe20000001217 */
[----:B------:R-:W-:Y:S01]  /*0fc0*/  IMAD.HI.U32 R9, R30, -0x326172a9, RZ ;  /* 0xcd9e8d571e097827 */ /* 0x000fe200078e00ff */
[----:B------:R-:W-:-:S02]  /*0fd0*/  LOP3.LUT R31, R33, R32, R31, 0x96, !PT ;  /* 0x00000020211f7212 */ /* 0x000fc400078e961f */
[----:B------:R-:W-:Y:S01]  /*0fe0*/  SHF.R.U32.HI R107, RZ, 0x10, R47 ;  /* 0x00000010ff6b7819 */ /* 0x000fe2000001162f */
[----:B------:R-:W-:Y:S01]  /*0ff0*/  VIADD R29, R26, 0x3c6ef372 ;  /* 0x3c6ef3721a1d7836 */ /* 0x000fe20000000000 */
[----:B------:R-:W-:Y:S01]  /*1000*/  PRMT R117, R34, 0x7610, R117 ;  /* 0x0000761022757816 */ /* 0x000fe20000000075 */
[----:B------:R-:W-:Y:S01]  /*1010*/  IMAD R33, R8, -0x2daee0ad, RZ ;  /* 0xd2511f5308217824 */ /* 0x000fe200078e02ff */
[----:B------:R-:W-:Y:S01]  /*1020*/  PRMT R106, R106, 0x5410, R106 ;  /* 0x000054106a6a7816 */ /* 0x000fe2000000006a */
[----:B------:R-:W-:Y:S01]  /*1030*/  IMAD.HI.U32 R8, R31, -0x326172a9, RZ ;  /* 0xcd9e8d571f087827 */ /* 0x000fe200078e00ff */
[----:B------:R-:W-:Y:S02]  /*1040*/  LOP3.LUT R9, R29, R28, R9, 0x96, !PT ;  /* 0x0000001c1d097212 */ /* 0x000fe400078e9609 */
[----:B------:R-:W-:Y:S01]  /*1050*/  IADD3 R28, PT, PT, R26, -0x255992d5, RZ ;  /* 0xdaa66d2b1a1c7810 */ /* 0x000fe20007ffe0ff */
[----:B------:R-:W-:Y:S01]  /*1060*/  IMAD R29, R30, -0x326172a9, RZ ;  /* 0xcd9e8d571e1d7824 */ /* 0x000fe200078e02ff */
[----:B------:R-:W-:Y:S01]  /*1070*/  SHF.R.U64 R34, R20, 0x10, R21 ;  /* 0x0000001014227819 */ /* 0x000fe20000001215 */
[----:B------:R-:W-:Y:S01]  /*1080*/  IMAD.HI.U32 R30, R9, -0x2daee0ad, RZ ;  /* 0xd2511f53091e7827 */ /* 0x000fe200078e00ff */
[----:B------:R-:W-:-:S02]  /*1090*/  PRMT R71, R71, 0x5410, R35 ;  /* 0x0000541047477816 */ /* 0x000fc40000000023 */
[----:B------:R-:W-:Y:S01]  /*10a0*/  LOP3.LUT R8, R28, R29, R8, 0x96, !PT ;  /* 0x0000001d1c087212 */ /* 0x000fe200078e9608 */
[----:B------:R-:W-:Y:S01]  /*10b0*/  VIADD R32, R27, 0x32370b8f ;  /* 0x32370b8f1b207836 */ /* 0x000fe20000000000 */
[----:B------:R-:W-:Y:S01]  /*10c0*/  PRMT R107, R107, 0x5410, R107 ;  /* 0x000054106b6b7816 */ /* 0x000fe2000000006b */
[----:B------:R-:W-:Y:S01]  /*10d0*/  IMAD R28, R31, -0x326172a9, RZ ;  /* 0xcd9e8d571f1c7824 */ /* 0x000fe200078e02ff */
[----:B------:R-:W-:Y:S01]  /*10e0*/  SHF.R.U32.HI R35, RZ, 0x10, R23 ;  /* 0x00000010ff237819 */ /* 0x000fe20000011617 */
[----:B------:R-:W-:Y:S01]  /*10f0*/  IMAD.HI.U32 R31, R8, -0x2daee0ad, RZ ;  /* 0xd2511f53081f7827 */ /* 0x000fe200078e00ff */
[----:B------:R-:W-:Y:S02]  /*1100*/  LOP3.LUT R30, R32, R33, R30, 0x96, !PT ;  /* 0x00000021201e7212 */ /* 0x000fe400078e961e */
[----:B------:R-:W-:Y:S01]  /*1110*/  PRMT R106, R34, 0x7610, R106 ;  /* 0x00007610226a7816 */ /* 0x000fe2000000006a */
[----:B------:R-:W-:Y:S01]  /*1120*/  VIADD R33, R27, 0xed9eba14 ;  /* 0xed9eba141b217836 */ /* 0x000fe20000000000 */
[----:B------:R-:W-:Y:S01]  /*1130*/  PRMT R94, R94, 0x5410, R94 ;  /* 0x000054105e5e7816 */ /* 0x000fe2000000005e */
[----:B------:R-:W-:Y:S01]  /*1140*/  IMAD R32, R9, -0x2daee0ad, RZ ;  /* 0xd2511f5309207824 */ /* 0x000fe200078e02ff */
[----:B------:R-:W-:Y:S01]  /*1150*/  SHF.R.U64 R34, R18, 0x10, R19 ;  /* 0x0000001012227819 */ /* 0x000fe20000001213 */
[----:B------:R-:W-:Y:S01]  /*1160*/  IMAD.HI.U32 R9, R30, -0x326172a9, RZ ;  /* 0xcd9e8d571e097827 */ /* 0x000fe200078e00ff */
[----:B------:R-:W-:-:S02]  /*1170*/  SHF.R.U64 R92, R12, 0x10, R13 ;  /* 0x000000100c5c7819 */ /* 0x000fc4000000120d */
[----:B------:R-:W-:Y:S02]  /*1180*/  PRMT R107, R35, 0x7610, R107 ;  /* 0x00007610236b7816 */ /* 0x000fe4000000006b */
[----:B------:R-:W-:Y:S02]  /*1190*/  PRMT R95, R95, 0x5410, R95 ;  /* 0x000054105f5f7816 */ /* 0x000fe4000000005f */
[----:B------:R-:W-:Y:S02]  /*11a0*/  SHF.R.U32.HI R35, RZ, 0x10, R21 ;  /* 0x00000010ff237819 */ /* 0x000fe40000011615 */
[----:B------:R-:W-:Y:S02]  /*11b0*/  PRMT R94, R34, 0x7610, R94 ;  /* 0x00007610225e7816 */ /* 0x000fe4000000005e */
[----:B------:R-:W-:Y:S02]  /*11c0*/  IADD3 R29, PT, PT, R26, 0x78dde6e4, RZ ;  /* 0x78dde6e41a1d7810 */ /* 0x000fe40007ffe0ff */
[----:B------:R-:W-:-:S02]  /*11d0*/  PRMT R92, R92, 0x5410, R92 ;  /* 0x000054105c5c7816 */ /* 0x000fc4000000005c */
[----:B------:R-:W-:Y:S02]  /*11e0*/  SHF.R.U64 R34, R16, 0x10, R17 ;  /* 0x0000001010227819 */ /* 0x000fe40000001211 */
[----:B------:R-:W-:Y:S01]  /*11f0*/  LOP3.LUT R31, R33, R32, R31, 0x96, !PT ;  /* 0x00000020211f7212 */ /* 0x000fe200078e961f */
[----:B------:R-:W-:Y:S01]  /*1200*/  IMAD R33, R8, -0x2daee0ad, RZ ;  /* 0xd2511f5308217824 */ /* 0x000fe200078e02ff */
[----:B------:R-:W-:Y:S01]  /*1210*/  PRMT R95, R35, 0x7610, R95 ;  /* 0x00007610235f7816 */ /* 0x000fe2000000005f */
[----:B------:R-:W-:Y:S01]  /*1220*/  VIADD R32, R27, 0xa9066899 ;  /* 0xa90668991b207836 */ /* 0x000fe20000000000 */
[----:B------:R-:W-:Y:S01]  /*1230*/  PRMT R93, R93, 0x5410, R93 ;  /* 0x000054105d5d7816 */ /* 0x000fe2000000005d */
[----:B------:R-:W-:Y:S01]  /*1240*/  IMAD.HI.U32 R8, R31, -0x326172a9, RZ ;  /* 0xcd9e8d571f087827 */ /* 0x000fe200078e00ff */
[----:B------:R-:W-:Y:S02]  /*1250*/  SHF.R.U32.HI R35, RZ, 0x10, R19 ;  /* 0x00000010ff237819 */ /* 0x000fe40000011613 */
[----:B------:R-:W-:Y:S01]  /*1260*/  LOP3.LUT R9, R29, R28, R9, 0x96, !PT ;  /* 0x0000001c1d097212 */ /* 0x000fe200078e9609 */
[----:B------:R-:W-:Y:S01]  /*1270*/  VIADD R28, R26, 0x1715609d ;  /* 0x1715609d1a1c7836 */ /* 0x000fe20000000000 */
[----:B------:R-:W-:Y:S01]  /*1280*/  SHF.R.U32.HI R91, RZ, 0x10, R13 ;  /* 0x00000010ff5b7819 */ /* 0x000fe2000001160d */
[----:B------:R-:W-:Y:S01]  /*1290*/  IMAD R29, R30, -0x326172a9, RZ ;  /* 0xcd9e8d571e1d7824 */ /* 0x000fe200078e02ff */
[----:B------:R-:W-:Y:S01]  /*12a0*/  PRMT R92, R34, 0x7610, R92 ;  /* 0x00007610225c7816 */ /* 0x000fe2000000005c */
[----:B------:R-:W-:Y:S01]  /*12b0*/  IMAD.HI.U32 R30, R9, -0x2daee0ad, RZ ;  /* 0xd2511f53091e7827 */ /* 0x000fe200078e00ff */
[----:B------:R-:W-:-:S02]  /*12c0*/  PRMT R90, R90, 0x5410, R90 ;  /* 0x000054105a5a7816 */ /* 0x000fc4000000005a */
[----:B------:R-:W-:Y:S01]  /*12d0*/  SHF.R.U64 R34, R14, 0x10, R15 ;  /* 0x000000100e227819 */ /* 0x000fe2000000120f */
[----:B------:R-:W-:Y:S01]  /*12e0*/  IMAD R31, R31, -0x326172a9, RZ ;  /* 0xcd9e8d571f1f7824 */ /* 0x000fe200078e02ff */
[----:B------:R-:W-:Y:S01]  /*12f0*/  SHF.R.U64 R65, R38, 0x10, R39 ;  /* 0x0000001026417819 */ /* 0x000fe20000001227 */
[----:B------:R-:W-:Y:S01]  /*1300*/  IMAD.MOV.U32 R38, RZ, RZ, R37 ;  /* 0x000000ffff267224 */ /* 0x000fe200078e0025 */
[----:B------:R-:W-:Y:S02]  /*1310*/  PRMT R93, R35, 0x7610, R93 ;  /* 0x00007610235d7816 */ /* 0x000fe4000000005d */
[----:B------:R-:W-:Y:S01]  /*1320*/  SHF.R.U32.HI R55, RZ, 0x10, R37 ;  /* 0x00000010ff377819 */ /* 0x000fe20000011625 */
[----:B------:R-:W-:Y:S01]  /*1330*/  IMAD.MOV.U32 R37, RZ, RZ, R51 ;  /* 0x000000ffff257224 */ /* 0x000fe200078e0033 */
[----:B------:R-:W-:Y:S02]  /*1340*/  PRMT R91, R91, 0x5410, R91 ;  /* 0x000054105b5b7816 */ /* 0x000fe4000000005b */
[----:B------:R-:W-:-:S02]  /*1350*/  SHF.R.U32.HI R35, RZ, 0x10, R17 ;  /* 0x00000010ff237819 */ /* 0x000fc40000011611 */
[----:B------:R-:W-:Y:S02]  /*1360*/  PRMT R90, R34, 0x7610, R90 ;  /* 0x00007610225a7816 */ /* 0x000fe4000000005a */
[----:B------:R-:W-:Y:S01]  /*1370*/  LOP3.LUT R8, R28, R29, R8, 0x96, !PT ;  /* 0x0000001d1c087212 */ /* 0x000fe200078e9608 */
[----:B------:R-:W-:Y:S01]  /*1380*/  VIADD R29, R27, 0x646e171e ;  /* 0x646e171e1b1d7836 */ /* 0x000fe20000000000 */
[----:B------:R-:W-:Y:S02]  /*1390*/  SHF.R.S32.HI R34, RZ, 0x2, R6 ;  /* 0x00000002ff227819 */ /* 0x000fe40000011406 */
[----:B------:R-:W-:Y:S02]  /*13a0*/  SHF.L.U32 R28, R7, 0x5, RZ ;  /* 0x00000005071c7819 */ /* 0x000fe400000006ff */
[----:B------:R-:W-:Y:S02]  /*13b0*/  PRMT R91, R35, 0x7610, R91 ;  /* 0x00007610235b7816 */ /* 0x000fe4000000005b */
[----:B------:R-:W-:-:S02]  /*13c0*/  PRMT R89, R89, 0x5410, R89 ;  /* 0x0000541059597816 */ /* 0x000fc40000000059 */
[----:B------:R-:W-:Y:S02]  /*13d0*/  SHF.R.U32.HI R35, RZ, 0x10, R15 ;  /* 0x00000010ff237819 */ /* 0x000fe4000001160f */
[----:B------:R-:W-:Y:S02]  /*13e0*/  LOP3.LUT R30, R32, R33, R30, 0x96, !PT ;  /* 0x00000021201e7212 */ /* 0x000fe400078e961e */
[----:B------:R-:W-:Y:S02]  /*13f0*/  PRMT R73, R73, 0x5410, R37 ;  /* 0x0000541049497816 */ /* 0x000fe40000000025 */
[----:B------:R-:W-:Y:S01]  /*1400*/  LOP3.LUT R33, R7, 0xe0, RZ, 0xc0, !PT ;  /* 0x000000e007217812 */ /* 0x000fe200078ec0ff */
[----:B------:R-:W-:Y:S01]  /*1410*/  IMAD.HI.U32 R6, R30, -0x326172a9, RZ ;  /* 0xcd9e8d571e067827 */ /* 0x000fe200078e00ff */
[----:B------:R-:W-:Y:S02]  /*1420*/  LOP3.LUT R32, R34, 0xff, RZ, 0xc0, !PT ;  /* 0x000000ff22207812 */ /* 0x000fe400078ec0ff */
[----:B------:R-:W-:Y:S01]  /*1430*/  LOP3.LUT R37, R28, 0x3e0, RZ, 0xc0, !PT ;  /* 0x000003e01c257812 */ /* 0x000fe200078ec0ff */
[----:B------:R-:W-:Y:S01]  /*1440*/  IMAD R28, R9, -0x2daee0ad, RZ ;  /* 0xd2511f53091c7824 */ /* 0x000fe200078e02ff */
[----:B------:R-:W-:Y:S01]  /*1450*/  PRMT R89, R35, 0x7610, R89 ;  /* 0x0000761023597816 */ /* 0x000fe20000000059 */
[----:B------:R-:W-:Y:S01]  /*1460*/  IMAD.HI.U32 R9, R8, -0x2daee0ad, RZ ;  /* 0xd2511f5308097827 */ /* 0x000fe200078e00ff */
[----:B------:R-:W-:-:S02]  /*1470*/  VIADDMNMX R35, R32, -R33, RZ, !PT ;  /* 0x8000002120237246 */ /* 0x000fc400078001ff */
[----:B------:R-:W-:Y:S01]  /*1480*/  SHF.R.U32.HI R34, RZ, 0x1, R34 ;  /* 0x00000001ff227819 */ /* 0x000fe20000011622 */
[----:B------:R-:W-:Y:S01]  /*1490*/  VIADD R7, R26, 0xb54cda56 ;  /* 0xb54cda561a077836 */ /* 0x000fe20000000000 */
[----:B------:R-:W-:Y:S01]  /*14a0*/  VIADDMNMX R37, R32, -R37, RZ, !PT ;  /* 0x8000002520257246 */ /* 0x000fe200078001ff */
[----:B------:R-:W-:Y:S01]  /*14b0*/  IMAD R32, R8, -0x2daee0ad, RZ ;  /* 0xd2511f5308207824 */ /* 0x000fe200078e02ff */
[----:B------:R-:W-:Y:S01]  /*14c0*/  LOP3.LUT R34, R34, 0x7fffff80, RZ, 0xc0, !PT ;  /* 0x7fffff8022227812 */ /* 0x000fe200078ec0ff */
[----:B------:R-:W-:Y:S01]  /*14d0*/  IMAD R30, R30, -0x326172a9, RZ ;  /* 0xcd9e8d571e1e7824 */ /* 0x000fe200078e02ff */
[----:B------:R-:W-:Y:S01]  /*14e0*/  VIMNMX R35, PT, PT, R35, 0x20, PT ;  /* 0x0000002023237848 */ /* 0x000fe20003fe0100 */
[----:B------:R-:W-:Y:S01]  /*14f0*/  VIADD R33, R27, 0x1fd5c5a3 ;  /* 0x1fd5c5a31b217836 */ /* 0x000fe20000000000 */
[----:B------:R-:W-:Y:S02]  /*1500*/  LOP3.LUT R28, R29, R28, R9, 0x96, !PT ;  /* 0x0000001c1d1c7212 */ /* 0x000fe400078e9609 */
[----:B------:R-:W-:Y:S01]  /*1510*/  LOP3.LUT R6, R7, R31, R6, 0x96, !PT ;  /* 0x0000001f07067212 */ /* 0x000fe200078e9606 */
[----:B------:R-:W4:Y:S01]  /*1520*/  LDC.64 R8, c[0x0][0x3e0] ;  /* 0x0000f800ff087b82 */ /* 0x000f220000000a00 */
[----:B------:R-:W-:Y:S01]  /*1530*/  VIMNMX R37, PT, PT, R37, 0x20, PT ;  /* 0x0000002025257848 */ /* 0x000fe20003fe0100 */
[----:B------:R-:W-:Y:S01]  /*1540*/  IMAD R35, R35, 0x4, R34 ;  /* 0x0000000423237824 */ /* 0x000fe200078e0222 */
[----:B------:R-:W-:Y:S01]  /*1550*/  IADD3 R29, PT, PT, R26, 0x5384540f, RZ ;  /* 0x5384540f1a1d7810 */ /* 0x000fe20007ffe0ff */
[----:B------:R-:W-:Y:S01]  /*1560*/  IMAD.HI.U32 R7, R28, -0x326172a9, RZ ;  /* 0xcd9e8d571c077827 */ /* 0x000fe200078e00ff */
[----:B------:R-:W-:-:S02]  /*1570*/  SHF.R.U64 R53, R44, 0x10, R45 ;  /* 0x000000102c357819 */ /* 0x000fc4000000122d */
[----:B------:R-:W-:Y:S01]  /*1580*/  I2FP.F32.U32 R35, R35 ;  /* 0x0000002300237245 */ /* 0x000fe20000201000 */
[C---:B------:R-:W-:Y:S01]  /*1590*/  IMAD.HI.U32 R31, R6.reuse, -0x2daee0ad, RZ ;  /* 0xd2511f53061f7827 */ /* 0x040fe200078e00ff */
[----:B------:R-:W-:Y:S02]  /*15a0*/  LOP3.LUT R7, R29, R30, R7, 0x96, !PT ;  /* 0x0000001e1d077212 */ /* 0x000fe400078e9607 */
[----:B------:R0:W0:Y:S01]  /*15b0*/  MUFU.RCP R116, R35 ;  /* 0x0000002300747308 */ /* 0x0000220000001000 */
[----:B------:R-:W-:Y:S01]  /*15c0*/  IMAD R34, R37, 0x4, R34 ;  /* 0x0000000425227824 */ /* 0x000fe200078e0222 */
[----:B------:R-:W-:Y:S01]  /*15d0*/  LOP3.LUT R31, R33, R32, R31, 0x96, !PT ;  /* 0x00000020211f7212 */ /* 0x000fe200078e961f */
[----:B------:R-:W-:Y:S01]  /*15e0*/  IMAD R33, R6, -0x2daee0ad, RZ ;  /* 0xd2511f5306217824 */ /* 0x000fe200078e02ff */
[----:B------:R-:W-:Y:S01]  /*15f0*/  MOV R85, R40 ;  /* 0x0000002800557202 */ /* 0x000fe20000000f00 */
[----:B------:R-:W-:Y:S01]  /*1600*/  VIADD R32, R27, 0xdb3d7428 ;  /* 0xdb3d74281b207836 */ /* 0x000fe20000000000 */
[----:B------:R0:W-:Y:S01]  /*1610*/  STL [R1], R34 ;  /* 0x0000002201007387 */ /* 0x0001e20000100800 */
[----:B------:R-:W-:Y:S01]  /*1620*/  IMAD R29, R28, -0x326172a9, RZ ;  /* 0xcd9e8d571c1d7824 */ /* 0x000fe200078e02ff */
[----:B------:R-:W-:Y:S01]  /*1630*/  IADD3 R28, PT, PT, R26, -0xe443238, RZ ;  /* 0xf1bbcdc81a1c7810 */ /* 0x000fe20007ffe0ff */
[----:B------:R-:W-:Y:S01]  /*1640*/  IMAD.HI.U32 R30, R7, -0x2daee0ad, RZ ;  /* 0xd2511f53071e7827 */ /* 0x000fe200078e00ff */
[----:B------:R-:W-:-:S02]  /*1650*/  SHF.R.U64 R54, R40, 0x10, R41 ;  /* 0x0000001028367819 */ /* 0x000fc40000001229 */
[----:B------:R-:W-:Y:S01]  /*1660*/  MOV R11, R48 ;  /* 0x00000030000b7202 */ /* 0x000fe20000000f00 */
[----:B------:R-:W-:Y:S01]  /*1670*/  IMAD.HI.U32 R6, R31, -0x326172a9, RZ ;  /* 0xcd9e8d571f067827 */ /* 0x000fe200078e00ff */
[----:B------:R-:W-:Y:S02]  /*1680*/  LOP3.LUT R30, R32, R33, R30, 0x96, !PT ;  /* 0x00000021201e7212 */ /* 0x000fe400078e961e */
[----:B------:R-:W-:Y:S01]  /*1690*/  MOV R40, R39 ;  /* 0x0000002700287202 */ /* 0x000fe20000000f00 */
[----:B------:R-:W-:Y:S01]  /*16a0*/  IMAD R32, R7, -0x2daee0ad, RZ ;  /* 0xd2511f5307207824 */ /* 0x000fe200078e02ff */
[----:B------:R-:W-:Y:S01]  /*16b0*/  LOP3.LUT R28, R28, R29, R6, 0x96, !PT ;  /* 0x0000001d1c1c7212 */ /* 0x000fe200078e9606 */
[----:B------:R-:W-:Y:S01]  /*16c0*/  IMAD.MOV.U32 R44, RZ, RZ, R41 ;  /* 0x000000ffff2c7224 */ /* 0x000fe200078e0029 */
[----:B------:R-:W-:Y:S01]  /*16d0*/  SHF.R.U64 R74, R50, 0x10, R51 ;  /* 0x00000010324a7819 */ /* 0x000fe20000001233 */
[----:B------:R-:W-:Y:S01]  /*16e0*/  IMAD R31, R31, -0x326172a9, RZ ;  /* 0xcd9e8d571f1f7824 */ /* 0x000fe200078e02ff */
[--C-:B------:R-:W-:Y:S01]  /*16f0*/  SHF.R.U64 R113, R48, 0x10, R49.reuse ;  /* 0x0000001030717819 */ /* 0x100fe20000001231 */
[----:B------:R-:W-:Y:S01]  /*1700*/  IMAD.HI.U32 R6, R30, -0x326172a9, RZ ;  /* 0xcd9e8d571e067827 */ /* 0x000fe200078e00ff */
[----:B------:R-:W-:-:S02]  /*1710*/  SHF.R.U32.HI R109, RZ, 0x10, R49 ;  /* 0x00000010ff6d7819 */ /* 0x000fc40000011631 */
[----:B----4-:R-:W-:Y:S01]  /*1720*/  ISETP.NE.U32.AND P0, PT, R8, RZ, PT ;  /* 0x000000ff0800720c */ /* 0x010fe20003f05070 */
[----:B------:R-:W-:Y:S01]  /*1730*/  IMAD.HI.U32 R7, R28, -0x2daee0ad, RZ ;  /* 0xd2511f531c077827 */ /* 0x000fe200078e00ff */
[--C-:B------:R-:W-:Y:S02]  /*1740*/  SHF.R.U64 R112, R114, 0x10, R115.reuse ;  /* 0x0000001072707819 */ /* 0x100fe40000001273 */
[----:B------:R-:W-:Y:S01]  /*1750*/  SHF.R.U32.HI R108, RZ, 0x10, R115 ;  /* 0x00000010ff6c7819 */ /* 0x000fe20000011673 */
[----:B------:R-:W-:Y:S01]  /*1760*/  VIADD R29, R27, 0x96a522ad ;  /* 0x96a522ad1b1d7836 */ /* 0x000fe20000000000 */
[----:B------:R-:W-:Y:S01]  /*1770*/  SHF.R.U32.HI R45, RZ, 0x10, R45 ;  /* 0x00000010ff2d7819 */ /* 0x000fe2000001162d */
[----:B------:R-:W-:Y:S01]  /*1780*/  HADD2.F32 R115, -RZ, R11.H0_H0 ;  /* 0x2000000bff737230 */ /* 0x000fe20000004100 */
[----:B------:R-:W-:Y:S01]  /*1790*/  SHF.R.U32.HI R41, RZ, 0x10, R41 ;  /* 0x00000010ff297819 */ /* 0x000fe20000011629 */
[----:B------:R-:W-:Y:S01]  /*17a0*/  HADD2.F32 R114, -RZ, R114.H0_H0 ;  /* 0x20000072ff727230 */ /* 0x000fe20000004100 */
[----:B------:R-:W-:Y:S01]  /*17b0*/  SHF.R.U32.HI R39, RZ, 0x10, R39 ;  /* 0x00000010ff277819 */ /* 0x000fe20000011627 */
[----:B------:R-:W-:Y:S01]  /*17c0*/  HADD2.F32 R113, -RZ, R113.H0_H0 ;  /* 0x20000071ff717230 */ /* 0x000fe20000004100 */
[----:B------:R-:W-:Y:S01]  /*17d0*/  SHF.R.U32.HI R50, RZ, 0x10, R51 ;  /* 0x00000010ff327819 */ /* 0x000fe20000011633 */
[----:B------:R-:W-:Y:S01]  /*17e0*/  HADD2.F32 R109, -RZ, R109.H0_H0 ;  /* 0x2000006dff6d7230 */ /* 0x000fe20000004100 */
[----:B------:R-:W-:Y:S01]  /*17f0*/  IADD3 R33, PT, PT, R26, -0x700cb87f, RZ ;  /* 0x8ff347811a217810 */ /* 0x000fe20007ffe0ff */
[----:B------:R-:W-:Y:S01]  /*1800*/  HADD2.F32 R112, -RZ, R112.H0_H0 ;  /* 0x20000070ff707230 */ /* 0x000fe20000004100 */
[----:B------:R-:W-:Y:S01]  /*1810*/  ISETP.NE.AND.EX P0, PT, R9, RZ, PT, P0 ;  /* 0x000000ff0900720c */ /* 0x000fe20003f05300 */
[----:B------:R-:W-:Y:S01]  /*1820*/  IMAD.MOV.U32 R9, RZ, RZ, RZ ;  /* 0x000000ffff097224 */ /* 0x000fe200078e00ff */
[----:B------:R-:W-:Y:S01]  /*1830*/  LOP3.LUT R8, R10, 0x3, RZ, 0xc0, !PT ;  /* 0x000000030a087812 */ /* 0x000fe200078ec0ff */
[----:B------:R-:W-:Y:S01]  /*1840*/  HADD2.F32 R108, -RZ, R108.H0_H0 ;  /* 0x2000006cff6c7230 */ /* 0x000fe20000004100 */
[----:B------:R-:W-:Y:S01]  /*1850*/  PRMT R87, R52, 0x5410, R87 ;  /* 0x0000541034577816 */ /* 0x000fe20000000057 */
        /* <DEDUP_REMOVED lines=13> */
[----:B------:R-:W-:Y:S02]  /*1930*/  LOP3.LUT R6, R33, R31, R6, 0x96, !PT ;  /* 0x0000001f21067212 */ /* 0x000fe400078e9606 */
[----:B0123--:R-:W-:-:S07]  /*1940*/  LOP3.LUT R7, R29, R32, R7, 0x96, !PT ;  /* 0x000000201d077212 */ /* 0x00ffce00078e9607 */
.L_x_38822:
[----:B------:R-:W0:Y:S01]  /*1950*/  @P0 LDC.64 R62, c[0x0][0x3e0] ;  /* 0x0000f800ff3e0b82 */ /* 0x000e220000000a00 */
[----:B------:R-:W1:Y:S01]  /*1960*/  S2R R98, SR_TID.X ;  /* 0x0000000000627919 */ /* 0x000e620000002100 */
[----:B------:R-:W-:Y:S02]  /*1970*/  HFMA2 R60, -RZ, RZ, 1.875, 0 ;  /* 0x3f800000ff3c7431 */ /* 0x000fe400000001ff */
[C---:B------:R-:W-:Y:S01]  /*1980*/  IMAD R61, R4.reuse, UR12, RZ ;  /* 0x0000000c043d7c24 */ /* 0x040fe2000f8e02ff */
[----:B------:R-:W-:Y:S01]  /*1990*/  ISETP.GE.U32.AND P1, PT, R3, 0x100, PT ;  /* 0x000001000300780c */ /* 0x000fe20003f26070 */
[----:B------:R-:W-:Y:S01]  /*19a0*/  BSSY.RECONVERGENT B0, `(.L_x_38497) ;  /* 0x000033a000007945 */ /* 0x000fe20003800200 */
[----:B0-----:R-:W-:-:S05]  /*19b0*/  @P0 IMAD.WIDE R62, R4, 0x4, R62 ;  /* 0x00000004043e0825 */ /* 0x001fca00078e023e */
[----:B------:R0:W5:Y:S02]  /*19c0*/  @P0 LDG.E R60, desc[UR6][R62.64] ;  /* 0x000000063e3c0981 */ /* 0x000164000c1e1900 */
[----:B0-----:R-:W-:-:S04]  /*19d0*/  SHF.R.S32.HI R62, RZ, 0x1f, R61 ;  /* 0x0000001fff3e7819 */ /* 0x001fc8000001143d */
[----:B------:R-:W-:-:S04]  /*19e0*/  LEA.HI R62, R62, R61, RZ, 0x2 ;  /* 0x0000003d3e3e7211 */ /* 0x000fc800078f10ff */
[----:B-1----:R-:W-:-:S05]  /*19f0*/  LEA.HI.SX32 R70, R62, R98, 0x1e ;  /* 0x000000623e467211 */ /* 0x002fca00078ff2ff */
[----:B------:R-:W-:Y:S01]  /*1a00*/  IMAD.MOV.U32 R61, RZ, RZ, R70 ;  /* 0x000000ffff3d7224 */ /* 0x000fe200078e0046 */
        /* <DEDUP_REMOVED lines=21> */
.L_x_42267:
[----:B------:R-:W-:Y:S05]  /*1b60*/  BRX R62 -0x1b70                                        (*"BRANCH_TARGETS .L_x_42268,.L_x_42269,.L_x_42270"*) ;  /* 0xffffffe43e247949 */ /* 0x000fea000383ffff */
.L_x_42270:
[----:B------:R-:W-:Y:S01]  /*1b70*/  VIADD R62, R8, 0x1 ;  /* 0x00000001083e7836 */ /* 0x000fe20000000000 */
[----:B------:R-:W-:Y:S01]  /*1b80*/  MOV R63, R6 ;  /* 0x00000006003f7202 */ /* 0x000fe20000000f00 */
[----:B------:R-:W-:Y:S01]  /*1b90*/  IMAD.MOV.U32 R61, RZ, RZ, R11 ;  /* 0x000000ffff3d7224 */ /* 0x000fe200078e000b */
[----:B------:R-:W-:Y:S06]  /*1ba0*/  BRA `(.L_x_38501) ;  /* 0x00000004003c7947 */ /* 0x000fec0003800000 */
.L_x_42268:
[----:B------:R-:W-:Y:S01]  /*1bb0*/  IMAD.MOV.U32 R61, RZ, RZ, R11 ;  /* 0x000000ffff3d7224 */ /* 0x000fe200078e000b */
[----:B------:R-:W-:Y:S01]  /*1bc0*/  MOV R63, R7 ;  /* 0x00000007003f7202 */ /* 0x000fe20000000f00 */
[----:B------:R-:W-:Y:S01]  /*1bd0*/  IMAD.MOV.U32 R62, RZ, RZ, 0x3 ;  /* 0x00000003ff3e7424 */ /* 0x000fe200078e00ff */
[----:B------:R-:W-:Y:S06]  /*1be0*/  BRA `(.L_x_38501) ;  /* 0x00000004002c7947 */ /* 0x000fec0003800000 */
.L_x_42269:
        /* <DEDUP_REMOVED lines=13> */
.L_x_38503:
[----:B------:R-:W-:Y:S05]  /*1cc0*/  BSYNC.RECONVERGENT B2 ;  /* 0x0000000000027941 */ /* 0x000fea0003800200 */
.L_x_38502:
        /* <DEDUP_REMOVED lines=61> */
.L_x_38501:
[----:B------:R-:W-:Y:S05]  /*20a0*/  BSYNC.RECONVERGENT B1 ;  /* 0x0000000000017941 */ /* 0x000fea0003800200 */
.L_x_38500:
[----:B------:R-:W0:Y:S01]  /*20b0*/  LDC R75, c[0x0][0x408] ;  /* 0x00010200ff4b7b82 */ /* 0x000e220000000800 */
[----:B------:R-:W-:Y:S01]  /*20c0*/  HFMA2 R79, -RZ, RZ, 0.1171875, 0 ;  /* 0x2f800000ff4f7431 */ /* 0x000fe200000001ff */
[----:B------:R-:W-:Y:S01]  /*20d0*/  I2FP.F32.U32 R8, R63 ;  /* 0x0000003f00087245 */ /* 0x000fe20000201000 */
[----:B-----5:R-:W-:Y:S01]  /*20e0*/  FMUL.FTZ R32, R32, R60 ;  /* 0x0000003c20207220 */ /* 0x020fe20000410000 */
[----:B------:R-:W-:Y:S01]  /*20f0*/  ISETP.NE.AND P3, PT, R62, 0x1, PT ;  /* 0x000000013e00780c */ /* 0x000fe20003f65270 */
[----:B------:R-:W-:Y:S01]  /*2100*/  BSSY.RECONVERGENT B1, `(.L_x_38504) ;  /* 0x000005e000017945 */ /* 0x000fe20003800200 */
[----:B------:R-:W-:Y:S02]  /*2110*/  IMAD.MOV.U32 R11, RZ, RZ, 0x2 ;  /* 0x00000002ff0b7424 */ /* 0x000fe400078e00ff */
[----:B------:R-:W1:Y:S01]  /*2120*/  LDC R78, c[0x0][0x404] ;  /* 0x00010100ff4e7b82 */ /* 0x000e620000000800 */
[----:B------:R-:W-:Y:S01]  /*2130*/  FFMA.FTZ R8, R8, R79, 1.1641532182693481445e-10 ;  /* 0x2f00000008087423 */ /* 0x000fe2000001004f */
[----:B0-----:R-:W-:-:S04]  /*2140*/  FMUL.FTZ R32, R32, R75 ;  /* 0x0000004b20207220 */ /* 0x001fc80000410000 */
[----:B-1----:R-:W-:Y:S01]  /*2150*/  FSETP.GTU.FTZ.AND P2, PT, R8, R78, PT ;  /* 0x0000004e0800720b */ /* 0x002fe20003f5c000 */
        /* <DEDUP_REMOVED lines=14> */
.L_x_38506:
        /* <DEDUP_REMOVED lines=13> */
.L_x_38508:
[----:B------:R-:W-:Y:S05]  /*2310*/  BSYNC.RECONVERGENT B2 ;  /* 0x0000000000027941 */ /* 0x000fea0003800200 */
.L_x_38507:
        /* <DEDUP_REMOVED lines=60> */
.L_x_38505:
[----:B------:R-:W-:Y:S05]  /*26e0*/  BSYNC.RECONVERGENT B1 ;  /* 0x0000000000017941 */ /* 0x000fea0003800200 */
.L_x_38504:
[----:B------:R-:W-:Y:S01]  /*26f0*/  I2FP.F32.U32 R8, R8 ;  /* 0x0000000800087245 */ /* 0x000fe20000201000 */
[----:B------:R-:W-:Y:S01]  /*2700*/  FMUL.FTZ R33, R33, R60 ;  /* 0x0000003c21217220 */ /* 0x000fe20000410000 */
[----:B------:R-:W-:Y:S01]  /*2710*/  ISETP.NE.AND P4, PT, R11, 0x1, PT ;  /* 0x000000010b00780c */ /* 0x000fe20003f85270 */
[----:B------:R-:W-:Y:S01]  /*2720*/  BSSY.RECONVERGENT B1, `(.L_x_38509) ;  /* 0x000005d000017945 */ /* 0x000fe20003800200 */
[----:B------:R-:W-:Y:S02]  /*2730*/  IMAD.MOV.U32 R62, RZ, RZ, 0x2 ;  /* 0x00000002ff3e7424 */ /* 0x000fe400078e00ff */
[----:B------:R-:W-:Y:S01]  /*2740*/  FFMA.FTZ R8, R8, R79, 1.1641532182693481445e-10 ;  /* 0x2f00000008087423 */ /* 0x000fe2000001004f */
[----:B------:R-:W-:-:S04]  /*2750*/  FMUL.FTZ R33, R33, R75 ;  /* 0x0000004b21217220 */ /* 0x000fc80000410000 */
        /* <DEDUP_REMOVED lines=15> */
.L_x_38511:
        /* <DEDUP_REMOVED lines=13> */
.L_x_38513:
[----:B------:R-:W-:Y:S05]  /*2920*/  BSYNC.RECONVERGENT B2 ;  /* 0x0000000000027941 */ /* 0x000fea0003800200 */
.L_x_38512:
        /* <DEDUP_REMOVED lines=58> */
[----:B------:R-:W-:Y:S01]  /*2cd0*/  IMAD.MOV.U32 R62, RZ, RZ, RZ ;  /* 0x000000ffff3e7224 */ /* 0x000fe200078e00ff */
[----:B------:R-:W-:-:S07]  /*2ce0*/  LOP3.LUT R7, R7, R76, R63, 0x96, !PT ;  /* 0x0000004c07077212 */ /* 0x000fce00078e963f */
.L_x_38510:
[----:B------:R-:W-:Y:S05]  /*2cf0*/  BSYNC.RECONVERGENT B1 ;  /* 0x0000000000017941 */ /* 0x000fea0003800200 */
.L_x_38509:
[----:B------:R-:W-:Y:S01]  /*2d00*/  I2FP.F32.U32 R8, R8 ;  /* 0x0000000800087245 */ /* 0x000fe20000201000 */
[----:B------:R-:W-:Y:S01]  /*2d10*/  FMUL.FTZ R34, R34, R60 ;  /* 0x0000003c22227220 */ /* 0x000fe20000410000 */
[----:B------:R-:W-:Y:S01]  /*2d20*/  ISETP.NE.AND P5, PT, R62, 0x1, PT ;  /* 0x000000013e00780c */ /* 0x000fe20003fa5270 */
[----:B------:R-:W-:Y:S01]  /*2d30*/  BSSY.RECONVERGENT B1, `(.L_x_38514) ;  /* 0x000005d000017945 */ /* 0x000fe20003800200 */
[----:B------:R-:W-:Y:S02]  /*2d40*/  IMAD.MOV.U32 R11, RZ, RZ, R10 ;  /* 0x000000ffff0b7224 */ /* 0x000fe400078e000a */
[----:B------:R-:W-:Y:S01]  /*2d50*/  FFMA.FTZ R8, R8, R79, 1.1641532182693481445e-10 ;  /* 0x2f00000008087423 */ /* 0x000fe2000001004f */
[----:B------:R-:W-:-:S04]  /*2d60*/  FMUL.FTZ R34, R34, R75 ;  /* 0x0000004b22227220 */ /* 0x000fc80000410000 */
        /* <DEDUP_REMOVED lines=15> */
.L_x_38516:
        /* <DEDUP_REMOVED lines=13> */
.L_x_38518:
[----:B------:R-:W-:Y:S05]  /*2f30*/  BSYNC.RECONVERGENT B2 ;  /* 0x0000000000027941 */ /* 0x000fea0003800200 */
.L_x_38517:
        /* <DEDUP_REMOVED lines=56> */
[----:B------:R-:W-:Y:S02]  /*32c0*/  HFMA2 R8, -RZ, RZ, 0, 0 ;  /* 0x00000000ff087431 */ /* 0x000fe400000001ff */
[----:B------:R-:W-:Y:S01]  /*32d0*/  IMAD.MOV.U32 R11, RZ, RZ, R61 ;  /* 0x000000ffff0b7224 */ /* 0x000fe200078e003d */
[----:B------:R-:W-:Y:S01]  /*32e0*/  LOP3.LUT R7, R7, R76, R63, 0x96, !PT ;  /* 0x0000004c07077212 */ /* 0x000fe200078e963f */
[----:B------:R-:W-:-:S07]  /*32f0*/  IMAD.MOV.U32 R61, RZ, RZ, R62 ;  /* 0x000000ffff3d7224 */ /* 0x000fce00078e003e */
.L_x_38515:
[----:B------:R-:W-:Y:S05]  /*3300*/  BSYNC.RECONVERGENT B1 ;  /* 0x0000000000017941 */ /* 0x000fea0003800200 */
.L_x_38514:
[----:B------:R-:W-:Y:S01]  /*3310*/  I2FP.F32.U32 R11, R11 ;  /* 0x0000000b000b7245 */ /* 0x000fe20000201000 */
[----:B------:R-:W-:-:S04]  /*3320*/  FMUL.FTZ R35, R35, R60 ;  /* 0x0000003c23237220 */ /* 0x000fc80000410000 */
[----:B------:R-:W-:Y:S01]  /*3330*/  FFMA.FTZ R11, R11, R79, 1.1641532182693481445e-10 ;  /* 0x2f0000000b0b7423 */ /* 0x000fe2000001004f */
[----:B------:R-:W-:-:S04]  /*3340*/  FMUL.FTZ R35, R35, R75 ;  /* 0x0000004b23237220 */ /* 0x000fc80000410000 */
[----:B------:R-:W-:Y:S01]  /*3350*/  FSETP.GTU.FTZ.AND P6, PT, R11, R78, PT ;  /* 0x0000004e0b00720b */ /* 0x000fe20003fdc000 */
[----:B------:R-:W-:-:S03]  /*3360*/  HADD2.F32 R11, -RZ, R12.H1_H1 ;  /* 0x3000000cff0b7230 */ /* 0x000fc60000004100 */
[----:B------:R-:W-:Y:S02]  /*3370*/  FSEL R35, R35, RZ, !P6 ;  /* 0x000000ff23237208 */ /* 0x000fe40007000000 */
[----:B------:R-:W-:-:S03]  /*3380*/  PLOP3.LUT P5, PT, P6, PT, PT, 0x8, 0x80 ;  /* 0x000000000080781c */ /* 0x000fc600037ae170 */
[----:B------:R-:W-:Y:S01]  /*3390*/  FFMA.FTZ R35, R35, R11, R31 ;  /* 0x0000000b23237223 */ /* 0x000fe2000001001f */
[----:B------:R-:W-:Y:S09]  /*33a0*/  BRA `(.L_x_38519) ;  /* 0x00000018002c7947 */ /* 0x000ff20003800000 */
.L_x_38499:
        /* <DEDUP_REMOVED lines=16> */
.L_x_38522:
        /* <DEDUP_REMOVED lines=13> */
.L_x_38524:
[----:B------:R-:W-:Y:S05]  /*3580*/  BSYNC.RECONVERGENT B2 ;  /* 0x0000000000027941 */ /* 0x000fea0003800200 */
.L_x_38523:
        /* <DEDUP_REMOVED lines=61> */
.L_x_38521:
[----:B------:R-:W-:Y:S05]  /*3960*/  BSYNC.RECONVERGENT B1 ;  /* 0x0000000000017941 */ /* 0x000fea0003800200 */
.L_x_38520:
        /* <DEDUP_REMOVED lines=25> */
.L_x_38527:
        /* <DEDUP_REMOVED lines=13> */
.L_x_38529:
[----:B------:R-:W-:Y:S05]  /*3bd0*/  BSYNC.RECONVERGENT B2 ;  /* 0x0000000000027941 */ /* 0x000fea0003800200 */
.L_x_38528:
        /* <DEDUP_REMOVED lines=60> */
.L_x_38526:
[----:B------:R-:W-:Y:S05]  /*3fa0*/  BSYNC.RECONVERGENT B1 ;  /* 0x0000000000017941 */ /* 0x000fea0003800200 */
.L_x_38525:
        /* <DEDUP_REMOVED lines=22> */
.L_x_38532:
        /* <DEDUP_REMOVED lines=13> */
.L_x_38534:
[----:B------:R-:W-:Y:S05]  /*41e0*/  BSYNC.RECONVERGENT B2 ;  /* 0x0000000000027941 */ /* 0x000fea0003800200 */
.L_x_38533:
        /* <DEDUP_REMOVED lines=60> */
.L_x_38531:
[----:B------:R-:W-:Y:S05]  /*45b0*/  BSYNC.RECONVERGENT B1 ;  /* 0x0000000000017941 */ /* 0x000fea0003800200 */
.L_x_38530:
        /* <DEDUP_REMOVED lines=22> */
.L_x_38537:
        /* <DEDUP_REMOVED lines=13> */
.L_x_38539:
[----:B------:R-:W-:Y:S05]  /*47f0*/  BSYNC.RECONVERGENT B2 ;  /* 0x0000000000027941 */ /* 0x000fea0003800200 */
.L_x_38538:
        /* <DEDUP_REMOVED lines=60> */
.L_x_38536:
[----:B------:R-:W-:Y:S05]  /*4bc0*/  BSYNC.RECONVERGENT B1 ;  /* 0x0000000000017941 */ /* 0x000fea0003800200 */
.L_x_38535:
        /* <DEDUP_REMOVED lines=8> */
[----:B------:R-:W-:-:S10]  /*4c50*/  FMUL.FTZ R35, R35, R11 ;  /* 0x0000000b23237220 */ /* 0x000fd40000410000 */
.L_x_38519:
        /* <DEDUP_REMOVED lines=8> */
[----:B0-----:R-:W-:-:S05]  /*4ce0*/  IMAD.WIDE.U32 R62, R70, 0x10, R62 ;  /* 0x00000010463e7825 */ /* 0x001fca00078e003e */
[----:B------:R-:W-:Y:S01]  /*4cf0*/  STG.E.128 desc[UR6][R62.64], R32 ;  /* 0x000000203e007986 */ /* 0x000fe2000c101d06 */
[----:B-1----:R-:W-:-:S05]  /*4d00*/  IMAD.WIDE.U32 R76, R70, 0x4, R76 ;  /* 0x00000004464c7825 */ /* 0x002fca00078e004c */
[----:B------:R0:W-:Y:S02]  /*4d10*/  STG.E desc[UR6][R76.64], R11 ;  /* 0x0000000b4c007986 */ /* 0x0001e4000c101906 */
[----:B0-----:R-:W-:Y:S01]  /*4d20*/  IMAD.MOV.U32 R11, RZ, RZ, R61 ;  /* 0x000000ffff0b7224 */ /* 0x001fe200078e003d */
[----:B------:R-:W-:-:S07]  /*4d30*/  IADD3 R61, PT, PT, R70, 0x100, RZ ;  /* 0x00000100463d7810 */ /* 0x000fce0007ffe0ff */
.L_x_38498:
[----:B------:R-:W-:Y:S05]  /*4d40*/  BSYNC.RECONVERGENT B0 ;  /* 0x0000000000007941 */ /* 0x000fea0003800200 */
.L_x_38497:
[----:B------:R-:W-:Y:S01]  /*4d50*/  ISETP.GE.U32.AND P2, PT, R3, 0x200, PT ;  /* 0x000002000300780c */ /* 0x000fe20003f46070 */
[----:B------:R-:W-:Y:S03]  /*4d60*/  BSSY.RECONVERGENT B0, `(.L_x_38540) ;  /* 0x0000331000007945 */ /* 0x000fe60003800200 */
[----:B------:R-:W-:-:S09]  /*4d70*/  P2R R86, PR, RZ, 0x4 ;  /* 0x00000004ff567803 */ /* 0x000fd20000000000 */
        /* <DEDUP_REMOVED lines=26> */
.L_x_38545:
        /* <DEDUP_REMOVED lines=13> */
.L_x_38547:
[----:B------:R-:W-:Y:S05]  /*4ff0*/  BSYNC.RECONVERGENT B2 ;  /* 0x0000000000027941 */ /* 0x000fea0003800200 */
.L_x_38546:
        /* <DEDUP_REMOVED lines=61> */
.L_x_38544:
[----:B------:R-:W-:Y:S05]  /*53d0*/  BSYNC.RECONVERGENT B1 ;  /* 0x0000000000017941 */ /* 0x000fea0003800200 */
.L_x_38543:
        /* <DEDUP_REMOVED lines=25> */
.L_x_38550:
        /* <DEDUP_REMOVED lines=13> */
.L_x_38552:
[----:B------:R-:W-:Y:S05]  /*5640*/  BSYNC.RECONVERGENT B2 ;  /* 0x0000000000027941 */ /* 0x000fea0003800200 */
.L_x_38551:
        /* <DEDUP_REMOVED lines=60> */
.L_x_38549:
[----:B------:R-:W-:Y:S05]  /*5a10*/  BSYNC.RECONVERGENT B1 ;  /* 0x0000000000017941 */ /* 0x000fea0003800200 */
.L_x_38548:
        /* <DEDUP_REMOVED lines=22> */
.L_x_38555:
        /* <DEDUP_REMOVED lines=13> */
.L_x_38557:
[----:B------:R-:W-:Y:S05]  /*5c50*/  BSYNC.RECONVERGENT B2 ;  /* 0x0000000000027941 */ /* 0x000fea0003800200 */
.L_x_38556:
        /* <DEDUP_REMOVED lines=58> */
[----:B------:R-:W-:Y:S01]  /*6000*/  HFMA2 R62, -RZ, RZ, 0, 0 ;  /* 0x00000000ff3e7431 */ /* 0x000fe200000001ff */
[----:B------:R-:W-:-:S07]  /*6010*/  LOP3.LUT R7, R7, R76, R63, 0x96, !PT ;  /* 0x0000004c07077212 */ /* 0x000fce00078e963f */
.L_x_38554:
[----:B------:R-:W-:Y:S05]  /*6020*/  BSYNC.RECONVERGENT B1 ;  /* 0x0000000000017941 */ /* 0x000fea0003800200 */
.L_x_38553:
[----:B------:R-:W-:Y:S01]  /*6030*/  I2FP.F32.U32 R8, R8 ;  /* 0x0000000800087245 */ /* 0x000fe20000201000 */
[----:B------:R-:W-:Y:S01]  /*6040*/  FMUL.FTZ R38, R38, R60 ;  /* 0x0000003c26267220 */ /* 0x000fe20000410000 */
[----:B------:R-:W-:Y:S01]  /*6050*/  ISETP.NE.AND P5, PT, R62, 0x1, PT ;  /* 0x000000013e00780c */ /* 0x000fe20003fa5270 */
[----:B------:R-:W-:Y:S01]  /*6060*/  BSSY.RECONVERGENT B1, `(.L_x_38558) ;  /* 0x000005d000017945 */ /* 0x000fe20003800200 */
[----:B------:R-:W-:Y:S01]  /*6070*/  MOV R11, R10 ;  /* 0x0000000a000b7202 */ /* 0x000fe20000000f00 */
[----:B------:R-:W-:Y:S01]  /*6080*/  FFMA.FTZ R8, R8, R80, 1.1641532182693481445e-10 ;  /* 0x2f00000008087423 */ /* 0x000fe20000010050 */
[----:B------:R-:W-:-:S04]  /*6090*/  FMUL.FTZ R38, R38, R78 ;  /* 0x0000004e26267220 */ /* 0x000fc80000410000 */
[----:B------:R-:W-:Y:S01]  /*60a0*/  FSETP.GTU.FTZ.AND P4, PT, R8, R79, PT ;  /* 0x0000004f0800720b */ /* 0x000fe20003f9c000 */
[----:B------:R-:W-:-:S03]  /*60b0*/  HADD2.F32 R8, -RZ, R85.H0_H0 ;  /* 0x20000055ff087230 */ /* 0x000fc60000004100 */
        /* <DEDUP_REMOVED lines=13> */
.L_x_38560:
        /* <DEDUP_REMOVED lines=13> */
.L_x_38562:
[----:B------:R-:W-:Y:S05]  /*6260*/  BSYNC.RECONVERGENT B2 ;  /* 0x0000000000027941 */ /* 0x000fea0003800200 */
.L_x_38561:
        /* <DEDUP_REMOVED lines=60> */
.L_x_38559:
[----:B------:R-:W-:Y:S05]  /*6630*/  BSYNC.RECONVERGENT B1 ;  /* 0x0000000000017941 */ /* 0x000fea0003800200 */
.L_x_38558:
        /* <DEDUP_REMOVED lines=10> */
.L_x_38542:
        /* <DEDUP_REMOVED lines=16> */
.L_x_38566:
        /* <DEDUP_REMOVED lines=13> */
.L_x_38568:
[----:B------:R-:W-:Y:S05]  /*68b0*/  BSYNC.RECONVERGENT B2 ;  /* 0x0000000000027941 */ /* 0x000fea0003800200 */
.L_x_38567:
        /* <DEDUP_REMOVED lines=48> */
[C---:B------:R-:W-:Y:S01]  /*6bc0*/  VIADD R8, R27.reuse, 0xdb3d7428 ;  /* 0xdb3d74281b087836 */ /* 0x040fe20000000000 */
        /* <DEDUP_REMOVED lines=12> */
.L_x_38565:
[----:B------:R-:W-:Y:S05]  /*6c90*/  BSYNC.RECONVERGENT B1 ;  /* 0x0000000000017941 */ /* 0x000fea0003800200 */
.L_x_38564:
[----:B------:R-:W0:Y:S01]  /*6ca0*/  LDC R78, c[0x0][0x408] ;  /* 0x00010200ff4e7b82 */ /* 0x000e220000000800 */
[----:B------:R-:W-:Y:S01]  /*6cb0*/  I2FP.F32.U32 R8, R63 ;  /* 0x0000003f00087245 */ /* 0x000fe20000201000 */
[----:B------:R-:W-:Y:S02]  /*6cc0*/  IMAD.MOV.U32 R80, RZ, RZ, 0x2f800000 ;  /* 0x2f800000ff507424 */ /* 0x000fe400078e00ff */
[----:B-----5:R-:W-:Y:S01]  /*6cd0*/  FMUL.FTZ R36, R36, R60 ;  /* 0x0000003c24247220 */ /* 0x020fe20000410000 */
[----:B------:R-:W-:Y:S01]  /*6ce0*/  ISETP.NE.AND P3, PT, R62, 0x1, PT ;  /* 0x000000013e00780c */ /* 0x000fe20003f65270 */
[----:B------:R-:W-:Y:S01]  /*6cf0*/  BSSY.RECONVERGENT B1, `(.L_x_38569) ;  /* 0x000005e000017945 */ /* 0x000fe20003800200 */
[----:B------:R-:W-:Y:S01]  /*6d00*/  FFMA.FTZ R8, R8, R80, 1.1641532182693481445e-10 ;  /* 0x2f00000008087423 */ /* 0x000fe20000010050 */
[----:B------:R-:W-:Y:S01]  /*6d10*/  HFMA2 R11, -RZ, RZ, 0, 1.1920928955078125e-07 ;  /* 0x00000002ff0b7431 */ /* 0x000fe200000001ff */
[----:B------:R-:W1:Y:S01]  /*6d20*/  LDC R79, c[0x0][0x404] ;  /* 0x00010100ff4f7b82 */ /* 0x000e620000000800 */
[----:B0-----:R-:W-:-:S02]  /*6d30*/  FMUL.FTZ R36, R36, R78 ;  /* 0x0000004e24247220 */ /* 0x001fc40000410000 */
        /* <DEDUP_REMOVED lines=15> */
.L_x_38571:
        /* <DEDUP_REMOVED lines=13> */
.L_x_38573:
[----:B------:R-:W-:Y:S05]  /*6f00*/  BSYNC.RECONVERGENT B2 ;  /* 0x0000000000027941 */ /* 0x000fea0003800200 */
.L_x_38572:
        /* <DEDUP_REMOVED lines=56> */
[----:B------:R-:W-:Y:S01]  /*7290*/  IMAD.MOV.U32 R8, RZ, RZ, R75 ;  /* 0x000000ffff087224 */ /* 0x000fe200078e004b */
[----:B------:R-:W-:Y:S01]  /*72a0*/  LOP3.LUT R7, R7, R76, R63, 0x96, !PT ;  /* 0x0000004c07077212 */ /* 0x000fe200078e963f */
[----:B------:R-:W-:Y:S01]  /*72b0*/  IMAD.MOV.U32 R11, RZ, RZ, RZ ;  /* 0x000000ffff0b7224 */ /* 0x000fe200078e00ff */
[----:B------:R-:W-:-:S07]  /*72c0*/  MOV R75, R62 ;  /* 0x0000003e004b7202 */ /* 0x000fce0000000f00 */
.L_x_38570:
[----:B------:R-:W-:Y:S05]  /*72d0*/  BSYNC.RECONVERGENT B1 ;  /* 0x0000000000017941 */ /* 0x000fea0003800200 */
.L_x_38569:
[----:B------:R-:W-:Y:S01]  /*72e0*/  I2FP.F32.U32 R8, R8 ;  /* 0x0000000800087245 */ /* 0x000fe20000201000 */
[----:B------:R-:W-:Y:S01]  /*72f0*/  FMUL.FTZ R37, R37, R60 ;  /* 0x0000003c25257220 */ /* 0x000fe20000410000 */
[----:B------:R-:W-:Y:S01]  /*7300*/  ISETP.NE.AND P4, PT, R11, 0x1, PT ;  /* 0x000000010b00780c */ /* 0x000fe20003f85270 */
[----:B------:R-:W-:Y:S01]  /*7310*/  BSSY.RECONVERGENT B1, `(.L_x_38574) ;  /* 0x000005d000017945 */ /* 0x000fe20003800200 */
[----:B------:R-:W-:Y:S02]  /*7320*/  HFMA2 R62, -RZ, RZ, 0, 1.1920928955078125e-07 ;  /* 0x00000002ff3e7431 */ /* 0x000fe400000001ff */
[----:B------:R-:W-:Y:S01]  /*7330*/  FFMA.FTZ R8, R8, R80, 1.1641532182693481445e-10 ;  /* 0x2f00000008087423 */ /* 0x000fe20000010050 */
[----:B------:R-:W-:-:S04]  /*7340*/  FMUL.FTZ R37, R37, R78 ;  /* 0x0000004e25257220 */ /* 0x000fc80000410000 */
[----:B------:R-:W-:Y:S01]  /*7350*/  FSETP.GTU.FTZ.AND P3, PT, R8, R79, PT ;  /* 0x0000004f0800720b */ /* 0x000fe20003f7c000 */
        /* <DEDUP_REMOVED lines=14> */
.L_x_38576:
        /* <DEDUP_REMOVED lines=13> */
.L_x_38578:
[----:B------:R-:W-:Y:S05]  /*7510*/  BSYNC.RECONVERGENT B2 ;  /* 0x0000000000027941 */ /* 0x000fea0003800200 */
.L_x_38577:
        /* <DEDUP_REMOVED lines=57> */
[----:B------:R-:W-:Y:S01]  /*78b0*/  MOV R75, R62 ;  /* 0x0000003e004b7202 */ /* 0x000fe20000000f00 */
[----:B------:R-:W-:Y:S01]  /*78c0*/  IMAD.MOV.U32 R62, RZ, RZ, RZ ;  /* 0x000000ffff3e7224 */ /* 0x000fe200078e00ff */
[----:B------:R-:W-:-:S07]  /*78d0*/  LOP3.LUT R7, R7, R76, R63, 0x96, !PT ;  /* 0x0000004c07077212 */ /* 0x000fce00078e963f */
.L_x_38575:
[----:B------:R-:W-:Y:S05]  /*78e0*/  BSYNC.RECONVERGENT B1 ;  /* 0x0000000000017941 */ /* 0x000fea0003800200 */
.L_x_38574:
        /* <DEDUP_REMOVED lines=22> */
.L_x_38581:
        /* <DEDUP_REMOVED lines=13> */
.L_x_38583:
[----:B------:R-:W-:Y:S05]  /*7b20*/  BSYNC.RECONVERGENT B2 ;  /* 0x0000000000027941 */ /* 0x000fea0003800200 */
.L_x_38582:
        /* <DEDUP_REMOVED lines=60> */
.L_x_38580:
[----:B------:R-:W-:Y:S05]  /*7ef0*/  BSYNC.RECONVERGENT B1 ;  /* 0x0000000000017941 */ /* 0x000fea0003800200 */
.L_x_38579:
        /* <DEDUP_REMOVED lines=9> */
.L_x_38563:
        /* <DEDUP_REMOVED lines=8> */
[----:B0-----:R-:W-:-:S05]  /*8010*/  IMAD.WIDE.U32 R62, R61, 0x10, R62 ;  /* 0x000000103d3e7825 */ /* 0x001fca00078e003e */
[----:B------:R-:W-:Y:S01]  /*8020*/  STG.E.128 desc[UR6][R62.64], R36 ;  /* 0x000000243e007986 */ /* 0x000fe2000c101d06 */
[C---:B-1----:R-:W-:Y:S01]  /*8030*/  IMAD.WIDE.U32 R76, R61.reuse, 0x4, R76 ;  /* 0x000000043d4c7825 */ /* 0x042fe200078e004c */
[----:B------:R-:W-:-:S04]  /*8040*/  IADD3 R61, PT, PT, R61, 0x100, RZ ;  /* 0x000001003d3d7810 */ /* 0x000fc80007ffe0ff */
[----:B------:R0:W-:Y:S02]  /*8050*/  STG.E desc[UR6][R76.64], R11 ;  /* 0x0000000b4c007986 */ /* 0x0001e4000c101906 */
[----:B0-----:R-:W-:-:S07]  /*8060*/  IMAD.MOV.U32 R11, RZ, RZ, R75 ;  /* 0x000000ffff0b7224 */ /* 0x001fce00078e004b */
.L_x_38541:
[----:B------:R-:W-:Y:S05]  /*8070*/  BSYNC.RECONVERGENT B0 ;  /* 0x0000000000007941 */ /* 0x000fea0003800200 */
.L_x_38540:
        /* <DEDUP_REMOVED lines=29> */
.L_x_38589:
        /* <DEDUP_REMOVED lines=13> */
.L_x_38591:
[----:B------:R-:W-:Y:S05]  /*8320*/  BSYNC.RECONVERGENT B2 ;  /* 0x0000000000027941 */ /* 0x000fea0003800200 */
.L_x_38590:
        /* <DEDUP_REMOVED lines=61> */
.L_x_38588:
[----:B------:R-:W-:Y:S05]  /*8700*/  BSYNC.RECONVERGENT B1 ;  /* 0x0000000000017941 */ /* 0x000fea0003800200 */
.L_x_38587:
        /* <DEDUP_REMOVED lines=25> */
.L_x_38594:
        /* <DEDUP_REMOVED lines=13> */
.L_x_38596:
[----:B------:R-:W-:Y:S05]  /*8970*/  BSYNC.RECONVERGENT B2 ;  /* 0x0000000000027941 */ /* 0x000fea0003800200 */
.L_x_38595:
        /* <DEDUP_REMOVED lines=60> */
.L_x_38593:
[----:B------:R-:W-:Y:S05]  /*8d40*/  BSYNC.RECONVERGENT B1 ;  /* 0x0000000000017941 */ /* 0x000fea0003800200 */
.L_x_38592:
        /* <DEDUP_REMOVED lines=22> */
.L_x_38599:
        /* <DEDUP_REMOVED lines=13> */
.L_x_38601:
[----:B------:R-:W-:Y:S05]  /*8f80*/  BSYNC.RECONVERGENT B2 ;  /* 0x0000000000027941 */ /* 0x000fea0003800200 */
.L_x_38600:
        /* <DEDUP_REMOVED lines=60> */
.L_x_38598:
[----:B------:R-:W-:Y:S05]  /*9350*/  BSYNC.RECONVERGENT B1 ;  /* 0x0000000000017941 */ /* 0x000fea0003800200 */
.L_x_38597:
[----:B------:R-:W-:Y:S01]  /*9360*/  I2FP.F32.U32 R8, R8 ;  /* 0x0000000800087245 */ /* 0x000fe20000201000 */
[----:B------:R-:W-:Y:S01]  /*9370*/  FMUL.FTZ R42, R42, R60 ;  /* 0x0000003c2a2a7220 */ /* 0x000fe20000410000 */
[----:B------:R-:W-:Y:S01]  /*9380*/  ISETP.NE.AND P5, PT, R62, 0x1, PT ;  /* 0x000000013e00780c */ /* 0x000fe20003fa5270 */
[----:B------:R-:W-:Y:S01]  /*9390*/  BSSY.RECONVERGENT B1, `(.L_x_38602) ;  /* 0x000005d000017945 */ /* 0x000fe20003800200 */
[----:B------:R-:W-:Y:S02]  /*93a0*/  IMAD.MOV.U32 R11, RZ, RZ, R10 ;  /* 0x000000ffff0b7224 */ /* 0x000fe400078e000a */
[----:B------:R-:W-:Y:S01]  /*93b0*/  FFMA.FTZ R8, R8, R80, 1.1641532182693481445e-10 ;  /* 0x2f00000008087423 */ /* 0x000fe20000010050 */
[----:B------:R-:W-:Y:S01]  /*93c0*/  FMUL.FTZ R63, R42, R78 ;  /* 0x0000004e2a3f7220 */ /* 0x000fe20000410000 */
[----:B------:R-:W-:-:S03]  /*93d0*/  HADD2.F32 R42, -RZ, R64.H1_H1 ;  /* 0x30000040ff2a7230 */ /* 0x000fc60000004100 */
[----:B------:R-:W-:Y:S01]  /*93e0*/  FSETP.GTU.FTZ.AND P4, PT, R8, R79, PT ;  /* 0x0000004f0800720b */ /* 0x000fe20003f9c000 */
[----:B------:R-:W-:-:S03]  /*93f0*/  HFMA2 R8, -RZ, RZ, 0, 1.1920928955078125e-07 ;  /* 0x00000002ff087431 */ /* 0x000fc600000001ff */
        /* <DEDUP_REMOVED lines=12> */
.L_x_38604:
        /* <DEDUP_REMOVED lines=13> */
.L_x_38606:
[----:B------:R-:W-:Y:S05]  /*9590*/  BSYNC.RECONVERGENT B2 ;  /* 0x0000000000027941 */ /* 0x000fea0003800200 */
.L_x_38605:
        /* <DEDUP_REMOVED lines=60> */
.L_x_38603:
[----:B------:R-:W-:Y:S05]  /*9960*/  BSYNC.RECONVERGENT B1 ;  /* 0x0000000000017941 */ /* 0x000fea0003800200 */
.L_x_38602:
        /* <DEDUP_REMOVED lines=10> */
.L_x_38586:
        /* <DEDUP_REMOVED lines=16> */
.L_x_38610:
        /* <DEDUP_REMOVED lines=13> */
.L_x_38612:
[----:B------:R-:W-:Y:S05]  /*9be0*/  BSYNC.RECONVERGENT B2 ;  /* 0x0000000000027941 */ /* 0x000fea0003800200 */
.L_x_38611:
        /* <DEDUP_REMOVED lines=44> */
[----:B------:R-:W-:Y:S02]  /*9eb0*/  VIADD R10, R26, 0xf1bbcdc8 ;  /* 0xf1bbcdc81a0a7836 */ /* 0x000fe40000000000 */
[----:B------:R-:W-:Y:S01]  /*9ec0*/  IMAD.WIDE.U32 R76, R76, -0x2daee0ad, RZ ;  /* 0xd2511f534c4c7825 */ /* 0x000fe200078e00ff */
[----:B------:R-:W-:Y:S02]  /*9ed0*/  LOP3.LUT R6, R8, R6, R79, 0x96, !PT ;  /* 0x0000000608067212 */ /* 0x000fe400078e964f */
        /* <DEDUP_REMOVED lines=14> */
.L_x_38609:
[----:B------:R-:W-:Y:S05]  /*9fc0*/  BSYNC.RECONVERGENT B1 ;  /* 0x0000000000017941 */ /* 0x000fea0003800200 */
.L_x_38608:
        /* <DEDUP_REMOVED lines=25> */
.L_x_38615:
        /* <DEDUP_REMOVED lines=13> */
.L_x_38617:
[----:B------:R-:W-:Y:S05]  /*a230*/  BSYNC.RECONVERGENT B2 ;  /* 0x0000000000027941 */ /* 0x000fea0003800200 */
.L_x_38616:
        /* <DEDUP_REMOVED lines=60> */
.L_x_38614:
[----:B------:R-:W-:Y:S05]  /*a600*/  BSYNC.RECONVERGENT B1 ;  /* 0x0000000000017941 */ /* 0x000fea0003800200 */
.L_x_38613:
        /* <DEDUP_REMOVED lines=22> */
.L_x_38620:
        /* <DEDUP_REMOVED lines=13> */
.L_x_38622:
[----:B------:R-:W-:Y:S05]  /*a840*/  BSYNC.RECONVERGENT B2 ;  /* 0x0000000000027941 */ /* 0x000fea0003800200 */
.L_x_38621:
        /* <DEDUP_REMOVED lines=60> */
.L_x_38619:
[----:B------:R-:W-:Y:S05]  /*ac10*/  BSYNC.RECONVERGENT B1 ;  /* 0x0000000000017941 */ /* 0x000fea0003800200 */
.L_x_38618:
[----:B------:R-:W-:Y:S01]  /*ac20*/  I2FP.F32.U32 R8, R8 ;  /* 0x0000000800087245 */ /* 0x000fe20000201000 */
[----:B------:R-:W-:Y:S01]  /*ac30*/  FMUL.FTZ R42, R42, R60 ;  /* 0x0000003c2a2a7220 */ /* 0x000fe20000410000 */
[----:B------:R-:W-:Y:S01]  /*ac40*/  ISETP.NE.AND P5, PT, R62, 0x1, PT ;  /* 0x000000013e00780c */ /* 0x000fe20003fa5270 */
[----:B------:R-:W-:Y:S01]  /*ac50*/  BSSY.RECONVERGENT B1, `(.L_x_38623) ;  /* 0x000005d000017945 */ /* 0x000fe20003800200 */
[----:B------:R-:W-:Y:S01]  /*ac60*/  MOV R11, R10 ;  /* 0x0000000a000b7202 */ /* 0x000fe20000000f00 */
[----:B------:R-:W-:Y:S01]  /*ac70*/  FFMA.FTZ R8, R8, R80, 1.1641532182693481445e-10 ;  /* 0x2f00000008087423 */ /* 0x000fe20000010050 */
[----:B------:R-:W-:Y:S01]  /*ac80*/  FMUL.FTZ R63, R42, R78 ;  /* 0x0000004e2a3f7220 */ /* 0x000fe20000410000 */
[----:B------:R-:W-:-:S03]  /*ac90*/  HADD2.F32 R42, -RZ, R64.H1_H1 ;  /* 0x30000040ff2a7230 */ /* 0x000fc60000004100 */
        /* <DEDUP_REMOVED lines=14> */
.L_x_38625:
        /* <DEDUP_REMOVED lines=13> */
.L_x_38627:
[----:B------:R-:W-:Y:S05]  /*ae50*/  BSYNC.RECONVERGENT B2 ;  /* 0x0000000000027941 */ /* 0x000fea0003800200 */
.L_x_38626:
        /* <DEDUP_REMOVED lines=60> */
.L_x_38624:
[----:B------:R-:W-:Y:S05]  /*b220*/  BSYNC.RECONVERGENT B1 ;  /* 0x0000000000017941 */ /* 0x000fea0003800200 */
.L_x_38623:
        /* <DEDUP_REMOVED lines=9> */
.L_x_38607:
        /* <DEDUP_REMOVED lines=10> */
[----:B-1----:R-:W-:-:S04]  /*b360*/  IMAD.WIDE.U32 R76, R61, 0x4, R76 ;  /* 0x000000043d4c7825 */ /* 0x002fc800078e004c */
[----:B------:R-:W-:Y:S01]  /*b370*/  VIADD R61, R61, 0x100 ;  /* 0x000001003d3d7836 */ /* 0x000fe20000000000 */
[----:B------:R0:W-:Y:S02]  /*b380*/  STG.E desc[UR6][R76.64], R11 ;  /* 0x0000000b4c007986 */ /* 0x0001e4000c101906 */
[----:B0-----:R-:W-:-:S07]  /*b390*/  MOV R11, R75 ;  /* 0x0000004b000b7202 */ /* 0x001fce0000000f00 */
.L_x_38585:
[----:B------:R-:W-:Y:S05]  /*b3a0*/  BSYNC.RECONVERGENT B0 ;  /* 0x0000000000007941 */ /* 0x000fea0003800200 */
.L_x_38584:
        /* <DEDUP_REMOVED lines=29> */
.L_x_38633:
        /* <DEDUP_REMOVED lines=13> */
.L_x_38635:
[----:B------:R-:W-:Y:S05]  /*b650*/  BSYNC.RECONVERGENT B2 ;  /* 0x0000000000027941 */ /* 0x000fea0003800200 */
.L_x_38634:
        /* <DEDUP_REMOVED lines=61> */
.L_x_38632:
[----:B------:R-:W-:Y:S05]  /*ba30*/  BSYNC.RECONVERGENT B1 ;  /* 0x0000000000017941 */ /* 0x000fea0003800200 */
.L_x_38631:
        /* <DEDUP_REMOVED lines=25> */
.L_x_38638:
        /* <DEDUP_REMOVED lines=13> */
.L_x_38640:
[----:B------:R-:W-:Y:S05]  /*bca0*/  BSYNC.RECONVERGENT B2 ;  /* 0x0000000000027941 */ /* 0x000fea0003800200 */
.L_x_38639:
        /* <DEDUP_REMOVED lines=60> */
.L_x_38637:
[----:B------:R-:W-:Y:S05]  /*c070*/  BSYNC.RECONVERGENT B1 ;  /* 0x0000000000017941 */ /* 0x000fea0003800200 */
.L_x_38636:
[----:B------:R-:W-:Y:S01]  /*c080*/  I2FP.F32.U32 R8, R8 ;  /* 0x0000000800087245 */ /* 0x000fe20000201000 */
[----:B------:R-:W-:Y:S01]  /*c090*/  FMUL.FTZ R45, R45, R60 ;  /* 0x0000003c2d2d7220 */ /* 0x000fe20000410000 */
[----:B------:R-:W-:Y:S01]  /*c0a0*/  ISETP.NE.AND P4, PT, R11, 0x1, PT ;  /* 0x000000010b00780c */ /* 0x000fe20003f85270 */
[----:B------:R-:W-:Y:S01]  /*c0b0*/  BSSY.RECONVERGENT B1, `(.L_x_38641) ;  /* 0x000005d000017945 */ /* 0x000fe20003800200 */
[----:B------:R-:W-:Y:S02]  /*c0c0*/  IMAD.MOV.U32 R62, RZ, RZ, 0x2 ;  /* 0x00000002ff3e7424 */ /* 0x000fe400078e00ff */
[----:B------:R-:W-:Y:S01]  /*c0d0*/  FFMA.FTZ R8, R8, R80, 1.1641532182693481445e-10 ;  /* 0x2f00000008087423 */ /* 0x000fe20000010050 */
[----:B------:R-:W-:Y:S01]  /*c0e0*/  FMUL.FTZ R63, R45, R78 ;  /* 0x0000004e2d3f7220 */ /* 0x000fe20000410000 */
[----:B------:R-:W-:-:S03]  /*c0f0*/  HADD2.F32 R45, -RZ, R67.H0_H0 ;  /* 0x20000043ff2d7230 */ /* 0x000fc60000004100 */
        /* <DEDUP_REMOVED lines=14> */
.L_x_38643:
        /* <DEDUP_REMOVED lines=13> */
.L_x_38645:
[----:B------:R-:W-:Y:S05]  /*c2b0*/  BSYNC.RECONVERGENT B2 ;  /* 0x0000000000027941 */ /* 0x000fea0003800200 */
.L_x_38644:
        /* <DEDUP_REMOVED lines=60> */
.L_x_38642:
[----:B------:R-:W-:Y:S05]  /*c680*/  BSYNC.RECONVERGENT B1 ;  /* 0x0000000000017941 */ /* 0x000fea0003800200 */
.L_x_38641:
[----:B------:R-:W-:Y:S01]  /*c690*/  I2FP.F32.U32 R11, R8 ;  /* 0x00000008000b7245 */ /* 0x000fe20000201000 */
[----:B------:R-:W-:Y:S01]  /*c6a0*/  FMUL.FTZ R8, R46, R60 ;  /* 0x0000003c2e087220 */ /* 0x000fe20000410000 */
[----:B------:R-:W-:Y:S01]  /*c6b0*/  ISETP.NE.AND P5, PT, R62, 0x1, PT ;  /* 0x000000013e00780c */ /* 0x000fe20003fa5270 */
[----:B------:R-:W-:Y:S01]  /*c6c0*/  HADD2.F32 R46, -RZ, R66.H1_H1 ;  /* 0x30000042ff2e7230 */ /* 0x000fe20000004100 */
[----:B------:R-:W-:Y:S01]  /*c6d0*/  BSSY.RECONVERGENT B1, `(.L_x_38646) ;  /* 0x000005c000017945 */ /* 0x000fe20003800200 */
[----:B------:R-:W-:Y:S01]  /*c6e0*/  FFMA.FTZ R11, R11, R80, 1.1641532182693481445e-10 ;  /* 0x2f0000000b0b7423 */ /* 0x000fe20000010050 */
[----:B------:R-:W-:-:S04]  /*c6f0*/  FMUL.FTZ R8, R8, R78 ;  /* 0x0000004e08087220 */ /* 0x000fc80000410000 */
[----:B------:R-:W-:Y:S02]  /*c700*/  FSETP.GTU.FTZ.AND P4, PT, R11, R79, PT ;  /* 0x0000004f0b00720b */ /* 0x000fe40003f9c000 */
[----:B------:R-:W-:Y:S02]  /*c710*/  MOV R11, R10 ;  /* 0x0000000a000b7202 */ /* 0x000fe40000000f00 */
        /* <DEDUP_REMOVED lines=13> */
.L_x_38648:
        /* <DEDUP_REMOVED lines=13> */
.L_x_38650:
[----:B------:R-:W-:Y:S05]  /*c8c0*/  BSYNC.RECONVERGENT B2 ;  /* 0x0000000000027941 */ /* 0x000fea0003800200 */
.L_x_38649:
        /* <DEDUP_REMOVED lines=60> */
.L_x_38647:
[----:B------:R-:W-:Y:S05]  /*cc90*/  BSYNC.RECONVERGENT B1 ;  /* 0x0000000000017941 */ /* 0x000fea0003800200 */
.L_x_38646:
        /* <DEDUP_REMOVED lines=10> */
.L_x_38630:
        /* <DEDUP_REMOVED lines=16> */
.L_x_38654:
        /* <DEDUP_REMOVED lines=13> */
.L_x_38656:
[----:B------:R-:W-:Y:S05]  /*cf10*/  BSYNC.RECONVERGENT B2 ;  /* 0x0000000000027941 */ /* 0x000fea0003800200 */
.L_x_38655:
        /* <DEDUP_REMOVED lines=61> */
.L_x_38653:
[----:B------:R-:W-:Y:S05]  /*d2f0*/  BSYNC.RECONVERGENT B1 ;  /* 0x0000000000017941 */ /* 0x000fea0003800200 */
.L_x_38652:
        /* <DEDUP_REMOVED lines=25> */
.L_x_38659:
        /* <DEDUP_REMOVED lines=13> */
.L_x_38661:
[----:B------:R-:W-:Y:S05]  /*d560*/  BSYNC.RECONVERGENT B2 ;  /* 0x0000000000027941 */ /* 0x000fea0003800200 */
.L_x_38660:
        /* <DEDUP_REMOVED lines=60> */
.L_x_38658:
[----:B------:R-:W-:Y:S05]  /*d930*/  BSYNC.RECONVERGENT B1 ;  /* 0x0000000000017941 */ /* 0x000fea0003800200 */
.L_x_38657:
[----:B------:R-:W-:Y:S01]  /*d940*/  I2FP.F32.U32 R8, R8 ;  /* 0x0000000800087245 */ /* 0x000fe20000201000 */
[----:B------:R-:W-:Y:S01]  /*d950*/  FMUL.FTZ R45, R45, R60 ;  /* 0x0000003c2d2d7220 */ /* 0x000fe20000410000 */
[----:B------:R-:W-:Y:S01]  /*d960*/  ISETP.NE.AND P4, PT, R11, 0x1, PT ;  /* 0x000000010b00780c */ /* 0x000fe20003f85270 */
[----:B------:R-:W-:Y:S01]  /*d970*/  BSSY.RECONVERGENT B1, `(.L_x_38662) ;  /* 0x000005d000017945 */ /* 0x000fe20003800200 */
[----:B------:R-:W-:Y:S02]  /*d980*/  HFMA2 R62, -RZ, RZ, 0, 1.1920928955078125e-07 ;  /* 0x00000002ff3e7431 */ /* 0x000fe400000001ff */
[----:B------:R-:W-:Y:S01]  /*d990*/  FFMA.FTZ R8, R8, R80, 1.1641532182693481445e-10 ;  /* 0x2f00000008087423 */ /* 0x000fe20000010050 */
[----:B------:R-:W-:Y:S01]  /*d9a0*/  FMUL.FTZ R63, R45, R78 ;  /* 0x0000004e2d3f7220 */ /* 0x000fe20000410000 */
[----:B------:R-:W-:-:S03]  /*d9b0*/  HADD2.F32 R45, -RZ, R67.H0_H0 ;  /* 0x20000043ff2d7230 */ /* 0x000fc60000004100 */
        /* <DEDUP_REMOVED lines=14> */
.L_x_38664:
        /* <DEDUP_REMOVED lines=13> */
.L_x_38666:
[----:B------:R-:W-:Y:S05]  /*db70*/  BSYNC.RECONVERGENT B2 ;  /* 0x0000000000027941 */ /* 0x000fea0003800200 */
.L_x_38665:
        /* <DEDUP_REMOVED lines=60> */
.L_x_38663:
[----:B------:R-:W-:Y:S05]  /*df40*/  BSYNC.RECONVERGENT B1 ;  /* 0x0000000000017941 */ /* 0x000fea0003800200 */
.L_x_38662:
[----:B------:R-:W-:Y:S01]  /*df50*/  I2FP.F32.U32 R11, R8 ;  /* 0x00000008000b7245 */ /* 0x000fe20000201000 */
[----:B------:R-:W-:Y:S01]  /*df60*/  FMUL.FTZ R8, R46, R60 ;  /* 0x0000003c2e087220 */ /* 0x000fe20000410000 */
[----:B------:R-:W-:Y:S01]  /*df70*/  ISETP.NE.AND P5, PT, R62, 0x1, PT ;  /* 0x000000013e00780c */ /* 0x000fe20003fa5270 */
[----:B------:R-:W-:Y:S01]  /*df80*/  HADD2.F32 R46, -RZ, R66.H1_H1 ;  /* 0x30000042ff2e7230 */ /* 0x000fe20000004100 */
[----:B------:R-:W-:Y:S01]  /*df90*/  BSSY.RECONVERGENT B1, `(.L_x_38667) ;  /* 0x000005c000017945 */ /* 0x000fe20003800200 */
[----:B------:R-:W-:Y:S01]  /*dfa0*/  FFMA.FTZ R11, R11, R80, 1.1641532182693481445e-10 ;  /* 0x2f0000000b0b7423 */ /* 0x000fe20000010050 */
[----:B------:R-:W-:-:S04]  /*dfb0*/  FMUL.FTZ R8, R8, R78 ;  /* 0x0000004e08087220 */ /* 0x000fc80000410000 */
[----:B------:R-:W-:Y:S01]  /*dfc0*/  FSETP.GTU.FTZ.AND P4, PT, R11, R79, PT ;  /* 0x0000004f0b00720b */ /* 0x000fe20003f9c000 */
[----:B------:R-:W-:-:S03]  /*dfd0*/  IMAD.MOV.U32 R11, RZ, RZ, R10 ;  /* 0x000000ffff0b7224 */ /* 0x000fc600078e000a */
        /* <DEDUP_REMOVED lines=13> */
.L_x_38669:
        /* <DEDUP_REMOVED lines=13> */
.L_x_38671:
[----:B------:R-:W-:Y:S05]  /*e180*/  BSYNC.RECONVERGENT B2 ;  /* 0x0000000000027941 */ /* 0x000fea0003800200 */
.L_x_38670:
        /* <DEDUP_REMOVED lines=60> */
.L_x_38668:
[----:B------:R-:W-:Y:S05]  /*e550*/  BSYNC.RECONVERGENT B1 ;  /* 0x0000000000017941 */ /* 0x000fea0003800200 */
.L_x_38667:
        /* <DEDUP_REMOVED lines=9> */
.L_x_38651:
        /* <DEDUP_REMOVED lines=14> */
.L_x_38629:
[----:B------:R-:W-:Y:S05]  /*e6d0*/  BSYNC.RECONVERGENT B0 ;  /* 0x0000000000007941 */ /* 0x000fea0003800200 */
.L_x_38628:
        /* <DEDUP_REMOVED lines=29> */
.L_x_38677:
        /* <DEDUP_REMOVED lines=13> */
.L_x_38679:
[----:B------:R-:W-:Y:S05]  /*e980*/  BSYNC.RECONVERGENT B2 ;  /* 0x0000000000027941 */ /* 0x000fea0003800200 */
.L_x_38678:
        /* <DEDUP_REMOVED lines=61> */
.L_x_38676:
[----:B------:R-:W-:Y:S05]  /*ed60*/  BSYNC.RECONVERGENT B1 ;  /* 0x0000000000017941 */ /* 0x000fea0003800200 */
.L_x_38675:
[----:B------:R-:W0:Y:S01]  /*ed70*/  LDC R78, c[0x0][0x408] ;  /* 0x00010200ff4e7b82 */ /* 0x000e220000000800 */
[----:B------:R-:W-:Y:S01]  /*ed80*/  I2FP.F32.U32 R8, R63 ;  /* 0x0000003f00087245 */ /* 0x000fe20000201000 */
[----:B------:R-:W-:Y:S01]  /*ed90*/  IMAD.MOV.U32 R80, RZ, RZ, 0x2f800000 ;  /* 0x2f800000ff507424 */ /* 0x000fe200078e00ff */
[----:B------:R-:W-:Y:S01]  /*eda0*/  ISETP.NE.AND P3, PT, R62, 0x1, PT ;  /* 0x000000013e00780c */ /* 0x000fe20003f65270 */
[----:B-----5:R-:W-:Y:S01]  /*edb0*/  FMUL.FTZ R48, R48, R60 ;  /* 0x0000003c30307220 */ /* 0x020fe20000410000 */
[----:B------:R-:W-:Y:S01]  /*edc0*/  BSSY.RECONVERGENT B1, `(.L_x_38680) ;  /* 0x000005e000017945 */ /* 0x000fe20003800200 */
[----:B------:R-:W-:Y:S01]  /*edd0*/  FFMA.FTZ R8, R8, R80, 1.1641532182693481445e-10 ;  /* 0x2f00000008087423 */ /* 0x000fe20000010050 */
[----:B------:R-:W-:Y:S01]  /*ede0*/  MOV R11, 0x2 ;  /* 0x00000002000b7802 */ /* 0x000fe20000000f00 */
[----:B------:R-:W1:Y:S01]  /*edf0*/  LDC R79, c[0x0][0x404] ;  /* 0x00010100ff4f7b82 */ /* 0x000e620000000800 */
[----:B0-----:R-:W-:Y:S01]  /*ee00*/  FMUL.FTZ R63, R48, R78 ;  /* 0x0000004e303f7220 */ /* 0x001fe20000410000 */
[----:B------:R-:W-:Y:S01]  /*ee10*/  HADD2.F32 R48, -RZ, R68.H0_H0 ;  /* 0x20000044ff307230 */ /* 0x000fe20000004100 */
[----:B-1----:R-:W-:Y:S01]  /*ee20*/  FSETP.GTU.FTZ.AND P2, PT, R8, R79, PT ;  /* 0x0000004f0800720b */ /* 0x002fe20003f5c000 */
        /* <DEDUP_REMOVED lines=13> */
.L_x_38682:
        /* <DEDUP_REMOVED lines=13> */
.L_x_38684:
[----:B------:R-:W-:Y:S05]  /*efd0*/  BSYNC.RECONVERGENT B2 ;  /* 0x0000000000027941 */ /* 0x000fea0003800200 */
.L_x_38683:
        /* <DEDUP_REMOVED lines=60> */
.L_x_38681:
[----:B------:R-:W-:Y:S05]  /*f3a0*/  BSYNC.RECONVERGENT B1 ;  /* 0x0000000000017941 */ /* 0x000fea0003800200 */
.L_x_38680:
[----:B------:R-:W-:Y:S01]  /*f3b0*/  I2FP.F32.U32 R62, R8 ;  /* 0x00000008003e7245 */ /* 0x000fe20000201000 */
[----:B------:R-:W-:Y:S01]  /*f3c0*/  FMUL.FTZ R8, R49, R60 ;  /* 0x0000003c31087220 */ /* 0x000fe20000410000 */
[----:B------:R-:W-:Y:S01]  /*f3d0*/  ISETP.NE.AND P4, PT, R11, 0x1, PT ;  /* 0x000000010b00780c */ /* 0x000fe20003f85270 */
[----:B------:R-:W-:Y:S01]  /*f3e0*/  HADD2.F32 R49, -RZ, R69.H0_H0 ;  /* 0x20000045ff317230 */ /* 0x000fe20000004100 */
[----:B------:R-:W-:Y:S01]  /*f3f0*/  BSSY.RECONVERGENT B1, `(.L_x_38685) ;  /* 0x000005c000017945 */ /* 0x000fe20003800200 */
[----:B------:R-:W-:Y:S01]  /*f400*/  FFMA.FTZ R62, R62, R80, 1.1641532182693481445e-10 ;  /* 0x2f0000003e3e7423 */ /* 0x000fe20000010050 */
[----:B------:R-:W-:-:S04]  /*f410*/  FMUL.FTZ R8, R8, R78 ;  /* 0x0000004e08087220 */ /* 0x000fc80000410000 */
[----:B------:R-:W-:Y:S01]  /*f420*/  FSETP.GTU.FTZ.AND P3, PT, R62, R79, PT ;  /* 0x0000004f3e00720b */ /* 0x000fe20003f7c000 */
[----:B------:R-:W-:-:S03]  /*f430*/  HFMA2 R62, -RZ, RZ, 0, 1.1920928955078125e-07 ;  /* 0x00000002ff3e7431 */ /* 0x000fc600000001ff */
        /* <DEDUP_REMOVED lines=13> */
.L_x_38687:
        /* <DEDUP_REMOVED lines=13> */
.L_x_38689:
[----:B------:R-:W-:Y:S05]  /*f5e0*/  BSYNC.RECONVERGENT B2 ;  /* 0x0000000000027941 */ /* 0x000fea0003800200 */
.L_x_38688:
        /* <DEDUP_REMOVED lines=60> */
.L_x_38686:
[----:B------:R-:W-:Y:S05]  /*f9b0*/  BSYNC.RECONVERGENT B1 ;  /* 0x0000000000017941 */ /* 0x000fea0003800200 */
.L_x_38685:
        /* <DEDUP_REMOVED lines=22> */
.L_x_38692:
        /* <DEDUP_REMOVED lines=13> */
.L_x_38694:
[----:B------:R-:W-:Y:S05]  /*fbf0*/  BSYNC.RECONVERGENT B2 ;  /* 0x0000000000027941 */ /* 0x000fea0003800200 */
.L_x_38693:
        /* <DEDUP_REMOVED lines=60> */
.L_x_38691:
[----:B------:R-:W-:Y:S05]  /*ffc0*/  BSYNC.RECONVERGENT B1 ;  /* 0x0000000000017941 */ /* 0x000fea0003800200 */
.L_x_38690:
        /* <DEDUP_REMOVED lines=10> */
.L_x_38674:
        /* <DEDUP_REMOVED lines=16> */
.L_x_38698:
        /* <DEDUP_REMOVED lines=13> */
.L_x_38700:
[----:B------:R-:W-:Y:S05]  /*10240*/  BSYNC.RECONVERGENT B2 ;  /* 0x0000000000027941 */ /* 0x000fea0003800200 */
.L_x_38699:
        /* <DEDUP_REMOVED lines=61> */
.L_x_38697:
[----:B------:R-:W-:Y:S05]  /*10620*/  BSYNC.RECONVERGENT B1 ;  /* 0x0000000000017941 */ /* 0x000fea0003800200 */
.L_x_38696:
        /* <DEDUP_REMOVED lines=9> */
[----:B0-----:R-:W-:Y:S01]  /*106c0*/  FMUL.FTZ R63, R48, R78 ;  /* 0x0000004e303f7220 */ /* 0x001fe20000410000 */
[----:B------:R-:W-:-:S03]  /*106d0*/  HADD2.F32 R48, -RZ, R68.H0_H0 ;  /* 0x20000044ff307230 */ /* 0x000fc60000004100 */
[----:B-1----:R-:W-:Y:S02]  /*106e0*/  FSETP.GTU.FTZ.AND P2, PT, R8, R79, PT ;  /* 0x0000004f0800720b */ /* 0x002fe40003f5c000 */
        /* <DEDUP_REMOVED lines=13> */
.L_x_38703:
        /* <DEDUP_REMOVED lines=13> */
.L_x_38705:
[----:B------:R-:W-:Y:S05]  /*10890*/  BSYNC.RECONVERGENT B2 ;  /* 0x0000000000027941 */ /* 0x000fea0003800200 */
.L_x_38704:
        /* <DEDUP_REMOVED lines=60> */
.L_x_38702:
[----:B------:R-:W-:Y:S05]  /*10c60*/  BSYNC.RECONVERGENT B1 ;  /* 0x0000000000017941 */ /* 0x000fea0003800200 */
.L_x_38701:
        /* <DEDUP_REMOVED lines=8> */
[----:B------:R-:W-:-:S03]  /*10cf0*/  IMAD.MOV.U32 R62, RZ, RZ, 0x2 ;  /* 0x00000002ff3e7424 */ /* 0x000fc600078e00ff */
        /* <DEDUP_REMOVED lines=13> */
.L_x_38708:
        /* <DEDUP_REMOVED lines=13> */
.L_x_38710:
[----:B------:R-:W-:Y:S05]  /*10ea0*/  BSYNC.RECONVERGENT B2 ;  /* 0x0000000000027941 */ /* 0x000fea0003800200 */
.L_x_38709:
        /* <DEDUP_REMOVED lines=60> */
.L_x_38707:
[----:B------:R-:W-:Y:S05]  /*11270*/  BSYNC.RECONVERGENT B1 ;  /* 0x0000000000017941 */ /* 0x000fea0003800200 */
.L_x_38706:
        /* <DEDUP_REMOVED lines=22> */
.L_x_38713:
        /* <DEDUP_REMOVED lines=13> */
.L_x_38715:
[----:B------:R-:W-:Y:S05]  /*114b0*/  BSYNC.RECONVERGENT B2 ;  /* 0x0000000000027941 */ /* 0x000fea0003800200 */
.L_x_38714:
        /* <DEDUP_REMOVED lines=60> */
.L_x_38712:
[----:B------:R-:W-:Y:S05]  /*11880*/  BSYNC.RECONVERGENT B1 ;  /* 0x0000000000017941 */ /* 0x000fea0003800200 */
.L_x_38711:
        /* <DEDUP_REMOVED lines=9> */
.L_x_38695:
        /* <DEDUP_REMOVED lines=14> */
.L_x_38673:
[----:B------:R-:W-:Y:S05]  /*11a00*/  BSYNC.RECONVERGENT B0 ;  /* 0x0000000000007941 */ /* 0x000fea0003800200 */
.L_x_38672:
        /* <DEDUP_REMOVED lines=29> */
.L_x_38721:
        /* <DEDUP_REMOVED lines=13> */
.L_x_38723:
[----:B------:R-:W-:Y:S05]  /*11cb0*/  BSYNC.RECONVERGENT B2 ;  /* 0x0000000000027941 */ /* 0x000fea0003800200 */
.L_x_38722:
        /* <DEDUP_REMOVED lines=61> */
.L_x_38720:
[----:B------:R-:W-:Y:S05]  /*12090*/  BSYNC.RECONVERGENT B1 ;  /* 0x0000000000017941 */ /* 0x000fea0003800200 */
.L_x_38719:
[----:B------:R-:W0:Y:S01]  /*120a0*/  LDC R78, c[0x0][0x408] ;  /* 0x00010200ff4e7b82 */ /* 0x000e220000000800 */
[----:B------:R-:W-:Y:S01]  /*120b0*/  HFMA2 R80, -RZ, RZ, 0.1171875, 0 ;  /* 0x2f800000ff507431 */ /* 0x000fe200000001ff */
[----:B------:R-:W-:Y:S01]  /*120c0*/  I2FP.F32.U32 R11, R63 ;  /* 0x0000003f000b7245 */ /* 0x000fe20000201000 */
[----:B-----5:R-:W-:Y:S01]  /*120d0*/  FMUL.FTZ R8, R52, R60 ;  /* 0x0000003c34087220 */ /* 0x020fe20000410000 */
[----:B------:R-:W-:Y:S01]  /*120e0*/  ISETP.NE.AND P3, PT, R62, 0x1, PT ;  /* 0x000000013e00780c */ /* 0x000fe20003f65270 */
[----:B------:R-:W-:Y:S01]  /*120f0*/  HADD2.F32 R52, -RZ, R71.H0_H0 ;  /* 0x20000047ff347230 */ /* 0x000fe20000004100 */
[----:B------:R-:W-:Y:S02]  /*12100*/  BSSY.RECONVERGENT B1, `(.L_x_38724) ;  /* 0x000005d000017945 */ /* 0x000fe40003800200 */
[----:B------:R-:W1:Y:S01]  /*12110*/  LDC R79, c[0x0][0x404] ;  /* 0x00010100ff4f7b82 */ /* 0x000e620000000800 */
[----:B------:R-:W-:Y:S01]  /*12120*/  FFMA.FTZ R11, R11, R80, 1.1641532182693481445e-10 ;  /* 0x2f0000000b0b7423 */ /* 0x000fe20000010050 */
[----:B0-----:R-:W-:-:S04]  /*12130*/  FMUL.FTZ R8, R8, R78 ;  /* 0x0000004e08087220 */ /* 0x001fc80000410000 */
[----:B-1----:R-:W-:Y:S01]  /*12140*/  FSETP.GTU.FTZ.AND P2, PT, R11, R79, PT ;  /* 0x0000004f0b00720b */ /* 0x002fe20003f5c000 */
[----:B------:R-:W-:-:S03]  /*12150*/  IMAD.MOV.U32 R11, RZ, RZ, 0x2 ;  /* 0x00000002ff0b7424 */ /* 0x000fc600078e00ff */
        /* <DEDUP_REMOVED lines=13> */
.L_x_38726:
        /* <DEDUP_REMOVED lines=13> */
.L_x_38728:
[----:B------:R-:W-:Y:S05]  /*12300*/  BSYNC.RECONVERGENT B2 ;  /* 0x0000000000027941 */ /* 0x000fea0003800200 */
.L_x_38727:
        /* <DEDUP_REMOVED lines=60> */
.L_x_38725:
[----:B------:R-:W-:Y:S05]  /*126d0*/  BSYNC.RECONVERGENT B1 ;  /* 0x0000000000017941 */ /* 0x000fea0003800200 */
.L_x_38724:
        /* <DEDUP_REMOVED lines=22> */
.L_x_38731:
        /* <DEDUP_REMOVED lines=13> */
.L_x_38733:
[----:B------:R-:W-:Y:S05]  /*12910*/  BSYNC.RECONVERGENT B2 ;  /* 0x0000000000027941 */ /* 0x000fea0003800200 */
.L_x_38732:
        /* <DEDUP_REMOVED lines=60> */
.L_x_38730:
[----:B------:R-:W-:Y:S05]  /*12ce0*/  BSYNC.RECONVERGENT B1 ;  /* 0x0000000000017941 */ /* 0x000fea0003800200 */
.L_x_38729:
        /* <DEDUP_REMOVED lines=22> */
.L_x_38736:
        /* <DEDUP_REMOVED lines=13> */
.L_x_38738:
[----:B------:R-:W-:Y:S05]  /*12f20*/  BSYNC.RECONVERGENT B2 ;  /* 0x0000000000027941 */ /* 0x000fea0003800200 */
.L_x_38737:
        /* <DEDUP_REMOVED lines=60> */
.L_x_38735:
[----:B------:R-:W-:Y:S05]  /*132f0*/  BSYNC.RECONVERGENT B1 ;  /* 0x0000000000017941 */ /* 0x000fea0003800200 */
.L_x_38734:
        /* <DEDUP_REMOVED lines=10> */
.L_x_38718:
        /* <DEDUP_REMOVED lines=16> */
.L_x_38742:
        /* <DEDUP_REMOVED lines=13> */
.L_x_38744:
[----:B------:R-:W-:Y:S05]  /*13570*/  BSYNC.RECONVERGENT B2 ;  /* 0x0000000000027941 */ /* 0x000fea0003800200 */
.L_x_38743:
        /* <DEDUP_REMOVED lines=61> */
.L_x_38741:
[----:B------:R-:W-:Y:S05]  /*13950*/  BSYNC.RECONVERGENT B1 ;  /* 0x0000000000017941 */ /* 0x000fea0003800200 */
.L_x_38740:
[----:B------:R-:W0:Y:S01]  /*13960*/  LDC R78, c[0x0][0x408] ;  /* 0x00010200ff4e7b82 */ /* 0x000e220000000800 */
[----:B------:R-:W-:Y:S01]  /*13970*/  I2FP.F32.U32 R11, R63 ;  /* 0x0000003f000b7245 */ /* 0x000fe20000201000 */
[----:B------:R-:W-:Y:S01]  /*13980*/  IMAD.MOV.U32 R80, RZ, RZ, 0x2f800000 ;  /* 0x2f800000ff507424 */ /* 0x000fe200078e00ff */
[----:B------:R-:W-:Y:S01]  /*13990*/  ISETP.NE.AND P3, PT, R62, 0x1, PT ;  /* 0x000000013e00780c */ /* 0x000fe20003f65270 */
[----:B-----5:R-:W-:Y:S01]  /*139a0*/  FMUL.FTZ R8, R52, R60 ;  /* 0x0000003c34087220 */ /* 0x020fe20000410000 */
[----:B------:R-:W-:Y:S02]  /*139b0*/  HADD2.F32 R52, -RZ, R71.H0_H0 ;  /* 0x20000047ff347230 */ /* 0x000fe40000004100 */
[----:B------:R-:W-:Y:S01]  /*139c0*/  FFMA.FTZ R11, R11, R80, 1.1641532182693481445e-10 ;  /* 0x2f0000000b0b7423 */ /* 0x000fe20000010050 */
[----:B------:R-:W-:Y:S01]  /*139d0*/  BSSY.RECONVERGENT B1, `(.L_x_38745) ;  /* 0x000005c000017945 */ /* 0x000fe20003800200 */
[----:B------:R-:W1:Y:S01]  /*139e0*/  LDC R79, c[0x0][0x404] ;  /* 0x00010100ff4f7b82 */ /* 0x000e620000000800 */
[----:B0-----:R-:W-:-:S02]  /*139f0*/  FMUL.FTZ R8, R8, R78 ;  /* 0x0000004e08087220 */ /* 0x001fc40000410000 */
[----:B-1----:R-:W-:Y:S02]  /*13a00*/  FSETP.GTU.FTZ.AND P2, PT, R11, R79, PT ;  /* 0x0000004f0b00720b */ /* 0x002fe40003f5c000 */
[----:B------:R-:W-:Y:S02]  /*13a10*/  MOV R11, 0x2 ;  /* 0x00000002000b7802 */ /* 0x000fe40000000f00 */
        /* <DEDUP_REMOVED lines=13> */
.L_x_38747:
        /* <DEDUP_REMOVED lines=13> */
.L_x_38749:
[----:B------:R-:W-:Y:S05]  /*13bc0*/  BSYNC.RECONVERGENT B2 ;  /* 0x0000000000027941 */ /* 0x000fea0003800200 */
.L_x_38748:
        /* <DEDUP_REMOVED lines=60> */
.L_x_38746:
[----:B------:R-:W-:Y:S05]  /*13f90*/  BSYNC.RECONVERGENT B1 ;  /* 0x0000000000017941 */ /* 0x000fea0003800200 */
.L_x_38745:
        /* <DEDUP_REMOVED lines=22> */
.L_x_38752:
        /* <DEDUP_REMOVED lines=13> */
.L_x_38754:
[----:B------:R-:W-:Y:S05]  /*141d0*/  BSYNC.RECONVERGENT B2 ;  /* 0x0000000000027941 */ /* 0x000fea0003800200 */
.L_x_38753:
        /* <DEDUP_REMOVED lines=60> */
.L_x_38751:
[----:B------:R-:W-:Y:S05]  /*145a0*/  BSYNC.RECONVERGENT B1 ;  /* 0x0000000000017941 */ /* 0x000fea0003800200 */
.L_x_38750:
        /* <DEDUP_REMOVED lines=22> */
.L_x_38757:
        /* <DEDUP_REMOVED lines=13> */
.L_x_38759:
[----:B------:R-:W-:Y:S05]  /*147e0*/  BSYNC.RECONVERGENT B2 ;  /* 0x0000000000027941 */ /* 0x000fea0003800200 */
.L_x_38758:
        /* <DEDUP_REMOVED lines=60> */
.L_x_38756:
[----:B------:R-:W-:Y:S05]  /*14bb0*/  BSYNC.RECONVERGENT B1 ;  /* 0x0000000000017941 */ /* 0x000fea0003800200 */
.L_x_38755:
        /* <DEDUP_REMOVED lines=9> */
.L_x_38739:
[----:B------:R-:W0:Y:S01]  /*14c50*/  LDC.64 R62, c[0x0][0x3a8] ;  /* 0x0000ea00ff3e7b82 */ /* 0x000e220000000a00 */
[----:B------:R-:W-:Y:S02]  /*14c60*/  SEL R76, RZ, 0x1000000, !P5 ;  /* 0x01000000ff4c7807 */ /* 0x000fe40006800000 */
[----:B------:R-:W-:Y:S02]  /*14c70*/  SEL R77, RZ, 0x10000, !P4 ;  /* 0x00010000ff4d7807 */ /* 0x000fe40006000000 */
[----:B------:R-:W-:Y:S02]  /*14c80*/  SEL R78, RZ, 0x100, !P3 ;  /* 0x00000100ff4e7807 */ /* 0x000fe40005800000 */
[----:B------:R-:W-:Y:S01]  /*14c90*/  SEL R11, RZ, 0x1, !P2 ;  /* 0x00000001ff0b7807 */ /* 0x000fe20005000000 */
[----:B------:R-:W1:Y:S01]  /*14ca0*/  LDC.64 R96, c[0x0][0x3b0] ;  /* 0x0000ec00ff607b82 */ /* 0x000e620000000a00 */
[----:B------:R-:W-:-:S04]  /*14cb0*/  IADD3 R78, PT, PT, R78, R76, R77 ;  /* 0x0000004c4e4e7210 */ /* 0x000fc80007ffe04d */
[----:B------:R-:W-:Y:S01]  /*14cc0*/  IADD3 R11, PT, PT, R78, R11, RZ ;  /* 0x0000000b4e0b7210 */ /* 0x000fe20007ffe0ff */
[----:B0-----:R-:W-:-:S05]  /*14cd0*/  IMAD.WIDE.U32 R62, R61, 0x10, R62 ;  /* 0x000000103d3e7825 */ /* 0x001fca00078e003e */
[----:B------:R-:W-:Y:S01]  /*14ce0*/  STG.E.128 desc[UR6][R62.64], R52 ;  /* 0x000000343e007986 */ /* 0x000fe2000c101d06 */
[C---:B-1----:R-:W-:Y:S01]  /*14cf0*/  IMAD.WIDE.U32 R76, R61.reuse, 0x4, R96 ;  /* 0x000000043d4c7825 */ /* 0x042fe200078e0060 */
[----:B------:R-:W-:-:S04]  /*14d00*/  IADD3 R61, PT, PT, R61, 0x100, RZ ;  /* 0x000001003d3d7810 */ /* 0x000fc80007ffe0ff */
[----:B------:R0:W-:Y:S02]  /*14d10*/  STG.E desc[UR6][R76.64], R11 ;  /* 0x0000000b4c007986 */ /* 0x0001e4000c101906 */
[----:B0-----:R-:W-:-:S07]  /*14d20*/  IMAD.MOV.U32 R11, RZ, RZ, R75 ;  /* 0x000000ffff0b7224 */ /* 0x001fce00078e004b */
.L_x_38717:
[----:B------:R-:W-:Y:S05]  /*14d30*/  BSYNC.RECONVERGENT B0 ;  /* 0x0000000000007941 */ /* 0x000fea0003800200 */
.L_x_38716:
        /* <DEDUP_REMOVED lines=29> */
.L_x_38765:
        /* <DEDUP_REMOVED lines=13> */
.L_x_38767:
[----:B------:R-:W-:Y:S05]  /*14fe0*/  BSYNC.RECONVERGENT B2 ;  /* 0x0000000000027941 */ /* 0x000fea0003800200 */
.L_x_38766:
        /* <DEDUP_REMOVED lines=52> */
[----:B------:R-:W-:Y:S01]  /*15330*/  IMAD.WIDE.U32 R62, R62, -0x2daee0ad, RZ ;  /* 0xd2511f533e3e7825 */ /* 0x000fe200078e00ff */
[----:B------:R-:W-:-:S03]  /*15340*/  MOV R77, R11 ;  /* 0x0000000b004d7202 */ /* 0x000fc60000000f00 */
[----:B------:R-:W-:Y:S01]  /*15350*/  IMAD.WIDE.U32 R78, R78, -0x326172a9, RZ ;  /* 0xcd9e8d574e4e7825 */ /* 0x000fe200078e00ff */
[----:B------:R-:W-:-:S03]  /*15360*/  LOP3.LUT R7, R7, R76, R63, 0x96, !PT ;  /* 0x0000004c07077212 */ /* 0x000fc600078e963f */
[----:B------:R-:W-:Y:S02]  /*15370*/  VIADD R8, R26, 0x8ff34781 ;  /* 0x8ff347811a087836 */ /* 0x000fe40000000000 */
[----:B------:R-:W-:Y:S02]  /*15380*/  IMAD.MOV.U32 R10, RZ, RZ, R78 ;  /* 0x000000ffff0a7224 */ /* 0x000fe400078e004e */
[----:B------:R-:W-:Y:S01]  /*15390*/  IMAD.MOV.U32 R76, RZ, RZ, RZ ;  /* 0x000000ffff4c7224 */ /* 0x000fe200078e00ff */
[----:B------:R-:W-:-:S07]  /*153a0*/  LOP3.LUT R6, R8, R6, R79, 0x96, !PT ;  /* 0x0000000608067212 */ /* 0x000fce00078e964f */
.L_x_38764:
[----:B------:R-:W-:Y:S05]  /*153b0*/  BSYNC.RECONVERGENT B1 ;  /* 0x0000000000017941 */ /* 0x000fea0003800200 */
.L_x_38763:
        /* <DEDUP_REMOVED lines=25> */
.L_x_38770:
        /* <DEDUP_REMOVED lines=13> */
.L_x_38772:
[----:B------:R-:W-:Y:S05]  /*15620*/  BSYNC.RECONVERGENT B2 ;  /* 0x0000000000027941 */ /* 0x000fea0003800200 */
.L_x_38771:
        /* <DEDUP_REMOVED lines=60> */
.L_x_38769:
[----:B------:R-:W-:Y:S05]  /*159f0*/  BSYNC.RECONVERGENT B1 ;  /* 0x0000000000017941 */ /* 0x000fea0003800200 */
.L_x_38768:
        /* <DEDUP_REMOVED lines=22> */
.L_x_38775:
        /* <DEDUP_REMOVED lines=13> */
.L_x_38777:
[----:B------:R-:W-:Y:S05]  /*15c30*/  BSYNC.RECONVERGENT B2 ;  /* 0x0000000000027941 */ /* 0x000fea0003800200 */
.L_x_38776:
        /* <DEDUP_REMOVED lines=60> */
.L_x_38774:
[----:B------:R-:W-:Y:S05]  /*16000*/  BSYNC.RECONVERGENT B1 ;  /* 0x0000000000017941 */ /* 0x000fea0003800200 */
.L_x_38773:
        /* <DEDUP_REMOVED lines=22> */
.L_x_38780:
        /* <DEDUP_REMOVED lines=13> */
.L_x_38782:
[----:B------:R-:W-:Y:S05]  /*16240*/  BSYNC.RECONVERGENT B2 ;  /* 0x0000000000027941 */ /* 0x000fea0003800200 */
.L_x_38781:
        /* <DEDUP_REMOVED lines=60> */
.L_x_38779:
[----:B------:R-:W-:Y:S05]  /*16610*/  BSYNC.RECONVERGENT B1 ;  /* 0x0000000000017941 */ /* 0x000fea0003800200 */
.L_x_38778:
        /* <DEDUP_REMOVED lines=10> */
.L_x_38762:
        /* <DEDUP_REMOVED lines=16> */
.L_x_38786:
        /* <DEDUP_REMOVED lines=13> */
.L_x_38788:
[----:B------:R-:W-:Y:S05]  /*16890*/  BSYNC.RECONVERGENT B2 ;  /* 0x0000000000027941 */ /* 0x000fea0003800200 */
.L_x_38787:
        /* <DEDUP_REMOVED lines=60> */
.L_x_38785:
[----:B------:R-:W-:Y:S05]  /*16c60*/  BSYNC.RECONVERGENT B1 ;  /* 0x0000000000017941 */ /* 0x000fea0003800200 */
.L_x_38784:
        /* <DEDUP_REMOVED lines=25> */
.L_x_38791:
        /* <DEDUP_REMOVED lines=13> */
.L_x_38793:
[----:B------:R-:W-:Y:S05]  /*16ed0*/  BSYNC.RECONVERGENT B2 ;  /* 0x0000000000027941 */ /* 0x000fea0003800200 */
.L_x_38792:
        /* <DEDUP_REMOVED lines=60> */
.L_x_38790:
[----:B------:R-:W-:Y:S05]  /*172a0*/  BSYNC.RECONVERGENT B1 ;  /* 0x0000000000017941 */ /* 0x000fea0003800200 */
.L_x_38789:
        /* <DEDUP_REMOVED lines=22> */
.L_x_38796:
        /* <DEDUP_REMOVED lines=13> */
.L_x_38798:
[----:B------:R-:W-:Y:S05]  /*174e0*/  BSYNC.RECONVERGENT B2 ;  /* 0x0000000000027941 */ /* 0x000fea0003800200 */
.L_x_38797:
        /* <DEDUP_REMOVED lines=60> */
.L_x_38795:
[----:B------:R-:W-:Y:S05]  /*178b0*/  BSYNC.RECONVERGENT B1 ;  /* 0x0000000000017941 */ /* 0x000fea0003800200 */
.L_x_38794:
        /* <DEDUP_REMOVED lines=22> */
.L_x_38801:
        /* <DEDUP_REMOVED lines=13> */
.L_x_38803:
[----:B------:R-:W-:Y:S05]  /*17af0*/  BSYNC.RECONVERGENT B2 ;  /* 0x0000000000027941 */ /* 0x000fea0003800200 */
.L_x_38802:
        /* <DEDUP_REMOVED lines=60> */
.L_x_38800:
[----:B------:R-:W-:Y:S05]  /*17ec0*/  BSYNC.RECONVERGENT B1 ;  /* 0x0000000000017941 */ /* 0x000fea0003800200 */
.L_x_38799:
        /* <DEDUP_REMOVED lines=9> */
.L_x_38783:
[----:B------:R-:W0:Y:S01]  /*17f60*/  LDC.64 R76, c[0x0][0x3a8] ;  /* 0x0000ea00ff4c7b82 */ /* 0x000e220000000a00 */
[----:B------:R-:W-:Y:S02]  /*17f70*/  SEL R60, RZ, 0x1000000, !P5 ;  /* 0x01000000ff3c7807 */ /* 0x000fe40006800000 */
[----:B------:R-:W-:Y:S02]  /*17f80*/  SEL R75, RZ, 0x10000, !P4 ;  /* 0x00010000ff4b7807 */ /* 0x000fe40006000000 */
[----:B------:R-:W-:Y:S02]  /*17f90*/  SEL R63, RZ, 0x100, !P3 ;  /* 0x00000100ff3f7807 */ /* 0x000fe40005800000 */
[----:B------:R-:W-:Y:S01]  /*17fa0*/  SEL R11, RZ, 0x1, !P2 ;  /* 0x00000001ff0b7807 */ /* 0x000fe20005000000 */
[----:B------:R-:W1:Y:S01]  /*17fb0*/  LDC.64 R78, c[0x0][0x3b0] ;  /* 0x0000ec00ff4e7b82 */ /* 0x000e620000000a00 */
[----:B------:R-:W-:-:S05]  /*17fc0*/  IADD3 R63, PT, PT, R63, R60, R75 ;  /* 0x0000003c3f3f7210 */ /* 0x000fca0007ffe04b */
[----:B------:R-:W-:Y:S02]  /*17fd0*/  IMAD.IADD R11, R63, 0x1, R11 ;  /* 0x000000013f0b7824 */ /* 0x000fe400078e020b */
[----:B0-----:R-:W-:-:S05]  /*17fe0*/  IMAD.WIDE.U32 R76, R61, 0x10, R76 ;  /* 0x000000103d4c7825 */ /* 0x001fca00078e004c */
[----:B------:R-:W-:Y:S01]  /*17ff0*/  STG.E.128 desc[UR6][R76.64], R56 ;  /* 0x000000384c007986 */ /* 0x000fe2000c101d06 */
[----:B-1----:R-:W-:-:S05]  /*18000*/  IMAD.WIDE.U32 R60, R61, 0x4, R78 ;  /* 0x000000043d3c7825 */ /* 0x002fca00078e004e */
[----:B------:R0:W-:Y:S02]  /*18010*/  STG.E desc[UR6][R60.64], R11 ;  /* 0x0000000b3c007986 */ /* 0x0001e4000c101906 */
[----:B0-----:R-:W-:-:S07]  /*18020*/  MOV R11, R62 ;  /* 0x0000003e000b7202 */ /* 0x001fce0000000f00 */
.L_x_38761:
[----:B------:R-:W-:Y:S05]  /*18030*/  BSYNC.RECONVERGENT B0 ;  /* 0x0000000000007941 */ /* 0x000fea0003800200 */
.L_x_38760:
[----:B-----5:R-:W-:Y:S01]  /*18040*/  FADD.FTZ R60, RZ, R32 ;  /* 0x00000020ff3c7221 */ /* 0x020fe20000010000 */
[C---:B------:R-:W-:Y:S01]  /*18050*/  ISETP.GT.U32.AND P6, PT, R3.reuse, 0x1ff, PT ;  /* 0x000001ff0300780c */ /* 0x040fe20003fc4070 */
[----:B------:R-:W-:Y:S01]  /*18060*/  BSSY.RECONVERGENT B0, `(.L_x_38804) ;  /* 0x000007e000007945 */ /* 0x000fe20003800200 */
[----:B------:R-:W-:Y:S01]  /*18070*/  ISETP.GT.U32.AND P5, PT, R3, 0x2ff, PT ;  /* 0x000002ff0300780c */ /* 0x000fe20003fa4070 */
[----:B------:R-:W-:Y:S01]  /*18080*/  FADD.FTZ R60, R33, R60 ;  /* 0x0000003c213c7221 */ /* 0x000fe20000010000 */
[C---:B------:R-:W-:Y:S01]  /*18090*/  ISETP.GT.U32.AND P4, PT, R3.reuse, 0x3ff, PT ;  /* 0x000003ff0300780c */ /* 0x040fe20003f84070 */
[----:B------:R-:W-:Y:S01]  /*180a0*/  IMAD.MOV.U32 R76, RZ, RZ, RZ ;  /* 0x000000ffff4c7224 */ /* 0x000fe200078e00ff */
[C---:B------:R-:W-:Y:S01]  /*180b0*/  ISETP.GT.U32.AND P3, PT, R3.reuse, 0x4ff, PT ;  /* 0x000004ff0300780c */ /* 0x040fe20003f64070 */
[----:B------:R-:W-:Y:S01]  /*180c0*/  FADD.FTZ R60, R34, R60 ;  /* 0x0000003c223c7221 */ /* 0x000fe20000010000 */
[----:B------:R-:W-:Y:S02]  /*180d0*/  ISETP.GT.U32.AND P2, PT, R3, 0x5ff, PT ;  /* 0x000005ff0300780c */ /* 0x000fe40003f44070 */
        /* <DEDUP_REMOVED lines=47> */
[----:B------:R-:W-:-:S04]  /*183d0*/  FFMA.FTZ R63, R61, R61, R63 ;  /* 0x0000003d3d3f7223 */ /* 0x000fc8000001003f */
        /* <DEDUP_REMOVED lines=70> */
.L_x_38805:
[----:B------:R-:W-:Y:S05]  /*18840*/  BSYNC.RECONVERGENT B0 ;  /* 0x0000000000007941 */ /* 0x000fea0003800200 */
.L_x_38804:
[----:B------:R-:W-:Y:S01]  /*18850*/  BAR.SYNC.DEFER_BLOCKING 0x0 ;  /* 0x0000000000007b1d */ /* 0x000fe20000010000 */
[----:B------:R-:W-:Y:S02]  /*18860*/  ISETP.GT.U32.AND P2, PT, R62, 0x7, PT ;  /* 0x000000073e00780c */ /* 0x000fe40003f44070 */
        /* <DEDUP_REMOVED lines=11> */
.L_x_38807:
[----:B------:R-:W-:Y:S05]  /*18920*/  BSYNC.RECONVERGENT B0 ;  /* 0x0000000000007941 */ /* 0x000fea0003800200 */
.L_x_38806:
[----:B-----5:R-:W0:Y:S01]  /*18930*/  SHFL.DOWN PT, R79, R76, 0x4, 0x1f ;  /* 0x08801f004c4f7f89 */ /* 0x020e2200000e0000 */
[----:B------:R-:W-:Y:S01]  /*18940*/  I2FP.F32.S32 R88, R76 ;  /* 0x0000004c00587245 */ /* 0x000fe20000201400 */
[----:B------:R-:W-:Y:S01]  /*18950*/  BSSY.RECONVERGENT B0, `(.L_x_38808) ;  /* 0x000005b000007945 */ /* 0x000fe20003800200 */
[----:B------:R-:W-:Y:S01]  /*18960*/  ISETP.NE.AND P2, PT, RZ, UR10, PT ;  /* 0x0000000aff007c0c */ /* 0x000fe2000bf45270 */
[----:B-1----:R-:W1:Y:S04]  /*18970*/  SHFL.DOWN PT, R62, R60, 0x4, 0x1f ;  /* 0x08801f003c3e7f89 */ /* 0x002e6800000e0000 */
[----:B------:R-:W2:Y:S01]  /*18980*/  SHFL.DOWN PT, R105, R61, 0x4, 0x1f ;  /* 0x08801f003d697f89 */ /* 0x000ea200000e0000 */
[----:B0-----:R-:W-:Y:S01]  /*18990*/  IMAD.IADD R75, R79, 0x1, R76 ;  /* 0x000000014f4b7824 */ /* 0x001fe200078e024c */
[----:B------:R-:W-:-:S04]  /*189a0*/  I2FP.F32.S32 R79, R79 ;  /* 0x0000004f004f7245 */ /* 0x000fc80000201400 */
[----:B------:R-:W-:Y:S01]  /*189b0*/  I2FP.F32.S32 R63, R75 ;  /* 0x0000004b003f7245 */ /* 0x000fe20000201400 */
[----:B------:R-:W0:Y:S01]  /*189c0*/  SHFL.DOWN PT, R100, R75, 0x2, 0x1f ;  /* 0x08401f004b647f89 */ /* 0x000e2200000e0000 */
[----:B-1----:R-:W-:Y:S01]  /*189d0*/  FMUL.FTZ R76, R62, R79 ;  /* 0x0000004f3e4c7220 */ /* 0x002fe20000410000 */
[----:B--2---:R-:W-:Y:S01]  /*189e0*/  FADD.FTZ R105, R105, R61 ;  /* 0x0000003d69697221 */ /* 0x004fe20000010000 */
[----:B------:R-:W1:Y:S02]  /*189f0*/  MUFU.RCP R78, R63 ;  /* 0x0000003f004e7308 */ /* 0x000e640000001000 */
[----:B------:R-:W-:Y:S01]  /*18a00*/  FFMA.FTZ R76, R88, R60, R76 ;  /* 0x0000003c584c7223 */ /* 0x000fe2000001004c */
[----:B------:R-:W-:Y:S02]  /*18a10*/  FADD.FTZ R60, -R62, R60 ;  /* 0x0000003c3e3c7221 */ /* 0x000fe40000010100 */
[----:B------:R-:W2:Y:S02]  /*18a20*/  S2R R62, SR_TID.X ;  /* 0x00000000003e7919 */ /* 0x000ea40000002100 */
[----:B------:R-:W-:-:S04]  /*18a30*/  FMUL.FTZ R60, R60, R60 ;  /* 0x0000003c3c3c7220 */ /* 0x000fc80000410000 */
[----:B------:R-:W-:-:S04]  /*18a40*/  FMUL.FTZ R60, R60, R88 ;  /* 0x000000583c3c7220 */ /* 0x000fc80000410000 */
[----:B------:R-:W-:Y:S01]  /*18a50*/  FMUL.FTZ R60, R60, R79 ;  /* 0x0000004f3c3c7220 */ /* 0x000fe20000410000 */
[C---:B-1----:R-:W-:Y:S01]  /*18a60*/  FMUL.FTZ R96, R78.reuse, R76 ;  /* 0x0000004c4e607220 */ /* 0x042fe20000410000 */
[----:B------:R-:W1:Y:S02]  /*18a70*/  LDC R79, c[0x0][0x448] ;  /* 0x00011200ff4f7b82 */ /* 0x000e640000000800 */
[----:B------:R-:W-:Y:S01]  /*18a80*/  FFMA.FTZ R60, R78, R60, R105 ;  /* 0x0000003c4e3c7223 */ /* 0x000fe20000010069 */
[-C--:B0-----:R-:W-:Y:S01]  /*18a90*/  IADD3 R75, PT, PT, R75, R100.reuse, RZ ;  /* 0x000000644b4b7210 */ /* 0x081fe20007ffe0ff */
[----:B------:R-:W0:Y:S01]  /*18aa0*/  SHFL.DOWN PT, R97, R96, 0x2, 0x1f ;  /* 0x08401f0060617f89 */ /* 0x000e2200000e0000 */
[----:B------:R-:W-:Y:S02]  /*18ab0*/  I2FP.F32.S32 R100, R100 ;  /* 0x0000006400647245 */ /* 0x000fe40000201400 */
[----:B------:R-:W-:Y:S01]  /*18ac0*/  I2FP.F32.S32 R98, R75 ;  /* 0x0000004b00627245 */ /* 0x000fe20000201400 */
[----:B------:R-:W3:Y:S03]  /*18ad0*/  SHFL.DOWN PT, R104, R75, 0x1, 0x1f ;  /* 0x08201f004b687f89 */ /* 0x000ee600000e0000 */
[----:B------:R-:W4:Y:S01]  /*18ae0*/  MUFU.RCP R99, R98 ;  /* 0x0000006200637308 */ /* 0x000f220000001000 */
[----:B------:R-:W2:Y:S01]  /*18af0*/  SHFL.DOWN PT, R61, R60, 0x2, 0x1f ;  /* 0x08401f003c3d7f89 */ /* 0x000ea200000e0000 */
[----:B0-----:R-:W-:-:S04]  /*18b00*/  FMUL.FTZ R76, R97, R100 ;  /* 0x00000064614c7220 */ /* 0x001fc80000410000 */
[----:B------:R-:W-:Y:S01]  /*18b10*/  FFMA.FTZ R76, R63, R96, R76 ;  /* 0x000000603f4c7223 */ /* 0x000fe2000001004c */
[----:B------:R-:W-:Y:S01]  /*18b20*/  FADD.FTZ R96, R96, -R97 ;  /* 0x8000006160607221 */ /* 0x000fe20000010000 */
[----:B---3--:R-:W-:Y:S01]  /*18b30*/  IMAD.IADD R75, R75, 0x1, R104 ;  /* 0x000000014b4b7824 */ /* 0x008fe200078e0268 */
[----:B------:R-:W-:Y:S01]  /*18b40*/  I2FP.F32.S32 R104, R104 ;  /* 0x0000006800687245 */ /* 0x000fe20000201400 */
[----:B----4-:R-:W-:Y:S01]  /*18b50*/  FMUL.FTZ R101, R99, R76 ;  /* 0x0000004c63657220 */ /* 0x010fe20000410000 */
[----:B------:R-:W-:Y:S01]  /*18b60*/  FMUL.FTZ R96, R96, R96 ;  /* 0x0000006060607220 */ /* 0x000fe20000410000 */
[----:B--2---:R-:W-:Y:S01]  /*18b70*/  FADD.FTZ R61, R60, R61 ;  /* 0x0000003d3c3d7221 */ /* 0x004fe20000010000 */
[----:B------:R-:W-:Y:S02]  /*18b80*/  I2FP.F32.S32 R75, R75 ;  /* 0x0000004b004b7245 */ /* 0x000fe40000201400 */
[----:B------:R-:W0:Y:S01]  /*18b90*/  SHFL.DOWN PT, R102, R101, 0x1, 0x1f ;  /* 0x08201f0065667f89 */ /* 0x000e2200000e0000 */
[----:B------:R-:W-:Y:S01]  /*18ba0*/  FMUL.FTZ R96, R63, R96 ;  /* 0x000000603f607220 */ /* 0x000fe20000410000 */
[----:B------:R0:W2:Y:S03]  /*18bb0*/  MUFU.RCP R103, R75 ;  /* 0x0000004b00677308 */ /* 0x0000a60000001000 */
[----:B------:R-:W-:-:S04]  /*18bc0*/  FMUL.FTZ R96, R96, R100 ;  /* 0x0000006460607220 */ /* 0x000fc80000410000 */
[----:B------:R-:W-:-:S05]  /*18bd0*/  FFMA.FTZ R61, R99, R96, R61 ;  /* 0x00000060633d7223 */ /* 0x000fca000001003d */
[----:B------:R-:W3:Y:S01]  /*18be0*/  SHFL.DOWN PT, R60, R61, 0x1, 0x1f ;  /* 0x08201f003d3c7f89 */ /* 0x000ee200000e0000 */
[----:B0-----:R-:W-:-:S04]  /*18bf0*/  FMUL.FTZ R75, R102, R104 ;  /* 0x00000068664b7220 */ /* 0x001fc80000410000 */
[----:B------:R-:W-:Y:S01]  /*18c00*/  FFMA.FTZ R75, R98, R101, R75 ;  /* 0x00000065624b7223 */ /* 0x000fe2000001004b */
[----:B------:R-:W-:-:S03]  /*18c10*/  FADD.FTZ R101, R101, -R102 ;  /* 0x8000006665657221 */ /* 0x000fc60000010000 */
[----:B--2---:R-:W-:Y:S01]  /*18c20*/  FMUL.FTZ R75, R103, R75 ;  /* 0x0000004b674b7220 */ /* 0x004fe20000410000 */
[----:B------:R-:W-:-:S04]  /*18c30*/  FMUL.FTZ R101, R101, R101 ;  /* 0x0000006565657220 */ /* 0x000fc80000410000 */
[----:B------:R-:W0:Y:S01]  /*18c40*/  SHFL.IDX PT, R76, R75, RZ, 0x1f ;  /* 0x00001fff4b4c7589 */ /* 0x000e2200000e0000 */
[----:B------:R-:W-:Y:S01]  /*18c50*/  FMUL.FTZ R101, R98, R101 ;  /* 0x0000006562657220 */ /* 0x000fe20000410000 */
[----:B---3--:R-:W-:-:S03]  /*18c60*/  FADD.FTZ R60, R61, R60 ;  /* 0x0000003c3d3c7221 */ /* 0x008fc60000010000 */
[----:B------:R-:W-:-:S04]  /*18c70*/  FMUL.FTZ R101, R101, R104 ;  /* 0x0000006865657220 */ /* 0x000fc80000410000 */
[----:B------:R-:W-:-:S05]  /*18c80*/  FFMA.FTZ R60, R103, R101, R60 ;  /* 0x00000065673c7223 */ /* 0x000fca000001003c */
[----:B------:R-:W1:Y:S01]  /*18c90*/  SHFL.IDX PT, R78, R60, RZ, 0x1f ;  /* 0x00001fff3c4e7589 */ /* 0x000e6200000e0000 */
[C---:B0-----:R-:W-:Y:S01]  /*18ca0*/  FMUL.FTZ R77, R76.reuse, R76 ;  /* 0x0000004c4c4d7220 */ /* 0x041fe20000410000 */
[----:B------:R-:W-:-:S04]  /*18cb0*/  FSEL R75, R76, RZ, !P2 ;  /* 0x000000ff4c4b7208 */ /* 0x000fc80005000000 */
[----:B------:R-:W-:Y:S02]  /*18cc0*/  FSEL R77, R77, RZ, P2 ;  /* 0x000000ff4d4d7208 */ /* 0x000fe40001000000 */
        /* <DEDUP_REMOVED lines=10> */
[----:B------:R-:W-:Y:S05]  /*18d70*/  @!P1 BRA `(.L_x_38809) ;  /* 0x0000000000609947 */ /* 0x000fea0003800000 */
[----:B------:R-:W1:Y:S01]  /*18d80*/  LDC.64 R98, c[0x0][0x428] ;  /* 0x00010a00ff627b82 */ /* 0x000e620000000a00 */
[--C-:B0-----:R-:W-:Y:S01]  /*18d90*/  FADD.FTZ R62, R32, -R75.reuse ;  /* 0x8000004b203e7221 */ /* 0x101fe20000010000 */
[----:B------:R-:W-:Y:S02]  /*18da0*/  HADD2.F32 R60, -RZ, R125.H1_H1 ;  /* 0x3000007dff3c7230 */ /* 0x000fe40000004100 */
[--C-:B------:R-:W-:Y:S01]  /*18db0*/  FADD.FTZ R77, R35, -R75.reuse ;  /* 0x8000004b234d7221 */ /* 0x100fe20000010000 */
[----:B------:R-:W-:Y:S02]  /*18dc0*/  HADD2.F32 R61, -RZ, R24.H0_H0 ;  /* 0x20000018ff3d7230 */ /* 0x000fe40000004100 */
[----:B------:R-:W-:Y:S01]  /*18dd0*/  FMUL.FTZ R62, R78, R62 ;  /* 0x0000003e4e3e7220 */ /* 0x000fe20000410000 */
[--C-:B------:R-:W-:Y:S01]  /*18de0*/  FADD.FTZ R97, R33, -R75.reuse ;  /* 0x8000004b21617221 */ /* 0x100fe20000010000 */
[----:B------:R-:W-:Y:S01]  /*18df0*/  FADD.FTZ R88, R34, -R75 ;  /* 0x8000004b22587221 */ /* 0x000fe20000010000 */
[----:B------:R-:W-:-:S02]  /*18e00*/  HADD2.F32 R63, -RZ, R118.H1_H1 ;  /* 0x30000076ff3f7230 */ /* 0x000fc40000004100 */
[----:B------:R-:W-:Y:S01]  /*18e10*/  FFMA.FTZ R60, R62, R60, R61 ;  /* 0x0000003c3e3c7223 */ /* 0x000fe2000001003d */
[----:B------:R-:W-:Y:S02]  /*18e20*/  HADD2.F32 R76, -RZ, R118.H0_H0 ;  /* 0x20000076ff4c7230 */ /* 0x000fe40000004100 */
[C---:B------:R-:W-:Y:S01]  /*18e30*/  FMUL.FTZ R77, R78.reuse, R77 ;  /* 0x0000004d4e4d7220 */ /* 0x040fe20000410000 */
[--C-:B------:R-:W-:Y:S02]  /*18e40*/  HADD2.F32 R96, -RZ, R119.reuse.H1_H1 ;  /* 0x30000077ff607230 */ /* 0x100fe40000004100 */
[C---:B------:R-:W-:Y:S01]  /*18e50*/  FMUL.FTZ R97, R78.reuse, R97 ;  /* 0x000000614e617220 */ /* 0x040fe20000410000 */
[----:B------:R-:W-:Y:S02]  /*18e60*/  HADD2.F32 R61, -RZ, R119.H0_H0 ;  /* 0x20000077ff3d7230 */ /* 0x000fe40000004100 */
[----:B------:R-:W-:Y:S01]  /*18e70*/  FMUL.FTZ R88, R78, R88 ;  /* 0x000000584e587220 */ /* 0x000fe20000410000 */
[----:B------:R-:W-:-:S02]  /*18e80*/  HADD2.F32 R79, -RZ, R125.H0_H0 ;  /* 0x2000007dff4f7230 */ /* 0x000fc40000004100 */
[----:B------:R-:W-:Y:S01]  /*18e90*/  FFMA.FTZ R63, R77, R63, R76 ;  /* 0x0000003f4d3f7223 */ /* 0x000fe2000001004c */
[----:B------:R-:W-:Y:S02]  /*18ea0*/  HADD2.F32 R62, -RZ, R25.H0_H0 ;  /* 0x20000019ff3e7230 */ /* 0x000fe40000004100 */
[----:B------:R-:W-:-:S03]  /*18eb0*/  FFMA.FTZ R61, R97, R96, R61 ;  /* 0x00000060613d7223 */ /* 0x000fc6000001003d */
[----:B------:R-:W-:Y:S01]  /*18ec0*/  FFMA.FTZ R62, R88, R79, R62 ;  /* 0x0000004f583e7223 */ /* 0x000fe2000001003e */
[C---:B-1----:R-:W-:Y:S01]  /*18ed0*/  IMAD.WIDE.U32 R76, R70.reuse, 0x10, R98 ;  /* 0x00000010464c7825 */ /* 0x042fe200078e0062 */
[----:B------:R-:W-:-:S04]  /*18ee0*/  IADD3 R70, PT, PT, R70, 0x100, RZ ;  /* 0x0000010046467810 */ /* 0x000fc80007ffe0ff */
[----:B------:R1:W-:Y:S03]  /*18ef0*/  STG.E.128 desc[UR6][R76.64], R60 ;  /* 0x0000003c4c007986 */ /* 0x0003e6000c101d06 */
.L_x_38809:
[----:B------:R-:W-:Y:S05]  /*18f00*/  BSYNC.RECONVERGENT B0 ;  /* 0x0000000000007941 */ /* 0x000fea0003800200 */
.L_x_38808:
[----:B------:R-:W-:Y:S01]  /*18f10*/  ISETP.NE.AND P1, PT, R86, RZ, PT ;  /* 0x000000ff5600720c */ /* 0x000fe20003f25270 */
[----:B------:R-:W-:-:S12]  /*18f20*/  BSSY.RECONVERGENT B0, `(.L_x_38810) ;  /* 0x000001a000007945 */ /* 0x000fd80003800200 */
[----:B------:R-:W-:Y:S05]  /*18f30*/  @!P1 BRA `(.L_x_38811) ;  /* 0x0000000000609947 */ /* 0x000fea0003800000 */
[----:B------:R-:W2:Y:S01]  /*18f40*/  LDC.64 R98, c[0x0][0x428] ;  /* 0x00010a00ff627b82 */ /* 0x000ea20000000a00 */
[--C-:B01----:R-:W-:Y:S01]  /*18f50*/  FADD.FTZ R62, R36, -R75.reuse ;  /* 0x8000004b243e7221 */ /* 0x103fe20000010000 */
        /* <DEDUP_REMOVED lines=19> */
[----:B--2---:R-:W-:-:S04]  /*19090*/  IMAD.WIDE.U32 R76, R70, 0x10, R98 ;  /* 0x00000010464c7825 */ /* 0x004fc800078e0062 */
[----:B------:R-:W-:Y:S01]  /*190a0*/  VIADD R70, R70, 0x100 ;  /* 0x0000010046467836 */ /* 0x000fe20000000000 */
[----:B------:R2:W-:Y:S06]  /*190b0*/  STG.E.128 desc[UR6][R76.64], R60 ;  /* 0x0000003c4c007986 */ /* 0x0005ec000c101d06 */
.L_x_38811:
[----:B------:R-:W-:Y:S05]  /*190c0*/  BSYNC.RECONVERGENT B0 ;  /* 0x0000000000007941 */ /* 0x000fea0003800200 */
.L_x_38810:
[----:B------:R-:W-:Y:S01]  /*190d0*/  ISETP.NE.AND P1, PT, R84, RZ, PT ;  /* 0x000000ff5400720c */ /* 0x000fe20003f25270 */
[----:B------:R-:W-:-:S12]  /*190e0*/  BSSY.RECONVERGENT B0, `(.L_x_38812) ;  /* 0x000001a000007945 */ /* 0x000fd80003800200 */
[----:B------:R-:W-:Y:S05]  /*190f0*/  @!P1 BRA `(.L_x_38813) ;  /* 0x0000000000609947 */ /* 0x000fea0003800000 */
[----:B------:R-:W3:Y:S01]  /*19100*/  LDC.64 R96, c[0x0][0x428] ;  /* 0x00010a00ff607b82 */ /* 0x000ee20000000a00 */
[--C-:B012---:R-:W-:Y:S01]  /*19110*/  FADD.FTZ R62, R40, -R75.reuse ;  /* 0x8000004b283e7221 */ /* 0x107fe20000010000 */
        /* <DEDUP_REMOVED lines=19> */
[C---:B---3--:R-:W-:Y:S01]  /*19250*/  IMAD.WIDE.U32 R76, R70.reuse, 0x10, R96 ;  /* 0x00000010464c7825 */ /* 0x048fe200078e0060 */
[----:B------:R-:W-:-:S04]  /*19260*/  IADD3 R70, PT, PT, R70, 0x100, RZ ;  /* 0x0000010046467810 */ /* 0x000fc80007ffe0ff */
[----:B------:R3:W-:Y:S03]  /*19270*/  STG.E.128 desc[UR6][R76.64], R60 ;  /* 0x0000003c4c007986 */ /* 0x0007e6000c101d06 */
.L_x_38813:
[----:B------:R-:W-:Y:S05]  /*19280*/  BSYNC.RECONVERGENT B0 ;  /* 0x0000000000007941 */ /* 0x000fea0003800200 */
.L_x_38812:
[----:B------:R-:W-:Y:S01]  /*19290*/  ISETP.NE.AND P1, PT, R83, RZ, PT ;  /* 0x000000ff5300720c */ /* 0x000fe20003f25270 */
[----:B------:R-:W-:-:S12]  /*192a0*/  BSSY.RECONVERGENT B0, `(.L_x_38814) ;  /* 0x000001a000007945 */ /* 0x000fd80003800200 */
[----:B------:R-:W-:Y:S05]  /*192b0*/  @!P1 BRA `(.L_x_38815) ;  /* 0x0000000000609947 */ /* 0x000fea0003800000 */
[----:B------:R-:W4:Y:S01]  /*192c0*/  LDC.64 R96, c[0x0][0x428] ;  /* 0x00010a00ff607b82 */ /* 0x000f220000000a00 */
[--C-:B0123--:R-:W-:Y:S01]  /*192d0*/  FADD.FTZ R62, R44, -R75.reuse ;  /* 0x8000004b2c3e7221 */ /* 0x10ffe20000010000 */
        /* <DEDUP_REMOVED lines=19> */
[----:B----4-:R-:W-:-:S04]  /*19410*/  IMAD.WIDE.U32 R76, R70, 0x10, R96 ;  /* 0x00000010464c7825 */ /* 0x010fc800078e0060 */
[----:B------:R-:W-:Y:S01]  /*19420*/  VIADD R70, R70, 0x100 ;  /* 0x0000010046467836 */ /* 0x000fe20000000000 */
[----:B------:R4:W-:Y:S06]  /*19430*/  STG.E.128 desc[UR6][R76.64], R60 ;  /* 0x0000003c4c007986 */ /* 0x0009ec000c101d06 */
.L_x_38815:
[----:B------:R-:W-:Y:S05]  /*19440*/  BSYNC.RECONVERGENT B0 ;  /* 0x0000000000007941 */ /* 0x000fea0003800200 */
.L_x_38814:
[----:B------:R-:W-:Y:S01]  /*19450*/  ISETP.NE.AND P1, PT, R82, RZ, PT ;  /* 0x000000ff5200720c */ /* 0x000fe20003f25270 */
[----:B------:R-:W-:-:S12]  /*19460*/  BSSY.RECONVERGENT B0, `(.L_x_38816) ;  /* 0x000001a000007945 */ /* 0x000fd80003800200 */
[----:B------:R-:W-:Y:S05]  /*19470*/  @!P1 BRA `(.L_x_38817) ;  /* 0x0000000000609947 */ /* 0x000fea0003800000 */
[----:B------:R-:W5:Y:S01]  /*19480*/  LDC.64 R96, c[0x0][0x428] ;  /* 0x00010a00ff607b82 */ /* 0x000f620000000a00 */
[--C-:B01234-:R-:W-:Y:S01]  /*19490*/  FADD.FTZ R62, R48, -R75.reuse ;  /* 0x8000004b303e7221 */ /* 0x11ffe20000010000 */
        /* <DEDUP_REMOVED lines=19> */
[C---:B-----5:R-:W-:Y:S01]  /*195d0*/  IMAD.WIDE.U32 R76, R70.reuse, 0x10, R96 ;  /* 0x00000010464c7825 */ /* 0x060fe200078e0060 */
[----:B------:R-:W-:-:S04]  /*195e0*/  IADD3 R70, PT, PT, R70, 0x100, RZ ;  /* 0x0000010046467810 */ /* 0x000fc80007ffe0ff */
[----:B------:R0:W-:Y:S03]  /*195f0*/  STG.E.128 desc[UR6][R76.64], R60 ;  /* 0x0000003c4c007986 */ /* 0x0001e6000c101d06 */
.L_x_38817:
[----:B------:R-:W-:Y:S05]  /*19600*/  BSYNC.RECONVERGENT B0 ;  /* 0x0000000000007941 */ /* 0x000fea0003800200 */
.L_x_38816:
        /* <DEDUP_REMOVED lines=24> */
[----:B-----5:R-:W-:-:S04]  /*19790*/  IMAD.WIDE.U32 R76, R70, 0x10, R96 ;  /* 0x00000010464c7825 */ /* 0x020fc800078e0060 */
[----:B------:R-:W-:Y:S01]  /*197a0*/  VIADD R70, R70, 0x100 ;  /* 0x0000010046467836 */ /* 0x000fe20000000000 */
[----:B------:R0:W-:Y:S06]  /*197b0*/  STG.E.128 desc[UR6][R76.64], R60 ;  /* 0x0000003c4c007986 */ /* 0x0001ec000c101d06 */
.L_x_38819:
[----:B------:R-:W-:Y:S05]  /*197c0*/  BSYNC.RECONVERGENT B0 ;  /* 0x0000000000007941 */ /* 0x000fea0003800200 */
.L_x_38818:
[----:B------:R-:W-:Y:S01]  /*197d0*/  ISETP.NE.AND P1, PT, R80, RZ, PT ;  /* 0x000000ff5000720c */ /* 0x000fe20003f25270 */
[----:B------:R-:W-:-:S12]  /*197e0*/  BSSY.RECONVERGENT B0, `(.L_x_38820) ;  /* 0x0000011000007945 */ /* 0x000fd80003800200 */
        /* <DEDUP_REMOVED lines=14> */
[----:B0-----:R-:W-:-:S05]  /*198d0*/  IMAD.WIDE.U32 R76, R70, 0x10, R76 ;  /* 0x00000010464c7825 */ /* 0x001fca00078e004c */
[----:B------:R0:W-:Y:S02]  /*198e0*/  STG.E.128 desc[UR6][R76.64], R60 ;  /* 0x0000003c4c007986 */ /* 0x0001e4000c101d06 */
.L_x_38821:
[----:B------:R-:W-:Y:S05]  /*198f0*/  BSYNC.RECONVERGENT B0 ;  /* 0x0000000000007941 */ /* 0x000fea0003800200 */
.L_x_38820:
[----:B01234-:R-:W0:Y:S01]  /*19900*/  LDC.64 R60, c[0x0][0x380] ;  /* 0x0000e000ff3c7b82 */ /* 0x01fe220000000a00 */
[----:B------:R-:W-:Y:S01]  /*19910*/  UPLOP3.LUT UP1, UPT, UPT, UPT, UP1, 0x40, 0x4 ;  /* 0x000000000004789c */ /* 0x000fe20003f2e810 */
[----:B0-----:R-:W-:-:S04]  /*19920*/  IADD3 R4, PT, PT, R4, R60, RZ ;  /* 0x0000003c04047210 */ /* 0x001fc80007ffe0ff */
[----:B------:R-:W-:-:S13]  /*19930*/  ISETP.GE.AND P1, PT, R4, R61, PT ;  /* 0x0000003d0400720c */ /* 0x000fda0003f26270 */
[----:B------:R-:W-:Y:S05]  /*19940*/  @!P1 BRA `(.L_x_38822) ;  /* 0xfffffe8000009947 */ /* 0x000fea000383ffff */
[----:B------:R-:W-:Y:S05]  /*19950*/  EXIT ;  /* 0x000000000000794d */ /* 0x000fea0003800000 */
.L_x_38823:
        /* <DEDUP_REMOVED lines=10> */
.L_x_42431:


//--------------------- .text._ZN10layer_norm13ln_fwd_kernelINS_13Kernel_traitsI6__halfffffjLj7168ELj1ELj1ELj8ELj16ENS_18Kernel_traits_baseILj7168ES2_ffffjLj256EEEEELb1ELb1ELb0ELb1EEEvNS_9FwdParamsE --------------------------
	.section	.text._ZN10layer_norm13ln_fwd_kernelINS_13Kernel_traitsI6__halfffffjLj7168ELj1ELj1ELj8ELj16ENS_18Kernel_traits_baseILj7168ES2_ffffjLj256EEEEELb1ELb1ELb0ELb1EEEvNS_9FwdParamsE,"ax",@progbits
	.align	128
        .global         _ZN10layer_norm13ln_fwd_kernelINS_13Kernel_traitsI6__halfffffjLj7168ELj1ELj1ELj8ELj16ENS_18Kernel_traits_baseILj7168ES2_ffffjLj256EEEEELb1ELb1ELb0ELb1EEEvNS_9FwdParamsE
        .type           _ZN10layer_norm13ln_fwd_kernelINS_13Kernel_traitsI6__halfffffjLj7168ELj1ELj1ELj8ELj16ENS_18Kernel_traits_baseILj7168ES2_ffffjLj256EEEEELb1ELb1ELb0ELb1EEEvNS_9FwdParamsE,@function
        .size           _ZN10layer_norm13ln_fwd_kernelINS_13Kernel_traitsI6__halfffffjLj7168ELj1ELj1ELj8ELj16ENS_18Kernel_traits_baseILj7168ES2_ffffjLj256EEEEELb1ELb1ELb0ELb1EEEvNS_9FwdParamsE,(.L_x_42432 - _ZN10layer_norm13ln_fwd_kernelINS_13Kernel_traitsI6__halfffffjLj7168ELj1ELj1ELj8ELj16ENS_18Kernel_traits_baseILj7168ES2_ffffjLj256EEEEELb1ELb1ELb0ELb1EEEvNS_9FwdParamsE)
        .other          _ZN10layer_norm13ln_fwd_kernelINS_13Kernel_traitsI6__halfffffjLj7168ELj1ELj1ELj8ELj16ENS_18Kernel_traits_baseILj7168ES2_ffffjLj256EEEEELb1ELb1ELb0ELb1EEEvNS_9FwdParamsE,@"STO_CUDA_ENTRY STV_DEFAULT"
_ZN10layer_norm13ln_fwd_kernelINS_13Kernel_traitsI6__halfffffjLj7168ELj1ELj1ELj8ELj16ENS_18Kernel_traits_baseILj7168ES2_ffffjLj256EEEEELb1ELb1ELb0ELb1EEEvNS_9FwdParamsE:
.text._ZN10layer_norm13ln_fwd_kernelINS_13Kernel_traitsI6__halfffffjLj7168ELj1ELj1ELj8ELj16ENS_18Kernel_traits_baseILj7168ES2_ffffjLj256EEEEELb1ELb1ELb0ELb1EEEvNS_9FwdParamsE:
[----:B------:R-:W-:Y:S01]  /*0000*/  LDC R1, c[0x0][0x37c] ;  /* 0x0000df00ff017b82 */ /* 0x000fe20000000800 */
[----:B------:R-:W0:Y:S07]  /*0010*/  LDCU.U8 UR4, c[0x0][0x464] ;  /* 0x00008c80ff0477ac */ /* 0x000e2e0008000000 */
[----:B------:R-:W1:Y:S01]  /*0020*/  LDC R118, c[0x0][0x458] ;  /* 0x00011600ff767b82 */ /* 0x000e620000000800 */
[----:B------:R-:W2:Y:S01]  /*0030*/  LDCU.64 UR8, c[0x0][0x358] ;  /* 0x00006b00ff0877ac */ /* 0x000ea20008000a00 */
[----:B------:R-:W3:Y:S06]  /*0040*/  LDCU.64 UR6, c[0x0][0x438] ;  /* 0x00008700ff0677ac */ /* 0x000eec0008000a00 */
[----:B------:R-:W4:Y:S01]  /*0050*/  LDC R119, c[0x0][0x45c] ;  /* 0x00011700ff777b82 */ /* 0x000f220000000800 */
[----:B0-----:R-:W-:Y:S01]  /*0060*/  ISETP.NE.AND P0, PT, RZ, UR4, PT ;  /* 0x00000004ff007c0c */ /* 0x001fe2000bf05270 */
[----:B------:R-:W0:-:S12]  /*0070*/  LDCU.64 UR4, c[0x0][0x450] ;  /* 0x00008a00ff0477ac */ /* 0x000e180008000a00 */
[----:B-1----:R-:W-:Y:S01]  /*0080*/  @P0 IMAD.MOV.U32 R4, RZ, RZ, R118 ;  /* 0x000000ffff040224 */ /* 0x002fe200078e0076 */
[----:B------:R-:W1:Y:S01]  /*0090*/  @P0 LDC R7, c[0x0][0x460] ;  /* 0x00011800ff070b82 */ /* 0x000e620000000800 */
[----:B----4-:R-:W-:-:S06]  /*00a0*/  @P0 IMAD.MOV.U32 R5, RZ, RZ, R119 ;  /* 0x000000ffff050224 */ /* 0x010fcc00078e0077 */
[----:B--2---:R-:W1:Y:S01]  /*00b0*/  @P0 LDG.E.64 R4, desc[UR8][R4.64] ;  /* 0x0000000804040981 */ /* 0x004e62000c1e1b00 */
[----:B0-----:R-:W-:Y:S01]  /*00c0*/  MOV R2, UR4 ;  /* 0x0000000400027c02 */ /* 0x001fe20008000f00 */
[----:B------:R-:W-:-:S06]  /*00d0*/  IMAD.U32 R3, RZ, RZ, UR5 ;  /* 0x00000005ff037e24 */ /* 0x000fcc000f8e00ff */
[----:B------:R-:W5:Y:S01]  /*00e0*/  @P0 LDG.E.64 R2, desc[UR8][R2.64] ;  /* 0x0000000802020981 */ /* 0x000f62000c1e1b00 */
[----:B------:R-:W0:Y:S01]  /*00f0*/  S2UR UR4, SR_CTAID.X ;  /* 0x00000000000479c3 */ /* 0x000e220000002500 */
[----:B---3--:R-:W-:Y:S01]  /*0100*/  UISETP.NE.U32.AND UP0, UPT, UR6, URZ, UPT ;  /* 0x000000ff0600728c */ /* 0x008fe2000bf05070 */
[----:B------:R-:W2:Y:S03]  /*0110*/  S2R R51, SR_TID.X ;  /* 0x0000000000337919 */ /* 0x000ea60000002100 */
[----:B------:R-:W-:Y:S01]  /*0120*/  UISETP.NE.AND.EX UP0, UPT, UR7, URZ, UPT, UP0 ;  /* 0x000000ff0700728c */ /* 0x000fe2000bf05300 */
[----:B0-----:R-:W-:Y:S02]  /*0130*/  MOV R98, UR4 ;  /* 0x0000000400627c02 */ /* 0x001fe40008000f00 */
[----:B-1----:R-:W-:-:S05]  /*0140*/  @P0 IADD3 R118, P1, PT, R4, R7, RZ ;  /* 0x0000000704760210 */ /* 0x002fca0007f3e0ff */
[----:B------:R-:W-:-:S05]  /*0150*/  @P0 IMAD.X R119, RZ, RZ, R5, P1 ;  /* 0x000000ffff770224 */ /* 0x000fca00008e0605 */
[--C-:B------:R-:W-:Y:S02]  /*0160*/  SHF.R.U64 R96, R118, 0x2, R119.reuse ;  /* 0x0000000276607819 */ /* 0x100fe40000001277 */
[----:B------:R-:W-:Y:S01]  /*0170*/  SHF.R.U32.HI R99, RZ, 0x2, R119 ;  /* 0x00000002ff637819 */ /* 0x000fe20000011677 */
[----:B--2---:R-:W-:Y:S06]  /*0180*/  BRA.U !UP0, `(.L_x_38824) ;  /* 0x0000000108707547 */ /* 0x004fec000b800000 */
[----:B------:R-:W0:Y:S08]  /*0190*/  LDC.64 R4, c[0x0][0x3d0] ;  /* 0x0000f400ff047b82 */ /* 0x000e300000000a00 */
[----:B------:R-:W1:Y:S08]  /*01a0*/  LDC.64 R46, c[0x0][0x438] ;  /* 0x00010e00ff2e7b82 */ /* 0x000e700000000a00 */
[----:B------:R-:W2:Y:S01]  /*01b0*/  LDC.64 R48, c[0x0][0x3e8] ;  /* 0x0000fa00ff307b82 */ /* 0x000ea20000000a00 */
[----:B0-----:R-:W-:-:S05]  /*01c0*/  IMAD.WIDE.U32 R4, R51, 0x8, R4 ;  /* 0x0000000833047825 */ /* 0x001fca00078e0004 */
[----:B------:R0:W5:Y:S01]  /*01d0*/  LDG.E.64 R18, desc[UR8][R4.64] ;  /* 0x0000000804127981 */ /* 0x000162000c1e1b00 */
[----:B-1----:R-:W-:-:S03]  /*01e0*/  IMAD.WIDE.U32 R46, R51, 0x8, R46 ;  /* 0x00000008332e7825 */ /* 0x002fc600078e002e */
[----:B------:R0:W5:Y:S04]  /*01f0*/  LDG.E.64 R22, desc[UR8][R4.64+0x800] ;  /* 0x0008000804167981 */ /* 0x000168000c1e1b00 */
[----:B------:R0:W5:Y:S01]  /*0200*/  LDG.E.64 R26, desc[UR8][R4.64+0x1000] ;  /* 0x00100008041a7981 */ /* 0x000162000c1e1b00 */
[----:B--2---:R-:W-:-:S03]  /*0210*/  IMAD.WIDE.U32 R48, R51, 0x8, R48 ;  /* 0x0000000833307825 */ /* 0x004fc600078e0030 */
        /* <DEDUP_REMOVED lines=19> */
.L_x_38824:
[----:B------:R-:W0:Y:S08]  /*0350*/  LDC.64 R4, c[0x0][0x3d0] ;  /* 0x0000f400ff047b82 */ /* 0x000e300000000a00 */
[----:B------:R-:W1:Y:S01]  /*0360*/  LDC.64 R6, c[0x0][0x3e8] ;  /* 0x0000fa00ff067b82 */ /* 0x000e620000000a00 */
[----:B------:R-:W-:Y:S02]  /*0370*/  CS2R R10, SRZ ;  /* 0x00000000000a7805 */ /* 0x000fe4000001ff00 */
[----:B------:R-:W-:-:S02]  /*0380*/  CS2R R12, SRZ ;  /* 0x00000000000c7805 */ /* 0x000fc4000001ff00 */
[----:B------:R-:W-:Y:S01]  /*0390*/  CS2R R16, SRZ ;  /* 0x0000000000107805 */ /* 0x000fe2000001ff00 */
[----:B0-----:R-:W-:Y:S01]  /*03a0*/  IMAD.WIDE.U32 R8, R51, 0x8, R4 ;  /* 0x0000000833087825 */ /* 0x001fe200078e0004 */
[----:B------:R-:W-:-:S04]  /*03b0*/  CS2R R4, SRZ ;  /* 0x0000000000047805 */ /* 0x000fc8000001ff00 */
[----:B------:R-:W5:Y:S01]  /*03c0*/  LDG.E.64 R18, desc[UR8][R8.64] ;  /* 0x0000000808127981 */ /* 0x000f62000c1e1b00 */
[----:B-1----:R-:W-:-:S03]  /*03d0*/  IMAD.WIDE.U32 R14, R51, 0x8, R6 ;  /* 0x00000008330e7825 */ /* 0x002fc600078e0006 */
[----:B------:R-:W5:Y:S01]  /*03e0*/  LDG.E.64 R22, desc[UR8][R8.64+0x800] ;  /* 0x0008000808167981 */ /* 0x000f62000c1e1b00 */
[----:B------:R-:W-:-:S03]  /*03f0*/  CS2R R6, SRZ ;  /* 0x0000000000067805 */ /* 0x000fc6000001ff00 */
[----:B------:R-:W5:Y:S04]  /*0400*/  LDG.E.64 R26, desc[UR8][R8.64+0x1000] ;  /* 0x00100008081a7981 */ /* 0x000f68000c1e1b00 */
[----:B------:R-:W5:Y:S04]  /*0410*/  LDG.E.64 R30, desc[UR8][R8.64+0x1800] ;  /* 0x00180008081e7981 */ /* 0x000f68000c1e1b00 */
[----:B------:R-:W5:Y:S04]  /*0420*/  LDG.E.64 R34, desc[UR8][R8.64+0x2000] ;  /* 0x0020000808227981 */ /* 0x000f68000c1e1b00 */
[----:B------:R-:W5:Y:S04]  /*0430*/  LDG.E.64 R38, desc[UR8][R8.64+0x2800] ;  /* 0x0028000808267981 */ /* 0x000f68000c1e1b00 */
[----:B------:R0:W5:Y:S04]  /*0440*/  LDG.E.64 R42, desc[UR8][R8.64+0x3000] ;  /* 0x00300008082a7981 */ /* 0x000168000c1e1b00 */
[----:B------:R-:W5:Y:S04]  /*0450*/  LDG.E.64 R20, desc[UR8][R14.64] ;  /* 0x000000080e147981 */ /* 0x000f68000c1e1b00 */
[----:B------:R-:W5:Y:S01]  /*0460*/  LDG.E.64 R24, desc[UR8][R14.64+0x800] ;  /* 0x000800080e187981 */ /* 0x000f62000c1e1b00 */
[----:B0-----:R-:W-:-:S03]  /*0470*/  CS2R R8, SRZ ;  /* 0x0000000000087805 */ /* 0x001fc6000001ff00 */
[----:B------:R-:W5:Y:S04]  /*0480*/  LDG.E.64 R28, desc[UR8][R14.64+0x1000] ;  /* 0x001000080e1c7981 */ /* 0x000f68000c1e1b00 */
[----:B------:R-:W5:Y:S04]  /*0490*/  LDG.E.64 R32, desc[UR8][R14.64+0x1800] ;  /* 0x001800080e207981 */ /* 0x000f68000c1e1b00 */
[----:B------:R-:W5:Y:S04]  /*04a0*/  LDG.E.64 R36, desc[UR8][R14.64+0x2000] ;  /* 0x002000080e247981 */ /* 0x000f68000c1e1b00 */
[----:B------:R-:W5:Y:S04]  /*04b0*/  LDG.E.64 R40, desc[UR8][R14.64+0x2800] ;  /* 0x002800080e287981 */ /* 0x000f68000c1e1b00 */
[----:B------:R0:W5:Y:S02]  /*04c0*/  LDG.E.64 R44, desc[UR8][R14.64+0x3000] ;  /* 0x003000080e2c7981 */ /* 0x000164000c1e1b00 */
[----:B0-----:R-:W-:-:S07]  /*04d0*/  CS2R R14, SRZ ;  /* 0x00000000000e7805 */ /* 0x001fce000001ff00 */
.L_x_38825:
[----:B------:R-:W1:Y:S02]  /*04e0*/  LDCU UR4, c[0x0][0x384] ;  /* 0x00007080ff0477ac */ /* 0x000e640008000800 */
[----:B-1----:R-:W-:-:S13]  /*04f0*/  ISETP.GE.AND P0, PT, R98, UR4, PT ;  /* 0x0000000462007c0c */ /* 0x002fda000bf06270 */
[----:B------:R-:W-:Y:S05]  /*0500*/  @P0 EXIT ;  /* 0x000000000000094d */ /* 0x000fea0003800000 */
[----:B------:R-:W1:Y:S01]  /*0510*/  LDCU UR4, c[0x0][0x360] ;  /* 0x00006c00ff0477ac */ /* 0x000e620008000800 */
[--C-:B-----5:R-:W-:Y:S01]  /*0520*/  IMAD.MOV.U32 R111, RZ, RZ, R21.reuse ;  /* 0x000000ffff6f7224 */ /* 0x120fe200078e0015 */
[----:B------:R-:W-:Y:S01]  /*0530*/  SHF.R.U64 R0, R20, 0x10, R21 ;  /* 0x0000001014007819 */ /* 0x000fe20000001215 */
[--C-:B------:R-:W-:Y:S01]  /*0540*/  IMAD.MOV.U32 R79, RZ, RZ, R19.reuse ;  /* 0x000000ffff4f7224 */ /* 0x100fe200078e0013 */
[----:B------:R-:W-:Y:S01]  /*0550*/  SHF.R.U64 R77, R18, 0x10, R19 ;  /* 0x00000010124d7819 */ /* 0x000fe20000001213 */
[----:B------:R-:W-:Y:S01]  /*0560*/  IMAD.MOV.U32 R112, RZ, RZ, R20 ;  /* 0x000000ffff707224 */ /* 0x000fe200078e0014 */
[----:B------:R-:W-:Y:S01]  /*0570*/  PRMT R111, R0, 0x5410, R111 ;  /* 0x00005410006f7816 */ /* 0x000fe2000000006f */
[----:B------:R-:W-:Y:S01]  /*0580*/  IMAD.MOV.U32 R108, RZ, RZ, R28 ;  /* 0x000000ffff6c7224 */ /* 0x000fe200078e001c */
[----:B------:R-:W-:Y:S01]  /*0590*/  SHF.R.U32.HI R78, RZ, 0x10, R19 ;  /* 0x00000010ff4e7819 */ /* 0x000fe20000011613 */
[----:B------:R-:W-:Y:S01]  /*05a0*/  IMAD.HI.U32 R19, R96, -0x2daee0ad, RZ ;  /* 0xd2511f5360137827 */ /* 0x000fe200078e00ff */
[----:B------:R-:W-:Y:S01]  /*05b0*/  SHF.R.U32.HI R20, RZ, 0x10, R21 ;  /* 0x00000010ff147819 */ /* 0x000fe20000011615 */
[----:B------:R-:W-:Y:S01]  /*05c0*/  UPLOP3.LUT UP0, UPT, UPT, UPT, UPT, 0x40, 0x4 ;  /* 0x000000000004789c */ /* 0x000fe20003f0e870 */
[----:B------:R-:W-:Y:S01]  /*05d0*/  MOV R110, R24 ;  /* 0x00000018006e7202 */ /* 0x000fe20000000f00 */
[--C-:B------:R-:W-:Y:S01]  /*05e0*/  IMAD.MOV.U32 R109, RZ, RZ, R25.reuse ;  /* 0x000000ffff6d7224 */ /* 0x100fe200078e0019 */
[--C-:B------:R-:W-:Y:S01]  /*05f0*/  SHF.R.U64 R21, R24, 0x10, R25.reuse ;  /* 0x0000001018157819 */ /* 0x100fe20000001219 */
[----:B------:R-:W-:Y:S01]  /*0600*/  IMAD.MOV.U32 R76, RZ, RZ, R22 ;  /* 0x000000ffff4c7224 */ /* 0x000fe200078e0016 */
[----:B------:R-:W-:Y:S01]  /*0610*/  SHF.R.U32.HI R24, RZ, 0x10, R25 ;  /* 0x00000010ff187819 */ /* 0x000fe20000011619 */
[----:B------:R-:W-:Y:S01]  /*0620*/  IMAD.MOV.U32 R72, RZ, RZ, R26 ;  /* 0x000000ffff487224 */ /* 0x000fe200078e001a */
[----:B------:R-:W-:Y:S01]  /*0630*/  LOP3.LUT R19, R19, R3, RZ, 0x3c, !PT ;  /* 0x0000000313137212 */ /* 0x000fe200078e3cff */
[----:B-1----:R-:W-:Y:S01]  /*0640*/  IMAD R94, R98, UR4, R51 ;  /* 0x00000004625e7c24 */ /* 0x002fe2000f8e0233 */
[----:B------:R-:W-:Y:S01]  /*0650*/  MOV R75, R23 ;  /* 0x00000017004b7202 */ /* 0x000fe20000000f00 */
[----:B------:R-:W-:Y:S01]  /*0660*/  IMAD.MOV.U32 R71, RZ, RZ, R27 ;  /* 0x000000ffff477224 */ /* 0x000fe200078e001b */
[--C-:B------:R-:W-:Y:S01]  /*0670*/  SHF.R.U64 R73, R22, 0x10, R23.reuse ;  /* 0x0000001016497819 */ /* 0x100fe20000001217 */
[----:B------:R-:W-:Y:S01]  /*0680*/  IMAD.HI.U32 R0, R94, -0x326172a9, RZ ;  /* 0xcd9e8d575e007827 */ /* 0x000fe200078e00ff */
[----:B------:R-:W-:Y:S01]  /*0690*/  SHF.R.U32.HI R74, RZ, 0x10, R23 ;  /* 0x00000010ff4a7819 */ /* 0x000fe20000011617 */
[----:B------:R-:W1:Y:S01]  /*06a0*/  LDCU UR6, c[0x0][0x404] ;  /* 0x00008080ff0677ac */ /* 0x000e620008000800 */
[----:B------:R-:W-:Y:S01]  /*06b0*/  PRMT R108, R108, 0x5410, R24 ;  /* 0x000054106c6c7816 */ /* 0x000fe20000000018 */
[----:B------:R-:W-:Y:S01]  /*06c0*/  IMAD R23, R96, -0x2daee0ad, RZ ;  /* 0xd2511f5360177824 */ /* 0x000fe200078e02ff */
[----:B------:R-:W-:Y:S01]  /*06d0*/  LOP3.LUT R0, R99, R0, R2, 0x96, !PT ;  /* 0x0000000063007212 */ /* 0x000fe200078e9602 */
[----:B------:R-:W-:Y:S01]  /*06e0*/  IMAD.MOV.U32 R102, RZ, RZ, R40 ;  /* 0x000000ffff667224 */ /* 0x000fe200078e0028 */
[----:B------:R-:W-:Y:S01]  /*06f0*/  IADD3 R24, PT, PT, R3, -0x4498517b, RZ ;  /* 0xbb67ae8503187810 */ /* 0x000fe20007ffe0ff */
[----:B------:R-:W-:Y:S01]  /*0700*/  IMAD.MOV.U32 R100, RZ, RZ, R44 ;  /* 0x000000ffff647224 */ /* 0x000fe200078e002c */
[----:B------:R-:W-:Y:S01]  /*0710*/  MOV R80, R18 ;  /* 0x0000001200507202 */ /* 0x000fe20000000f00 */
[----:B------:R-:W-:Y:S01]  /*0720*/  IMAD.HI.U32 R22, R0, -0x2daee0ad, RZ ;  /* 0xd2511f5300167827 */ /* 0x000fe200078e00ff */
[----:B------:R-:W-:Y:S01]  /*0730*/  PRMT R110, R110, 0x5410, R20 ;  /* 0x000054106e6e7816 */ /* 0x000fe20000000014 */
[----:B------:R-:W2:Y:S01]  /*0740*/  LDCU UR7, c[0x0][0x408] ;  /* 0x00008100ff0777ac */ /* 0x000ea20008000800 */
[----:B------:R-:W-:Y:S01]  /*0750*/  PRMT R109, R21, 0x5410, R109 ;  /* 0x00005410156d7816 */ /* 0x000fe2000000006d */
[----:B------:R-:W-:Y:S01]  /*0760*/  VIADD R20, R2, 0x9e3779b9 ;  /* 0x9e3779b902147836 */ /* 0x000fe20000000000 */
[----:B------:R-:W-:Y:S01]  /*0770*/  LOP3.LUT R22, R24, R23, R22, 0x96, !PT ;  /* 0x0000001718167212 */ /* 0x000fe200078e9616 */
[C---:B------:R-:W-:Y:S01]  /*0780*/  IMAD.HI.U32 R18, R19.reuse, -0x326172a9, RZ ;  /* 0xcd9e8d5713127827 */ /* 0x040fe200078e00ff */
[--C-:B------:R-:W-:Y:S01]  /*0790*/  SHF.R.U64 R69, R26, 0x10, R27.reuse ;  /* 0x000000101a457819 */ /* 0x100fe2000000121b */
[----:B------:R-:W3:Y:S01]  /*07a0*/  LDCU UR12, c[0x0][0x388] ;  /* 0x00007100ff0c77ac */ /* 0x000ee20008000800 */
[----:B------:R-:W-:Y:S01]  /*07b0*/  SHF.R.U32.HI R70, RZ, 0x10, R27 ;  /* 0x00000010ff467819 */ /* 0x000fe2000001161b */
[----:B------:R-:W-:Y:S01]  /*07c0*/  IMAD R21, R94, -0x326172a9, RZ ;  /* 0xcd9e8d575e157824 */ /* 0x000fe200078e02ff */
[----:B------:R-:W4:Y:S01]  /*07d0*/  LDC.64 R26, c[0x0][0x3e0] ;  /* 0x0000f800ff1a7b82 */ /* 0x000f220000000a00 */
[----:B------:R-:W-:Y:S01]  /*07e0*/  IMAD R24, R0, -0x2daee0ad, RZ ;  /* 0xd2511f5300187824 */ /* 0x000fe200078e02ff */
[----:B------:R-:W-:Y:S01]  /*07f0*/  MOV R101, R41 ;  /* 0x0000002900657202 */ /* 0x000fe20000000f00 */
[----:B------:R-:W-:Y:S01]  /*0800*/  IMAD R19, R19, -0x326172a9, RZ ;  /* 0xcd9e8d5713137824 */ /* 0x000fe200078e02ff */
[----:B------:R-:W-:Y:S01]  /*0810*/  LOP3.LUT R18, R20, R21, R18, 0x96, !PT ;  /* 0x0000001514127212 */ /* 0x000fe200078e9612 */
[----:B------:R-:W-:Y:S01]  /*0820*/  IMAD.HI.U32 R0, R22, -0x326172a9, RZ ;  /* 0xcd9e8d5716007827 */ /* 0x000fe200078e00ff */
[----:B------:R-:W-:Y:S01]  /*0830*/  SHF.R.U64 R40, R40, 0x10, R41 ;  /* 0x0000001028287819 */ /* 0x000fe20000001229 */
[----:B------:R-:W0:Y:S01]  /*0840*/  LDCU.U8 UR14, c[0x0][0x410] ;  /* 0x00008200ff0e77ac */ /* 0x000e220008000000 */
[----:B------:R-:W-:Y:S01]  /*0850*/  SHF.R.U64 R128, R44, 0x10, R45 ;  /* 0x000000102c807819 */ /* 0x000fe2000000122d */
[----:B------:R-:W-:Y:S01]  /*0860*/  VIADD R20, R2, 0x3c6ef372 ;  /* 0x3c6ef37202147836 */ /* 0x000fe20000000000 */
[----:B------:R-:W-:Y:S01]  /*0870*/  SHF.R.U32.HI R41, RZ, 0x10, R41 ;  /* 0x00000010ff297819 */ /* 0x000fe20000011629 */
[----:B------:R-:W-:Y:S01]  /*0880*/  VIADD R23, R3, 0x76cf5d0a ;  /* 0x76cf5d0a03177836 */ /* 0x000fe20000000000 */
[----:B------:R-:W-:Y:S01]  /*0890*/  SHF.R.U32.HI R44, RZ, 0x10, R45 ;  /* 0x00000010ff2c7819 */ /* 0x000fe2000001162d */
[----:B------:R-:W-:Y:S01]  /*08a0*/  IMAD.HI.U32 R21, R18, -0x2daee0ad, RZ ;  /* 0xd2511f5312157827 */ /* 0x000fe200078e00ff */
[----:B------:R-:W-:Y:S01]  /*08b0*/  LOP3.LUT R0, R20, R19, R0, 0x96, !PT ;  /* 0x0000001314007212 */ /* 0x000fe200078e9600 */
[----:B------:R-:W0:Y:S01]  /*08c0*/  LDCU UR13, c[0x0][0x400] ;  /* 0x00008000ff0d77ac */ /* 0x000e220008000800 */
[----:B------:R-:W-:Y:S01]  /*08d0*/  IADD3 R20, PT, PT, R2, -0x255992d5, RZ ;  /* 0xdaa66d2b02147810 */ /* 0x000fe20007ffe0ff */
[----:B------:R-:W-:Y:S01]  /*08e0*/  IMAD R19, R22, -0x326172a9, RZ ;  /* 0xcd9e8d5716137824 */ /* 0x000fe200078e02ff */
[----:B------:R-:W-:Y:S01]  /*08f0*/  LOP3.LUT R21, R23, R24, R21, 0x96, !PT ;  /* 0x0000001817157212 */ /* 0x000fe200078e9615 */
[----:B------:R-:W-:Y:S01]  /*0900*/  IMAD R23, R18, -0x2daee0ad, RZ ;  /* 0xd2511f5312177824 */ /* 0x000fe200078e02ff */
[----:B------:R-:W-:Y:S01]  /*0910*/  MOV R104, R36 ;  /* 0x0000002400687202 */ /* 0x000fe20000000f00 */
[----:B------:R-:W-:Y:S01]  /*0920*/  IMAD.HI.U32 R22, R0, -0x2daee0ad, RZ ;  /* 0xd2511f5300167827 */ /* 0x000fe200078e00ff */
[----:B------:R-:W-:Y:S01]  /*0930*/  MOV R56, R42 ;  /* 0x0000002a00387202 */ /* 0x000fe20000000f00 */
[----:B------:R-:W0:Y:S01]  /*0940*/  LDCU.64 UR10, c[0x0][0x3a0] ;  /* 0x00007400ff0a77ac */ /* 0x000e220008000a00 */
[--C-:B------:R-:W-:Y:S01]  /*0950*/  SHF.R.U64 R55, R42, 0x10, R43.reuse ;  /* 0x000000102a377819 */ /* 0x100fe2000000122b */
[----:B------:R-:W-:Y:S01]  /*0960*/  VIADD R24, R3, 0x32370b8f ;  /* 0x32370b8f03187836 */ /* 0x000fe20000000000 */
[----:B------:R-:W-:Y:S01]  /*0970*/  SHF.R.U32.HI R53, RZ, 0x10, R43 ;  /* 0x00000010ff357819 */ /* 0x000fe2000001162b */
[----:B------:R-:W-:Y:S01]  /*0980*/  IMAD.HI.U32 R18, R21, -0x326172a9, RZ ;  /* 0xcd9e8d5715127827 */ /* 0x000fe200078e00ff */
[----:B------:R-:W-:-:S02]  /*0990*/  PRMT R101, R40, 0x5410, R101 ;  /* 0x0000541028657816 */ /* 0x000fc40000000065 */
[----:B------:R-:W-:Y:S01]  /*09a0*/  LOP3.LUT R22, R24, R23, R22, 0x96, !PT ;  /* 0x0000001718167212 */ /* 0x000fe200078e9616 */
[----:B------:R-:W-:Y:S01]  /*09b0*/  IMAD R23, R0, -0x2daee0ad, RZ ;  /* 0xd2511f5300177824 */ /* 0x000fe200078e02ff */
[----:B------:R-:W-:Y:S01]  /*09c0*/  LOP3.LUT R18, R20, R19, R18, 0x96, !PT ;  /* 0x0000001314127212 */ /* 0x000fe200078e9612 */
[----:B------:R-:W-:Y:S01]  /*09d0*/  IMAD R21, R21, -0x326172a9, RZ ;  /* 0xcd9e8d5715157824 */ /* 0x000fe200078e02ff */
[----:B------:R-:W-:Y:S01]  /*09e0*/  IADD3 R19, PT, PT, R2, 0x78dde6e4, RZ ;  /* 0x78dde6e402137810 */ /* 0x000fe20007ffe0ff */
[----:B------:R-:W-:Y:S01]  /*09f0*/  IMAD.HI.U32 R0, R22, -0x326172a9, RZ ;  /* 0xcd9e8d5716007827 */ /* 0x000fe200078e00ff */
[----:B------:R-:W-:Y:S02]  /*0a00*/  PRMT R100, R100, 0x5410, R41 ;  /* 0x0000541064647816 */ /* 0x000fe40000000029 */
[----:B------:R-:W-:Y:S01]  /*0a10*/  PRMT R128, R128, 0x5410, R44 ;  /* 0x0000541080807816 */ /* 0x000fe2000000002c */
[----:B------:R-:W-:Y:S01]  /*0a20*/  VIADD R24, R3, 0xed9eba14 ;  /* 0xed9eba1403187836 */ /* 0x000fe20000000000 */
[----:B------:R-:W-:Y:S01]  /*0a30*/  LOP3.LUT R0, R19, R21, R0, 0x96, !PT ;  /* 0x0000001513007212 */ /* 0x000fe200078e9600 */
[----:B------:R-:W-:Y:S01]  /*0a40*/  IMAD.HI.U32 R20, R18, -0x2daee0ad, RZ ;  /* 0xd2511f5312147827 */ /* 0x000fe200078e00ff */
[----:B------:R-:W-:-:S02]  /*0a50*/  MOV R107, R29 ;  /* 0x0000001d006b7202 */ /* 0x000fc40000000f00 */
[----:B------:R-:W-:Y:S01]  /*0a60*/  SHF.R.U64 R28, R28, 0x10, R29 ;  /* 0x000000101c1c7819 */ /* 0x000fe2000000121d */
[----:B------:R-:W-:Y:S01]  /*0a70*/  IMAD R19, R22, -0x326172a9, RZ ;  /* 0xcd9e8d5716137824 */ /* 0x000fe200078e02ff */
[----:B------:R-:W-:Y:S01]  /*0a80*/  LOP3.LUT R20, R24, R23, R20, 0x96, !PT ;  /* 0x0000001718147212 */ /* 0x000fe200078e9614 */
[----:B------:R-:W-:Y:S01]  /*0a90*/  IMAD R23, R18, -0x2daee0ad, RZ ;  /* 0xd2511f5312177824 */ /* 0x000fe200078e02ff */
[----:B------:R-:W-:Y:S01]  /*0aa0*/  SHF.R.U64 R36, R36, 0x10, R37 ;  /* 0x0000001024247819 */ /* 0x000fe20000001225 */
[----:B------:R-:W-:Y:S01]  /*0ab0*/  IMAD.HI.U32 R22, R0, -0x2daee0ad, RZ ;  /* 0xd2511f5300167827 */ /* 0x000fe200078e00ff */
[----:B------:R-:W-:Y:S02]  /*0ac0*/  MOV R68, R30 ;  /* 0x0000001e00447202 */ /* 0x000fe40000000f00 */
[--C-:B------:R-:W-:Y:S01]  /*0ad0*/  SHF.R.U64 R65, R30, 0x10, R31.reuse ;  /* 0x000000101e417819 */ /* 0x100fe2000000121f */
[----:B------:R-:W-:Y:S01]  /*0ae0*/  VIADD R24, R3, 0xa9066899 ;  /* 0xa906689903187836 */ /* 0x000fe20000000000 */
[----:B------:R-:W-:Y:S01]  /*0af0*/  SHF.R.U32.HI R66, RZ, 0x10, R31 ;  /* 0x00000010ff427819 */ /* 0x000fe2000001161f */
[----:B------:R-:W-:Y:S01]  /*0b00*/  VIADD R21, R2, 0x1715609d ;  /* 0x1715609d02157836 */ /* 0x000fe20000000000 */
[----:B------:R-:W-:Y:S01]  /*0b10*/  MOV R63, R35 ;  /* 0x00000023003f7202 */ /* 0x000fe20000000f00 */
[----:B------:R-:W-:Y:S01]  /*0b20*/  IMAD.HI.U32 R18, R20, -0x326172a9, RZ ;  /* 0xcd9e8d5714127827 */ /* 0x000fe200078e00ff */
[----:B------:R-:W-:-:S02]  /*0b30*/  LOP3.LUT R22, R24, R23, R22, 0x96, !PT ;  /* 0x0000001718167212 */ /* 0x000fc400078e9616 */
[----:B------:R-:W-:Y:S01]  /*0b40*/  IADD3 R23, PT, PT, R3, 0x646e171e, RZ ;  /* 0x646e171e03177810 */ /* 0x000fe20007ffe0ff */
[----:B------:R-:W-:Y:S01]  /*0b50*/  IMAD R24, R0, -0x2daee0ad, RZ ;  /* 0xd2511f5300187824 */ /* 0x000fe200078e02ff */
[----:B------:R-:W-:Y:S01]  /*0b60*/  LOP3.LUT R18, R21, R19, R18, 0x96, !PT ;  /* 0x0000001315127212 */ /* 0x000fe200078e9612 */
[----:B------:R-:W-:Y:S01]  /*0b70*/  IMAD R19, R20, -0x326172a9, RZ ;  /* 0xcd9e8d5714137824 */ /* 0x000fe200078e02ff */
[--C-:B------:R-:W-:Y:S01]  /*0b80*/  SHF.R.U64 R61, R34, 0x10, R35.reuse ;  /* 0x00000010223d7819 */ /* 0x100fe20000001223 */
[----:B------:R-:W-:Y:S01]  /*0b90*/  IMAD.HI.U32 R0, R22, -0x326172a9, RZ ;  /* 0xcd9e8d5716007827 */ /* 0x000fe200078e00ff */
[----:B------:R-:W-:Y:S02]  /*0ba0*/  SHF.R.U32.HI R62, RZ, 0x10, R35 ;  /* 0x00000010ff3e7819 */ /* 0x000fe40000011623 */
[--C-:B------:R-:W-:Y:S01]  /*0bb0*/  SHF.R.U64 R57, R38, 0x10, R39.reuse ;  /* 0x0000001026397819 */ /* 0x100fe20000001227 */
[----:B------:R-:W-:Y:S01]  /*0bc0*/  VIADD R20, R2, 0xb54cda56 ;  /* 0xb54cda5602147836 */ /* 0x000fe20000000000 */
[----:B------:R-:W-:Y:S01]  /*0bd0*/  SHF.R.U32.HI R58, RZ, 0x10, R39 ;  /* 0x00000010ff3a7819 */ /* 0x000fe20000011627 */
[----:B------:R-:W-:Y:S01]  /*0be0*/  IMAD.HI.U32 R21, R18, -0x2daee0ad, RZ ;  /* 0xd2511f5312157827 */ /* 0x000fe200078e00ff */
[----:B------:R-:W-:-:S02]  /*0bf0*/  SHF.R.U64 R52, R16, 0x10, R17 ;  /* 0x0000001010347819 */ /* 0x000fc40000001211 */
[----:B------:R-:W-:Y:S01]  /*0c00*/  LOP3.LUT R0, R20, R19, R0, 0x96, !PT ;  /* 0x0000001314007212 */ /* 0x000fe200078e9600 */
[----:B------:R-:W-:Y:S01]  /*0c10*/  IMAD R19, R22, -0x326172a9, RZ ;  /* 0xcd9e8d5716137824 */ /* 0x000fe200078e02ff */
[----:B------:R-:W-:Y:S01]  /*0c20*/  LOP3.LUT R21, R23, R24, R21, 0x96, !PT ;  /* 0x0000001817157212 */ /* 0x000fe200078e9615 */
[----:B------:R-:W-:Y:S01]  /*0c30*/  IMAD R23, R18, -0x2daee0ad, RZ ;  /* 0xd2511f5312177824 */ /* 0x000fe200078e02ff */
[----:B------:R-:W-:Y:S01]  /*0c40*/  IADD3 R24, PT, PT, R3, 0x1fd5c5a3, RZ ;  /* 0x1fd5c5a303187810 */ /* 0x000fe20007ffe0ff */
[----:B------:R-:W-:Y:S01]  /*0c50*/  IMAD.HI.U32 R22, R0, -0x2daee0ad, RZ ;  /* 0xd2511f5300167827 */ /* 0x000fe200078e00ff */
[----:B------:R-:W-:Y:S02]  /*0c60*/  SHF.R.U32.HI R51, RZ, 0x10, R17 ;  /* 0x00000010ff337819 */ /* 0x000fe40000011611 */
[--C-:B------:R-:W-:Y:S01]  /*0c70*/  SHF.R.U64 R50, R14, 0x10, R15.reuse ;  /* 0x000000100e327819 */ /* 0x100fe2000000120f */
[----:B------:R-:W-:Y:S01]  /*0c80*/  VIADD R20, R2, 0x5384540f ;  /* 0x5384540f02147836 */ /* 0x000fe20000000000 */
[----:B------:R-:W-:Y:S01]  /*0c90*/  LOP3.LUT R22, R24, R23, R22, 0x96, !PT ;  /* 0x0000001718167212 */ /* 0x000fe200078e9616 */
[----:B------:R-:W-:Y:S01]  /*0ca0*/  IMAD.HI.U32 R18, R21, -0x326172a9, RZ ;  /* 0xcd9e8d5715127827 */ /* 0x000fe200078e00ff */
[----:B0-----:R-:W-:-:S02]  /*0cb0*/  SHF.R.U32.HI R49, RZ, 0x10, R15 ;  /* 0x00000010ff317819 */ /* 0x001fc4000001160f */
[--C-:B------:R-:W-:Y:S01]  /*0cc0*/  SHF.R.U64 R48, R12, 0x10, R13.reuse ;  /* 0x000000100c307819 */ /* 0x100fe2000000120d */
[----:B------:R-:W-:Y:S01]  /*0cd0*/  IMAD R23, R0, -0x2daee0ad, RZ ;  /* 0xd2511f5300177824 */ /* 0x000fe200078e02ff */
[----:B------:R-:W-:Y:S01]  /*0ce0*/  LOP3.LUT R18, R20, R19, R18, 0x96, !PT ;  /* 0x0000001314127212 */ /* 0x000fe200078e9612 */
[----:B------:R-:W-:Y:S01]  /*0cf0*/  IMAD R21, R21, -0x326172a9, RZ ;  /* 0xcd9e8d5715157824 */ /* 0x000fe200078e02ff */
[----:B------:R-:W-:Y:S01]  /*0d00*/  SHF.R.U32.HI R47, RZ, 0x10, R13 ;  /* 0x00000010ff2f7819 */ /* 0x000fe2000001160d */
[----:B------:R-:W-:Y:S01]  /*0d10*/  IMAD.HI.U32 R0, R22, -0x326172a9, RZ ;  /* 0xcd9e8d5716007827 */ /* 0x000fe200078e00ff */
[----:B------:R-:W-:Y:S02]  /*0d20*/  SHF.R.U64 R46, R10, 0x10, R11 ;  /* 0x000000100a2e7819 */ /* 0x000fe4000000120b */
[----:B------:R-:W-:Y:S01]  /*0d30*/  SHF.R.U64 R44, R8, 0x10, R9 ;  /* 0x00000010082c7819 */ /* 0x000fe20000001209 */
[----:B------:R-:W-:Y:S01]  /*0d40*/  VIADD R19, R2, 0xf1bbcdc8 ;  /* 0xf1bbcdc802137836 */ /* 0x000fe20000000000 */
[--C-:B------:R-:W-:Y:S01]  /*0d50*/  SHF.R.U64 R42, R6, 0x10, R7.reuse ;  /* 0x00000010062a7819 */ /* 0x100fe20000001207 */
[----:B------:R-:W-:Y:S01]  /*0d60*/  VIADD R24, R3, 0xdb3d7428 ;  /* 0xdb3d742803187836 */ /* 0x000fe20000000000 */
[----:B------:R-:W-:Y:S01]  /*0d70*/  SHF.R.U32.HI R41, RZ, 0x10, R7 ;  /* 0x00000010ff297819 */ /* 0x000fe20000011607 */
[----:B------:R-:W-:Y:S01]  /*0d80*/  IMAD.HI.U32 R20, R18, -0x2daee0ad, RZ ;  /* 0xd2511f5312147827 */ /* 0x000fe200078e00ff */
[----:B------:R-:W-:-:S02]  /*0d90*/  LOP3.LUT R19, R19, R21, R0, 0x96, !PT ;  /* 0x0000001513137212 */ /* 0x000fc400078e9600 */
[----:B------:R-:W-:Y:S01]  /*0da0*/  SHF.R.U64 R40, R4, 0x10, R5 ;  /* 0x0000001004287819 */ /* 0x000fe20000001205 */
[----:B------:R-:W-:Y:S01]  /*0db0*/  IMAD R21, R18, -0x2daee0ad, RZ ;  /* 0xd2511f5312157824 */ /* 0x000fe200078e02ff */
[----:B------:R-:W-:Y:S01]  /*0dc0*/  LOP3.LUT R20, R24, R23, R20, 0x96, !PT ;  /* 0x0000001718147212 */ /* 0x000fe200078e9614 */
[----:B------:R-:W-:Y:S01]  /*0dd0*/  IMAD.HI.U32 R134, R19, -0x2daee0ad, RZ ;  /* 0xd2511f5313867827 */ /* 0x000fe200078e00ff */
[----:B------:R-:W-:Y:S02]  /*0de0*/  SHF.R.U32.HI R29, RZ, 0x10, R29 ;  /* 0x00000010ff1d7819 */ /* 0x000fe4000001161d */
[----:B------:R-:W-:Y:S01]  /*0df0*/  IADD3 R23, PT, PT, R2, -0x700cb87f, RZ ;  /* 0x8ff3478102177810 */ /* 0x000fe20007ffe0ff */
[----:B------:R-:W-:Y:S01]  /*0e00*/  VIADD R0, R3, 0x96a522ad ;  /* 0x96a522ad03007836 */ /* 0x000fe20000000000 */
[----:B----4-:R-:W-:Y:S01]  /*0e10*/  ISETP.NE.U32.AND P1, PT, R26, RZ, PT ;  /* 0x000000ff1a00720c */ /* 0x010fe20003f25070 */
[----:B------:R-:W-:Y:S01]  /*0e20*/  IMAD.MOV.U32 R106, RZ, RZ, R32 ;  /* 0x000000ffff6a7224 */ /* 0x000fe200078e0020 */
[----:B------:R-:W-:Y:S01]  /*0e30*/  SHF.R.U64 R32, R32, 0x10, R33 ;  /* 0x0000001020207819 */ /* 0x000fe20000001221 */
[----:B------:R-:W-:Y:S01]  /*0e40*/  IMAD.MOV.U32 R25, RZ, RZ, R45 ;  /* 0x000000ffff197224 */ /* 0x000fe200078e002d */
[----:B------:R-:W-:Y:S01]  /*0e50*/  LOP3.LUT R134, R0, R21, R134, 0x96, !PT ;  /* 0x0000001500867212 */ /* 0x000fe200078e9686 */
[----:B------:R-:W-:Y:S01]  /*0e60*/  IMAD.MOV.U32 R54, RZ, RZ, R43 ;  /* 0x000000ffff367224 */ /* 0x000fe200078e002b */
[----:B------:R-:W-:Y:S01]  /*0e70*/  SHF.R.U32.HI R45, RZ, 0x10, R11 ;  /* 0x00000010ff2d7819 */ /* 0x000fe2000001160b */
        /* <DEDUP_REMOVED lines=9> */
[----:B------:R-:W-:Y:S01]  /*0f10*/  PRMT R107, R28, 0x5410, R107 ;  /* 0x000054101c6b7816 */ /* 0x000fe2000000006b */
[----:B------:R-:W-:Y:S01]  /*0f20*/  IMAD.MOV.U32 R59, RZ, RZ, R39 ;  /* 0x000000ffff3b7224 */ /* 0x000fe200078e0027 */
[----:B------:R-:W-:Y:S01]  /*0f30*/  PRMT R106, R106, 0x5410, R29 ;  /* 0x000054106a6a7816 */ /* 0x000fe2000000001d */
[----:B------:R-:W-:Y:S01]  /*0f40*/  IMAD R22, R22, -0x326172a9, RZ ;  /* 0xcd9e8d5716167824 */ /* 0x000fe200078e02ff */
[----:B------:R-:W-:Y:S01]  /*0f50*/  PRMT R105, R32, 0x5410, R105 ;  /* 0x0000541020697816 */ /* 0x000fe20000000069 */
[----:B------:R-:W-:Y:S01]  /*0f60*/  IMAD.HI.U32 R115, R20, -0x326172a9, RZ ;  /* 0xcd9e8d5714737827 */ /* 0x000fe200078e00ff */
[----:B------:R-:W-:-:S02]  /*0f70*/  PRMT R104, R104, 0x5410, R33 ;  /* 0x0000541068687816 */ /* 0x000fc40000000021 */
[----:B------:R-:W-:Y:S01]  /*0f80*/  PRMT R103, R36, 0x5410, R103 ;  /* 0x0000541024677816 */ /* 0x000fe20000000067 */
[----:B------:R-:W-:Y:S01]  /*0f90*/  HADD2.F32 R97, -RZ, R16.H0_H0 ;  /* 0x20000010ff617230 */ /* 0x000fe20000004100 */
[----:B------:R-:W-:Y:S01]  /*0fa0*/  PRMT R102, R102, 0x5410, R37 ;  /* 0x0000541066667816 */ /* 0x000fe20000000025 */
[----:B------:R-:W-:Y:S01]  /*0fb0*/  HADD2.F32 R92, -RZ, R17.H0_H0 ;  /* 0x20000011ff5c7230 */ /* 0x000fe20000004100 */
[----:B------:R-:W-:Y:S01]  /*0fc0*/  PRMT R112, R112, 0x5410, R25 ;  /* 0x0000541070707816 */ /* 0x000fe20000000019 */
[----:B------:R-:W-:Y:S01]  /*0fd0*/  HADD2.F32 R95, -RZ, R14.H0_H0 ;  /* 0x2000000eff5f7230 */ /* 0x000fe20000004100 */
[----:B------:R-:W-:Y:S01]  /*0fe0*/  LOP3.LUT R115, R23, R22, R115, 0x96, !PT ;  /* 0x0000001617737212 */ /* 0x000fe200078e9673 */
[----:B------:R-:W-:Y:S01]  /*0ff0*/  HADD2.F32 R90, -RZ, R15.H0_H0 ;  /* 0x2000000fff5a7230 */ /* 0x000fe20000004100 */
[----:B------:R-:W-:Y:S01]  /*1000*/  ISETP.NE.AND.EX P1, PT, R27, RZ, PT, P1 ;  /* 0x000000ff1b00720c */ /* 0x000fe20003f25310 */
[----:B------:R-:W-:Y:S01]  /*1010*/  HADD2.F32 R93, -RZ, R12.H0_H0 ;  /* 0x2000000cff5d7230 */ /* 0x000fe20000004100 */
[----:B------:R-:W-:Y:S01]  /*1020*/  LOP3.LUT R118, R118, 0x3, RZ, 0xc0, !PT ;  /* 0x0000000376767812 */ /* 0x000fe200078ec0ff */
        /* <DEDUP_REMOVED lines=9> */
[----:B------:R-:W-:Y:S02]  /*10c0*/  IMAD.MOV.U32 R81, RZ, RZ, RZ ;  /* 0x000000ffff517224 */ /* 0x000fe400078e00ff */
        /* <DEDUP_REMOVED lines=42> */
[----:B------:R-:W-:Y:S02]  /*1370*/  IMAD R132, R20, -0x326172a9, RZ ;  /* 0xcd9e8d5714847824 */ /* 0x000fe400078e02ff */
[----:B-123--:R-:W-:-:S07]  /*1380*/  IMAD R122, R19, -0x2daee0ad, RZ ;  /* 0xd2511f53137a7824 */ /* 0x00efce00078e02ff */
.L_x_39011:
[----:B0-----:R-:W0:Y:S01]  /*1390*/  S2R R113, SR_TID.X ;  /* 0x0000000000717919 */ /* 0x001e220000002100 */
[----:B------:R-:W1:Y:S01]  /*13a0*/  LDC.64 R32, c[0x0][0x390] ;  /* 0x0000e400ff207b82 */ /* 0x000e620000000a00 */
[----:B------:R-:W-:Y:S02]  /*13b0*/  IMAD R8, R98, UR12, RZ ;  /* 0x0000000c62087c24 */ /* 0x000fe4000f8e02ff */
[----:B------:R-:W-:-:S03]  /*13c0*/  HFMA2 R125, -RZ, RZ, 1.875, 0 ;  /* 0x3f800000ff7d7431 */ /* 0x000fc600000001ff */
[----:B------:R-:W-:Y:S02]  /*13d0*/  SHF.R.S32.HI R9, RZ, 0x1f, R8 ;  /* 0x0000001fff097819 */ /* 0x000fe40000011408 */
[----:B------:R-:W2:Y:S02]  /*13e0*/  @P1 LDC.64 R12, c[0x0][0x3e0] ;  /* 0x0000f800ff0c1b82 */ /* 0x000ea40000000a00 */
[----:B------:R-:W-:-:S04]  /*13f0*/  LEA.HI R8, R9, R8, RZ, 0x2 ;  /* 0x0000000809087211 */ /* 0x000fc800078f10ff */
[----:B0-----:R-:W-:Y:S01]  /*1400*/  LEA.HI.SX32 R123, R8, R113, 0x1e ;  /* 0x00000071087b7211 */ /* 0x001fe200078ff2ff */
[----:B--2---:R-:W-:-:S04]  /*1410*/  @P1 IMAD.WIDE R12, R98, 0x4, R12 ;  /* 0x00000004620c1825 */ /* 0x004fc800078e020c */
[----:B-1----:R-:W-:Y:S01]  /*1420*/  IMAD.WIDE.U32 R8, R123, 0x10, R32 ;  /* 0x000000107b087825 */ /* 0x002fe200078e0020 */
[----:B------:R0:W5:Y:S05]  /*1430*/  @P1 LDG.E R125, desc[UR8][R12.64] ;  /* 0x000000080c7d1981 */ /* 0x00016a000c1e1900 */
[----:B------:R-:W5:Y:S01]  /*1440*/  LDG.E.128 R8, desc[UR8][R8.64] ;  /* 0x0000000808087981 */ /* 0x000f62000c1e1d00 */
[----:B------:R-:W-:Y:S01]  /*1450*/  ISETP.NE.U32.AND P0, PT, RZ, UR10, PT ;  /* 0x0000000aff007c0c */ /* 0x000fe2000bf05070 */
[C---:B------:R-:W-:Y:S01]  /*1460*/  VIADD R129, R3.reuse, 0x1fd5c5a3 ;  /* 0x1fd5c5a303817836 */ /* 0x040fe20000000000 */
[C---:B------:R-:W-:Y:S01]  /*1470*/  IADD3 R124, PT, PT, R3.reuse, -0x24c28bd8, RZ ;  /* 0xdb3d7428037c7810 */ /* 0x040fe20007ffe0ff */
[----:B------:R-:W-:Y:S01]  /*1480*/  VIADD R131, R2, 0x5384540f ;  /* 0x5384540f02837836 */ /* 0x000fe20000000000 */
[----:B------:R-:W-:Y:S01]  /*1490*/  ISETP.NE.AND.EX P0, PT, RZ, UR11, PT, P0 ;  /* 0x0000000bff007c0c */ /* 0x000fe2000bf05300 */
[----:B------:R-:W-:-:S02]  /*14a0*/  VIADD R127, R3, 0x96a522ad ;  /* 0x96a522ad037f7836 */ /* 0x000fc40000000000 */
[----:B------:R-:W-:-:S10]  /*14b0*/  IMAD.MOV.U32 R126, RZ, RZ, 0x2f800000 ;  /* 0x2f800000ff7e7424 */ /* 0x000fd400078e00ff */
[----:B0-----:R-:W-:Y:S05]  /*14c0*/  @!P0 BRA `(.L_x_38826) ;  /* 0x0000001400c08947 */ /* 0x001fea0003800000 */
        /* <DEDUP_REMOVED lines=8> */
[----:B------:R-:W-:-:S04]  /*1550*/  MOV R13, 0x2 ;  /* 0x00000002000d7802 */ /* 0x000fc80000000f00 */
[----:B------:R-:W-:-:S05]  /*1560*/  VIADDMNMX.U32 R12, R118, 0xfffffffe, R13, PT ;  /* 0xfffffffe760c7846 */ /* 0x000fca000380000d */
[----:B------:R-:W-:-:S04]  /*1570*/  IMAD.SHL.U32 R14, R12, 0x4, RZ ;  /* 0x000000040c0e7824 */ /* 0x000fc800078e00ff */
[----:B------:R-:W0:Y:S02]  /*1580*/  LDC R12, c[0x2][R14] ;  /* 0x008000000e0c7b82 */ /* 0x000e240000000800 */
[----:B0-----:R-:W-:-:S04]  /*1590*/  SHF.R.S32.HI R13, RZ, 0x1f, R12 ;  /* 0x0000001fff0d7819 */ /* 0x001fc8000001140c */
.L_x_42271:
[----:B------:R-:W-:Y:S05]  /*15a0*/  BRX R12 -0x15b0                                        (*"BRANCH_TARGETS .L_x_42272,.L_x_42273,.L_x_42274"*) ;  /* 0xffffffe80c947949 */ /* 0x000fea000383ffff */
.L_x_42274:
[----:B------:R-:W-:Y:S01]  /*15b0*/  VIADD R12, R118, 0x1 ;  /* 0x00000001760c7836 */ /* 0x000fe20000000000 */
[----:B------:R-:W-:Y:S01]  /*15c0*/  MOV R16, R122 ;  /* 0x0000007a00107202 */ /* 0x000fe20000000f00 */
[----:B------:R-:W-:Y:S01]  /*15d0*/  IMAD.MOV.U32 R13, RZ, RZ, R115 ;  /* 0x000000ffff0d7224 */ /* 0x000fe200078e0073 */
[----:B------:R-:W-:Y:S06]  /*15e0*/  BRA `(.L_x_38827) ;  /* 0x00000004001c7947 */ /* 0x000fec0003800000 */
.L_x_42272:
[----:B------:R-:W-:Y:S02]  /*15f0*/  HFMA2 R12, -RZ, RZ, 0, 1.78813934326171875e-07 ;  /* 0x00000003ff0c7431 */ /* 0x000fe400000001ff */
[----:B------:R-:W-:Y:S02]  /*1600*/  IMAD.MOV.U32 R16, RZ, RZ, R122 ;  /* 0x000000ffff107224 */ /* 0x000fe400078e007a */
[----:B------:R-:W-:Y:S01]  /*1610*/  IMAD.MOV.U32 R13, RZ, RZ, R134 ;  /* 0x000000ffff0d7224 */ /* 0x000fe200078e0086 */
[----:B------:R-:W-:Y:S06]  /*1620*/  BRA `(.L_x_38827) ;  /* 0x00000004000c7947 */ /* 0x000fec0003800000 */
.L_x_42273:
        /* <DEDUP_REMOVED lines=12> */
.L_x_38828:
        /* <DEDUP_REMOVED lines=52> */
[----:B------:R-:W-:Y:S01]  /*1a30*/  MOV R12, RZ ;  /* 0x000000ff000c7202 */ /* 0x000fe20000000f00 */
[----:B------:R-:W-:Y:S01]  /*1a40*/  IMAD.MOV.U32 R13, RZ, RZ, R122 ;  /* 0x000000ffff0d7224 */ /* 0x000fe200078e007a */
[----:B------:R-:W-:-:S07]  /*1a50*/  LOP3.LUT R134, R127, R134, R17, 0x96, !PT ;  /* 0x000000867f867212 */ /* 0x000fce00078e9611 */
.L_x_38827:
[----:B------:R-:W-:Y:S01]  /*1a60*/  I2FP.F32.U32 R13, R13 ;  /* 0x0000000d000d7245 */ /* 0x000fe20000201000 */
[----:B-----5:R-:W-:Y:S01]  /*1a70*/  FMUL.FTZ R8, R8, R125 ;  /* 0x0000007d08087220 */ /* 0x020fe20000410000 */
[----:B------:R-:W-:Y:S01]  /*1a80*/  ISETP.NE.AND P3, PT, R12, 0x1, PT ;  /* 0x000000010c00780c */ /* 0x000fe20003f65270 */
[----:B------:R-:W-:Y:S01]  /*1a90*/  UMOV UR5, UR7 ;  /* 0x0000000700057c82 */ /* 0x000fe20008000000 */
[----:B------:R-:W-:Y:S01]  /*1aa0*/  UMOV UR4, UR6 ;  /* 0x0000000600047c82 */ /* 0x000fe20008000000 */
[----:B------:R-:W-:Y:S01]  /*1ab0*/  FFMA.FTZ R13, R13, R126, 1.1641532182693481445e-10 ;  /* 0x2f0000000d0d7423 */ /* 0x000fe2000001007e */
[----:B------:R-:W-:Y:S01]  /*1ac0*/  FMUL.FTZ R8, R8, UR5 ;  /* 0x0000000508087c20 */ /* 0x000fe20008410000 */
[----:B------:R-:W-:-:S03]  /*1ad0*/  HADD2.F32 R14, -RZ, R112.H0_H0 ;  /* 0x20000070ff0e7230 */ /* 0x000fc60000004100 */
[----:B------:R-:W-:-:S04]  /*1ae0*/  FSETP.GTU.FTZ.AND P2, PT, R13, UR4, PT ;  /* 0x000000040d007c0b */ /* 0x000fc8000bf5c000 */
        /* <DEDUP_REMOVED lines=14> */
.L_x_38830:
        /* <DEDUP_REMOVED lines=12> */
.L_x_38831:
        /* <DEDUP_REMOVED lines=55> */
[----:B------:R-:W-:-:S07]  /*2000*/  HFMA2 R14, -RZ, RZ, 0, 0 ;  /* 0x00000000ff0e7431 */ /* 0x000fce00000001ff */
.L_x_38829:
[----:B------:R-:W-:Y:S01]  /*2010*/  I2FP.F32.U32 R13, R13 ;  /* 0x0000000d000d7245 */ /* 0x000fe20000201000 */
[----:B------:R-:W-:Y:S01]  /*2020*/  FMUL.FTZ R9, R9, R125 ;  /* 0x0000007d09097220 */ /* 0x000fe20000410000 */
[----:B------:R-:W-:Y:S01]  /*2030*/  ISETP.NE.AND P4, PT, R14, 0x1, PT ;  /* 0x000000010e00780c */ /* 0x000fe20003f85270 */
[----:B------:R-:W-:Y:S02]  /*2040*/  IMAD.MOV.U32 R15, RZ, RZ, 0x2 ;  /* 0x00000002ff0f7424 */ /* 0x000fe400078e00ff */
[----:B------:R-:W-:Y:S01]  /*2050*/  FFMA.FTZ R13, R13, R126, 1.1641532182693481445e-10 ;  /* 0x2f0000000d0d7423 */ /* 0x000fe2000001007e */
[----:B------:R-:W-:-:S04]  /*2060*/  FMUL.FTZ R9, R9, UR5 ;  /* 0x0000000509097c20 */ /* 0x000fc80008410000 */
        /* <DEDUP_REMOVED lines=15> */
.L_x_38833:
        /* <DEDUP_REMOVED lines=12> */
.L_x_38834:
        /* <DEDUP_REMOVED lines=56> */
.L_x_38832:
[----:B------:R-:W-:Y:S01]  /*25a0*/  I2FP.F32.U32 R13, R12 ;  /* 0x0000000c000d7245 */ /* 0x000fe20000201000 */
[----:B------:R-:W-:Y:S01]  /*25b0*/  FMUL.FTZ R10, R10, R125 ;  /* 0x0000007d0a0a7220 */ /* 0x000fe20000410000 */
[----:B------:R-:W-:Y:S01]  /*25c0*/  ISETP.NE.AND P5, PT, R15, 0x1, PT ;  /* 0x000000010f00780c */ /* 0x000fe20003fa5270 */
[----:B------:R-:W-:Y:S02]  /*25d0*/  HADD2.F32 R12, -RZ, R111.H1_H1 ;  /* 0x3000006fff0c7230 */ /* 0x000fe40000004100 */
[----:B------:R-:W-:Y:S01]  /*25e0*/  FFMA.FTZ R13, R13, R126, 1.1641532182693481445e-10 ;  /* 0x2f0000000d0d7423 */ /* 0x000fe2000001007e */
[----:B------:R-:W-:Y:S01]  /*25f0*/  FMUL.FTZ R10, R10, UR5 ;  /* 0x000000050a0a7c20 */ /* 0x000fe20008410000 */
[----:B------:R-:W-:-:S03]  /*2600*/  IMAD.MOV.U32 R24, RZ, RZ, 0x2 ;  /* 0x00000002ff187424 */ /* 0x000fc600078e00ff */
        /* <DEDUP_REMOVED lines=14> */
.L_x_38836:
        /* <DEDUP_REMOVED lines=12> */
.L_x_38837:
        /* <DEDUP_REMOVED lines=56> */
.L_x_38835:
[----:B------:R-:W-:Y:S01]  /*2b30*/  I2FP.F32.U32 R13, R12 ;  /* 0x0000000c000d7245 */ /* 0x000fe20000201000 */
[----:B------:R-:W-:-:S04]  /*2b40*/  FMUL.FTZ R11, R11, R125 ;  /* 0x0000007d0b0b7220 */ /* 0x000fc80000410000 */
[----:B------:R-:W-:Y:S01]  /*2b50*/  FFMA.FTZ R13, R13, R126, 1.1641532182693481445e-10 ;  /* 0x2f0000000d0d7423 */ /* 0x000fe2000001007e */
[----:B------:R-:W-:-:S04]  /*2b60*/  FMUL.FTZ R11, R11, UR5 ;  /* 0x000000050b0b7c20 */ /* 0x000fc80008410000 */
[----:B------:R-:W-:Y:S01]  /*2b70*/  FSETP.GTU.FTZ.AND P6, PT, R13, UR4, PT ;  /* 0x000000040d007c0b */ /* 0x000fe2000bfdc000 */
[----:B------:R-:W-:-:S03]  /*2b80*/  HADD2.F32 R13, -RZ, R110.H1_H1 ;  /* 0x3000006eff0d7230 */ /* 0x000fc60000004100 */
[----:B------:R-:W-:Y:S02]  /*2b90*/  FSEL R12, R11, RZ, !P6 ;  /* 0x000000ff0b0c7208 */ /* 0x000fe40007000000 */
[----:B------:R-:W-:-:S03]  /*2ba0*/  PLOP3.LUT P5, PT, P6, PT, PT, 0x8, 0x80 ;  /* 0x000000000080781c */ /* 0x000fc600037ae170 */
[----:B------:R-:W-:Y:S01]  /*2bb0*/  FFMA.FTZ R11, R12, R13, R7 ;  /* 0x0000000d0c0b7223 */ /* 0x000fe20000010007 */
[----:B------:R-:W-:Y:S09]  /*2bc0*/  BRA `(.L_x_38838) ;  /* 0x0000001400a07947 */ /* 0x000ff20003800000 */
.L_x_38826:
        /* <DEDUP_REMOVED lines=15> */
.L_x_38840:
        /* <DEDUP_REMOVED lines=12> */
.L_x_38841:
        /* <DEDUP_REMOVED lines=54> */
[----:B------:R-:W-:-:S07]  /*30e0*/  LOP3.LUT R134, R127, R134, R17, 0x96, !PT ;  /* 0x000000867f867212 */ /* 0x000fce00078e9611 */
.L_x_38839:
[----:B------:R-:W-:Y:S01]  /*30f0*/  I2FP.F32.U32 R13, R12 ;  /* 0x0000000c000d7245 */ /* 0x000fe20000201000 */
[----:B-----5:R-:W-:Y:S01]  /*3100*/  FMUL.FTZ R8, R8, R125 ;  /* 0x0000007d08087220 */ /* 0x020fe20000410000 */
[----:B------:R-:W-:Y:S01]  /*3110*/  ISETP.NE.AND P3, PT, R14, 0x1, PT ;  /* 0x000000010e00780c */ /* 0x000fe20003f65270 */
[----:B------:R-:W-:Y:S01]  /*3120*/  UMOV UR5, UR7 ;  /* 0x0000000700057c82 */ /* 0x000fe20008000000 */
[----:B------:R-:W-:Y:S01]  /*3130*/  UMOV UR4, UR6 ;  /* 0x0000000600047c82 */ /* 0x000fe20008000000 */
[----:B------:R-:W-:Y:S01]  /*3140*/  FFMA.FTZ R13, R13, R126, 1.1641532182693481445e-10 ;  /* 0x2f0000000d0d7423 */ /* 0x000fe2000001007e */
[----:B------:R-:W-:Y:S01]  /*3150*/  FMUL.FTZ R8, R8, UR5 ;  /* 0x0000000508087c20 */ /* 0x000fe20008410000 */
[----:B------:R-:W-:Y:S02]  /*3160*/  HFMA2 R15, -RZ, RZ, 0, 1.1920928955078125e-07 ;  /* 0x00000002ff0f7431 */ /* 0x000fe400000001ff */
[----:B------:R-:W-:Y:S01]  /*3170*/  IMAD.MOV.U32 R12, RZ, RZ, R132 ;  /* 0x000000ffff0c7224 */ /* 0x000fe200078e0084 */
        /* <DEDUP_REMOVED lines=14> */
.L_x_38843:
        /* <DEDUP_REMOVED lines=12> */
.L_x_38844:
        /* <DEDUP_REMOVED lines=8> */
[C---:B------:R-:W-:Y:S02]  /*33a0*/  VIADD R17, R2.reuse, 0x3c6ef372 ;  /* 0x3c6ef37202117836 */ /* 0x040fe40000000000 */
        /* <DEDUP_REMOVED lines=47> */
.L_x_38842:
[----:B------:R-:W-:Y:S01]  /*36a0*/  I2FP.F32.U32 R13, R12 ;  /* 0x0000000c000d7245 */ /* 0x000fe20000201000 */
[----:B------:R-:W-:Y:S01]  /*36b0*/  FMUL.FTZ R9, R9, R125 ;  /* 0x0000007d09097220 */ /* 0x000fe20000410000 */
[----:B------:R-:W-:Y:S01]  /*36c0*/  ISETP.NE.AND P4, PT, R15, 0x1, PT ;  /* 0x000000010f00780c */ /* 0x000fe20003f85270 */
[----:B------:R-:W-:Y:S02]  /*36d0*/  HADD2.F32 R12, -RZ, R111.H0_H0 ;  /* 0x2000006fff0c7230 */ /* 0x000fe40000004100 */
[----:B------:R-:W-:Y:S01]  /*36e0*/  FFMA.FTZ R13, R13, R126, 1.1641532182693481445e-10 ;  /* 0x2f0000000d0d7423 */ /* 0x000fe2000001007e */
[----:B------:R-:W-:Y:S01]  /*36f0*/  FMUL.FTZ R9, R9, UR5 ;  /* 0x0000000509097c20 */ /* 0x000fe20008410000 */
[----:B------:R-:W-:-:S03]  /*3700*/  IMAD.MOV.U32 R14, RZ, RZ, 0x2 ;  /* 0x00000002ff0e7424 */ /* 0x000fc600078e00ff */
        /* <DEDUP_REMOVED lines=14> */
.L_x_38846:
        /* <DEDUP_REMOVED lines=12> */
.L_x_38847:
        /* <DEDUP_REMOVED lines=56> */
.L_x_38845:
[----:B------:R-:W-:Y:S01]  /*3c30*/  I2FP.F32.U32 R13, R12 ;  /* 0x0000000c000d7245 */ /* 0x000fe20000201000 */
[----:B------:R-:W-:Y:S01]  /*3c40*/  FMUL.FTZ R10, R10, R125 ;  /* 0x0000007d0a0a7220 */ /* 0x000fe20000410000 */
[----:B------:R-:W-:Y:S01]  /*3c50*/  ISETP.NE.AND P5, PT, R14, 0x1, PT ;  /* 0x000000010e00780c */ /* 0x000fe20003fa5270 */
[----:B------:R-:W-:Y:S01]  /*3c60*/  IMAD.MOV.U32 R24, RZ, RZ, 0x2 ;  /* 0x00000002ff187424 */ /* 0x000fe200078e00ff */
[----:B------:R-:W-:Y:S01]  /*3c70*/  MOV R12, R132 ;  /* 0x00000084000c7202 */ /* 0x000fe20000000f00 */
[----:B------:R-:W-:Y:S01]  /*3c80*/  FFMA.FTZ R13, R13, R126, 1.1641532182693481445e-10 ;  /* 0x2f0000000d0d7423 */ /* 0x000fe2000001007e */
[----:B------:R-:W-:-:S04]  /*3c90*/  FMUL.FTZ R10, R10, UR5 ;  /* 0x000000050a0a7c20 */ /* 0x000fc80008410000 */
[----:B------:R-:W-:Y:S01]  /*3ca0*/  FSETP.GTU.FTZ.AND P4, PT, R13, UR4, PT ;  /* 0x000000040d007c0b */ /* 0x000fe2000bf9c000 */
[----:B------:R-:W-:-:S03]  /*3cb0*/  HADD2.F32 R13, -RZ, R111.H1_H1 ;  /* 0x3000006fff0d7230 */ /* 0x000fc60000004100 */
        /* <DEDUP_REMOVED lines=12> */
.L_x_38849:
        /* <DEDUP_REMOVED lines=12> */
.L_x_38850:
[----:B------:R-:W-:Y:S01]  /*3e40*/  IMAD.WIDE.U32 R14, R94, -0x326172a9, RZ ;  /* 0xcd9e8d575e0e7825 */ /* 0x000fe200078e00ff */
[----:B------:R-:W-:-:S03]  /*3e50*/  LOP3.LUT R20, R81, R13, R3, 0x96, !PT ;  /* 0x0000000d51147212 */ /* 0x000fc600078e9603 */
[----:B------:R-:W-:Y:S01]  /*3e60*/  HFMA2 R24, -RZ, RZ, 0, 0 ;  /* 0x00000000ff187431 */ /* 0x000fe200000001ff */
        /* <DEDUP_REMOVED lines=53> */
.L_x_38848:
[----:B------:R-:W-:Y:S01]  /*41c0*/  I2FP.F32.U32 R13, R12 ;  /* 0x0000000c000d7245 */ /* 0x000fe20000201000 */
[----:B------:R-:W-:Y:S01]  /*41d0*/  FMUL.FTZ R11, R11, R125 ;  /* 0x0000007d0b0b7220 */ /* 0x000fe20000410000 */
[----:B------:R-:W-:-:S03]  /*41e0*/  HADD2.F32 R12, -RZ, R110.H1_H1 ;  /* 0x3000006eff0c7230 */ /* 0x000fc60000004100 */
[----:B------:R-:W-:Y:S01]  /*41f0*/  FFMA.FTZ R13, R13, R126, 1.1641532182693481445e-10 ;  /* 0x2f0000000d0d7423 */ /* 0x000fe2000001007e */
[----:B------:R-:W-:-:S04]  /*4200*/  FMUL.FTZ R11, R11, UR5 ;  /* 0x000000050b0b7c20 */ /* 0x000fc80008410000 */
[----:B------:R-:W-:-:S04]  /*4210*/  FSETP.GTU.FTZ.AND P6, PT, R13, UR4, PT ;  /* 0x000000040d007c0b */ /* 0x000fc8000bfdc000 */
[----:B------:R-:W-:Y:S02]  /*4220*/  FSEL R11, R11, RZ, !P6 ;  /* 0x000000ff0b0b7208 */ /* 0x000fe40007000000 */
[----:B------:R-:W-:-:S03]  /*4230*/  PLOP3.LUT P5, PT, P6, PT, PT, 0x8, 0x80 ;  /* 0x000000000080781c */ /* 0x000fc600037ae170 */
[----:B------:R-:W-:-:S10]  /*4240*/  FMUL.FTZ R11, R11, R12 ;  /* 0x0000000c0b0b7220 */ /* 0x000fd40000410000 */
.L_x_38838:
[----:B------:R-:W0:Y:S01]  /*4250*/  LDC.64 R36, c[0x0][0x3a8] ;  /* 0x0000ea00ff247b82 */ /* 0x000e220000000a00 */
[----:B------:R-:W-:Y:S01]  /*4260*/  SEL R12, RZ, 0x1000000, !P5 ;  /* 0x01000000ff0c7807 */ /* 0x000fe20006800000 */
[----:B------:R-:W-:Y:S01]  /*4270*/  VIADD R133, R123, 0x100 ;  /* 0x000001007b857836 */ /* 0x000fe20000000000 */
[----:B------:R-:W-:Y:S02]  /*4280*/  SEL R13, RZ, 0x10000, !P4 ;  /* 0x00010000ff0d7807 */ /* 0x000fe40006000000 */
[----:B------:R-:W-:-:S03]  /*4290*/  SEL R14, RZ, 0x100, !P3 ;  /* 0x00000100ff0e7807 */ /* 0x000fc60005800000 */
[----:B------:R-:W1:Y:S01]  /*42a0*/  LDC.64 R38, c[0x0][0x3b0] ;  /* 0x0000ec00ff267b82 */ /* 0x000e620000000a00 */
[----:B------:R-:W-:Y:S02]  /*42b0*/  IADD3 R12, PT, PT, R14, R12, R13 ;  /* 0x0000000c0e0c7210 */ /* 0x000fe40007ffe00d */
[----:B------:R-:W-:-:S04]  /*42c0*/  SEL R13, RZ, 0x1, !P2 ;  /* 0x00000001ff0d7807 */ /* 0x000fc80005000000 */
[----:B------:R-:W-:Y:S01]  /*42d0*/  IADD3 R17, PT, PT, R12, R13, RZ ;  /* 0x0000000d0c117210 */ /* 0x000fe20007ffe0ff */
[----:B------:R-:W2:Y:S01]  /*42e0*/  @P0 LDC.64 R22, c[0x0][0x3a0] ;  /* 0x0000e800ff160b82 */ /* 0x000ea20000000a00 */
[----:B------:R-:W-:-:S04]  /*42f0*/  IMAD.WIDE.U32 R12, R133, 0x10, R32 ;  /* 0x00000010850c7825 */ /* 0x000fc800078e0020 */
[----:B0-----:R-:W-:-:S05]  /*4300*/  IMAD.WIDE.U32 R18, R123, 0x10, R36 ;  /* 0x000000107b127825 */ /* 0x001fca00078e0024 */
[----:B------:R0:W-:Y:S01]  /*4310*/  STG.E.128 desc[UR8][R18.64], R8 ;  /* 0x0000000812007986 */ /* 0x0001e2000c101d08 */
[----:B-1----:R-:W-:-:S05]  /*4320*/  IMAD.WIDE.U32 R20, R123, 0x4, R38 ;  /* 0x000000047b147825 */ /* 0x002fca00078e0026 */
[----:B------:R0:W-:Y:S01]  /*4330*/  STG.E desc[UR8][R20.64], R17 ;  /* 0x0000001114007986 */ /* 0x0001e2000c101908 */
        /* <DEDUP_REMOVED lines=19> */
.L_x_38853:
        /* <DEDUP_REMOVED lines=12> */
.L_x_38854:
        /* <DEDUP_REMOVED lines=56> */
.L_x_38852:
[----:B------:R-:W-:Y:S01]  /*48b0*/  I2FP.F32.U32 R17, R17 ;  /* 0x0000001100117245 */ /* 0x000fe20000201000 */
[----:B-----5:R-:W-:Y:S01]  /*48c0*/  FMUL.FTZ R12, R12, R125 ;  /* 0x0000007d0c0c7220 */ /* 0x020fe20000410000 */
[----:B------:R-:W-:Y:S01]  /*48d0*/  ISETP.NE.AND P3, PT, R18, 0x1, PT ;  /* 0x000000011200780c */ /* 0x000fe20003f65270 */
[----:B------:R-:W-:Y:S02]  /*48e0*/  HADD2.F32 R16, -RZ, R110.H0_H0 ;  /* 0x2000006eff107230 */ /* 0x000fe40000004100 */
[----:B------:R-:W-:Y:S02]  /*48f0*/  HFMA2 R19, -RZ, RZ, 0, 1.1920928955078125e-07 ;  /* 0x00000002ff137431 */ /* 0x000fe400000001ff */
[----:B------:R-:W-:Y:S01]  /*4900*/  FFMA.FTZ R17, R17, R126, 1.1641532182693481445e-10 ;  /* 0x2f00000011117423 */ /* 0x000fe2000001007e */
[----:B------:R-:W-:-:S04]  /*4910*/  FMUL.FTZ R12, R12, UR5 ;  /* 0x000000050c0c7c20 */ /* 0x000fc80008410000 */
        /* <DEDUP_REMOVED lines=14> */
.L_x_38856:
        /* <DEDUP_REMOVED lines=12> */
.L_x_38857:
[----:B------:R-:W-:Y:S01]  /*4ac0*/  IMAD.WIDE.U32 R18, R94, -0x326172a9, RZ ;  /* 0xcd9e8d575e127825 */ /* 0x000fe200078e00ff */
[----:B------:R-:W-:Y:S02]  /*4ad0*/  LOP3.LUT R24, R81, R17, R3, 0x96, !PT ;  /* 0x0000001151187212 */ /* 0x000fe400078e9603 */
[C---:B------:R-:W-:Y:S01]  /*4ae0*/  IADD3 R21, PT, PT, R2.reuse, 0x3c6ef372, RZ ;  /* 0x3c6ef37202157810 */ /* 0x040fe20007ffe0ff */
[----:B------:R-:W-:Y:S01]  /*4af0*/  VIADD R17, R2, 0x9e3779b9 ;  /* 0x9e3779b902117836 */ /* 0x000fe20000000000 */
[----:B------:R-:W-:Y:S01]  /*4b00*/  LOP3.LUT R22, R99, R19, R2, 0x96, !PT ;  /* 0x0000001363167212 */ /* 0x000fe200078e9602 */
[----:B------:R-:W-:Y:S01]  /*4b10*/  IMAD.WIDE.U32 R24, R24, -0x326172a9, RZ ;  /* 0xcd9e8d5718187825 */ /* 0x000fe200078e00ff */
[----:B------:R-:W-:Y:S02]  /*4b20*/  IADD3 R19, PT, PT, R3, -0x4498517b, RZ ;  /* 0xbb67ae8503137810 */ /* 0x000fe40007ffe0ff */
        /* <DEDUP_REMOVED lines=50> */
.L_x_38855:
        /* <DEDUP_REMOVED lines=21> */
.L_x_38859:
        /* <DEDUP_REMOVED lines=12> */
.L_x_38860:
        /* <DEDUP_REMOVED lines=57> */
.L_x_38858:
[----:B------:R-:W-:Y:S01]  /*53f0*/  I2FP.F32.U32 R17, R16 ;  /* 0x0000001000117245 */ /* 0x000fe20000201000 */
[----:B------:R-:W-:Y:S01]  /*5400*/  FMUL.FTZ R14, R14, R125 ;  /* 0x0000007d0e0e7220 */ /* 0x000fe20000410000 */
[----:B------:R-:W-:Y:S01]  /*5410*/  ISETP.NE.AND P5, PT, R18, 0x1, PT ;  /* 0x000000011200780c */ /* 0x000fe20003fa5270 */
[----:B------:R-:W-:Y:S02]  /*5420*/  HADD2.F32 R16, -RZ, R109.H1_H1 ;  /* 0x3000006dff107230 */ /* 0x000fe40000004100 */
        /* <DEDUP_REMOVED lines=17> */
.L_x_38862:
        /* <DEDUP_REMOVED lines=12> */
.L_x_38863:
[----:B------:R-:W-:Y:S01]  /*5600*/  IMAD.WIDE.U32 R18, R94, -0x326172a9, RZ ;  /* 0xcd9e8d575e127825 */ /* 0x000fe200078e00ff */
[----:B------:R-:W-:-:S03]  /*5610*/  LOP3.LUT R24, R81, R17, R3, 0x96, !PT ;  /* 0x0000001151187212 */ /* 0x000fc600078e9603 */
[----:B------:R-:W-:Y:S01]  /*5620*/  HFMA2 R28, -RZ, RZ, 0, 0 ;  /* 0x00000000ff1c7431 */ /* 0x000fe200000001ff */
        /* <DEDUP_REMOVED lines=54> */
.L_x_38861:
        /* <DEDUP_REMOVED lines=10> */
.L_x_38851:
        /* <DEDUP_REMOVED lines=15> */
.L_x_38866:
        /* <DEDUP_REMOVED lines=12> */
.L_x_38867:
        /* <DEDUP_REMOVED lines=56> */
.L_x_38865:
[----:B------:R-:W-:Y:S01]  /*5f60*/  I2FP.F32.U32 R17, R17 ;  /* 0x0000001100117245 */ /* 0x000fe20000201000 */
[----:B-----5:R-:W-:Y:S01]  /*5f70*/  FMUL.FTZ R12, R12, R125 ;  /* 0x0000007d0c0c7220 */ /* 0x020fe20000410000 */
[----:B------:R-:W-:Y:S01]  /*5f80*/  ISETP.NE.AND P3, PT, R18, 0x1, PT ;  /* 0x000000011200780c */ /* 0x000fe20003f65270 */
[----:B------:R-:W-:Y:S02]  /*5f90*/  HFMA2 R19, -RZ, RZ, 0, 1.1920928955078125e-07 ;  /* 0x00000002ff137431 */ /* 0x000fe400000001ff */
[----:B------:R-:W-:Y:S02]  /*5fa0*/  IMAD.MOV.U32 R16, RZ, RZ, R132 ;  /* 0x000000ffff107224 */ /* 0x000fe400078e0084 */
[----:B------:R-:W-:Y:S01]  /*5fb0*/  FFMA.FTZ R17, R17, R126, 1.1641532182693481445e-10 ;  /* 0x2f00000011117423 */ /* 0x000fe2000001007e */
[----:B------:R-:W-:-:S04]  /*5fc0*/  FMUL.FTZ R12, R12, UR5 ;  /* 0x000000050c0c7c20 */ /* 0x000fc80008410000 */
        /* <DEDUP_REMOVED lines=14> */
.L_x_38869:
        /* <DEDUP_REMOVED lines=12> */
.L_x_38870:
        /* <DEDUP_REMOVED lines=57> */
.L_x_38868:
        /* <DEDUP_REMOVED lines=21> */
.L_x_38872:
        /* <DEDUP_REMOVED lines=12> */
.L_x_38873:
        /* <DEDUP_REMOVED lines=57> */
.L_x_38871:
[----:B------:R-:W-:Y:S01]  /*6aa0*/  I2FP.F32.U32 R17, R16 ;  /* 0x0000001000117245 */ /* 0x000fe20000201000 */
[----:B------:R-:W-:Y:S01]  /*6ab0*/  FMUL.FTZ R14, R14, R125 ;  /* 0x0000007d0e0e7220 */ /* 0x000fe20000410000 */
[----:B------:R-:W-:Y:S01]  /*6ac0*/  ISETP.NE.AND P5, PT, R18, 0x1, PT ;  /* 0x000000011200780c */ /* 0x000fe20003fa5270 */
[----:B------:R-:W-:Y:S02]  /*6ad0*/  HFMA2 R28, -RZ, RZ, 0, 1.1920928955078125e-07 ;  /* 0x00000002ff1c7431 */ /* 0x000fe400000001ff */
[----:B------:R-:W-:Y:S02]  /*6ae0*/  IMAD.MOV.U32 R16, RZ, RZ, R132 ;  /* 0x000000ffff107224 */ /* 0x000fe400078e0084 */
        /* <DEDUP_REMOVED lines=16> */
.L_x_38875:
        /* <DEDUP_REMOVED lines=12> */
.L_x_38876:
        /* <DEDUP_REMOVED lines=57> */
.L_x_38874:
        /* <DEDUP_REMOVED lines=9> */
.L_x_38864:
[----:B------:R-:W0:Y:S01]  /*70d0*/  @P0 LDC.64 R26, c[0x0][0x3a0] ;  /* 0x0000e800ff1a0b82 */ /* 0x000e220000000a00 */
[----:B------:R-:W-:Y:S01]  /*70e0*/  SEL R16, RZ, 0x1000000, !P5 ;  /* 0x01000000ff107807 */ /* 0x000fe20006800000 */
[----:B------:R-:W-:Y:S01]  /*70f0*/  VIADD R135, R123, 0x200 ;  /* 0x000002007b877836 */ /* 0x000fe20000000000 */
[----:B------:R-:W-:Y:S01]  /*7100*/  SEL R17, RZ, 0x10000, !P4 ;  /* 0x00010000ff117807 */ /* 0x000fe20006000000 */
[C---:B------:R-:W-:Y:S01]  /*7110*/  IMAD.WIDE.U32 R22, R133.reuse, 0x10, R36 ;  /* 0x0000001085167825 */ /* 0x040fe200078e0024 */
[----:B------:R-:W-:Y:S02]  /*7120*/  SEL R18, RZ, 0x100, !P3 ;  /* 0x00000100ff127807 */ /* 0x000fe40005800000 */
[----:B------:R-:W-:Y:S01]  /*7130*/  SEL R19, RZ, 0x1, !P2 ;  /* 0x00000001ff137807 */ /* 0x000fe20005000000 */
[----:B------:R-:W-:Y:S01]  /*7140*/  IMAD.WIDE.U32 R24, R133, 0x4, R38 ;  /* 0x0000000485187825 */ /* 0x000fe200078e0026 */
[----:B------:R-:W-:Y:S01]  /*7150*/  IADD3 R16, PT, PT, R18, R16, R17 ;  /* 0x0000001012107210 */ /* 0x000fe20007ffe011 */
[----:B------:R1:W-:Y:S03]  /*7160*/  STG.E.128 desc[UR8][R22.64], R12 ;  /* 0x0000000c16007986 */ /* 0x0003e6000c101d08 */
[----:B------:R-:W-:Y:S01]  /*7170*/  IADD3 R21, PT, PT, R16, R19, RZ ;  /* 0x0000001310157210 */ /* 0x000fe20007ffe0ff */
[----:B------:R-:W-:-:S04]  /*7180*/  IMAD.WIDE.U32 R16, R135, 0x10, R32 ;  /* 0x0000001087107825 */ /* 0x000fc800078e0020 */
[----:B------:R1:W-:Y:S04]  /*7190*/  STG.E desc[UR8][R24.64], R21 ;  /* 0x0000001518007986 */ /* 0x0003e8000c101908 */
[----:B------:R-:W5:Y:S01]  /*71a0*/  LDG.E.128 R16, desc[UR8][R16.64] ;  /* 0x0000000810107981 */ /* 0x000f62000c1e1d00 */
[----:B0-----:R-:W-:-:S05]  /*71b0*/  @P0 IMAD.WIDE.U32 R26, R135, 0x10, R26 ;  /* 0x00000010871a0825 */ /* 0x001fca00078e001a */
[----:B------:R1:W5:Y:S01]  /*71c0*/  @P0 LDG.E.128 R4, desc[UR8][R26.64] ;  /* 0x000000081a040981 */ /* 0x000362000c1e1d00 */
        /* <DEDUP_REMOVED lines=16> */
.L_x_38879:
        /* <DEDUP_REMOVED lines=12> */
.L_x_38880:
        /* <DEDUP_REMOVED lines=56> */
[----:B------:R-:W-:-:S07]  /*7710*/  HFMA2 R22, -RZ, RZ, 0, 0 ;  /* 0x00000000ff167431 */ /* 0x000fce00000001ff */
.L_x_38878:
[----:B------:R-:W-:Y:S01]  /*7720*/  I2FP.F32.U32 R21, R21 ;  /* 0x0000001500157245 */ /* 0x000fe20000201000 */
[----:B-----5:R-:W-:Y:S01]  /*7730*/  FMUL.FTZ R16, R16, R125 ;  /* 0x0000007d10107220 */ /* 0x020fe20000410000 */
        /* <DEDUP_REMOVED lines=19> */
.L_x_38882:
        /* <DEDUP_REMOVED lines=12> */
.L_x_38883:
        /* <DEDUP_REMOVED lines=57> */
.L_x_38881:
[----:B------:R-:W-:Y:S01]  /*7cc0*/  I2FP.F32.U32 R21, R20 ;  /* 0x0000001400157245 */ /* 0x000fe20000201000 */
[----:B------:R-:W-:Y:S01]  /*7cd0*/  FMUL.FTZ R17, R17, R125 ;  /* 0x0000007d11117220 */ /* 0x000fe20000410000 */
[----:B------:R-:W-:Y:S01]  /*7ce0*/  ISETP.NE.AND P4, PT, R23, 0x1, PT ;  /* 0x000000011700780c */ /* 0x000fe20003f85270 */
[----:B------:R-:W-:Y:S02]  /*7cf0*/  HFMA2 R22, -RZ, RZ, 0, 1.1920928955078125e-07 ;  /* 0x00000002ff167431 */ /* 0x000fe400000001ff */
        /* <DEDUP_REMOVED lines=17> */
.L_x_38885:
        /* <DEDUP_REMOVED lines=12> */
.L_x_38886:
        /* <DEDUP_REMOVED lines=57> */
.L_x_38884:
        /* <DEDUP_REMOVED lines=21> */
.L_x_38888:
        /* <DEDUP_REMOVED lines=12> */
.L_x_38889:
        /* <DEDUP_REMOVED lines=57> */
.L_x_38887:
        /* <DEDUP_REMOVED lines=10> */
.L_x_38877:
        /* <DEDUP_REMOVED lines=15> */
.L_x_38892:
        /* <DEDUP_REMOVED lines=12> */
.L_x_38893:
        /* <DEDUP_REMOVED lines=40> */
[----:B------:R-:W-:Y:S02]  /*8cd0*/  LOP3.LUT R22, R21, R22, R27, 0x96, !PT ;  /* 0x0000001615167212 */ /* 0x000fe400078e961b */
[----:B------:R-:W-:Y:S02]  /*8ce0*/  LOP3.LUT R25, R131, R26, R29, 0x96, !PT ;  /* 0x0000001a83197212 */ /* 0x000fe400078e961d */
[----:B------:R-:W-:Y:S01]  /*8cf0*/  IADD3 R21, PT, PT, R2, -0xe443238, RZ ;  /* 0xf1bbcdc802157810 */ /* 0x000fe20007ffe0ff */
[----:B------:R-:W-:-:S05]  /*8d00*/  IMAD.WIDE.U32 R22, R22, -0x2daee0ad, RZ ;  /* 0xd2511f5316167825 */ /* 0x000fca00078e00ff */
        /* <DEDUP_REMOVED lines=13> */
.L_x_38891:
[----:B------:R-:W-:Y:S01]  /*8de0*/  I2FP.F32.U32 R21, R21 ;  /* 0x0000001500157245 */ /* 0x000fe20000201000 */
[----:B-----5:R-:W-:Y:S01]  /*8df0*/  FMUL.FTZ R16, R16, R125 ;  /* 0x0000007d10107220 */ /* 0x020fe20000410000 */
[----:B------:R-:W-:Y:S01]  /*8e00*/  ISETP.NE.AND P3, PT, R22, 0x1, PT ;  /* 0x000000011600780c */ /* 0x000fe20003f65270 */
[----:B------:R-:W-:Y:S01]  /*8e10*/  IMAD.MOV.U32 R20, RZ, RZ, R132 ;  /* 0x000000ffff147224 */ /* 0x000fe200078e0084 */
[----:B------:R-:W-:Y:S01]  /*8e20*/  MOV R23, 0x2 ;  /* 0x0000000200177802 */ /* 0x000fe20000000f00 */
        /* <DEDUP_REMOVED lines=16> */
.L_x_38895:
        /* <DEDUP_REMOVED lines=12> */
.L_x_38896:
        /* <DEDUP_REMOVED lines=57> */
.L_x_38894:
[----:B------:R-:W-:Y:S01]  /*9380*/  I2FP.F32.U32 R21, R20 ;  /* 0x0000001400157245 */ /* 0x000fe20000201000 */
[----:B------:R-:W-:Y:S01]  /*9390*/  FMUL.FTZ R17, R17, R125 ;  /* 0x0000007d11117220 */ /* 0x000fe20000410000 */
[----:B------:R-:W-:Y:S01]  /*93a0*/  ISETP.NE.AND P4, PT, R23, 0x1, PT ;  /* 0x000000011700780c */ /* 0x000fe20003f85270 */
[----:B------:R-:W-:Y:S02]  /*93b0*/  HADD2.F32 R20, -RZ, R107.H0_H0 ;  /* 0x2000006bff147230 */ /* 0x000fe40000004100 */
[----:B------:R-:W-:Y:S01]  /*93c0*/  FFMA.FTZ R21, R21, R126, 1.1641532182693481445e-10 ;  /* 0x2f00000015157423 */ /* 0x000fe2000001007e */
[----:B------:R-:W-:Y:S01]  /*93d0*/  FMUL.FTZ R17, R17, UR5 ;  /* 0x0000000511117c20 */ /* 0x000fe20008410000 */
[----:B------:R-:W-:-:S03]  /*93e0*/  IMAD.MOV.U32 R22, RZ, RZ, 0x2 ;  /* 0x00000002ff167424 */ /* 0x000fc600078e00ff */
        /* <DEDUP_REMOVED lines=14> */
.L_x_38898:
        /* <DEDUP_REMOVED lines=12> */
.L_x_38899:
        /* <DEDUP_REMOVED lines=57> */
.L_x_38897:
        /* <DEDUP_REMOVED lines=21> */
.L_x_38901:
        /* <DEDUP_REMOVED lines=12> */
.L_x_38902:
[----:B------:R-:W-:Y:S01]  /*9b30*/  IMAD.WIDE.U32 R26, R94, -0x326172a9, RZ ;  /* 0xcd9e8d575e1a7825 */ /* 0x000fe200078e00ff */
[----:B------:R-:W-:-:S03]  /*9b40*/  LOP3.LUT R20, R81, R23, R3, 0x96, !PT ;  /* 0x0000001751147212 */ /* 0x000fc600078e9603 */
[----:B------:R-:W-:Y:S01]  /*9b50*/  HFMA2 R34, -RZ, RZ, 0, 0 ;  /* 0x00000000ff227431 */ /* 0x000fe200000001ff */
        /* <DEDUP_REMOVED lines=54> */
.L_x_38900:
        /* <DEDUP_REMOVED lines=9> */
.L_x_38890:
[----:B------:R-:W0:Y:S01]  /*9f50*/  @P0 LDC.64 R20, c[0x0][0x3a0] ;  /* 0x0000e800ff140b82 */ /* 0x000e220000000a00 */
[----:B------:R-:W-:Y:S01]  /*9f60*/  SEL R22, RZ, 0x1000000, !P5 ;  /* 0x01000000ff167807 */ /* 0x000fe20006800000 */
[----:B------:R-:W-:Y:S01]  /*9f70*/  VIADD R139, R123, 0x300 ;  /* 0x000003007b8b7836 */ /* 0x000fe20000000000 */
[----:B------:R-:W-:Y:S01]  /*9f80*/  SEL R23, RZ, 0x10000, !P4 ;  /* 0x00010000ff177807 */ /* 0x000fe20006000000 */
[----:B------:R-:W-:Y:S01]  /*9f90*/  IMAD.WIDE.U32 R28, R135, 0x4, R38 ;  /* 0x00000004871c7825 */ /* 0x000fe200078e0026 */
[----:B------:R-:W-:Y:S02]  /*9fa0*/  SEL R25, RZ, 0x100, !P3 ;  /* 0x00000100ff197807 */ /* 0x000fe40005800000 */
[----:B------:R-:W-:Y:S02]  /*9fb0*/  SEL R27, RZ, 0x1, !P2 ;  /* 0x00000001ff1b7807 */ /* 0x000fe40005000000 */
[----:B------:R-:W-:-:S04]  /*9fc0*/  IADD3 R22, PT, PT, R25, R22, R23 ;  /* 0x0000001619167210 */ /* 0x000fc80007ffe017 */
[----:B------:R-:W-:Y:S01]  /*9fd0*/  IADD3 R25, PT, PT, R22, R27, RZ ;  /* 0x0000001b16197210 */ /* 0x000fe20007ffe0ff */
[----:B------:R-:W-:-:S05]  /*9fe0*/  IMAD.WIDE.U32 R26, R135, 0x10, R36 ;  /* 0x00000010871a7825 */ /* 0x000fca00078e0024 */
[----:B------:R1:W-:Y:S04]  /*9ff0*/  STG.E.128 desc[UR8][R26.64], R16 ;  /* 0x000000101a007986 */ /* 0x0003e8000c101d08 */
[----:B------:R1:W-:Y:S01]  /*a000*/  STG.E desc[UR8][R28.64], R25 ;  /* 0x000000191c007986 */ /* 0x0003e2000c101908 */
[----:B0-----:R-:W-:-:S04]  /*a010*/  @P0 IMAD.WIDE.U32 R30, R139, 0x10, R20 ;  /* 0x000000108b1e0825 */ /* 0x001fc800078e0014 */
[----:B------:R-:W-:Y:S01]  /*a020*/  IMAD.WIDE.U32 R20, R139, 0x10, R32 ;  /* 0x000000108b147825 */ /* 0x000fe200078e0020 */
[----:B------:R1:W5:Y:S05]  /*a030*/  @P0 LDG.E.128 R4, desc[UR8][R30.64] ;  /* 0x000000081e040981 */ /* 0x00036a000c1e1d00 */
        /* <DEDUP_REMOVED lines=17> */
.L_x_38905:
        /* <DEDUP_REMOVED lines=12> */
.L_x_38906:
        /* <DEDUP_REMOVED lines=56> */
.L_x_38904:
        /* <DEDUP_REMOVED lines=21> */
.L_x_38908:
        /* <DEDUP_REMOVED lines=12> */
.L_x_38909:
        /* <DEDUP_REMOVED lines=57> */
.L_x_38907:
        /* <DEDUP_REMOVED lines=21> */
.L_x_38911:
        /* <DEDUP_REMOVED lines=12> */
.L_x_38912:
        /* <DEDUP_REMOVED lines=23> */
[----:B------:R-:W-:Y:S02]  /*aeb0*/  IADD3 R27, PT, PT, R3, -0x126145ec, RZ ;  /* 0xed9eba14031b7810 */ /* 0x000fe40007ffe0ff */
[----:B------:R-:W-:Y:S01]  /*aec0*/  IADD3 R29, PT, PT, R2, 0x1715609d, RZ ;  /* 0x1715609d021d7810 */ /* 0x000fe20007ffe0ff */
        /* <DEDUP_REMOVED lines=32> */
.L_x_38910:
        /* <DEDUP_REMOVED lines=21> */
.L_x_38914:
        /* <DEDUP_REMOVED lines=12> */
.L_x_38915:
        /* <DEDUP_REMOVED lines=57> */
.L_x_38913:
        /* <DEDUP_REMOVED lines=10> */
.L_x_38903:
        /* <DEDUP_REMOVED lines=15> */
.L_x_38918:
        /* <DEDUP_REMOVED lines=12> */
.L_x_38919:
        /* <DEDUP_REMOVED lines=56> */
.L_x_38917:
[----:B------:R-:W-:Y:S01]  /*bc40*/  I2FP.F32.U32 R25, R25 ;  /* 0x0000001900197245 */ /* 0x000fe20000201000 */
[----:B-----5:R-:W-:Y:S01]  /*bc50*/  FMUL.FTZ R20, R20, R125 ;  /* 0x0000007d14147220 */ /* 0x020fe20000410000 */
        /* <DEDUP_REMOVED lines=19> */
.L_x_38921:
        /* <DEDUP_REMOVED lines=12> */
.L_x_38922:
        /* <DEDUP_REMOVED lines=57> */
.L_x_38920:
        /* <DEDUP_REMOVED lines=21> */
.L_x_38924:
        /* <DEDUP_REMOVED lines=12> */
.L_x_38925:
        /* <DEDUP_REMOVED lines=57> */
.L_x_38923:
[----:B------:R-:W-:Y:S01]  /*c780*/  I2FP.F32.U32 R25, R24 ;  /* 0x0000001800197245 */ /* 0x000fe20000201000 */
[----:B------:R-:W-:Y:S01]  /*c790*/  FMUL.FTZ R22, R22, R125 ;  /* 0x0000007d16167220 */ /* 0x000fe20000410000 */
[----:B------:R-:W-:Y:S01]  /*c7a0*/  ISETP.NE.AND P5, PT, R26, 0x1, PT ;  /* 0x000000011a00780c */ /* 0x000fe20003fa5270 */
[----:B------:R-:W-:Y:S02]  /*c7b0*/  HFMA2 R114, -RZ, RZ, 0, 1.1920928955078125e-07 ;  /* 0x00000002ff727431 */ /* 0x000fe400000001ff */
[----:B------:R-:W-:Y:S01]  /*c7c0*/  FFMA.FTZ R25, R25, R126, 1.1641532182693481445e-10 ;  /* 0x2f00000019197423 */ /* 0x000fe2000001007e */
[----:B------:R-:W-:-:S04]  /*c7d0*/  FMUL.FTZ R22, R22, UR5 ;  /* 0x0000000516167c20 */ /* 0x000fc80008410000 */
        /* <DEDUP_REMOVED lines=15> */
.L_x_38927:
        /* <DEDUP_REMOVED lines=12> */
.L_x_38928:
        /* <DEDUP_REMOVED lines=57> */
.L_x_38926:
        /* <DEDUP_REMOVED lines=9> */
.L_x_38916:
        /* <DEDUP_REMOVED lines=32> */
.L_x_38931:
        /* <DEDUP_REMOVED lines=12> */
.L_x_38932:
        /* <DEDUP_REMOVED lines=56> */
.L_x_38930:
        /* <DEDUP_REMOVED lines=21> */
.L_x_38934:
        /* <DEDUP_REMOVED lines=12> */
.L_x_38935:
        /* <DEDUP_REMOVED lines=57> */
.L_x_38933:
        /* <DEDUP_REMOVED lines=21> */
.L_x_38937:
        /* <DEDUP_REMOVED lines=12> */
.L_x_38938:
        /* <DEDUP_REMOVED lines=57> */
.L_x_38936:
        /* <DEDUP_REMOVED lines=21> */
.L_x_38940:
        /* <DEDUP_REMOVED lines=12> */
.L_x_38941:
        /* <DEDUP_REMOVED lines=57> */
.L_x_38939:
        /* <DEDUP_REMOVED lines=10> */
.L_x_38929:
        /* <DEDUP_REMOVED lines=15> */
.L_x_38944:
        /* <DEDUP_REMOVED lines=12> */
.L_x_38945:
        /* <DEDUP_REMOVED lines=56> */
.L_x_38943:
        /* <DEDUP_REMOVED lines=21> */
.L_x_38947:
        /* <DEDUP_REMOVED lines=12> */
.L_x_38948:
        /* <DEDUP_REMOVED lines=57> */
.L_x_38946:
        /* <DEDUP_REMOVED lines=21> */
.L_x_38950:
        /* <DEDUP_REMOVED lines=12> */
.L_x_38951:
        /* <DEDUP_REMOVED lines=57> */
.L_x_38949:
        /* <DEDUP_REMOVED lines=21> */
.L_x_38953:
        /* <DEDUP_REMOVED lines=12> */
.L_x_38954:
        /* <DEDUP_REMOVED lines=57> */
.L_x_38952:
        /* <DEDUP_REMOVED lines=9> */
.L_x_38942:
        /* <DEDUP_REMOVED lines=32> */
.L_x_38957:
        /* <DEDUP_REMOVED lines=12> */
.L_x_38958:
        /* <DEDUP_REMOVED lines=55> */
[----:B------:R-:W-:Y:S01]  /*10240*/  LOP3.LUT R134, R127, R34, R117, 0x96, !PT ;  /* 0x000000227f867212 */ /* 0x000fe200078e9675 */
[----:B------:R-:W-:-:S07]  /*10250*/  IMAD.MOV.U32 R34, RZ, RZ, R120 ;  /* 0x000000ffff227224 */ /* 0x000fce00078e0078 */
.L_x_38956:
        /* <DEDUP_REMOVED lines=21> */
.L_x_38960:
        /* <DEDUP_REMOVED lines=12> */
.L_x_38961:
        /* <DEDUP_REMOVED lines=57> */
.L_x_38959:
        /* <DEDUP_REMOVED lines=21> */
.L_x_38963:
        /* <DEDUP_REMOVED lines=12> */
.L_x_38964:
        /* <DEDUP_REMOVED lines=57> */
.L_x_38962:
        /* <DEDUP_REMOVED lines=21> */
.L_x_38966:
        /* <DEDUP_REMOVED lines=12> */
.L_x_38967:
        /* <DEDUP_REMOVED lines=57> */
.L_x_38965:
        /* <DEDUP_REMOVED lines=10> */
.L_x_38955:
        /* <DEDUP_REMOVED lines=15> */
.L_x_38970:
        /* <DEDUP_REMOVED lines=12> */
.L_x_38971:
        /* <DEDUP_REMOVED lines=53> */
[----:B------:R-:W-:Y:S01]  /*118e0*/  IMAD.MOV.U32 R130, RZ, RZ, R116 ;  /* 0x000000ffff827224 */ /* 0x000fe200078e0074 */
[----:B------:R-:W-:Y:S01]  /*118f0*/  MOV R34, R120 ;  /* 0x0000007800227202 */ /* 0x000fe20000000f00 */
[----:B------:R-:W-:Y:S01]  /*11900*/  IMAD.MOV.U32 R116, RZ, RZ, RZ ;  /* 0x000000ffff747224 */ /* 0x000fe200078e00ff */
[----:B------:R-:W-:-:S07]  /*11910*/  LOP3.LUT R115, R115, R114, R119, 0x96, !PT ;  /* 0x0000007273737212 */ /* 0x000fce00078e9677 */
.L_x_38969:
[----:B------:R-:W-:Y:S01]  /*11920*/  I2FP.F32.U32 R35, R34 ;  /* 0x0000002200237245 */ /* 0x000fe20000201000 */
[----:B-----5:R-:W-:Y:S01]  /*11930*/  FMUL.FTZ R28, R28, R125 ;  /* 0x0000007d1c1c7220 */ /* 0x020fe20000410000 */
[----:B------:R-:W-:Y:S02]  /*11940*/  ISETP.NE.AND P3, PT, R116, 0x1, PT ;  /* 0x000000017400780c */ /* 0x000fe40003f65270 */
        /* <DEDUP_REMOVED lines=18> */
.L_x_38973:
        /* <DEDUP_REMOVED lines=12> */
.L_x_38974:
        /* <DEDUP_REMOVED lines=57> */
.L_x_38972:
        /* <DEDUP_REMOVED lines=21> */
.L_x_38976:
        /* <DEDUP_REMOVED lines=12> */
.L_x_38977:
        /* <DEDUP_REMOVED lines=57> */
.L_x_38975:
        /* <DEDUP_REMOVED lines=21> */
.L_x_38979:
        /* <DEDUP_REMOVED lines=12> */
.L_x_38980:
        /* <DEDUP_REMOVED lines=57> */
.L_x_38978:
        /* <DEDUP_REMOVED lines=9> */
.L_x_38968:
[----:B------:R-:W0:Y:S01]  /*12a90*/  @P0 LDC.64 R34, c[0x0][0x3a0] ;  /* 0x0000e800ff220b82 */ /* 0x000e220000000a00 */
        /* <DEDUP_REMOVED lines=9> */
[----:B------:R-:W-:-:S05]  /*12b30*/  IMAD.WIDE.U32 R118, R141, 0x10, R36 ;  /* 0x000000108d767825 */ /* 0x000fca00078e0024 */
[----:B------:R1:W-:Y:S04]  /*12b40*/  STG.E.128 desc[UR8][R118.64], R28 ;  /* 0x0000001c76007986 */ /* 0x0003e8000c101d08 */
[----:B------:R1:W-:Y:S01]  /*12b50*/  STG.E desc[UR8][R116.64], R145 ;  /* 0x0000009174007986 */ /* 0x0003e2000c101908 */
[----:B0-----:R-:W-:-:S03]  /*12b60*/  @P0 IMAD.WIDE.U32 R120, R143, 0x10, R34 ;  /* 0x000000108f780825 */ /* 0x001fc600078e0022 */
[----:B------:R-:W5:Y:S04]  /*12b70*/  LDG.E.128 R32, desc[UR8][R32.64] ;  /* 0x0000000820207981 */ /* 0x000f68000c1e1d00 */
        /* <DEDUP_REMOVED lines=17> */
.L_x_38983:
        /* <DEDUP_REMOVED lines=12> */
.L_x_38984:
        /* <DEDUP_REMOVED lines=57> */
.L_x_38982:
        /* <DEDUP_REMOVED lines=21> */
.L_x_38986:
        /* <DEDUP_REMOVED lines=12> */
.L_x_38987:
        /* <DEDUP_REMOVED lines=57> */
.L_x_38985:
[----:B------:R-:W-:Y:S01]  /*13680*/  I2FP.F32.U32 R117, R114 ;  /* 0x0000007200757245 */ /* 0x000fe20000201000 */
[----:B------:R-:W-:Y:S01]  /*13690*/  FMUL.FTZ R33, R33, R125 ;  /* 0x0000007d21217220 */ /* 0x000fe20000410000 */
[----:B------:R-:W-:Y:S01]  /*136a0*/  ISETP.NE.AND P3, PT, R118, 0x1, PT ;  /* 0x000000017600780c */ /* 0x000fe20003f65270 */
[----:B------:R-:W-:Y:S02]  /*136b0*/  HADD2.F32 R116, -RZ, R128.H0_H0 ;  /* 0x20000080ff747230 */ /* 0x000fe40000004100 */
[----:B------:R-:W-:Y:S01]  /*136c0*/  FFMA.FTZ R117, R117, R126, 1.1641532182693481445e-10 ;  /* 0x2f00000075757423 */ /* 0x000fe2000001007e */
[----:B------:R-:W-:-:S04]  /*136d0*/  FMUL.FTZ R33, R33, UR5 ;  /* 0x0000000521217c20 */ /* 0x000fc80008410000 */
[----:B------:R-:W-:-:S04]  /*136e0*/  FSETP.GTU.FTZ.AND P2, PT, R117, UR4, PT ;  /* 0x0000000475007c0b */ /* 0x000fc8000bf5c000 */
        /* <DEDUP_REMOVED lines=14> */
.L_x_38989:
        /* <DEDUP_REMOVED lines=12> */
.L_x_38990:
        /* <DEDUP_REMOVED lines=57> */
.L_x_38988:
        /* <DEDUP_REMOVED lines=21> */
.L_x_38992:
        /* <DEDUP_REMOVED lines=12> */
.L_x_38993:
        /* <DEDUP_REMOVED lines=57> */
.L_x_38991:
        /* <DEDUP_REMOVED lines=8> */
[----:B------:R-:W-:Y:S01]  /*14240*/  FFMA.FTZ R35, R114, R116, R7 ;  /* 0x0000007472237223 */ /* 0x000fe20000010007 */
[----:B------:R-:W-:Y:S09]  /*14250*/  BRA `(.L_x_38994) ;  /* 0x0000001400ac7947 */ /* 0x000ff20003800000 */
.L_x_38981:
        /* <DEDUP_REMOVED lines=15> */
.L_x_38996:
        /* <DEDUP_REMOVED lines=12> */
.L_x_38997:
        /* <DEDUP_REMOVED lines=55> */
[----:B------:R-:W-:Y:S01]  /*14780*/  IMAD.MOV.U32 R116, RZ, RZ, RZ ;  /* 0x000000ffff747224 */ /* 0x000fe200078e00ff */
[----:B------:R-:W-:-:S07]  /*14790*/  MOV R114, R130 ;  /* 0x0000008200727202 */ /* 0x000fce0000000f00 */
.L_x_38995:
        /* <DEDUP_REMOVED lines=21> */
.L_x_38999:
        /* <DEDUP_REMOVED lines=12> */
.L_x_39000:
        /* <DEDUP_REMOVED lines=57> */
.L_x_38998:
        /* <DEDUP_REMOVED lines=21> */
.L_x_39002:
        /* <DEDUP_REMOVED lines=12> */
.L_x_39003:
        /* <DEDUP_REMOVED lines=57> */
.L_x_39001:
        /* <DEDUP_REMOVED lines=21> */
.L_x_39005:
        /* <DEDUP_REMOVED lines=12> */
.L_x_39006:
        /* <DEDUP_REMOVED lines=57> */
.L_x_39004:
        /* <DEDUP_REMOVED lines=9> */
.L_x_38994:
        /* <DEDUP_REMOVED lines=44> */
[----:B------:R-:W-:-:S04]  /*15bd0*/  FMUL.FTZ R116, R116, 0.0011160714784637093544 ;  /* 0x3a92492574747820 */ /* 0x000fc80000410000 */
[C---:B------:R-:W-:Y:S01]  /*15be0*/  FADD.FTZ R114, -R116.reuse, R8 ;  /* 0x0000000874727221 */ /* 0x040fe20000010100 */
[C---:B------:R-:W-:Y:S01]  /*15bf0*/  FADD.FTZ R125, -R116.reuse, R9 ;  /* 0x00000009747d7221 */ /* 0x040fe20000010100 */
[C---:B------:R-:W-:Y:S01]  /*15c00*/  FADD.FTZ R117, -R116.reuse, R10 ;  /* 0x0000000a74757221 */ /* 0x040fe20000010100 */
[----:B------:R-:W-:Y:S01]  /*15c10*/  FADD.FTZ R119, -R116, R11 ;  /* 0x0000000b74777221 */ /* 0x000fe20000010100 */
[----:B------:R-:W-:-:S04]  /*15c20*/  FFMA.FTZ R114, R114, R114, RZ ;  /* 0x0000007272727223 */ /* 0x000fc800000100ff */
        /* <DEDUP_REMOVED lines=50> */
[----:B------:R-:W-:Y:S01]  /*15f50*/  FFMA.FTZ R120, R119, R119, R114 ;  /* 0x0000007777787223 */ /* 0x000fe20000010072 */
[----:B------:R-:W-:-:S04]  /*15f60*/  SEL R119, RZ, 0x100, !P2 ;  /* 0x00000100ff777807 */ /* 0x000fc80005000000 */
        /* <DEDUP_REMOVED lines=23> */
.L_x_39008:
[----:B------:R-:W-:Y:S05]  /*160e0*/  BSYNC.RECONVERGENT B0 ;  /* 0x0000000000007941 */ /* 0x000fea0003800200 */
.L_x_39007:
        /* <DEDUP_REMOVED lines=15> */
.L_x_39010:
[----:B------:R-:W-:Y:S05]  /*161e0*/  BSYNC.RECONVERGENT B0 ;  /* 0x0000000000007941 */ /* 0x000fea0003800200 */
.L_x_39009:
[----:B------:R-:W1:Y:S01]  /*161f0*/  SHFL.DOWN PT, R39, R38, 0x4, 0x1f ;  /* 0x08801f0026277f89 */ /* 0x000e6200000e0000 */
[----:B------:R-:W-:Y:S01]  /*16200*/  ISETP.NE.AND P0, PT, R113, RZ, PT ;  /* 0x000000ff7100720c */ /* 0x000fe20003f05270 */
[----:B------:R-:W-:Y:S01]  /*16210*/  UPLOP3.LUT UP0, UPT, UPT, UPT, UP0, 0x40, 0x4 ;  /* 0x000000000004789c */ /* 0x000fe20003f0e800 */
        /* <DEDUP_REMOVED lines=26> */
[C---:B------:R-:W-:Y:S01]  /*163c0*/  FFMA.FTZ R39, R119.reuse, R38, R120 ;  /* 0x0000002677277223 */ /* 0x040fe20000010078 */
[----:B------:R-:W-:Y:S01]  /*163d0*/  FADD.FTZ R38, R38, -R117 ;  /* 0x8000007526267221 */ /* 0x000fe20000010000 */
[----:B-1----:R-:W-:Y:S01]  /*163e0*/  IMAD.IADD R117, R124, 0x1, R121 ;  /* 0x000000017c757824 */ /* 0x002fe200078e0279 */
[----:B------:R-:W-:Y:S01]  /*163f0*/  I2FP.F32.S32 R121, R121 ;  /* 0x0000007900797245 */ /* 0x000fe20000201400 */
[----:B--2---:R-:W-:Y:S01]  /*16400*/  FMUL.FTZ R39, R116, R39 ;  /* 0x0000002774277220 */ /* 0x004fe20000410000 */
[----:B------:R-:W-:Y:S01]  /*16410*/  FMUL.FTZ R38, R38, R38 ;  /* 0x0000002626267220 */ /* 0x000fe20000410000 */
[----:B---3--:R-:W-:Y:S01]  /*16420*/  FADD.FTZ R37, R36, R37 ;  /* 0x0000002524257221 */ /* 0x008fe20000010000 */
[----:B------:R-:W-:Y:S02]  /*16430*/  I2FP.F32.S32 R117, R117 ;  /* 0x0000007500757245 */ /* 0x000fe40000201400 */
[----:B------:R-:W0:Y:S01]  /*16440*/  SHFL.DOWN PT, R120, R39, 0x1, 0x1f ;  /* 0x08201f0027787f89 */ /* 0x000e2200000e0000 */
[----:B------:R-:W-:-:S03]  /*16450*/  FMUL.FTZ R38, R119, R38 ;  /* 0x0000002677267220 */ /* 0x000fc60000410000 */
[----:B------:R-:W1:Y:S01]  /*16460*/  MUFU.RCP R117, R117 ;  /* 0x0000007500757308 */ /* 0x000e620000001000 */
[----:B------:R-:W-:-:S04]  /*16470*/  FMUL.FTZ R38, R38, R127 ;  /* 0x0000007f26267220 */ /* 0x000fc80000410000 */
[----:B------:R-:W-:-:S05]  /*16480*/  FFMA.FTZ R37, R116, R38, R37 ;  /* 0x0000002674257223 */ /* 0x000fca0000010025 */
[----:B------:R-:W2:Y:S01]  /*16490*/  SHFL.DOWN PT, R36, R37, 0x1, 0x1f ;  /* 0x08201f0025247f89 */ /* 0x000ea200000e0000 */
[----:B0-----:R-:W-:-:S04]  /*164a0*/  FMUL.FTZ R119, R120, R121 ;  /* 0x0000007978777220 */ /* 0x001fc80000410000 */
[----:B------:R-:W-:Y:S01]  /*164b0*/  FFMA.FTZ R38, R114, R39, R119 ;  /* 0x0000002772267223 */ /* 0x000fe20000010077 */
[----:B------:R-:W-:Y:S02]  /*164c0*/  FADD.FTZ R39, R39, -R120 ;  /* 0x8000007827277221 */ /* 0x000fe40000010000 */
[----:B------:R-:W0:Y:S01]  /*164d0*/  LDC R120, c[0x0][0x448] ;  /* 0x00011200ff787b82 */ /* 0x000e220000000800 */
[----:B-1----:R-:W-:Y:S01]  /*164e0*/  FMUL.FTZ R38, R117, R38 ;  /* 0x0000002675267220 */ /* 0x002fe20000410000 */
[----:B------:R-:W-:-:S04]  /*164f0*/  FMUL.FTZ R39, R39, R39 ;  /* 0x0000002727277220 */ /* 0x000fc80000410000 */
[----:B------:R-:W1:Y:S01]  /*16500*/  SHFL.IDX PT, R127, R38, RZ, 0x1f ;  /* 0x00001fff267f7589 */ /* 0x000e6200000e0000 */
[----:B------:R-:W-:Y:S01]  /*16510*/  FMUL.FTZ R39, R114, R39 ;  /* 0x0000002772277220 */ /* 0x000fe20000410000 */
[----:B--2---:R-:W-:-:S03]  /*16520*/  FADD.FTZ R36, R37, R36 ;  /* 0x0000002425247221 */ /* 0x004fc60000010000 */
[----:B------:R-:W-:-:S04]  /*16530*/  FMUL.FTZ R39, R39, R121 ;  /* 0x0000007927277220 */ /* 0x000fc80000410000 */
[----:B------:R-:W-:-:S05]  /*16540*/  FFMA.FTZ R36, R117, R39, R36 ;  /* 0x0000002775247223 */ /* 0x000fca0000010024 */
[----:B------:R2:W0:Y:S01]  /*16550*/  SHFL.IDX PT, R121, R36, RZ, 0x1f ;  /* 0x00001fff24797589 */ /* 0x00042200000e0000 */
[C---:B-1----:R-:W-:Y:S01]  /*16560*/  FSEL R39, R127.reuse, RZ, !P2 ;  /* 0x000000ff7f277208 */ /* 0x042fe20005000000 */
[----:B------:R-:W-:-:S04]  /*16570*/  FMUL.FTZ R37, R127, R127 ;  /* 0x0000007f7f257220 */ /* 0x000fc80000410000 */
[C---:B------:R-:W-:Y:S01]  /*16580*/  FADD.FTZ R113, -R39.reuse, R8 ;  /* 0x0000000827717221 */ /* 0x040fe20000010100 */
[C---:B------:R-:W-:Y:S01]  /*16590*/  FADD.FTZ R38, -R39.reuse, R9 ;  /* 0x0000000927267221 */ /* 0x040fe20000010100 */
[----:B------:R-:W-:Y:S01]  /*165a0*/  FADD.FTZ R117, -R39, R12 ;  /* 0x0000000c27757221 */ /* 0x000fe20000010100 */
[----:B------:R-:W1:Y:S01]  /*165b0*/  @!P0 LDC.64 R8, c[0x0][0x3c0] ;  /* 0x0000f000ff088b82 */ /* 0x000e620000000a00 */
[----:B------:R-:W-:Y:S01]  /*165c0*/  FSEL R37, R37, RZ, P2 ;  /* 0x000000ff25257208 */ /* 0x000fe20001000000 */
[C---:B------:R-:W-:Y:S01]  /*165d0*/  FADD.FTZ R114, -R39.reuse, R10 ;  /* 0x0000000a27727221 */ /* 0x040fe20000010100 */
[C---:B------:R-:W-:Y:S01]  /*165e0*/  FADD.FTZ R116, -R39.reuse, R11 ;  /* 0x0000000b27747221 */ /* 0x040fe20000010100 */
[C---:B--2---:R-:W-:Y:S01]  /*165f0*/  FADD.FTZ R36, -R39.reuse, R13 ;  /* 0x0000000d27247221 */ /* 0x044fe20000010100 */
[----:B------:R-:W-:Y:S01]  /*16600*/  FADD.FTZ R14, -R39, R14 ;  /* 0x0000000e270e7221 */ /* 0x000fe20000010100 */
[----:B0-----:R-:W-:Y:S01]  /*16610*/  FFMA.FTZ R12, R121, UR13, R120 ;  /* 0x0000000d790c7c23 */ /* 0x001fe20008010078 */
[C---:B------:R-:W-:Y:S01]  /*16620*/  FADD.FTZ R121, -R39.reuse, R17 ;  /* 0x0000001127797221 */ /* 0x040fe20000010100 */
[----:B------:R-:W0:Y:S01]  /*16630*/  @!P0 LDC.64 R10, c[0x0][0x3c8] ;  /* 0x0000f200ff0a8b82 */ /* 0x000e220000000a00 */
[C---:B------:R-:W-:Y:S01]  /*16640*/  FADD.FTZ R119, -R39.reuse, R15 ;  /* 0x0000000f27777221 */ /* 0x040fe20000010100 */
[----:B------:R-:W-:Y:S01]  /*16650*/  FADD.FTZ R37, R12, R37 ;  /* 0x000000250c257221 */ /* 0x000fe20000010000 */
[C---:B------:R-:W-:Y:S01]  /*16660*/  FADD.FTZ R120, -R39.reuse, R16 ;  /* 0x0000001027787221 */ /* 0x040fe20000010100 */
[C---:B------:R-:W-:Y:S01]  /*16670*/  FADD.FTZ R18, -R39.reuse, R18 ;  /* 0x0000001227127221 */ /* 0x040fe20000010100 */
        /* <DEDUP_REMOVED lines=13> */
[----:B------:R-:W1:Y:S01]  /*16750*/  LDC.64 R8, c[0x0][0x428] ;  /* 0x00010a00ff087b82 */ /* 0x000e620000000a00 */
        /* <DEDUP_REMOVED lines=8> */
[----:B------:R-:W2:Y:S01]  /*167e0*/  LDC.64 R38, c[0x0][0x380] ;  /* 0x0000e000ff267b82 */ /* 0x000ea20000000a00 */
[C---:B------:R-:W-:Y:S01]  /*167f0*/  FMUL.FTZ R15, R37.reuse, R114 ;  /* 0x00000072250f7220 */ /* 0x040fe20000410000 */
[C---:B------:R-:W-:Y:S01]  /*16800*/  FMUL.FTZ R116, R37.reuse, R116 ;  /* 0x0000007425747220 */ /* 0x040fe20000410000 */
[----:B------:R-:W-:Y:S01]  /*16810*/  FMUL.FTZ R23, R37, R14 ;  /* 0x0000000e25177220 */ /* 0x000fe20000410000 */
[----:B0-----:R-:W-:-:S04]  /*16820*/  @!P0 IMAD.WIDE R10, R98, 0x4, R10 ;  /* 0x00000004620a8825 */ /* 0x001fc800078e020a */
        /* <DEDUP_REMOVED lines=8> */
[C---:B------:R-:W-:Y:S01]  /*168b0*/  FMUL.FTZ R121, R37.reuse, R121 ;  /* 0x0000007925797220 */ /* 0x040fe20000410000 */
[C---:B------:R-:W-:Y:S01]  /*168c0*/  FMUL.FTZ R119, R37.reuse, R26 ;  /* 0x0000001a25777220 */ /* 0x040fe20000410000 */
[----:B------:R-:W-:Y:S01]  /*168d0*/  FMUL.FTZ R130, R37, R27 ;  /* 0x0000001b25827220 */ /* 0x000fe20000410000 */
[----:B-1----:R-:W-:-:S04]  /*168e0*/  IMAD.WIDE.U32 R24, R123, 0x10, R8 ;  /* 0x000000107b187825 */ /* 0x002fc800078e0008 */
[----:B------:R-:W-:Y:S01]  /*168f0*/  FFMA.FTZ R16, R16, R80, R97 ;  /* 0x0000005010107223 */ /* 0x000fe20000010061 */
[----:B------:R-:W-:Y:S01]  /*16900*/  FFMA.FTZ R17, R17, R77, R52 ;  /* 0x0000004d11117223 */ /* 0x000fe20000010034 */
[----:B------:R-:W-:Y:S01]  /*16910*/  FFMA.FTZ R22, R23, R75, R90 ;  /* 0x0000004b17167223 */ /* 0x000fe2000001005a */
[C---:B0-----:R-:W-:Y:S01]  /*16920*/  FMUL.FTZ R13, R37.reuse, R18 ;  /* 0x00000012250d7220 */ /* 0x041fe20000410000 */
[----:B------:R-:W-:Y:S01]  /*16930*/  FMUL.FTZ R12, R37, R19 ;  /* 0x00000013250c7220 */ /* 0x000fe20000410000 */
[----:B------:R-:W-:Y:S01]  /*16940*/  FFMA.FTZ R18, R15, R79, R92 ;  /* 0x0000004f0f127223 */ /* 0x000fe2000001005c */
[----:B------:R-:W-:Y:S01]  /*16950*/  FFMA.FTZ R19, R116, R78, R51 ;  /* 0x0000004e74137223 */ /* 0x000fe20000010033 */
[C---:B------:R-:W-:Y:S01]  /*16960*/  FMUL.FTZ R124, R37.reuse, R124 ;  /* 0x0000007c257c7220 */ /* 0x040fe20000410000 */
[C---:B------:R-:W-:Y:S01]  /*16970*/  FMUL.FTZ R125, R37.reuse, R125 ;  /* 0x0000007d257d7220 */ /* 0x040fe20000410000 */
[----:B------:R-:W-:Y:S01]  /*16980*/  FMUL.FTZ R126, R37, R126 ;  /* 0x0000007e257e7220 */ /* 0x000fe20000410000 */
[----:B------:R-:W-:-:S04]  /*16990*/  IMAD.WIDE.U32 R26, R133, 0x10, R8 ;  /* 0x00000010851a7825 */ /* 0x000fc800078e0008 */
        /* <DEDUP_REMOVED lines=12> */
[----:B------:R-:W-:-:S04]  /*16a60*/  IMAD.WIDE.U32 R28, R135, 0x10, R8 ;  /* 0x00000010871c7825 */ /* 0x000fc800078e0008 */
[----:B------:R-:W-:Y:S01]  /*16a70*/  FFMA.FTZ R14, R113, R67, R86 ;  /* 0x00000043710e7223 */ /* 0x000fe20000010056 */
[----:B------:R-:W-:Y:S01]  /*16a80*/  FFMA.FTZ R15, R126, R66, R45 ;  /* 0x000000427e0f7223 */ /* 0x000fe2000001002d */
[----:B------:R1:W-:Y:S01]  /*16a90*/  STG.E.128 desc[UR8][R24.64], R16 ;  /* 0x0000001018007986 */ /* 0x0003e2000c101d08 */
[--C-:B------:R-:W-:Y:S01]  /*16aa0*/  IMAD.WIDE.U32 R30, R139, 0x10, R8.reuse ;  /* 0x000000108b1e7825 */ /* 0x100fe200078e0008 */
[----:B--2---:R-:W-:Y:S02]  /*16ab0*/  IADD3 R98, PT, PT, R98, R38, RZ ;  /* 0x0000002662627210 */ /* 0x004fe40007ffe0ff */
[----:B------:R2:W-:Y:S01]  /*16ac0*/  STG.E.128 desc[UR8][R26.64], R20 ;  /* 0x000000141a007986 */ /* 0x0005e2000c101d08 */
[----:B------:R-:W-:Y:S01]  /*16ad0*/  IMAD.WIDE.U32 R32, R137, 0x10, R8 ;  /* 0x0000001089207825 */ /* 0x000fe200078e0008 */
[----:B------:R-:W-:-:S03]  /*16ae0*/  ISETP.GE.AND P0, PT, R98, R39, PT ;  /* 0x000000276200720c */ /* 0x000fc60003f06270 */
[----:B0-----:R-:W-:Y:S01]  /*16af0*/  FFMA.FTZ R10, R13, R71, R88 ;  /* 0x000000470d0a7223 */ /* 0x001fe20000010058 */
[----:B------:R-:W-:-:S04]  /*16b00*/  IMAD.WIDE.U32 R34, R141, 0x10, R8 ;  /* 0x000000108d227825 */ /* 0x000fc800078e0008 */
[----:B------:R-:W-:Y:S01]  /*16b10*/  FFMA.FTZ R11, R12, R70, R47 ;  /* 0x000000460c0b7223 */ /* 0x000fe2000001002f */
[----:B------:R-:W-:Y:S01]  /*16b20*/  FFMA.FTZ R12, R124, R68, R91 ;  /* 0x000000447c0c7223 */ /* 0x000fe2000001005b */
[----:B------:R-:W-:Y:S01]  /*16b30*/  FFMA.FTZ R13, R125, R65, R46 ;  /* 0x000000417d0d7223 */ /* 0x000fe2000001002e */
[----:B------:R-:W-:-:S04]  /*16b40*/  IMAD.WIDE.U32 R36, R143, 0x10, R8 ;  /* 0x000000108f247825 */ /* 0x000fc800078e0008 */
        /* <DEDUP_REMOVED lines=19> */
[----:B------:R-:W-:Y:S05]  /*16c80*/  @!P0 BRA `(.L_x_39011) ;  /* 0xfffffea400c08947 */ /* 0x000fea000383ffff */
[----:B------:R-:W-:Y:S05]  /*16c90*/  EXIT ;  /* 0x000000000000794d */ /* 0x000fea0003800000 */
.L_x_39012:
        /* <DEDUP_REMOVED lines=14> */
.L_x_42432:


//--------------------- .text._ZN10layer_norm13ln_fwd_kernelINS_13Kernel_traitsI6__halfffffjLj7168ELj1ELj1ELj8ELj16ENS_18Kernel_traits_baseILj7168ES2_ffffjLj256EEEEELb1ELb1ELb1ELb0EEEvNS_9FwdParamsE --------------------------
	.section	.text._ZN10layer_norm13ln_fwd_kernelINS_13Kernel_traitsI6__halfffffjLj7168ELj1ELj1ELj8ELj16ENS_18Kernel_traits_baseILj7168ES2_ffffjLj256EEEEELb1ELb1ELb1ELb0EEEvNS_9FwdParamsE,"ax",@progbits
	.align	128
        .global         _ZN10layer_norm13ln_fwd_kernelINS_13Kernel_traitsI6__halfffffjLj7168ELj1ELj1ELj8ELj16ENS_18Kernel_traits_baseILj7168ES2_ffffjLj256EEEEELb1ELb1ELb1ELb0EEEvNS_9FwdParamsE
        .type           _ZN10layer_norm13ln_fwd_kernelINS_13Kernel_traitsI6__halfffffjLj7168ELj1ELj1ELj8ELj16ENS_18Kernel_traits_baseILj7168ES2_ffffjLj256EEEEELb1ELb1ELb1ELb0EEEvNS_9FwdParamsE,@function
        .size           _ZN10layer_norm13ln_fwd_kernelINS_13Kernel_traitsI6__halfffffjLj7168ELj1ELj1ELj8ELj16ENS_18Kernel_traits_baseILj7168ES2_ffffjLj256EEEEELb1ELb1ELb1ELb0EEEvNS_9FwdParamsE,(.L_x_42433 - _ZN10layer_norm13ln_fwd_kernelINS_13Kernel_traitsI6__halfffffjLj7168ELj1ELj1ELj8ELj16ENS_18Kernel_traits_baseILj7168ES2_ffffjLj256EEEEELb1ELb1ELb1ELb0EEEvNS_9FwdParamsE)
        .other          _ZN10layer_norm13ln_fwd_kernelINS_13Kernel_traitsI6__halfffffjLj7168ELj1ELj1ELj8ELj16ENS_18Kernel_traits_baseILj7168ES2_ffffjLj256EEEEELb1ELb1ELb1ELb0EEEvNS_9FwdParamsE,@"STO_CUDA_ENTRY STV_DEFAULT"
_ZN10layer_norm13ln_fwd_kernelINS_13Kernel_traitsI6__halfffffjLj7168ELj1ELj1ELj8ELj16ENS_18Kernel_traits_baseILj7168ES2_ffffjLj256EEEEELb1ELb1ELb1ELb0EEEvNS_9FwdParamsE:
.text._ZN10layer_norm13ln_fwd_kernelINS_13Kernel_traitsI6__halfffffjLj7168ELj1ELj1ELj8ELj16ENS_18Kernel_traits_baseILj7168ES2_ffffjLj256EEEEELb1ELb1ELb1ELb0EEEvNS_9FwdParamsE:
[----:B------:R-:W-:Y:S01]  /*0000*/  LDC R1, c[0x0][0x37c] ;  /* 0x0000df00ff017b82 */ /* 0x000fe20000000800 */
[----:B------:R-:W0:Y:S07]  /*0010*/  LDCU.U8 UR4, c[0x0][0x464] ;  /* 0x00008c80ff0477ac */ /* 0x000e2e0008000000 */
[----:B------:R-:W1:Y:S01]  /*0020*/  LDC R6, c[0x0][0x458] ;  /* 0x00011600ff067b82 */ /* 0x000e620000000800 */
[----:B------:R-:W2:Y:S07]  /*0030*/  LDCU.64 UR6, c[0x0][0x358] ;  /* 0x00006b00ff0677ac */ /* 0x000eae0008000a00 */
[----:B------:R-:W3:Y:S01]  /*0040*/  LDC R57, c[0x0][0x45c] ;  /* 0x00011700ff397b82 */ /* 0x000ee20000000800 */
[----:B------:R-:W4:Y:S01]  /*0050*/  S2R R7, SR_TID.X ;  /* 0x0000000000077919 */ /* 0x000f220000002100 */
[----:B------:R-:W2:Y:S06]  /*0060*/  LDCU.64 UR8, c[0x0][0x438] ;  /* 0x00008700ff0877ac */ /* 0x000eac0008000a00 */
[----:B------:R-:W4:Y:S01]  /*0070*/  LDC R11, c[0x0][0x388] ;  /* 0x0000e200ff0b7b82 */ /* 0x000f220000000800 */
        /* <DEDUP_REMOVED lines=8> */
[----:B------:R-:W5:Y:S01]  /*0100*/  @P0 LDG.E.64 R54, desc[UR6][R54.64] ;  /* 0x0000000636360981 */ /* 0x000f62000c1e1b00 */
[----:B------:R-:W0:Y:S01]  /*0110*/  S2UR UR4, SR_CTAID.X ;  /* 0x00000000000479c3 */ /* 0x000e220000002500 */
[----:B------:R-:W-:Y:S01]  /*0120*/  UISETP.NE.U32.AND UP0, UPT, UR8, URZ, UPT ;  /* 0x000000ff0800728c */ /* 0x000fe2000bf05070 */
[----:B----4-:R-:W-:Y:S01]  /*0130*/  IMAD.MOV.U32 R9, RZ, RZ, R7 ;  /* 0x000000ffff097224 */ /* 0x010fe200078e0007 */
[----:B------:R-:W-:Y:S01]  /*0140*/  SHF.R.S32.HI R8, RZ, 0x1f, R11 ;  /* 0x0000001fff087819 */ /* 0x000fe2000001140b */
[----:B------:R-:W-:Y:S01]  /*0150*/  BSSY.RECONVERGENT B0, `(.L_x_39013) ;  /* 0x0000097000007945 */ /* 0x000fe20003800200 */
[----:B------:R-:W-:Y:S02]  /*0160*/  UISETP.NE.AND.EX UP0, UPT, UR9, URZ, UPT, UP0 ;  /* 0x000000ff0900728c */ /* 0x000fe4000bf05300 */
[----:B------:R-:W-:Y:S01]  /*0170*/  LEA.HI R8, R8, R11, RZ, 0x2 ;  /* 0x0000000b08087211 */ /* 0x000fe200078f10ff */
[----:B0-----:R-:W-:Y:S01]  /*0180*/  IMAD.U32 R58, RZ, RZ, UR4 ;  /* 0x00000004ff3a7e24 */ /* 0x001fe2000f8e00ff */
[----:B-1----:R-:W-:-:S02]  /*0190*/  @P0 IADD3 R6, P1, PT, R2, R5, RZ ;  /* 0x0000000502060210 */ /* 0x002fc40007f3e0ff */
[----:B------:R-:W-:Y:S02]  /*01a0*/  LOP3.LUT R5, R9, 0xff, RZ, 0x3c, !PT ;  /* 0x000000ff09057812 */ /* 0x000fe400078e3cff */
[----:B------:R-:W-:Y:S02]  /*01b0*/  @P0 IADD3.X R57, PT, PT, RZ, R3, RZ, P1, !PT ;  /* 0x00000003ff390210 */ /* 0x000fe40000ffe4ff */
[----:B------:R-:W-:Y:S02]  /*01c0*/  LEA.HI.SX32 R56, R8, R5, 0x1e ;  /* 0x0000000508387211 */ /* 0x000fe400078ff2ff */
        /* <DEDUP_REMOVED lines=29> */
[----:B-1----:R-:W-:-:S04]  /*03a0*/  @P1 IMAD.WIDE.U32 R42, R9, 0x8, R42 ;  /* 0x00000008092a1825 */ /* 0x002fc800078e002a */
[----:B------:R-:W-:Y:S01]  /*03b0*/  @P1 VIADD R9, R9, 0x100 ;  /* 0x0000010009091836 */ /* 0x000fe20000000000 */
        /* <DEDUP_REMOVED lines=28> */
[----:B------:R1:W5:Y:S03]  /*0580*/  @P4 LD.E.64 R44, desc[UR6][R74.64] ;  /* 0x000000064a2c4980 */ /* 0x000366000c101b00 */
[----:B------:R-:W-:Y:S01]  /*0590*/  @P4 VIADD R9, R9, 0x100 ;  /* 0x0000010009094836 */ /* 0x000fe20000000000 */
[----:B------:R1:W5:Y:S03]  /*05a0*/  @P4 LDG.E.64 R20, desc[UR6][R76.64] ;  /* 0x000000064c144981 */ /* 0x000366000c1e1b00 */
[----:B---3--:R-:W-:-:S04]  /*05b0*/  @P5 IMAD.WIDE.U32 R78, R9, 0x8, R78 ;  /* 0x00000008094e5825 */ /* 0x008fc800078e004e */
        /* <DEDUP_REMOVED lines=18> */
.L_x_39014:
        /* <DEDUP_REMOVED lines=28> */
[----:B0-----:R-:W-:-:S04]  /*08a0*/  @P2 IMAD.WIDE.U32 R64, R9, 0x8, R64 ;  /* 0x0000000809402825 */ /* 0x001fc800078e0040 */
[----:B------:R-:W-:Y:S01]  /*08b0*/  @P2 VIADD R9, R9, 0x100 ;  /* 0x0000010009092836 */ /* 0x000fe20000000000 */
        /* <DEDUP_REMOVED lines=18> */
[----:B------:R0:W5:Y:S03]  /*09e0*/  @P5 LDG.E.64 R10, desc[UR6][R74.64] ;  /* 0x000000064a0a5981 */ /* 0x000166000c1e1b00 */
[----:B------:R-:W-:Y:S01]  /*09f0*/  @P5 VIADD R9, R9, 0x100 ;  /* 0x0000010009095836 */ /* 0x000fe20000000000 */
[----:B------:R0:W5:Y:S03]  /*0a00*/  @P5 LDG.E.64 R18, desc[UR6][R76.64] ;  /* 0x000000064c125981 */ /* 0x000166000c1e1b00 */
[----:B--2---:R-:W-:-:S04]  /*0a10*/  @P6 IMAD.WIDE.U32 R38, R9, 0x8, R78 ;  /* 0x0000000809266825 */ /* 0x004fc800078e004e */
[----:B------:R-:W-:Y:S01]  /*0a20*/  @P6 IMAD.WIDE.U32 R40, R9, 0x8, R80 ;  /* 0x0000000809286825 */ /* 0x000fe200078e0050 */
[----:B------:R0:W5:Y:S04]  /*0a30*/  @P6 LDG.E.64 R34, desc[UR6][R38.64] ;  /* 0x0000000626226981 */ /* 0x000168000c1e1b00 */
[----:B------:R0:W5:Y:S01]  /*0a40*/  @P6 LDG.E.64 R36, desc[UR6][R40.64] ;  /* 0x0000000628246981 */ /* 0x000162000c1e1b00 */
[----:B------:R-:W-:Y:S02]  /*0a50*/  @P0 CS2R R52, SRZ ;  /* 0x0000000000340805 */ /* 0x000fe4000001ff00 */
[----:B------:R-:W-:Y:S02]  /*0a60*/  @P1 CS2R R50, SRZ ;  /* 0x0000000000321805 */ /* 0x000fe4000001ff00 */
[----:B------:R-:W-:-:S02]  /*0a70*/  @P2 CS2R R48, SRZ ;  /* 0x0000000000302805 */ /* 0x000fc4000001ff00 */
[----:B------:R-:W-:Y:S02]  /*0a80*/  @P3 CS2R R46, SRZ ;  /* 0x00000000002e3805 */ /* 0x000fe4000001ff00 */
[----:B------:R-:W-:Y:S02]  /*0a90*/  @P4 CS2R R44, SRZ ;  /* 0x00000000002c4805 */ /* 0x000fe4000001ff00 */
[----:B------:R-:W-:Y:S02]  /*0aa0*/  @P5 CS2R R2, SRZ ;  /* 0x0000000000025805 */ /* 0x000fe4000001ff00 */
[----:B0-----:R-:W-:-:S07]  /*0ab0*/  @P6 CS2R R4, SRZ ;  /* 0x0000000000046805 */ /* 0x001fce000001ff00 */
.L_x_39015:
[----:B------:R-:W-:Y:S05]  /*0ac0*/  BSYNC.RECONVERGENT B0 ;  /* 0x0000000000007941 */ /* 0x000fea0003800200 */
.L_x_39013:
[----:B------:R-:W0:Y:S02]  /*0ad0*/  LDCU UR4, c[0x0][0x384] ;  /* 0x00007080ff0477ac */ /* 0x000e240008000800 */
[----:B0-----:R-:W-:-:S13]  /*0ae0*/  ISETP.GE.AND P0, PT, R58, UR4, PT ;  /* 0x000000043a007c0c */ /* 0x001fda000bf06270 */
[----:B------:R-:W-:Y:S05]  /*0af0*/  @P0 EXIT ;  /* 0x000000000000094d */ /* 0x000fea0003800000 */
[----:B------:R-:W0:Y:S01]  /*0b00*/  LDCU UR4, c[0x0][0x360] ;  /* 0x00006c00ff0477ac */ /* 0x000e220008000800 */
[----:B-----5:R-:W-:Y:S01]  /*0b10*/  IMAD.MOV.U32 R113, RZ, RZ, R12 ;  /* 0x000000ffff717224 */ /* 0x020fe200078e000c */
[----:B------:R-:W-:Y:S01]  /*0b20*/  SHF.R.U64 R114, R12, 0x10, R13 ;  /* 0x000000100c727819 */ /* 0x000fe2000000120d */
[--C-:B------:R-:W-:Y:S01]  /*0b30*/  IMAD.MOV.U32 R12, RZ, RZ, R11.reuse ;  /* 0x000000ffff0c7224 */ /* 0x100fe200078e000b */
[--C-:B------:R-:W-:Y:S01]  /*0b40*/  SHF.R.U64 R116, R10, 0x10, R11.reuse ;  /* 0x000000100a747819 */ /* 0x100fe2000000120b */
[----:B------:R-:W-:Y:S01]  /*0b50*/  IMAD.MOV.U32 R111, RZ, RZ, R14 ;  /* 0x000000ffff6f7224 */ /* 0x000fe200078e000e */
[----:B------:R-:W-:Y:S01]  /*0b60*/  SHF.R.U32.HI R9, RZ, 0x10, R11 ;  /* 0x00000010ff097819 */ /* 0x000fe2000001160b */
[----:B------:R-:W-:Y:S01]  /*0b70*/  IMAD.HI.U32 R11, R0, -0x2daee0ad, RZ ;  /* 0xd2511f53000b7827 */ /* 0x000fe200078e00ff */
[----:B------:R-:W-:Y:S01]  /*0b80*/  SHF.R.U64 R112, R14, 0x10, R15 ;  /* 0x000000100e707819 */ /* 0x000fe2000000120f */
[----:B------:R-:W1:Y:S01]  /*0b90*/  LDCU UR10, c[0x0][0x404] ;  /* 0x00008080ff0a77ac */ /* 0x000e620008000800 */
[----:B------:R-:W-:Y:S01]  /*0ba0*/  MOV R115, R10 ;  /* 0x0000000a00737202 */ /* 0x000fe20000000f00 */
[--C-:B------:R-:W-:Y:S01]  /*0bb0*/  IMAD.MOV.U32 R14, RZ, RZ, R13.reuse ;  /* 0x000000ffff0e7224 */ /* 0x100fe200078e000d */
[----:B------:R-:W-:Y:S01]  /*0bc0*/  SHF.R.U32.HI R13, RZ, 0x10, R13 ;  /* 0x00000010ff0d7819 */ /* 0x000fe2000001160d */
[----:B------:R-:W-:Y:S01]  /*0bd0*/  IMAD.MOV.U32 R88, RZ, RZ, R18 ;  /* 0x000000ffff587224 */ /* 0x000fe200078e0012 */
[----:B------:R-:W-:Y:S01]  /*0be0*/  LOP3.LUT R11, R11, R55, RZ, 0x3c, !PT ;  /* 0x000000370b0b7212 */ /* 0x000fe200078e3cff */
[----:B------:R-:W-:Y:S01]  /*0bf0*/  IMAD.MOV.U32 R96, RZ, RZ, R28 ;  /* 0x000000ffff607224 */ /* 0x000fe200078e001c */
[----:B------:R-:W-:Y:S01]  /*0c00*/  MOV R109, R16 ;  /* 0x00000010006d7202 */ /* 0x000fe20000000f00 */
[----:B------:R-:W-:Y:S01]  /*0c10*/  IMAD.MOV.U32 R84, RZ, RZ, R26 ;  /* 0x000000ffff547224 */ /* 0x000fe200078e001a */
[----:B------:R-:W-:Y:S01]  /*0c20*/  SHF.R.U64 R110, R16, 0x10, R17 ;  /* 0x00000010106e7819 */ /* 0x000fe20000001211 */
[----:B0-----:R-:W-:Y:S01]  /*0c30*/  IMAD R59, R58, UR4, R7 ;  /* 0x000000043a3b7c24 */ /* 0x001fe2000f8e0207 */
[----:B------:R-:W-:Y:S01]  /*0c40*/  MOV R16, R15 ;  /* 0x0000000f00107202 */ /* 0x000fe20000000f00 */
[----:B------:R-:W-:Y:S01]  /*0c50*/  IMAD.MOV.U32 R82, RZ, RZ, R24 ;  /* 0x000000ffff527224 */ /* 0x000fe200078e0018 */
[----:B------:R-:W-:Y:S01]  /*0c60*/  SHF.R.U32.HI R15, RZ, 0x10, R15 ;  /* 0x00000010ff0f7819 */ /* 0x000fe2000001160f */
[----:B------:R-:W-:Y:S01]  /*0c70*/  IMAD.HI.U32 R10, R59, -0x326172a9, RZ ;  /* 0xcd9e8d573b0a7827 */ /* 0x000fe200078e00ff */
[----:B------:R-:W-:Y:S01]  /*0c80*/  PRMT R114, R114, 0x5410, R13 ;  /* 0x0000541072727816 */ /* 0x000fe2000000000d */
[----:B------:R-:W0:Y:S01]  /*0c90*/  LDCU.U8 UR11, c[0x0][0x410] ;  /* 0x00008200ff0b77ac */ /* 0x000e220008000000 */
[----:B------:R-:W-:Y:S01]  /*0ca0*/  PRMT R115, R115, 0x5410, R12 ;  /* 0x0000541073737816 */ /* 0x000fe2000000000c */
[----:B------:R-:W-:Y:S01]  /*0cb0*/  VIADD R13, R54, 0x9e3779b9 ;  /* 0x9e3779b9360d7836 */ /* 0x000fe20000000000 */
[----:B------:R-:W-:Y:S01]  /*0cc0*/  PRMT R116, R116, 0x5410, R9 ;  /* 0x0000541074747816 */ /* 0x000fe20000000009 */
[----:B------:R-:W-:Y:S01]  /*0cd0*/  IMAD.HI.U32 R9, R11, -0x326172a9, RZ ;  /* 0xcd9e8d570b097827 */ /* 0x000fe200078e00ff */
[----:B------:R-:W-:Y:S01]  /*0ce0*/  LOP3.LUT R10, R57, R10, R54, 0x96, !PT ;  /* 0x0000000a390a7212 */ /* 0x000fe200078e9636 */
[----:B------:R-:W2:Y:S01]  /*0cf0*/  LDCU UR14, c[0x0][0x400] ;  /* 0x00008000ff0e77ac */ /* 0x000ea20008000800 */
[----:B------:R-:W-:Y:S01]  /*0d00*/  PRMT R111, R111, 0x5410, R16 ;  /* 0x000054106f6f7816 */ /* 0x000fe20000000010 */
[----:B------:R-:W-:Y:S01]  /*0d10*/  IMAD R12, R59, -0x326172a9, RZ ;  /* 0xcd9e8d573b0c7824 */ /* 0x000fe200078e02ff */
[----:B------:R-:W-:Y:S01]  /*0d20*/  PRMT R112, R112, 0x5410, R15 ;  /* 0x0000541070707816 */ /* 0x000fe2000000000f */
[----:B------:R-:W-:Y:S01]  /*0d30*/  IMAD R15, R0, -0x2daee0ad, RZ ;  /* 0xd2511f53000f7824 */ /* 0x000fe200078e02ff */
[----:B------:R-:W-:Y:S01]  /*0d40*/  PRMT R113, R113, 0x5410, R14 ;  /* 0x0000541071717816 */ /* 0x000fe2000000000e */
[----:B------:R-:W-:Y:S01]  /*0d50*/  IMAD.HI.U32 R14, R10, -0x2daee0ad, RZ ;  /* 0xd2511f530a0e7827 */ /* 0x000fe200078e00ff */
[----:B------:R-:W-:Y:S01]  /*0d60*/  LOP3.LUT R9, R13, R12, R9, 0x96, !PT ;  /* 0x0000000c0d097212 */ /* 0x000fe200078e9609 */
[----:B------:R-:W3:Y:S01]  /*0d70*/  LDCU.64 UR12, c[0x0][0x408] ;  /* 0x00008100ff0c77ac */ /* 0x000ee20008000a00 */
[----:B------:R-:W-:Y:S01]  /*0d80*/  SHF.R.U64 R89, R18, 0x10, R19 ;  /* 0x0000001012597819 */ /* 0x000fe20000001213 */
[----:B------:R-:W-:Y:S01]  /*0d90*/  VIADD R16, R55, 0xbb67ae85 ;  /* 0xbb67ae8537107836 */ /* 0x000fe20000000000 */
[----:B------:R-:W-:Y:S01]  /*0da0*/  SHF.R.U64 R117, R52, 0x10, R53 ;  /* 0x0000001034757819 */ /* 0x000fe20000001235 */
[----:B------:R-:W-:Y:S01]  /*0db0*/  IMAD.HI.U32 R13, R9, -0x2daee0ad, RZ ;  /* 0xd2511f53090d7827 */ /* 0x000fe200078e00ff */
[----:B------:R-:W-:Y:S01]  /*0dc0*/  SHF.R.U64 R118, R50, 0x10, R51 ;  /* 0x0000001032767819 */ /* 0x000fe20000001233 */
[----:B------:R-:W4:Y:S01]  /*0dd0*/  LDCU.64 UR8, c[0x0][0x3a0] ;  /* 0x00007400ff0877ac */ /* 0x000f220008000a00 */
[----:B------:R-:W-:Y:S01]  /*0de0*/  LOP3.LUT R14, R16, R15, R14, 0x96, !PT ;  /* 0x0000000f100e7212 */ /* 0x000fe200078e960e */
[----:B------:R-:W-:Y:S01]  /*0df0*/  IMAD R16, R10, -0x2daee0ad, RZ ;  /* 0xd2511f530a107824 */ /* 0x000fe200078e02ff */
[----:B------:R-:W-:Y:S01]  /*0e00*/  IADD3 R15, PT, PT, R55, 0x76cf5d0a, RZ ;  /* 0x76cf5d0a370f7810 */ /* 0x000fe20007ffe0ff */
[----:B------:R-:W-:Y:S01]  /*0e10*/  IMAD R11, R11, -0x326172a9, RZ ;  /* 0xcd9e8d570b0b7824 */ /* 0x000fe200078e02ff */
[----:B------:R-:W-:Y:S01]  /*0e20*/  SHF.R.U64 R119, R48, 0x10, R49 ;  /* 0x0000001030777819 */ /* 0x000fe20000001231 */
[----:B------:R-:W-:Y:S01]  /*0e30*/  IMAD.HI.U32 R10, R14, -0x326172a9, RZ ;  /* 0xcd9e8d570e0a7827 */ /* 0x000fe200078e00ff */
[----:B------:R-:W-:Y:S01]  /*0e40*/  LOP3.LUT R13, R15, R16, R13, 0x96, !PT ;  /* 0x000000100f0d7212 */ /* 0x000fe200078e960d */
[----:B------:R-:W-:Y:S01]  /*0e50*/  UPLOP3.LUT UP1, UPT, UPT, UPT, UPT, 0x40, 0x4 ;  /* 0x000000000004789c */ /* 0x000fe20003f2e870 */
[----:B------:R-:W-:Y:S01]  /*0e60*/  IADD3 R16, PT, PT, R55, 0x32370b8f, RZ ;  /* 0x32370b8f37107810 */ /* 0x000fe20007ffe0ff */
[----:B------:R-:W-:Y:S01]  /*0e70*/  VIADD R12, R54, 0x3c6ef372 ;  /* 0x3c6ef372360c7836 */ /* 0x000fe20000000000 */
[----:B------:R-:W-:Y:S01]  /*0e80*/  SHF.R.U64 R120, R46, 0x10, R47 ;  /* 0x000000102e787819 */ /* 0x000fe2000000122f */
[----:B------:R-:W-:Y:S01]  /*0e90*/  IMAD R15, R9, -0x2daee0ad, RZ ;  /* 0xd2511f53090f7824 */ /* 0x000fe200078e02ff */
[----:B------:R-:W-:Y:S01]  /*0ea0*/  SHF.R.U64 R121, R44, 0x10, R45 ;  /* 0x000000102c797819 */ /* 0x000fe2000000122d */
[----:B------:R-:W-:Y:S01]  /*0eb0*/  IMAD R14, R14, -0x326172a9, RZ ;  /* 0xcd9e8d570e0e7824 */ /* 0x000fe200078e02ff */
[----:B------:R-:W-:Y:S01]  /*0ec0*/  LOP3.LUT R10, R12, R11, R10, 0x96, !PT ;  /* 0x0000000b0c0a7212 */ /* 0x000fe200078e960a */
[----:B------:R-:W-:Y:S01]  /*0ed0*/  VIADD R11, R54, 0xdaa66d2b ;  /* 0xdaa66d2b360b7836 */ /* 0x000fe20000000000 */
[----:B------:R-:W-:Y:S01]  /*0ee0*/  SHF.R.U64 R122, R2, 0x10, R3 ;  /* 0x00000010027a7819 */ /* 0x000fe20000001203 */
[----:B------:R-:W-:Y:S01]  /*0ef0*/  IMAD.HI.U32 R9, R13, -0x326172a9, RZ ;  /* 0xcd9e8d570d097827 */ /* 0x000fe200078e00ff */
[----:B------:R-:W-:-:S02]  /*0f00*/  MOV R80, R22 ;  /* 0x0000001600507202 */ /* 0x000fc40000000f00 */
[----:B------:R-:W-:Y:S01]  /*0f10*/  SHF.R.U64 R78, R22, 0x10, R23 ;  /* 0x00000010164e7819 */ /* 0x000fe20000001217 */
[--C-:B------:R-:W-:Y:S01]  /*0f20*/  IMAD.MOV.U32 R18, RZ, RZ, R17.reuse ;  /* 0x000000ffff127224 */ /* 0x100fe200078e0011 */
[----:B------:R-:W-:Y:S01]  /*0f30*/  SHF.R.U32.HI R17, RZ, 0x10, R17 ;  /* 0x00000010ff117819 */ /* 0x000fe20000011611 */
[----:B------:R-:W-:Y:S01]  /*0f40*/  IMAD.HI.U32 R12, R10, -0x2daee0ad, RZ ;  /* 0xd2511f530a0c7827 */ /* 0x000fe200078e00ff */
[----:B------:R-:W-:Y:S02]  /*0f50*/  LOP3.LUT R9, R11, R14, R9, 0x96, !PT ;  /* 0x0000000e0b097212 */ /* 0x000fe400078e9609 */
[----:B------:R-:W-:Y:S01]  /*0f60*/  PRMT R110, R110, 0x5410, R17 ;  /* 0x000054106e6e7816 */ /* 0x000fe20000000011 */
[----:B------:R-:W-:Y:S01]  /*0f70*/  IMAD R13, R13, -0x326172a9, RZ ;  /* 0xcd9e8d570d0d7824 */ /* 0x000fe200078e02ff */
[----:B------:R-:W-:Y:S01]  /*0f80*/  LOP3.LUT R12, R16, R15, R12, 0x96, !PT ;  /* 0x0000000f100c7212 */ /* 0x000fe200078e960c */
[----:B------:R-:W-:Y:S01]  /*0f90*/  VIADD R16, R55, 0xed9eba14 ;  /* 0xed9eba1437107836 */ /* 0x000fe20000000000 */
[----:B------:R-:W-:Y:S01]  /*0fa0*/  SHF.R.U32.HI R17, RZ, 0x10, R53 ;  /* 0x00000010ff117819 */ /* 0x000fe20000011635 */
[----:B------:R-:W-:Y:S01]  /*0fb0*/  IMAD R15, R10, -0x2daee0ad, RZ ;  /* 0xd2511f530a0f7824 */ /* 0x000fe200078e02ff */
[----:B------:R-:W-:Y:S01]  /*0fc0*/  MOV R22, R21 ;  /* 0x0000001500167202 */ /* 0x000fe20000000f00 */
[----:B------:R-:W-:Y:S01]  /*0fd0*/  IMAD.HI.U32 R14, R9, -0x2daee0ad, RZ ;  /* 0xd2511f53090e7827 */ /* 0x000fe200078e00ff */
[----:B------:R-:W-:-:S02]  /*0fe0*/  PRMT R117, R117, 0x5410, R17 ;  /* 0x0000541075757816 */ /* 0x000fc40000000011 */
[----:B------:R-:W-:Y:S01]  /*0ff0*/  SHF.R.U32.HI R17, RZ, 0x10, R51 ;  /* 0x00000010ff117819 */ /* 0x000fe20000011633 */
[----:B------:R-:W-:Y:S01]  /*1000*/  IMAD.HI.U32 R10, R12, -0x326172a9, RZ ;  /* 0xcd9e8d570c0a7827 */ /* 0x000fe200078e00ff */
[----:B------:R-:W-:Y:S02]  /*1010*/  LOP3.LUT R14, R16, R15, R14, 0x96, !PT ;  /* 0x0000000f100e7212 */ /* 0x000fe400078e960e */
[----:B------:R-:W-:Y:S01]  /*1020*/  PRMT R118, R118, 0x5410, R17 ;  /* 0x0000541076767816 */ /* 0x000fe20000000011 */
[----:B------:R-:W-:Y:S01]  /*1030*/  VIADD R11, R54, 0x78dde6e4 ;  /* 0x78dde6e4360b7836 */ /* 0x000fe20000000000 */
[----:B------:R-:W-:Y:S01]  /*1040*/  SHF.R.U32.HI R17, RZ, 0x10, R49 ;  /* 0x00000010ff117819 */ /* 0x000fe20000011631 */
[----:B------:R-:W-:Y:S01]  /*1050*/  IMAD R16, R9, -0x2daee0ad, RZ ;  /* 0xd2511f5309107824 */ /* 0x000fe200078e02ff */
[----:B------:R-:W-:Y:S01]  /*1060*/  SHF.R.U64 R87, R20, 0x10, R21 ;  /* 0x0000001014577819 */ /* 0x000fe20000001215 */
[----:B------:R-:W-:Y:S01]  /*1070*/  IMAD R12, R12, -0x326172a9, RZ ;  /* 0xcd9e8d570c0c7824 */ /* 0x000fe200078e02ff */
[----:B------:R-:W-:Y:S01]  /*1080*/  LOP3.LUT R10, R11, R13, R10, 0x96, !PT ;  /* 0x0000000d0b0a7212 */ /* 0x000fe200078e960a */
[----:B------:R-:W-:Y:S01]  /*1090*/  IMAD.HI.U32 R9, R14, -0x326172a9, RZ ;  /* 0xcd9e8d570e097827 */ /* 0x000fe200078e00ff */
[----:B------:R-:W-:-:S02]  /*10a0*/  IADD3 R11, PT, PT, R54, 0x1715609d, RZ ;  /* 0x1715609d360b7810 */ /* 0x000fc40007ffe0ff */
[----:B------:R-:W-:Y:S01]  /*10b0*/  PRMT R119, R119, 0x5410, R17 ;  /* 0x0000541077777816 */ /* 0x000fe20000000011 */
[----:B------:R-:W-:Y:S01]  /*10c0*/  IMAD.HI.U32 R13, R10, -0x2daee0ad, RZ ;  /* 0xd2511f530a0d7827 */ /* 0x000fe200078e00ff */
[----:B------:R-:W-:Y:S02]  /*10d0*/  SHF.R.U32.HI R17, RZ, 0x10, R47 ;  /* 0x00000010ff117819 */ /* 0x000fe4000001162f */
[----:B------:R-:W-:Y:S01]  /*10e0*/  LOP3.LUT R9, R11, R12, R9, 0x96, !PT ;  /* 0x0000000c0b097212 */ /* 0x000fe200078e9609 */
[----:B------:R-:W-:Y:S01]  /*10f0*/  VIADD R15, R55, 0xa9066899 ;  /* 0xa9066899370f7836 */ /* 0x000fe20000000000 */
[----:B------:R-:W-:Y:S01]  /*1100*/  PRMT R120, R120, 0x5410, R17 ;  /* 0x0000541078787816 */ /* 0x000fe20000000011 */
[----:B------:R-:W-:Y:S01]  /*1110*/  IMAD R11, R14, -0x326172a9, RZ ;  /* 0xcd9e8d570e0b7824 */ /* 0x000fe200078e02ff */
[----:B------:R-:W-:Y:S01]  /*1120*/  SHF.R.U32.HI R17, RZ, 0x10, R45 ;  /* 0x00000010ff117819 */ /* 0x000fe2000001162d */
[----:B------:R-:W-:Y:S01]  /*1130*/  IMAD.HI.U32 R14, R9, -0x2daee0ad, RZ ;  /* 0xd2511f53090e7827 */ /* 0x000fe200078e00ff */
[----:B------:R-:W-:-:S02]  /*1140*/  LOP3.LUT R13, R15, R16, R13, 0x96, !PT ;  /* 0x000000100f0d7212 */ /* 0x000fc400078e960d */
[----:B------:R-:W-:Y:S01]  /*1150*/  PRMT R121, R121, 0x5410, R17 ;  /* 0x0000541079797816 */ /* 0x000fe20000000011 */
[----:B------:R-:W-:Y:S01]  /*1160*/  VIADD R16, R55, 0x646e171e ;  /* 0x646e171e37107836 */ /* 0x000fe20000000000 */
[----:B------:R-:W-:Y:S01]  /*1170*/  SHF.R.U32.HI R17, RZ, 0x10, R3 ;  /* 0x00000010ff117819 */ /* 0x000fe20000011603 */
[----:B------:R-:W-:Y:S01]  /*1180*/  IMAD R15, R10, -0x2daee0ad, RZ ;  /* 0xd2511f530a0f7824 */ /* 0x000fe200078e02ff */
[----:B------:R-:W-:Y:S01]  /*1190*/  IADD3 R12, PT, PT, R54, -0x4ab325aa, RZ ;  /* 0xb54cda56360c7810 */ /* 0x000fe20007ffe0ff */
[C---:B------:R-:W-:Y:S01]  /*11a0*/  IMAD.HI.U32 R10, R13.reuse, -0x326172a9, RZ ;  /* 0xcd9e8d570d0a7827 */ /* 0x040fe200078e00ff */
[----:B------:R-:W-:Y:S02]  /*11b0*/  PRMT R122, R122, 0x5410, R17 ;  /* 0x000054107a7a7816 */ /* 0x000fe40000000011 */
[----:B------:R-:W-:Y:S01]  /*11c0*/  LOP3.LUT R14, R16, R15, R14, 0x96, !PT ;  /* 0x0000000f100e7212 */ /* 0x000fe200078e960e */
[----:B------:R-:W-:Y:S01]  /*11d0*/  IMAD.MOV.U32 R79, RZ, RZ, R23 ;  /* 0x000000ffff4f7224 */ /* 0x000fe200078e0017 */
[----:B------:R-:W-:Y:S01]  /*11e0*/  SHF.R.S32.HI R15, RZ, 0x2, R8 ;  /* 0x00000002ff0f7819 */ /* 0x000fe20000011408 */
[----:B------:R-:W-:Y:S01]  /*11f0*/  IMAD R8, R13, -0x326172a9, RZ ;  /* 0xcd9e8d570d087824 */ /* 0x000fe200078e02ff */
[----:B------:R-:W-:Y:S01]  /*1200*/  SHF.R.U32.HI R38, RZ, 0x10, R21 ;  /* 0x00000010ff267819 */ /* 0x000fe20000011615 */
[----:B------:R-:W-:Y:S01]  /*1210*/  IMAD.MOV.U32 R21, RZ, RZ, R19 ;  /* 0x000000ffff157224 */ /* 0x000fe200078e0013 */
[----:B------:R-:W-:Y:S01]  /*1220*/  LOP3.LUT R17, R7, 0xe0, RZ, 0xc0, !PT ;  /* 0x000000e007117812 */ /* 0x000fe200078ec0ff */
[----:B------:R-:W-:Y:S01]  /*1230*/  IMAD.MOV.U32 R76, RZ, RZ, R20 ;  /* 0x000000ffff4c7224 */ /* 0x000fe200078e0014 */
[----:B------:R-:W-:Y:S01]  /*1240*/  LOP3.LUT R16, R15, 0xff, RZ, 0xc0, !PT ;  /* 0x000000ff0f107812 */ /* 0x000fe200078ec0ff */
[----:B------:R-:W-:Y:S01]  /*1250*/  IMAD.MOV.U32 R85, RZ, RZ, R31 ;  /* 0x000000ffff557224 */ /* 0x000fe200078e001f */
[----:B------:R-:W-:Y:S01]  /*1260*/  SHF.R.U32.HI R39, RZ, 0x10, R19 ;  /* 0x00000010ff277819 */ /* 0x000fe20000011613 */
[----:B------:R-:W-:Y:S01]  /*1270*/  IMAD.MOV.U32 R81, RZ, RZ, R25 ;  /* 0x000000ffff517224 */ /* 0x000fe200078e0019 */
[----:B------:R-:W-:Y:S01]  /*1280*/  LOP3.LUT R10, R12, R11, R10, 0x96, !PT ;  /* 0x0000000b0c0a7212 */ /* 0x000fe200078e960a */
[----:B------:R-:W-:Y:S01]  /*1290*/  IMAD.SHL.U32 R12, R7, 0x20, RZ ;  /* 0x00000020070c7824 */ /* 0x000fe200078e00ff */
[----:B------:R-:W-:Y:S01]  /*12a0*/  MOV R19, R29 ;  /* 0x0000001d00137202 */ /* 0x000fe20000000f00 */
[----:B------:R-:W-:Y:S01]  /*12b0*/  VIADD R11, R54, 0x5384540f ;  /* 0x5384540f360b7836 */ /* 0x000fe20000000000 */
[----:B------:R-:W-:Y:S01]  /*12c0*/  VIADDMNMX R17, R16, -R17, RZ, !PT ;  /* 0x8000001110117246 */ /* 0x000fe200078001ff */
[----:B------:R-:W-:Y:S01]  /*12d0*/  IMAD.HI.U32 R7, R14, -0x326172a9, RZ ;  /* 0xcd9e8d570e077827 */ /* 0x000fe200078e00ff */
[----:B------:R-:W-:-:S02]  /*12e0*/  SHF.R.U32.HI R15, RZ, 0x1, R15 ;  /* 0x00000001ff0f7819 */ /* 0x000fc4000001160f */
[----:B------:R-:W-:Y:S01]  /*12f0*/  PRMT R96, R96, 0x5410, R19 ;  /* 0x0000541060607816 */ /* 0x000fe20000000013 */
[----:B------:R-:W-:Y:S01]  /*1300*/  IMAD.MOV.U32 R100, RZ, RZ, R32 ;  /* 0x000000ffff647224 */ /* 0x000fe200078e0020 */
[----:B------:R-:W-:Y:S01]  /*1310*/  LOP3.LUT R19, R12, 0x3e0, RZ, 0xc0, !PT ;  /* 0x000003e00c137812 */ /* 0x000fe200078ec0ff */
[----:B------:R-:W-:Y:S01]  /*1320*/  IMAD R12, R9, -0x2daee0ad, RZ ;  /* 0xd2511f53090c7824 */ /* 0x000fe200078e02ff */
[----:B------:R-:W-:Y:S01]  /*1330*/  LOP3.LUT R60, R15, 0x7fffff80, RZ, 0xc0, !PT ;  /* 0x7fffff800f3c7812 */ /* 0x000fe200078ec0ff */
[C---:B------:R-:W-:Y:S01]  /*1340*/  IMAD.HI.U32 R9, R10.reuse, -0x2daee0ad, RZ ;  /* 0xd2511f530a097827 */ /* 0x040fe200078e00ff */
[----:B------:R-:W-:Y:S02]  /*1350*/  VIMNMX R17, PT, PT, R17, 0x20, PT ;  /* 0x0000002011117848 */ /* 0x000fe40003fe0100 */
[----:B------:R-:W-:Y:S01]  /*1360*/  IADD3 R13, PT, PT, R55, 0x1fd5c5a3, RZ ;  /* 0x1fd5c5a3370d7810 */ /* 0x000fe20007ffe0ff */
[----:B------:R-:W-:Y:S01]  /*1370*/  IMAD.MOV.U32 R20, RZ, RZ, R33 ;  /* 0x000000ffff147224 */ /* 0x000fe200078e0021 */
[----:B------:R-:W-:Y:S01]  /*1380*/  LOP3.LUT R7, R11, R8, R7, 0x96, !PT ;  /* 0x000000080b077212 */ /* 0x000fe200078e9607 */
[----:B------:R-:W-:Y:S01]  /*1390*/  IMAD R17, R17, 0x4, R60 ;  /* 0x0000000411117824 */ /* 0x000fe200078e023c */
[----:B------:R-:W-:Y:S01]  /*13a0*/  LOP3.LUT R9, R13, R12, R9, 0x96, !PT ;  /* 0x0000000c0d097212 */ /* 0x000fe200078e9609 */
[----:B------:R-:W-:Y:S01]  /*13b0*/  IMAD R13, R10, -0x2daee0ad, RZ ;  /* 0xd2511f530a0d7824 */ /* 0x000fe200078e02ff */
[----:B------:R-:W-:Y:S01]  /*13c0*/  VIADDMNMX R19, R16, -R19, RZ, !PT ;  /* 0x8000001310137246 */ /* 0x000fe200078001ff */
[----:B------:R-:W-:Y:S01]  /*13d0*/  VIADD R12, R55, 0xdb3d7428 ;  /* 0xdb3d7428370c7836 */ /* 0x000fe20000000000 */
[----:B------:R-:W-:Y:S01]  /*13e0*/  I2FP.F32.U32 R17, R17 ;  /* 0x0000001100117245 */ /* 0x000fe20000201000 */
[----:B------:R-:W-:Y:S01]  /*13f0*/  IMAD.HI.U32 R74, R7, -0x2daee0ad, RZ ;  /* 0xd2511f53074a7827 */ /* 0x000fe200078e00ff */
[----:B------:R-:W-:-:S02]  /*1400*/  MOV R86, R30 ;  /* 0x0000001e00567202 */ /* 0x000fc40000000f00 */
[----:B------:R0:W0:Y:S01]  /*1410*/  MUFU.RCP R66, R17 ;  /* 0x0000001100427308 */ /* 0x0000220000001000 */
[----:B------:R-:W-:Y:S01]  /*1420*/  IMAD R11, R14, -0x326172a9, RZ ;  /* 0xcd9e8d570e0b7824 */ /* 0x000fe200078e02ff */
[----:B------:R-:W-:Y:S01]  /*1430*/  LOP3.LUT R74, R12, R13, R74, 0x96, !PT ;  /* 0x0000000d0c4a7212 */ /* 0x000fe200078e964a */
[C---:B------:R-:W-:Y:S01]  /*1440*/  IMAD.HI.U32 R8, R9.reuse, -0x326172a9, RZ ;  /* 0xcd9e8d5709087827 */ /* 0x040fe200078e00ff */
[----:B------:R-:W-:Y:S02]  /*1450*/  SHF.R.U32.HI R77, RZ, 0x10, R23 ;  /* 0x00000010ff4d7819 */ /* 0x000fe40000011617 */
[----:B------:R-:W-:Y:S01]  /*1460*/  SHF.R.U64 R98, R28, 0x10, R29 ;  /* 0x000000101c627819 */ /* 0x000fe2000000121d */
[----:B------:R-:W-:Y:S01]  /*1470*/  VIADD R10, R54, 0xf1bbcdc8 ;  /* 0xf1bbcdc8360a7836 */ /* 0x000fe20000000000 */
[----:B------:R-:W-:Y:S01]  /*1480*/  SHF.R.U64 R30, R30, 0x10, R31 ;  /* 0x000000101e1e7819 */ /* 0x000fe2000000121f */
[----:B------:R-:W-:Y:S01]  /*1490*/  IMAD.MOV.U32 R23, RZ, RZ, R37 ;  /* 0x000000ffff177224 */ /* 0x000fe200078e0025 */
[----:B------:R-:W-:Y:S01]  /*14a0*/  MOV R83, R27 ;  /* 0x0000001b00537202 */ /* 0x000fe20000000f00 */
[----:B------:R-:W-:Y:S01]  /*14b0*/  IMAD.MOV.U32 R68, RZ, RZ, R34 ;  /* 0x000000ffff447224 */ /* 0x000fe200078e0022 */
[----:B------:R-:W-:Y:S01]  /*14c0*/  LOP3.LUT R8, R10, R11, R8, 0x96, !PT ;  /* 0x0000000b0a087212 */ /* 0x000fe200078e9608 */
[----:B------:R-:W-:Y:S01]  /*14d0*/  IMAD R10, R9, -0x326172a9, RZ ;  /* 0xcd9e8d57090a7824 */ /* 0x000fe200078e02ff */
[----:B------:R-:W-:Y:S01]  /*14e0*/  SHF.R.U64 R26, R26, 0x10, R27 ;  /* 0x000000101a1a7819 */ /* 0x000fe2000000121b */
[----:B------:R-:W-:Y:S01]  /*14f0*/  IMAD R7, R7, -0x2daee0ad, RZ ;  /* 0xd2511f5307077824 */ /* 0x000fe200078e02ff */
[----:B------:R-:W-:Y:S01]  /*1500*/  SHF.R.U64 R24, R24, 0x10, R25 ;  /* 0x0000001018187819 */ /* 0x000fe20000001219 */
[----:B------:R-:W-:Y:S01]  /*1510*/  IMAD.HI.U32 R61, R74, -0x326172a9, RZ ;  /* 0xcd9e8d574a3d7827 */ /* 0x000fe200078e00ff */
[----:B------:R-:W-:-:S02]  /*1520*/  MOV R93, R36 ;  /* 0x00000024005d7202 */ /* 0x000fc40000000f00 */
[----:B------:R-:W-:Y:S01]  /*1530*/  SHF.R.U64 R95, R36, 0x10, R37 ;  /* 0x00000010245f7819 */ /* 0x000fe20000001225 */
[----:B------:R-:W-:Y:S01]  /*1540*/  IMAD.HI.U32 R62, R8, -0x2daee0ad, RZ ;  /* 0xd2511f53083e7827 */ /* 0x000fe200078e00ff */
[----:B------:R-:W-:Y:S02]  /*1550*/  SHF.R.U32.HI R28, RZ, 0x10, R29 ;  /* 0x00000010ff1c7819 */ /* 0x000fe4000001161d */
[----:B------:R-:W-:Y:S01]  /*1560*/  MOV R69, R35 ;  /* 0x0000002300457202 */ /* 0x000fe20000000f00 */
[----:B------:R-:W-:Y:S01]  /*1570*/  VIADD R9, R55, 0x96a522ad ;  /* 0x96a522ad37097836 */ /* 0x000fe20000000000 */
[--C-:B------:R-:W-:Y:S01]  /*1580*/  SHF.R.U64 R70, R34, 0x10, R35.reuse ;  /* 0x0000001022467819 */ /* 0x100fe20000001223 */
[----:B------:R-:W-:Y:S01]  /*1590*/  HADD2.F32 R63, -RZ, R4.H0_H0 ;  /* 0x20000004ff3f7230 */ /* 0x000fe20000004100 */
[----:B------:R-:W-:Y:S01]  /*15a0*/  SHF.R.U32.HI R71, RZ, 0x10, R35 ;  /* 0x00000010ff477819 */ /* 0x000fe20000011623 */
[----:B------:R-:W-:Y:S01]  /*15b0*/  HADD2.F32 R64, -RZ, R5.H0_H0 ;  /* 0x20000005ff407230 */ /* 0x000fe20000004100 */
[--C-:B------:R-:W-:Y:S01]  /*15c0*/  SHF.R.U64 R72, R4, 0x10, R5.reuse ;  /* 0x0000001004487819 */ /* 0x100fe20000001205 */
[----:B------:R-:W-:Y:S01]  /*15d0*/  IMAD.MOV.U32 R67, RZ, RZ, RZ ;  /* 0x000000ffff437224 */ /* 0x000fe200078e00ff */
        /* <DEDUP_REMOVED lines=10> */
[--C-:B------:R-:W-:Y:S01]  /*1680*/  SHF.R.U64 R108, R32, 0x10, R33.reuse ;  /* 0x00000010206c7819 */ /* 0x100fe20000001221 */
[----:B------:R-:W-:Y:S01]  /*1690*/  HADD2.F32 R73, -RZ, R73.H0_H0 ;  /* 0x20000049ff497230 */ /* 0x000fe20000004100 */
[----:B------:R-:W-:Y:S01]  /*16a0*/  SHF.R.U32.HI R29, RZ, 0x10, R33 ;  /* 0x00000010ff1d7819 */ /* 0x000fe20000011621 */
[----:B------:R-:W-:Y:S01]  /*16b0*/  IMAD R74, R74, -0x326172a9, RZ ;  /* 0xcd9e8d574a4a7824 */ /* 0x000fe200078e02ff */
[----:B------:R-:W-:Y:S01]  /*16c0*/  IADD3 R11, PT, PT, R54, -0x700cb87f, RZ ;  /* 0x8ff34781360b7810 */ /* 0x000fe20007ffe0ff */
[----:B------:R-:W-:Y:S01]  /*16d0*/  IMAD R75, R8, -0x2daee0ad, RZ ;  /* 0xd2511f53084b7824 */ /* 0x000fe200078e02ff */
        /* <DEDUP_REMOVED lines=22> */
[----:B------:R-:W-:Y:S02]  /*1840*/  LOP3.LUT R61, R11, R10, R61, 0x96, !PT ;  /* 0x0000000a0b3d7212 */ /* 0x000fe400078e963d */
[----:B------:R-:W-:Y:S02]  /*1850*/  LOP3.LUT R62, R9, R7, R62, 0x96, !PT ;  /* 0x00000007093e7212 */ /* 0x000fe400078e963e */
[----:B01234-:R-:W-:-:S07]  /*1860*/  LOP3.LUT R65, R6, 0x3, RZ, 0xc0, !PT ;  /* 0x0000000306417812 */ /* 0x01ffce00078ec0ff */
.L_x_39391:
[----:B------:R-:W0:Y:S08]  /*1870*/  LDC.64 R40, c[0x0][0x3f0] ;  /* 0x0000fc00ff287b82 */ /* 0x000e300000000a00 */
[----:B------:R-:W1:Y:S01]  /*1880*/  LDC.64 R42, c[0x0][0x3f8] ;  /* 0x0000fe00ff2a7b82 */ /* 0x000e620000000a00 */
[----:B0-----:R-:W-:-:S06]  /*1890*/  IMAD.WIDE R40, R58, 0x4, R40 ;  /* 0x000000043a287825 */ /* 0x001fcc00078e0228 */
[----:B------:R-:W2:Y:S01]  /*18a0*/  LDG.E R40, desc[UR6][R40.64] ;  /* 0x0000000628287981 */ /* 0x000ea2000c1e1900 */
[----:B-1----:R-:W-:-:S06]  /*18b0*/  IMAD.WIDE R42, R58, 0x4, R42 ;  /* 0x000000043a2a7825 */ /* 0x002fcc00078e022a */
[----:B------:R0:W5:Y:S01]  /*18c0*/  LDG.E R42, desc[UR6][R42.64] ;  /* 0x000000062a2a7981 */ /* 0x000162000c1e1900 */
[----:B------:R-:W-:Y:S01]  /*18d0*/  ISETP.GE.U32.AND P0, PT, R56, 0x100, PT ;  /* 0x000001003800780c */ /* 0x000fe20003f06070 */
[----:B------:R-:W-:Y:S01]  /*18e0*/  BSSY.RECONVERGENT B0, `(.L_x_39016) ;  /* 0x0000369000007945 */ /* 0x000fe20003800200 */
[----:B------:R-:W1:Y:S01]  /*18f0*/  S2R R92, SR_TID.X ;  /* 0x00000000005c7919 */ /* 0x000e620000002100 */
[----:B0-----:R-:W0:Y:S02]  /*1900*/  LDC R43, c[0x0][0x388] ;  /* 0x0000e200ff2b7b82 */ /* 0x001e240000000800 */
[----:B0-----:R-:W-:-:S05]  /*1910*/  IMAD R94, R58, R43, RZ ;  /* 0x0000002b3a5e7224 */ /* 0x001fca00078e02ff */
[----:B------:R-:W-:-:S04]  /*1920*/  SHF.R.S32.HI R90, RZ, 0x1f, R94 ;  /* 0x0000001fff5a7819 */ /* 0x000fc8000001145e */
[----:B------:R-:W-:-:S04]  /*1930*/  LEA.HI R90, R90, R94, RZ, 0x2 ;  /* 0x0000005e5a5a7211 */ /* 0x000fc800078f10ff */
[----:B-1----:R-:W-:Y:S02]  /*1940*/  LEA.HI.SX32 R90, R90, R92, 0x1e ;  /* 0x0000005c5a5a7211 */ /* 0x002fe400078ff2ff */
[----:B--2---:R-:W-:-:S13]  /*1950*/  ISETP.GE.AND P3, PT, R40, 0x1, PT ;  /* 0x000000012800780c */ /* 0x004fda0003f66270 */
[----:B------:R-:W-:-:S04]  /*1960*/  @P3 VIADD R91, R40, 0xffffffff ;  /* 0xffffffff285b3836 */ /* 0x000fc80000000000 */
[----:B------:R-:W-:-:S05]  /*1970*/  @P3 IMAD R91, R91, R43, RZ ;  /* 0x0000002b5b5b3224 */ /* 0x000fca00078e02ff */
[----:B------:R-:W-:-:S04]  /*1980*/  @P3 SHF.R.S32.HI R41, RZ, 0x1f, R91 ;  /* 0x0000001fff293819 */ /* 0x000fc8000001145b */
[----:B------:R-:W-:Y:S01]  /*1990*/  @P3 LEA.HI R91, R41, R91, RZ, 0x2 ;  /* 0x0000005b295b3211 */ /* 0x000fe200078f10ff */
[----:B------:R-:W-:-:S03]  /*19a0*/  HFMA2 R41, -RZ, RZ, 0, 0 ;  /* 0x00000000ff297431 */ /* 0x000fc600000001ff */
[----:B------:R-:W-:Y:S01]  /*19b0*/  @P3 LEA.HI.SX32 R41, R91, R92, 0x1e ;  /* 0x0000005c5b293211 */ /* 0x000fe200078ff2ff */
[----:B------:R-:W-:Y:S06]  /*19c0*/  @!P0 BRA `(.L_x_39017) ;  /* 0x0000003400688947 */ /* 0x000fec0003800000 */
[----:B------:R-:W-:-:S04]  /*19d0*/  UISETP.NE.U32.AND UP0, UPT, UR8, URZ, UPT ;  /* 0x000000ff0800728c */ /* 0x000fc8000bf05070 */
[----:B------:R-:W-:Y:S01]  /*19e0*/  UISETP.NE.AND.EX UP0, UPT, UR9, URZ, UPT, UP0 ;  /* 0x000000ff0900728c */ /* 0x000fe2000bf05300 */
[----:B------:R-:W-:Y:S10]  /*19f0*/  @!P3 BRA `(.L_x_39018) ;  /* 0x00000000000cb947 */ /* 0x000ff40003800000 */
[----:B------:R-:W0:Y:S02]  /*1a00*/  LDC.64 R4, c[0x0][0x390] ;  /* 0x0000e400ff047b82 */ /* 0x000e240000000a00 */
[----:B0-----:R-:W-:-:S06]  /*1a10*/  IMAD.WIDE.U32 R4, R41, 0x10, R4 ;  /* 0x0000001029047825 */ /* 0x001fcc00078e0004 */
[----:B------:R-:W5:Y:S02]  /*1a20*/  LDG.E.128 R4, desc[UR6][R4.64] ;  /* 0x0000000604047981 */ /* 0x000f64000c1e1d00 */
.L_x_39018:
[----:B------:R-:W-:Y:S05]  /*1a30*/  BRA.U !UP0, `(.L_x_39019) ;  /* 0x00000019088c7547 */ /* 0x000fea000b800000 */
[----:B------:R-:W0:Y:S02]  /*1a40*/  LDC.64 R8, c[0x0][0x3a0] ;  /* 0x0000e800ff087b82 */ /* 0x000e240000000a00 */
[----:B0-----:R-:W-:-:S06]  /*1a50*/  IMAD.WIDE.U32 R8, R90, 0x10, R8 ;  /* 0x000000105a087825 */ /* 0x001fcc00078e0008 */
[----:B------:R-:W2:Y:S01]  /*1a60*/  LDG.E.128 R8, desc[UR6][R8.64] ;  /* 0x0000000608087981 */ /* 0x000ea2000c1e1d00 */
[----:B------:R-:W-:-:S13]  /*1a70*/  ISETP.GT.AND P1, PT, R40, RZ, PT ;  /* 0x000000ff2800720c */ /* 0x000fda0003f24270 */
        /* <DEDUP_REMOVED lines=20> */
.L_x_39023:
        /* <DEDUP_REMOVED lines=13> */
.L_x_39025:
[----:B------:R-:W-:Y:S05]  /*1c90*/  BSYNC.RECONVERGENT B2 ;  /* 0x0000000000027941 */ /* 0x000fea0003800200 */
.L_x_39024:
[----:B------:R-:W-:Y:S01]  /*1ca0*/  IMAD.WIDE.U32 R106, R59, -0x326172a9, RZ ;  /* 0xcd9e8d573b6a7825 */ /* 0x000fe200078e00ff */
[----:B------:R-:W-:Y:S02]  /*1cb0*/  LOP3.LUT R13, R67, R15, R55, 0x96, !PT ;  /* 0x0000000f430d7212 */ /* 0x000fe400078e9637 */
[----:B------:R-:W-:Y:S01]  /*1cc0*/  IADD3 R61, PT, PT, R54, -0x700cb87f, RZ ;  /* 0x8ff34781363d7810 */ /* 0x000fe20007ffe0ff */
[----:B------:R-:W-:Y:S01]  /*1cd0*/  VIADD R62, R55, 0x96a522ad ;  /* 0x96a522ad373e7836 */ /* 0x000fe20000000000 */
        /* <DEDUP_REMOVED lines=57> */
.L_x_39022:
[----:B------:R-:W-:Y:S05]  /*2070*/  BSYNC.RECONVERGENT B1 ;  /* 0x0000000000017941 */ /* 0x000fea0003800200 */
.L_x_39021:
[----:B------:R-:W-:Y:S01]  /*2080*/  I2FP.F32.U32 R13, R12 ;  /* 0x0000000c000d7245 */ /* 0x000fe20000201000 */
[----:B------:R-:W-:Y:S02]  /*2090*/  HFMA2 R12, -RZ, RZ, 0.1171875, 0 ;  /* 0x2f800000ff0c7431 */ /* 0x000fe400000001ff */
[----:B-----5:R-:W-:-:S04]  /*20a0*/  FMUL.FTZ R15, R4, UR13 ;  /* 0x0000000d040f7c20 */ /* 0x020fc80008410000 */
[----:B------:R-:W-:Y:S01]  /*20b0*/  FMUL.FTZ R15, R15, UR12 ;  /* 0x0000000c0f0f7c20 */ /* 0x000fe20008410000 */
[----:B------:R-:W-:-:S05]  /*20c0*/  FFMA.FTZ R12, R13, R12, 1.1641532182693481445e-10 ;  /* 0x2f0000000d0c7423 */ /* 0x000fca000001000c */
[----:B------:R-:W-:Y:S01]  /*20d0*/  FSETP.GTU.FTZ.AND P2, PT, R12, UR10, PT ;  /* 0x0000000a0c007c0b */ /* 0x000fe2000bf5c000 */
[----:B------:R-:W-:-:S03]  /*20e0*/  HADD2.F32 R12, -RZ, R86.H0_H0 ;  /* 0x20000056ff0c7230 */ /* 0x000fc60000004100 */
[----:B------:R-:W-:Y:S02]  /*20f0*/  FSEL R15, R15, RZ, !P2 ;  /* 0x000000ff0f0f7208 */ /* 0x000fe40005000000 */
[----:B------:R-:W-:-:S03]  /*2100*/  SEL R13, RZ, 0x1, P2 ;  /* 0x00000001ff0d7807 */ /* 0x000fc60001000000 */
[----:B------:R-:W-:Y:S01]  /*2110*/  FFMA.FTZ R12, R15, R12, R8 ;  /* 0x0000000c0f0c7223 */ /* 0x000fe20000010008 */
[----:B------:R-:W-:-:S07]  /*2120*/  PRMT R76, R13, 0x7610, R76 ;  /* 0x000076100d4c7816 */ /* 0x000fce000000004c */
.L_x_39020:
        /* <DEDUP_REMOVED lines=16> */
.L_x_39029:
        /* <DEDUP_REMOVED lines=13> */
.L_x_39031:
[----:B------:R-:W-:Y:S05]  /*2300*/  BSYNC.RECONVERGENT B2 ;  /* 0x0000000000027941 */ /* 0x000fea0003800200 */
.L_x_39030:
[----:B------:R-:W-:Y:S01]  /*2310*/  LOP3.LUT R13, R67, R103, R55, 0x96, !PT ;  /* 0x00000067430d7212 */ /* 0x000fe200078e9637 */
[----:B------:R-:W-:Y:S01]  /*2320*/  IMAD.WIDE.U32 R104, R59, -0x326172a9, RZ ;  /* 0xcd9e8d573b687825 */ /* 0x000fe200078e00ff */
[----:B------:R-:W-:-:S03]  /*2330*/  IADD3 R62, PT, PT, R55, -0x695add53, RZ ;  /* 0x96a522ad373e7810 */ /* 0x000fc60007ffe0ff */
[----:B------:R-:W-:Y:S02]  /*2340*/  VIADD R14, R54, 0x9e3779b9 ;  /* 0x9e3779b9360e7836 */ /* 0x000fe40000000000 */
[----:B------:R-:W-:Y:S01]  /*2350*/  IMAD.WIDE.U32 R74, R13, -0x326172a9, RZ ;  /* 0xcd9e8d570d4a7825 */ /* 0x000fe200078e00ff */
[----:B------:R-:W-:-:S03]  /*2360*/  LOP3.LUT R13, R57, R105, R54, 0x96, !PT ;  /* 0x00000069390d7212 */ /* 0x000fc600078e9636 */
[----:B------:R-:W-:Y:S01]  /*2370*/  VIADD R61, R54, 0x8ff34781 ;  /* 0x8ff34781363d7836 */ /* 0x000fe20000000000 */
[----:B------:R-:W-:Y:S01]  /*2380*/  LOP3.LUT R14, R14, R104, R75, 0x96, !PT ;  /* 0x000000680e0e7212 */ /* 0x000fe200078e964b */
[----:B------:R-:W-:-:S04]  /*2390*/  IMAD.WIDE.U32 R104, R13, -0x2daee0ad, RZ ;  /* 0xd2511f530d687825 */ /* 0x000fc800078e00ff */
[----:B------:R-:W-:-:S05]  /*23a0*/  VIADD R13, R55, 0xbb67ae85 ;  /* 0xbb67ae85370d7836 */ /* 0x000fca0000000000 */
[----:B------:R-:W-:Y:S01]  /*23b0*/  LOP3.LUT R13, R13, R102, R105, 0x96, !PT ;  /* 0x000000660d0d7212 */ /* 0x000fe200078e9669 */
[----:B------:R-:W-:Y:S01]  /*23c0*/  IMAD.WIDE.U32 R102, R14, -0x2daee0ad, RZ ;  /* 0xd2511f530e667825 */ /* 0x000fe200078e00ff */
[----:B------:R-:W-:-:S04]  /*23d0*/  IADD3 R14, PT, PT, R55, 0x76cf5d0a, RZ ;  /* 0x76cf5d0a370e7810 */ /* 0x000fc80007ffe0ff */
[----:B------:R-:W-:Y:S01]  /*23e0*/  LOP3.LUT R14, R14, R104, R103, 0x96, !PT ;  /* 0x000000680e0e7212 */ /* 0x000fe200078e9667 */
[----:B------:R-:W-:-:S04]  /*23f0*/  IMAD.WIDE.U32 R104, R13, -0x326172a9, RZ ;  /* 0xcd9e8d570d687825 */ /* 0x000fc800078e00ff */
[----:B------:R-:W-:-:S05]  /*2400*/  VIADD R13, R54, 0x3c6ef372 ;  /* 0x3c6ef372360d7836 */ /* 0x000fca0000000000 */
        /* <DEDUP_REMOVED lines=23> */
[----:B------:R-:W-:-:S04]  /*2580*/  IADD3 R13, PT, PT, R54, -0x4ab325aa, RZ ;  /* 0xb54cda56360d7810 */ /* 0x000fc80007ffe0ff */
        /* <DEDUP_REMOVED lines=20> */
.L_x_39028:
[----:B------:R-:W-:Y:S05]  /*26d0*/  BSYNC.RECONVERGENT B1 ;  /* 0x0000000000017941 */ /* 0x000fea0003800200 */
.L_x_39027:
[----:B------:R-:W-:Y:S01]  /*26e0*/  I2FP.F32.U32 R14, R13 ;  /* 0x0000000d000e7245 */ /* 0x000fe20000201000 */
[----:B------:R-:W-:Y:S02]  /*26f0*/  IMAD.MOV.U32 R13, RZ, RZ, 0x2f800000 ;  /* 0x2f800000ff0d7424 */ /* 0x000fe400078e00ff */
[----:B-----5:R-:W-:Y:S02]  /*2700*/  FMUL.FTZ R65, R5, UR13 ;  /* 0x0000000d05417c20 */ /* 0x020fe40008410000 */
[----:B------:R-:W-:Y:S02]  /*2710*/  FFMA.FTZ R13, R14, R13, 1.1641532182693481445e-10 ;  /* 0x2f0000000e0d7423 */ /* 0x000fe4000001000d */
[----:B------:R-:W-:-:S03]  /*2720*/  FMUL.FTZ R65, R65, UR12 ;  /* 0x0000000c41417c20 */ /* 0x000fc60008410000 */
[----:B------:R-:W-:Y:S01]  /*2730*/  FSETP.GTU.FTZ.AND P2, PT, R13, UR10, PT ;  /* 0x0000000a0d007c0b */ /* 0x000fe2000bf5c000 */
[----:B------:R-:W-:-:S03]  /*2740*/  HADD2.F32 R13, -RZ, R85.H0_H0 ;  /* 0x20000055ff0d7230 */ /* 0x000fc60000004100 */
[----:B------:R-:W-:Y:S02]  /*2750*/  FSEL R65, R65, RZ, !P2 ;  /* 0x000000ff41417208 */ /* 0x000fe40005000000 */
[----:B------:R-:W-:-:S03]  /*2760*/  SEL R14, RZ, 0x1, P2 ;  /* 0x00000001ff0e7807 */ /* 0x000fc60001000000 */
[----:B------:R-:W-:Y:S01]  /*2770*/  FFMA.FTZ R13, R65, R13, R9 ;  /* 0x0000000d410d7223 */ /* 0x000fe20000010009 */
[----:B------:R-:W-:-:S07]  /*2780*/  PRMT R77, R14, 0x7610, R77 ;  /* 0x000076100e4d7816 */ /* 0x000fce000000004d */
.L_x_39026:
        /* <DEDUP_REMOVED lines=16> */
.L_x_39035:
        /* <DEDUP_REMOVED lines=13> */
.L_x_39037:
[----:B------:R-:W-:Y:S05]  /*2960*/  BSYNC.RECONVERGENT B2 ;  /* 0x0000000000027941 */ /* 0x000fea0003800200 */
.L_x_39036:
        /* <DEDUP_REMOVED lines=53> */
[----:B------:R-:W-:-:S05]  /*2cc0*/  IMAD.WIDE.U32 R74, R15, -0x326172a9, RZ ;  /* 0xcd9e8d570f4a7825 */ /* 0x000fca00078e00ff */
[----:B------:R-:W-:Y:S01]  /*2cd0*/  LOP3.LUT R61, R61, R104, R75, 0x96, !PT ;  /* 0x000000683d3d7212 */ /* 0x000fe200078e964b */
[----:B------:R-:W-:-:S04]  /*2ce0*/  IMAD.WIDE.U32 R104, R14, -0x2daee0ad, RZ ;  /* 0xd2511f530e687825 */ /* 0x000fc800078e00ff */
[----:B------:R-:W-:Y:S01]  /*2cf0*/  IMAD.MOV.U32 R14, RZ, RZ, R91 ;  /* 0x000000ffff0e7224 */ /* 0x000fe200078e005b */
[----:B------:R-:W-:Y:S01]  /*2d00*/  LOP3.LUT R62, R62, R102, R105, 0x96, !PT ;  /* 0x000000663e3e7212 */ /* 0x000fe200078e9669 */
[----:B------:R-:W-:Y:S01]  /*2d10*/  IMAD.MOV.U32 R75, RZ, RZ, RZ ;  /* 0x000000ffff4b7224 */ /* 0x000fe200078e00ff */
[----:B------:R-:W-:-:S07]  /*2d20*/  MOV R91, R104 ;  /* 0x00000068005b7202 */ /* 0x000fce0000000f00 */
.L_x_39034:
[----:B------:R-:W-:Y:S05]  /*2d30*/  BSYNC.RECONVERGENT B1 ;  /* 0x0000000000017941 */ /* 0x000fea0003800200 */
.L_x_39033:
[----:B------:R-:W-:Y:S01]  /*2d40*/  I2FP.F32.U32 R15, R14 ;  /* 0x0000000e000f7245 */ /* 0x000fe20000201000 */
[----:B------:R-:W-:Y:S02]  /*2d50*/  IMAD.MOV.U32 R14, RZ, RZ, 0x2f800000 ;  /* 0x2f800000ff0e7424 */ /* 0x000fe400078e00ff */
[----:B-----5:R-:W-:Y:S02]  /*2d60*/  FMUL.FTZ R65, R6, UR13 ;  /* 0x0000000d06417c20 */ /* 0x020fe40008410000 */
[----:B------:R-:W-:Y:S02]  /*2d70*/  FFMA.FTZ R14, R15, R14, 1.1641532182693481445e-10 ;  /* 0x2f0000000f0e7423 */ /* 0x000fe4000001000e */
[----:B------:R-:W-:-:S03]  /*2d80*/  FMUL.FTZ R65, R65, UR12 ;  /* 0x0000000c41417c20 */ /* 0x000fc60008410000 */
[----:B------:R-:W-:Y:S01]  /*2d90*/  FSETP.GTU.FTZ.AND P2, PT, R14, UR10, PT ;  /* 0x0000000a0e007c0b */ /* 0x000fe2000bf5c000 */
[----:B------:R-:W-:-:S03]  /*2da0*/  HADD2.F32 R14, -RZ, R85.H1_H1 ;  /* 0x30000055ff0e7230 */ /* 0x000fc60000004100 */
[----:B------:R-:W-:Y:S02]  /*2db0*/  FSEL R65, R65, RZ, !P2 ;  /* 0x000000ff41417208 */ /* 0x000fe40005000000 */
[----:B------:R-:W-:-:S03]  /*2dc0*/  SEL R15, RZ, 0x1, P2 ;  /* 0x00000001ff0f7807 */ /* 0x000fc60001000000 */
[----:B------:R-:W-:Y:S01]  /*2dd0*/  FFMA.FTZ R14, R65, R14, R10 ;  /* 0x0000000e410e7223 */ /* 0x000fe2000001000a */
[----:B------:R-:W-:-:S07]  /*2de0*/  PRMT R78, R15, 0x7610, R78 ;  /* 0x000076100f4e7816 */ /* 0x000fce000000004e */
.L_x_39032:
        /* <DEDUP_REMOVED lines=16> */
.L_x_39041:
        /* <DEDUP_REMOVED lines=13> */
.L_x_39043:
[----:B------:R-:W-:Y:S05]  /*2fc0*/  BSYNC.RECONVERGENT B2 ;  /* 0x0000000000027941 */ /* 0x000fea0003800200 */
.L_x_39042:
[----:B------:R-:W-:Y:S01]  /*2fd0*/  LOP3.LUT R15, R67, R75, R55, 0x96, !PT ;  /* 0x0000004b430f7212 */ /* 0x000fe200078e9637 */
[----:B------:R-:W-:Y:S01]  /*2fe0*/  IMAD.WIDE.U32 R104, R59, -0x326172a9, RZ ;  /* 0xcd9e8d573b687825 */ /* 0x000fe200078e00ff */
[----:B------:R-:W-:-:S03]  /*2ff0*/  IADD3 R61, PT, PT, R54, -0x61c88647, RZ ;  /* 0x9e3779b9363d7810 */ /* 0x000fc60007ffe0ff */
[----:B------:R-:W-:Y:S02]  /*3000*/  HFMA2 R65, -RZ, RZ, 0, 0 ;  /* 0x00000000ff417431 */ /* 0x000fe400000001ff */
[----:B------:R-:W-:Y:S01]  /*3010*/  IMAD.WIDE.U32 R102, R15, -0x326172a9, RZ ;  /* 0xcd9e8d570f667825 */ /* 0x000fe200078e00ff */
[----:B------:R-:W-:-:S03]  /*3020*/  LOP3.LUT R15, R57, R105, R54, 0x96, !PT ;  /* 0x00000069390f7212 */ /* 0x000fc600078e9636 */
[----:B------:R-:W-:Y:S01]  /*3030*/  VIADD R62, R55, 0x96a522ad ;  /* 0x96a522ad373e7836 */ /* 0x000fe20000000000 */
        /* <DEDUP_REMOVED lines=50> */
[----:B------:R-:W-:Y:S01]  /*3360*/  IMAD.MOV.U32 R15, RZ, RZ, R91 ;  /* 0x000000ffff0f7224 */ /* 0x000fe200078e005b */
[----:B------:R-:W-:Y:S01]  /*3370*/  LOP3.LUT R62, R62, R74, R105, 0x96, !PT ;  /* 0x0000004a3e3e7212 */ /* 0x000fe200078e9669 */
[----:B------:R-:W-:Y:S01]  /*3380*/  IMAD.MOV.U32 R91, RZ, RZ, R104 ;  /* 0x000000ffff5b7224 */ /* 0x000fe200078e0068 */
[----:B------:R-:W-:-:S07]  /*3390*/  MOV R74, R102 ;  /* 0x00000066004a7202 */ /* 0x000fce0000000f00 */
.L_x_39040:
[----:B------:R-:W-:Y:S05]  /*33a0*/  BSYNC.RECONVERGENT B1 ;  /* 0x0000000000017941 */ /* 0x000fea0003800200 */
.L_x_39039:
        /* <DEDUP_REMOVED lines=10> */
[----:B------:R-:W-:Y:S01]  /*3450*/  PRMT R79, R75, 0x7610, R79 ;  /* 0x000076104b4f7816 */ /* 0x000fe2000000004f */
[----:B------:R-:W-:Y:S06]  /*3460*/  BRA `(.L_x_39038) ;  /* 0x0000001800787947 */ /* 0x000fec0003800000 */
.L_x_39019:
[----:B------:R-:W-:Y:S01]  /*3470*/  IMAD.MOV.U32 R14, RZ, RZ, R65 ;  /* 0x000000ffff0e7224 */ /* 0x000fe200078e0041 */
[----:B------:R-:W-:Y:S01]  /*3480*/  MOV R91, R75 ;  /* 0x0000004b005b7202 */ /* 0x000fe20000000f00 */
[----:B------:R-:W-:Y:S01]  /*3490*/  IMAD.MOV.U32 R12, RZ, RZ, RZ ;  /* 0x000000ffff0c7224 */ /* 0x000fe200078e00ff */
        /* <DEDUP_REMOVED lines=17> */
.L_x_39047:
        /* <DEDUP_REMOVED lines=13> */
.L_x_39049:
[----:B------:R-:W-:Y:S05]  /*3680*/  BSYNC.RECONVERGENT B2 ;  /* 0x0000000000027941 */ /* 0x000fea0003800200 */
.L_x_39048:
        /* <DEDUP_REMOVED lines=61> */
.L_x_39046:
[----:B------:R-:W-:Y:S05]  /*3a60*/  BSYNC.RECONVERGENT B1 ;  /* 0x0000000000017941 */ /* 0x000fea0003800200 */
.L_x_39045:
        /* <DEDUP_REMOVED lines=9> */
[----:B------:R-:W-:Y:S01]  /*3b00*/  FMUL.FTZ R12, R15, R12 ;  /* 0x0000000c0f0c7220 */ /* 0x000fe20000410000 */
[----:B------:R-:W-:-:S07]  /*3b10*/  PRMT R76, R13, 0x7610, R76 ;  /* 0x000076100d4c7816 */ /* 0x000fce000000004c */
.L_x_39044:
[----:B------:R-:W-:Y:S01]  /*3b20*/  IMAD.MOV.U32 R15, RZ, RZ, R14 ;  /* 0x000000ffff0f7224 */ /* 0x000fe200078e000e */
[----:B------:R-:W-:Y:S01]  /*3b30*/  MOV R13, RZ ;  /* 0x000000ff000d7202 */ /* 0x000fe20000000f00 */
        /* <DEDUP_REMOVED lines=14> */
.L_x_39053:
        /* <DEDUP_REMOVED lines=13> */
.L_x_39055:
[----:B------:R-:W-:Y:S05]  /*3cf0*/  BSYNC.RECONVERGENT B2 ;  /* 0x0000000000027941 */ /* 0x000fea0003800200 */
.L_x_39054:
        /* <DEDUP_REMOVED lines=60> */
.L_x_39052:
[----:B------:R-:W-:Y:S05]  /*40c0*/  BSYNC.RECONVERGENT B1 ;  /* 0x0000000000017941 */ /* 0x000fea0003800200 */
.L_x_39051:
        /* <DEDUP_REMOVED lines=11> */
.L_x_39050:
[----:B------:R-:W-:Y:S01]  /*4180*/  MOV R75, R15 ;  /* 0x0000000f004b7202 */ /* 0x000fe20000000f00 */
[----:B------:R-:W-:Y:S01]  /*4190*/  IMAD.MOV.U32 R14, RZ, RZ, RZ ;  /* 0x000000ffff0e7224 */ /* 0x000fe200078e00ff */
        /* <DEDUP_REMOVED lines=14> */
.L_x_39059:
        /* <DEDUP_REMOVED lines=13> */
.L_x_39061:
[----:B------:R-:W-:Y:S05]  /*4350*/  BSYNC.RECONVERGENT B2 ;  /* 0x0000000000027941 */ /* 0x000fea0003800200 */
.L_x_39060:
        /* <DEDUP_REMOVED lines=8> */
[C---:B------:R-:W-:Y:S02]  /*43e0*/  VIADD R14, R55.reuse, 0xbb67ae85 ;  /* 0xbb67ae85370e7836 */ /* 0x040fe40000000000 */
[----:B------:R-:W-:-:S03]  /*43f0*/  VIADD R62, R55, 0x96a522ad ;  /* 0x96a522ad373e7836 */ /* 0x000fc60000000000 */
        /* <DEDUP_REMOVED lines=43> */
[----:B------:R-:W-:-:S05]  /*46b0*/  IMAD.WIDE.U32 R74, R15, -0x326172a9, RZ ;  /* 0xcd9e8d570f4a7825 */ /* 0x000fca00078e00ff */
[----:B------:R-:W-:Y:S01]  /*46c0*/  LOP3.LUT R61, R61, R104, R75, 0x96, !PT ;  /* 0x000000683d3d7212 */ /* 0x000fe200078e964b */
[----:B------:R-:W-:Y:S01]  /*46d0*/  IMAD.WIDE.U32 R104, R14, -0x2daee0ad, RZ ;  /* 0xd2511f530e687825 */ /* 0x000fe200078e00ff */
[----:B------:R-:W-:-:S03]  /*46e0*/  MOV R14, R91 ;  /* 0x0000005b000e7202 */ /* 0x000fc60000000f00 */
[----:B------:R-:W-:Y:S01]  /*46f0*/  IMAD.MOV.U32 R91, RZ, RZ, R104 ;  /* 0x000000ffff5b7224 */ /* 0x000fe200078e0068 */
[----:B------:R-:W-:Y:S01]  /*4700*/  LOP3.LUT R62, R62, R102, R105, 0x96, !PT ;  /* 0x000000663e3e7212 */ /* 0x000fe200078e9669 */
[----:B------:R-:W-:-:S07]  /*4710*/  IMAD.MOV.U32 R75, RZ, RZ, RZ ;  /* 0x000000ffff4b7224 */ /* 0x000fce00078e00ff */
.L_x_39058:
[----:B------:R-:W-:Y:S05]  /*4720*/  BSYNC.RECONVERGENT B1 ;  /* 0x0000000000017941 */ /* 0x000fea0003800200 */
.L_x_39057:
[----:B------:R-:W-:Y:S01]  /*4730*/  I2FP.F32.U32 R15, R14 ;  /* 0x0000000e000f7245 */ /* 0x000fe20000201000 */
[----:B------:R-:W-:Y:S02]  /*4740*/  HFMA2 R14, -RZ, RZ, 0.1171875, 0 ;  /* 0x2f800000ff0e7431 */ /* 0x000fe400000001ff */
[----:B-----5:R-:W-:-:S04]  /*4750*/  FMUL.FTZ R65, R6, UR13 ;  /* 0x0000000d06417c20 */ /* 0x020fc80008410000 */
[----:B------:R-:W-:Y:S01]  /*4760*/  FMUL.FTZ R65, R65, UR12 ;  /* 0x0000000c41417c20 */ /* 0x000fe20008410000 */
[----:B------:R-:W-:-:S05]  /*4770*/  FFMA.FTZ R14, R15, R14, 1.1641532182693481445e-10 ;  /* 0x2f0000000f0e7423 */ /* 0x000fca000001000e */
[----:B------:R-:W-:Y:S01]  /*4780*/  FSETP.GTU.FTZ.AND P1, PT, R14, UR10, PT ;  /* 0x0000000a0e007c0b */ /* 0x000fe2000bf3c000 */
[----:B------:R-:W-:-:S03]  /*4790*/  HADD2.F32 R14, -RZ, R85.H1_H1 ;  /* 0x30000055ff0e7230 */ /* 0x000fc60000004100 */
[----:B------:R-:W-:Y:S02]  /*47a0*/  FSEL R65, R65, RZ, !P1 ;  /* 0x000000ff41417208 */ /* 0x000fe40004800000 */
[----:B------:R-:W-:-:S03]  /*47b0*/  SEL R15, RZ, 0x1, P1 ;  /* 0x00000001ff0f7807 */ /* 0x000fc60000800000 */
[----:B------:R-:W-:Y:S01]  /*47c0*/  FMUL.FTZ R14, R65, R14 ;  /* 0x0000000e410e7220 */ /* 0x000fe20000410000 */
[----:B------:R-:W-:-:S07]  /*47d0*/  PRMT R78, R15, 0x7610, R78 ;  /* 0x000076100f4e7816 */ /* 0x000fce000000004e */
.L_x_39056:
[----:B------:R-:W-:Y:S02]  /*47e0*/  IMAD.MOV.U32 R65, RZ, RZ, R75 ;  /* 0x000000ffff417224 */ /* 0x000fe400078e004b */
        /* <DEDUP_REMOVED lines=15> */
.L_x_39064:
        /* <DEDUP_REMOVED lines=13> */
.L_x_39066:
[----:B------:R-:W-:Y:S05]  /*49b0*/  BSYNC.RECONVERGENT B2 ;  /* 0x0000000000027941 */ /* 0x000fea0003800200 */
.L_x_39065:
[----:B------:R-:W-:Y:S01]  /*49c0*/  LOP3.LUT R15, R67, R75, R55, 0x96, !PT ;  /* 0x0000004b430f7212 */ /* 0x000fe200078e9637 */
[----:B------:R-:W-:Y:S01]  /*49d0*/  IMAD.WIDE.U32 R104, R59, -0x326172a9, RZ ;  /* 0xcd9e8d573b687825 */ /* 0x000fe200078e00ff */
[----:B------:R-:W-:-:S03]  /*49e0*/  IADD3 R62, PT, PT, R55, -0x695add53, RZ ;  /* 0x96a522ad373e7810 */ /* 0x000fc60007ffe0ff */
[----:B------:R-:W-:Y:S02]  /*49f0*/  VIADD R61, R54, 0x9e3779b9 ;  /* 0x9e3779b9363d7836 */ /* 0x000fe40000000000 */
[----:B------:R-:W-:Y:S01]  /*4a00*/  IMAD.WIDE.U32 R102, R15, -0x326172a9, RZ ;  /* 0xcd9e8d570f667825 */ /* 0x000fe200078e00ff */
[----:B------:R-:W-:-:S03]  /*4a10*/  LOP3.LUT R15, R57, R105, R54, 0x96, !PT ;  /* 0x00000069390f7212 */ /* 0x000fc600078e9636 */
[----:B------:R-:W-:Y:S01]  /*4a20*/  IMAD.MOV.U32 R65, RZ, RZ, RZ ;  /* 0x000000ffff417224 */ /* 0x000fe200078e00ff */
        /* <DEDUP_REMOVED lines=54> */
.L_x_39063:
[----:B------:R-:W-:Y:S05]  /*4d90*/  BSYNC.RECONVERGENT B1 ;  /* 0x0000000000017941 */ /* 0x000fea0003800200 */
.L_x_39062:
        /* <DEDUP_REMOVED lines=9> */
[----:B------:R-:W-:Y:S01]  /*4e30*/  FMUL.FTZ R15, R94, R15 ;  /* 0x0000000f5e0f7220 */ /* 0x000fe20000410000 */
[----:B------:R-:W-:-:S07]  /*4e40*/  PRMT R79, R75, 0x7610, R79 ;  /* 0x000076104b4f7816 */ /* 0x000fce000000004f */
.L_x_39038:
[----:B------:R-:W0:Y:S01]  /*4e50*/  LDC.64 R102, c[0x0][0x3a8] ;  /* 0x0000ea00ff667b82 */ /* 0x000e220000000a00 */
[----:B------:R-:W-:Y:S01]  /*4e60*/  MOV R75, R91 ;  /* 0x0000005b004b7202 */ /* 0x000fe20000000f00 */
[----:B0-----:R-:W-:-:S05]  /*4e70*/  IMAD.WIDE.U32 R102, R90, 0x10, R102 ;  /* 0x000000105a667825 */ /* 0x001fca00078e0066 */
[----:B------:R0:W-:Y:S01]  /*4e80*/  STG.E.128 desc[UR6][R102.64], R12 ;  /* 0x0000000c66007986 */ /* 0x0001e2000c101d06 */
[----:B------:R-:W-:Y:S05]  /*4e90*/  @!P3 BRA `(.L_x_39067) ;  /* 0x00000000002cb947 */ /* 0x000fea0003800000 */
[----:B0-----:R-:W0:Y:S01]  /*4ea0*/  LDC.64 R102, c[0x0][0x3b0] ;  /* 0x0000ec00ff667b82 */ /* 0x001e220000000a00 */
[----:B------:R-:W-:Y:S01]  /*4eb0*/  IMAD.U32 R91, R78, 0x10000, RZ ;  /* 0x000100004e5b7824 */ /* 0x000fe200078e00ff */
[----:B------:R-:W-:-:S04]  /*4ec0*/  LOP3.LUT R94, R79, 0xffff, RZ, 0xc0, !PT ;  /* 0x0000ffff4f5e7812 */ /* 0x000fc800078ec0ff */
[----:B------:R-:W-:-:S05]  /*4ed0*/  LOP3.LUT R91, R91, 0xff0000, RZ, 0xc0, !PT ;  /* 0x00ff00005b5b7812 */ /* 0x000fca00078ec0ff */
[----:B------:R-:W-:Y:S01]  /*4ee0*/  IMAD R91, R94, 0x1000000, R91 ;  /* 0x010000005e5b7824 */ /* 0x000fe200078e025b */
[----:B------:R-:W-:-:S04]  /*4ef0*/  LOP3.LUT R94, R77, 0xff, RZ, 0xc0, !PT ;  /* 0x000000ff4d5e7812 */ /* 0x000fc800078ec0ff */
[----:B------:R-:W-:Y:S02]  /*4f00*/  LEA R94, R94, R91, 0x8 ;  /* 0x0000005b5e5e7211 */ /* 0x000fe400078e40ff */
[----:B------:R-:W-:-:S05]  /*4f10*/  LOP3.LUT R91, R76, 0xff, RZ, 0xc0, !PT ;  /* 0x000000ff4c5b7812 */ /* 0x000fca00078ec0ff */
[----:B------:R-:W-:Y:S02]  /*4f20*/  IMAD.IADD R91, R94, 0x1, R91 ;  /* 0x000000015e5b7824 */ /* 0x000fe400078e025b */
[----:B0-----:R-:W-:-:S05]  /*4f30*/  IMAD.WIDE.U32 R102, R41, 0x4, R102 ;  /* 0x0000000429667825 */ /* 0x001fca00078e0066 */
[----:B------:R1:W-:Y:S02]  /*4f40*/  STG.E desc[UR6][R102.64], R91 ;  /* 0x0000005b66007986 */ /* 0x0003e4000c101906 */
.L_x_39067:
[----:B------:R-:W-:Y:S01]  /*4f50*/  VIADD R90, R90, 0x100 ;  /* 0x000001005a5a7836 */ /* 0x000fe20000000000 */
[----:B------:R-:W-:-:S07]  /*4f60*/  IADD3 R41, PT, PT, R41, 0x100, RZ ;  /* 0x0000010029297810 */ /* 0x000fce0007ffe0ff */
.L_x_39017:
[----:B------:R-:W-:Y:S05]  /*4f70*/  BSYNC.RECONVERGENT B0 ;  /* 0x0000000000007941 */ /* 0x000fea0003800200 */
.L_x_39016:
        /* <DEDUP_REMOVED lines=11> */
[----:B------:R2:W5:Y:S01]  /*5030*/  @P1 LDG.E.128 R8, desc[UR6][R16.64] ;  /* 0x0000000610081981 */ /* 0x000562000c1e1d00 */
[----:B------:R-:W-:Y:S05]  /*5040*/  @!P1 BRA `(.L_x_39070) ;  /* 0x0000001800809947 */ /* 0x000fea0003800000 */
[----:B------:R-:W-:Y:S01]  /*5050*/  ISETP.GT.AND P1, PT, R40, RZ, PT ;  /* 0x000000ff2800720c */ /* 0x000fe20003f24270 */
[----:B--2---:R-:W-:Y:S01]  /*5060*/  IMAD.MOV.U32 R18, RZ, RZ, R65 ;  /* 0x000000ffff127224 */ /* 0x004fe200078e0041 */
[----:B-----5:R-:W-:Y:S01]  /*5070*/  MOV R16, R8 ;  /* 0x0000000800107202 */ /* 0x020fe20000000f00 */
        /* <DEDUP_REMOVED lines=18> */
.L_x_39074:
        /* <DEDUP_REMOVED lines=13> */
.L_x_39076:
[----:B------:R-:W-:Y:S05]  /*5270*/  BSYNC.RECONVERGENT B2 ;  /* 0x0000000000027941 */ /* 0x000fea0003800200 */
.L_x_39075:
[----:B------:R-:W-:Y:S01]  /*5280*/  IMAD.WIDE.U32 R106, R59, -0x326172a9, RZ ;  /* 0xcd9e8d573b6a7825 */ /* 0x000fe200078e00ff */
[----:B------:R-:W-:Y:S02]  /*5290*/  LOP3.LUT R17, R67, R19, R55, 0x96, !PT ;  /* 0x0000001343117212 */ /* 0x000fe400078e9637 */
[----:B------:R-:W-:Y:S01]  /*52a0*/  IADD3 R61, PT, PT, R54, -0x700cb87f, RZ ;  /* 0x8ff34781363d7810 */ /* 0x000fe20007ffe0ff */
[----:B------:R-:W-:Y:S01]  /*52b0*/  VIADD R62, R55, 0x96a522ad ;  /* 0x96a522ad373e7836 */ /* 0x000fe20000000000 */
[----:B------:R-:W-:Y:S01]  /*52c0*/  LOP3.LUT R16, R57, R107, R54, 0x96, !PT ;  /* 0x0000006b39107212 */ /* 0x000fe200078e9636 */
[----:B0-----:R-:W-:-:S04]  /*52d0*/  IMAD.WIDE.U32 R102, R17, -0x326172a9, RZ ;  /* 0xcd9e8d5711667825 */ /* 0x001fc800078e00ff */
        /* <DEDUP_REMOVED lines=55> */
.L_x_39073:
[----:B------:R-:W-:Y:S05]  /*5650*/  BSYNC.RECONVERGENT B1 ;  /* 0x0000000000017941 */ /* 0x000fea0003800200 */
.L_x_39072:
[----:B------:R-:W-:Y:S01]  /*5660*/  I2FP.F32.U32 R17, R16 ;  /* 0x0000001000117245 */ /* 0x000fe20000201000 */
[----:B------:R-:W-:Y:S02]  /*5670*/  HFMA2 R16, -RZ, RZ, 0.1171875, 0 ;  /* 0x2f800000ff107431 */ /* 0x000fe400000001ff */
[----:B------:R-:W-:-:S04]  /*5680*/  FMUL.FTZ R19, R4, UR13 ;  /* 0x0000000d04137c20 */ /* 0x000fc80008410000 */
        /* <DEDUP_REMOVED lines=8> */
.L_x_39071:
        /* <DEDUP_REMOVED lines=16> */
.L_x_39080:
[----:B------:R-:W-:Y:S01]  /*5810*/  IADD3 R0, PT, PT, R0, 0x1, RZ ;  /* 0x0000000100007810 */ /* 0x000fe20007ffe0ff */
[----:B------:R-:W-:Y:S03]  /*5820*/  BSSY.RECONVERGENT B2, `(.L_x_39081) ;  /* 0x000000c000027945 */ /* 0x000fe60003800200 */
[C---:B------:R-:W-:Y:S01]  /*5830*/  ISETP.NE.AND P2, PT, R0.reuse, RZ, PT ;  /* 0x000000ff0000720c */ /* 0x040fe20003f45270 */
[----:B0-----:R-:W-:-:S12]  /*5840*/  IMAD.WIDE.U32 R102, R0, -0x2daee0ad, RZ ;  /* 0xd2511f5300667825 */ /* 0x001fd800078e00ff */
        /* <DEDUP_REMOVED lines=9> */
.L_x_39082:
[----:B------:R-:W-:Y:S05]  /*58e0*/  BSYNC.RECONVERGENT B2 ;  /* 0x0000000000027941 */ /* 0x000fea0003800200 */
.L_x_39081:
        /* <DEDUP_REMOVED lines=60> */
.L_x_39079:
[----:B------:R-:W-:Y:S05]  /*5cb0*/  BSYNC.RECONVERGENT B1 ;  /* 0x0000000000017941 */ /* 0x000fea0003800200 */
.L_x_39078:
[----:B------:R-:W-:Y:S01]  /*5cc0*/  I2FP.F32.U32 R18, R17 ;  /* 0x0000001100127245 */ /* 0x000fe20000201000 */
[----:B------:R-:W-:Y:S02]  /*5cd0*/  IMAD.MOV.U32 R17, RZ, RZ, 0x2f800000 ;  /* 0x2f800000ff117424 */ /* 0x000fe400078e00ff */
[----:B------:R-:W-:Y:S02]  /*5ce0*/  FMUL.FTZ R65, R5, UR13 ;  /* 0x0000000d05417c20 */ /* 0x000fe40008410000 */
        /* <DEDUP_REMOVED lines=8> */
.L_x_39077:
        /* <DEDUP_REMOVED lines=16> */
.L_x_39086:
[----:B------:R-:W-:Y:S01]  /*5e70*/  VIADD R0, R0, 0x1 ;  /* 0x0000000100007836 */ /* 0x000fe20000000000 */
[----:B------:R-:W-:Y:S03]  /*5e80*/  BSSY.RECONVERGENT B2, `(.L_x_39087) ;  /* 0x000000c000027945 */ /* 0x000fe60003800200 */
[C---:B0-----:R-:W-:Y:S01]  /*5e90*/  IMAD.WIDE.U32 R102, R0.reuse, -0x2daee0ad, RZ ;  /* 0xd2511f5300667825 */ /* 0x041fe200078e00ff */
        /* <DEDUP_REMOVED lines=10> */
.L_x_39088:
[----:B------:R-:W-:Y:S05]  /*5f40*/  BSYNC.RECONVERGENT B2 ;  /* 0x0000000000027941 */ /* 0x000fea0003800200 */
.L_x_39087:
        /* <DEDUP_REMOVED lines=60> */
.L_x_39085:
[----:B------:R-:W-:Y:S05]  /*6310*/  BSYNC.RECONVERGENT B1 ;  /* 0x0000000000017941 */ /* 0x000fea0003800200 */
.L_x_39084:
[----:B------:R-:W-:Y:S01]  /*6320*/  I2FP.F32.U32 R19, R18 ;  /* 0x0000001200137245 */ /* 0x000fe20000201000 */
[----:B------:R-:W-:Y:S02]  /*6330*/  IMAD.MOV.U32 R18, RZ, RZ, 0x2f800000 ;  /* 0x2f800000ff127424 */ /* 0x000fe400078e00ff */
[----:B------:R-:W-:Y:S02]  /*6340*/  FMUL.FTZ R65, R6, UR13 ;  /* 0x0000000d06417c20 */ /* 0x000fe40008410000 */
        /* <DEDUP_REMOVED lines=8> */
.L_x_39083:
        /* <DEDUP_REMOVED lines=16> */
.L_x_39092:
        /* <DEDUP_REMOVED lines=13> */
.L_x_39094:
[----:B------:R-:W-:Y:S05]  /*65a0*/  BSYNC.RECONVERGENT B2 ;  /* 0x0000000000027941 */ /* 0x000fea0003800200 */
.L_x_39093:
[----:B------:R-:W-:Y:S01]  /*65b0*/  LOP3.LUT R19, R67, R75, R55, 0x96, !PT ;  /* 0x0000004b43137212 */ /* 0x000fe200078e9637 */
[----:B------:R-:W-:Y:S01]  /*65c0*/  IMAD.WIDE.U32 R104, R59, -0x326172a9, RZ ;  /* 0xcd9e8d573b687825 */ /* 0x000fe200078e00ff */
[----:B------:R-:W-:-:S03]  /*65d0*/  IADD3 R61, PT, PT, R54, -0x61c88647, RZ ;  /* 0x9e3779b9363d7810 */ /* 0x000fc60007ffe0ff */
[----:B------:R-:W-:Y:S02]  /*65e0*/  HFMA2 R65, -RZ, RZ, 0, 0 ;  /* 0x00000000ff417431 */ /* 0x000fe400000001ff */
[----:B0-----:R-:W-:Y:S01]  /*65f0*/  IMAD.WIDE.U32 R102, R19, -0x326172a9, RZ ;  /* 0xcd9e8d5713667825 */ /* 0x001fe200078e00ff */
        /* <DEDUP_REMOVED lines=56> */
.L_x_39091:
[----:B------:R-:W-:Y:S05]  /*6980*/  BSYNC.RECONVERGENT B1 ;  /* 0x0000000000017941 */ /* 0x000fea0003800200 */
.L_x_39090:
        /* <DEDUP_REMOVED lines=12> */
.L_x_39070:
[----:B--2---:R-:W-:Y:S01]  /*6a50*/  IMAD.MOV.U32 R18, RZ, RZ, R65 ;  /* 0x000000ffff127224 */ /* 0x004fe200078e0041 */
[----:B-1----:R-:W-:Y:S01]  /*6a60*/  MOV R91, R75 ;  /* 0x0000004b005b7202 */ /* 0x002fe20000000f00 */
        /* <DEDUP_REMOVED lines=18> */
.L_x_39098:
        /* <DEDUP_REMOVED lines=13> */
.L_x_39100:
[----:B------:R-:W-:Y:S05]  /*6c60*/  BSYNC.RECONVERGENT B2 ;  /* 0x0000000000027941 */ /* 0x000fea0003800200 */
.L_x_39099:
[----:B------:R-:W-:Y:S01]  /*6c70*/  IMAD.WIDE.U32 R106, R59, -0x326172a9, RZ ;  /* 0xcd9e8d573b6a7825 */ /* 0x000fe200078e00ff */
[----:B------:R-:W-:-:S03]  /*6c80*/  LOP3.LUT R17, R67, R19, R55, 0x96, !PT ;  /* 0x0000001343117212 */ /* 0x000fc600078e9637 */
[----:B------:R-:W-:Y:S01]  /*6c90*/  VIADD R62, R55, 0x96a522ad ;  /* 0x96a522ad373e7836 */ /* 0x000fe20000000000 */
[----:B------:R-:W-:Y:S01]  /*6ca0*/  LOP3.LUT R16, R57, R107, R54, 0x96, !PT ;  /* 0x0000006b39107212 */ /* 0x000fe200078e9636 */
[----:B0-----:R-:W-:Y:S01]  /*6cb0*/  IMAD.WIDE.U32 R102, R17, -0x326172a9, RZ ;  /* 0xcd9e8d5711667825 */ /* 0x001fe200078e00ff */
        /* <DEDUP_REMOVED lines=56> */
.L_x_39097:
[----:B------:R-:W-:Y:S05]  /*7040*/  BSYNC.RECONVERGENT B1 ;  /* 0x0000000000017941 */ /* 0x000fea0003800200 */
.L_x_39096:
        /* <DEDUP_REMOVED lines=11> */
.L_x_39095:
        /* <DEDUP_REMOVED lines=16> */
.L_x_39104:
        /* <DEDUP_REMOVED lines=13> */
.L_x_39106:
[----:B------:R-:W-:Y:S05]  /*72d0*/  BSYNC.RECONVERGENT B2 ;  /* 0x0000000000027941 */ /* 0x000fea0003800200 */
.L_x_39105:
        /* <DEDUP_REMOVED lines=60> */
.L_x_39103:
[----:B------:R-:W-:Y:S05]  /*76a0*/  BSYNC.RECONVERGENT B1 ;  /* 0x0000000000017941 */ /* 0x000fea0003800200 */
.L_x_39102:
        /* <DEDUP_REMOVED lines=9> */
[----:B------:R-:W-:Y:S01]  /*7740*/  FMUL.FTZ R17, R17, R65 ;  /* 0x0000004111117220 */ /* 0x000fe20000410000 */
[----:B------:R-:W-:-:S07]  /*7750*/  PRMT R77, R18, 0x7610, R77 ;  /* 0x00007610124d7816 */ /* 0x000fce000000004d */
.L_x_39101:
        /* <DEDUP_REMOVED lines=16> */
.L_x_39110:
        /* <DEDUP_REMOVED lines=13> */
.L_x_39112:
[----:B------:R-:W-:Y:S05]  /*7930*/  BSYNC.RECONVERGENT B2 ;  /* 0x0000000000027941 */ /* 0x000fea0003800200 */
.L_x_39111:
        /* <DEDUP_REMOVED lines=53> */
[----:B------:R-:W-:-:S05]  /*7c90*/  IMAD.WIDE.U32 R74, R19, -0x326172a9, RZ ;  /* 0xcd9e8d57134a7825 */ /* 0x000fca00078e00ff */
[----:B------:R-:W-:Y:S01]  /*7ca0*/  LOP3.LUT R61, R61, R104, R75, 0x96, !PT ;  /* 0x000000683d3d7212 */ /* 0x000fe200078e964b */
[----:B------:R-:W-:-:S04]  /*7cb0*/  IMAD.WIDE.U32 R104, R18, -0x2daee0ad, RZ ;  /* 0xd2511f5312687825 */ /* 0x000fc800078e00ff */
[----:B------:R-:W-:Y:S01]  /*7cc0*/  HFMA2 R75, -RZ, RZ, 0, 0 ;  /* 0x00000000ff4b7431 */ /* 0x000fe200000001ff */
[----:B------:R-:W-:Y:S01]  /*7cd0*/  MOV R18, R91 ;  /* 0x0000005b00127202 */ /* 0x000fe20000000f00 */
[----:B------:R-:W-:Y:S01]  /*7ce0*/  IMAD.MOV.U32 R91, RZ, RZ, R104 ;  /* 0x000000ffff5b7224 */ /* 0x000fe200078e0068 */
[----:B------:R-:W-:-:S07]  /*7cf0*/  LOP3.LUT R62, R62, R102, R105, 0x96, !PT ;  /* 0x000000663e3e7212 */ /* 0x000fce00078e9669 */
.L_x_39109:
[----:B------:R-:W-:Y:S05]  /*7d00*/  BSYNC.RECONVERGENT B1 ;  /* 0x0000000000017941 */ /* 0x000fea0003800200 */
.L_x_39108:
        /* <DEDUP_REMOVED lines=11> */
.L_x_39107:
        /* <DEDUP_REMOVED lines=16> */
.L_x_39115:
        /* <DEDUP_REMOVED lines=13> */
.L_x_39117:
[----:B------:R-:W-:Y:S05]  /*7f90*/  BSYNC.RECONVERGENT B2 ;  /* 0x0000000000027941 */ /* 0x000fea0003800200 */
.L_x_39116:
[----:B------:R-:W-:Y:S01]  /*7fa0*/  LOP3.LUT R19, R67, R75, R55, 0x96, !PT ;  /* 0x0000004b43137212 */ /* 0x000fe200078e9637 */
[----:B------:R-:W-:Y:S01]  /*7fb0*/  IMAD.WIDE.U32 R104, R59, -0x326172a9, RZ ;  /* 0xcd9e8d573b687825 */ /* 0x000fe200078e00ff */
[----:B------:R-:W-:-:S03]  /*7fc0*/  IADD3 R62, PT, PT, R55, -0x695add53, RZ ;  /* 0x96a522ad373e7810 */ /* 0x000fc60007ffe0ff */
[----:B------:R-:W-:Y:S02]  /*7fd0*/  HFMA2 R65, -RZ, RZ, 0, 0 ;  /* 0x00000000ff417431 */ /* 0x000fe400000001ff */
[----:B------:R-:W-:Y:S02]  /*7fe0*/  VIADD R61, R54, 0x9e3779b9 ;  /* 0x9e3779b9363d7836 */ /* 0x000fe40000000000 */
[----:B0-----:R-:W-:Y:S01]  /*7ff0*/  IMAD.WIDE.U32 R102, R19, -0x326172a9, RZ ;  /* 0xcd9e8d5713667825 */ /* 0x001fe200078e00ff */
[----:B------:R-:W-:-:S04]  /*8000*/  LOP3.LUT R19, R57, R105, R54, 0x96, !PT ;  /* 0x0000006939137212 */ /* 0x000fc800078e9636 */
        /* <DEDUP_REMOVED lines=50> */
[----:B------:R-:W-:-:S03]  /*8330*/  MOV R19, R91 ;  /* 0x0000005b00137202 */ /* 0x000fc60000000f00 */
[----:B------:R-:W-:Y:S01]  /*8340*/  IMAD.MOV.U32 R91, RZ, RZ, R104 ;  /* 0x000000ffff5b7224 */ /* 0x000fe200078e0068 */
[----:B------:R-:W-:Y:S01]  /*8350*/  LOP3.LUT R62, R62, R74, R105, 0x96, !PT ;  /* 0x0000004a3e3e7212 */ /* 0x000fe200078e9669 */
[----:B------:R-:W-:-:S07]  /*8360*/  IMAD.MOV.U32 R74, RZ, RZ, R102 ;  /* 0x000000ffff4a7224 */ /* 0x000fce00078e0066 */
.L_x_39114:
[----:B------:R-:W-:Y:S05]  /*8370*/  BSYNC.RECONVERGENT B1 ;  /* 0x0000000000017941 */ /* 0x000fea0003800200 */
.L_x_39113:
        /* <DEDUP_REMOVED lines=11> */
.L_x_39089:
[----:B0-----:R-:W0:Y:S01]  /*8430*/  LDC.64 R102, c[0x0][0x3a8] ;  /* 0x0000ea00ff667b82 */ /* 0x001e220000000a00 */
[----:B------:R-:W-:Y:S01]  /*8440*/  MOV R75, R91 ;  /* 0x0000005b004b7202 */ /* 0x000fe20000000f00 */
[----:B0-----:R-:W-:-:S05]  /*8450*/  IMAD.WIDE.U32 R102, R90, 0x10, R102 ;  /* 0x000000105a667825 */ /* 0x001fca00078e0066 */
[----:B------:R0:W-:Y:S01]  /*8460*/  STG.E.128 desc[UR6][R102.64], R16 ;  /* 0x0000001066007986 */ /* 0x0001e2000c101d06 */
[----:B------:R-:W-:Y:S05]  /*8470*/  @!P3 BRA `(.L_x_39118) ;  /* 0x00000000002cb947 */ /* 0x000fea0003800000 */
[----:B0-----:R-:W0:Y:S01]  /*8480*/  LDC.64 R102, c[0x0][0x3b0] ;  /* 0x0000ec00ff667b82 */ /* 0x001e220000000a00 */
[----:B------:R-:W-:Y:S01]  /*8490*/  IMAD.U32 R91, R78, 0x10000, RZ ;  /* 0x000100004e5b7824 */ /* 0x000fe200078e00ff */
[----:B------:R-:W-:-:S04]  /*84a0*/  LOP3.LUT R94, R79, 0xffff, RZ, 0xc0, !PT ;  /* 0x0000ffff4f5e7812 */ /* 0x000fc800078ec0ff */
[----:B------:R-:W-:-:S04]  /*84b0*/  LOP3.LUT R91, R91, 0xff0000, RZ, 0xc0, !PT ;  /* 0x00ff00005b5b7812 */ /* 0x000fc800078ec0ff */
[----:B------:R-:W-:Y:S02]  /*84c0*/  LEA R91, R94, R91, 0x18 ;  /* 0x0000005b5e5b7211 */ /* 0x000fe400078ec0ff */
[----:B------:R-:W-:-:S05]  /*84d0*/  LOP3.LUT R94, R77, 0xff, RZ, 0xc0, !PT ;  /* 0x000000ff4d5e7812 */ /* 0x000fca00078ec0ff */
[----:B------:R-:W-:Y:S01]  /*84e0*/  IMAD R94, R94, 0x100, R91 ;  /* 0x000001005e5e7824 */ /* 0x000fe200078e025b */
[----:B------:R-:W-:-:S04]  /*84f0*/  LOP3.LUT R91, R76, 0xff, RZ, 0xc0, !PT ;  /* 0x000000ff4c5b7812 */ /* 0x000fc800078ec0ff */
[----:B------:R-:W-:Y:S01]  /*8500*/  IADD3 R91, PT, PT, R94, R91, RZ ;  /* 0x0000005b5e5b7210 */ /* 0x000fe20007ffe0ff */
[----:B0-----:R-:W-:-:S05]  /*8510*/  IMAD.WIDE.U32 R102, R41, 0x4, R102 ;  /* 0x0000000429667825 */ /* 0x001fca00078e0066 */
[----:B------:R1:W-:Y:S02]  /*8520*/  STG.E desc[UR6][R102.64], R91 ;  /* 0x0000005b66007986 */ /* 0x0003e4000c101906 */
.L_x_39118:
[----:B------:R-:W-:Y:S01]  /*8530*/  VIADD R90, R90, 0x100 ;  /* 0x000001005a5a7836 */ /* 0x000fe20000000000 */
[----:B------:R-:W-:-:S07]  /*8540*/  IADD3 R41, PT, PT, R41, 0x100, RZ ;  /* 0x0000010029297810 */ /* 0x000fce0007ffe0ff */
.L_x_39069:
[----:B------:R-:W-:Y:S05]  /*8550*/  BSYNC.RECONVERGENT B0 ;  /* 0x0000000000007941 */ /* 0x000fea0003800200 */
.L_x_39068:
        /* <DEDUP_REMOVED lines=15> */
[----:B-1----:R-:W-:Y:S01]  /*8650*/  MOV R91, R75 ;  /* 0x0000004b005b7202 */ /* 0x002fe20000000f00 */
[----:B-----5:R-:W-:-:S10]  /*8660*/  IMAD.MOV.U32 R20, RZ, RZ, R8 ;  /* 0x000000ffff147224 */ /* 0x020fd400078e0008 */
        /* <DEDUP_REMOVED lines=17> */
.L_x_39125:
        /* <DEDUP_REMOVED lines=13> */
.L_x_39127:
[----:B------:R-:W-:Y:S05]  /*8850*/  BSYNC.RECONVERGENT B2 ;  /* 0x0000000000027941 */ /* 0x000fea0003800200 */
.L_x_39126:
[----:B------:R-:W-:Y:S01]  /*8860*/  IMAD.WIDE.U32 R106, R59, -0x326172a9, RZ ;  /* 0xcd9e8d573b6a7825 */ /* 0x000fe200078e00ff */
[----:B------:R-:W-:Y:S02]  /*8870*/  LOP3.LUT R21, R67, R23, R55, 0x96, !PT ;  /* 0x0000001743157212 */ /* 0x000fe400078e9637 */
[C---:B------:R-:W-:Y:S01]  /*8880*/  IADD3 R61, PT, PT, R54.reuse, -0x700cb87f, RZ ;  /* 0x8ff34781363d7810 */ /* 0x040fe20007ffe0ff */
[----:B------:R-:W-:Y:S01]  /*8890*/  VIADD R62, R55, 0x96a522ad ;  /* 0x96a522ad373e7836 */ /* 0x000fe20000000000 */
[----:B------:R-:W-:Y:S01]  /*88a0*/  LOP3.LUT R20, R57, R107, R54, 0x96, !PT ;  /* 0x0000006b39147212 */ /* 0x000fe200078e9636 */
[----:B0-----:R-:W-:Y:S01]  /*88b0*/  IMAD.WIDE.U32 R102, R21, -0x326172a9, RZ ;  /* 0xcd9e8d5715667825 */ /* 0x001fe200078e00ff */
        /* <DEDUP_REMOVED lines=55> */
.L_x_39124:
[----:B------:R-:W-:Y:S05]  /*8c30*/  BSYNC.RECONVERGENT B1 ;  /* 0x0000000000017941 */ /* 0x000fea0003800200 */
.L_x_39123:
        /* <DEDUP_REMOVED lines=11> */
.L_x_39122:
        /* <DEDUP_REMOVED lines=16> */
.L_x_39131:
        /* <DEDUP_REMOVED lines=13> */
.L_x_39133:
[----:B------:R-:W-:Y:S05]  /*8ec0*/  BSYNC.RECONVERGENT B2 ;  /* 0x0000000000027941 */ /* 0x000fea0003800200 */
.L_x_39132:
        /* <DEDUP_REMOVED lines=55> */
[----:B------:R-:W-:Y:S02]  /*9240*/  MOV R21, R91 ;  /* 0x0000005b00157202 */ /* 0x000fe40000000f00 */
[----:B------:R-:W-:Y:S01]  /*9250*/  LOP3.LUT R61, R61, R104, R75, 0x96, !PT ;  /* 0x000000683d3d7212 */ /* 0x000fe200078e964b */
[----:B------:R-:W-:Y:S01]  /*9260*/  IMAD.MOV.U32 R91, RZ, RZ, R22 ;  /* 0x000000ffff5b7224 */ /* 0x000fe200078e0016 */
[----:B------:R-:W-:Y:S01]  /*9270*/  LOP3.LUT R62, R62, R102, R23, 0x96, !PT ;  /* 0x000000663e3e7212 */ /* 0x000fe200078e9617 */
[----:B------:R-:W-:-:S07]  /*9280*/  HFMA2 R23, -RZ, RZ, 0, 0 ;  /* 0x00000000ff177431 */ /* 0x000fce00000001ff */
.L_x_39130:
[----:B------:R-:W-:Y:S05]  /*9290*/  BSYNC.RECONVERGENT B1 ;  /* 0x0000000000017941 */ /* 0x000fea0003800200 */
.L_x_39129:
        /* <DEDUP_REMOVED lines=11> */
.L_x_39128:
        /* <DEDUP_REMOVED lines=16> */
.L_x_39137:
        /* <DEDUP_REMOVED lines=13> */
.L_x_39139:
[----:B------:R-:W-:Y:S05]  /*9520*/  BSYNC.RECONVERGENT B2 ;  /* 0x0000000000027941 */ /* 0x000fea0003800200 */
.L_x_39138:
        /* <DEDUP_REMOVED lines=60> */
.L_x_39136:
[----:B------:R-:W-:Y:S05]  /*98f0*/  BSYNC.RECONVERGENT B1 ;  /* 0x0000000000017941 */ /* 0x000fea0003800200 */
.L_x_39135:
[----:B------:R-:W-:Y:S01]  /*9900*/  I2FP.F32.U32 R23, R22 ;  /* 0x0000001600177245 */ /* 0x000fe20000201000 */
[----:B------:R-:W-:Y:S02]  /*9910*/  HFMA2 R22, -RZ, RZ, 0.1171875, 0 ;  /* 0x2f800000ff167431 */ /* 0x000fe400000001ff */
[----:B------:R-:W-:-:S04]  /*9920*/  FMUL.FTZ R65, R6, UR13 ;  /* 0x0000000d06417c20 */ /* 0x000fc80008410000 */
[----:B------:R-:W-:Y:S01]  /*9930*/  FMUL.FTZ R65, R65, UR12 ;  /* 0x0000000c41417c20 */ /* 0x000fe20008410000 */
[----:B------:R-:W-:-:S05]  /*9940*/  FFMA.FTZ R22, R23, R22, 1.1641532182693481445e-10 ;  /* 0x2f00000017167423 */ /* 0x000fca0000010016 */
[----:B------:R-:W-:Y:S01]  /*9950*/  FSETP.GTU.FTZ.AND P2, PT, R22, UR10, PT ;  /* 0x0000000a16007c0b */ /* 0x000fe2000bf5c000 */
[----:B------:R-:W-:-:S03]  /*9960*/  HADD2.F32 R22, -RZ, R81.H1_H1 ;  /* 0x30000051ff167230 */ /* 0x000fc60000004100 */
[----:B------:R-:W-:Y:S02]  /*9970*/  FSEL R65, R65, RZ, !P2 ;  /* 0x000000ff41417208 */ /* 0x000fe40005000000 */
[----:B------:R-:W-:-:S03]  /*9980*/  SEL R23, RZ, 0x1, P2 ;  /* 0x00000001ff177807 */ /* 0x000fc60001000000 */
[----:B------:R-:W-:Y:S01]  /*9990*/  FFMA.FTZ R22, R65, R22, R10 ;  /* 0x0000001641167223 */ /* 0x000fe2000001000a */
[----:B------:R-:W-:-:S07]  /*99a0*/  PRMT R78, R23, 0x7610, R78 ;  /* 0x00007610174e7816 */ /* 0x000fce000000004e */
.L_x_39134:
        /* <DEDUP_REMOVED lines=16> */
.L_x_39143:
        /* <DEDUP_REMOVED lines=13> */
.L_x_39145:
[----:B------:R-:W-:Y:S05]  /*9b80*/  BSYNC.RECONVERGENT B2 ;  /* 0x0000000000027941 */ /* 0x000fea0003800200 */
.L_x_39144:
[----:B------:R-:W-:Y:S01]  /*9b90*/  LOP3.LUT R23, R67, R75, R55, 0x96, !PT ;  /* 0x0000004b43177212 */ /* 0x000fe200078e9637 */
[----:B------:R-:W-:Y:S01]  /*9ba0*/  IMAD.WIDE.U32 R104, R59, -0x326172a9, RZ ;  /* 0xcd9e8d573b687825 */ /* 0x000fe200078e00ff */
[----:B------:R-:W-:-:S03]  /*9bb0*/  IADD3 R61, PT, PT, R54, -0x61c88647, RZ ;  /* 0x9e3779b9363d7810 */ /* 0x000fc60007ffe0ff */
[----:B0-----:R-:W-:Y:S01]  /*9bc0*/  IMAD.WIDE.U32 R102, R23, -0x326172a9, RZ ;  /* 0xcd9e8d5717667825 */ /* 0x001fe200078e00ff */
[----:B------:R-:W-:-:S03]  /*9bd0*/  LOP3.LUT R23, R57, R105, R54, 0x96, !PT ;  /* 0x0000006939177212 */ /* 0x000fc600078e9636 */
[----:B------:R-:W-:Y:S01]  /*9be0*/  VIADD R62, R55, 0x96a522ad ;  /* 0x96a522ad373e7836 */ /* 0x000fe20000000000 */
[----:B------:R-:W-:Y:S01]  /*9bf0*/  LOP3.LUT R61, R61, R104, R103, 0x96, !PT ;  /* 0x000000683d3d7212 */ /* 0x000fe200078e9667 */
[----:B------:R-:W-:-:S04]  /*9c00*/  IMAD.WIDE.U32 R104, R23, -0x2daee0ad, RZ ;  /* 0xd2511f5317687825 */ /* 0x000fc800078e00ff */
[----:B------:R-:W-:Y:S02]  /*9c10*/  VIADD R23, R55, 0xbb67ae85 ;  /* 0xbb67ae8537177836 */ /* 0x000fe40000000000 */
[----:B------:R-:W-:-:S03]  /*9c20*/  IMAD.MOV.U32 R65, RZ, RZ, RZ ;  /* 0x000000ffff417224 */ /* 0x000fc600078e00ff */
        /* <DEDUP_REMOVED lines=47> */
[----:B------:R-:W-:Y:S01]  /*9f20*/  IMAD.MOV.U32 R23, RZ, RZ, R91 ;  /* 0x000000ffff177224 */ /* 0x000fe200078e005b */
[----:B------:R-:W-:Y:S02]  /*9f30*/  LOP3.LUT R62, R62, R74, R105, 0x96, !PT ;  /* 0x0000004a3e3e7212 */ /* 0x000fe400078e9669 */
[----:B------:R-:W-:Y:S02]  /*9f40*/  MOV R74, R102 ;  /* 0x00000066004a7202 */ /* 0x000fe40000000f00 */
[----:B------:R-:W-:-:S07]  /*9f50*/  MOV R91, R104 ;  /* 0x00000068005b7202 */ /* 0x000fce0000000f00 */
.L_x_39142:
[----:B------:R-:W-:Y:S05]  /*9f60*/  BSYNC.RECONVERGENT B1 ;  /* 0x0000000000017941 */ /* 0x000fea0003800200 */
.L_x_39141:
        /* <DEDUP_REMOVED lines=10> */
[----:B------:R-:W-:Y:S01]  /*a010*/  PRMT R79, R75, 0x7610, R79 ;  /* 0x000076104b4f7816 */ /* 0x000fe2000000004f */
[----:B------:R-:W-:Y:S06]  /*a020*/  BRA `(.L_x_39140) ;  /* 0x0000001800787947 */ /* 0x000fec0003800000 */
.L_x_39121:
[----:B--2---:R-:W-:Y:S01]  /*a030*/  IMAD.MOV.U32 R22, RZ, RZ, R65 ;  /* 0x000000ffff167224 */ /* 0x004fe200078e0041 */
[----:B-1----:R-:W-:Y:S01]  /*a040*/  MOV R91, R75 ;  /* 0x0000004b005b7202 */ /* 0x002fe20000000f00 */
[----:B------:R-:W-:Y:S01]  /*a050*/  IMAD.MOV.U32 R20, RZ, RZ, RZ ;  /* 0x000000ffff147224 */ /* 0x000fe200078e00ff */
        /* <DEDUP_REMOVED lines=17> */
.L_x_39149:
        /* <DEDUP_REMOVED lines=13> */
.L_x_39151:
[----:B------:R-:W-:Y:S05]  /*a240*/  BSYNC.RECONVERGENT B2 ;  /* 0x0000000000027941 */ /* 0x000fea0003800200 */
.L_x_39150:
        /* <DEDUP_REMOVED lines=61> */
.L_x_39148:
[----:B------:R-:W-:Y:S05]  /*a620*/  BSYNC.RECONVERGENT B1 ;  /* 0x0000000000017941 */ /* 0x000fea0003800200 */
.L_x_39147:
        /* <DEDUP_REMOVED lines=11> */
.L_x_39146:
        /* <DEDUP_REMOVED lines=16> */
.L_x_39155:
        /* <DEDUP_REMOVED lines=13> */
.L_x_39157:
[----:B------:R-:W-:Y:S05]  /*a8b0*/  BSYNC.RECONVERGENT B2 ;  /* 0x0000000000027941 */ /* 0x000fea0003800200 */
.L_x_39156:
        /* <DEDUP_REMOVED lines=60> */
.L_x_39154:
[----:B------:R-:W-:Y:S05]  /*ac80*/  BSYNC.RECONVERGENT B1 ;  /* 0x0000000000017941 */ /* 0x000fea0003800200 */
.L_x_39153:
        /* <DEDUP_REMOVED lines=11> */
.L_x_39152:
        /* <DEDUP_REMOVED lines=16> */
.L_x_39161:
        /* <DEDUP_REMOVED lines=13> */
.L_x_39163:
[----:B------:R-:W-:Y:S05]  /*af10*/  BSYNC.RECONVERGENT B2 ;  /* 0x0000000000027941 */ /* 0x000fea0003800200 */
.L_x_39162:
        /* <DEDUP_REMOVED lines=60> */
.L_x_39160:
[----:B------:R-:W-:Y:S05]  /*b2e0*/  BSYNC.RECONVERGENT B1 ;  /* 0x0000000000017941 */ /* 0x000fea0003800200 */
.L_x_39159:
        /* <DEDUP_REMOVED lines=11> */
.L_x_39158:
        /* <DEDUP_REMOVED lines=16> */
.L_x_39166:
        /* <DEDUP_REMOVED lines=13> */
.L_x_39168:
[----:B------:R-:W-:Y:S05]  /*b570*/  BSYNC.RECONVERGENT B2 ;  /* 0x0000000000027941 */ /* 0x000fea0003800200 */
.L_x_39167:
        /* <DEDUP_REMOVED lines=61> */
.L_x_39165:
[----:B------:R-:W-:Y:S05]  /*b950*/  BSYNC.RECONVERGENT B1 ;  /* 0x0000000000017941 */ /* 0x000fea0003800200 */
.L_x_39164:
        /* <DEDUP_REMOVED lines=11> */
.L_x_39140:
[----:B0-----:R-:W0:Y:S01]  /*ba10*/  LDC.64 R102, c[0x0][0x3a8] ;  /* 0x0000ea00ff667b82 */ /* 0x001e220000000a00 */
[----:B------:R-:W-:Y:S02]  /*ba20*/  IMAD.MOV.U32 R75, RZ, RZ, R91 ;  /* 0x000000ffff4b7224 */ /* 0x000fe400078e005b */
[----:B0-----:R-:W-:-:S05]  /*ba30*/  IMAD.WIDE.U32 R102, R90, 0x10, R102 ;  /* 0x000000105a667825 */ /* 0x001fca00078e0066 */
[----:B------:R0:W-:Y:S01]  /*ba40*/  STG.E.128 desc[UR6][R102.64], R20 ;  /* 0x0000001466007986 */ /* 0x0001e2000c101d06 */
[----:B------:R-:W-:Y:S05]  /*ba50*/  @!P3 BRA `(.L_x_39169) ;  /* 0x00000000002cb947 */ /* 0x000fea0003800000 */
[----:B0-----:R-:W0:Y:S01]  /*ba60*/  LDC.64 R102, c[0x0][0x3b0] ;  /* 0x0000ec00ff667b82 */ /* 0x001e220000000a00 */
[----:B------:R-:W-:Y:S02]  /*ba70*/  SHF.L.U32 R91, R78, 0x10, RZ ;  /* 0x000000104e5b7819 */ /* 0x000fe400000006ff */
[----:B------:R-:W-:Y:S02]  /*ba80*/  LOP3.LUT R94, R79, 0xffff, RZ, 0xc0, !PT ;  /* 0x0000ffff4f5e7812 */ /* 0x000fe400078ec0ff */
        /* <DEDUP_REMOVED lines=8> */
.L_x_39169:
[----:B------:R-:W-:Y:S01]  /*bb10*/  IADD3 R90, PT, PT, R90, 0x100, RZ ;  /* 0x000001005a5a7810 */ /* 0x000fe20007ffe0ff */
[----:B------:R-:W-:-:S07]  /*bb20*/  VIADD R41, R41, 0x100 ;  /* 0x0000010029297836 */ /* 0x000fce0000000000 */
.L_x_39120:
[----:B------:R-:W-:Y:S05]  /*bb30*/  BSYNC.RECONVERGENT B0 ;  /* 0x0000000000007941 */ /* 0x000fea0003800200 */
.L_x_39119:
        /* <DEDUP_REMOVED lines=34> */
.L_x_39176:
        /* <DEDUP_REMOVED lines=13> */
.L_x_39178:
[----:B------:R-:W-:Y:S05]  /*be30*/  BSYNC.RECONVERGENT B2 ;  /* 0x0000000000027941 */ /* 0x000fea0003800200 */
.L_x_39177:
        /* <DEDUP_REMOVED lines=61> */
.L_x_39175:
[----:B------:R-:W-:Y:S05]  /*c210*/  BSYNC.RECONVERGENT B1 ;  /* 0x0000000000017941 */ /* 0x000fea0003800200 */
.L_x_39174:
        /* <DEDUP_REMOVED lines=11> */
.L_x_39173:
        /* <DEDUP_REMOVED lines=16> */
.L_x_39182:
        /* <DEDUP_REMOVED lines=13> */
.L_x_39184:
[----:B------:R-:W-:Y:S05]  /*c4a0*/  BSYNC.RECONVERGENT B2 ;  /* 0x0000000000027941 */ /* 0x000fea0003800200 */
.L_x_39183:
        /* <DEDUP_REMOVED lines=60> */
.L_x_39181:
[----:B------:R-:W-:Y:S05]  /*c870*/  BSYNC.RECONVERGENT B1 ;  /* 0x0000000000017941 */ /* 0x000fea0003800200 */
.L_x_39180:
        /* <DEDUP_REMOVED lines=11> */
.L_x_39179:
        /* <DEDUP_REMOVED lines=16> */
.L_x_39188:
        /* <DEDUP_REMOVED lines=13> */
.L_x_39190:
[----:B------:R-:W-:Y:S05]  /*cb00*/  BSYNC.RECONVERGENT B2 ;  /* 0x0000000000027941 */ /* 0x000fea0003800200 */
.L_x_39189:
        /* <DEDUP_REMOVED lines=60> */
.L_x_39187:
[----:B------:R-:W-:Y:S05]  /*ced0*/  BSYNC.RECONVERGENT B1 ;  /* 0x0000000000017941 */ /* 0x000fea0003800200 */
.L_x_39186:
        /* <DEDUP_REMOVED lines=11> */
.L_x_39185:
        /* <DEDUP_REMOVED lines=16> */
.L_x_39194:
        /* <DEDUP_REMOVED lines=13> */
.L_x_39196:
[----:B------:R-:W-:Y:S05]  /*d160*/  BSYNC.RECONVERGENT B2 ;  /* 0x0000000000027941 */ /* 0x000fea0003800200 */
.L_x_39195:
        /* <DEDUP_REMOVED lines=61> */
.L_x_39193:
[----:B------:R-:W-:Y:S05]  /*d540*/  BSYNC.RECONVERGENT B1 ;  /* 0x0000000000017941 */ /* 0x000fea0003800200 */
.L_x_39192:
        /* <DEDUP_REMOVED lines=12> */
.L_x_39172:
        /* <DEDUP_REMOVED lines=20> */
.L_x_39200:
        /* <DEDUP_REMOVED lines=13> */
.L_x_39202:
[----:B------:R-:W-:Y:S05]  /*d820*/  BSYNC.RECONVERGENT B2 ;  /* 0x0000000000027941 */ /* 0x000fea0003800200 */
.L_x_39201:
        /* <DEDUP_REMOVED lines=61> */
.L_x_39199:
[----:B------:R-:W-:Y:S05]  /*dc00*/  BSYNC.RECONVERGENT B1 ;  /* 0x0000000000017941 */ /* 0x000fea0003800200 */
.L_x_39198:
        /* <DEDUP_REMOVED lines=11> */
.L_x_39197:
        /* <DEDUP_REMOVED lines=16> */
.L_x_39206:
        /* <DEDUP_REMOVED lines=13> */
.L_x_39208:
[----:B------:R-:W-:Y:S05]  /*de90*/  BSYNC.RECONVERGENT B2 ;  /* 0x0000000000027941 */ /* 0x000fea0003800200 */
.L_x_39207:
        /* <DEDUP_REMOVED lines=60> */
.L_x_39205:
[----:B------:R-:W-:Y:S05]  /*e260*/  BSYNC.RECONVERGENT B1 ;  /* 0x0000000000017941 */ /* 0x000fea0003800200 */
.L_x_39204:
        /* <DEDUP_REMOVED lines=11> */
.L_x_39203:
        /* <DEDUP_REMOVED lines=16> */
.L_x_39212:
        /* <DEDUP_REMOVED lines=13> */
.L_x_39214:
[----:B------:R-:W-:Y:S05]  /*e4f0*/  BSYNC.RECONVERGENT B2 ;  /* 0x0000000000027941 */ /* 0x000fea0003800200 */
.L_x_39213:
        /* <DEDUP_REMOVED lines=60> */
.L_x_39211:
[----:B------:R-:W-:Y:S05]  /*e8c0*/  BSYNC.RECONVERGENT B1 ;  /* 0x0000000000017941 */ /* 0x000fea0003800200 */
.L_x_39210:
        /* <DEDUP_REMOVED lines=11> */
.L_x_39209:
        /* <DEDUP_REMOVED lines=16> */
.L_x_39217:
        /* <DEDUP_REMOVED lines=13> */
.L_x_39219:
[----:B------:R-:W-:Y:S05]  /*eb50*/  BSYNC.RECONVERGENT B2 ;  /* 0x0000000000027941 */ /* 0x000fea0003800200 */
.L_x_39218:
        /* <DEDUP_REMOVED lines=61> */
.L_x_39216:
[----:B------:R-:W-:Y:S05]  /*ef30*/  BSYNC.RECONVERGENT B1 ;  /* 0x0000000000017941 */ /* 0x000fea0003800200 */
.L_x_39215:
        /* <DEDUP_REMOVED lines=11> */
.L_x_39191:
        /* <DEDUP_REMOVED lines=16> */
.L_x_39220:
[----:B------:R-:W-:Y:S01]  /*f0f0*/  VIADD R90, R90, 0x100 ;  /* 0x000001005a5a7836 */ /* 0x000fe20000000000 */
[----:B------:R-:W-:-:S07]  /*f100*/  IADD3 R41, PT, PT, R41, 0x100, RZ ;  /* 0x0000010029297810 */ /* 0x000fce0007ffe0ff */
.L_x_39171:
[----:B------:R-:W-:Y:S05]  /*f110*/  BSYNC.RECONVERGENT B0 ;  /* 0x0000000000007941 */ /* 0x000fea0003800200 */
.L_x_39170:
        /* <DEDUP_REMOVED lines=34> */
.L_x_39227:
        /* <DEDUP_REMOVED lines=13> */
.L_x_39229:
[----:B------:R-:W-:Y:S05]  /*f410*/  BSYNC.RECONVERGENT B2 ;  /* 0x0000000000027941 */ /* 0x000fea0003800200 */
.L_x_39228:
        /* <DEDUP_REMOVED lines=61> */
.L_x_39226:
[----:B------:R-:W-:Y:S05]  /*f7f0*/  BSYNC.RECONVERGENT B1 ;  /* 0x0000000000017941 */ /* 0x000fea0003800200 */
.L_x_39225:
[----:B------:R-:W-:Y:S01]  /*f800*/  HFMA2 R29, -RZ, RZ, 0.1171875, 0 ;  /* 0x2f800000ff1d7431 */ /* 0x000fe200000001ff */
[----:B------:R-:W-:Y:S01]  /*f810*/  I2FP.F32.U32 R31, R28 ;  /* 0x0000001c001f7245 */ /* 0x000fe20000201000 */
[----:B------:R-:W-:-:S04]  /*f820*/  FMUL.FTZ R28, R4, UR13 ;  /* 0x0000000d041c7c20 */ /* 0x000fc80008410000 */
[----:B------:R-:W-:Y:S01]  /*f830*/  FMUL.FTZ R28, R28, UR12 ;  /* 0x0000000c1c1c7c20 */ /* 0x000fe20008410000 */
[----:B------:R-:W-:-:S05]  /*f840*/  FFMA.FTZ R29, R31, R29, 1.1641532182693481445e-10 ;  /* 0x2f0000001f1d7423 */ /* 0x000fca000001001d */
[----:B------:R-:W-:-:S04]  /*f850*/  FSETP.GTU.FTZ.AND P2, PT, R29, UR10, PT ;  /* 0x0000000a1d007c0b */ /* 0x000fc8000bf5c000 */
[----:B------:R-:W-:Y:S01]  /*f860*/  FSEL R31, R28, RZ, !P2 ;  /* 0x000000ff1c1f7208 */ /* 0x000fe20005000000 */
[----:B------:R-:W-:Y:S01]  /*f870*/  HADD2.F32 R28, -RZ, R76.H1_H1 ;  /* 0x3000004cff1c7230 */ /* 0x000fe20000004100 */
[----:B------:R-:W-:-:S04]  /*f880*/  SEL R29, RZ, 0x1, P2 ;  /* 0x00000001ff1d7807 */ /* 0x000fc80001000000 */
[----:B------:R-:W-:Y:S01]  /*f890*/  FFMA.FTZ R28, R31, R28, R8 ;  /* 0x0000001c1f1c7223 */ /* 0x000fe20000010008 */
[----:B------:R-:W-:-:S07]  /*f8a0*/  PRMT R76, R29, 0x7610, R76 ;  /* 0x000076101d4c7816 */ /* 0x000fce000000004c */
.L_x_39224:
        /* <DEDUP_REMOVED lines=16> */
.L_x_39233:
        /* <DEDUP_REMOVED lines=13> */
.L_x_39235:
[----:B------:R-:W-:Y:S05]  /*fa80*/  BSYNC.RECONVERGENT B2 ;  /* 0x0000000000027941 */ /* 0x000fea0003800200 */
.L_x_39234:
        /* <DEDUP_REMOVED lines=60> */
.L_x_39232:
[----:B------:R-:W-:Y:S05]  /*fe50*/  BSYNC.RECONVERGENT B1 ;  /* 0x0000000000017941 */ /* 0x000fea0003800200 */
.L_x_39231:
[----:B------:R-:W-:Y:S01]  /*fe60*/  I2FP.F32.U32 R65, R29 ;  /* 0x0000001d00417245 */ /* 0x000fe20000201000 */
[----:B------:R-:W-:Y:S02]  /*fe70*/  IMAD.MOV.U32 R30, RZ, RZ, 0x2f800000 ;  /* 0x2f800000ff1e7424 */ /* 0x000fe400078e00ff */
[----:B------:R-:W-:Y:S02]  /*fe80*/  FMUL.FTZ R29, R5, UR13 ;  /* 0x0000000d051d7c20 */ /* 0x000fe40008410000 */
[----:B------:R-:W-:Y:S02]  /*fe90*/  FFMA.FTZ R30, R65, R30, 1.1641532182693481445e-10 ;  /* 0x2f000000411e7423 */ /* 0x000fe4000001001e */
[----:B------:R-:W-:-:S03]  /*fea0*/  FMUL.FTZ R29, R29, UR12 ;  /* 0x0000000c1d1d7c20 */ /* 0x000fc60008410000 */
[----:B------:R-:W-:-:S04]  /*feb0*/  FSETP.GTU.FTZ.AND P2, PT, R30, UR10, PT ;  /* 0x0000000a1e007c0b */ /* 0x000fc8000bf5c000 */
[----:B------:R-:W-:Y:S01]  /*fec0*/  FSEL R65, R29, RZ, !P2 ;  /* 0x000000ff1d417208 */ /* 0x000fe20005000000 */
[----:B------:R-:W-:Y:S01]  /*fed0*/  HADD2.F32 R29, -RZ, R87.H0_H0 ;  /* 0x20000057ff1d7230 */ /* 0x000fe20000004100 */
[----:B------:R-:W-:-:S04]  /*fee0*/  SEL R30, RZ, 0x1, P2 ;  /* 0x00000001ff1e7807 */ /* 0x000fc80001000000 */
[----:B------:R-:W-:Y:S01]  /*fef0*/  FFMA.FTZ R29, R65, R29, R9 ;  /* 0x0000001d411d7223 */ /* 0x000fe20000010009 */
[----:B------:R-:W-:-:S07]  /*ff00*/  PRMT R77, R30, 0x7610, R77 ;  /* 0x000076101e4d7816 */ /* 0x000fce000000004d */
.L_x_39230:
        /* <DEDUP_REMOVED lines=16> */
.L_x_39239:
        /* <DEDUP_REMOVED lines=13> */
.L_x_39241:
[----:B------:R-:W-:Y:S05]  /*100e0*/  BSYNC.RECONVERGENT B2 ;  /* 0x0000000000027941 */ /* 0x000fea0003800200 */
.L_x_39240:
        /* <DEDUP_REMOVED lines=60> */
.L_x_39238:
[----:B------:R-:W-:Y:S05]  /*104b0*/  BSYNC.RECONVERGENT B1 ;  /* 0x0000000000017941 */ /* 0x000fea0003800200 */
.L_x_39237:
        /* <DEDUP_REMOVED lines=11> */
.L_x_39236:
        /* <DEDUP_REMOVED lines=16> */
.L_x_39245:
        /* <DEDUP_REMOVED lines=13> */
.L_x_39247:
[----:B------:R-:W-:Y:S05]  /*10740*/  BSYNC.RECONVERGENT B2 ;  /* 0x0000000000027941 */ /* 0x000fea0003800200 */
.L_x_39246:
        /* <DEDUP_REMOVED lines=61> */
.L_x_39244:
[----:B------:R-:W-:Y:S05]  /*10b20*/  BSYNC.RECONVERGENT B1 ;  /* 0x0000000000017941 */ /* 0x000fea0003800200 */
.L_x_39243:
[----:B------:R-:W-:Y:S01]  /*10b30*/  I2FP.F32.U32 R75, R31 ;  /* 0x0000001f004b7245 */ /* 0x000fe20000201000 */
[----:B------:R-:W-:Y:S02]  /*10b40*/  HFMA2 R31, -RZ, RZ, 0.1171875, 0 ;  /* 0x2f800000ff1f7431 */ /* 0x000fe400000001ff */
[----:B0-----:R-:W-:-:S04]  /*10b50*/  FMUL.FTZ R102, R7, UR13 ;  /* 0x0000000d07667c20 */ /* 0x001fc80008410000 */
        /* <DEDUP_REMOVED lines=9> */
.L_x_39223:
        /* <DEDUP_REMOVED lines=20> */
.L_x_39251:
        /* <DEDUP_REMOVED lines=13> */
.L_x_39253:
[----:B------:R-:W-:Y:S05]  /*10e00*/  BSYNC.RECONVERGENT B2 ;  /* 0x0000000000027941 */ /* 0x000fea0003800200 */
.L_x_39252:
        /* <DEDUP_REMOVED lines=61> */
.L_x_39250:
[----:B------:R-:W-:Y:S05]  /*111e0*/  BSYNC.RECONVERGENT B1 ;  /* 0x0000000000017941 */ /* 0x000fea0003800200 */
.L_x_39249:
        /* <DEDUP_REMOVED lines=11> */
.L_x_39248:
        /* <DEDUP_REMOVED lines=16> */
.L_x_39257:
        /* <DEDUP_REMOVED lines=13> */
.L_x_39259:
[----:B------:R-:W-:Y:S05]  /*11470*/  BSYNC.RECONVERGENT B2 ;  /* 0x0000000000027941 */ /* 0x000fea0003800200 */
.L_x_39258:
        /* <DEDUP_REMOVED lines=60> */
.L_x_39256:
[----:B------:R-:W-:Y:S05]  /*11840*/  BSYNC.RECONVERGENT B1 ;  /* 0x0000000000017941 */ /* 0x000fea0003800200 */
.L_x_39255:
        /* <DEDUP_REMOVED lines=11> */
.L_x_39254:
        /* <DEDUP_REMOVED lines=16> */
.L_x_39263:
        /* <DEDUP_REMOVED lines=13> */
.L_x_39265:
[----:B------:R-:W-:Y:S05]  /*11ad0*/  BSYNC.RECONVERGENT B2 ;  /* 0x0000000000027941 */ /* 0x000fea0003800200 */
.L_x_39264:
        /* <DEDUP_REMOVED lines=60> */
.L_x_39262:
[----:B------:R-:W-:Y:S05]  /*11ea0*/  BSYNC.RECONVERGENT B1 ;  /* 0x0000000000017941 */ /* 0x000fea0003800200 */
.L_x_39261:
        /* <DEDUP_REMOVED lines=11> */
.L_x_39260:
        /* <DEDUP_REMOVED lines=16> */
.L_x_39268:
        /* <DEDUP_REMOVED lines=13> */
.L_x_39270:
[----:B------:R-:W-:Y:S05]  /*12130*/  BSYNC.RECONVERGENT B2 ;  /* 0x0000000000027941 */ /* 0x000fea0003800200 */
.L_x_39269:
        /* <DEDUP_REMOVED lines=61> */
.L_x_39267:
[----:B------:R-:W-:Y:S05]  /*12510*/  BSYNC.RECONVERGENT B1 ;  /* 0x0000000000017941 */ /* 0x000fea0003800200 */
.L_x_39266:
[----:B------:R-:W-:Y:S01]  /*12520*/  I2FP.F32.U32 R75, R31 ;  /* 0x0000001f004b7245 */ /* 0x000fe20000201000 */
[----:B------:R-:W-:Y:S02]  /*12530*/  HFMA2 R31, -RZ, RZ, 0.1171875, 0 ;  /* 0x2f800000ff1f7431 */ /* 0x000fe400000001ff */
[----:B0----5:R-:W-:-:S04]  /*12540*/  FMUL.FTZ R102, R7, UR13 ;  /* 0x0000000d07667c20 */ /* 0x021fc80008410000 */
        /* <DEDUP_REMOVED lines=8> */
.L_x_39242:
[----:B0-----:R-:W0:Y:S01]  /*125d0*/  LDC.64 R102, c[0x0][0x3a8] ;  /* 0x0000ea00ff667b82 */ /* 0x001e220000000a00 */
[----:B------:R-:W-:Y:S02]  /*125e0*/  IMAD.MOV.U32 R75, RZ, RZ, R91 ;  /* 0x000000ffff4b7224 */ /* 0x000fe400078e005b */
[----:B0-----:R-:W-:-:S05]  /*125f0*/  IMAD.WIDE.U32 R102, R90, 0x10, R102 ;  /* 0x000000105a667825 */ /* 0x001fca00078e0066 */
[----:B------:R0:W-:Y:S01]  /*12600*/  STG.E.128 desc[UR6][R102.64], R28 ;  /* 0x0000001c66007986 */ /* 0x0001e2000c101d06 */
[----:B------:R-:W-:Y:S05]  /*12610*/  @!P3 BRA `(.L_x_39271) ;  /* 0x00000000002cb947 */ /* 0x000fea0003800000 */
[----:B------:R-:W1:Y:S01]  /*12620*/  LDC.64 R104, c[0x0][0x3b0] ;  /* 0x0000ec00ff687b82 */ /* 0x000e620000000a00 */
[----:B------:R-:W-:Y:S02]  /*12630*/  SHF.L.U32 R91, R78, 0x10, RZ ;  /* 0x000000104e5b7819 */ /* 0x000fe400000006ff */
[----:B0-----:R-:W-:Y:S02]  /*12640*/  LOP3.LUT R102, R79, 0xffff, RZ, 0xc0, !PT ;  /* 0x0000ffff4f667812 */ /* 0x001fe400078ec0ff */
[----:B------:R-:W-:-:S05]  /*12650*/  LOP3.LUT R91, R91, 0xff0000, RZ, 0xc0, !PT ;  /* 0x00ff00005b5b7812 */ /* 0x000fca00078ec0ff */
[----:B------:R-:W-:Y:S01]  /*12660*/  IMAD R91, R102, 0x1000000, R91 ;  /* 0x01000000665b7824 */ /* 0x000fe200078e025b */
[----:B------:R-:W-:-:S04]  /*12670*/  LOP3.LUT R102, R77, 0xff, RZ, 0xc0, !PT ;  /* 0x000000ff4d667812 */ /* 0x000fc800078ec0ff */
[----:B------:R-:W-:Y:S02]  /*12680*/  LEA R91, R102, R91, 0x8 ;  /* 0x0000005b665b7211 */ /* 0x000fe400078e40ff */
[----:B------:R-:W-:-:S05]  /*12690*/  LOP3.LUT R102, R76, 0xff, RZ, 0xc0, !PT ;  /* 0x000000ff4c667812 */ /* 0x000fca00078ec0ff */
[----:B------:R-:W-:Y:S02]  /*126a0*/  IMAD.IADD R91, R91, 0x1, R102 ;  /* 0x000000015b5b7824 */ /* 0x000fe400078e0266 */
[----:B-1----:R-:W-:-:S05]  /*126b0*/  IMAD.WIDE.U32 R104, R41, 0x4, R104 ;  /* 0x0000000429687825 */ /* 0x002fca00078e0068 */
[----:B------:R1:W-:Y:S02]  /*126c0*/  STG.E desc[UR6][R104.64], R91 ;  /* 0x0000005b68007986 */ /* 0x0003e4000c101906 */
.L_x_39271:
[----:B------:R-:W-:Y:S01]  /*126d0*/  IADD3 R90, PT, PT, R90, 0x100, RZ ;  /* 0x000001005a5a7810 */ /* 0x000fe20007ffe0ff */
[----:B------:R-:W-:-:S07]  /*126e0*/  VIADD R41, R41, 0x100 ;  /* 0x0000010029297836 */ /* 0x000fce0000000000 */
.L_x_39222:
[----:B------:R-:W-:Y:S05]  /*126f0*/  BSYNC.RECONVERGENT B0 ;  /* 0x0000000000007941 */ /* 0x000fea0003800200 */
.L_x_39221:
        /* <DEDUP_REMOVED lines=33> */
.L_x_39278:
        /* <DEDUP_REMOVED lines=13> */
.L_x_39280:
[----:B------:R-:W-:Y:S05]  /*129e0*/  BSYNC.RECONVERGENT B2 ;  /* 0x0000000000027941 */ /* 0x000fea0003800200 */
.L_x_39279:
        /* <DEDUP_REMOVED lines=61> */
.L_x_39277:
[----:B------:R-:W-:Y:S05]  /*12dc0*/  BSYNC.RECONVERGENT B1 ;  /* 0x0000000000017941 */ /* 0x000fea0003800200 */
.L_x_39276:
        /* <DEDUP_REMOVED lines=11> */
.L_x_39275:
        /* <DEDUP_REMOVED lines=16> */
.L_x_39284:
        /* <DEDUP_REMOVED lines=13> */
.L_x_39286:
[----:B------:R-:W-:Y:S05]  /*13050*/  BSYNC.RECONVERGENT B2 ;  /* 0x0000000000027941 */ /* 0x000fea0003800200 */
.L_x_39285:
        /* <DEDUP_REMOVED lines=60> */
.L_x_39283:
[----:B------:R-:W-:Y:S05]  /*13420*/  BSYNC.RECONVERGENT B1 ;  /* 0x0000000000017941 */ /* 0x000fea0003800200 */
.L_x_39282:
[----:B------:R-:W-:Y:S01]  /*13430*/  HFMA2 R34, -RZ, RZ, 0.1171875, 0 ;  /* 0x2f800000ff227431 */ /* 0x000fe200000001ff */
[----:B------:R-:W-:Y:S01]  /*13440*/  I2FP.F32.U32 R65, R33 ;  /* 0x0000002100417245 */ /* 0x000fe20000201000 */
[----:B------:R-:W-:-:S04]  /*13450*/  FMUL.FTZ R33, R5, UR13 ;  /* 0x0000000d05217c20 */ /* 0x000fc80008410000 */
[----:B------:R-:W-:Y:S01]  /*13460*/  FMUL.FTZ R33, R33, UR12 ;  /* 0x0000000c21217c20 */ /* 0x000fe20008410000 */
[----:B------:R-:W-:-:S05]  /*13470*/  FFMA.FTZ R34, R65, R34, 1.1641532182693481445e-10 ;  /* 0x2f00000041227423 */ /* 0x000fca0000010022 */
[----:B------:R-:W-:-:S04]  /*13480*/  FSETP.GTU.FTZ.AND P4, PT, R34, UR10, PT ;  /* 0x0000000a22007c0b */ /* 0x000fc8000bf9c000 */
[----:B------:R-:W-:Y:S01]  /*13490*/  FSEL R65, R33, RZ, !P4 ;  /* 0x000000ff21417208 */ /* 0x000fe20006000000 */
[----:B------:R-:W-:Y:S01]  /*134a0*/  HADD2.F32 R33, -RZ, R89.H0_H0 ;  /* 0x20000059ff217230 */ /* 0x000fe20000004100 */
[----:B------:R-:W-:-:S04]  /*134b0*/  SEL R34, RZ, 0x1, P4 ;  /* 0x00000001ff227807 */ /* 0x000fc80002000000 */
[----:B------:R-:W-:Y:S01]  /*134c0*/  FFMA.FTZ R33, R65, R33, R9 ;  /* 0x0000002141217223 */ /* 0x000fe20000010009 */
[----:B------:R-:W-:-:S07]  /*134d0*/  PRMT R77, R34, 0x7610, R77 ;  /* 0x00007610224d7816 */ /* 0x000fce000000004d */
.L_x_39281:
        /* <DEDUP_REMOVED lines=16> */
.L_x_39290:
        /* <DEDUP_REMOVED lines=13> */
.L_x_39292:
[----:B------:R-:W-:Y:S05]  /*136b0*/  BSYNC.RECONVERGENT B2 ;  /* 0x0000000000027941 */ /* 0x000fea0003800200 */
.L_x_39291:
        /* <DEDUP_REMOVED lines=60> */
.L_x_39289:
[----:B------:R-:W-:Y:S05]  /*13a80*/  BSYNC.RECONVERGENT B1 ;  /* 0x0000000000017941 */ /* 0x000fea0003800200 */
.L_x_39288:
[----:B------:R-:W-:Y:S01]  /*13a90*/  I2FP.F32.U32 R65, R34 ;  /* 0x0000002200417245 */ /* 0x000fe20000201000 */
[----:B------:R-:W-:Y:S02]  /*13aa0*/  IMAD.MOV.U32 R35, RZ, RZ, 0x2f800000 ;  /* 0x2f800000ff237424 */ /* 0x000fe400078e00ff */
[----:B------:R-:W-:Y:S02]  /*13ab0*/  FMUL.FTZ R34, R6, UR13 ;  /* 0x0000000d06227c20 */ /* 0x000fe40008410000 */
[----:B------:R-:W-:Y:S02]  /*13ac0*/  FFMA.FTZ R35, R65, R35, 1.1641532182693481445e-10 ;  /* 0x2f00000041237423 */ /* 0x000fe40000010023 */
[----:B------:R-:W-:-:S03]  /*13ad0*/  FMUL.FTZ R34, R34, UR12 ;  /* 0x0000000c22227c20 */ /* 0x000fc60008410000 */
[----:B------:R-:W-:-:S04]  /*13ae0*/  FSETP.GTU.FTZ.AND P4, PT, R35, UR10, PT ;  /* 0x0000000a23007c0b */ /* 0x000fc8000bf9c000 */
[----:B------:R-:W-:Y:S01]  /*13af0*/  FSEL R65, R34, RZ, !P4 ;  /* 0x000000ff22417208 */ /* 0x000fe20006000000 */
[----:B------:R-:W-:Y:S01]  /*13b00*/  HADD2.F32 R34, -RZ, R88.H1_H1 ;  /* 0x30000058ff227230 */ /* 0x000fe20000004100 */
[----:B------:R-:W-:-:S04]  /*13b10*/  SEL R35, RZ, 0x1, P4 ;  /* 0x00000001ff237807 */ /* 0x000fc80002000000 */
[----:B------:R-:W-:Y:S01]  /*13b20*/  FFMA.FTZ R34, R65, R34, R10 ;  /* 0x0000002241227223 */ /* 0x000fe2000001000a */
[----:B------:R-:W-:-:S07]  /*13b30*/  PRMT R78, R35, 0x7610, R78 ;  /* 0x00007610234e7816 */ /* 0x000fce000000004e */
.L_x_39287:
        /* <DEDUP_REMOVED lines=16> */
.L_x_39296:
        /* <DEDUP_REMOVED lines=13> */
.L_x_39298:
[----:B------:R-:W-:Y:S05]  /*13d10*/  BSYNC.RECONVERGENT B2 ;  /* 0x0000000000027941 */ /* 0x000fea0003800200 */
.L_x_39297:
        /* <DEDUP_REMOVED lines=61> */
.L_x_39295:
[----:B------:R-:W-:Y:S05]  /*140f0*/  BSYNC.RECONVERGENT B1 ;  /* 0x0000000000017941 */ /* 0x000fea0003800200 */
.L_x_39294:
[----:B------:R-:W-:Y:S01]  /*14100*/  I2FP.F32.U32 R75, R35 ;  /* 0x00000023004b7245 */ /* 0x000fe20000201000 */
[----:B------:R-:W-:Y:S02]  /*14110*/  IMAD.MOV.U32 R35, RZ, RZ, 0x2f800000 ;  /* 0x2f800000ff237424 */ /* 0x000fe400078e00ff */
[----:B0-----:R-:W-:Y:S02]  /*14120*/  FMUL.FTZ R102, R7, UR13 ;  /* 0x0000000d07667c20 */ /* 0x001fe40008410000 */
        /* <DEDUP_REMOVED lines=9> */
.L_x_39274:
        /* <DEDUP_REMOVED lines=20> */
.L_x_39302:
        /* <DEDUP_REMOVED lines=13> */
.L_x_39304:
[----:B------:R-:W-:Y:S05]  /*143d0*/  BSYNC.RECONVERGENT B2 ;  /* 0x0000000000027941 */ /* 0x000fea0003800200 */
.L_x_39303:
        /* <DEDUP_REMOVED lines=61> */
.L_x_39301:
[----:B------:R-:W-:Y:S05]  /*147b0*/  BSYNC.RECONVERGENT B1 ;  /* 0x0000000000017941 */ /* 0x000fea0003800200 */
.L_x_39300:
[----:B------:R-:W-:Y:S01]  /*147c0*/  I2FP.F32.U32 R35, R32 ;  /* 0x0000002000237245 */ /* 0x000fe20000201000 */
[----:B------:R-:W-:Y:S02]  /*147d0*/  IMAD.MOV.U32 R33, RZ, RZ, 0x2f800000 ;  /* 0x2f800000ff217424 */ /* 0x000fe400078e00ff */
[----:B-----5:R-:W-:Y:S02]  /*147e0*/  FMUL.FTZ R32, R4, UR13 ;  /* 0x0000000d04207c20 */ /* 0x020fe40008410000 */
[----:B------:R-:W-:Y:S02]  /*147f0*/  FFMA.FTZ R33, R35, R33, 1.1641532182693481445e-10 ;  /* 0x2f00000023217423 */ /* 0x000fe40000010021 */
[----:B------:R-:W-:-:S03]  /*14800*/  FMUL.FTZ R32, R32, UR12 ;  /* 0x0000000c20207c20 */ /* 0x000fc60008410000 */
[----:B------:R-:W-:-:S04]  /*14810*/  FSETP.GTU.FTZ.AND P2, PT, R33, UR10, PT ;  /* 0x0000000a21007c0b */ /* 0x000fc8000bf5c000 */
[----:B------:R-:W-:Y:S01]  /*14820*/  FSEL R35, R32, RZ, !P2 ;  /* 0x000000ff20237208 */ /* 0x000fe20005000000 */
[----:B------:R-:W-:Y:S01]  /*14830*/  HADD2.F32 R32, -RZ, R88.H0_H0 ;  /* 0x20000058ff207230 */ /* 0x000fe20000004100 */
[----:B------:R-:W-:-:S04]  /*14840*/  SEL R33, RZ, 0x1, P2 ;  /* 0x00000001ff217807 */ /* 0x000fc80001000000 */
[----:B------:R-:W-:Y:S01]  /*14850*/  FMUL.FTZ R32, R32, R35 ;  /* 0x0000002320207220 */ /* 0x000fe20000410000 */
[----:B------:R-:W-:-:S07]  /*14860*/  PRMT R76, R33, 0x7610, R76 ;  /* 0x00007610214c7816 */ /* 0x000fce000000004c */
.L_x_39299:
        /* <DEDUP_REMOVED lines=16> */
.L_x_39308:
        /* <DEDUP_REMOVED lines=13> */
.L_x_39310:
[----:B------:R-:W-:Y:S05]  /*14a40*/  BSYNC.RECONVERGENT B2 ;  /* 0x0000000000027941 */ /* 0x000fea0003800200 */
.L_x_39309:
        /* <DEDUP_REMOVED lines=60> */
.L_x_39307:
[----:B------:R-:W-:Y:S05]  /*14e10*/  BSYNC.RECONVERGENT B1 ;  /* 0x0000000000017941 */ /* 0x000fea0003800200 */
.L_x_39306:
[----:B------:R-:W-:Y:S01]  /*14e20*/  HFMA2 R34, -RZ, RZ, 0.1171875, 0 ;  /* 0x2f800000ff227431 */ /* 0x000fe200000001ff */
[----:B------:R-:W-:Y:S01]  /*14e30*/  I2FP.F32.U32 R65, R33 ;  /* 0x0000002100417245 */ /* 0x000fe20000201000 */
[----:B-----5:R-:W-:-:S04]  /*14e40*/  FMUL.FTZ R33, R5, UR13 ;  /* 0x0000000d05217c20 */ /* 0x020fc80008410000 */
[----:B------:R-:W-:Y:S01]  /*14e50*/  FMUL.FTZ R33, R33, UR12 ;  /* 0x0000000c21217c20 */ /* 0x000fe20008410000 */
[----:B------:R-:W-:-:S05]  /*14e60*/  FFMA.FTZ R34, R65, R34, 1.1641532182693481445e-10 ;  /* 0x2f00000041227423 */ /* 0x000fca0000010022 */
[----:B------:R-:W-:-:S04]  /*14e70*/  FSETP.GTU.FTZ.AND P2, PT, R34, UR10, PT ;  /* 0x0000000a22007c0b */ /* 0x000fc8000bf5c000 */
[----:B------:R-:W-:Y:S01]  /*14e80*/  FSEL R65, R33, RZ, !P2 ;  /* 0x000000ff21417208 */ /* 0x000fe20005000000 */
[----:B------:R-:W-:Y:S01]  /*14e90*/  HADD2.F32 R33, -RZ, R89.H0_H0 ;  /* 0x20000059ff217230 */ /* 0x000fe20000004100 */
[----:B------:R-:W-:-:S04]  /*14ea0*/  SEL R34, RZ, 0x1, P2 ;  /* 0x00000001ff227807 */ /* 0x000fc80001000000 */
[----:B------:R-:W-:Y:S01]  /*14eb0*/  FMUL.FTZ R33, R33, R65 ;  /* 0x0000004121217220 */ /* 0x000fe20000410000 */
[----:B------:R-:W-:-:S07]  /*14ec0*/  PRMT R77, R34, 0x7610, R77 ;  /* 0x00007610224d7816 */ /* 0x000fce000000004d */
.L_x_39305:
        /* <DEDUP_REMOVED lines=16> */
.L_x_39314:
        /* <DEDUP_REMOVED lines=13> */
.L_x_39316:
[----:B------:R-:W-:Y:S05]  /*150a0*/  BSYNC.RECONVERGENT B2 ;  /* 0x0000000000027941 */ /* 0x000fea0003800200 */
.L_x_39315:
        /* <DEDUP_REMOVED lines=60> */
.L_x_39313:
[----:B------:R-:W-:Y:S05]  /*15470*/  BSYNC.RECONVERGENT B1 ;  /* 0x0000000000017941 */ /* 0x000fea0003800200 */
.L_x_39312:
[----:B------:R-:W-:Y:S01]  /*15480*/  I2FP.F32.U32 R65, R34 ;  /* 0x0000002200417245 */ /* 0x000fe20000201000 */
[----:B------:R-:W-:Y:S02]  /*15490*/  IMAD.MOV.U32 R35, RZ, RZ, 0x2f800000 ;  /* 0x2f800000ff237424 */ /* 0x000fe400078e00ff */
[----:B-----5:R-:W-:Y:S02]  /*154a0*/  FMUL.FTZ R34, R6, UR13 ;  /* 0x0000000d06227c20 */ /* 0x020fe40008410000 */
[----:B------:R-:W-:Y:S02]  /*154b0*/  FFMA.FTZ R35, R65, R35, 1.1641532182693481445e-10 ;  /* 0x2f00000041237423 */ /* 0x000fe40000010023 */
[----:B------:R-:W-:-:S03]  /*154c0*/  FMUL.FTZ R34, R34, UR12 ;  /* 0x0000000c22227c20 */ /* 0x000fc60008410000 */
[----:B------:R-:W-:-:S04]  /*154d0*/  FSETP.GTU.FTZ.AND P2, PT, R35, UR10, PT ;  /* 0x0000000a23007c0b */ /* 0x000fc8000bf5c000 */
[----:B------:R-:W-:Y:S01]  /*154e0*/  FSEL R65, R34, RZ, !P2 ;  /* 0x000000ff22417208 */ /* 0x000fe20005000000 */
[----:B------:R-:W-:Y:S01]  /*154f0*/  HADD2.F32 R34, -RZ, R88.H1_H1 ;  /* 0x30000058ff227230 */ /* 0x000fe20000004100 */
[----:B------:R-:W-:-:S04]  /*15500*/  SEL R35, RZ, 0x1, P2 ;  /* 0x00000001ff237807 */ /* 0x000fc80001000000 */
[----:B------:R-:W-:Y:S01]  /*15510*/  FMUL.FTZ R34, R34, R65 ;  /* 0x0000004122227220 */ /* 0x000fe20000410000 */
[----:B------:R-:W-:-:S07]  /*15520*/  PRMT R78, R35, 0x7610, R78 ;  /* 0x00007610234e7816 */ /* 0x000fce000000004e */
.L_x_39311:
        /* <DEDUP_REMOVED lines=16> */
.L_x_39319:
        /* <DEDUP_REMOVED lines=13> */
.L_x_39321:
[----:B------:R-:W-:Y:S05]  /*15700*/  BSYNC.RECONVERGENT B2 ;  /* 0x0000000000027941 */ /* 0x000fea0003800200 */
.L_x_39320:
        /* <DEDUP_REMOVED lines=61> */
.L_x_39318:
[----:B------:R-:W-:Y:S05]  /*15ae0*/  BSYNC.RECONVERGENT B1 ;  /* 0x0000000000017941 */ /* 0x000fea0003800200 */
.L_x_39317:
[----:B------:R-:W-:Y:S01]  /*15af0*/  I2FP.F32.U32 R75, R35 ;  /* 0x00000023004b7245 */ /* 0x000fe20000201000 */
[----:B------:R-:W-:Y:S02]  /*15b00*/  IMAD.MOV.U32 R35, RZ, RZ, 0x2f800000 ;  /* 0x2f800000ff237424 */ /* 0x000fe400078e00ff */
[----:B0----5:R-:W-:Y:S02]  /*15b10*/  FMUL.FTZ R102, R7, UR13 ;  /* 0x0000000d07667c20 */ /* 0x021fe40008410000 */
        /* <DEDUP_REMOVED lines=8> */
.L_x_39293:
[----:B0-----:R-:W0:Y:S01]  /*15ba0*/  LDC.64 R102, c[0x0][0x3a8] ;  /* 0x0000ea00ff667b82 */ /* 0x001e220000000a00 */
[----:B------:R-:W-:Y:S01]  /*15bb0*/  MOV R75, R91 ;  /* 0x0000005b004b7202 */ /* 0x000fe20000000f00 */
[----:B0-----:R-:W-:-:S05]  /*15bc0*/  IMAD.WIDE.U32 R102, R90, 0x10, R102 ;  /* 0x000000105a667825 */ /* 0x001fca00078e0066 */
[----:B------:R0:W-:Y:S01]  /*15bd0*/  STG.E.128 desc[UR6][R102.64], R32 ;  /* 0x0000002066007986 */ /* 0x0001e2000c101d06 */
[----:B------:R-:W-:Y:S05]  /*15be0*/  @!P3 BRA `(.L_x_39322) ;  /* 0x00000000002cb947 */ /* 0x000fea0003800000 */
[----:B------:R-:W1:Y:S01]  /*15bf0*/  LDC.64 R104, c[0x0][0x3b0] ;  /* 0x0000ec00ff687b82 */ /* 0x000e620000000a00 */
[----:B------:R-:W-:Y:S01]  /*15c00*/  IMAD.U32 R91, R78, 0x10000, RZ ;  /* 0x000100004e5b7824 */ /* 0x000fe200078e00ff */
[----:B0-----:R-:W-:-:S04]  /*15c10*/  LOP3.LUT R102, R79, 0xffff, RZ, 0xc0, !PT ;  /* 0x0000ffff4f667812 */ /* 0x001fc800078ec0ff */
[----:B------:R-:W-:-:S04]  /*15c20*/  LOP3.LUT R91, R91, 0xff0000, RZ, 0xc0, !PT ;  /* 0x00ff00005b5b7812 */ /* 0x000fc800078ec0ff */
[----:B------:R-:W-:Y:S02]  /*15c30*/  LEA R91, R102, R91, 0x18 ;  /* 0x0000005b665b7211 */ /* 0x000fe400078ec0ff */
[----:B------:R-:W-:-:S05]  /*15c40*/  LOP3.LUT R102, R77, 0xff, RZ, 0xc0, !PT ;  /* 0x000000ff4d667812 */ /* 0x000fca00078ec0ff */
[----:B------:R-:W-:Y:S01]  /*15c50*/  IMAD R91, R102, 0x100, R91 ;  /* 0x00000100665b7824 */ /* 0x000fe200078e025b */
[----:B------:R-:W-:-:S04]  /*15c60*/  LOP3.LUT R102, R76, 0xff, RZ, 0xc0, !PT ;  /* 0x000000ff4c667812 */ /* 0x000fc800078ec0ff */
[----:B------:R-:W-:Y:S01]  /*15c70*/  IADD3 R91, PT, PT, R91, R102, RZ ;  /* 0x000000665b5b7210 */ /* 0x000fe20007ffe0ff */
[----:B-1----:R-:W-:-:S05]  /*15c80*/  IMAD.WIDE.U32 R104, R41, 0x4, R104 ;  /* 0x0000000429687825 */ /* 0x002fca00078e0068 */
[----:B------:R1:W-:Y:S02]  /*15c90*/  STG.E desc[UR6][R104.64], R91 ;  /* 0x0000005b68007986 */ /* 0x0003e4000c101906 */
.L_x_39322:
[----:B------:R-:W-:Y:S01]  /*15ca0*/  VIADD R90, R90, 0x100 ;  /* 0x000001005a5a7836 */ /* 0x000fe20000000000 */
[----:B------:R-:W-:-:S07]  /*15cb0*/  IADD3 R41, PT, PT, R41, 0x100, RZ ;  /* 0x0000010029297810 */ /* 0x000fce0007ffe0ff */
.L_x_39273:
[----:B------:R-:W-:Y:S05]  /*15cc0*/  BSYNC.RECONVERGENT B0 ;  /* 0x0000000000007941 */ /* 0x000fea0003800200 */
.L_x_39272:
        /* <DEDUP_REMOVED lines=33> */
.L_x_39329:
        /* <DEDUP_REMOVED lines=13> */
.L_x_39331:
[----:B------:R-:W-:Y:S05]  /*15fb0*/  BSYNC.RECONVERGENT B2 ;  /* 0x0000000000027941 */ /* 0x000fea0003800200 */
.L_x_39330:
        /* <DEDUP_REMOVED lines=61> */
.L_x_39328:
[----:B------:R-:W-:Y:S05]  /*16390*/  BSYNC.RECONVERGENT B1 ;  /* 0x0000000000017941 */ /* 0x000fea0003800200 */
.L_x_39327:
        /* <DEDUP_REMOVED lines=11> */
.L_x_39326:
        /* <DEDUP_REMOVED lines=16> */
.L_x_39335:
        /* <DEDUP_REMOVED lines=13> */
.L_x_39337:
[----:B------:R-:W-:Y:S05]  /*16620*/  BSYNC.RECONVERGENT B2 ;  /* 0x0000000000027941 */ /* 0x000fea0003800200 */
.L_x_39336:
        /* <DEDUP_REMOVED lines=60> */
.L_x_39334:
[----:B------:R-:W-:Y:S05]  /*169f0*/  BSYNC.RECONVERGENT B1 ;  /* 0x0000000000017941 */ /* 0x000fea0003800200 */
.L_x_39333:
        /* <DEDUP_REMOVED lines=11> */
.L_x_39332:
        /* <DEDUP_REMOVED lines=16> */
.L_x_39341:
        /* <DEDUP_REMOVED lines=13> */
.L_x_39343:
[----:B------:R-:W-:Y:S05]  /*16c80*/  BSYNC.RECONVERGENT B2 ;  /* 0x0000000000027941 */ /* 0x000fea0003800200 */
.L_x_39342:
        /* <DEDUP_REMOVED lines=9> */
[----:B------:R-:W-:-:S03]  /*16d20*/  IADD3 R38, PT, PT, R55, -0x4498517b, RZ ;  /* 0xbb67ae8537267810 */ /* 0x000fc60007ffe0ff */
        /* <DEDUP_REMOVED lines=48> */
[----:B------:R-:W-:Y:S02]  /*17030*/  LOP3.LUT R62, R62, R102, R105, 0x96, !PT ;  /* 0x000000663e3e7212 */ /* 0x000fe400078e9669 */
[----:B------:R-:W-:-:S07]  /*17040*/  MOV R91, R104 ;  /* 0x00000068005b7202 */ /* 0x000fce0000000f00 */
.L_x_39340:
[----:B------:R-:W-:Y:S05]  /*17050*/  BSYNC.RECONVERGENT B1 ;  /* 0x0000000000017941 */ /* 0x000fea0003800200 */
.L_x_39339:
        /* <DEDUP_REMOVED lines=11> */
.L_x_39338:
[----:B------:R-:W-:Y:S01]  /*17110*/  IMAD.MOV.U32 R65, RZ, RZ, R40 ;  /* 0x000000ffff417224 */ /* 0x000fe200078e0028 */
[----:B------:R-:W-:Y:S01]  /*17120*/  MOV R75, R91 ;  /* 0x0000005b004b7202 */ /* 0x000fe20000000f00 */
[----:B------:R-:W-:Y:S01]  /*17130*/  IMAD.MOV.U32 R39, RZ, RZ, R11 ;  /* 0x000000ffff277224 */ /* 0x000fe200078e000b */
        /* <DEDUP_REMOVED lines=17> */
.L_x_39347:
        /* <DEDUP_REMOVED lines=13> */
.L_x_39349:
[----:B------:R-:W-:Y:S05]  /*17320*/  BSYNC.RECONVERGENT B2 ;  /* 0x0000000000027941 */ /* 0x000fea0003800200 */
.L_x_39348:
[----:B------:R-:W-:Y:S01]  /*17330*/  LOP3.LUT R39, R67, R103, R55, 0x96, !PT ;  /* 0x0000006743277212 */ /* 0x000fe200078e9637 */
[----:B------:R-:W-:Y:S01]  /*17340*/  IMAD.WIDE.U32 R104, R59, -0x326172a9, RZ ;  /* 0xcd9e8d573b687825 */ /* 0x000fe200078e00ff */
[----:B------:R-:W-:-:S03]  /*17350*/  IADD3 R40, PT, PT, R54, -0x61c88647, RZ ;  /* 0x9e3779b936287810 */ /* 0x000fc60007ffe0ff */
[----:B------:R-:W-:Y:S01]  /*17360*/  HFMA2 R65, -RZ, RZ, 0, 0 ;  /* 0x00000000ff417431 */ /* 0x000fe200000001ff */
        /* <DEDUP_REMOVED lines=54> */
[----:B------:R-:W-:Y:S02]  /*176d0*/  LOP3.LUT R62, R62, R102, R105, 0x96, !PT ;  /* 0x000000663e3e7212 */ /* 0x000fe400078e9669 */
[----:B------:R-:W-:-:S07]  /*176e0*/  MOV R75, R104 ;  /* 0x00000068004b7202 */ /* 0x000fce0000000f00 */
.L_x_39346:
[----:B------:R-:W-:Y:S05]  /*176f0*/  BSYNC.RECONVERGENT B1 ;  /* 0x0000000000017941 */ /* 0x000fea0003800200 */
.L_x_39345:
        /* <DEDUP_REMOVED lines=10> */
[----:B------:R-:W-:Y:S01]  /*177a0*/  PRMT R79, R40, 0x7610, R79 ;  /* 0x00007610284f7816 */ /* 0x000fe2000000004f */
[----:B------:R-:W-:Y:S06]  /*177b0*/  BRA `(.L_x_39344) ;  /* 0x0000001800847947 */ /* 0x000fec0003800000 */
.L_x_39325:
        /* <DEDUP_REMOVED lines=20> */
.L_x_39353:
        /* <DEDUP_REMOVED lines=13> */
.L_x_39355:
[----:B------:R-:W-:Y:S05]  /*179d0*/  BSYNC.RECONVERGENT B2 ;  /* 0x0000000000027941 */ /* 0x000fea0003800200 */
.L_x_39354:
        /* <DEDUP_REMOVED lines=61> */
.L_x_39352:
[----:B------:R-:W-:Y:S05]  /*17db0*/  BSYNC.RECONVERGENT B1 ;  /* 0x0000000000017941 */ /* 0x000fea0003800200 */
.L_x_39351:
        /* <DEDUP_REMOVED lines=11> */
.L_x_39350:
        /* <DEDUP_REMOVED lines=16> */
.L_x_39359:
        /* <DEDUP_REMOVED lines=13> */
.L_x_39361:
[----:B------:R-:W-:Y:S05]  /*18040*/  BSYNC.RECONVERGENT B2 ;  /* 0x0000000000027941 */ /* 0x000fea0003800200 */
.L_x_39360:
        /* <DEDUP_REMOVED lines=60> */
.L_x_39358:
[----:B------:R-:W-:Y:S05]  /*18410*/  BSYNC.RECONVERGENT B1 ;  /* 0x0000000000017941 */ /* 0x000fea0003800200 */
.L_x_39357:
        /* <DEDUP_REMOVED lines=11> */
.L_x_39356:
        /* <DEDUP_REMOVED lines=16> */
.L_x_39365:
        /* <DEDUP_REMOVED lines=13> */
.L_x_39367:
[----:B------:R-:W-:Y:S05]  /*186a0*/  BSYNC.RECONVERGENT B2 ;  /* 0x0000000000027941 */ /* 0x000fea0003800200 */
.L_x_39366:
        /* <DEDUP_REMOVED lines=56> */
[----:B------:R-:W-:Y:S01]  /*18a30*/  IMAD.WIDE.U32 R104, R38, -0x2daee0ad, RZ ;  /* 0xd2511f5326687825 */ /* 0x000fe200078e00ff */
[----:B------:R-:W-:-:S03]  /*18a40*/  MOV R38, R91 ;  /* 0x0000005b00267202 */ /* 0x000fc60000000f00 */
[----:B------:R-:W-:Y:S01]  /*18a50*/  IMAD.MOV.U32 R91, RZ, RZ, R104 ;  /* 0x000000ffff5b7224 */ /* 0x000fe200078e0068 */
[----:B------:R-:W-:-:S07]  /*18a60*/  LOP3.LUT R62, R62, R102, R105, 0x96, !PT ;  /* 0x000000663e3e7212 */ /* 0x000fce00078e9669 */
.L_x_39364:
[----:B------:R-:W-:Y:S05]  /*18a70*/  BSYNC.RECONVERGENT B1 ;  /* 0x0000000000017941 */ /* 0x000fea0003800200 */
.L_x_39363:
        /* <DEDUP_REMOVED lines=11> */
.L_x_39362:
        /* <DEDUP_REMOVED lines=20> */
.L_x_39370:
        /* <DEDUP_REMOVED lines=13> */
.L_x_39372:
[----:B------:R-:W-:Y:S05]  /*18d40*/  BSYNC.RECONVERGENT B2 ;  /* 0x0000000000027941 */ /* 0x000fea0003800200 */
.L_x_39371:
        /* <DEDUP_REMOVED lines=59> */
[----:B------:R-:W-:-:S07]  /*19100*/  LOP3.LUT R62, R62, R102, R105, 0x96, !PT ;  /* 0x000000663e3e7212 */ /* 0x000fce00078e9669 */
.L_x_39369:
[----:B------:R-:W-:Y:S05]  /*19110*/  BSYNC.RECONVERGENT B1 ;  /* 0x0000000000017941 */ /* 0x000fea0003800200 */
.L_x_39368:
[----:B------:R-:W-:Y:S01]  /*19120*/  HFMA2 R40, -RZ, RZ, 0.1171875, 0 ;  /* 0x2f800000ff287431 */ /* 0x000fe200000001ff */
[----:B------:R-:W-:Y:S01]  /*19130*/  I2FP.F32.U32 R91, R39 ;  /* 0x00000027005b7245 */ /* 0x000fe20000201000 */
[----:B-----5:R-:W-:-:S04]  /*19140*/  FMUL.FTZ R39, R7, UR13 ;  /* 0x0000000d07277c20 */ /* 0x020fc80008410000 */
[----:B------:R-:W-:Y:S01]  /*19150*/  FMUL.FTZ R39, R39, UR12 ;  /* 0x0000000c27277c20 */ /* 0x000fe20008410000 */
[----:B------:R-:W-:-:S05]  /*19160*/  FFMA.FTZ R40, R91, R40, 1.1641532182693481445e-10 ;  /* 0x2f0000005b287423 */ /* 0x000fca0000010028 */
[----:B------:R-:W-:-:S04]  /*19170*/  FSETP.GTU.FTZ.AND P4, PT, R40, UR10, PT ;  /* 0x0000000a28007c0b */ /* 0x000fc8000bf9c000 */
[----:B------:R-:W-:Y:S01]  /*19180*/  FSEL R91, R39, RZ, !P4 ;  /* 0x000000ff275b7208 */ /* 0x000fe20006000000 */
[----:B------:R-:W-:Y:S01]  /*19190*/  HADD2.F32 R39, -RZ, R95.H1_H1 ;  /* 0x3000005fff277230 */ /* 0x000fe20000004100 */
[----:B------:R-:W-:-:S04]  /*191a0*/  SEL R40, RZ, 0x1, P4 ;  /* 0x00000001ff287807 */ /* 0x000fc80002000000 */
[----:B------:R-:W-:Y:S01]  /*191b0*/  FMUL.FTZ R39, R39, R91 ;  /* 0x0000005b27277220 */ /* 0x000fe20000410000 */
[----:B------:R-:W-:-:S07]  /*191c0*/  PRMT R79, R40, 0x7610, R79 ;  /* 0x00007610284f7816 */ /* 0x000fce000000004f */
.L_x_39344:
[----:B0-----:R-:W0:Y:S02]  /*191d0*/  LDC.64 R102, c[0x0][0x3a8] ;  /* 0x0000ea00ff667b82 */ /* 0x001e240000000a00 */
[----:B0-----:R-:W-:-:S05]  /*191e0*/  IMAD.WIDE.U32 R102, R90, 0x10, R102 ;  /* 0x000000105a667825 */ /* 0x001fca00078e0066 */
[----:B------:R2:W-:Y:S01]  /*191f0*/  STG.E.128 desc[UR6][R102.64], R36 ;  /* 0x0000002466007986 */ /* 0x0005e2000c101d06 */
[----:B------:R-:W-:Y:S05]  /*19200*/  @!P3 BRA `(.L_x_39324) ;  /* 0x00000000002cb947 */ /* 0x000fea0003800000 */
[----:B--2---:R-:W0:Y:S01]  /*19210*/  LDC.64 R102, c[0x0][0x3b0] ;  /* 0x0000ec00ff667b82 */ /* 0x004e220000000a00 */
        /* <DEDUP_REMOVED lines=10> */
.L_x_39324:
[----:B------:R-:W-:Y:S05]  /*192c0*/  BSYNC.RECONVERGENT B0 ;  /* 0x0000000000007941 */ /* 0x000fea0003800200 */
.L_x_39323:
        /* <DEDUP_REMOVED lines=10> */
[----:B------:R-:W-:-:S05]  /*19370*/  FADD.FTZ R41, R15, R41 ;  /* 0x000000290f297221 */ /* 0x000fca0000010000 */
[----:B------:R-:W-:-:S05]  /*19380*/  FSEL R41, R41, RZ, P0 ;  /* 0x000000ff29297208 */ /* 0x000fca0000000000 */
[----:B---3--:R-:W-:-:S04]  /*19390*/  FADD.FTZ R40, R16, R41 ;  /* 0x0000002910287221 */ /* 0x008fc80000010000 */
        /* <DEDUP_REMOVED lines=37> */
[----:B------:R-:W-:-:S03]  /*195f0*/  FADD.FTZ R41, R13, -R40 ;  /* 0x800000280d297221 */ /* 0x000fc60000010000 */
[----:B------:R-:W-:-:S04]  /*19600*/  FFMA.FTZ R90, R90, R90, RZ ;  /* 0x0000005a5a5a7223 */ /* 0x000fc800000100ff */
[----:B------:R-:W-:Y:S01]  /*19610*/  FFMA.FTZ R41, R41, R41, R90 ;  /* 0x0000002929297223 */ /* 0x000fe2000001005a */
[----:B------:R-:W-:-:S04]  /*19620*/  FADD.FTZ R90, R14, -R40 ;  /* 0x800000280e5a7221 */ /* 0x000fc80000010000 */
[----:B------:R-:W-:Y:S01]  /*19630*/  FFMA.FTZ R90, R90, R90, R41 ;  /* 0x0000005a5a5a7223 */ /* 0x000fe20000010029 */
[----:B------:R-:W-:-:S04]  /*19640*/  FADD.FTZ R41, R15, -R40 ;  /* 0x800000280f297221 */ /* 0x000fc80000010000 */
[----:B------:R-:W-:Y:S01]  /*19650*/  FFMA.FTZ R90, R41, R41, R90 ;  /* 0x00000029295a7223 */ /* 0x000fe2000001005a */
[----:B------:R-:W-:-:S04]  /*19660*/  FADD.FTZ R41, R17, -R40 ;  /* 0x8000002811297221 */ /* 0x000fc80000010000 */
[----:B-1----:R-:W-:Y:S01]  /*19670*/  FSEL R91, R90, RZ, P0 ;  /* 0x000000ff5a5b7208 */ /* 0x002fe20000000000 */
        /* <DEDUP_REMOVED lines=60> */
[----:B------:R-:W-:Y:S01]  /*19a40*/  LOP3.LUT R90, R92, 0x1f, RZ, 0xc0, !PT ;  /* 0x0000001f5c5a7812 */ /* 0x000fe200078ec0ff */
        /* <DEDUP_REMOVED lines=8> */
.L_x_39374:
[----:B------:R-:W-:Y:S05]  /*19ad0*/  BSYNC.RECONVERGENT B0 ;  /* 0x0000000000007941 */ /* 0x000fea0003800200 */
.L_x_39373:
[----:B------:R-:W-:Y:S01]  /*19ae0*/  BAR.SYNC.DEFER_BLOCKING 0x0 ;  /* 0x0000000000007b1d */ /* 0x000fe20000010000 */
[----:B------:R-:W-:Y:S01]  /*19af0*/  ISETP.GT.U32.AND P3, PT, R90, 0x7, PT ;  /* 0x000000075a00780c */ /* 0x000fe20003f64070 */
[----:B0-2---:R-:W-:Y:S01]  /*19b00*/  IMAD.MOV.U32 R103, RZ, RZ, RZ ;  /* 0x000000ffff677224 */ /* 0x005fe200078e00ff */
[----:B-1----:R-:W-:-:S03]  /*19b10*/  CS2R R40, SRZ ;  /* 0x0000000000287805 */ /* 0x002fc6000001ff00 */
        /* <DEDUP_REMOVED lines=10> */
.L_x_39376:
[----:B------:R-:W-:Y:S05]  /*19bc0*/  BSYNC.RECONVERGENT B0 ;  /* 0x0000000000007941 */ /* 0x000fea0003800200 */
.L_x_39375:
[----:B------:R-:W1:Y:S01]  /*19bd0*/  SHFL.DOWN PT, R91, R103, 0x4, 0x1f ;  /* 0x08801f00675b7f89 */ /* 0x000e6200000e0000 */
[----:B------:R-:W-:Y:S02]  /*19be0*/  ISETP.NE.AND P4, PT, R92, RZ, PT ;  /* 0x000000ff5c00720c */ /* 0x000fe40003f85270 */
[----:B------:R-:W-:Y:S01]  /*19bf0*/  ISETP.NE.AND P3, PT, RZ, UR11, PT ;  /* 0x0000000bff007c0c */ /* 0x000fe2000bf65270 */
[----:B0-----:R-:W0:Y:S04]  /*19c00*/  SHFL.DOWN PT, R102, R40, 0x4, 0x1f ;  /* 0x08801f0028667f89 */ /* 0x001e2800000e0000 */
[----:B------:R-:W2:Y:S01]  /*19c10*/  SHFL.DOWN PT, R106, R41, 0x4, 0x1f ;  /* 0x08801f00296a7f89 */ /* 0x000ea200000e0000 */
[----:B-1----:R-:W-:Y:S02]  /*19c20*/  I2FP.F32.S32 R90, R91 ;  /* 0x0000005b005a7245 */ /* 0x002fe40000201400 */
[----:B------:R-:W-:-:S02]  /*19c30*/  IADD3 R91, PT, PT, R91, R103, RZ ;  /* 0x000000675b5b7210 */ /* 0x000fc40007ffe0ff */
[----:B------:R-:W-:Y:S01]  /*19c40*/  I2FP.F32.S32 R103, R103 ;  /* 0x0000006700677245 */ /* 0x000fe20000201400 */
[C---:B0-----:R-:W-:Y:S01]  /*19c50*/  FMUL.FTZ R107, R102.reuse, R90 ;  /* 0x0000005a666b7220 */ /* 0x041fe20000410000 */
[----:B------:R-:W-:Y:S01]  /*19c60*/  FADD.FTZ R102, -R102, R40 ;  /* 0x0000002866667221 */ /* 0x000fe20000010100 */
[----:B------:R-:W0:Y:S01]  /*19c70*/  SHFL.DOWN PT, R104, R91, 0x2, 0x1f ;  /* 0x08401f005b687f89 */ /* 0x000e2200000e0000 */
[----:B--2---:R-:W-:Y:S01]  /*19c80*/  FADD.FTZ R106, R106, R41 ;  /* 0x000000296a6a7221 */ /* 0x004fe20000010000 */
[----:B------:R-:W-:Y:S01]  /*19c90*/  FFMA.FTZ R107, R103, R40, R107 ;  /* 0x00000028676b7223 */ /* 0x000fe2000001006b */
[----:B------:R-:W-:Y:S01]  /*19ca0*/  I2FP.F32.S32 R40, R91 ;  /* 0x0000005b00287245 */ /* 0x000fe20000201400 */
[----:B------:R-:W-:-:S03]  /*19cb0*/  FMUL.FTZ R102, R102, R102 ;  /* 0x0000006666667220 */ /* 0x000fc60000410000 */
[----:B------:R-:W1:Y:S01]  /*19cc0*/  MUFU.RCP R105, R40 ;  /* 0x0000002800697308 */ /* 0x000e620000001000 */
[----:B------:R-:W-:-:S04]  /*19cd0*/  FMUL.FTZ R103, R102, R103 ;  /* 0x0000006766677220 */ /* 0x000fc80000410000 */
[----:B------:R-:W-:Y:S01]  /*19ce0*/  FMUL.FTZ R103, R103, R90 ;  /* 0x0000005a67677220 */ /* 0x000fe20000410000 */
[----:B-1----:R-:W-:Y:S01]  /*19cf0*/  FMUL.FTZ R107, R105, R107 ;  /* 0x0000006b696b7220 */ /* 0x002fe20000410000 */
[----:B0-----:R-:W-:Y:S02]  /*19d00*/  IMAD.IADD R91, R91, 0x1, R104 ;  /* 0x000000015b5b7824 */ /* 0x001fe400078e0268 */
[----:B------:R-:W-:Y:S01]  /*19d10*/  FFMA.FTZ R105, R105, R103, R106 ;  /* 0x0000006769697223 */ /* 0x000fe2000001006a */
[----:B------:R-:W-:Y:S01]  /*19d20*/  I2FP.F32.S32 R104, R104 ;  /* 0x0000006800687245 */ /* 0x000fe20000201400 */
[----:B------:R-:W0:Y:S01]  /*19d30*/  SHFL.DOWN PT, R102, R107, 0x2, 0x1f ;  /* 0x08401f006b667f89 */ /* 0x000e2200000e0000 */
[----:B------:R-:W-:-:S03]  /*19d40*/  I2FP.F32.S32 R41, R91 ;  /* 0x0000005b00297245 */ /* 0x000fc60000201400 */
[----:B------:R-:W1:Y:S01]  /*19d50*/  SHFL.DOWN PT, R90, R105, 0x2, 0x1f ;  /* 0x08401f00695a7f89 */ /* 0x000e6200000e0000 */
[----:B------:R-:W2:Y:S01]  /*19d60*/  MUFU.RCP R103, R41 ;  /* 0x0000002900677308 */ /* 0x000ea20000001000 */
[----:B0-----:R-:W-:Y:S01]  /*19d70*/  FADD.FTZ R106, R107, -R102 ;  /* 0x800000666b6a7221 */ /* 0x001fe20000010000 */
[----:B------:R-:W-:-:S03]  /*19d80*/  FMUL.FTZ R102, R102, R104 ;  /* 0x0000006866667220 */ /* 0x000fc60000410000 */
[----:B------:R-:W-:Y:S01]  /*19d90*/  FMUL.FTZ R106, R106, R106 ;  /* 0x0000006a6a6a7220 */ /* 0x000fe20000410000 */
[C---:B------:R-:W-:Y:S01]  /*19da0*/  FFMA.FTZ R102, R40.reuse, R107, R102 ;  /* 0x0000006b28667223 */ /* 0x040fe20000010066 */
[----:B-1----:R-:W-:Y:S02]  /*19db0*/  FADD.FTZ R90, R105, R90 ;  /* 0x0000005a695a7221 */ /* 0x002fe40000010000 */
[----:B------:R-:W-:Y:S01]  /*19dc0*/  FMUL.FTZ R106, R40, R106 ;  /* 0x0000006a286a7220 */ /* 0x000fe20000410000 */
[C---:B--2---:R-:W-:Y:S01]  /*19dd0*/  FMUL.FTZ R102, R103.reuse, R102 ;  /* 0x0000006667667220 */ /* 0x044fe20000410000 */
[----:B------:R-:W0:Y:S02]  /*19de0*/  SHFL.DOWN PT, R40, R91, 0x1, 0x1f ;  /* 0x08201f005b287f89 */ /* 0x000e2400000e0000 */
[----:B------:R-:W-:Y:S02]  /*19df0*/  FMUL.FTZ R106, R106, R104 ;  /* 0x000000686a6a7220 */ /* 0x000fe40000410000 */
[----:B------:R-:W1:Y:S02]  /*19e00*/  SHFL.DOWN PT, R104, R102, 0x1, 0x1f ;  /* 0x08201f0066687f89 */ /* 0x000e6400000e0000 */
[----:B------:R-:W-:-:S05]  /*19e10*/  FFMA.FTZ R106, R103, R106, R90 ;  /* 0x0000006a676a7223 */ /* 0x000fca000001005a */
[----:B------:R-:W2:Y:S01]  /*19e20*/  SHFL.DOWN PT, R90, R106, 0x1, 0x1f ;  /* 0x08201f006a5a7f89 */ /* 0x000ea200000e0000 */
[-C--:B0-----:R-:W-:Y:S02]  /*19e30*/  IADD3 R91, PT, PT, R91, R40.reuse, RZ ;  /* 0x000000285b5b7210 */ /* 0x081fe40007ffe0ff */
[----:B------:R-:W-:Y:S02]  /*19e40*/  I2FP.F32.S32 R40, R40 ;  /* 0x0000002800287245 */ /* 0x000fe40000201400 */
[----:B------:R-:W-:Y:S01]  /*19e50*/  I2FP.F32.S32 R91, R91 ;  /* 0x0000005b005b7245 */ /* 0x000fe20000201400 */
[----:B-1----:R-:W-:Y:S02]  /*19e60*/  FADD.FTZ R103, R102, -R104 ;  /* 0x8000006866677221 */ /* 0x002fe40000010000 */
[----:B------:R-:W-:Y:S02]  /*19e70*/  FMUL.FTZ R104, R104, R40 ;  /* 0x0000002868687220 */ /* 0x000fe40000410000 */
[----:B------:R-:W-:Y:S01]  /*19e80*/  FMUL.FTZ R103, R103, R103 ;  /* 0x0000006767677220 */ /* 0x000fe20000410000 */
[----:B------:R-:W0:Y:S01]  /*19e90*/  MUFU.RCP R91, R91 ;  /* 0x0000005b005b7308 */ /* 0x000e220000001000 */
[----:B--2---:R-:W-:Y:S01]  /*19ea0*/  FADD.FTZ R90, R106, R90 ;  /* 0x0000005a6a5a7221 */ /* 0x004fe20000010000 */
[C---:B------:R-:W-:Y:S01]  /*19eb0*/  FFMA.FTZ R104, R41.reuse, R102, R104 ;  /* 0x0000006629687223 */ /* 0x040fe20000010068 */
[----:B------:R-:W-:Y:S01]  /*19ec0*/  FMUL.FTZ R103, R41, R103 ;  /* 0x0000006729677220 */ /* 0x000fe20000410000 */
[----:B------:R-:W1:Y:S03]  /*19ed0*/  @!P4 LDC.64 R106, c[0x0][0x3c8] ;  /* 0x0000f200ff6acb82 */ /* 0x000e660000000a00 */
[----:B------:R-:W-:-:S05]  /*19ee0*/  FMUL.FTZ R103, R103, R40 ;  /* 0x0000002867677220 */ /* 0x000fca0000410000 */
[----:B------:R-:W2:Y:S01]  /*19ef0*/  LDC R40, c[0x0][0x448] ;  /* 0x00011200ff287b82 */ /* 0x000ea20000000800 */
[C---:B0-----:R-:W-:Y:S01]  /*19f00*/  FFMA.FTZ R103, R91.reuse, R103, R90 ;  /* 0x000000675b677223 */ /* 0x041fe2000001005a */
[----:B------:R-:W-:-:S06]  /*19f10*/  FMUL.FTZ R91, R91, R104 ;  /* 0x000000685b5b7220 */ /* 0x000fcc0000410000 */
[----:B------:R-:W0:Y:S01]  /*19f20*/  @!P4 LDC.64 R104, c[0x0][0x3c0] ;  /* 0x0000f000ff68cb82 */ /* 0x000e220000000a00 */
[----:B------:R-:W2:Y:S04]  /*19f30*/  SHFL.IDX PT, R103, R103, RZ, 0x1f ;  /* 0x00001fff67677589 */ /* 0x000ea800000e0000 */
[----:B------:R-:W3:Y:S01]  /*19f40*/  SHFL.IDX PT, R91, R91, RZ, 0x1f ;  /* 0x00001fff5b5b7589 */ /* 0x000ee200000e0000 */
[----:B-1----:R-:W-:-:S04]  /*19f50*/  @!P4 IMAD.WIDE R106, R58, 0x4, R106 ;  /* 0x000000043a6ac825 */ /* 0x002fc800078e026a */
[----:B0-----:R-:W-:-:S04]  /*19f60*/  @!P4 IMAD.WIDE R104, R58, 0x4, R104 ;  /* 0x000000043a68c825 */ /* 0x001fc800078e0268 */
[----:B--2---:R-:W-:Y:S01]  /*19f70*/  FFMA.FTZ R103, R103, UR14, R40 ;  /* 0x0000000e67677c23 */ /* 0x004fe20008010028 */
[----:B---3--:R-:W-:Y:S01]  /*19f80*/  FMUL.FTZ R40, R91, R91 ;  /* 0x0000005b5b287220 */ /* 0x008fe20000410000 */
[----:B------:R0:W-:Y:S04]  /*19f90*/  @!P4 STG.E desc[UR6][R104.64], R91 ;  /* 0x0000005b6800c986 */ /* 0x0001e8000c101906 */
[----:B------:R-:W-:-:S05]  /*19fa0*/  FSEL R40, R40, RZ, P3 ;  /* 0x000000ff28287208 */ /* 0x000fca0001800000 */
[----:B------:R-:W-:-:S04]  /*19fb0*/  FADD.FTZ R40, R103, R40 ;  /* 0x0000002867287221 */ /* 0x000fc80000010000 */
        /* <DEDUP_REMOVED lines=13> */
[----:B------:R-:W-:Y:S01]  /*1a090*/  HADD2.F32 R41, -RZ, R96.H0_H0 ;  /* 0x20000060ff297230 */ /* 0x000fe20000004100 */
[----:B------:R-:W0:Y:S01]  /*1a0a0*/  LDC.64 R104, c[0x0][0x428] ;  /* 0x00010a00ff687b82 */ /* 0x000e220000000a00 */
[----:B------:R-:W-:Y:S02]  /*1a0b0*/  HADD2.F32 R40, -RZ, R52.H0_H0 ;  /* 0x20000034ff287230 */ /* 0x000fe40000004100 */
[----:B------:R-:W-:Y:S01]  /*1a0c0*/  FMUL.FTZ R42, R90, R42 ;  /* 0x0000002a5a2a7220 */ /* 0x000fe20000410000 */
[--C-:B------:R-:W-:Y:S01]  /*1a0d0*/  FADD.FTZ R43, R13, -R91.reuse ;  /* 0x8000005b0d2b7221 */ /* 0x100fe20000010000 */
[----:B------:R-:W-:Y:S01]  /*1a0e0*/  FADD.FTZ R102, R14, -R91 ;  /* 0x8000005b0e667221 */ /* 0x000fe20000010000 */
[----:B------:R-:W-:Y:S02]  /*1a0f0*/  HADD2.F32 R103, -RZ, R117.H1_H1 ;  /* 0x30000075ff677230 */ /* 0x000fe40000004100 */
[----:B------:R-:W-:Y:S01]  /*1a100*/  FFMA.FTZ R40, R42, R41, R40 ;  /* 0x000000292a287223 */ /* 0x000fe20000010028 */
[----:B------:R-:W-:-:S02]  /*1a110*/  HADD2.F32 R42, -RZ, R98.H0_H0 ;  /* 0x20000062ff2a7230 */ /* 0x000fc40000004100 */
[C---:B------:R-:W-:Y:S01]  /*1a120*/  FMUL.FTZ R43, R90.reuse, R43 ;  /* 0x0000002b5a2b7220 */ /* 0x040fe20000410000 */
[----:B------:R-:W-:Y:S02]  /*1a130*/  HADD2.F32 R41, -RZ, R117.H0_H0 ;  /* 0x20000075ff297230 */ /* 0x000fe40000004100 */
[----:B------:R-:W-:-:S03]  /*1a140*/  FMUL.FTZ R102, R90, R102 ;  /* 0x000000665a667220 */ /* 0x000fc60000410000 */
[----:B------:R-:W-:Y:S01]  /*1a150*/  FFMA.FTZ R41, R43, R42, R41 ;  /* 0x0000002a2b297223 */ /* 0x000fe20000010029 */
[----:B------:R-:W-:Y:S02]  /*1a160*/  HADD2.F32 R43, -RZ, R96.H1_H1 ;  /* 0x30000060ff2b7230 */ /* 0x000fe40000004100 */
[----:B------:R-:W-:-:S05]  /*1a170*/  HADD2.F32 R42, -RZ, R53.H0_H0 ;  /* 0x20000035ff2a7230 */ /* 0x000fca0000004100 */
[----:B------:R-:W-:Y:S01]  /*1a180*/  FFMA.FTZ R42, R102, R43, R42 ;  /* 0x0000002b662a7223 */ /* 0x000fe2000001002a */
[----:B------:R-:W-:Y:S01]  /*1a190*/  FADD.FTZ R43, R15, -R91 ;  /* 0x8000005b0f2b7221 */ /* 0x000fe20000010000 */
[----:B------:R-:W-:Y:S02]  /*1a1a0*/  HADD2.F32 R102, -RZ, R98.H1_H1 ;  /* 0x30000062ff667230 */ /* 0x000fe40000004100 */
[----:B0-----:R-:W-:-:S04]  /*1a1b0*/  IMAD.WIDE.U32 R104, R92, 0x10, R104 ;  /* 0x000000105c687825 */ /* 0x001fc800078e0068 */
[----:B------:R-:W-:Y:S01]  /*1a1c0*/  FMUL.FTZ R43, R90, R43 ;  /* 0x0000002b5a2b7220 */ /* 0x000fe20000410000 */
[----:B------:R-:W-:-:S03]  /*1a1d0*/  IADD3 R92, PT, PT, R92, 0x100, RZ ;  /* 0x000001005c5c7810 */ /* 0x000fc60007ffe0ff */
[----:B------:R-:W-:-:S05]  /*1a1e0*/  FFMA.FTZ R43, R43, R102, R103 ;  /* 0x000000662b2b7223 */ /* 0x000fca0000010067 */
[----:B------:R0:W-:Y:S02]  /*1a1f0*/  STG.E.128 desc[UR6][R104.64], R40 ;  /* 0x0000002868007986 */ /* 0x0001e4000c101d06 */
.L_x_39379:
[----:B------:R-:W-:Y:S05]  /*1a200*/  BSYNC.RECONVERGENT B0 ;  /* 0x0000000000007941 */ /* 0x000fea0003800200 */
.L_x_39378:
[----:B------:R-:W-:Y:S01]  /*1a210*/  ISETP.NE.AND P0, PT, R101, RZ, PT ;  /* 0x000000ff6500720c */ /* 0x000fe20003f05270 */
[----:B------:R-:W-:-:S12]  /*1a220*/  BSSY.RECONVERGENT B0, `(.L_x_39380) ;  /* 0x000001a000007945 */ /* 0x000fd80003800200 */
[----:B------:R-:W-:Y:S05]  /*1a230*/  @!P0 BRA `(.L_x_39381) ;  /* 0x0000000000608947 */ /* 0x000fea0003800000 */
[--C-:B0-----:R-:W-:Y:S01]  /*1a240*/  FADD.FTZ R42, R16, -R91.reuse ;  /* 0x8000005b102a7221 */ /* 0x101fe20000010000 */
[----:B------:R-:W0:Y:S01]  /*1a250*/  LDC.64 R104, c[0x0][0x428] ;  /* 0x00010a00ff687b82 */ /* 0x000e220000000a00 */
[----:B------:R-:W-:Y:S02]  /*1a260*/  HADD2.F32 R41, -RZ, R100.H0_H0 ;  /* 0x20000064ff297230 */ /* 0x000fe40000004100 */
[--C-:B------:R-:W-:Y:S01]  /*1a270*/  FADD.FTZ R43, R17, -R91.reuse ;  /* 0x8000005b112b7221 */ /* 0x100fe20000010000 */
[----:B------:R-:W-:Y:S02]  /*1a280*/  HADD2.F32 R40, -RZ, R50.H0_H0 ;  /* 0x20000032ff287230 */ /* 0x000fe40000004100 */
[----:B------:R-:W-:Y:S01]  /*1a290*/  FMUL.FTZ R42, R90, R42 ;  /* 0x0000002a5a2a7220 */ /* 0x000fe20000410000 */
[--C-:B------:R-:W-:Y:S01]  /*1a2a0*/  FADD.FTZ R101, R18, -R91.reuse ;  /* 0x8000005b12657221 */ /* 0x100fe20000010000 */
[----:B------:R-:W-:Y:S01]  /*1a2b0*/  FMUL.FTZ R43, R90, R43 ;  /* 0x0000002b5a2b7220 */ /* 0x000fe20000410000 */
[----:B------:R-:W-:Y:S01]  /*1a2c0*/  FADD.FTZ R102, R19, -R91 ;  /* 0x8000005b13667221 */ /* 0x000fe20000010000 */
        /* <DEDUP_REMOVED lines=9> */
[----:B------:R-:W-:Y:S02]  /*1a360*/  HADD2.F32 R101, -RZ, R108.H1_H1 ;  /* 0x3000006cff657230 */ /* 0x000fe40000004100 */
[----:B------:R-:W-:Y:S02]  /*1a370*/  HADD2.F32 R43, -RZ, R118.H1_H1 ;  /* 0x30000076ff2b7230 */ /* 0x000fe40000004100 */
[----:B0-----:R-:W-:-:S04]  /*1a380*/  IMAD.WIDE.U32 R104, R92, 0x10, R104 ;  /* 0x000000105c687825 */ /* 0x001fc800078e0068 */
[----:B------:R-:W-:Y:S01]  /*1a390*/  FFMA.FTZ R43, R102, R101, R43 ;  /* 0x00000065662b7223 */ /* 0x000fe2000001002b */
[----:B------:R-:W-:-:S04]  /*1a3a0*/  VIADD R92, R92, 0x100 ;  /* 0x000001005c5c7836 */ /* 0x000fc80000000000 */
[----:B------:R1:W-:Y:S03]  /*1a3b0*/  STG.E.128 desc[UR6][R104.64], R40 ;  /* 0x0000002868007986 */ /* 0x0003e6000c101d06 */
.L_x_39381:
[----:B------:R-:W-:Y:S05]  /*1a3c0*/  BSYNC.RECONVERGENT B0 ;  /* 0x0000000000007941 */ /* 0x000fea0003800200 */
.L_x_39380:
[----:B------:R-:W-:Y:S01]  /*1a3d0*/  ISETP.NE.AND P0, PT, R99, RZ, PT ;  /* 0x000000ff6300720c */ /* 0x000fe20003f05270 */
[----:B------:R-:W-:-:S12]  /*1a3e0*/  BSSY.RECONVERGENT B0, `(.L_x_39382) ;  /* 0x000001a000007945 */ /* 0x000fd80003800200 */
[----:B------:R-:W-:Y:S05]  /*1a3f0*/  @!P0 BRA `(.L_x_39383) ;  /* 0x0000000000608947 */ /* 0x000fea0003800000 */
[--C-:B01----:R-:W-:Y:S01]  /*1a400*/  FADD.FTZ R42, R20, -R91.reuse ;  /* 0x8000005b142a7221 */ /* 0x103fe20000010000 */
        /* <DEDUP_REMOVED lines=19> */
[C---:B0-----:R-:W-:Y:S01]  /*1a540*/  IMAD.WIDE.U32 R102, R92.reuse, 0x10, R102 ;  /* 0x000000105c667825 */ /* 0x041fe200078e0066 */
[----:B------:R-:W-:-:S03]  /*1a550*/  IADD3 R92, PT, PT, R92, 0x100, RZ ;  /* 0x000001005c5c7810 */ /* 0x000fc60007ffe0ff */
[----:B------:R-:W-:-:S05]  /*1a560*/  FFMA.FTZ R43, R101, R99, R43 ;  /* 0x00000063652b7223 */ /* 0x000fca000001002b */
[----:B------:R2:W-:Y:S02]  /*1a570*/  STG.E.128 desc[UR6][R102.64], R40 ;  /* 0x0000002866007986 */ /* 0x0005e4000c101d06 */
.L_x_39383:
[----:B------:R-:W-:Y:S05]  /*1a580*/  BSYNC.RECONVERGENT B0 ;  /* 0x0000000000007941 */ /* 0x000fea0003800200 */
.L_x_39382:
[----:B------:R-:W-:Y:S01]  /*1a590*/  ISETP.NE.AND P0, PT, R97, RZ, PT ;  /* 0x000000ff6100720c */ /* 0x000fe20003f05270 */
[----:B------:R-:W-:-:S12]  /*1a5a0*/  BSSY.RECONVERGENT B0, `(.L_x_39384) ;  /* 0x000001a000007945 */ /* 0x000fd80003800200 */
[----:B------:R-:W-:Y:S05]  /*1a5b0*/  @!P0 BRA `(.L_x_39385) ;  /* 0x0000000000608947 */ /* 0x000fea0003800000 */
[--C-:B012---:R-:W-:Y:S01]  /*1a5c0*/  FADD.FTZ R42, R24, -R91.reuse ;  /* 0x8000005b182a7221 */ /* 0x107fe20000010000 */
        /* <DEDUP_REMOVED lines=23> */
.L_x_39385:
[----:B------:R-:W-:Y:S05]  /*1a740*/  BSYNC.RECONVERGENT B0 ;  /* 0x0000000000007941 */ /* 0x000fea0003800200 */
.L_x_39384:
[----:B------:R-:W-:Y:S01]  /*1a750*/  ISETP.NE.AND P0, PT, R94, RZ, PT ;  /* 0x000000ff5e00720c */ /* 0x000fe20003f05270 */
[----:B------:R-:W-:-:S12]  /*1a760*/  BSSY.RECONVERGENT B0, `(.L_x_39386) ;  /* 0x000001a000007945 */ /* 0x000fd80003800200 */
[----:B------:R-:W-:Y:S05]  /*1a770*/  @!P0 BRA `(.L_x_39387) ;  /* 0x0000000000608947 */ /* 0x000fea0003800000 */
[--C-:B0123--:R-:W-:Y:S01]  /*1a780*/  FADD.FTZ R42, R28, -R91.reuse ;  /* 0x8000005b1c2a7221 */ /* 0x10ffe20000010000 */
        /* <DEDUP_REMOVED lines=23> */
.L_x_39387:
[----:B------:R-:W-:Y:S05]  /*1a900*/  BSYNC.RECONVERGENT B0 ;  /* 0x0000000000007941 */ /* 0x000fea0003800200 */
.L_x_39386:
[----:B------:R-:W-:Y:S04]  /*1a910*/  BSSY.RECONVERGENT B0, `(.L_x_39388) ;  /* 0x000001a000007945 */ /* 0x000fe80003800200 */
[----:B------:R-:W-:Y:S05]  /*1a920*/  @!P1 BRA `(.L_x_39389) ;  /* 0x0000000000609947 */ /* 0x000fea0003800000 */
[--C-:B01234-:R-:W-:Y:S01]  /*1a930*/  FADD.FTZ R42, R32, -R91.reuse ;  /* 0x8000005b202a7221 */ /* 0x11ffe20000010000 */
        /* <DEDUP_REMOVED lines=23> */
.L_x_39389:
[----:B------:R-:W-:Y:S05]  /*1aab0*/  BSYNC.RECONVERGENT B0 ;  /* 0x0000000000007941 */ /* 0x000fea0003800200 */
.L_x_39388:
[----:B------:R-:W-:Y:S04]  /*1aac0*/  BSSY.RECONVERGENT B0, `(.L_x_39377) ;  /* 0x0000011000007945 */ /* 0x000fe80003800200 */
[----:B------:R-:W-:Y:S05]  /*1aad0*/  @!P2 BRA `(.L_x_39390) ;  /* 0x00000000003ca947 */ /* 0x000fea0003800000 */
[----:B0-234-:R-:W0:Y:S01]  /*1aae0*/  LDC.64 R102, c[0x0][0x428] ;  /* 0x00010a00ff667b82 */ /* 0x01de220000000a00 */
[--C-:B-1----:R-:W-:Y:S01]  /*1aaf0*/  FADD.FTZ R40, R36, -R91.reuse ;  /* 0x8000005b24287221 */ /* 0x102fe20000010000 */
        /* <DEDUP_REMOVED lines=13> */
.L_x_39390:
[----:B------:R-:W-:Y:S05]  /*1abd0*/  BSYNC.RECONVERGENT B0 ;  /* 0x0000000000007941 */ /* 0x000fea0003800200 */
.L_x_39377:
[----:B01234-:R-:W0:Y:S01]  /*1abe0*/  LDC.64 R40, c[0x0][0x380] ;  /* 0x0000e000ff287b82 */ /* 0x01fe220000000a00 */
[----:B------:R-:W-:Y:S01]  /*1abf0*/  UPLOP3.LUT UP1, UPT, UPT, UPT, UP1, 0x40, 0x4 ;  /* 0x000000000004789c */ /* 0x000fe20003f2e810 */
[----:B0-----:R-:W-:-:S04]  /*1ac00*/  IADD3 R58, PT, PT, R58, R40, RZ ;  /* 0x000000283a3a7210 */ /* 0x001fc80007ffe0ff */
[----:B------:R-:W-:-:S13]  /*1ac10*/  ISETP.GE.AND P0, PT, R58, R41, PT ;  /* 0x000000293a00720c */ /* 0x000fda0003f06270 */
[----:B------:R-:W-:Y:S05]  /*1ac20*/  @!P0 BRA `(.L_x_39391) ;  /* 0xfffffe6c00108947 */ /* 0x000fea000383ffff */
[----:B------:R-:W-:Y:S05]  /*1ac30*/  EXIT ;  /* 0x000000000000794d */ /* 0x000fea0003800000 */
.L_x_39392:
        /* <DEDUP_REMOVED lines=12> */
.L_x_42433:


//--------------------- .text._ZN10layer_norm13ln_fwd_kernelINS_13Kernel_traitsI6__halfffffjLj7168ELj1ELj1ELj8ELj16ENS_18Kernel_traits_baseILj7168ES2_ffffjLj256EEEEELb1ELb1ELb1ELb1EEEvNS_9FwdParamsE --------------------------
	.section	.text._ZN10layer_norm13ln_fwd_kernelINS_13Kernel_traitsI6__halfffffjLj7168ELj1ELj1ELj8ELj16ENS_18Kernel_traits_baseILj7168ES2_ffffjLj256EEEEELb1ELb1ELb1ELb1EEEvNS_9FwdParamsE,"ax",@progbits
	.align	128
        .global         _ZN10layer_norm13ln_fwd_kernelINS_13Kernel_traitsI6__halfffffjLj7168ELj1ELj1ELj8ELj16ENS_18Kernel_traits_baseILj7168ES2_ffffjLj256EEEEELb1ELb1ELb1ELb1EEEvNS_9FwdParamsE
        .type           _ZN10layer_norm13ln_fwd_kernelINS_13Kernel_traitsI6__halfffffjLj7168ELj1ELj1ELj8ELj16ENS_18Kernel_traits_baseILj7168ES2_ffffjLj256EEEEELb1ELb1ELb1ELb1EEEvNS_9FwdParamsE,@function
        .size           _ZN10layer_norm13ln_fwd_kernelINS_13Kernel_traitsI6__halfffffjLj7168ELj1ELj1ELj8ELj16ENS_18Kernel_traits_baseILj7168ES2_ffffjLj256EEEEELb1ELb1ELb1ELb1EEEvNS_9FwdParamsE,(.L_x_42434 - _ZN10layer_norm13ln_fwd_kernelINS_13Kernel_traitsI6__halfffffjLj7168ELj1ELj1ELj8ELj16ENS_18Kernel_traits_baseILj7168ES2_ffffjLj256EEEEELb1ELb1ELb1ELb1EEEvNS_9FwdParamsE)
        .other          _ZN10layer_norm13ln_fwd_kernelINS_13Kernel_traitsI6__halfffffjLj7168ELj1ELj1ELj8ELj16ENS_18Kernel_traits_baseILj7168ES2_ffffjLj256EEEEELb1ELb1ELb1ELb1EEEvNS_9FwdParamsE,@"STO_CUDA_ENTRY STV_DEFAULT"
_ZN10layer_norm13ln_fwd_kernelINS_13Kernel_traitsI6__halfffffjLj7168ELj1ELj1ELj8ELj16ENS_18Kernel_traits_baseILj7168ES2_ffffjLj256EEEEELb1ELb1ELb1ELb1EEEvNS_9FwdParamsE:
.text._ZN10layer_norm13ln_fwd_kernelINS_13Kernel_traitsI6__halfffffjLj7168ELj1ELj1ELj8ELj16ENS_18Kernel_traits_baseILj7168ES2_ffffjLj256EEEEELb1ELb1ELb1ELb1EEEvNS_9FwdParamsE:
        /* <DEDUP_REMOVED lines=53> */
.L_x_39393:
[----:B------:R-:W0:Y:S08]  /*0350*/  LDC.64 R2, c[0x0][0x3d0] ;  /* 0x0000f400ff027b82 */ /* 0x000e300000000a00 */
[----:B------:R-:W1:Y:S01]  /*0360*/  LDC.64 R6, c[0x0][0x3e8] ;  /* 0x0000fa00ff067b82 */ /* 0x000e620000000a00 */
[----:B0-----:R-:W-:-:S05]  /*0370*/  IMAD.WIDE.U32 R34, R5, 0x8, R2 ;  /* 0x0000000805227825 */ /* 0x001fca00078e0002 */
        /* <DEDUP_REMOVED lines=21> */
[----:B0-----:R-:W-:-:S07]  /*04d0*/  CS2R R50, SRZ ;  /* 0x0000000000327805 */ /* 0x001fce000001ff00 */
.L_x_39394:
[----:B------:R-:W1:Y:S02]  /*04e0*/  LDCU UR4, c[0x0][0x384] ;  /* 0x00007080ff0477ac */ /* 0x000e640008000800 */
[----:B-1----:R-:W-:-:S13]  /*04f0*/  ISETP.GE.AND P0, PT, R56, UR4, PT ;  /* 0x0000000438007c0c */ /* 0x002fda000bf06270 */
[----:B------:R-:W-:Y:S05]  /*0500*/  @P0 EXIT ;  /* 0x000000000000094d */ /* 0x000fea0003800000 */
[----:B------:R-:W1:Y:S01]  /*0510*/  LDCU UR4, c[0x0][0x360] ;  /* 0x00006c00ff0477ac */ /* 0x000e620008000800 */
[----:B-----5:R-:W-:Y:S01]  /*0520*/  IMAD.MOV.U32 R103, RZ, RZ, R8 ;  /* 0x000000ffff677224 */ /* 0x020fe200078e0008 */
[----:B------:R-:W-:Y:S01]  /*0530*/  SHF.R.U64 R104, R8, 0x10, R9 ;  /* 0x0000001008687819 */ /* 0x000fe20000001209 */
[--C-:B------:R-:W-:Y:S01]  /*0540*/  IMAD.MOV.U32 R8, RZ, RZ, R7.reuse ;  /* 0x000000ffff087224 */ /* 0x100fe200078e0007 */
[----:B------:R-:W-:Y:S01]  /*0550*/  MOV R105, R6 ;  /* 0x0000000600697202 */ /* 0x000fe20000000f00 */
[----:B------:R-:W-:Y:S01]  /*0560*/  IMAD.MOV.U32 R101, RZ, RZ, R10 ;  /* 0x000000ffff657224 */ /* 0x000fe200078e000a */
[--C-:B------:R-:W-:Y:S01]  /*0570*/  SHF.R.U64 R106, R6, 0x10, R7.reuse ;  /* 0x00000010066a7819 */ /* 0x100fe20000001207 */
[----:B------:R-:W-:Y:S01]  /*0580*/  IMAD.MOV.U32 R96, RZ, RZ, R14 ;  /* 0x000000ffff607224 */ /* 0x000fe200078e000e */
[----:B------:R-:W-:Y:S01]  /*0590*/  SHF.R.U32.HI R6, RZ, 0x10, R7 ;  /* 0x00000010ff067819 */ /* 0x000fe20000011607 */
[----:B------:R-:W-:Y:S01]  /*05a0*/  IMAD.HI.U32 R7, R0, -0x2daee0ad, RZ ;  /* 0xd2511f5300077827 */ /* 0x000fe200078e00ff */
[----:B------:R-:W-:Y:S01]  /*05b0*/  MOV R98, R12 ;  /* 0x0000000c00627202 */ /* 0x000fe20000000f00 */
[----:B------:R-:W2:Y:S01]  /*05c0*/  LDCU UR10, c[0x0][0x404] ;  /* 0x00008080ff0a77ac */ /* 0x000ea20008000800 */
[----:B------:R-:W-:Y:S01]  /*05d0*/  SHF.R.U64 R99, R12, 0x10, R13 ;  /* 0x000000100c637819 */ /* 0x000fe2000000120d */
[----:B0-----:R-:W-:Y:S01]  /*05e0*/  IMAD.MOV.U32 R34, RZ, RZ, R21 ;  /* 0x000000ffff227224 */ /* 0x001fe200078e0015 */
[----:B------:R-:W-:Y:S01]  /*05f0*/  SHF.R.U64 R102, R10, 0x10, R11 ;  /* 0x000000100a667819 */ /* 0x000fe2000000120b */
[----:B------:R-:W-:Y:S01]  /*0600*/  IMAD.MOV.U32 R10, RZ, RZ, R9 ;  /* 0x000000ffff0a7224 */ /* 0x000fe200078e0009 */
[----:B------:R-:W-:Y:S01]  /*0610*/  SHF.R.U64 R97, R14, 0x10, R15 ;  /* 0x000000100e617819 */ /* 0x000fe2000000120f */
[----:B------:R-:W-:Y:S01]  /*0620*/  IMAD.MOV.U32 R14, RZ, RZ, R13 ;  /* 0x000000ffff0e7224 */ /* 0x000fe200078e000d */
[----:B------:R-:W-:Y:S01]  /*0630*/  MOV R12, R11 ;  /* 0x0000000b000c7202 */ /* 0x000fe20000000f00 */
[----:B-1----:R-:W-:Y:S01]  /*0640*/  IMAD R58, R56, UR4, R5 ;  /* 0x00000004383a7c24 */ /* 0x002fe2000f8e0205 */
[----:B------:R-:W-:Y:S01]  /*0650*/  SHF.R.U32.HI R11, RZ, 0x10, R11 ;  /* 0x00000010ff0b7819 */ /* 0x000fe2000001160b */
[----:B------:R-:W-:Y:S01]  /*0660*/  IMAD.MOV.U32 R79, RZ, RZ, R20 ;  /* 0x000000ffff4f7224 */ /* 0x000fe200078e0014 */
[----:B------:R-:W-:Y:S01]  /*0670*/  SHF.R.U32.HI R9, RZ, 0x10, R9 ;  /* 0x00000010ff097819 */ /* 0x000fe20000011609 */
[----:B------:R-:W-:Y:S01]  /*0680*/  IMAD.HI.U32 R5, R58, -0x326172a9, RZ ;  /* 0xcd9e8d573a057827 */ /* 0x000fe200078e00ff */
[----:B------:R-:W-:Y:S01]  /*0690*/  LOP3.LUT R7, R7, R53, RZ, 0x3c, !PT ;  /* 0x0000003507077212 */ /* 0x000fe200078e3cff */
[----:B------:R-:W0:Y:S01]  /*06a0*/  LDCU.U8 UR11, c[0x0][0x410] ;  /* 0x00008200ff0b77ac */ /* 0x000e220008000000 */
[----:B------:R-:W-:Y:S01]  /*06b0*/  SHF.R.U32.HI R13, RZ, 0x10, R13 ;  /* 0x00000010ff0d7819 */ /* 0x000fe2000001160d */
[----:B------:R-:W-:Y:S01]  /*06c0*/  IMAD.MOV.U32 R75, RZ, RZ, R24 ;  /* 0x000000ffff4b7224 */ /* 0x000fe200078e0018 */
[----:B------:R-:W-:Y:S01]  /*06d0*/  LOP3.LUT R5, R57, R5, R52, 0x96, !PT ;  /* 0x0000000539057212 */ /* 0x000fe200078e9634 */
[----:B------:R-:W-:Y:S01]  /*06e0*/  IMAD.MOV.U32 R73, RZ, RZ, R26 ;  /* 0x000000ffff497224 */ /* 0x000fe200078e001a */
[----:B------:R-:W-:Y:S01]  /*06f0*/  PRMT R101, R101, 0x5410, R12 ;  /* 0x0000541065657816 */ /* 0x000fe2000000000c */
[----:B------:R-:W-:Y:S01]  /*0700*/  IMAD R12, R0, -0x2daee0ad, RZ ;  /* 0xd2511f53000c7824 */ /* 0x000fe200078e02ff */
[----:B------:R-:W-:Y:S01]  /*0710*/  PRMT R102, R102, 0x5410, R11 ;  /* 0x0000541066667816 */ /* 0x000fe2000000000b */
[----:B------:R-:W-:Y:S01]  /*0720*/  IMAD.HI.U32 R11, R5, -0x2daee0ad, RZ ;  /* 0xd2511f53050b7827 */ /* 0x000fe200078e00ff */
[----:B------:R-:W-:Y:S01]  /*0730*/  PRMT R103, R103, 0x5410, R10 ;  /* 0x0000541067677816 */ /* 0x000fe2000000000a */
[----:B------:R-:W1:Y:S01]  /*0740*/  LDCU UR14, c[0x0][0x400] ;  /* 0x00008000ff0e77ac */ /* 0x000e620008000800 */
[----:B------:R-:W-:Y:S01]  /*0750*/  PRMT R104, R104, 0x5410, R9 ;  /* 0x0000541068687816 */ /* 0x000fe20000000009 */
[----:B------:R-:W-:Y:S01]  /*0760*/  VIADD R10, R52, 0x9e3779b9 ;  /* 0x9e3779b9340a7836 */ /* 0x000fe20000000000 */
[----:B------:R-:W-:Y:S01]  /*0770*/  PRMT R105, R105, 0x5410, R8 ;  /* 0x0000541069697816 */ /* 0x000fe20000000008 */
[----:B------:R-:W-:Y:S01]  /*0780*/  IMAD.HI.U32 R8, R7, -0x326172a9, RZ ;  /* 0xcd9e8d5707087827 */ /* 0x000fe200078e00ff */
[----:B------:R-:W-:Y:S01]  /*0790*/  PRMT R99, R99, 0x5410, R13 ;  /* 0x0000541063637816 */ /* 0x000fe2000000000d */
[----:B------:R-:W3:Y:S01]  /*07a0*/  LDCU.64 UR12, c[0x0][0x408] ;  /* 0x00008100ff0c77ac */ /* 0x000ee20008000a00 */
[----:B------:R-:W-:Y:S01]  /*07b0*/  IADD3 R13, PT, PT, R53, -0x4498517b, RZ ;  /* 0xbb67ae85350d7810 */ /* 0x000fe20007ffe0ff */
[----:B------:R-:W-:Y:S01]  /*07c0*/  IMAD R9, R58, -0x326172a9, RZ ;  /* 0xcd9e8d573a097824 */ /* 0x000fe200078e02ff */
[----:B------:R-:W-:Y:S01]  /*07d0*/  PRMT R106, R106, 0x5410, R6 ;  /* 0x000054106a6a7816 */ /* 0x000fe20000000006 */
[----:B------:R-:W-:Y:S01]  /*07e0*/  IMAD R6, R7, -0x326172a9, RZ ;  /* 0xcd9e8d5707067824 */ /* 0x000fe200078e02ff */
[----:B------:R-:W-:Y:S01]  /*07f0*/  LOP3.LUT R11, R13, R12, R11, 0x96, !PT ;  /* 0x0000000c0d0b7212 */ /* 0x000fe200078e960b */
[----:B------:R-:W-:Y:S01]  /*0800*/  VIADD R12, R53, 0x76cf5d0a ;  /* 0x76cf5d0a350c7836 */ /* 0x000fe20000000000 */
[----:B------:R-:W-:Y:S01]  /*0810*/  LOP3.LUT R8, R10, R9, R8, 0x96, !PT ;  /* 0x000000090a087212 */ /* 0x000fe200078e9608 */
[----:B------:R-:W-:Y:S01]  /*0820*/  IMAD R10, R5, -0x2daee0ad, RZ ;  /* 0xd2511f53050a7824 */ /* 0x000fe200078e02ff */
[--C-:B------:R-:W-:Y:S01]  /*0830*/  SHF.R.U64 R107, R50, 0x10, R51.reuse ;  /* 0x00000010326b7819 */ /* 0x100fe20000001233 */
[----:B------:R-:W-:Y:S01]  /*0840*/  IMAD.HI.U32 R5, R11, -0x326172a9, RZ ;  /* 0xcd9e8d570b057827 */ /* 0x000fe200078e00ff */
[----:B------:R-:W-:Y:S01]  /*0850*/  SHF.R.U32.HI R13, RZ, 0x10, R51 ;  /* 0x00000010ff0d7819 */ /* 0x000fe20000011633 */
[----:B------:R-:W4:Y:S01]  /*0860*/  LDCU.64 UR8, c[0x0][0x3a0] ;  /* 0x00007400ff0877ac */ /* 0x000f220008000a00 */
[----:B------:R-:W-:Y:S01]  /*0870*/  SHF.R.U64 R108, R48, 0x10, R49 ;  /* 0x00000010306c7819 */ /* 0x000fe20000001231 */
[----:B------:R-:W-:Y:S01]  /*0880*/  IMAD.HI.U32 R9, R8, -0x2daee0ad, RZ ;  /* 0xd2511f5308097827 */ /* 0x000fe200078e00ff */
[----:B------:R-:W-:Y:S01]  /*0890*/  PRMT R107, R107, 0x5410, R13 ;  /* 0x000054106b6b7816 */ /* 0x000fe2000000000d */
[----:B------:R-:W-:Y:S01]  /*08a0*/  UPLOP3.LUT UP0, UPT, UPT, UPT, UPT, 0x40, 0x4 ;  /* 0x000000000004789c */ /* 0x000fe20003f0e870 */
[----:B------:R-:W-:Y:S01]  /*08b0*/  SHF.R.U64 R109, R46, 0x10, R47 ;  /* 0x000000102e6d7819 */ /* 0x000fe2000000122f */
[----:B------:R-:W-:Y:S01]  /*08c0*/  VIADD R7, R52, 0x3c6ef372 ;  /* 0x3c6ef37234077836 */ /* 0x000fe20000000000 */
[----:B------:R-:W-:Y:S01]  /*08d0*/  LOP3.LUT R9, R12, R10, R9, 0x96, !PT ;  /* 0x0000000a0c097212 */ /* 0x000fe200078e9609 */
[----:B------:R-:W-:Y:S01]  /*08e0*/  IMAD R13, R8, -0x2daee0ad, RZ ;  /* 0xd2511f53080d7824 */ /* 0x000fe200078e02ff */
[----:B------:R-:W-:Y:S01]  /*08f0*/  SHF.R.U32.HI R12, RZ, 0x10, R49 ;  /* 0x00000010ff0c7819 */ /* 0x000fe20000011631 */
[----:B------:R-:W-:Y:S01]  /*0900*/  IMAD R11, R11, -0x326172a9, RZ ;  /* 0xcd9e8d570b0b7824 */ /* 0x000fe200078e02ff */
[----:B------:R-:W-:Y:S01]  /*0910*/  LOP3.LUT R5, R7, R6, R5, 0x96, !PT ;  /* 0x0000000607057212 */ /* 0x000fe200078e9605 */
[----:B------:R-:W-:Y:S01]  /*0920*/  IMAD.HI.U32 R6, R9, -0x326172a9, RZ ;  /* 0xcd9e8d5709067827 */ /* 0x000fe200078e00ff */
[----:B------:R-:W-:-:S02]  /*0930*/  IADD3 R7, PT, PT, R52, -0x255992d5, RZ ;  /* 0xdaa66d2b34077810 */ /* 0x000fc40007ffe0ff */
[----:B------:R-:W-:Y:S01]  /*0940*/  PRMT R108, R108, 0x5410, R12 ;  /* 0x000054106c6c7816 */ /* 0x000fe2000000000c */
[----:B------:R-:W-:Y:S01]  /*0950*/  IMAD.HI.U32 R8, R5, -0x2daee0ad, RZ ;  /* 0xd2511f5305087827 */ /* 0x000fe200078e00ff */
[----:B------:R-:W-:Y:S02]  /*0960*/  LOP3.LUT R6, R7, R11, R6, 0x96, !PT ;  /* 0x0000000b07067212 */ /* 0x000fe400078e9606 */
[----:B------:R-:W-:Y:S01]  /*0970*/  IADD3 R7, PT, PT, R52, 0x78dde6e4, RZ ;  /* 0x78dde6e434077810 */ /* 0x000fe20007ffe0ff */
[----:B------:R-:W-:Y:S01]  /*0980*/  VIADD R10, R53, 0x32370b8f ;  /* 0x32370b8f350a7836 */ /* 0x000fe20000000000 */
[----:B------:R-:W-:Y:S01]  /*0990*/  SHF.R.U64 R110, R44, 0x10, R45 ;  /* 0x000000102c6e7819 */ /* 0x000fe2000000122d */
[----:B------:R-:W-:Y:S01]  /*09a0*/  IMAD R12, R5, -0x2daee0ad, RZ ;  /* 0xd2511f53050c7824 */ /* 0x000fe200078e02ff */
[----:B------:R-:W-:Y:S01]  /*09b0*/  SHF.R.U64 R111, R42, 0x10, R43 ;  /* 0x000000102a6f7819 */ /* 0x000fe2000000122b */
[----:B------:R-:W-:Y:S01]  /*09c0*/  VIADD R11, R53, 0xed9eba14 ;  /* 0xed9eba14350b7836 */ /* 0x000fe20000000000 */
[----:B------:R-:W-:Y:S01]  /*09d0*/  LOP3.LUT R8, R10, R13, R8, 0x96, !PT ;  /* 0x0000000d0a087212 */ /* 0x000fe200078e9608 */
[----:B------:R-:W-:Y:S01]  /*09e0*/  IMAD R10, R9, -0x326172a9, RZ ;  /* 0xcd9e8d57090a7824 */ /* 0x000fe200078e02ff */
[----:B------:R-:W-:Y:S01]  /*09f0*/  SHF.R.U32.HI R13, RZ, 0x10, R47 ;  /* 0x00000010ff0d7819 */ /* 0x000fe2000001162f */
[----:B------:R-:W-:Y:S01]  /*0a00*/  IMAD.HI.U32 R9, R6, -0x2daee0ad, RZ ;  /* 0xd2511f5306097827 */ /* 0x000fe200078e00ff */
[----:B------:R-:W-:-:S02]  /*0a10*/  SHF.R.U64 R78, R20, 0x10, R21 ;  /* 0x00000010144e7819 */ /* 0x000fc40000001215 */
[----:B------:R-:W-:Y:S01]  /*0a20*/  PRMT R109, R109, 0x5410, R13 ;  /* 0x000054106d6d7816 */ /* 0x000fe2000000000d */
[----:B------:R-:W-:Y:S01]  /*0a30*/  IMAD.HI.U32 R5, R8, -0x326172a9, RZ ;  /* 0xcd9e8d5708057827 */ /* 0x000fe200078e00ff */
[----:B------:R-:W-:Y:S02]  /*0a40*/  LOP3.LUT R9, R11, R12, R9, 0x96, !PT ;  /* 0x0000000c0b097212 */ /* 0x000fe400078e9609 */
[----:B------:R-:W-:Y:S01]  /*0a50*/  SHF.R.U32.HI R13, RZ, 0x10, R45 ;  /* 0x00000010ff0d7819 */ /* 0x000fe2000001162d */
[----:B------:R-:W-:Y:S01]  /*0a60*/  IMAD R11, R6, -0x2daee0ad, RZ ;  /* 0xd2511f53060b7824 */ /* 0x000fe200078e02ff */
[----:B------:R-:W-:Y:S01]  /*0a70*/  LOP3.LUT R5, R7, R10, R5, 0x96, !PT ;  /* 0x0000000a07057212 */ /* 0x000fe200078e9605 */
[----:B------:R-:W-:Y:S01]  /*0a80*/  IMAD R7, R8, -0x326172a9, RZ ;  /* 0xcd9e8d5708077824 */ /* 0x000fe200078e02ff */
[----:B------:R-:W-:Y:S01]  /*0a90*/  PRMT R110, R110, 0x5410, R13 ;  /* 0x000054106e6e7816 */ /* 0x000fe2000000000d */
[----:B------:R-:W-:Y:S01]  /*0aa0*/  VIADD R10, R52, 0x1715609d ;  /* 0x1715609d340a7836 */ /* 0x000fe20000000000 */
[----:B------:R-:W-:Y:S01]  /*0ab0*/  SHF.R.U32.HI R13, RZ, 0x10, R43 ;  /* 0x00000010ff0d7819 */ /* 0x000fe2000001162b */
[----:B------:R-:W-:Y:S01]  /*0ac0*/  IMAD.HI.U32 R6, R9, -0x326172a9, RZ ;  /* 0xcd9e8d5709067827 */ /* 0x000fe200078e00ff */
[----:B------:R-:W-:-:S02]  /*0ad0*/  SHF.R.U32.HI R35, RZ, 0x10, R21 ;  /* 0x00000010ff237819 */ /* 0x000fc40000011615 */
[----:B------:R-:W-:Y:S01]  /*0ae0*/  MOV R77, R22 ;  /* 0x00000016004d7202 */ /* 0x000fe20000000f00 */
[----:B------:R-:W-:Y:S01]  /*0af0*/  IMAD.HI.U32 R8, R5, -0x2daee0ad, RZ ;  /* 0xd2511f5305087827 */ /* 0x000fe200078e00ff */
[----:B------:R-:W-:Y:S02]  /*0b00*/  LOP3.LUT R6, R10, R7, R6, 0x96, !PT ;  /* 0x000000070a067212 */ /* 0x000fe400078e9606 */
[--C-:B------:R-:W-:Y:S01]  /*0b10*/  SHF.R.U64 R76, R22, 0x10, R23.reuse ;  /* 0x00000010164c7819 */ /* 0x100fe20000001217 */
[----:B------:R-:W-:Y:S01]  /*0b20*/  VIADD R12, R53, 0xa9066899 ;  /* 0xa9066899350c7836 */ /* 0x000fe20000000000 */
[----:B------:R-:W-:Y:S01]  /*0b30*/  SHF.R.U32.HI R36, RZ, 0x10, R23 ;  /* 0x00000010ff247819 */ /* 0x000fe20000011617 */
[----:B------:R-:W-:Y:S01]  /*0b40*/  IMAD R10, R9, -0x326172a9, RZ ;  /* 0xcd9e8d57090a7824 */ /* 0x000fe200078e02ff */
[----:B------:R-:W-:Y:S01]  /*0b50*/  SHF.R.U64 R74, R24, 0x10, R25 ;  /* 0x00000010184a7819 */ /* 0x000fe20000001219 */
[----:B------:R-:W-:Y:S01]  /*0b60*/  IMAD.HI.U32 R9, R6, -0x2daee0ad, RZ ;  /* 0xd2511f5306097827 */ /* 0x000fe200078e00ff */
[----:B------:R-:W-:-:S02]  /*0b70*/  LOP3.LUT R8, R12, R11, R8, 0x96, !PT ;  /* 0x0000000b0c087212 */ /* 0x000fc400078e9608 */
[----:B------:R-:W-:Y:S01]  /*0b80*/  IADD3 R11, PT, PT, R53, 0x646e171e, RZ ;  /* 0x646e171e350b7810 */ /* 0x000fe20007ffe0ff */
[----:B------:R-:W-:Y:S01]  /*0b90*/  IMAD R12, R5, -0x2daee0ad, RZ ;  /* 0xd2511f53050c7824 */ /* 0x000fe200078e02ff */
[----:B------:R-:W-:Y:S01]  /*0ba0*/  SHF.R.U64 R72, R26, 0x10, R27 ;  /* 0x000000101a487819 */ /* 0x000fe2000000121b */
[----:B------:R-:W-:Y:S01]  /*0bb0*/  IMAD.HI.U32 R5, R8, -0x326172a9, RZ ;  /* 0xcd9e8d5708057827 */ /* 0x000fe200078e00ff */
[----:B------:R-:W-:Y:S02]  /*0bc0*/  MOV R81, R18 ;  /* 0x0000001200517202 */ /* 0x000fe40000000f00 */
[----:B------:R-:W-:Y:S01]  /*0bd0*/  LOP3.LUT R9, R11, R12, R9, 0x96, !PT ;  /* 0x0000000c0b097212 */ /* 0x000fe200078e9609 */
[----:B------:R-:W-:Y:S01]  /*0be0*/  VIADD R7, R52, 0xb54cda56 ;  /* 0xb54cda5634077836 */ /* 0x000fe20000000000 */
[----:B------:R-:W-:Y:S01]  /*0bf0*/  IADD3 R12, PT, PT, R53, 0x1fd5c5a3, RZ ;  /* 0x1fd5c5a3350c7810 */ /* 0x000fe20007ffe0ff */
[----:B------:R-:W-:Y:S01]  /*0c00*/  IMAD R11, R6, -0x2daee0ad, RZ ;  /* 0xd2511f53060b7824 */ /* 0x000fe200078e02ff */
[----:B------:R-:W-:Y:S01]  /*0c10*/  SHF.R.U64 R93, R18, 0x10, R19 ;  /* 0x00000010125d7819 */ /* 0x000fe20000001213 */
[----:B------:R-:W-:Y:S01]  /*0c20*/  IMAD.HI.U32 R6, R9, -0x326172a9, RZ ;  /* 0xcd9e8d5709067827 */ /* 0x000fe200078e00ff */
[----:B------:R-:W-:-:S02]  /*0c30*/  LOP3.LUT R5, R7, R10, R5, 0x96, !PT ;  /* 0x0000000a07057212 */ /* 0x000fc400078e9605 */
[----:B------:R-:W-:Y:S01]  /*0c40*/  SHF.R.U64 R95, R16, 0x10, R17 ;  /* 0x00000010105f7819 */ /* 0x000fe20000001211 */
[----:B------:R-:W-:Y:S01]  /*0c50*/  IMAD R7, R8, -0x326172a9, RZ ;  /* 0xcd9e8d5708077824 */ /* 0x000fe200078e02ff */
[----:B------:R-:W-:Y:S01]  /*0c60*/  MOV R22, R25 ;  /* 0x0000001900167202 */ /* 0x000fe20000000f00 */
[----:B------:R-:W-:Y:S01]  /*0c70*/  VIADD R10, R52, 0x5384540f ;  /* 0x5384540f340a7836 */ /* 0x000fe20000000000 */
[----:B------:R-:W-:Y:S01]  /*0c80*/  SHF.R.U32.HI R37, RZ, 0x10, R25 ;  /* 0x00000010ff257819 */ /* 0x000fe20000011619 */
[----:B------:R-:W-:Y:S01]  /*0c90*/  IMAD.HI.U32 R8, R5, -0x2daee0ad, RZ ;  /* 0xd2511f5305087827 */ /* 0x000fe200078e00ff */
[----:B------:R-:W-:Y:S02]  /*0ca0*/  SHF.R.U32.HI R26, RZ, 0x10, R27 ;  /* 0x00000010ff1a7819 */ /* 0x000fe4000001161b */
[----:B------:R-:W-:Y:S01]  /*0cb0*/  LOP3.LUT R6, R10, R7, R6, 0x96, !PT ;  /* 0x000000070a067212 */ /* 0x000fe200078e9606 */
[----:B------:R-:W-:Y:S01]  /*0cc0*/  IMAD R10, R9, -0x326172a9, RZ ;  /* 0xcd9e8d57090a7824 */ /* 0x000fe200078e02ff */
[----:B------:R-:W-:Y:S01]  /*0cd0*/  LOP3.LUT R8, R12, R11, R8, 0x96, !PT ;  /* 0x0000000b0c087212 */ /* 0x000fe200078e9608 */
[----:B------:R-:W-:Y:S01]  /*0ce0*/  IMAD R12, R5, -0x2daee0ad, RZ ;  /* 0xd2511f53050c7824 */ /* 0x000fe200078e02ff */
[----:B------:R-:W-:Y:S01]  /*0cf0*/  MOV R71, R28 ;  /* 0x0000001c00477202 */ /* 0x000fe20000000f00 */
[----:B------:R-:W-:Y:S01]  /*0d00*/  VIADD R11, R53, 0xdb3d7428 ;  /* 0xdb3d7428350b7836 */ /* 0x000fe20000000000 */
[----:B------:R-:W-:Y:S01]  /*0d10*/  SHF.R.U64 R70, R28, 0x10, R29 ;  /* 0x000000101c467819 */ /* 0x000fe2000000121d */
[----:B------:R-:W-:Y:S01]  /*0d20*/  IMAD.HI.U32 R9, R6, -0x2daee0ad, RZ ;  /* 0xd2511f5306097827 */ /* 0x000fe200078e00ff */
[----:B------:R-:W-:-:S02]  /*0d30*/  MOV R18, R17 ;  /* 0x0000001100127202 */ /* 0x000fc40000000f00 */
[----:B------:R-:W-:Y:S01]  /*0d40*/  PRMT R111, R111, 0x5410, R13 ;  /* 0x000054106f6f7816 */ /* 0x000fe2000000000d */
[----:B------:R-:W-:Y:S01]  /*0d50*/  IMAD.HI.U32 R5, R8, -0x326172a9, RZ ;  /* 0xcd9e8d5708057827 */ /* 0x000fe200078e00ff */
[----:B------:R-:W-:Y:S02]  /*0d60*/  LOP3.LUT R9, R11, R12, R9, 0x96, !PT ;  /* 0x0000000c0b097212 */ /* 0x000fe400078e9609 */
[----:B------:R-:W-:Y:S01]  /*0d70*/  MOV R25, R31 ;  /* 0x0000001f00197202 */ /* 0x000fe20000000f00 */
[----:B------:R-:W-:Y:S01]  /*0d80*/  VIADD R7, R52, 0xf1bbcdc8 ;  /* 0xf1bbcdc834077836 */ /* 0x000fe20000000000 */
[----:B------:R-:W-:Y:S01]  /*0d90*/  SHF.R.U64 R68, R30, 0x10, R31 ;  /* 0x000000101e447819 */ /* 0x000fe2000000121f */
[----:B------:R-:W-:Y:S01]  /*0da0*/  IMAD.MOV.U32 R21, RZ, RZ, R23 ;  /* 0x000000ffff157224 */ /* 0x000fe200078e0017 */
[----:B------:R-:W-:Y:S01]  /*0db0*/  SHF.R.U32.HI R67, RZ, 0x10, R31 ;  /* 0x00000010ff437819 */ /* 0x000fe2000001161f */
[----:B------:R-:W-:Y:S01]  /*0dc0*/  IMAD.MOV.U32 R94, RZ, RZ, R16 ;  /* 0x000000ffff5e7224 */ /* 0x000fe200078e0010 */
[----:B------:R-:W-:Y:S01]  /*0dd0*/  LOP3.LUT R5, R7, R10, R5, 0x96, !PT ;  /* 0x0000000a07057212 */ /* 0x000fe200078e9605 */
[----:B------:R-:W-:Y:S01]  /*0de0*/  IMAD R7, R6, -0x2daee0ad, RZ ;  /* 0xd2511f5306077824 */ /* 0x000fe200078e02ff */
[----:B------:R-:W-:Y:S01]  /*0df0*/  SHF.R.U64 R80, R32, 0x10, R33 ;  /* 0x0000001020507819 */ /* 0x000fe20000001221 */
[----:B------:R-:W-:Y:S01]  /*0e00*/  IMAD.MOV.U32 R23, RZ, RZ, R27 ;  /* 0x000000ffff177224 */ /* 0x000fe200078e001b */
[--C-:B------:R-:W-:Y:S01]  /*0e10*/  SHF.R.U32.HI R27, RZ, 0x10, R29.reuse ;  /* 0x00000010ff1b7819 */ /* 0x100fe2000001161d */
[----:B------:R-:W-:Y:S01]  /*0e20*/  IMAD.MOV.U32 R24, RZ, RZ, R29 ;  /* 0x000000ffff187224 */ /* 0x000fe200078e001d */
[----:B------:R-:W-:Y:S01]  /*0e30*/  SHF.R.U32.HI R28, RZ, 0x10, R33 ;  /* 0x00000010ff1c7819 */ /* 0x000fe20000011621 */
[----:B------:R-:W-:Y:S01]  /*0e40*/  IMAD.MOV.U32 R69, RZ, RZ, R30 ;  /* 0x000000ffff457224 */ /* 0x000fe200078e001e */
[----:B------:R-:W-:Y:S01]  /*0e50*/  SHF.R.U32.HI R17, RZ, 0x10, R17 ;  /* 0x00000010ff117819 */ /* 0x000fe20000011611 */
[----:B------:R-:W-:Y:S01]  /*0e60*/  IMAD.MOV.U32 R66, RZ, RZ, R32 ;  /* 0x000000ffff427224 */ /* 0x000fe200078e0020 */
[----:B------:R-:W-:Y:S01]  /*0e70*/  SHF.R.U64 R112, R40, 0x10, R41 ;  /* 0x0000001028707819 */ /* 0x000fe20000001229 */
[----:B------:R-:W-:Y:S01]  /*0e80*/  IMAD.MOV.U32 R65, RZ, RZ, R33 ;  /* 0x000000ffff417224 */ /* 0x000fe200078e0021 */
[----:B------:R-:W-:Y:S01]  /*0e90*/  SHF.R.U32.HI R13, RZ, 0x10, R41 ;  /* 0x00000010ff0d7819 */ /* 0x000fe20000011629 */
[--C-:B------:R-:W-:Y:S01]  /*0ea0*/  IMAD.MOV.U32 R20, RZ, RZ, R19.reuse ;  /* 0x000000ffff147224 */ /* 0x100fe200078e0013 */
[----:B------:R-:W-:Y:S01]  /*0eb0*/  SHF.R.U32.HI R19, RZ, 0x10, R19 ;  /* 0x00000010ff137819 */ /* 0x000fe20000011613 */
[--C-:B------:R-:W-:Y:S01]  /*0ec0*/  IMAD.MOV.U32 R16, RZ, RZ, R15.reuse ;  /* 0x000000ffff107224 */ /* 0x100fe200078e000f */
[----:B------:R-:W-:Y:S01]  /*0ed0*/  SHF.R.U32.HI R15, RZ, 0x10, R15 ;  /* 0x00000010ff0f7819 */ /* 0x000fe2000001160f */
[----:B------:R-:W-:Y:S01]  /*0ee0*/  IMAD R8, R8, -0x326172a9, RZ ;  /* 0xcd9e8d5708087824 */ /* 0x000fe200078e02ff */
[----:B------:R-:W-:Y:S01]  /*0ef0*/  IADD3 R10, PT, PT, R52, -0x700cb87f, RZ ;  /* 0x8ff34781340a7810 */ /* 0x000fe20007ffe0ff */
[----:B------:R-:W-:Y:S01]  /*0f00*/  IMAD.HI.U32 R59, R9, -0x326172a9, RZ ;  /* 0xcd9e8d57093b7827 */ /* 0x000fe200078e00ff */
[----:B------:R-:W-:-:S02]  /*0f10*/  SHF.R.U64 R113, R2, 0x10, R3 ;  /* 0x0000001002717819 */ /* 0x000fc40000001203 */
[----:B------:R-:W-:Y:S01]  /*0f20*/  SHF.R.U32.HI R11, RZ, 0x10, R3 ;  /* 0x00000010ff0b7819 */ /* 0x000fe20000011603 */
[----:B------:R-:W-:Y:S01]  /*0f30*/  IMAD.HI.U32 R60, R5, -0x2daee0ad, RZ ;  /* 0xd2511f53053c7827 */ /* 0x000fe200078e00ff */
[----:B------:R-:W-:Y:S02]  /*0f40*/  PRMT R79, R34, 0x5410, R79 ;  /* 0x00005410224f7816 */ /* 0x000fe4000000004f */
[----:B------:R-:W-:Y:S01]  /*0f50*/  PRMT R78, R35, 0x5410, R78 ;  /* 0x00005410234e7816 */ /* 0x000fe2000000004e */
[----:B------:R-:W-:Y:S01]  /*0f60*/  VIADD R6, R53, 0x96a522ad ;  /* 0x96a522ad35067836 */ /* 0x000fe20000000000 */
[----:B------:R-:W-:Y:S01]  /*0f70*/  PRMT R77, R21, 0x5410, R77 ;  /* 0x00005410154d7816 */ /* 0x000fe2000000004d */
        /* <DEDUP_REMOVED lines=25> */
[----:B------:R-:W-:Y:S02]  /*1110*/  LOP3.LUT R59, R10, R8, R59, 0x96, !PT ;  /* 0x000000080a3b7212 */ /* 0x000fe400078e963b */
[----:B------:R-:W-:Y:S02]  /*1120*/  LOP3.LUT R60, R6, R7, R60, 0x96, !PT ;  /* 0x00000007063c7212 */ /* 0x000fe400078e963c */
[----:B01234-:R-:W-:-:S07]  /*1130*/  LOP3.LUT R61, R4, 0x3, RZ, 0xc0, !PT ;  /* 0x00000003043d7812 */ /* 0x01ffce00078ec0ff */
.L_x_39631:
        /* <DEDUP_REMOVED lines=22> */
[----:B------:R-:W-:-:S04]  /*12a0*/  LEA.HI R54, R15, R14, RZ, 0x2 ;  /* 0x0000000e0f367211 */ /* 0x000fc800078f10ff */
[----:B------:R-:W-:-:S03]  /*12b0*/  LEA.HI.SX32 R54, R54, R89, 0x1e ;  /* 0x0000005936367211 */ /* 0x000fc600078ff2ff */
[----:B0-----:R-:W-:Y:S05]  /*12c0*/  @!P0 BRA `(.L_x_39395) ;  /* 0x0000001800508947 */ /* 0x001fea0003800000 */
[----:B------:R-:W0:Y:S02]  /*12d0*/  LDC.64 R8, c[0x0][0x3a0] ;  /* 0x0000e800ff087b82 */ /* 0x000e240000000a00 */
[----:B0-----:R-:W-:-:S06]  /*12e0*/  IMAD.WIDE.U32 R8, R54, 0x10, R8 ;  /* 0x0000001036087825 */ /* 0x001fcc00078e0008 */
[----:B------:R-:W2:Y:S01]  /*12f0*/  LDG.E.128 R8, desc[UR6][R8.64] ;  /* 0x0000000608087981 */ /* 0x000ea2000c1e1d00 */
[----:B------:R-:W-:-:S13]  /*1300*/  ISETP.GT.AND P2, PT, R16, RZ, PT ;  /* 0x000000ff1000720c */ /* 0x000fda0003f44270 */
[----:B------:R-:W-:Y:S01]  /*1310*/  @!P2 IMAD.MOV.U32 R12, RZ, RZ, R61 ;  /* 0x000000ffff0ca224 */ /* 0x000fe200078e003d */
[----:B------:R-:W-:Y:S01]  /*1320*/  @!P2 MOV R26, R64 ;  /* 0x00000040001aa202 */ /* 0x000fe20000000f00 */
[----:B--2---:R-:W-:Y:S01]  /*1330*/  @!P2 IMAD.MOV.U32 R20, RZ, RZ, R8 ;  /* 0x000000ffff14a224 */ /* 0x004fe200078e0008 */
        /* <DEDUP_REMOVED lines=16> */
.L_x_39398:
        /* <DEDUP_REMOVED lines=12> */
.L_x_39399:
        /* <DEDUP_REMOVED lines=60> */
.L_x_39397:
[----:B------:R-:W-:Y:S01]  /*18c0*/  HFMA2 R20, -RZ, RZ, 0.1171875, 0 ;  /* 0x2f800000ff147431 */ /* 0x000fe200000001ff */
[----:B------:R-:W-:Y:S01]  /*18d0*/  I2FP.F32.U32 R13, R13 ;  /* 0x0000000d000d7245 */ /* 0x000fe20000201000 */
[----:B-----5:R-:W-:-:S04]  /*18e0*/  FMUL.FTZ R14, R4, UR13 ;  /* 0x0000000d040e7c20 */ /* 0x020fc80008410000 */
[----:B------:R-:W-:Y:S01]  /*18f0*/  FMUL.FTZ R14, R14, UR12 ;  /* 0x0000000c0e0e7c20 */ /* 0x000fe20008410000 */
[----:B------:R-:W-:Y:S01]  /*1900*/  FFMA.FTZ R13, R13, R20, 1.1641532182693481445e-10 ;  /* 0x2f0000000d0d7423 */ /* 0x000fe20000010014 */
[----:B------:R-:W-:-:S04]  /*1910*/  HADD2.F32 R20, -RZ, R79.H1_H1 ;  /* 0x3000004fff147230 */ /* 0x000fc80000004100 */
[----:B------:R-:W-:-:S04]  /*1920*/  FSETP.GTU.FTZ.AND P3, PT, R13, UR10, PT ;  /* 0x0000000a0d007c0b */ /* 0x000fc8000bf7c000 */
[----:B------:R-:W-:Y:S02]  /*1930*/  FSEL R15, R14, RZ, !P3 ;  /* 0x000000ff0e0f7208 */ /* 0x000fe40005800000 */
[----:B------:R-:W-:-:S03]  /*1940*/  SEL R13, RZ, 0x1, P3 ;  /* 0x00000001ff0d7807 */ /* 0x000fc60001800000 */
[----:B------:R-:W-:Y:S01]  /*1950*/  FFMA.FTZ R20, R15, R20, R8 ;  /* 0x000000140f147223 */ /* 0x000fe20000010008 */
[----:B------:R-:W-:-:S07]  /*1960*/  PRMT R65, R13, 0x7610, R65 ;  /* 0x000076100d417816 */ /* 0x000fce0000000041 */
.L_x_39396:
        /* <DEDUP_REMOVED lines=15> */
.L_x_39402:
        /* <DEDUP_REMOVED lines=12> */
.L_x_39403:
        /* <DEDUP_REMOVED lines=61> */
.L_x_39401:
[----:B------:R-:W-:Y:S01]  /*1ef0*/  I2FP.F32.U32 R12, R14 ;  /* 0x0000000e000c7245 */ /* 0x000fe20000201000 */
[----:B------:R-:W-:Y:S02]  /*1f00*/  IMAD.MOV.U32 R15, RZ, RZ, 0x2f800000 ;  /* 0x2f800000ff0f7424 */ /* 0x000fe400078e00ff */
[----:B-----5:R-:W-:Y:S01]  /*1f10*/  FMUL.FTZ R14, R5, UR13 ;  /* 0x0000000d050e7c20 */ /* 0x020fe20008410000 */
[----:B------:R-:W-:Y:S02]  /*1f20*/  HADD2.F32 R21, -RZ, R78.H1_H1 ;  /* 0x3000004eff157230 */ /* 0x000fe40000004100 */
[----:B------:R-:W-:Y:S01]  /*1f30*/  FFMA.FTZ R12, R12, R15, 1.1641532182693481445e-10 ;  /* 0x2f0000000c0c7423 */ /* 0x000fe2000001000f */
[----:B------:R-:W-:-:S04]  /*1f40*/  FMUL.FTZ R14, R14, UR12 ;  /* 0x0000000c0e0e7c20 */ /* 0x000fc80008410000 */
[----:B------:R-:W-:-:S04]  /*1f50*/  FSETP.GTU.FTZ.AND P3, PT, R12, UR10, PT ;  /* 0x0000000a0c007c0b */ /* 0x000fc8000bf7c000 */
[----:B------:R-:W-:Y:S02]  /*1f60*/  FSEL R14, R14, RZ, !P3 ;  /* 0x000000ff0e0e7208 */ /* 0x000fe40005800000 */
[----:B------:R-:W-:-:S03]  /*1f70*/  SEL R12, RZ, 0x1, P3 ;  /* 0x00000001ff0c7807 */ /* 0x000fc60001800000 */
[----:B------:R-:W-:Y:S01]  /*1f80*/  FFMA.FTZ R21, R14, R21, R9 ;  /* 0x000000150e157223 */ /* 0x000fe20000010009 */
[----:B------:R-:W-:-:S07]  /*1f90*/  PRMT R66, R12, 0x7610, R66 ;  /* 0x000076100c427816 */ /* 0x000fce0000000042 */
.L_x_39400:
        /* <DEDUP_REMOVED lines=15> */
.L_x_39406:
        /* <DEDUP_REMOVED lines=12> */
.L_x_39407:
        /* <DEDUP_REMOVED lines=61> */
.L_x_39405:
[----:B------:R-:W-:Y:S01]  /*2520*/  I2FP.F32.U32 R13, R14 ;  /* 0x0000000e000d7245 */ /* 0x000fe20000201000 */
[----:B------:R-:W-:Y:S02]  /*2530*/  IMAD.MOV.U32 R22, RZ, RZ, 0x2f800000 ;  /* 0x2f800000ff167424 */ /* 0x000fe400078e00ff */
[----:B-----5:R-:W-:Y:S02]  /*2540*/  FMUL.FTZ R14, R6, UR13 ;  /* 0x0000000d060e7c20 */ /* 0x020fe40008410000 */
[----:B------:R-:W-:Y:S02]  /*2550*/  FFMA.FTZ R13, R13, R22, 1.1641532182693481445e-10 ;  /* 0x2f0000000d0d7423 */ /* 0x000fe40000010016 */
[----:B------:R-:W-:Y:S01]  /*2560*/  FMUL.FTZ R14, R14, UR12 ;  /* 0x0000000c0e0e7c20 */ /* 0x000fe20008410000 */
[----:B------:R-:W-:Y:S02]  /*2570*/  HADD2.F32 R22, -RZ, R79.H0_H0 ;  /* 0x2000004fff167230 */ /* 0x000fe40000004100 */
[----:B------:R-:W-:-:S04]  /*2580*/  FSETP.GTU.FTZ.AND P3, PT, R13, UR10, PT ;  /* 0x0000000a0d007c0b */ /* 0x000fc8000bf7c000 */
[----:B------:R-:W-:Y:S02]  /*2590*/  FSEL R15, R14, RZ, !P3 ;  /* 0x000000ff0e0f7208 */ /* 0x000fe40005800000 */
[----:B------:R-:W-:-:S03]  /*25a0*/  SEL R13, RZ, 0x1, P3 ;  /* 0x00000001ff0d7807 */ /* 0x000fc60001800000 */
[----:B------:R-:W-:Y:S01]  /*25b0*/  FFMA.FTZ R22, R15, R22, R10 ;  /* 0x000000160f167223 */ /* 0x000fe2000001000a */
[----:B------:R-:W-:-:S07]  /*25c0*/  PRMT R67, R13, 0x7610, R67 ;  /* 0x000076100d437816 */ /* 0x000fce0000000043 */
.L_x_39404:
        /* <DEDUP_REMOVED lines=15> */
.L_x_39410:
        /* <DEDUP_REMOVED lines=12> */
.L_x_39411:
        /* <DEDUP_REMOVED lines=61> */
.L_x_39409:
[----:B------:R-:W-:Y:S01]  /*2b50*/  HFMA2 R17, -RZ, RZ, 0.1171875, 0 ;  /* 0x2f800000ff117431 */ /* 0x000fe200000001ff */
[----:B------:R-:W-:Y:S01]  /*2b60*/  I2FP.F32.U32 R12, R13 ;  /* 0x0000000d000c7245 */ /* 0x000fe20000201000 */
[----:B-----5:R-:W-:Y:S01]  /*2b70*/  FMUL.FTZ R13, R7, UR13 ;  /* 0x0000000d070d7c20 */ /* 0x020fe20008410000 */
[----:B------:R-:W-:-:S03]  /*2b80*/  HADD2.F32 R23, -RZ, R78.H0_H0 ;  /* 0x2000004eff177230 */ /* 0x000fc60000004100 */
[----:B------:R-:W-:Y:S01]  /*2b90*/  FMUL.FTZ R13, R13, UR12 ;  /* 0x0000000c0d0d7c20 */ /* 0x000fe20008410000 */
[----:B------:R-:W-:-:S05]  /*2ba0*/  FFMA.FTZ R12, R12, R17, 1.1641532182693481445e-10 ;  /* 0x2f0000000c0c7423 */ /* 0x000fca0000010011 */
[----:B------:R-:W-:-:S04]  /*2bb0*/  FSETP.GTU.FTZ.AND P2, PT, R12, UR10, PT ;  /* 0x0000000a0c007c0b */ /* 0x000fc8000bf5c000 */
[----:B------:R-:W-:Y:S02]  /*2bc0*/  FSEL R14, R13, RZ, !P2 ;  /* 0x000000ff0d0e7208 */ /* 0x000fe40005000000 */
[----:B------:R-:W-:-:S03]  /*2bd0*/  SEL R12, RZ, 0x1, P2 ;  /* 0x00000001ff0c7807 */ /* 0x000fc60001000000 */
[----:B------:R-:W-:Y:S01]  /*2be0*/  FFMA.FTZ R23, R14, R23, R11 ;  /* 0x000000170e177223 */ /* 0x000fe2000001000b */
[----:B------:R-:W-:Y:S01]  /*2bf0*/  PRMT R68, R12, 0x7610, R68 ;  /* 0x000076100c447816 */ /* 0x000fe20000000044 */
[----:B------:R-:W-:Y:S06]  /*2c00*/  BRA `(.L_x_39408) ;  /* 0x00000018003c7947 */ /* 0x000fec0003800000 */
.L_x_39395:
        /* <DEDUP_REMOVED lines=19> */
.L_x_39414:
        /* <DEDUP_REMOVED lines=12> */
.L_x_39415:
[----:B------:R-:W-:Y:S01]  /*2e00*/  IMAD.WIDE.U32 R14, R58, -0x326172a9, RZ ;  /* 0xcd9e8d573a0e7825 */ /* 0x000fe200078e00ff */
[----:B------:R-:W-:Y:S02]  /*2e10*/  LOP3.LUT R12, R63, R23, R53, 0x96, !PT ;  /* 0x000000173f0c7212 */ /* 0x000fe400078e9635 */
[----:B------:R-:W-:Y:S02]  /*2e20*/  IADD3 R17, PT, PT, R53, -0x4498517b, RZ ;  /* 0xbb67ae8535117810 */ /* 0x000fe40007ffe0ff */
        /* <DEDUP_REMOVED lines=57> */
.L_x_39413:
        /* <DEDUP_REMOVED lines=9> */
[----:B------:R-:W-:Y:S01]  /*3250*/  FMUL.FTZ R20, R20, R17 ;  /* 0x0000001114147220 */ /* 0x000fe20000410000 */
[----:B------:R-:W-:-:S07]  /*3260*/  PRMT R65, R13, 0x7610, R65 ;  /* 0x000076100d417816 */ /* 0x000fce0000000041 */
.L_x_39412:
        /* <DEDUP_REMOVED lines=15> */
.L_x_39418:
        /* <DEDUP_REMOVED lines=12> */
.L_x_39419:
        /* <DEDUP_REMOVED lines=61> */
.L_x_39417:
        /* <DEDUP_REMOVED lines=11> */
.L_x_39416:
        /* <DEDUP_REMOVED lines=15> */
.L_x_39422:
        /* <DEDUP_REMOVED lines=12> */
.L_x_39423:
        /* <DEDUP_REMOVED lines=61> */
.L_x_39421:
[----:B------:R-:W-:Y:S01]  /*3e20*/  I2FP.F32.U32 R13, R14 ;  /* 0x0000000e000d7245 */ /* 0x000fe20000201000 */
[----:B------:R-:W-:Y:S02]  /*3e30*/  HFMA2 R14, -RZ, RZ, 0.1171875, 0 ;  /* 0x2f800000ff0e7431 */ /* 0x000fe400000001ff */
[----:B-----5:R-:W-:Y:S01]  /*3e40*/  FMUL.FTZ R15, R6, UR13 ;  /* 0x0000000d060f7c20 */ /* 0x020fe20008410000 */
[----:B------:R-:W-:-:S03]  /*3e50*/  HADD2.F32 R17, -RZ, R79.H0_H0 ;  /* 0x2000004fff117230 */ /* 0x000fc60000004100 */
[----:B------:R-:W-:Y:S01]  /*3e60*/  FMUL.FTZ R15, R15, UR12 ;  /* 0x0000000c0f0f7c20 */ /* 0x000fe20008410000 */
[----:B------:R-:W-:-:S05]  /*3e70*/  FFMA.FTZ R13, R13, R14, 1.1641532182693481445e-10 ;  /* 0x2f0000000d0d7423 */ /* 0x000fca000001000e */
[----:B------:R-:W-:-:S04]  /*3e80*/  FSETP.GTU.FTZ.AND P2, PT, R13, UR10, PT ;  /* 0x0000000a0d007c0b */ /* 0x000fc8000bf5c000 */
[----:B------:R-:W-:Y:S02]  /*3e90*/  FSEL R22, R15, RZ, !P2 ;  /* 0x000000ff0f167208 */ /* 0x000fe40005000000 */
[----:B------:R-:W-:-:S03]  /*3ea0*/  SEL R13, RZ, 0x1, P2 ;  /* 0x00000001ff0d7807 */ /* 0x000fc60001000000 */
[----:B------:R-:W-:Y:S01]  /*3eb0*/  FMUL.FTZ R22, R22, R17 ;  /* 0x0000001116167220 */ /* 0x000fe20000410000 */
[----:B------:R-:W-:-:S07]  /*3ec0*/  PRMT R67, R13, 0x7610, R67 ;  /* 0x000076100d437816 */ /* 0x000fce0000000043 */
.L_x_39420:
        /* <DEDUP_REMOVED lines=15> */
.L_x_39425:
        /* <DEDUP_REMOVED lines=12> */
.L_x_39426:
        /* <DEDUP_REMOVED lines=61> */
.L_x_39424:
[----:B------:R-:W-:Y:S01]  /*4450*/  I2FP.F32.U32 R12, R13 ;  /* 0x0000000d000c7245 */ /* 0x000fe20000201000 */
[----:B------:R-:W-:Y:S02]  /*4460*/  IMAD.MOV.U32 R13, RZ, RZ, 0x2f800000 ;  /* 0x2f800000ff0d7424 */ /* 0x000fe400078e00ff */
[----:B-----5:R-:W-:Y:S01]  /*4470*/  FMUL.FTZ R14, R7, UR13 ;  /* 0x0000000d070e7c20 */ /* 0x020fe20008410000 */
[----:B------:R-:W-:Y:S02]  /*4480*/  HADD2.F32 R24, -RZ, R78.H0_H0 ;  /* 0x2000004eff187230 */ /* 0x000fe40000004100 */
[----:B------:R-:W-:Y:S01]  /*4490*/  FFMA.FTZ R12, R12, R13, 1.1641532182693481445e-10 ;  /* 0x2f0000000c0c7423 */ /* 0x000fe2000001000d */
[----:B------:R-:W-:-:S04]  /*44a0*/  FMUL.FTZ R14, R14, UR12 ;  /* 0x0000000c0e0e7c20 */ /* 0x000fc80008410000 */
[----:B------:R-:W-:-:S04]  /*44b0*/  FSETP.GTU.FTZ.AND P2, PT, R12, UR10, PT ;  /* 0x0000000a0c007c0b */ /* 0x000fc8000bf5c000 */
[----:B------:R-:W-:Y:S02]  /*44c0*/  FSEL R23, R14, RZ, !P2 ;  /* 0x000000ff0e177208 */ /* 0x000fe40005000000 */
[----:B------:R-:W-:-:S03]  /*44d0*/  SEL R12, RZ, 0x1, P2 ;  /* 0x00000001ff0c7807 */ /* 0x000fc60001000000 */
[----:B------:R-:W-:Y:S01]  /*44e0*/  FMUL.FTZ R23, R23, R24 ;  /* 0x0000001817177220 */ /* 0x000fe20000410000 */
[----:B------:R-:W-:-:S07]  /*44f0*/  PRMT R68, R12, 0x7610, R68 ;  /* 0x000076100c447816 */ /* 0x000fce0000000044 */
.L_x_39408:
        /* <DEDUP_REMOVED lines=10> */
[----:B0-----:R-:W0:Y:S01]  /*45a0*/  LDC.64 R12, c[0x0][0x3b0] ;  /* 0x0000ec00ff0c7b82 */ /* 0x001e220000000a00 */
[----:B------:R-:W-:Y:S01]  /*45b0*/  IMAD.U32 R19, R67, 0x10000, RZ ;  /* 0x0001000043137824 */ /* 0x000fe200078e00ff */
[----:B------:R-:W-:Y:S02]  /*45c0*/  LOP3.LUT R17, R68, 0xffff, RZ, 0xc0, !PT ;  /* 0x0000ffff44117812 */ /* 0x000fe400078ec0ff */
[----:B------:R-:W-:Y:S02]  /*45d0*/  LOP3.LUT R14, R66, 0xff, RZ, 0xc0, !PT ;  /* 0x000000ff420e7812 */ /* 0x000fe400078ec0ff */
[----:B------:R-:W-:-:S04]  /*45e0*/  LOP3.LUT R19, R19, 0xff0000, RZ, 0xc0, !PT ;  /* 0x00ff000013137812 */ /* 0x000fc800078ec0ff */
[----:B------:R-:W-:Y:S02]  /*45f0*/  LEA R19, R17, R19, 0x18 ;  /* 0x0000001311137211 */ /* 0x000fe400078ec0ff */
[----:B------:R-:W-:-:S03]  /*4600*/  LOP3.LUT R17, R65, 0xff, RZ, 0xc0, !PT ;  /* 0x000000ff41117812 */ /* 0x000fc600078ec0ff */
[----:B------:R-:W-:-:S04]  /*4610*/  IMAD R14, R14, 0x100, R19 ;  /* 0x000001000e0e7824 */ /* 0x000fc800078e0213 */
[----:B------:R-:W-:Y:S02]  /*4620*/  IMAD.IADD R14, R14, 0x1, R17 ;  /* 0x000000010e0e7824 */ /* 0x000fe400078e0211 */
[----:B0-----:R-:W-:-:S05]  /*4630*/  IMAD.WIDE.U32 R12, R18, 0x4, R12 ;  /* 0x00000004120c7825 */ /* 0x001fca00078e000c */
[----:B------:R1:W-:Y:S02]  /*4640*/  STG.E desc[UR6][R12.64], R14 ;  /* 0x0000000e0c007986 */ /* 0x0003e4000c101906 */
.L_x_39427:
[----:B-----5:R2:W5:Y:S04]  /*4650*/  @P1 LDG.E.128 R4, desc[UR6][R28.64] ;  /* 0x000000061c041981 */ /* 0x020568000c1e1d00 */
[----:B------:R2:W5:Y:S01]  /*4660*/  @P0 LDG.E.128 R8, desc[UR6][R24.64] ;  /* 0x0000000618080981 */ /* 0x000562000c1e1d00 */
[----:B------:R-:W-:Y:S05]  /*4670*/  @!P0 BRA `(.L_x_39428) ;  /* 0x0000001800448947 */ /* 0x000fea0003800000 */
[----:B------:R-:W-:Y:S01]  /*4680*/  ISETP.GT.AND P2, PT, R16, RZ, PT ;  /* 0x000000ff1000720c */ /* 0x000fe20003f44270 */
[----:B-1----:R-:W-:Y:S01]  /*4690*/  IMAD.MOV.U32 R14, RZ, RZ, R26 ;  /* 0x000000ffff0e7224 */ /* 0x002fe200078e001a */
[----:B0-----:R-:W-:Y:S01]  /*46a0*/  MOV R12, R15 ;  /* 0x0000000f000c7202 */ /* 0x001fe20000000f00 */
[----:B--2--5:R-:W-:-:S10]  /*46b0*/  IMAD.MOV.U32 R24, RZ, RZ, R8 ;  /* 0x000000ffff187224 */ /* 0x024fd400078e0008 */
[----:B------:R-:W-:Y:S05]  /*46c0*/  @!P2 BRA `(.L_x_39429) ;  /* 0x000000040088a947 */ /* 0x000fea0003800000 */
        /* <DEDUP_REMOVED lines=15> */
.L_x_39431:
        /* <DEDUP_REMOVED lines=12> */
.L_x_39432:
        /* <DEDUP_REMOVED lines=13> */
[----:B------:R-:W-:Y:S02]  /*4950*/  LOP3.LUT R13, R13, R14, R29, 0x96, !PT ;  /* 0x0000000e0d0d7212 */ /* 0x000fe400078e961d */
[----:B------:R-:W-:Y:S01]  /*4960*/  IADD3 R19, PT, PT, R53, 0x32370b8f, RZ ;  /* 0x32370b8f35137810 */ /* 0x000fe20007ffe0ff */
        /* <DEDUP_REMOVED lines=31> */
[----:B------:R-:W-:Y:S01]  /*4b60*/  IMAD.WIDE.U32 R60, R17, -0x2daee0ad, RZ ;  /* 0xd2511f53113c7825 */ /* 0x000fe200078e00ff */
[----:B------:R-:W-:Y:S02]  /*4b70*/  IADD3 R17, PT, PT, R53, -0x695add53, RZ ;  /* 0x96a522ad35117810 */ /* 0x000fe40007ffe0ff */
[----:B------:R-:W-:Y:S01]  /*4b80*/  LOP3.LUT R19, R19, R28, R15, 0x96, !PT ;  /* 0x0000001c13137212 */ /* 0x000fe200078e960f */
[----:B------:R-:W-:Y:S01]  /*4b90*/  VIADD R15, R52, 0xf1bbcdc8 ;  /* 0xf1bbcdc8340f7836 */ /* 0x000fe20000000000 */
[----:B------:R-:W-:-:S03]  /*4ba0*/  LOP3.LUT R13, R13, R14, R61, 0x96, !PT ;  /* 0x0000000e0d0d7212 */ /* 0x000fc600078e963d */
[----:B------:R-:W-:-:S05]  /*4bb0*/  IMAD.WIDE.U32 R24, R19, -0x326172a9, RZ ;  /* 0xcd9e8d5713187825 */ /* 0x000fca00078e00ff */
        /* <DEDUP_REMOVED lines=8> */
.L_x_39430:
[----:B------:R-:W-:Y:S01]  /*4c40*/  I2FP.F32.U32 R13, R13 ;  /* 0x0000000d000d7245 */ /* 0x000fe20000201000 */
[----:B------:R-:W-:Y:S02]  /*4c50*/  IMAD.MOV.U32 R24, RZ, RZ, 0x2f800000 ;  /* 0x2f800000ff187424 */ /* 0x000fe400078e00ff */
[----:B------:R-:W-:Y:S02]  /*4c60*/  FMUL.FTZ R15, R4, UR13 ;  /* 0x0000000d040f7c20 */ /* 0x000fe40008410000 */
[----:B------:R-:W-:Y:S02]  /*4c70*/  FFMA.FTZ R13, R13, R24, 1.1641532182693481445e-10 ;  /* 0x2f0000000d0d7423 */ /* 0x000fe40000010018 */
[----:B------:R-:W-:Y:S01]  /*4c80*/  FMUL.FTZ R15, R15, UR12 ;  /* 0x0000000c0f0f7c20 */ /* 0x000fe20008410000 */
[----:B------:R-:W-:Y:S02]  /*4c90*/  HADD2.F32 R24, -RZ, R77.H1_H1 ;  /* 0x3000004dff187230 */ /* 0x000fe40000004100 */
[----:B------:R-:W-:-:S04]  /*4ca0*/  FSETP.GTU.FTZ.AND P3, PT, R13, UR10, PT ;  /* 0x0000000a0d007c0b */ /* 0x000fc8000bf7c000 */
[----:B------:R-:W-:Y:S02]  /*4cb0*/  FSEL R15, R15, RZ, !P3 ;  /* 0x000000ff0f0f7208 */ /* 0x000fe40005800000 */
[----:B------:R-:W-:-:S03]  /*4cc0*/  SEL R13, RZ, 0x1, P3 ;  /* 0x00000001ff0d7807 */ /* 0x000fc60001800000 */
[----:B------:R-:W-:Y:S01]  /*4cd0*/  FFMA.FTZ R24, R15, R24, R8 ;  /* 0x000000180f187223 */ /* 0x000fe20000010008 */
[----:B------:R-:W-:-:S07]  /*4ce0*/  PRMT R65, R13, 0x7610, R65 ;  /* 0x000076100d417816 */ /* 0x000fce0000000041 */
.L_x_39429:
        /* <DEDUP_REMOVED lines=15> */
.L_x_39435:
        /* <DEDUP_REMOVED lines=12> */
.L_x_39436:
        /* <DEDUP_REMOVED lines=59> */
[----:B------:R-:W-:Y:S01]  /*5250*/  MOV R15, R14 ;  /* 0x0000000e000f7202 */ /* 0x000fe20000000f00 */
[----:B------:R-:W-:-:S07]  /*5260*/  IMAD.MOV.U32 R14, RZ, RZ, R12 ;  /* 0x000000ffff0e7224 */ /* 0x000fce00078e000c */
.L_x_39434:
[----:B------:R-:W-:Y:S01]  /*5270*/  I2FP.F32.U32 R12, R15 ;  /* 0x0000000f000c7245 */ /* 0x000fe20000201000 */
[----:B------:R-:W-:Y:S02]  /*5280*/  HFMA2 R15, -RZ, RZ, 0.1171875, 0 ;  /* 0x2f800000ff0f7431 */ /* 0x000fe400000001ff */
[----:B------:R-:W-:Y:S01]  /*5290*/  FMUL.FTZ R17, R5, UR13 ;  /* 0x0000000d05117c20 */ /* 0x000fe20008410000 */
[----:B------:R-:W-:-:S03]  /*52a0*/  HADD2.F32 R25, -RZ, R76.H1_H1 ;  /* 0x3000004cff197230 */ /* 0x000fc60000004100 */
[----:B------:R-:W-:Y:S01]  /*52b0*/  FMUL.FTZ R17, R17, UR12 ;  /* 0x0000000c11117c20 */ /* 0x000fe20008410000 */
[----:B------:R-:W-:-:S05]  /*52c0*/  FFMA.FTZ R12, R12, R15, 1.1641532182693481445e-10 ;  /* 0x2f0000000c0c7423 */ /* 0x000fca000001000f */
[----:B------:R-:W-:-:S04]  /*52d0*/  FSETP.GTU.FTZ.AND P3, PT, R12, UR10, PT ;  /* 0x0000000a0c007c0b */ /* 0x000fc8000bf7c000 */
[----:B------:R-:W-:Y:S02]  /*52e0*/  FSEL R26, R17, RZ, !P3 ;  /* 0x000000ff111a7208 */ /* 0x000fe40005800000 */
[----:B------:R-:W-:-:S03]  /*52f0*/  SEL R12, RZ, 0x1, P3 ;  /* 0x00000001ff0c7807 */ /* 0x000fc60001800000 */
[----:B------:R-:W-:Y:S01]  /*5300*/  FFMA.FTZ R25, R26, R25, R9 ;  /* 0x000000191a197223 */ /* 0x000fe20000010009 */
[----:B------:R-:W-:-:S07]  /*5310*/  PRMT R66, R12, 0x7610, R66 ;  /* 0x000076100c427816 */ /* 0x000fce0000000042 */
.L_x_39433:
        /* <DEDUP_REMOVED lines=15> */
.L_x_39439:
        /* <DEDUP_REMOVED lines=12> */
.L_x_39440:
[----:B------:R-:W-:Y:S01]  /*54d0*/  IMAD.WIDE.U32 R32, R58, -0x326172a9, RZ ;  /* 0xcd9e8d573a207825 */ /* 0x000fe200078e00ff */
[----:B------:R-:W-:Y:S02]  /*54e0*/  LOP3.LUT R12, R63, R27, R53, 0x96, !PT ;  /* 0x0000001b3f0c7212 */ /* 0x000fe400078e9635 */
[C---:B------:R-:W-:Y:S01]  /*54f0*/  IADD3 R15, PT, PT, R53.reuse, -0x695add53, RZ ;  /* 0x96a522ad350f7810 */ /* 0x040fe20007ffe0ff */
[----:B------:R-:W-:Y:S01]  /*5500*/  VIADD R28, R53, 0xbb67ae85 ;  /* 0xbb67ae85351c7836 */ /* 0x000fe20000000000 */
[----:B------:R-:W-:Y:S01]  /*5510*/  LOP3.LUT R30, R57, R33, R52, 0x96, !PT ;  /* 0x00000021391e7212 */ /* 0x000fe200078e9634 */
[----:B------:R-:W-:-:S04]  /*5520*/  IMAD.WIDE.U32 R12, R12, -0x326172a9, RZ ;  /* 0xcd9e8d570c0c7825 */ /* 0x000fc800078e00ff */
[----:B------:R-:W-:-:S04]  /*5530*/  IMAD.WIDE.U32 R30, R30, -0x2daee0ad, RZ ;  /* 0xd2511f531e1e7825 */ /* 0x000fc800078e00ff */
[----:B------:R-:W-:Y:S01]  /*5540*/  VIADD R27, R52, 0x9e3779b9 ;  /* 0x9e3779b9341b7836 */ /* 0x000fe20000000000 */
[----:B------:R-:W-:Y:S01]  /*5550*/  LOP3.LUT R28, R28, R26, R31, 0x96, !PT ;  /* 0x0000001a1c1c7212 */ /* 0x000fe200078e961f */
[C---:B------:R-:W-:Y:S02]  /*5560*/  VIADD R60, R52.reuse, 0x5384540f ;  /* 0x5384540f343c7836 */ /* 0x040fe40000000000 */
[----:B------:R-:W-:Y:S01]  /*5570*/  VIADD R59, R52, 0x8ff34781 ;  /* 0x8ff34781343b7836 */ /* 0x000fe20000000000 */
        /* <DEDUP_REMOVED lines=17> */
[----:B------:R-:W-:-:S04]  /*5690*/  VIADD R13, R53, 0xed9eba14 ;  /* 0xed9eba14350d7836 */ /* 0x000fc80000000000 */
[----:B------:R-:W-:Y:S01]  /*56a0*/  IMAD.WIDE.U32 R28, R28, -0x2daee0ad, RZ ;  /* 0xd2511f531c1c7825 */ /* 0x000fe200078e00ff */
[----:B------:R-:W-:Y:S02]  /*56b0*/  LOP3.LUT R13, R13, R32, R27, 0x96, !PT ;  /* 0x000000200d0d7212 */ /* 0x000fe400078e961b */
[----:B------:R-:W-:Y:S01]  /*56c0*/  IADD3 R27, PT, PT, R52, 0x1715609d, RZ ;  /* 0x1715609d341b7810 */ /* 0x000fe20007ffe0ff */
        /* <DEDUP_REMOVED lines=29> */
.L_x_39438:
[----:B------:R-:W-:Y:S01]  /*58a0*/  I2FP.F32.U32 R13, R15 ;  /* 0x0000000f000d7245 */ /* 0x000fe20000201000 */
[----:B------:R-:W-:Y:S02]  /*58b0*/  IMAD.MOV.U32 R26, RZ, RZ, 0x2f800000 ;  /* 0x2f800000ff1a7424 */ /* 0x000fe400078e00ff */
[----:B------:R-:W-:Y:S02]  /*58c0*/  FMUL.FTZ R15, R6, UR13 ;  /* 0x0000000d060f7c20 */ /* 0x000fe40008410000 */
        /* <DEDUP_REMOVED lines=8> */
.L_x_39437:
        /* <DEDUP_REMOVED lines=15> */
.L_x_39443:
        /* <DEDUP_REMOVED lines=12> */
.L_x_39444:
        /* <DEDUP_REMOVED lines=13> */
[----:B------:R-:W-:-:S04]  /*5bd0*/  IMAD.WIDE.U32 R36, R36, -0x326172a9, RZ ;  /* 0xcd9e8d5724247825 */ /* 0x000fc800078e00ff */
[C---:B------:R-:W-:Y:S01]  /*5be0*/  VIADD R12, R53.reuse, 0x76cf5d0a ;  /* 0x76cf5d0a350c7836 */ /* 0x040fe20000000000 */
[----:B------:R-:W-:Y:S01]  /*5bf0*/  LOP3.LUT R28, R28, R32, R37, 0x96, !PT ;  /* 0x000000201c1c7212 */ /* 0x000fe200078e9625 */
[C---:B------:R-:W-:Y:S02]  /*5c00*/  VIADD R32, R52.reuse, 0xdaa66d2b ;  /* 0xdaa66d2b34207836 */ /* 0x040fe40000000000 */
        /* <DEDUP_REMOVED lines=42> */
[----:B------:R-:W-:Y:S01]  /*5eb0*/  LOP3.LUT R59, R59, R30, R29, 0x96, !PT ;  /* 0x0000001e3b3b7212 */ /* 0x000fe200078e961d */
[----:B------:R-:W-:-:S07]  /*5ec0*/  IMAD.MOV.U32 R14, RZ, RZ, R12 ;  /* 0x000000ffff0e7224 */ /* 0x000fce00078e000c */
.L_x_39442:
        /* <DEDUP_REMOVED lines=10> */
[----:B------:R-:W-:Y:S01]  /*5f70*/  PRMT R68, R12, 0x7610, R68 ;  /* 0x000076100c447816 */ /* 0x000fe20000000044 */
[----:B------:R-:W-:Y:S06]  /*5f80*/  BRA `(.L_x_39441) ;  /* 0x00000018003c7947 */ /* 0x000fec0003800000 */
.L_x_39428:
[----:B--2---:R-:W-:Y:S01]  /*5f90*/  HFMA2 R24, -RZ, RZ, 0, 0 ;  /* 0x00000000ff187431 */ /* 0x004fe200000001ff */
        /* <DEDUP_REMOVED lines=18> */
.L_x_39447:
        /* <DEDUP_REMOVED lines=12> */
.L_x_39448:
        /* <DEDUP_REMOVED lines=47> */
[----:B------:R-:W-:Y:S02]  /*6470*/  IADD3 R15, PT, PT, R52, -0xe443238, RZ ;  /* 0xf1bbcdc8340f7810 */ /* 0x000fe40007ffe0ff */
        /* <DEDUP_REMOVED lines=12> */
.L_x_39446:
[----:B------:R-:W-:Y:S01]  /*6540*/  HFMA2 R24, -RZ, RZ, 0.1171875, 0 ;  /* 0x2f800000ff187431 */ /* 0x000fe200000001ff */
[----:B------:R-:W-:Y:S01]  /*6550*/  I2FP.F32.U32 R13, R13 ;  /* 0x0000000d000d7245 */ /* 0x000fe20000201000 */
[----:B-----5:R-:W-:Y:S01]  /*6560*/  FMUL.FTZ R15, R4, UR13 ;  /* 0x0000000d040f7c20 */ /* 0x020fe20008410000 */
[----:B------:R-:W-:-:S03]  /*6570*/  HADD2.F32 R17, -RZ, R77.H1_H1 ;  /* 0x3000004dff117230 */ /* 0x000fc60000004100 */
[----:B------:R-:W-:Y:S01]  /*6580*/  FMUL.FTZ R15, R15, UR12 ;  /* 0x0000000c0f0f7c20 */ /* 0x000fe20008410000 */
[----:B------:R-:W-:-:S05]  /*6590*/  FFMA.FTZ R13, R13, R24, 1.1641532182693481445e-10 ;  /* 0x2f0000000d0d7423 */ /* 0x000fca0000010018 */
[----:B------:R-:W-:-:S04]  /*65a0*/  FSETP.GTU.FTZ.AND P2, PT, R13, UR10, PT ;  /* 0x0000000a0d007c0b */ /* 0x000fc8000bf5c000 */
[----:B------:R-:W-:Y:S02]  /*65b0*/  FSEL R24, R15, RZ, !P2 ;  /* 0x000000ff0f187208 */ /* 0x000fe40005000000 */
[----:B------:R-:W-:-:S03]  /*65c0*/  SEL R13, RZ, 0x1, P2 ;  /* 0x00000001ff0d7807 */ /* 0x000fc60001000000 */
[----:B------:R-:W-:Y:S01]  /*65d0*/  FMUL.FTZ R24, R17, R24 ;  /* 0x0000001811187220 */ /* 0x000fe20000410000 */
[----:B------:R-:W-:-:S07]  /*65e0*/  PRMT R65, R13, 0x7610, R65 ;  /* 0x000076100d417816 */ /* 0x000fce0000000041 */
.L_x_39445:
        /* <DEDUP_REMOVED lines=15> */
.L_x_39451:
        /* <DEDUP_REMOVED lines=12> */
.L_x_39452:
        /* <DEDUP_REMOVED lines=61> */
.L_x_39450:
[----:B------:R-:W-:Y:S01]  /*6b70*/  I2FP.F32.U32 R12, R15 ;  /* 0x0000000f000c7245 */ /* 0x000fe20000201000 */
[----:B------:R-:W-:Y:S02]  /*6b80*/  HFMA2 R15, -RZ, RZ, 0.1171875, 0 ;  /* 0x2f800000ff0f7431 */ /* 0x000fe400000001ff */
        /* <DEDUP_REMOVED lines=9> */
.L_x_39449:
        /* <DEDUP_REMOVED lines=15> */
.L_x_39455:
        /* <DEDUP_REMOVED lines=12> */
.L_x_39456:
[----:B------:R-:W-:Y:S01]  /*6dd0*/  IMAD.WIDE.U32 R32, R58, -0x326172a9, RZ ;  /* 0xcd9e8d573a207825 */ /* 0x000fe200078e00ff */
[----:B------:R-:W-:Y:S02]  /*6de0*/  LOP3.LUT R12, R63, R27, R53, 0x96, !PT ;  /* 0x0000001b3f0c7212 */ /* 0x000fe400078e9635 */
[----:B------:R-:W-:Y:S01]  /*6df0*/  IADD3 R27, PT, PT, R52, -0x61c88647, RZ ;  /* 0x9e3779b9341b7810 */ /* 0x000fe20007ffe0ff */
[----:B------:R-:W-:Y:S01]  /*6e00*/  VIADD R28, R53, 0xbb67ae85 ;  /* 0xbb67ae85351c7836 */ /* 0x000fe20000000000 */
[----:B------:R-:W-:Y:S01]  /*6e10*/  LOP3.LUT R30, R57, R33, R52, 0x96, !PT ;  /* 0x00000021391e7212 */ /* 0x000fe200078e9634 */
[----:B------:R-:W-:Y:S01]  /*6e20*/  IMAD.WIDE.U32 R12, R12, -0x326172a9, RZ ;  /* 0xcd9e8d570c0c7825 */ /* 0x000fe200078e00ff */
[C---:B------:R-:W-:Y:S02]  /*6e30*/  IADD3 R60, PT, PT, R52.reuse, 0x5384540f, RZ ;  /* 0x5384540f343c7810 */ /* 0x040fe40007ffe0ff */
[----:B------:R-:W-:Y:S01]  /*6e40*/  IADD3 R59, PT, PT, R52, -0x700cb87f, RZ ;  /* 0x8ff34781343b7810 */ /* 0x000fe20007ffe0ff */
[----:B------:R-:W-:Y:S01]  /*6e50*/  IMAD.WIDE.U32 R30, R30, -0x2daee0ad, RZ ;  /* 0xd2511f531e1e7825 */ /* 0x000fe200078e00ff */
[----:B------:R-:W-:-:S02]  /*6e60*/  LOP3.LUT R27, R27, R32, R13, 0x96, !PT ;  /* 0x000000201b1b7212 */ /* 0x000fc400078e960d */
        /* <DEDUP_REMOVED lines=51> */
.L_x_39454:
        /* <DEDUP_REMOVED lines=11> */
.L_x_39453:
        /* <DEDUP_REMOVED lines=15> */
.L_x_39458:
        /* <DEDUP_REMOVED lines=12> */
.L_x_39459:
        /* <DEDUP_REMOVED lines=40> */
[C---:B------:R-:W-:Y:S01]  /*7680*/  VIADD R15, R53.reuse, 0x96a522ad ;  /* 0x96a522ad350f7836 */ /* 0x040fe20000000000 */
        /* <DEDUP_REMOVED lines=20> */
.L_x_39457:
        /* <DEDUP_REMOVED lines=11> */
.L_x_39441:
        /* <DEDUP_REMOVED lines=10> */
[----:B------:R-:W0:Y:S01]  /*7920*/  LDC.64 R32, c[0x0][0x3b0] ;  /* 0x0000ec00ff207b82 */ /* 0x000e220000000a00 */
[----:B------:R-:W-:Y:S02]  /*7930*/  SHF.L.U32 R12, R67, 0x10, RZ ;  /* 0x00000010430c7819 */ /* 0x000fe400000006ff */
[----:B------:R-:W-:Y:S02]  /*7940*/  LOP3.LUT R17, R68, 0xffff, RZ, 0xc0, !PT ;  /* 0x0000ffff44117812 */ /* 0x000fe400078ec0ff */
[----:B------:R-:W-:Y:S02]  /*7950*/  LOP3.LUT R12, R12, 0xff0000, RZ, 0xc0, !PT ;  /* 0x00ff00000c0c7812 */ /* 0x000fe400078ec0ff */
[----:B------:R-:W-:-:S03]  /*7960*/  LOP3.LUT R15, R66, 0xff, RZ, 0xc0, !PT ;  /* 0x000000ff420f7812 */ /* 0x000fc600078ec0ff */
[----:B------:R-:W-:Y:S01]  /*7970*/  IMAD R12, R17, 0x1000000, R12 ;  /* 0x01000000110c7824 */ /* 0x000fe200078e020c */
[----:B------:R-:W-:-:S03]  /*7980*/  IADD3 R17, PT, PT, R18, 0x100, RZ ;  /* 0x0000010012117810 */ /* 0x000fc60007ffe0ff */
[----:B------:R-:W-:Y:S01]  /*7990*/  IMAD R15, R15, 0x100, R12 ;  /* 0x000001000f0f7824 */ /* 0x000fe200078e020c */
[----:B------:R-:W-:-:S04]  /*79a0*/  LOP3.LUT R12, R65, 0xff, RZ, 0xc0, !PT ;  /* 0x000000ff410c7812 */ /* 0x000fc800078ec0ff */
[----:B------:R-:W-:Y:S01]  /*79b0*/  IADD3 R12, PT, PT, R15, R12, RZ ;  /* 0x0000000c0f0c7210 */ /* 0x000fe20007ffe0ff */
[----:B0-----:R-:W-:-:S05]  /*79c0*/  IMAD.WIDE.U32 R32, R17, 0x4, R32 ;  /* 0x0000000411207825 */ /* 0x001fca00078e0020 */
[----:B------:R0:W-:Y:S02]  /*79d0*/  STG.E desc[UR6][R32.64], R12 ;  /* 0x0000000c20007986 */ /* 0x0001e4000c101906 */
.L_x_39460:
[----:B-----5:R1:W5:Y:S04]  /*79e0*/  @P1 LDG.E.128 R4, desc[UR6][R28.64] ;  /* 0x000000061c041981 */ /* 0x020368000c1e1d00 */
[----:B------:R1:W5:Y:S01]  /*79f0*/  @P0 LDG.E.128 R8, desc[UR6][R30.64] ;  /* 0x000000061e080981 */ /* 0x000362000c1e1d00 */
[----:B------:R-:W-:Y:S05]  /*7a00*/  @!P0 BRA `(.L_x_39461) ;  /* 0x0000001800488947 */ /* 0x000fea0003800000 */
[----:B------:R-:W-:Y:S01]  /*7a10*/  ISETP.GT.AND P2, PT, R16, RZ, PT ;  /* 0x000000ff1000720c */ /* 0x000fe20003f44270 */
[----:B0-----:R-:W-:Y:S01]  /*7a20*/  IMAD.MOV.U32 R12, RZ, RZ, R13 ;  /* 0x000000ffff0c7224 */ /* 0x001fe200078e000d */
[----:B------:R-:W-:Y:S01]  /*7a30*/  MOV R15, R14 ;  /* 0x0000000e000f7202 */ /* 0x000fe20000000f00 */
[----:B-1---5:R-:W-:-:S10]  /*7a40*/  IMAD.MOV.U32 R28, RZ, RZ, R8 ;  /* 0x000000ffff1c7224 */ /* 0x022fd400078e0008 */
        /* <DEDUP_REMOVED lines=16> */
.L_x_39464:
        /* <DEDUP_REMOVED lines=12> */
.L_x_39465:
[----:B------:R-:W-:Y:S01]  /*7c10*/  IMAD.WIDE.U32 R30, R58, -0x326172a9, RZ ;  /* 0xcd9e8d573a1e7825 */ /* 0x000fe200078e00ff */
[----:B------:R-:W-:Y:S02]  /*7c20*/  LOP3.LUT R34, R63, R13, R53, 0x96, !PT ;  /* 0x0000000d3f227212 */ /* 0x000fe400078e9635 */
[----:B------:R-:W-:Y:S01]  /*7c30*/  IADD3 R28, PT, PT, R52, -0x61c88647, RZ ;  /* 0x9e3779b9341c7810 */ /* 0x000fe20007ffe0ff */
        /* <DEDUP_REMOVED lines=53> */
[----:B------:R-:W-:Y:S01]  /*7f90*/  MOV R62, R30 ;  /* 0x0000001e003e7202 */ /* 0x000fe20000000f00 */
[----:B------:R-:W-:-:S04]  /*7fa0*/  IMAD.WIDE.U32 R12, R12, -0x2daee0ad, RZ ;  /* 0xd2511f530c0c7825 */ /* 0x000fc800078e00ff */
[----:B------:R-:W-:Y:S01]  /*7fb0*/  IMAD.MOV.U32 R15, RZ, RZ, R12 ;  /* 0x000000ffff0f7224 */ /* 0x000fe200078e000c */
[----:B------:R-:W-:Y:S01]  /*7fc0*/  LOP3.LUT R60, R60, R28, R13, 0x96, !PT ;  /* 0x0000001c3c3c7212 */ /* 0x000fe200078e960d */
[----:B------:R-:W-:-:S07]  /*7fd0*/  IMAD.MOV.U32 R12, RZ, RZ, RZ ;  /* 0x000000ffff0c7224 */ /* 0x000fce00078e00ff */
.L_x_39463:
[----:B------:R-:W-:Y:S01]  /*7fe0*/  I2FP.F32.U32 R17, R17 ;  /* 0x0000001100117245 */ /* 0x000fe20000201000 */
[----:B------:R-:W-:Y:S01]  /*7ff0*/  FMUL.FTZ R14, R4, UR13 ;  /* 0x0000000d040e7c20 */ /* 0x000fe20008410000 */
[----:B------:R-:W-:Y:S01]  /*8000*/  MOV R13, 0x2f800000 ;  /* 0x2f800000000d7802 */ /* 0x000fe20000000f00 */
[----:B------:R-:W-:Y:S02]  /*8010*/  HADD2.F32 R28, -RZ, R75.H1_H1 ;  /* 0x3000004bff1c7230 */ /* 0x000fe40000004100 */
[----:B------:R-:W-:Y:S02]  /*8020*/  FMUL.FTZ R14, R14, UR12 ;  /* 0x0000000c0e0e7c20 */ /* 0x000fe40008410000 */
[----:B------:R-:W-:-:S05]  /*8030*/  FFMA.FTZ R13, R17, R13, 1.1641532182693481445e-10 ;  /* 0x2f000000110d7423 */ /* 0x000fca000001000d */
[----:B------:R-:W-:-:S04]  /*8040*/  FSETP.GTU.FTZ.AND P3, PT, R13, UR10, PT ;  /* 0x0000000a0d007c0b */ /* 0x000fc8000bf7c000 */
[----:B------:R-:W-:Y:S02]  /*8050*/  FSEL R14, R14, RZ, !P3 ;  /* 0x000000ff0e0e7208 */ /* 0x000fe40005800000 */
[----:B------:R-:W-:-:S03]  /*8060*/  SEL R13, RZ, 0x1, P3 ;  /* 0x00000001ff0d7807 */ /* 0x000fc60001800000 */
[----:B------:R-:W-:Y:S01]  /*8070*/  FFMA.FTZ R28, R14, R28, R8 ;  /* 0x0000001c0e1c7223 */ /* 0x000fe20000010008 */
[----:B------:R-:W-:-:S07]  /*8080*/  PRMT R65, R13, 0x7610, R65 ;  /* 0x000076100d417816 */ /* 0x000fce0000000041 */
.L_x_39462:
        /* <DEDUP_REMOVED lines=15> */
.L_x_39468:
        /* <DEDUP_REMOVED lines=12> */
.L_x_39469:
        /* <DEDUP_REMOVED lines=41> */
[----:B------:R-:W-:Y:S01]  /*84d0*/  IMAD.MOV.U32 R14, RZ, RZ, R15 ;  /* 0x000000ffff0e7224 */ /* 0x000fe200078e000f */
        /* <DEDUP_REMOVED lines=19> */
.L_x_39467:
[----:B------:R-:W-:Y:S01]  /*8610*/  HFMA2 R12, -RZ, RZ, 0.1171875, 0 ;  /* 0x2f800000ff0c7431 */ /* 0x000fe200000001ff */
[----:B------:R-:W-:Y:S01]  /*8620*/  I2FP.F32.U32 R17, R14 ;  /* 0x0000000e00117245 */ /* 0x000fe20000201000 */
        /* <DEDUP_REMOVED lines=9> */
.L_x_39466:
        /* <DEDUP_REMOVED lines=15> */
.L_x_39472:
        /* <DEDUP_REMOVED lines=12> */
.L_x_39473:
[----:B------:R-:W-:Y:S01]  /*8870*/  IMAD.WIDE.U32 R38, R58, -0x326172a9, RZ ;  /* 0xcd9e8d573a267825 */ /* 0x000fe200078e00ff */
[----:B------:R-:W-:Y:S02]  /*8880*/  LOP3.LUT R32, R63, R37, R53, 0x96, !PT ;  /* 0x000000253f207212 */ /* 0x000fe400078e9635 */
[----:B------:R-:W-:Y:S01]  /*8890*/  IADD3 R12, PT, PT, R52, -0x61c88647, RZ ;  /* 0x9e3779b9340c7810 */ /* 0x000fe20007ffe0ff */
        /* <DEDUP_REMOVED lines=58> */
.L_x_39471:
[----:B------:R-:W-:Y:S01]  /*8c40*/  HFMA2 R13, -RZ, RZ, 0.1171875, 0 ;  /* 0x2f800000ff0d7431 */ /* 0x000fe200000001ff */
[----:B------:R-:W-:Y:S01]  /*8c50*/  I2FP.F32.U32 R17, R14 ;  /* 0x0000000e00117245 */ /* 0x000fe20000201000 */
[----:B------:R-:W-:Y:S01]  /*8c60*/  FMUL.FTZ R14, R6, UR13 ;  /* 0x0000000d060e7c20 */ /* 0x000fe20008410000 */
[----:B------:R-:W-:-:S03]  /*8c70*/  HADD2.F32 R30, -RZ, R75.H0_H0 ;  /* 0x2000004bff1e7230 */ /* 0x000fc60000004100 */
[----:B------:R-:W-:Y:S01]  /*8c80*/  FMUL.FTZ R14, R14, UR12 ;  /* 0x0000000c0e0e7c20 */ /* 0x000fe20008410000 */
[----:B------:R-:W-:-:S05]  /*8c90*/  FFMA.FTZ R13, R17, R13, 1.1641532182693481445e-10 ;  /* 0x2f000000110d7423 */ /* 0x000fca000001000d */
[----:B------:R-:W-:-:S04]  /*8ca0*/  FSETP.GTU.FTZ.AND P3, PT, R13, UR10, PT ;  /* 0x0000000a0d007c0b */ /* 0x000fc8000bf7c000 */
[----:B------:R-:W-:Y:S02]  /*8cb0*/  FSEL R14, R14, RZ, !P3 ;  /* 0x000000ff0e0e7208 */ /* 0x000fe40005800000 */
[----:B------:R-:W-:-:S03]  /*8cc0*/  SEL R13, RZ, 0x1, P3 ;  /* 0x00000001ff0d7807 */ /* 0x000fc60001800000 */
[----:B------:R-:W-:Y:S01]  /*8cd0*/  FFMA.FTZ R30, R14, R30, R10 ;  /* 0x0000001e0e1e7223 */ /* 0x000fe2000001000a */
[----:B------:R-:W-:-:S07]  /*8ce0*/  PRMT R67, R13, 0x7610, R67 ;  /* 0x000076100d437816 */ /* 0x000fce0000000043 */
.L_x_39470:
        /* <DEDUP_REMOVED lines=15> */
.L_x_39476:
        /* <DEDUP_REMOVED lines=12> */
.L_x_39477:
[----:B------:R-:W-:Y:S01]  /*8ea0*/  IMAD.WIDE.U32 R60, R58, -0x326172a9, RZ ;  /* 0xcd9e8d573a3c7825 */ /* 0x000fe200078e00ff */
[----:B------:R-:W-:Y:S02]  /*8eb0*/  LOP3.LUT R34, R63, R37, R53, 0x96, !PT ;  /* 0x000000253f227212 */ /* 0x000fe400078e9635 */
[----:B------:R-:W-:Y:S01]  /*8ec0*/  IADD3 R32, PT, PT, R52, -0x61c88647, RZ ;  /* 0x9e3779b934207810 */ /* 0x000fe20007ffe0ff */
[----:B------:R-:W-:Y:S01]  /*8ed0*/  IMAD.MOV.U32 R14, RZ, RZ, R15 ;  /* 0x000000ffff0e7224 */ /* 0x000fe200078e000f */
[----:B------:R-:W-:Y:S01]  /*8ee0*/  LOP3.LUT R12, R57, R61, R52, 0x96, !PT ;  /* 0x0000003d390c7212 */ /* 0x000fe200078e9634 */
[----:B------:R-:W-:Y:S01]  /*8ef0*/  IMAD.WIDE.U32 R34, R34, -0x326172a9, RZ ;  /* 0xcd9e8d5722227825 */ /* 0x000fe200078e00ff */
[----:B------:R-:W-:Y:S02]  /*8f00*/  IADD3 R13, PT, PT, R53, -0x24c28bd8, RZ ;  /* 0xdb3d7428350d7810 */ /* 0x000fe40007ffe0ff */
[----:B------:R-:W-:Y:S01]  /*8f10*/  IADD3 R59, PT, PT, R52, -0x700cb87f, RZ ;  /* 0x8ff34781343b7810 */ /* 0x000fe20007ffe0ff */
[----:B------:R-:W-:Y:S01]  /*8f20*/  IMAD.WIDE.U32 R38, R12, -0x2daee0ad, RZ ;  /* 0xd2511f530c267825 */ /* 0x000fe200078e00ff */
[----:B------:R-:W-:-:S03]  /*8f30*/  LOP3.LUT R32, R32, R60, R35, 0x96, !PT ;  /* 0x0000003c20207212 */ /* 0x000fc600078e9623 */
[----:B------:R-:W-:Y:S02]  /*8f40*/  VIADD R12, R53, 0xbb67ae85 ;  /* 0xbb67ae85350c7836 */ /* 0x000fe40000000000 */
[----:B------:R-:W-:-:S03]  /*8f50*/  IMAD.WIDE.U32 R32, R32, -0x2daee0ad, RZ ;  /* 0xd2511f5320207825 */ /* 0x000fc600078e00ff */
[----:B------:R-:W-:Y:S02]  /*8f60*/  LOP3.LUT R12, R12, R36, R39, 0x96, !PT ;  /* 0x000000240c0c7212 */ /* 0x000fe400078e9627 */
        /* <DEDUP_REMOVED lines=39> */
[----:B------:R-:W-:-:S05]  /*91e0*/  VIADD R12, R52, 0xf1bbcdc8 ;  /* 0xf1bbcdc8340c7836 */ /* 0x000fca0000000000 */
        /* <DEDUP_REMOVED lines=8> */
.L_x_39475:
        /* <DEDUP_REMOVED lines=12> */
.L_x_39461:
[----:B0-----:R-:W-:Y:S01]  /*9330*/  IMAD.MOV.U32 R12, RZ, RZ, R13 ;  /* 0x000000ffff0c7224 */ /* 0x001fe200078e000d */
        /* <DEDUP_REMOVED lines=18> */
.L_x_39480:
        /* <DEDUP_REMOVED lines=12> */
.L_x_39481:
        /* <DEDUP_REMOVED lines=61> */
.L_x_39479:
[----:B------:R-:W-:Y:S01]  /*98f0*/  I2FP.F32.U32 R17, R17 ;  /* 0x0000001100117245 */ /* 0x000fe20000201000 */
[----:B-----5:R-:W-:Y:S01]  /*9900*/  FMUL.FTZ R14, R4, UR13 ;  /* 0x0000000d040e7c20 */ /* 0x020fe20008410000 */
[----:B------:R-:W-:Y:S01]  /*9910*/  MOV R13, 0x2f800000 ;  /* 0x2f800000000d7802 */ /* 0x000fe20000000f00 */
[----:B------:R-:W-:Y:S02]  /*9920*/  HADD2.F32 R28, -RZ, R75.H1_H1 ;  /* 0x3000004bff1c7230 */ /* 0x000fe40000004100 */
[----:B------:R-:W-:Y:S02]  /*9930*/  FMUL.FTZ R14, R14, UR12 ;  /* 0x0000000c0e0e7c20 */ /* 0x000fe40008410000 */
[----:B------:R-:W-:-:S05]  /*9940*/  FFMA.FTZ R13, R17, R13, 1.1641532182693481445e-10 ;  /* 0x2f000000110d7423 */ /* 0x000fca000001000d */
[----:B------:R-:W-:-:S04]  /*9950*/  FSETP.GTU.FTZ.AND P2, PT, R13, UR10, PT ;  /* 0x0000000a0d007c0b */ /* 0x000fc8000bf5c000 */
[----:B------:R-:W-:Y:S02]  /*9960*/  FSEL R14, R14, RZ, !P2 ;  /* 0x000000ff0e0e7208 */ /* 0x000fe40005000000 */
[----:B------:R-:W-:-:S03]  /*9970*/  SEL R13, RZ, 0x1, P2 ;  /* 0x00000001ff0d7807 */ /* 0x000fc60001000000 */
[----:B------:R-:W-:Y:S01]  /*9980*/  FMUL.FTZ R28, R28, R14 ;  /* 0x0000000e1c1c7220 */ /* 0x000fe20000410000 */
[----:B------:R-:W-:-:S07]  /*9990*/  PRMT R65, R13, 0x7610, R65 ;  /* 0x000076100d417816 */ /* 0x000fce0000000041 */
.L_x_39478:
        /* <DEDUP_REMOVED lines=15> */
.L_x_39484:
        /* <DEDUP_REMOVED lines=12> */
.L_x_39485:
        /* <DEDUP_REMOVED lines=61> */
.L_x_39483:
        /* <DEDUP_REMOVED lines=11> */
.L_x_39482:
        /* <DEDUP_REMOVED lines=15> */
.L_x_39488:
        /* <DEDUP_REMOVED lines=12> */
.L_x_39489:
        /* <DEDUP_REMOVED lines=61> */
.L_x_39487:
        /* <DEDUP_REMOVED lines=11> */
.L_x_39486:
        /* <DEDUP_REMOVED lines=15> */
.L_x_39491:
        /* <DEDUP_REMOVED lines=12> */
.L_x_39492:
        /* <DEDUP_REMOVED lines=61> */
.L_x_39490:
        /* <DEDUP_REMOVED lines=11> */
.L_x_39474:
        /* <DEDUP_REMOVED lines=22> */
.L_x_39493:
        /* <DEDUP_REMOVED lines=23> */
.L_x_39497:
        /* <DEDUP_REMOVED lines=12> */
.L_x_39498:
[----:B------:R-:W-:Y:S01]  /*afc0*/  IMAD.WIDE.U32 R60, R58, -0x326172a9, RZ ;  /* 0xcd9e8d573a3c7825 */ /* 0x000fe200078e00ff */
[----:B------:R-:W-:Y:S02]  /*afd0*/  LOP3.LUT R34, R63, R37, R53, 0x96, !PT ;  /* 0x000000253f227212 */ /* 0x000fe400078e9635 */
[----:B------:R-:W-:Y:S02]  /*afe0*/  IADD3 R32, PT, PT, R52, -0x61c88647, RZ ;  /* 0x9e3779b934207810 */ /* 0x000fe40007ffe0ff */
[----:B------:R-:W-:Y:S01]  /*aff0*/  LOP3.LUT R12, R57, R61, R52, 0x96, !PT ;  /* 0x0000003d390c7212 */ /* 0x000fe200078e9634 */
[----:B------:R-:W-:Y:S01]  /*b000*/  IMAD.WIDE.U32 R34, R34, -0x326172a9, RZ ;  /* 0xcd9e8d5722227825 */ /* 0x000fe200078e00ff */
[----:B------:R-:W-:Y:S02]  /*b010*/  IADD3 R13, PT, PT, R53, -0x24c28bd8, RZ ;  /* 0xdb3d7428350d7810 */ /* 0x000fe40007ffe0ff */
[----:B------:R-:W-:Y:S01]  /*b020*/  IADD3 R59, PT, PT, R52, -0x700cb87f, RZ ;  /* 0x8ff34781343b7810 */ /* 0x000fe20007ffe0ff */
[----:B------:R-:W-:Y:S01]  /*b030*/  IMAD.WIDE.U32 R38, R12, -0x2daee0ad, RZ ;  /* 0xd2511f530c267825 */ /* 0x000fe200078e00ff */
[----:B------:R-:W-:-:S02]  /*b040*/  LOP3.LUT R32, R32, R60, R35, 0x96, !PT ;  /* 0x0000003c20207212 */ /* 0x000fc400078e9623 */
[----:B------:R-:W-:Y:S01]  /*b050*/  MOV R17, R15 ;  /* 0x0000000f00117202 */ /* 0x000fe20000000f00 */
        /* <DEDUP_REMOVED lines=51> */
.L_x_39496:
        /* <DEDUP_REMOVED lines=11> */
.L_x_39495:
        /* <DEDUP_REMOVED lines=15> */
.L_x_39501:
        /* <DEDUP_REMOVED lines=12> */
.L_x_39502:
[----:B------:R-:W-:Y:S01]  /*b5f0*/  IMAD.WIDE.U32 R60, R58, -0x326172a9, RZ ;  /* 0xcd9e8d573a3c7825 */ /* 0x000fe200078e00ff */
[----:B------:R-:W-:Y:S02]  /*b600*/  LOP3.LUT R13, R63, R35, R53, 0x96, !PT ;  /* 0x000000233f0d7212 */ /* 0x000fe400078e9635 */
[C---:B------:R-:W-:Y:S01]  /*b610*/  IADD3 R59, PT, PT, R52.reuse, -0x700cb87f, RZ ;  /* 0x8ff34781343b7810 */ /* 0x040fe20007ffe0ff */
[----:B------:R-:W-:Y:S01]  /*b620*/  IMAD.MOV.U32 R15, RZ, RZ, R14 ;  /* 0x000000ffff0f7224 */ /* 0x000fe200078e000e */
        /* <DEDUP_REMOVED lines=57> */
.L_x_39500:
        /* <DEDUP_REMOVED lines=11> */
.L_x_39499:
        /* <DEDUP_REMOVED lines=15> */
.L_x_39505:
        /* <DEDUP_REMOVED lines=12> */
.L_x_39506:
        /* <DEDUP_REMOVED lines=61> */
.L_x_39504:
        /* <DEDUP_REMOVED lines=11> */
.L_x_39503:
        /* <DEDUP_REMOVED lines=15> */
.L_x_39509:
        /* <DEDUP_REMOVED lines=12> */
.L_x_39510:
        /* <DEDUP_REMOVED lines=61> */
.L_x_39508:
        /* <DEDUP_REMOVED lines=12> */
.L_x_39494:
        /* <DEDUP_REMOVED lines=19> */
.L_x_39513:
        /* <DEDUP_REMOVED lines=12> */
.L_x_39514:
        /* <DEDUP_REMOVED lines=61> */
.L_x_39512:
        /* <DEDUP_REMOVED lines=11> */
.L_x_39511:
        /* <DEDUP_REMOVED lines=15> */
.L_x_39517:
        /* <DEDUP_REMOVED lines=12> */
.L_x_39518:
        /* <DEDUP_REMOVED lines=61> */
.L_x_39516:
        /* <DEDUP_REMOVED lines=11> */
.L_x_39515:
        /* <DEDUP_REMOVED lines=15> */
.L_x_39521:
        /* <DEDUP_REMOVED lines=12> */
.L_x_39522:
        /* <DEDUP_REMOVED lines=61> */
.L_x_39520:
        /* <DEDUP_REMOVED lines=11> */
.L_x_39519:
        /* <DEDUP_REMOVED lines=15> */
.L_x_39524:
        /* <DEDUP_REMOVED lines=12> */
.L_x_39525:
        /* <DEDUP_REMOVED lines=61> */
.L_x_39523:
        /* <DEDUP_REMOVED lines=11> */
.L_x_39507:
        /* <DEDUP_REMOVED lines=22> */
.L_x_39526:
        /* <DEDUP_REMOVED lines=23> */
.L_x_39530:
        /* <DEDUP_REMOVED lines=12> */
.L_x_39531:
[----:B------:R-:W-:Y:S01]  /*e370*/  IMAD.WIDE.U32 R90, R58, -0x326172a9, RZ ;  /* 0xcd9e8d573a5a7825 */ /* 0x000fe200078e00ff */
[----:B------:R-:W-:Y:S02]  /*e380*/  LOP3.LUT R13, R63, R37, R53, 0x96, !PT ;  /* 0x000000253f0d7212 */ /* 0x000fe400078e9635 */
[C---:B------:R-:W-:Y:S02]  /*e390*/  IADD3 R59, PT, PT, R52.reuse, -0x700cb87f, RZ ;  /* 0x8ff34781343b7810 */ /* 0x040fe40007ffe0ff */
[----:B------:R-:W-:Y:S01]  /*e3a0*/  LOP3.LUT R12, R57, R91, R52, 0x96, !PT ;  /* 0x0000005b390c7212 */ /* 0x000fe200078e9634 */
[----:B------:R-:W-:Y:S01]  /*e3b0*/  IMAD.WIDE.U32 R38, R13, -0x326172a9, RZ ;  /* 0xcd9e8d570d267825 */ /* 0x000fe200078e00ff */
[----:B------:R-:W-:Y:S02]  /*e3c0*/  IADD3 R13, PT, PT, R52, -0x61c88647, RZ ;  /* 0x9e3779b9340d7810 */ /* 0x000fe40007ffe0ff */
[----:B------:R-:W-:Y:S01]  /*e3d0*/  MOV R17, R14 ;  /* 0x0000000e00117202 */ /* 0x000fe20000000f00 */
        /* <DEDUP_REMOVED lines=54> */
.L_x_39529:
        /* <DEDUP_REMOVED lines=11> */
.L_x_39528:
        /* <DEDUP_REMOVED lines=15> */
.L_x_39534:
        /* <DEDUP_REMOVED lines=12> */
.L_x_39535:
        /* <DEDUP_REMOVED lines=59> */
[----:B------:R-:W-:Y:S01]  /*ed50*/  IMAD.MOV.U32 R13, RZ, RZ, RZ ;  /* 0x000000ffff0d7224 */ /* 0x000fe200078e00ff */
[----:B------:R-:W-:-:S07]  /*ed60*/  MOV R15, R12 ;  /* 0x0000000c000f7202 */ /* 0x000fce0000000f00 */
.L_x_39533:
        /* <DEDUP_REMOVED lines=11> */
.L_x_39532:
        /* <DEDUP_REMOVED lines=15> */
.L_x_39538:
        /* <DEDUP_REMOVED lines=12> */
.L_x_39539:
        /* <DEDUP_REMOVED lines=57> */
[----:B------:R-:W-:-:S03]  /*f360*/  IMAD.WIDE.U32 R12, R12, -0x2daee0ad, RZ ;  /* 0xd2511f530c0c7825 */ /* 0x000fc600078e00ff */
[----:B------:R-:W-:Y:S01]  /*f370*/  MOV R15, R12 ;  /* 0x0000000c000f7202 */ /* 0x000fe20000000f00 */
[----:B------:R-:W-:Y:S01]  /*f380*/  IMAD.MOV.U32 R12, RZ, RZ, RZ ;  /* 0x000000ffff0c7224 */ /* 0x000fe200078e00ff */
[----:B------:R-:W-:-:S07]  /*f390*/  LOP3.LUT R60, R60, R38, R13, 0x96, !PT ;  /* 0x000000263c3c7212 */ /* 0x000fce00078e960d */
.L_x_39537:
        /* <DEDUP_REMOVED lines=11> */
.L_x_39536:
        /* <DEDUP_REMOVED lines=15> */
.L_x_39542:
        /* <DEDUP_REMOVED lines=12> */
.L_x_39543:
        /* <DEDUP_REMOVED lines=61> */
.L_x_39541:
        /* <DEDUP_REMOVED lines=12> */
.L_x_39527:
        /* <DEDUP_REMOVED lines=19> */
.L_x_39546:
        /* <DEDUP_REMOVED lines=12> */
.L_x_39547:
        /* <DEDUP_REMOVED lines=61> */
.L_x_39545:
        /* <DEDUP_REMOVED lines=11> */
.L_x_39544:
        /* <DEDUP_REMOVED lines=15> */
.L_x_39550:
        /* <DEDUP_REMOVED lines=12> */
.L_x_39551:
        /* <DEDUP_REMOVED lines=61> */
.L_x_39549:
        /* <DEDUP_REMOVED lines=11> */
.L_x_39548:
        /* <DEDUP_REMOVED lines=15> */
.L_x_39554:
        /* <DEDUP_REMOVED lines=12> */
.L_x_39555:
        /* <DEDUP_REMOVED lines=61> */
.L_x_39553:
        /* <DEDUP_REMOVED lines=11> */
.L_x_39552:
        /* <DEDUP_REMOVED lines=15> */
.L_x_39557:
        /* <DEDUP_REMOVED lines=12> */
.L_x_39558:
        /* <DEDUP_REMOVED lines=61> */
.L_x_39556:
        /* <DEDUP_REMOVED lines=11> */
.L_x_39540:
        /* <DEDUP_REMOVED lines=22> */
.L_x_39559:
[----:B-----5:R1:W5:Y:S04]  /*114f0*/  @P1 LDG.E.128 R4, desc[UR6][R90.64] ;  /* 0x000000065a041981 */ /* 0x020368000c1e1d00 */
[----:B------:R1:W5:Y:S01]  /*11500*/  @P0 LDG.E.128 R8, desc[UR6][R114.64] ;  /* 0x0000000672080981 */ /* 0x000362000c1e1d00 */
[----:B------:R-:W-:Y:S05]  /*11510*/  @!P0 BRA `(.L_x_39560) ;  /* 0x0000001800488947 */ /* 0x000fea0003800000 */
[----:B------:R-:W-:Y:S01]  /*11520*/  ISETP.GT.AND P2, PT, R16, RZ, PT ;  /* 0x000000ff1000720c */ /* 0x000fe20003f44270 */
[----:B------:R-:W-:Y:S01]  /*11530*/  IMAD.MOV.U32 R14, RZ, RZ, R13 ;  /* 0x000000ffff0e7224 */ /* 0x000fe200078e000d */
[----:B------:R-:W-:Y:S01]  /*11540*/  MOV R19, R15 ;  /* 0x0000000f00137202 */ /* 0x000fe20000000f00 */
[----:B0----5:R-:W-:-:S10]  /*11550*/  IMAD.MOV.U32 R12, RZ, RZ, R8 ;  /* 0x000000ffff0c7224 */ /* 0x021fd400078e0008 */
        /* <DEDUP_REMOVED lines=16> */
.L_x_39563:
        /* <DEDUP_REMOVED lines=12> */
.L_x_39564:
[----:B------:R-:W-:Y:S01]  /*11720*/  IMAD.WIDE.U32 R116, R58, -0x326172a9, RZ ;  /* 0xcd9e8d573a747825 */ /* 0x000fe200078e00ff */
[----:B------:R-:W-:Y:S02]  /*11730*/  LOP3.LUT R13, R63, R91, R53, 0x96, !PT ;  /* 0x0000005b3f0d7212 */ /* 0x000fe400078e9635 */
[C---:B------:R-:W-:Y:S01]  /*11740*/  IADD3 R59, PT, PT, R52.reuse, -0x700cb87f, RZ ;  /* 0x8ff34781343b7810 */ /* 0x040fe20007ffe0ff */
        /* <DEDUP_REMOVED lines=58> */
.L_x_39562:
[----:B------:R-:W-:Y:S01]  /*11af0*/  I2FP.F32.U32 R13, R12 ;  /* 0x0000000c000d7245 */ /* 0x000fe20000201000 */
[----:B------:R-:W-:Y:S01]  /*11b00*/  FMUL.FTZ R15, R4, UR13 ;  /* 0x0000000d040f7c20 */ /* 0x000fe20008410000 */
[----:B------:R-:W-:-:S03]  /*11b10*/  MOV R12, 0x2f800000 ;  /* 0x2f800000000c7802 */ /* 0x000fc60000000f00 */
[----:B------:R-:W-:Y:S02]  /*11b20*/  FMUL.FTZ R15, R15, UR12 ;  /* 0x0000000c0f0f7c20 */ /* 0x000fe40008410000 */
[----:B------:R-:W-:-:S05]  /*11b30*/  FFMA.FTZ R12, R13, R12, 1.1641532182693481445e-10 ;  /* 0x2f0000000d0c7423 */ /* 0x000fca000001000c */
[----:B------:R-:W-:Y:S01]  /*11b40*/  FSETP.GTU.FTZ.AND P3, PT, R12, UR10, PT ;  /* 0x0000000a0c007c0b */ /* 0x000fe2000bf7c000 */
[----:B------:R-:W-:-:S03]  /*11b50*/  HADD2.F32 R12, -RZ, R69.H1_H1 ;  /* 0x30000045ff0c7230 */ /* 0x000fc60000004100 */
[----:B------:R-:W-:Y:S02]  /*11b60*/  FSEL R15, R15, RZ, !P3 ;  /* 0x000000ff0f0f7208 */ /* 0x000fe40005800000 */
[----:B------:R-:W-:-:S03]  /*11b70*/  SEL R13, RZ, 0x1, P3 ;  /* 0x00000001ff0d7807 */ /* 0x000fc60001800000 */
[----:B------:R-:W-:Y:S01]  /*11b80*/  FFMA.FTZ R12, R15, R12, R8 ;  /* 0x0000000c0f0c7223 */ /* 0x000fe20000010008 */
[----:B------:R-:W-:-:S07]  /*11b90*/  PRMT R65, R13, 0x7610, R65 ;  /* 0x000076100d417816 */ /* 0x000fce0000000041 */
.L_x_39561:
        /* <DEDUP_REMOVED lines=15> */
.L_x_39567:
        /* <DEDUP_REMOVED lines=12> */
.L_x_39568:
        /* <DEDUP_REMOVED lines=59> */
[----:B------:R-:W-:Y:S01]  /*12100*/  IMAD.MOV.U32 R15, RZ, RZ, RZ ;  /* 0x000000ffff0f7224 */ /* 0x000fe200078e00ff */
[----:B------:R-:W-:-:S07]  /*12110*/  MOV R19, R14 ;  /* 0x0000000e00137202 */ /* 0x000fce0000000f00 */
.L_x_39566:
        /* <DEDUP_REMOVED lines=11> */
.L_x_39565:
        /* <DEDUP_REMOVED lines=15> */
.L_x_39571:
        /* <DEDUP_REMOVED lines=12> */
.L_x_39572:
        /* <DEDUP_REMOVED lines=61> */
.L_x_39570:
        /* <DEDUP_REMOVED lines=11> */
.L_x_39569:
        /* <DEDUP_REMOVED lines=15> */
.L_x_39575:
        /* <DEDUP_REMOVED lines=12> */
.L_x_39576:
[----:B------:R-:W-:Y:S01]  /*129b0*/  IMAD.WIDE.U32 R116, R58, -0x326172a9, RZ ;  /* 0xcd9e8d573a747825 */ /* 0x000fe200078e00ff */
[----:B------:R-:W-:Y:S02]  /*129c0*/  LOP3.LUT R17, R63, R91, R53, 0x96, !PT ;  /* 0x0000005b3f117212 */ /* 0x000fe400078e9635 */
[C---:B------:R-:W-:Y:S02]  /*129d0*/  IADD3 R59, PT, PT, R52.reuse, -0x700cb87f, RZ ;  /* 0x8ff34781343b7810 */ /* 0x040fe40007ffe0ff */
        /* <DEDUP_REMOVED lines=58> */
.L_x_39574:
        /* <DEDUP_REMOVED lines=12> */
.L_x_39560:
[----:B------:R-:W-:Y:S01]  /*12e40*/  IMAD.MOV.U32 R14, RZ, RZ, R13 ;  /* 0x000000ffff0e7224 */ /* 0x000fe200078e000d */
[----:B------:R-:W-:Y:S01]  /*12e50*/  MOV R19, R15 ;  /* 0x0000000f00137202 */ /* 0x000fe20000000f00 */
        /* <DEDUP_REMOVED lines=17> */
.L_x_39579:
        /* <DEDUP_REMOVED lines=12> */
.L_x_39580:
        /* <DEDUP_REMOVED lines=61> */
.L_x_39578:
[----:B------:R-:W-:Y:S01]  /*13400*/  I2FP.F32.U32 R13, R12 ;  /* 0x0000000c000d7245 */ /* 0x000fe20000201000 */
[----:B-----5:R-:W-:Y:S01]  /*13410*/  FMUL.FTZ R15, R4, UR13 ;  /* 0x0000000d040f7c20 */ /* 0x020fe20008410000 */
[----:B------:R-:W-:-:S03]  /*13420*/  MOV R12, 0x2f800000 ;  /* 0x2f800000000c7802 */ /* 0x000fc60000000f00 */
[----:B------:R-:W-:Y:S02]  /*13430*/  FMUL.FTZ R15, R15, UR12 ;  /* 0x0000000c0f0f7c20 */ /* 0x000fe40008410000 */
[----:B------:R-:W-:-:S05]  /*13440*/  FFMA.FTZ R12, R13, R12, 1.1641532182693481445e-10 ;  /* 0x2f0000000d0c7423 */ /* 0x000fca000001000c */
[----:B------:R-:W-:Y:S01]  /*13450*/  FSETP.GTU.FTZ.AND P2, PT, R12, UR10, PT ;  /* 0x0000000a0c007c0b */ /* 0x000fe2000bf5c000 */
[----:B------:R-:W-:-:S03]  /*13460*/  HADD2.F32 R12, -RZ, R69.H1_H1 ;  /* 0x30000045ff0c7230 */ /* 0x000fc60000004100 */
[----:B------:R-:W-:Y:S02]  /*13470*/  FSEL R15, R15, RZ, !P2 ;  /* 0x000000ff0f0f7208 */ /* 0x000fe40005000000 */
[----:B------:R-:W-:-:S03]  /*13480*/  SEL R13, RZ, 0x1, P2 ;  /* 0x00000001ff0d7807 */ /* 0x000fc60001000000 */
[----:B------:R-:W-:Y:S01]  /*13490*/  FMUL.FTZ R12, R12, R15 ;  /* 0x0000000f0c0c7220 */ /* 0x000fe20000410000 */
[----:B------:R-:W-:-:S07]  /*134a0*/  PRMT R65, R13, 0x7610, R65 ;  /* 0x000076100d417816 */ /* 0x000fce0000000041 */
.L_x_39577:
        /* <DEDUP_REMOVED lines=15> */
.L_x_39583:
        /* <DEDUP_REMOVED lines=12> */
.L_x_39584:
        /* <DEDUP_REMOVED lines=61> */
.L_x_39582:
        /* <DEDUP_REMOVED lines=11> */
.L_x_39581:
        /* <DEDUP_REMOVED lines=15> */
.L_x_39587:
        /* <DEDUP_REMOVED lines=12> */
.L_x_39588:
        /* <DEDUP_REMOVED lines=61> */
.L_x_39586:
        /* <DEDUP_REMOVED lines=11> */
.L_x_39585:
        /* <DEDUP_REMOVED lines=15> */
.L_x_39590:
        /* <DEDUP_REMOVED lines=12> */
.L_x_39591:
        /* <DEDUP_REMOVED lines=61> */
.L_x_39589:
        /* <DEDUP_REMOVED lines=11> */
.L_x_39573:
[----:B------:R-:W-:Y:S01]  /*14740*/  VIADD R55, R54, 0x500 ;  /* 0x0000050036377836 */ /* 0x000fe20000000000 */
[----:B-1----:R-:W0:Y:S01]  /*14750*/  @P1 LDC.64 R114, c[0x0][0x390] ;  /* 0x0000e400ff721b82 */ /* 0x002e220000000a00 */
        /* <DEDUP_REMOVED lines=12> */
[----:B------:R-:W-:-:S03]  /*14820*/  IADD3 R18, PT, PT, R18, 0x500, RZ ;  /* 0x0000050012127810 */ /* 0x000fc60007ffe0ff */
[----:B------:R-:W-:Y:S01]  /*14830*/  IMAD R61, R55, 0x1000000, R61 ;  /* 0x01000000373d7824 */ /* 0x000fe200078e023d */
[----:B------:R-:W-:-:S05]  /*14840*/  LOP3.LUT R55, R66, 0xff, RZ, 0xc0, !PT ;  /* 0x000000ff42377812 */ /* 0x000fca00078ec0ff */
[----:B------:R-:W-:Y:S01]  /*14850*/  IMAD R61, R55, 0x100, R61 ;  /* 0x00000100373d7824 */ /* 0x000fe200078e023d */
[----:B------:R-:W-:-:S04]  /*14860*/  LOP3.LUT R55, R65, 0xff, RZ, 0xc0, !PT ;  /* 0x000000ff41377812 */ /* 0x000fc800078ec0ff */
[----:B------:R-:W-:Y:S01]  /*14870*/  IADD3 R55, PT, PT, R61, R55, RZ ;  /* 0x000000373d377210 */ /* 0x000fe20007ffe0ff */
[----:B0-----:R-:W-:-:S05]  /*14880*/  IMAD.WIDE.U32 R116, R18, 0x4, R116 ;  /* 0x0000000412747825 */ /* 0x001fca00078e0074 */
[----:B------:R0:W-:Y:S02]  /*14890*/  STG.E desc[UR6][R116.64], R55 ;  /* 0x0000003774007986 */ /* 0x0001e4000c101906 */
.L_x_39592:
[----:B-----5:R1:W5:Y:S04]  /*148a0*/  @P1 LDG.E.128 R4, desc[UR6][R114.64] ;  /* 0x0000000672041981 */ /* 0x020368000c1e1d00 */
[----:B------:R1:W5:Y:S01]  /*148b0*/  @P0 LDG.E.128 R8, desc[UR6][R90.64] ;  /* 0x000000065a080981 */ /* 0x000362000c1e1d00 */
[----:B------:R-:W-:Y:S05]  /*148c0*/  @!P0 BRA `(.L_x_39593) ;  /* 0x0000001800488947 */ /* 0x000fea0003800000 */
[----:B------:R-:W-:Y:S01]  /*148d0*/  ISETP.GT.AND P0, PT, R16, RZ, PT ;  /* 0x000000ff1000720c */ /* 0x000fe20003f04270 */
[----:B------:R-:W-:Y:S01]  /*148e0*/  IMAD.MOV.U32 R18, RZ, RZ, R17 ;  /* 0x000000ffff127224 */ /* 0x000fe200078e0011 */
        /* <DEDUP_REMOVED lines=18> */
.L_x_39596:
        /* <DEDUP_REMOVED lines=12> */
.L_x_39597:
[----:B0-----:R-:W-:Y:S01]  /*14ad0*/  IMAD.WIDE.U32 R116, R58, -0x326172a9, RZ ;  /* 0xcd9e8d573a747825 */ /* 0x001fe200078e00ff */
        /* <DEDUP_REMOVED lines=60> */
.L_x_39595:
        /* <DEDUP_REMOVED lines=11> */
.L_x_39594:
        /* <DEDUP_REMOVED lines=15> */
.L_x_39600:
        /* <DEDUP_REMOVED lines=12> */
.L_x_39601:
[----:B0-----:R-:W-:Y:S01]  /*15100*/  IMAD.WIDE.U32 R116, R58, -0x326172a9, RZ ;  /* 0xcd9e8d573a747825 */ /* 0x001fe200078e00ff */
        /* <DEDUP_REMOVED lines=60> */
.L_x_39599:
[----:B------:R-:W-:Y:S01]  /*154d0*/  I2FP.F32.U32 R18, R17 ;  /* 0x0000001100127245 */ /* 0x000fe20000201000 */
[----:B------:R-:W-:Y:S02]  /*154e0*/  HFMA2 R17, -RZ, RZ, 0.1171875, 0 ;  /* 0x2f800000ff117431 */ /* 0x000fe400000001ff */
[----:B0-----:R-:W-:-:S04]  /*154f0*/  FMUL.FTZ R55, R5, UR13 ;  /* 0x0000000d05377c20 */ /* 0x001fc80008410000 */
        /* <DEDUP_REMOVED lines=8> */
.L_x_39598:
[----:B0-----:R-:W-:Y:S01]  /*15580*/  IMAD.MOV.U32 R55, RZ, RZ, R19 ;  /* 0x000000ffff377224 */ /* 0x001fe200078e0013 */
        /* <DEDUP_REMOVED lines=14> */
.L_x_39604:
        /* <DEDUP_REMOVED lines=12> */
.L_x_39605:
        /* <DEDUP_REMOVED lines=61> */
.L_x_39603:
        /* <DEDUP_REMOVED lines=11> */
.L_x_39602:
        /* <DEDUP_REMOVED lines=15> */
.L_x_39608:
        /* <DEDUP_REMOVED lines=12> */
.L_x_39609:
        /* <DEDUP_REMOVED lines=61> */
.L_x_39607:
        /* <DEDUP_REMOVED lines=12> */
.L_x_39593:
        /* <DEDUP_REMOVED lines=19> */
.L_x_39612:
        /* <DEDUP_REMOVED lines=12> */
.L_x_39613:
        /* <DEDUP_REMOVED lines=61> */
.L_x_39611:
        /* <DEDUP_REMOVED lines=11> */
.L_x_39610:
        /* <DEDUP_REMOVED lines=15> */
.L_x_39616:
        /* <DEDUP_REMOVED lines=12> */
.L_x_39617:
        /* <DEDUP_REMOVED lines=61> */
.L_x_39615:
[----:B------:R-:W-:Y:S01]  /*16de0*/  I2FP.F32.U32 R18, R17 ;  /* 0x0000001100127245 */ /* 0x000fe20000201000 */
[----:B------:R-:W-:Y:S02]  /*16df0*/  HFMA2 R17, -RZ, RZ, 0.1171875, 0 ;  /* 0x2f800000ff117431 */ /* 0x000fe400000001ff */
[----:B0----5:R-:W-:-:S04]  /*16e00*/  FMUL.FTZ R55, R5, UR13 ;  /* 0x0000000d05377c20 */ /* 0x021fc80008410000 */
        /* <DEDUP_REMOVED lines=8> */
.L_x_39614:
        /* <DEDUP_REMOVED lines=15> */
.L_x_39620:
        /* <DEDUP_REMOVED lines=12> */
.L_x_39621:
        /* <DEDUP_REMOVED lines=61> */
.L_x_39619:
        /* <DEDUP_REMOVED lines=11> */
.L_x_39618:
        /* <DEDUP_REMOVED lines=15> */
.L_x_39623:
        /* <DEDUP_REMOVED lines=12> */
.L_x_39624:
        /* <DEDUP_REMOVED lines=61> */
.L_x_39622:
        /* <DEDUP_REMOVED lines=11> */
.L_x_39606:
[----:B------:R-:W-:Y:S01]  /*17af0*/  FADD.FTZ R55, RZ, R20 ;  /* 0x00000014ff377221 */ /* 0x000fe20000010000 */
[----:B-1----:R-:W-:-:S04]  /*17b00*/  IMAD.WIDE.U32 R90, R54, 0x10, R86 ;  /* 0x00000010365a7825 */ /* 0x002fc800078e0056 */
        /* <DEDUP_REMOVED lines=40> */
.L_x_39625:
        /* <DEDUP_REMOVED lines=68> */
[----:B------:R-:W-:-:S03]  /*181d0*/  LOP3.LUT R84, R89, 0x1f, RZ, 0xc0, !PT ;  /* 0x0000001f59547812 */ /* 0x000fc600078ec0ff */
[----:B------:R-:W-:Y:S01]  /*181e0*/  FFMA.FTZ R83, R55, R55, R83 ;  /* 0x0000003737537223 */ /* 0x000fe20000010053 */
[----:B------:R-:W-:Y:S01]  /*181f0*/  ISETP.GT.U32.AND P1, PT, R84, 0x7, PT ;  /* 0x000000075400780c */ /* 0x000fe20003f24070 */
[----:B------:R-:W-:-:S03]  /*18200*/  IMAD.MOV.U32 R84, RZ, RZ, RZ ;  /* 0x000000ffff547224 */ /* 0x000fc600078e00ff */
        /* <DEDUP_REMOVED lines=18> */
.L_x_39627:
[----:B------:R-:W-:Y:S05]  /*18330*/  BSYNC.RECONVERGENT B0 ;  /* 0x0000000000007941 */ /* 0x000fea0003800200 */
.L_x_39626:
        /* <DEDUP_REMOVED lines=12> */
.L_x_39629:
[----:B------:R-:W-:Y:S05]  /*18400*/  BSYNC.RECONVERGENT B0 ;  /* 0x0000000000007941 */ /* 0x000fea0003800200 */
.L_x_39628:
        /* <DEDUP_REMOVED lines=24> */
[----:B------:R-:W1:Y:S03]  /*18590*/  SHFL.DOWN PT, R92, R100, 0x2, 0x1f ;  /* 0x08401f00645c7f89 */ /* 0x000e6600000e0000 */
[----:B------:R-:W2:Y:S01]  /*185a0*/  MUFU.RCP R88, R90 ;  /* 0x0000005a00587308 */ /* 0x000ea20000001000 */
[----:B------:R-:W3:Y:S01]  /*185b0*/  SHFL.DOWN PT, R55, R91, 0x1, 0x1f ;  /* 0x08201f005b377f89 */ /* 0x000ee200000e0000 */
[----:B0-----:R-:W-:Y:S01]  /*185c0*/  FMUL.FTZ R86, R84, R87 ;  /* 0x0000005754567220 */ /* 0x001fe20000410000 */
[----:B------:R-:W-:-:S03]  /*185d0*/  FADD.FTZ R84, R54, -R84 ;  /* 0x8000005436547221 */ /* 0x000fc60000010000 */
[C---:B------:R-:W-:Y:S01]  /*185e0*/  FFMA.FTZ R86, R83.reuse, R54, R86 ;  /* 0x0000003653567223 */ /* 0x040fe20000010056 */
[----:B------:R-:W-:Y:S01]  /*185f0*/  FMUL.FTZ R84, R84, R84 ;  /* 0x0000005454547220 */ /* 0x000fe20000410000 */
[----:B-1----:R-:W-:Y:S02]  /*18600*/  FADD.FTZ R92, R100, R92 ;  /* 0x0000005c645c7221 */ /* 0x002fe40000010000 */
[----:B--2---:R-:W-:Y:S01]  /*18610*/  FMUL.FTZ R86, R88, R86 ;  /* 0x0000005658567220 */ /* 0x004fe20000410000 */
[----:B------:R-:W-:Y:S01]  /*18620*/  FMUL.FTZ R84, R83, R84 ;  /* 0x0000005453547220 */ /* 0x000fe20000410000 */
[-C--:B---3--:R-:W-:Y:S02]  /*18630*/  IADD3 R83, PT, PT, R91, R55.reuse, RZ ;  /* 0x000000375b537210 */ /* 0x088fe40007ffe0ff */
[----:B------:R-:W-:Y:S01]  /*18640*/  I2FP.F32.S32 R55, R55 ;  /* 0x0000003700377245 */ /* 0x000fe20000201400 */
[----:B------:R-:W0:Y:S01]  /*18650*/  SHFL.DOWN PT, R54, R86, 0x1, 0x1f ;  /* 0x08201f0056367f89 */ /* 0x000e2200000e0000 */
[----:B------:R-:W-:Y:S01]  /*18660*/  FMUL.FTZ R84, R84, R87 ;  /* 0x0000005754547220 */ /* 0x000fe20000410000 */
[----:B------:R-:W-:-:S03]  /*18670*/  I2FP.F32.S32 R83, R83 ;  /* 0x0000005300537245 */ /* 0x000fc60000201400 */
[----:B------:R-:W-:-:S03]  /*18680*/  FFMA.FTZ R92, R88, R84, R92 ;  /* 0x00000054585c7223 */ /* 0x000fc6000001005c */
[----:B------:R-:W1:Y:S02]  /*18690*/  MUFU.RCP R83, R83 ;  /* 0x0000005300537308 */ /* 0x000e640000001000 */
[----:B------:R-:W2:Y:S01]  /*186a0*/  SHFL.DOWN PT, R84, R92, 0x1, 0x1f ;  /* 0x08201f005c547f89 */ /* 0x000ea200000e0000 */
[----:B0-----:R-:W-:Y:S01]  /*186b0*/  FADD.FTZ R87, R86, -R54 ;  /* 0x8000003656577221 */ /* 0x001fe20000010000 */
[----:B------:R-:W-:-:S03]  /*186c0*/  FMUL.FTZ R54, R54, R55 ;  /* 0x0000003736367220 */ /* 0x000fc60000410000 */
[----:B------:R-:W-:Y:S01]  /*186d0*/  FMUL.FTZ R87, R87, R87 ;  /* 0x0000005757577220 */ /* 0x000fe20000410000 */
[----:B------:R-:W-:-:S03]  /*186e0*/  FFMA.FTZ R54, R90, R86, R54 ;  /* 0x000000565a367223 */ /* 0x000fc60000010036 */
[----:B------:R-:W-:Y:S01]  /*186f0*/  FMUL.FTZ R87, R90, R87 ;  /* 0x000000575a577220 */ /* 0x000fe20000410000 */
[----:B-1----:R-:W-:Y:S01]  /*18700*/  FMUL.FTZ R54, R83, R54 ;  /* 0x0000003653367220 */ /* 0x002fe20000410000 */
[----:B--2---:R-:W-:Y:S01]  /*18710*/  FADD.FTZ R84, R92, R84 ;  /* 0x000000545c547221 */ /* 0x004fe20000010000 */
[----:B------:R-:W0:Y:S01]  /*18720*/  @!P0 LDC.64 R90, c[0x0][0x3c0] ;  /* 0x0000f000ff5a8b82 */ /* 0x000e220000000a00 */
[----:B------:R-:W-:Y:S02]  /*18730*/  FMUL.FTZ R87, R87, R55 ;  /* 0x0000003757577220 */ /* 0x000fe40000410000 */
[----:B------:R1:W2:Y:S02]  /*18740*/  SHFL.IDX PT, R55, R54, RZ, 0x1f ;  /* 0x00001fff36377589 */ /* 0x0002a400000e0000 */
[----:B-1----:R-:W-:-:S03]  /*18750*/  FFMA.FTZ R54, R83, R87, R84 ;  /* 0x0000005753367223 */ /* 0x002fc60000010054 */
[----:B------:R-:W1:Y:S03]  /*18760*/  LDC R83, c[0x0][0x448] ;  /* 0x00011200ff537b82 */ /* 0x000e660000000800 */
[----:B------:R-:W1:Y:S05]  /*18770*/  SHFL.IDX PT, R54, R54, RZ, 0x1f ;  /* 0x00001fff36367589 */ /* 0x000e6a00000e0000 */
[----:B------:R-:W3:Y:S01]  /*18780*/  @!P0 LDC.64 R86, c[0x0][0x3c8] ;  /* 0x0000f200ff568b82 */ /* 0x000ee20000000a00 */
[----:B0-----:R-:W-:-:S04]  /*18790*/  @!P0 IMAD.WIDE R90, R56, 0x4, R90 ;  /* 0x00000004385a8825 */ /* 0x001fc800078e025a */
[----:B--2---:R-:W-:Y:S01]  /*187a0*/  FMUL.FTZ R84, R55, R55 ;  /* 0x0000003737547220 */ /* 0x004fe20000410000 */
[----:B------:R0:W-:Y:S04]  /*187b0*/  @!P0 STG.E desc[UR6][R90.64], R55 ;  /* 0x000000375a008986 */ /* 0x0001e8000c101906 */
[----:B------:R-:W-:Y:S01]  /*187c0*/  FSEL R84, R84, RZ, P1 ;  /* 0x000000ff54547208 */ /* 0x000fe20000800000 */
[----:B-1----:R-:W-:-:S04]  /*187d0*/  FFMA.FTZ R54, R54, UR14, R83 ;  /* 0x0000000e36367c23 */ /* 0x002fc80008010053 */
[----:B------:R-:W-:Y:S01]  /*187e0*/  FADD.FTZ R54, R54, R84 ;  /* 0x0000005436367221 */ /* 0x000fe20000010000 */
[----:B---3--:R-:W-:-:S05]  /*187f0*/  @!P0 IMAD.WIDE R86, R56, 0x4, R86 ;  /* 0x0000000438568825 */ /* 0x008fca00078e0256 */
        /* <DEDUP_REMOVED lines=11> */
[----:B------:R-:W0:Y:S01]  /*188b0*/  LDC.64 R24, c[0x0][0x428] ;  /* 0x00010a00ff187b82 */ /* 0x000e220000000a00 */
[C---:B------:R-:W-:Y:S01]  /*188c0*/  FADD.FTZ R84, -R55.reuse, R30 ;  /* 0x0000001e37547221 */ /* 0x040fe20000010100 */
[----:B------:R-:W-:Y:S01]  /*188d0*/  SHF.R.S32.HI R30, RZ, 0x1f, R85 ;  /* 0x0000001fff1e7819 */ /* 0x000fe20000011455 */
[----:B------:R-:W-:Y:S01]  /*188e0*/  FADD.FTZ R86, -R55, R35 ;  /* 0x0000002337567221 */ /* 0x000fe20000010100 */
[----:B------:R-:W-:-:S02]  /*188f0*/  HADD2.F32 R35, -RZ, R50.H0_H0 ;  /* 0x20000032ff237230 */ /* 0x000fc40000004100 */
[----:B------:R-:W-:Y:S01]  /*18900*/  FMUL.FTZ R20, R54, R20 ;  /* 0x0000001436147220 */ /* 0x000fe20000410000 */
[----:B------:R-:W-:Y:S01]  /*18910*/  LEA.HI R30, R30, R85, RZ, 0x2 ;  /* 0x000000551e1e7211 */ /* 0x000fe200078f10ff */
[C---:B------:R-:W-:Y:S01]  /*18920*/  FADD.FTZ R22, -R55.reuse, R22 ;  /* 0x0000001637167221 */ /* 0x040fe20000010100 */
[C---:B------:R-:W-:Y:S01]  /*18930*/  FADD.FTZ R21, -R55.reuse, R21 ;  /* 0x0000001537157221 */ /* 0x040fe20000010100 */
[C---:B------:R-:W-:Y:S01]  /*18940*/  FADD.FTZ R23, -R55.reuse, R23 ;  /* 0x0000001737177221 */ /* 0x040fe20000010100 */
[C---:B------:R-:W-:Y:S01]  /*18950*/  FADD.FTZ R88, -R55.reuse, R33 ;  /* 0x0000002137587221 */ /* 0x040fe20000010100 */
[----:B------:R-:W-:Y:S01]  /*18960*/  FFMA.FTZ R20, R20, R90, R35 ;  /* 0x0000005a14147223 */ /* 0x000fe20000010023 */
[----:B------:R-:W-:Y:S01]  /*18970*/  FADD.FTZ R33, -R55, R39 ;  /* 0x0000002737217221 */ /* 0x000fe20000010100 */
[----:B------:R-:W-:Y:S01]  /*18980*/  LEA.HI.SX32 R30, R30, R89, 0x1e ;  /* 0x000000591e1e7211 */ /* 0x000fe200078ff2ff */
[----:B------:R-:W-:Y:S02]  /*18990*/  HADD2.F32 R90, -RZ, R81.H1_H1 ;  /* 0x30000051ff5a7230 */ /* 0x000fe40000004100 */
[----:B------:R-:W-:Y:S01]  /*189a0*/  FMUL.FTZ R22, R54, R22 ;  /* 0x0000001636167220 */ /* 0x000fe20000410000 */
[----:B------:R-:W-:-:S02]  /*189b0*/  HADD2.F32 R91, -RZ, R51.H0_H0 ;  /* 0x20000033ff5b7230 */ /* 0x000fc40000004100 */
[C---:B------:R-:W-:Y:S01]  /*189c0*/  FMUL.FTZ R21, R54.reuse, R21 ;  /* 0x0000001536157220 */ /* 0x040fe20000410000 */
[----:B------:R-:W-:Y:S02]  /*189d0*/  HADD2.F32 R92, -RZ, R93.H0_H0 ;  /* 0x2000005dff5c7230 */ /* 0x000fe40000004100 */
[----:B------:R-:W-:Y:S01]  /*189e0*/  FMUL.FTZ R23, R54, R23 ;  /* 0x0000001736177220 */ /* 0x000fe20000410000 */
[----:B------:R-:W-:Y:S02]  /*189f0*/  HADD2.F32 R100, -RZ, R107.H0_H0 ;  /* 0x2000006bff647230 */ /* 0x000fe40000004100 */
[----:B------:R-:W-:Y:S01]  /*18a00*/  FFMA.FTZ R22, R22, R90, R91 ;  /* 0x0000005a16167223 */ /* 0x000fe2000001005b */
[----:B------:R-:W-:Y:S02]  /*18a10*/  HADD2.F32 R39, -RZ, R93.H1_H1 ;  /* 0x3000005dff277230 */ /* 0x000fe40000004100 */
[----:B------:R-:W-:Y:S01]  /*18a20*/  FADD.FTZ R87, -R55, R34 ;  /* 0x0000002237577221 */ /* 0x000fe20000010100 */
[----:B------:R-:W-:-:S02]  /*18a30*/  HADD2.F32 R89, -RZ, R107.H1_H1 ;  /* 0x3000006bff597230 */ /* 0x000fc40000004100 */
[----:B------:R-:W-:Y:S01]  /*18a40*/  FFMA.FTZ R21, R21, R92, R100 ;  /* 0x0000005c15157223 */ /* 0x000fe20000010064 */
[----:B0-----:R-:W-:-:S04]  /*18a50*/  IMAD.WIDE.U32 R90, R30, 0x10, R24 ;  /* 0x000000101e5a7825 */ /* 0x001fc800078e0018 */
[C---:B------:R-:W-:Y:S01]  /*18a60*/  FADD.FTZ R27, -R55.reuse, R27 ;  /* 0x0000001b371b7221 */ /* 0x040fe20000010100 */
[----:B------:R-:W-:Y:S01]  /*18a70*/  FADD.FTZ R85, -R55, R36 ;  /* 0x0000002437557221 */ /* 0x000fe20000010100 */
        /* <DEDUP_REMOVED lines=9> */
[----:B------:R-:W-:Y:S01]  /*18b10*/  HADD2.F32 R17, -RZ, R95.H1_H1 ;  /* 0x3000005fff117230 */ /* 0x000fe20000004100 */
[----:B------:R0:W-:Y:S01]  /*18b20*/  STG.E.128 desc[UR6][R90.64], R20 ;  /* 0x000000145a007986 */ /* 0x0001e2000c101d06 */
[----:B------:R-:W-:-:S02]  /*18b30*/  HADD2.F32 R16, -RZ, R108.H1_H1 ;  /* 0x3000006cff107230 */ /* 0x000fc40000004100 */
[C---:B------:R-:W-:Y:S01]  /*18b40*/  FMUL.FTZ R89, R54.reuse, R27 ;  /* 0x0000001b36597220 */ /* 0x040fe20000410000 */
[C---:B------:R-:W-:Y:S01]  /*18b50*/  FADD.FTZ R26, -R55.reuse, R26 ;  /* 0x0000001a371a7221 */ /* 0x040fe20000010100 */
[C---:B------:R-:W-:Y:S01]  /*18b60*/  FADD.FTZ R28, -R55.reuse, R28 ;  /* 0x0000001c371c7221 */ /* 0x040fe20000010100 */
[C---:B------:R-:W-:Y:S01]  /*18b70*/  FADD.FTZ R29, -R55.reuse, R29 ;  /* 0x0000001d371d7221 */ /* 0x040fe20000010100 */
[C---:B------:R-:W-:Y:S01]  /*18b80*/  FADD.FTZ R32, -R55.reuse, R32 ;  /* 0x0000002037207221 */ /* 0x040fe20000010100 */
[C---:B------:R-:W-:Y:S01]  /*18b90*/  FADD.FTZ R38, -R55.reuse, R38 ;  /* 0x0000002637267221 */ /* 0x040fe20000010100 */
[C---:B------:R-:W-:Y:S01]  /*18ba0*/  FADD.FTZ R14, -R55.reuse, R14 ;  /* 0x0000000e370e7221 */ /* 0x040fe20000010100 */
[----:B------:R-:W-:Y:S01]  /*18bb0*/  FADD.FTZ R55, -R55, R19 ;  /* 0x0000001337377221 */ /* 0x000fe20000010100 */
[----:B------:R-:W-:Y:S02]  /*18bc0*/  HADD2.F32 R19, -RZ, R94.H1_H1 ;  /* 0x3000005eff137230 */ /* 0x000fe40000004100 */
[----:B------:R-:W-:Y:S01]  /*18bd0*/  FMUL.FTZ R92, R54, R82 ;  /* 0x00000052365c7220 */ /* 0x000fe20000410000 */
[----:B------:R-:W-:-:S02]  /*18be0*/  HADD2.F32 R18, -RZ, R49.H0_H0 ;  /* 0x20000031ff127230 */ /* 0x000fc40000004100 */
[C---:B------:R-:W-:Y:S01]  /*18bf0*/  FMUL.FTZ R82, R54.reuse, R28 ;  /* 0x0000001c36527220 */ /* 0x040fe20000410000 */
[C---:B------:R-:W-:Y:S01]  /*18c00*/  FMUL.FTZ R39, R54.reuse, R29 ;  /* 0x0000001d36277220 */ /* 0x040fe20000410000 */
[C---:B------:R-:W-:Y:S01]  /*18c10*/  FMUL.FTZ R28, R54.reuse, R13 ;  /* 0x0000000d361c7220 */ /* 0x040fe20000410000 */
[----:B------:R-:W-:Y:S01]  /*18c20*/  FMUL.FTZ R29, R54, R12 ;  /* 0x0000000c361d7220 */ /* 0x000fe20000410000 */
[----:B------:R-:W-:Y:S01]  /*18c30*/  IADD3 R116, PT, PT, R30, 0x300, RZ ;  /* 0x000003001e747810 */ /* 0x000fe20007ffe0ff */
[C---:B0-----:R-:W-:Y:S01]  /*18c40*/  FMUL.FTZ R91, R54.reuse, R83 ;  /* 0x00000053365b7220 */ /* 0x041fe20000410000 */
[C---:B------:R-:W-:Y:S01]  /*18c50*/  FMUL.FTZ R83, R54.reuse, R31 ;  /* 0x0000001f36537220 */ /* 0x040fe20000410000 */
[----:B------:R-:W-:Y:S01]  /*18c60*/  FMUL.FTZ R31, R54, R15 ;  /* 0x0000000f361f7220 */ /* 0x000fe20000410000 */
[----:B------:R-:W-:Y:S01]  /*18c70*/  FFMA.FTZ R15, R89, R17, R16 ;  /* 0x00000011590f7223 */ /* 0x000fe20000010010 */
[----:B------:R-:W-:Y:S01]  /*18c80*/  HADD2.F32 R23, -RZ, R94.H0_H0 ;  /* 0x2000005eff177230 */ /* 0x000fe20000004100 */
[----:B------:R-:W-:Y:S01]  /*18c90*/  IADD3 R16, PT, PT, R30, 0x100, RZ ;  /* 0x000001001e107810 */ /* 0x000fe20007ffe0ff */
[----:B------:R-:W-:-:S02]  /*18ca0*/  HADD2.F32 R22, -RZ, R48.H0_H0 ;  /* 0x20000030ff167230 */ /* 0x000fc40000004100 */
[C---:B------:R-:W-:Y:S01]  /*18cb0*/  FMUL.FTZ R90, R54.reuse, R26 ;  /* 0x0000001a365a7220 */ /* 0x040fe20000410000 */
[----:B------:R-:W-:Y:S02]  /*18cc0*/  HADD2.F32 R21, -RZ, R95.H0_H0 ;  /* 0x2000005fff157230 */ /* 0x000fe40000004100 */
[----:B------:R-:W-:Y:S01]  /*18cd0*/  FMUL.FTZ R26, R54, R14 ;  /* 0x0000000e361a7220 */ /* 0x000fe20000410000 */
[----:B------:R-:W-:Y:S02]  /*18ce0*/  HADD2.F32 R20, -RZ, R108.H0_H0 ;  /* 0x2000006cff147230 */ /* 0x000fe40000004100 */
[----:B------:R-:W-:Y:S01]  /*18cf0*/  FFMA.FTZ R12, R92, R23, R22 ;  /* 0x000000175c0c7223 */ /* 0x000fe20000010016 */
[----:B------:R-:W-:Y:S01]  /*18d00*/  FFMA.FTZ R14, R90, R19, R18 ;  /* 0x000000135a0e7223 */ /* 0x000fe20000010012 */
[----:B------:R-:W-:Y:S01]  /*18d10*/  IMAD.WIDE.U32 R16, R16, 0x10, R24 ;  /* 0x0000001010107825 */ /* 0x000fe200078e0018 */
[----:B------:R-:W-:-:S03]  /*18d20*/  IADD3 R90, PT, PT, R30, 0x500, RZ ;  /* 0x000005001e5a7810 */ /* 0x000fc60007ffe0ff */
[----:B------:R-:W-:Y:S01]  /*18d30*/  FFMA.FTZ R13, R91, R21, R20 ;  /* 0x000000155b0d7223 */ /* 0x000fe20000010014 */
[C---:B------:R-:W-:Y:S01]  /*18d40*/  FMUL.FTZ R32, R54.reuse, R32 ;  /* 0x0000002036207220 */ /* 0x040fe20000410000 */
[----:B------:R-:W-:Y:S02]  /*18d50*/  HADD2.F32 R21, -RZ, R96.H0_H0 ;  /* 0x20000060ff157230 */ /* 0x000fe40000004100 */
[C---:B------:R-:W-:Y:S01]  /*18d60*/  FMUL.FTZ R84, R54.reuse, R84 ;  /* 0x0000005436547220 */ /* 0x040fe20000410000 */
[--C-:B------:R-:W-:Y:S01]  /*18d70*/  HADD2.F32 R20, -RZ, R97.reuse.H0_H0 ;  /* 0x20000061ff147230 */ /* 0x100fe20000004100 */
[----:B------:R0:W-:Y:S01]  /*18d80*/  STG.E.128 desc[UR6][R16.64], R12 ;  /* 0x0000000c10007986 */ /* 0x0001e2000c101d06 */
[----:B------:R-:W-:Y:S02]  /*18d90*/  HADD2.F32 R18, -RZ, R97.H1_H1 ;  /* 0x30000061ff127230 */ /* 0x000fe40000004100 */
[----:B------:R-:W-:Y:S01]  /*18da0*/  FMUL.FTZ R88, R54, R88 ;  /* 0x0000005836587220 */ /* 0x000fe20000410000 */
[----:B------:R-:W-:-:S02]  /*18db0*/  VIADD R118, R30, 0x200 ;  /* 0x000002001e767836 */ /* 0x000fc40000000000 */
[----:B------:R-:W-:Y:S01]  /*18dc0*/  FMUL.FTZ R87, R54, R87 ;  /* 0x0000005736577220 */ /* 0x000fe20000410000 */
[----:B------:R-:W-:Y:S02]  /*18dd0*/  VIADD R114, R30, 0x400 ;  /* 0x000004001e727836 */ /* 0x000fe40000000000 */
[----:B------:R-:W-:Y:S01]  /*18de0*/  FMUL.FTZ R85, R54, R85 ;  /* 0x0000005536557220 */ /* 0x000fe20000410000 */
[----:B------:R-:W-:Y:S02]  /*18df0*/  VIADD R120, R30, 0x600 ;  /* 0x000006001e787836 */ /* 0x000fe40000000000 */
[C---:B------:R-:W-:Y:S01]  /*18e00*/  FMUL.FTZ R34, R54.reuse, R34 ;  /* 0x0000002236227220 */ /* 0x040fe20000410000 */
[----:B------:R-:W-:Y:S02]  /*18e10*/  HADD2.F32 R19, -RZ, R96.H1_H1 ;  /* 0x30000060ff137230 */ /* 0x000fe40000004100 */
[----:B------:R-:W-:Y:S01]  /*18e20*/  FMUL.FTZ R86, R54, R86 ;  /* 0x0000005636567220 */ /* 0x000fe20000410000 */
[----:B------:R-:W-:-:S04]  /*18e30*/  IMAD.WIDE.U32 R118, R118, 0x10, R24 ;  /* 0x0000001076767825 */ /* 0x000fc800078e0018 */
[C---:B------:R-:W-:Y:S01]  /*18e40*/  FMUL.FTZ R38, R54.reuse, R38 ;  /* 0x0000002636267220 */ /* 0x040fe20000410000 */
[C---:B------:R-:W-:Y:S01]  /*18e50*/  FMUL.FTZ R33, R54.reuse, R33 ;  /* 0x0000002136217220 */ /* 0x040fe20000410000 */
[----:B------:R-:W-:Y:S01]  /*18e60*/  FMUL.FTZ R37, R54, R37 ;  /* 0x0000002536257220 */ /* 0x000fe20000410000 */
[----:B------:R-:W-:-:S04]  /*18e70*/  IMAD.WIDE.U32 R116, R116, 0x10, R24 ;  /* 0x0000001074747825 */ /* 0x000fc800078e0018 */
[C---:B------:R-:W-:Y:S01]  /*18e80*/  FMUL.FTZ R36, R54.reuse, R36 ;  /* 0x0000002436247220 */ /* 0x040fe20000410000 */
[C---:B------:R-:W-:Y:S01]  /*18e90*/  FMUL.FTZ R27, R54.reuse, R35 ;  /* 0x00000023361b7220 */ /* 0x040fe20000410000 */
[----:B------:R-:W-:Y:S01]  /*18ea0*/  FMUL.FTZ R55, R54, R55 ;  /* 0x0000003736377220 */ /* 0x000fe20000410000 */
[----:B0-----:R-:W-:Y:S02]  /*18eb0*/  HADD2.F32 R12, -RZ, R46.H0_H0 ;  /* 0x2000002eff0c7230 */ /* 0x001fe40000004100 */
[--C-:B------:R-:W-:Y:S02]  /*18ec0*/  HADD2.F32 R13, -RZ, R109.reuse.H0_H0 ;  /* 0x2000006dff0d7230 */ /* 0x100fe40000004100 */
[----:B------:R-:W-:Y:S02]  /*18ed0*/  HADD2.F32 R15, -RZ, R109.H1_H1 ;  /* 0x3000006dff0f7230 */ /* 0x000fe40000004100 */
[----:B------:R-:W-:Y:S01]  /*18ee0*/  FFMA.FTZ R12, R82, R21, R12 ;  /* 0x00000015520c7223 */ /* 0x000fe2000001000c */
[----:B------:R-:W-:-:S02]  /*18ef0*/  HADD2.F32 R17, -RZ, R98.H0_H0 ;  /* 0x20000062ff117230 */ /* 0x000fc40000004100 */
[----:B------:R-:W-:Y:S01]  /*18f00*/  FFMA.FTZ R13, R39, R20, R13 ;  /* 0x00000014270d7223 */ /* 0x000fe2000001000d */
[----:B------:R-:W-:Y:S02]  /*18f10*/  HADD2.F32 R16, -RZ, R44.H0_H0 ;  /* 0x2000002cff107230 */ /* 0x000fe40000004100 */
[----:B------:R-:W-:Y:S01]  /*18f20*/  FFMA.FTZ R15, R83, R18, R15 ;  /* 0x00000012530f7223 */ /* 0x000fe2000001000f */
[----:B------:R-:W-:Y:S02]  /*18f30*/  HADD2.F32 R14, -RZ, R47.H0_H0 ;  /* 0x2000002fff0e7230 */ /* 0x000fe40000004100 */
[----:B------:R-:W-:-:S04]  /*18f40*/  IMAD.WIDE.U32 R114, R114, 0x10, R24 ;  /* 0x0000001072727825 */ /* 0x000fc800078e0018 */
[----:B------:R-:W-:Y:S01]  /*18f50*/  FFMA.FTZ R16, R32, R17, R16 ;  /* 0x0000001120107223 */ /* 0x000fe20000010010 */
[----:B------:R-:W-:Y:S01]  /*18f60*/  FFMA.FTZ R14, R84, R19, R14 ;  /* 0x00000013540e7223 */ /* 0x000fe2000001000e */
[----:B------:R-:W-:-:S04]  /*18f70*/  IMAD.WIDE.U32 R90, R90, 0x10, R24 ;  /* 0x000000105a5a7825 */ /* 0x000fc800078e0018 */
[----:B------:R-:W-:Y:S01]  /*18f80*/  IMAD.WIDE.U32 R120, R120, 0x10, R24 ;  /* 0x0000001078787825 */ /* 0x000fe200078e0018 */
[----:B------:R0:W-:Y:S03]  /*18f90*/  STG.E.128 desc[UR6][R118.64], R12 ;  /* 0x0000000c76007986 */ /* 0x0001e6000c101d06 */
[----:B------:R-:W-:Y:S02]  /*18fa0*/  HADD2.F32 R30, -RZ, R99.H0_H0 ;  /* 0x20000063ff1e7230 */ /* 0x000fe40000004100 */
[----:B------:R-:W-:Y:S02]  /*18fb0*/  HADD2.F32 R17, -RZ, R110.H0_H0 ;  /* 0x2000006eff117230 */ /* 0x000fe40000004100 */
[----:B------:R-:W-:Y:S02]  /*18fc0*/  HADD2.F32 R25, -RZ, R98.H1_H1 ;  /* 0x30000062ff197230 */ /* 0x000fe40000004100 */
        /* <DEDUP_REMOVED lines=12> */
[----:B------:R-:W-:Y:S02]  /*19090*/  HADD2.F32 R22, -RZ, R43.H0_H0 ;  /* 0x2000002bff167230 */ /* 0x000fe40000004100 */
[----:B------:R-:W-:Y:S01]  /*190a0*/  FFMA.FTZ R19, R86, R24, R19 ;  /* 0x0000001856137223 */ /* 0x000fe20000010013 */
[----:B------:R-:W-:Y:S02]  /*190b0*/  HADD2.F32 R39, -RZ, R102.H1_H1 ;  /* 0x30000066ff277230 */ /* 0x000fe40000004100 */
[----:B------:R-:W-:-:S02]  /*190c0*/  HADD2.F32 R23, -RZ, R111.H1_H1 ;  /* 0x3000006fff177230 */ /* 0x000fc40000004100 */
        /* <DEDUP_REMOVED lines=8> */
[----:B------:R-:W-:Y:S01]  /*19150*/  HADD2.F32 R35, -RZ, R103.H0_H0 ;  /* 0x20000067ff237230 */ /* 0x000fe20000004100 */
[----:B------:R0:W-:Y:S01]  /*19160*/  STG.E.128 desc[UR6][R114.64], R20 ;  /* 0x0000001472007986 */ /* 0x0001e2000c101d06 */
[----:B------:R-:W-:-:S02]  /*19170*/  HADD2.F32 R24, -RZ, R40.H0_H0 ;  /* 0x20000028ff187230 */ /* 0x000fc40000004100 */
[----:B------:R-:W-:Y:S01]  /*19180*/  FFMA.FTZ R26, R26, R32, R30 ;  /* 0x000000201a1a7223 */ /* 0x000fe2000001001e */
[----:B------:R-:W-:Y:S02]  /*19190*/  HADD2.F32 R54, -RZ, R104.H1_H1 ;  /* 0x30000068ff367230 */ /* 0x000fe40000004100 */
[----:B------:R-:W-:Y:S02]  /*191a0*/  HADD2.F32 R39, -RZ, R112.H1_H1 ;  /* 0x30000070ff277230 */ /* 0x000fe40000004100 */
[----:B------:R-:W-:Y:S01]  /*191b0*/  FFMA.FTZ R24, R37, R35, R24 ;  /* 0x0000002325187223 */ /* 0x000fe20000010018 */
[----:B------:R-:W-:Y:S02]  /*191c0*/  HADD2.F32 R34, -RZ, R105.H1_H1 ;  /* 0x30000069ff227230 */ /* 0x000fe40000004100 */
[----:B------:R-:W-:Y:S02]  /*191d0*/  HADD2.F32 R30, -RZ, R3.H0_H0 ;  /* 0x20000003ff1e7230 */ /* 0x000fe40000004100 */
[----:B------:R-:W-:Y:S01]  /*191e0*/  FFMA.FTZ R27, R27, R54, R39 ;  /* 0x000000361b1b7223 */ /* 0x000fe20000010027 */
[----:B------:R-:W-:-:S02]  /*191f0*/  HADD2.F32 R38, -RZ, R105.H0_H0 ;  /* 0x20000069ff267230 */ /* 0x000fc40000004100 */
[----:B------:R-:W-:Y:S02]  /*19200*/  HADD2.F32 R37, -RZ, R2.H0_H0 ;  /* 0x20000002ff257230 */ /* 0x000fe40000004100 */
[----:B------:R-:W-:Y:S01]  /*19210*/  FFMA.FTZ R30, R31, R34, R30 ;  /* 0x000000221f1e7223 */ /* 0x000fe2000001001e */
[--C-:B------:R-:W-:Y:S01]  /*19220*/  HADD2.F32 R36, -RZ, R106.reuse.H0_H0 ;  /* 0x2000006aff247230 */ /* 0x100fe20000004100 */
[----:B------:R0:W-:Y:S01]  /*19230*/  STG.E.128 desc[UR6][R90.64], R24 ;  /* 0x000000185a007986 */ /* 0x0001e2000c101d06 */
[--C-:B------:R-:W-:Y:S02]  /*19240*/  HADD2.F32 R35, -RZ, R113.reuse.H0_H0 ;  /* 0x20000071ff237230 */ /* 0x100fe40000004100 */
[----:B------:R-:W-:Y:S01]  /*19250*/  FFMA.FTZ R28, R28, R38, R37 ;  /* 0x000000261c1c7223 */ /* 0x000fe20000010025 */
[----:B------:R-:W-:Y:S02]  /*19260*/  HADD2.F32 R33, -RZ, R106.H1_H1 ;  /* 0x3000006aff217230 */ /* 0x000fe40000004100 */
[----:B------:R-:W-:-:S02]  /*19270*/  HADD2.F32 R32, -RZ, R113.H1_H1 ;  /* 0x30000071ff207230 */ /* 0x000fc40000004100 */
[----:B------:R-:W-:-:S03]  /*19280*/  FFMA.FTZ R29, R29, R36, R35 ;  /* 0x000000241d1d7223 */ /* 0x000fc60000010023 */
[----:B------:R-:W-:-:S05]  /*19290*/  FFMA.FTZ R31, R55, R33, R32 ;  /* 0x00000021371f7223 */ /* 0x000fca0000010020 */
[----:B------:R0:W-:Y:S02]  /*192a0*/  STG.E.128 desc[UR6][R120.64], R28 ;  /* 0x0000001c78007986 */ /* 0x0001e4000c101d06 */
.L_x_39630:
[----:B0-----:R-:W0:Y:S01]  /*192b0*/  LDC.64 R12, c[0x0][0x380] ;  /* 0x0000e000ff0c7b82 */ /* 0x001e220000000a00 */
[----:B------:R-:W-:Y:S01]  /*192c0*/  UPLOP3.LUT UP0, UPT, UPT, UPT, UP0, 0x40, 0x4 ;  /* 0x000000000004789c */ /* 0x000fe20003f0e800 */
[----:B0-----:R-:W-:-:S04]  /*192d0*/  IADD3 R56, PT, PT, R56, R12, RZ ;  /* 0x0000000c38387210 */ /* 0x001fc80007ffe0ff */
[----:B------:R-:W-:-:S13]  /*192e0*/  ISETP.GE.AND P0, PT, R56, R13, PT ;  /* 0x0000000d3800720c */ /* 0x000fda0003f06270 */
[----:B------:R-:W-:Y:S05]  /*192f0*/  @!P0 BRA `(.L_x_39631) ;  /* 0xfffffe7c00908947 */ /* 0x000fea000383ffff */
[----:B------:R-:W-:Y:S05]  /*19300*/  EXIT ;  /* 0x000000000000794d */ /* 0x000fea0003800000 */
.L_x_39632:
        /* <DEDUP_REMOVED lines=15> */
.L_x_42434:


//--------------------- .text._ZN10layer_norm13ln_fwd_kernelINS_13Kernel_traitsIfffffjLj7168ELj1ELj1ELj8ELj16ENS_18Kernel_traits_baseILj7168EfffffjLj256EEEEELb0ELb0ELb0ELb0EEEvNS_9FwdParamsE --------------------------
	.section	.text._ZN10layer_norm13ln_fwd_kernelINS_13Kernel_traitsIfffffjLj7168ELj1ELj1ELj8ELj16ENS_18Kernel_traits_baseILj7168EfffffjLj256EEEEELb0ELb0ELb0ELb0EEEvNS_9FwdParamsE,"ax",@progbits
	.align	128
        .global         _ZN10layer_norm13ln_fwd_kernelINS_13Kernel_traitsIfffffjLj7168ELj1ELj1ELj8ELj16ENS_18Kernel_traits_baseILj7168EfffffjLj256EEEEELb0ELb0ELb0ELb0EEEvNS_9FwdParamsE
        .type           _ZN10layer_norm13ln_fwd_kernelINS_13Kernel_traitsIfffffjLj7168ELj1ELj1ELj8ELj16ENS_18Kernel_traits_baseILj7168EfffffjLj256EEEEELb0ELb0ELb0ELb0EEEvNS_9FwdParamsE,@function
        .size           _ZN10layer_norm13ln_fwd_kernelINS_13Kernel_traitsIfffffjLj7168ELj1ELj1ELj8ELj16ENS_18Kernel_traits_baseILj7168EfffffjLj256EEEEELb0ELb0ELb0ELb0EEEvNS_9FwdParamsE,(.L_x_42435 - _ZN10layer_norm13ln_fwd_kernelINS_13Kernel_traitsIfffffjLj7168ELj1ELj1ELj8ELj16ENS_18Kernel_traits_baseILj7168EfffffjLj256EEEEELb0ELb0ELb0ELb0EEEvNS_9FwdParamsE)
        .other          _ZN10layer_norm13ln_fwd_kernelINS_13Kernel_traitsIfffffjLj7168ELj1ELj1ELj8ELj16ENS_18Kernel_traits_baseILj7168EfffffjLj256EEEEELb0ELb0ELb0ELb0EEEvNS_9FwdParamsE,@"STO_CUDA_ENTRY STV_DEFAULT"
_ZN10layer_norm13ln_fwd_kernelINS_13Kernel_traitsIfffffjLj7168ELj1ELj1ELj8ELj16ENS_18Kernel_traits_baseILj7168EfffffjLj256EEEEELb0ELb0ELb0ELb0EEEvNS_9FwdParamsE:
.text._ZN10layer_norm13ln_fwd_kernelINS_13Kernel_traitsIfffffjLj7168ELj1ELj1ELj8ELj16ENS_18Kernel_traits_baseILj7168EfffffjLj256EEEEELb0ELb0ELb0ELb0EEEvNS_9FwdParamsE:
        /* <DEDUP_REMOVED lines=52> */
[----:B------:R0:W5:Y:S01]  /*0340*/  @P4 LDG.E.128 R40, desc[UR6][R24.64] ;  /* 0x0000000618284981 */ /* 0x000162000c1e1d00 */
[C---:B---3--:R-:W-:Y:S01]  /*0350*/  @P4 IMAD.WIDE.U32 R26, R81.reuse, 0x10, R26 ;  /* 0x00000010511a4825 */ /* 0x048fe200078e001a */
[----:B------:R-:W-:Y:S01]  /*0360*/  @P4 IADD3 R81, PT, PT, R81, 0x100, RZ ;  /* 0x0000010051514810 */ /* 0x000fe20007ffe0ff */
[----:B------:R-:W2:Y:S03]  /*0370*/  @P0 LDC.64 R8, c[0x0][0x3d0] ;  /* 0x0000f400ff080b82 */ /* 0x000ea60000000a00 */
[----:B------:R0:W5:Y:S01]  /*0380*/  @P4 LDG.E.128 R36, desc[UR6][R26.64] ;  /* 0x000000061a244981 */ /* 0x000162000c1e1d00 */
[----:B----4-:R-:W-:-:S04]  /*0390*/  @P5 IMAD.WIDE.U32 R76, R81, 0x10, R76 ;  /* 0x00000010514c5825 */ /* 0x010fc800078e004c */
[----:B------:R-:W3:Y:S01]  /*03a0*/  @P0 LDC.64 R10, c[0x0][0x438] ;  /* 0x00010e00ff0a0b82 */ /* 0x000ee20000000a00 */
[----:B------:R0:W5:Y:S01]  /*03b0*/  @P5 LDG.E.128 R32, desc[UR6][R76.64] ;  /* 0x000000064c205981 */ /* 0x000162000c1e1d00 */
[----:B-1----:R-:W-:-:S05]  /*03c0*/  @P5 IMAD.WIDE.U32 R78, R81, 0x10, R78 ;  /* 0x00000010514e5825 */ /* 0x002fca00078e004e */
[----:B------:R0:W5:Y:S01]  /*03d0*/  @P5 LDG.E.128 R28, desc[UR6][R78.64] ;  /* 0x000000064e1c5981 */ /* 0x000162000c1e1d00 */
[----:B--2---:R-:W-:-:S05]  /*03e0*/  @P0 IMAD.WIDE.U32 R8, R6, 0x10, R8 ;  /* 0x0000001006080825 */ /* 0x004fca00078e0008 */
[----:B------:R0:W5:Y:S01]  /*03f0*/  @P0 LDG.E.128 R72, desc[UR6][R8.64] ;  /* 0x0000000608480981 */ /* 0x000162000c1e1d00 */
[----:B---3--:R-:W-:-:S05]  /*0400*/  @P0 IMAD.WIDE.U32 R10, R6, 0x10, R10 ;  /* 0x00000010060a0825 */ /* 0x008fca00078e000a */
[----:B------:R0:W5:Y:S01]  /*0410*/  @P0 LDG.E.128 R68, desc[UR6][R10.64] ;  /* 0x000000060a440981 */ /* 0x000162000c1e1d00 */
        /* <DEDUP_REMOVED lines=8> */
[----:B------:R-:W5:Y:S01]  /*04a0*/  LDG.E.128 R20, desc[UR6][R20.64] ;  /* 0x0000000614147981 */ /* 0x000f62000c1e1d00 */
[----:B------:R-:W-:Y:S05]  /*04b0*/  BRA `(.L_x_39635) ;  /* 0x0000000000c47947 */ /* 0x000fea0003800000 */
.L_x_39634:
        /* <DEDUP_REMOVED lines=15> */
[----:B------:R-:W5:Y:S02]  /*05b0*/  @P1 LDG.E.128 R64, desc[UR6][R8.64] ;  /* 0x0000000608401981 */ /* 0x000f64000c1e1d00 */
[----:B------:R-:W0:Y:S01]  /*05c0*/  @P5 LDC.64 R28, c[0x0][0x3d0] ;  /* 0x0000f400ff1c5b82 */ /* 0x000e220000000a00 */
[C---:B-1----:R-:W-:Y:S01]  /*05d0*/  @P2 IMAD.WIDE.U32 R14, R37.reuse, 0x10, R12 ;  /* 0x00000010250e2825 */ /* 0x042fe200078e000c */
[----:B------:R-:W-:-:S04]  /*05e0*/  @P2 IADD3 R37, PT, PT, R37, 0x100, RZ ;  /* 0x0000010025252810 */ /* 0x000fc80007ffe0ff */
[----:B------:R-:W5:Y:S02]  /*05f0*/  @P2 LDG.E.128 R56, desc[UR6][R14.64] ;  /* 0x000000060e382981 */ /* 0x000f64000c1e1d00 */
[----:B------:R-:W1:Y:S01]  /*0600*/  @P0 LDC.64 R10, c[0x0][0x3d0] ;  /* 0x0000f400ff0a0b82 */ /* 0x000e620000000a00 */
[C---:B--2---:R-:W-:Y:S01]  /*0610*/  @P3 IMAD.WIDE.U32 R16, R37.reuse, 0x10, R16 ;  /* 0x0000001025103825 */ /* 0x044fe200078e0010 */
[----:B------:R-:W-:-:S04]  /*0620*/  @P3 IADD3 R37, PT, PT, R37, 0x100, RZ ;  /* 0x0000010025253810 */ /* 0x000fc80007ffe0ff */
[----:B------:R-:W5:Y:S02]  /*0630*/  @P3 LDG.E.128 R48, desc[UR6][R16.64] ;  /* 0x0000000610303981 */ /* 0x000f64000c1e1d00 */
[----:B------:R-:W2:Y:S01]  /*0640*/  @P6 LDC.64 R30, c[0x0][0x3d0] ;  /* 0x0000f400ff1e6b82 */ /* 0x000ea20000000a00 */
[C---:B---3--:R-:W-:Y:S01]  /*0650*/  @P4 IMAD.WIDE.U32 R18, R37.reuse, 0x10, R18 ;  /* 0x0000001025124825 */ /* 0x048fe200078e0012 */
[----:B------:R-:W-:-:S04]  /*0660*/  @P4 IADD3 R37, PT, PT, R37, 0x100, RZ ;  /* 0x0000010025254810 */ /* 0x000fc80007ffe0ff */
[----:B------:R-:W5:Y:S01]  /*0670*/  @P4 LDG.E.128 R40, desc[UR6][R18.64] ;  /* 0x0000000612284981 */ /* 0x000f62000c1e1d00 */
[C---:B0-----:R-:W-:Y:S01]  /*0680*/  @P5 IMAD.WIDE.U32 R44, R37.reuse, 0x10, R28 ;  /* 0x00000010252c5825 */ /* 0x041fe200078e001c */
[----:B------:R-:W-:-:S03]  /*0690*/  @P5 IADD3 R37, PT, PT, R37, 0x100, RZ ;  /* 0x0000010025255810 */ /* 0x000fc60007ffe0ff */
[----:B-1----:R-:W-:Y:S01]  /*06a0*/  @P0 IMAD.WIDE.U32 R12, R6, 0x10, R10 ;  /* 0x00000010060c0825 */ /* 0x002fe200078e000a */
[----:B------:R0:W5:Y:S04]  /*06b0*/  @P5 LDG.E.128 R32, desc[UR6][R44.64] ;  /* 0x000000062c205981 */ /* 0x000168000c1e1d00 */
[----:B------:R1:W5:Y:S01]  /*06c0*/  @P0 LDG.E.128 R72, desc[UR6][R12.64] ;  /* 0x000000060c480981 */ /* 0x000362000c1e1d00 */
[----:B--2---:R-:W-:-:S05]  /*06d0*/  @P6 IMAD.WIDE.U32 R10, R37, 0x10, R30 ;  /* 0x00000010250a6825 */ /* 0x004fca00078e001e */
[----:B------:R1:W5:Y:S01]  /*06e0*/  @P6 LDG.E.128 R24, desc[UR6][R10.64] ;  /* 0x000000060a186981 */ /* 0x000362000c1e1d00 */
[----:B------:R-:W-:Y:S02]  /*06f0*/  CS2R R30, SRZ ;  /* 0x00000000001e7805 */ /* 0x000fe4000001ff00 */
[----:B------:R-:W-:Y:S02]  /*0700*/  CS2R R28, SRZ ;  /* 0x00000000001c7805 */ /* 0x000fe4000001ff00 */
[----:B------:R-:W-:Y:S02]  /*0710*/  CS2R R38, SRZ ;  /* 0x0000000000267805 */ /* 0x000fe4000001ff00 */
[----:B------:R-:W-:Y:S02]  /*0720*/  CS2R R36, SRZ ;  /* 0x0000000000247805 */ /* 0x000fe4000001ff00 */
[----:B------:R-:W-:Y:S02]  /*0730*/  CS2R R46, SRZ ;  /* 0x00000000002e7805 */ /* 0x000fe4000001ff00 */
[----:B0-----:R-:W-:-:S02]  /*0740*/  CS2R R44, SRZ ;  /* 0x00000000002c7805 */ /* 0x001fc4000001ff00 */
[----:B------:R-:W-:Y:S02]  /*0750*/  CS2R R54, SRZ ;  /* 0x0000000000367805 */ /* 0x000fe4000001ff00 */
[----:B------:R-:W-:Y:S02]  /*0760*/  CS2R R52, SRZ ;  /* 0x0000000000347805 */ /* 0x000fe4000001ff00 */
[----:B------:R-:W-:Y:S02]  /*0770*/  CS2R R62, SRZ ;  /* 0x00000000003e7805 */ /* 0x000fe4000001ff00 */
[----:B------:R-:W-:Y:S02]  /*0780*/  CS2R R60, SRZ ;  /* 0x00000000003c7805 */ /* 0x000fe4000001ff00 */
[----:B------:R-:W-:Y:S02]  /*0790*/  CS2R R70, SRZ ;  /* 0x0000000000467805 */ /* 0x000fe4000001ff00 */
[----:B------:R-:W-:-:S02]  /*07a0*/  CS2R R68, SRZ ;  /* 0x0000000000447805 */ /* 0x000fc4000001ff00 */
[----:B------:R-:W-:Y:S02]  /*07b0*/  @P6 CS2R R22, SRZ ;  /* 0x0000000000166805 */ /* 0x000fe4000001ff00 */
[----:B-1----:R-:W-:-:S07]  /*07c0*/  @P6 CS2R R20, SRZ ;  /* 0x0000000000146805 */ /* 0x002fce000001ff00 */
.L_x_39635:
[----:B------:R-:W-:Y:S05]  /*07d0*/  BSYNC.RECONVERGENT B0 ;  /* 0x0000000000007941 */ /* 0x000fea0003800200 */
.L_x_39633:
[----:B------:R-:W0:Y:S02]  /*07e0*/  LDCU UR4, c[0x0][0x384] ;  /* 0x00007080ff0477ac */ /* 0x000e240008000800 */
[----:B0-----:R-:W-:-:S13]  /*07f0*/  ISETP.GE.AND P0, PT, R4, UR4, PT ;  /* 0x0000000404007c0c */ /* 0x001fda000bf06270 */
[----:B------:R-:W-:Y:S05]  /*0800*/  @P0 EXIT ;  /* 0x000000000000094d */ /* 0x000fea0003800000 */
[----:B------:R-:W-:Y:S01]  /*0810*/  SHF.R.S32.HI R2, RZ, 0x2, R2 ;  /* 0x00000002ff027819 */ /* 0x000fe20000011402 */
[----:B------:R-:W0:Y:S03]  /*0820*/  LDCU.64 UR8, c[0x0][0x3e0] ;  /* 0x00007c00ff0877ac */ /* 0x000e260008000a00 */
[----:B------:R-:W-:Y:S01]  /*0830*/  LOP3.LUT R8, R2, 0xff, RZ, 0xc0, !PT ;  /* 0x000000ff02087812 */ /* 0x000fe200078ec0ff */
[----:B------:R-:W1:Y:S01]  /*0840*/  LDCU.U8 UR4, c[0x0][0x410] ;  /* 0x00008200ff0477ac */ /* 0x000e620008000000 */
[----:B------:R-:W-:Y:S02]  /*0850*/  SHF.R.U32.HI R2, RZ, 0x1, R2 ;  /* 0x00000001ff027819 */ /* 0x000fe40000011602 */
[----:B------:R-:W-:Y:S01]  /*0860*/  VIADDMNMX R0, R8, -R0, RZ, !PT ;  /* 0x8000000008007246 */ /* 0x000fe200078001ff */
[----:B------:R-:W-:Y:S01]  /*0870*/  IMAD R8, R5, -0x20, R8 ;  /* 0xffffffe005087824 */ /* 0x000fe200078e0208 */
[----:B------:R-:W-:Y:S01]  /*0880*/  LOP3.LUT R9, R2, 0x7fffff80, RZ, 0xc0, !PT ;  /* 0x7fffff8002097812 */ /* 0x000fe200078ec0ff */
[----:B------:R-:W2:Y:S01]  /*0890*/  LDCU UR11, c[0x0][0x388] ;  /* 0x00007100ff0b77ac */ /* 0x000ea20008000800 */
[----:B------:R-:W-:Y:S01]  /*08a0*/  VIMNMX R0, PT, PT, R0, 0x20, PT ;  /* 0x0000002000007848 */ /* 0x000fe20003fe0100 */
[----:B------:R-:W3:Y:S03]  /*08b0*/  LDCU UR10, c[0x0][0x400] ;  /* 0x00008000ff0a77ac */ /* 0x000ee60008000800 */
[----:B------:R-:W-:Y:S01]  /*08c0*/  LEA R0, R0, R9, 0x2 ;  /* 0x0000000900007211 */ /* 0x000fe200078e10ff */
[----:B0-----:R-:W-:-:S03]  /*08d0*/  UISETP.NE.U32.AND UP0, UPT, UR8, URZ, UPT ;  /* 0x000000ff0800728c */ /* 0x001fc6000bf05070 */
[----:B------:R-:W-:Y:S02]  /*08e0*/  I2FP.F32.U32 R2, R0 ;  /* 0x0000000000027245 */ /* 0x000fe40000201000 */
[----:B------:R-:W-:Y:S01]  /*08f0*/  VIMNMX R0, PT, PT, RZ, R8, !PT ;  /* 0x00000008ff007248 */ /* 0x000fe20007fe0100 */
[----:B------:R-:W-:Y:S01]  /*0900*/  UISETP.NE.AND.EX UP0, UPT, UR9, URZ, UPT, UP0 ;  /* 0x000000ff0900728c */ /* 0x000fe2000bf05300 */
[----:B-1----:R-:W-:Y:S01]  /*0910*/  ISETP.NE.AND P1, PT, RZ, UR4, PT ;  /* 0x00000004ff007c0c */ /* 0x002fe2000bf25270 */
[----:B------:R-:W0:Y:S01]  /*0920*/  LDCU.64 UR8, c[0x0][0x3a0] ;  /* 0x00007400ff0877ac */ /* 0x000e220008000a00 */
[----:B------:R-:W1:Y:S01]  /*0930*/  MUFU.RCP R2, R2 ;  /* 0x0000000200027308 */ /* 0x000e620000001000 */
[----:B------:R-:W-:Y:S02]  /*0940*/  VIMNMX R0, PT, PT, R0, 0x20, PT ;  /* 0x0000002000007848 */ /* 0x000fe40003fe0100 */
[----:B------:R-:W-:Y:S02]  /*0950*/  P2R R8, PR, RZ, 0x2 ;  /* 0x00000002ff087803 */ /* 0x000fe40000000000 */
[----:B------:R-:W-:-:S02]  /*0960*/  LEA R0, R0, R9, 0x2 ;  /* 0x0000000900007211 */ /* 0x000fc400078e10ff */
[----:B------:R-:W-:Y:S01]  /*0970*/  PLOP3.LUT P0, PT, PT, PT, UP0, 0x80, 0x8 ;  /* 0x000000000008781c */ /* 0x000fe20003f0f008 */
[----:B--23--:R-:W-:-:S12]  /*0980*/  UPLOP3.LUT UP0, UPT, UPT, UPT, UPT, 0x40, 0x4 ;  /* 0x000000000004789c */ /* 0x00cfd80003f0e870 */
.L_x_39671:
[----:B------:R-:W2:Y:S01]  /*0990*/  @P0 LDC.64 R14, c[0x0][0x3e0] ;  /* 0x0000f800ff0e0b82 */ /* 0x000ea20000000a00 */
[----:B------:R-:W-:Y:S02]  /*09a0*/  HFMA2 R108, -RZ, RZ, 1.875, 0 ;  /* 0x3f800000ff6c7431 */ /* 0x000fe400000001ff */
[C---:B------:R-:W-:Y:S01]  /*09b0*/  IMAD R76, R4.reuse, UR11, RZ ;  /* 0x0000000b044c7c24 */ /* 0x040fe2000f8e02ff */
[----:B------:R-:W-:Y:S01]  /*09c0*/  ISETP.GE.U32.AND P4, PT, R3, 0x100, PT ;  /* 0x000001000300780c */ /* 0x000fe20003f86070 */
[----:B--2---:R-:W-:-:S05]  /*09d0*/  @P0 IMAD.WIDE R14, R4, 0x4, R14 ;  /* 0x00000004040e0825 */ /* 0x004fca00078e020e */
[----:B-----5:R2:W5:Y:S01]  /*09e0*/  @P0 LDG.E R108, desc[UR6][R14.64] ;  /* 0x000000060e6c0981 */ /* 0x020562000c1e1900 */
[----:B------:R-:W-:Y:S01]  /*09f0*/  SHF.R.S32.HI R77, RZ, 0x1f, R76 ;  /* 0x0000001fff4d7819 */ /* 0x000fe2000001144c */
[----:B------:R-:W-:Y:S03]  /*0a00*/  BSSY.RECONVERGENT B0, `(.L_x_39636) ;  /* 0x000002b000007945 */ /* 0x000fe60003800200 */
[----:B------:R-:W-:-:S04]  /*0a10*/  LEA.HI R77, R77, R76, RZ, 0x2 ;  /* 0x0000004c4d4d7211 */ /* 0x000fc800078f10ff */
[----:B------:R-:W-:Y:S01]  /*0a20*/  LEA.HI.SX32 R107, R77, R6, 0x1e ;  /* 0x000000064d6b7211 */ /* 0x000fe200078ff2ff */
[----:B--2---:R-:W0:Y:S03]  /*0a30*/  LDC.64 R14, c[0x0][0x3e0] ;  /* 0x0000f800ff0e7b82 */ /* 0x004e260000000a00 */
[----:B------:R-:W-:Y:S02]  /*0a40*/  MOV R109, R107 ;  /* 0x0000006b006d7202 */ /* 0x000fe40000000f00 */
[----:B0-----:R-:W-:-:S04]  /*0a50*/  LOP3.LUT P5, RZ, R14, UR8, RZ, 0xfc, !PT ;  /* 0x000000080eff7c12 */ /* 0x001fc8000f8afcff */
[----:B------:R-:W-:Y:S01]  /*0a60*/  LOP3.LUT P5, RZ, R15, UR9, RZ, 0xfc, P5 ;  /* 0x000000090fff7c12 */ /* 0x000fe2000a8afcff */
[----:B------:R-:W-:-:S12]  /*0a70*/  @!P4 BRA `(.L_x_39637) ;  /* 0x00000000008cc947 */ /* 0x000fd80003800000 */
[----:B------:R-:W-:Y:S01]  /*0a80*/  ISETP.NE.U32.AND P1, PT, RZ, UR8, PT ;  /* 0x00000008ff007c0c */ /* 0x000fe2000bf25070 */
[----:B------:R-:W0:Y:S03]  /*0a90*/  LDC.64 R76, c[0x0][0x390] ;  /* 0x0000e400ff4c7b82 */ /* 0x000e260000000a00 */
[----:B------:R-:W-:-:S05]  /*0aa0*/  ISETP.NE.AND.EX P1, PT, RZ, UR9, PT, P1 ;  /* 0x00000009ff007c0c */ /* 0x000fca000bf25310 */
[----:B------:R-:W2:Y:S08]  /*0ab0*/  @P5 LDC.64 R110, c[0x0][0x3a8] ;  /* 0x0000ea00ff6e5b82 */ /* 0x000eb00000000a00 */
[----:B------:R-:W3:Y:S01]  /*0ac0*/  @P1 LDC.64 R80, c[0x0][0x3a0] ;  /* 0x0000e800ff501b82 */ /* 0x000ee20000000a00 */
[----:B0-----:R-:W-:-:S06]  /*0ad0*/  IMAD.WIDE.U32 R76, R107, 0x10, R76 ;  /* 0x000000106b4c7825 */ /* 0x001fcc00078e004c */
[----:B------:R-:W4:Y:S01]  /*0ae0*/  LDG.E.128 R76, desc[UR6][R76.64] ;  /* 0x000000064c4c7981 */ /* 0x000f22000c1e1d00 */
[----:B---3--:R-:W-:-:S06]  /*0af0*/  @P1 IMAD.WIDE.U32 R80, R107, 0x10, R80 ;  /* 0x000000106b501825 */ /* 0x008fcc00078e0050 */
[----:B------:R-:W4:Y:S01]  /*0b00*/  @P1 LDG.E.128 R80, desc[UR6][R80.64] ;  /* 0x0000000650501981 */ /* 0x000f22000c1e1d00 */
[----:B--2---:R-:W-:-:S04]  /*0b10*/  @P5 IMAD.WIDE.U32 R110, R107, 0x10, R110 ;  /* 0x000000106b6e5825 */ /* 0x004fc800078e006e */
[-C--:B----45:R-:W-:Y:S01]  /*0b20*/  @P1 FFMA.FTZ R9, R76, R108.reuse, R80 ;  /* 0x0000006c4c091223 */ /* 0x0b0fe20000010050 */
[-C--:B------:R-:W-:Y:S01]  /*0b30*/  @P1 FFMA.FTZ R86, R77, R108.reuse, R81 ;  /* 0x0000006c4d561223 */ /* 0x080fe20000010051 */
[-C--:B------:R-:W-:Y:S01]  /*0b40*/  @P1 FFMA.FTZ R93, R78, R108.reuse, R82 ;  /* 0x0000006c4e5d1223 */ /* 0x080fe20000010052 */
[----:B------:R-:W-:Y:S02]  /*0b50*/  @P1 FFMA.FTZ R100, R79, R108, R83 ;  /* 0x0000006c4f641223 */ /* 0x000fe40000010053 */
[----:B------:R-:W-:Y:S02]  /*0b60*/  @P1 MOV R16, R9 ;  /* 0x0000000900101202 */ /* 0x000fe40000000f00 */
[----:B------:R-:W-:Y:S02]  /*0b70*/  @P1 MOV R17, R86 ;  /* 0x0000005600111202 */ /* 0x000fe40000000f00 */
[----:B------:R-:W-:Y:S02]  /*0b80*/  @P1 MOV R18, R93 ;  /* 0x0000005d00121202 */ /* 0x000fe40000000f00 */
[----:B------:R-:W-:Y:S01]  /*0b90*/  @P1 MOV R19, R100 ;  /* 0x0000006400131202 */ /* 0x000fe20000000f00 */
[----:B------:R-:W-:Y:S06]  /*0ba0*/  @P1 BRA `(.L_x_39638) ;  /* 0x0000000000381947 */ /* 0x000fec0003800000 */
        /* <DEDUP_REMOVED lines=14> */
.L_x_39638:
[----:B------:R0:W-:Y:S01]  /*0c90*/  @P5 STG.E.128 desc[UR6][R110.64], R16 ;  /* 0x000000106e005986 */ /* 0x0001e2000c101d06 */
[----:B------:R-:W-:-:S07]  /*0ca0*/  IADD3 R109, PT, PT, R107, 0x100, RZ ;  /* 0x000001006b6d7810 */ /* 0x000fce0007ffe0ff */
.L_x_39637:
[----:B------:R-:W-:Y:S05]  /*0cb0*/  BSYNC.RECONVERGENT B0 ;  /* 0x0000000000007941 */ /* 0x000fea0003800200 */
.L_x_39636:
[----:B------:R-:W-:Y:S01]  /*0cc0*/  ISETP.GE.U32.AND P1, PT, R3, 0x200, PT ;  /* 0x000002000300780c */ /* 0x000fe20003f26070 */
[----:B------:R-:W-:Y:S03]  /*0cd0*/  BSSY.RECONVERGENT B0, `(.L_x_39639) ;  /* 0x0000022000007945 */ /* 0x000fe60003800200 */
[----:B------:R-:W-:-:S09]  /*0ce0*/  P2R R76, PR, RZ, 0x2 ;  /* 0x00000002ff4c7803 */ /* 0x000fd20000000000 */
[----:B------:R-:W-:Y:S05]  /*0cf0*/  @!P1 BRA `(.L_x_39640) ;  /* 0x00000000007c9947 */ /* 0x000fea0003800000 */
[----:B------:R-:W-:Y:S01]  /*0d00*/  ISETP.NE.U32.AND P1, PT, RZ, UR8, PT ;  /* 0x00000008ff007c0c */ /* 0x000fe2000bf25070 */
[----:B------:R-:W2:Y:S03]  /*0d10*/  LDC.64 R76, c[0x0][0x390] ;  /* 0x0000e400ff4c7b82 */ /* 0x000ea60000000a00 */
[----:B------:R-:W-:-:S05]  /*0d20*/  ISETP.NE.AND.EX P1, PT, RZ, UR9, PT, P1 ;  /* 0x00000009ff007c0c */ /* 0x000fca000bf25310 */
[----:B0-----:R-:W0:Y:S08]  /*0d30*/  @P5 LDC.64 R110, c[0x0][0x3a8] ;  /* 0x0000ea00ff6e5b82 */ /* 0x001e300000000a00 */
[----:B------:R-:W3:Y:S01]  /*0d40*/  @P1 LDC.64 R80, c[0x0][0x3a0] ;  /* 0x0000e800ff501b82 */ /* 0x000ee20000000a00 */
[----:B--2---:R-:W-:-:S06]  /*0d50*/  IMAD.WIDE.U32 R76, R109, 0x10, R76 ;  /* 0x000000106d4c7825 */ /* 0x004fcc00078e004c */
[----:B------:R-:W2:Y:S01]  /*0d60*/  LDG.E.128 R76, desc[UR6][R76.64] ;  /* 0x000000064c4c7981 */ /* 0x000ea2000c1e1d00 */
[----:B---3--:R-:W-:-:S06]  /*0d70*/  @P1 IMAD.WIDE.U32 R80, R109, 0x10, R80 ;  /* 0x000000106d501825 */ /* 0x008fcc00078e0050 */
[----:B------:R-:W2:Y:S01]  /*0d80*/  @P1 LDG.E.128 R80, desc[UR6][R80.64] ;  /* 0x0000000650501981 */ /* 0x000ea2000c1e1d00 */
[----:B0-----:R-:W-:-:S04]  /*0d90*/  @P5 IMAD.WIDE.U32 R110, R109, 0x10, R110 ;  /* 0x000000106d6e5825 */ /* 0x001fc800078e006e */
[-C--:B--2--5:R-:W-:Y:S01]  /*0da0*/  @P1 FFMA.FTZ R10, R76, R108.reuse, R80 ;  /* 0x0000006c4c0a1223 */ /* 0x0a4fe20000010050 */
        /* <DEDUP_REMOVED lines=18> */
.L_x_39641:
[----:B------:R2:W-:Y:S01]  /*0ed0*/  @P5 STG.E.128 desc[UR6][R110.64], R16 ;  /* 0x000000106e005986 */ /* 0x0005e2000c101d06 */
[----:B------:R-:W-:-:S07]  /*0ee0*/  IADD3 R109, PT, PT, R109, 0x100, RZ ;  /* 0x000001006d6d7810 */ /* 0x000fce0007ffe0ff */
.L_x_39640:
[----:B------:R-:W-:Y:S05]  /*0ef0*/  BSYNC.RECONVERGENT B0 ;  /* 0x0000000000007941 */ /* 0x000fea0003800200 */
.L_x_39639:
[----:B------:R-:W-:Y:S01]  /*0f00*/  ISETP.GE.U32.AND P1, PT, R3, 0x300, PT ;  /* 0x000003000300780c */ /* 0x000fe20003f26070 */
[----:B------:R-:W-:Y:S03]  /*0f10*/  BSSY.RECONVERGENT B0, `(.L_x_39642) ;  /* 0x0000022000007945 */ /* 0x000fe60003800200 */
[----:B------:R-:W-:-:S09]  /*0f20*/  P2R R76, PR, RZ, 0x2 ;  /* 0x00000002ff4c7803 */ /* 0x000fd20000000000 */
[----:B------:R-:W-:Y:S05]  /*0f30*/  @!P1 BRA `(.L_x_39643) ;  /* 0x00000000007c9947 */ /* 0x000fea0003800000 */
[----:B------:R-:W-:Y:S01]  /*0f40*/  ISETP.NE.U32.AND P1, PT, RZ, UR8, PT ;  /* 0x00000008ff007c0c */ /* 0x000fe2000bf25070 */
[----:B------:R-:W3:Y:S03]  /*0f50*/  LDC.64 R76, c[0x0][0x390] ;  /* 0x0000e400ff4c7b82 */ /* 0x000ee60000000a00 */
[----:B------:R-:W-:-:S05]  /*0f60*/  ISETP.NE.AND.EX P1, PT, RZ, UR9, PT, P1 ;  /* 0x00000009ff007c0c */ /* 0x000fca000bf25310 */
[----:B0-2---:R-:W0:Y:S08]  /*0f70*/  @P5 LDC.64 R110, c[0x0][0x3a8] ;  /* 0x0000ea00ff6e5b82 */ /* 0x005e300000000a00 */
[----:B------:R-:W2:Y:S01]  /*0f80*/  @P1 LDC.64 R80, c[0x0][0x3a0] ;  /* 0x0000e800ff501b82 */ /* 0x000ea20000000a00 */
[----:B---3--:R-:W-:-:S06]  /*0f90*/  IMAD.WIDE.U32 R76, R109, 0x10, R76 ;  /* 0x000000106d4c7825 */ /* 0x008fcc00078e004c */
[----:B------:R-:W3:Y:S01]  /*0fa0*/  LDG.E.128 R76, desc[UR6][R76.64] ;  /* 0x000000064c4c7981 */ /* 0x000ee2000c1e1d00 */
[----:B--2---:R-:W-:-:S06]  /*0fb0*/  @P1 IMAD.WIDE.U32 R80, R109, 0x10, R80 ;  /* 0x000000106d501825 */ /* 0x004fcc00078e0050 */
[----:B------:R-:W3:Y:S01]  /*0fc0*/  @P1 LDG.E.128 R80, desc[UR6][R80.64] ;  /* 0x0000000650501981 */ /* 0x000ee2000c1e1d00 */
[----:B0-----:R-:W-:-:S04]  /*0fd0*/  @P5 IMAD.WIDE.U32 R110, R109, 0x10, R110 ;  /* 0x000000106d6e5825 */ /* 0x001fc800078e006e */
[-C--:B---3-5:R-:W-:Y:S01]  /*0fe0*/  @P1 FFMA.FTZ R11, R76, R108.reuse, R80 ;  /* 0x0000006c4c0b1223 */ /* 0x0a8fe20000010050 */
        /* <DEDUP_REMOVED lines=18> */
.L_x_39644:
[----:B------:R3:W-:Y:S01]  /*1110*/  @P5 STG.E.128 desc[UR6][R110.64], R16 ;  /* 0x000000106e005986 */ /* 0x0007e2000c101d06 */
[----:B------:R-:W-:-:S07]  /*1120*/  IADD3 R109, PT, PT, R109, 0x100, RZ ;  /* 0x000001006d6d7810 */ /* 0x000fce0007ffe0ff */
.L_x_39643:
[----:B------:R-:W-:Y:S05]  /*1130*/  BSYNC.RECONVERGENT B0 ;  /* 0x0000000000007941 */ /* 0x000fea0003800200 */
.L_x_39642:
[----:B------:R-:W-:Y:S01]  /*1140*/  ISETP.GE.U32.AND P1, PT, R3, 0x400, PT ;  /* 0x000004000300780c */ /* 0x000fe20003f26070 */
[----:B------:R-:W-:Y:S03]  /*1150*/  BSSY.RECONVERGENT B0, `(.L_x_39645) ;  /* 0x0000022000007945 */ /* 0x000fe60003800200 */
[----:B------:R-:W-:-:S09]  /*1160*/  P2R R76, PR, RZ, 0x2 ;  /* 0x00000002ff4c7803 */ /* 0x000fd20000000000 */
[----:B------:R-:W-:Y:S05]  /*1170*/  @!P1 BRA `(.L_x_39646) ;  /* 0x00000000007c9947 */ /* 0x000fea0003800000 */
[----:B------:R-:W-:Y:S01]  /*1180*/  ISETP.NE.U32.AND P1, PT, RZ, UR8, PT ;  /* 0x00000008ff007c0c */ /* 0x000fe2000bf25070 */
[----:B------:R-:W4:Y:S03]  /*1190*/  LDC.64 R76, c[0x0][0x390] ;  /* 0x0000e400ff4c7b82 */ /* 0x000f260000000a00 */
[----:B------:R-:W-:-:S05]  /*11a0*/  ISETP.NE.AND.EX P1, PT, RZ, UR9, PT, P1 ;  /* 0x00000009ff007c0c */ /* 0x000fca000bf25310 */
[----:B0-23--:R-:W0:Y:S08]  /*11b0*/  @P5 LDC.64 R110, c[0x0][0x3a8] ;  /* 0x0000ea00ff6e5b82 */ /* 0x00de300000000a00 */
[----:B------:R-:W2:Y:S01]  /*11c0*/  @P1 LDC.64 R80, c[0x0][0x3a0] ;  /* 0x0000e800ff501b82 */ /* 0x000ea20000000a00 */
[----:B----4-:R-:W-:-:S06]  /*11d0*/  IMAD.WIDE.U32 R76, R109, 0x10, R76 ;  /* 0x000000106d4c7825 */ /* 0x010fcc00078e004c */
        /* <DEDUP_REMOVED lines=23> */
.L_x_39647:
[----:B------:R4:W-:Y:S01]  /*1350*/  @P5 STG.E.128 desc[UR6][R110.64], R16 ;  /* 0x000000106e005986 */ /* 0x0009e2000c101d06 */
[----:B------:R-:W-:-:S07]  /*1360*/  IADD3 R109, PT, PT, R109, 0x100, RZ ;  /* 0x000001006d6d7810 */ /* 0x000fce0007ffe0ff */
.L_x_39646:
[----:B------:R-:W-:Y:S05]  /*1370*/  BSYNC.RECONVERGENT B0 ;  /* 0x0000000000007941 */ /* 0x000fea0003800200 */
.L_x_39645:
[----:B------:R-:W-:Y:S01]  /*1380*/  ISETP.GE.U32.AND P1, PT, R3, 0x500, PT ;  /* 0x000005000300780c */ /* 0x000fe20003f26070 */
[----:B------:R-:W-:-:S12]  /*1390*/  BSSY.RECONVERGENT B0, `(.L_x_39648) ;  /* 0x0000021000007945 */ /* 0x000fd80003800200 */
[----:B------:R-:W-:Y:S05]  /*13a0*/  @!P1 BRA `(.L_x_39649) ;  /* 0x00000000007c9947 */ /* 0x000fea0003800000 */
[----:B------:R-:W-:Y:S01]  /*13b0*/  ISETP.NE.U32.AND P2, PT, RZ, UR8, PT ;  /* 0x00000008ff007c0c */ /* 0x000fe2000bf45070 */
[----:B------:R-:W1:Y:S03]  /*13c0*/  LDC.64 R76, c[0x0][0x390] ;  /* 0x0000e400ff4c7b82 */ /* 0x000e660000000a00 */
[----:B------:R-:W-:-:S05]  /*13d0*/  ISETP.NE.AND.EX P2, PT, RZ, UR9, PT, P2 ;  /* 0x00000009ff007c0c */ /* 0x000fca000bf45320 */
[----:B0-234-:R-:W0:Y:S08]  /*13e0*/  @P5 LDC.64 R110, c[0x0][0x3a8] ;  /* 0x0000ea00ff6e5b82 */ /* 0x01de300000000a00 */
[----:B------:R-:W2:Y:S01]  /*13f0*/  @P2 LDC.64 R80, c[0x0][0x3a0] ;  /* 0x0000e800ff502b82 */ /* 0x000ea20000000a00 */
[----:B-1----:R-:W-:-:S06]  /*1400*/  IMAD.WIDE.U32 R76, R109, 0x10, R76 ;  /* 0x000000106d4c7825 */ /* 0x002fcc00078e004c */
        /* <DEDUP_REMOVED lines=23> */
.L_x_39650:
[----:B------:R0:W-:Y:S01]  /*1580*/  @P5 STG.E.128 desc[UR6][R110.64], R16 ;  /* 0x000000106e005986 */ /* 0x0001e2000c101d06 */
[----:B------:R-:W-:-:S07]  /*1590*/  IADD3 R109, PT, PT, R109, 0x100, RZ ;  /* 0x000001006d6d7810 */ /* 0x000fce0007ffe0ff */
.L_x_39649:
[----:B------:R-:W-:Y:S05]  /*15a0*/  BSYNC.RECONVERGENT B0 ;  /* 0x0000000000007941 */ /* 0x000fea0003800200 */
.L_x_39648:
        /* <DEDUP_REMOVED lines=32> */
.L_x_39653:
[----:B------:R0:W-:Y:S01]  /*17b0*/  @P5 STG.E.128 desc[UR6][R110.64], R16 ;  /* 0x000000106e005986 */ /* 0x0001e2000c101d06 */
[----:B------:R-:W-:-:S07]  /*17c0*/  IADD3 R109, PT, PT, R109, 0x100, RZ ;  /* 0x000001006d6d7810 */ /* 0x000fce0007ffe0ff */
.L_x_39652:
[----:B------:R-:W-:Y:S05]  /*17d0*/  BSYNC.RECONVERGENT B0 ;  /* 0x0000000000007941 */ /* 0x000fea0003800200 */
.L_x_39651:
        /* <DEDUP_REMOVED lines=32> */
.L_x_39656:
[----:B------:R0:W-:Y:S02]  /*19e0*/  @P5 STG.E.128 desc[UR6][R110.64], R16 ;  /* 0x000000106e005986 */ /* 0x0001e4000c101d06 */
.L_x_39655:
[----:B------:R-:W-:Y:S05]  /*19f0*/  BSYNC.RECONVERGENT B0 ;  /* 0x0000000000007941 */ /* 0x000fea0003800200 */
.L_x_39654:
[----:B------:R-:W-:Y:S01]  /*1a00*/  FADD.FTZ R15, RZ, R9 ;  /* 0x00000009ff0f7221 */ /* 0x000fe20000010000 */
[C---:B------:R-:W-:Y:S01]  /*1a10*/  ISETP.GT.U32.AND P5, PT, R3.reuse, 0x1ff, PT ;  /* 0x000001ff0300780c */ /* 0x040fe20003fa4070 */
[----:B------:R-:W1:Y:S01]  /*1a20*/  S2UR UR5, SR_CgaCtaId ;  /* 0x00000000000579c3 */ /* 0x000e620000008800 */
[C---:B------:R-:W-:Y:S01]  /*1a30*/  ISETP.GT.U32.AND P6, PT, R3.reuse, 0x2ff, PT ;  /* 0x000002ff0300780c */ /* 0x040fe20003fc4070 */
        /* <DEDUP_REMOVED lines=115> */
[----:B------:R-:W1:Y:S02]  /*2170*/  SHFL.BFLY PT, R77, R76, 0x2, 0x1f ;  /* 0x0c401f004c4d7f89 */ /* 0x000e6400000e0000 */
[----:B-1----:R-:W-:Y:S01]  /*2180*/  FADD.FTZ R77, R76, R77 ;  /* 0x0000004d4c4d7221 */ /* 0x002fe20000010000 */
[----:B------:R-:W-:-:S04]  /*2190*/  @!P5 LOP3.LUT R76, R15, 0x38, RZ, 0xc0, !PT ;  /* 0x000000380f4cd812 */ /* 0x000fc800078ec0ff */
[----:B------:R-:W1:Y:S02]  /*21a0*/  SHFL.BFLY PT, R78, R77, 0x4, 0x1f ;  /* 0x0c801f004d4e7f89 */ /* 0x000e6400000e0000 */
[----:B-1----:R-:W-:Y:S01]  /*21b0*/  FADD.FTZ R78, R77, R78 ;  /* 0x0000004e4d4e7221 */ /* 0x002fe20000010000 */
[----:B------:R-:W-:-:S04]  /*21c0*/  HFMA2 R77, -RZ, RZ, 0, 0 ;  /* 0x00000000ff4d7431 */ /* 0x000fc800000001ff */
[----:B------:R-:W1:Y:S02]  /*21d0*/  SHFL.BFLY PT, R79, R78, 0x8, 0x1f ;  /* 0x0d001f004e4f7f89 */ /* 0x000e6400000e0000 */
[----:B-1----:R-:W-:-:S05]  /*21e0*/  FADD.FTZ R79, R78, R79 ;  /* 0x0000004f4e4f7221 */ /* 0x002fca0000010000 */
[----:B------:R-:W1:Y:S02]  /*21f0*/  SHFL.BFLY PT, R80, R79, 0x10, 0x1f ;  /* 0x0e001f004f507f89 */ /* 0x000e6400000e0000 */
[----:B-1----:R-:W-:-:S05]  /*2200*/  FADD.FTZ R15, R79, R80 ;  /* 0x000000504f0f7221 */ /* 0x002fca0000010000 */
[----:B------:R1:W-:Y:S01]  /*2210*/  @!P5 STS.64 [R76+UR4], R14 ;  /* 0x0000000e4c00d988 */ /* 0x0003e20008000a04 */
[----:B------:R-:W-:Y:S01]  /*2220*/  BAR.SYNC.DEFER_BLOCKING 0x0 ;  /* 0x0000000000007b1d */ /* 0x000fe20000010000 */
[----:B------:R-:W-:Y:S02]  /*2230*/  ISETP.GT.U32.AND P5, PT, R5, 0x7, PT ;  /* 0x000000070500780c */ /* 0x000fe40003fa4070 */
[----:B-1----:R-:W-:-:S11]  /*2240*/  CS2R R14, SRZ ;  /* 0x00000000000e7805 */ /* 0x002fd6000001ff00 */
[----:B------:R-:W-:Y:S02]  /*2250*/  @!P5 LEA R78, R5, UR4, 0x3 ;  /* 0x00000004054edc11 */ /* 0x000fe4000f8e18ff */
[----:B------:R-:W-:-:S04]  /*2260*/  @!P5 MOV R77, R0 ;  /* 0x00000000004dd202 */ /* 0x000fc80000000f00 */
[-C--:B------:R-:W-:Y:S01]  /*2270*/  I2FP.F32.S32 R83, R77.reuse ;  /* 0x0000004d00537245 */ /* 0x080fe20000201400 */
[----:B------:R-:W1:Y:S04]  /*2280*/  SHFL.DOWN PT, R80, R77, 0x4, 0x1f ;  /* 0x08801f004d507f89 */ /* 0x000e6800000e0000 */
[----:B------:R-:W0:Y:S01]  /*2290*/  @!P5 LDS.64 R14, [R78] ;  /* 0x000000004e0ed984 */ /* 0x000e220000000a00 */
[----:B------:R-:W-:Y:S02]  /*22a0*/  ISETP.NE.AND P5, PT, R7, RZ, PT ;  /* 0x000000ff0700720c */ /* 0x000fe40003fa5270 */
[----:B-1----:R-:W-:Y:S02]  /*22b0*/  IADD3 R81, PT, PT, R80, R77, RZ ;  /* 0x0000004d50517210 */ /* 0x002fe40007ffe0ff */
[----:B------:R-:W-:-:S02]  /*22c0*/  I2FP.F32.S32 R80, R80 ;  /* 0x0000005000507245 */ /* 0x000fc40000201400 */
[----:B------:R-:W-:Y:S01]  /*22d0*/  I2FP.F32.S32 R76, R81 ;  /* 0x00000051004c7245 */ /* 0x000fe20000201400 */
[----:B0-234-:R-:W-:Y:S03]  /*22e0*/  SHFL.DOWN PT, R110, R81, 0x2, 0x1f ;  /* 0x08401f00516e7f89 */ /* 0x01dfe600000e0000 */
[----:B------:R-:W0:Y:S01]  /*22f0*/  MUFU.RCP R82, R76 ;  /* 0x0000004c00527308 */ /* 0x000e220000001000 */
[----:B------:R-:W1:Y:S04]  /*2300*/  SHFL.DOWN PT, R79, R14, 0x4, 0x1f ;  /* 0x08801f000e4f7f89 */ /* 0x000e6800000e0000 */
[----:B------:R-:W2:Y:S01]  /*2310*/  SHFL.DOWN PT, R78, R15, 0x4, 0x1f ;  /* 0x08801f000f4e7f89 */ /* 0x000ea200000e0000 */
[----:B-1---5:R-:W-:-:S04]  /*2320*/  FMUL.FTZ R108, R79, R80 ;  /* 0x000000504f6c7220 */ /* 0x022fc80000410000 */
[----:B------:R-:W-:Y:S01]  /*2330*/  FFMA.FTZ R109, R83, R14, R108 ;  /* 0x0000000e536d7223 */ /* 0x000fe2000001006c */
[----:B------:R-:W-:Y:S01]  /*2340*/  FADD.FTZ R14, -R79, R14 ;  /* 0x0000000e4f0e7221 */ /* 0x000fe20000010100 */
[----:B------:R-:W-:Y:S01]  /*2350*/  IADD3 R79, PT, PT, R81, R110, RZ ;  /* 0x0000006e514f7210 */ /* 0x000fe20007ffe0ff */
[----:B--2---:R-:W-:Y:S01]  /*2360*/  FADD.FTZ R77, R78, R15 ;  /* 0x0000000f4e4d7221 */ /* 0x004fe20000010000 */
[----:B0-----:R-:W-:Y:S01]  /*2370*/  FMUL.FTZ R109, R82, R109 ;  /* 0x0000006d526d7220 */ /* 0x001fe20000410000 */
[----:B------:R-:W-:Y:S01]  /*2380*/  FMUL.FTZ R14, R14, R14 ;  /* 0x0000000e0e0e7220 */ /* 0x000fe20000410000 */
[----:B------:R-:W-:-:S03]  /*2390*/  I2FP.F32.S32 R110, R110 ;  /* 0x0000006e006e7245 */ /* 0x000fc60000201400 */
[----:B------:R-:W0:Y:S01]  /*23a0*/  SHFL.DOWN PT, R108, R109, 0x2, 0x1f ;  /* 0x08401f006d6c7f89 */ /* 0x000e2200000e0000 */
[----:B------:R-:W-:Y:S01]  /*23b0*/  FMUL.FTZ R83, R14, R83 ;  /* 0x000000530e537220 */ /* 0x000fe20000410000 */
[----:B------:R-:W-:-:S03]  /*23c0*/  I2FP.F32.S32 R14, R79 ;  /* 0x0000004f000e7245 */ /* 0x000fc60000201400 */
[----:B------:R-:W-:Y:S01]  /*23d0*/  FMUL.FTZ R83, R83, R80 ;  /* 0x0000005053537220 */ /* 0x000fe20000410000 */
[----:B------:R-:W1:Y:S03]  /*23e0*/  MUFU.RCP R15, R14 ;  /* 0x0000000e000f7308 */ /* 0x000e660000001000 */
[----:B------:R-:W-:Y:S02]  /*23f0*/  FFMA.FTZ R77, R82, R83, R77 ;  /* 0x00000053524d7223 */ /* 0x000fe4000001004d */
[----:B------:R-:W2:Y:S04]  /*2400*/  SHFL.DOWN PT, R82, R79, 0x1, 0x1f ;  /* 0x08201f004f527f89 */ /* 0x000ea800000e0000 */
[----:B------:R-:W3:Y:S01]  /*2410*/  SHFL.DOWN PT, R78, R77, 0x2, 0x1f ;  /* 0x08401f004d4e7f89 */ /* 0x000ee200000e0000 */
[----:B0-----:R-:W-:Y:S01]  /*2420*/  FMUL.FTZ R81, R108, R110 ;  /* 0x0000006e6c517220 */ /* 0x001fe20000410000 */
[----:B------:R-:W-:-:S03]  /*2430*/  FADD.FTZ R108, R109, -R108 ;  /* 0x8000006c6d6c7221 */ /* 0x000fc60000010000 */
[----:B------:R-:W-:Y:S01]  /*2440*/  FFMA.FTZ R80, R76, R109, R81 ;  /* 0x0000006d4c507223 */ /* 0x000fe20000010051 */
[----:B------:R-:W-:-:S03]  /*2450*/  FMUL.FTZ R81, R108, R108 ;  /* 0x0000006c6c517220 */ /* 0x000fc60000410000 */
[----:B-1----:R-:W-:Y:S01]  /*2460*/  FMUL.FTZ R83, R15, R80 ;  /* 0x000000500f537220 */ /* 0x002fe20000410000 */
[----:B------:R-:W-:Y:S01]  /*2470*/  FMUL.FTZ R81, R76, R81 ;  /* 0x000000514c517220 */ /* 0x000fe20000410000 */
[----:B--2---:R-:W-:-:S03]  /*2480*/  IADD3 R108, PT, PT, R79, R82, RZ ;  /* 0x000000524f6c7210 */ /* 0x004fc60007ffe0ff */
[----:B------:R-:W0:Y:S01]  /*2490*/  SHFL.DOWN PT, R80, R83, 0x1, 0x1f ;  /* 0x08201f0053507f89 */ /* 0x000e2200000e0000 */
[----:B------:R-:W-:Y:S01]  /*24a0*/  FMUL.FTZ R81, R81, R110 ;  /* 0x0000006e51517220 */ /* 0x000fe20000410000 */
[----:B---3--:R-:W-:Y:S01]  /*24b0*/  FADD.FTZ R78, R77, R78 ;  /* 0x0000004e4d4e7221 */ /* 0x008fe20000010000 */
[----:B------:R-:W-:Y:S02]  /*24c0*/  I2FP.F32.S32 R108, R108 ;  /* 0x0000006c006c7245 */ /* 0x000fe40000201400 */
[----:B------:R-:W-:Y:S01]  /*24d0*/  I2FP.F32.S32 R82, R82 ;  /* 0x0000005200527245 */ /* 0x000fe20000201400 */
[----:B------:R-:W-:-:S03]  /*24e0*/  FFMA.FTZ R78, R15, R81, R78 ;  /* 0x000000510f4e7223 */ /* 0x000fc6000001004e */
[----:B------:R-:W1:Y:S02]  /*24f0*/  MUFU.RCP R108, R108 ;  /* 0x0000006c006c7308 */ /* 0x000e640000001000 */
[----:B------:R-:W2:Y:S01]  /*2500*/  SHFL.DOWN PT, R15, R78, 0x1, 0x1f ;  /* 0x08201f004e0f7f89 */ /* 0x000ea200000e0000 */
[----:B0-----:R-:W-:Y:S01]  /*2510*/  FMUL.FTZ R77, R80, R82 ;  /* 0x00000052504d7220 */ /* 0x001fe20000410000 */
[----:B------:R-:W-:-:S03]  /*2520*/  FADD.FTZ R80, R83, -R80 ;  /* 0x8000005053507221 */ /* 0x000fc60000010000 */
[----:B------:R-:W-:-:S04]  /*2530*/  FFMA.FTZ R77, R14, R83, R77 ;  /* 0x000000530e4d7223 */ /* 0x000fc8000001004d */
[----:B-1----:R-:W-:Y:S01]  /*2540*/  FMUL.FTZ R79, R108, R77 ;  /* 0x0000004d6c4f7220 */ /* 0x002fe20000410000 */
[----:B------:R-:W-:Y:S01]  /*2550*/  FMUL.FTZ R77, R80, R80 ;  /* 0x00000050504d7220 */ /* 0x000fe20000410000 */
[----:B--2---:R-:W-:Y:S01]  /*2560*/  FADD.FTZ R15, R78, R15 ;  /* 0x0000000f4e0f7221 */ /* 0x004fe20000010000 */
[----:B------:R-:W0:Y:S02]  /*2570*/  LDC R80, c[0x0][0x448] ;  /* 0x00011200ff507b82 */ /* 0x000e240000000800 */
[----:B------:R-:W-:Y:S01]  /*2580*/  FMUL.FTZ R77, R14, R77 ;  /* 0x0000004d0e4d7220 */ /* 0x000fe20000410000 */
[----:B------:R-:W1:Y:S03]  /*2590*/  SHFL.IDX PT, R83, R79, RZ, 0x1f ;  /* 0x00001fff4f537589 */ /* 0x000e6600000e0000 */
[----:B------:R-:W-:-:S04]  /*25a0*/  FMUL.FTZ R77, R77, R82 ;  /* 0x000000524d4d7220 */ /* 0x000fc80000410000 */
[----:B------:R-:W-:Y:S02]  /*25b0*/  FFMA.FTZ R108, R108, R77, R15 ;  /* 0x0000004d6c6c7223 */ /* 0x000fe4000001000f */
[----:B------:R-:W2:Y:S03]  /*25c0*/  @!P5 LDC.64 R76, c[0x0][0x3c0] ;  /* 0x0000f000ff4cdb82 */ /* 0x000ea60000000a00 */
[----:B------:R-:W0:Y:S05]  /*25d0*/  SHFL.IDX PT, R81, R108, RZ, 0x1f ;  /* 0x00001fff6c517589 */ /* 0x000e2a00000e0000 */
[----:B------:R-:W3:Y:S01]  /*25e0*/  @!P5 LDC.64 R14, c[0x0][0x3c8] ;  /* 0x0000f200ff0edb82 */ /* 0x000ee20000000a00 */
[----:B-1----:R-:W-:-:S05]  /*25f0*/  FMUL.FTZ R78, R83, R83 ;  /* 0x00000053534e7220 */ /* 0x002fca0000410000 */
[----:B------:R-:W-:Y:S01]  /*2600*/  FSEL R79, R78, RZ, P6 ;  /* 0x000000ff4e4f7208 */ /* 0x000fe20003000000 */
[----:B--2---:R-:W-:-:S04]  /*2610*/  @!P5 IMAD.WIDE R76, R4, 0x4, R76 ;  /* 0x00000004044cd825 */ /* 0x004fc800078e024c */
[----:B0-----:R-:W-:Y:S01]  /*2620*/  FFMA.FTZ R78, R81, UR10, R80 ;  /* 0x0000000a514e7c23 */ /* 0x001fe20008010050 */
[----:B------:R-:W-:Y:S01]  /*2630*/  FSEL R80, R83, RZ, !P6 ;  /* 0x000000ff53507208 */ /* 0x000fe20007000000 */
[----:B------:R0:W-:Y:S02]  /*2640*/  @!P5 STG.E desc[UR6][R76.64], R83 ;  /* 0x000000534c00d986 */ /* 0x0001e4000c101906 */
[----:B------:R-:W-:Y:S01]  /*2650*/  FADD.FTZ R78, R78, R79 ;  /* 0x0000004f4e4e7221 */ /* 0x000fe20000010000 */
[----:B---3--:R-:W-:-:S03]  /*2660*/  @!P5 IMAD.WIDE R14, R4, 0x4, R14 ;  /* 0x00000004040ed825 */ /* 0x008fc600078e020e */
[----:B------:R-:W1:Y:S02]  /*2670*/  MUFU.RSQ R81, R78 ;  /* 0x0000004e00517308 */ /* 0x000e640000001400 */
[----:B-1----:R0:W-:Y:S01]  /*2680*/  @!P5 STG.E desc[UR6][R14.64], R81 ;  /* 0x000000510e00d986 */ /* 0x0021e2000c101906 */
[----:B------:R-:W-:Y:S05]  /*2690*/  @!P4 BRA `(.L_x_39658) ;  /* 0x000000000040c947 */ /* 0x000fea0003800000 */
[----:B0-----:R-:W0:Y:S01]  /*26a0*/  LDC.64 R14, c[0x0][0x428] ;  /* 0x00010a00ff0e7b82 */ /* 0x001e220000000a00 */
        /* <DEDUP_REMOVED lines=12> */
[C---:B0-----:R-:W-:Y:S01]  /*2770*/  IMAD.WIDE.U32 R14, R107.reuse, 0x10, R14 ;  /* 0x000000106b0e7825 */ /* 0x041fe200078e000e */
[----:B------:R-:W-:-:S04]  /*2780*/  IADD3 R107, PT, PT, R107, 0x100, RZ ;  /* 0x000001006b6b7810 */ /* 0x000fc80007ffe0ff */
[----:B------:R1:W-:Y:S03]  /*2790*/  STG.E.128 desc[UR6][R14.64], R76 ;  /* 0x0000004c0e007986 */ /* 0x0003e6000c101d06 */
.L_x_39658:
[----:B------:R-:W-:Y:S05]  /*27a0*/  BSYNC.RECONVERGENT B0 ;  /* 0x0000000000007941 */ /* 0x000fea0003800200 */
.L_x_39657:
[----:B------:R-:W-:Y:S01]  /*27b0*/  ISETP.GE.U32.AND P4, PT, R3, 0x200, PT ;  /* 0x000002000300780c */ /* 0x000fe20003f86070 */
[----:B------:R-:W-:-:S12]  /*27c0*/  BSSY.RECONVERGENT B0, `(.L_x_39659) ;  /* 0x0000012000007945 */ /* 0x000fd80003800200 */
[----:B------:R-:W-:Y:S05]  /*27d0*/  @!P4 BRA `(.L_x_39660) ;  /* 0x000000000040c947 */ /* 0x000fea0003800000 */
[----:B01----:R-:W0:Y:S01]  /*27e0*/  LDC.64 R14, c[0x0][0x428] ;  /* 0x00010a00ff0e7b82 */ /* 0x003e220000000a00 */
        /* <DEDUP_REMOVED lines=15> */
.L_x_39660:
[----:B------:R-:W-:Y:S05]  /*28e0*/  BSYNC.RECONVERGENT B0 ;  /* 0x0000000000007941 */ /* 0x000fea0003800200 */
.L_x_39659:
        /* <DEDUP_REMOVED lines=19> */
.L_x_39662:
[----:B------:R-:W-:Y:S05]  /*2a20*/  BSYNC.RECONVERGENT B0 ;  /* 0x0000000000007941 */ /* 0x000fea0003800200 */
.L_x_39661:
[----:B------:R-:W-:Y:S01]  /*2a30*/  ISETP.GE.U32.AND P4, PT, R3, 0x400, PT ;  /* 0x000004000300780c */ /* 0x000fe20003f86070 */
[----:B------:R-:W-:-:S12]  /*2a40*/  BSSY.RECONVERGENT B0, `(.L_x_39663) ;  /* 0x0000012000007945 */ /* 0x000fd80003800200 */
[----:B------:R-:W-:Y:S05]  /*2a50*/  @!P4 BRA `(.L_x_39664) ;  /* 0x000000000040c947 */ /* 0x000fea0003800000 */
[----:B0123--:R-:W0:Y:S01]  /*2a60*/  LDC.64 R14, c[0x0][0x428] ;  /* 0x00010a00ff0e7b82 */ /* 0x00fe220000000a00 */
        /* <DEDUP_REMOVED lines=15> */
.L_x_39664:
[----:B------:R-:W-:Y:S05]  /*2b60*/  BSYNC.RECONVERGENT B0 ;  /* 0x0000000000007941 */ /* 0x000fea0003800200 */
.L_x_39663:
        /* <DEDUP_REMOVED lines=18> */
.L_x_39666:
[----:B------:R-:W-:Y:S05]  /*2c90*/  BSYNC.RECONVERGENT B0 ;  /* 0x0000000000007941 */ /* 0x000fea0003800200 */
.L_x_39665:
        /* <DEDUP_REMOVED lines=18> */
.L_x_39668:
[----:B------:R-:W-:Y:S05]  /*2dc0*/  BSYNC.RECONVERGENT B0 ;  /* 0x0000000000007941 */ /* 0x000fea0003800200 */
.L_x_39667:
        /* <DEDUP_REMOVED lines=17> */
.L_x_39670:
[----:B------:R-:W-:Y:S05]  /*2ee0*/  BSYNC.RECONVERGENT B0 ;  /* 0x0000000000007941 */ /* 0x000fea0003800200 */
.L_x_39669:
[----:B01234-:R-:W0:Y:S01]  /*2ef0*/  LDC.64 R14, c[0x0][0x380] ;  /* 0x0000e000ff0e7b82 */ /* 0x01fe220000000a00 */
[----:B------:R-:W-:Y:S01]  /*2f00*/  UPLOP3.LUT UP0, UPT, UPT, UPT, UP0, 0x40, 0x4 ;  /* 0x000000000004789c */ /* 0x000fe20003f0e800 */
[----:B0-----:R-:W-:-:S04]  /*2f10*/  IADD3 R4, PT, PT, R4, R14, RZ ;  /* 0x0000000e04047210 */ /* 0x001fc80007ffe0ff */
[----:B------:R-:W-:-:S13]  /*2f20*/  ISETP.GE.AND P1, PT, R4, R15, PT ;  /* 0x0000000f0400720c */ /* 0x000fda0003f26270 */
[----:B------:R-:W-:Y:S05]  /*2f30*/  @!P1 BRA `(.L_x_39671) ;  /* 0xffffffd800949947 */ /* 0x000fea000383ffff */
[----:B------:R-:W-:Y:S05]  /*2f40*/  EXIT ;  /* 0x000000000000794d */ /* 0x000fea0003800000 */
.L_x_39672:
        /* <DEDUP_REMOVED lines=11> */
.L_x_42435:


//--------------------- .text._ZN10layer_norm13ln_fwd_kernelINS_13Kernel_traitsIfffffjLj7168ELj1ELj1ELj8ELj16ENS_18Kernel_traits_baseILj7168EfffffjLj256EEEEELb0ELb0ELb0ELb1EEEvNS_9FwdParamsE --------------------------
	.section	.text._ZN10layer_norm13ln_fwd_kernelINS_13Kernel_traitsIfffffjLj7168ELj1ELj1ELj8ELj16ENS_18Kernel_traits_baseILj7168EfffffjLj256EEEEELb0ELb0ELb0ELb1EEEvNS_9FwdParamsE,"ax",@progbits
	.align	128
        .global         _ZN10layer_norm13ln_fwd_kernelINS_13Kernel_traitsIfffffjLj7168ELj1ELj1ELj8ELj16ENS_18Kernel_traits_baseILj7168EfffffjLj256EEEEELb0ELb0ELb0ELb1EEEvNS_9FwdParamsE
        .type           _ZN10layer_norm13ln_fwd_kernelINS_13Kernel_traitsIfffffjLj7168ELj1ELj1ELj8ELj16ENS_18Kernel_traits_baseILj7168EfffffjLj256EEEEELb0ELb0ELb0ELb1EEEvNS_9FwdParamsE,@function
        .size           _ZN10layer_norm13ln_fwd_kernelINS_13Kernel_traitsIfffffjLj7168ELj1ELj1ELj8ELj16ENS_18Kernel_traits_baseILj7168EfffffjLj256EEEEELb0ELb0ELb0ELb1EEEvNS_9FwdParamsE,(.L_x_42436 - _ZN10layer_norm13ln_fwd_kernelINS_13Kernel_traitsIfffffjLj7168ELj1ELj1ELj8ELj16ENS_18Kernel_traits_baseILj7168EfffffjLj256EEEEELb0ELb0ELb0ELb1EEEvNS_9FwdParamsE)
        .other          _ZN10layer_norm13ln_fwd_kernelINS_13Kernel_traitsIfffffjLj7168ELj1ELj1ELj8ELj16ENS_18Kernel_traits_baseILj7168EfffffjLj256EEEEELb0ELb0ELb0ELb1EEEvNS_9FwdParamsE,@"STO_CUDA_ENTRY STV_DEFAULT"
_ZN10layer_norm13ln_fwd_kernelINS_13Kernel_traitsIfffffjLj7168ELj1ELj1ELj8ELj16ENS_18Kernel_traits_baseILj7168EfffffjLj256EEEEELb0ELb0ELb0ELb1EEEvNS_9FwdParamsE:
.text._ZN10layer_norm13ln_fwd_kernelINS_13Kernel_traitsIfffffjLj7168ELj1ELj1ELj8ELj16ENS_18Kernel_traits_baseILj7168EfffffjLj256EEEEELb0ELb0ELb0ELb1EEEvNS_9FwdParamsE:
        /* <DEDUP_REMOVED lines=54> */
.L_x_39673:
[----:B------:R-:W-:Y:S05]  /*0360*/  @P1 EXIT ;  /* 0x000000000000194d */ /* 0x000fea0003800000 */
[----:B------:R-:W0:Y:S01]  /*0370*/  LDCU.U8 UR4, c[0x0][0x410] ;  /* 0x00008200ff0477ac */ /* 0x000e220008000000 */
[C---:B------:R-:W-:Y:S02]  /*0380*/  LOP3.LUT P0, RZ, R6.reuse, UR8, RZ, 0xfc, !PT ;  /* 0x0000000806ff7c12 */ /* 0x040fe4000f80fcff */
[----:B------:R-:W-:Y:S01]  /*0390*/  ISETP.NE.U32.AND P1, PT, R6, RZ, PT ;  /* 0x000000ff0600720c */ /* 0x000fe20003f25070 */
[----:B------:R-:W2:Y:S01]  /*03a0*/  LDCU UR10, c[0x0][0x388] ;  /* 0x00007100ff0a77ac */ /* 0x000ea20008000800 */
[C---:B------:R-:W-:Y:S02]  /*03b0*/  LOP3.LUT P0, RZ, R7.reuse, UR9, RZ, 0xfc, P0 ;  /* 0x0000000907ff7c12 */ /* 0x040fe4000800fcff */
[----:B------:R-:W-:Y:S01]  /*03c0*/  ISETP.NE.AND.EX P1, PT, R7, RZ, PT, P1 ;  /* 0x000000ff0700720c */ /* 0x000fe20003f25310 */
[----:B------:R-:W3:Y:S01]  /*03d0*/  LDCU UR11, c[0x0][0x400] ;  /* 0x00008000ff0b77ac */ /* 0x000ee20008000800 */
[----:B------:R-:W-:Y:S01]  /*03e0*/  LOP3.LUT R9, R11, 0x1f, RZ, 0xc0, !PT ;  /* 0x0000001f0b097812 */ /* 0x000fe200078ec0ff */
[----:B------:R-:W4:Y:S01]  /*03f0*/  LDCU.64 UR14, c[0x0][0x3e0] ;  /* 0x00007c00ff0e77ac */ /* 0x000f220008000a00 */
[----:B------:R-:W1:Y:S01]  /*0400*/  LDCU.64 UR12, c[0x0][0x3a0] ;  /* 0x00007400ff0c77ac */ /* 0x000e620008000a00 */
[----:B0-----:R-:W-:Y:S01]  /*0410*/  ISETP.NE.AND P4, PT, RZ, UR4, PT ;  /* 0x00000004ff007c0c */ /* 0x001fe2000bf85270 */
[----:B------:R-:W-:-:S12]  /*0420*/  UPLOP3.LUT UP0, UPT, UPT, UPT, UPT, 0x40, 0x4 ;  /* 0x000000000004789c */ /* 0x000fd80003f0e870 */
.L_x_39683:
[----:B-1----:R-:W-:Y:S01]  /*0430*/  ISETP.NE.U32.AND P2, PT, RZ, UR12, PT ;  /* 0x0000000cff007c0c */ /* 0x002fe2000bf45070 */
[----:B0-----:R-:W0:Y:S01]  /*0440*/  LDC.64 R14, c[0x0][0x390] ;  /* 0x0000e400ff0e7b82 */ /* 0x001e220000000a00 */
[----:B--2---:R-:W-:Y:S01]  /*0450*/  IMAD R0, R10, UR10, RZ ;  /* 0x0000000a0a007c24 */ /* 0x004fe2000f8e02ff */
[----:B------:R-:W-:Y:S01]  /*0460*/  LOP3.LUT R2, R11, 0xe0, RZ, 0xc0, !PT ;  /* 0x000000e00b027812 */ /* 0x000fe200078ec0ff */
[----:B------:R-:W-:Y:S01]  /*0470*/  HFMA2 R7, -RZ, RZ, 1.875, 0 ;  /* 0x3f800000ff077431 */ /* 0x000fe200000001ff */
[----:B------:R-:W-:Y:S02]  /*0480*/  ISETP.NE.AND.EX P2, PT, RZ, UR13, PT, P2 ;  /* 0x0000000dff007c0c */ /* 0x000fe4000bf45320 */
[----:B------:R-:W-:Y:S02]  /*0490*/  SHF.R.S32.HI R3, RZ, 0x1f, R0 ;  /* 0x0000001fff037819 */ /* 0x000fe40000011400 */
[----:B------:R-:W1:Y:S01]  /*04a0*/  @P1 LDC.64 R12, c[0x0][0x3e0] ;  /* 0x0000f800ff0c1b82 */ /* 0x000e620000000a00 */
[----:B------:R-:W-:-:S02]  /*04b0*/  LOP3.LUT R2, R2, 0x1f, R11, 0xf8, !PT ;  /* 0x0000001f02027812 */ /* 0x000fc400078ef80b */
[----:B------:R-:W-:-:S04]  /*04c0*/  LEA.HI R3, R3, R0, RZ, 0x2 ;  /* 0x0000000003037211 */ /* 0x000fc800078f10ff */
[----:B------:R-:W-:Y:S01]  /*04d0*/  LEA.HI.SX32 R8, R3, R2, 0x1e ;  /* 0x0000000203087211 */ /* 0x000fe200078ff2ff */
[----:B------:R-:W2:Y:S08]  /*04e0*/  @P0 LDC.64 R86, c[0x0][0x3a8] ;  /* 0x0000ea00ff560b82 */ /* 0x000eb00000000a00 */
[----:B------:R-:W3:Y:S01]  /*04f0*/  @P2 LDC.64 R80, c[0x0][0x3a0] ;  /* 0x0000e800ff502b82 */ /* 0x000ee20000000a00 */
[----:B0-----:R-:W-:-:S06]  /*0500*/  IMAD.WIDE.U32 R76, R8, 0x10, R14 ;  /* 0x00000010084c7825 */ /* 0x001fcc00078e000e */
[----:B------:R-:W4:Y:S01]  /*0510*/  LDG.E.128 R76, desc[UR6][R76.64] ;  /* 0x000000064c4c7981 */ /* 0x000f22000c1e1d00 */
[----:B-1----:R-:W-:Y:S01]  /*0520*/  @P1 IMAD.WIDE R12, R10, 0x4, R12 ;  /* 0x000000040a0c1825 */ /* 0x002fe200078e020c */
[----:B------:R-:W0:Y:S04]  /*0530*/  @P2 LDC.64 R82, c[0x0][0x3a0] ;  /* 0x0000e800ff522b82 */ /* 0x000e280000000a00 */
[----:B------:R-:W4:Y:S01]  /*0540*/  @P1 LDG.E R7, desc[UR6][R12.64] ;  /* 0x000000060c071981 */ /* 0x000f22000c1e1900 */
[----:B---3--:R-:W-:-:S05]  /*0550*/  @P2 IMAD.WIDE.U32 R80, R8, 0x10, R80 ;  /* 0x0000001008502825 */ /* 0x008fca00078e0050 */
[----:B------:R0:W4:Y:S01]  /*0560*/  @P2 LDG.E.128 R88, desc[UR6][R80.64] ;  /* 0x0000000650582981 */ /* 0x000122000c1e1d00 */
[C---:B------:R-:W-:Y:S01]  /*0570*/  IADD3 R6, PT, PT, R8.reuse, 0x100, RZ ;  /* 0x0000010008067810 */ /* 0x040fe20007ffe0ff */
[----:B--2---:R-:W-:-:S04]  /*0580*/  @P0 IMAD.WIDE.U32 R86, R8, 0x10, R86 ;  /* 0x0000001008560825 */ /* 0x004fc800078e0056 */
[----:B0-----:R-:W-:-:S04]  /*0590*/  @P2 IMAD.WIDE.U32 R80, R6, 0x10, R82 ;  /* 0x0000001006502825 */ /* 0x001fc800078e0052 */
[-C--:B----4-:R-:W-:Y:S01]  /*05a0*/  @P2 FFMA.FTZ R5, R76, R7.reuse, R88 ;  /* 0x000000074c052223 */ /* 0x090fe20000010058 */
[-C--:B------:R-:W-:Y:S01]  /*05b0*/  @P2 FFMA.FTZ R4, R77, R7.reuse, R89 ;  /* 0x000000074d042223 */ /* 0x080fe20000010059 */
[-C--:B------:R-:W-:Y:S01]  /*05c0*/  @P2 FFMA.FTZ R3, R78, R7.reuse, R90 ;  /* 0x000000074e032223 */ /* 0x080fe2000001005a */
[----:B------:R-:W-:Y:S01]  /*05d0*/  @P2 FFMA.FTZ R2, R79, R7, R91 ;  /* 0x000000074f022223 */ /* 0x000fe2000001005b */
[----:B------:R-:W-:Y:S01]  /*05e0*/  IMAD.WIDE.U32 R88, R6, 0x10, R14 ;  /* 0x0000001006587825 */ /* 0x000fe200078e000e */
        /* <DEDUP_REMOVED lines=11> */
[-C--:B------:R-:W-:Y:S02]  /*06a0*/  @P1 FMUL.FTZ R19, R79, R7.reuse ;  /* 0x000000074f131220 */ /* 0x080fe40000410000 */
[----:B------:R-:W-:Y:S01]  /*06b0*/  @P1 MOV R5, R16 ;  /* 0x0000001000051202 */ /* 0x000fe20000000f00 */
[----:B------:R-:W-:Y:S01]  /*06c0*/  @!P1 FMUL.FTZ R5, R76, R7 ;  /* 0x000000074c059220 */ /* 0x000fe20000410000 */
[----:B------:R-:W-:Y:S01]  /*06d0*/  @P1 MOV R4, R17 ;  /* 0x0000001100041202 */ /* 0x000fe20000000f00 */
[-C--:B------:R-:W-:Y:S01]  /*06e0*/  @!P1 FMUL.FTZ R4, R77, R7.reuse ;  /* 0x000000074d049220 */ /* 0x080fe20000410000 */
[----:B------:R-:W-:Y:S01]  /*06f0*/  @P1 MOV R3, R18 ;  /* 0x0000001200031202 */ /* 0x000fe20000000f00 */
[----:B------:R-:W-:Y:S01]  /*0700*/  @!P1 FMUL.FTZ R3, R78, R7 ;  /* 0x000000074e039220 */ /* 0x000fe20000410000 */
[----:B------:R-:W-:Y:S01]  /*0710*/  @P1 MOV R2, R19 ;  /* 0x0000001300021202 */ /* 0x000fe20000000f00 */
[----:B------:R-:W-:-:S07]  /*0720*/  @!P1 FMUL.FTZ R2, R79, R7 ;  /* 0x000000074f029220 */ /* 0x000fce0000410000 */
.L_x_39674:
[----:B------:R0:W-:Y:S01]  /*0730*/  @P0 STG.E.128 desc[UR6][R86.64], R16 ;  /* 0x0000001056000986 */ /* 0x0001e2000c101d06 */
[----:B------:R-:W1:Y:S03]  /*0740*/  @P0 LDC.64 R92, c[0x0][0x3a8] ;  /* 0x0000ea00ff5c0b82 */ /* 0x000e660000000a00 */
[----:B------:R-:W2:Y:S04]  /*0750*/  LDG.E.128 R76, desc[UR6][R88.64] ;  /* 0x00000006584c7981 */ /* 0x000ea8000c1e1d00 */
[----:B------:R-:W2:Y:S01]  /*0760*/  @P2 LDG.E.128 R80, desc[UR6][R80.64] ;  /* 0x0000000650502981 */ /* 0x000ea2000c1e1d00 */
[----:B------:R-:W3:Y:S01]  /*0770*/  @P2 LDC.64 R90, c[0x0][0x3a0] ;  /* 0x0000e800ff5a2b82 */ /* 0x000ee20000000a00 */
[----:B------:R-:W-:-:S05]  /*0780*/  IADD3 R0, PT, PT, R8, 0x200, RZ ;  /* 0x0000020008007810 */ /* 0x000fca0007ffe0ff */
[----:B------:R-:W-:-:S04]  /*0790*/  IMAD.WIDE.U32 R94, R0, 0x10, R14 ;  /* 0x00000010005e7825 */ /* 0x000fc800078e000e */
[----:B-1----:R-:W-:-:S04]  /*07a0*/  @P0 IMAD.WIDE.U32 R92, R6, 0x10, R92 ;  /* 0x00000010065c0825 */ /* 0x002fc800078e005c */
[-C--:B--2---:R-:W-:Y:S01]  /*07b0*/  @P2 FFMA.FTZ R12, R76, R7.reuse, R80 ;  /* 0x000000074c0c2223 */ /* 0x084fe20000010050 */
[-C--:B------:R-:W-:Y:S01]  /*07c0*/  @P2 FFMA.FTZ R13, R77, R7.reuse, R81 ;  /* 0x000000074d0d2223 */ /* 0x080fe20000010051 */
[-C--:B------:R-:W-:Y:S01]  /*07d0*/  @P2 FFMA.FTZ R84, R78, R7.reuse, R82 ;  /* 0x000000074e542223 */ /* 0x080fe20000010052 */
[----:B------:R-:W-:Y:S01]  /*07e0*/  @P2 FFMA.FTZ R85, R79, R7, R83 ;  /* 0x000000074f552223 */ /* 0x000fe20000010053 */
[----:B---3--:R-:W-:Y:S01]  /*07f0*/  @P2 IMAD.WIDE.U32 R82, R0, 0x10, R90 ;  /* 0x0000001000522825 */ /* 0x008fe200078e005a */
        /* <DEDUP_REMOVED lines=15> */
.L_x_39675:
        /* <DEDUP_REMOVED lines=28> */
.L_x_39676:
        /* <DEDUP_REMOVED lines=8> */
[----:B---3--:R-:W-:-:S04]  /*0b30*/  @P2 IMAD.WIDE.U32 R108, R91, 0x10, R98 ;  /* 0x000000105b6c2825 */ /* 0x008fc800078e0062 */
[-C--:B--2---:R-:W-:Y:S01]  /*0b40*/  @P2 FFMA.FTZ R92, R76, R7.reuse, R80 ;  /* 0x000000074c5c2223 */ /* 0x084fe20000010050 */
[-C--:B------:R-:W-:Y:S01]  /*0b50*/  @P2 FFMA.FTZ R93, R77, R7.reuse, R81 ;  /* 0x000000074d5d2223 */ /* 0x080fe20000010051 */
[-C--:B------:R-:W-:Y:S01]  /*0b60*/  @P2 FFMA.FTZ R94, R78, R7.reuse, R82 ;  /* 0x000000074e5e2223 */ /* 0x080fe20000010052 */
[----:B------:R-:W-:Y:S02]  /*0b70*/  @P2 FFMA.FTZ R95, R79, R7, R83 ;  /* 0x000000074f5f2223 */ /* 0x000fe40000010053 */
        /* <DEDUP_REMOVED lines=15> */
.L_x_39677:
[----:B------:R0:W-:Y:S01]  /*0c70*/  @P0 STG.E.128 desc[UR6][R110.64], R16 ;  /* 0x000000106e000986 */ /* 0x0001e2000c101d06 */
[----:B------:R-:W0:Y:S03]  /*0c80*/  @P0 LDC.64 R104, c[0x0][0x3a8] ;  /* 0x0000ea00ff680b82 */ /* 0x000e260000000a00 */
[----:B------:R-:W2:Y:S04]  /*0c90*/  LDG.E.128 R76, desc[UR6][R106.64] ;  /* 0x000000066a4c7981 */ /* 0x000ea8000c1e1d00 */
[----:B------:R-:W2:Y:S01]  /*0ca0*/  @P2 LDG.E.128 R80, desc[UR6][R108.64] ;  /* 0x000000066c502981 */ /* 0x000ea2000c1e1d00 */
[----:B------:R-:W1:Y:S01]  /*0cb0*/  @P2 LDC.64 R102, c[0x0][0x3a0] ;  /* 0x0000e800ff662b82 */ /* 0x000e620000000a00 */
[----:B------:R-:W-:Y:S01]  /*0cc0*/  IADD3 R96, PT, PT, R8, 0x500, RZ ;  /* 0x0000050008607810 */ /* 0x000fe20007ffe0ff */
[----:B0-----:R-:W-:-:S04]  /*0cd0*/  @P0 IMAD.WIDE.U32 R110, R91, 0x10, R104 ;  /* 0x000000105b6e0825 */ /* 0x001fc800078e0068 */
[-C--:B--2---:R-:W-:Y:S01]  /*0ce0*/  @P2 FFMA.FTZ R97, R76, R7.reuse, R80 ;  /* 0x000000074c612223 */ /* 0x084fe20000010050 */
[-C--:B------:R-:W-:Y:S01]  /*0cf0*/  @P2 FFMA.FTZ R98, R77, R7.reuse, R81 ;  /* 0x000000074d622223 */ /* 0x080fe20000010051 */
[-C--:B------:R-:W-:Y:S01]  /*0d00*/  @P2 FFMA.FTZ R99, R78, R7.reuse, R82 ;  /* 0x000000074e632223 */ /* 0x080fe20000010052 */
[----:B------:R-:W-:Y:S01]  /*0d10*/  @P2 FFMA.FTZ R100, R79, R7, R83 ;  /* 0x000000074f642223 */ /* 0x000fe20000010053 */
[C---:B------:R-:W-:Y:S01]  /*0d20*/  IMAD.WIDE.U32 R82, R96.reuse, 0x10, R14 ;  /* 0x0000001060527825 */ /* 0x040fe200078e000e */
[----:B------:R-:W-:Y:S02]  /*0d30*/  @P2 MOV R16, R97 ;  /* 0x0000006100102202 */ /* 0x000fe40000000f00 */
[----:B------:R-:W-:Y:S01]  /*0d40*/  @P2 MOV R17, R98 ;  /* 0x0000006200112202 */ /* 0x000fe20000000f00 */
[----:B-1----:R-:W-:Y:S01]  /*0d50*/  @P2 IMAD.WIDE.U32 R80, R96, 0x10, R102 ;  /* 0x0000001060502825 */ /* 0x002fe200078e0066 */
        /* <DEDUP_REMOVED lines=13> */
.L_x_39678:
        /* <DEDUP_REMOVED lines=28> */
.L_x_39679:
        /* <DEDUP_REMOVED lines=22> */
.L_x_39680:
        /* <DEDUP_REMOVED lines=118> */
.L_x_39682:
[----:B------:R-:W-:Y:S05]  /*18b0*/  BSYNC.RECONVERGENT B0 ;  /* 0x0000000000007941 */ /* 0x000fea0003800200 */
.L_x_39681:
[----:B------:R-:W-:Y:S01]  /*18c0*/  BAR.SYNC.DEFER_BLOCKING 0x0 ;  /* 0x0000000000007b1d */ /* 0x000fe20000010000 */
[----:B------:R-:W-:Y:S02]  /*18d0*/  ISETP.GT.U32.AND P2, PT, R9, 0x7, PT ;  /* 0x000000070900780c */ /* 0x000fe40003f44070 */
[----:B------:R-:W-:Y:S01]  /*18e0*/  PLOP3.LUT P5, PT, PT, PT, UP0, 0x80, 0x8 ;  /* 0x000000000008781c */ /* 0x000fe20003faf008 */
[----:B------:R-:W-:Y:S01]  /*18f0*/  UPLOP3.LUT UP0, UPT, UPT, UPT, UP0, 0x40, 0x4 ;  /* 0x000000000004789c */ /* 0x000fe20003f0e800 */
[----:B------:R-:W-:-:S09]  /*1900*/  PLOP3.LUT P3, PT, PT, PT, PT, 0x8, 0x80 ;  /* 0x000000000080781c */ /* 0x000fd20003f6e170 */
[----:B0-----:R-:W0:Y:S01]  /*1910*/  @!P2 S2R R14, SR_CgaCtaId ;  /* 0x00000000000ea919 */ /* 0x001e220000008800 */
[----:B------:R-:W-:Y:S02]  /*1920*/  @!P2 PLOP3.LUT P3, PT, P5, PT, PT, 0x80, 0x8 ;  /* 0x000000000008a81c */ /* 0x000fe40002f6f070 */
[----:B------:R-:W-:-:S04]  /*1930*/  @!P2 MOV R7, 0x400 ;  /* 0x000004000007a802 */ /* 0x000fc80000000f00 */
[----:B0-----:R-:W-:Y:S02]  /*1940*/  @!P2 LEA R76, R14, R7, 0x18 ;  /* 0x000000070e4ca211 */ /* 0x001fe400078ec0ff */
[----:B------:R-:W-:-:S05]  /*1950*/  CS2R R14, SRZ ;  /* 0x00000000000e7805 */ /* 0x000fca000001ff00 */
[----:B------:R-:W-:-:S04]  /*1960*/  @P3 IADD3 R76, PT, PT, R76, 0x40, RZ ;  /* 0x000000404c4c3810 */ /* 0x000fc80007ffe0ff */
[----:B------:R-:W-:Y:S01]  /*1970*/  @!P2 LEA R77, R9, R76, 0x3 ;  /* 0x0000004c094da211 */ /* 0x000fe200078e18ff */
[----:B------:R-:W-:-:S04]  /*1980*/  HFMA2 R76, -RZ, RZ, 0, 0 ;  /* 0x00000000ff4c7431 */ /* 0x000fc800000001ff */
[----:B------:R0:W-:Y:S01]  /*1990*/  @!P2 LDS.64 R14, [R77] ;  /* 0x000000004d0ea984 */ /* 0x0001e20000000a00 */
[----:B------:R-:W-:Y:S02]  /*19a0*/  @!P2 MOV R76, 0x380 ;  /* 0x00000380004ca802 */ /* 0x000fe40000000f00 */
[----:B------:R-:W-:-:S03]  /*19b0*/  ISETP.NE.AND P2, PT, R11, RZ, PT ;  /* 0x000000ff0b00720c */ /* 0x000fc60003f45270 */
[----:B------:R-:W1:Y:S01]  /*19c0*/  SHFL.DOWN PT, R79, R76, 0x4, 0x1f ;  /* 0x08801f004c4f7f89 */ /* 0x000e6200000e0000 */
[-C--:B0-----:R-:W-:Y:S02]  /*19d0*/  I2FP.F32.U32 R77, R76.reuse ;  /* 0x0000004c004d7245 */ /* 0x081fe40000201000 */
[----:B-1----:R-:W-:Y:S02]  /*19e0*/  IADD3 R106, PT, PT, R79, R76, RZ ;  /* 0x0000004c4f6a7210 */ /* 0x002fe40007ffe0ff */
[----:B------:R-:W-:Y:S02]  /*19f0*/  I2FP.F32.S32 R110, R79 ;  /* 0x0000004f006e7245 */ /* 0x000fe40000201400 */
[----:B------:R-:W-:Y:S01]  /*1a00*/  I2FP.F32.S32 R7, R106 ;  /* 0x0000006a00077245 */ /* 0x000fe20000201400 */
[----:B------:R-:W0:Y:S03]  /*1a10*/  SHFL.DOWN PT, R109, R106, 0x2, 0x1f ;  /* 0x08401f006a6d7f89 */ /* 0x000e2600000e0000 */
[----:B------:R-:W1:Y:S01]  /*1a20*/  MUFU.RCP R108, R7 ;  /* 0x00000007006c7308 */ /* 0x000e620000001000 */
[----:B------:R-:W2:Y:S04]  /*1a30*/  SHFL.DOWN PT, R107, R14, 0x4, 0x1f ;  /* 0x08801f000e6b7f89 */ /* 0x000ea800000e0000 */
[----:B------:R-:W3:Y:S01]  /*1a40*/  SHFL.DOWN PT, R78, R15, 0x4, 0x1f ;  /* 0x08801f000f4e7f89 */ /* 0x000ee200000e0000 */
[----:B0-----:R-:W-:-:S02]  /*1a50*/  IADD3 R106, PT, PT, R106, R109, RZ ;  /* 0x0000006d6a6a7210 */ /* 0x001fc40007ffe0ff */
[----:B------:R-:W-:Y:S01]  /*1a60*/  I2FP.F32.S32 R109, R109 ;  /* 0x0000006d006d7245 */ /* 0x000fe20000201400 */
[C---:B--2---:R-:W-:Y:S01]  /*1a70*/  FMUL.FTZ R112, R107.reuse, R110 ;  /* 0x0000006e6b707220 */ /* 0x044fe20000410000 */
[----:B------:R-:W-:-:S03]  /*1a80*/  FADD.FTZ R107, -R107, R14 ;  /* 0x0000000e6b6b7221 */ /* 0x000fc60000010100 */
[----:B------:R-:W-:Y:S01]  /*1a90*/  FFMA.FTZ R79, R77, R14, R112 ;  /* 0x0000000e4d4f7223 */ /* 0x000fe20000010070 */
[----:B------:R-:W-:Y:S01]  /*1aa0*/  FMUL.FTZ R107, R107, R107 ;  /* 0x0000006b6b6b7220 */ /* 0x000fe20000410000 */
[----:B---3--:R-:W-:Y:S01]  /*1ab0*/  FADD.FTZ R15, R78, R15 ;  /* 0x0000000f4e0f7221 */ /* 0x008fe20000010000 */
[----:B------:R-:W-:Y:S01]  /*1ac0*/  I2FP.F32.S32 R14, R106 ;  /* 0x0000006a000e7245 */ /* 0x000fe20000201400 */
[----:B-1----:R-:W-:Y:S01]  /*1ad0*/  FMUL.FTZ R76, R108, R79 ;  /* 0x0000004f6c4c7220 */ /* 0x002fe20000410000 */
[----:B------:R-:W-:Y:S02]  /*1ae0*/  FMUL.FTZ R107, R107, R77 ;  /* 0x0000004d6b6b7220 */ /* 0x000fe40000410000 */
[----:B------:R-:W0:Y:S02]  /*1af0*/  MUFU.RCP R77, R14 ;  /* 0x0000000e004d7308 */ /* 0x000e240000001000 */
[----:B------:R-:W1:Y:S01]  /*1b00*/  SHFL.DOWN PT, R79, R76, 0x2, 0x1f ;  /* 0x08401f004c4f7f89 */ /* 0x000e6200000e0000 */
[----:B------:R-:W-:-:S04]  /*1b10*/  FMUL.FTZ R107, R107, R110 ;  /* 0x0000006e6b6b7220 */ /* 0x000fc80000410000 */
[----:B------:R-:W-:Y:S02]  /*1b20*/  FFMA.FTZ R15, R108, R107, R15 ;  /* 0x0000006b6c0f7223 */ /* 0x000fe4000001000f */
[----:B------:R-:W2:Y:S04]  /*1b30*/  SHFL.DOWN PT, R107, R106, 0x1, 0x1f ;  /* 0x08201f006a6b7f89 */ /* 0x000ea800000e0000 */
[----:B------:R-:W3:Y:S01]  /*1b40*/  SHFL.DOWN PT, R78, R15, 0x2, 0x1f ;  /* 0x08401f000f4e7f89 */ /* 0x000ee200000e0000 */
[----:B-1----:R-:W-:Y:S01]  /*1b50*/  FMUL.FTZ R108, R79, R109 ;  /* 0x0000006d4f6c7220 */ /* 0x002fe20000410000 */
[----:B------:R-:W-:-:S03]  /*1b60*/  FADD.FTZ R79, R76, -R79 ;  /* 0x8000004f4c4f7221 */ /* 0x000fc60000010000 */
[----:B------:R-:W-:Y:S01]  /*1b70*/  FFMA.FTZ R108, R7, R76, R108 ;  /* 0x0000004c076c7223 */ /* 0x000fe2000001006c */
[----:B------:R-:W-:Y:S01]  /*1b80*/  FMUL.FTZ R76, R79, R79 ;  /* 0x0000004f4f4c7220 */ /* 0x000fe20000410000 */
[-C--:B--2---:R-:W-:Y:S02]  /*1b90*/  IADD3 R106, PT, PT, R106, R107.reuse, RZ ;  /* 0x0000006b6a6a7210 */ /* 0x084fe40007ffe0ff */
[----:B0-----:R-:W-:Y:S01]  /*1ba0*/  FMUL.FTZ R79, R77, R108 ;  /* 0x0000006c4d4f7220 */ /* 0x001fe20000410000 */
[----:B------:R-:W-:Y:S01]  /*1bb0*/  FMUL.FTZ R76, R7, R76 ;  /* 0x0000004c074c7220 */ /* 0x000fe20000410000 */
[----:B------:R-:W-:Y:S01]  /*1bc0*/  I2FP.F32.S32 R107, R107 ;  /* 0x0000006b006b7245 */ /* 0x000fe20000201400 */
[----:B---3--:R-:W-:Y:S01]  /*1bd0*/  FADD.FTZ R78, R15, R78 ;  /* 0x0000004e0f4e7221 */ /* 0x008fe20000010000 */
[----:B------:R-:W-:Y:S01]  /*1be0*/  I2FP.F32.S32 R106, R106 ;  /* 0x0000006a006a7245 */ /* 0x000fe20000201400 */
[----:B------:R-:W0:Y:S01]  /*1bf0*/  SHFL.DOWN PT, R108, R79, 0x1, 0x1f ;  /* 0x08201f004f6c7f89 */ /* 0x000e2200000e0000 */
[----:B------:R-:W-:-:S04]  /*1c00*/  FMUL.FTZ R76, R76, R109 ;  /* 0x0000006d4c4c7220 */ /* 0x000fc80000410000 */
[----:B------:R-:W-:Y:S01]  /*1c10*/  FFMA.FTZ R76, R77, R76, R78 ;  /* 0x0000004c4d4c7223 */ /* 0x000fe2000001004e */
[----:B------:R-:W1:Y:S01]  /*1c20*/  MUFU.RCP R106, R106 ;  /* 0x0000006a006a7308 */ /* 0x000e620000001000 */
[----:B------:R-:W2:Y:S03]  /*1c30*/  LDC R78, c[0x0][0x448] ;  /* 0x00011200ff4e7b82 */ /* 0x000ea60000000800 */
[----:B------:R-:W3:Y:S01]  /*1c40*/  SHFL.DOWN PT, R7, R76, 0x1, 0x1f ;  /* 0x08201f004c077f89 */ /* 0x000ee200000e0000 */
[----:B0-----:R-:W-:Y:S01]  /*1c50*/  FADD.FTZ R15, R79, -R108 ;  /* 0x8000006c4f0f7221 */ /* 0x001fe20000010000 */
[----:B------:R-:W-:-:S03]  /*1c60*/  FMUL.FTZ R77, R108, R107 ;  /* 0x0000006b6c4d7220 */ /* 0x000fc60000410000 */
[----:B------:R-:W-:Y:S01]  /*1c70*/  FMUL.FTZ R15, R15, R15 ;  /* 0x0000000f0f0f7220 */ /* 0x000fe20000410000 */
[----:B------:R-:W-:-:S03]  /*1c80*/  FFMA.FTZ R77, R14, R79, R77 ;  /* 0x0000004f0e4d7223 */ /* 0x000fc6000001004d */
[----:B------:R-:W-:Y:S01]  /*1c90*/  FMUL.FTZ R14, R14, R15 ;  /* 0x0000000f0e0e7220 */ /* 0x000fe20000410000 */
[----:B-1----:R-:W-:Y:S01]  /*1ca0*/  FMUL.FTZ R79, R106, R77 ;  /* 0x0000004d6a4f7220 */ /* 0x002fe20000410000 */
[----:B---3--:R-:W-:Y:S02]  /*1cb0*/  FADD.FTZ R15, R76, R7 ;  /* 0x000000074c0f7221 */ /* 0x008fe40000010000 */
[----:B------:R-:W-:Y:S01]  /*1cc0*/  FMUL.FTZ R14, R14, R107 ;  /* 0x0000006b0e0e7220 */ /* 0x000fe20000410000 */
[----:B------:R-:W0:Y:S01]  /*1cd0*/  @!P2 LDC.64 R76, c[0x0][0x3c0] ;  /* 0x0000f000ff4cab82 */ /* 0x000e220000000a00 */
[----:B------:R-:W1:Y:S02]  /*1ce0*/  SHFL.IDX PT, R7, R79, RZ, 0x1f ;  /* 0x00001fff4f077589 */ /* 0x000e6400000e0000 */
[----:B------:R-:W-:-:S05]  /*1cf0*/  FFMA.FTZ R106, R106, R14, R15 ;  /* 0x0000000e6a6a7223 */ /* 0x000fca000001000f */
[----:B------:R-:W2:Y:S01]  /*1d00*/  SHFL.IDX PT, R107, R106, RZ, 0x1f ;  /* 0x00001fff6a6b7589 */ /* 0x000ea200000e0000 */
[----:B0-----:R-:W-:-:S04]  /*1d10*/  @!P2 IMAD.WIDE R76, R10, 0x4, R76 ;  /* 0x000000040a4ca825 */ /* 0x001fc800078e024c */
[----:B-1----:R-:W-:Y:S01]  /*1d20*/  FMUL.FTZ R14, R7, R7 ;  /* 0x00000007070e7220 */ /* 0x002fe20000410000 */
[----:B------:R0:W-:Y:S04]  /*1d30*/  @!P2 STG.E desc[UR6][R76.64], R7 ;  /* 0x000000074c00a986 */ /* 0x0001e8000c101906 */
[----:B------:R-:W-:Y:S01]  /*1d40*/  FSEL R15, R14, RZ, P4 ;  /* 0x000000ff0e0f7208 */ /* 0x000fe20002000000 */
[----:B--2---:R-:W-:Y:S01]  /*1d50*/  FFMA.FTZ R14, R107, UR11, R78 ;  /* 0x0000000b6b0e7c23 */ /* 0x004fe2000801004e */
[----:B------:R-:W-:-:S03]  /*1d60*/  FSEL R78, R7, RZ, !P4 ;  /* 0x000000ff074e7208 */ /* 0x000fc60006000000 */
[----:B------:R-:W-:Y:S02]  /*1d70*/  FADD.FTZ R107, R14, R15 ;  /* 0x0000000f0e6b7221 */ /* 0x000fe40000010000 */
[----:B------:R-:W1:Y:S01]  /*1d80*/  @!P2 LDC.64 R14, c[0x0][0x3c8] ;  /* 0x0000f200ff0eab82 */ /* 0x000e620000000a00 */
[C---:B------:R-:W-:Y:S01]  /*1d90*/  FADD.FTZ R3, -R78.reuse, R3 ;  /* 0x000000034e037221 */ /* 0x040fe20000010100 */
[----:B------:R-:W2:Y:S01]  /*1da0*/  MUFU.RSQ R79, R107 ;  /* 0x0000006b004f7308 */ /* 0x000ea20000001400 */
        /* <DEDUP_REMOVED lines=16> */
[C---:B--2---:R-:W-:Y:S01]  /*1eb0*/  FMUL.FTZ R3, R79.reuse, R3 ;  /* 0x000000034f037220 */ /* 0x044fe20000410000 */
[C---:B------:R-:W-:Y:S01]  /*1ec0*/  FMUL.FTZ R2, R79.reuse, R2 ;  /* 0x000000024f027220 */ /* 0x040fe20000410000 */
        /* <DEDUP_REMOVED lines=13> */
[----:B-----5:R-:W-:Y:S01]  /*1fa0*/  FFMA.FTZ R82, R3, R74, R46 ;  /* 0x0000004a03527223 */ /* 0x020fe2000001002e */
[----:B------:R-:W-:Y:S01]  /*1fb0*/  FFMA.FTZ R83, R2, R75, R47 ;  /* 0x0000004b02537223 */ /* 0x000fe2000001002f */
[----:B-1----:R-:W-:Y:S01]  /*1fc0*/  @!P2 IMAD.WIDE R14, R10, 0x4, R14 ;  /* 0x000000040a0ea825 */ /* 0x002fe200078e020e */
[----:B------:R-:W1:Y:S03]  /*1fd0*/  LDC.64 R2, c[0x0][0x380] ;  /* 0x0000e000ff027b82 */ /* 0x000e660000000a00 */
        /* <DEDUP_REMOVED lines=9> */
[----:B0-----:R-:W-:-:S04]  /*2070*/  IMAD.WIDE.U32 R114, R8, 0x10, R76 ;  /* 0x0000001008727825 */ /* 0x001fc800078e004c */
[----:B------:R-:W-:Y:S01]  /*2080*/  FFMA.FTZ R80, R5, R72, R44 ;  /* 0x0000004805507223 */ /* 0x000fe2000001002c */
[----:B------:R-:W-:Y:S01]  /*2090*/  FFMA.FTZ R81, R4, R73, R45 ;  /* 0x0000004904517223 */ /* 0x000fe2000001002d */
[----:B------:R-:W-:Y:S01]  /*20a0*/  FFMA.FTZ R12, R12, R68, R40 ;  /* 0x000000440c0c7223 */ /* 0x000fe20000010028 */
[----:B------:R-:W-:-:S04]  /*20b0*/  IMAD.WIDE.U32 R6, R6, 0x10, R76 ;  /* 0x0000001006067825 */ /* 0x000fc800078e004c */
[----:B------:R-:W-:Y:S01]  /*20c0*/  FFMA.FTZ R13, R13, R69, R41 ;  /* 0x000000450d0d7223 */ /* 0x000fe20000010029 */
[C---:B------:R-:W-:Y:S01]  /*20d0*/  FMUL.FTZ R87, R79.reuse, R87 ;  /* 0x000000574f577220 */ /* 0x040fe20000410000 */
[C---:B------:R-:W-:Y:S01]  /*20e0*/  FMUL.FTZ R88, R79.reuse, R88 ;  /* 0x000000584f587220 */ /* 0x040fe20000410000 */
[C---:B------:R-:W-:Y:S01]  /*20f0*/  FMUL.FTZ R89, R79.reuse, R89 ;  /* 0x000000594f597220 */ /* 0x040fe20000410000 */
[C---:B------:R-:W-:Y:S01]  /*2100*/  FMUL.FTZ R90, R79.reuse, R90 ;  /* 0x0000005a4f5a7220 */ /* 0x040fe20000410000 */
[----:B------:R-:W-:Y:S01]  /*2110*/  FMUL.FTZ R92, R79, R92 ;  /* 0x0000005c4f5c7220 */ /* 0x000fe20000410000 */
        /* <DEDUP_REMOVED lines=14> */
[----:B------:R2:W-:Y:S01]  /*2200*/  STG.E.128 desc[UR6][R6.64], R12 ;  /* 0x0000000c06007986 */ /* 0x0005e2000c101d06 */
[----:B------:R-:W-:Y:S01]  /*2210*/  FMUL.FTZ R78, R79, R78 ;  /* 0x0000004e4f4e7220 */ /* 0x000fe20000410000 */
        /* <DEDUP_REMOVED lines=11> */
[----:B0-----:R-:W-:Y:S01]  /*22d0*/  FFMA.FTZ R80, R102, R52, R24 ;  /* 0x0000003466507223 */ /* 0x001fe20000010018 */
[----:B------:R-:W-:-:S04]  /*22e0*/  IMAD.WIDE.U32 R116, R96, 0x10, R76 ;  /* 0x0000001060747825 */ /* 0x000fc800078e004c */
        /* <DEDUP_REMOVED lines=12> */
[----:B------:R0:W-:Y:S01]  /*23b0*/  STG.E.128 desc[UR6][R110.64], R4 ;  /* 0x000000046e007986 */ /* 0x0001e2000c101d06 */
[----:B-1----:R-:W-:-:S03]  /*23c0*/  IADD3 R10, PT, PT, R10, R2, RZ ;  /* 0x000000020a0a7210 */ /* 0x002fc60007ffe0ff */
[----:B------:R0:W-:Y:S01]  /*23d0*/  STG.E.128 desc[UR6][R112.64], R92 ;  /* 0x0000005c70007986 */ /* 0x0001e2000c101d06 */
[----:B------:R-:W-:-:S03]  /*23e0*/  ISETP.GE.AND P2, PT, R10, R3, PT ;  /* 0x000000030a00720c */ /* 0x000fc60003f46270 */
[----:B------:R0:W-:Y:S04]  /*23f0*/  STG.E.128 desc[UR6][R84.64], R12 ;  /* 0x0000000c54007986 */ /* 0x0001e8000c101d06 */
[----:B------:R0:W-:Y:S04]  /*2400*/  STG.E.128 desc[UR6][R116.64], R80 ;  /* 0x0000005074007986 */ /* 0x0001e8000c101d06 */
[----:B------:R0:W-:Y:S02]  /*2410*/  STG.E.128 desc[UR6][R76.64], R88 ;  /* 0x000000584c007986 */ /* 0x0001e4000c101d06 */
[----:B------:R-:W-:Y:S05]  /*2420*/  @!P2 BRA `(.L_x_39683) ;  /* 0xffffffe00000a947 */ /* 0x000fea000383ffff */
[----:B------:R-:W-:Y:S05]  /*2430*/  EXIT ;  /* 0x000000000000794d */ /* 0x000fea0003800000 */
.L_x_39684:
        /* <DEDUP_REMOVED lines=12> */
.L_x_42436:


//--------------------- .text._ZN10layer_norm13ln_fwd_kernelINS_13Kernel_traitsIfffffjLj7168ELj1ELj1ELj8ELj16ENS_18Kernel_traits_baseILj7168EfffffjLj256EEEEELb0ELb0ELb1ELb0EEEvNS_9FwdParamsE --------------------------
	.section	.text._ZN10layer_norm13ln_fwd_kernelINS_13Kernel_traitsIfffffjLj7168ELj1ELj1ELj8ELj16ENS_18Kernel_traits_baseILj7168EfffffjLj256EEEEELb0ELb0ELb1ELb0EEEvNS_9FwdParamsE,"ax",@progbits
	.align	128
        .global         _ZN10layer_norm13ln_fwd_kernelINS_13Kernel_traitsIfffffjLj7168ELj1ELj1ELj8ELj16ENS_18Kernel_traits_baseILj7168EfffffjLj256EEEEELb0ELb0ELb1ELb0EEEvNS_9FwdParamsE
        .type           _ZN10layer_norm13ln_fwd_kernelINS_13Kernel_traitsIfffffjLj7168ELj1ELj1ELj8ELj16ENS_18Kernel_traits_baseILj7168EfffffjLj256EEEEELb0ELb0ELb1ELb0EEEvNS_9FwdParamsE,@function
        .size           _ZN10layer_norm13ln_fwd_kernelINS_13Kernel_traitsIfffffjLj7168ELj1ELj1ELj8ELj16ENS_18Kernel_traits_baseILj7168EfffffjLj256EEEEELb0ELb0ELb1ELb0EEEvNS_9FwdParamsE,(.L_x_42437 - _ZN10layer_norm13ln_fwd_kernelINS_13Kernel_traitsIfffffjLj7168ELj1ELj1ELj8ELj16ENS_18Kernel_traits_baseILj7168EfffffjLj256EEEEELb0ELb0ELb1ELb0EEEvNS_9FwdParamsE)
        .other          _ZN10layer_norm13ln_fwd_kernelINS_13Kernel_traitsIfffffjLj7168ELj1ELj1ELj8ELj16ENS_18Kernel_traits_baseILj7168EfffffjLj256EEEEELb0ELb0ELb1ELb0EEEvNS_9FwdParamsE,@"STO_CUDA_ENTRY STV_DEFAULT"
_ZN10layer_norm13ln_fwd_kernelINS_13Kernel_traitsIfffffjLj7168ELj1ELj1ELj8ELj16ENS_18Kernel_traits_baseILj7168EfffffjLj256EEEEELb0ELb0ELb1ELb0EEEvNS_9FwdParamsE:
.text._ZN10layer_norm13ln_fwd_kernelINS_13Kernel_traitsIfffffjLj7168ELj1ELj1ELj8ELj16ENS_18Kernel_traits_baseILj7168EfffffjLj256EEEEELb0ELb0ELb1ELb0EEEvNS_9FwdParamsE:
        /* <DEDUP_REMOVED lines=76> */
.L_x_39686:
        /* <DEDUP_REMOVED lines=14> */
[----:B------:R-:W-:-:S06]  /*05a0*/  @P1 IADD3 R45, PT, PT, R45, 0x100, RZ ;  /* 0x000001002d2d1810 */ /* 0x000fcc0007ffe0ff */
[----:B------:R-:W0:Y:S01]  /*05b0*/  @P5 LDC.64 R36, c[0x0][0x3d0] ;  /* 0x0000f400ff245b82 */ /* 0x000e220000000a00 */
[C---:B-1----:R-:W-:Y:S01]  /*05c0*/  @P2 IMAD.WIDE.U32 R22, R45.reuse, 0x10, R20 ;  /* 0x000000102d162825 */ /* 0x042fe200078e0014 */
[----:B------:R-:W-:Y:S01]  /*05d0*/  @P2 IADD3 R45, PT, PT, R45, 0x100, RZ ;  /* 0x000001002d2d2810 */ /* 0x000fe20007ffe0ff */
[----:B------:R-:W5:Y:S05]  /*05e0*/  @P1 LDG.E.128 R16, desc[UR6][R12.64] ;  /* 0x000000060c101981 */ /* 0x000f6a000c1e1d00 */
[----:B------:R-:W1:Y:S01]  /*05f0*/  @P0 LDC.64 R14, c[0x0][0x3d0] ;  /* 0x0000f400ff0e0b82 */ /* 0x000e620000000a00 */
[C---:B--2---:R-:W-:Y:S01]  /*0600*/  @P3 IMAD.WIDE.U32 R28, R45.reuse, 0x10, R28 ;  /* 0x000000102d1c3825 */ /* 0x044fe200078e001c */
[----:B------:R-:W-:Y:S01]  /*0610*/  @P3 IADD3 R45, PT, PT, R45, 0x100, RZ ;  /* 0x000001002d2d3810 */ /* 0x000fe20007ffe0ff */
[----:B------:R-:W5:Y:S05]  /*0620*/  @P2 LDG.E.128 R24, desc[UR6][R22.64] ;  /* 0x0000000616182981 */ /* 0x000f6a000c1e1d00 */
[----:B------:R-:W2:Y:S01]  /*0630*/  @P6 LDC.64 R38, c[0x0][0x3d0] ;  /* 0x0000f400ff266b82 */ /* 0x000ea20000000a00 */
[C---:B---3--:R-:W-:Y:S01]  /*0640*/  @P4 IMAD.WIDE.U32 R30, R45.reuse, 0x10, R30 ;  /* 0x000000102d1e4825 */ /* 0x048fe200078e001e */
[----:B------:R-:W-:Y:S01]  /*0650*/  @P4 IADD3 R45, PT, PT, R45, 0x100, RZ ;  /* 0x000001002d2d4810 */ /* 0x000fe20007ffe0ff */
[----:B------:R-:W5:Y:S01]  /*0660*/  @P3 LDG.E.128 R32, desc[UR6][R28.64] ;  /* 0x000000061c203981 */ /* 0x000f62000c1e1d00 */
[----:B------:R-:W-:-:S02]  /*0670*/  CS2R R54, SRZ ;  /* 0x0000000000367805 */ /* 0x000fc4000001ff00 */
[----:B------:R-:W-:Y:S02]  /*0680*/  CS2R R52, SRZ ;  /* 0x0000000000347805 */ /* 0x000fe4000001ff00 */
[----:B------:R-:W-:Y:S01]  /*0690*/  CS2R R46, SRZ ;  /* 0x00000000002e7805 */ /* 0x000fe2000001ff00 */
[----:B------:R3:W5:Y:S01]  /*06a0*/  @P4 LDG.E.128 R40, desc[UR6][R30.64] ;  /* 0x000000061e284981 */ /* 0x000762000c1e1d00 */
[C---:B0-----:R-:W-:Y:S01]  /*06b0*/  @P5 IMAD.WIDE.U32 R36, R45.reuse, 0x10, R36 ;  /* 0x000000102d245825 */ /* 0x041fe200078e0024 */
[----:B------:R-:W-:-:S03]  /*06c0*/  @P5 IADD3 R45, PT, PT, R45, 0x100, RZ ;  /* 0x000001002d2d5810 */ /* 0x000fc60007ffe0ff */
[----:B-1----:R-:W-:Y:S01]  /*06d0*/  @P0 IMAD.WIDE.U32 R20, R2, 0x10, R14 ;  /* 0x0000001002140825 */ /* 0x002fe200078e000e */
[----:B------:R0:W5:Y:S01]  /*06e0*/  @P5 LDG.E.128 R48, desc[UR6][R36.64] ;  /* 0x0000000624305981 */ /* 0x000162000c1e1d00 */
[----:B---3--:R-:W-:Y:S02]  /*06f0*/  CS2R R30, SRZ ;  /* 0x00000000001e7805 */ /* 0x008fe4000001ff00 */
[----:B------:R-:W-:Y:S02]  /*0700*/  CS2R R28, SRZ ;  /* 0x00000000001c7805 */ /* 0x000fe4000001ff00 */
[----:B------:R-:W-:Y:S01]  /*0710*/  CS2R R22, SRZ ;  /* 0x0000000000167805 */ /* 0x000fe2000001ff00 */
[----:B------:R1:W5:Y:S01]  /*0720*/  @P0 LDG.E.128 R8, desc[UR6][R20.64] ;  /* 0x0000000614080981 */ /* 0x000362000c1e1d00 */
[----:B--2---:R-:W-:Y:S01]  /*0730*/  @P6 IMAD.WIDE.U32 R14, R45, 0x10, R38 ;  /* 0x000000102d0e6825 */ /* 0x004fe200078e0026 */
[----:B------:R-:W-:Y:S02]  /*0740*/  CS2R R44, SRZ ;  /* 0x00000000002c7805 */ /* 0x000fe4000001ff00 */
[----:B------:R-:W-:-:S02]  /*0750*/  CS2R R38, SRZ ;  /* 0x0000000000267805 */ /* 0x000fc4000001ff00 */
[----:B0-----:R-:W-:Y:S02]  /*0760*/  CS2R R36, SRZ ;  /* 0x0000000000247805 */ /* 0x001fe4000001ff00 */
[----:B------:R-:W-:Y:S01]  /*0770*/  CS2R R12, SRZ ;  /* 0x00000000000c7805 */ /* 0x000fe2000001ff00 */
[----:B------:R0:W5:Y:S01]  /*0780*/  @P6 LDG.E.128 R56, desc[UR6][R14.64] ;  /* 0x000000060e386981 */ /* 0x000162000c1e1d00 */
[----:B------:R-:W-:Y:S02]  /*0790*/  @P6 CS2R R62, SRZ ;  /* 0x00000000003e6805 */ /* 0x000fe4000001ff00 */
[----:B-1----:R-:W-:Y:S02]  /*07a0*/  CS2R R20, SRZ ;  /* 0x0000000000147805 */ /* 0x002fe4000001ff00 */
[----:B------:R-:W-:Y:S02]  /*07b0*/  @P6 CS2R R60, SRZ ;  /* 0x00000000003c6805 */ /* 0x000fe4000001ff00 */
[----:B0-----:R-:W-:-:S07]  /*07c0*/  CS2R R14, SRZ ;  /* 0x00000000000e7805 */ /* 0x001fce000001ff00 */
.L_x_39687:
[----:B------:R-:W-:Y:S05]  /*07d0*/  BSYNC.RECONVERGENT B0 ;  /* 0x0000000000007941 */ /* 0x000fea0003800200 */
.L_x_39685:
[----:B------:R-:W0:Y:S02]  /*07e0*/  LDCU UR4, c[0x0][0x384] ;  /* 0x00007080ff0477ac */ /* 0x000e240008000800 */
[----:B0-----:R-:W-:-:S13]  /*07f0*/  ISETP.GE.AND P0, PT, R4, UR4, PT ;  /* 0x0000000404007c0c */ /* 0x001fda000bf06270 */
[----:B------:R-:W-:Y:S05]  /*0800*/  @P0 EXIT ;  /* 0x000000000000094d */ /* 0x000fea0003800000 */
[----:B------:R-:W-:Y:S01]  /*0810*/  SHF.R.S32.HI R6, RZ, 0x2, R6 ;  /* 0x00000002ff067819 */ /* 0x000fe20000011406 */
[----:B------:R-:W0:Y:S03]  /*0820*/  LDCU.U8 UR4, c[0x0][0x410] ;  /* 0x00008200ff0477ac */ /* 0x000e260008000000 */
[----:B------:R-:W-:Y:S01]  /*0830*/  LOP3.LUT R64, R6, 0xff, RZ, 0xc0, !PT ;  /* 0x000000ff06407812 */ /* 0x000fe200078ec0ff */
[----:B------:R-:W1:Y:S01]  /*0840*/  LDCU UR10, c[0x0][0x40c] ;  /* 0x00008180ff0a77ac */ /* 0x000e620008000800 */
[----:B------:R-:W-:Y:S02]  /*0850*/  SHF.R.U32.HI R6, RZ, 0x1, R6 ;  /* 0x00000001ff067819 */ /* 0x000fe40000011606 */
[----:B------:R-:W-:Y:S01]  /*0860*/  VIADDMNMX R7, R64, -R7, RZ, !PT ;  /* 0x8000000740077246 */ /* 0x000fe200078001ff */
[----:B------:R-:W-:Y:S01]  /*0870*/  IMAD R64, R3, -0x20, R64 ;  /* 0xffffffe003407824 */ /* 0x000fe200078e0240 */
[----:B------:R-:W-:Y:S01]  /*0880*/  LOP3.LUT R66, R6, 0x7fffff80, RZ, 0xc0, !PT ;  /* 0x7fffff8006427812 */ /* 0x000fe200078ec0ff */
[----:B------:R-:W2:Y:S01]  /*0890*/  LDCU UR11, c[0x0][0x400] ;  /* 0x00008000ff0b77ac */ /* 0x000ea20008000800 */
[----:B------:R-:W-:-:S02]  /*08a0*/  VIMNMX R7, PT, PT, R7, 0x20, PT ;  /* 0x0000002007077848 */ /* 0x000fc40003fe0100 */
[----:B------:R-:W-:Y:S01]  /*08b0*/  VIMNMX R64, PT, PT, RZ, R64, !PT ;  /* 0x00000040ff407248 */ /* 0x000fe20007fe0100 */
[----:B------:R-:W3:Y:S01]  /*08c0*/  LDCU.64 UR8, c[0x0][0x3a0] ;  /* 0x00007400ff0877ac */ /* 0x000ee20008000a00 */
[----:B------:R-:W-:Y:S02]  /*08d0*/  LEA R7, R7, R66, 0x2 ;  /* 0x0000004207077211 */ /* 0x000fe400078e10ff */
[----:B0-----:R-:W-:Y:S01]  /*08e0*/  ISETP.NE.AND P0, PT, RZ, UR4, PT ;  /* 0x00000004ff007c0c */ /* 0x001fe2000bf05270 */
[----:B------:R-:W-:Y:S01]  /*08f0*/  UPLOP3.LUT UP0, UPT, UPT, UPT, UPT, 0x40, 0x4 ;  /* 0x000000000004789c */ /* 0x000fe20003f0e870 */
[----:B------:R-:W-:Y:S02]  /*0900*/  I2FP.F32.U32 R6, R7 ;  /* 0x0000000700067245 */ /* 0x000fe40000201000 */
[----:B------:R-:W-:Y:S02]  /*0910*/  VIMNMX R7, PT, PT, R64, 0x20, PT ;  /* 0x0000002040077848 */ /* 0x000fe40003fe0100 */
[----:B------:R-:W-:-:S02]  /*0920*/  P2R R100, PR, RZ, 0x1 ;  /* 0x00000001ff647803 */ /* 0x000fc40000000000 */
[----:B------:R-:W0:Y:S01]  /*0930*/  MUFU.RCP R6, R6 ;  /* 0x0000000600067308 */ /* 0x000e220000001000 */
[----:B-1----:R-:W-:-:S07]  /*0940*/  LEA R7, R7, R66, 0x2 ;  /* 0x0000004207077211 */ /* 0x002fce00078e10ff */
.L_x_39716:
[----:B------:R-:W1:Y:S08]  /*0950*/  LDC.64 R98, c[0x0][0x3f0] ;  /* 0x0000fc00ff627b82 */ /* 0x000e700000000a00 */
[----:B------:R-:W4:Y:S08]  /*0960*/  LDC R97, c[0x0][0x388] ;  /* 0x0000e200ff617b82 */ /* 0x000f300000000800 */
[----:B------:R-:W2:Y:S01]  /*0970*/  LDC.64 R102, c[0x0][0x3f8] ;  /* 0x0000fe00ff667b82 */ /* 0x000ea20000000a00 */
[----:B-1----:R-:W-:-:S06]  /*0980*/  IMAD.WIDE R98, R4, 0x4, R98 ;  /* 0x0000000404627825 */ /* 0x002fcc00078e0262 */
[----:B------:R-:W3:Y:S01]  /*0990*/  LDG.E R98, desc[UR6][R98.64] ;  /* 0x0000000662627981 */ /* 0x000ee2000c1e1900 */
[C---:B------:R-:W-:Y:S02]  /*09a0*/  ISETP.GE.U32.AND P0, PT, R5.reuse, 0x100, PT ;  /* 0x000001000500780c */ /* 0x040fe40003f06070 */
[----:B------:R-:W-:Y:S01]  /*09b0*/  ISETP.GE.U32.AND P4, PT, R5, 0x200, PT ;  /* 0x000002000500780c */ /* 0x000fe20003f86070 */
[----:B--2---:R-:W-:Y:S01]  /*09c0*/  IMAD.WIDE R102, R4, 0x4, R102 ;  /* 0x0000000404667825 */ /* 0x004fe200078e0266 */
[----:B---3--:R-:W-:-:S13]  /*09d0*/  ISETP.GE.AND P5, PT, R98, 0x1, PT ;  /* 0x000000016200780c */ /* 0x008fda0003fa6270 */
[----:B------:R-:W-:-:S05]  /*09e0*/  @P5 IADD3 R96, PT, PT, R98, -0x1, RZ ;  /* 0xffffffff62605810 */ /* 0x000fca0007ffe0ff */
[-C--:B----4-:R-:W-:Y:S02]  /*09f0*/  @P5 IMAD R101, R96, R97.reuse, RZ ;  /* 0x0000006160655224 */ /* 0x090fe400078e02ff */
[----:B------:R-:W-:-:S03]  /*0a00*/  IMAD R96, R4, R97, RZ ;  /* 0x0000006104607224 */ /* 0x000fc600078e02ff */
[----:B------:R-:W-:Y:S02]  /*0a10*/  @P5 SHF.R.S32.HI R104, RZ, 0x1f, R101 ;  /* 0x0000001fff685819 */ /* 0x000fe40000011465 */
[----:B------:R-:W-:Y:S02]  /*0a20*/  SHF.R.S32.HI R105, RZ, 0x1f, R96 ;  /* 0x0000001fff697819 */ /* 0x000fe40000011460 */
[----:B------:R-:W-:Y:S02]  /*0a30*/  @P5 LEA.HI R99, R104, R101, RZ, 0x2 ;  /* 0x0000006568635211 */ /* 0x000fe400078f10ff */
[----:B------:R-:W-:Y:S02]  /*0a40*/  LEA.HI R105, R105, R96, RZ, 0x2 ;  /* 0x0000006069697211 */ /* 0x000fe400078f10ff */
[----:B-----5:R1:W5:Y:S01]  /*0a50*/  LDG.E R96, desc[UR6][R102.64] ;  /* 0x0000000666607981 */ /* 0x020362000c1e1900 */
[----:B------:R-:W-:Y:S01]  /*0a60*/  P2R R101, PR, RZ, 0x10 ;  /* 0x00000010ff657803 */ /* 0x000fe20000000000 */
[----:B------:R-:W-:Y:S01]  /*0a70*/  HFMA2 R101, -RZ, RZ, 0, 0 ;  /* 0x00000000ff657431 */ /* 0x000fe200000001ff */
[----:B------:R-:W-:Y:S01]  /*0a80*/  BSSY.RECONVERGENT B0, `(.L_x_39688) ;  /* 0x000001f000007945 */ /* 0x000fe20003800200 */
[----:B------:R-:W-:-:S02]  /*0a90*/  @P5 LEA.HI.SX32 R101, R99, R2, 0x1e ;  /* 0x0000000263655211 */ /* 0x000fc400078ff2ff */
[----:B------:R-:W-:Y:S01]  /*0aa0*/  LEA.HI.SX32 R99, R105, R2, 0x1e ;  /* 0x0000000269637211 */ /* 0x000fe200078ff2ff */
[----:B------:R-:W-:Y:S06]  /*0ab0*/  @!P0 BRA `(.L_x_39689) ;  /* 0x00000000006c8947 */ /* 0x000fec0003800000 */
[----:B------:R-:W-:Y:S01]  /*0ac0*/  ISETP.NE.U32.AND P1, PT, RZ, UR8, PT ;  /* 0x00000008ff007c0c */ /* 0x000fe2000bf25070 */
[----:B------:R-:W2:Y:S03]  /*0ad0*/  @P5 LDC.64 R104, c[0x0][0x390] ;  /* 0x0000e400ff685b82 */ /* 0x000ea60000000a00 */
[----:B------:R-:W-:-:S05]  /*0ae0*/  ISETP.NE.AND.EX P1, PT, RZ, UR9, PT, P1 ;  /* 0x00000009ff007c0c */ /* 0x000fca000bf25310 */
[----:B-1----:R-:W1:Y:S08]  /*0af0*/  LDC.64 R102, c[0x0][0x3a8] ;  /* 0x0000ea00ff667b82 */ /* 0x002e700000000a00 */
[----:B------:R-:W3:Y:S01]  /*0b00*/  @P1 LDC.64 R106, c[0x0][0x3a0] ;  /* 0x0000e800ff6a1b82 */ /* 0x000ee20000000a00 */
[----:B--2---:R-:W-:-:S05]  /*0b10*/  @P5 IMAD.WIDE.U32 R104, R101, 0x10, R104 ;  /* 0x0000001065685825 */ /* 0x004fca00078e0068 */
[----:B------:R-:W2:Y:S01]  /*0b20*/  @P5 LDG.E.128 R64, desc[UR6][R104.64] ;  /* 0x0000000668405981 */ /* 0x000ea2000c1e1d00 */
[----:B---3--:R-:W-:-:S05]  /*0b30*/  @P1 IMAD.WIDE.U32 R106, R99, 0x10, R106 ;  /* 0x00000010636a1825 */ /* 0x008fca00078e006a */
[----:B------:R-:W3:Y:S01]  /*0b40*/  @P1 LDG.E.128 R68, desc[UR6][R106.64] ;  /* 0x000000066a441981 */ /* 0x000ee2000c1e1d00 */
[C---:B------:R-:W-:Y:S02]  /*0b50*/  ISETP.GT.AND P3, PT, R98.reuse, RZ, P1 ;  /* 0x000000ff6200720c */ /* 0x040fe40000f64270 */
[----:B------:R-:W-:Y:S01]  /*0b60*/  ISETP.GT.AND P2, PT, R98, RZ, PT ;  /* 0x000000ff6200720c */ /* 0x000fe20003f44270 */
[----:B-1----:R-:W-:Y:S01]  /*0b70*/  IMAD.WIDE.U32 R102, R99, 0x10, R102 ;  /* 0x0000001063667825 */ /* 0x002fe200078e0066 */
[----:B------:R-:W-:Y:S02]  /*0b80*/  IADD3 R101, PT, PT, R101, 0x100, RZ ;  /* 0x0000010065657810 */ /* 0x000fe40007ffe0ff */
[----:B------:R-:W-:Y:S01]  /*0b90*/  IADD3 R99, PT, PT, R99, 0x100, RZ ;  /* 0x0000010063637810 */ /* 0x000fe20007ffe0ff */
[----:B--2---:R-:W-:Y:S01]  /*0ba0*/  @!P1 FMUL.FTZ R108, R64, UR10 ;  /* 0x0000000a406c9c20 */ /* 0x004fe20008410000 */
[----:B------:R-:W-:Y:S01]  /*0bb0*/  @!P1 FMUL.FTZ R109, R65, UR10 ;  /* 0x0000000a416d9c20 */ /* 0x000fe20008410000 */
[----:B------:R-:W-:Y:S01]  /*0bc0*/  @!P1 FMUL.FTZ R110, R66, UR10 ;  /* 0x0000000a426e9c20 */ /* 0x000fe20008410000 */
[----:B------:R-:W-:-:S03]  /*0bd0*/  @!P1 FMUL.FTZ R104, R67, UR10 ;  /* 0x0000000a43689c20 */ /* 0x000fc60008410000 */
[----:B---3--:R-:W-:Y:S01]  /*0be0*/  @P3 FFMA.FTZ R68, R64, UR10, R68 ;  /* 0x0000000a40443c23 */ /* 0x008fe20008010044 */
[----:B------:R-:W-:Y:S01]  /*0bf0*/  @P3 FFMA.FTZ R69, R65, UR10, R69 ;  /* 0x0000000a41453c23 */ /* 0x000fe20008010045 */
[----:B------:R-:W-:Y:S01]  /*0c00*/  @P3 FFMA.FTZ R70, R66, UR10, R70 ;  /* 0x0000000a42463c23 */ /* 0x000fe20008010046 */
[----:B------:R-:W-:Y:S01]  /*0c10*/  @P3 FFMA.FTZ R71, R67, UR10, R71 ;  /* 0x0000000a43473c23 */ /* 0x000fe20008010047 */
[----:B------:R-:W-:Y:S02]  /*0c20*/  @!P1 FSEL R68, R108, RZ, P2 ;  /* 0x000000ff6c449208 */ /* 0x000fe40001000000 */
[----:B------:R-:W-:Y:S02]  /*0c30*/  @!P1 FSEL R69, R109, RZ, P2 ;  /* 0x000000ff6d459208 */ /* 0x000fe40001000000 */
[----:B------:R-:W-:Y:S02]  /*0c40*/  @!P1 FSEL R70, R110, RZ, P2 ;  /* 0x000000ff6e469208 */ /* 0x000fe40001000000 */
[----:B------:R-:W-:-:S05]  /*0c50*/  @!P1 FSEL R71, R104, RZ, P2 ;  /* 0x000000ff68479208 */ /* 0x000fca0001000000 */
[----:B------:R2:W-:Y:S02]  /*0c60*/  STG.E.128 desc[UR6][R102.64], R68 ;  /* 0x0000004466007986 */ /* 0x0005e4000c101d06 */
.L_x_39689:
[----:B------:R-:W-:Y:S05]  /*0c70*/  BSYNC.RECONVERGENT B0 ;  /* 0x0000000000007941 */ /* 0x000fea0003800200 */
.L_x_39688:
[----:B------:R-:W-:Y:S04]  /*0c80*/  BSSY.RECONVERGENT B0, `(.L_x_39690) ;  /* 0x000001d000007945 */ /* 0x000fe80003800200 */
[----:B------:R-:W-:Y:S05]  /*0c90*/  @!P4 BRA `(.L_x_39691) ;  /* 0x00000000006cc947 */ /* 0x000fea0003800000 */
[----:B------:R-:W-:Y:S01]  /*0ca0*/  ISETP.NE.U32.AND P1, PT, RZ, UR8, PT ;  /* 0x00000008ff007c0c */ /* 0x000fe2000bf25070 */
[----:B------:R-:W3:Y:S03]  /*0cb0*/  @P5 LDC.64 R72, c[0x0][0x390] ;  /* 0x0000e400ff485b82 */ /* 0x000ee60000000a00 */
[----:B------:R-:W-:-:S05]  /*0cc0*/  ISETP.NE.AND.EX P1, PT, RZ, UR9, PT, P1 ;  /* 0x00000009ff007c0c */ /* 0x000fca000bf25310 */
[----:B-12---:R-:W1:Y:S08]  /*0cd0*/  LDC.64 R102, c[0x0][0x3a8] ;  /* 0x0000ea00ff667b82 */ /* 0x006e700000000a00 */
[----:B------:R-:W2:Y:S01]  /*0ce0*/  @P1 LDC.64 R74, c[0x0][0x3a0] ;  /* 0x0000e800ff4a1b82 */ /* 0x000ea20000000a00 */
[----:B---3--:R-:W-:-:S05]  /*0cf0*/  @P5 IMAD.WIDE.U32 R104, R101, 0x10, R72 ;  /* 0x0000001065685825 */ /* 0x008fca00078e0048 */
[----:B------:R-:W3:Y:S01]  /*0d00*/  @P5 LDG.E.128 R64, desc[UR6][R104.64] ;  /* 0x0000000668405981 */ /* 0x000ee2000c1e1d00 */
[----:B--2---:R-:W-:-:S05]  /*0d10*/  @P1 IMAD.WIDE.U32 R106, R99, 0x10, R74 ;  /* 0x00000010636a1825 */ /* 0x004fca00078e004a */
[----:B------:R-:W2:Y:S01]  /*0d20*/  @P1 LDG.E.128 R72, desc[UR6][R106.64] ;  /* 0x000000066a481981 */ /* 0x000ea2000c1e1d00 */
[C---:B------:R-:W-:Y:S02]  /*0d30*/  ISETP.GT.AND P3, PT, R98.reuse, RZ, P1 ;  /* 0x000000ff6200720c */ /* 0x040fe40000f64270 */
[----:B------:R-:W-:Y:S01]  /*0d40*/  ISETP.GT.AND P2, PT, R98, RZ, PT ;  /* 0x000000ff6200720c */ /* 0x000fe20003f44270 */
[----:B-1----:R-:W-:Y:S01]  /*0d50*/  IMAD.WIDE.U32 R102, R99, 0x10, R102 ;  /* 0x0000001063667825 */ /* 0x002fe200078e0066 */
[----:B------:R-:W-:Y:S02]  /*0d60*/  IADD3 R101, PT, PT, R101, 0x100, RZ ;  /* 0x0000010065657810 */ /* 0x000fe40007ffe0ff */
[----:B------:R-:W-:Y:S01]  /*0d70*/  IADD3 R99, PT, PT, R99, 0x100, RZ ;  /* 0x0000010063637810 */ /* 0x000fe20007ffe0ff */
[----:B---3--:R-:W-:Y:S01]  /*0d80*/  @!P1 FMUL.FTZ R108, R64, UR10 ;  /* 0x0000000a406c9c20 */ /* 0x008fe20008410000 */
[----:B------:R-:W-:Y:S01]  /*0d90*/  @!P1 FMUL.FTZ R109, R65, UR10 ;  /* 0x0000000a416d9c20 */ /* 0x000fe20008410000 */
[----:B------:R-:W-:Y:S01]  /*0da0*/  @!P1 FMUL.FTZ R110, R66, UR10 ;  /* 0x0000000a426e9c20 */ /* 0x000fe20008410000 */
[----:B------:R-:W-:-:S03]  /*0db0*/  @!P1 FMUL.FTZ R104, R67, UR10 ;  /* 0x0000000a43689c20 */ /* 0x000fc60008410000 */
[----:B--2---:R-:W-:Y:S01]  /*0dc0*/  @P3 FFMA.FTZ R72, R64, UR10, R72 ;  /* 0x0000000a40483c23 */ /* 0x004fe20008010048 */
        /* <DEDUP_REMOVED lines=8> */
.L_x_39691:
[----:B------:R-:W-:Y:S05]  /*0e50*/  BSYNC.RECONVERGENT B0 ;  /* 0x0000000000007941 */ /* 0x000fea0003800200 */
.L_x_39690:
[----:B------:R-:W-:Y:S01]  /*0e60*/  ISETP.GE.U32.AND P1, PT, R5, 0x300, PT ;  /* 0x000003000500780c */ /* 0x000fe20003f26070 */
[----:B------:R-:W-:Y:S03]  /*0e70*/  BSSY.RECONVERGENT B0, `(.L_x_39692) ;  /* 0x000001e000007945 */ /* 0x000fe60003800200 */
[----:B-123--:R-:W-:-:S09]  /*0e80*/  P2R R102, PR, RZ, 0x2 ;  /* 0x00000002ff667803 */ /* 0x00efd20000000000 */
[----:B------:R-:W-:Y:S05]  /*0e90*/  @!P1 BRA `(.L_x_39693) ;  /* 0x00000000006c9947 */ /* 0x000fea0003800000 */
[----:B------:R-:W-:Y:S01]  /*0ea0*/  ISETP.NE.U32.AND P1, PT, RZ, UR8, PT ;  /* 0x00000008ff007c0c */ /* 0x000fe2000bf25070 */
[----:B------:R-:W1:Y:S03]  /*0eb0*/  @P5 LDC.64 R76, c[0x0][0x390] ;  /* 0x0000e400ff4c5b82 */ /* 0x000e660000000a00 */
[----:B------:R-:W-:-:S05]  /*0ec0*/  ISETP.NE.AND.EX P1, PT, RZ, UR9, PT, P1 ;  /* 0x00000009ff007c0c */ /* 0x000fca000bf25310 */
[----:B------:R-:W2:Y:S08]  /*0ed0*/  LDC.64 R102, c[0x0][0x3a8] ;  /* 0x0000ea00ff667b82 */ /* 0x000eb00000000a00 */
[----:B------:R-:W3:Y:S01]  /*0ee0*/  @P1 LDC.64 R78, c[0x0][0x3a0] ;  /* 0x0000e800ff4e1b82 */ /* 0x000ee20000000a00 */
[----:B-1----:R-:W-:-:S05]  /*0ef0*/  @P5 IMAD.WIDE.U32 R104, R101, 0x10, R76 ;  /* 0x0000001065685825 */ /* 0x002fca00078e004c */
[----:B------:R-:W4:Y:S01]  /*0f00*/  @P5 LDG.E.128 R64, desc[UR6][R104.64] ;  /* 0x0000000668405981 */ /* 0x000f22000c1e1d00 */
[----:B---3--:R-:W-:-:S05]  /*0f10*/  @P1 IMAD.WIDE.U32 R106, R99, 0x10, R78 ;  /* 0x00000010636a1825 */ /* 0x008fca00078e004e */
[----:B------:R-:W3:Y:S01]  /*0f20*/  @P1 LDG.E.128 R76, desc[UR6][R106.64] ;  /* 0x000000066a4c1981 */ /* 0x000ee2000c1e1d00 */
[----:B------:R-:W-:Y:S01]  /*0f30*/  ISETP.GT.AND P2, PT, R98, RZ, P1 ;  /* 0x000000ff6200720c */ /* 0x000fe20000f44270 */
[----:B--2---:R-:W-:Y:S01]  /*0f40*/  IMAD.WIDE.U32 R102, R99, 0x10, R102 ;  /* 0x0000001063667825 */ /* 0x004fe200078e0066 */
[----:B------:R-:W-:Y:S02]  /*0f50*/  IADD3 R101, PT, PT, R101, 0x100, RZ ;  /* 0x0000010065657810 */ /* 0x000fe40007ffe0ff */
[----:B------:R-:W-:Y:S01]  /*0f60*/  IADD3 R99, PT, PT, R99, 0x100, RZ ;  /* 0x0000010063637810 */ /* 0x000fe20007ffe0ff */
[----:B----4-:R-:W-:Y:S01]  /*0f70*/  @!P1 FMUL.FTZ R108, R64, UR10 ;  /* 0x0000000a406c9c20 */ /* 0x010fe20008410000 */
[----:B------:R-:W-:Y:S01]  /*0f80*/  @!P1 FMUL.FTZ R109, R65, UR10 ;  /* 0x0000000a416d9c20 */ /* 0x000fe20008410000 */
[----:B------:R-:W-:Y:S01]  /*0f90*/  @!P1 FMUL.FTZ R104, R66, UR10 ;  /* 0x0000000a42689c20 */ /* 0x000fe20008410000 */
[----:B------:R-:W-:-:S05]  /*0fa0*/  @!P1 FMUL.FTZ R105, R67, UR10 ;  /* 0x0000000a43699c20 */ /* 0x000fca0008410000 */
[----:B---3--:R-:W-:Y:S01]  /*0fb0*/  @P2 FFMA.FTZ R76, R64, UR10, R76 ;  /* 0x0000000a404c2c23 */ /* 0x008fe2000801004c */
[----:B------:R-:W-:Y:S01]  /*0fc0*/  @P2 FFMA.FTZ R77, R65, UR10, R77 ;  /* 0x0000000a414d2c23 */ /* 0x000fe2000801004d */
[----:B------:R-:W-:Y:S01]  /*0fd0*/  @P2 FFMA.FTZ R78, R66, UR10, R78 ;  /* 0x0000000a424e2c23 */ /* 0x000fe2000801004e */
[----:B------:R-:W-:Y:S01]  /*0fe0*/  @P2 FFMA.FTZ R79, R67, UR10, R79 ;  /* 0x0000000a434f2c23 */ /* 0x000fe2000801004f */
[----:B------:R-:W-:-:S04]  /*0ff0*/  ISETP.GT.AND P2, PT, R98, RZ, PT ;  /* 0x000000ff6200720c */ /* 0x000fc80003f44270 */
[----:B------:R-:W-:Y:S02]  /*1000*/  @!P1 FSEL R76, R108, RZ, P2 ;  /* 0x000000ff6c4c9208 */ /* 0x000fe40001000000 */
[----:B------:R-:W-:Y:S02]  /*1010*/  @!P1 FSEL R77, R109, RZ, P2 ;  /* 0x000000ff6d4d9208 */ /* 0x000fe40001000000 */
[----:B------:R-:W-:Y:S02]  /*1020*/  @!P1 FSEL R78, R104, RZ, P2 ;  /* 0x000000ff684e9208 */ /* 0x000fe40001000000 */
[----:B------:R-:W-:-:S05]  /*1030*/  @!P1 FSEL R79, R105, RZ, P2 ;  /* 0x000000ff694f9208 */ /* 0x000fca0001000000 */
[----:B------:R1:W-:Y:S02]  /*1040*/  STG.E.128 desc[UR6][R102.64], R76 ;  /* 0x0000004c66007986 */ /* 0x0003e4000c101d06 */
.L_x_39693:
[----:B------:R-:W-:Y:S05]  /*1050*/  BSYNC.RECONVERGENT B0 ;  /* 0x0000000000007941 */ /* 0x000fea0003800200 */
.L_x_39692:
[----:B------:R-:W-:Y:S01]  /*1060*/  ISETP.GE.U32.AND P1, PT, R5, 0x400, PT ;  /* 0x000004000500780c */ /* 0x000fe20003f26070 */
[----:B------:R-:W-:-:S12]  /*1070*/  BSSY.RECONVERGENT B0, `(.L_x_39694) ;  /* 0x000001d000007945 */ /* 0x000fd80003800200 */
[----:B------:R-:W-:Y:S05]  /*1080*/  @!P1 BRA `(.L_x_39695) ;  /* 0x00000000006c9947 */ /* 0x000fea0003800000 */
[----:B------:R-:W-:Y:S01]  /*1090*/  ISETP.NE.U32.AND P2, PT, RZ, UR8, PT ;  /* 0x00000008ff007c0c */ /* 0x000fe2000bf45070 */
[----:B------:R-:W1:Y:S03]  /*10a0*/  @P5 LDC.64 R80, c[0x0][0x390] ;  /* 0x0000e400ff505b82 */ /* 0x000e660000000a00 */
[----:B------:R-:W-:-:S13]  /*10b0*/  ISETP.NE.AND.EX P2, PT, RZ, UR9, PT, P2 ;  /* 0x00000009ff007c0c */ /* 0x000fda000bf45320 */
[----:B------:R-:W2:Y:S01]  /*10c0*/  @P2 LDC.64 R82, c[0x0][0x3a0] ;  /* 0x0000e800ff522b82 */ /* 0x000ea20000000a00 */
[----:B-1----:R-:W-:-:S05]  /*10d0*/  @P5 IMAD.WIDE.U32 R102, R101, 0x10, R80 ;  /* 0x0000001065665825 */ /* 0x002fca00078e0050 */
[----:B------:R1:W3:Y:S01]  /*10e0*/  @P5 LDG.E.128 R64, desc[UR6][R102.64] ;  /* 0x0000000666405981 */ /* 0x0002e2000c1e1d00 */
[----:B------:R-:W-:Y:S01]  /*10f0*/  ISETP.GT.AND P3, PT, R98, RZ, P2 ;  /* 0x000000ff6200720c */ /* 0x000fe20001764270 */
[----:B-1----:R-:W1:Y:S01]  /*1100*/  LDC.64 R102, c[0x0][0x3a8] ;  /* 0x0000ea00ff667b82 */ /* 0x002e620000000a00 */
[----:B--2---:R-:W-:-:S05]  /*1110*/  @P2 IMAD.WIDE.U32 R104, R99, 0x10, R82 ;  /* 0x0000001063682825 */ /* 0x004fca00078e0052 */
[----:B------:R-:W2:Y:S01]  /*1120*/  @P2 LDG.E.128 R80, desc[UR6][R104.64] ;  /* 0x0000000668502981 */ /* 0x000ea2000c1e1d00 */
[----:B-1----:R-:W-:Y:S01]  /*1130*/  IMAD.WIDE.U32 R102, R99, 0x10, R102 ;  /* 0x0000001063667825 */ /* 0x002fe200078e0066 */
[----:B------:R-:W-:Y:S02]  /*1140*/  IADD3 R101, PT, PT, R101, 0x100, RZ ;  /* 0x0000010065657810 */ /* 0x000fe40007ffe0ff */
[----:B------:R-:W-:Y:S01]  /*1150*/  IADD3 R99, PT, PT, R99, 0x100, RZ ;  /* 0x0000010063637810 */ /* 0x000fe20007ffe0ff */
[----:B---3--:R-:W-:Y:S01]  /*1160*/  @!P2 FMUL.FTZ R106, R64, UR10 ;  /* 0x0000000a406aac20 */ /* 0x008fe20008410000 */
[----:B------:R-:W-:Y:S01]  /*1170*/  @!P2 FMUL.FTZ R107, R65, UR10 ;  /* 0x0000000a416bac20 */ /* 0x000fe20008410000 */
[----:B------:R-:W-:Y:S01]  /*1180*/  @!P2 FMUL.FTZ R108, R66, UR10 ;  /* 0x0000000a426cac20 */ /* 0x000fe20008410000 */
[----:B------:R-:W-:Y:S01]  /*1190*/  @!P2 FMUL.FTZ R109, R67, UR10 ;  /* 0x0000000a436dac20 */ /* 0x000fe20008410000 */
[----:B--2---:R-:W-:Y:S01]  /*11a0*/  @P3 FFMA.FTZ R80, R64, UR10, R80 ;  /* 0x0000000a40503c23 */ /* 0x004fe20008010050 */
        /* <DEDUP_REMOVED lines=9> */
.L_x_39695:
[----:B------:R-:W-:Y:S05]  /*1240*/  BSYNC.RECONVERGENT B0 ;  /* 0x0000000000007941 */ /* 0x000fea0003800200 */
.L_x_39694:
[----:B------:R-:W-:Y:S01]  /*1250*/  ISETP.GE.U32.AND P2, PT, R5, 0x500, PT ;  /* 0x000005000500780c */ /* 0x000fe20003f46070 */
[----:B------:R-:W-:-:S12]  /*1260*/  BSSY.RECONVERGENT B0, `(.L_x_39696) ;  /* 0x000001d000007945 */ /* 0x000fd80003800200 */
[----:B------:R-:W-:Y:S05]  /*1270*/  @!P2 BRA `(.L_x_39697) ;  /* 0x00000000006ca947 */ /* 0x000fea0003800000 */
[----:B------:R-:W-:Y:S01]  /*1280*/  ISETP.NE.U32.AND P3, PT, RZ, UR8, PT ;  /* 0x00000008ff007c0c */ /* 0x000fe2000bf65070 */
[----:B------:R-:W1:Y:S03]  /*1290*/  @P5 LDC.64 R84, c[0x0][0x390] ;  /* 0x0000e400ff545b82 */ /* 0x000e660000000a00 */
[----:B------:R-:W-:-:S13]  /*12a0*/  ISETP.NE.AND.EX P3, PT, RZ, UR9, PT, P3 ;  /* 0x00000009ff007c0c */ /* 0x000fda000bf65330 */
[----:B------:R-:W3:Y:S01]  /*12b0*/  @P3 LDC.64 R86, c[0x0][0x3a0] ;  /* 0x0000e800ff563b82 */ /* 0x000ee20000000a00 */
[----:B-12---:R-:W-:-:S05]  /*12c0*/  @P5 IMAD.WIDE.U32 R102, R101, 0x10, R84 ;  /* 0x0000001065665825 */ /* 0x006fca00078e0054 */
[----:B------:R1:W2:Y:S01]  /*12d0*/  @P5 LDG.E.128 R64, desc[UR6][R102.64] ;  /* 0x0000000666405981 */ /* 0x0002a2000c1e1d00 */
[----:B------:R-:W-:Y:S01]  /*12e0*/  ISETP.GT.AND P4, PT, R98, RZ, P3 ;  /* 0x000000ff6200720c */ /* 0x000fe20001f84270 */
[----:B-1----:R-:W1:Y:S01]  /*12f0*/  LDC.64 R102, c[0x0][0x3a8] ;  /* 0x0000ea00ff667b82 */ /* 0x002e620000000a00 */
[----:B---3--:R-:W-:-:S05]  /*1300*/  @P3 IMAD.WIDE.U32 R104, R99, 0x10, R86 ;  /* 0x0000001063683825 */ /* 0x008fca00078e0056 */
[----:B------:R-:W3:Y:S01]  /*1310*/  @P3 LDG.E.128 R84, desc[UR6][R104.64] ;  /* 0x0000000668543981 */ /* 0x000ee2000c1e1d00 */
[----:B-1----:R-:W-:Y:S01]  /*1320*/  IMAD.WIDE.U32 R102, R99, 0x10, R102 ;  /* 0x0000001063667825 */ /* 0x002fe200078e0066 */
[----:B------:R-:W-:Y:S02]  /*1330*/  IADD3 R101, PT, PT, R101, 0x100, RZ ;  /* 0x0000010065657810 */ /* 0x000fe40007ffe0ff */
[----:B------:R-:W-:Y:S01]  /*1340*/  IADD3 R99, PT, PT, R99, 0x100, RZ ;  /* 0x0000010063637810 */ /* 0x000fe20007ffe0ff */
[----:B--2---:R-:W-:Y:S01]  /*1350*/  @!P3 FMUL.FTZ R106, R64, UR10 ;  /* 0x0000000a406abc20 */ /* 0x004fe20008410000 */
[----:B------:R-:W-:Y:S01]  /*1360*/  @!P3 FMUL.FTZ R107, R65, UR10 ;  /* 0x0000000a416bbc20 */ /* 0x000fe20008410000 */
[----:B------:R-:W-:Y:S01]  /*1370*/  @!P3 FMUL.FTZ R108, R66, UR10 ;  /* 0x0000000a426cbc20 */ /* 0x000fe20008410000 */
[----:B------:R-:W-:Y:S01]  /*1380*/  @!P3 FMUL.FTZ R109, R67, UR10 ;  /* 0x0000000a436dbc20 */ /* 0x000fe20008410000 */
        /* <DEDUP_REMOVED lines=10> */
.L_x_39697:
[----:B------:R-:W-:Y:S05]  /*1430*/  BSYNC.RECONVERGENT B0 ;  /* 0x0000000000007941 */ /* 0x000fea0003800200 */
.L_x_39696:
[----:B------:R-:W-:Y:S01]  /*1440*/  ISETP.GE.U32.AND P3, PT, R5, 0x600, PT ;  /* 0x000006000500780c */ /* 0x000fe20003f66070 */
[----:B------:R-:W-:-:S12]  /*1450*/  BSSY.RECONVERGENT B0, `(.L_x_39698) ;  /* 0x000001d000007945 */ /* 0x000fd80003800200 */
[----:B------:R-:W-:Y:S05]  /*1460*/  @!P3 BRA `(.L_x_39699) ;  /* 0x00000000006cb947 */ /* 0x000fea0003800000 */
[----:B------:R-:W-:Y:S01]  /*1470*/  ISETP.NE.U32.AND P4, PT, RZ, UR8, PT ;  /* 0x00000008ff007c0c */ /* 0x000fe2000bf85070 */
[----:B------:R-:W1:Y:S03]  /*1480*/  @P5 LDC.64 R88, c[0x0][0x390] ;  /* 0x0000e400ff585b82 */ /* 0x000e660000000a00 */
[----:B------:R-:W-:-:S13]  /*1490*/  ISETP.NE.AND.EX P4, PT, RZ, UR9, PT, P4 ;  /* 0x00000009ff007c0c */ /* 0x000fda000bf85340 */
[----:B------:R-:W4:Y:S01]  /*14a0*/  @P4 LDC.64 R90, c[0x0][0x3a0] ;  /* 0x0000e800ff5a4b82 */ /* 0x000f220000000a00 */
[----:B-123--:R-:W-:-:S05]  /*14b0*/  @P5 IMAD.WIDE.U32 R102, R101, 0x10, R88 ;  /* 0x0000001065665825 */ /* 0x00efca00078e0058 */
[----:B------:R1:W2:Y:S01]  /*14c0*/  @P5 LDG.E.128 R64, desc[UR6][R102.64] ;  /* 0x0000000666405981 */ /* 0x0002a2000c1e1d00 */
[----:B------:R-:W-:Y:S01]  /*14d0*/  ISETP.GT.AND P6, PT, R98, RZ, P4 ;  /* 0x000000ff6200720c */ /* 0x000fe200027c4270 */
[----:B-1----:R-:W1:Y:S01]  /*14e0*/  LDC.64 R102, c[0x0][0x3a8] ;  /* 0x0000ea00ff667b82 */ /* 0x002e620000000a00 */
[----:B----4-:R-:W-:-:S05]  /*14f0*/  @P4 IMAD.WIDE.U32 R104, R99, 0x10, R90 ;  /* 0x0000001063684825 */ /* 0x010fca00078e005a */
        /* <DEDUP_REMOVED lines=18> */
.L_x_39699:
[----:B------:R-:W-:Y:S05]  /*1620*/  BSYNC.RECONVERGENT B0 ;  /* 0x0000000000007941 */ /* 0x000fea0003800200 */
.L_x_39698:
[----:B------:R-:W-:Y:S01]  /*1630*/  ISETP.GE.U32.AND P4, PT, R5, 0x700, PT ;  /* 0x000007000500780c */ /* 0x000fe20003f86070 */
[----:B------:R-:W-:-:S12]  /*1640*/  BSSY.RECONVERGENT B0, `(.L_x_39700) ;  /* 0x000001b000007945 */ /* 0x000fd80003800200 */
[----:B------:R-:W-:Y:S05]  /*1650*/  @!P4 BRA `(.L_x_39701) ;  /* 0x000000000064c947 */ /* 0x000fea0003800000 */
[----:B-1234-:R-:W1:Y:S02]  /*1660*/  @P5 LDC.64 R102, c[0x0][0x390] ;  /* 0x0000e400ff665b82 */ /* 0x01ee640000000a00 */
[----:B-1----:R-:W-:-:S05]  /*1670*/  @P5 IMAD.WIDE.U32 R102, R101, 0x10, R102 ;  /* 0x0000001065665825 */ /* 0x002fca00078e0066 */
[----:B------:R-:W2:Y:S01]  /*1680*/  @P5 LDG.E.128 R64, desc[UR6][R102.64] ;  /* 0x0000000666405981 */ /* 0x000ea2000c1e1d00 */
[----:B------:R-:W-:-:S04]  /*1690*/  ISETP.NE.U32.AND P5, PT, RZ, UR8, PT ;  /* 0x00000008ff007c0c */ /* 0x000fc8000bfa5070 */
[----:B------:R-:W-:-:S13]  /*16a0*/  ISETP.NE.AND.EX P5, PT, RZ, UR9, PT, P5 ;  /* 0x00000009ff007c0c */ /* 0x000fda000bfa5350 */
[----:B------:R-:W1:Y:S02]  /*16b0*/  @P5 LDC.64 R104, c[0x0][0x3a0] ;  /* 0x0000e800ff685b82 */ /* 0x000e640000000a00 */
[----:B-1----:R-:W-:-:S05]  /*16c0*/  @P5 IMAD.WIDE.U32 R104, R99, 0x10, R104 ;  /* 0x0000001063685825 */ /* 0x002fca00078e0068 */
[----:B------:R-:W3:Y:S01]  /*16d0*/  @P5 LDG.E.128 R92, desc[UR6][R104.64] ;  /* 0x00000006685c5981 */ /* 0x000ee2000c1e1d00 */
[----:B------:R-:W-:Y:S01]  /*16e0*/  ISETP.GT.AND P6, PT, R98, RZ, P5 ;  /* 0x000000ff6200720c */ /* 0x000fe20002fc4270 */
[----:B--2---:R-:W-:Y:S01]  /*16f0*/  @!P5 FMUL.FTZ R102, R65, UR10 ;  /* 0x0000000a4166dc20 */ /* 0x004fe20008410000 */
[----:B------:R-:W-:Y:S01]  /*1700*/  @!P5 FMUL.FTZ R103, R66, UR10 ;  /* 0x0000000a4267dc20 */ /* 0x000fe20008410000 */
[----:B------:R-:W-:Y:S01]  /*1710*/  @!P5 FMUL.FTZ R101, R64, UR10 ;  /* 0x0000000a4065dc20 */ /* 0x000fe20008410000 */
        /* <DEDUP_REMOVED lines=8> */
[----:B------:R-:W1:Y:S01]  /*17a0*/  LDC.64 R102, c[0x0][0x3a8] ;  /* 0x0000ea00ff667b82 */ /* 0x000e620000000a00 */
[----:B------:R-:W-:Y:S02]  /*17b0*/  @!P5 FSEL R92, R101, RZ, P6 ;  /* 0x000000ff655cd208 */ /* 0x000fe40003000000 */
[----:B------:R-:W-:Y:S01]  /*17c0*/  @!P5 FSEL R95, R106, RZ, P6 ;  /* 0x000000ff6a5fd208 */ /* 0x000fe20003000000 */
[----:B-1----:R-:W-:-:S05]  /*17d0*/  IMAD.WIDE.U32 R98, R99, 0x10, R102 ;  /* 0x0000001063627825 */ /* 0x002fca00078e0066 */
[----:B------:R1:W-:Y:S02]  /*17e0*/  STG.E.128 desc[UR6][R98.64], R92 ;  /* 0x0000005c62007986 */ /* 0x0003e4000c101d06 */
.L_x_39701:
[----:B------:R-:W-:Y:S05]  /*17f0*/  BSYNC.RECONVERGENT B0 ;  /* 0x0000000000007941 */ /* 0x000fea0003800200 */
.L_x_39700:
[----:B-1----:R-:W-:Y:S01]  /*1800*/  FADD.FTZ R98, RZ, R68 ;  /* 0x00000044ff627221 */ /* 0x002fe20000010000 */
[C---:B------:R-:W-:Y:S01]  /*1810*/  ISETP.GT.U32.AND P5, PT, R5.reuse, 0x1ff, PT ;  /* 0x000001ff0500780c */ /* 0x040fe20003fa4070 */
[----:B------:R-:W1:Y:S01]  /*1820*/  S2UR UR5, SR_CgaCtaId ;  /* 0x00000000000579c3 */ /* 0x000e620000008800 */
[----:B------:R-:W-:Y:S01]  /*1830*/  ISETP.GT.U32.AND P6, PT, R5, 0x2ff, PT ;  /* 0x000002ff0500780c */ /* 0x000fe20003fc4070 */
[----:B------:R-:W-:Y:S01]  /*1840*/  FADD.FTZ R99, R69, R98 ;  /* 0x0000006245637221 */ /* 0x000fe20000010000 */
[----:B--234-:R-:W-:Y:S01]  /*1850*/  P2R R102, PR, RZ, 0x2 ;  /* 0x00000002ff667803 */ /* 0x01cfe20000000000 */
[----:B------:R-:W-:Y:S01]  /*1860*/  UMOV UR4, 0x400 ;  /* 0x0000040000047882 */ /* 0x000fe20000000000 */
[----:B------:R-:W-:Y:S01]  /*1870*/  ISETP.GT.U32.AND P1, PT, R5, 0x3ff, PT ;  /* 0x000003ff0500780c */ /* 0x000fe20003f24070 */
[----:B------:R-:W-:-:S04]  /*1880*/  FADD.FTZ R98, R70, R99 ;  /* 0x0000006346627221 */ /* 0x000fc80000010000 */
        /* <DEDUP_REMOVED lines=42> */
[----:B------:R-:W-:-:S03]  /*1b30*/  MOV R105, RZ ;  /* 0x000000ff00697202 */ /* 0x000fc60000000f00 */
[----:B0-----:R-:W-:-:S04]  /*1b40*/  FMUL.FTZ R102, R6, R107 ;  /* 0x0000006b06667220 */ /* 0x001fc80000410000 */
        /* <DEDUP_REMOVED lines=73> */
[----:B0-----:R-:W-:-:S05]  /*1fe0*/  FADD.FTZ R106, R101, R106 ;  /* 0x0000006a656a7221 */ /* 0x001fca0000010000 */
        /* <DEDUP_REMOVED lines=14> */
[----:B------:R-:W0:Y:S03]  /*20d0*/  SHFL.DOWN PT, R112, R109, 0x2, 0x1f ;  /* 0x08401f006d707f89 */ /* 0x000e2600000e0000 */
[----:B------:R-:W2:Y:S01]  /*20e0*/  MUFU.RCP R110, R101 ;  /* 0x00000065006e7308 */ /* 0x000ea20000001000 */
[----:B-1----:R-:W1:Y:S04]  /*20f0*/  SHFL.DOWN PT, R107, R98, 0x4, 0x1f ;  /* 0x08801f00626b7f89 */ /* 0x002e6800000e0000 */
[----:B------:R-:W3:Y:S01]  /*2100*/  SHFL.DOWN PT, R104, R99, 0x4, 0x1f ;  /* 0x08801f0063687f89 */ /* 0x000ee200000e0000 */
[----:B0-----:R-:W-:-:S02]  /*2110*/  IADD3 R106, PT, PT, R109, R112, RZ ;  /* 0x000000706d6a7210 */ /* 0x001fc40007ffe0ff */
[----:B------:R-:W-:-:S03]  /*2120*/  I2FP.F32.S32 R112, R112 ;  /* 0x0000007000707245 */ /* 0x000fc60000201400 */
[----:B------:R-:W-:Y:S01]  /*2130*/  SHFL.DOWN PT, R109, R106, 0x1, 0x1f ;  /* 0x08201f006a6d7f89 */ /* 0x000fe200000e0000 */
[----:B-1----:R-:W-:-:S04]  /*2140*/  FMUL.FTZ R102, R107, R108 ;  /* 0x0000006c6b667220 */ /* 0x002fc80000410000 */
[----:B------:R-:W-:Y:S01]  /*2150*/  FFMA.FTZ R103, R111, R98, R102 ;  /* 0x000000626f677223 */ /* 0x000fe20000010066 */
[----:B------:R-:W-:Y:S01]  /*2160*/  FADD.FTZ R98, -R107, R98 ;  /* 0x000000626b627221 */ /* 0x000fe20000010100 */
[----:B---3--:R-:W-:Y:S02]  /*2170*/  FADD.FTZ R105, R104, R99 ;  /* 0x0000006368697221 */ /* 0x008fe40000010000 */
[----:B--2---:R-:W-:Y:S01]  /*2180*/  FMUL.FTZ R102, R110, R103 ;  /* 0x000000676e667220 */ /* 0x004fe20000410000 */
[----:B------:R-:W-:-:S04]  /*2190*/  FMUL.FTZ R98, R98, R98 ;  /* 0x0000006262627220 */ /* 0x000fc80000410000 */
[----:B------:R-:W0:Y:S01]  /*21a0*/  SHFL.DOWN PT, R103, R102, 0x2, 0x1f ;  /* 0x08401f0066677f89 */ /* 0x000e2200000e0000 */
[----:B------:R-:W-:Y:S01]  /*21b0*/  FMUL.FTZ R111, R98, R111 ;  /* 0x0000006f626f7220 */ /* 0x000fe20000410000 */
[----:B------:R-:W-:-:S03]  /*21c0*/  I2FP.F32.S32 R98, R106 ;  /* 0x0000006a00627245 */ /* 0x000fc60000201400 */
[----:B------:R-:W-:Y:S01]  /*21d0*/  FMUL.FTZ R111, R111, R108 ;  /* 0x0000006c6f6f7220 */ /* 0x000fe20000410000 */
[----:B------:R-:W1:Y:S03]  /*21e0*/  MUFU.RCP R99, R98 ;  /* 0x0000006200637308 */ /* 0x000e660000001000 */
[----:B------:R-:W-:-:S05]  /*21f0*/  FFMA.FTZ R105, R110, R111, R105 ;  /* 0x0000006f6e697223 */ /* 0x000fca0000010069 */
[----:B------:R-:W2:Y:S01]  /*2200*/  SHFL.DOWN PT, R104, R105, 0x2, 0x1f ;  /* 0x08401f0069687f89 */ /* 0x000ea200000e0000 */
[----:B0-----:R-:W-:-:S04]  /*2210*/  FMUL.FTZ R108, R103, R112 ;  /* 0x00000070676c7220 */ /* 0x001fc80000410000 */
[----:B------:R-:W-:Y:S01]  /*2220*/  FFMA.FTZ R108, R101, R102, R108 ;  /* 0x00000066656c7223 */ /* 0x000fe2000001006c */
[----:B------:R-:W-:Y:S01]  /*2230*/  FADD.FTZ R102, R102, -R103 ;  /* 0x8000006766667221 */ /* 0x000fe20000010000 */
[----:B------:R-:W-:Y:S02]  /*2240*/  IADD3 R103, PT, PT, R106, R109, RZ ;  /* 0x0000006d6a677210 */ /* 0x000fe40007ffe0ff */
[----:B-1----:R-:W-:Y:S01]  /*2250*/  FMUL.FTZ R107, R99, R108 ;  /* 0x0000006c636b7220 */ /* 0x002fe20000410000 */
[----:B------:R-:W-:Y:S01]  /*2260*/  FMUL.FTZ R102, R102, R102 ;  /* 0x0000006666667220 */ /* 0x000fe20000410000 */
[----:B------:R-:W-:Y:S02]  /*2270*/  I2FP.F32.S32 R103, R103 ;  /* 0x0000006700677245 */ /* 0x000fe40000201400 */
[----:B------:R-:W-:Y:S01]  /*2280*/  I2FP.F32.S32 R109, R109 ;  /* 0x0000006d006d7245 */ /* 0x000fe20000201400 */
[----:B------:R-:W0:Y:S01]  /*2290*/  SHFL.DOWN PT, R108, R107, 0x1, 0x1f ;  /* 0x08201f006b6c7f89 */ /* 0x000e2200000e0000 */
[----:B------:R-:W-:Y:S01]  /*22a0*/  FMUL.FTZ R102, R101, R102 ;  /* 0x0000006665667220 */ /* 0x000fe20000410000 */
[----:B--2---:R-:W-:Y:S01]  /*22b0*/  FADD.FTZ R104, R105, R104 ;  /* 0x0000006869687221 */ /* 0x004fe20000010000 */
[----:B------:R-:W1:Y:S02]  /*22c0*/  MUFU.RCP R103, R103 ;  /* 0x0000006700677308 */ /* 0x000e640000001000 */
[----:B------:R-:W-:-:S04]  /*22d0*/  FMUL.FTZ R102, R102, R112 ;  /* 0x0000007066667220 */ /* 0x000fc80000410000 */
[----:B------:R-:W-:-:S05]  /*22e0*/  FFMA.FTZ R104, R99, R102, R104 ;  /* 0x0000006663687223 */ /* 0x000fca0000010068 */
        /* <DEDUP_REMOVED lines=8> */
[----:B------:R-:W0:Y:S01]  /*2370*/  SHFL.IDX PT, R102, R102, RZ, 0x1f ;  /* 0x00001fff66667589 */ /* 0x000e2200000e0000 */
[----:B------:R-:W1:Y:S01]  /*2380*/  @!P5 LDC.64 R104, c[0x0][0x3c0] ;  /* 0x0000f000ff68db82 */ /* 0x000e620000000a00 */
[----:B------:R-:W-:-:S04]  /*2390*/  FMUL.FTZ R107, R107, R109 ;  /* 0x0000006d6b6b7220 */ /* 0x000fc80000410000 */
[----:B------:R-:W-:-:S03]  /*23a0*/  FFMA.FTZ R107, R103, R107, R98 ;  /* 0x0000006b676b7223 */ /* 0x000fc60000010062 */
[----:B------:R-:W2:Y:S02]  /*23b0*/  LDC R103, c[0x0][0x448] ;  /* 0x00011200ff677b82 */ /* 0x000ea40000000800 */
[----:B------:R-:W2:Y:S06]  /*23c0*/  SHFL.IDX PT, R108, R107, RZ, 0x1f ;  /* 0x00001fff6b6c7589 */ /* 0x000eac00000e0000 */
[----:B------:R-:W3:Y:S01]  /*23d0*/  @!P5 LDC.64 R98, c[0x0][0x3c8] ;  /* 0x0000f200ff62db82 */ /* 0x000ee20000000a00 */
[----:B0-----:R-:W-:Y:S01]  /*23e0*/  FMUL.FTZ R101, R102, R102 ;  /* 0x0000006666657220 */ /* 0x001fe20000410000 */
[----:B-1----:R-:W-:-:S04]  /*23f0*/  @!P5 IMAD.WIDE R104, R4, 0x4, R104 ;  /* 0x000000040468d825 */ /* 0x002fc800078e0268 */
[----:B------:R-:W-:Y:S01]  /*2400*/  FSEL R106, R101, RZ, P6 ;  /* 0x000000ff656a7208 */ /* 0x000fe20003000000 */
[----:B------:R0:W-:Y:S01]  /*2410*/  @!P5 STG.E desc[UR6][R104.64], R102 ;  /* 0x000000666800d986 */ /* 0x0001e2000c101906 */
        /* <DEDUP_REMOVED lines=28> */
[----:B------:R-:W-:Y:S01]  /*25e0*/  FFMA.FTZ R99, R108, R11, R15 ;  /* 0x0000000b6c637223 */ /* 0x000fe2000001000f */
[----:B------:R-:W-:-:S04]  /*25f0*/  IADD3 R103, PT, PT, R103, 0x100, RZ ;  /* 0x0000010067677810 */ /* 0x000fc80007ffe0ff */
[----:B------:R0:W-:Y:S03]  /*2600*/  STG.E.128 desc[UR6][R104.64], R96 ;  /* 0x0000006068007986 */ /* 0x0001e6000c101d06 */
.L_x_39704:
[----:B------:R-:W-:Y:S05]  /*2610*/  BSYNC.RECONVERGENT B0 ;  /* 0x0000000000007941 */ /* 0x000fea0003800200 */
.L_x_39703:
[----:B------:R-:W-:Y:S01]  /*2620*/  ISETP.GE.U32.AND P0, PT, R5, 0x200, PT ;  /* 0x000002000500780c */ /* 0x000fe20003f06070 */
[----:B------:R-:W-:-:S12]  /*2630*/  BSSY.RECONVERGENT B0, `(.L_x_39705) ;  /* 0x0000012000007945 */ /* 0x000fd80003800200 */
        /* <DEDUP_REMOVED lines=17> */
.L_x_39706:
[----:B------:R-:W-:Y:S05]  /*2750*/  BSYNC.RECONVERGENT B0 ;  /* 0x0000000000007941 */ /* 0x000fea0003800200 */
.L_x_39705:
        /* <DEDUP_REMOVED lines=19> */
.L_x_39708:
[----:B------:R-:W-:Y:S05]  /*2890*/  BSYNC.RECONVERGENT B0 ;  /* 0x0000000000007941 */ /* 0x000fea0003800200 */
.L_x_39707:
[----:B------:R-:W-:Y:S04]  /*28a0*/  BSSY.RECONVERGENT B0, `(.L_x_39709) ;  /* 0x0000012000007945 */ /* 0x000fe80003800200 */
        /* <DEDUP_REMOVED lines=17> */
.L_x_39710:
[----:B------:R-:W-:Y:S05]  /*29c0*/  BSYNC.RECONVERGENT B0 ;  /* 0x0000000000007941 */ /* 0x000fea0003800200 */
.L_x_39709:
[----:B------:R-:W-:Y:S04]  /*29d0*/  BSSY.RECONVERGENT B0, `(.L_x_39711) ;  /* 0x0000012000007945 */ /* 0x000fe80003800200 */
        /* <DEDUP_REMOVED lines=17> */
.L_x_39712:
[----:B------:R-:W-:Y:S05]  /*2af0*/  BSYNC.RECONVERGENT B0 ;  /* 0x0000000000007941 */ /* 0x000fea0003800200 */
.L_x_39711:
        /* <DEDUP_REMOVED lines=18> */
.L_x_39714:
[----:B------:R-:W-:Y:S05]  /*2c20*/  BSYNC.RECONVERGENT B0 ;  /* 0x0000000000007941 */ /* 0x000fea0003800200 */
.L_x_39713:
        /* <DEDUP_REMOVED lines=12> */
[----:B0-----:R-:W-:-:S04]  /*2cf0*/  IMAD.WIDE.U32 R102, R103, 0x10, R96 ;  /* 0x0000001067667825 */ /* 0x001fc800078e0060 */
[----:B------:R-:W-:Y:S01]  /*2d00*/  FFMA.FTZ R96, R99, R56, R60 ;  /* 0x0000003863607223 */ /* 0x000fe2000001003c */
[----:B------:R-:W-:Y:S01]  /*2d10*/  FFMA.FTZ R97, R104, R57, R61 ;  /* 0x0000003968617223 */ /* 0x000fe2000001003d */
[----:B------:R-:W-:-:S05]  /*2d20*/  FFMA.FTZ R99, R106, R59, R63 ;  /* 0x0000003b6a637223 */ /* 0x000fca000001003f */
[----:B------:R0:W-:Y:S02]  /*2d30*/  STG.E.128 desc[UR6][R102.64], R96 ;  /* 0x0000006066007986 */ /* 0x0001e4000c101d06 */
.L_x_39715:
[----:B------:R-:W-:Y:S05]  /*2d40*/  BSYNC.RECONVERGENT B0 ;  /* 0x0000000000007941 */ /* 0x000fea0003800200 */
.L_x_39702:
[----:B01234-:R-:W0:Y:S01]  /*2d50*/  LDC.64 R96, c[0x0][0x380] ;  /* 0x0000e000ff607b82 */ /* 0x01fe220000000a00 */
[----:B------:R-:W-:Y:S01]  /*2d60*/  UPLOP3.LUT UP0, UPT, UPT, UPT, UP0, 0x40, 0x4 ;  /* 0x000000000004789c */ /* 0x000fe20003f0e800 */
[----:B0-----:R-:W-:-:S04]  /*2d70*/  IADD3 R4, PT, PT, R4, R96, RZ ;  /* 0x0000006004047210 */ /* 0x001fc80007ffe0ff */
[----:B------:R-:W-:-:S13]  /*2d80*/  ISETP.GE.AND P0, PT, R4, R97, PT ;  /* 0x000000610400720c */ /* 0x000fda0003f06270 */
[----:B------:R-:W-:Y:S05]  /*2d90*/  @!P0 BRA `(.L_x_39716) ;  /* 0xffffffd800ec8947 */ /* 0x000fea000383ffff */
[----:B------:R-:W-:Y:S05]  /*2da0*/  EXIT ;  /* 0x000000000000794d */ /* 0x000fea0003800000 */
.L_x_39717:
        /* <DEDUP_REMOVED lines=13> */
.L_x_42437:


//--------------------- .text._ZN10layer_norm13ln_fwd_kernelINS_13Kernel_traitsIfffffjLj7168ELj1ELj1ELj8ELj16ENS_18Kernel_traits_baseILj7168EfffffjLj256EEEEELb0ELb0ELb1ELb1EEEvNS_9FwdParamsE --------------------------
	.section	.text._ZN10layer_norm13ln_fwd_kernelINS_13Kernel_traitsIfffffjLj7168ELj1ELj1ELj8ELj16ENS_18Kernel_traits_baseILj7168EfffffjLj256EEEEELb0ELb0ELb1ELb1EEEvNS_9FwdParamsE,"ax",@progbits
	.align	128
        .global         _ZN10layer_norm13ln_fwd_kernelINS_13Kernel_traitsIfffffjLj7168ELj1ELj1ELj8ELj16ENS_18Kernel_traits_baseILj7168EfffffjLj256EEEEELb0ELb0ELb1ELb1EEEvNS_9FwdParamsE
        .type           _ZN10layer_norm13ln_fwd_kernelINS_13Kernel_traitsIfffffjLj7168ELj1ELj1ELj8ELj16ENS_18Kernel_traits_baseILj7168EfffffjLj256EEEEELb0ELb0ELb1ELb1EEEvNS_9FwdParamsE,@function
        .size           _ZN10layer_norm13ln_fwd_kernelINS_13Kernel_traitsIfffffjLj7168ELj1ELj1ELj8ELj16ENS_18Kernel_traits_baseILj7168EfffffjLj256EEEEELb0ELb0ELb1ELb1EEEvNS_9FwdParamsE,(.L_x_42438 - _ZN10layer_norm13ln_fwd_kernelINS_13Kernel_traitsIfffffjLj7168ELj1ELj1ELj8ELj16ENS_18Kernel_traits_baseILj7168EfffffjLj256EEEEELb0ELb0ELb1ELb1EEEvNS_9FwdParamsE)
        .other          _ZN10layer_norm13ln_fwd_kernelINS_13Kernel_traitsIfffffjLj7168ELj1ELj1ELj8ELj16ENS_18Kernel_traits_baseILj7168EfffffjLj256EEEEELb0ELb0ELb1ELb1EEEvNS_9FwdParamsE,@"STO_CUDA_ENTRY STV_DEFAULT"
_ZN10layer_norm13ln_fwd_kernelINS_13Kernel_traitsIfffffjLj7168ELj1ELj1ELj8ELj16ENS_18Kernel_traits_baseILj7168EfffffjLj256EEEEELb0ELb0ELb1ELb1EEEvNS_9FwdParamsE:
.text._ZN10layer_norm13ln_fwd_kernelINS_13Kernel_traitsIfffffjLj7168ELj1ELj1ELj8ELj16ENS_18Kernel_traits_baseILj7168EfffffjLj256EEEEELb0ELb0ELb1ELb1EEEvNS_9FwdParamsE:
        /* <DEDUP_REMOVED lines=29> */
.L_x_39718:
        /* <DEDUP_REMOVED lines=23> */
.L_x_39719:
[----:B------:R-:W1:Y:S02]  /*0340*/  LDCU UR4, c[0x0][0x384] ;  /* 0x00007080ff0477ac */ /* 0x000e640008000800 */
[----:B-1----:R-:W-:-:S13]  /*0350*/  ISETP.GE.AND P0, PT, R3, UR4, PT ;  /* 0x0000000403007c0c */ /* 0x002fda000bf06270 */
[----:B------:R-:W-:Y:S05]  /*0360*/  @P0 EXIT ;  /* 0x000000000000094d */ /* 0x000fea0003800000 */
[----:B------:R-:W1:Y:S01]  /*0370*/  LDCU.U8 UR4, c[0x0][0x410] ;  /* 0x00008200ff0477ac */ /* 0x000e620008000000 */
[----:B------:R-:W2:Y:S01]  /*0380*/  LDCU UR10, c[0x0][0x400] ;  /* 0x00008000ff0a77ac */ /* 0x000ea20008000800 */
[----:B------:R-:W3:Y:S01]  /*0390*/  LDCU.64 UR8, c[0x0][0x3a0] ;  /* 0x00007400ff0877ac */ /* 0x000ee20008000a00 */
[----:B------:R-:W-:Y:S01]  /*03a0*/  UPLOP3.LUT UP0, UPT, UPT, UPT, UPT, 0x40, 0x4 ;  /* 0x000000000004789c */ /* 0x000fe20003f0e870 */
[----:B-1----:R-:W-:-:S13]  /*03b0*/  ISETP.NE.AND P3, PT, RZ, UR4, PT ;  /* 0x00000004ff007c0c */ /* 0x002fda000bf65270 */
.L_x_39721:
[----:B0-----:R-:W1:Y:S01]  /*03c0*/  LDC.64 R64, c[0x0][0x3f0] ;  /* 0x0000fc00ff407b82 */ /* 0x001e620000000a00 */
[----:B---3--:R-:W-:-:S07]  /*03d0*/  ISETP.NE.U32.AND P1, PT, RZ, UR8, PT ;  /* 0x00000008ff007c0c */ /* 0x008fce000bf25070 */
[----:B------:R-:W3:Y:S01]  /*03e0*/  LDC R96, c[0x0][0x388] ;  /* 0x0000e200ff607b82 */ /* 0x000ee20000000800 */
[----:B------:R-:W-:Y:S01]  /*03f0*/  HFMA2 R88, -RZ, RZ, 0, 0 ;  /* 0x00000000ff587431 */ /* 0x000fe200000001ff */
[----:B------:R-:W-:Y:S02]  /*0400*/  PLOP3.LUT P5, PT, PT, PT, PT, 0x8, 0x80 ;  /* 0x000000000080781c */ /* 0x000fe40003fae170 */
[----:B------:R-:W-:-:S04]  /*0410*/  PLOP3.LUT P6, PT, PT, PT, PT, 0x8, 0x80 ;  /* 0x000000000080781c */ /* 0x000fc80003fce170 */
[----:B------:R-:W4:Y:S01]  /*0420*/  LDC.64 R94, c[0x0][0x3a8] ;  /* 0x0000ea00ff5e7b82 */ /* 0x000f220000000a00 */
[----:B-1----:R-:W-:-:S05]  /*0430*/  IMAD.WIDE R64, R3, 0x4, R64 ;  /* 0x0000000403407825 */ /* 0x002fca00078e0240 */
[----:B------:R-:W2:Y:S01]  /*0440*/  LDG.E R72, desc[UR6][R64.64] ;  /* 0x0000000640487981 */ /* 0x000ea2000c1e1900 */
[----:B------:R-:W-:Y:S01]  /*0450*/  ISETP.NE.AND.EX P1, PT, RZ, UR9, PT, P1 ;  /* 0x00000009ff007c0c */ /* 0x000fe2000bf25310 */
[----:B---3--:R-:W-:-:S12]  /*0460*/  IMAD R0, R3, R96, RZ ;  /* 0x0000006003007224 */ /* 0x008fd800078e02ff */
[----:B------:R-:W1:Y:S01]  /*0470*/  @P1 LDC.64 R66, c[0x0][0x3a0] ;  /* 0x0000e800ff421b82 */ /* 0x000e620000000a00 */
[----:B--2---:R-:W-:-:S13]  /*0480*/  ISETP.GE.AND P4, PT, R72, 0x1, PT ;  /* 0x000000014800780c */ /* 0x004fda0003f86270 */
[----:B------:R-:W2:Y:S01]  /*0490*/  @P4 LDC.64 R68, c[0x0][0x390] ;  /* 0x0000e400ff444b82 */ /* 0x000ea20000000a00 */
[----:B------:R-:W-:-:S05]  /*04a0*/  @P4 IADD3 R71, PT, PT, R72, -0x1, RZ ;  /* 0xffffffff48474810 */ /* 0x000fca0007ffe0ff */
[----:B------:R-:W-:Y:S01]  /*04b0*/  @P4 IMAD R70, R71, R96, RZ ;  /* 0x0000006047464224 */ /* 0x000fe200078e02ff */
[----:B------:R-:W-:Y:S01]  /*04c0*/  SHF.R.S32.HI R71, RZ, 0x1f, R0 ;  /* 0x0000001fff477819 */ /* 0x000fe20000011400 */
[----:B------:R-:W3:Y:S03]  /*04d0*/  @P4 LDC.64 R76, c[0x0][0x390] ;  /* 0x0000e400ff4c4b82 */ /* 0x000ee60000000a00 */
[----:B------:R-:W-:Y:S02]  /*04e0*/  @P4 SHF.R.S32.HI R65, RZ, 0x1f, R70 ;  /* 0x0000001fff414819 */ /* 0x000fe40000011446 */
[----:B------:R-:W-:Y:S02]  /*04f0*/  LEA.HI R71, R71, R0, RZ, 0x2 ;  /* 0x0000000047477211 */ /* 0x000fe400078f10ff */
[----:B------:R-:W-:Y:S01]  /*0500*/  @P4 LEA.HI R65, R65, R70, RZ, 0x2 ;  /* 0x0000004641414211 */ /* 0x000fe200078f10ff */
[----:B------:R-:W4:Y:S01]  /*0510*/  LDC R0, c[0x0][0x40c] ;  /* 0x00010300ff007b82 */ /* 0x000f220000000800 */
[----:B------:R-:W-:-:S02]  /*0520*/  LEA.HI.SX32 R89, R71, R2, 0x1e ;  /* 0x0000000247597211 */ /* 0x000fc400078ff2ff */
[----:B------:R-:W-:-:S03]  /*0530*/  @P4 LEA.HI.SX32 R88, R65, R2, 0x1e ;  /* 0x0000000241584211 */ /* 0x000fc600078ff2ff */
[C---:B-1----:R-:W-:Y:S01]  /*0540*/  @P1 IMAD.WIDE.U32 R66, R89.reuse, 0x10, R66 ;  /* 0x0000001059421825 */ /* 0x042fe200078e0042 */
[----:B------:R-:W-:Y:S01]  /*0550*/  ISETP.GT.AND P2, PT, R72, RZ, PT ;  /* 0x000000ff4800720c */ /* 0x000fe20003f44270 */
[----:B------:R-:W1:Y:S02]  /*0560*/  @P1 LDC.64 R70, c[0x0][0x3a0] ;  /* 0x0000e800ff461b82 */ /* 0x000e640000000a00 */
[----:B--2---:R-:W-:Y:S02]  /*0570*/  @P4 IMAD.WIDE.U32 R68, R88, 0x10, R68 ;  /* 0x0000001058444825 */ /* 0x004fe400078e0044 */
[----:B------:R-:W4:Y:S04]  /*0580*/  @P1 LDG.E.128 R64, desc[UR6][R66.64] ;  /* 0x0000000642401981 */ /* 0x000f28000c1e1d00 */
[----:B0-----:R-:W4:Y:S01]  /*0590*/  @P4 LDG.E.128 R4, desc[UR6][R68.64] ;  /* 0x0000000644044981 */ /* 0x001f22000c1e1d00 */
[----:B------:R-:W-:Y:S01]  /*05a0*/  @P1 PLOP3.LUT P0, PT, P2, PT, PT, 0x80, 0x8 ;  /* 0x000000000008181c */ /* 0x000fe2000170f070 */
[----:B------:R-:W0:Y:S01]  /*05b0*/  LDC.64 R72, c[0x0][0x3f8] ;  /* 0x0000fe00ff487b82 */ /* 0x000e220000000a00 */
[----:B------:R-:W-:-:S02]  /*05c0*/  IADD3 R81, PT, PT, R89, 0x100, RZ ;  /* 0x0000010059517810 */ /* 0x000fc40007ffe0ff */
[----:B------:R-:W-:Y:S02]  /*05d0*/  @P1 PLOP3.LUT P5, PT, P0, PT, PT, 0x80, 0x8 ;  /* 0x000000000008181c */ /* 0x000fe400007af070 */
[----:B------:R-:W-:-:S03]  /*05e0*/  @P1 PLOP3.LUT P6, PT, P0, PT, PT, 0x80, 0x8 ;  /* 0x000000000008181c */ /* 0x000fc600007cf070 */
[----:B------:R-:W2:Y:S01]  /*05f0*/  @P4 LDC.64 R78, c[0x0][0x390] ;  /* 0x0000e400ff4e4b82 */ /* 0x000ea20000000a00 */
[----:B-1----:R-:W-:-:S07]  /*0600*/  @P1 IMAD.WIDE.U32 R70, R81, 0x10, R70 ;  /* 0x0000001051461825 */ /* 0x002fce00078e0046 */
[----:B------:R-:W1:Y:S01]  /*0610*/  @P4 LDC.64 R82, c[0x0][0x390] ;  /* 0x0000e400ff524b82 */ /* 0x000e620000000a00 */
[----:B0-----:R-:W-:-:S07]  /*0620*/  IMAD.WIDE R72, R3, 0x4, R72 ;  /* 0x0000000403487825 */ /* 0x001fce00078e0248 */
[----:B------:R-:W0:Y:S01]  /*0630*/  @P4 LDC.64 R86, c[0x0][0x390] ;  /* 0x0000e400ff564b82 */ /* 0x000e220000000a00 */
[----:B------:R2:W2:Y:S07]  /*0640*/  LDG.E R93, desc[UR6][R72.64] ;  /* 0x00000006485d7981 */ /* 0x0004ae000c1e1900 */
[----:B------:R-:W0:Y:S08]  /*0650*/  @P4 LDC.64 R100, c[0x0][0x390] ;  /* 0x0000e400ff644b82 */ /* 0x000e300000000a00 */
[----:B------:R-:W0:Y:S01]  /*0660*/  @P4 LDC.64 R98, c[0x0][0x390] ;  /* 0x0000e400ff624b82 */ /* 0x000e220000000a00 */
[CC--:B----4-:R-:W-:Y:S01]  /*0670*/  @P5 FFMA.FTZ R65, R5.reuse, R0.reuse, R65 ;  /* 0x0000000005415223 */ /* 0x0d0fe20000010041 */
[CC--:B------:R-:W-:Y:S01]  /*0680*/  @P6 FFMA.FTZ R64, R4.reuse, R0.reuse, R64 ;  /* 0x0000000004406223 */ /* 0x0c0fe20000010040 */
[----:B------:R-:W-:Y:S01]  /*0690*/  PLOP3.LUT P5, PT, PT, PT, PT, 0x8, 0x80 ;  /* 0x000000000080781c */ /* 0x000fe20003fae170 */
[-C--:B------:R-:W-:Y:S01]  /*06a0*/  @!P1 FMUL.FTZ R68, R4, R0.reuse ;  /* 0x0000000004449220 */ /* 0x080fe20000410000 */
[----:B------:R-:W-:Y:S01]  /*06b0*/  PLOP3.LUT P6, PT, PT, PT, PT, 0x8, 0x80 ;  /* 0x000000000080781c */ /* 0x000fe20003fce170 */
[-C--:B------:R-:W-:Y:S01]  /*06c0*/  @!P1 FMUL.FTZ R69, R5, R0.reuse ;  /* 0x0000000005459220 */ /* 0x080fe20000410000 */
[----:B------:R-:W-:Y:S01]  /*06d0*/  @P1 PLOP3.LUT P5, PT, P0, PT, PT, 0x80, 0x8 ;  /* 0x000000000008181c */ /* 0x000fe200007af070 */
[----:B------:R-:W-:Y:S01]  /*06e0*/  @!P1 FMUL.FTZ R74, R7, R0 ;  /* 0x00000000074a9220 */ /* 0x000fe20000410000 */
[----:B------:R-:W-:-:S02]  /*06f0*/  @P1 PLOP3.LUT P6, PT, P0, PT, PT, 0x80, 0x8 ;  /* 0x000000000008181c */ /* 0x000fc400007cf070 */
[----:B------:R-:W-:-:S04]  /*0700*/  @!P1 PLOP3.LUT P0, PT, P2, PT, PT, 0x80, 0x8 ;  /* 0x000000000008981c */ /* 0x000fc8000170f070 */
[----:B------:R-:W-:Y:S01]  /*0710*/  @!P1 FSEL R64, R68, RZ, P0 ;  /* 0x000000ff44409208 */ /* 0x000fe20000000000 */
[-C--:B------:R-:W-:Y:S01]  /*0720*/  @!P1 FMUL.FTZ R68, R6, R0.reuse ;  /* 0x0000000006449220 */ /* 0x080fe20000410000 */
[----:B------:R-:W-:Y:S02]  /*0730*/  @!P1 FSEL R65, R69, RZ, P0 ;  /* 0x000000ff45419208 */ /* 0x000fe40000000000 */
[----:B------:R-:W-:Y:S01]  /*0740*/  @P4 IADD3 R69, PT, PT, R88, 0x100, RZ ;  /* 0x0000010058454810 */ /* 0x000fe20007ffe0ff */
[-C--:B------:R-:W-:Y:S01]  /*0750*/  @P5 FFMA.FTZ R67, R7, R0.reuse, R67 ;  /* 0x0000000007435223 */ /* 0x080fe20000010043 */
[----:B------:R-:W-:Y:S01]  /*0760*/  @!P1 FSEL R67, R74, RZ, P0 ;  /* 0x000000ff4a439208 */ /* 0x000fe20000000000 */
[----:B------:R-:W-:Y:S01]  /*0770*/  @P6 FFMA.FTZ R66, R6, R0, R66 ;  /* 0x0000000006426223 */ /* 0x000fe20000010042 */
[----:B------:R-:W-:Y:S01]  /*0780*/  @!P1 FSEL R66, R68, RZ, P0 ;  /* 0x000000ff44429208 */ /* 0x000fe20000000000 */
[----:B------:R-:W-:-:S04]  /*0790*/  IMAD.WIDE.U32 R74, R89, 0x10, R94 ;  /* 0x00000010594a7825 */ /* 0x000fc800078e005e */
[----:B---3--:R-:W-:Y:S01]  /*07a0*/  @P4 IMAD.WIDE.U32 R76, R69, 0x10, R76 ;  /* 0x00000010454c4825 */ /* 0x008fe200078e004c */
[----:B------:R3:W-:Y:S04]  /*07b0*/  STG.E.128 desc[UR6][R74.64], R64 ;  /* 0x000000404a007986 */ /* 0x0007e8000c101d06 */
[----:B------:R-:W4:Y:S04]  /*07c0*/  @P4 LDG.E.128 R4, desc[UR6][R76.64] ;  /* 0x000000064c044981 */ /* 0x000f28000c1e1d00 */
[----:B------:R-:W4:Y:S01]  /*07d0*/  @P1 LDG.E.128 R68, desc[UR6][R70.64] ;  /* 0x0000000646441981 */ /* 0x000f22000c1e1d00 */
[----:B------:R-:W-:-:S02]  /*07e0*/  PLOP3.LUT P6, PT, PT, PT, PT, 0x8, 0x80 ;  /* 0x000000000080781c */ /* 0x000fc40003fce170 */
[----:B------:R-:W-:Y:S02]  /*07f0*/  @P1 PLOP3.LUT P6, PT, P0, PT, PT, 0x80, 0x8 ;  /* 0x000000000008181c */ /* 0x000fe400007cf070 */
[----:B------:R-:W-:Y:S01]  /*0800*/  PLOP3.LUT P5, PT, PT, PT, PT, 0x8, 0x80 ;  /* 0x000000000080781c */ /* 0x000fe20003fae170 */
[----:B---3--:R-:W3:Y:S01]  /*0810*/  @P1 LDC.64 R74, c[0x0][0x3a0] ;  /* 0x0000e800ff4a1b82 */ /* 0x008ee20000000a00 */
[----:B------:R-:W-:Y:S02]  /*0820*/  @P1 PLOP3.LUT P5, PT, P0, PT, PT, 0x80, 0x8 ;  /* 0x000000000008181c */ /* 0x000fe400007af070 */
[----:B------:R-:W-:Y:S02]  /*0830*/  PLOP3.LUT P2, PT, PT, PT, PT, 0x8, 0x80 ;  /* 0x000000000080781c */ /* 0x000fe40003f4e170 */
[----:B------:R-:W-:Y:S02]  /*0840*/  @P1 PLOP3.LUT P2, PT, P0, PT, PT, 0x80, 0x8 ;  /* 0x000000000008181c */ /* 0x000fe4000074f070 */
[----:B------:R-:W-:-:S05]  /*0850*/  IADD3 R85, PT, PT, R89, 0x200, RZ ;  /* 0x0000020059557810 */ /* 0x000fca0007ffe0ff */
[----:B---3--:R-:W-:-:S04]  /*0860*/  @P1 IMAD.WIDE.U32 R74, R85, 0x10, R74 ;  /* 0x00000010554a1825 */ /* 0x008fc800078e004a */
[CC--:B----4-:R-:W-:Y:S01]  /*0870*/  @P6 FFMA.FTZ R68, R4.reuse, R0.reuse, R68 ;  /* 0x0000000004446223 */ /* 0x0d0fe20000010044 */
[----:B------:R-:W-:Y:S02]  /*0880*/  PLOP3.LUT P6, PT, PT, PT, PT, 0x8, 0x80 ;  /* 0x000000000080781c */ /* 0x000fe40003fce170 */
[----:B------:R-:W-:Y:S01]  /*0890*/  @P1 PLOP3.LUT P6, PT, P0, PT, PT, 0x80, 0x8 ;  /* 0x000000000008181c */ /* 0x000fe200007cf070 */
[-C--:B--2---:R-:W-:Y:S01]  /*08a0*/  @!P1 FMUL.FTZ R72, R4, R0.reuse ;  /* 0x0000000004489220 */ /* 0x084fe20000410000 */
[CC--:B------:R-:W-:Y:S01]  /*08b0*/  @!P1 FMUL.FTZ R73, R5.reuse, R0.reuse ;  /* 0x0000000005499220 */ /* 0x0c0fe20000410000 */
[-C--:B------:R-:W-:Y:S01]  /*08c0*/  @P5 FFMA.FTZ R69, R5, R0.reuse, R69 ;  /* 0x0000000005455223 */ /* 0x080fe20000010045 */
[-C--:B------:R-:W-:Y:S02]  /*08d0*/  @!P1 FMUL.FTZ R76, R7, R0.reuse ;  /* 0x00000000074c9220 */ /* 0x080fe40000410000 */
[----:B------:R-:W-:Y:S01]  /*08e0*/  @!P1 FSEL R68, R72, RZ, P0 ;  /* 0x000000ff48449208 */ /* 0x000fe20000000000 */
[----:B------:R-:W-:Y:S01]  /*08f0*/  @!P1 FMUL.FTZ R72, R6, R0 ;  /* 0x0000000006489220 */ /* 0x000fe20000410000 */
[----:B------:R-:W-:-:S02]  /*0900*/  @!P1 FSEL R69, R73, RZ, P0 ;  /* 0x000000ff49459208 */ /* 0x000fc40000000000 */
[----:B------:R-:W-:Y:S01]  /*0910*/  @P4 IADD3 R73, PT, PT, R88, 0x200, RZ ;  /* 0x0000020058494810 */ /* 0x000fe20007ffe0ff */
[-C--:B------:R-:W-:Y:S02]  /*0920*/  @P2 FFMA.FTZ R70, R6, R0.reuse, R70 ;  /* 0x0000000006462223 */ /* 0x080fe40000010046 */
[----:B------:R-:W-:Y:S01]  /*0930*/  @P6 FFMA.FTZ R71, R7, R0, R71 ;  /* 0x0000000007476223 */ /* 0x000fe20000010047 */
[----:B------:R-:W-:Y:S01]  /*0940*/  @!P1 FSEL R71, R76, RZ, P0 ;  /* 0x000000ff4c479208 */ /* 0x000fe20000000000 */
[----:B------:R-:W-:Y:S01]  /*0950*/  IMAD.WIDE.U32 R76, R81, 0x10, R94 ;  /* 0x00000010514c7825 */ /* 0x000fe200078e005e */
[----:B------:R-:W-:-:S03]  /*0960*/  @!P1 FSEL R70, R72, RZ, P0 ;  /* 0x000000ff48469208 */ /* 0x000fc60000000000 */
[----:B------:R-:W-:Y:S02]  /*0970*/  @P4 IMAD.WIDE.U32 R78, R73, 0x10, R78 ;  /* 0x00000010494e4825 */ /* 0x000fe400078e004e */
[----:B------:R2:W-:Y:S04]  /*0980*/  STG.E.128 desc[UR6][R76.64], R68 ;  /* 0x000000444c007986 */ /* 0x0005e8000c101d06 */
[----:B------:R3:W4:Y:S04]  /*0990*/  @P4 LDG.E.128 R4, desc[UR6][R78.64] ;  /* 0x000000064e044981 */ /* 0x000728000c1e1d00 */
[----:B------:R-:W4:Y:S01]  /*09a0*/  @P1 LDG.E.128 R72, desc[UR6][R74.64] ;  /* 0x000000064a481981 */ /* 0x000f22000c1e1d00 */
[----:B------:R-:W-:-:S02]  /*09b0*/  PLOP3.LUT P6, PT, PT, PT, PT, 0x8, 0x80 ;  /* 0x000000000080781c */ /* 0x000fc40003fce170 */
[----:B------:R-:W-:Y:S01]  /*09c0*/  @P1 PLOP3.LUT P6, PT, P0, PT, PT, 0x80, 0x8 ;  /* 0x000000000008181c */ /* 0x000fe200007cf070 */
[----:B---3--:R-:W3:Y:S01]  /*09d0*/  @P1 LDC.64 R78, c[0x0][0x3a0] ;  /* 0x0000e800ff4e1b82 */ /* 0x008ee20000000a00 */
[----:B------:R-:W-:Y:S02]  /*09e0*/  PLOP3.LUT P5, PT, PT, PT, PT, 0x8, 0x80 ;  /* 0x000000000080781c */ /* 0x000fe40003fae170 */
        /* <DEDUP_REMOVED lines=21> */
[----:B-1----:R-:W-:Y:S02]  /*0b40*/  @P4 IMAD.WIDE.U32 R82, R77, 0x10, R82 ;  /* 0x000000104d524825 */ /* 0x002fe400078e0052 */
[----:B------:R1:W-:Y:S04]  /*0b50*/  STG.E.128 desc[UR6][R80.64], R72 ;  /* 0x0000004850007986 */ /* 0x0003e8000c101d06 */
[----:B------:R2:W3:Y:S04]  /*0b60*/  @P4 LDG.E.128 R4, desc[UR6][R82.64] ;  /* 0x0000000652044981 */ /* 0x0004e8000c1e1d00 */
[----:B------:R-:W3:Y:S01]  /*0b70*/  @P1 LDG.E.128 R76, desc[UR6][R78.64] ;  /* 0x000000064e4c1981 */ /* 0x000ee2000c1e1d00 */
[----:B------:R-:W-:-:S02]  /*0b80*/  PLOP3.LUT P6, PT, PT, PT, PT, 0x8, 0x80 ;  /* 0x000000000080781c */ /* 0x000fc40003fce170 */
[----:B------:R-:W-:Y:S01]  /*0b90*/  @P1 PLOP3.LUT P6, PT, P0, PT, PT, 0x80, 0x8 ;  /* 0x000000000008181c */ /* 0x000fe200007cf070 */
[----:B--2---:R-:W2:Y:S01]  /*0ba0*/  @P1 LDC.64 R82, c[0x0][0x3a0] ;  /* 0x0000e800ff521b82 */ /* 0x004ea20000000a00 */
[----:B------:R-:W-:Y:S02]  /*0bb0*/  PLOP3.LUT P5, PT, PT, PT, PT, 0x8, 0x80 ;  /* 0x000000000080781c */ /* 0x000fe40003fae170 */
[----:B------:R-:W-:Y:S02]  /*0bc0*/  @P1 PLOP3.LUT P5, PT, P0, PT, PT, 0x80, 0x8 ;  /* 0x000000000008181c */ /* 0x000fe400007af070 */
[----:B------:R-:W-:Y:S02]  /*0bd0*/  PLOP3.LUT P2, PT, PT, PT, PT, 0x8, 0x80 ;  /* 0x000000000080781c */ /* 0x000fe40003f4e170 */
[----:B------:R-:W-:Y:S02]  /*0be0*/  @P1 PLOP3.LUT P2, PT, P0, PT, PT, 0x80, 0x8 ;  /* 0x000000000008181c */ /* 0x000fe4000074f070 */
[----:B------:R-:W-:-:S05]  /*0bf0*/  IADD3 R97, PT, PT, R89, 0x400, RZ ;  /* 0x0000040059617810 */ /* 0x000fca0007ffe0ff */
[----:B--2---:R-:W-:-:S04]  /*0c00*/  @P1 IMAD.WIDE.U32 R82, R97, 0x10, R82 ;  /* 0x0000001061521825 */ /* 0x004fc800078e0052 */
[CC--:B---3--:R-:W-:Y:S01]  /*0c10*/  @P6 FFMA.FTZ R76, R4.reuse, R0.reuse, R76 ;  /* 0x00000000044c6223 */ /* 0x0c8fe2000001004c */
[----:B------:R-:W-:Y:S02]  /*0c20*/  PLOP3.LUT P6, PT, PT, PT, PT, 0x8, 0x80 ;  /* 0x000000000080781c */ /* 0x000fe40003fce170 */
[----:B------:R-:W-:Y:S01]  /*0c30*/  @P1 PLOP3.LUT P6, PT, P0, PT, PT, 0x80, 0x8 ;  /* 0x000000000008181c */ /* 0x000fe200007cf070 */
[-C--:B-1----:R-:W-:Y:S01]  /*0c40*/  @!P1 FMUL.FTZ R80, R4, R0.reuse ;  /* 0x0000000004509220 */ /* 0x082fe20000410000 */
        /* <DEDUP_REMOVED lines=12> */
[----:B0-----:R-:W-:Y:S02]  /*0d10*/  @P4 IMAD.WIDE.U32 R86, R81, 0x10, R86 ;  /* 0x0000001051564825 */ /* 0x001fe400078e0056 */
[----:B------:R0:W-:Y:S04]  /*0d20*/  STG.E.128 desc[UR6][R84.64], R76 ;  /* 0x0000004c54007986 */ /* 0x0001e8000c101d06 */
[----:B------:R1:W2:Y:S04]  /*0d30*/  @P4 LDG.E.128 R4, desc[UR6][R86.64] ;  /* 0x0000000656044981 */ /* 0x0002a8000c1e1d00 */
[----:B------:R-:W2:Y:S01]  /*0d40*/  @P1 LDG.E.128 R80, desc[UR6][R82.64] ;  /* 0x0000000652501981 */ /* 0x000ea2000c1e1d00 */
[----:B------:R-:W-:-:S02]  /*0d50*/  PLOP3.LUT P6, PT, PT, PT, PT, 0x8, 0x80 ;  /* 0x000000000080781c */ /* 0x000fc40003fce170 */
[----:B------:R-:W-:Y:S01]  /*0d60*/  @P1 PLOP3.LUT P6, PT, P0, PT, PT, 0x80, 0x8 ;  /* 0x000000000008181c */ /* 0x000fe200007cf070 */
[----:B-1----:R-:W1:Y:S01]  /*0d70*/  @P1 LDC.64 R86, c[0x0][0x3a0] ;  /* 0x0000e800ff561b82 */ /* 0x002e620000000a00 */
[----:B------:R-:W-:Y:S02]  /*0d80*/  PLOP3.LUT P5, PT, PT, PT, PT, 0x8, 0x80 ;  /* 0x000000000080781c */ /* 0x000fe40003fae170 */
[----:B------:R-:W-:Y:S02]  /*0d90*/  @P1 PLOP3.LUT P5, PT, P0, PT, PT, 0x80, 0x8 ;  /* 0x000000000008181c */ /* 0x000fe400007af070 */
[----:B------:R-:W-:Y:S02]  /*0da0*/  PLOP3.LUT P2, PT, PT, PT, PT, 0x8, 0x80 ;  /* 0x000000000080781c */ /* 0x000fe40003f4e170 */
[----:B------:R-:W-:Y:S02]  /*0db0*/  @P1 PLOP3.LUT P2, PT, P0, PT, PT, 0x80, 0x8 ;  /* 0x000000000008181c */ /* 0x000fe4000074f070 */
[----:B------:R-:W-:-:S05]  /*0dc0*/  IADD3 R105, PT, PT, R89, 0x500, RZ ;  /* 0x0000050059697810 */ /* 0x000fca0007ffe0ff */
[----:B-1----:R-:W-:-:S04]  /*0dd0*/  @P1 IMAD.WIDE.U32 R86, R105, 0x10, R86 ;  /* 0x0000001069561825 */ /* 0x002fc800078e0056 */
[CC--:B--2---:R-:W-:Y:S01]  /*0de0*/  @P6 FFMA.FTZ R80, R4.reuse, R0.reuse, R80 ;  /* 0x0000000004506223 */ /* 0x0c4fe20000010050 */
[----:B------:R-:W-:Y:S02]  /*0df0*/  PLOP3.LUT P6, PT, PT, PT, PT, 0x8, 0x80 ;  /* 0x000000000080781c */ /* 0x000fe40003fce170 */
[----:B------:R-:W-:Y:S01]  /*0e00*/  @P1 PLOP3.LUT P6, PT, P0, PT, PT, 0x80, 0x8 ;  /* 0x000000000008181c */ /* 0x000fe200007cf070 */
[-C--:B0-----:R-:W-:Y:S01]  /*0e10*/  @!P1 FMUL.FTZ R84, R4, R0.reuse ;  /* 0x0000000004549220 */ /* 0x081fe20000410000 */
        /* <DEDUP_REMOVED lines=14> */
[----:B------:R-:W2:Y:S04]  /*0f00*/  @P4 LDG.E.128 R4, desc[UR6][R100.64] ;  /* 0x0000000664044981 */ /* 0x000ea8000c1e1d00 */
[----:B------:R-:W2:Y:S01]  /*0f10*/  @P1 LDG.E.128 R84, desc[UR6][R86.64] ;  /* 0x0000000656541981 */ /* 0x000ea2000c1e1d00 */
[----:B------:R-:W-:-:S02]  /*0f20*/  PLOP3.LUT P6, PT, PT, PT, PT, 0x8, 0x80 ;  /* 0x000000000080781c */ /* 0x000fc40003fce170 */
[----:B------:R-:W-:Y:S02]  /*0f30*/  @P1 PLOP3.LUT P6, PT, P0, PT, PT, 0x80, 0x8 ;  /* 0x000000000008181c */ /* 0x000fe400007cf070 */
[----:B------:R-:W-:Y:S02]  /*0f40*/  PLOP3.LUT P5, PT, PT, PT, PT, 0x8, 0x80 ;  /* 0x000000000080781c */ /* 0x000fe40003fae170 */
[----:B------:R-:W-:Y:S01]  /*0f50*/  @P1 PLOP3.LUT P5, PT, P0, PT, PT, 0x80, 0x8 ;  /* 0x000000000008181c */ /* 0x000fe200007af070 */
[----:B0-----:R-:W0:Y:S01]  /*0f60*/  @P1 LDC.64 R90, c[0x0][0x3a0] ;  /* 0x0000e800ff5a1b82 */ /* 0x001e220000000a00 */
[----:B------:R-:W-:Y:S02]  /*0f70*/  PLOP3.LUT P2, PT, PT, PT, PT, 0x8, 0x80 ;  /* 0x000000000080781c */ /* 0x000fe40003f4e170 */
[----:B------:R-:W-:Y:S02]  /*0f80*/  @P1 PLOP3.LUT P2, PT, P0, PT, PT, 0x80, 0x8 ;  /* 0x000000000008181c */ /* 0x000fe4000074f070 */
[----:B------:R-:W-:-:S05]  /*0f90*/  @P4 IADD3 R103, PT, PT, R88, 0x600, RZ ;  /* 0x0000060058674810 */ /* 0x000fca0007ffe0ff */
[----:B------:R-:W-:-:S04]  /*0fa0*/  @P4 IMAD.WIDE.U32 R98, R103, 0x10, R98 ;  /* 0x0000001067624825 */ /* 0x000fc800078e0062 */
[----:B------:R-:W-:-:S04]  /*0fb0*/  FADD.FTZ R102, RZ, R64 ;  /* 0x00000040ff667221 */ /* 0x000fc80000010000 */
[----:B------:R-:W-:-:S04]  /*0fc0*/  FADD.FTZ R103, R102, R65 ;  /* 0x0000004166677221 */ /* 0x000fc80000010000 */
[----:B------:R-:W-:-:S04]  /*0fd0*/  FADD.FTZ R102, R103, R66 ;  /* 0x0000004267667221 */ /* 0x000fc80000010000 */
[----:B------:R-:W-:-:S04]  /*0fe0*/  FADD.FTZ R103, R102, R67 ;  /* 0x0000004366677221 */ /* 0x000fc80000010000 */
[----:B------:R-:W-:Y:S01]  /*0ff0*/  FADD.FTZ R102, R103, R68 ;  /* 0x0000004467667221 */ /* 0x000fe20000010000 */
[CC--:B--2---:R-:W-:Y:S01]  /*1000*/  @P6 FFMA.FTZ R84, R4.reuse, R0.reuse, R84 ;  /* 0x0000000004546223 */ /* 0x0c4fe20000010054 */
[----:B------:R-:W-:Y:S02]  /*1010*/  PLOP3.LUT P6, PT, PT, PT, PT, 0x8, 0x80 ;  /* 0x000000000080781c */ /* 0x000fe40003fce170 */
[----:B------:R-:W-:Y:S01]  /*1020*/  @P1 PLOP3.LUT P6, PT, P0, PT, PT, 0x80, 0x8 ;  /* 0x000000000008181c */ /* 0x000fe200007cf070 */
[CC--:B------:R-:W-:Y:S01]  /*1030*/  @!P1 FMUL.FTZ R100, R5.reuse, R0.reuse ;  /* 0x0000000005649220 */ /* 0x0c0fe20000410000 */
[-C--:B------:R-:W-:Y:S01]  /*1040*/  @!P1 FMUL.FTZ R97, R4, R0.reuse ;  /* 0x0000000004619220 */ /* 0x080fe20000410000 */
[-C--:B------:R-:W-:Y:S01]  /*1050*/  @P5 FFMA.FTZ R85, R5, R0.reuse, R85 ;  /* 0x0000000005555223 */ /* 0x080fe20000010055 */
[-C--:B------:R-:W-:Y:S02]  /*1060*/  @!P1 FMUL.FTZ R101, R7, R0.reuse ;  /* 0x0000000007659220 */ /* 0x080fe40000410000 */
[----:B------:R-:W-:Y:S01]  /*1070*/  @!P1 FSEL R85, R100, RZ, P0 ;  /* 0x000000ff64559208 */ /* 0x000fe20000000000 */
[----:B------:R-:W-:Y:S01]  /*1080*/  @!P1 FMUL.FTZ R100, R6, R0 ;  /* 0x0000000006649220 */ /* 0x000fe20000410000 */
[----:B------:R-:W-:-:S02]  /*1090*/  @!P1 FSEL R84, R97, RZ, P0 ;  /* 0x000000ff61549208 */ /* 0x000fc40000000000 */
[----:B------:R-:W-:Y:S01]  /*10a0*/  IADD3 R97, PT, PT, R89, 0x600, RZ ;  /* 0x0000060059617810 */ /* 0x000fe20007ffe0ff */
[-C--:B------:R-:W-:Y:S01]  /*10b0*/  @P2 FFMA.FTZ R86, R6, R0.reuse, R86 ;  /* 0x0000000006562223 */ /* 0x080fe20000010056 */
[----:B------:R-:W-:Y:S01]  /*10c0*/  @!P1 FSEL R86, R100, RZ, P0 ;  /* 0x000000ff64569208 */ /* 0x000fe20000000000 */
[----:B------:R-:W-:Y:S01]  /*10d0*/  @P6 FFMA.FTZ R87, R7, R0, R87 ;  /* 0x0000000007576223 */ /* 0x000fe20000010057 */
[----:B------:R-:W-:Y:S01]  /*10e0*/  @!P1 FSEL R87, R101, RZ, P0 ;  /* 0x000000ff65579208 */ /* 0x000fe20000000000 */
[----:B------:R-:W-:-:S04]  /*10f0*/  IMAD.WIDE.U32 R100, R105, 0x10, R94 ;  /* 0x0000001069647825 */ /* 0x000fc800078e005e */
[----:B0-----:R-:W-:Y:S01]  /*1100*/  @P1 IMAD.WIDE.U32 R90, R97, 0x10, R90 ;  /* 0x00000010615a1825 */ /* 0x001fe200078e005a */
[----:B------:R0:W-:Y:S04]  /*1110*/  STG.E.128 desc[UR6][R100.64], R84 ;  /* 0x0000005464007986 */ /* 0x0001e8000c101d06 */
[----:B------:R1:W2:Y:S04]  /*1120*/  @P4 LDG.E.128 R4, desc[UR6][R98.64] ;  /* 0x0000000662044981 */ /* 0x0002a8000c1e1d00 */
[----:B------:R-:W3:Y:S01]  /*1130*/  @P1 LDG.E.128 R88, desc[UR6][R90.64] ;  /* 0x000000065a581981 */ /* 0x000ee2000c1e1d00 */
[----:B------:R-:W-:-:S04]  /*1140*/  FADD.FTZ R103, R102, R69 ;  /* 0x0000004566677221 */ /* 0x000fc80000010000 */
[----:B------:R-:W-:-:S04]  /*1150*/  FADD.FTZ R102, R103, R70 ;  /* 0x0000004667667221 */ /* 0x000fc80000010000 */
[----:B------:R-:W-:-:S04]  /*1160*/  FADD.FTZ R103, R102, R71 ;  /* 0x0000004766677221 */ /* 0x000fc80000010000 */
[----:B0-----:R-:W-:-:S04]  /*1170*/  FADD.FTZ R100, R103, R72 ;  /* 0x0000004867647221 */ /* 0x001fc80000010000 */
[----:B-1----:R-:W-:-:S04]  /*1180*/  FADD.FTZ R99, R100, R73 ;  /* 0x0000004964637221 */ /* 0x002fc80000010000 */
        /* <DEDUP_REMOVED lines=120> */
[----:B------:R-:W-:Y:S02]  /*1910*/  IMAD.WIDE.U32 R100, R97, 0x10, R94 ;  /* 0x0000001061647825 */ /* 0x000fe400078e005e */
[----:B------:R-:W-:-:S03]  /*1920*/  @!P0 LOP3.LUT R97, R0, 0x38, RZ, 0xc0, !PT ;  /* 0x0000003800618812 */ /* 0x000fc600078ec0ff */
[----:B------:R-:W-:Y:S01]  /*1930*/  STG.E.128 desc[UR6][R100.64], R88 ;  /* 0x0000005864007986 */ /* 0x000fe2000c101d06 */
[----:B------:R-:W-:Y:S01]  /*1940*/  ISETP.GT.U32.AND P1, PT, R92, 0x7, PT ;  /* 0x000000075c00780c */ /* 0x000fe20003f24070 */
[----:B0-----:R-:W-:-:S05]  /*1950*/  FADD.FTZ R99, R103, R104 ;  /* 0x0000006867637221 */ /* 0x001fca0000010000 */
[----:B------:R0:W-:Y:S01]  /*1960*/  @!P0 STS.64 [R97+UR4], R98 ;  /* 0x0000006261008988 */ /* 0x0001e20008000a04 */
[----:B------:R-:W-:-:S06]  /*1970*/  CS2R R94, SRZ ;  /* 0x00000000005e7805 */ /* 0x000fcc000001ff00 */
[----:B------:R-:W-:Y:S01]  /*1980*/  @!P1 LEA R103, R92, UR4, 0x3 ;  /* 0x000000045c679c11 */ /* 0x000fe2000f8e18ff */
[----:B------:R-:W-:Y:S01]  /*1990*/  BAR.SYNC.DEFER_BLOCKING 0x0 ;  /* 0x0000000000007b1d */ /* 0x000fe20000010000 */
[----:B------:R-:W-:-:S05]  /*19a0*/  HFMA2 R102, -RZ, RZ, 0, 0 ;  /* 0x00000000ff667431 */ /* 0x000fca00000001ff */
[----:B------:R-:W-:Y:S01]  /*19b0*/  @!P1 LDS.64 R94, [R103] ;  /* 0x00000000675e9984 */ /* 0x000fe20000000a00 */
[----:B------:R-:W-:-:S05]  /*19c0*/  @!P1 MOV R102, 0x380 ;  /* 0x0000038000669802 */ /* 0x000fca0000000f00 */
[----:B------:R-:W1:Y:S01]  /*19d0*/  SHFL.DOWN PT, R105, R102, 0x4, 0x1f ;  /* 0x08801f0066697f89 */ /* 0x000e6200000e0000 */
[-C--:B0-----:R-:W-:Y:S02]  /*19e0*/  I2FP.F32.U32 R97, R102.reuse ;  /* 0x0000006600617245 */ /* 0x081fe40000201000 */
[----:B-1----:R-:W-:Y:S01]  /*19f0*/  IADD3 R104, PT, PT, R105, R102, RZ ;  /* 0x0000006669687210 */ /* 0x002fe20007ffe0ff */
[----:B------:R-:W0:Y:S03]  /*1a00*/  SHFL.DOWN PT, R107, R94, 0x4, 0x1f ;  /* 0x08801f005e6b7f89 */ /* 0x000e2600000e0000 */
[----:B------:R-:W-:Y:S01]  /*1a10*/  I2FP.F32.S32 R0, R104 ;  /* 0x0000006800007245 */ /* 0x000fe20000201400 */
[----:B------:R-:W1:Y:S03]  /*1a20*/  LDC R102, c[0x0][0x448] ;  /* 0x00011200ff667b82 */ /* 0x000e660000000800 */
[----:B------:R-:W2:Y:S01]  /*1a30*/  MUFU.RCP R106, R0 ;  /* 0x00000000006a7308 */ /* 0x000ea20000001000 */
[----:B------:R-:W-:Y:S01]  /*1a40*/  I2FP.F32.S32 R98, R105 ;  /* 0x0000006900627245 */ /* 0x000fe20000201400 */
[----:B------:R-:W3:Y:S04]  /*1a50*/  SHFL.DOWN PT, R100, R95, 0x4, 0x1f ;  /* 0x08801f005f647f89 */ /* 0x000ee800000e0000 */
[----:B------:R-:W4:Y:S01]  /*1a60*/  SHFL.DOWN PT, R101, R104, 0x2, 0x1f ;  /* 0x08401f0068657f89 */ /* 0x000f2200000e0000 */
[----:B0-----:R-:W-:-:S04]  /*1a70*/  FMUL.FTZ R108, R107, R98 ;  /* 0x000000626b6c7220 */ /* 0x001fc80000410000 */
[----:B------:R-:W-:Y:S01]  /*1a80*/  FFMA.FTZ R99, R97, R94, R108 ;  /* 0x0000005e61637223 */ /* 0x000fe2000001006c */
[----:B------:R-:W-:-:S03]  /*1a90*/  FADD.FTZ R107, -R107, R94 ;  /* 0x0000005e6b6b7221 */ /* 0x000fc60000010100 */
[----:B--2---:R-:W-:Y:S01]  /*1aa0*/  FMUL.FTZ R99, R106, R99 ;  /* 0x000000636a637220 */ /* 0x004fe20000410000 */
[----:B------:R-:W-:-:S04]  /*1ab0*/  FMUL.FTZ R107, R107, R107 ;  /* 0x0000006b6b6b7220 */ /* 0x000fc80000410000 */
[----:B------:R-:W0:Y:S01]  /*1ac0*/  SHFL.DOWN PT, R94, R99, 0x2, 0x1f ;  /* 0x08401f00635e7f89 */ /* 0x000e2200000e0000 */
[----:B------:R-:W-:Y:S01]  /*1ad0*/  FMUL.FTZ R107, R107, R97 ;  /* 0x000000616b6b7220 */ /* 0x000fe20000410000 */
[----:B---3--:R-:W-:Y:S01]  /*1ae0*/  FADD.FTZ R95, R100, R95 ;  /* 0x0000005f645f7221 */ /* 0x008fe20000010000 */
[----:B----4-:R-:W-:Y:S02]  /*1af0*/  IADD3 R104, PT, PT, R104, R101, RZ ;  /* 0x0000006568687210 */ /* 0x010fe40007ffe0ff */
[----:B------:R-:W-:Y:S02]  /*1b00*/  FMUL.FTZ R107, R107, R98 ;  /* 0x000000626b6b7220 */ /* 0x000fe40000410000 */
[----:B------:R-:W-:Y:S02]  /*1b10*/  I2FP.F32.S32 R97, R104 ;  /* 0x0000006800617245 */ /* 0x000fe40000201400 */
[----:B------:R-:W-:Y:S02]  /*1b20*/  FFMA.FTZ R95, R106, R107, R95 ;  /* 0x0000006b6a5f7223 */ /* 0x000fe4000001005f */
[----:B------:R-:W2:Y:S03]  /*1b30*/  MUFU.RCP R100, R97 ;  /* 0x0000006100647308 */ /* 0x000ea60000001000 */
[----:B------:R-:W3:Y:S01]  /*1b40*/  SHFL.DOWN PT, R98, R95, 0x2, 0x1f ;  /* 0x08401f005f627f89 */ /* 0x000ee200000e0000 */
[----:B------:R-:W-:-:S03]  /*1b50*/  I2FP.F32.S32 R101, R101 ;  /* 0x0000006500657245 */ /* 0x000fc60000201400 */
[----:B------:R-:W4:Y:S02]  /*1b60*/  SHFL.DOWN PT, R105, R104, 0x1, 0x1f ;  /* 0x08201f0068697f89 */ /* 0x000f2400000e0000 */
[----:B0-----:R-:W-:Y:S01]  /*1b70*/  FMUL.FTZ R103, R94, R101 ;  /* 0x000000655e677220 */ /* 0x001fe20000410000 */
[----:B------:R-:W-:-:S03]  /*1b80*/  FADD.FTZ R94, R99, -R94 ;  /* 0x8000005e635e7221 */ /* 0x000fc60000010000 */
[----:B------:R-:W-:Y:S01]  /*1b90*/  FFMA.FTZ R103, R0, R99, R103 ;  /* 0x0000006300677223 */ /* 0x000fe20000010067 */
[----:B------:R-:W-:-:S03]  /*1ba0*/  FMUL.FTZ R99, R94, R94 ;  /* 0x0000005e5e637220 */ /* 0x000fc60000410000 */
[----:B--2---:R-:W-:Y:S01]  /*1bb0*/  FMUL.FTZ R94, R100, R103 ;  /* 0x00000067645e7220 */ /* 0x004fe20000410000 */
[----:B------:R-:W-:-:S04]  /*1bc0*/  FMUL.FTZ R99, R0, R99 ;  /* 0x0000006300637220 */ /* 0x000fc80000410000 */
[----:B------:R-:W0:Y:S01]  /*1bd0*/  SHFL.DOWN PT, R103, R94, 0x1, 0x1f ;  /* 0x08201f005e677f89 */ /* 0x000e2200000e0000 */
[----:B---3--:R-:W-:Y:S01]  /*1be0*/  FADD.FTZ R95, R95, R98 ;  /* 0x000000625f5f7221 */ /* 0x008fe20000010000 */
[----:B------:R-:W-:Y:S01]  /*1bf0*/  FMUL.FTZ R99, R99, R101 ;  /* 0x0000006563637220 */ /* 0x000fe20000410000 */
[----:B----4-:R-:W-:-:S03]  /*1c00*/  IADD3 R104, PT, PT, R104, R105, RZ ;  /* 0x0000006968687210 */ /* 0x010fc60007ffe0ff */
[----:B------:R-:W-:Y:S01]  /*1c10*/  FFMA.FTZ R95, R100, R99, R95 ;  /* 0x00000063645f7223 */ /* 0x000fe2000001005f */
[----:B------:R-:W-:-:S04]  /*1c20*/  I2FP.F32.S32 R104, R104 ;  /* 0x0000006800687245 */ /* 0x000fc80000201400 */
[----:B------:R-:W2:Y:S02]  /*1c30*/  SHFL.DOWN PT, R0, R95, 0x1, 0x1f ;  /* 0x08201f005f007f89 */ /* 0x000ea400000e0000 */
[----:B------:R-:W3:Y:S01]  /*1c40*/  MUFU.RCP R104, R104 ;  /* 0x0000006800687308 */ /* 0x000ee20000001000 */
[----:B------:R-:W-:Y:S01]  /*1c50*/  I2FP.F32.S32 R105, R105 ;  /* 0x0000006900697245 */ /* 0x000fe20000201400 */
[----:B0-----:R-:W-:-:S04]  /*1c60*/  FADD.FTZ R98, R94, -R103 ;  /* 0x800000675e627221 */ /* 0x001fc80000010000 */
[----:B------:R-:W-:Y:S01]  /*1c70*/  FMUL.FTZ R100, R103, R105 ;  /* 0x0000006967647220 */ /* 0x000fe20000410000 */
[----:B------:R-:W-:-:S03]  /*1c80*/  FMUL.FTZ R98, R98, R98 ;  /* 0x0000006262627220 */ /* 0x000fc60000410000 */
[C---:B------:R-:W-:Y:S01]  /*1c90*/  FFMA.FTZ R99, R97.reuse, R94, R100 ;  /* 0x0000005e61637223 */ /* 0x040fe20000010064 */
[----:B------:R-:W-:-:S03]  /*1ca0*/  FMUL.FTZ R98, R97, R98 ;  /* 0x0000006261627220 */ /* 0x000fc60000410000 */
[----:B---3--:R-:W-:Y:S01]  /*1cb0*/  FMUL.FTZ R100, R104, R99 ;  /* 0x0000006368647220 */ /* 0x008fe20000410000 */
[----:B--2---:R-:W-:Y:S01]  /*1cc0*/  FADD.FTZ R97, R95, R0 ;  /* 0x000000005f617221 */ /* 0x004fe20000010000 */
[----:B------:R-:W-:-:S03]  /*1cd0*/  FMUL.FTZ R98, R98, R105 ;  /* 0x0000006962627220 */ /* 0x000fc60000410000 */
[----:B------:R-:W0:Y:S01]  /*1ce0*/  SHFL.IDX PT, R103, R100, RZ, 0x1f ;  /* 0x00001fff64677589 */ /* 0x000e2200000e0000 */
[----:B------:R-:W-:Y:S01]  /*1cf0*/  FFMA.FTZ R97, R104, R98, R97 ;  /* 0x0000006268617223 */ /* 0x000fe20000010061 */
[----:B------:R-:W-:Y:S01]  /*1d00*/  ISETP.NE.AND P0, PT, R2, RZ, PT ;  /* 0x000000ff0200720c */ /* 0x000fe20003f05270 */
[----:B------:R-:W2:Y:S04]  /*1d10*/  LDC.64 R104, c[0x0][0x380] ;  /* 0x0000e000ff687b82 */ /* 0x000ea80000000a00 */
[----:B------:R-:W1:Y:S08]  /*1d20*/  SHFL.IDX PT, R97, R97, RZ, 0x1f ;  /* 0x00001fff61617589 */ /* 0x000e7000000e0000 */
        /* <DEDUP_REMOVED lines=11> */
[----:B------:R-:W-:Y:S01]  /*1de0*/  ISETP.GE.AND P0, PT, R93, 0x1, PT ;  /* 0x000000015d00780c */ /* 0x000fe20003f06270 */
[----:B------:R-:W-:Y:S01]  /*1df0*/  UPLOP3.LUT UP0, UPT, UPT, UPT, UP0, 0x40, 0x4 ;  /* 0x000000000004789c */ /* 0x000fe20003f0e800 */
[----:B--2---:R-:W-:-:S04]  /*1e00*/  IADD3 R3, PT, PT, R3, R104, RZ ;  /* 0x0000006803037210 */ /* 0x004fc80007ffe0ff */
[----:B------:R-:W-:-:S07]  /*1e10*/  ISETP.GE.AND P1, PT, R3, R105, PT ;  /* 0x000000690300720c */ /* 0x000fce0003f26270 */
[----:B0-----:R-:W-:Y:S06]  /*1e20*/  @!P0 BRA `(.L_x_39720) ;  /* 0x0000000400bc8947 */ /* 0x001fec0003800000 */
        /* <DEDUP_REMOVED lines=35> */
[----:B------:R-:W-:Y:S01]  /*2060*/  SHF.R.S32.HI R64, RZ, 0x1f, R93 ;  /* 0x0000001fff407819 */ /* 0x000fe2000001145d */
[C---:B------:R-:W-:Y:S01]  /*2070*/  FMUL.FTZ R69, R0.reuse, R101 ;  /* 0x0000006500457220 */ /* 0x040fe20000410000 */
[C---:B------:R-:W-:Y:S01]  /*2080*/  FMUL.FTZ R68, R0.reuse, R103 ;  /* 0x0000006700447220 */ /* 0x040fe20000410000 */
[----:B------:R-:W-:Y:S01]  /*2090*/  FMUL.FTZ R77, R0, R105 ;  /* 0x00000069004d7220 */ /* 0x000fe20000410000 */
[----:B------:R-:W-:Y:S01]  /*20a0*/  LEA.HI R65, R64, R93, RZ, 0x2 ;  /* 0x0000005d40417211 */ /* 0x000fe200078f10ff */
[----:B-----5:R-:W-:Y:S01]  /*20b0*/  FFMA.FTZ R64, R67, R60, R32 ;  /* 0x0000003c43407223 */ /* 0x020fe20000010020 */
[----:B------:R-:W-:Y:S01]  /*20c0*/  FMUL.FTZ R78, R0, R107 ;  /* 0x0000006b004e7220 */ /* 0x000fe20000410000 */
[----:B------:R-:W-:Y:S01]  /*20d0*/  FFMA.FTZ R67, R68, R63, R35 ;  /* 0x0000003f44437223 */ /* 0x000fe20000010023 */
[----:B------:R-:W-:Y:S01]  /*20e0*/  LEA.HI.SX32 R85, R65, R2, 0x1e ;  /* 0x0000000241557211 */ /* 0x000fe200078ff2ff */
[----:B------:R-:W-:Y:S01]  /*20f0*/  FFMA.FTZ R65, R66, R61, R33 ;  /* 0x0000003d42417223 */ /* 0x000fe20000010021 */
[----:B------:R-:W-:Y:S01]  /*2100*/  FFMA.FTZ R66, R69, R62, R34 ;  /* 0x0000003e45427223 */ /* 0x000fe20000010022 */
[C---:B------:R-:W-:Y:S01]  /*2110*/  FMUL.FTZ R109, R0.reuse, R109 ;  /* 0x0000006d006d7220 */ /* 0x040fe20000410000 */
[----:B------:R-:W-:Y:S01]  /*2120*/  IADD3 R103, PT, PT, R85, 0x100, RZ ;  /* 0x0000010055677810 */ /* 0x000fe20007ffe0ff */
[C---:B------:R-:W-:Y:S01]  /*2130*/  FMUL.FTZ R84, R0.reuse, R71 ;  /* 0x0000004700547220 */ /* 0x040fe20000410000 */
[C---:B------:R-:W-:Y:S01]  /*2140*/  FMUL.FTZ R97, R0.reuse, R76 ;  /* 0x0000004c00617220 */ /* 0x040fe20000410000 */
[C---:B------:R-:W-:Y:S01]  /*2150*/  FMUL.FTZ R70, R0.reuse, R117 ;  /* 0x0000007500467220 */ /* 0x040fe20000410000 */
[----:B------:R-:W-:Y:S01]  /*2160*/  FFMA.FTZ R76, R77, R56, R28 ;  /* 0x000000384d4c7223 */ /* 0x000fe2000001001c */
[C---:B------:R-:W-:Y:S01]  /*2170*/  FMUL.FTZ R71, R0.reuse, R119 ;  /* 0x0000007700477220 */ /* 0x040fe20000410000 */
[----:B------:R-:W-:Y:S01]  /*2180*/  FMUL.FTZ R72, R0, R79 ;  /* 0x0000004f00487220 */ /* 0x000fe20000410000 */
[----:B------:R-:W-:Y:S01]  /*2190*/  FFMA.FTZ R77, R78, R57, R29 ;  /* 0x000000394e4d7223 */ /* 0x000fe2000001001d */
[----:B0-----:R-:W-:-:S04]  /*21a0*/  IMAD.WIDE.U32 R68, R85, 0x10, R94 ;  /* 0x0000001055447825 */ /* 0x001fc800078e005e */
[C---:B------:R-:W-:Y:S01]  /*21b0*/  FMUL.FTZ R104, R0.reuse, R73 ;  /* 0x0000004900687220 */ /* 0x040fe20000410000 */
[C---:B------:R-:W-:Y:S01]  /*21c0*/  FMUL.FTZ R100, R0.reuse, R75 ;  /* 0x0000004b00647220 */ /* 0x040fe20000410000 */
[----:B------:R-:W-:Y:S01]  /*21d0*/  FMUL.FTZ R80, R0, R87 ;  /* 0x0000005700507220 */ /* 0x000fe20000410000 */
[----:B------:R-:W-:Y:S01]  /*21e0*/  FFMA.FTZ R78, R109, R58, R30 ;  /* 0x0000003a6d4e7223 */ /* 0x000fe2000001001e */
[----:B------:R-:W-:Y:S01]  /*21f0*/  FFMA.FTZ R79, R84, R59, R31 ;  /* 0x0000003b544f7223 */ /* 0x000fe2000001001f */
[----:B------:R-:W-:-:S04]  /*2200*/  IMAD.WIDE.U32 R102, R103, 0x10, R94 ;  /* 0x0000001067667825 */ /* 0x000fc800078e005e */
        /* <DEDUP_REMOVED lines=12> */
[C---:B------:R-:W-:Y:S01]  /*22d0*/  IADD3 R87, PT, PT, R85.reuse, 0x200, RZ ;  /* 0x0000020055577810 */ /* 0x040fe20007ffe0ff */
[----:B------:R-:W-:Y:S01]  /*22e0*/  FMUL.FTZ R0, R0, R91 ;  /* 0x0000005b00007220 */ /* 0x000fe20000410000 */
[C---:B------:R-:W-:Y:S01]  /*22f0*/  IADD3 R89, PT, PT, R85.reuse, 0x300, RZ ;  /* 0x0000030055597810 */ /* 0x040fe20007ffe0ff */
[----:B------:R1:W-:Y:S01]  /*2300*/  STG.E.128 desc[UR6][R102.64], R76 ;  /* 0x0000004c66007986 */ /* 0x0003e2000c101d06 */
[----:B------:R-:W-:-:S02]  /*2310*/  IADD3 R91, PT, PT, R85, 0x400, RZ ;  /* 0x00000400555b7810 */ /* 0x000fc40007ffe0ff */
[C---:B------:R-:W-:Y:S02]  /*2320*/  IADD3 R107, PT, PT, R85.reuse, 0x500, RZ ;  /* 0x00000500556b7810 */ /* 0x040fe40007ffe0ff */
[----:B------:R-:W-:Y:S01]  /*2330*/  IADD3 R109, PT, PT, R85, 0x600, RZ ;  /* 0x00000600556d7810 */ /* 0x000fe20007ffe0ff */
[----:B------:R-:W-:-:S04]  /*2340*/  IMAD.WIDE.U32 R84, R87, 0x10, R94 ;  /* 0x0000001057547825 */ /* 0x000fc800078e005e */
[----:B------:R-:W-:-:S04]  /*2350*/  IMAD.WIDE.U32 R86, R89, 0x10, R94 ;  /* 0x0000001059567825 */ /* 0x000fc800078e005e */
[----:B0-----:R-:W-:Y:S01]  /*2360*/  FFMA.FTZ R69, R70, R49, R21 ;  /* 0x0000003146457223 */ /* 0x001fe20000010015 */
        /* <DEDUP_REMOVED lines=22> */
[----:B------:R0:W-:Y:S04]  /*24d0*/  STG.E.128 desc[UR6][R84.64], R64 ;  /* 0x0000004054007986 */ /* 0x0001e8000c101d06 */
[----:B------:R0:W-:Y:S04]  /*24e0*/  STG.E.128 desc[UR6][R86.64], R68 ;  /* 0x0000004456007986 */ /* 0x0001e8000c101d06 */
[----:B------:R0:W-:Y:S04]  /*24f0*/  STG.E.128 desc[UR6][R88.64], R72 ;  /* 0x0000004858007986 */ /* 0x0001e8000c101d06 */
[----:B------:R0:W-:Y:S04]  /*2500*/  STG.E.128 desc[UR6][R90.64], R76 ;  /* 0x0000004c5a007986 */ /* 0x0001e8000c101d06 */
[----:B------:R0:W-:Y:S02]  /*2510*/  STG.E.128 desc[UR6][R94.64], R80 ;  /* 0x000000505e007986 */ /* 0x0001e4000c101d06 */
.L_x_39720:
[----:B------:R-:W-:Y:S05]  /*2520*/  @!P1 BRA `(.L_x_39721) ;  /* 0xffffffdc00a49947 */ /* 0x000fea000383ffff */
[----:B------:R-:W-:Y:S05]  /*2530*/  EXIT ;  /* 0x000000000000794d */ /* 0x000fea0003800000 */
.L_x_39722:
        /* <DEDUP_REMOVED lines=12> */
.L_x_42438:


//--------------------- .text._ZN10layer_norm13ln_fwd_kernelINS_13Kernel_traitsIfffffjLj7168ELj1ELj1ELj8ELj16ENS_18Kernel_traits_baseILj7168EfffffjLj256EEEEELb0ELb1ELb0ELb0EEEvNS_9FwdParamsE --------------------------
	.section	.text._ZN10layer_norm13ln_fwd_kernelINS_13Kernel_traitsIfffffjLj7168ELj1ELj1ELj8ELj16ENS_18Kernel_traits_baseILj7168EfffffjLj256EEEEELb0ELb1ELb0ELb0EEEvNS_9FwdParamsE,"ax",@progbits
	.align	128
        .global         _ZN10layer_norm13ln_fwd_kernelINS_13Kernel_traitsIfffffjLj7168ELj1ELj1ELj8ELj16ENS_18Kernel_traits_baseILj7168EfffffjLj256EEEEELb0ELb1ELb0ELb0EEEvNS_9FwdParamsE
        .type           _ZN10layer_norm13ln_fwd_kernelINS_13Kernel_traitsIfffffjLj7168ELj1ELj1ELj8ELj16ENS_18Kernel_traits_baseILj7168EfffffjLj256EEEEELb0ELb1ELb0ELb0EEEvNS_9FwdParamsE,@function
        .size           _ZN10layer_norm13ln_fwd_kernelINS_13Kernel_traitsIfffffjLj7168ELj1ELj1ELj8ELj16ENS_18Kernel_traits_baseILj7168EfffffjLj256EEEEELb0ELb1ELb0ELb0EEEvNS_9FwdParamsE,(.L_x_42439 - _ZN10layer_norm13ln_fwd_kernelINS_13Kernel_traitsIfffffjLj7168ELj1ELj1ELj8ELj16ENS_18Kernel_traits_baseILj7168EfffffjLj256EEEEELb0ELb1ELb0ELb0EEEvNS_9FwdParamsE)
        .other          _ZN10layer_norm13ln_fwd_kernelINS_13Kernel_traitsIfffffjLj7168ELj1ELj1ELj8ELj16ENS_18Kernel_traits_baseILj7168EfffffjLj256EEEEELb0ELb1ELb0ELb0EEEvNS_9FwdParamsE,@"STO_CUDA_ENTRY STV_DEFAULT"
_ZN10layer_norm13ln_fwd_kernelINS_13Kernel_traitsIfffffjLj7168ELj1ELj1ELj8ELj16ENS_18Kernel_traits_baseILj7168EfffffjLj256EEEEELb0ELb1ELb0ELb0EEEvNS_9FwdParamsE:
.text._ZN10layer_norm13ln_fwd_kernelINS_13Kernel_traitsIfffffjLj7168ELj1ELj1ELj8ELj16ENS_18Kernel_traits_baseILj7168EfffffjLj256EEEEELb0ELb1ELb0ELb0EEEvNS_9FwdParamsE:
        /* <DEDUP_REMOVED lines=32> */
[----:B------:R0:W5:Y:S02]  /*0200*/  @P0 LDG.E.128 R52, desc[UR6][R78.64] ;  /* 0x000000064e340981 */ /* 0x000164000c1e1d00 */
        /* <DEDUP_REMOVED lines=28> */
[----:B------:R2:W5:Y:S04]  /*03d0*/  @P2 LDG.E.128 R60, desc[UR6][R90.64] ;  /* 0x000000065a3c2981 */ /* 0x000568000c1e1d00 */
[C---:B-1----:R-:W-:Y:S01]  /*03e0*/  @P3 IMAD.WIDE.U32 R94, R115.reuse, 0x10, R94 ;  /* 0x00000010735e3825 */ /* 0x042fe200078e005e */
[----:B------:R1:W5:Y:S03]  /*03f0*/  @P2 LDG.E.128 R24, desc[UR6][R92.64] ;  /* 0x000000065c182981 */ /* 0x000366000c1e1d00 */
[C---:B0-----:R-:W-:Y:S01]  /*0400*/  @P3 IMAD.WIDE.U32 R96, R115.reuse, 0x10, R96 ;  /* 0x0000001073603825 */ /* 0x041fe200078e0060 */
[----:B------:R1:W5:Y:S03]  /*0410*/  @P3 LDG.E.128 R28, desc[UR6][R94.64] ;  /* 0x000000065e1c3981 */ /* 0x000366000c1e1d00 */
[C---:B------:R-:W-:Y:S01]  /*0420*/  @P3 IMAD.WIDE.U32 R98, R115.reuse, 0x10, R98 ;  /* 0x0000001073623825 */ /* 0x040fe200078e0062 */
[----:B------:R-:W-:Y:S01]  /*0430*/  @P3 IADD3 R115, PT, PT, R115, 0x100, RZ ;  /* 0x0000010073733810 */ /* 0x000fe20007ffe0ff */
[----:B------:R1:W5:Y:S04]  /*0440*/  @P3 LDG.E.128 R64, desc[UR6][R96.64] ;  /* 0x0000000660403981 */ /* 0x000368000c1e1d00 */
[C---:B------:R-:W-:Y:S01]  /*0450*/  @P4 IMAD.WIDE.U32 R100, R115.reuse, 0x10, R100 ;  /* 0x0000001073644825 */ /* 0x040fe200078e0064 */
[----:B------:R1:W5:Y:S03]  /*0460*/  @P3 LDG.E.128 R32, desc[UR6][R98.64] ;  /* 0x0000000662203981 */ /* 0x000366000c1e1d00 */
[C---:B------:R-:W-:Y:S01]  /*0470*/  @P4 IMAD.WIDE.U32 R102, R115.reuse, 0x10, R102 ;  /* 0x0000001073664825 */ /* 0x040fe200078e0066 */
[----:B------:R1:W5:Y:S03]  /*0480*/  @P4 LDG.E.128 R36, desc[UR6][R100.64] ;  /* 0x0000000664244981 */ /* 0x000366000c1e1d00 */
[C---:B------:R-:W-:Y:S01]  /*0490*/  @P4 IMAD.WIDE.U32 R104, R115.reuse, 0x10, R104 ;  /* 0x0000001073684825 */ /* 0x040fe200078e0068 */
[----:B------:R-:W-:Y:S01]  /*04a0*/  @P4 IADD3 R115, PT, PT, R115, 0x100, RZ ;  /* 0x0000010073734810 */ /* 0x000fe20007ffe0ff */
[----:B------:R1:W5:Y:S04]  /*04b0*/  @P4 LDG.E.128 R68, desc[UR6][R102.64] ;  /* 0x0000000666444981 */ /* 0x000368000c1e1d00 */
[C---:B--2---:R-:W-:Y:S01]  /*04c0*/  @P5 IMAD.WIDE.U32 R106, R115.reuse, 0x10, R106 ;  /* 0x00000010736a5825 */ /* 0x044fe200078e006a */
[----:B------:R1:W5:Y:S03]  /*04d0*/  @P4 LDG.E.128 R40, desc[UR6][R104.64] ;  /* 0x0000000668284981 */ /* 0x000366000c1e1d00 */
[C---:B---3--:R-:W-:Y:S01]  /*04e0*/  @P5 IMAD.WIDE.U32 R108, R115.reuse, 0x10, R108 ;  /* 0x00000010736c5825 */ /* 0x048fe200078e006c */
[----:B------:R1:W5:Y:S03]  /*04f0*/  @P5 LDG.E.128 R44, desc[UR6][R106.64] ;  /* 0x000000066a2c5981 */ /* 0x000366000c1e1d00 */
[----:B----4-:R-:W-:Y:S01]  /*0500*/  @P5 IMAD.WIDE.U32 R110, R115, 0x10, R110 ;  /* 0x00000010736e5825 */ /* 0x010fe200078e006e */
        /* <DEDUP_REMOVED lines=11> */
[----:B------:R-:W5:Y:S01]  /*05c0*/  LDG.E.128 R80, desc[UR6][R80.64] ;  /* 0x0000000650507981 */ /* 0x000f62000c1e1d00 */
[----:B--2---:R-:W-:-:S06]  /*05d0*/  IMAD.WIDE.U32 R84, R115, 0x10, R84 ;  /* 0x0000001073547825 */ /* 0x004fcc00078e0054 */
[----:B------:R-:W5:Y:S01]  /*05e0*/  LDG.E.128 R84, desc[UR6][R84.64] ;  /* 0x0000000654547981 */ /* 0x000f62000c1e1d00 */
[----:B------:R-:W-:Y:S05]  /*05f0*/  BRA `(.L_x_39725) ;  /* 0x0000000400147947 */ /* 0x000fea0003800000 */
.L_x_39724:
        /* <DEDUP_REMOVED lines=39> */
[----:B------:R0:W5:Y:S04]  /*0870*/  @P3 LDG.E.128 R32, desc[UR6][R70.64] ;  /* 0x0000000646203981 */ /* 0x000168000c1e1d00 */
[----:B------:R-:W5:Y:S01]  /*0880*/  @P4 LDG.E.128 R36, desc[UR6][R88.64] ;  /* 0x0000000658244981 */ /* 0x000f62000c1e1d00 */
[C---:B-1----:R-:W-:Y:S01]  /*0890*/  @P4 IMAD.WIDE.U32 R90, R115.reuse, 0x10, R54 ;  /* 0x00000010735a4825 */ /* 0x042fe200078e0036 */
[----:B------:R-:W-:Y:S01]  /*08a0*/  @P4 IADD3 R115, PT, PT, R115, 0x100, RZ ;  /* 0x0000010073734810 */ /* 0x000fe20007ffe0ff */
[----:B------:R-:W1:Y:S03]  /*08b0*/  @P6 LDC.64 R96, c[0x0][0x3d0] ;  /* 0x0000f400ff606b82 */ /* 0x000e660000000a00 */
[----:B------:R-:W5:Y:S01]  /*08c0*/  @P4 LDG.E.128 R40, desc[UR6][R90.64] ;  /* 0x000000065a284981 */ /* 0x000f62000c1e1d00 */
[----:B--2---:R-:W-:-:S04]  /*08d0*/  @P5 IMAD.WIDE.U32 R92, R115, 0x10, R72 ;  /* 0x00000010735c5825 */ /* 0x004fc800078e0048 */
[----:B------:R-:W2:Y:S01]  /*08e0*/  @P6 LDC.64 R98, c[0x0][0x3e8] ;  /* 0x0000fa00ff626b82 */ /* 0x000ea20000000a00 */
[----:B------:R-:W5:Y:S01]  /*08f0*/  @P5 LDG.E.128 R44, desc[UR6][R92.64] ;  /* 0x000000065c2c5981 */ /* 0x000f62000c1e1d00 */
[C---:B---3--:R-:W-:Y:S01]  /*0900*/  @P5 IMAD.WIDE.U32 R94, R115.reuse, 0x10, R74 ;  /* 0x00000010735e5825 */ /* 0x048fe200078e004a */
[----:B------:R-:W-:-:S04]  /*0910*/  @P5 IADD3 R115, PT, PT, R115, 0x100, RZ ;  /* 0x0000010073735810 */ /* 0x000fc80007ffe0ff */
[----:B------:R-:W5:Y:S01]  /*0920*/  @P5 LDG.E.128 R48, desc[UR6][R94.64] ;  /* 0x000000065e305981 */ /* 0x000f62000c1e1d00 */
[C---:B-1----:R-:W-:Y:S01]  /*0930*/  @P6 IMAD.WIDE.U32 R52, R115.reuse, 0x10, R96 ;  /* 0x0000001073346825 */ /* 0x042fe200078e0060 */
[----:B------:R-:W-:Y:S02]  /*0940*/  CS2R R74, SRZ ;  /* 0x00000000004a7805 */ /* 0x000fe4000001ff00 */
[----:B------:R-:W-:Y:S02]  /*0950*/  CS2R R72, SRZ ;  /* 0x0000000000487805 */ /* 0x000fe4000001ff00 */
[----:B0-----:R-:W-:Y:S02]  /*0960*/  CS2R R70, SRZ ;  /* 0x0000000000467805 */ /* 0x001fe4000001ff00 */
[----:B------:R-:W-:Y:S01]  /*0970*/  CS2R R68, SRZ ;  /* 0x0000000000447805 */ /* 0x000fe2000001ff00 */
[----:B------:R0:W5:Y:S01]  /*0980*/  @P6 LDG.E.128 R76, desc[UR6][R52.64] ;  /* 0x00000006344c6981 */ /* 0x000162000c1e1d00 */
[----:B--2---:R-:W-:Y:S01]  /*0990*/  @P6 IMAD.WIDE.U32 R54, R115, 0x10, R98 ;  /* 0x0000001073366825 */ /* 0x004fe200078e0062 */
[----:B------:R-:W-:-:S02]  /*09a0*/  CS2R R66, SRZ ;  /* 0x0000000000427805 */ /* 0x000fc4000001ff00 */
[----:B------:R-:W-:Y:S02]  /*09b0*/  CS2R R64, SRZ ;  /* 0x0000000000407805 */ /* 0x000fe4000001ff00 */
[----:B------:R-:W-:Y:S02]  /*09c0*/  CS2R R62, SRZ ;  /* 0x00000000003e7805 */ /* 0x000fe4000001ff00 */
[----:B------:R-:W-:Y:S01]  /*09d0*/  CS2R R60, SRZ ;  /* 0x00000000003c7805 */ /* 0x000fe2000001ff00 */
[----:B------:R1:W5:Y:S01]  /*09e0*/  @P6 LDG.E.128 R84, desc[UR6][R54.64] ;  /* 0x0000000636546981 */ /* 0x000362000c1e1d00 */
[----:B------:R-:W-:Y:S02]  /*09f0*/  CS2R R58, SRZ ;  /* 0x00000000003a7805 */ /* 0x000fe4000001ff00 */
[----:B------:R-:W-:Y:S02]  /*0a00*/  CS2R R56, SRZ ;  /* 0x0000000000387805 */ /* 0x000fe4000001ff00 */
[----:B0-----:R-:W-:-:S02]  /*0a10*/  CS2R R52, SRZ ;  /* 0x0000000000347805 */ /* 0x001fc4000001ff00 */
[----:B------:R-:W-:Y:S02]  /*0a20*/  @P6 CS2R R82, SRZ ;  /* 0x0000000000526805 */ /* 0x000fe4000001ff00 */
[----:B------:R-:W-:Y:S02]  /*0a30*/  @P6 CS2R R80, SRZ ;  /* 0x0000000000506805 */ /* 0x000fe4000001ff00 */
[----:B-1----:R-:W-:-:S07]  /*0a40*/  CS2R R54, SRZ ;  /* 0x0000000000367805 */ /* 0x002fce000001ff00 */
.L_x_39725:
[----:B------:R-:W-:Y:S05]  /*0a50*/  BSYNC.RECONVERGENT B0 ;  /* 0x0000000000007941 */ /* 0x000fea0003800200 */
.L_x_39723:
[----:B------:R-:W0:Y:S02]  /*0a60*/  LDCU UR4, c[0x0][0x384] ;  /* 0x00007080ff0477ac */ /* 0x000e240008000800 */
[----:B0-----:R-:W-:-:S13]  /*0a70*/  ISETP.GE.AND P0, PT, R2, UR4, PT ;  /* 0x0000000402007c0c */ /* 0x001fda000bf06270 */
[----:B------:R-:W-:Y:S05]  /*0a80*/  @P0 EXIT ;  /* 0x000000000000094d */ /* 0x000fea0003800000 */
[----:B------:R-:W-:Y:S01]  /*0a90*/  SHF.R.S32.HI R113, RZ, 0x2, R113 ;  /* 0x00000002ff717819 */ /* 0x000fe20000011471 */
[----:B------:R-:W0:Y:S01]  /*0aa0*/  LDC.64 R90, c[0x0][0x3e0] ;  /* 0x0000f800ff5a7b82 */ /* 0x000e220000000a00 */
[----:B------:R-:W1:Y:S02]  /*0ab0*/  LDCU UR12, c[0x0][0x388] ;  /* 0x00007100ff0c77ac */ /* 0x000e640008000800 */
[----:B------:R-:W-:Y:S02]  /*0ac0*/  LOP3.LUT R89, R113, 0xff, RZ, 0xc0, !PT ;  /* 0x000000ff71597812 */ /* 0x000fe400078ec0ff */
[----:B------:R-:W-:Y:S01]  /*0ad0*/  SHF.R.U32.HI R113, RZ, 0x1, R113 ;  /* 0x00000001ff717819 */ /* 0x000fe20000011671 */
        /* <DEDUP_REMOVED lines=16> */
.L_x_39758:
[----:B-1234-:R-:W0:Y:S01]  /*0be0*/  @P0 LDC.64 R124, c[0x0][0x3e0] ;  /* 0x0000f800ff7c0b82 */ /* 0x01ee220000000a00 */
[----:B------:R-:W-:Y:S01]  /*0bf0*/  IMAD R0, R2, UR12, RZ ;  /* 0x0000000c02007c24 */ /* 0x000fe2000f8e02ff */
[----:B------:R-:W1:Y:S01]  /*0c00*/  S2R R123, SR_TID.X ;  /* 0x00000000007b7919 */ /* 0x000e620000002100 */
[C---:B------:R-:W-:Y:S02]  /*0c10*/  ISETP.GE.U32.AND P1, PT, R3.reuse, 0x100, PT ;  /* 0x000001000300780c */ /* 0x040fe40003f26070 */
[C---:B------:R-:W-:Y:S02]  /*0c20*/  ISETP.GE.U32.AND P6, PT, R3.reuse, 0x200, PT ;  /* 0x000002000300780c */ /* 0x040fe40003fc6070 */
[----:B------:R-:W-:Y:S01]  /*0c30*/  SHF.R.S32.HI R127, RZ, 0x1f, R0 ;  /* 0x0000001fff7f7819 */ /* 0x000fe20000011400 */
[----:B------:R-:W-:Y:S01]  /*0c40*/  BSSY.RECONVERGENT B0, `(.L_x_39726) ;  /* 0x0000025000007945 */ /* 0x000fe20003800200 */
[----:B------:R-:W-:Y:S02]  /*0c50*/  ISETP.GE.U32.AND P5, PT, R3, 0x300, PT ;  /* 0x000003000300780c */ /* 0x000fe40003fa6070 */
[----:B------:R-:W-:Y:S01]  /*0c60*/  LEA.HI R122, R127, R0, RZ, 0x2 ;  /* 0x000000007f7a7211 */ /* 0x000fe200078f10ff */
[----:B------:R-:W-:Y:S01]  /*0c70*/  HFMA2 R0, -RZ, RZ, 1.875, 0 ;  /* 0x3f800000ff007431 */ /* 0x000fe200000001ff */
[----:B------:R-:W-:-:S02]  /*0c80*/  ISETP.GE.U32.AND P2, PT, R3, 0x400, PT ;  /* 0x000004000300780c */ /* 0x000fc40003f46070 */
[----:B------:R-:W-:Y:S02]  /*0c90*/  ISETP.GE.U32.AND P3, PT, R3, 0x500, PT ;  /* 0x000005000300780c */ /* 0x000fe40003f66070 */
[----:B------:R-:W-:Y:S02]  /*0ca0*/  P2R R136, PR, RZ, 0x40 ;  /* 0x00000040ff887803 */ /* 0x000fe40000000000 */
[----:B------:R-:W-:Y:S01]  /*0cb0*/  P2R R134, PR, RZ, 0x20 ;  /* 0x00000020ff867803 */ /* 0x000fe20000000000 */
[----:B0-----:R-:W-:-:S05]  /*0cc0*/  @P0 IMAD.WIDE R124, R2, 0x4, R124 ;  /* 0x00000004027c0825 */ /* 0x001fca00078e027c */
[----:B-----5:R0:W5:Y:S01]  /*0cd0*/  @P0 LDG.E R0, desc[UR6][R124.64] ;  /* 0x000000067c000981 */ /* 0x020162000c1e1900 */
[----:B-1----:R-:W-:-:S04]  /*0ce0*/  LEA.HI.SX32 R122, R122, R123, 0x1e ;  /* 0x0000007b7a7a7211 */ /* 0x002fc800078ff2ff */
[----:B------:R-:W-:Y:S01]  /*0cf0*/  MOV R131, R122 ;  /* 0x0000007a00837202 */ /* 0x000fe20000000f00 */
[----:B------:R-:W-:Y:S06]  /*0d00*/  @!P1 BRA `(.L_x_39727) ;  /* 0x0000000000609947 */ /* 0x000fec0003800000 */
[----:B------:R-:W-:Y:S01]  /*0d10*/  ISETP.NE.U32.AND P4, PT, RZ, UR8, PT ;  /* 0x00000008ff007c0c */ /* 0x000fe2000bf85070 */
[----:B0-----:R-:W0:Y:S03]  /*0d20*/  LDC.64 R124, c[0x0][0x390] ;  /* 0x0000e400ff7c7b82 */ /* 0x001e260000000a00 */
[----:B------:R-:W-:-:S05]  /*0d30*/  ISETP.NE.AND.EX P4, PT, RZ, UR9, PT, P4 ;  /* 0x00000009ff007c0c */ /* 0x000fca000bf85340 */
[----:B------:R-:W1:Y:S08]  /*0d40*/  LDC.64 R128, c[0x0][0x3a8] ;  /* 0x0000ea00ff807b82 */ /* 0x000e700000000a00 */
[----:B------:R-:W2:Y:S01]  /*0d50*/  @P4 LDC.64 R126, c[0x0][0x3a0] ;  /* 0x0000e800ff7e4b82 */ /* 0x000ea20000000a00 */
[----:B0-----:R-:W-:-:S05]  /*0d60*/  IMAD.WIDE.U32 R124, R122, 0x10, R124 ;  /* 0x000000107a7c7825 */ /* 0x001fca00078e007c */
[----:B------:R1:W3:Y:S01]  /*0d70*/  LDG.E.128 R112, desc[UR6][R124.64] ;  /* 0x000000067c707981 */ /* 0x0002e2000c1e1d00 */
[----:B--2---:R-:W-:-:S05]  /*0d80*/  @P4 IMAD.WIDE.U32 R126, R122, 0x10, R126 ;  /* 0x000000107a7e4825 */ /* 0x004fca00078e007e */
[----:B------:R-:W2:Y:S01]  /*0d90*/  @P4 LDG.E.128 R88, desc[UR6][R126.64] ;  /* 0x000000067e584981 */ /* 0x000ea2000c1e1d00 */
[----:B-1----:R-:W-:-:S04]  /*0da0*/  IMAD.WIDE.U32 R124, R122, 0x10, R128 ;  /* 0x000000107a7c7825 */ /* 0x002fc800078e0080 */
[-C--:B---3-5:R-:W-:Y:S01]  /*0db0*/  FMUL.FTZ R131, R112, R0.reuse ;  /* 0x0000000070837220 */ /* 0x0a8fe20000410000 */
[-C--:B------:R-:W-:Y:S01]  /*0dc0*/  FMUL.FTZ R130, R113, R0.reuse ;  /* 0x0000000071827220 */ /* 0x080fe20000410000 */
[-C--:B------:R-:W-:Y:S01]  /*0dd0*/  FMUL.FTZ R133, R114, R0.reuse ;  /* 0x0000000072857220 */ /* 0x080fe20000410000 */
[----:B------:R-:W-:Y:S01]  /*0de0*/  FMUL.FTZ R132, R115, R0 ;  /* 0x0000000073847220 */ /* 0x000fe20000410000 */
[----:B--2---:R-:W-:Y:S01]  /*0df0*/  @P4 FFMA.FTZ R112, R131, R8, R88 ;  /* 0x0000000883704223 */ /* 0x004fe20000010058 */
[----:B------:R-:W-:Y:S01]  /*0e00*/  @P4 FFMA.FTZ R113, R130, R9, R89 ;  /* 0x0000000982714223 */ /* 0x000fe20000010059 */
[----:B------:R-:W-:Y:S01]  /*0e10*/  @P4 FFMA.FTZ R114, R133, R10, R90 ;  /* 0x0000000a85724223 */ /* 0x000fe2000001005a */
[----:B------:R-:W-:Y:S01]  /*0e20*/  @P4 FFMA.FTZ R115, R132, R11, R91 ;  /* 0x0000000b84734223 */ /* 0x000fe2000001005b */
[----:B------:R-:W-:Y:S01]  /*0e30*/  @!P4 FMUL.FTZ R112, R131, R8 ;  /* 0x000000088370c220 */ /* 0x000fe20000410000 */
[----:B------:R-:W-:Y:S01]  /*0e40*/  @!P4 FMUL.FTZ R113, R130, R9 ;  /* 0x000000098271c220 */ /* 0x000fe20000410000 */
[----:B------:R-:W-:Y:S01]  /*0e50*/  @!P4 FMUL.FTZ R114, R133, R10 ;  /* 0x0000000a8572c220 */ /* 0x000fe20000410000 */
[----:B------:R-:W-:-:S05]  /*0e60*/  @!P4 FMUL.FTZ R115, R132, R11 ;  /* 0x0000000b8473c220 */ /* 0x000fca0000410000 */
[----:B------:R1:W-:Y:S01]  /*0e70*/  STG.E.128 desc[UR6][R124.64], R112 ;  /* 0x000000707c007986 */ /* 0x0003e2000c101d06 */
[----:B------:R-:W-:-:S07]  /*0e80*/  IADD3 R131, PT, PT, R122, 0x100, RZ ;  /* 0x000001007a837810 */ /* 0x000fce0007ffe0ff */
.L_x_39727:
[----:B------:R-:W-:Y:S05]  /*0e90*/  BSYNC.RECONVERGENT B0 ;  /* 0x0000000000007941 */ /* 0x000fea0003800200 */
.L_x_39726:
[----:B------:R-:W-:Y:S04]  /*0ea0*/  BSSY.RECONVERGENT B0, `(.L_x_39728) ;  /* 0x000001a000007945 */ /* 0x000fe80003800200 */
[----:B------:R-:W-:Y:S05]  /*0eb0*/  @!P6 BRA `(.L_x_39729) ;  /* 0x000000000060e947 */ /* 0x000fea0003800000 */
[----:B------:R-:W-:Y:S01]  /*0ec0*/  ISETP.NE.U32.AND P4, PT, RZ, UR8, PT ;  /* 0x00000008ff007c0c */ /* 0x000fe2000bf85070 */
[----:B01----:R-:W0:Y:S03]  /*0ed0*/  LDC.64 R124, c[0x0][0x390] ;  /* 0x0000e400ff7c7b82 */ /* 0x003e260000000a00 */
[----:B------:R-:W-:-:S05]  /*0ee0*/  ISETP.NE.AND.EX P4, PT, RZ, UR9, PT, P4 ;  /* 0x00000009ff007c0c */ /* 0x000fca000bf85340 */
[----:B------:R-:W1:Y:S08]  /*0ef0*/  LDC.64 R128, c[0x0][0x3a8] ;  /* 0x0000ea00ff807b82 */ /* 0x000e700000000a00 */
[----:B------:R-:W2:Y:S01]  /*0f00*/  @P4 LDC.64 R126, c[0x0][0x3a0] ;  /* 0x0000e800ff7e4b82 */ /* 0x000ea20000000a00 */
[----:B0-----:R-:W-:-:S05]  /*0f10*/  IMAD.WIDE.U32 R124, R131, 0x10, R124 ;  /* 0x00000010837c7825 */ /* 0x001fca00078e007c */
[----:B------:R1:W3:Y:S01]  /*0f20*/  LDG.E.128 R116, desc[UR6][R124.64] ;  /* 0x000000067c747981 */ /* 0x0002e2000c1e1d00 */
[----:B--2---:R-:W-:-:S05]  /*0f30*/  @P4 IMAD.WIDE.U32 R126, R131, 0x10, R126 ;  /* 0x00000010837e4825 */ /* 0x004fca00078e007e */
[----:B------:R-:W2:Y:S01]  /*0f40*/  @P4 LDG.E.128 R88, desc[UR6][R126.64] ;  /* 0x000000067e584981 */ /* 0x000ea2000c1e1d00 */
[C---:B-1----:R-:W-:Y:S01]  /*0f50*/  IMAD.WIDE.U32 R124, R131.reuse, 0x10, R128 ;  /* 0x00000010837c7825 */ /* 0x042fe200078e0080 */
[----:B------:R-:W-:-:S03]  /*0f60*/  IADD3 R131, PT, PT, R131, 0x100, RZ ;  /* 0x0000010083837810 */ /* 0x000fc60007ffe0ff */
        /* <DEDUP_REMOVED lines=12> */
[----:B------:R2:W-:Y:S02]  /*1030*/  STG.E.128 desc[UR6][R124.64], R116 ;  /* 0x000000747c007986 */ /* 0x0005e4000c101d06 */
.L_x_39729:
[----:B------:R-:W-:Y:S05]  /*1040*/  BSYNC.RECONVERGENT B0 ;  /* 0x0000000000007941 */ /* 0x000fea0003800200 */
.L_x_39728:
[----:B------:R-:W-:Y:S04]  /*1050*/  BSSY.RECONVERGENT B0, `(.L_x_39730) ;  /* 0x000001a000007945 */ /* 0x000fe80003800200 */
[----:B------:R-:W-:Y:S05]  /*1060*/  @!P5 BRA `(.L_x_39731) ;  /* 0x000000000060d947 */ /* 0x000fea0003800000 */
[----:B------:R-:W-:Y:S01]  /*1070*/  ISETP.NE.U32.AND P4, PT, RZ, UR8, PT ;  /* 0x00000008ff007c0c */ /* 0x000fe2000bf85070 */
[----:B------:R-:W0:Y:S03]  /*1080*/  LDC.64 R92, c[0x0][0x390] ;  /* 0x0000e400ff5c7b82 */ /* 0x000e260000000a00 */
[----:B------:R-:W-:-:S05]  /*1090*/  ISETP.NE.AND.EX P4, PT, RZ, UR9, PT, P4 ;  /* 0x00000009ff007c0c */ /* 0x000fca000bf85340 */
[----:B------:R-:W3:Y:S08]  /*10a0*/  LDC.64 R128, c[0x0][0x3a8] ;  /* 0x0000ea00ff807b82 */ /* 0x000ef00000000a00 */
[----:B------:R-:W4:Y:S01]  /*10b0*/  @P4 LDC.64 R94, c[0x0][0x3a0] ;  /* 0x0000e800ff5e4b82 */ /* 0x000f220000000a00 */
[----:B012---:R-:W-:-:S04]  /*10c0*/  IMAD.WIDE.U32 R124, R131, 0x10, R92 ;  /* 0x00000010837c7825 */ /* 0x007fc800078e005c */
[C---:B----4-:R-:W-:Y:S02]  /*10d0*/  @P4 IMAD.WIDE.U32 R126, R131.reuse, 0x10, R94 ;  /* 0x00000010837e4825 */ /* 0x050fe400078e005e */
[----:B------:R-:W2:Y:S04]  /*10e0*/  LDG.E.128 R92, desc[UR6][R124.64] ;  /* 0x000000067c5c7981 */ /* 0x000ea8000c1e1d00 */
[----:B------:R-:W4:Y:S01]  /*10f0*/  @P4 LDG.E.128 R88, desc[UR6][R126.64] ;  /* 0x000000067e584981 */ /* 0x000f22000c1e1d00 */
[C---:B---3--:R-:W-:Y:S01]  /*1100*/  IMAD.WIDE.U32 R128, R131.reuse, 0x10, R128 ;  /* 0x0000001083807825 */ /* 0x048fe200078e0080 */
[----:B------:R-:W-:-:S03]  /*1110*/  IADD3 R131, PT, PT, R131, 0x100, RZ ;  /* 0x0000010083837810 */ /* 0x000fc60007ffe0ff */
[-C--:B--2--5:R-:W-:Y:S01]  /*1120*/  FMUL.FTZ R133, R92, R0.reuse ;  /* 0x000000005c857220 */ /* 0x0a4fe20000410000 */
[-C--:B------:R-:W-:Y:S01]  /*1130*/  FMUL.FTZ R130, R93, R0.reuse ;  /* 0x000000005d827220 */ /* 0x080fe20000410000 */
[-C--:B------:R-:W-:Y:S01]  /*1140*/  FMUL.FTZ R135, R94, R0.reuse ;  /* 0x000000005e877220 */ /* 0x080fe20000410000 */
[----:B------:R-:W-:Y:S01]  /*1150*/  FMUL.FTZ R132, R95, R0 ;  /* 0x000000005f847220 */ /* 0x000fe20000410000 */
[----:B----4-:R-:W-:Y:S01]  /*1160*/  @P4 FFMA.FTZ R92, R133, R24, R88 ;  /* 0x00000018855c4223 */ /* 0x010fe20000010058 */
        /* <DEDUP_REMOVED lines=8> */
.L_x_39731:
[----:B------:R-:W-:Y:S05]  /*11f0*/  BSYNC.RECONVERGENT B0 ;  /* 0x0000000000007941 */ /* 0x000fea0003800200 */
.L_x_39730:
[----:B------:R-:W-:Y:S04]  /*1200*/  BSSY.RECONVERGENT B0, `(.L_x_39732) ;  /* 0x000001a000007945 */ /* 0x000fe80003800200 */
[----:B------:R-:W-:Y:S05]  /*1210*/  @!P2 BRA `(.L_x_39733) ;  /* 0x000000000060a947 */ /* 0x000fea0003800000 */
[----:B------:R-:W-:Y:S01]  /*1220*/  ISETP.NE.U32.AND P4, PT, RZ, UR8, PT ;  /* 0x00000008ff007c0c */ /* 0x000fe2000bf85070 */
[----:B------:R-:W0:Y:S03]  /*1230*/  LDC.64 R96, c[0x0][0x390] ;  /* 0x0000e400ff607b82 */ /* 0x000e260000000a00 */
[----:B------:R-:W-:-:S05]  /*1240*/  ISETP.NE.AND.EX P4, PT, RZ, UR9, PT, P4 ;  /* 0x00000009ff007c0c */ /* 0x000fca000bf85340 */
[----:B---3--:R-:W3:Y:S08]  /*1250*/  LDC.64 R128, c[0x0][0x3a8] ;  /* 0x0000ea00ff807b82 */ /* 0x008ef00000000a00 */
        /* <DEDUP_REMOVED lines=20> */
.L_x_39733:
[----:B------:R-:W-:Y:S05]  /*13a0*/  BSYNC.RECONVERGENT B0 ;  /* 0x0000000000007941 */ /* 0x000fea0003800200 */
.L_x_39732:
[----:B------:R-:W-:Y:S04]  /*13b0*/  BSSY.RECONVERGENT B0, `(.L_x_39734) ;  /* 0x000001a000007945 */ /* 0x000fe80003800200 */
[----:B------:R-:W-:Y:S05]  /*13c0*/  @!P3 BRA `(.L_x_39735) ;  /* 0x000000000060b947 */ /* 0x000fea0003800000 */
[----:B------:R-:W-:Y:S01]  /*13d0*/  ISETP.NE.U32.AND P4, PT, RZ, UR8, PT ;  /* 0x00000008ff007c0c */ /* 0x000fe2000bf85070 */
[----:B------:R-:W0:Y:S03]  /*13e0*/  LDC.64 R100, c[0x0][0x390] ;  /* 0x0000e400ff647b82 */ /* 0x000e260000000a00 */
[----:B------:R-:W-:-:S05]  /*13f0*/  ISETP.NE.AND.EX P4, PT, RZ, UR9, PT, P4 ;  /* 0x00000009ff007c0c */ /* 0x000fca000bf85340 */
[----:B---34-:R-:W3:Y:S08]  /*1400*/  LDC.64 R128, c[0x0][0x3a8] ;  /* 0x0000ea00ff807b82 */ /* 0x018ef00000000a00 */
        /* <DEDUP_REMOVED lines=20> */
.L_x_39735:
[----:B------:R-:W-:Y:S05]  /*1550*/  BSYNC.RECONVERGENT B0 ;  /* 0x0000000000007941 */ /* 0x000fea0003800200 */
.L_x_39734:
[----:B------:R-:W-:Y:S01]  /*1560*/  ISETP.GE.U32.AND P4, PT, R3, 0x600, PT ;  /* 0x000006000300780c */ /* 0x000fe20003f86070 */
[----:B------:R-:W-:-:S12]  /*1570*/  BSSY.RECONVERGENT B0, `(.L_x_39736) ;  /* 0x000001a000007945 */ /* 0x000fd80003800200 */
[----:B------:R-:W-:Y:S05]  /*1580*/  @!P4 BRA `(.L_x_39737) ;  /* 0x000000000060c947 */ /* 0x000fea0003800000 */
[----:B------:R-:W-:Y:S01]  /*1590*/  ISETP.NE.U32.AND P5, PT, RZ, UR8, PT ;  /* 0x00000008ff007c0c */ /* 0x000fe2000bfa5070 */
[----:B------:R-:W0:Y:S03]  /*15a0*/  LDC.64 R104, c[0x0][0x390] ;  /* 0x0000e400ff687b82 */ /* 0x000e260000000a00 */
[----:B------:R-:W-:-:S13]  /*15b0*/  ISETP.NE.AND.EX P5, PT, RZ, UR9, PT, P5 ;  /* 0x00000009ff007c0c */ /* 0x000fda000bfa5350 */
[----:B------:R-:W3:Y:S01]  /*15c0*/  @P5 LDC.64 R106, c[0x0][0x3a0] ;  /* 0x0000e800ff6a5b82 */ /* 0x000ee20000000a00 */
[----:B012---:R-:W-:-:S04]  /*15d0*/  IMAD.WIDE.U32 R124, R131, 0x10, R104 ;  /* 0x00000010837c7825 */ /* 0x007fc800078e0068 */
[C---:B---3--:R-:W-:Y:S02]  /*15e0*/  @P5 IMAD.WIDE.U32 R126, R131.reuse, 0x10, R106 ;  /* 0x00000010837e5825 */ /* 0x048fe400078e006a */
[----:B------:R0:W4:Y:S04]  /*15f0*/  LDG.E.128 R104, desc[UR6][R124.64] ;  /* 0x000000067c687981 */ /* 0x000128000c1e1d00 */
[----:B------:R-:W2:Y:S01]  /*1600*/  @P5 LDG.E.128 R88, desc[UR6][R126.64] ;  /* 0x000000067e585981 */ /* 0x000ea2000c1e1d00 */
[----:B0-----:R-:W0:Y:S02]  /*1610*/  LDC.64 R124, c[0x0][0x3a8] ;  /* 0x0000ea00ff7c7b82 */ /* 0x001e240000000a00 */
[C---:B0-----:R-:W-:Y:S01]  /*1620*/  IMAD.WIDE.U32 R124, R131.reuse, 0x10, R124 ;  /* 0x00000010837c7825 */ /* 0x041fe200078e007c */
[----:B------:R-:W-:-:S03]  /*1630*/  IADD3 R131, PT, PT, R131, 0x100, RZ ;  /* 0x0000010083837810 */ /* 0x000fc60007ffe0ff */
[-C--:B----45:R-:W-:Y:S01]  /*1640*/  FMUL.FTZ R129, R104, R0.reuse ;  /* 0x0000000068817220 */ /* 0x0b0fe20000410000 */
        /* <DEDUP_REMOVED lines=12> */
.L_x_39737:
[----:B------:R-:W-:Y:S05]  /*1710*/  BSYNC.RECONVERGENT B0 ;  /* 0x0000000000007941 */ /* 0x000fea0003800200 */
.L_x_39736:
[----:B------:R-:W-:Y:S01]  /*1720*/  ISETP.GE.U32.AND P5, PT, R3, 0x700, PT ;  /* 0x000007000300780c */ /* 0x000fe20003fa6070 */
[----:B------:R-:W-:-:S12]  /*1730*/  BSSY.RECONVERGENT B0, `(.L_x_39738) ;  /* 0x0000019000007945 */ /* 0x000fd80003800200 */
[----:B------:R-:W-:Y:S05]  /*1740*/  @!P5 BRA `(.L_x_39739) ;  /* 0x00000000005cd947 */ /* 0x000fea0003800000 */
[----:B------:R-:W-:Y:S01]  /*1750*/  ISETP.NE.U32.AND P6, PT, RZ, UR8, PT ;  /* 0x00000008ff007c0c */ /* 0x000fe2000bfc5070 */
[----:B012---:R-:W0:Y:S03]  /*1760*/  LDC.64 R124, c[0x0][0x390] ;  /* 0x0000e400ff7c7b82 */ /* 0x007e260000000a00 */
[----:B------:R-:W-:-:S13]  /*1770*/  ISETP.NE.AND.EX P6, PT, RZ, UR9, PT, P6 ;  /* 0x00000009ff007c0c */ /* 0x000fda000bfc5360 */
[----:B------:R-:W1:Y:S01]  /*1780*/  @P6 LDC.64 R126, c[0x0][0x3a0] ;  /* 0x0000e800ff7e6b82 */ /* 0x000e620000000a00 */
[----:B0-----:R-:W-:-:S05]  /*1790*/  IMAD.WIDE.U32 R124, R131, 0x10, R124 ;  /* 0x00000010837c7825 */ /* 0x001fca00078e007c */
[----:B------:R0:W3:Y:S02]  /*17a0*/  LDG.E.128 R108, desc[UR6][R124.64] ;  /* 0x000000067c6c7981 */ /* 0x0000e4000c1e1d00 */
[----:B0-----:R-:W0:Y:S01]  /*17b0*/  LDC.64 R124, c[0x0][0x3a8] ;  /* 0x0000ea00ff7c7b82 */ /* 0x001e220000000a00 */
[----:B-1----:R-:W-:-:S05]  /*17c0*/  @P6 IMAD.WIDE.U32 R126, R131, 0x10, R126 ;  /* 0x00000010837e6825 */ /* 0x002fca00078e007e */
[----:B------:R-:W2:Y:S01]  /*17d0*/  @P6 LDG.E.128 R88, desc[UR6][R126.64] ;  /* 0x000000067e586981 */ /* 0x000ea2000c1e1d00 */
[----:B0-----:R-:W-:-:S04]  /*17e0*/  IMAD.WIDE.U32 R124, R131, 0x10, R124 ;  /* 0x00000010837c7825 */ /* 0x001fc800078e007c */
[-C--:B---345:R-:W-:Y:S01]  /*17f0*/  FMUL.FTZ R129, R108, R0.reuse ;  /* 0x000000006c817220 */ /* 0x0b8fe20000410000 */
        /* <DEDUP_REMOVED lines=12> */
.L_x_39739:
[----:B------:R-:W-:Y:S05]  /*18c0*/  BSYNC.RECONVERGENT B0 ;  /* 0x0000000000007941 */ /* 0x000fea0003800200 */
.L_x_39738:
[----:B-----5:R-:W-:Y:S01]  /*18d0*/  FADD.FTZ R0, RZ, R112 ;  /* 0x00000070ff007221 */ /* 0x020fe20000010000 */
[----:B------:R-:W-:Y:S01]  /*18e0*/  ISETP.GT.U32.AND P6, PT, R3, 0x1ff, PT ;  /* 0x000001ff0300780c */ /* 0x000fe20003fc4070 */
[----:B------:R-:W-:Y:S01]  /*18f0*/  BSSY.RECONVERGENT B0, `(.L_x_39740) ;  /* 0x0000082000007945 */ /* 0x000fe20003800200 */
[----:B012---:R-:W-:Y:S01]  /*1900*/  P2R R124, PR, RZ, 0x1 ;  /* 0x00000001ff7c7803 */ /* 0x007fe20000000000 */
[----:B------:R-:W-:Y:S01]  /*1910*/  FADD.FTZ R125, R113, R0 ;  /* 0x00000000717d7221 */ /* 0x000fe20000010000 */
[----:B------:R-:W-:Y:S02]  /*1920*/  ISETP.GT.U32.AND P0, PT, R3, 0x2ff, PT ;  /* 0x000002ff0300780c */ /* 0x000fe40003f04070 */
[----:B------:R-:W-:Y:S01]  /*1930*/  LOP3.LUT R132, R123, 0x1f, RZ, 0xc0, !PT ;  /* 0x0000001f7b847812 */ /* 0x000fe200078ec0ff */
        /* <DEDUP_REMOVED lines=36> */
[----:B------:R-:W3:Y:S02]  /*1b80*/  SHFL.BFLY PT, R0, R127, 0x4, 0x1f ;  /* 0x0c801f007f007f89 */ /* 0x000ee400000e0000 */
[----:B---34-:R-:W-:-:S05]  /*1b90*/  FADD.FTZ R128, R127, R0 ;  /* 0x000000007f807221 */ /* 0x018fca0000010000 */
        /* <DEDUP_REMOVED lines=14> */
[----:B------:R-:W-:-:S03]  /*1c80*/  HFMA2 R131, -RZ, RZ, 0, 0 ;  /* 0x00000000ff837431 */ /* 0x000fc600000001ff */
        /* <DEDUP_REMOVED lines=72> */
.L_x_39741:
[----:B------:R-:W-:Y:S05]  /*2110*/  BSYNC.RECONVERGENT B0 ;  /* 0x0000000000007941 */ /* 0x000fea0003800200 */
.L_x_39740:
        /* <DEDUP_REMOVED lines=13> */
.L_x_39743:
[----:B------:R-:W-:Y:S05]  /*21f0*/  BSYNC.RECONVERGENT B0 ;  /* 0x0000000000007941 */ /* 0x000fea0003800200 */
.L_x_39742:
        /* <DEDUP_REMOVED lines=20> */
[----:B------:R-:W-:Y:S01]  /*2340*/  I2FP.F32.S32 R131, R0 ;  /* 0x0000000000837245 */ /* 0x000fe20000201400 */
[----:B------:R-:W1:Y:S03]  /*2350*/  SHFL.DOWN PT, R141, R0, 0x1, 0x1f ;  /* 0x08201f00008d7f89 */ /* 0x000e6600000e0000 */
[----:B------:R-:W2:Y:S01]  /*2360*/  MUFU.RCP R138, R131 ;  /* 0x00000083008a7308 */ /* 0x000ea20000001000 */
[----:B0-----:R-:W-:Y:S01]  /*2370*/  FMUL.FTZ R139, R132, R137 ;  /* 0x00000089848b7220 */ /* 0x001fe20000410000 */
[----:B------:R-:W-:-:S03]  /*2380*/  FADD.FTZ R132, R135, -R132 ;  /* 0x8000008487847221 */ /* 0x000fc60000010000 */
[----:B------:R-:W-:Y:S01]  /*2390*/  FFMA.FTZ R139, R128, R135, R139 ;  /* 0x00000087808b7223 */ /* 0x000fe2000001008b */
[-C--:B-1----:R-:W-:Y:S02]  /*23a0*/  IADD3 R126, PT, PT, R0, R141.reuse, RZ ;  /* 0x0000008d007e7210 */ /* 0x082fe40007ffe0ff */
[----:B------:R-:W-:Y:S01]  /*23b0*/  I2FP.F32.S32 R141, R141 ;  /* 0x0000008d008d7245 */ /* 0x000fe20000201400 */
[----:B--2---:R-:W-:Y:S01]  /*23c0*/  FMUL.FTZ R140, R138, R139 ;  /* 0x0000008b8a8c7220 */ /* 0x004fe20000410000 */
[----:B------:R-:W-:-:S04]  /*23d0*/  I2FP.F32.S32 R142, R126 ;  /* 0x0000007e008e7245 */ /* 0x000fc80000201400 */
[----:B------:R-:W0:Y:S02]  /*23e0*/  SHFL.DOWN PT, R139, R140, 0x1, 0x1f ;  /* 0x08201f008c8b7f89 */ /* 0x000e2400000e0000 */
        /* <DEDUP_REMOVED lines=15> */
[----:B------:R-:W-:Y:S01]  /*24e0*/  FMUL.FTZ R129, R128, R129 ;  /* 0x0000008180817220 */ /* 0x000fe20000410000 */
[----:B------:R-:W-:-:S03]  /*24f0*/  FMUL.FTZ R128, R139, R139 ;  /* 0x0000008b8b807220 */ /* 0x000fc60000410000 */
[----:B------:R-:W-:Y:S01]  /*2500*/  FMUL.FTZ R129, R129, R137 ;  /* 0x0000008981817220 */ /* 0x000fe20000410000 */
[----:B------:R-:W-:-:S04]  /*2510*/  FMUL.FTZ R128, R131, R128 ;  /* 0x0000008083807220 */ /* 0x000fc80000410000 */
[----:B------:R-:W-:Y:S01]  /*2520*/  FMUL.FTZ R128, R128, R141 ;  /* 0x0000008d80807220 */ /* 0x000fe20000410000 */
[----:B0-----:R-:W-:-:S04]  /*2530*/  FADD.FTZ R127, R124, R127 ;  /* 0x0000007f7c7f7221 */ /* 0x001fc80000010000 */
[----:B------:R-:W-:Y:S02]  /*2540*/  FFMA.FTZ R127, R138, R129, R127 ;  /* 0x000000818a7f7223 */ /* 0x000fe4000001007f */
[----:B------:R-:W0:Y:S03]  /*2550*/  LDC R129, c[0x0][0x448] ;  /* 0x00011200ff817b82 */ /* 0x000e260000000800 */
[----:B------:R-:W1:Y:S02]  /*2560*/  SHFL.DOWN PT, R126, R127, 0x1, 0x1f ;  /* 0x08201f007f7e7f89 */ /* 0x000e6400000e0000 */
        /* <DEDUP_REMOVED lines=29> */
.L_x_39745:
[----:B------:R-:W-:Y:S05]  /*2740*/  BSYNC.RECONVERGENT B0 ;  /* 0x0000000000007941 */ /* 0x000fea0003800200 */
.L_x_39744:
[----:B------:R-:W-:Y:S01]  /*2750*/  ISETP.NE.AND P1, PT, R136, RZ, PT ;  /* 0x000000ff8800720c */ /* 0x000fe20003f25270 */
        /* <DEDUP_REMOVED lines=18> */
.L_x_39747:
[----:B------:R-:W-:Y:S05]  /*2880*/  BSYNC.RECONVERGENT B0 ;  /* 0x0000000000007941 */ /* 0x000fea0003800200 */
.L_x_39746:
[----:B------:R-:W-:Y:S01]  /*2890*/  ISETP.NE.AND P1, PT, R134, RZ, PT ;  /* 0x000000ff8600720c */ /* 0x000fe20003f25270 */
        /* <DEDUP_REMOVED lines=18> */
.L_x_39749:
[----:B------:R-:W-:Y:S05]  /*29c0*/  BSYNC.RECONVERGENT B0 ;  /* 0x0000000000007941 */ /* 0x000fea0003800200 */
.L_x_39748:
        /* <DEDUP_REMOVED lines=18> */
.L_x_39751:
[----:B------:R-:W-:Y:S05]  /*2af0*/  BSYNC.RECONVERGENT B0 ;  /* 0x0000000000007941 */ /* 0x000fea0003800200 */
.L_x_39750:
        /* <DEDUP_REMOVED lines=18> */
.L_x_39753:
[----:B------:R-:W-:Y:S05]  /*2c20*/  BSYNC.RECONVERGENT B0 ;  /* 0x0000000000007941 */ /* 0x000fea0003800200 */
.L_x_39752:
        /* <DEDUP_REMOVED lines=18> */
.L_x_39755:
[----:B------:R-:W-:Y:S05]  /*2d50*/  BSYNC.RECONVERGENT B0 ;  /* 0x0000000000007941 */ /* 0x000fea0003800200 */
.L_x_39754:
        /* <DEDUP_REMOVED lines=17> */
.L_x_39757:
[----:B------:R-:W-:Y:S05]  /*2e70*/  BSYNC.RECONVERGENT B0 ;  /* 0x0000000000007941 */ /* 0x000fea0003800200 */
.L_x_39756:
[----:B0-----:R-:W0:Y:S01]  /*2e80*/  LDC.64 R122, c[0x0][0x380] ;  /* 0x0000e000ff7a7b82 */ /* 0x001e220000000a00 */
[----:B------:R-:W-:Y:S01]  /*2e90*/  UPLOP3.LUT UP0, UPT, UPT, UPT, UP0, 0x40, 0x4 ;  /* 0x000000000004789c */ /* 0x000fe20003f0e800 */
[----:B0-----:R-:W-:-:S04]  /*2ea0*/  IADD3 R2, PT, PT, R2, R122, RZ ;  /* 0x0000007a02027210 */ /* 0x001fc80007ffe0ff */
[----:B------:R-:W-:-:S13]  /*2eb0*/  ISETP.GE.AND P1, PT, R2, R123, PT ;  /* 0x0000007b0200720c */ /* 0x000fda0003f26270 */
[----:B------:R-:W-:Y:S05]  /*2ec0*/  @!P1 BRA `(.L_x_39758) ;  /* 0xffffffdc00449947 */ /* 0x000fea000383ffff */
[----:B------:R-:W-:Y:S05]  /*2ed0*/  EXIT ;  /* 0x000000000000794d */ /* 0x000fea0003800000 */
.L_x_39759:
        /* <DEDUP_REMOVED lines=10> */
.L_x_42439:


//--------------------- .text._ZN10layer_norm13ln_fwd_kernelINS_13Kernel_traitsIfffffjLj7168ELj1ELj1ELj8ELj16ENS_18Kernel_traits_baseILj7168EfffffjLj256EEEEELb0ELb1ELb0ELb1EEEvNS_9FwdParamsE --------------------------
	.section	.text._ZN10layer_norm13ln_fwd_kernelINS_13Kernel_traitsIfffffjLj7168ELj1ELj1ELj8ELj16ENS_18Kernel_traits_baseILj7168EfffffjLj256EEEEELb0ELb1ELb0ELb1EEEvNS_9FwdParamsE,"ax",@progbits
	.align	128
        .global         _ZN10layer_norm13ln_fwd_kernelINS_13Kernel_traitsIfffffjLj7168ELj1ELj1ELj8ELj16ENS_18Kernel_traits_baseILj7168EfffffjLj256EEEEELb0ELb1ELb0ELb1EEEvNS_9FwdParamsE
        .type           _ZN10layer_norm13ln_fwd_kernelINS_13Kernel_traitsIfffffjLj7168ELj1ELj1ELj8ELj16ENS_18Kernel_traits_baseILj7168EfffffjLj256EEEEELb0ELb1ELb0ELb1EEEvNS_9FwdParamsE,@function
        .size           _ZN10layer_norm13ln_fwd_kernelINS_13Kernel_traitsIfffffjLj7168ELj1ELj1ELj8ELj16ENS_18Kernel_traits_baseILj7168EfffffjLj256EEEEELb0ELb1ELb0ELb1EEEvNS_9FwdParamsE,(.L_x_42440 - _ZN10layer_norm13ln_fwd_kernelINS_13Kernel_traitsIfffffjLj7168ELj1ELj1ELj8ELj16ENS_18Kernel_traits_baseILj7168EfffffjLj256EEEEELb0ELb1ELb0ELb1EEEvNS_9FwdParamsE)
        .other          _ZN10layer_norm13ln_fwd_kernelINS_13Kernel_traitsIfffffjLj7168ELj1ELj1ELj8ELj16ENS_18Kernel_traits_baseILj7168EfffffjLj256EEEEELb0ELb1ELb0ELb1EEEvNS_9FwdParamsE,@"STO_CUDA_ENTRY STV_DEFAULT"
_ZN10layer_norm13ln_fwd_kernelINS_13Kernel_traitsIfffffjLj7168ELj1ELj1ELj8ELj16ENS_18Kernel_traits_baseILj7168EfffffjLj256EEEEELb0ELb1ELb0ELb1EEEvNS_9FwdParamsE:
.text._ZN10layer_norm13ln_fwd_kernelINS_13Kernel_traitsIfffffjLj7168ELj1ELj1ELj8ELj16ENS_18Kernel_traits_baseILj7168EfffffjLj256EEEEELb0ELb1ELb0ELb1EEEvNS_9FwdParamsE:
        /* <DEDUP_REMOVED lines=37> */
.L_x_39760:
[----:B------:R-:W2:Y:S08]  /*0250*/  LDC.64 R4, c[0x0][0x3d0] ;  /* 0x0000f400ff047b82 */ /* 0x000eb00000000a00 */
[----:B------:R-:W0:Y:S01]  /*0260*/  LDC.64 R6, c[0x0][0x3e8] ;  /* 0x0000fa00ff067b82 */ /* 0x000e220000000a00 */
        /* <DEDUP_REMOVED lines=9> */
[----:B------:R-:W-:Y:S01]  /*0300*/  CS2R R40, SRZ ;  /* 0x0000000000287805 */ /* 0x000fe2000001ff00 */
[C---:B--2---:R-:W-:Y:S01]  /*0310*/  IMAD.WIDE.U32 R32, R0.reuse, 0x10, R4 ;  /* 0x0000001000207825 */ /* 0x044fe200078e0004 */
[----:B------:R-:W-:Y:S02]  /*0320*/  CS2R R38, SRZ ;  /* 0x0000000000267805 */ /* 0x000fe4000001ff00 */
[----:B------:R-:W-:Y:S02]  /*0330*/  CS2R R36, SRZ ;  /* 0x0000000000247805 */ /* 0x000fe4000001ff00 */
[----:B------:R-:W5:Y:S01]  /*0340*/  LDG.E.128 R8, desc[UR6][R32.64+0x1000] ;  /* 0x0010000620087981 */ /* 0x000f62000c1e1d00 */
[----:B0-----:R-:W-:-:S03]  /*0350*/  IMAD.WIDE.U32 R34, R0, 0x10, R6 ;  /* 0x0000001000227825 */ /* 0x001fc600078e0006 */
        /* <DEDUP_REMOVED lines=15> */
.L_x_39761:
        /* <DEDUP_REMOVED lines=11> */
.L_x_39766:
[----:B------:R-:W-:Y:S01]  /*0500*/  ISETP.NE.U32.AND P1, PT, RZ, UR8, PT ;  /* 0x00000008ff007c0c */ /* 0x000fe2000bf25070 */
[----:B-1----:R-:W0:Y:S01]  /*0510*/  @P0 LDC.64 R94, c[0x0][0x3e0] ;  /* 0x0000f800ff5e0b82 */ /* 0x002e220000000a00 */
[----:B------:R-:W-:Y:S02]  /*0520*/  IMAD R3, R2, UR10, RZ ;  /* 0x0000000a02037c24 */ /* 0x000fe4000f8e02ff */
[----:B------:R-:W-:-:S03]  /*0530*/  ISETP.NE.AND.EX P1, PT, RZ, UR9, PT, P1 ;  /* 0x00000009ff007c0c */ /* 0x000fc6000bf25310 */
[----:B------:R-:W-:Y:S02]  /*0540*/  SHF.R.S32.HI R92, RZ, 0x1f, R3 ;  /* 0x0000001fff5c7819 */ /* 0x000fe40000011403 */
[----:B------:R-:W1:Y:S02]  /*0550*/  LDC.64 R120, c[0x0][0x390] ;  /* 0x0000e400ff787b82 */ /* 0x000e640000000a00 */
[----:B------:R-:W-:-:S04]  /*0560*/  LEA.HI R3, R92, R3, RZ, 0x2 ;  /* 0x000000035c037211 */ /* 0x000fc800078f10ff */
[----:B------:R-:W-:Y:S01]  /*0570*/  LEA.HI.SX32 R3, R3, R0, 0x1e ;  /* 0x0000000003037211 */ /* 0x000fe200078ff2ff */
[----:B------:R-:W-:Y:S01]  /*0580*/  HFMA2 R0, -RZ, RZ, 1.875, 0 ;  /* 0x3f800000ff007431 */ /* 0x000fe200000001ff */
[----:B------:R-:W2:Y:S01]  /*0590*/  @P1 LDC.64 R98, c[0x0][0x3a0] ;  /* 0x0000e800ff621b82 */ /* 0x000ea20000000a00 */
[----:B0-----:R-:W-:-:S07]  /*05a0*/  @P0 IMAD.WIDE R94, R2, 0x4, R94 ;  /* 0x00000004025e0825 */ /* 0x001fce00078e025e */
[----:B------:R-:W0:Y:S01]  /*05b0*/  LDC.64 R112, c[0x0][0x3a8] ;  /* 0x0000ea00ff707b82 */ /* 0x000e220000000a00 */
[----:B------:R-:W3:Y:S01]  /*05c0*/  @P0 LDG.E R0, desc[UR6][R94.64] ;  /* 0x000000065e000981 */ /* 0x000ee2000c1e1900 */
[----:B-1----:R-:W-:-:S06]  /*05d0*/  IMAD.WIDE.U32 R96, R3, 0x10, R120 ;  /* 0x0000001003607825 */ /* 0x002fcc00078e0078 */
[----:B------:R-:W1:Y:S01]  /*05e0*/  @P1 LDC.64 R102, c[0x0][0x3a0] ;  /* 0x0000e800ff661b82 */ /* 0x000e620000000a00 */
[----:B------:R-:W3:Y:S01]  /*05f0*/  LDG.E.128 R104, desc[UR6][R96.64] ;  /* 0x0000000660687981 */ /* 0x000ee2000c1e1d00 */
[----:B--2---:R-:W-:-:S06]  /*0600*/  @P1 IMAD.WIDE.U32 R98, R3, 0x10, R98 ;  /* 0x0000001003621825 */ /* 0x004fcc00078e0062 */
[----:B------:R-:W2:Y:S01]  /*0610*/  @P1 LDC.64 R132, c[0x0][0x3a0] ;  /* 0x0000e800ff841b82 */ /* 0x000ea20000000a00 */
[----:B------:R0:W4:Y:S01]  /*0620*/  @P1 LDG.E.128 R88, desc[UR6][R98.64] ;  /* 0x0000000662581981 */ /* 0x000122000c1e1d00 */
[C---:B------:R-:W-:Y:S01]  /*0630*/  IADD3 R115, PT, PT, R3.reuse, 0x100, RZ ;  /* 0x0000010003737810 */ /* 0x040fe20007ffe0ff */
[----:B0-----:R-:W-:-:S04]  /*0640*/  IMAD.WIDE.U32 R98, R3, 0x10, R112 ;  /* 0x0000001003627825 */ /* 0x001fc800078e0070 */
[----:B-1----:R-:W-:-:S04]  /*0650*/  @P1 IMAD.WIDE.U32 R102, R115, 0x10, R102 ;  /* 0x0000001073661825 */ /* 0x002fc800078e0066 */
[-C--:B---3--:R-:W-:Y:S01]  /*0660*/  FMUL.FTZ R93, R104, R0.reuse ;  /* 0x00000000685d7220 */ /* 0x088fe20000410000 */
[-C--:B------:R-:W-:Y:S01]  /*0670*/  FMUL.FTZ R100, R105, R0.reuse ;  /* 0x0000000069647220 */ /* 0x080fe20000410000 */
[-C--:B------:R-:W-:Y:S01]  /*0680*/  FMUL.FTZ R101, R106, R0.reuse ;  /* 0x000000006a657220 */ /* 0x080fe20000410000 */
[----:B------:R-:W-:Y:S02]  /*0690*/  FMUL.FTZ R104, R107, R0 ;  /* 0x000000006b687220 */ /* 0x000fe40000410000 */
[----:B------:R-:W0:Y:S01]  /*06a0*/  @P1 LDC.64 R106, c[0x0][0x3a0] ;  /* 0x0000e800ff6a1b82 */ /* 0x000e220000000a00 */
[CC--:B----45:R-:W-:Y:S01]  /*06b0*/  @P1 FFMA.FTZ R92, R93.reuse, R60.reuse, R88 ;  /* 0x0000003c5d5c1223 */ /* 0x0f0fe20000010058 */
[----:B------:R-:W-:Y:S01]  /*06c0*/  @!P1 FMUL.FTZ R92, R93, R60 ;  /* 0x0000003c5d5c9220 */ /* 0x000fe20000410000 */
[----:B------:R-:W-:Y:S01]  /*06d0*/  @P1 FFMA.FTZ R93, R100, R61, R89 ;  /* 0x0000003d645d1223 */ /* 0x000fe20000010059 */
[CC--:B------:R-:W-:Y:S01]  /*06e0*/  @P1 FFMA.FTZ R94, R101.reuse, R62.reuse, R90 ;  /* 0x0000003e655e1223 */ /* 0x0c0fe2000001005a */
[----:B------:R-:W-:Y:S01]  /*06f0*/  @P1 FFMA.FTZ R95, R104, R63, R91 ;  /* 0x0000003f685f1223 */ /* 0x000fe2000001005b */
[----:B------:R-:W-:Y:S01]  /*0700*/  @!P1 FMUL.FTZ R93, R100, R61 ;  /* 0x0000003d645d9220 */ /* 0x000fe20000410000 */
[----:B------:R-:W-:Y:S01]  /*0710*/  @!P1 FMUL.FTZ R94, R101, R62 ;  /* 0x0000003e655e9220 */ /* 0x000fe20000410000 */
[----:B------:R-:W-:Y:S01]  /*0720*/  @!P1 FMUL.FTZ R95, R104, R63 ;  /* 0x0000003f685f9220 */ /* 0x000fe20000410000 */
[----:B------:R-:W-:-:S04]  /*0730*/  IMAD.WIDE.U32 R100, R115, 0x10, R120 ;  /* 0x0000001073647825 */ /* 0x000fc800078e0078 */
[----:B------:R1:W-:Y:S04]  /*0740*/  STG.E.128 desc[UR6][R98.64], R92 ;  /* 0x0000005c62007986 */ /* 0x0003e8000c101d06 */
[----:B------:R-:W3:Y:S04]  /*0750*/  LDG.E.128 R108, desc[UR6][R100.64] ;  /* 0x00000006646c7981 */ /* 0x000ee8000c1e1d00 */
[----:B------:R4:W2:Y:S01]  /*0760*/  @P1 LDG.E.128 R88, desc[UR6][R102.64] ;  /* 0x0000000666581981 */ /* 0x0008a2000c1e1d00 */
[----:B------:R-:W-:Y:S01]  /*0770*/  IADD3 R125, PT, PT, R3, 0x200, RZ ;  /* 0x00000200037d7810 */ /* 0x000fe20007ffe0ff */
[----:B----4-:R-:W-:-:S04]  /*0780*/  IMAD.WIDE.U32 R102, R115, 0x10, R112 ;  /* 0x0000001073667825 */ /* 0x010fc800078e0070 */
[----:B0-----:R-:W-:-:S04]  /*0790*/  @P1 IMAD.WIDE.U32 R106, R125, 0x10, R106 ;  /* 0x000000107d6a1825 */ /* 0x001fc800078e006a */
[-C--:B---3--:R-:W-:Y:S01]  /*07a0*/  FMUL.FTZ R97, R108, R0.reuse ;  /* 0x000000006c617220 */ /* 0x088fe20000410000 */
[-C--:B------:R-:W-:Y:S01]  /*07b0*/  FMUL.FTZ R104, R109, R0.reuse ;  /* 0x000000006d687220 */ /* 0x080fe20000410000 */
[-C--:B------:R-:W-:Y:S01]  /*07c0*/  FMUL.FTZ R105, R110, R0.reuse ;  /* 0x000000006e697220 */ /* 0x080fe20000410000 */
[----:B------:R-:W-:Y:S01]  /*07d0*/  FMUL.FTZ R108, R111, R0 ;  /* 0x000000006f6c7220 */ /* 0x000fe20000410000 */
[CC--:B--2---:R-:W-:Y:S01]  /*07e0*/  @P1 FFMA.FTZ R96, R97.reuse, R64.reuse, R88 ;  /* 0x0000004061601223 */ /* 0x0c4fe20000010058 */
[----:B------:R-:W-:Y:S01]  /*07f0*/  @!P1 FMUL.FTZ R96, R97, R64 ;  /* 0x0000004061609220 */ /* 0x000fe20000410000 */
[----:B------:R-:W-:Y:S01]  /*0800*/  @P1 FFMA.FTZ R97, R104, R65, R89 ;  /* 0x0000004168611223 */ /* 0x000fe20000010059 */
[CC--:B-1----:R-:W-:Y:S01]  /*0810*/  @P1 FFMA.FTZ R98, R105.reuse, R66.reuse, R90 ;  /* 0x0000004269621223 */ /* 0x0c2fe2000001005a */
[----:B------:R-:W-:Y:S01]  /*0820*/  @P1 FFMA.FTZ R99, R108, R67, R91 ;  /* 0x000000436c631223 */ /* 0x000fe2000001005b */
[----:B------:R-:W-:Y:S01]  /*0830*/  @!P1 FMUL.FTZ R97, R104, R65 ;  /* 0x0000004168619220 */ /* 0x000fe20000410000 */
[----:B------:R-:W-:Y:S01]  /*0840*/  @!P1 FMUL.FTZ R98, R105, R66 ;  /* 0x0000004269629220 */ /* 0x000fe20000410000 */
[----:B------:R-:W-:Y:S01]  /*0850*/  @!P1 FMUL.FTZ R99, R108, R67 ;  /* 0x000000436c639220 */ /* 0x000fe20000410000 */
[----:B------:R-:W-:Y:S01]  /*0860*/  IMAD.WIDE.U32 R104, R125, 0x10, R120 ;  /* 0x000000107d687825 */ /* 0x000fe200078e0078 */
[----:B------:R-:W0:Y:S03]  /*0870*/  @P1 LDC.64 R110, c[0x0][0x3a0] ;  /* 0x0000e800ff6e1b82 */ /* 0x000e260000000a00 */
[----:B------:R1:W-:Y:S04]  /*0880*/  STG.E.128 desc[UR6][R102.64], R96 ;  /* 0x0000006066007986 */ /* 0x0003e8000c101d06 */
[----:B------:R-:W2:Y:S04]  /*0890*/  LDG.E.128 R116, desc[UR6][R104.64] ;  /* 0x0000000668747981 */ /* 0x000ea8000c1e1d00 */
[----:B------:R3:W4:Y:S01]  /*08a0*/  @P1 LDG.E.128 R88, desc[UR6][R106.64] ;  /* 0x000000066a581981 */ /* 0x000722000c1e1d00 */
[----:B------:R-:W-:Y:S01]  /*08b0*/  IADD3 R127, PT, PT, R3, 0x300, RZ ;  /* 0x00000300037f7810 */ /* 0x000fe20007ffe0ff */
[----:B---3--:R-:W-:-:S04]  /*08c0*/  IMAD.WIDE.U32 R106, R125, 0x10, R112 ;  /* 0x000000107d6a7825 */ /* 0x008fc800078e0070 */
[----:B0-----:R-:W-:-:S04]  /*08d0*/  @P1 IMAD.WIDE.U32 R110, R127, 0x10, R110 ;  /* 0x000000107f6e1825 */ /* 0x001fc800078e006e */
[-C--:B--2---:R-:W-:Y:S01]  /*08e0*/  FMUL.FTZ R101, R116, R0.reuse ;  /* 0x0000000074657220 */ /* 0x084fe20000410000 */
[-C--:B------:R-:W-:Y:S01]  /*08f0*/  FMUL.FTZ R108, R117, R0.reuse ;  /* 0x00000000756c7220 */ /* 0x080fe20000410000 */
[-C--:B------:R-:W-:Y:S01]  /*0900*/  FMUL.FTZ R109, R118, R0.reuse ;  /* 0x00000000766d7220 */ /* 0x080fe20000410000 */
[----:B------:R-:W-:Y:S01]  /*0910*/  FMUL.FTZ R114, R119, R0 ;  /* 0x0000000077727220 */ /* 0x000fe20000410000 */
[CC--:B----4-:R-:W-:Y:S01]  /*0920*/  @P1 FFMA.FTZ R100, R101.reuse, R68.reuse, R88 ;  /* 0x0000004465641223 */ /* 0x0d0fe20000010058 */
[----:B------:R-:W-:Y:S01]  /*0930*/  @!P1 FMUL.FTZ R100, R101, R68 ;  /* 0x0000004465649220 */ /* 0x000fe20000410000 */
[----:B------:R-:W-:Y:S01]  /*0940*/  @P1 FFMA.FTZ R101, R108, R69, R89 ;  /* 0x000000456c651223 */ /* 0x000fe20000010059 */
[CC--:B-1----:R-:W-:Y:S01]  /*0950*/  @P1 FFMA.FTZ R102, R109.reuse, R70.reuse, R90 ;  /* 0x000000466d661223 */ /* 0x0c2fe2000001005a */
[----:B------:R-:W-:Y:S01]  /*0960*/  @P1 FFMA.FTZ R103, R114, R71, R91 ;  /* 0x0000004772671223 */ /* 0x000fe2000001005b */
[----:B------:R-:W-:Y:S01]  /*0970*/  @!P1 FMUL.FTZ R101, R108, R69 ;  /* 0x000000456c659220 */ /* 0x000fe20000410000 */
[----:B------:R-:W-:Y:S01]  /*0980*/  @!P1 FMUL.FTZ R102, R109, R70 ;  /* 0x000000466d669220 */ /* 0x000fe20000410000 */
[----:B------:R-:W-:Y:S01]  /*0990*/  @!P1 FMUL.FTZ R103, R114, R71 ;  /* 0x0000004772679220 */ /* 0x000fe20000410000 */
[C---:B------:R-:W-:Y:S01]  /*09a0*/  IMAD.WIDE.U32 R108, R127.reuse, 0x10, R120 ;  /* 0x000000107f6c7825 */ /* 0x040fe200078e0078 */
[----:B------:R-:W0:Y:S03]  /*09b0*/  @P1 LDC.64 R118, c[0x0][0x3a0] ;  /* 0x0000e800ff761b82 */ /* 0x000e260000000a00 */
[----:B------:R1:W-:Y:S04]  /*09c0*/  STG.E.128 desc[UR6][R106.64], R100 ;  /* 0x000000646a007986 */ /* 0x0003e8000c101d06 */
[----:B------:R-:W2:Y:S04]  /*09d0*/  LDG.E.128 R128, desc[UR6][R108.64] ;  /* 0x000000066c807981 */ /* 0x000ea8000c1e1d00 */
[----:B------:R3:W4:Y:S02]  /*09e0*/  @P1 LDG.E.128 R88, desc[UR6][R110.64] ;  /* 0x000000066e581981 */ /* 0x000724000c1e1d00 */
[----:B---3--:R-:W-:-:S04]  /*09f0*/  IMAD.WIDE.U32 R110, R127, 0x10, R112 ;  /* 0x000000107f6e7825 */ /* 0x008fc800078e0070 */
[-C--:B--2---:R-:W-:Y:S01]  /*0a00*/  FMUL.FTZ R105, R128, R0.reuse ;  /* 0x0000000080697220 */ /* 0x084fe20000410000 */
[-C--:B------:R-:W-:Y:S01]  /*0a10*/  FMUL.FTZ R114, R129, R0.reuse ;  /* 0x0000000081727220 */ /* 0x080fe20000410000 */
[-C--:B------:R-:W-:Y:S01]  /*0a20*/  FMUL.FTZ R117, R130, R0.reuse ;  /* 0x0000000082757220 */ /* 0x080fe20000410000 */
[----:B------:R-:W-:Y:S01]  /*0a30*/  FMUL.FTZ R116, R131, R0 ;  /* 0x0000000083747220 */ /* 0x000fe20000410000 */
[----:B------:R-:W-:Y:S01]  /*0a40*/  IADD3 R129, PT, PT, R3, 0x400, RZ ;  /* 0x0000040003817810 */ /* 0x000fe20007ffe0ff */
        /* <DEDUP_REMOVED lines=8> */
[----:B------:R-:W-:-:S04]  /*0ad0*/  IMAD.WIDE.U32 R116, R129, 0x10, R120 ;  /* 0x0000001081747825 */ /* 0x000fc800078e0078 */
[----:B0-----:R-:W-:Y:S01]  /*0ae0*/  @P1 IMAD.WIDE.U32 R118, R129, 0x10, R118 ;  /* 0x0000001081761825 */ /* 0x001fe200078e0076 */
[----:B------:R0:W-:Y:S04]  /*0af0*/  STG.E.128 desc[UR6][R110.64], R104 ;  /* 0x000000686e007986 */ /* 0x0001e8000c101d06 */
[----:B------:R-:W2:Y:S04]  /*0b00*/  LDG.E.128 R136, desc[UR6][R116.64] ;  /* 0x0000000674887981 */ /* 0x000ea8000c1e1d00 */
[----:B------:R1:W3:Y:S01]  /*0b10*/  @P1 LDG.E.128 R88, desc[UR6][R118.64] ;  /* 0x0000000676581981 */ /* 0x0002e2000c1e1d00 */
[----:B------:R-:W-:Y:S01]  /*0b20*/  IADD3 R131, PT, PT, R3, 0x500, RZ ;  /* 0x0000050003837810 */ /* 0x000fe20007ffe0ff */
[----:B-1----:R-:W-:-:S04]  /*0b30*/  IMAD.WIDE.U32 R118, R129, 0x10, R112 ;  /* 0x0000001081767825 */ /* 0x002fc800078e0070 */
[----:B------:R-:W-:-:S04]  /*0b40*/  @P1 IMAD.WIDE.U32 R132, R131, 0x10, R132 ;  /* 0x0000001083841825 */ /* 0x000fc800078e0084 */
[-C--:B--2---:R-:W-:Y:S01]  /*0b50*/  FMUL.FTZ R109, R136, R0.reuse ;  /* 0x00000000886d7220 */ /* 0x084fe20000410000 */
[-C--:B------:R-:W-:Y:S01]  /*0b60*/  FMUL.FTZ R114, R137, R0.reuse ;  /* 0x0000000089727220 */ /* 0x080fe20000410000 */
[-C--:B------:R-:W-:Y:S01]  /*0b70*/  FMUL.FTZ R123, R138, R0.reuse ;  /* 0x000000008a7b7220 */ /* 0x080fe20000410000 */
[----:B------:R-:W-:Y:S01]  /*0b80*/  FMUL.FTZ R122, R139, R0 ;  /* 0x000000008b7a7220 */ /* 0x000fe20000410000 */
[CC--:B---3--:R-:W-:Y:S01]  /*0b90*/  @P1 FFMA.FTZ R108, R109.reuse, R76.reuse, R88 ;  /* 0x0000004c6d6c1223 */ /* 0x0c8fe20000010058 */
[----:B------:R-:W-:Y:S01]  /*0ba0*/  @!P1 FMUL.FTZ R108, R109, R76 ;  /* 0x0000004c6d6c9220 */ /* 0x000fe20000410000 */
[----:B------:R-:W-:Y:S01]  /*0bb0*/  @P1 FFMA.FTZ R109, R114, R77, R89 ;  /* 0x0000004d726d1223 */ /* 0x000fe20000010059 */
[CC--:B0-----:R-:W-:Y:S01]  /*0bc0*/  @P1 FFMA.FTZ R110, R123.reuse, R78.reuse, R90 ;  /* 0x0000004e7b6e1223 */ /* 0x0c1fe2000001005a */
        /* <DEDUP_REMOVED lines=8> */
[----:B------:R3:W4:Y:S02]  /*0c50*/  @P1 LDG.E.128 R88, desc[UR6][R132.64] ;  /* 0x0000000684581981 */ /* 0x000724000c1e1d00 */
[----:B---3--:R-:W-:-:S05]  /*0c60*/  IADD3 R133, PT, PT, R3, 0x600, RZ ;  /* 0x0000060003857810 */ /* 0x008fca0007ffe0ff */
[----:B------:R-:W-:-:S04]  /*0c70*/  IMAD.WIDE.U32 R120, R133, 0x10, R120 ;  /* 0x0000001085787825 */ /* 0x000fc800078e0078 */
[----:B0-----:R-:W-:-:S04]  /*0c80*/  @P1 IMAD.WIDE.U32 R136, R133, 0x10, R136 ;  /* 0x0000001085881825 */ /* 0x001fc800078e0088 */
[-C--:B--2---:R-:W-:Y:S01]  /*0c90*/  FMUL.FTZ R117, R140, R0.reuse ;  /* 0x000000008c757220 */ /* 0x084fe20000410000 */
[-C--:B------:R-:W-:Y:S01]  /*0ca0*/  FMUL.FTZ R135, R142, R0.reuse ;  /* 0x000000008e877220 */ /* 0x080fe20000410000 */
[-C--:B------:R-:W-:Y:S01]  /*0cb0*/  FMUL.FTZ R114, R141, R0.reuse ;  /* 0x000000008d727220 */ /* 0x080fe20000410000 */
[----:B------:R-:W-:Y:S01]  /*0cc0*/  FMUL.FTZ R124, R143, R0 ;  /* 0x000000008f7c7220 */ /* 0x000fe20000410000 */
[CC--:B----4-:R-:W-:Y:S01]  /*0cd0*/  @P1 FFMA.FTZ R116, R117.reuse, R80.reuse, R88 ;  /* 0x0000005075741223 */ /* 0x0d0fe20000010058 */
[----:B------:R-:W-:Y:S01]  /*0ce0*/  @!P1 FMUL.FTZ R116, R117, R80 ;  /* 0x0000005075749220 */ /* 0x000fe20000410000 */
[CC--:B-1----:R-:W-:Y:S01]  /*0cf0*/  @P1 FFMA.FTZ R118, R135.reuse, R82.reuse, R90 ;  /* 0x0000005287761223 */ /* 0x0c2fe2000001005a */
[----:B------:R-:W-:Y:S01]  /*0d00*/  @P1 FFMA.FTZ R117, R114, R81, R89 ;  /* 0x0000005172751223 */ /* 0x000fe20000010059 */
[----:B------:R-:W-:Y:S01]  /*0d10*/  @P1 FFMA.FTZ R119, R124, R83, R91 ;  /* 0x000000537c771223 */ /* 0x000fe2000001005b */
[----:B------:R-:W-:Y:S01]  /*0d20*/  @!P1 FMUL.FTZ R118, R135, R82 ;  /* 0x0000005287769220 */ /* 0x000fe20000410000 */
[----:B------:R-:W-:Y:S01]  /*0d30*/  @!P1 FMUL.FTZ R117, R114, R81 ;  /* 0x0000005172759220 */ /* 0x000fe20000410000 */
[----:B------:R-:W-:Y:S01]  /*0d40*/  @!P1 FMUL.FTZ R119, R124, R83 ;  /* 0x000000537c779220 */ /* 0x000fe20000410000 */
[----:B------:R-:W-:-:S05]  /*0d50*/  IMAD.WIDE.U32 R134, R131, 0x10, R112 ;  /* 0x0000001083867825 */ /* 0x000fca00078e0070 */
[----:B------:R0:W-:Y:S04]  /*0d60*/  STG.E.128 desc[UR6][R134.64], R116 ;  /* 0x0000007486007986 */ /* 0x0001e8000c101d06 */
[----:B------:R-:W2:Y:S04]  /*0d70*/  LDG.E.128 R120, desc[UR6][R120.64] ;  /* 0x0000000678787981 */ /* 0x000ea8000c1e1d00 */
[----:B------:R1:W3:Y:S01]  /*0d80*/  @P1 LDG.E.128 R88, desc[UR6][R136.64] ;  /* 0x0000000688581981 */ /* 0x0002e2000c1e1d00 */
[----:B------:R-:W-:-:S04]  /*0d90*/  FADD.FTZ R114, RZ, R92 ;  /* 0x0000005cff727221 */ /* 0x000fc80000010000 */
        /* <DEDUP_REMOVED lines=20> */
[----:B-1----:R-:W-:-:S04]  /*0ee0*/  FADD.FTZ R137, R114, R117 ;  /* 0x0000007572897221 */ /* 0x002fc80000010000 */
[----:B------:R-:W-:-:S04]  /*0ef0*/  FADD.FTZ R124, R137, R118 ;  /* 0x00000076897c7221 */ /* 0x000fc80000010000 */
[----:B------:R-:W-:Y:S01]  /*0f00*/  FADD.FTZ R137, R124, R119 ;  /* 0x000000777c897221 */ /* 0x000fe20000010000 */
[-C--:B--2---:R-:W-:Y:S01]  /*0f10*/  FMUL.FTZ R135, R120, R0.reuse ;  /* 0x0000000078877220 */ /* 0x084fe20000410000 */
[----:B------:R-:W-:-:S03]  /*0f20*/  FMUL.FTZ R114, R121, R0 ;  /* 0x0000000079727220 */ /* 0x000fc60000410000 */
[CC--:B---3--:R-:W-:Y:S01]  /*0f30*/  @P1 FFMA.FTZ R120, R135.reuse, R84.reuse, R88 ;  /* 0x0000005487781223 */ /* 0x0c8fe20000010058 */
[----:B------:R-:W-:Y:S01]  /*0f40*/  @!P1 FMUL.FTZ R120, R135, R84 ;  /* 0x0000005487789220 */ /* 0x000fe20000410000 */
[-C--:B------:R-:W-:Y:S01]  /*0f50*/  FMUL.FTZ R135, R122, R0.reuse ;  /* 0x000000007a877220 */ /* 0x080fe20000410000 */
[CC--:B------:R-:W-:Y:S01]  /*0f60*/  @P1 FFMA.FTZ R121, R114.reuse, R85.reuse, R89 ;  /* 0x0000005572791223 */ /* 0x0c0fe20000010059 */
[----:B------:R-:W-:Y:S01]  /*0f70*/  @!P1 FMUL.FTZ R121, R114, R85 ;  /* 0x0000005572799220 */ /* 0x000fe20000410000 */
[----:B------:R-:W-:Y:S01]  /*0f80*/  FADD.FTZ R114, R137, R120 ;  /* 0x0000007889727221 */ /* 0x000fe20000010000 */
[----:B------:R-:W-:Y:S01]  /*0f90*/  FMUL.FTZ R0, R123, R0 ;  /* 0x000000007b007220 */ /* 0x000fe20000410000 */
[CC--:B------:R-:W-:Y:S01]  /*0fa0*/  @P1 FFMA.FTZ R122, R135.reuse, R86.reuse, R90 ;  /* 0x00000056877a1223 */ /* 0x0c0fe2000001005a */
[----:B------:R-:W-:Y:S01]  /*0fb0*/  @!P1 FMUL.FTZ R122, R135, R86 ;  /* 0x00000056877a9220 */ /* 0x000fe20000410000 */
[----:B------:R-:W-:Y:S01]  /*0fc0*/  FADD.FTZ R135, R114, R121 ;  /* 0x0000007972877221 */ /* 0x000fe20000010000 */
[CC--:B------:R-:W-:Y:S01]  /*0fd0*/  @P1 FFMA.FTZ R123, R0.reuse, R87.reuse, R91 ;  /* 0x00000057007b1223 */ /* 0x0c0fe2000001005b */
[----:B------:R-:W-:-:S02]  /*0fe0*/  @!P1 FMUL.FTZ R123, R0, R87 ;  /* 0x00000057007b9220 */ /* 0x000fc40000410000 */
        /* <DEDUP_REMOVED lines=73> */
[----:B------:R-:W0:Y:S01]  /*1480*/  SHFL.BFLY PT, R135, R126, 0x4, 0x1f ;  /* 0x0c801f007e877f89 */ /* 0x000e2200000e0000 */
[----:B------:R-:W1:Y:S01]  /*1490*/  S2R R0, SR_TID.X ;  /* 0x0000000000007919 */ /* 0x000e620000002100 */
[----:B0-----:R-:W-:-:S05]  /*14a0*/  FADD.FTZ R128, R126, R135 ;  /* 0x000000877e807221 */ /* 0x001fca0000010000 */
[----:B------:R-:W0:Y:S01]  /*14b0*/  SHFL.BFLY PT, R135, R128, 0x8, 0x1f ;  /* 0x0d001f0080877f89 */ /* 0x000e2200000e0000 */
[----:B------:R-:W-:-:S05]  /*14c0*/  IMAD.WIDE.U32 R112, R133, 0x10, R112 ;  /* 0x0000001085707825 */ /* 0x000fca00078e0070 */
[----:B------:R-:W-:Y:S01]  /*14d0*/  STG.E.128 desc[UR6][R112.64], R120 ;  /* 0x0000007870007986 */ /* 0x000fe2000c101d06 */
[----:B-1----:R-:W-:Y:S01]  /*14e0*/  LOP3.LUT P1, R114, R0, 0x1f, RZ, 0xc0, !PT ;  /* 0x0000001f00727812 */ /* 0x002fe2000782c0ff */
[----:B0-----:R-:W-:-:S05]  /*14f0*/  FADD.FTZ R130, R128, R135 ;  /* 0x0000008780827221 */ /* 0x001fca0000010000 */
[----:B------:R-:W0:Y:S01]  /*1500*/  SHFL.BFLY PT, R135, R130, 0x10, 0x1f ;  /* 0x0e001f0082877f89 */ /* 0x000e2200000e0000 */
[----:B------:R-:W-:Y:S01]  /*1510*/  BSSY.RECONVERGENT B0, `(.L_x_39762) ;  /* 0x000000a000007945 */ /* 0x000fe20003800200 */
[----:B0-----:R-:W-:-:S05]  /*1520*/  FADD.FTZ R135, R130, R135 ;  /* 0x0000008782877221 */ /* 0x001fca0000010000 */
        /* <DEDUP_REMOVED lines=8> */
.L_x_39763:
[----:B------:R-:W-:Y:S05]  /*15b0*/  BSYNC.RECONVERGENT B0 ;  /* 0x0000000000007941 */ /* 0x000fea0003800200 */
.L_x_39762:
        /* <DEDUP_REMOVED lines=8> */
[----:B------:R-:W-:-:S04]  /*1640*/  SHF.L.U32 R112, R0, 0x3, RZ ;  /* 0x0000000300707819 */ /* 0x000fc800000006ff */
[----:B------:R-:W-:Y:S01]  /*1650*/  LOP3.LUT R134, R112, 0xf8, RZ, 0xc0, !PT ;  /* 0x000000f870867812 */ /* 0x000fe200078ec0ff */
[----:B------:R-:W-:Y:S01]  /*1660*/  HFMA2 R112, -RZ, RZ, 0, 5.340576171875e-05 ;  /* 0x00000380ff707431 */ /* 0x000fe200000001ff */
[----:B0-----:R-:W-:-:S04]  /*1670*/  ULEA UR4, UR5, UR4, 0x18 ;  /* 0x0000000405047291 */ /* 0x001fc8000f8ec0ff */
[----:B------:R-:W-:-:S09]  /*1680*/  @UP0 UIADD3 UR4, UPT, UPT, UR4, 0x40, URZ ;  /* 0x0000004004040890 */ /* 0x000fd2000fffe0ff */
[----:B------:R-:W0:Y:S03]  /*1690*/  LDS.64 R134, [R134+UR4] ;  /* 0x0000000486867984 */ /* 0x000e260008000a00 */
.L_x_39765:
[----:B------:R-:W-:Y:S05]  /*16a0*/  BSYNC.RECONVERGENT B0 ;  /* 0x0000000000007941 */ /* 0x000fea0003800200 */
.L_x_39764:
[----:B------:R-:W1:Y:S01]  /*16b0*/  SHFL.DOWN PT, R113, R112, 0x4, 0x1f ;  /* 0x08801f0070717f89 */ /* 0x000e6200000e0000 */
[----:B------:R-:W-:Y:S01]  /*16c0*/  ISETP.NE.AND P2, PT, RZ, UR12, PT ;  /* 0x0000000cff007c0c */ /* 0x000fe2000bf45270 */
[----:B------:R-:W-:Y:S01]  /*16d0*/  UPLOP3.LUT UP0, UPT, UPT, UPT, UP0, 0x40, 0x4 ;  /* 0x000000000004789c */ /* 0x000fe20003f0e800 */
[----:B------:R-:W-:Y:S01]  /*16e0*/  ISETP.NE.AND P1, PT, R0, RZ, PT ;  /* 0x000000ff0000720c */ /* 0x000fe20003f25270 */
        /* <DEDUP_REMOVED lines=8> */
[----:B------:R-:W0:Y:S03]  /*1770*/  MUFU.RCP R128, R126 ;  /* 0x0000007e00807308 */ /* 0x000e260000001000 */
        /* <DEDUP_REMOVED lines=17> */
[----:B------:R-:W-:-:S04]  /*1890*/  FFMA.FTZ R135, R126, R139, R135 ;  /* 0x0000008b7e877223 */ /* 0x000fc80000010087 */
[----:B--2---:R-:W-:Y:S01]  /*18a0*/  FMUL.FTZ R137, R130, R135 ;  /* 0x0000008782897220 */ /* 0x004fe20000410000 */
[----:B------:R-:W-:Y:S01]  /*18b0*/  FMUL.FTZ R135, R112, R112 ;  /* 0x0000007070877220 */ /* 0x000fe20000410000 */
[-C--:B-1----:R-:W-:Y:S02]  /*18c0*/  IADD3 R112, PT, PT, R132, R143.reuse, RZ ;  /* 0x0000008f84707210 */ /* 0x082fe40007ffe0ff */
[----:B------:R-:W-:Y:S01]  /*18d0*/  I2FP.F32.S32 R143, R143 ;  /* 0x0000008f008f7245 */ /* 0x000fe20000201400 */
[----:B------:R-:W0:Y:S01]  /*18e0*/  SHFL.DOWN PT, R128, R137, 0x1, 0x1f ;  /* 0x08201f0089807f89 */ /* 0x000e2200000e0000 */
[----:B------:R-:W-:Y:S01]  /*18f0*/  FMUL.FTZ R126, R126, R135 ;  /* 0x000000877e7e7220 */ /* 0x000fe20000410000 */
[----:B---3--:R-:W-:Y:S01]  /*1900*/  FADD.FTZ R135, R113, R114 ;  /* 0x0000007271877221 */ /* 0x008fe20000010000 */
[----:B------:R-:W-:Y:S01]  /*1910*/  I2FP.F32.S32 R112, R112 ;  /* 0x0000007000707245 */ /* 0x000fe20000201400 */
[----:B------:R-:W1:Y:S01]  /*1920*/  LDC R132, c[0x0][0x448] ;  /* 0x00011200ff847b82 */ /* 0x000e620000000800 */
[----:B------:R-:W-:-:S04]  /*1930*/  FMUL.FTZ R126, R126, R141 ;  /* 0x0000008d7e7e7220 */ /* 0x000fc80000410000 */
[----:B------:R-:W-:Y:S01]  /*1940*/  FFMA.FTZ R126, R130, R126, R135 ;  /* 0x0000007e827e7223 */ /* 0x000fe20000010087 */
[----:B------:R-:W2:Y:S04]  /*1950*/  MUFU.RCP R112, R112 ;  /* 0x0000007000707308 */ /* 0x000ea80000001000 */
[----:B------:R-:W3:Y:S01]  /*1960*/  SHFL.DOWN PT, R113, R126, 0x1, 0x1f ;  /* 0x08201f007e717f89 */ /* 0x000ee200000e0000 */
[----:B0-----:R-:W-:Y:S01]  /*1970*/  FMUL.FTZ R135, R128, R143 ;  /* 0x0000008f80877220 */ /* 0x001fe20000410000 */
[----:B------:R-:W-:-:S03]  /*1980*/  FADD.FTZ R128, R137, -R128 ;  /* 0x8000008089807221 */ /* 0x000fc60000010000 */
[----:B------:R-:W-:-:S04]  /*1990*/  FFMA.FTZ R135, R124, R137, R135 ;  /* 0x000000897c877223 */ /* 0x000fc80000010087 */
[----:B--2---:R-:W-:Y:S01]  /*19a0*/  FMUL.FTZ R114, R112, R135 ;  /* 0x0000008770727220 */ /* 0x004fe20000410000 */
[----:B------:R-:W-:-:S04]  /*19b0*/  FMUL.FTZ R135, R128, R128 ;  /* 0x0000008080877220 */ /* 0x000fc80000410000 */
[----:B------:R-:W-:Y:S01]  /*19c0*/  FMUL.FTZ R135, R124, R135 ;  /* 0x000000877c877220 */ /* 0x000fe20000410000 */
[----:B------:R-:W0:Y:S01]  /*19d0*/  SHFL.IDX PT, R137, R114, RZ, 0x1f ;  /* 0x00001fff72897589 */ /* 0x000e2200000e0000 */
[----:B---3--:R-:W-:Y:S02]  /*19e0*/  FADD.FTZ R113, R126, R113 ;  /* 0x000000717e717221 */ /* 0x008fe40000010000 */
[----:B------:R-:W-:-:S04]  /*19f0*/  FMUL.FTZ R135, R135, R143 ;  /* 0x0000008f87877220 */ /* 0x000fc80000410000 */
[----:B------:R-:W-:-:S05]  /*1a00*/  FFMA.FTZ R113, R112, R135, R113 ;  /* 0x0000008770717223 */ /* 0x000fca0000010071 */
[----:B------:R-:W1:Y:S01]  /*1a10*/  SHFL.IDX PT, R135, R113, RZ, 0x1f ;  /* 0x00001fff71877589 */ /* 0x000e6200000e0000 */
[----:B0-----:R-:W-:-:S05]  /*1a20*/  FSEL R112, R137, RZ, !P2 ;  /* 0x000000ff89707208 */ /* 0x001fca0005000000 */
[C---:B------:R-:W-:Y:S01]  /*1a30*/  FADD.FTZ R128, -R112.reuse, R95 ;  /* 0x0000005f70807221 */ /* 0x040fe20000010100 */
[----:B------:R-:W-:Y:S01]  /*1a40*/  FMUL.FTZ R95, R137, R137 ;  /* 0x00000089895f7220 */ /* 0x000fe20000410000 */
[C---:B------:R-:W-:Y:S01]  /*1a50*/  FADD.FTZ R126, -R112.reuse, R94 ;  /* 0x0000005e707e7221 */ /* 0x040fe20000010100 */
[C---:B------:R-:W-:Y:S01]  /*1a60*/  FADD.FTZ R136, -R112.reuse, R108 ;  /* 0x0000006c70887221 */ /* 0x040fe20000010100 */
[C---:B------:R-:W-:Y:S01]  /*1a70*/  FADD.FTZ R138, -R112.reuse, R109 ;  /* 0x0000006d708a7221 */ /* 0x040fe20000010100 */
[C---:B------:R-:W-:Y:S01]  /*1a80*/  FADD.FTZ R124, -R112.reuse, R92 ;  /* 0x0000005c707c7221 */ /* 0x040fe20000010100 */
[----:B------:R-:W-:Y:S01]  /*1a90*/  FSEL R95, R95, RZ, P2 ;  /* 0x000000ff5f5f7208 */ /* 0x000fe20001000000 */
[----:B-1----:R-:W-:Y:S01]  /*1aa0*/  FFMA.FTZ R94, R135, UR11, R132 ;  /* 0x0000000b875e7c23 */ /* 0x002fe20008010084 */
[----:B------:R-:W0:Y:S01]  /*1ab0*/  LDC.64 R108, c[0x0][0x428] ;  /* 0x00010a00ff6c7b82 */ /* 0x000e220000000a00 */
[C---:B------:R-:W-:Y:S01]  /*1ac0*/  FADD.FTZ R114, -R112.reuse, R93 ;  /* 0x0000005d70727221 */ /* 0x040fe20000010100 */
[----:B------:R-:W-:Y:S01]  /*1ad0*/  FADD.FTZ R130, -R112, R96 ;  /* 0x0000006070827221 */ /* 0x000fe20000010100 */
[----:B------:R-:W-:Y:S01]  /*1ae0*/  FADD.FTZ R94, R94, R95 ;  /* 0x0000005f5e5e7221 */ /* 0x000fe20000010000 */
[C---:B------:R-:W-:Y:S01]  /*1af0*/  FADD.FTZ R113, -R112.reuse, R97 ;  /* 0x0000006170717221 */ /* 0x040fe20000010100 */
[C---:B------:R-:W-:Y:S01]  /*1b00*/  FADD.FTZ R99, -R112.reuse, R99 ;  /* 0x0000006370637221 */ /* 0x040fe20000010100 */
[C---:B------:R-:W-:Y:S01]  /*1b10*/  FADD.FTZ R98, -R112.reuse, R98 ;  /* 0x0000006270627221 */ /* 0x040fe20000010100 */
[----:B------:R1:W2:Y:S01]  /*1b20*/  MUFU.RSQ R149, R94 ;  /* 0x0000005e00957308 */ /* 0x0002a20000001400 */
        /* <DEDUP_REMOVED lines=8> */
[----:B------:R-:W4:Y:S01]  /*1bb0*/  @!P1 LDC.64 R96, c[0x0][0x3c8] ;  /* 0x0000f200ff609b82 */ /* 0x000f220000000a00 */
        /* <DEDUP_REMOVED lines=8> */
[C---:B-1----:R-:W-:Y:S01]  /*1c40*/  FADD.FTZ R94, -R112.reuse, R121 ;  /* 0x00000079705e7221 */ /* 0x042fe20000010100 */
[C---:B------:R-:W-:Y:S01]  /*1c50*/  FADD.FTZ R146, -R112.reuse, R122 ;  /* 0x0000007a70927221 */ /* 0x040fe20000010100 */
[----:B------:R-:W-:Y:S01]  /*1c60*/  FADD.FTZ R112, -R112, R123 ;  /* 0x0000007b70707221 */ /* 0x000fe20000010100 */
[C---:B--2---:R-:W-:Y:S01]  /*1c70*/  FMUL.FTZ R111, R149.reuse, R130 ;  /* 0x00000082956f7220 */ /* 0x044fe20000410000 */
[C---:B------:R-:W-:Y:S01]  /*1c80*/  FMUL.FTZ R110, R149.reuse, R99 ;  /* 0x00000063956e7220 */ /* 0x040fe20000410000 */
[C---:B------:R-:W-:Y:S01]  /*1c90*/  FMUL.FTZ R119, R149.reuse, R100 ;  /* 0x0000006495777220 */ /* 0x040fe20000410000 */
[C---:B------:R-:W-:Y:S01]  /*1ca0*/  FMUL.FTZ R118, R149.reuse, R101 ;  /* 0x0000006595767220 */ /* 0x040fe20000410000 */
[----:B------:R-:W-:Y:S01]  /*1cb0*/  FMUL.FTZ R130, R149, R112 ;  /* 0x0000007095827220 */ /* 0x000fe20000410000 */
[----:B0-----:R-:W-:-:S04]  /*1cc0*/  IMAD.WIDE.U32 R100, R115, 0x10, R108 ;  /* 0x0000001073647825 */ /* 0x001fc800078e006c */
[----:B------:R-:W-:Y:S01]  /*1cd0*/  FFMA.FTZ R112, R111, R8, R36 ;  /* 0x000000086f707223 */ /* 0x000fe20000010024 */
[----:B------:R-:W-:Y:S01]  /*1ce0*/  FFMA.FTZ R115, R110, R11, R39 ;  /* 0x0000000b6e737223 */ /* 0x000fe20000010027 */
[----:B------:R-:W-:Y:S01]  /*1cf0*/  FMUL.FTZ R95, R149, R124 ;  /* 0x0000007c955f7220 */ /* 0x000fe20000410000 */
[----:B------:R-:W0:Y:S01]  /*1d00*/  LDC.64 R110, c[0x0][0x380] ;  /* 0x0000e000ff6e7b82 */ /* 0x000e220000000a00 */
[----:B---3--:R-:W-:-:S04]  /*1d10*/  @!P1 IMAD.WIDE R92, R2, 0x4, R92 ;  /* 0x00000004025c9825 */ /* 0x008fc800078e025c */
[C---:B------:R-:W-:Y:S01]  /*1d20*/  FMUL.FTZ R114, R149.reuse, R114 ;  /* 0x0000007295727220 */ /* 0x040fe20000410000 */
[C---:B------:R-:W-:Y:S01]  /*1d30*/  FMUL.FTZ R107, R149.reuse, R126 ;  /* 0x0000007e956b7220 */ /* 0x040fe20000410000 */
[C---:B------:R-:W-:Y:S01]  /*1d40*/  FMUL.FTZ R128, R149.reuse, R128 ;  /* 0x0000008095807220 */ /* 0x040fe20000410000 */
[C---:B------:R-:W-:Y:S01]  /*1d50*/  FMUL.FTZ R106, R149.reuse, R113 ;  /* 0x00000071956a7220 */ /* 0x040fe20000410000 */
[----:B------:R-:W-:Y:S01]  /*1d60*/  FMUL.FTZ R117, R149, R98 ;  /* 0x0000006295757220 */ /* 0x000fe20000410000 */
[----:B------:R1:W-:Y:S01]  /*1d70*/  @!P1 STG.E desc[UR6][R92.64], R137 ;  /* 0x000000895c009986 */ /* 0x0003e2000c101906 */
[----:B----4-:R-:W-:-:S04]  /*1d80*/  @!P1 IMAD.WIDE R96, R2, 0x4, R96 ;  /* 0x0000000402609825 */ /* 0x010fc800078e0260 */
[C---:B------:R-:W-:Y:S01]  /*1d90*/  FMUL.FTZ R121, R149.reuse, R102 ;  /* 0x0000006695797220 */ /* 0x040fe20000410000 */
[C---:B------:R-:W-:Y:S01]  /*1da0*/  FMUL.FTZ R120, R149.reuse, R103 ;  /* 0x0000006795787220 */ /* 0x040fe20000410000 */
[C---:B------:R-:W-:Y:S01]  /*1db0*/  FMUL.FTZ R126, R149.reuse, R94 ;  /* 0x0000005e957e7220 */ /* 0x040fe20000410000 */
[C---:B------:R-:W-:Y:S01]  /*1dc0*/  FMUL.FTZ R123, R149.reuse, R104 ;  /* 0x00000068957b7220 */ /* 0x040fe20000410000 */
[----:B------:R-:W-:Y:S01]  /*1dd0*/  FMUL.FTZ R122, R149, R105 ;  /* 0x00000069957a7220 */ /* 0x000fe20000410000 */
[----:B------:R-:W-:-:S04]  /*1de0*/  IMAD.WIDE.U32 R98, R3, 0x10, R108 ;  /* 0x0000001003627825 */ /* 0x000fc800078e006c */
[----:B------:R-:W-:Y:S01]  /*1df0*/  FFMA.FTZ R94, R107, R6, R34 ;  /* 0x000000066b5e7223 */ /* 0x000fe20000010022 */
[C---:B------:R-:W-:Y:S01]  /*1e00*/  FMUL.FTZ R135, R149.reuse, R132 ;  /* 0x0000008495877220 */ /* 0x040fe20000410000 */
[C---:B------:R-:W-:Y:S01]  /*1e10*/  FMUL.FTZ R134, R149.reuse, R134 ;  /* 0x0000008695867220 */ /* 0x040fe20000410000 */
[----:B------:R-:W-:Y:S01]  /*1e20*/  FMUL.FTZ R141, R149, R116 ;  /* 0x00000074958d7220 */ /* 0x000fe20000410000 */
[----:B-1----:R-:W-:Y:S01]  /*1e30*/  FFMA.FTZ R92, R95, R4, R32 ;  /* 0x000000045f5c7223 */ /* 0x002fe20000010020 */
        /* <DEDUP_REMOVED lines=10> */
[C---:B------:R-:W-:Y:S01]  /*1ee0*/  FMUL.FTZ R142, R149.reuse, R142 ;  /* 0x0000008e958e7220 */ /* 0x040fe20000410000 */
[C---:B------:R-:W-:Y:S01]  /*1ef0*/  FMUL.FTZ R143, R149.reuse, R143 ;  /* 0x0000008f958f7220 */ /* 0x040fe20000410000 */
[----:B------:R-:W-:Y:S01]  /*1f00*/  FMUL.FTZ R144, R149, R144 ;  /* 0x0000009095907220 */ /* 0x000fe20000410000 */
[----:B------:R-:W-:Y:S01]  /*1f10*/  FFMA.FTZ R118, R121, R14, R42 ;  /* 0x0000000e79767223 */ /* 0x000fe2000001002a */
[----:B------:R-:W-:Y:S01]  /*1f20*/  FFMA.FTZ R119, R120, R15, R43 ;  /* 0x0000000f78777223 */ /* 0x000fe2000001002b */
[C---:B------:R-:W-:Y:S01]  /*1f30*/  FMUL.FTZ R145, R149.reuse, R145 ;  /* 0x0000009195917220 */ /* 0x040fe20000410000 */
[----:B------:R-:W-:Y:S01]  /*1f40*/  FMUL.FTZ R147, R149, R146 ;  /* 0x0000009295937220 */ /* 0x000fe20000410000 */
[----:B------:R1:W-:Y:S01]  /*1f50*/  @!P1 STG.E desc[UR6][R96.64], R149 ;  /* 0x0000009560009986 */ /* 0x0003e2000c101906 */
[----:B------:R-:W-:-:S04]  /*1f60*/  IMAD.WIDE.U32 R102, R125, 0x10, R108 ;  /* 0x000000107d667825 */ /* 0x000fc800078e006c */
[----:B------:R-:W-:Y:S01]  /*1f70*/  FFMA.FTZ R120, R123, R16, R44 ;  /* 0x000000107b787223 */ /* 0x000fe2000001002c */
[----:B------:R-:W-:Y:S01]  /*1f80*/  FFMA.FTZ R121, R122, R17, R45 ;  /* 0x000000117a797223 */ /* 0x000fe2000001002d */
        /* <DEDUP_REMOVED lines=9> */
[----:B-1----:R-:W-:-:S04]  /*2020*/  IMAD.WIDE.U32 R96, R129, 0x10, R108 ;  /* 0x0000001081607825 */ /* 0x002fc800078e006c */
[----:B------:R-:W-:Y:S01]  /*2030*/  FFMA.FTZ R127, R130, R31, R59 ;  /* 0x0000001f827f7223 */ /* 0x000fe2000001003b */
[----:B------:R1:W-:Y:S01]  /*2040*/  STG.E.128 desc[UR6][R102.64], R116 ;  /* 0x0000007466007986 */ /* 0x0003e2000c101d06 */
[----:B0-----:R-:W-:Y:S01]  /*2050*/  IADD3 R2, PT, PT, R2, R110, RZ ;  /* 0x0000006e02027210 */ /* 0x001fe20007ffe0ff */
[----:B------:R-:W-:Y:S02]  /*2060*/  IMAD.WIDE.U32 R108, R133, 0x10, R108 ;  /* 0x00000010856c7825 */ /* 0x000fe400078e006c */
[----:B------:R1:W-:Y:S01]  /*2070*/  STG.E.128 desc[UR6][R104.64], R120 ;  /* 0x0000007868007986 */ /* 0x0003e2000c101d06 */
[----:B------:R-:W-:Y:S01]  /*2080*/  ISETP.GE.AND P1, PT, R2, R111, PT ;  /* 0x0000006f0200720c */ /* 0x000fe20003f26270 */
        /* <DEDUP_REMOVED lines=8> */
[----:B------:R1:W-:Y:S04]  /*2110*/  STG.E.128 desc[UR6][R96.64], R92 ;  /* 0x0000005c60007986 */ /* 0x0003e8000c101d06 */
[----:B------:R1:W-:Y:S04]  /*2120*/  STG.E.128 desc[UR6][R106.64], R112 ;  /* 0x000000706a007986 */ /* 0x0003e8000c101d06 */
[----:B------:R1:W-:Y:S01]  /*2130*/  STG.E.128 desc[UR6][R108.64], R124 ;  /* 0x0000007c6c007986 */ /* 0x0003e2000c101d06 */
[----:B------:R-:W-:Y:S05]  /*2140*/  @!P1 BRA `(.L_x_39766) ;  /* 0xffffffe000ec9947 */ /* 0x000fea000383ffff */
[----:B------:R-:W-:Y:S05]  /*2150*/  EXIT ;  /* 0x000000000000794d */ /* 0x000fea0003800000 */
.L_x_39767:
        /* <DEDUP_REMOVED lines=10> */
.L_x_42440:


//--------------------- .text._ZN10layer_norm13ln_fwd_kernelINS_13Kernel_traitsIfffffjLj7168ELj1ELj1ELj8ELj16ENS_18Kernel_traits_baseILj7168EfffffjLj256EEEEELb0ELb1ELb1ELb0EEEvNS_9FwdParamsE --------------------------
	.section	.text._ZN10layer_norm13ln_fwd_kernelINS_13Kernel_traitsIfffffjLj7168ELj1ELj1ELj8ELj16ENS_18Kernel_traits_baseILj7168EfffffjLj256EEEEELb0ELb1ELb1ELb0EEEvNS_9FwdParamsE,"ax",@progbits
	.align	128
        .global         _ZN10layer_norm13ln_fwd_kernelINS_13Kernel_traitsIfffffjLj7168ELj1ELj1ELj8ELj16ENS_18Kernel_traits_baseILj7168EfffffjLj256EEEEELb0ELb1ELb1ELb0EEEvNS_9FwdParamsE
        .type           _ZN10layer_norm13ln_fwd_kernelINS_13Kernel_traitsIfffffjLj7168ELj1ELj1ELj8ELj16ENS_18Kernel_traits_baseILj7168EfffffjLj256EEEEELb0ELb1ELb1ELb0EEEvNS_9FwdParamsE,@function
        .size           _ZN10layer_norm13ln_fwd_kernelINS_13Kernel_traitsIfffffjLj7168ELj1ELj1ELj8ELj16ENS_18Kernel_traits_baseILj7168EfffffjLj256EEEEELb0ELb1ELb1ELb0EEEvNS_9FwdParamsE,(.L_x_42441 - _ZN10layer_norm13ln_fwd_kernelINS_13Kernel_traitsIfffffjLj7168ELj1ELj1ELj8ELj16ENS_18Kernel_traits_baseILj7168EfffffjLj256EEEEELb0ELb1ELb1ELb0EEEvNS_9FwdParamsE)
        .other          _ZN10layer_norm13ln_fwd_kernelINS_13Kernel_traitsIfffffjLj7168ELj1ELj1ELj8ELj16ENS_18Kernel_traits_baseILj7168EfffffjLj256EEEEELb0ELb1ELb1ELb0EEEvNS_9FwdParamsE,@"STO_CUDA_ENTRY STV_DEFAULT"
_ZN10layer_norm13ln_fwd_kernelINS_13Kernel_traitsIfffffjLj7168ELj1ELj1ELj8ELj16ENS_18Kernel_traits_baseILj7168EfffffjLj256EEEEELb0ELb1ELb1ELb0EEEvNS_9FwdParamsE:
.text._ZN10layer_norm13ln_fwd_kernelINS_13Kernel_traitsIfffffjLj7168ELj1ELj1ELj8ELj16ENS_18Kernel_traits_baseILj7168EfffffjLj256EEEEELb0ELb1ELb1ELb0EEEvNS_9FwdParamsE:
        /* <DEDUP_REMOVED lines=13> */
[----:B----4-:R-:W-:Y:S02]  /*00d0*/  MOV R2, UR4 ;  /* 0x0000000400027c02 */ /* 0x010fe40008000f00 */
[C---:B------:R-:W-:Y:S02]  /*00e0*/  LOP3.LUT R3, R113.reuse, 0xff, R112, 0x36, !PT ;  /* 0x000000ff71037812 */ /* 0x040fe400078e3670 */
[----:B------:R-:W-:-:S02]  /*00f0*/  LOP3.LUT R115, R113, R112, RZ, 0xfc, !PT ;  /* 0x0000007071737212 */ /* 0x000fc400078efcff */
        /* <DEDUP_REMOVED lines=80> */
.L_x_39769:
        /* <DEDUP_REMOVED lines=69> */
.L_x_39770:
[----:B------:R-:W-:Y:S05]  /*0a50*/  BSYNC.RECONVERGENT B0 ;  /* 0x0000000000007941 */ /* 0x000fea0003800200 */
.L_x_39768:
[----:B------:R-:W0:Y:S02]  /*0a60*/  LDCU UR4, c[0x0][0x384] ;  /* 0x00007080ff0477ac */ /* 0x000e240008000800 */
[----:B0-----:R-:W-:-:S13]  /*0a70*/  ISETP.GE.AND P0, PT, R2, UR4, PT ;  /* 0x0000000402007c0c */ /* 0x001fda000bf06270 */
[----:B------:R-:W-:Y:S05]  /*0a80*/  @P0 EXIT ;  /* 0x000000000000094d */ /* 0x000fea0003800000 */
[----:B------:R-:W-:Y:S01]  /*0a90*/  SHF.R.S32.HI R114, RZ, 0x2, R114 ;  /* 0x00000002ff727819 */ /* 0x000fe20000011472 */
[----:B------:R-:W0:Y:S03]  /*0aa0*/  LDCU UR12, c[0x0][0x40c] ;  /* 0x00008180ff0c77ac */ /* 0x000e260008000800 */
[----:B------:R-:W-:Y:S01]  /*0ab0*/  LOP3.LUT R88, R114, 0xff, RZ, 0xc0, !PT ;  /* 0x000000ff72587812 */ /* 0x000fe200078ec0ff */
[----:B------:R-:W1:Y:S01]  /*0ac0*/  LDCU.U8 UR10, c[0x0][0x410] ;  /* 0x00008200ff0a77ac */ /* 0x000e620008000000 */
        /* <DEDUP_REMOVED lines=10> */
[----:B------:R-:W-:Y:S01]  /*0b70*/  UPLOP3.LUT UP1, UPT, UPT, UPT, UPT, 0x40, 0x4 ;  /* 0x000000000004789c */ /* 0x000fe20003f2e870 */
[----:B------:R-:W-:Y:S02]  /*0b80*/  I2FP.F32.U32 R113, R113 ;  /* 0x0000007100717245 */ /* 0x000fe40000201000 */
[----:B------:R-:W-:Y:S02]  /*0b90*/  LEA R129, R129, R114, 0x2 ;  /* 0x0000007281817211 */ /* 0x000fe400078e10ff */
[----:B-1----:R4:W0:Y:S06]  /*0ba0*/  MUFU.RCP R128, R113 ;  /* 0x0000007100807308 */ /* 0x00282c0000001000 */
.L_x_39818:
[----:B------:R-:W1:Y:S08]  /*0bb0*/  LDC.64 R132, c[0x0][0x3f0] ;  /* 0x0000fc00ff847b82 */ /* 0x000e700000000a00 */
[----:B------:R-:W2:Y:S08]  /*0bc0*/  LDC.64 R120, c[0x0][0x3f8] ;  /* 0x0000fe00ff787b82 */ /* 0x000eb00000000a00 */
[----:B------:R-:W3:Y:S01]  /*0bd0*/  LDC R131, c[0x0][0x388] ;  /* 0x0000e200ff837b82 */ /* 0x000ee20000000800 */
[----:B-1----:R-:W-:-:S06]  /*0be0*/  IMAD.WIDE R132, R2, 0x4, R132 ;  /* 0x0000000402847825 */ /* 0x002fcc00078e0284 */
[----:B------:R-:W4:Y:S01]  /*0bf0*/  LDG.E R132, desc[UR6][R132.64] ;  /* 0x0000000684847981 */ /* 0x000f22000c1e1900 */
[----:B--2---:R-:W-:-:S05]  /*0c00*/  IMAD.WIDE R120, R2, 0x4, R120 ;  /* 0x0000000402787825 */ /* 0x004fca00078e0278 */
[----:B-----5:R1:W5:Y:S01]  /*0c10*/  LDG.E R130, desc[UR6][R120.64] ;  /* 0x0000000678827981 */ /* 0x020362000c1e1900 */
[----:B------:R-:W-:Y:S01]  /*0c20*/  ISETP.GE.U32.AND P0, PT, R3, 0x100, PT ;  /* 0x000001000300780c */ /* 0x000fe20003f06070 */
[----:B------:R-:W-:Y:S01]  /*0c30*/  BSSY.RECONVERGENT B0, `(.L_x_39771) ;  /* 0x000003d000007945 */ /* 0x000fe20003800200 */
[----:B---3--:R-:W-:-:S05]  /*0c40*/  IMAD R122, R2, R131, RZ ;  /* 0x00000083027a7224 */ /* 0x008fca00078e02ff */
[----:B------:R-:W-:-:S04]  /*0c50*/  SHF.R.S32.HI R127, RZ, 0x1f, R122 ;  /* 0x0000001fff7f7819 */ /* 0x000fc8000001147a */
[----:B------:R-:W-:-:S04]  /*0c60*/  LEA.HI R127, R127, R122, RZ, 0x2 ;  /* 0x0000007a7f7f7211 */ /* 0x000fc800078f10ff */
[----:B------:R-:W-:Y:S02]  /*0c70*/  LEA.HI.SX32 R0, R127, R0, 0x1e ;  /* 0x000000007f007211 */ /* 0x000fe400078ff2ff */
[----:B----4-:R-:W-:-:S13]  /*0c80*/  ISETP.GE.AND P5, PT, R132, 0x1, PT ;  /* 0x000000018400780c */ /* 0x010fda0003fa6270 */
[----:B------:R-:W2:Y:S01]  /*0c90*/  @P5 S2R R135, SR_TID.X ;  /* 0x0000000000875919 */ /* 0x000ea20000002100 */
[----:B------:R-:W-:-:S05]  /*0ca0*/  @P5 IADD3 R134, PT, PT, R132, -0x1, RZ ;  /* 0xffffffff84865810 */ /* 0x000fca0007ffe0ff */
[----:B------:R-:W-:-:S05]  /*0cb0*/  @P5 IMAD R134, R134, R131, RZ ;  /* 0x0000008386865224 */ /* 0x000fca00078e02ff */
[----:B------:R-:W-:-:S04]  /*0cc0*/  @P5 SHF.R.S32.HI R133, RZ, 0x1f, R134 ;  /* 0x0000001fff855819 */ /* 0x000fc80000011486 */
[----:B------:R-:W-:Y:S01]  /*0cd0*/  @P5 LEA.HI R134, R133, R134, RZ, 0x2 ;  /* 0x0000008685865211 */ /* 0x000fe200078f10ff */
[----:B------:R-:W-:-:S03]  /*0ce0*/  HFMA2 R133, -RZ, RZ, 0, 0 ;  /* 0x00000000ff857431 */ /* 0x000fc600000001ff */
[----:B--2---:R-:W-:Y:S01]  /*0cf0*/  @P5 LEA.HI.SX32 R133, R134, R135, 0x1e ;  /* 0x0000008786855211 */ /* 0x004fe200078ff2ff */
[----:B-1----:R-:W-:Y:S06]  /*0d00*/  @!P0 BRA `(.L_x_39772) ;  /* 0x0000000000bc8947 */ /* 0x002fec0003800000 */
[----:B------:R-:W-:-:S04]  /*0d10*/  UISETP.NE.U32.AND UP0, UPT, UR8, URZ, UPT ;  /* 0x000000ff0800728c */ /* 0x000fc8000bf05070 */
[----:B------:R-:W-:Y:S01]  /*0d20*/  UISETP.NE.AND.EX UP0, UPT, UR9, URZ, UPT, UP0 ;  /* 0x000000ff0900728c */ /* 0x000fe2000bf05300 */
[----:B------:R-:W-:Y:S10]  /*0d30*/  @!P5 BRA `(.L_x_39773) ;  /* 0x00000000000cd947 */ /* 0x000ff40003800000 */
[----:B------:R-:W1:Y:S02]  /*0d40*/  LDC.64 R108, c[0x0][0x390] ;  /* 0x0000e400ff6c7b82 */ /* 0x000e640000000a00 */
[----:B-1----:R-:W-:-:S06]  /*0d50*/  IMAD.WIDE.U32 R108, R133, 0x10, R108 ;  /* 0x00000010856c7825 */ /* 0x002fcc00078e006c */
[----:B------:R-:W5:Y:S02]  /*0d60*/  LDG.E.128 R108, desc[UR6][R108.64] ;  /* 0x000000066c6c7981 */ /* 0x000f64000c1e1d00 */
.L_x_39773:
[----:B------:R-:W-:Y:S05]  /*0d70*/  BRA.U !UP0, `(.L_x_39774) ;  /* 0x0000000108547547 */ /* 0x000fea000b800000 */
[----:B------:R-:W1:Y:S02]  /*0d80*/  LDC.64 R112, c[0x0][0x3a0] ;  /* 0x0000e800ff707b82 */ /* 0x000e640000000a00 */
[----:B-1----:R-:W-:-:S06]  /*0d90*/  IMAD.WIDE.U32 R112, R0, 0x10, R112 ;  /* 0x0000001000707825 */ /* 0x002fcc00078e0070 */
[----:B------:R-:W2:Y:S01]  /*0da0*/  LDG.E.128 R112, desc[UR6][R112.64] ;  /* 0x0000000670707981 */ /* 0x000ea2000c1e1d00 */
[----:B------:R-:W-:-:S13]  /*0db0*/  ISETP.GT.AND P1, PT, R132, RZ, PT ;  /* 0x000000ff8400720c */ /* 0x000fda0003f24270 */
[----:B------:R-:W1:Y:S08]  /*0dc0*/  @P1 LDC R123, c[0x0][0x40c] ;  /* 0x00010300ff7b1b82 */ /* 0x000e700000000800 */
[----:B------:R-:W3:Y:S08]  /*0dd0*/  @P1 LDC R121, c[0x0][0x40c] ;  /* 0x00010300ff791b82 */ /* 0x000ef00000000800 */
[----:B------:R-:W4:Y:S01]  /*0de0*/  @P1 LDC R120, c[0x0][0x40c] ;  /* 0x00010300ff781b82 */ /* 0x000f220000000800 */
[----:B-1---5:R-:W-:Y:S01]  /*0df0*/  @P1 FMUL.FTZ R123, R110, R123 ;  /* 0x0000007b6e7b1220 */ /* 0x022fe20000410000 */
[----:B---3--:R-:W-:Y:S01]  /*0e00*/  @P1 FMUL.FTZ R121, R108, R121 ;  /* 0x000000796c791220 */ /* 0x008fe20000410000 */
[----:B----4-:R-:W-:Y:S01]  /*0e10*/  @P1 FMUL.FTZ R120, R109, R120 ;  /* 0x000000786d781220 */ /* 0x010fe20000410000 */
        /* <DEDUP_REMOVED lines=8> */
[----:B0-----:R-:W-:-:S04]  /*0ea0*/  FMUL.FTZ R120, R111, UR12 ;  /* 0x0000000c6f787c20 */ /* 0x001fc80008410000 */
[----:B------:R-:W-:Y:S01]  /*0eb0*/  FFMA.FTZ R115, R120, R11, R115 ;  /* 0x0000000b78737223 */ /* 0x000fe20000010073 */
[----:B------:R-:W-:Y:S06]  /*0ec0*/  BRA `(.L_x_39775) ;  /* 0x0000000000347947 */ /* 0x000fec0003800000 */
.L_x_39774:
[----:B0----5:R-:W-:Y:S01]  /*0ed0*/  FMUL.FTZ R115, R108, UR12 ;  /* 0x0000000c6c737c20 */ /* 0x021fe20008410000 */
[----:B------:R-:W-:Y:S01]  /*0ee0*/  FMUL.FTZ R120, R109, UR12 ;  /* 0x0000000c6d787c20 */ /* 0x000fe20008410000 */
[----:B------:R-:W-:Y:S01]  /*0ef0*/  FMUL.FTZ R121, R110, UR12 ;  /* 0x0000000c6e797c20 */ /* 0x000fe20008410000 */
[----:B------:R-:W-:Y:S01]  /*0f00*/  FMUL.FTZ R122, R111, UR12 ;  /* 0x0000000c6f7a7c20 */ /* 0x000fe20008410000 */
[----:B------:R-:W-:Y:S01]  /*0f10*/  FMUL.FTZ R124, R115, R8 ;  /* 0x00000008737c7220 */ /* 0x000fe20000410000 */
[----:B------:R-:W-:Y:S01]  /*0f20*/  FMUL.FTZ R125, R120, R9 ;  /* 0x00000009787d7220 */ /* 0x000fe20000410000 */
[----:B------:R-:W-:Y:S01]  /*0f30*/  FMUL.FTZ R126, R121, R10 ;  /* 0x0000000a797e7220 */ /* 0x000fe20000410000 */
[----:B------:R-:W-:Y:S01]  /*0f40*/  FMUL.FTZ R115, R122, R11 ;  /* 0x0000000b7a737220 */ /* 0x000fe20000410000 */
[----:B------:R-:W-:-:S04]  /*0f50*/  ISETP.GT.AND P1, PT, R132, RZ, PT ;  /* 0x000000ff8400720c */ /* 0x000fc80003f24270 */
[----:B------:R-:W-:Y:S02]  /*0f60*/  FSEL R124, R124, RZ, P1 ;  /* 0x000000ff7c7c7208 */ /* 0x000fe40000800000 */
[----:B------:R-:W-:Y:S02]  /*0f70*/  FSEL R125, R125, RZ, P1 ;  /* 0x000000ff7d7d7208 */ /* 0x000fe40000800000 */
[----:B------:R-:W-:Y:S02]  /*0f80*/  FSEL R126, R126, RZ, P1 ;  /* 0x000000ff7e7e7208 */ /* 0x000fe40000800000 */
[----:B------:R-:W-:-:S07]  /*0f90*/  FSEL R115, R115, RZ, P1 ;  /* 0x000000ff73737208 */ /* 0x000fce0000800000 */
.L_x_39775:
[----:B------:R-:W1:Y:S01]  /*0fa0*/  LDC.64 R120, c[0x0][0x3a8] ;  /* 0x0000ea00ff787b82 */ /* 0x000e620000000a00 */
[----:B------:R-:W-:Y:S02]  /*0fb0*/  MOV R127, R115 ;  /* 0x00000073007f7202 */ /* 0x000fe40000000f00 */
[----:B------:R-:W-:Y:S01]  /*0fc0*/  IADD3 R133, PT, PT, R133, 0x100, RZ ;  /* 0x0000010085857810 */ /* 0x000fe20007ffe0ff */
[C---:B-1----:R-:W-:Y:S01]  /*0fd0*/  IMAD.WIDE.U32 R120, R0.reuse, 0x10, R120 ;  /* 0x0000001000787825 */ /* 0x042fe200078e0078 */
[----:B------:R-:W-:-:S04]  /*0fe0*/  IADD3 R0, PT, PT, R0, 0x100, RZ ;  /* 0x0000010000007810 */ /* 0x000fc80007ffe0ff */
[----:B------:R1:W-:Y:S03]  /*0ff0*/  STG.E.128 desc[UR6][R120.64], R124 ;  /* 0x0000007c78007986 */ /* 0x0003e6000c101d06 */
.L_x_39772:
[----:B0-----:R-:W-:Y:S05]  /*1000*/  BSYNC.RECONVERGENT B0 ;  /* 0x0000000000007941 */ /* 0x001fea0003800200 */
.L_x_39771:
[----:B------:R-:W-:Y:S01]  /*1010*/  ISETP.GE.U32.AND P1, PT, R3, 0x200, PT ;  /* 0x000002000300780c */ /* 0x000fe20003f26070 */
[----:B------:R-:W-:Y:S03]  /*1020*/  BSSY.RECONVERGENT B0, `(.L_x_39776) ;  /* 0x0000033000007945 */ /* 0x000fe60003800200 */
[----:B-1----:R-:W-:-:S09]  /*1030*/  P2R R120, PR, RZ, 0x2 ;  /* 0x00000002ff787803 */ /* 0x002fd20000000000 */
        /* <DEDUP_REMOVED lines=8> */
[----:B------:R-:W2:Y:S02]  /*10c0*/  @P1 LDG.E.128 R120, desc[UR6][R90.64] ;  /* 0x000000065a781981 */ /* 0x000ea4000c1e1d00 */
[----:B--2---:R-:W-:Y:S02]  /*10d0*/  @P1 MOV R114, R122 ;  /* 0x0000007a00721202 */ /* 0x004fe40000000f00 */
[----:B------:R-:W-:Y:S02]  /*10e0*/  @P1 MOV R113, R121 ;  /* 0x0000007900711202 */ /* 0x000fe40000000f00 */
[----:B------:R-:W-:Y:S01]  /*10f0*/  @P1 MOV R112, R120 ;  /* 0x0000007800701202 */ /* 0x000fe20000000f00 */
[----:B0-----:R-:W-:Y:S06]  /*1100*/  @!P1 BRA `(.L_x_39778) ;  /* 0x0000000000489947 */ /* 0x001fec0003800000 */
[----:B------:R-:W-:Y:S02]  /*1110*/  ISETP.GT.AND P1, PT, R132, RZ, PT ;  /* 0x000000ff8400720c */ /* 0x000fe40003f24270 */
[----:B------:R-:W-:Y:S02]  /*1120*/  MOV R88, R112 ;  /* 0x0000007000587202 */ /* 0x000fe40000000f00 */
[----:B------:R-:W-:Y:S02]  /*1130*/  MOV R89, R113 ;  /* 0x0000007100597202 */ /* 0x000fe40000000f00 */
[----:B------:R-:W-:-:S07]  /*1140*/  MOV R90, R114 ;  /* 0x00000072005a7202 */ /* 0x000fce0000000f00 */
[----:B------:R-:W0:Y:S08]  /*1150*/  @P1 LDC R91, c[0x0][0x40c] ;  /* 0x00010300ff5b1b82 */ /* 0x000e300000000800 */
[----:B------:R-:W1:Y:S08]  /*1160*/  @P1 LDC R120, c[0x0][0x40c] ;  /* 0x00010300ff781b82 */ /* 0x000e700000000800 */
[----:B------:R-:W2:Y:S01]  /*1170*/  @P1 LDC R121, c[0x0][0x40c] ;  /* 0x00010300ff791b82 */ /* 0x000ea20000000800 */
[----:B0----5:R-:W-:-:S04]  /*1180*/  @P1 FMUL.FTZ R91, R108, R91 ;  /* 0x0000005b6c5b1220 */ /* 0x021fc80000410000 */
[----:B------:R-:W-:Y:S01]  /*1190*/  @P1 FFMA.FTZ R88, R91, R16, R112 ;  /* 0x000000105b581223 */ /* 0x000fe20000010070 */
[----:B------:R-:W-:Y:S01]  /*11a0*/  MOV R91, R123 ;  /* 0x0000007b005b7202 */ /* 0x000fe20000000f00 */
[----:B-1----:R-:W-:-:S04]  /*11b0*/  @P1 FMUL.FTZ R120, R109, R120 ;  /* 0x000000786d781220 */ /* 0x002fc80000410000 */
[----:B------:R-:W-:Y:S01]  /*11c0*/  @P1 FFMA.FTZ R89, R120, R17, R113 ;  /* 0x0000001178591223 */ /* 0x000fe20000010071 */
[----:B--2---:R-:W-:-:S04]  /*11d0*/  @P1 FMUL.FTZ R121, R110, R121 ;  /* 0x000000796e791220 */ /* 0x004fc80000410000 */
[----:B------:R-:W-:Y:S01]  /*11e0*/  @P1 FFMA.FTZ R90, R121, R18, R114 ;  /* 0x00000012795a1223 */ /* 0x000fe20000010072 */
[----:B------:R-:W-:Y:S06]  /*11f0*/  @!P1 BRA `(.L_x_39779) ;  /* 0x0000000000409947 */ /* 0x000fec0003800000 */
[----:B------:R-:W-:-:S04]  /*1200*/  FMUL.FTZ R120, R111, UR12 ;  /* 0x0000000c6f787c20 */ /* 0x000fc80008410000 */
[----:B------:R-:W-:Y:S01]  /*1210*/  FFMA.FTZ R91, R120, R19, R123 ;  /* 0x00000013785b7223 */ /* 0x000fe2000001007b */
[----:B------:R-:W-:Y:S06]  /*1220*/  BRA `(.L_x_39779) ;  /* 0x0000000000347947 */ /* 0x000fec0003800000 */
.L_x_39778:
[----:B-----5:R-:W-:Y:S01]  /*1230*/  FMUL.FTZ R89, R108, UR12 ;  /* 0x0000000c6c597c20 */ /* 0x020fe20008410000 */
        /* <DEDUP_REMOVED lines=12> */
.L_x_39779:
[----:B------:R-:W0:Y:S01]  /*1300*/  LDC.64 R120, c[0x0][0x3a8] ;  /* 0x0000ea00ff787b82 */ /* 0x000e220000000a00 */
[----:B------:R-:W-:Y:S01]  /*1310*/  IADD3 R133, PT, PT, R133, 0x100, RZ ;  /* 0x0000010085857810 */ /* 0x000fe20007ffe0ff */
[C---:B0-----:R-:W-:Y:S01]  /*1320*/  IMAD.WIDE.U32 R120, R0.reuse, 0x10, R120 ;  /* 0x0000001000787825 */ /* 0x041fe200078e0078 */
[----:B------:R-:W-:-:S04]  /*1330*/  IADD3 R0, PT, PT, R0, 0x100, RZ ;  /* 0x0000010000007810 */ /* 0x000fc80007ffe0ff */
[----:B------:R0:W-:Y:S03]  /*1340*/  STG.E.128 desc[UR6][R120.64], R88 ;  /* 0x0000005878007986 */ /* 0x0001e6000c101d06 */
.L_x_39777:
[----:B------:R-:W-:Y:S05]  /*1350*/  BSYNC.RECONVERGENT B0 ;  /* 0x0000000000007941 */ /* 0x000fea0003800200 */
.L_x_39776:
        /* <DEDUP_REMOVED lines=35> */
.L_x_39782:
        /* <DEDUP_REMOVED lines=13> */
.L_x_39783:
[----:B------:R-:W0:Y:S01]  /*1660*/  LDC.64 R120, c[0x0][0x3a8] ;  /* 0x0000ea00ff787b82 */ /* 0x000e220000000a00 */
[----:B------:R-:W-:Y:S01]  /*1670*/  IADD3 R133, PT, PT, R133, 0x100, RZ ;  /* 0x0000010085857810 */ /* 0x000fe20007ffe0ff */
[C---:B0-----:R-:W-:Y:S01]  /*1680*/  IMAD.WIDE.U32 R120, R0.reuse, 0x10, R120 ;  /* 0x0000001000787825 */ /* 0x041fe200078e0078 */
[----:B------:R-:W-:-:S04]  /*1690*/  IADD3 R0, PT, PT, R0, 0x100, RZ ;  /* 0x0000010000007810 */ /* 0x000fc80007ffe0ff */
[----:B------:R0:W-:Y:S03]  /*16a0*/  STG.E.128 desc[UR6][R120.64], R92 ;  /* 0x0000005c78007986 */ /* 0x0001e6000c101d06 */
.L_x_39781:
[----:B------:R-:W-:Y:S05]  /*16b0*/  BSYNC.RECONVERGENT B0 ;  /* 0x0000000000007941 */ /* 0x000fea0003800200 */
.L_x_39780:
        /* <DEDUP_REMOVED lines=10> */
[----:B------:R-:W2:Y:S02]  /*1760*/  @P2 LDG.E.128 R136, desc[UR6][R98.64] ;  /* 0x0000000662882981 */ /* 0x000ea4000c1e1d00 */
[----:B--2---:R-:W-:Y:S02]  /*1770*/  @P2 MOV R123, R139 ;  /* 0x0000008b007b2202 */ /* 0x004fe40000000f00 */
[----:B------:R-:W-:Y:S02]  /*1780*/  @P2 MOV R114, R138 ;  /* 0x0000008a00722202 */ /* 0x000fe40000000f00 */
[----:B------:R-:W-:Y:S02]  /*1790*/  @P2 MOV R113, R137 ;  /* 0x0000008900712202 */ /* 0x000fe40000000f00 */
[----:B------:R-:W-:Y:S01]  /*17a0*/  @P2 MOV R112, R136 ;  /* 0x0000008800702202 */ /* 0x000fe20000000f00 */
[----:B-1----:R-:W-:Y:S06]  /*17b0*/  @!P2 BRA `(.L_x_39786) ;  /* 0x000000000048a947 */ /* 0x002fec0003800000 */
[----:B------:R-:W-:Y:S02]  /*17c0*/  ISETP.GT.AND P2, PT, R132, RZ, PT ;  /* 0x000000ff8400720c */ /* 0x000fe40003f44270 */
[----:B------:R-:W-:Y:S02]  /*17d0*/  MOV R96, R112 ;  /* 0x0000007000607202 */ /* 0x000fe40000000f00 */
[----:B------:R-:W-:Y:S02]  /*17e0*/  MOV R97, R113 ;  /* 0x0000007100617202 */ /* 0x000fe40000000f00 */
[----:B------:R-:W-:-:S07]  /*17f0*/  MOV R98, R114 ;  /* 0x0000007200627202 */ /* 0x000fce0000000f00 */
[----:B------:R-:W1:Y:S08]  /*1800*/  @P2 LDC R99, c[0x0][0x40c] ;  /* 0x00010300ff632b82 */ /* 0x000e700000000800 */
[----:B0-----:R-:W0:Y:S08]  /*1810*/  @P2 LDC R120, c[0x0][0x40c] ;  /* 0x00010300ff782b82 */ /* 0x001e300000000800 */
[----:B------:R-:W2:Y:S01]  /*1820*/  @P2 LDC R121, c[0x0][0x40c] ;  /* 0x00010300ff792b82 */ /* 0x000ea20000000800 */
[----:B-1---5:R-:W-:-:S04]  /*1830*/  @P2 FMUL.FTZ R99, R108, R99 ;  /* 0x000000636c632220 */ /* 0x022fc80000410000 */
[----:B------:R-:W-:Y:S01]  /*1840*/  @P2 FFMA.FTZ R96, R99, R32, R112 ;  /* 0x0000002063602223 */ /* 0x000fe20000010070 */
[----:B------:R-:W-:Y:S01]  /*1850*/  MOV R99, R123 ;  /* 0x0000007b00637202 */ /* 0x000fe20000000f00 */
[----:B0-----:R-:W-:-:S04]  /*1860*/  @P2 FMUL.FTZ R120, R109, R120 ;  /* 0x000000786d782220 */ /* 0x001fc80000410000 */
[----:B------:R-:W-:Y:S01]  /*1870*/  @P2 FFMA.FTZ R97, R120, R33, R113 ;  /* 0x0000002178612223 */ /* 0x000fe20000010071 */
[----:B--2---:R-:W-:-:S04]  /*1880*/  @P2 FMUL.FTZ R121, R110, R121 ;  /* 0x000000796e792220 */ /* 0x004fc80000410000 */
[----:B------:R-:W-:Y:S01]  /*1890*/  @P2 FFMA.FTZ R98, R121, R34, R114 ;  /* 0x0000002279622223 */ /* 0x000fe20000010072 */
[----:B------:R-:W-:Y:S06]  /*18a0*/  @!P2 BRA `(.L_x_39787) ;  /* 0x000000000040a947 */ /* 0x000fec0003800000 */
[----:B------:R-:W-:-:S04]  /*18b0*/  FMUL.FTZ R120, R111, UR12 ;  /* 0x0000000c6f787c20 */ /* 0x000fc80008410000 */
[----:B------:R-:W-:Y:S01]  /*18c0*/  FFMA.FTZ R99, R120, R35, R123 ;  /* 0x0000002378637223 */ /* 0x000fe2000001007b */
[----:B------:R-:W-:Y:S06]  /*18d0*/  BRA `(.L_x_39787) ;  /* 0x0000000000347947 */ /* 0x000fec0003800000 */
.L_x_39786:
[----:B-----5:R-:W-:Y:S01]  /*18e0*/  FMUL.FTZ R97, R108, UR12 ;  /* 0x0000000c6c617c20 */ /* 0x020fe20008410000 */
[----:B------:R-:W-:Y:S01]  /*18f0*/  FMUL.FTZ R98, R109, UR12 ;  /* 0x0000000c6d627c20 */ /* 0x000fe20008410000 */
[----:B------:R-:W-:Y:S01]  /*1900*/  FMUL.FTZ R99, R110, UR12 ;  /* 0x0000000c6e637c20 */ /* 0x000fe20008410000 */
[----:B0-----:R-:W-:Y:S01]  /*1910*/  FMUL.FTZ R120, R111, UR12 ;  /* 0x0000000c6f787c20 */ /* 0x001fe20008410000 */
        /* <DEDUP_REMOVED lines=9> */
.L_x_39787:
[----:B------:R-:W0:Y:S01]  /*19b0*/  LDC.64 R120, c[0x0][0x3a8] ;  /* 0x0000ea00ff787b82 */ /* 0x000e220000000a00 */
[----:B------:R-:W-:Y:S01]  /*19c0*/  IADD3 R133, PT, PT, R133, 0x100, RZ ;  /* 0x0000010085857810 */ /* 0x000fe20007ffe0ff */
[C---:B0-----:R-:W-:Y:S01]  /*19d0*/  IMAD.WIDE.U32 R120, R0.reuse, 0x10, R120 ;  /* 0x0000001000787825 */ /* 0x041fe200078e0078 */
[----:B------:R-:W-:-:S04]  /*19e0*/  IADD3 R0, PT, PT, R0, 0x100, RZ ;  /* 0x0000010000007810 */ /* 0x000fc80007ffe0ff */
[----:B------:R1:W-:Y:S03]  /*19f0*/  STG.E.128 desc[UR6][R120.64], R96 ;  /* 0x0000006078007986 */ /* 0x0003e6000c101d06 */
.L_x_39785:
[----:B------:R-:W-:Y:S05]  /*1a00*/  BSYNC.RECONVERGENT B0 ;  /* 0x0000000000007941 */ /* 0x000fea0003800200 */
.L_x_39784:
        /* <DEDUP_REMOVED lines=10> */
[----:B------:R-:W3:Y:S02]  /*1ab0*/  @P3 LDG.E.128 R136, desc[UR6][R102.64] ;  /* 0x0000000666883981 */ /* 0x000ee4000c1e1d00 */
[----:B---3--:R-:W-:Y:S02]  /*1ac0*/  @P3 MOV R123, R139 ;  /* 0x0000008b007b3202 */ /* 0x008fe40000000f00 */
[----:B------:R-:W-:Y:S02]  /*1ad0*/  @P3 MOV R114, R138 ;  /* 0x0000008a00723202 */ /* 0x000fe40000000f00 */
[----:B------:R-:W-:Y:S02]  /*1ae0*/  @P3 MOV R113, R137 ;  /* 0x0000008900713202 */ /* 0x000fe40000000f00 */
[----:B------:R-:W-:Y:S01]  /*1af0*/  @P3 MOV R112, R136 ;  /* 0x0000008800703202 */ /* 0x000fe20000000f00 */
[----:B--2---:R-:W-:Y:S06]  /*1b00*/  @!P3 BRA `(.L_x_39790) ;  /* 0x000000000048b947 */ /* 0x004fec0003800000 */
[----:B------:R-:W-:Y:S02]  /*1b10*/  ISETP.GT.AND P3, PT, R132, RZ, PT ;  /* 0x000000ff8400720c */ /* 0x000fe40003f64270 */
[----:B------:R-:W-:Y:S02]  /*1b20*/  MOV R100, R112 ;  /* 0x0000007000647202 */ /* 0x000fe40000000f00 */
[----:B------:R-:W-:Y:S02]  /*1b30*/  MOV R101, R113 ;  /* 0x0000007100657202 */ /* 0x000fe40000000f00 */
[----:B------:R-:W-:-:S07]  /*1b40*/  MOV R102, R114 ;  /* 0x0000007200667202 */ /* 0x000fce0000000f00 */
[----:B------:R-:W2:Y:S08]  /*1b50*/  @P3 LDC R103, c[0x0][0x40c] ;  /* 0x00010300ff673b82 */ /* 0x000eb00000000800 */
[----:B01----:R-:W0:Y:S08]  /*1b60*/  @P3 LDC R120, c[0x0][0x40c] ;  /* 0x00010300ff783b82 */ /* 0x003e300000000800 */
[----:B------:R-:W1:Y:S01]  /*1b70*/  @P3 LDC R121, c[0x0][0x40c] ;  /* 0x00010300ff793b82 */ /* 0x000e620000000800 */
[----:B--2--5:R-:W-:-:S04]  /*1b80*/  @P3 FMUL.FTZ R103, R108, R103 ;  /* 0x000000676c673220 */ /* 0x024fc80000410000 */
[----:B------:R-:W-:Y:S01]  /*1b90*/  @P3 FFMA.FTZ R100, R103, R40, R112 ;  /* 0x0000002867643223 */ /* 0x000fe20000010070 */
[----:B------:R-:W-:Y:S01]  /*1ba0*/  MOV R103, R123 ;  /* 0x0000007b00677202 */ /* 0x000fe20000000f00 */
[----:B0-----:R-:W-:-:S04]  /*1bb0*/  @P3 FMUL.FTZ R120, R109, R120 ;  /* 0x000000786d783220 */ /* 0x001fc80000410000 */
[----:B------:R-:W-:Y:S01]  /*1bc0*/  @P3 FFMA.FTZ R101, R120, R41, R113 ;  /* 0x0000002978653223 */ /* 0x000fe20000010071 */
[----:B-1----:R-:W-:-:S04]  /*1bd0*/  @P3 FMUL.FTZ R121, R110, R121 ;  /* 0x000000796e793220 */ /* 0x002fc80000410000 */
[----:B------:R-:W-:Y:S01]  /*1be0*/  @P3 FFMA.FTZ R102, R121, R42, R114 ;  /* 0x0000002a79663223 */ /* 0x000fe20000010072 */
[----:B------:R-:W-:Y:S06]  /*1bf0*/  @!P3 BRA `(.L_x_39791) ;  /* 0x000000000040b947 */ /* 0x000fec0003800000 */
[----:B------:R-:W-:-:S04]  /*1c00*/  FMUL.FTZ R120, R111, UR12 ;  /* 0x0000000c6f787c20 */ /* 0x000fc80008410000 */
[----:B------:R-:W-:Y:S01]  /*1c10*/  FFMA.FTZ R103, R120, R43, R123 ;  /* 0x0000002b78677223 */ /* 0x000fe2000001007b */
[----:B------:R-:W-:Y:S06]  /*1c20*/  BRA `(.L_x_39791) ;  /* 0x0000000000347947 */ /* 0x000fec0003800000 */
.L_x_39790:
[----:B-----5:R-:W-:Y:S01]  /*1c30*/  FMUL.FTZ R101, R108, UR12 ;  /* 0x0000000c6c657c20 */ /* 0x020fe20008410000 */
[----:B------:R-:W-:Y:S01]  /*1c40*/  FMUL.FTZ R102, R109, UR12 ;  /* 0x0000000c6d667c20 */ /* 0x000fe20008410000 */
[----:B------:R-:W-:Y:S01]  /*1c50*/  FMUL.FTZ R103, R110, UR12 ;  /* 0x0000000c6e677c20 */ /* 0x000fe20008410000 */
[----:B01----:R-:W-:Y:S01]  /*1c60*/  FMUL.FTZ R120, R111, UR12 ;  /* 0x0000000c6f787c20 */ /* 0x003fe20008410000 */
        /* <DEDUP_REMOVED lines=9> */
.L_x_39791:
[----:B------:R-:W0:Y:S01]  /*1d00*/  LDC.64 R120, c[0x0][0x3a8] ;  /* 0x0000ea00ff787b82 */ /* 0x000e220000000a00 */
[----:B------:R-:W-:Y:S01]  /*1d10*/  IADD3 R133, PT, PT, R133, 0x100, RZ ;  /* 0x0000010085857810 */ /* 0x000fe20007ffe0ff */
[C---:B0-----:R-:W-:Y:S01]  /*1d20*/  IMAD.WIDE.U32 R120, R0.reuse, 0x10, R120 ;  /* 0x0000001000787825 */ /* 0x041fe200078e0078 */
[----:B------:R-:W-:-:S04]  /*1d30*/  IADD3 R0, PT, PT, R0, 0x100, RZ ;  /* 0x0000010000007810 */ /* 0x000fc80007ffe0ff */
[----:B------:R2:W-:Y:S03]  /*1d40*/  STG.E.128 desc[UR6][R120.64], R100 ;  /* 0x0000006478007986 */ /* 0x0005e6000c101d06 */
.L_x_39789:
[----:B------:R-:W-:Y:S05]  /*1d50*/  BSYNC.RECONVERGENT B0 ;  /* 0x0000000000007941 */ /* 0x000fea0003800200 */
.L_x_39788:
        /* <DEDUP_REMOVED lines=10> */
[----:B------:R-:W4:Y:S02]  /*1e00*/  @P4 LDG.E.128 R136, desc[UR6][R106.64] ;  /* 0x000000066a884981 */ /* 0x000f24000c1e1d00 */
[----:B----4-:R-:W-:Y:S02]  /*1e10*/  @P4 MOV R123, R139 ;  /* 0x0000008b007b4202 */ /* 0x010fe40000000f00 */
[----:B------:R-:W-:Y:S02]  /*1e20*/  @P4 MOV R114, R138 ;  /* 0x0000008a00724202 */ /* 0x000fe40000000f00 */
[----:B------:R-:W-:Y:S02]  /*1e30*/  @P4 MOV R113, R137 ;  /* 0x0000008900714202 */ /* 0x000fe40000000f00 */
[----:B------:R-:W-:Y:S01]  /*1e40*/  @P4 MOV R112, R136 ;  /* 0x0000008800704202 */ /* 0x000fe20000000f00 */
[----:B---3--:R-:W-:Y:S06]  /*1e50*/  @!P4 BRA `(.L_x_39794) ;  /* 0x000000000048c947 */ /* 0x008fec0003800000 */
[----:B------:R-:W-:Y:S02]  /*1e60*/  ISETP.GT.AND P4, PT, R132, RZ, PT ;  /* 0x000000ff8400720c */ /* 0x000fe40003f84270 */
[----:B------:R-:W-:Y:S02]  /*1e70*/  MOV R104, R112 ;  /* 0x0000007000687202 */ /* 0x000fe40000000f00 */
[----:B------:R-:W-:Y:S02]  /*1e80*/  MOV R105, R113 ;  /* 0x0000007100697202 */ /* 0x000fe40000000f00 */
[----:B------:R-:W-:-:S07]  /*1e90*/  MOV R106, R114 ;  /* 0x00000072006a7202 */ /* 0x000fce0000000f00 */
[----:B------:R-:W3:Y:S08]  /*1ea0*/  @P4 LDC R107, c[0x0][0x40c] ;  /* 0x00010300ff6b4b82 */ /* 0x000ef00000000800 */
[----:B012---:R-:W0:Y:S08]  /*1eb0*/  @P4 LDC R120, c[0x0][0x40c] ;  /* 0x00010300ff784b82 */ /* 0x007e300000000800 */
[----:B------:R-:W1:Y:S01]  /*1ec0*/  @P4 LDC R121, c[0x0][0x40c] ;  /* 0x00010300ff794b82 */ /* 0x000e620000000800 */
[----:B---3-5:R-:W-:-:S04]  /*1ed0*/  @P4 FMUL.FTZ R107, R108, R107 ;  /* 0x0000006b6c6b4220 */ /* 0x028fc80000410000 */
        /* <DEDUP_REMOVED lines=10> */
.L_x_39794:
[----:B-----5:R-:W-:Y:S01]  /*1f80*/  FMUL.FTZ R105, R108, UR12 ;  /* 0x0000000c6c697c20 */ /* 0x020fe20008410000 */
[----:B------:R-:W-:Y:S01]  /*1f90*/  FMUL.FTZ R106, R109, UR12 ;  /* 0x0000000c6d6a7c20 */ /* 0x000fe20008410000 */
[----:B------:R-:W-:Y:S01]  /*1fa0*/  FMUL.FTZ R107, R110, UR12 ;  /* 0x0000000c6e6b7c20 */ /* 0x000fe20008410000 */
[----:B012---:R-:W-:Y:S01]  /*1fb0*/  FMUL.FTZ R120, R111, UR12 ;  /* 0x0000000c6f787c20 */ /* 0x007fe20008410000 */
        /* <DEDUP_REMOVED lines=9> */
.L_x_39795:
[----:B------:R-:W0:Y:S01]  /*2050*/  LDC.64 R120, c[0x0][0x3a8] ;  /* 0x0000ea00ff787b82 */ /* 0x000e220000000a00 */
[----:B------:R-:W-:Y:S01]  /*2060*/  IADD3 R133, PT, PT, R133, 0x100, RZ ;  /* 0x0000010085857810 */ /* 0x000fe20007ffe0ff */
[C---:B0-----:R-:W-:Y:S01]  /*2070*/  IMAD.WIDE.U32 R120, R0.reuse, 0x10, R120 ;  /* 0x0000001000787825 */ /* 0x041fe200078e0078 */
[----:B------:R-:W-:-:S04]  /*2080*/  IADD3 R0, PT, PT, R0, 0x100, RZ ;  /* 0x0000010000007810 */ /* 0x000fc80007ffe0ff */
[----:B------:R3:W-:Y:S03]  /*2090*/  STG.E.128 desc[UR6][R120.64], R104 ;  /* 0x0000006878007986 */ /* 0x0007e6000c101d06 */
.L_x_39793:
[----:B------:R-:W-:Y:S05]  /*20a0*/  BSYNC.RECONVERGENT B0 ;  /* 0x0000000000007941 */ /* 0x000fea0003800200 */
.L_x_39792:
[----:B------:R-:W-:Y:S01]  /*20b0*/  ISETP.GE.U32.AND P4, PT, R3, 0x700, PT ;  /* 0x000007000300780c */ /* 0x000fe20003f86070 */
[----:B------:R-:W-:-:S12]  /*20c0*/  BSSY.RECONVERGENT B0, `(.L_x_39796) ;  /* 0x0000031000007945 */ /* 0x000fd80003800200 */
[----:B------:R-:W-:Y:S05]  /*20d0*/  @!P4 BRA `(.L_x_39797) ;  /* 0x0000000000bcc947 */ /* 0x000fea0003800000 */
[----:B------:R-:W4:Y:S02]  /*20e0*/  @P5 LDC.64 R116, c[0x0][0x390] ;  /* 0x0000e400ff745b82 */ /* 0x000f240000000a00 */
[----:B----4-:R-:W-:-:S05]  /*20f0*/  @P5 IMAD.WIDE.U32 R116, R133, 0x10, R116 ;  /* 0x0000001085745825 */ /* 0x010fca00078e0074 */
[----:B------:R4:W5:Y:S01]  /*2100*/  @P5 LDG.E.128 R108, desc[UR6][R116.64] ;  /* 0x00000006746c5981 */ /* 0x000962000c1e1d00 */
[----:B------:R-:W-:-:S04]  /*2110*/  ISETP.NE.U32.AND P5, PT, RZ, UR8, PT ;  /* 0x00000008ff007c0c */ /* 0x000fc8000bfa5070 */
[----:B------:R-:W-:-:S13]  /*2120*/  ISETP.NE.AND.EX P5, PT, RZ, UR9, PT, P5 ;  /* 0x00000009ff007c0c */ /* 0x000fda000bfa5350 */
[----:B------:R-:W0:Y:S02]  /*2130*/  @P5 LDC.64 R118, c[0x0][0x3a0] ;  /* 0x0000e800ff765b82 */ /* 0x000e240000000a00 */
[----:B0-----:R-:W-:-:S05]  /*2140*/  @P5 IMAD.WIDE.U32 R118, R0, 0x10, R118 ;  /* 0x0000001000765825 */ /* 0x001fca00078e0076 */
[----:B------:R-:W2:Y:S02]  /*2150*/  @P5 LDG.E.128 R136, desc[UR6][R118.64] ;  /* 0x0000000676885981 */ /* 0x000ea4000c1e1d00 */
[----:B--2---:R-:W-:Y:S02]  /*2160*/  @P5 MOV R123, R139 ;  /* 0x0000008b007b5202 */ /* 0x004fe40000000f00 */
[----:B------:R-:W-:Y:S02]  /*2170*/  @P5 MOV R114, R138 ;  /* 0x0000008a00725202 */ /* 0x000fe40000000f00 */
[----:B------:R-:W-:Y:S02]  /*2180*/  @P5 MOV R113, R137 ;  /* 0x0000008900715202 */ /* 0x000fe40000000f00 */
[----:B------:R-:W-:Y:S01]  /*2190*/  @P5 MOV R112, R136 ;  /* 0x0000008800705202 */ /* 0x000fe20000000f00 */
[----:B----4-:R-:W-:Y:S06]  /*21a0*/  @!P5 BRA `(.L_x_39798) ;  /* 0x000000000048d947 */ /* 0x010fec0003800000 */
[----:B------:R-:W-:Y:S02]  /*21b0*/  ISETP.GT.AND P5, PT, R132, RZ, PT ;  /* 0x000000ff8400720c */ /* 0x000fe40003fa4270 */
[----:B------:R-:W-:Y:S02]  /*21c0*/  MOV R116, R112 ;  /* 0x0000007000747202 */ /* 0x000fe40000000f00 */
[----:B------:R-:W-:Y:S02]  /*21d0*/  MOV R117, R113 ;  /* 0x0000007100757202 */ /* 0x000fe40000000f00 */
[----:B------:R-:W-:-:S07]  /*21e0*/  MOV R118, R114 ;  /* 0x0000007200767202 */ /* 0x000fce0000000f00 */
[----:B------:R-:W0:Y:S08]  /*21f0*/  @P5 LDC R119, c[0x0][0x40c] ;  /* 0x00010300ff775b82 */ /* 0x000e300000000800 */
[----:B-1-3--:R-:W1:Y:S08]  /*2200*/  @P5 LDC R120, c[0x0][0x40c] ;  /* 0x00010300ff785b82 */ /* 0x00ae700000000800 */
        /* <DEDUP_REMOVED lines=12> */
.L_x_39798:
[----:B-----5:R-:W-:Y:S01]  /*22d0*/  FMUL.FTZ R117, R108, UR12 ;  /* 0x0000000c6c757c20 */ /* 0x020fe20008410000 */
[----:B------:R-:W-:Y:S01]  /*22e0*/  FMUL.FTZ R118, R109, UR12 ;  /* 0x0000000c6d767c20 */ /* 0x000fe20008410000 */
[----:B------:R-:W-:Y:S01]  /*22f0*/  FMUL.FTZ R119, R110, UR12 ;  /* 0x0000000c6e777c20 */ /* 0x000fe20008410000 */
[----:B-1-3--:R-:W-:Y:S01]  /*2300*/  FMUL.FTZ R120, R111, UR12 ;  /* 0x0000000c6f787c20 */ /* 0x00afe20008410000 */
        /* <DEDUP_REMOVED lines=9> */
.L_x_39799:
[----:B------:R-:W0:Y:S02]  /*23a0*/  LDC.64 R120, c[0x0][0x3a8] ;  /* 0x0000ea00ff787b82 */ /* 0x000e240000000a00 */
[----:B0-----:R-:W-:-:S05]  /*23b0*/  IMAD.WIDE.U32 R120, R0, 0x10, R120 ;  /* 0x0000001000787825 */ /* 0x001fca00078e0078 */
[----:B------:R4:W-:Y:S02]  /*23c0*/  STG.E.128 desc[UR6][R120.64], R116 ;  /* 0x0000007478007986 */ /* 0x0009e4000c101d06 */
.L_x_39797:
[----:B------:R-:W-:Y:S05]  /*23d0*/  BSYNC.RECONVERGENT B0 ;  /* 0x0000000000007941 */ /* 0x000fea0003800200 */
.L_x_39796:
[----:B------:R-:W-:Y:S01]  /*23e0*/  FADD.FTZ R0, RZ, R124 ;  /* 0x0000007cff007221 */ /* 0x000fe20000010000 */
[C---:B------:R-:W-:Y:S01]  /*23f0*/  ISETP.GT.U32.AND P5, PT, R3.reuse, 0x1ff, PT ;  /* 0x000001ff0300780c */ /* 0x040fe20003fa4070 */
[----:B------:R-:W-:Y:S01]  /*2400*/  BSSY.RECONVERGENT B0, `(.L_x_39800) ;  /* 0x0000082000007945 */ /* 0x000fe20003800200 */
[----:B------:R-:W-:Y:S01]  /*2410*/  ISETP.GT.U32.AND P6, PT, R3, 0x2ff, PT ;  /* 0x000002ff0300780c */ /* 0x000fe20003fc4070 */
[----:B01234-:R-:W-:Y:S01]  /*2420*/  FADD.FTZ R121, R125, R0 ;  /* 0x000000007d797221 */ /* 0x01ffe20000010000 */
        /* <DEDUP_REMOVED lines=54> */
[----:B------:R-:W-:-:S05]  /*2790*/  FFMA.FTZ R0, R121, R121, R0 ;  /* 0x0000007979007223 */ /* 0x000fca0000010000 */
        /* <DEDUP_REMOVED lines=62> */
[----:B------:R-:W-:Y:S01]  /*2b80*/  LOP3.LUT R136, R0, 0x1f, RZ, 0xc0, !PT ;  /* 0x0000001f00887812 */ /* 0x000fe200078ec0ff */
        /* <DEDUP_REMOVED lines=9> */
.L_x_39801:
[----:B------:R-:W-:Y:S05]  /*2c20*/  BSYNC.RECONVERGENT B0 ;  /* 0x0000000000007941 */ /* 0x000fea0003800200 */
.L_x_39800:
        /* <DEDUP_REMOVED lines=13> */
.L_x_39803:
[----:B------:R-:W-:Y:S05]  /*2d00*/  BSYNC.RECONVERGENT B0 ;  /* 0x0000000000007941 */ /* 0x000fea0003800200 */
.L_x_39802:
        /* <DEDUP_REMOVED lines=56> */
[----:B0-----:R-:W-:-:S04]  /*3090*/  @!P5 IMAD.WIDE R120, R2, 0x4, R120 ;  /* 0x000000040278d825 */ /* 0x001fc800078e0278 */
[----:B--2---:R-:W-:Y:S01]  /*30a0*/  FMUL.FTZ R127, R137, R137 ;  /* 0x00000089897f7220 */ /* 0x004fe20000410000 */
[----:B------:R0:W-:Y:S04]  /*30b0*/  @!P5 STG.E desc[UR6][R120.64], R137 ;  /* 0x000000897800d986 */ /* 0x0001e8000c101906 */
[----:B------:R-:W-:Y:S01]  /*30c0*/  FSEL R136, R127, RZ, P6 ;  /* 0x000000ff7f887208 */ /* 0x000fe20003000000 */
[----:B---3--:R-:W-:-:S04]  /*30d0*/  @!P5 IMAD.WIDE R132, R2, 0x4, R132 ;  /* 0x000000040284d825 */ /* 0x008fc800078e0284 */
[----:B-1----:R-:W-:-:S04]  /*30e0*/  FFMA.FTZ R127, R122, UR11, R135 ;  /* 0x0000000b7a7f7c23 */ /* 0x002fc80008010087 */
[----:B------:R-:W-:-:S04]  /*30f0*/  FADD.FTZ R127, R127, R136 ;  /* 0x000000887f7f7221 */ /* 0x000fc80000010000 */
        /* <DEDUP_REMOVED lines=28> */
.L_x_39806:
[----:B------:R-:W-:Y:S05]  /*32c0*/  BSYNC.RECONVERGENT B0 ;  /* 0x0000000000007941 */ /* 0x000fea0003800200 */
.L_x_39805:
        /* <DEDUP_REMOVED lines=19> */
.L_x_39808:
[----:B------:R-:W-:Y:S05]  /*3400*/  BSYNC.RECONVERGENT B0 ;  /* 0x0000000000007941 */ /* 0x000fea0003800200 */
.L_x_39807:
        /* <DEDUP_REMOVED lines=19> */
.L_x_39810:
[----:B------:R-:W-:Y:S05]  /*3540*/  BSYNC.RECONVERGENT B0 ;  /* 0x0000000000007941 */ /* 0x000fea0003800200 */
.L_x_39809:
        /* <DEDUP_REMOVED lines=18> */
.L_x_39812:
[----:B------:R-:W-:Y:S05]  /*3670*/  BSYNC.RECONVERGENT B0 ;  /* 0x0000000000007941 */ /* 0x000fea0003800200 */
.L_x_39811:
        /* <DEDUP_REMOVED lines=18> */
.L_x_39814:
[----:B------:R-:W-:Y:S05]  /*37a0*/  BSYNC.RECONVERGENT B0 ;  /* 0x0000000000007941 */ /* 0x000fea0003800200 */
.L_x_39813:
        /* <DEDUP_REMOVED lines=18> */
.L_x_39816:
[----:B------:R-:W-:Y:S05]  /*38d0*/  BSYNC.RECONVERGENT B0 ;  /* 0x0000000000007941 */ /* 0x000fea0003800200 */
.L_x_39815:
        /* <DEDUP_REMOVED lines=17> */
.L_x_39817:
[----:B------:R-:W-:Y:S05]  /*39f0*/  BSYNC.RECONVERGENT B0 ;  /* 0x0000000000007941 */ /* 0x000fea0003800200 */
.L_x_39804:
[----:B01234-:R-:W0:Y:S01]  /*3a00*/  LDC.64 R120, c[0x0][0x380] ;  /* 0x0000e000ff787b82 */ /* 0x01fe220000000a00 */
[----:B------:R-:W-:Y:S01]  /*3a10*/  UPLOP3.LUT UP1, UPT, UPT, UPT, UP1, 0x40, 0x4 ;  /* 0x000000000004789c */ /* 0x000fe20003f2e810 */
[----:B0-----:R-:W-:-:S04]  /*3a20*/  IADD3 R2, PT, PT, R2, R120, RZ ;  /* 0x0000007802027210 */ /* 0x001fc80007ffe0ff */
[----:B------:R-:W-:-:S13]  /*3a30*/  ISETP.GE.AND P0, PT, R2, R121, PT ;  /* 0x000000790200720c */ /* 0x000fda0003f06270 */
[----:B------:R-:W-:Y:S05]  /*3a40*/  @!P0 BRA `(.L_x_39818) ;  /* 0xffffffd000588947 */ /* 0x000fea000383ffff */
[----:B------:R-:W-:Y:S05]  /*3a50*/  EXIT ;  /* 0x000000000000794d */ /* 0x000fea0003800000 */
.L_x_39819:
        /* <DEDUP_REMOVED lines=10> */
.L_x_42441:


//--------------------- .text._ZN10layer_norm13ln_fwd_kernelINS_13Kernel_traitsIfffffjLj7168ELj1ELj1ELj8ELj16ENS_18Kernel_traits_baseILj7168EfffffjLj256EEEEELb0ELb1ELb1ELb1EEEvNS_9FwdParamsE --------------------------
	.section	.text._ZN10layer_norm13ln_fwd_kernelINS_13Kernel_traitsIfffffjLj7168ELj1ELj1ELj8ELj16ENS_18Kernel_traits_baseILj7168EfffffjLj256EEEEELb0ELb1ELb1ELb1EEEvNS_9FwdParamsE,"ax",@progbits
	.align	128
        .global         _ZN10layer_norm13ln_fwd_kernelINS_13Kernel_traitsIfffffjLj7168ELj1ELj1ELj8ELj16ENS_18Kernel_traits_baseILj7168EfffffjLj256EEEEELb0ELb1ELb1ELb1EEEvNS_9FwdParamsE
        .type           _ZN10layer_norm13ln_fwd_kernelINS_13Kernel_traitsIfffffjLj7168ELj1ELj1ELj8ELj16ENS_18Kernel_traits_baseILj7168EfffffjLj256EEEEELb0ELb1ELb1ELb1EEEvNS_9FwdParamsE,@function
        .size           _ZN10layer_norm13ln_fwd_kernelINS_13Kernel_traitsIfffffjLj7168ELj1ELj1ELj8ELj16ENS_18Kernel_traits_baseILj7168EfffffjLj256EEEEELb0ELb1ELb1ELb1EEEvNS_9FwdParamsE,(.L_x_42442 - _ZN10layer_norm13ln_fwd_kernelINS_13Kernel_traitsIfffffjLj7168ELj1ELj1ELj8ELj16ENS_18Kernel_traits_baseILj7168EfffffjLj256EEEEELb0ELb1ELb1ELb1EEEvNS_9FwdParamsE)
        .other          _ZN10layer_norm13ln_fwd_kernelINS_13Kernel_traitsIfffffjLj7168ELj1ELj1ELj8ELj16ENS_18Kernel_traits_baseILj7168EfffffjLj256EEEEELb0ELb1ELb1ELb1EEEvNS_9FwdParamsE,@"STO_CUDA_ENTRY STV_DEFAULT"
_ZN10layer_norm13ln_fwd_kernelINS_13Kernel_traitsIfffffjLj7168ELj1ELj1ELj8ELj16ENS_18Kernel_traits_baseILj7168EfffffjLj256EEEEELb0ELb1ELb1ELb1EEEvNS_9FwdParamsE:
.text._ZN10layer_norm13ln_fwd_kernelINS_13Kernel_traitsIfffffjLj7168ELj1ELj1ELj8ELj16ENS_18Kernel_traits_baseILj7168EfffffjLj256EEEEELb0ELb1ELb1ELb1EEEvNS_9FwdParamsE:
        /* <DEDUP_REMOVED lines=37> */
.L_x_39820:
        /* <DEDUP_REMOVED lines=32> */
.L_x_39821:
[----:B------:R-:W0:Y:S02]  /*0450*/  LDCU UR4, c[0x0][0x384] ;  /* 0x00007080ff0477ac */ /* 0x000e240008000800 */
[----:B0-----:R-:W-:-:S13]  /*0460*/  ISETP.GE.AND P0, PT, R2, UR4, PT ;  /* 0x0000000402007c0c */ /* 0x001fda000bf06270 */
[----:B------:R-:W-:Y:S05]  /*0470*/  @P0 EXIT ;  /* 0x000000000000094d */ /* 0x000fea0003800000 */
[----:B------:R-:W0:Y:S01]  /*0480*/  LDCU UR10, c[0x0][0x40c] ;  /* 0x00008180ff0a77ac */ /* 0x000e220008000800 */
[----:B------:R-:W1:Y:S01]  /*0490*/  LDCU.U8 UR11, c[0x0][0x410] ;  /* 0x00008200ff0b77ac */ /* 0x000e620008000000 */
[----:B------:R-:W3:Y:S01]  /*04a0*/  LDCU UR12, c[0x0][0x400] ;  /* 0x00008000ff0c77ac */ /* 0x000ee20008000800 */
[----:B------:R-:W4:Y:S01]  /*04b0*/  LDCU.64 UR8, c[0x0][0x3a0] ;  /* 0x00007400ff0877ac */ /* 0x000f220008000a00 */
[----:B------:R-:W-:-:S11]  /*04c0*/  UPLOP3.LUT UP0, UPT, UPT, UPT, UPT, 0x40, 0x4 ;  /* 0x000000000004789c */ /* 0x000fd60003f0e870 */
.L_x_39841:
[----:B------:R-:W2:Y:S08]  /*04d0*/  LDC.64 R96, c[0x0][0x3f0] ;  /* 0x0000fc00ff607b82 */ /* 0x000eb00000000a00 */
[----:B------:R-:W0:Y:S08]  /*04e0*/  LDC R3, c[0x0][0x388] ;  /* 0x0000e200ff037b82 */ /* 0x000e300000000800 */
[----:B-1----:R-:W1:Y:S01]  /*04f0*/  LDC.64 R100, c[0x0][0x3f8] ;  /* 0x0000fe00ff647b82 */ /* 0x002e620000000a00 */
[----:B--2---:R-:W-:-:S05]  /*0500*/  IMAD.WIDE R96, R2, 0x4, R96 ;  /* 0x0000000402607825 */ /* 0x004fca00078e0260 */
[----:B------:R1:W2:Y:S01]  /*0510*/  LDG.E R104, desc[UR6][R96.64] ;  /* 0x0000000660687981 */ /* 0x0002a2000c1e1900 */
[----:B------:R-:W-:Y:S02]  /*0520*/  HFMA2 R119, -RZ, RZ, 0, 0 ;  /* 0x00000000ff777431 */ /* 0x000fe400000001ff */
[----:B-1----:R-:W-:-:S05]  /*0530*/  IMAD.WIDE R96, R2, 0x4, R100 ;  /* 0x0000000402607825 */ /* 0x002fca00078e0264 */
[----:B-----5:R1:W5:Y:S01]  /*0540*/  LDG.E R118, desc[UR6][R96.64] ;  /* 0x0000000660767981 */ /* 0x020362000c1e1900 */
[----:B--2---:R-:W-:-:S13]  /*0550*/  ISETP.GE.AND P1, PT, R104, 0x1, PT ;  /* 0x000000016800780c */ /* 0x004fda0003f26270 */
[----:B------:R-:W2:Y:S01]  /*0560*/  @P1 LDC.64 R102, c[0x0][0x390] ;  /* 0x0000e400ff661b82 */ /* 0x000ea20000000a00 */
[----:B------:R-:W-:-:S05]  /*0570*/  @P1 IADD3 R98, PT, PT, R104, -0x1, RZ ;  /* 0xffffffff68621810 */ /* 0x000fca0007ffe0ff */
[----:B0-----:R-:W-:-:S05]  /*0580*/  @P1 IMAD R98, R98, R3, RZ ;  /* 0x0000000362621224 */ /* 0x001fca00078e02ff */
[----:B------:R-:W-:-:S04]  /*0590*/  @P1 SHF.R.S32.HI R95, RZ, 0x1f, R98 ;  /* 0x0000001fff5f1819 */ /* 0x000fc80000011462 */
[----:B------:R-:W-:-:S04]  /*05a0*/  @P1 LEA.HI R95, R95, R98, RZ, 0x2 ;  /* 0x000000625f5f1211 */ /* 0x000fc800078f10ff */
[----:B------:R-:W-:-:S05]  /*05b0*/  @P1 LEA.HI.SX32 R119, R95, R0, 0x1e ;  /* 0x000000005f771211 */ /* 0x000fca00078ff2ff */
[----:B--2---:R-:W-:-:S05]  /*05c0*/  @P1 IMAD.WIDE.U32 R100, R119, 0x10, R102 ;  /* 0x0000001077641825 */ /* 0x004fca00078e0066 */
[----:B------:R1:W5:Y:S01]  /*05d0*/  @P1 LDG.E.128 R88, desc[UR6][R100.64] ;  /* 0x0000000664581981 */ /* 0x000362000c1e1d00 */
[----:B----4-:R-:W-:Y:S01]  /*05e0*/  ISETP.NE.U32.AND P0, PT, RZ, UR8, PT ;  /* 0x00000008ff007c0c */ /* 0x010fe2000bf05070 */
[----:B------:R-:W-:-:S03]  /*05f0*/  IMAD R95, R2, R3, RZ ;  /* 0x00000003025f7224 */ /* 0x000fc600078e02ff */
[----:B------:R-:W-:Y:S02]  /*0600*/  ISETP.NE.AND.EX P0, PT, RZ, UR9, PT, P0 ;  /* 0x00000009ff007c0c */ /* 0x000fe4000bf05300 */
[----:B------:R-:W-:-:S04]  /*0610*/  SHF.R.S32.HI R98, RZ, 0x1f, R95 ;  /* 0x0000001fff627819 */ /* 0x000fc8000001145f */
[----:B------:R-:W-:-:S04]  /*0620*/  LEA.HI R129, R98, R95, RZ, 0x2 ;  /* 0x0000005f62817211 */ /* 0x000fc800078f10ff */
[----:B------:R-:W-:-:S03]  /*0630*/  LEA.HI.SX32 R129, R129, R0, 0x1e ;  /* 0x0000000081817211 */ /* 0x000fc600078ff2ff */
[----:B-1----:R-:W-:Y:S05]  /*0640*/  @P0 BRA `(.L_x_39822) ;  /* 0x0000000000380947 */ /* 0x002fea0003800000 */
[----:B-----5:R-:W-:Y:S01]  /*0650*/  FMUL.FTZ R95, R88, UR10 ;  /* 0x0000000a585f7c20 */ /* 0x020fe20008410000 */
[----:B------:R-:W-:Y:S01]  /*0660*/  FMUL.FTZ R0, R89, UR10 ;  /* 0x0000000a59007c20 */ /* 0x000fe20008410000 */
[----:B------:R-:W-:Y:S01]  /*0670*/  FMUL.FTZ R97, R90, UR10 ;  /* 0x0000000a5a617c20 */ /* 0x000fe20008410000 */
[----:B------:R-:W-:Y:S01]  /*0680*/  FMUL.FTZ R96, R91, UR10 ;  /* 0x0000000a5b607c20 */ /* 0x000fe20008410000 */
[----:B------:R-:W-:Y:S01]  /*0690*/  FMUL.FTZ R95, R95, R60 ;  /* 0x0000003c5f5f7220 */ /* 0x000fe20000410000 */
[----:B------:R-:W-:Y:S01]  /*06a0*/  ISETP.GT.AND P2, PT, R104, RZ, PT ;  /* 0x000000ff6800720c */ /* 0x000fe20003f44270 */
[----:B------:R-:W-:Y:S01]  /*06b0*/  FMUL.FTZ R0, R0, R61 ;  /* 0x0000003d00007220 */ /* 0x000fe20000410000 */
[----:B------:R-:W-:Y:S01]  /*06c0*/  FMUL.FTZ R97, R97, R62 ;  /* 0x0000003e61617220 */ /* 0x000fe20000410000 */
[----:B------:R-:W-:Y:S01]  /*06d0*/  FMUL.FTZ R96, R96, R63 ;  /* 0x0000003f60607220 */ /* 0x000fe20000410000 */
[----:B------:R-:W-:Y:S02]  /*06e0*/  FSEL R100, R95, RZ, P2 ;  /* 0x000000ff5f647208 */ /* 0x000fe40001000000 */
[----:B------:R-:W-:-:S02]  /*06f0*/  FSEL R101, R0, RZ, P2 ;  /* 0x000000ff00657208 */ /* 0x000fc40001000000 */
[----:B------:R-:W-:Y:S02]  /*0700*/  FSEL R102, R97, RZ, P2 ;  /* 0x000000ff61667208 */ /* 0x000fe40001000000 */
[----:B------:R-:W-:Y:S01]  /*0710*/  FSEL R95, R96, RZ, P2 ;  /* 0x000000ff605f7208 */ /* 0x000fe20001000000 */
[----:B------:R-:W-:Y:S06]  /*0720*/  BRA `(.L_x_39823) ;  /* 0x0000000000507947 */ /* 0x000fec0003800000 */
.L_x_39822:
[----:B------:R-:W0:Y:S02]  /*0730*/  LDC.64 R92, c[0x0][0x3a0] ;  /* 0x0000e800ff5c7b82 */ /* 0x000e240000000a00 */
[----:B0-----:R-:W-:-:S06]  /*0740*/  IMAD.WIDE.U32 R92, R129, 0x10, R92 ;  /* 0x00000010815c7825 */ /* 0x001fcc00078e005c */
[----:B------:R-:W2:Y:S01]  /*0750*/  LDG.E.128 R92, desc[UR6][R92.64] ;  /* 0x000000065c5c7981 */ /* 0x000ea2000c1e1d00 */
[----:B------:R-:W-:-:S13]  /*0760*/  ISETP.GT.AND P2, PT, R104, RZ, PT ;  /* 0x000000ff6800720c */ /* 0x000fda0003f44270 */
[----:B------:R-:W0:Y:S08]  /*0770*/  @P2 LDC R99, c[0x0][0x40c] ;  /* 0x00010300ff632b82 */ /* 0x000e300000000800 */
[----:B------:R-:W1:Y:S08]  /*0780*/  @P2 LDC R97, c[0x0][0x40c] ;  /* 0x00010300ff612b82 */ /* 0x000e700000000800 */
[----:B------:R-:W4:Y:S08]  /*0790*/  @P2 LDC R0, c[0x0][0x40c] ;  /* 0x00010300ff002b82 */ /* 0x000f300000000800 */
[----:B------:R-:W3:Y:S01]  /*07a0*/  @P2 LDC R96, c[0x0][0x40c] ;  /* 0x00010300ff602b82 */ /* 0x000ee20000000800 */
[----:B0----5:R-:W-:Y:S01]  /*07b0*/  @P2 FMUL.FTZ R99, R90, R99 ;  /* 0x000000635a632220 */ /* 0x021fe20000410000 */
[----:B-1----:R-:W-:Y:S01]  /*07c0*/  @P2 FMUL.FTZ R97, R88, R97 ;  /* 0x0000006158612220 */ /* 0x002fe20000410000 */
[----:B----4-:R-:W-:Y:S01]  /*07d0*/  @P2 FMUL.FTZ R0, R89, R0 ;  /* 0x0000000059002220 */ /* 0x010fe20000410000 */
        /* <DEDUP_REMOVED lines=8> */
[----:B------:R-:W-:-:S07]  /*0860*/  @P2 FFMA.FTZ R95, R96, R63, R95 ;  /* 0x0000003f605f2223 */ /* 0x000fce000001005f */
.L_x_39823:
[----:B------:R-:W0:Y:S01]  /*0870*/  @P0 LDC.64 R96, c[0x0][0x3a0] ;  /* 0x0000e800ff600b82 */ /* 0x000e220000000a00 */
[----:B------:R-:W-:Y:S02]  /*0880*/  @P0 IADD3 R109, PT, PT, R129, 0x100, RZ ;  /* 0x00000100816d0810 */ /* 0x000fe40007ffe0ff */
[----:B------:R-:W-:-:S05]  /*0890*/  MOV R103, R95 ;  /* 0x0000005f00677202 */ /* 0x000fca0000000f00 */
[----:B------:R-:W1:Y:S08]  /*08a0*/  LDC.64 R116, c[0x0][0x3a8] ;  /* 0x0000ea00ff747b82 */ /* 0x000e700000000a00 */
[----:B------:R-:W2:Y:S01]  /*08b0*/  @P1 LDC.64 R106, c[0x0][0x390] ;  /* 0x0000e400ff6a1b82 */ /* 0x000ea20000000a00 */
[----:B0-----:R-:W-:Y:S01]  /*08c0*/  @P0 IMAD.WIDE.U32 R96, R109, 0x10, R96 ;  /* 0x000000106d600825 */ /* 0x001fe200078e0060 */
[----:B------:R-:W-:-:S03]  /*08d0*/  @P1 IADD3 R109, PT, PT, R119, 0x100, RZ ;  /* 0x00000100776d1810 */ /* 0x000fc60007ffe0ff */
[----:B-1----:R-:W-:-:S05]  /*08e0*/  IMAD.WIDE.U32 R104, R129, 0x10, R116 ;  /* 0x0000001081687825 */ /* 0x002fca00078e0074 */
[----:B------:R0:W-:Y:S01]  /*08f0*/  STG.E.128 desc[UR6][R104.64], R100 ;  /* 0x0000006468007986 */ /* 0x0001e2000c101d06 */
[----:B--2---:R-:W-:-:S03]  /*0900*/  @P1 IMAD.WIDE.U32 R106, R109, 0x10, R106 ;  /* 0x000000106d6a1825 */ /* 0x004fc600078e006a */
[----:B------:R-:W2:Y:S04]  /*0910*/  @P0 LDG.E.128 R96, desc[UR6][R96.64] ;  /* 0x0000000660600981 */ /* 0x000ea8000c1e1d00 */
[----:B------:R0:W5:Y:S01]  /*0920*/  @P1 LDG.E.128 R88, desc[UR6][R106.64] ;  /* 0x000000066a581981 */ /* 0x000162000c1e1d00 */
[----:B--2---:R-:W-:Y:S02]  /*0930*/  @P0 MOV R94, R98 ;  /* 0x00000062005e0202 */ /* 0x004fe40000000f00 */
[----:B------:R-:W-:Y:S02]  /*0940*/  @P0 MOV R93, R97 ;  /* 0x00000061005d0202 */ /* 0x000fe40000000f00 */
[----:B------:R-:W-:Y:S01]  /*0950*/  @P0 MOV R92, R96 ;  /* 0x00000060005c0202 */ /* 0x000fe20000000f00 */
[----:B0-----:R-:W-:Y:S06]  /*0960*/  @!P0 BRA `(.L_x_39824) ;  /* 0x0000000000448947 */ /* 0x001fec0003800000 */
[----:B------:R-:W0:Y:S01]  /*0970*/  @P2 LDC R97, c[0x0][0x40c] ;  /* 0x00010300ff612b82 */ /* 0x000e220000000800 */
[----:B------:R-:W-:Y:S02]  /*0980*/  MOV R104, R92 ;  /* 0x0000005c00687202 */ /* 0x000fe40000000f00 */
[----:B------:R-:W-:Y:S02]  /*0990*/  MOV R105, R93 ;  /* 0x0000005d00697202 */ /* 0x000fe40000000f00 */
[----:B------:R-:W-:Y:S02]  /*09a0*/  MOV R106, R94 ;  /* 0x0000005e006a7202 */ /* 0x000fe40000000f00 */
[----:B------:R-:W-:Y:S01]  /*09b0*/  MOV R107, R99 ;  /* 0x00000063006b7202 */ /* 0x000fe20000000f00 */
[----:B------:R-:W1:Y:S08]  /*09c0*/  @P2 LDC R0, c[0x0][0x40c] ;  /* 0x00010300ff002b82 */ /* 0x000e700000000800 */
[----:B------:R-:W2:Y:S01]  /*09d0*/  @P2 LDC R103, c[0x0][0x40c] ;  /* 0x00010300ff672b82 */ /* 0x000ea20000000800 */
[----:B0----5:R-:W-:-:S04]  /*09e0*/  @P2 FMUL.FTZ R97, R88, R97 ;  /* 0x0000006158612220 */ /* 0x021fc80000410000 */
[----:B------:R-:W-:Y:S01]  /*09f0*/  @P2 FFMA.FTZ R104, R97, R64, R92 ;  /* 0x0000004061682223 */ /* 0x000fe2000001005c */
        /* <DEDUP_REMOVED lines=8> */
.L_x_39824:
[----:B-----5:R-:W-:Y:S01]  /*0a80*/  FMUL.FTZ R97, R88, UR10 ;  /* 0x0000000a58617c20 */ /* 0x020fe20008410000 */
[----:B------:R-:W-:Y:S01]  /*0a90*/  FMUL.FTZ R0, R89, UR10 ;  /* 0x0000000a59007c20 */ /* 0x000fe20008410000 */
[----:B------:R-:W-:Y:S01]  /*0aa0*/  FMUL.FTZ R103, R90, UR10 ;  /* 0x0000000a5a677c20 */ /* 0x000fe20008410000 */
[----:B------:R-:W-:Y:S01]  /*0ab0*/  FMUL.FTZ R96, R91, UR10 ;  /* 0x0000000a5b607c20 */ /* 0x000fe20008410000 */
[----:B------:R-:W-:Y:S01]  /*0ac0*/  FMUL.FTZ R104, R97, R64 ;  /* 0x0000004061687220 */ /* 0x000fe20000410000 */
[----:B------:R-:W-:Y:S01]  /*0ad0*/  FMUL.FTZ R105, R0, R65 ;  /* 0x0000004100697220 */ /* 0x000fe20000410000 */
[----:B------:R-:W-:Y:S01]  /*0ae0*/  FMUL.FTZ R106, R103, R66 ;  /* 0x00000042676a7220 */ /* 0x000fe20000410000 */
[----:B------:R-:W-:Y:S02]  /*0af0*/  FMUL.FTZ R107, R96, R67 ;  /* 0x00000043606b7220 */ /* 0x000fe40000410000 */
[----:B------:R-:W-:Y:S02]  /*0b00*/  FSEL R104, R104, RZ, P2 ;  /* 0x000000ff68687208 */ /* 0x000fe40001000000 */
[----:B------:R-:W-:-:S02]  /*0b10*/  FSEL R105, R105, RZ, P2 ;  /* 0x000000ff69697208 */ /* 0x000fc40001000000 */
[----:B------:R-:W-:Y:S02]  /*0b20*/  FSEL R106, R106, RZ, P2 ;  /* 0x000000ff6a6a7208 */ /* 0x000fe40001000000 */
[----:B------:R-:W-:-:S07]  /*0b30*/  FSEL R107, R107, RZ, P2 ;  /* 0x000000ff6b6b7208 */ /* 0x000fce0001000000 */
.L_x_39825:
[----:B------:R-:W0:Y:S01]  /*0b40*/  @P0 LDC.64 R110, c[0x0][0x3a0] ;  /* 0x0000e800ff6e0b82 */ /* 0x000e220000000a00 */
[C---:B------:R-:W-:Y:S02]  /*0b50*/  @P0 IADD3 R103, PT, PT, R129.reuse, 0x200, RZ ;  /* 0x0000020081670810 */ /* 0x040fe40007ffe0ff */
[----:B------:R-:W-:-:S05]  /*0b60*/  IADD3 R97, PT, PT, R129, 0x100, RZ ;  /* 0x0000010081617810 */ /* 0x000fca0007ffe0ff */
[----:B------:R-:W1:Y:S01]  /*0b70*/  @P1 LDC.64 R108, c[0x0][0x390] ;  /* 0x0000e400ff6c1b82 */ /* 0x000e620000000a00 */
[----:B------:R-:W-:-:S05]  /*0b80*/  IMAD.WIDE.U32 R96, R97, 0x10, R116 ;  /* 0x0000001061607825 */ /* 0x000fca00078e0074 */
[----:B------:R2:W-:Y:S01]  /*0b90*/  STG.E.128 desc[UR6][R96.64], R104 ;  /* 0x0000006860007986 */ /* 0x0005e2000c101d06 */
[----:B0-----:R-:W-:Y:S01]  /*0ba0*/  @P0 IMAD.WIDE.U32 R110, R103, 0x10, R110 ;  /* 0x00000010676e0825 */ /* 0x001fe200078e006e */
[----:B------:R-:W-:-:S04]  /*0bb0*/  @P1 IADD3 R103, PT, PT, R119, 0x200, RZ ;  /* 0x0000020077671810 */ /* 0x000fc80007ffe0ff */
[----:B------:R-:W4:Y:S01]  /*0bc0*/  @P0 LDG.E.128 R112, desc[UR6][R110.64] ;  /* 0x000000066e700981 */ /* 0x000f22000c1e1d00 */
[----:B-1----:R-:W-:-:S05]  /*0bd0*/  @P1 IMAD.WIDE.U32 R108, R103, 0x10, R108 ;  /* 0x00000010676c1825 */ /* 0x002fca00078e006c */
[----:B------:R2:W5:Y:S01]  /*0be0*/  @P1 LDG.E.128 R88, desc[UR6][R108.64] ;  /* 0x000000066c581981 */ /* 0x000562000c1e1d00 */
[----:B----4-:R-:W-:Y:S02]  /*0bf0*/  @P0 MOV R99, R115 ;  /* 0x0000007300630202 */ /* 0x010fe40000000f00 */
[----:B------:R-:W-:Y:S02]  /*0c00*/  @P0 MOV R94, R114 ;  /* 0x00000072005e0202 */ /* 0x000fe40000000f00 */
[----:B------:R-:W-:Y:S02]  /*0c10*/  @P0 MOV R93, R113 ;  /* 0x00000071005d0202 */ /* 0x000fe40000000f00 */
[----:B------:R-:W-:Y:S01]  /*0c20*/  @P0 MOV R92, R112 ;  /* 0x00000070005c0202 */ /* 0x000fe20000000f00 */
[----:B--2---:R-:W-:Y:S06]  /*0c30*/  @!P0 BRA `(.L_x_39826) ;  /* 0x0000000000448947 */ /* 0x004fec0003800000 */
        /* <DEDUP_REMOVED lines=17> */
.L_x_39826:
        /* <DEDUP_REMOVED lines=12> */
.L_x_39827:
        /* <DEDUP_REMOVED lines=33> */
.L_x_39828:
        /* <DEDUP_REMOVED lines=12> */
.L_x_39829:
        /* <DEDUP_REMOVED lines=33> */
.L_x_39830:
        /* <DEDUP_REMOVED lines=12> */
.L_x_39831:
        /* <DEDUP_REMOVED lines=33> */
.L_x_39832:
        /* <DEDUP_REMOVED lines=12> */
.L_x_39833:
[----:B------:R-:W0:Y:S01]  /*1680*/  @P0 LDC.64 R132, c[0x0][0x3a0] ;  /* 0x0000e800ff840b82 */ /* 0x000e220000000a00 */
[C---:B------:R-:W-:Y:S02]  /*1690*/  IADD3 R103, PT, PT, R129.reuse, 0x500, RZ ;  /* 0x0000050081677810 */ /* 0x040fe40007ffe0ff */
[----:B------:R-:W-:Y:S02]  /*16a0*/  IADD3 R97, PT, PT, R129, 0x600, RZ ;  /* 0x0000060081617810 */ /* 0x000fe40007ffe0ff */
[----:B------:R-:W-:Y:S01]  /*16b0*/  @P1 IADD3 R119, PT, PT, R119, 0x600, RZ ;  /* 0x0000060077771810 */ /* 0x000fe20007ffe0ff */
[----:B------:R-:W-:Y:S02]  /*16c0*/  IMAD.WIDE.U32 R128, R103, 0x10, R116 ;  /* 0x0000001067807825 */ /* 0x000fe400078e0074 */
[----:B------:R-:W1:Y:S03]  /*16d0*/  @P1 LDC.64 R130, c[0x0][0x390] ;  /* 0x0000e400ff821b82 */ /* 0x000e660000000a00 */
[----:B------:R2:W-:Y:S01]  /*16e0*/  STG.E.128 desc[UR6][R128.64], R124 ;  /* 0x0000007c80007986 */ /* 0x0005e2000c101d06 */
[----:B0-----:R-:W-:-:S06]  /*16f0*/  @P0 IMAD.WIDE.U32 R132, R97, 0x10, R132 ;  /* 0x0000001061840825 */ /* 0x001fcc00078e0084 */
        /* <DEDUP_REMOVED lines=25> */
.L_x_39834:
        /* <DEDUP_REMOVED lines=12> */
.L_x_39835:
        /* <DEDUP_REMOVED lines=120> */
.L_x_39837:
[----:B---3--:R-:W-:Y:S05]  /*20d0*/  BSYNC.RECONVERGENT B0 ;  /* 0x0000000000007941 */ /* 0x008fea0003800200 */
.L_x_39836:
        /* <DEDUP_REMOVED lines=13> */
.L_x_39839:
[----:B------:R-:W-:Y:S05]  /*21b0*/  BSYNC.RECONVERGENT B0 ;  /* 0x0000000000007941 */ /* 0x000fea0003800200 */
.L_x_39838:
        /* <DEDUP_REMOVED lines=48> */
[----:B--2---:R-:W-:Y:S02]  /*24c0*/  FADD.FTZ R98, R97, R98 ;  /* 0x0000006261627221 */ /* 0x004fe40000010000 */
        /* <DEDUP_REMOVED lines=13> */
[----:B---3--:R-:W-:-:S03]  /*25a0*/  @!P0 IMAD.WIDE R116, R2, 0x4, R116 ;  /* 0x0000000402748825 */ /* 0x008fc600078e0274 */
        /* <DEDUP_REMOVED lines=18> */
[----:B------:R-:W-:Y:S01]  /*26d0*/  SHF.R.S32.HI R3, RZ, 0x1f, R118 ;  /* 0x0000001fff037819 */ /* 0x000fe20000011476 */
[C---:B------:R-:W-:Y:S01]  /*26e0*/  FADD.FTZ R101, -R96.reuse, R95 ;  /* 0x0000005f60657221 */ /* 0x040fe20000010100 */
[C---:B------:R-:W-:Y:S01]  /*26f0*/  FADD.FTZ R102, -R96.reuse, R104 ;  /* 0x0000006860667221 */ /* 0x040fe20000010100 */
[C---:B------:R-:W-:Y:S01]  /*2700*/  FADD.FTZ R104, -R96.reuse, R106 ;  /* 0x0000006a60687221 */ /* 0x040fe20000010100 */
[----:B------:R-:W-:Y:S01]  /*2710*/  LEA.HI R3, R3, R118, RZ, 0x2 ;  /* 0x0000007603037211 */ /* 0x000fe200078f10ff */
        /* <DEDUP_REMOVED lines=17> */
[----:B------:R-:W-:Y:S01]  /*2830*/  LEA.HI.SX32 R3, R3, R0, 0x1e ;  /* 0x0000000003037211 */ /* 0x000fe200078ff2ff */
        /* <DEDUP_REMOVED lines=12> */
[----:B0-----:R-:W-:-:S04]  /*2900*/  IMAD.WIDE.U32 R96, R3, 0x10, R112 ;  /* 0x0000001003607825 */ /* 0x001fc800078e0070 */
[----:B------:R-:W-:Y:S01]  /*2910*/  FMUL.FTZ R119, R141, R109 ;  /* 0x0000006d8d777220 */ /* 0x000fe20000410000 */
[----:B------:R-:W-:Y:S01]  /*2920*/  IADD3 R95, PT, PT, R3, 0x100, RZ ;  /* 0x00000100035f7810 */ /* 0x000fe20007ffe0ff */
[C---:B------:R-:W-:Y:S01]  /*2930*/  FMUL.FTZ R120, R141.reuse, R110 ;  /* 0x0000006e8d787220 */ /* 0x040fe20000410000 */
[----:B------:R-:W-:Y:S01]  /*2940*/  FMUL.FTZ R123, R141, R117 ;  /* 0x000000758d7b7220 */ /* 0x000fe20000410000 */
[----:B------:R-:W-:Y:S01]  /*2950*/  IADD3 R109, PT, PT, R3, 0x200, RZ ;  /* 0x00000200036d7810 */ /* 0x000fe20007ffe0ff */
[----:B------:R-:W-:Y:S01]  /*2960*/  FMUL.FTZ R121, R141, R111 ;  /* 0x0000006f8d797220 */ /* 0x000fe20000410000 */
[----:B------:R-:W-:Y:S01]  /*2970*/  FFMA.FTZ R100, R101, R8, R36 ;  /* 0x0000000865647223 */ /* 0x000fe20000010024 */
[----:B------:R-:W-:Y:S01]  /*2980*/  IADD3 R117, PT, PT, R3, 0x400, RZ ;  /* 0x0000040003757810 */ /* 0x000fe20007ffe0ff */
[C---:B------:R-:W-:Y:S01]  /*2990*/  FMUL.FTZ R122, R141.reuse, R116 ;  /* 0x000000748d7a7220 */ /* 0x040fe20000410000 */
[----:B------:R-:W-:Y:S01]  /*29a0*/  FMUL.FTZ R128, R141, R125 ;  /* 0x0000007d8d807220 */ /* 0x000fe20000410000 */
[----:B------:R-:W-:Y:S01]  /*29b0*/  FFMA.FTZ R101, R102, R9, R37 ;  /* 0x0000000966657223 */ /* 0x000fe20000010025 */
[----:B------:R-:W-:Y:S01]  /*29c0*/  IADD3 R111, PT, PT, R3, 0x300, RZ ;  /* 0x00000300036f7810 */ /* 0x000fe20007ffe0ff */
[----:B------:R0:W-:Y:S01]  /*29d0*/  STG.E.128 desc[UR6][R96.64], R104 ;  /* 0x0000006860007986 */ /* 0x0001e2000c101d06 */
[----:B------:R-:W-:Y:S01]  /*29e0*/  FFMA.FTZ R102, R103, R10, R38 ;  /* 0x0000000a67667223 */ /* 0x000fe20000010026 */
[----:B------:R-:W-:Y:S01]  /*29f0*/  IADD3 R125, PT, PT, R3, 0x500, RZ ;  /* 0x00000500037d7810 */ /* 0x000fe20007ffe0ff */
[----:B------:R-:W-:Y:S01]  /*2a00*/  FFMA.FTZ R118, R119, R14, R42 ;  /* 0x0000000e77767223 */ /* 0x000fe2000001002a */
[C---:B------:R-:W-:Y:S01]  /*2a10*/  FMUL.FTZ R132, R141.reuse, R132 ;  /* 0x000000848d847220 */ /* 0x040fe20000410000 */
[----:B------:R-:W-:Y:S01]  /*2a20*/  FFMA.FTZ R103, R108, R11, R39 ;  /* 0x0000000b6c677223 */ /* 0x000fe20000010027 */
[----:B------:R-:W-:Y:S01]  /*2a30*/  FFMA.FTZ R119, R120, R15, R43 ;  /* 0x0000000f78777223 */ /* 0x000fe2000001002b */
[C---:B------:R-:W-:Y:S01]  /*2a40*/  FMUL.FTZ R133, R141.reuse, R133 ;  /* 0x000000858d857220 */ /* 0x040fe20000410000 */
[C---:B------:R-:W-:Y:S01]  /*2a50*/  FMUL.FTZ R134, R141.reuse, R134 ;  /* 0x000000868d867220 */ /* 0x040fe20000410000 */
[C---:B------:R-:W-:Y:S01]  /*2a60*/  FMUL.FTZ R135, R141.reuse, R135 ;  /* 0x000000878d877220 */ /* 0x040fe20000410000 */
[----:B------:R-:W-:Y:S01]  /*2a70*/  FMUL.FTZ R136, R141, R136 ;  /* 0x000000888d887220 */ /* 0x000fe20000410000 */
[----:B------:R-:W-:Y:S01]  /*2a80*/  FFMA.FTZ R120, R121, R16, R44 ;  /* 0x0000001079787223 */ /* 0x000fe2000001002c */
[C---:B------:R-:W-:Y:S01]  /*2a90*/  FMUL.FTZ R129, R141.reuse, R124 ;  /* 0x0000007c8d817220 */ /* 0x040fe20000410000 */
[C---:B------:R-:W-:Y:S01]  /*2aa0*/  FMUL.FTZ R131, R141.reuse, R126 ;  /* 0x0000007e8d837220 */ /* 0x040fe20000410000 */
[----:B------:R-:W-:Y:S01]  /*2ab0*/  FMUL.FTZ R130, R141, R127 ;  /* 0x0000007f8d827220 */ /* 0x000fe20000410000 */
[----:B------:R-:W-:Y:S01]  /*2ac0*/  IADD3 R3, PT, PT, R3, 0x600, RZ ;  /* 0x0000060003037810 */ /* 0x000fe20007ffe0ff */
[----:B------:R-:W-:Y:S01]  /*2ad0*/  FFMA.FTZ R121, R122, R17, R45 ;  /* 0x000000117a797223 */ /* 0x000fe2000001002d */
[----:B------:R-:W-:Y:S01]  /*2ae0*/  FMUL.FTZ R137, R141, R137 ;  /* 0x000000898d897220 */ /* 0x000fe20000410000 */
[----:B0-----:R-:W-:-:S04]  /*2af0*/  IMAD.WIDE.U32 R96, R95, 0x10, R112 ;  /* 0x000000105f607825 */ /* 0x001fc800078e0070 */
[C---:B------:R-:W-:Y:S01]  /*2b00*/  FMUL.FTZ R138, R141.reuse, R138 ;  /* 0x0000008a8d8a7220 */ /* 0x040fe20000410000 */
[C---:B------:R-:W-:Y:S01]  /*2b10*/  FMUL.FTZ R139, R141.reuse, R139 ;  /* 0x0000008b8d8b7220 */ /* 0x040fe20000410000 */
[----:B------:R-:W-:Y:S01]  /*2b20*/  FMUL.FTZ R140, R141, R140 ;  /* 0x0000008c8d8c7220 */ /* 0x000fe20000410000 */
[----:B------:R-:W-:-:S04]  /*2b30*/  IMAD.WIDE.U32 R104, R109, 0x10, R112 ;  /* 0x000000106d687825 */ /* 0x000fc800078e0070 */
[----:B------:R-:W-:Y:S01]  /*2b40*/  FFMA.FTZ R116, R115, R12, R40 ;  /* 0x0000000c73747223 */ /* 0x000fe20000010028 */
        /* <DEDUP_REMOVED lines=8> */
[----:B------:R-:W-:Y:S01]  /*2bd0*/  FFMA.FTZ R127, R136, R23, R51 ;  /* 0x00000017887f7223 */ /* 0x000fe20000010033 */
[----:B------:R1:W-:Y:S01]  /*2be0*/  STG.E.128 desc[UR6][R104.64], R116 ;  /* 0x0000007468007986 */ /* 0x0003e2000c101d06 */
[----:B------:R-:W-:-:S04]  /*2bf0*/  IMAD.WIDE.U32 R110, R125, 0x10, R112 ;  /* 0x000000107d6e7825 */ /* 0x000fc800078e0070 */
[----:B------:R-:W-:Y:S01]  /*2c00*/  FFMA.FTZ R125, R134, R21, R49 ;  /* 0x00000015867d7223 */ /* 0x000fe20000010031 */
[----:B------:R1:W-:Y:S01]  /*2c10*/  STG.E.128 desc[UR6][R106.64], R120 ;  /* 0x000000786a007986 */ /* 0x0003e2000c101d06 */
[----:B------:R-:W-:-:S03]  /*2c20*/  IMAD.WIDE.U32 R112, R3, 0x10, R112 ;  /* 0x0000001003707825 */ /* 0x000fc600078e0070 */
[----:B------:R1:W-:Y:S01]  /*2c30*/  STG.E.128 desc[UR6][R108.64], R124 ;  /* 0x0000007c6c007986 */ /* 0x0003e2000c101d06 */
        /* <DEDUP_REMOVED lines=9> */
[----:B------:R1:W-:Y:S02]  /*2cd0*/  STG.E.128 desc[UR6][R112.64], R128 ;  /* 0x0000008070007986 */ /* 0x0003e4000c101d06 */
.L_x_39840:
[----:B------:R-:W0:Y:S01]  /*2ce0*/  LDC.64 R96, c[0x0][0x380] ;  /* 0x0000e000ff607b82 */ /* 0x000e220000000a00 */
[----:B------:R-:W-:Y:S01]  /*2cf0*/  UPLOP3.LUT UP0, UPT, UPT, UPT, UP0, 0x40, 0x4 ;  /* 0x000000000004789c */ /* 0x000fe20003f0e800 */
[----:B0-----:R-:W-:-:S04]  /*2d00*/  IADD3 R2, PT, PT, R2, R96, RZ ;  /* 0x0000006002027210 */ /* 0x001fc80007ffe0ff */
[----:B------:R-:W-:-:S13]  /*2d10*/  ISETP.GE.AND P0, PT, R2, R97, PT ;  /* 0x000000610200720c */ /* 0x000fda0003f06270 */
[----:B------:R-:W-:Y:S05]  /*2d20*/  @!P0 BRA `(.L_x_39841) ;  /* 0xffffffd400e88947 */ /* 0x000fea000383ffff */
[----:B------:R-:W-:Y:S05]  /*2d30*/  EXIT ;  /* 0x000000000000794d */ /* 0x000fea0003800000 */
.L_x_39842:
        /* <DEDUP_REMOVED lines=12> */
.L_x_42442:


//--------------------- .text._ZN10layer_norm13ln_fwd_kernelINS_13Kernel_traitsIfffffjLj7168ELj1ELj1ELj8ELj16ENS_18Kernel_traits_baseILj7168EfffffjLj256EEEEELb1ELb0ELb0ELb0EEEvNS_9FwdParamsE --------------------------
	.section	.text._ZN10layer_norm13ln_fwd_kernelINS_13Kernel_traitsIfffffjLj7168ELj1ELj1ELj8ELj16ENS_18Kernel_traits_baseILj7168EfffffjLj256EEEEELb1ELb0ELb0ELb0EEEvNS_9FwdParamsE,"ax",@progbits
	.align	128
        .global         _ZN10layer_norm13ln_fwd_kernelINS_13Kernel_traitsIfffffjLj7168ELj1ELj1ELj8ELj16ENS_18Kernel_traits_baseILj7168EfffffjLj256EEEEELb1ELb0ELb0ELb0EEEvNS_9FwdParamsE
        .type           _ZN10layer_norm13ln_fwd_kernelINS_13Kernel_traitsIfffffjLj7168ELj1ELj1ELj8ELj16ENS_18Kernel_traits_baseILj7168EfffffjLj256EEEEELb1ELb0ELb0ELb0EEEvNS_9FwdParamsE,@function
        .size           _ZN10layer_norm13ln_fwd_kernelINS_13Kernel_traitsIfffffjLj7168ELj1ELj1ELj8ELj16ENS_18Kernel_traits_baseILj7168EfffffjLj256EEEEELb1ELb0ELb0ELb0EEEvNS_9FwdParamsE,(.L_x_42443 - _ZN10layer_norm13ln_fwd_kernelINS_13Kernel_traitsIfffffjLj7168ELj1ELj1ELj8ELj16ENS_18Kernel_traits_baseILj7168EfffffjLj256EEEEELb1ELb0ELb0ELb0EEEvNS_9FwdParamsE)
        .other          _ZN10layer_norm13ln_fwd_kernelINS_13Kernel_traitsIfffffjLj7168ELj1ELj1ELj8ELj16ENS_18Kernel_traits_baseILj7168EfffffjLj256EEEEELb1ELb0ELb0ELb0EEEvNS_9FwdParamsE,@"STO_CUDA_ENTRY STV_DEFAULT"
_ZN10layer_norm13ln_fwd_kernelINS_13Kernel_traitsIfffffjLj7168ELj1ELj1ELj8ELj16ENS_18Kernel_traits_baseILj7168EfffffjLj256EEEEELb1ELb0ELb0ELb0EEEvNS_9FwdParamsE:
.text._ZN10layer_norm13ln_fwd_kernelINS_13Kernel_traitsIfffffjLj7168ELj1ELj1ELj8ELj16ENS_18Kernel_traits_baseILj7168EfffffjLj256EEEEELb1ELb0ELb0ELb0EEEvNS_9FwdParamsE:
        /* <DEDUP_REMOVED lines=14> */
[----:B------:R-:W1:Y:S03]  /*00e0*/  @P0 LDC R11, c[0x0][0x460] ;  /* 0x00011800ff0b0b82 */ /* 0x000e660000000800 */
[----:B----4-:R3:W1:Y:S01]  /*00f0*/  @P0 LDG.E.64 R6, desc[UR8][R4.64] ;  /* 0x0000000804060981 */ /* 0x010662000c1e1b00 */
[----:B0-----:R-:W-:Y:S01]  /*0100*/  UISETP.NE.U32.AND UP0, UPT, UR4, URZ, UPT ;  /* 0x000000ff0400728c */ /* 0x001fe2000bf05070 */
[----:B------:R-:W-:Y:S03]  /*0110*/  BSSY.RECONVERGENT B0, `(.L_x_39843) ;  /* 0x000008f000007945 */ /* 0x000fe60003800200 */
[----:B------:R-:W0:Y:S01]  /*0120*/  S2UR UR16, SR_CTAID.X ;  /* 0x00000000001079c3 */ /* 0x000e220000002500 */
[----:B-----5:R-:W-:Y:S01]  /*0130*/  LOP3.LUT R0, R9, 0xe0, RZ, 0xc0, !PT ;  /* 0x000000e009007812 */ /* 0x020fe200078ec0ff */
[----:B------:R-:W-:-:S03]  /*0140*/  UISETP.NE.AND.EX UP0, UPT, UR5, URZ, UPT, UP0 ;  /* 0x000000ff0500728c */ /* 0x000fc6000bf05300 */
[----:B---3--:R-:W-:-:S03]  /*0150*/  LOP3.LUT R5, R0, 0x1f, R9, 0xf8, !PT ;  /* 0x0000001f00057812 */ /* 0x008fc600078ef809 */
[----:B------:R-:W0:Y:S02]  /*0160*/  LDC R100, c[0x0][0x360] ;  /* 0x0000d800ff647b82 */ /* 0x000e240000000800 */
[----:B0-----:R-:W-:Y:S01]  /*0170*/  IMAD R100, R100, UR16, R9 ;  /* 0x0000001064647c24 */ /* 0x001fe2000f8e0209 */
[----:B--2---:R-:W-:Y:S02]  /*0180*/  @P0 R2UR UR6, R2 ;  /* 0x00000000020602ca */ /* 0x004fe400000e0000 */
[----:B------:R-:W-:Y:S02]  /*0190*/  SHF.R.S32.HI R2, RZ, 0x1f, R15 ;  /* 0x0000001fff027819 */ /* 0x000fe4000001140f */
[----:B-1----:R-:W-:Y:S02]  /*01a0*/  @P0 IADD3 R4, P1, PT, R6, R11, RZ ;  /* 0x0000000b06040210 */ /* 0x002fe40007f3e0ff */
[----:B------:R-:W-:Y:S02]  /*01b0*/  @P0 R2UR UR7, R3 ;  /* 0x00000000030702ca */ /* 0x000fe400000e0000 */
[----:B------:R-:W-:Y:S01]  /*01c0*/  LEA.HI R2, R2, R15, RZ, 0x2 ;  /* 0x0000000f02027211 */ /* 0x000fe200078f10ff */
[----:B------:R-:W-:Y:S01]  /*01d0*/  @P0 IMAD.X R13, RZ, RZ, R7, P1 ;  /* 0x000000ffff0d0224 */ /* 0x000fe200008e0607 */
[----:B------:R-:W-:-:S02]  /*01e0*/  LOP3.LUT R7, R5, 0xff, RZ, 0x3c, !PT ;  /* 0x000000ff05077812 */ /* 0x000fc400078e3cff */
[----:B------:R-:W-:Y:S01]  /*01f0*/  SHF.R.S32.HI R2, RZ, 0x2, R2 ;  /* 0x00000002ff027819 */ /* 0x000fe20000011402 */
[----:B------:R-:W-:Y:S01]  /*0200*/  UIADD3 UR14, UPT, UPT, UR6, -0x61c88647, URZ ;  /* 0x9e3779b9060e7890 */ /* 0x000fe2000fffe0ff */
[----:B------:R-:W-:Y:S01]  /*0210*/  LOP3.LUT R3, R9, 0x1f, RZ, 0xc0, !PT ;  /* 0x0000001f09037812 */ /* 0x000fe200078ec0ff */
[----:B------:R-:W-:Y:S01]  /*0220*/  UIADD3 UR17, UPT, UPT, UR6, 0x3c6ef372, URZ ;  /* 0x3c6ef37206117890 */ /* 0x000fe2000fffe0ff */
[----:B------:R-:W-:Y:S01]  /*0230*/  SHF.R.U64 R11, R4, 0x2, R13 ;  /* 0x00000002040b7819 */ /* 0x000fe2000000120d */
[----:B------:R-:W-:Y:S01]  /*0240*/  IMAD.IADD R8, R2, 0x1, R7 ;  /* 0x0000000102087824 */ /* 0x000fe200078e0207 */
[----:B------:R-:W-:Y:S01]  /*0250*/  SHF.R.U32.HI R10, RZ, 0x2, R13 ;  /* 0x00000002ff0a7819 */ /* 0x000fe2000001160d */
[----:B------:R-:W-:Y:S02]  /*0260*/  UIADD3 UR15, UPT, UPT, UR7, -0x4498517b, URZ ;  /* 0xbb67ae85070f7890 */ /* 0x000fe4000fffe0ff */
        /* <DEDUP_REMOVED lines=73> */
.L_x_39844:
        /* <DEDUP_REMOVED lines=15> */
[----:B------:R-:W5:Y:S03]  /*07f0*/  @P0 LDG.E.128 R64, desc[UR8][R28.64] ;  /* 0x000000081c400981 */ /* 0x000f66000c1e1d00 */
[----:B------:R-:W-:Y:S01]  /*0800*/  @P1 VIADD R5, R5, 0x100 ;  /* 0x0000010005051836 */ /* 0x000fe20000000000 */
[----:B------:R1:W5:Y:S02]  /*0810*/  @P1 LDG.E.128 R56, desc[UR8][R30.64] ;  /* 0x000000081e381981 */ /* 0x000364000c1e1d00 */
[----:B------:R-:W4:Y:S01]  /*0820*/  @P5 LDC.64 R6, c[0x0][0x3d0] ;  /* 0x0000f400ff065b82 */ /* 0x000f220000000a00 */
[C---:B--2---:R-:W-:Y:S01]  /*0830*/  @P2 IMAD.WIDE.U32 R36, R5.reuse, 0x10, R22 ;  /* 0x0000001005242825 */ /* 0x044fe200078e0016 */
[----:B------:R-:W-:-:S06]  /*0840*/  @P2 IADD3 R5, PT, PT, R5, 0x100, RZ ;  /* 0x0000010005052810 */ /* 0x000fcc0007ffe0ff */
[----:B------:R-:W2:Y:S01]  /*0850*/  @P6 LDC.64 R20, c[0x0][0x3d0] ;  /* 0x0000f400ff146b82 */ /* 0x000ea20000000a00 */
[C---:B---3--:R-:W-:Y:S01]  /*0860*/  @P3 IMAD.WIDE.U32 R38, R5.reuse, 0x10, R38 ;  /* 0x0000001005263825 */ /* 0x048fe200078e0026 */
[----:B------:R-:W5:Y:S03]  /*0870*/  @P2 LDG.E.128 R48, desc[UR8][R36.64] ;  /* 0x0000000824302981 */ /* 0x000f66000c1e1d00 */
[----:B------:R-:W-:Y:S01]  /*0880*/  @P3 VIADD R5, R5, 0x100 ;  /* 0x0000010005053836 */ /* 0x000fe20000000000 */
[----:B------:R3:W5:Y:S03]  /*0890*/  @P3 LDG.E.128 R40, desc[UR8][R38.64] ;  /* 0x0000000826283981 */ /* 0x000766000c1e1d00 */
[----:B0-----:R-:W-:-:S04]  /*08a0*/  @P4 IMAD.WIDE.U32 R44, R5, 0x10, R44 ;  /* 0x00000010052c4825 */ /* 0x001fc800078e002c */
[----:B------:R-:W-:Y:S01]  /*08b0*/  @P4 VIADD R5, R5, 0x100 ;  /* 0x0000010005054836 */ /* 0x000fe20000000000 */
[----:B------:R-:W5:Y:S03]  /*08c0*/  @P4 LDG.E.128 R32, desc[UR8][R44.64] ;  /* 0x000000082c204981 */ /* 0x000f66000c1e1d00 */
[C---:B----4-:R-:W-:Y:S01]  /*08d0*/  @P5 IMAD.WIDE.U32 R46, R5.reuse, 0x10, R6 ;  /* 0x00000010052e5825 */ /* 0x050fe200078e0006 */
[----:B------:R-:W-:Y:S02]  /*08e0*/  @P5 IADD3 R5, PT, PT, R5, 0x100, RZ ;  /* 0x0000010005055810 */ /* 0x000fe40007ffe0ff */
[----:B------:R-:W-:Y:S02]  /*08f0*/  CS2R R22, SRZ ;  /* 0x0000000000167805 */ /* 0x000fe4000001ff00 */
[----:B-1----:R-:W-:Y:S02]  /*0900*/  CS2R R30, SRZ ;  /* 0x00000000001e7805 */ /* 0x002fe4000001ff00 */
[----:B------:R-:W-:Y:S01]  /*0910*/  CS2R R28, SRZ ;  /* 0x00000000001c7805 */ /* 0x000fe2000001ff00 */
[----:B------:R0:W5:Y:S01]  /*0920*/  @P5 LDG.E.128 R24, desc[UR8][R46.64] ;  /* 0x000000082e185981 */ /* 0x000162000c1e1d00 */
[----:B--2---:R-:W-:-:S05]  /*0930*/  @P6 IMAD.WIDE.U32 R6, R5, 0x10, R20 ;  /* 0x0000001005066825 */ /* 0x004fca00078e0014 */
[----:B------:R1:W5:Y:S01]  /*0940*/  @P6 LDG.E.128 R16, desc[UR8][R6.64] ;  /* 0x0000000806106981 */ /* 0x000362000c1e1d00 */
[----:B------:R-:W-:Y:S02]  /*0950*/  CS2R R20, SRZ ;  /* 0x0000000000147805 */ /* 0x000fe4000001ff00 */
[----:B---3--:R-:W-:Y:S02]  /*0960*/  CS2R R38, SRZ ;  /* 0x0000000000267805 */ /* 0x008fe4000001ff00 */
[----:B------:R-:W-:Y:S02]  /*0970*/  CS2R R36, SRZ ;  /* 0x0000000000247805 */ /* 0x000fe4000001ff00 */
[----:B0-----:R-:W-:Y:S02]  /*0980*/  CS2R R46, SRZ ;  /* 0x00000000002e7805 */ /* 0x001fe4000001ff00 */
[----:B------:R-:W-:Y:S02]  /*0990*/  CS2R R44, SRZ ;  /* 0x00000000002c7805 */ /* 0x000fe4000001ff00 */
[----:B------:R-:W-:-:S02]  /*09a0*/  CS2R R54, SRZ ;  /* 0x0000000000367805 */ /* 0x000fc4000001ff00 */
[----:B------:R-:W-:Y:S02]  /*09b0*/  CS2R R52, SRZ ;  /* 0x0000000000347805 */ /* 0x000fe4000001ff00 */
[----:B------:R-:W-:Y:S02]  /*09c0*/  CS2R R62, SRZ ;  /* 0x00000000003e7805 */ /* 0x000fe4000001ff00 */
[----:B------:R-:W-:Y:S02]  /*09d0*/  CS2R R60, SRZ ;  /* 0x00000000003c7805 */ /* 0x000fe4000001ff00 */
[----:B------:R-:W-:Y:S02]  /*09e0*/  @P6 CS2R R14, SRZ ;  /* 0x00000000000e6805 */ /* 0x000fe4000001ff00 */
[----:B-1----:R-:W-:-:S07]  /*09f0*/  @P6 CS2R R12, SRZ ;  /* 0x00000000000c6805 */ /* 0x002fce000001ff00 */
.L_x_39845:
[----:B------:R-:W-:Y:S05]  /*0a00*/  BSYNC.RECONVERGENT B0 ;  /* 0x0000000000007941 */ /* 0x000fea0003800200 */
.L_x_39843:
[----:B------:R-:W0:Y:S02]  /*0a10*/  LDCU UR4, c[0x0][0x384] ;  /* 0x00007080ff0477ac */ /* 0x000e240008000800 */
[----:B0-----:R-:W-:-:S06]  /*0a20*/  UISETP.GE.AND UP0, UPT, UR16, UR4, UPT ;  /* 0x000000041000728c */ /* 0x001fcc000bf06270 */
[----:B------:R-:W-:-:S13]  /*0a30*/  PLOP3.LUT P0, PT, PT, PT, UP0, 0x80, 0x8 ;  /* 0x000000000008781c */ /* 0x000fda0003f0f008 */
[----:B------:R-:W-:Y:S05]  /*0a40*/  @P0 EXIT ;  /* 0x000000000000094d */ /* 0x000fea0003800000 */
[----:B------:R-:W-:Y:S01]  /*0a50*/  IMAD.HI.U32 R5, R100, -0x326172a9, RZ ;  /* 0xcd9e8d5764057827 */ /* 0x000fe200078e00ff */
        /* <DEDUP_REMOVED lines=8> */
[----:B------:R-:W2:Y:S03]  /*0ae0*/  LDCU.U8 UR31, c[0x0][0x410] ;  /* 0x00008200ff1f77ac */ /* 0x000ea60008000000 */
[----:B------:R-:W-:Y:S01]  /*0af0*/  IMAD R68, R100, -0x326172a9, RZ ;  /* 0xcd9e8d5764447824 */ /* 0x000fe200078e02ff */
[----:B------:R-:W-:Y:S01]  /*0b00*/  LOP3.LUT R9, R70, UR15, R9, 0x96, !PT ;  /* 0x0000000f46097c12 */ /* 0x000fe2000f8e9609 */
[C---:B------:R-:W-:Y:S01]  /*0b10*/  IMAD.HI.U32 R7, R6.reuse, -0x326172a9, RZ ;  /* 0xcd9e8d5706077827 */ /* 0x040fe200078e00ff */
[----:B------:R-:W3:Y:S03]  /*0b20*/  LDCU UR32, c[0x0][0x400] ;  /* 0x00008000ff2077ac */ /* 0x000ee60008000800 */
[----:B------:R-:W-:Y:S01]  /*0b30*/  IMAD R69, R6, -0x326172a9, RZ ;  /* 0xcd9e8d5706457824 */ /* 0x000fe200078e02ff */
[----:B------:R-:W-:Y:S01]  /*0b40*/  LOP3.LUT R7, R68, UR14, R7, 0x96, !PT ;  /* 0x0000000e44077c12 */ /* 0x000fe2000f8e9607 */
[----:B------:R-:W-:Y:S01]  /*0b50*/  IMAD.HI.U32 R6, R9, -0x326172a9, RZ ;  /* 0xcd9e8d5709067827 */ /* 0x000fe200078e00ff */
[----:B0-----:R-:W-:-:S02]  /*0b60*/  UISETP.NE.U32.AND UP0, UPT, UR4, URZ, UPT ;  /* 0x000000ff0400728c */ /* 0x001fc4000bf05070 */
[----:B------:R-:W-:Y:S01]  /*0b70*/  UPLOP3.LUT UP2, UPT, UPT, UPT, UPT, 0x40, 0x4 ;  /* 0x000000000004789c */ /* 0x000fe20003f4e870 */
        /* <DEDUP_REMOVED lines=34> */
[C---:B------:R-:W-:Y:S01]  /*0da0*/  IMAD.HI.U32 R7, R5.reuse, -0x326172a9, RZ ;  /* 0xcd9e8d5705077827 */ /* 0x040fe200078e00ff */
[----:B------:R-:W-:Y:S02]  /*0db0*/  LOP3.LUT R70, R2, 0xff, RZ, 0xc0, !PT ;  /* 0x000000ff02467812 */ /* 0x000fe400078ec0ff */
[----:B------:R-:W-:Y:S01]  /*0dc0*/  SHF.R.U32.HI R2, RZ, 0x1, R2 ;  /* 0x00000001ff027819 */ /* 0x000fe20000011602 */
[----:B------:R-:W-:Y:S01]  /*0dd0*/  IMAD R9, R6, -0x2daee0ad, RZ ;  /* 0xd2511f5306097824 */ /* 0x000fe200078e02ff */
[----:B------:R-:W-:Y:S01]  /*0de0*/  LOP3.LUT R7, R68, UR25, R7, 0x96, !PT ;  /* 0x0000001944077c12 */ /* 0x000fe2000f8e9607 */
[----:B------:R-:W-:Y:S01]  /*0df0*/  IMAD R68, R5, -0x326172a9, RZ ;  /* 0xcd9e8d5705447824 */ /* 0x000fe200078e02ff */
[----:B------:R-:W-:Y:S01]  /*0e00*/  VIADDMNMX R71, R70, -R0, RZ, !PT ;  /* 0x8000000046477246 */ /* 0x000fe200078001ff */
[----:B------:R-:W-:Y:S01]  /*0e10*/  IMAD.HI.U32 R5, R69, -0x326172a9, RZ ;  /* 0xcd9e8d5745057827 */ /* 0x000fe200078e00ff */
[----:B------:R-:W-:-:S02]  /*0e20*/  LOP3.LUT R2, R2, 0x7fffff80, RZ, 0xc0, !PT ;  /* 0x7fffff8002027812 */ /* 0x000fc400078ec0ff */
[----:B------:R-:W-:Y:S01]  /*0e30*/  VIMNMX R71, PT, PT, R71, 0x20, PT ;  /* 0x0000002047477848 */ /* 0x000fe20003fe0100 */
[----:B------:R-:W-:Y:S01]  /*0e40*/  IMAD.HI.U32 R0, R7, -0x2daee0ad, RZ ;  /* 0xd2511f5307007827 */ /* 0x000fe200078e00ff */
[----:B------:R-:W-:-:S03]  /*0e50*/  LOP3.LUT R68, R68, UR27, R5, 0x96, !PT ;  /* 0x0000001b44447c12 */ /* 0x000fc6000f8e9605 */
[----:B------:R-:W-:Y:S01]  /*0e60*/  IMAD R3, R3, -0x20, R70 ;  /* 0xffffffe003037824 */ /* 0x000fe200078e0246 */
[----:B------:R-:W-:Y:S01]  /*0e70*/  LOP3.LUT R0, R9, UR10, R0, 0x96, !PT ;  /* 0x0000000a09007c12 */ /* 0x000fe2000f8e9600 */
[----:B------:R-:W-:Y:S01]  /*0e80*/  IMAD R5, R7, -0x2daee0ad, RZ ;  /* 0xd2511f5307057824 */ /* 0x000fe200078e02ff */
[----:B------:R-:W4:Y:S01]  /*0e90*/  LDCU.64 UR10, c[0x0][0x3a0] ;  /* 0x00007400ff0a77ac */ /* 0x000f220008000a00 */
[----:B------:R-:W-:Y:S01]  /*0ea0*/  IMAD.HI.U32 R6, R68, -0x2daee0ad, RZ ;  /* 0xd2511f5344067827 */ /* 0x000fe200078e00ff */
[----:B------:R-:W-:-:S03]  /*0eb0*/  VIMNMX R3, PT, PT, RZ, R3, !PT ;  /* 0x00000003ff037248 */ /* 0x000fc60007fe0100 */
[----:B------:R-:W-:Y:S01]  /*0ec0*/  IMAD R70, R69, -0x326172a9, RZ ;  /* 0xcd9e8d5745467824 */ /* 0x000fe200078e02ff */
[----:B------:R-:W-:Y:S01]  /*0ed0*/  LOP3.LUT R6, R5, UR29, R6, 0x96, !PT ;  /* 0x0000001d05067c12 */ /* 0x000fe2000f8e9606 */
[----:B------:R-:W-:Y:S01]  /*0ee0*/  IMAD.HI.U32 R9, R0, -0x326172a9, RZ ;  /* 0xcd9e8d5700097827 */ /* 0x000fe200078e00ff */
[----:B------:R-:W-:-:S03]  /*0ef0*/  VIMNMX R3, PT, PT, R3, 0x20, PT ;  /* 0x0000002003037848 */ /* 0x000fc60003fe0100 */
[--C-:B------:R-:W-:Y:S01]  /*0f00*/  IMAD R71, R71, 0x4, R2.reuse ;  /* 0x0000000447477824 */ /* 0x100fe200078e0202 */
[----:B------:R-:W-:Y:S01]  /*0f10*/  LOP3.LUT R5, R70, UR28, R9, 0x96, !PT ;  /* 0x0000001c46057c12 */ /* 0x000fe2000f8e9609 */
[----:B------:R-:W-:Y:S02]  /*0f20*/  IMAD R7, R3, 0x4, R2 ;  /* 0x0000000403077824 */ /* 0x000fe400078e0202 */
[----:B------:R-:W-:Y:S02]  /*0f30*/  HFMA2 R3, -RZ, RZ, 0, 0 ;  /* 0x00000000ff037431 */ /* 0x000fe400000001ff */
[----:B------:R-:W-:Y:S01]  /*0f40*/  IMAD R2, R68, -0x2daee0ad, RZ ;  /* 0xd2511f5344027824 */ /* 0x000fe200078e02ff */
[----:B------:R-:W-:Y:S01]  /*0f50*/  I2FP.F32.U32 R9, R71 ;  /* 0x0000004700097245 */ /* 0x000fe20000201000 */
[----:B------:R-:W-:-:S05]  /*0f60*/  IMAD R0, R0, -0x326172a9, RZ ;  /* 0xcd9e8d5700007824 */ /* 0x000fca00078e02ff */
[----:B-1234-:R-:W0:Y:S02]  /*0f70*/  MUFU.RCP R9, R9 ;  /* 0x0000000900097308 */ /* 0x01ee240000001000 */
.L_x_40171:
[----:B-1----:R-:W1:Y:S01]  /*0f80*/  @UP0 LDCU.64 UR4, c[0x0][0x3e0] ;  /* 0x00007c00ff0407ac */ /* 0x002e620008000a00 */
[----:B------:R-:W-:Y:S01]  /*0f90*/  PLOP3.LUT P0, PT, PT, PT, UP0, 0x80, 0x8 ;  /* 0x000000000008781c */ /* 0x000fe20003f0f008 */
[----:B-1----:R-:W-:-:S06]  /*0fa0*/  @UP0 UIMAD.WIDE UR4, UR16, 0x4, UR4 ;  /* 0x00000004100408a5 */ /* 0x002fcc000f8e0204 */
[----:B0-234-:R-:W-:Y:S02]  /*0fb0*/  IMAD.U32 R92, RZ, RZ, UR4 ;  /* 0x00000004ff5c7e24 */ /* 0x01dfe4000f8e00ff */
        /* <DEDUP_REMOVED lines=9> */
[----:B------:R-:W-:-:S04]  /*1050*/  MOV R101, UR5 ;  /* 0x0000000500657c02 */ /* 0x000fc80008000f00 */
[----:B-1----:R-:W-:-:S05]  /*1060*/  LEA.HI.SX32 R101, R101, R102, 0x1e ;  /* 0x0000006665657211 */ /* 0x002fca00078ff2ff */
[----:B------:R-:W-:Y:S01]  /*1070*/  IMAD.MOV.U32 R104, RZ, RZ, R101 ;  /* 0x000000ffff687224 */ /* 0x000fe200078e0065 */
        /* <DEDUP_REMOVED lines=21> */
[----:B------:R-:W1:Y:S02]  /*11d0*/  LDC R104, c[0x2][R103] ;  /* 0x0080000067687b82 */ /* 0x000e640000000800 */
[----:B-1----:R-:W-:-:S04]  /*11e0*/  SHF.R.S32.HI R105, RZ, 0x1f, R104 ;  /* 0x0000001fff697819 */ /* 0x002fc80000011468 */
.L_x_42275:
[----:B0-----:R-:W-:Y:S05]  /*11f0*/  BRX R104 -0x1200                                       (*"BRANCH_TARGETS .L_x_42276,.L_x_42277,.L_x_42278"*) ;  /* 0xffffffec68807949 */ /* 0x001fea000383ffff */
.L_x_42278:
[----:B------:R-:W-:Y:S01]  /*1200*/  VIADD R104, R4, 0x1 ;  /* 0x0000000104687836 */ /* 0x000fe20000000000 */
[----:B------:R-:W-:Y:S01]  /*1210*/  MOV R105, R5 ;  /* 0x0000000500697202 */ /* 0x000fe20000000f00 */
[----:B------:R-:W-:Y:S01]  /*1220*/  IMAD.MOV.U32 R110, RZ, RZ, R2 ;  /* 0x000000ffff6e7224 */ /* 0x000fe200078e0002 */
[----:B------:R-:W-:Y:S06]  /*1230*/  BRA `(.L_x_39850) ;  /* 0x0000000000fc7947 */ /* 0x000fec0003800000 */
.L_x_42276:
[----:B------:R-:W-:Y:S01]  /*1240*/  IMAD.MOV.U32 R110, RZ, RZ, R2 ;  /* 0x000000ffff6e7224 */ /* 0x000fe200078e0002 */
[----:B------:R-:W-:Y:S01]  /*1250*/  MOV R105, R6 ;  /* 0x0000000600697202 */ /* 0x000fe20000000f00 */
[----:B------:R-:W-:Y:S01]  /*1260*/  IMAD.MOV.U32 R104, RZ, RZ, 0x3 ;  /* 0x00000003ff687424 */ /* 0x000fe200078e00ff */
[----:B------:R-:W-:Y:S06]  /*1270*/  BRA `(.L_x_39850) ;  /* 0x0000000000ec7947 */ /* 0x000fec0003800000 */
.L_x_42277:
        /* <DEDUP_REMOVED lines=13> */
.L_x_39852:
[----:B------:R-:W-:Y:S05]  /*1350*/  BSYNC.RECONVERGENT B2 ;  /* 0x0000000000027941 */ /* 0x000fea0003800200 */
.L_x_39851:
        /* <DEDUP_REMOVED lines=44> */
[----:B------:R-:W-:-:S07]  /*1620*/  IMAD.MOV.U32 R104, RZ, RZ, RZ ;  /* 0x000000ffff687224 */ /* 0x000fce00078e00ff */
.L_x_39850:
[----:B0-----:R-:W-:Y:S05]  /*1630*/  BSYNC.RECONVERGENT B1 ;  /* 0x0000000000017941 */ /* 0x001fea0003800200 */
.L_x_39849:
[----:B------:R-:W0:Y:S01]  /*1640*/  LDC R2, c[0x0][0x408] ;  /* 0x00010200ff027b82 */ /* 0x000e220000000800 */
[----:B------:R-:W-:Y:S01]  /*1650*/  I2FP.F32.U32 R4, R105 ;  /* 0x0000006900047245 */ /* 0x000fe20000201000 */
[----:B------:R-:W-:Y:S01]  /*1660*/  IMAD.MOV.U32 R111, RZ, RZ, 0x2f800000 ;  /* 0x2f800000ff6f7424 */ /* 0x000fe200078e00ff */
[----:B------:R-:W-:Y:S01]  /*1670*/  ISETP.NE.AND P2, PT, R104, 0x1, PT ;  /* 0x000000016800780c */ /* 0x000fe20003f45270 */
[----:B-----5:R-:W-:Y:S01]  /*1680*/  FMUL.FTZ R105, R92, UR4 ;  /* 0x000000045c697c20 */ /* 0x020fe20008410000 */
[----:B------:R-:W-:Y:S01]  /*1690*/  BSSY.RECONVERGENT B1, `(.L_x_39853) ;  /* 0x000004f000017945 */ /* 0x000fe20003800200 */
[----:B------:R-:W-:Y:S01]  /*16a0*/  FFMA.FTZ R4, R4, R111, 1.1641532182693481445e-10 ;  /* 0x2f00000004047423 */ /* 0x000fe2000001006f */
[----:B------:R-:W-:Y:S01]  /*16b0*/  HFMA2 R92, -RZ, RZ, 0, 1.1920928955078125e-07 ;  /* 0x00000002ff5c7431 */ /* 0x000fe200000001ff */
[----:B------:R-:W1:Y:S01]  /*16c0*/  LDC R103, c[0x0][0x404] ;  /* 0x00010100ff677b82 */ /* 0x000e620000000800 */
[----:B0-----:R-:W-:Y:S02]  /*16d0*/  FMUL.FTZ R105, R105, R2 ;  /* 0x0000000269697220 */ /* 0x001fe40000410000 */
[----:B-1----:R-:W-:Y:S01]  /*16e0*/  FSETP.GTU.FTZ.AND P1, PT, R4, R103, PT ;  /* 0x000000670400720b */ /* 0x002fe20003f3c000 */
        /* <DEDUP_REMOVED lines=13> */
.L_x_39855:
        /* <DEDUP_REMOVED lines=13> */
.L_x_39857:
[----:B------:R-:W-:Y:S05]  /*1890*/  BSYNC.RECONVERGENT B2 ;  /* 0x0000000000027941 */ /* 0x000fea0003800200 */
.L_x_39856:
        /* <DEDUP_REMOVED lines=46> */
.L_x_39854:
[----:B------:R-:W-:Y:S05]  /*1b80*/  BSYNC.RECONVERGENT B1 ;  /* 0x0000000000017941 */ /* 0x000fea0003800200 */
.L_x_39853:
[----:B------:R-:W-:Y:S01]  /*1b90*/  I2FP.F32.U32 R4, R4 ;  /* 0x0000000400047245 */ /* 0x000fe20000201000 */
[----:B------:R-:W-:Y:S01]  /*1ba0*/  FMUL.FTZ R93, R93, UR4 ;  /* 0x000000045d5d7c20 */ /* 0x000fe20008410000 */
[----:B------:R-:W-:Y:S01]  /*1bb0*/  ISETP.NE.AND P3, PT, R92, 0x1, PT ;  /* 0x000000015c00780c */ /* 0x000fe20003f65270 */
[----:B------:R-:W-:Y:S01]  /*1bc0*/  BSSY.RECONVERGENT B1, `(.L_x_39858) ;  /* 0x000004e000017945 */ /* 0x000fe20003800200 */
[----:B------:R-:W-:Y:S02]  /*1bd0*/  IMAD.MOV.U32 R104, RZ, RZ, 0x2 ;  /* 0x00000002ff687424 */ /* 0x000fe400078e00ff */
[----:B------:R-:W-:Y:S01]  /*1be0*/  FFMA.FTZ R4, R4, R111, 1.1641532182693481445e-10 ;  /* 0x2f00000004047423 */ /* 0x000fe2000001006f */
[----:B------:R-:W-:-:S04]  /*1bf0*/  FMUL.FTZ R93, R93, R2 ;  /* 0x000000025d5d7220 */ /* 0x000fc80000410000 */
        /* <DEDUP_REMOVED lines=14> */
.L_x_39860:
        /* <DEDUP_REMOVED lines=13> */
.L_x_39862:
[----:B------:R-:W-:Y:S05]  /*1db0*/  BSYNC.RECONVERGENT B2 ;  /* 0x0000000000027941 */ /* 0x000fea0003800200 */
.L_x_39861:
        /* <DEDUP_REMOVED lines=46> */
.L_x_39859:
[----:B------:R-:W-:Y:S05]  /*20a0*/  BSYNC.RECONVERGENT B1 ;  /* 0x0000000000017941 */ /* 0x000fea0003800200 */
.L_x_39858:
[----:B------:R-:W-:Y:S01]  /*20b0*/  I2FP.F32.U32 R4, R4 ;  /* 0x0000000400047245 */ /* 0x000fe20000201000 */
[----:B------:R-:W-:Y:S01]  /*20c0*/  FMUL.FTZ R93, R94, UR4 ;  /* 0x000000045e5d7c20 */ /* 0x000fe20008410000 */
[----:B------:R-:W-:Y:S01]  /*20d0*/  ISETP.NE.AND P4, PT, R104, 0x1, PT ;  /* 0x000000016800780c */ /* 0x000fe20003f85270 */
[----:B------:R-:W-:Y:S02]  /*20e0*/  BSSY.RECONVERGENT B1, `(.L_x_39863) ;  /* 0x000004e000017945 */ /* 0x000fe40003800200 */
[----:B------:R-:W-:Y:S01]  /*20f0*/  FFMA.FTZ R4, R4, R111, 1.1641532182693481445e-10 ;  /* 0x2f00000004047423 */ /* 0x000fe2000001006f */
[----:B------:R-:W-:-:S04]  /*2100*/  FMUL.FTZ R93, R93, R2 ;  /* 0x000000025d5d7220 */ /* 0x000fc80000410000 */
        /* <DEDUP_REMOVED lines=15> */
.L_x_39865:
        /* <DEDUP_REMOVED lines=13> */
.L_x_39867:
[----:B------:R-:W-:Y:S05]  /*22d0*/  BSYNC.RECONVERGENT B2 ;  /* 0x0000000000027941 */ /* 0x000fea0003800200 */
.L_x_39866:
        /* <DEDUP_REMOVED lines=46> */
.L_x_39864:
[----:B------:R-:W-:Y:S05]  /*25c0*/  BSYNC.RECONVERGENT B1 ;  /* 0x0000000000017941 */ /* 0x000fea0003800200 */
.L_x_39863:
        /* <DEDUP_REMOVED lines=9> */
.L_x_39848:
        /* <DEDUP_REMOVED lines=16> */
.L_x_39871:
        /* <DEDUP_REMOVED lines=13> */
.L_x_39873:
[----:B0-----:R-:W-:Y:S05]  /*2830*/  BSYNC.RECONVERGENT B2 ;  /* 0x0000000000027941 */ /* 0x001fea0003800200 */
.L_x_39872:
        /* <DEDUP_REMOVED lines=45> */
.L_x_39870:
[----:B0-----:R-:W-:Y:S05]  /*2b10*/  BSYNC.RECONVERGENT B1 ;  /* 0x0000000000017941 */ /* 0x001fea0003800200 */
.L_x_39869:
[----:B------:R-:W0:Y:S01]  /*2b20*/  LDC R2, c[0x0][0x404] ;  /* 0x00010100ff027b82 */ /* 0x000e220000000800 */
[----:B------:R-:W-:Y:S01]  /*2b30*/  ISETP.NE.AND P2, PT, R98, 0x1, PT ;  /* 0x000000016200780c */ /* 0x000fe20003f45270 */
[----:B------:R-:W-:Y:S01]  /*2b40*/  IMAD.MOV.U32 R104, RZ, RZ, 0x2f800000 ;  /* 0x2f800000ff687424 */ /* 0x000fe200078e00ff */
[----:B------:R-:W-:Y:S01]  /*2b50*/  I2FP.F32.U32 R97, R96 ;  /* 0x0000006000617245 */ /* 0x000fe20000201000 */
[----:B-----5:R-:W-:Y:S01]  /*2b60*/  FMUL.FTZ R92, R92, UR4 ;  /* 0x000000045c5c7c20 */ /* 0x020fe20008410000 */
[----:B------:R-:W-:Y:S01]  /*2b70*/  BSSY.RECONVERGENT B1, `(.L_x_39874) ;  /* 0x000004c000017945 */ /* 0x000fe20003800200 */
[----:B------:R-:W-:Y:S01]  /*2b80*/  IMAD.MOV.U32 R96, RZ, RZ, 0x2 ;  /* 0x00000002ff607424 */ /* 0x000fe200078e00ff */
[----:B------:R-:W-:Y:S01]  /*2b90*/  MOV R4, R0 ;  /* 0x0000000000047202 */ /* 0x000fe20000000f00 */
[----:B------:R-:W1:Y:S01]  /*2ba0*/  LDC R103, c[0x0][0x408] ;  /* 0x00010200ff677b82 */ /* 0x000e620000000800 */
[----:B------:R-:W-:-:S05]  /*2bb0*/  FFMA.FTZ R97, R97, R104, 1.1641532182693481445e-10 ;  /* 0x2f00000061617423 */ /* 0x000fca0000010068 */
[----:B0-----:R-:W-:Y:S01]  /*2bc0*/  FSETP.LE.FTZ.AND P1, PT, R97, R2, PT ;  /* 0x000000026100720b */ /* 0x001fe20003f33000 */
[----:B-1----:R-:W-:Y:S01]  /*2bd0*/  FMUL.FTZ R105, R92, R103 ;  /* 0x000000675c697220 */ /* 0x002fe20000410000 */
        /* <DEDUP_REMOVED lines=9> */
.L_x_39876:
        /* <DEDUP_REMOVED lines=13> */
.L_x_39878:
[----:B------:R-:W-:Y:S05]  /*2d40*/  BSYNC.RECONVERGENT B2 ;  /* 0x0000000000027941 */ /* 0x000fea0003800200 */
.L_x_39877:
        /* <DEDUP_REMOVED lines=46> */
.L_x_39875:
[----:B------:R-:W-:Y:S05]  /*3030*/  BSYNC.RECONVERGENT B1 ;  /* 0x0000000000017941 */ /* 0x000fea0003800200 */
.L_x_39874:
[----:B------:R-:W-:Y:S01]  /*3040*/  ISETP.NE.AND P3, PT, R96, 0x1, PT ;  /* 0x000000016000780c */ /* 0x000fe20003f65270 */
[----:B------:R-:W-:Y:S01]  /*3050*/  FMUL.FTZ R106, R93, UR4 ;  /* 0x000000045d6a7c20 */ /* 0x000fe20008410000 */
[----:B------:R-:W-:Y:S01]  /*3060*/  I2FP.F32.U32 R97, R4 ;  /* 0x0000000400617245 */ /* 0x000fe20000201000 */
[----:B------:R-:W-:Y:S01]  /*3070*/  BSSY.RECONVERGENT B1, `(.L_x_39879) ;  /* 0x000004b000017945 */ /* 0x000fe20003800200 */
[----:B------:R-:W-:Y:S02]  /*3080*/  IMAD.MOV.U32 R92, RZ, RZ, 0x2 ;  /* 0x00000002ff5c7424 */ /* 0x000fe400078e00ff */
[----:B------:R-:W-:Y:S01]  /*3090*/  FMUL.FTZ R106, R106, R103 ;  /* 0x000000676a6a7220 */ /* 0x000fe20000410000 */
[----:B------:R-:W-:Y:S02]  /*30a0*/  IMAD.MOV.U32 R4, RZ, RZ, R0 ;  /* 0x000000ffff047224 */ /* 0x000fe400078e0000 */
[----:B------:R-:W-:-:S05]  /*30b0*/  FFMA.FTZ R97, R97, R104, 1.1641532182693481445e-10 ;  /* 0x2f00000061617423 */ /* 0x000fca0000010068 */
        /* <DEDUP_REMOVED lines=10> */
.L_x_39881:
        /* <DEDUP_REMOVED lines=13> */
.L_x_39883:
[----:B------:R-:W-:Y:S05]  /*3230*/  BSYNC.RECONVERGENT B2 ;  /* 0x0000000000027941 */ /* 0x000fea0003800200 */
.L_x_39882:
        /* <DEDUP_REMOVED lines=46> */
.L_x_39880:
[----:B------:R-:W-:Y:S05]  /*3520*/  BSYNC.RECONVERGENT B1 ;  /* 0x0000000000017941 */ /* 0x000fea0003800200 */
.L_x_39879:
        /* <DEDUP_REMOVED lines=18> */
.L_x_39886:
        /* <DEDUP_REMOVED lines=13> */
.L_x_39888:
[----:B------:R-:W-:Y:S05]  /*3720*/  BSYNC.RECONVERGENT B2 ;  /* 0x0000000000027941 */ /* 0x000fea0003800200 */
.L_x_39887:
        /* <DEDUP_REMOVED lines=46> */
.L_x_39885:
[----:B------:R-:W-:Y:S05]  /*3a10*/  BSYNC.RECONVERGENT B1 ;  /* 0x0000000000017941 */ /* 0x000fea0003800200 */
.L_x_39884:
[----:B------:R-:W-:Y:S02]  /*3a20*/  I2FP.F32.U32 R93, R93 ;  /* 0x0000005d005d7245 */ /* 0x000fe40000201000 */
[----:B------:R-:W-:Y:S02]  /*3a30*/  FSEL R96, R105, RZ, P1 ;  /* 0x000000ff69607208 */ /* 0x000fe40000800000 */
[----:B------:R-:W-:Y:S01]  /*3a40*/  FSEL R97, R106, RZ, P2 ;  /* 0x000000ff6a617208 */ /* 0x000fe20001000000 */
[----:B------:R-:W-:Y:S01]  /*3a50*/  FFMA.FTZ R93, R93, R104, 1.1641532182693481445e-10 ;  /* 0x2f0000005d5d7423 */ /* 0x000fe20000010068 */
[----:B------:R-:W-:-:S04]  /*3a60*/  FSEL R98, R94, RZ, P3 ;  /* 0x000000ff5e627208 */ /* 0x000fc80001800000 */
[----:B------:R-:W-:Y:S01]  /*3a70*/  FSETP.GTU.FTZ.AND P5, PT, R93, R2, PT ;  /* 0x000000025d00720b */ /* 0x000fe20003fbc000 */
[----:B------:R-:W-:-:S03]  /*3a80*/  FMUL.FTZ R2, R95, UR4 ;  /* 0x000000045f027c20 */ /* 0x000fc60008410000 */
[----:B------:R-:W-:Y:S01]  /*3a90*/  PLOP3.LUT P4, PT, P5, PT, PT, 0x8, 0x80 ;  /* 0x000000000080781c */ /* 0x000fe20002f8e170 */
[----:B------:R-:W-:-:S05]  /*3aa0*/  FMUL.FTZ R2, R2, R103 ;  /* 0x0000006702027220 */ /* 0x000fca0000410000 */
[----:B------:R-:W-:-:S07]  /*3ab0*/  FSEL R99, R2, RZ, !P5 ;  /* 0x000000ff02637208 */ /* 0x000fce0006800000 */
.L_x_39868:
[----:B------:R-:W0:Y:S01]  /*3ac0*/  LDC.64 R94, c[0x0][0x3a8] ;  /* 0x0000ea00ff5e7b82 */ /* 0x000e220000000a00 */
[----:B------:R-:W-:Y:S02]  /*3ad0*/  SEL R2, RZ, 0x1000000, !P4 ;  /* 0x01000000ff027807 */ /* 0x000fe40006000000 */
[----:B------:R-:W-:Y:S02]  /*3ae0*/  SEL R103, RZ, 0x10000, !P3 ;  /* 0x00010000ff677807 */ /* 0x000fe40005800000 */
[----:B------:R-:W-:-:S03]  /*3af0*/  SEL R104, RZ, 0x100, !P2 ;  /* 0x00000100ff687807 */ /* 0x000fc60005000000 */
[----:B------:R-:W1:Y:S01]  /*3b00*/  LDC.64 R92, c[0x0][0x3b0] ;  /* 0x0000ec00ff5c7b82 */ /* 0x000e620000000a00 */
[----:B------:R-:W-:Y:S01]  /*3b10*/  IADD3 R2, PT, PT, R104, R2, R103 ;  /* 0x0000000268027210 */ /* 0x000fe20007ffe067 */
[----:B------:R-:W-:Y:S01]  /*3b20*/  VIADD R104, R101, 0x100 ;  /* 0x0000010065687836 */ /* 0x000fe20000000000 */
[----:B------:R-:W-:-:S05]  /*3b30*/  SEL R103, RZ, 0x1, !P1 ;  /* 0x00000001ff677807 */ /* 0x000fca0004800000 */
[----:B------:R-:W-:Y:S01]  /*3b40*/  IMAD.IADD R103, R2, 0x1, R103 ;  /* 0x0000000102677824 */ /* 0x000fe200078e0267 */
[----:B------:R-:W-:Y:S01]  /*3b50*/  MOV R2, R110 ;  /* 0x0000006e00027202 */ /* 0x000fe20000000f00 */
[----:B0-----:R-:W-:-:S05]  /*3b60*/  IMAD.WIDE.U32 R94, R101, 0x10, R94 ;  /* 0x00000010655e7825 */ /* 0x001fca00078e005e */
[----:B------:R2:W-:Y:S01]  /*3b70*/  STG.E.128 desc[UR8][R94.64], R96 ;  /* 0x000000605e007986 */ /* 0x0005e2000c101d08 */
[----:B-1----:R-:W-:-:S05]  /*3b80*/  IMAD.WIDE.U32 R92, R101, 0x4, R92 ;  /* 0x00000004655c7825 */ /* 0x002fca00078e005c */
[----:B------:R2:W-:Y:S02]  /*3b90*/  STG.E desc[UR8][R92.64], R103 ;  /* 0x000000675c007986 */ /* 0x0005e4000c101908 */
.L_x_39847:
[----:B0-----:R-:W-:Y:S05]  /*3ba0*/  BSYNC.RECONVERGENT B0 ;  /* 0x0000000000007941 */ /* 0x001fea0003800200 */
.L_x_39846:
        /* <DEDUP_REMOVED lines=29> */
.L_x_39894:
        /* <DEDUP_REMOVED lines=13> */
.L_x_39896:
[----:B------:R-:W-:Y:S05]  /*3e50*/  BSYNC.RECONVERGENT B2 ;  /* 0x0000000000027941 */ /* 0x000fea0003800200 */
.L_x_39895:
        /* <DEDUP_REMOVED lines=45> */
.L_x_39893:
[----:B------:R-:W-:Y:S05]  /*4130*/  BSYNC.RECONVERGENT B1 ;  /* 0x0000000000017941 */ /* 0x000fea0003800200 */
.L_x_39892:
[----:B------:R-:W0:Y:S01]  /*4140*/  LDC R2, c[0x0][0x408] ;  /* 0x00010200ff027b82 */ /* 0x000e220000000800 */
[----:B------:R-:W-:Y:S01]  /*4150*/  I2FP.F32.U32 R4, R107 ;  /* 0x0000006b00047245 */ /* 0x000fe20000201000 */
[----:B------:R-:W-:Y:S02]  /*4160*/  HFMA2 R107, -RZ, RZ, 0.1171875, 0 ;  /* 0x2f800000ff6b7431 */ /* 0x000fe400000001ff */
[----:B-----5:R-:W-:Y:S01]  /*4170*/  FMUL.FTZ R109, R68, UR4 ;  /* 0x00000004446d7c20 */ /* 0x020fe20008410000 */
[----:B------:R-:W-:Y:S01]  /*4180*/  ISETP.NE.AND P2, PT, R108, 0x1, PT ;  /* 0x000000016c00780c */ /* 0x000fe20003f45270 */
[----:B------:R-:W-:Y:S02]  /*4190*/  BSSY.RECONVERGENT B1, `(.L_x_39897) ;  /* 0x000004f000017945 */ /* 0x000fe40003800200 */
[----:B------:R-:W1:Y:S01]  /*41a0*/  LDC R105, c[0x0][0x404] ;  /* 0x00010100ff697b82 */ /* 0x000e620000000800 */
[----:B------:R-:W-:Y:S01]  /*41b0*/  FFMA.FTZ R4, R4, R107, 1.1641532182693481445e-10 ;  /* 0x2f00000004047423 */ /* 0x000fe2000001006b */
[----:B0-----:R-:W-:-:S04]  /*41c0*/  FMUL.FTZ R109, R109, R2 ;  /* 0x000000026d6d7220 */ /* 0x001fc80000410000 */
[----:B-1----:R-:W-:Y:S01]  /*41d0*/  FSETP.GTU.FTZ.AND P1, PT, R4, R105, PT ;  /* 0x000000690400720b */ /* 0x002fe20003f3c000 */
        /* <DEDUP_REMOVED lines=14> */
.L_x_39899:
        /* <DEDUP_REMOVED lines=13> */
.L_x_39901:
[----:B------:R-:W-:Y:S05]  /*4390*/  BSYNC.RECONVERGENT B2 ;  /* 0x0000000000027941 */ /* 0x000fea0003800200 */
.L_x_39900:
        /* <DEDUP_REMOVED lines=46> */
.L_x_39898:
[----:B------:R-:W-:Y:S05]  /*4680*/  BSYNC.RECONVERGENT B1 ;  /* 0x0000000000017941 */ /* 0x000fea0003800200 */
.L_x_39897:
[----:B------:R-:W-:Y:S01]  /*4690*/  I2FP.F32.U32 R4, R4 ;  /* 0x0000000400047245 */ /* 0x000fe20000201000 */
[----:B------:R-:W-:Y:S01]  /*46a0*/  FMUL.FTZ R69, R69, UR4 ;  /* 0x0000000445457c20 */ /* 0x000fe20008410000 */
[----:B------:R-:W-:Y:S01]  /*46b0*/  ISETP.NE.AND P3, PT, R92, 0x1, PT ;  /* 0x000000015c00780c */ /* 0x000fe20003f65270 */
[----:B------:R-:W-:Y:S01]  /*46c0*/  BSSY.RECONVERGENT B1, `(.L_x_39902) ;  /* 0x000004e000017945 */ /* 0x000fe20003800200 */
[----:B------:R-:W-:Y:S02]  /*46d0*/  HFMA2 R108, -RZ, RZ, 0, 1.1920928955078125e-07 ;  /* 0x00000002ff6c7431 */ /* 0x000fe400000001ff */
[----:B------:R-:W-:Y:S01]  /*46e0*/  FFMA.FTZ R4, R4, R107, 1.1641532182693481445e-10 ;  /* 0x2f00000004047423 */ /* 0x000fe2000001006b */
[----:B------:R-:W-:-:S04]  /*46f0*/  FMUL.FTZ R69, R69, R2 ;  /* 0x0000000245457220 */ /* 0x000fc80000410000 */
        /* <DEDUP_REMOVED lines=14> */
.L_x_39904:
        /* <DEDUP_REMOVED lines=13> */
.L_x_39906:
[----:B------:R-:W-:Y:S05]  /*48b0*/  BSYNC.RECONVERGENT B2 ;  /* 0x0000000000027941 */ /* 0x000fea0003800200 */
.L_x_39905:
        /* <DEDUP_REMOVED lines=46> */
.L_x_39903:
[----:B------:R-:W-:Y:S05]  /*4ba0*/  BSYNC.RECONVERGENT B1 ;  /* 0x0000000000017941 */ /* 0x000fea0003800200 */
.L_x_39902:
        /* <DEDUP_REMOVED lines=21> */
.L_x_39909:
        /* <DEDUP_REMOVED lines=13> */
.L_x_39911:
[----:B------:R-:W-:Y:S05]  /*4dd0*/  BSYNC.RECONVERGENT B2 ;  /* 0x0000000000027941 */ /* 0x000fea0003800200 */
.L_x_39910:
        /* <DEDUP_REMOVED lines=46> */
.L_x_39908:
[----:B------:R-:W-:Y:S05]  /*50c0*/  BSYNC.RECONVERGENT B1 ;  /* 0x0000000000017941 */ /* 0x000fea0003800200 */
.L_x_39907:
        /* <DEDUP_REMOVED lines=9> */
.L_x_39891:
        /* <DEDUP_REMOVED lines=16> */
.L_x_39915:
        /* <DEDUP_REMOVED lines=13> */
.L_x_39917:
[----:B------:R-:W-:Y:S05]  /*5330*/  BSYNC.RECONVERGENT B2 ;  /* 0x0000000000027941 */ /* 0x000fea0003800200 */
.L_x_39916:
        /* <DEDUP_REMOVED lines=45> */
.L_x_39914:
[----:B------:R-:W-:Y:S05]  /*5610*/  BSYNC.RECONVERGENT B1 ;  /* 0x0000000000017941 */ /* 0x000fea0003800200 */
.L_x_39913:
[----:B------:R-:W0:Y:S01]  /*5620*/  LDC R93, c[0x0][0x404] ;  /* 0x00010100ff5d7b82 */ /* 0x000e220000000800 */
[----:B------:R-:W-:Y:S01]  /*5630*/  ISETP.NE.AND P2, PT, R105, 0x1, PT ;  /* 0x000000016900780c */ /* 0x000fe20003f45270 */
[----:B------:R-:W-:Y:S01]  /*5640*/  IMAD.MOV.U32 R2, RZ, RZ, 0x2f800000 ;  /* 0x2f800000ff027424 */ /* 0x000fe200078e00ff */
[----:B------:R-:W-:Y:S01]  /*5650*/  I2FP.F32.U32 R95, R94 ;  /* 0x0000005e005f7245 */ /* 0x000fe20000201000 */
[----:B------:R-:W-:Y:S01]  /*5660*/  BSSY.RECONVERGENT B1, `(.L_x_39918) ;  /* 0x000004d000017945 */ /* 0x000fe20003800200 */
[----:B------:R-:W-:-:S03]  /*5670*/  HFMA2 R94, -RZ, RZ, 0, 1.1920928955078125e-07 ;  /* 0x00000002ff5e7431 */ /* 0x000fc600000001ff */
[----:B------:R-:W1:Y:S01]  /*5680*/  LDC R92, c[0x0][0x408] ;  /* 0x00010200ff5c7b82 */ /* 0x000e620000000800 */
[----:B------:R-:W-:Y:S01]  /*5690*/  FFMA.FTZ R4, R95, R2, 1.1641532182693481445e-10 ;  /* 0x2f0000005f047423 */ /* 0x000fe20000010002 */
[----:B-----5:R-:W-:-:S04]  /*56a0*/  FMUL.FTZ R95, R68, UR4 ;  /* 0x00000004445f7c20 */ /* 0x020fc80008410000 */
[----:B0-----:R-:W-:Y:S01]  /*56b0*/  FSETP.LE.FTZ.AND P1, PT, R4, R93, PT ;  /* 0x0000005d0400720b */ /* 0x001fe20003f33000 */
[----:B------:R-:W-:Y:S02]  /*56c0*/  IMAD.MOV.U32 R4, RZ, RZ, R0 ;  /* 0x000000ffff047224 */ /* 0x000fe400078e0000 */
        /* <DEDUP_REMOVED lines=10> */
.L_x_39920:
        /* <DEDUP_REMOVED lines=13> */
.L_x_39922:
[----:B------:R-:W-:Y:S05]  /*5840*/  BSYNC.RECONVERGENT B2 ;  /* 0x0000000000027941 */ /* 0x000fea0003800200 */
.L_x_39921:
        /* <DEDUP_REMOVED lines=46> */
.L_x_39919:
[----:B------:R-:W-:Y:S05]  /*5b30*/  BSYNC.RECONVERGENT B1 ;  /* 0x0000000000017941 */ /* 0x000fea0003800200 */
.L_x_39918:
[----:B------:R-:W-:Y:S01]  /*5b40*/  ISETP.NE.AND P3, PT, R94, 0x1, PT ;  /* 0x000000015e00780c */ /* 0x000fe20003f65270 */
[----:B------:R-:W-:Y:S01]  /*5b50*/  FMUL.FTZ R69, R69, UR4 ;  /* 0x0000000445457c20 */ /* 0x000fe20008410000 */
[----:B------:R-:W-:Y:S01]  /*5b60*/  I2FP.F32.U32 R95, R4 ;  /* 0x00000004005f7245 */ /* 0x000fe20000201000 */
[----:B------:R-:W-:Y:S01]  /*5b70*/  BSSY.RECONVERGENT B1, `(.L_x_39923) ;  /* 0x000004b000017945 */ /* 0x000fe20003800200 */
[----:B------:R-:W-:Y:S02]  /*5b80*/  IMAD.MOV.U32 R107, RZ, RZ, 0x2 ;  /* 0x00000002ff6b7424 */ /* 0x000fe400078e00ff */
[----:B------:R-:W-:Y:S01]  /*5b90*/  FMUL.FTZ R69, R69, R92 ;  /* 0x0000005c45457220 */ /* 0x000fe20000410000 */
[----:B------:R-:W-:-:S05]  /*5ba0*/  FFMA.FTZ R4, R95, R2, 1.1641532182693481445e-10 ;  /* 0x2f0000005f047423 */ /* 0x000fca0000010002 */
        /* <DEDUP_REMOVED lines=11> */
.L_x_39925:
        /* <DEDUP_REMOVED lines=13> */
.L_x_39927:
[----:B------:R-:W-:Y:S05]  /*5d30*/  BSYNC.RECONVERGENT B2 ;  /* 0x0000000000027941 */ /* 0x000fea0003800200 */
.L_x_39926:
[----:B------:R-:W-:Y:S01]  /*5d40*/  IMAD.WIDE.U32 R110, R100, -0x326172a9, RZ ;  /* 0xcd9e8d57646e7825 */ /* 0x000fe200078e00ff */
[----:B------:R-:W-:Y:S01]  /*5d50*/  LOP3.LUT R94, R3, UR7, R5, 0x96, !PT ;  /* 0x00000007035e7c12 */ /* 0x000fe2000f8e9605 */
[----:B------:R-:W-:Y:S02]  /*5d60*/  UIADD3 UR5, UPT, UPT, UR6, 0x1715609d, URZ ;  /* 0x1715609d06057890 */ /* 0x000fe4000fffe0ff */
[----:B------:R-:W-:Y:S01]  /*5d70*/  HFMA2 R107, -RZ, RZ, 0, 0 ;  /* 0x00000000ff6b7431 */ /* 0x000fe200000001ff */
        /* <DEDUP_REMOVED lines=42> */
.L_x_39924:
[----:B------:R-:W-:Y:S05]  /*6020*/  BSYNC.RECONVERGENT B1 ;  /* 0x0000000000017941 */ /* 0x000fea0003800200 */
.L_x_39923:
[----:B------:R-:W-:Y:S01]  /*6030*/  ISETP.NE.AND P4, PT, R107, 0x1, PT ;  /* 0x000000016b00780c */ /* 0x000fe20003f85270 */
[----:B------:R-:W-:Y:S01]  /*6040*/  FMUL.FTZ R105, R70, UR4 ;  /* 0x0000000446697c20 */ /* 0x000fe20008410000 */
[----:B------:R-:W-:Y:S01]  /*6050*/  I2FP.F32.U32 R95, R4 ;  /* 0x00000004005f7245 */ /* 0x000fe20000201000 */
[----:B------:R-:W-:Y:S02]  /*6060*/  BSSY.RECONVERGENT B1, `(.L_x_39928) ;  /* 0x000004b000017945 */ /* 0x000fe40003800200 */
[----:B------:R-:W-:Y:S02]  /*6070*/  FMUL.FTZ R70, R105, R92 ;  /* 0x0000005c69467220 */ /* 0x000fe40000410000 */
[----:B------:R-:W-:Y:S01]  /*6080*/  FFMA.FTZ R4, R95, R2, 1.1641532182693481445e-10 ;  /* 0x2f0000005f047423 */ /* 0x000fe20000010002 */
[----:B------:R-:W-:-:S04]  /*6090*/  IMAD.MOV.U32 R95, RZ, RZ, R0 ;  /* 0x000000ffff5f7224 */ /* 0x000fc800078e0000 */
[----:B------:R-:W-:Y:S01]  /*60a0*/  FSETP.LE.FTZ.AND P3, PT, R4, R93, PT ;  /* 0x0000005d0400720b */ /* 0x000fe20003f73000 */
        /* <DEDUP_REMOVED lines=10> */
.L_x_39930:
        /* <DEDUP_REMOVED lines=13> */
.L_x_39932:
[----:B------:R-:W-:Y:S05]  /*6220*/  BSYNC.RECONVERGENT B2 ;  /* 0x0000000000027941 */ /* 0x000fea0003800200 */
.L_x_39931:
        /* <DEDUP_REMOVED lines=46> */
.L_x_39929:
[----:B------:R-:W-:Y:S05]  /*6510*/  BSYNC.RECONVERGENT B1 ;  /* 0x0000000000017941 */ /* 0x000fea0003800200 */
.L_x_39928:
        /* <DEDUP_REMOVED lines=10> */
.L_x_39912:
        /* <DEDUP_REMOVED lines=11> */
[----:B-1----:R-:W-:-:S04]  /*6670*/  IMAD.WIDE.U32 R92, R104, 0x4, R92 ;  /* 0x00000004685c7825 */ /* 0x002fc800078e005c */
[----:B------:R-:W-:Y:S01]  /*6680*/  VIADD R104, R104, 0x100 ;  /* 0x0000010068687836 */ /* 0x000fe20000000000 */
[----:B------:R0:W-:Y:S06]  /*6690*/  STG.E desc[UR8][R92.64], R105 ;  /* 0x000000695c007986 */ /* 0x0001ec000c101908 */
.L_x_39890:
[----:B------:R-:W-:Y:S05]  /*66a0*/  BSYNC.RECONVERGENT B0 ;  /* 0x0000000000007941 */ /* 0x000fea0003800200 */
.L_x_39889:
        /* <DEDUP_REMOVED lines=29> */
.L_x_39938:
        /* <DEDUP_REMOVED lines=13> */
.L_x_39940:
[----:B------:R-:W-:Y:S05]  /*6950*/  BSYNC.RECONVERGENT B2 ;  /* 0x0000000000027941 */ /* 0x000fea0003800200 */
.L_x_39939:
        /* <DEDUP_REMOVED lines=45> */
.L_x_39937:
[----:B------:R-:W-:Y:S05]  /*6c30*/  BSYNC.RECONVERGENT B1 ;  /* 0x0000000000017941 */ /* 0x000fea0003800200 */
.L_x_39936:
[----:B------:R-:W0:Y:S01]  /*6c40*/  LDC R2, c[0x0][0x408] ;  /* 0x00010200ff027b82 */ /* 0x000e220000000800 */
[----:B------:R-:W-:Y:S01]  /*6c50*/  I2FP.F32.U32 R109, R109 ;  /* 0x0000006d006d7245 */ /* 0x000fe20000201000 */
[----:B------:R-:W-:Y:S02]  /*6c60*/  IMAD.MOV.U32 R114, RZ, RZ, 0x2f800000 ;  /* 0x2f800000ff727424 */ /* 0x000fe400078e00ff */
[----:B-----5:R-:W-:Y:S01]  /*6c70*/  FMUL.FTZ R111, R72, UR4 ;  /* 0x00000004486f7c20 */ /* 0x020fe20008410000 */
[----:B------:R-:W-:Y:S01]  /*6c80*/  ISETP.NE.AND P2, PT, R108, 0x1, PT ;  /* 0x000000016c00780c */ /* 0x000fe20003f45270 */
[----:B------:R-:W-:Y:S01]  /*6c90*/  BSSY.RECONVERGENT B1, `(.L_x_39941) ;  /* 0x000004f000017945 */ /* 0x000fe20003800200 */
[----:B------:R-:W-:Y:S01]  /*6ca0*/  FFMA.FTZ R4, R109, R114, 1.1641532182693481445e-10 ;  /* 0x2f0000006d047423 */ /* 0x000fe20000010072 */
[----:B------:R-:W1:Y:S01]  /*6cb0*/  LDC R107, c[0x0][0x404] ;  /* 0x00010100ff6b7b82 */ /* 0x000e620000000800 */
[----:B0-----:R-:W-:-:S03]  /*6cc0*/  FMUL.FTZ R111, R111, R2 ;  /* 0x000000026f6f7220 */ /* 0x001fc60000410000 */
[----:B-1----:R-:W-:Y:S02]  /*6cd0*/  FSETP.GTU.FTZ.AND P1, PT, R4, R107, PT ;  /* 0x0000006b0400720b */ /* 0x002fe40003f3c000 */
        /* <DEDUP_REMOVED lines=14> */
.L_x_39943:
        /* <DEDUP_REMOVED lines=13> */
.L_x_39945:
[----:B------:R-:W-:Y:S05]  /*6e90*/  BSYNC.RECONVERGENT B2 ;  /* 0x0000000000027941 */ /* 0x000fea0003800200 */
.L_x_39944:
        /* <DEDUP_REMOVED lines=46> */
.L_x_39942:
[----:B------:R-:W-:Y:S05]  /*7180*/  BSYNC.RECONVERGENT B1 ;  /* 0x0000000000017941 */ /* 0x000fea0003800200 */
.L_x_39941:
        /* <DEDUP_REMOVED lines=21> */
.L_x_39948:
        /* <DEDUP_REMOVED lines=13> */
.L_x_39950:
[----:B------:R-:W-:Y:S05]  /*73b0*/  BSYNC.RECONVERGENT B2 ;  /* 0x0000000000027941 */ /* 0x000fea0003800200 */
.L_x_39949:
        /* <DEDUP_REMOVED lines=46> */
.L_x_39947:
[----:B------:R-:W-:Y:S05]  /*76a0*/  BSYNC.RECONVERGENT B1 ;  /* 0x0000000000017941 */ /* 0x000fea0003800200 */
.L_x_39946:
[----:B------:R-:W-:Y:S01]  /*76b0*/  I2FP.F32.U32 R93, R4 ;  /* 0x00000004005d7245 */ /* 0x000fe20000201000 */
[----:B------:R-:W-:Y:S01]  /*76c0*/  FMUL.FTZ R109, R74, UR4 ;  /* 0x000000044a6d7c20 */ /* 0x000fe20008410000 */
[----:B------:R-:W-:Y:S01]  /*76d0*/  ISETP.NE.AND P4, PT, R108, 0x1, PT ;  /* 0x000000016c00780c */ /* 0x000fe20003f85270 */
[----:B------:R-:W-:Y:S02]  /*76e0*/  BSSY.RECONVERGENT B1, `(.L_x_39951) ;  /* 0x000004e000017945 */ /* 0x000fe40003800200 */
[----:B------:R-:W-:Y:S01]  /*76f0*/  FFMA.FTZ R4, R93, R114, 1.1641532182693481445e-10 ;  /* 0x2f0000005d047423 */ /* 0x000fe20000010072 */
[----:B------:R-:W-:Y:S01]  /*7700*/  FMUL.FTZ R109, R109, R2 ;  /* 0x000000026d6d7220 */ /* 0x000fe20000410000 */
[----:B------:R-:W-:-:S03]  /*7710*/  IMAD.MOV.U32 R93, RZ, RZ, R0 ;  /* 0x000000ffff5d7224 */ /* 0x000fc600078e0000 */
        /* <DEDUP_REMOVED lines=14> */
.L_x_39953:
        /* <DEDUP_REMOVED lines=13> */
.L_x_39955:
[----:B------:R-:W-:Y:S05]  /*78d0*/  BSYNC.RECONVERGENT B2 ;  /* 0x0000000000027941 */ /* 0x000fea0003800200 */
.L_x_39954:
        /* <DEDUP_REMOVED lines=46> */
.L_x_39952:
[----:B------:R-:W-:Y:S05]  /*7bc0*/  BSYNC.RECONVERGENT B1 ;  /* 0x0000000000017941 */ /* 0x000fea0003800200 */
.L_x_39951:
        /* <DEDUP_REMOVED lines=9> */
.L_x_39935:
        /* <DEDUP_REMOVED lines=16> */
.L_x_39959:
        /* <DEDUP_REMOVED lines=13> */
.L_x_39961:
[----:B------:R-:W-:Y:S05]  /*7e30*/  BSYNC.RECONVERGENT B2 ;  /* 0x0000000000027941 */ /* 0x000fea0003800200 */
.L_x_39960:
        /* <DEDUP_REMOVED lines=45> */
.L_x_39958:
[----:B------:R-:W-:Y:S05]  /*8110*/  BSYNC.RECONVERGENT B1 ;  /* 0x0000000000017941 */ /* 0x000fea0003800200 */
.L_x_39957:
[----:B------:R-:W0:Y:S01]  /*8120*/  LDC R2, c[0x0][0x404] ;  /* 0x00010100ff027b82 */ /* 0x000e220000000800 */
[----:B------:R-:W-:Y:S01]  /*8130*/  I2FP.F32.U32 R4, R93 ;  /* 0x0000005d00047245 */ /* 0x000fe20000201000 */
[----:B------:R-:W-:Y:S01]  /*8140*/  HFMA2 R93, -RZ, RZ, 0.1171875, 0 ;  /* 0x2f800000ff5d7431 */ /* 0x000fe200000001ff */
[----:B------:R-:W-:Y:S01]  /*8150*/  ISETP.NE.AND P2, PT, R94, 0x1, PT ;  /* 0x000000015e00780c */ /* 0x000fe20003f45270 */
[----:B------:R-:W-:Y:S01]  /*8160*/  BSSY.RECONVERGENT B1, `(.L_x_39962) ;  /* 0x000004d000017945 */ /* 0x000fe20003800200 */
[----:B------:R-:W-:-:S03]  /*8170*/  IMAD.MOV.U32 R107, RZ, RZ, 0x2 ;  /* 0x00000002ff6b7424 */ /* 0x000fc600078e00ff */
[----:B------:R-:W1:Y:S01]  /*8180*/  LDC R92, c[0x0][0x408] ;  /* 0x00010200ff5c7b82 */ /* 0x000e620000000800 */
[----:B------:R-:W-:Y:S01]  /*8190*/  FFMA.FTZ R95, R4, R93, 1.1641532182693481445e-10 ;  /* 0x2f000000045f7423 */ /* 0x000fe2000001005d */
[----:B------:R-:W-:-:S04]  /*81a0*/  IMAD.MOV.U32 R4, RZ, RZ, R0 ;  /* 0x000000ffff047224 */ /* 0x000fc800078e0000 */
[----:B0-----:R-:W-:Y:S01]  /*81b0*/  FSETP.LE.FTZ.AND P1, PT, R95, R2, PT ;  /* 0x000000025f00720b */ /* 0x001fe20003f33000 */
[----:B-----5:R-:W-:-:S04]  /*81c0*/  FMUL.FTZ R95, R72, UR4 ;  /* 0x00000004485f7c20 */ /* 0x020fc80008410000 */
[----:B-1----:R-:W-:Y:S01]  /*81d0*/  FMUL.FTZ R72, R95, R92 ;  /* 0x0000005c5f487220 */ /* 0x002fe20000410000 */
        /* <DEDUP_REMOVED lines=9> */
.L_x_39964:
        /* <DEDUP_REMOVED lines=13> */
.L_x_39966:
[----:B------:R-:W-:Y:S05]  /*8340*/  BSYNC.RECONVERGENT B2 ;  /* 0x0000000000027941 */ /* 0x000fea0003800200 */
.L_x_39965:
        /* <DEDUP_REMOVED lines=46> */
.L_x_39963:
[----:B------:R-:W-:Y:S05]  /*8630*/  BSYNC.RECONVERGENT B1 ;  /* 0x0000000000017941 */ /* 0x000fea0003800200 */
.L_x_39962:
        /* <DEDUP_REMOVED lines=18> */
.L_x_39969:
        /* <DEDUP_REMOVED lines=13> */
.L_x_39971:
[----:B------:R-:W-:Y:S05]  /*8830*/  BSYNC.RECONVERGENT B2 ;  /* 0x0000000000027941 */ /* 0x000fea0003800200 */
.L_x_39970:
        /* <DEDUP_REMOVED lines=46> */
.L_x_39968:
[----:B------:R-:W-:Y:S05]  /*8b20*/  BSYNC.RECONVERGENT B1 ;  /* 0x0000000000017941 */ /* 0x000fea0003800200 */
.L_x_39967:
[----:B------:R-:W-:Y:S01]  /*8b30*/  ISETP.NE.AND P4, PT, R94, 0x1, PT ;  /* 0x000000015e00780c */ /* 0x000fe20003f85270 */
[----:B------:R-:W-:Y:S01]  /*8b40*/  FMUL.FTZ R107, R74, UR4 ;  /* 0x000000044a6b7c20 */ /* 0x000fe20008410000 */
[----:B------:R-:W-:Y:S01]  /*8b50*/  I2FP.F32.U32 R4, R4 ;  /* 0x0000000400047245 */ /* 0x000fe20000201000 */
[----:B------:R-:W-:Y:S02]  /*8b60*/  BSSY.RECONVERGENT B1, `(.L_x_39972) ;  /* 0x000004b000017945 */ /* 0x000fe40003800200 */
[----:B------:R-:W-:Y:S02]  /*8b70*/  FMUL.FTZ R74, R107, R92 ;  /* 0x0000005c6b4a7220 */ /* 0x000fe40000410000 */
[----:B------:R-:W-:Y:S01]  /*8b80*/  FFMA.FTZ R95, R4, R93, 1.1641532182693481445e-10 ;  /* 0x2f000000045f7423 */ /* 0x000fe2000001005d */
[----:B------:R-:W-:-:S04]  /*8b90*/  IMAD.MOV.U32 R4, RZ, RZ, 0x2 ;  /* 0x00000002ff047424 */ /* 0x000fc800078e00ff */
        /* <DEDUP_REMOVED lines=11> */
.L_x_39974:
        /* <DEDUP_REMOVED lines=13> */
.L_x_39976:
[----:B------:R-:W-:Y:S05]  /*8d20*/  BSYNC.RECONVERGENT B2 ;  /* 0x0000000000027941 */ /* 0x000fea0003800200 */
.L_x_39975:
        /* <DEDUP_REMOVED lines=46> */
.L_x_39973:
[----:B------:R-:W-:Y:S05]  /*9010*/  BSYNC.RECONVERGENT B1 ;  /* 0x0000000000017941 */ /* 0x000fea0003800200 */
.L_x_39972:
        /* <DEDUP_REMOVED lines=8> */
[----:B------:R-:W-:Y:S02]  /*90a0*/  FSEL R75, R75, RZ, !P4 ;  /* 0x000000ff4b4b7208 */ /* 0x000fe40006000000 */
[----:B------:R-:W-:-:S13]  /*90b0*/  PLOP3.LUT P4, PT, P4, PT, PT, 0x8, 0x80 ;  /* 0x000000000080781c */ /* 0x000fda000278e170 */
.L_x_39956:
        /* <DEDUP_REMOVED lines=14> */
.L_x_39934:
[----:B------:R-:W-:Y:S05]  /*91a0*/  BSYNC.RECONVERGENT B0 ;  /* 0x0000000000007941 */ /* 0x000fea0003800200 */
.L_x_39933:
        /* <DEDUP_REMOVED lines=29> */
.L_x_39982:
        /* <DEDUP_REMOVED lines=13> */
.L_x_39984:
[----:B------:R-:W-:Y:S05]  /*9450*/  BSYNC.RECONVERGENT B2 ;  /* 0x0000000000027941 */ /* 0x000fea0003800200 */
.L_x_39983:
        /* <DEDUP_REMOVED lines=45> */
.L_x_39981:
[----:B------:R-:W-:Y:S05]  /*9730*/  BSYNC.RECONVERGENT B1 ;  /* 0x0000000000017941 */ /* 0x000fea0003800200 */
.L_x_39980:
        /* <DEDUP_REMOVED lines=9> */
[----:B-1----:R-:W-:Y:S01]  /*97d0*/  FSETP.GTU.FTZ.AND P1, PT, R4, R107, PT ;  /* 0x0000006b0400720b */ /* 0x002fe20003f3c000 */
        /* <DEDUP_REMOVED lines=14> */
.L_x_39987:
        /* <DEDUP_REMOVED lines=13> */
.L_x_39989:
[----:B------:R-:W-:Y:S05]  /*9990*/  BSYNC.RECONVERGENT B2 ;  /* 0x0000000000027941 */ /* 0x000fea0003800200 */
.L_x_39988:
        /* <DEDUP_REMOVED lines=46> */
.L_x_39986:
[----:B------:R-:W-:Y:S05]  /*9c80*/  BSYNC.RECONVERGENT B1 ;  /* 0x0000000000017941 */ /* 0x000fea0003800200 */
.L_x_39985:
        /* <DEDUP_REMOVED lines=21> */
.L_x_39992:
        /* <DEDUP_REMOVED lines=13> */
.L_x_39994:
[----:B------:R-:W-:Y:S05]  /*9eb0*/  BSYNC.RECONVERGENT B2 ;  /* 0x0000000000027941 */ /* 0x000fea0003800200 */
.L_x_39993:
        /* <DEDUP_REMOVED lines=46> */
.L_x_39991:
[----:B------:R-:W-:Y:S05]  /*a1a0*/  BSYNC.RECONVERGENT B1 ;  /* 0x0000000000017941 */ /* 0x000fea0003800200 */
.L_x_39990:
[----:B------:R-:W-:Y:S01]  /*a1b0*/  I2FP.F32.U32 R4, R4 ;  /* 0x0000000400047245 */ /* 0x000fe20000201000 */
[----:B------:R-:W-:Y:S01]  /*a1c0*/  FMUL.FTZ R93, R78, UR4 ;  /* 0x000000044e5d7c20 */ /* 0x000fe20008410000 */
[----:B------:R-:W-:Y:S01]  /*a1d0*/  ISETP.NE.AND P4, PT, R109, 0x1, PT ;  /* 0x000000016d00780c */ /* 0x000fe20003f85270 */
[----:B------:R-:W-:Y:S01]  /*a1e0*/  BSSY.RECONVERGENT B1, `(.L_x_39995) ;  /* 0x000004e000017945 */ /* 0x000fe20003800200 */
[----:B------:R-:W-:Y:S02]  /*a1f0*/  IMAD.MOV.U32 R108, RZ, RZ, R0 ;  /* 0x000000ffff6c7224 */ /* 0x000fe400078e0000 */
[----:B------:R-:W-:Y:S01]  /*a200*/  FFMA.FTZ R4, R4, R115, 1.1641532182693481445e-10 ;  /* 0x2f00000004047423 */ /* 0x000fe20000010073 */
[----:B------:R-:W-:-:S04]  /*a210*/  FMUL.FTZ R93, R93, R2 ;  /* 0x000000025d5d7220 */ /* 0x000fc80000410000 */
        /* <DEDUP_REMOVED lines=14> */
.L_x_39997:
        /* <DEDUP_REMOVED lines=13> */
.L_x_39999:
[----:B------:R-:W-:Y:S05]  /*a3d0*/  BSYNC.RECONVERGENT B2 ;  /* 0x0000000000027941 */ /* 0x000fea0003800200 */
.L_x_39998:
        /* <DEDUP_REMOVED lines=46> */
.L_x_39996:
[----:B------:R-:W-:Y:S05]  /*a6c0*/  BSYNC.RECONVERGENT B1 ;  /* 0x0000000000017941 */ /* 0x000fea0003800200 */
.L_x_39995:
        /* <DEDUP_REMOVED lines=9> */
.L_x_39979:
[----:B------:R-:W-:Y:S01]  /*a760*/  ISETP.NE.AND P1, PT, R4, 0x1, PT ;  /* 0x000000010400780c */ /* 0x000fe20003f25270 */
[----:B------:R-:W-:Y:S01]  /*a770*/  BSSY.RECONVERGENT B1, `(.L_x_40001) ;  /* 0x000004a000017945 */ /* 0x000fe20003800200 */
[----:B0-----:R-:W-:Y:S02]  /*a780*/  HFMA2 R94, -RZ, RZ, 0, 1.1920928955078125e-07 ;  /* 0x00000002ff5e7431 */ /* 0x001fe400000001ff */
        /* <DEDUP_REMOVED lines=13> */
.L_x_40003:
        /* <DEDUP_REMOVED lines=13> */
.L_x_40005:
[----:B------:R-:W-:Y:S05]  /*a930*/  BSYNC.RECONVERGENT B2 ;  /* 0x0000000000027941 */ /* 0x000fea0003800200 */
.L_x_40004:
        /* <DEDUP_REMOVED lines=45> */
.L_x_40002:
[----:B------:R-:W-:Y:S05]  /*ac10*/  BSYNC.RECONVERGENT B1 ;  /* 0x0000000000017941 */ /* 0x000fea0003800200 */
.L_x_40001:
[----:B------:R-:W0:Y:S01]  /*ac20*/  LDC R2, c[0x0][0x404] ;  /* 0x00010100ff027b82 */ /* 0x000e220000000800 */
[----:B------:R-:W-:Y:S01]  /*ac30*/  ISETP.NE.AND P2, PT, R94, 0x1, PT ;  /* 0x000000015e00780c */ /* 0x000fe20003f45270 */
[----:B-----5:R-:W-:Y:S01]  /*ac40*/  FMUL.FTZ R107, R76, UR4 ;  /* 0x000000044c6b7c20 */ /* 0x020fe20008410000 */
[----:B------:R-:W-:Y:S01]  /*ac50*/  I2FP.F32.U32 R4, R93 ;  /* 0x0000005d00047245 */ /* 0x000fe20000201000 */
[----:B------:R-:W-:Y:S01]  /*ac60*/  IMAD.MOV.U32 R93, RZ, RZ, 0x2f800000 ;  /* 0x2f800000ff5d7424 */ /* 0x000fe200078e00ff */
[----:B------:R-:W-:Y:S01]  /*ac70*/  BSSY.RECONVERGENT B1, `(.L_x_40006) ;  /* 0x000004c000017945 */ /* 0x000fe20003800200 */
[----:B------:R-:W-:Y:S02]  /*ac80*/  IMAD.MOV.U32 R76, RZ, RZ, 0x2 ;  /* 0x00000002ff4c7424 */ /* 0x000fe400078e00ff */
[----:B------:R-:W1:Y:S01]  /*ac90*/  LDC R92, c[0x0][0x408] ;  /* 0x00010200ff5c7b82 */ /* 0x000e620000000800 */
[----:B------:R-:W-:Y:S01]  /*aca0*/  FFMA.FTZ R95, R4, R93, 1.1641532182693481445e-10 ;  /* 0x2f000000045f7423 */ /* 0x000fe2000001005d */
[----:B------:R-:W-:-:S04]  /*acb0*/  MOV R4, R0 ;  /* 0x0000000000047202 */ /* 0x000fc80000000f00 */
        /* <DEDUP_REMOVED lines=11> */
.L_x_40008:
        /* <DEDUP_REMOVED lines=13> */
.L_x_40010:
[----:B------:R-:W-:Y:S05]  /*ae40*/  BSYNC.RECONVERGENT B2 ;  /* 0x0000000000027941 */ /* 0x000fea0003800200 */
.L_x_40009:
        /* <DEDUP_REMOVED lines=46> */
.L_x_40007:
[----:B------:R-:W-:Y:S05]  /*b130*/  BSYNC.RECONVERGENT B1 ;  /* 0x0000000000017941 */ /* 0x000fea0003800200 */
.L_x_40006:
        /* <DEDUP_REMOVED lines=18> */
.L_x_40013:
        /* <DEDUP_REMOVED lines=13> */
.L_x_40015:
[----:B------:R-:W-:Y:S05]  /*b330*/  BSYNC.RECONVERGENT B2 ;  /* 0x0000000000027941 */ /* 0x000fea0003800200 */
.L_x_40014:
        /* <DEDUP_REMOVED lines=46> */
.L_x_40012:
[----:B------:R-:W-:Y:S05]  /*b620*/  BSYNC.RECONVERGENT B1 ;  /* 0x0000000000017941 */ /* 0x000fea0003800200 */
.L_x_40011:
        /* <DEDUP_REMOVED lines=18> */
.L_x_40018:
        /* <DEDUP_REMOVED lines=13> */
.L_x_40020:
[----:B------:R-:W-:Y:S05]  /*b820*/  BSYNC.RECONVERGENT B2 ;  /* 0x0000000000027941 */ /* 0x000fea0003800200 */
.L_x_40019:
        /* <DEDUP_REMOVED lines=46> */
.L_x_40017:
[----:B------:R-:W-:Y:S05]  /*bb10*/  BSYNC.RECONVERGENT B1 ;  /* 0x0000000000017941 */ /* 0x000fea0003800200 */
.L_x_40016:
        /* <DEDUP_REMOVED lines=10> */
.L_x_40000:
        /* <DEDUP_REMOVED lines=14> */
.L_x_39978:
[----:B------:R-:W-:Y:S05]  /*bca0*/  BSYNC.RECONVERGENT B0 ;  /* 0x0000000000007941 */ /* 0x000fea0003800200 */
.L_x_39977:
[----:B------:R-:W-:Y:S01]  /*bcb0*/  ISETP.GE.U32.AND P1, PT, R8, 0x500, PT ;  /* 0x000005000800780c */ /* 0x000fe20003f26070 */
[----:B------:R-:W-:Y:S03]  /*bcc0*/  BSSY.RECONVERGENT B0, `(.L_x_40021) ;  /* 0x00002ae000007945 */ /* 0x000fe60003800200 */
[----:B0-2---:R-:W-:-:S09]  /*bcd0*/  P2R R107, PR, RZ, 0x2 ;  /* 0x00000002ff6b7803 */ /* 0x005fd20000000000 */
        /* <DEDUP_REMOVED lines=26> */
.L_x_40026:
        /* <DEDUP_REMOVED lines=13> */
.L_x_40028:
[----:B------:R-:W-:Y:S05]  /*bf50*/  BSYNC.RECONVERGENT B2 ;  /* 0x0000000000027941 */ /* 0x000fea0003800200 */
.L_x_40027:
        /* <DEDUP_REMOVED lines=45> */
.L_x_40025:
[----:B------:R-:W-:Y:S05]  /*c230*/  BSYNC.RECONVERGENT B1 ;  /* 0x0000000000017941 */ /* 0x000fea0003800200 */
.L_x_40024:
[----:B------:R-:W0:Y:S01]  /*c240*/  LDC R2, c[0x0][0x408] ;  /* 0x00010200ff027b82 */ /* 0x000e220000000800 */
[----:B------:R-:W-:Y:S01]  /*c250*/  HFMA2 R116, -RZ, RZ, 0.1171875, 0 ;  /* 0x2f800000ff747431 */ /* 0x000fe200000001ff */
[----:B------:R-:W-:Y:S01]  /*c260*/  I2FP.F32.U32 R109, R109 ;  /* 0x0000006d006d7245 */ /* 0x000fe20000201000 */
[----:B-----5:R-:W-:Y:S01]  /*c270*/  FMUL.FTZ R111, R80, UR4 ;  /* 0x00000004506f7c20 */ /* 0x020fe20008410000 */
[----:B------:R-:W-:Y:S01]  /*c280*/  ISETP.NE.AND P2, PT, R108, 0x1, PT ;  /* 0x000000016c00780c */ /* 0x000fe20003f45270 */
[----:B------:R-:W-:Y:S03]  /*c290*/  BSSY.RECONVERGENT B1, `(.L_x_40029) ;  /* 0x000004f000017945 */ /* 0x000fe60003800200 */
[----:B------:R-:W1:Y:S01]  /*c2a0*/  LDC R115, c[0x0][0x404] ;  /* 0x00010100ff737b82 */ /* 0x000e620000000800 */
[----:B------:R-:W-:Y:S01]  /*c2b0*/  FFMA.FTZ R4, R109, R116, 1.1641532182693481445e-10 ;  /* 0x2f0000006d047423 */ /* 0x000fe20000010074 */
[----:B0-----:R-:W-:-:S04]  /*c2c0*/  FMUL.FTZ R111, R111, R2 ;  /* 0x000000026f6f7220 */ /* 0x001fc80000410000 */
        /* <DEDUP_REMOVED lines=15> */
.L_x_40031:
        /* <DEDUP_REMOVED lines=13> */
.L_x_40033:
[----:B------:R-:W-:Y:S05]  /*c490*/  BSYNC.RECONVERGENT B2 ;  /* 0x0000000000027941 */ /* 0x000fea0003800200 */
.L_x_40032:
        /* <DEDUP_REMOVED lines=46> */
.L_x_40030:
[----:B------:R-:W-:Y:S05]  /*c780*/  BSYNC.RECONVERGENT B1 ;  /* 0x0000000000017941 */ /* 0x000fea0003800200 */
.L_x_40029:
[----:B------:R-:W-:Y:S01]  /*c790*/  I2FP.F32.U32 R109, R4 ;  /* 0x00000004006d7245 */ /* 0x000fe20000201000 */
[----:B------:R-:W-:Y:S01]  /*c7a0*/  FMUL.FTZ R81, R81, UR4 ;  /* 0x0000000451517c20 */ /* 0x000fe20008410000 */
[----:B------:R-:W-:Y:S01]  /*c7b0*/  ISETP.NE.AND P3, PT, R92, 0x1, PT ;  /* 0x000000015c00780c */ /* 0x000fe20003f65270 */
[----:B------:R-:W-:Y:S01]  /*c7c0*/  BSSY.RECONVERGENT B1, `(.L_x_40034) ;  /* 0x000004e000017945 */ /* 0x000fe20003800200 */
[----:B------:R-:W-:Y:S02]  /*c7d0*/  HFMA2 R110, -RZ, RZ, 0, 1.1920928955078125e-07 ;  /* 0x00000002ff6e7431 */ /* 0x000fe400000001ff */
[----:B------:R-:W-:Y:S01]  /*c7e0*/  FFMA.FTZ R4, R109, R116, 1.1641532182693481445e-10 ;  /* 0x2f0000006d047423 */ /* 0x000fe20000010074 */
[----:B------:R-:W-:Y:S01]  /*c7f0*/  FMUL.FTZ R81, R81, R2 ;  /* 0x0000000251517220 */ /* 0x000fe20000410000 */
[----:B------:R-:W-:-:S03]  /*c800*/  IMAD.MOV.U32 R108, RZ, RZ, R0 ;  /* 0x000000ffff6c7224 */ /* 0x000fc600078e0000 */
        /* <DEDUP_REMOVED lines=13> */
.L_x_40036:
        /* <DEDUP_REMOVED lines=13> */
.L_x_40038:
[----:B------:R-:W-:Y:S05]  /*c9b0*/  BSYNC.RECONVERGENT B2 ;  /* 0x0000000000027941 */ /* 0x000fea0003800200 */
.L_x_40037:
        /* <DEDUP_REMOVED lines=43> */
[----:B------:R-:W-:Y:S01]  /*cc70*/  MOV R108, R114 ;  /* 0x00000072006c7202 */ /* 0x000fe20000000f00 */
[----:B------:R-:W-:Y:S01]  /*cc80*/  IMAD.MOV.U32 R114, RZ, RZ, R92 ;  /* 0x000000ffff727224 */ /* 0x000fe200078e005c */
[----:B------:R-:W-:-:S07]  /*cc90*/  LOP3.LUT R6, R4, UR29, R93, 0x96, !PT ;  /* 0x0000001d04067c12 */ /* 0x000fce000f8e965d */
.L_x_40035:
[----:B------:R-:W-:Y:S05]  /*cca0*/  BSYNC.RECONVERGENT B1 ;  /* 0x0000000000017941 */ /* 0x000fea0003800200 */
.L_x_40034:
[----:B------:R-:W-:Y:S01]  /*ccb0*/  I2FP.F32.U32 R93, R108 ;  /* 0x0000006c005d7245 */ /* 0x000fe20000201000 */
[----:B------:R-:W-:Y:S01]  /*ccc0*/  FMUL.FTZ R109, R82, UR4 ;  /* 0x00000004526d7c20 */ /* 0x000fe20008410000 */
[----:B------:R-:W-:Y:S01]  /*ccd0*/  ISETP.NE.AND P4, PT, R110, 0x1, PT ;  /* 0x000000016e00780c */ /* 0x000fe20003f85270 */
[----:B------:R-:W-:Y:S02]  /*cce0*/  BSSY.RECONVERGENT B1, `(.L_x_40039) ;  /* 0x000004e000017945 */ /* 0x000fe40003800200 */
[----:B------:R-:W-:Y:S01]  /*ccf0*/  FFMA.FTZ R4, R93, R116, 1.1641532182693481445e-10 ;  /* 0x2f0000005d047423 */ /* 0x000fe20000010074 */
[----:B------:R-:W-:Y:S01]  /*cd00*/  FMUL.FTZ R109, R109, R2 ;  /* 0x000000026d6d7220 */ /* 0x000fe20000410000 */
[----:B------:R-:W-:-:S03]  /*cd10*/  MOV R93, R0 ;  /* 0x00000000005d7202 */ /* 0x000fc60000000f00 */
        /* <DEDUP_REMOVED lines=14> */
.L_x_40041:
        /* <DEDUP_REMOVED lines=13> */
.L_x_40043:
[----:B------:R-:W-:Y:S05]  /*ced0*/  BSYNC.RECONVERGENT B2 ;  /* 0x0000000000027941 */ /* 0x000fea0003800200 */
.L_x_40042:
        /* <DEDUP_REMOVED lines=46> */
.L_x_40040:
[----:B------:R-:W-:Y:S05]  /*d1c0*/  BSYNC.RECONVERGENT B1 ;  /* 0x0000000000017941 */ /* 0x000fea0003800200 */
.L_x_40039:
        /* <DEDUP_REMOVED lines=9> */
.L_x_40023:
        /* <DEDUP_REMOVED lines=16> */
.L_x_40047:
        /* <DEDUP_REMOVED lines=13> */
.L_x_40049:
[----:B------:R-:W-:Y:S05]  /*d430*/  BSYNC.RECONVERGENT B2 ;  /* 0x0000000000027941 */ /* 0x000fea0003800200 */
.L_x_40048:
        /* <DEDUP_REMOVED lines=45> */
.L_x_40046:
[----:B------:R-:W-:Y:S05]  /*d710*/  BSYNC.RECONVERGENT B1 ;  /* 0x0000000000017941 */ /* 0x000fea0003800200 */
.L_x_40045:
[----:B------:R-:W0:Y:S01]  /*d720*/  LDC R2, c[0x0][0x404] ;  /* 0x00010100ff027b82 */ /* 0x000e220000000800 */
[----:B------:R-:W-:Y:S01]  /*d730*/  I2FP.F32.U32 R4, R93 ;  /* 0x0000005d00047245 */ /* 0x000fe20000201000 */
[----:B------:R-:W-:Y:S01]  /*d740*/  IMAD.MOV.U32 R93, RZ, RZ, 0x2f800000 ;  /* 0x2f800000ff5d7424 */ /* 0x000fe200078e00ff */
[----:B------:R-:W-:Y:S01]  /*d750*/  ISETP.NE.AND P2, PT, R94, 0x1, PT ;  /* 0x000000015e00780c */ /* 0x000fe20003f45270 */
[----:B------:R-:W-:Y:S02]  /*d760*/  BSSY.RECONVERGENT B1, `(.L_x_40050) ;  /* 0x000004d000017945 */ /* 0x000fe40003800200 */
[----:B------:R-:W-:Y:S01]  /*d770*/  FFMA.FTZ R95, R4, R93, 1.1641532182693481445e-10 ;  /* 0x2f000000045f7423 */ /* 0x000fe2000001005d */
[----:B------:R-:W-:Y:S01]  /*d780*/  IMAD.MOV.U32 R4, RZ, RZ, R0 ;  /* 0x000000ffff047224 */ /* 0x000fe200078e0000 */
[----:B------:R-:W1:Y:S03]  /*d790*/  LDC R92, c[0x0][0x408] ;  /* 0x00010200ff5c7b82 */ /* 0x000e660000000800 */
[----:B0-----:R-:W-:Y:S01]  /*d7a0*/  FSETP.LE.FTZ.AND P1, PT, R95, R2, PT ;  /* 0x000000025f00720b */ /* 0x001fe20003f33000 */
[----:B-----5:R-:W-:Y:S01]  /*d7b0*/  FMUL.FTZ R95, R80, UR4 ;  /* 0x00000004505f7c20 */ /* 0x020fe20008410000 */
[----:B------:R-:W-:-:S03]  /*d7c0*/  MOV R80, 0x2 ;  /* 0x0000000200507802 */ /* 0x000fc60000000f00 */
[----:B-1----:R-:W-:Y:S01]  /*d7d0*/  FMUL.FTZ R110, R95, R92 ;  /* 0x0000005c5f6e7220 */ /* 0x002fe20000410000 */
        /* <DEDUP_REMOVED lines=9> */
.L_x_40052:
        /* <DEDUP_REMOVED lines=13> */
.L_x_40054:
[----:B------:R-:W-:Y:S05]  /*d940*/  BSYNC.RECONVERGENT B2 ;  /* 0x0000000000027941 */ /* 0x000fea0003800200 */
.L_x_40053:
        /* <DEDUP_REMOVED lines=46> */
.L_x_40051:
[----:B------:R-:W-:Y:S05]  /*dc30*/  BSYNC.RECONVERGENT B1 ;  /* 0x0000000000017941 */ /* 0x000fea0003800200 */
.L_x_40050:
        /* <DEDUP_REMOVED lines=18> */
.L_x_40057:
        /* <DEDUP_REMOVED lines=13> */
.L_x_40059:
[----:B------:R-:W-:Y:S05]  /*de30*/  BSYNC.RECONVERGENT B2 ;  /* 0x0000000000027941 */ /* 0x000fea0003800200 */
.L_x_40058:
        /* <DEDUP_REMOVED lines=46> */
.L_x_40056:
[----:B------:R-:W-:Y:S05]  /*e120*/  BSYNC.RECONVERGENT B1 ;  /* 0x0000000000017941 */ /* 0x000fea0003800200 */
.L_x_40055:
        /* <DEDUP_REMOVED lines=18> */
.L_x_40062:
        /* <DEDUP_REMOVED lines=13> */
.L_x_40064:
[----:B------:R-:W-:Y:S05]  /*e320*/  BSYNC.RECONVERGENT B2 ;  /* 0x0000000000027941 */ /* 0x000fea0003800200 */
.L_x_40063:
        /* <DEDUP_REMOVED lines=46> */
.L_x_40061:
[----:B------:R-:W-:Y:S05]  /*e610*/  BSYNC.RECONVERGENT B1 ;  /* 0x0000000000017941 */ /* 0x000fea0003800200 */
.L_x_40060:
        /* <DEDUP_REMOVED lines=10> */
.L_x_40044:
        /* <DEDUP_REMOVED lines=14> */
.L_x_40022:
[----:B------:R-:W-:Y:S05]  /*e7a0*/  BSYNC.RECONVERGENT B0 ;  /* 0x0000000000007941 */ /* 0x000fea0003800200 */
.L_x_40021:
        /* <DEDUP_REMOVED lines=29> */
.L_x_40070:
        /* <DEDUP_REMOVED lines=13> */
.L_x_40072:
[----:B------:R-:W-:Y:S05]  /*ea50*/  BSYNC.RECONVERGENT B2 ;  /* 0x0000000000027941 */ /* 0x000fea0003800200 */
.L_x_40071:
        /* <DEDUP_REMOVED lines=45> */
.L_x_40069:
[----:B------:R-:W-:Y:S05]  /*ed30*/  BSYNC.RECONVERGENT B1 ;  /* 0x0000000000017941 */ /* 0x000fea0003800200 */
.L_x_40068:
[----:B------:R-:W0:Y:S01]  /*ed40*/  LDC R2, c[0x0][0x408] ;  /* 0x00010200ff027b82 */ /* 0x000e220000000800 */
[----:B------:R-:W-:Y:S01]  /*ed50*/  I2FP.F32.U32 R4, R111 ;  /* 0x0000006f00047245 */ /* 0x000fe20000201000 */
[----:B------:R-:W-:Y:S01]  /*ed60*/  IMAD.MOV.U32 R117, RZ, RZ, 0x2f800000 ;  /* 0x2f800000ff757424 */ /* 0x000fe200078e00ff */
[----:B------:R-:W-:Y:S01]  /*ed70*/  ISETP.NE.AND P2, PT, R110, 0x1, PT ;  /* 0x000000016e00780c */ /* 0x000fe20003f45270 */
[----:B-----5:R-:W-:Y:S01]  /*ed80*/  FMUL.FTZ R111, R84, UR4 ;  /* 0x00000004546f7c20 */ /* 0x020fe20008410000 */
[----:B------:R-:W-:Y:S01]  /*ed90*/  BSSY.RECONVERGENT B1, `(.L_x_40073) ;  /* 0x000004f000017945 */ /* 0x000fe20003800200 */
[----:B------:R-:W-:Y:S01]  /*eda0*/  FFMA.FTZ R4, R4, R117, 1.1641532182693481445e-10 ;  /* 0x2f00000004047423 */ /* 0x000fe20000010075 */
[----:B------:R-:W-:Y:S01]  /*edb0*/  MOV R112, 0x2 ;  /* 0x0000000200707802 */ /* 0x000fe20000000f00 */
        /* <DEDUP_REMOVED lines=16> */
.L_x_40075:
        /* <DEDUP_REMOVED lines=13> */
.L_x_40077:
[----:B------:R-:W-:Y:S05]  /*ef90*/  BSYNC.RECONVERGENT B2 ;  /* 0x0000000000027941 */ /* 0x000fea0003800200 */
.L_x_40076:
        /* <DEDUP_REMOVED lines=46> */
.L_x_40074:
[----:B------:R-:W-:Y:S05]  /*f280*/  BSYNC.RECONVERGENT B1 ;  /* 0x0000000000017941 */ /* 0x000fea0003800200 */
.L_x_40073:
        /* <DEDUP_REMOVED lines=21> */
.L_x_40080:
        /* <DEDUP_REMOVED lines=13> */
.L_x_40082:
[----:B------:R-:W-:Y:S05]  /*f4b0*/  BSYNC.RECONVERGENT B2 ;  /* 0x0000000000027941 */ /* 0x000fea0003800200 */
.L_x_40081:
        /* <DEDUP_REMOVED lines=43> */
[----:B------:R-:W-:Y:S01]  /*f770*/  MOV R116, R92 ;  /* 0x0000005c00747202 */ /* 0x000fe20000000f00 */
[----:B------:R-:W-:Y:S01]  /*f780*/  IMAD.MOV.U32 R92, RZ, RZ, RZ ;  /* 0x000000ffff5c7224 */ /* 0x000fe200078e00ff */
[----:B------:R-:W-:-:S07]  /*f790*/  LOP3.LUT R6, R4, UR29, R93, 0x96, !PT ;  /* 0x0000001d04067c12 */ /* 0x000fce000f8e965d */
.L_x_40079:
[----:B------:R-:W-:Y:S05]  /*f7a0*/  BSYNC.RECONVERGENT B1 ;  /* 0x0000000000017941 */ /* 0x000fea0003800200 */
.L_x_40078:
        /* <DEDUP_REMOVED lines=21> */
.L_x_40085:
        /* <DEDUP_REMOVED lines=13> */
.L_x_40087:
[----:B------:R-:W-:Y:S05]  /*f9d0*/  BSYNC.RECONVERGENT B2 ;  /* 0x0000000000027941 */ /* 0x000fea0003800200 */
.L_x_40086:
        /* <DEDUP_REMOVED lines=46> */
.L_x_40084:
[----:B------:R-:W-:Y:S05]  /*fcc0*/  BSYNC.RECONVERGENT B1 ;  /* 0x0000000000017941 */ /* 0x000fea0003800200 */
.L_x_40083:
        /* <DEDUP_REMOVED lines=9> */
.L_x_40067:
        /* <DEDUP_REMOVED lines=16> */
.L_x_40091:
        /* <DEDUP_REMOVED lines=13> */
.L_x_40093:
[----:B------:R-:W-:Y:S05]  /*ff30*/  BSYNC.RECONVERGENT B2 ;  /* 0x0000000000027941 */ /* 0x000fea0003800200 */
.L_x_40092:
        /* <DEDUP_REMOVED lines=45> */
.L_x_40090:
[----:B------:R-:W-:Y:S05]  /*10210*/  BSYNC.RECONVERGENT B1 ;  /* 0x0000000000017941 */ /* 0x000fea0003800200 */
.L_x_40089:
[----:B------:R-:W0:Y:S01]  /*10220*/  LDC R2, c[0x0][0x404] ;  /* 0x00010100ff027b82 */ /* 0x000e220000000800 */
[----:B------:R-:W-:Y:S01]  /*10230*/  HFMA2 R110, -RZ, RZ, 0.1171875, 0 ;  /* 0x2f800000ff6e7431 */ /* 0x000fe200000001ff */
[----:B------:R-:W-:Y:S01]  /*10240*/  ISETP.NE.AND P2, PT, R94, 0x1, PT ;  /* 0x000000015e00780c */ /* 0x000fe20003f45270 */
[----:B-----5:R-:W-:Y:S01]  /*10250*/  FMUL.FTZ R84, R84, UR4 ;  /* 0x0000000454547c20 */ /* 0x020fe20008410000 */
[----:B------:R-:W-:Y:S01]  /*10260*/  I2FP.F32.U32 R93, R92 ;  /* 0x0000005c005d7245 */ /* 0x000fe20000201000 */
        /* <DEDUP_REMOVED lines=16> */
.L_x_40096:
        /* <DEDUP_REMOVED lines=13> */
.L_x_40098:
[----:B------:R-:W-:Y:S05]  /*10440*/  BSYNC.RECONVERGENT B2 ;  /* 0x0000000000027941 */ /* 0x000fea0003800200 */
.L_x_40097:
        /* <DEDUP_REMOVED lines=46> */
.L_x_40095:
[----:B------:R-:W-:Y:S05]  /*10730*/  BSYNC.RECONVERGENT B1 ;  /* 0x0000000000017941 */ /* 0x000fea0003800200 */
.L_x_40094:
[----:B------:R-:W-:Y:S01]  /*10740*/  ISETP.NE.AND P3, PT, R92, 0x1, PT ;  /* 0x000000015c00780c */ /* 0x000fe20003f65270 */
[----:B------:R-:W-:Y:S01]  /*10750*/  FMUL.FTZ R112, R85, UR4 ;  /* 0x0000000455707c20 */ /* 0x000fe20008410000 */
[----:B------:R-:W-:Y:S01]  /*10760*/  I2FP.F32.U32 R93, R4 ;  /* 0x00000004005d7245 */ /* 0x000fe20000201000 */
[----:B------:R-:W-:Y:S01]  /*10770*/  BSSY.RECONVERGENT B1, `(.L_x_40099) ;  /* 0x000004b000017945 */ /* 0x000fe20003800200 */
[----:B------:R-:W-:Y:S02]  /*10780*/  HFMA2 R84, -RZ, RZ, 0, 1.1920928955078125e-07 ;  /* 0x00000002ff547431 */ /* 0x000fe400000001ff */
[----:B------:R-:W-:Y:S02]  /*10790*/  IMAD.MOV.U32 R4, RZ, RZ, R0 ;  /* 0x000000ffff047224 */ /* 0x000fe400078e0000 */
[----:B------:R-:W-:Y:S01]  /*107a0*/  FMUL.FTZ R112, R112, R109 ;  /* 0x0000006d70707220 */ /* 0x000fe20000410000 */
        /* <DEDUP_REMOVED lines=11> */
.L_x_40101:
        /* <DEDUP_REMOVED lines=13> */
.L_x_40103:
[----:B------:R-:W-:Y:S05]  /*10930*/  BSYNC.RECONVERGENT B2 ;  /* 0x0000000000027941 */ /* 0x000fea0003800200 */
.L_x_40102:
        /* <DEDUP_REMOVED lines=46> */
.L_x_40100:
[----:B------:R-:W-:Y:S05]  /*10c20*/  BSYNC.RECONVERGENT B1 ;  /* 0x0000000000017941 */ /* 0x000fea0003800200 */
.L_x_40099:
[----:B------:R-:W-:Y:S01]  /*10c30*/  ISETP.NE.AND P4, PT, R84, 0x1, PT ;  /* 0x000000015400780c */ /* 0x000fe20003f85270 */
[----:B------:R-:W-:Y:S01]  /*10c40*/  FMUL.FTZ R86, R86, UR4 ;  /* 0x0000000456567c20 */ /* 0x000fe20008410000 */
[----:B------:R-:W-:Y:S01]  /*10c50*/  I2FP.F32.U32 R85, R4 ;  /* 0x0000000400557245 */ /* 0x000fe20000201000 */
[----:B------:R-:W-:Y:S01]  /*10c60*/  BSSY.RECONVERGENT B1, `(.L_x_40104) ;  /* 0x000004b000017945 */ /* 0x000fe20003800200 */
[----:B------:R-:W-:Y:S01]  /*10c70*/  IMAD.MOV.U32 R4, RZ, RZ, 0x2 ;  /* 0x00000002ff047424 */ /* 0x000fe200078e00ff */
[----:B------:R-:W-:Y:S01]  /*10c80*/  MOV R92, R0 ;  /* 0x00000000005c7202 */ /* 0x000fe20000000f00 */
[----:B------:R-:W-:Y:S01]  /*10c90*/  FMUL.FTZ R86, R86, R109 ;  /* 0x0000006d56567220 */ /* 0x000fe20000410000 */
[----:B------:R-:W-:-:S05]  /*10ca0*/  FFMA.FTZ R85, R85, R110, 1.1641532182693481445e-10 ;  /* 0x2f00000055557423 */ /* 0x000fca000001006e */
        /* <DEDUP_REMOVED lines=10> */
.L_x_40106:
        /* <DEDUP_REMOVED lines=13> */
.L_x_40108:
[----:B------:R-:W-:Y:S05]  /*10e20*/  BSYNC.RECONVERGENT B2 ;  /* 0x0000000000027941 */ /* 0x000fea0003800200 */
.L_x_40107:
        /* <DEDUP_REMOVED lines=46> */
.L_x_40105:
[----:B------:R-:W-:Y:S05]  /*11110*/  BSYNC.RECONVERGENT B1 ;  /* 0x0000000000017941 */ /* 0x000fea0003800200 */
.L_x_40104:
[----:B------:R-:W-:Y:S01]  /*11120*/  I2FP.F32.U32 R85, R92 ;  /* 0x0000005c00557245 */ /* 0x000fe20000201000 */
[----:B------:R-:W-:Y:S01]  /*11130*/  FMUL.FTZ R84, R87, UR4 ;  /* 0x0000000457547c20 */ /* 0x000fe20008410000 */
[----:B------:R-:W-:-:S03]  /*11140*/  FSEL R86, R86, RZ, P3 ;  /* 0x000000ff56567208 */ /* 0x000fc60001800000 */
[----:B------:R-:W-:Y:S01]  /*11150*/  FFMA.FTZ R85, R85, R110, 1.1641532182693481445e-10 ;  /* 0x2f00000055557423 */ /* 0x000fe2000001006e */
[----:B------:R-:W-:-:S04]  /*11160*/  FMUL.FTZ R84, R84, R109 ;  /* 0x0000006d54547220 */ /* 0x000fc80000410000 */
[----:B------:R-:W-:Y:S02]  /*11170*/  FSETP.GTU.FTZ.AND P4, PT, R85, R2, PT ;  /* 0x000000025500720b */ /* 0x000fe40003f9c000 */
[----:B------:R-:W-:Y:S02]  /*11180*/  FSEL R85, R112, RZ, P2 ;  /* 0x000000ff70557208 */ /* 0x000fe40001000000 */
[----:B------:R-:W-:Y:S02]  /*11190*/  FSEL R87, R84, RZ, !P4 ;  /* 0x000000ff54577208 */ /* 0x000fe40006000000 */
[----:B------:R-:W-:Y:S02]  /*111a0*/  PLOP3.LUT P4, PT, P4, PT, PT, 0x8, 0x80 ;  /* 0x000000000080781c */ /* 0x000fe4000278e170 */
[----:B------:R-:W-:-:S11]  /*111b0*/  FSEL R84, R111, RZ, P1 ;  /* 0x000000ff6f547208 */ /* 0x000fd60000800000 */
.L_x_40088:
        /* <DEDUP_REMOVED lines=14> */
.L_x_40066:
[----:B------:R-:W-:Y:S05]  /*112a0*/  BSYNC.RECONVERGENT B0 ;  /* 0x0000000000007941 */ /* 0x000fea0003800200 */
.L_x_40065:
        /* <DEDUP_REMOVED lines=9> */
[----:B0-2---:R-:W0:Y:S02]  /*11340*/  LDC.64 R92, c[0x0][0x3a0] ;  /* 0x0000e800ff5c7b82 */ /* 0x005e240000000a00 */
        /* <DEDUP_REMOVED lines=18> */
.L_x_40114:
        /* <DEDUP_REMOVED lines=13> */
.L_x_40116:
[----:B------:R-:W-:Y:S05]  /*11540*/  BSYNC.RECONVERGENT B2 ;  /* 0x0000000000027941 */ /* 0x000fea0003800200 */
.L_x_40115:
        /* <DEDUP_REMOVED lines=45> */
.L_x_40113:
[----:B------:R-:W-:Y:S05]  /*11820*/  BSYNC.RECONVERGENT B1 ;  /* 0x0000000000017941 */ /* 0x000fea0003800200 */
.L_x_40112:
[----:B------:R-:W0:Y:S01]  /*11830*/  LDC R2, c[0x0][0x408] ;  /* 0x00010200ff027b82 */ /* 0x000e220000000800 */
[----:B------:R-:W-:Y:S01]  /*11840*/  HFMA2 R117, -RZ, RZ, 0.1171875, 0 ;  /* 0x2f800000ff757431 */ /* 0x000fe200000001ff */
[----:B------:R-:W-:Y:S01]  /*11850*/  I2FP.F32.U32 R4, R111 ;  /* 0x0000006f00047245 */ /* 0x000fe20000201000 */
[----:B-----5:R-:W-:Y:S01]  /*11860*/  FMUL.FTZ R111, R88, UR4 ;  /* 0x00000004586f7c20 */ /* 0x020fe20008410000 */
[----:B------:R-:W-:Y:S01]  /*11870*/  ISETP.NE.AND P3, PT, R110, 0x1, PT ;  /* 0x000000016e00780c */ /* 0x000fe20003f65270 */
[----:B------:R-:W-:Y:S01]  /*11880*/  BSSY.RECONVERGENT B1, `(.L_x_40117) ;  /* 0x000004f000017945 */ /* 0x000fe20003800200 */
[----:B------:R-:W-:Y:S02]  /*11890*/  IMAD.MOV.U32 R112, RZ, RZ, 0x2 ;  /* 0x00000002ff707424 */ /* 0x000fe400078e00ff */
        /* <DEDUP_REMOVED lines=17> */
.L_x_40119:
        /* <DEDUP_REMOVED lines=13> */
.L_x_40121:
[----:B------:R-:W-:Y:S05]  /*11a80*/  BSYNC.RECONVERGENT B2 ;  /* 0x0000000000027941 */ /* 0x000fea0003800200 */
.L_x_40120:
        /* <DEDUP_REMOVED lines=46> */
.L_x_40118:
[----:B------:R-:W-:Y:S05]  /*11d70*/  BSYNC.RECONVERGENT B1 ;  /* 0x0000000000017941 */ /* 0x000fea0003800200 */
.L_x_40117:
        /* <DEDUP_REMOVED lines=21> */
.L_x_40124:
        /* <DEDUP_REMOVED lines=13> */
.L_x_40126:
[----:B------:R-:W-:Y:S05]  /*11fa0*/  BSYNC.RECONVERGENT B2 ;  /* 0x0000000000027941 */ /* 0x000fea0003800200 */
.L_x_40125:
        /* <DEDUP_REMOVED lines=43> */
[----:B------:R-:W-:Y:S02]  /*12260*/  IMAD.MOV.U32 R116, RZ, RZ, R92 ;  /* 0x000000ffff747224 */ /* 0x000fe400078e005c */
[----:B------:R-:W-:Y:S01]  /*12270*/  HFMA2 R92, -RZ, RZ, 0, 0 ;  /* 0x00000000ff5c7431 */ /* 0x000fe200000001ff */
[----:B------:R-:W-:-:S07]  /*12280*/  LOP3.LUT R6, R4, UR29, R93, 0x96, !PT ;  /* 0x0000001d04067c12 */ /* 0x000fce000f8e965d */
.L_x_40123:
[----:B------:R-:W-:Y:S05]  /*12290*/  BSYNC.RECONVERGENT B1 ;  /* 0x0000000000017941 */ /* 0x000fea0003800200 */
.L_x_40122:
[----:B------:R-:W-:Y:S01]  /*122a0*/  I2FP.F32.U32 R4, R110 ;  /* 0x0000006e00047245 */ /* 0x000fe20000201000 */
[----:B------:R-:W-:Y:S01]  /*122b0*/  FMUL.FTZ R93, R90, UR4 ;  /* 0x000000045a5d7c20 */ /* 0x000fe20008410000 */
[----:B------:R-:W-:Y:S01]  /*122c0*/  ISETP.NE.AND P5, PT, R92, 0x1, PT ;  /* 0x000000015c00780c */ /* 0x000fe20003fa5270 */
[----:B------:R-:W-:Y:S01]  /*122d0*/  BSSY.RECONVERGENT B1, `(.L_x_40127) ;  /* 0x000004e000017945 */ /* 0x000fe20003800200 */
[----:B------:R-:W-:Y:S01]  /*122e0*/  MOV R110, R0 ;  /* 0x00000000006e7202 */ /* 0x000fe20000000f00 */
        /* <DEDUP_REMOVED lines=16> */
.L_x_40129:
        /* <DEDUP_REMOVED lines=13> */
.L_x_40131:
[----:B------:R-:W-:Y:S05]  /*124c0*/  BSYNC.RECONVERGENT B2 ;  /* 0x0000000000027941 */ /* 0x000fea0003800200 */
.L_x_40130:
        /* <DEDUP_REMOVED lines=46> */
.L_x_40128:
[----:B------:R-:W-:Y:S05]  /*127b0*/  BSYNC.RECONVERGENT B1 ;  /* 0x0000000000017941 */ /* 0x000fea0003800200 */
.L_x_40127:
        /* <DEDUP_REMOVED lines=9> */
.L_x_40111:
[----:B------:R-:W-:Y:S01]  /*12850*/  ISETP.NE.AND P2, PT, R4, 0x1, PT ;  /* 0x000000010400780c */ /* 0x000fe20003f45270 */
[----:B------:R-:W-:Y:S01]  /*12860*/  BSSY.RECONVERGENT B1, `(.L_x_40133) ;  /* 0x000004a000017945 */ /* 0x000fe20003800200 */
[----:B0-2---:R-:W-:Y:S02]  /*12870*/  HFMA2 R94, -RZ, RZ, 0, 1.1920928955078125e-07 ;  /* 0x00000002ff5e7431 */ /* 0x005fe400000001ff */
        /* <DEDUP_REMOVED lines=13> */
.L_x_40135:
        /* <DEDUP_REMOVED lines=13> */
.L_x_40137:
[----:B------:R-:W-:Y:S05]  /*12a20*/  BSYNC.RECONVERGENT B2 ;  /* 0x0000000000027941 */ /* 0x000fea0003800200 */
.L_x_40136:
        /* <DEDUP_REMOVED lines=45> */
.L_x_40134:
[----:B------:R-:W-:Y:S05]  /*12d00*/  BSYNC.RECONVERGENT B1 ;  /* 0x0000000000017941 */ /* 0x000fea0003800200 */
.L_x_40133:
[----:B------:R-:W0:Y:S01]  /*12d10*/  LDC R2, c[0x0][0x408] ;  /* 0x00010200ff027b82 */ /* 0x000e220000000800 */
[----:B------:R-:W-:Y:S01]  /*12d20*/  ISETP.NE.AND P3, PT, R94, 0x1, PT ;  /* 0x000000015e00780c */ /* 0x000fe20003f65270 */
[----:B------:R-:W-:Y:S01]  /*12d30*/  IMAD.MOV.U32 R110, RZ, RZ, 0x2f800000 ;  /* 0x2f800000ff6e7424 */ /* 0x000fe200078e00ff */
[----:B------:R-:W-:Y:S01]  /*12d40*/  I2FP.F32.U32 R93, R92 ;  /* 0x0000005c005d7245 */ /* 0x000fe20000201000 */
[----:B-----5:R-:W-:Y:S01]  /*12d50*/  FMUL.FTZ R111, R88, UR4 ;  /* 0x00000004586f7c20 */ /* 0x020fe20008410000 */
[----:B------:R-:W-:Y:S01]  /*12d60*/  BSSY.RECONVERGENT B1, `(.L_x_40138) ;  /* 0x000004c000017945 */ /* 0x000fe20003800200 */
[----:B------:R-:W-:Y:S01]  /*12d70*/  MOV R92, 0x2 ;  /* 0x00000002005c7802 */ /* 0x000fe20000000f00 */
[----:B------:R-:W-:Y:S01]  /*12d80*/  IMAD.MOV.U32 R88, RZ, RZ, R0 ;  /* 0x000000ffff587224 */ /* 0x000fe200078e0000 */
[----:B------:R-:W1:Y:S01]  /*12d90*/  LDC R109, c[0x0][0x404] ;  /* 0x00010100ff6d7b82 */ /* 0x000e620000000800 */
[----:B------:R-:W-:Y:S01]  /*12da0*/  FFMA.FTZ R4, R93, R110, 1.1641532182693481445e-10 ;  /* 0x2f0000005d047423 */ /* 0x000fe2000001006e */
[----:B0-----:R-:W-:-:S04]  /*12db0*/  FMUL.FTZ R111, R111, R2 ;  /* 0x000000026f6f7220 */ /* 0x001fc80000410000 */
[----:B-1----:R-:W-:Y:S01]  /*12dc0*/  FSETP.LE.FTZ.AND P2, PT, R4, R109, PT ;  /* 0x0000006d0400720b */ /* 0x002fe20003f53000 */
        /* <DEDUP_REMOVED lines=9> */
.L_x_40140:
        /* <DEDUP_REMOVED lines=13> */
.L_x_40142:
[----:B------:R-:W-:Y:S05]  /*12f30*/  BSYNC.RECONVERGENT B2 ;  /* 0x0000000000027941 */ /* 0x000fea0003800200 */
.L_x_40141:
[----:B------:R-:W-:Y:S01]  /*12f40*/  IMAD.WIDE.U32 R4, R100, -0x326172a9, RZ ;  /* 0xcd9e8d5764047825 */ /* 0x000fe200078e00ff */
[----:B------:R-:W-:Y:S01]  /*12f50*/  LOP3.LUT R92, R3, UR7, R113, 0x96, !PT ;  /* 0x00000007035c7c12 */ /* 0x000fe2000f8e9671 */
[----:B------:R-:W-:Y:S01]  /*12f60*/  UIADD3 UR5, UPT, UPT, UR6, 0x1715609d, URZ ;  /* 0x1715609d06057890 */ /* 0x000fe2000fffe0ff */
[----:B------:R-:W-:Y:S01]  /*12f70*/  MOV R88, R116 ;  /* 0x0000007400587202 */ /* 0x000fe20000000f00 */
        /* <DEDUP_REMOVED lines=42> */
.L_x_40139:
[----:B------:R-:W-:Y:S05]  /*13220*/  BSYNC.RECONVERGENT B1 ;  /* 0x0000000000017941 */ /* 0x000fea0003800200 */
.L_x_40138:
        /* <DEDUP_REMOVED lines=18> */
.L_x_40145:
        /* <DEDUP_REMOVED lines=13> */
.L_x_40147:
[----:B------:R-:W-:Y:S05]  /*13420*/  BSYNC.RECONVERGENT B2 ;  /* 0x0000000000027941 */ /* 0x000fea0003800200 */
.L_x_40146:
        /* <DEDUP_REMOVED lines=46> */
.L_x_40144:
[----:B------:R-:W-:Y:S05]  /*13710*/  BSYNC.RECONVERGENT B1 ;  /* 0x0000000000017941 */ /* 0x000fea0003800200 */
.L_x_40143:
        /* <DEDUP_REMOVED lines=18> */
.L_x_40150:
        /* <DEDUP_REMOVED lines=13> */
.L_x_40152:
[----:B------:R-:W-:Y:S05]  /*13910*/  BSYNC.RECONVERGENT B2 ;  /* 0x0000000000027941 */ /* 0x000fea0003800200 */
.L_x_40151:
        /* <DEDUP_REMOVED lines=46> */
.L_x_40149:
[----:B------:R-:W-:Y:S05]  /*13c00*/  BSYNC.RECONVERGENT B1 ;  /* 0x0000000000017941 */ /* 0x000fea0003800200 */
.L_x_40148:
        /* <DEDUP_REMOVED lines=10> */
.L_x_40132:
[----:B------:R-:W0:Y:S01]  /*13cb0*/  LDC.64 R94, c[0x0][0x3a8] ;  /* 0x0000ea00ff5e7b82 */ /* 0x000e220000000a00 */
[----:B------:R-:W-:Y:S02]  /*13cc0*/  SEL R2, RZ, 0x1000000, !P5 ;  /* 0x01000000ff027807 */ /* 0x000fe40006800000 */
[----:B------:R-:W-:Y:S02]  /*13cd0*/  SEL R109, RZ, 0x10000, !P4 ;  /* 0x00010000ff6d7807 */ /* 0x000fe40006000000 */
[----:B------:R-:W-:Y:S02]  /*13ce0*/  SEL R110, RZ, 0x100, !P3 ;  /* 0x00000100ff6e7807 */ /* 0x000fe40005800000 */
[----:B------:R-:W-:Y:S01]  /*13cf0*/  SEL R111, RZ, 0x1, !P2 ;  /* 0x00000001ff6f7807 */ /* 0x000fe20005000000 */
[----:B------:R-:W1:Y:S01]  /*13d00*/  LDC.64 R92, c[0x0][0x3b0] ;  /* 0x0000ec00ff5c7b82 */ /* 0x000e620000000a00 */
[----:B------:R-:W-:-:S05]  /*13d10*/  IADD3 R2, PT, PT, R110, R2, R109 ;  /* 0x000000026e027210 */ /* 0x000fca0007ffe06d */
[----:B------:R-:W-:Y:S01]  /*13d20*/  IMAD.IADD R111, R2, 0x1, R111 ;  /* 0x00000001026f7824 */ /* 0x000fe200078e026f */
[----:B------:R-:W-:Y:S01]  /*13d30*/  MOV R2, R116 ;  /* 0x0000007400027202 */ /* 0x000fe20000000f00 */
[----:B0-----:R-:W-:-:S05]  /*13d40*/  IMAD.WIDE.U32 R94, R104, 0x10, R94 ;  /* 0x00000010685e7825 */ /* 0x001fca00078e005e */
[----:B------:R3:W-:Y:S01]  /*13d50*/  STG.E.128 desc[UR8][R94.64], R88 ;  /* 0x000000585e007986 */ /* 0x0007e2000c101d08 */
[----:B-1----:R-:W-:-:S05]  /*13d60*/  IMAD.WIDE.U32 R92, R104, 0x4, R92 ;  /* 0x00000004685c7825 */ /* 0x002fca00078e005c */
[----:B------:R3:W-:Y:S02]  /*13d70*/  STG.E desc[UR8][R92.64], R111 ;  /* 0x0000006f5c007986 */ /* 0x0007e4000c101908 */
.L_x_40110:
[----:B------:R-:W-:Y:S05]  /*13d80*/  BSYNC.RECONVERGENT B0 ;  /* 0x0000000000007941 */ /* 0x000fea0003800200 */
.L_x_40109:
[----:B0-23--:R-:W-:Y:S01]  /*13d90*/  FADD.FTZ R92, RZ, R96 ;  /* 0x00000060ff5c7221 */ /* 0x00dfe20000010000 */
[C---:B------:R-:W-:Y:S01]  /*13da0*/  ISETP.GT.U32.AND P6, PT, R8.reuse, 0x1ff, PT ;  /* 0x000001ff0800780c */ /* 0x040fe20003fc4070 */
        /* <DEDUP_REMOVED lines=126> */
.L_x_40154:
[----:B------:R-:W-:Y:S05]  /*14590*/  BSYNC.RECONVERGENT B0 ;  /* 0x0000000000007941 */ /* 0x000fea0003800200 */
.L_x_40153:
[----:B------:R-:W-:Y:S01]  /*145a0*/  BAR.SYNC.DEFER_BLOCKING 0x0 ;  /* 0x0000000000007b1d */ /* 0x000fe20000010000 */
[----:B------:R-:W-:Y:S01]  /*145b0*/  ISETP.GT.U32.AND P2, PT, R104, 0x7, PT ;  /* 0x000000076800780c */ /* 0x000fe20003f44070 */
[----:B0-----:R-:W-:-:S04]  /*145c0*/  IMAD.MOV.U32 R92, RZ, RZ, RZ ;  /* 0x000000ffff5c7224 */ /* 0x001fc800078e00ff */
        /* <DEDUP_REMOVED lines=10> */
.L_x_40156:
[----:B------:R-:W-:Y:S05]  /*14670*/  BSYNC.RECONVERGENT B0 ;  /* 0x0000000000007941 */ /* 0x000fea0003800200 */
.L_x_40155:
        /* <DEDUP_REMOVED lines=11> */
[----:B------:R-:W0:Y:S01]  /*14730*/  MUFU.RCP R111, R94 ;  /* 0x0000005e006f7308 */ /* 0x000e220000001000 */
[----:B--2---:R-:W-:Y:S02]  /*14740*/  FADD.FTZ R124, R124, R93 ;  /* 0x0000005d7c7c7221 */ /* 0x004fe40000010000 */
[----:B------:R-:W-:Y:S01]  /*14750*/  FFMA.FTZ R110, R121, R92, R110 ;  /* 0x0000005c796e7223 */ /* 0x000fe2000001006e */
[----:B------:R-:W-:-:S04]  /*14760*/  FADD.FTZ R92, -R95, R92 ;  /* 0x0000005c5f5c7221 */ /* 0x000fc80000010100 */
[----:B------:R-:W-:-:S04]  /*14770*/  FMUL.FTZ R92, R92, R92 ;  /* 0x0000005c5c5c7220 */ /* 0x000fc80000410000 */
[----:B------:R-:W-:-:S04]  /*14780*/  FMUL.FTZ R121, R92, R121 ;  /* 0x000000795c797220 */ /* 0x000fc80000410000 */
[----:B------:R-:W-:Y:S01]  /*14790*/  FMUL.FTZ R121, R121, R112 ;  /* 0x0000007079797220 */ /* 0x000fe20000410000 */
[----:B0-----:R-:W-:-:S03]  /*147a0*/  FMUL.FTZ R114, R111, R110 ;  /* 0x0000006e6f727220 */ /* 0x001fc60000410000 */
[----:B------:R-:W-:Y:S01]  /*147b0*/  FFMA.FTZ R121, R111, R121, R124 ;  /* 0x000000796f797223 */ /* 0x000fe2000001007c */
[----:B-1----:R-:W-:Y:S01]  /*147c0*/  IMAD.IADD R110, R104, 0x1, R109 ;  /* 0x00000001686e7824 */ /* 0x002fe200078e026d */
[----:B------:R-:W0:Y:S01]  /*147d0*/  SHFL.DOWN PT, R113, R114, 0x2, 0x1f ;  /* 0x08401f0072717f89 */ /* 0x000e2200000e0000 */
[----:B------:R-:W-:Y:S01]  /*147e0*/  I2FP.F32.S32 R122, R109 ;  /* 0x0000006d007a7245 */ /* 0x000fe20000201400 */
[----:B------:R-:W1:Y:S02]  /*147f0*/  LDC R111, c[0x0][0x448] ;  /* 0x00011200ff6f7b82 */ /* 0x000e640000000800 */
[----:B------:R-:W-:Y:S01]  /*14800*/  I2FP.F32.S32 R119, R110 ;  /* 0x0000006e00777245 */ /* 0x000fe20000201400 */
[----:B------:R-:W2:Y:S03]  /*14810*/  SHFL.DOWN PT, R123, R110, 0x1, 0x1f ;  /* 0x08201f006e7b7f89 */ /* 0x000ea600000e0000 */
[----:B------:R-:W3:Y:S01]  /*14820*/  MUFU.RCP R120, R119 ;  /* 0x0000007700787308 */ /* 0x000ee20000001000 */
[----:B------:R-:W4:Y:S01]  /*14830*/  SHFL.DOWN PT, R92, R121, 0x2, 0x1f ;  /* 0x08401f00795c7f89 */ /* 0x000f2200000e0000 */
[----:B0-----:R-:W-:Y:S01]  /*14840*/  FMUL.FTZ R109, R113, R122 ;  /* 0x0000007a716d7220 */ /* 0x001fe20000410000 */
[----:B------:R-:W-:-:S03]  /*14850*/  FADD.FTZ R113, R114, -R113 ;  /* 0x8000007172717221 */ /* 0x000fc60000010000 */
[----:B------:R-:W-:Y:S01]  /*14860*/  FFMA.FTZ R109, R94, R114, R109 ;  /* 0x000000725e6d7223 */ /* 0x000fe2000001006d */
[----:B--2---:R-:W-:Y:S01]  /*14870*/  IADD3 R104, PT, PT, R110, R123, RZ ;  /* 0x0000007b6e687210 */ /* 0x004fe20007ffe0ff */
[----:B------:R-:W-:Y:S01]  /*14880*/  FMUL.FTZ R113, R113, R113 ;  /* 0x0000007171717220 */ /* 0x000fe20000410000 */
[----:B------:R-:W-:Y:S01]  /*14890*/  I2FP.F32.S32 R116, R123 ;  /* 0x0000007b00747245 */ /* 0x000fe20000201400 */
[----:B---3--:R-:W-:Y:S01]  /*148a0*/  FMUL.FTZ R118, R120, R109 ;  /* 0x0000006d78767220 */ /* 0x008fe20000410000 */
[----:B------:R-:W-:Y:S01]  /*148b0*/  I2FP.F32.S32 R115, R104 ;  /* 0x0000006800737245 */ /* 0x000fe20000201400 */
[----:B------:R-:W-:Y:S01]  /*148c0*/  FMUL.FTZ R113, R94, R113 ;  /* 0x000000715e717220 */ /* 0x000fe20000410000 */
[----:B----4-:R-:W-:Y:S02]  /*148d0*/  FADD.FTZ R93, R121, R92 ;  /* 0x0000005c795d7221 */ /* 0x010fe40000010000 */
[----:B------:R-:W0:Y:S01]  /*148e0*/  SHFL.DOWN PT, R117, R118, 0x1, 0x1f ;  /* 0x08201f0076757f89 */ /* 0x000e2200000e0000 */
[----:B------:R-:W-:Y:S01]  /*148f0*/  FMUL.FTZ R113, R113, R122 ;  /* 0x0000007a71717220 */ /* 0x000fe20000410000 */
[----:B------:R-:W2:Y:S03]  /*14900*/  MUFU.RCP R115, R115 ;  /* 0x0000007300737308 */ /* 0x000ea60000001000 */
[----:B------:R-:W-:Y:S01]  /*14910*/  FFMA.FTZ R93, R120, R113, R93 ;  /* 0x00000071785d7223 */ /* 0x000fe2000001005d */
[----:B------:R-:W-:-:S04]  /*14920*/  MOV R113, UR16 ;  /* 0x0000001000717c02 */ /* 0x000fc80008000f00 */
[----:B------:R-:W3:Y:S01]  /*14930*/  SHFL.DOWN PT, R92, R93, 0x1, 0x1f ;  /* 0x08201f005d5c7f89 */ /* 0x000ee200000e0000 */
[----:B0-----:R-:W-:Y:S01]  /*14940*/  FMUL.FTZ R104, R117, R116 ;  /* 0x0000007475687220 */ /* 0x001fe20000410000 */
[----:B------:R-:W-:-:S03]  /*14950*/  FADD.FTZ R117, R118, -R117 ;  /* 0x8000007576757221 */ /* 0x000fc60000010000 */
[----:B------:R-:W-:Y:S01]  /*14960*/  FFMA.FTZ R104, R119, R118, R104 ;  /* 0x0000007677687223 */ /* 0x000fe20000010068 */
[----:B------:R-:W-:-:S03]  /*14970*/  FMUL.FTZ R94, R117, R117 ;  /* 0x00000075755e7220 */ /* 0x000fc60000410000 */
[----:B--2---:R-:W-:Y:S01]  /*14980*/  FMUL.FTZ R109, R115, R104 ;  /* 0x00000068736d7220 */ /* 0x004fe20000410000 */
[----:B------:R-:W-:Y:S01]  /*14990*/  FMUL.FTZ R119, R119, R94 ;  /* 0x0000005e77777220 */ /* 0x000fe20000410000 */
[----:B---3--:R-:W-:-:S03]  /*149a0*/  FADD.FTZ R92, R93, R92 ;  /* 0x0000005c5d5c7221 */ /* 0x008fc60000010000 */
[----:B------:R-:W-:Y:S01]  /*149b0*/  FMUL.FTZ R119, R119, R116 ;  /* 0x0000007477777220 */ /* 0x000fe20000410000 */
[----:B------:R-:W0:Y:S03]  /*149c0*/  SHFL.IDX PT, R109, R109, RZ, 0x1f ;  /* 0x00001fff6d6d7589 */ /* 0x000e2600000e0000 */
[----:B------:R-:W-:-:S05]  /*149d0*/  FFMA.FTZ R119, R115, R119, R92 ;  /* 0x0000007773777223 */ /* 0x000fca000001005c */
[----:B------:R-:W1:Y:S01]  /*149e0*/  SHFL.IDX PT, R112, R119, RZ, 0x1f ;  /* 0x00001fff77707589 */ /* 0x000e6200000e0000 */
[C---:B0-----:R-:W-:Y:S01]  /*149f0*/  FMUL.FTZ R110, R109.reuse, R109 ;  /* 0x0000006d6d6e7220 */ /* 0x041fe20000410000 */
[----:B------:R-:W-:-:S04]  /*14a00*/  FSEL R104, R109, RZ, !P2 ;  /* 0x000000ff6d687208 */ /* 0x000fc80005000000 */
[----:B------:R-:W-:Y:S02]  /*14a10*/  FSEL R110, R110, RZ, P2 ;  /* 0x000000ff6e6e7208 */ /* 0x000fe40001000000 */
[----:B------:R-:W-:Y:S01]  /*14a20*/  ISETP.NE.AND P2, PT, R102, RZ, PT ;  /* 0x000000ff6600720c */ /* 0x000fe20003f45270 */
[----:B-1----:R-:W-:-:S04]  /*14a30*/  FFMA.FTZ R111, R112, UR32, R111 ;  /* 0x00000020706f7c23 */ /* 0x002fc8000801006f */
[----:B------:R-:W-:Y:S01]  /*14a40*/  FADD.FTZ R102, R111, R110 ;  /* 0x0000006e6f667221 */ /* 0x000fe20000010000 */
[----:B------:R-:W-:-:S05]  /*14a50*/  IMAD.U32 R111, RZ, RZ, UR16 ;  /* 0x00000010ff6f7e24 */ /* 0x000fca000f8e00ff */
        /* <DEDUP_REMOVED lines=21> */
[----:B0-----:R-:W-:-:S04]  /*14bb0*/  IMAD.WIDE.U32 R110, R101, 0x10, R110 ;  /* 0x00000010656e7825 */ /* 0x001fc800078e006e */
[----:B------:R-:W-:Y:S01]  /*14bc0*/  VIADD R101, R101, 0x100 ;  /* 0x0000010065657836 */ /* 0x000fe20000000000 */
[----:B------:R0:W-:Y:S06]  /*14bd0*/  STG.E.128 desc[UR8][R110.64], R92 ;  /* 0x0000005c6e007986 */ /* 0x0001ec000c101d08 */
.L_x_40158:
[----:B------:R-:W-:Y:S05]  /*14be0*/  BSYNC.RECONVERGENT B0 ;  /* 0x0000000000007941 */ /* 0x000fea0003800200 */
.L_x_40157:
[----:B------:R-:W-:Y:S01]  /*14bf0*/  ISETP.NE.AND P0, PT, R103, RZ, PT ;  /* 0x000000ff6700720c */ /* 0x000fe20003f05270 */
[----:B------:R-:W-:-:S12]  /*14c00*/  BSSY.RECONVERGENT B0, `(.L_x_40159) ;  /* 0x0000012000007945 */ /* 0x000fd80003800200 */
[----:B------:R-:W-:Y:S05]  /*14c10*/  @!P0 BRA `(.L_x_40160) ;  /* 0x0000000000408947 */ /* 0x000fea0003800000 */
[----:B0-----:R-:W0:Y:S01]  /*14c20*/  LDC.64 R110, c[0x0][0x428] ;  /* 0x00010a00ff6e7b82 */ /* 0x001e220000000a00 */
        /* <DEDUP_REMOVED lines=12> */
[C---:B0-----:R-:W-:Y:S01]  /*14cf0*/  IMAD.WIDE.U32 R110, R101.reuse, 0x10, R110 ;  /* 0x00000010656e7825 */ /* 0x041fe200078e006e */
[----:B------:R-:W-:-:S04]  /*14d00*/  IADD3 R101, PT, PT, R101, 0x100, RZ ;  /* 0x0000010065657810 */ /* 0x000fc80007ffe0ff */
[----:B------:R2:W-:Y:S03]  /*14d10*/  STG.E.128 desc[UR8][R110.64], R92 ;  /* 0x0000005c6e007986 */ /* 0x0005e6000c101d08 */
.L_x_40160:
[----:B------:R-:W-:Y:S05]  /*14d20*/  BSYNC.RECONVERGENT B0 ;  /* 0x0000000000007941 */ /* 0x000fea0003800200 */
.L_x_40159:
[----:B------:R-:W-:Y:S01]  /*14d30*/  ISETP.NE.AND P0, PT, R105, RZ, PT ;  /* 0x000000ff6900720c */ /* 0x000fe20003f05270 */
[----:B------:R-:W-:-:S12]  /*14d40*/  BSSY.RECONVERGENT B0, `(.L_x_40161) ;  /* 0x0000012000007945 */ /* 0x000fd80003800200 */
[----:B------:R-:W-:Y:S05]  /*14d50*/  @!P0 BRA `(.L_x_40162) ;  /* 0x0000000000408947 */ /* 0x000fea0003800000 */
[----:B0-2---:R-:W0:Y:S01]  /*14d60*/  LDC.64 R110, c[0x0][0x428] ;  /* 0x00010a00ff6e7b82 */ /* 0x005e220000000a00 */
        /* <DEDUP_REMOVED lines=15> */
.L_x_40162:
[----:B------:R-:W-:Y:S05]  /*14e60*/  BSYNC.RECONVERGENT B0 ;  /* 0x0000000000007941 */ /* 0x000fea0003800200 */
.L_x_40161:
[----:B------:R-:W-:Y:S01]  /*14e70*/  ISETP.NE.AND P0, PT, R106, RZ, PT ;  /* 0x000000ff6a00720c */ /* 0x000fe20003f05270 */
[----:B------:R-:W-:-:S12]  /*14e80*/  BSSY.RECONVERGENT B0, `(.L_x_40163) ;  /* 0x0000012000007945 */ /* 0x000fd80003800200 */
[----:B------:R-:W-:Y:S05]  /*14e90*/  @!P0 BRA `(.L_x_40164) ;  /* 0x0000000000408947 */ /* 0x000fea0003800000 */
[----:B0-23--:R-:W0:Y:S01]  /*14ea0*/  LDC.64 R110, c[0x0][0x428] ;  /* 0x00010a00ff6e7b82 */ /* 0x00de220000000a00 */
        /* <DEDUP_REMOVED lines=15> */
.L_x_40164:
[----:B------:R-:W-:Y:S05]  /*14fa0*/  BSYNC.RECONVERGENT B0 ;  /* 0x0000000000007941 */ /* 0x000fea0003800200 */
.L_x_40163:
        /* <DEDUP_REMOVED lines=13> */
[----:B-----5:R-:W-:Y:S01]  /*15080*/  FFMA.FTZ R92, R95, R32, R28 ;  /* 0x000000205f5c7223 */ /* 0x020fe2000001001c */
[----:B------:R-:W-:Y:S01]  /*15090*/  FFMA.FTZ R93, R94, R33, R29 ;  /* 0x000000215e5d7223 */ /* 0x000fe2000001001d */
[----:B------:R-:W-:Y:S01]  /*150a0*/  FFMA.FTZ R94, R105, R34, R30 ;  /* 0x00000022695e7223 */ /* 0x000fe2000001001e */
[----:B------:R-:W-:Y:S01]  /*150b0*/  FFMA.FTZ R95, R110, R35, R31 ;  /* 0x000000236e5f7223 */ /* 0x000fe2000001001f */
[----:B------:R-:W-:-:S04]  /*150c0*/  VIADD R101, R101, 0x100 ;  /* 0x0000010065657836 */ /* 0x000fc80000000000 */
[----:B------:R0:W-:Y:S03]  /*150d0*/  STG.E.128 desc[UR8][R106.64], R92 ;  /* 0x0000005c6a007986 */ /* 0x0001e6000c101d08 */
.L_x_40166:
[----:B------:R-:W-:Y:S05]  /*150e0*/  BSYNC.RECONVERGENT B0 ;  /* 0x0000000000007941 */ /* 0x000fea0003800200 */
.L_x_40165:
        /* <DEDUP_REMOVED lines=17> */
[----:B------:R-:W-:-:S04]  /*15200*/  IADD3 R101, PT, PT, R101, 0x100, RZ ;  /* 0x0000010065657810 */ /* 0x000fc80007ffe0ff */
[----:B------:R0:W-:Y:S03]  /*15210*/  STG.E.128 desc[UR8][R106.64], R92 ;  /* 0x0000005c6a007986 */ /* 0x0001e6000c101d08 */
.L_x_40168:
[----:B------:R-:W-:Y:S05]  /*15220*/  BSYNC.RECONVERGENT B0 ;  /* 0x0000000000007941 */ /* 0x000fea0003800200 */
.L_x_40167:
        /* <DEDUP_REMOVED lines=15> */
[----:B------:R-:W-:-:S05]  /*15320*/  FFMA.FTZ R95, R104, R19, R15 ;  /* 0x00000013685f7223 */ /* 0x000fca000001000f */
[----:B------:R0:W-:Y:S02]  /*15330*/  STG.E.128 desc[UR8][R102.64], R92 ;  /* 0x0000005c66007986 */ /* 0x0001e4000c101d08 */
.L_x_40170:
[----:B------:R-:W-:Y:S05]  /*15340*/  BSYNC.RECONVERGENT B0 ;  /* 0x0000000000007941 */ /* 0x000fea0003800200 */
.L_x_40169:
[----:B------:R-:W-:Y:S02]  /*15350*/  UIADD3 UR16, UPT, UPT, UR16, UR12, URZ ;  /* 0x0000000c10107290 */ /* 0x000fe4000fffe0ff */
[----:B------:R-:W-:Y:S02]  /*15360*/  UPLOP3.LUT UP2, UPT, UPT, UPT, UP2, 0x40, 0x4 ;  /* 0x000000000004789c */ /* 0x000fe40003f4e820 */
[----:B------:R-:W-:-:S09]  /*15370*/  UISETP.GE.AND UP1, UPT, UR16, UR13, UPT ;  /* 0x0000000d1000728c */ /* 0x000fd2000bf26270 */
[----:B------:R-:W-:Y:S05]  /*15380*/  BRA.U !UP1, `(.L_x_40171) ;  /* 0xfffffeb909fc7547 */ /* 0x000fea000b83ffff */
[----:B------:R-:W-:Y:S05]  /*15390*/  EXIT ;  /* 0x000000000000794d */ /* 0x000fea0003800000 */
.L_x_40172:
        /* <DEDUP_REMOVED lines=14> */
.L_x_42443:


//--------------------- .text._ZN10layer_norm13ln_fwd_kernelINS_13Kernel_traitsIfffffjLj7168ELj1ELj1ELj8ELj16ENS_18Kernel_traits_baseILj7168EfffffjLj256EEEEELb1ELb0ELb0ELb1EEEvNS_9FwdParamsE --------------------------
	.section	.text._ZN10layer_norm13ln_fwd_kernelINS_13Kernel_traitsIfffffjLj7168ELj1ELj1ELj8ELj16ENS_18Kernel_traits_baseILj7168EfffffjLj256EEEEELb1ELb0ELb0ELb1EEEvNS_9FwdParamsE,"ax",@progbits
	.align	128
        .global         _ZN10layer_norm13ln_fwd_kernelINS_13Kernel_traitsIfffffjLj7168ELj1ELj1ELj8ELj16ENS_18Kernel_traits_baseILj7168EfffffjLj256EEEEELb1ELb0ELb0ELb1EEEvNS_9FwdParamsE
        .type           _ZN10layer_norm13ln_fwd_kernelINS_13Kernel_traitsIfffffjLj7168ELj1ELj1ELj8ELj16ENS_18Kernel_traits_baseILj7168EfffffjLj256EEEEELb1ELb0ELb0ELb1EEEvNS_9FwdParamsE,@function
        .size           _ZN10layer_norm13ln_fwd_kernelINS_13Kernel_traitsIfffffjLj7168ELj1ELj1ELj8ELj16ENS_18Kernel_traits_baseILj7168EfffffjLj256EEEEELb1ELb0ELb0ELb1EEEvNS_9FwdParamsE,(.L_x_42444 - _ZN10layer_norm13ln_fwd_kernelINS_13Kernel_traitsIfffffjLj7168ELj1ELj1ELj8ELj16ENS_18Kernel_traits_baseILj7168EfffffjLj256EEEEELb1ELb0ELb0ELb1EEEvNS_9FwdParamsE)
        .other          _ZN10layer_norm13ln_fwd_kernelINS_13Kernel_traitsIfffffjLj7168ELj1ELj1ELj8ELj16ENS_18Kernel_traits_baseILj7168EfffffjLj256EEEEELb1ELb0ELb0ELb1EEEvNS_9FwdParamsE,@"STO_CUDA_ENTRY STV_DEFAULT"
_ZN10layer_norm13ln_fwd_kernelINS_13Kernel_traitsIfffffjLj7168ELj1ELj1ELj8ELj16ENS_18Kernel_traits_baseILj7168EfffffjLj256EEEEELb1ELb0ELb0ELb1EEEvNS_9FwdParamsE:
.text._ZN10layer_norm13ln_fwd_kernelINS_13Kernel_traitsIfffffjLj7168ELj1ELj1ELj8ELj16ENS_18Kernel_traits_baseILj7168EfffffjLj256EEEEELb1ELb0ELb0ELb1EEEvNS_9FwdParamsE:
[----:B------:R-:W-:Y:S01]  /*0000*/  LDC R1, c[0x0][0x37c] ;  /* 0x0000df00ff017b82 */ /* 0x000fe20000000800 */
[----:B------:R-:W0:Y:S07]  /*0010*/  LDCU.U8 UR4, c[0x0][0x464] ;  /* 0x00008c80ff0477ac */ /* 0x000e2e0008000000 */
[----:B------:R-:W1:Y:S01]  /*0020*/  LDC R92, c[0x0][0x458] ;  /* 0x00011600ff5c7b82 */ /* 0x000e620000000800 */
[----:B------:R-:W2:Y:S01]  /*0030*/  LDCU.64 UR12, c[0x0][0x450] ;  /* 0x00008a00ff0c77ac */ /* 0x000ea20008000a00 */
[----:B------:R-:W3:Y:S06]  /*0040*/  LDCU.64 UR10, c[0x0][0x358] ;  /* 0x00006b00ff0a77ac */ /* 0x000eec0008000a00 */
[----:B------:R-:W1:Y:S01]  /*0050*/  LDC R93, c[0x0][0x45c] ;  /* 0x00011700ff5d7b82 */ /* 0x000e620000000800 */
[----:B0-----:R-:W-:Y:S01]  /*0060*/  ISETP.NE.AND P1, PT, RZ, UR4, PT ;  /* 0x00000004ff007c0c */ /* 0x001fe2000bf25270 */
[----:B------:R-:W0:Y:S01]  /*0070*/  LDCU.64 UR4, c[0x0][0x438] ;  /* 0x00008700ff0477ac */ /* 0x000e220008000a00 */
[----:B------:R-:W4:Y:S01]  /*0080*/  S2R R11, SR_TID.X ;  /* 0x00000000000b7919 */ /* 0x000f220000002100 */
[----:B--2---:R-:W-:-:S02]  /*0090*/  IMAD.U32 R2, RZ, RZ, UR12 ;  /* 0x0000000cff027e24 */ /* 0x004fc4000f8e00ff */
[----:B------:R-:W-:-:S08]  /*00a0*/  IMAD.U32 R3, RZ, RZ, UR13 ;  /* 0x0000000dff037e24 */ /* 0x000fd0000f8e00ff */
[----:B---3--:R-:W2:Y:S01]  /*00b0*/  @P1 LDG.E.64 R2, desc[UR10][R2.64] ;  /* 0x0000000a02021981 */ /* 0x008ea2000c1e1b00 */
[----:B------:R-:W3:Y:S03]  /*00c0*/  S2UR UR18, SR_CTAID.X ;  /* 0x00000000001279c3 */ /* 0x000ee60000002500 */
[----:B-1----:R-:W2:Y:S01]  /*00d0*/  @P1 LDG.E.64 R4, desc[UR10][R92.64] ;  /* 0x0000000a5c041981 */ /* 0x002ea2000c1e1b00 */
[----:B0-----:R-:W-:Y:S01]  /*00e0*/  ISETP.NE.U32.AND P0, PT, RZ, UR4, PT ;  /* 0x00000004ff007c0c */ /* 0x001fe2000bf05070 */
[----:B------:R-:W3:Y:S03]  /*00f0*/  LDCU UR4, c[0x0][0x384] ;  /* 0x00007080ff0477ac */ /* 0x000ee60008000800 */
[----:B------:R-:W0:Y:S01]  /*0100*/  @P1 LDC R69, c[0x0][0x460] ;  /* 0x00011800ff451b82 */ /* 0x000e220000000800 */
[----:B------:R-:W-:-:S13]  /*0110*/  ISETP.NE.AND.EX P0, PT, RZ, UR5, PT, P0 ;  /* 0x00000005ff007c0c */ /* 0x000fda000bf05300 */
[----:B------:R-:W4:Y:S08]  /*0120*/  @P0 LDC.64 R6, c[0x0][0x3d0] ;  /* 0x0000f400ff060b82 */ /* 0x000f300000000a00 */
[----:B------:R-:W1:Y:S01]  /*0130*/  @P0 LDC.64 R8, c[0x0][0x438] ;  /* 0x00010e00ff080b82 */ /* 0x000e620000000a00 */
[----:B----4-:R-:W-:-:S05]  /*0140*/  @P0 IMAD.WIDE.U32 R6, R11, 0x10, R6 ;  /* 0x000000100b060825 */ /* 0x010fca00078e0006 */
[----:B------:R4:W5:Y:S01]  /*0150*/  @P0 LDG.E.128 R64, desc[UR10][R6.64] ;  /* 0x0000000a06400981 */ /* 0x000962000c1e1d00 */
[----:B-1----:R-:W-:-:S03]  /*0160*/  @P0 IMAD.WIDE.U32 R8, R11, 0x10, R8 ;  /* 0x000000100b080825 */ /* 0x002fc600078e0008 */
        /* <DEDUP_REMOVED lines=13> */
[----:B------:R-:W1:Y:S01]  /*0240*/  LDC R100, c[0x0][0x360] ;  /* 0x0000d800ff647b82 */ /* 0x000e620000000800 */
[----:B---3--:R-:W-:-:S06]  /*0250*/  UISETP.GE.AND UP0, UPT, UR18, UR4, UPT ;  /* 0x000000041200728c */ /* 0x008fcc000bf06270 */
[----:B------:R-:W-:Y:S01]  /*0260*/  PLOP3.LUT P3, PT, PT, PT, UP0, 0x80, 0x8 ;  /* 0x000000000008781c */ /* 0x000fe20003f6f008 */
[----:B-1----:R-:W-:Y:S01]  /*0270*/  IMAD R100, R100, UR18, R11 ;  /* 0x0000001264647c24 */ /* 0x002fe2000f8e020b */
[----:B--2---:R-:W-:Y:S02]  /*0280*/  @P1 R2UR UR12, R2 ;  /* 0x00000000020c12ca */ /* 0x004fe400000e0000 */
[----:B------:R-:W-:Y:S02]  /*0290*/  @P1 R2UR UR13, R3 ;  /* 0x00000000030d12ca */ /* 0x000fe400000e0000 */
[----:B0-----:R-:W-:-:S04]  /*02a0*/  @P1 IADD3 R92, P2, PT, R4, R69, RZ ;  /* 0x00000045045c1210 */ /* 0x001fc80007f5e0ff */
[----:B------:R-:W-:Y:S01]  /*02b0*/  @P1 IADD3.X R93, PT, PT, RZ, R5, RZ, P2, !PT ;  /* 0x00000005ff5d1210 */ /* 0x000fe200017fe4ff */
[----:B----4-:R-:W-:Y:S08]  /*02c0*/  @P0 BRA `(.L_x_40173) ;  /* 0x00000000005c0947 */ /* 0x010ff00003800000 */
[----:B------:R-:W0:Y:S02]  /*02d0*/  LDC.64 R2, c[0x0][0x3d0] ;  /* 0x0000f400ff027b82 */ /* 0x000e240000000a00 */
        /* <DEDUP_REMOVED lines=22> */
.L_x_40173:
[----:B------:R-:W-:Y:S01]  /*0440*/  UIADD3 UR21, UPT, UPT, UR12, -0x61c88647, URZ ;  /* 0x9e3779b90c157890 */ /* 0x000fe2000fffe0ff */
[----:B------:R-:W-:Y:S01]  /*0450*/  SHF.R.U64 R11, R92, 0x2, R93 ;  /* 0x000000025c0b7819 */ /* 0x000fe2000000125d */
[----:B------:R-:W-:Y:S10]  /*0460*/  @P3 EXIT ;  /* 0x000000000000394d */ /* 0x000ff40003800000 */
[----:B------:R-:W-:Y:S01]  /*0470*/  IMAD.HI.U32 R3, R100, -0x326172a9, RZ ;  /* 0xcd9e8d5764037827 */ /* 0x000fe200078e00ff */
[----:B------:R-:W-:Y:S01]  /*0480*/  SHF.R.U32.HI R10, RZ, 0x2, R93 ;  /* 0x00000002ff0a7819 */ /* 0x000fe2000001165d */
[----:B------:R-:W-:Y:S01]  /*0490*/  UIADD3 UR22, UPT, UPT, UR13, -0x4498517b, URZ ;  /* 0xbb67ae850d167890 */ /* 0x000fe2000fffe0ff */
[----:B------:R-:W-:Y:S01]  /*04a0*/  LOP3.LUT R92, R92, 0x3, RZ, 0xc0, !PT ;  /* 0x000000035c5c7812 */ /* 0x000fe200078ec0ff */
[C---:B------:R-:W-:Y:S01]  /*04b0*/  IMAD.HI.U32 R0, R11.reuse, -0x2daee0ad, RZ ;  /* 0xd2511f530b007827 */ /* 0x040fe200078e00ff */
[----:B------:R-:W-:Y:S01]  /*04c0*/  LOP3.LUT R3, R10, UR12, R3, 0x96, !PT ;  /* 0x0000000c0a037c12 */ /* 0x000fe2000f8e9603 */
[----:B------:R-:W-:Y:S02]  /*04d0*/  UIADD3 UR23, UPT, UPT, UR12, 0x3c6ef372, URZ ;  /* 0x3c6ef3720c177890 */ /* 0x000fe4000fffe0ff */
[----:B------:R-:W-:Y:S01]  /*04e0*/  IMAD R7, R11, -0x2daee0ad, RZ ;  /* 0xd2511f530b077824 */ /* 0x000fe200078e02ff */
[----:B------:R-:W-:Y:S01]  /*04f0*/  LOP3.LUT R0, R0, UR13, RZ, 0x3c, !PT ;  /* 0x0000000d00007c12 */ /* 0x000fe2000f8e3cff */
[----:B------:R-:W-:Y:S01]  /*0500*/  IMAD.HI.U32 R4, R3, -0x2daee0ad, RZ ;  /* 0xd2511f5303047827 */ /* 0x000fe200078e00ff */
[----:B------:R-:W-:-:S02]  /*0510*/  UIADD3 UR24, UPT, UPT, UR13, 0x76cf5d0a, URZ ;  /* 0x76cf5d0a0d187890 */ /* 0x000fc4000fffe0ff */
[----:B------:R-:W-:Y:S01]  /*0520*/  UIADD3 UR25, UPT, UPT, UR12, -0x255992d5, URZ ;  /* 0xdaa66d2b0c197890 */ /* 0x000fe2000fffe0ff */
[----:B------:R-:W-:Y:S01]  /*0530*/  IMAD R5, R100, -0x326172a9, RZ ;  /* 0xcd9e8d5764057824 */ /* 0x000fe200078e02ff */
[----:B------:R-:W-:Y:S01]  /*0540*/  LOP3.LUT R4, R7, UR22, R4, 0x96, !PT ;  /* 0x0000001607047c12 */ /* 0x000fe2000f8e9604 */
[C---:B------:R-:W-:Y:S01]  /*0550*/  IMAD.HI.U32 R2, R0.reuse, -0x326172a9, RZ ;  /* 0xcd9e8d5700027827 */ /* 0x040fe200078e00ff */
[----:B------:R-:W-:Y:S02]  /*0560*/  UIADD3 UR26, UPT, UPT, UR13, 0x32370b8f, URZ ;  /* 0x32370b8f0d1a7890 */ /* 0x000fe4000fffe0ff */
[----:B------:R-:W-:Y:S01]  /*0570*/  UIADD3 UR27, UPT, UPT, UR12, 0x78dde6e4, URZ ;  /* 0x78dde6e40c1b7890 */ /* 0x000fe2000fffe0ff */
[----:B------:R-:W-:Y:S01]  /*0580*/  IMAD R6, R3, -0x2daee0ad, RZ ;  /* 0xd2511f5303067824 */ /* 0x000fe200078e02ff */
[----:B------:R-:W-:Y:S01]  /*0590*/  LOP3.LUT R2, R5, UR21, R2, 0x96, !PT ;  /* 0x0000001505027c12 */ /* 0x000fe2000f8e9602 */
[----:B------:R-:W-:Y:S01]  /*05a0*/  IMAD R5, R0, -0x326172a9, RZ ;  /* 0xcd9e8d5700057824 */ /* 0x000fe200078e02ff */
[----:B------:R-:W-:Y:S01]  /*05b0*/  UIADD3 UR28, UPT, UPT, UR13, -0x126145ec, URZ ;  /* 0xed9eba140d1c7890 */ /* 0x000fe2000fffe0ff */
[----:B------:R-:W-:Y:S01]  /*05c0*/  IMAD.HI.U32 R0, R4, -0x326172a9, RZ ;  /* 0xcd9e8d5704007827 */ /* 0x000fe200078e00ff */
[----:B------:R-:W-:-:S02]  /*05d0*/  UIADD3 UR29, UPT, UPT, UR12, 0x1715609d, URZ ;  /* 0x1715609d0c1d7890 */ /* 0x000fc4000fffe0ff */
[----:B------:R-:W-:Y:S01]  /*05e0*/  UIADD3 UR30, UPT, UPT, UR13, -0x56f99767, URZ ;  /* 0xa90668990d1e7890 */ /* 0x000fe2000fffe0ff */
[C---:B------:R-:W-:Y:S01]  /*05f0*/  IMAD.HI.U32 R3, R2.reuse, -0x2daee0ad, RZ ;  /* 0xd2511f5302037827 */ /* 0x040fe200078e00ff */
[----:B------:R-:W-:Y:S01]  /*0600*/  LOP3.LUT R0, R5, UR23, R0, 0x96, !PT ;  /* 0x0000001705007c12 */ /* 0x000fe2000f8e9600 */
[----:B------:R-:W-:Y:S02]  /*0610*/  UIADD3 UR31, UPT, UPT, UR12, -0x4ab325aa, URZ ;  /* 0xb54cda560c1f7890 */ /* 0x000fe4000fffe0ff */
[----:B------:R-:W-:Y:S01]  /*0620*/  IMAD R7, R2, -0x2daee0ad, RZ ;  /* 0xd2511f5302077824 */ /* 0x000fe200078e02ff */
[----:B------:R-:W-:Y:S01]  /*0630*/  LOP3.LUT R3, R6, UR24, R3, 0x96, !PT ;  /* 0x0000001806037c12 */ /* 0x000fe2000f8e9603 */
[----:B------:R-:W-:Y:S01]  /*0640*/  IMAD.HI.U32 R6, R0, -0x2daee0ad, RZ ;  /* 0xd2511f5300067827 */ /* 0x000fe200078e00ff */
[----:B------:R-:W-:Y:S02]  /*0650*/  UIADD3 UR32, UPT, UPT, UR13, 0x646e171e, URZ ;  /* 0x646e171e0d207890 */ /* 0x000fe4000fffe0ff */
[----:B------:R-:W-:Y:S01]  /*0660*/  UIADD3 UR33, UPT, UPT, UR12, 0x5384540f, URZ ;  /* 0x5384540f0c217890 */ /* 0x000fe2000fffe0ff */
[----:B------:R-:W-:Y:S01]  /*0670*/  IMAD R5, R4, -0x326172a9, RZ ;  /* 0xcd9e8d5704057824 */ /* 0x000fe200078e02ff */
[----:B------:R-:W-:Y:S01]  /*0680*/  LOP3.LUT R6, R7, UR26, R6, 0x96, !PT ;  /* 0x0000001a07067c12 */ /* 0x000fe2000f8e9606 */
[C---:B------:R-:W-:Y:S01]  /*0690*/  IMAD.HI.U32 R2, R3.reuse, -0x326172a9, RZ ;  /* 0xcd9e8d5703027827 */ /* 0x040fe200078e00ff */
[----:B------:R-:W-:Y:S01]  /*06a0*/  UIADD3 UR34, UPT, UPT, UR13, 0x1fd5c5a3, URZ ;  /* 0x1fd5c5a30d227890 */ /* 0x000fe2000fffe0ff */
[----:B------:R-:W0:Y:S02]  /*06b0*/  LDCU.64 UR4, c[0x0][0x3e0] ;  /* 0x00007c00ff0477ac */ /* 0x000e240008000a00 */
[----:B------:R-:W-:Y:S01]  /*06c0*/  IMAD R4, R3, -0x326172a9, RZ ;  /* 0xcd9e8d5703047824 */ /* 0x000fe200078e02ff */
[----:B------:R-:W-:Y:S01]  /*06d0*/  LOP3.LUT R2, R5, UR25, R2, 0x96, !PT ;  /* 0x0000001905027c12 */ /* 0x000fe2000f8e9602 */
[----:B------:R-:W-:Y:S01]  /*06e0*/  IMAD R5, R0, -0x2daee0ad, RZ ;  /* 0xd2511f5300057824 */ /* 0x000fe200078e02ff */
[----:B------:R-:W-:Y:S01]  /*06f0*/  UIADD3 UR35, UPT, UPT, UR12, -0xe443238, URZ ;  /* 0xf1bbcdc80c237890 */ /* 0x000fe2000fffe0ff */
[----:B------:R-:W-:Y:S01]  /*0700*/  IMAD.HI.U32 R3, R6, -0x326172a9, RZ ;  /* 0xcd9e8d5706037827 */ /* 0x000fe200078e00ff */
[----:B------:R-:W-:-:S02]  /*0710*/  UIADD3 UR36, UPT, UPT, UR13, -0x24c28bd8, URZ ;  /* 0xdb3d74280d247890 */ /* 0x000fc4000fffe0ff */
[----:B------:R-:W-:Y:S01]  /*0720*/  UIADD3 UR37, UPT, UPT, UR12, -0x700cb87f, URZ ;  /* 0x8ff347810c257890 */ /* 0x000fe2000fffe0ff */
[----:B------:R-:W-:Y:S01]  /*0730*/  IMAD.HI.U32 R0, R2, -0x2daee0ad, RZ ;  /* 0xd2511f5302007827 */ /* 0x000fe200078e00ff */
[----:B------:R-:W-:Y:S01]  /*0740*/  LOP3.LUT R3, R4, UR27, R3, 0x96, !PT ;  /* 0x0000001b04037c12 */ /* 0x000fe2000f8e9603 */
[----:B------:R-:W-:Y:S02]  /*0750*/  UIADD3 UR38, UPT, UPT, UR13, -0x695add53, URZ ;  /* 0x96a522ad0d267890 */ /* 0x000fe4000fffe0ff */
[----:B------:R-:W-:Y:S01]  /*0760*/  IMAD R7, R2, -0x2daee0ad, RZ ;  /* 0xd2511f5302077824 */ /* 0x000fe200078e02ff */
[----:B------:R-:W-:Y:S01]  /*0770*/  LOP3.LUT R0, R5, UR28, R0, 0x96, !PT ;  /* 0x0000001c05007c12 */ /* 0x000fe2000f8e9600 */
[----:B------:R-:W-:Y:S01]  /*0780*/  IMAD.HI.U32 R4, R3, -0x2daee0ad, RZ ;  /* 0xd2511f5303047827 */ /* 0x000fe200078e00ff */
[----:B------:R-:W1:Y:S03]  /*0790*/  LDCU UR8, c[0x0][0x404] ;  /* 0x00008080ff0877ac */ /* 0x000e660008000800 */
[----:B------:R-:W-:Y:S01]  /*07a0*/  IMAD R5, R6, -0x326172a9, RZ ;  /* 0xcd9e8d5706057824 */ /* 0x000fe200078e02ff */
[----:B------:R-:W-:Y:S01]  /*07b0*/  LOP3.LUT R4, R7, UR30, R4, 0x96, !PT ;  /* 0x0000001e07047c12 */ /* 0x000fe2000f8e9604 */
[C---:B------:R-:W-:Y:S01]  /*07c0*/  IMAD.HI.U32 R2, R0.reuse, -0x326172a9, RZ ;  /* 0xcd9e8d5700027827 */ /* 0x040fe200078e00ff */
[----:B0-----:R-:W-:Y:S01]  /*07d0*/  UISETP.NE.U32.AND UP0, UPT, UR4, URZ, UPT ;  /* 0x000000ff0400728c */ /* 0x001fe2000bf05070 */
[----:B------:R-:W0:Y:S02]  /*07e0*/  LDCU UR9, c[0x0][0x408] ;  /* 0x00008100ff0977ac */ /* 0x000e240008000800 */
[----:B------:R-:W-:Y:S01]  /*07f0*/  IMAD R6, R3, -0x2daee0ad, RZ ;  /* 0xd2511f5303067824 */ /* 0x000fe200078e02ff */
[----:B------:R-:W-:Y:S01]  /*0800*/  LOP3.LUT R2, R5, UR29, R2, 0x96, !PT ;  /* 0x0000001d05027c12 */ /* 0x000fe2000f8e9602 */
[----:B------:R-:W-:Y:S01]  /*0810*/  IMAD R5, R0, -0x326172a9, RZ ;  /* 0xcd9e8d5700057824 */ /* 0x000fe200078e02ff */
[----:B------:R-:W-:Y:S01]  /*0820*/  UISETP.NE.AND.EX UP0, UPT, UR5, URZ, UPT, UP0 ;  /* 0x000000ff0500728c */ /* 0x000fe2000bf05300 */
[----:B------:R-:W-:Y:S01]  /*0830*/  IMAD.HI.U32 R0, R4, -0x326172a9, RZ ;  /* 0xcd9e8d5704007827 */ /* 0x000fe200078e00ff */
[----:B------:R-:W2:Y:S03]  /*0840*/  LDCU UR19, c[0x0][0x388] ;  /* 0x00007100ff1377ac */ /* 0x000ea60008000800 */
[C---:B------:R-:W-:Y:S01]  /*0850*/  IMAD.HI.U32 R3, R2.reuse, -0x2daee0ad, RZ ;  /* 0xd2511f5302037827 */ /* 0x040fe200078e00ff */
[----:B------:R-:W-:Y:S01]  /*0860*/  LOP3.LUT R0, R5, UR31, R0, 0x96, !PT ;  /* 0x0000001f05007c12 */ /* 0x000fe2000f8e9600 */
[----:B------:R-:W3:Y:S02]  /*0870*/  LDCU.U8 UR39, c[0x0][0x410] ;  /* 0x00008200ff2777ac */ /* 0x000ee40008000000 */
[----:B------:R-:W-:Y:S01]  /*0880*/  IMAD R7, R2, -0x2daee0ad, RZ ;  /* 0xd2511f5302077824 */ /* 0x000fe200078e02ff */
[----:B------:R-:W-:Y:S01]  /*0890*/  LOP3.LUT R3, R6, UR32, R3, 0x96, !PT ;  /* 0x0000002006037c12 */ /* 0x000fe2000f8e9603 */
[----:B------:R-:W-:Y:S01]  /*08a0*/  IMAD.HI.U32 R6, R0, -0x2daee0ad, RZ ;  /* 0xd2511f5300067827 */ /* 0x000fe200078e00ff */
[----:B------:R-:W4:Y:S03]  /*08b0*/  LDCU UR20, c[0x0][0x400] ;  /* 0x00008000ff1477ac */ /* 0x000f260008000800 */
[----:B------:R-:W-:Y:S01]  /*08c0*/  IMAD R5, R4, -0x326172a9, RZ ;  /* 0xcd9e8d5704057824 */ /* 0x000fe200078e02ff */
[----:B------:R-:W-:Y:S01]  /*08d0*/  LOP3.LUT R6, R7, UR34, R6, 0x96, !PT ;  /* 0x0000002207067c12 */ /* 0x000fe2000f8e9606 */
[C---:B------:R-:W-:Y:S01]  /*08e0*/  IMAD.HI.U32 R2, R3.reuse, -0x326172a9, RZ ;  /* 0xcd9e8d5703027827 */ /* 0x040fe200078e00ff */
[----:B------:R-:W0:Y:S03]  /*08f0*/  LDCU.64 UR14, c[0x0][0x3a0] ;  /* 0x00007400ff0e77ac */ /* 0x000e260008000a00 */
[----:B------:R-:W-:Y:S01]  /*0900*/  IMAD R4, R3, -0x326172a9, RZ ;  /* 0xcd9e8d5703047824 */ /* 0x000fe200078e02ff */
[----:B------:R-:W-:Y:S01]  /*0910*/  LOP3.LUT R2, R5, UR33, R2, 0x96, !PT ;  /* 0x0000002105027c12 */ /* 0x000fe2000f8e9602 */
[----:B------:R-:W-:Y:S01]  /*0920*/  IMAD R5, R0, -0x2daee0ad, RZ ;  /* 0xd2511f5300057824 */ /* 0x000fe200078e02ff */
[----:B------:R-:W0:Y:S01]  /*0930*/  LDCU.64 UR16, c[0x0][0x380] ;  /* 0x00007000ff1077ac */ /* 0x000e220008000a00 */
[----:B------:R-:W-:Y:S01]  /*0940*/  IMAD.HI.U32 R3, R6, -0x326172a9, RZ ;  /* 0xcd9e8d5706037827 */ /* 0x000fe200078e00ff */
[----:B------:R-:W-:-:S03]  /*0950*/  UPLOP3.LUT UP2, UPT, UPT, UPT, UPT, 0x40, 0x4 ;  /* 0x000000000004789c */ /* 0x000fc60003f4e870 */
        /* <DEDUP_REMOVED lines=12> */
.L_x_40359:
[----:B------:R-:W0:Y:S01]  /*0a20*/  @UP0 LDCU.64 UR4, c[0x0][0x3e0] ;  /* 0x00007c00ff0407ac */ /* 0x000e220008000a00 */
[----:B--2---:R-:W1:Y:S01]  /*0a30*/  S2R R5, SR_TID.X ;  /* 0x0000000000057919 */ /* 0x004e620000002100 */
[----:B------:R-:W2:Y:S01]  /*0a40*/  LDC.64 R96, c[0x0][0x390] ;  /* 0x0000e400ff607b82 */ /* 0x000ea20000000a00 */
[----:B------:R-:W-:Y:S01]  /*0a50*/  PLOP3.LUT P0, PT, PT, PT, UP0, 0x80, 0x8 ;  /* 0x000000000008781c */ /* 0x000fe20003f0f008 */
[----:B------:R-:W-:-:S04]  /*0a60*/  UIMAD UR6, UR18, UR19, URZ ;  /* 0x00000013120672a4 */ /* 0x000fc8000f8e02ff */
[----:B------:R-:W-:-:S04]  /*0a70*/  USHF.R.S32.HI UR7, URZ, 0x1f, UR6 ;  /* 0x0000001fff077899 */ /* 0x000fc80008011406 */
[----:B------:R-:W-:Y:S02]  /*0a80*/  ULEA.HI UR7, UR7, UR6, URZ, 0x2 ;  /* 0x0000000607077291 */ /* 0x000fe4000f8f10ff */
[----:B0-----:R-:W-:-:S04]  /*0a90*/  @UP0 UIMAD.WIDE UR4, UR18, 0x4, UR4 ;  /* 0x00000004120408a5 */ /* 0x001fc8000f8e0204 */
[----:B------:R-:W-:Y:S02]  /*0aa0*/  IMAD.U32 R4, RZ, RZ, UR7 ;  /* 0x00000007ff047e24 */ /* 0x000fe4000f8e00ff */
[----:B------:R-:W-:Y:S01]  /*0ab0*/  IMAD.U32 R2, RZ, RZ, UR4 ;  /* 0x00000004ff027e24 */ /* 0x000fe2000f8e00ff */
[----:B------:R-:W-:-:S05]  /*0ac0*/  MOV R3, UR5 ;  /* 0x0000000500037c02 */ /* 0x000fca0008000f00 */
[----:B------:R-:W3:Y:S01]  /*0ad0*/  @P0 LDG.E R2, desc[UR10][R2.64] ;  /* 0x0000000a02020981 */ /* 0x000ee2000c1e1900 */
[----:B-1----:R-:W-:-:S05]  /*0ae0*/  LEA.HI.SX32 R4, R4, R5, 0x1e ;  /* 0x0000000504047211 */ /* 0x002fca00078ff2ff */
[----:B--2---:R-:W-:-:S06]  /*0af0*/  IMAD.WIDE.U32 R68, R4, 0x10, R96 ;  /* 0x0000001004447825 */ /* 0x004fcc00078e0060 */
[----:B-----5:R-:W5:Y:S01]  /*0b00*/  LDG.E.128 R68, desc[UR10][R68.64] ;  /* 0x0000000a44447981 */ /* 0x020f62000c1e1d00 */
[----:B------:R-:W-:Y:S01]  /*0b10*/  UISETP.NE.U32.AND UP1, UPT, UR14, URZ, UPT ;  /* 0x000000ff0e00728c */ /* 0x000fe2000bf25070 */
[----:B------:R-:W-:Y:S01]  /*0b20*/  IMAD.MOV.U32 R101, RZ, RZ, 0x2f800000 ;  /* 0x2f800000ff657424 */ /* 0x000fe200078e00ff */
[----:B------:R-:W-:Y:S02]  /*0b30*/  UMOV UR6, 0x3f800000 ;  /* 0x3f80000000067882 */ /* 0x000fe40000000000 */
[----:B------:R-:W-:Y:S01]  /*0b40*/  UISETP.NE.AND.EX UP1, UPT, UR15, URZ, UPT, UP1 ;  /* 0x000000ff0f00728c */ /* 0x000fe2000bf25310 */
[----:B---3--:R-:W-:-:S08]  /*0b50*/  @P0 R2UR UR6, R2 ;  /* 0x00000000020602ca */ /* 0x008fd000000e0000 */
[----:B------:R-:W-:Y:S07]  /*0b60*/  BRA.U !UP1, `(.L_x_40174) ;  /* 0x0000001109e47547 */ /* 0x000fee000b800000 */
        /* <DEDUP_REMOVED lines=13> */
.L_x_42279:
[----:B------:R-:W-:Y:S05]  /*0c40*/  BRX R2 -0xc50                                          (*"BRANCH_TARGETS .L_x_42280,.L_x_42281,.L_x_42282"*) ;  /* 0xfffffff002ec7949 */ /* 0x000fea000383ffff */
.L_x_42282:
[----:B------:R-:W-:Y:S01]  /*0c50*/  VIADD R2, R92, 0x1 ;  /* 0x000000015c027836 */ /* 0x000fe20000000000 */
[----:B------:R-:W-:Y:S01]  /*0c60*/  MOV R0, R104 ;  /* 0x0000006800007202 */ /* 0x000fe20000000f00 */
[----:B------:R-:W-:Y:S01]  /*0c70*/  IMAD.MOV.U32 R3, RZ, RZ, R8 ;  /* 0x000000ffff037224 */ /* 0x000fe200078e0008 */
[----:B------:R-:W-:Y:S06]  /*0c80*/  BRA `(.L_x_40175) ;  /* 0x0000000000ec7947 */ /* 0x000fec0003800000 */
.L_x_42280:
[----:B------:R-:W-:Y:S02]  /*0c90*/  HFMA2 R2, -RZ, RZ, 0, 1.78813934326171875e-07 ;  /* 0x00000003ff027431 */ /* 0x000fe400000001ff */
[----:B------:R-:W-:Y:S02]  /*0ca0*/  IMAD.MOV.U32 R0, RZ, RZ, R104 ;  /* 0x000000ffff007224 */ /* 0x000fe400078e0068 */
[----:B------:R-:W-:Y:S01]  /*0cb0*/  IMAD.MOV.U32 R3, RZ, RZ, R9 ;  /* 0x000000ffff037224 */ /* 0x000fe200078e0009 */
[----:B------:R-:W-:Y:S06]  /*0cc0*/  BRA `(.L_x_40175) ;  /* 0x0000000000dc7947 */ /* 0x000fec0003800000 */
.L_x_42281:
        /* <DEDUP_REMOVED lines=12> */
.L_x_40176:
        /* <DEDUP_REMOVED lines=43> */
.L_x_40175:
[----:B------:R-:W-:Y:S01]  /*1040*/  I2FP.F32.U32 R76, R3 ;  /* 0x00000003004c7245 */ /* 0x000fe20000201000 */
[----:B-----5:R-:W-:Y:S01]  /*1050*/  FMUL.FTZ R68, R68, UR6 ;  /* 0x0000000644447c20 */ /* 0x020fe20008410000 */
[----:B------:R-:W-:Y:S01]  /*1060*/  ISETP.NE.AND P1, PT, R2, 0x1, PT ;  /* 0x000000010200780c */ /* 0x000fe20003f25270 */
[----:B------:R-:W-:Y:S01]  /*1070*/  UMOV UR5, UR9 ;  /* 0x0000000900057c82 */ /* 0x000fe20008000000 */
[----:B------:R-:W-:Y:S01]  /*1080*/  UMOV UR4, UR8 ;  /* 0x0000000800047c82 */ /* 0x000fe20008000000 */
        /* <DEDUP_REMOVED lines=17> */
.L_x_40178:
        /* <DEDUP_REMOVED lines=12> */
.L_x_40179:
        /* <DEDUP_REMOVED lines=43> */
.L_x_40177:
        /* <DEDUP_REMOVED lines=20> */
.L_x_40181:
        /* <DEDUP_REMOVED lines=12> */
.L_x_40182:
        /* <DEDUP_REMOVED lines=43> */
.L_x_40180:
[----:B------:R-:W-:Y:S01]  /*19c0*/  I2FP.F32.U32 R2, R2 ;  /* 0x0000000200027245 */ /* 0x000fe20000201000 */
[----:B------:R-:W-:Y:S01]  /*19d0*/  FMUL.FTZ R70, R70, UR6 ;  /* 0x0000000646467c20 */ /* 0x000fe20008410000 */
[----:B------:R-:W-:Y:S01]  /*19e0*/  ISETP.NE.AND P3, PT, R73, 0x1, PT ;  /* 0x000000014900780c */ /* 0x000fe20003f65270 */
[----:B------:R-:W-:Y:S02]  /*19f0*/  IMAD.MOV.U32 R82, RZ, RZ, 0x2 ;  /* 0x00000002ff527424 */ /* 0x000fe400078e00ff */
[----:B------:R-:W-:Y:S01]  /*1a00*/  FFMA.FTZ R2, R2, R101, 1.1641532182693481445e-10 ;  /* 0x2f00000002027423 */ /* 0x000fe20000010065 */
[----:B------:R-:W-:-:S04]  /*1a10*/  FMUL.FTZ R70, R70, UR5 ;  /* 0x0000000546467c20 */ /* 0x000fc80008410000 */
        /* <DEDUP_REMOVED lines=14> */
.L_x_40184:
        /* <DEDUP_REMOVED lines=12> */
.L_x_40185:
        /* <DEDUP_REMOVED lines=43> */
.L_x_40183:
        /* <DEDUP_REMOVED lines=9> */
.L_x_40174:
        /* <DEDUP_REMOVED lines=15> */
.L_x_40188:
        /* <DEDUP_REMOVED lines=12> */
.L_x_40189:
        /* <DEDUP_REMOVED lines=43> */
.L_x_40187:
[----:B------:R-:W-:Y:S01]  /*2360*/  ISETP.NE.AND P1, PT, R3, 0x1, PT ;  /* 0x000000010300780c */ /* 0x000fe20003f25270 */
[----:B-----5:R-:W-:Y:S01]  /*2370*/  FMUL.FTZ R68, R68, UR6 ;  /* 0x0000000644447c20 */ /* 0x020fe20008410000 */
[----:B------:R-:W-:Y:S01]  /*2380*/  I2FP.F32.U32 R2, R2 ;  /* 0x0000000200027245 */ /* 0x000fe20000201000 */
[----:B------:R-:W-:Y:S01]  /*2390*/  UMOV UR4, UR8 ;  /* 0x0000000800047c82 */ /* 0x000fe20008000000 */
[----:B------:R-:W-:Y:S01]  /*23a0*/  UMOV UR5, UR9 ;  /* 0x0000000900057c82 */ /* 0x000fe20008000000 */
[----:B------:R-:W-:Y:S02]  /*23b0*/  HFMA2 R72, -RZ, RZ, 0, 1.1920928955078125e-07 ;  /* 0x00000002ff487431 */ /* 0x000fe400000001ff */
[----:B------:R-:W-:Y:S01]  /*23c0*/  FMUL.FTZ R68, R68, UR5 ;  /* 0x0000000544447c20 */ /* 0x000fe20008410000 */
        /* <DEDUP_REMOVED lines=12> */
.L_x_40191:
        /* <DEDUP_REMOVED lines=12> */
.L_x_40192:
        /* <DEDUP_REMOVED lines=43> */
.L_x_40190:
        /* <DEDUP_REMOVED lines=17> */
.L_x_40194:
        /* <DEDUP_REMOVED lines=12> */
.L_x_40195:
        /* <DEDUP_REMOVED lines=43> */
.L_x_40193:
[----:B------:R-:W-:Y:S01]  /*2c80*/  ISETP.NE.AND P3, PT, R3, 0x1, PT ;  /* 0x000000010300780c */ /* 0x000fe20003f65270 */
[----:B------:R-:W-:Y:S01]  /*2c90*/  FMUL.FTZ R70, R70, UR6 ;  /* 0x0000000646467c20 */ /* 0x000fe20008410000 */
[----:B------:R-:W-:Y:S01]  /*2ca0*/  I2FP.F32.U32 R2, R2 ;  /* 0x0000000200027245 */ /* 0x000fe20000201000 */
[----:B------:R-:W-:Y:S02]  /*2cb0*/  IMAD.MOV.U32 R82, RZ, RZ, 0x2 ;  /* 0x00000002ff527424 */ /* 0x000fe400078e00ff */
        /* <DEDUP_REMOVED lines=13> */
.L_x_40197:
        /* <DEDUP_REMOVED lines=12> */
.L_x_40198:
        /* <DEDUP_REMOVED lines=43> */
.L_x_40196:
        /* <DEDUP_REMOVED lines=10> */
.L_x_40186:
[----:B------:R-:W0:Y:S01]  /*31a0*/  LDC.64 R108, c[0x0][0x3a8] ;  /* 0x0000ea00ff6c7b82 */ /* 0x000e220000000a00 */
[----:B------:R-:W-:Y:S02]  /*31b0*/  SEL R2, RZ, 0x1000000, !P3 ;  /* 0x01000000ff027807 */ /* 0x000fe40005800000 */
[----:B------:R-:W-:Y:S02]  /*31c0*/  SEL R3, RZ, 0x10000, !P2 ;  /* 0x00010000ff037807 */ /* 0x000fe40005000000 */
[----:B------:R-:W-:Y:S02]  /*31d0*/  SEL R72, RZ, 0x100, !P1 ;  /* 0x00000100ff487807 */ /* 0x000fe40004800000 */
[----:B------:R-:W-:Y:S01]  /*31e0*/  SEL R73, RZ, 0x1, !P0 ;  /* 0x00000001ff497807 */ /* 0x000fe20004000000 */
[----:B------:R-:W1:Y:S01]  /*31f0*/  LDC.64 R106, c[0x0][0x3b0] ;  /* 0x0000ec00ff6a7b82 */ /* 0x000e620000000a00 */
[----:B------:R-:W-:Y:S02]  /*3200*/  IADD3 R2, PT, PT, R72, R2, R3 ;  /* 0x0000000248027210 */ /* 0x000fe40007ffe003 */
[----:B------:R-:W-:-:S03]  /*3210*/  IADD3 R3, PT, PT, R4, 0x100, RZ ;  /* 0x0000010004037810 */ /* 0x000fc60007ffe0ff */
[----:B------:R-:W-:Y:S02]  /*3220*/  IMAD.IADD R81, R2, 0x1, R73 ;  /* 0x0000000102517824 */ /* 0x000fe400078e0249 */
[----:B------:R-:W-:-:S04]  /*3230*/  IMAD.WIDE.U32 R72, R3, 0x10, R96 ;  /* 0x0000001003487825 */ /* 0x000fc800078e0060 */
[----:B0-----:R-:W-:-:S05]  /*3240*/  IMAD.WIDE.U32 R76, R4, 0x10, R108 ;  /* 0x00000010044c7825 */ /* 0x001fca00078e006c */
[----:B------:R0:W-:Y:S01]  /*3250*/  STG.E.128 desc[UR10][R76.64], R68 ;  /* 0x000000444c007986 */ /* 0x0001e2000c101d0a */
[----:B-1----:R-:W-:-:S05]  /*3260*/  IMAD.WIDE.U32 R78, R4, 0x4, R106 ;  /* 0x00000004044e7825 */ /* 0x002fca00078e006a */
[----:B------:R0:W-:Y:S04]  /*3270*/  STG.E desc[UR10][R78.64], R81 ;  /* 0x000000514e007986 */ /* 0x0001e8000c10190a */
        /* <DEDUP_REMOVED lines=20> */
.L_x_40201:
        /* <DEDUP_REMOVED lines=12> */
.L_x_40202:
        /* <DEDUP_REMOVED lines=42> */
.L_x_40200:
[----:B------:R-:W-:Y:S01]  /*3720*/  I2FP.F32.U32 R0, R80 ;  /* 0x0000005000007245 */ /* 0x000fe20000201000 */
[----:B-----5:R-:W-:Y:S01]  /*3730*/  FMUL.FTZ R72, R72, UR6 ;  /* 0x0000000648487c20 */ /* 0x020fe20008410000 */
[----:B------:R-:W-:-:S03]  /*3740*/  ISETP.NE.AND P1, PT, R2, 0x1, PT ;  /* 0x000000010200780c */ /* 0x000fc60003f25270 */
[----:B------:R-:W-:Y:S01]  /*3750*/  FFMA.FTZ R0, R0, R101, 1.1641532182693481445e-10 ;  /* 0x2f00000000007423 */ /* 0x000fe20000010065 */
[----:B------:R-:W-:-:S04]  /*3760*/  FMUL.FTZ R72, R72, UR5 ;  /* 0x0000000548487c20 */ /* 0x000fc80008410000 */
        /* <DEDUP_REMOVED lines=15> */
.L_x_40204:
        /* <DEDUP_REMOVED lines=12> */
.L_x_40205:
        /* <DEDUP_REMOVED lines=43> */
.L_x_40203:
        /* <DEDUP_REMOVED lines=20> */
.L_x_40207:
        /* <DEDUP_REMOVED lines=12> */
.L_x_40208:
        /* <DEDUP_REMOVED lines=43> */
.L_x_40206:
[----:B------:R-:W-:Y:S01]  /*4080*/  I2FP.F32.U32 R0, R0 ;  /* 0x0000000000007245 */ /* 0x000fe20000201000 */
[----:B------:R-:W-:Y:S01]  /*4090*/  FMUL.FTZ R74, R74, UR6 ;  /* 0x000000064a4a7c20 */ /* 0x000fe20008410000 */
[----:B------:R-:W-:Y:S01]  /*40a0*/  ISETP.NE.AND P3, PT, R2, 0x1, PT ;  /* 0x000000010200780c */ /* 0x000fe20003f65270 */
[----:B------:R-:W-:Y:S02]  /*40b0*/  IMAD.MOV.U32 R86, RZ, RZ, 0x2 ;  /* 0x00000002ff567424 */ /* 0x000fe400078e00ff */
[----:B------:R-:W-:Y:S01]  /*40c0*/  FFMA.FTZ R0, R0, R101, 1.1641532182693481445e-10 ;  /* 0x2f00000000007423 */ /* 0x000fe20000010065 */
[----:B------:R-:W-:-:S04]  /*40d0*/  FMUL.FTZ R74, R74, UR5 ;  /* 0x000000054a4a7c20 */ /* 0x000fc80008410000 */
        /* <DEDUP_REMOVED lines=14> */
.L_x_40210:
        /* <DEDUP_REMOVED lines=12> */
.L_x_40211:
        /* <DEDUP_REMOVED lines=43> */
.L_x_40209:
        /* <DEDUP_REMOVED lines=9> */
.L_x_40199:
        /* <DEDUP_REMOVED lines=15> */
.L_x_40214:
        /* <DEDUP_REMOVED lines=12> */
.L_x_40215:
        /* <DEDUP_REMOVED lines=42> */
.L_x_40213:
[----:B------:R-:W-:Y:S01]  /*4a10*/  ISETP.NE.AND P1, PT, R76, 0x1, PT ;  /* 0x000000014c00780c */ /* 0x000fe20003f25270 */
[----:B-----5:R-:W-:Y:S01]  /*4a20*/  FMUL.FTZ R72, R72, UR6 ;  /* 0x0000000648487c20 */ /* 0x020fe20008410000 */
        /* <DEDUP_REMOVED lines=15> */
.L_x_40217:
        /* <DEDUP_REMOVED lines=12> */
.L_x_40218:
        /* <DEDUP_REMOVED lines=43> */
.L_x_40216:
        /* <DEDUP_REMOVED lines=17> */
.L_x_40220:
        /* <DEDUP_REMOVED lines=12> */
.L_x_40221:
        /* <DEDUP_REMOVED lines=43> */
.L_x_40219:
        /* <DEDUP_REMOVED lines=17> */
.L_x_40223:
        /* <DEDUP_REMOVED lines=12> */
.L_x_40224:
        /* <DEDUP_REMOVED lines=43> */
.L_x_40222:
        /* <DEDUP_REMOVED lines=10> */
.L_x_40212:
[----:B------:R-:W-:Y:S01]  /*5830*/  SEL R0, RZ, 0x1000000, !P3 ;  /* 0x01000000ff007807 */ /* 0x000fe20005800000 */
[C---:B------:R-:W-:Y:S01]  /*5840*/  IMAD.WIDE.U32 R80, R3.reuse, 0x10, R108 ;  /* 0x0000001003507825 */ /* 0x040fe200078e006c */
[----:B------:R-:W-:Y:S02]  /*5850*/  SEL R77, RZ, 0x10000, !P2 ;  /* 0x00010000ff4d7807 */ /* 0x000fe40005000000 */
[----:B------:R-:W-:Y:S01]  /*5860*/  SEL R2, RZ, 0x100, !P1 ;  /* 0x00000100ff027807 */ /* 0x000fe20004800000 */
[----:B------:R-:W-:Y:S01]  /*5870*/  IMAD.WIDE.U32 R82, R3, 0x4, R106 ;  /* 0x0000000403527825 */ /* 0x000fe200078e006a */
[----:B------:R-:W-:Y:S01]  /*5880*/  SEL R79, RZ, 0x1, !P0 ;  /* 0x00000001ff4f7807 */ /* 0x000fe20004000000 */
[----:B------:R0:W-:Y:S01]  /*5890*/  STG.E.128 desc[UR10][R80.64], R72 ;  /* 0x0000004850007986 */ /* 0x0001e2000c101d0a */
[----:B------:R-:W-:Y:S01]  /*58a0*/  IADD3 R0, PT, PT, R2, R0, R77 ;  /* 0x0000000002007210 */ /* 0x000fe20007ffe04d */
[----:B------:R-:W-:-:S04]  /*58b0*/  VIADD R2, R4, 0x200 ;  /* 0x0000020004027836 */ /* 0x000fc80000000000 */
[----:B------:R-:W-:Y:S02]  /*58c0*/  IMAD.IADD R85, R0, 0x1, R79 ;  /* 0x0000000100557824 */ /* 0x000fe400078e024f */
[----:B------:R-:W-:-:S03]  /*58d0*/  IMAD.WIDE.U32 R76, R2, 0x10, R96 ;  /* 0x00000010024c7825 */ /* 0x000fc600078e0060 */
[----:B------:R0:W-:Y:S04]  /*58e0*/  STG.E desc[UR10][R82.64], R85 ;  /* 0x0000005552007986 */ /* 0x0001e8000c10190a */
[----:B------:R-:W5:Y:S01]  /*58f0*/  LDG.E.128 R76, desc[UR10][R76.64] ;  /* 0x0000000a4c4c7981 */ /* 0x000f62000c1e1d00 */
[----:B------:R-:W-:Y:S05]  /*5900*/  BRA.U !UP1, `(.L_x_40225) ;  /* 0x0000001109c87547 */ /* 0x000fea000b800000 */
[----:B0-----:R-:W0:Y:S02]  /*5910*/  LDC.64 R80, c[0x0][0x3a0] ;  /* 0x0000e800ff507b82 */ /* 0x001e240000000a00 */
        /* <DEDUP_REMOVED lines=17> */
.L_x_40227:
        /* <DEDUP_REMOVED lines=12> */
.L_x_40228:
        /* <DEDUP_REMOVED lines=42> */
.L_x_40226:
[----:B------:R-:W-:Y:S01]  /*5d90*/  I2FP.F32.U32 R84, R85 ;  /* 0x0000005500547245 */ /* 0x000fe20000201000 */
[----:B-----5:R-:W-:Y:S01]  /*5da0*/  FMUL.FTZ R76, R76, UR6 ;  /* 0x000000064c4c7c20 */ /* 0x020fe20008410000 */
[----:B------:R-:W-:-:S03]  /*5db0*/  ISETP.NE.AND P1, PT, R0, 0x1, PT ;  /* 0x000000010000780c */ /* 0x000fc60003f25270 */
[----:B------:R-:W-:Y:S01]  /*5dc0*/  FFMA.FTZ R84, R84, R101, 1.1641532182693481445e-10 ;  /* 0x2f00000054547423 */ /* 0x000fe20000010065 */
[----:B------:R-:W-:-:S04]  /*5dd0*/  FMUL.FTZ R76, R76, UR5 ;  /* 0x000000054c4c7c20 */ /* 0x000fc80008410000 */
[----:B------:R-:W-:Y:S01]  /*5de0*/  FSETP.GTU.FTZ.AND P0, PT, R84, UR4, PT ;  /* 0x0000000454007c0b */ /* 0x000fe2000bf1c000 */
        /* <DEDUP_REMOVED lines=14> */
.L_x_40230:
        /* <DEDUP_REMOVED lines=12> */
.L_x_40231:
        /* <DEDUP_REMOVED lines=43> */
.L_x_40229:
        /* <DEDUP_REMOVED lines=20> */
.L_x_40233:
        /* <DEDUP_REMOVED lines=12> */
.L_x_40234:
        /* <DEDUP_REMOVED lines=43> */
.L_x_40232:
        /* <DEDUP_REMOVED lines=20> */
.L_x_40236:
        /* <DEDUP_REMOVED lines=12> */
.L_x_40237:
        /* <DEDUP_REMOVED lines=43> */
.L_x_40235:
        /* <DEDUP_REMOVED lines=9> */
.L_x_40225:
        /* <DEDUP_REMOVED lines=15> */
.L_x_40240:
        /* <DEDUP_REMOVED lines=12> */
.L_x_40241:
        /* <DEDUP_REMOVED lines=42> */
.L_x_40239:
[----:B------:R-:W-:Y:S01]  /*7080*/  ISETP.NE.AND P1, PT, R80, 0x1, PT ;  /* 0x000000015000780c */ /* 0x000fe20003f25270 */
[----:B-----5:R-:W-:Y:S01]  /*7090*/  FMUL.FTZ R76, R76, UR6 ;  /* 0x000000064c4c7c20 */ /* 0x020fe20008410000 */
        /* <DEDUP_REMOVED lines=15> */
.L_x_40243:
        /* <DEDUP_REMOVED lines=12> */
.L_x_40244:
        /* <DEDUP_REMOVED lines=43> */
.L_x_40242:
        /* <DEDUP_REMOVED lines=17> */
.L_x_40246:
        /* <DEDUP_REMOVED lines=12> */
.L_x_40247:
        /* <DEDUP_REMOVED lines=43> */
.L_x_40245:
        /* <DEDUP_REMOVED lines=17> */
.L_x_40249:
        /* <DEDUP_REMOVED lines=12> */
.L_x_40250:
        /* <DEDUP_REMOVED lines=43> */
.L_x_40248:
        /* <DEDUP_REMOVED lines=10> */
.L_x_40238:
        /* <DEDUP_REMOVED lines=8> */
[----:B------:R-:W-:-:S03]  /*7f20*/  VIADD R0, R4, 0x300 ;  /* 0x0000030004007836 */ /* 0x000fc60000000000 */
[----:B------:R-:W-:Y:S01]  /*7f30*/  IADD3 R91, PT, PT, R80, R83, RZ ;  /* 0x00000053505b7210 */ /* 0x000fe20007ffe0ff */
[----:B------:R-:W-:-:S04]  /*7f40*/  IMAD.WIDE.U32 R80, R0, 0x10, R96 ;  /* 0x0000001000507825 */ /* 0x000fc800078e0060 */
        /* <DEDUP_REMOVED lines=21> */
.L_x_40253:
        /* <DEDUP_REMOVED lines=12> */
.L_x_40254:
        /* <DEDUP_REMOVED lines=41> */
[----:B------:R-:W-:-:S07]  /*83f0*/  HFMA2 R90, -RZ, RZ, 0, 0 ;  /* 0x00000000ff5a7431 */ /* 0x000fce00000001ff */
.L_x_40252:
        /* <DEDUP_REMOVED lines=20> */
.L_x_40256:
        /* <DEDUP_REMOVED lines=12> */
.L_x_40257:
        /* <DEDUP_REMOVED lines=43> */
.L_x_40255:
        /* <DEDUP_REMOVED lines=20> */
.L_x_40259:
        /* <DEDUP_REMOVED lines=12> */
.L_x_40260:
        /* <DEDUP_REMOVED lines=43> */
.L_x_40258:
        /* <DEDUP_REMOVED lines=20> */
.L_x_40262:
        /* <DEDUP_REMOVED lines=12> */
.L_x_40263:
        /* <DEDUP_REMOVED lines=43> */
.L_x_40261:
        /* <DEDUP_REMOVED lines=9> */
.L_x_40251:
        /* <DEDUP_REMOVED lines=15> */
.L_x_40266:
        /* <DEDUP_REMOVED lines=12> */
.L_x_40267:
        /* <DEDUP_REMOVED lines=42> */
.L_x_40265:
        /* <DEDUP_REMOVED lines=17> */
.L_x_40269:
        /* <DEDUP_REMOVED lines=12> */
.L_x_40270:
        /* <DEDUP_REMOVED lines=43> */
.L_x_40268:
        /* <DEDUP_REMOVED lines=17> */
.L_x_40272:
        /* <DEDUP_REMOVED lines=12> */
.L_x_40273:
        /* <DEDUP_REMOVED lines=43> */
.L_x_40271:
        /* <DEDUP_REMOVED lines=17> */
.L_x_40275:
        /* <DEDUP_REMOVED lines=12> */
.L_x_40276:
        /* <DEDUP_REMOVED lines=43> */
.L_x_40274:
        /* <DEDUP_REMOVED lines=10> */
.L_x_40264:
[----:B------:R-:W-:Y:S01]  /*a510*/  SEL R84, RZ, 0x1000000, !P3 ;  /* 0x01000000ff547807 */ /* 0x000fe20005800000 */
[C---:B------:R-:W-:Y:S01]  /*a520*/  IMAD.WIDE.U32 R88, R0.reuse, 0x10, R108 ;  /* 0x0000001000587825 */ /* 0x040fe200078e006c */
[----:B------:R-:W-:Y:S02]  /*a530*/  SEL R85, RZ, 0x10000, !P2 ;  /* 0x00010000ff557807 */ /* 0x000fe40005000000 */
[----:B------:R-:W-:Y:S01]  /*a540*/  SEL R86, RZ, 0x100, !P1 ;  /* 0x00000100ff567807 */ /* 0x000fe20004800000 */
[----:B------:R-:W-:Y:S01]  /*a550*/  IMAD.WIDE.U32 R90, R0, 0x4, R106 ;  /* 0x00000004005a7825 */ /* 0x000fe200078e006a */
[----:B------:R-:W-:Y:S01]  /*a560*/  SEL R87, RZ, 0x1, !P0 ;  /* 0x00000001ff577807 */ /* 0x000fe20004000000 */
[----:B------:R0:W-:Y:S01]  /*a570*/  STG.E.128 desc[UR10][R88.64], R80 ;  /* 0x0000005058007986 */ /* 0x0001e2000c101d0a */
[----:B------:R-:W-:Y:S02]  /*a580*/  IADD3 R84, PT, PT, R86, R84, R85 ;  /* 0x0000005456547210 */ /* 0x000fe40007ffe055 */
[----:B------:R-:W-:-:S03]  /*a590*/  IADD3 R102, PT, PT, R4, 0x400, RZ ;  /* 0x0000040004667810 */ /* 0x000fc60007ffe0ff */
        /* <DEDUP_REMOVED lines=23> */
.L_x_40279:
        /* <DEDUP_REMOVED lines=12> */
.L_x_40280:
        /* <DEDUP_REMOVED lines=42> */
.L_x_40278:
        /* <DEDUP_REMOVED lines=20> */
.L_x_40282:
        /* <DEDUP_REMOVED lines=12> */
.L_x_40283:
        /* <DEDUP_REMOVED lines=43> */
.L_x_40281:
        /* <DEDUP_REMOVED lines=20> */
.L_x_40285:
        /* <DEDUP_REMOVED lines=12> */
.L_x_40286:
        /* <DEDUP_REMOVED lines=43> */
.L_x_40284:
        /* <DEDUP_REMOVED lines=20> */
.L_x_40288:
        /* <DEDUP_REMOVED lines=12> */
.L_x_40289:
        /* <DEDUP_REMOVED lines=43> */
.L_x_40287:
        /* <DEDUP_REMOVED lines=9> */
.L_x_40277:
        /* <DEDUP_REMOVED lines=15> */
.L_x_40292:
        /* <DEDUP_REMOVED lines=12> */
.L_x_40293:
        /* <DEDUP_REMOVED lines=42> */
.L_x_40291:
        /* <DEDUP_REMOVED lines=17> */
.L_x_40295:
        /* <DEDUP_REMOVED lines=12> */
.L_x_40296:
        /* <DEDUP_REMOVED lines=43> */
.L_x_40294:
        /* <DEDUP_REMOVED lines=17> */
.L_x_40298:
        /* <DEDUP_REMOVED lines=12> */
.L_x_40299:
        /* <DEDUP_REMOVED lines=43> */
.L_x_40297:
        /* <DEDUP_REMOVED lines=17> */
.L_x_40301:
        /* <DEDUP_REMOVED lines=12> */
.L_x_40302:
        /* <DEDUP_REMOVED lines=43> */
.L_x_40300:
        /* <DEDUP_REMOVED lines=10> */
.L_x_40290:
        /* <DEDUP_REMOVED lines=32> */
.L_x_40305:
        /* <DEDUP_REMOVED lines=12> */
.L_x_40306:
        /* <DEDUP_REMOVED lines=38> */
[----:B------:R-:W-:Y:S02]  /*d0a0*/  MOV R6, R104 ;  /* 0x0000006800067202 */ /* 0x000fe40000000f00 */
[----:B------:R-:W-:Y:S01]  /*d0b0*/  LOP3.LUT R8, R8, UR37, R105, 0x96, !PT ;  /* 0x0000002508087c12 */ /* 0x000fe2000f8e9669 */
[----:B------:R-:W-:Y:S01]  /*d0c0*/  IMAD.MOV.U32 R104, RZ, RZ, R110 ;  /* 0x000000ffff687224 */ /* 0x000fe200078e006e */
[----:B------:R-:W-:-:S07]  /*d0d0*/  LOP3.LUT R9, R98, UR38, R115, 0x96, !PT ;  /* 0x0000002662097c12 */ /* 0x000fce000f8e9673 */
.L_x_40304:
        /* <DEDUP_REMOVED lines=20> */
.L_x_40308:
        /* <DEDUP_REMOVED lines=12> */
.L_x_40309:
        /* <DEDUP_REMOVED lines=43> */
.L_x_40307:
        /* <DEDUP_REMOVED lines=20> */
.L_x_40311:
        /* <DEDUP_REMOVED lines=12> */
.L_x_40312:
        /* <DEDUP_REMOVED lines=43> */
.L_x_40310:
        /* <DEDUP_REMOVED lines=20> */
.L_x_40314:
        /* <DEDUP_REMOVED lines=12> */
.L_x_40315:
        /* <DEDUP_REMOVED lines=43> */
.L_x_40313:
        /* <DEDUP_REMOVED lines=9> */
.L_x_40303:
        /* <DEDUP_REMOVED lines=15> */
.L_x_40318:
        /* <DEDUP_REMOVED lines=12> */
.L_x_40319:
        /* <DEDUP_REMOVED lines=42> */
.L_x_40317:
[----:B------:R-:W-:Y:S01]  /*e3d0*/  ISETP.NE.AND P1, PT, R93, 0x1, PT ;  /* 0x000000015d00780c */ /* 0x000fe20003f25270 */
[----:B-----5:R-:W-:Y:S01]  /*e3e0*/  FMUL.FTZ R104, R88, UR6 ;  /* 0x0000000658687c20 */ /* 0x020fe20008410000 */
[----:B------:R-:W-:Y:S02]  /*e3f0*/  I2FP.F32.U32 R92, R92 ;  /* 0x0000005c005c7245 */ /* 0x000fe40000201000 */
[----:B------:R-:W-:Y:S01]  /*e400*/  MOV R88, R6 ;  /* 0x0000000600587202 */ /* 0x000fe20000000f00 */
[----:B------:R-:W-:Y:S02]  /*e410*/  FMUL.FTZ R104, R104, UR5 ;  /* 0x0000000568687c20 */ /* 0x000fe40008410000 */
[----:B------:R-:W-:-:S05]  /*e420*/  FFMA.FTZ R92, R92, R101, 1.1641532182693481445e-10 ;  /* 0x2f0000005c5c7423 */ /* 0x000fca0000010065 */
        /* <DEDUP_REMOVED lines=11> */
.L_x_40321:
        /* <DEDUP_REMOVED lines=12> */
.L_x_40322:
        /* <DEDUP_REMOVED lines=43> */
.L_x_40320:
        /* <DEDUP_REMOVED lines=17> */
.L_x_40324:
        /* <DEDUP_REMOVED lines=12> */
.L_x_40325:
        /* <DEDUP_REMOVED lines=43> */
.L_x_40323:
        /* <DEDUP_REMOVED lines=17> */
.L_x_40327:
        /* <DEDUP_REMOVED lines=12> */
.L_x_40328:
        /* <DEDUP_REMOVED lines=43> */
.L_x_40326:
        /* <DEDUP_REMOVED lines=10> */
.L_x_40316:
        /* <DEDUP_REMOVED lines=14> */
[----:B------:R-:W1:Y:S02]  /*f2d0*/  LDC.64 R96, c[0x0][0x3a0] ;  /* 0x0000e800ff607b82 */ /* 0x000e640000000a00 */
[----:B-1----:R-:W-:-:S06]  /*f2e0*/  IMAD.WIDE.U32 R96, R105, 0x10, R96 ;  /* 0x0000001069607825 */ /* 0x002fcc00078e0060 */
[----:B0-----:R-:W5:Y:S01]  /*f2f0*/  LDG.E.128 R96, desc[UR10][R96.64] ;  /* 0x0000000a60607981 */ /* 0x001f62000c1e1d00 */
        /* <DEDUP_REMOVED lines=15> */
.L_x_40331:
        /* <DEDUP_REMOVED lines=12> */
.L_x_40332:
        /* <DEDUP_REMOVED lines=43> */
.L_x_40330:
[----:B------:R-:W-:Y:S01]  /*f760*/  I2FP.F32.U32 R112, R111 ;  /* 0x0000006f00707245 */ /* 0x000fe20000201000 */
[----:B-----5:R-:W-:Y:S01]  /*f770*/  FMUL.FTZ R92, R92, UR6 ;  /* 0x000000065c5c7c20 */ /* 0x020fe20008410000 */
        /* <DEDUP_REMOVED lines=18> */
.L_x_40334:
        /* <DEDUP_REMOVED lines=12> */
.L_x_40335:
        /* <DEDUP_REMOVED lines=43> */
.L_x_40333:
        /* <DEDUP_REMOVED lines=20> */
.L_x_40337:
        /* <DEDUP_REMOVED lines=12> */
.L_x_40338:
        /* <DEDUP_REMOVED lines=43> */
.L_x_40336:
[----:B------:R-:W-:Y:S01]  /*100c0*/  I2FP.F32.U32 R92, R93 ;  /* 0x0000005d005c7245 */ /* 0x000fe20000201000 */
[----:B------:R-:W-:Y:S01]  /*100d0*/  FMUL.FTZ R94, R94, UR6 ;  /* 0x000000065e5e7c20 */ /* 0x000fe20008410000 */
[----:B------:R-:W-:-:S03]  /*100e0*/  ISETP.NE.AND P3, PT, R110, 0x1, PT ;  /* 0x000000016e00780c */ /* 0x000fc60003f65270 */
[----:B------:R-:W-:Y:S01]  /*100f0*/  FFMA.FTZ R92, R92, R101, 1.1641532182693481445e-10 ;  /* 0x2f0000005c5c7423 */ /* 0x000fe20000010065 */
[----:B------:R-:W-:-:S04]  /*10100*/  FMUL.FTZ R94, R94, UR5 ;  /* 0x000000055e5e7c20 */ /* 0x000fc80008410000 */
        /* <DEDUP_REMOVED lines=15> */
.L_x_40340:
        /* <DEDUP_REMOVED lines=12> */
.L_x_40341:
        /* <DEDUP_REMOVED lines=43> */
.L_x_40339:
        /* <DEDUP_REMOVED lines=9> */
.L_x_40329:
        /* <DEDUP_REMOVED lines=15> */
.L_x_40344:
[----:B------:R-:W-:-:S04]  /*106f0*/  IADD3 R11, PT, PT, R11, 0x1, RZ ;  /* 0x000000010b0b7810 */ /* 0x000fc80007ffe0ff */
        /* <DEDUP_REMOVED lines=11> */
.L_x_40345:
        /* <DEDUP_REMOVED lines=43> */
.L_x_40343:
[----:B------:R-:W-:Y:S01]  /*10a60*/  ISETP.NE.AND P1, PT, R97, 0x1, PT ;  /* 0x000000016100780c */ /* 0x000fe20003f25270 */
[----:B0----5:R-:W-:Y:S01]  /*10a70*/  FMUL.FTZ R99, R92, UR6 ;  /* 0x000000065c637c20 */ /* 0x021fe20008410000 */
        /* <DEDUP_REMOVED lines=15> */
.L_x_40347:
        /* <DEDUP_REMOVED lines=12> */
.L_x_40348:
        /* <DEDUP_REMOVED lines=43> */
.L_x_40346:
[----:B------:R-:W-:Y:S01]  /*10ee0*/  ISETP.NE.AND P2, PT, R96, 0x1, PT ;  /* 0x000000016000780c */ /* 0x000fe20003f45270 */
[----:B------:R-:W-:Y:S01]  /*10ef0*/  FMUL.FTZ R112, R93, UR6 ;  /* 0x000000065d707c20 */ /* 0x000fe20008410000 */
[----:B------:R-:W-:Y:S01]  /*10f00*/  I2FP.F32.U32 R92, R92 ;  /* 0x0000005c005c7245 */ /* 0x000fe20000201000 */
[----:B------:R-:W-:Y:S02]  /*10f10*/  HFMA2 R97, -RZ, RZ, 0, 1.1920928955078125e-07 ;  /* 0x00000002ff617431 */ /* 0x000fe400000001ff */
[----:B------:R-:W-:Y:S02]  /*10f20*/  IMAD.MOV.U32 R93, RZ, RZ, R6 ;  /* 0x000000ffff5d7224 */ /* 0x000fe400078e0006 */
[----:B------:R-:W-:Y:S01]  /*10f30*/  FMUL.FTZ R112, R112, UR5 ;  /* 0x0000000570707c20 */ /* 0x000fe20008410000 */
        /* <DEDUP_REMOVED lines=11> */
.L_x_40350:
        /* <DEDUP_REMOVED lines=12> */
.L_x_40351:
        /* <DEDUP_REMOVED lines=43> */
.L_x_40349:
[----:B------:R-:W-:Y:S01]  /*11360*/  ISETP.NE.AND P3, PT, R97, 0x1, PT ;  /* 0x000000016100780c */ /* 0x000fe20003f65270 */
[----:B------:R-:W-:Y:S01]  /*11370*/  FMUL.FTZ R98, R94, UR6 ;  /* 0x000000065e627c20 */ /* 0x000fe20008410000 */
        /* <DEDUP_REMOVED lines=15> */
.L_x_40353:
        /* <DEDUP_REMOVED lines=12> */
.L_x_40354:
        /* <DEDUP_REMOVED lines=43> */
.L_x_40352:
        /* <DEDUP_REMOVED lines=10> */
.L_x_40342:
        /* <DEDUP_REMOVED lines=100> */
[----:B------:R-:W-:Y:S02]  /*11ec0*/  SEL R93, RZ, 0x1000000, !P3 ;  /* 0x01000000ff5d7807 */ /* 0x000fe40005800000 */
[----:B------:R-:W-:Y:S02]  /*11ed0*/  SEL R112, RZ, 0x1, !P0 ;  /* 0x00000001ff707807 */ /* 0x000fe40004000000 */
[----:B------:R-:W0:Y:S02]  /*11ee0*/  SHFL.BFLY PT, R110, R101, 0x1, 0x1f ;  /* 0x0c201f00656e7f89 */ /* 0x000e2400000e0000 */
[----:B0-----:R-:W-:-:S05]  /*11ef0*/  FADD.FTZ R111, R101, R110 ;  /* 0x0000006e656f7221 */ /* 0x001fca0000010000 */
[----:B------:R-:W0:Y:S02]  /*11f00*/  SHFL.BFLY PT, R110, R111, 0x2, 0x1f ;  /* 0x0c401f006f6e7f89 */ /* 0x000e2400000e0000 */
[----:B0-----:R-:W-:-:S05]  /*11f10*/  FADD.FTZ R113, R111, R110 ;  /* 0x0000006e6f717221 */ /* 0x001fca0000010000 */
[----:B------:R-:W0:Y:S02]  /*11f20*/  SHFL.BFLY PT, R110, R113, 0x4, 0x1f ;  /* 0x0c801f00716e7f89 */ /* 0x000e2400000e0000 */
[----:B0-----:R-:W-:Y:S01]  /*11f30*/  FADD.FTZ R114, R113, R110 ;  /* 0x0000006e71727221 */ /* 0x001fe20000010000 */
[----:B------:R-:W-:-:S04]  /*11f40*/  SEL R110, RZ, 0x10000, !P2 ;  /* 0x00010000ff6e7807 */ /* 0x000fc80005000000 */
[----:B------:R-:W0:Y:S01]  /*11f50*/  SHFL.BFLY PT, R115, R114, 0x8, 0x1f ;  /* 0x0d001f0072737f89 */ /* 0x000e2200000e0000 */
[----:B------:R-:W-:-:S04]  /*11f60*/  IADD3 R93, PT, PT, R95, R93, R110 ;  /* 0x0000005d5f5d7210 */ /* 0x000fc80007ffe06e */
[----:B------:R-:W-:Y:S02]  /*11f70*/  IADD3 R101, PT, PT, R93, R112, RZ ;  /* 0x000000705d657210 */ /* 0x000fe40007ffe0ff */
[----:B------:R-:W-:-:S03]  /*11f80*/  LOP3.LUT P0, R93, R5, 0x1f, RZ, 0xc0, !PT ;  /* 0x0000001f055d7812 */ /* 0x000fc6000780c0ff */
[----:B------:R-:W-:Y:S01]  /*11f90*/  STG.E desc[UR10][R106.64], R101 ;  /* 0x000000656a007986 */ /* 0x000fe2000c10190a */
        /* <DEDUP_REMOVED lines=11> */
.L_x_40356:
[----:B------:R-:W-:Y:S05]  /*12050*/  BSYNC.RECONVERGENT B0 ;  /* 0x0000000000007941 */ /* 0x000fea0003800200 */
.L_x_40355:
        /* <DEDUP_REMOVED lines=14> */
.L_x_40358:
[----:B------:R-:W-:Y:S05]  /*12140*/  BSYNC.RECONVERGENT B0 ;  /* 0x0000000000007941 */ /* 0x000fea0003800200 */
.L_x_40357:
[----:B------:R-:W2:Y:S01]  /*12150*/  SHFL.DOWN PT, R106, R101, 0x4, 0x1f ;  /* 0x08801f00656a7f89 */ /* 0x000ea200000e0000 */
[-C--:B------:R-:W-:Y:S01]  /*12160*/  I2FP.F32.U32 R111, R101.reuse ;  /* 0x00000065006f7245 */ /* 0x080fe20000201000 */
[----:B------:R-:W-:Y:S01]  /*12170*/  IMAD.U32 R119, RZ, RZ, UR18 ;  /* 0x00000012ff777e24 */ /* 0x000fe2000f8e00ff */
[----:B------:R-:W-:Y:S01]  /*12180*/  ISETP.NE.AND P0, PT, R5, RZ, PT ;  /* 0x000000ff0500720c */ /* 0x000fe20003f05270 */
[----:B-1----:R-:W1:Y:S01]  /*12190*/  SHFL.DOWN PT, R107, R94, 0x4, 0x1f ;  /* 0x08801f005e6b7f89 */ /* 0x002e6200000e0000 */
[----:B------:R-:W-:Y:S01]  /*121a0*/  ISETP.NE.AND P1, PT, RZ, UR39, PT ;  /* 0x00000027ff007c0c */ /* 0x000fe2000bf25270 */
[----:B------:R-:W-:Y:S02]  /*121b0*/  UPLOP3.LUT UP2, UPT, UPT, UPT, UP2, 0x40, 0x4 ;  /* 0x000000000004789c */ /* 0x000fe40003f4e820 */
[----:B------:R-:W-:Y:S08]  /*121c0*/  SHFL.DOWN PT, R108, R95, 0x4, 0x1f ;  /* 0x08801f005f6c7f89 */ /* 0x000ff000000e0000 */
[----:B------:R-:W3:Y:S01]  /*121d0*/  @!P0 LDC.64 R116, c[0x0][0x3c8] ;  /* 0x0000f200ff748b82 */ /* 0x000ee20000000a00 */
[----:B--2---:R-:W-:-:S02]  /*121e0*/  IADD3 R109, PT, PT, R106, R101, RZ ;  /* 0x000000656a6d7210 */ /* 0x004fc40007ffe0ff */
[----:B------:R-:W-:Y:S02]  /*121f0*/  I2FP.F32.S32 R112, R106 ;  /* 0x0000006a00707245 */ /* 0x000fe40000201400 */
[----:B0-----:R-:W-:Y:S01]  /*12200*/  I2FP.F32.S32 R93, R109 ;  /* 0x0000006d005d7245 */ /* 0x001fe20000201400 */
        /* <DEDUP_REMOVED lines=9> */
[----:B------:R-:W-:Y:S01]  /*122a0*/  MOV R113, UR18 ;  /* 0x0000001200717c02 */ /* 0x000fe20008000f00 */
[----:B------:R-:W-:Y:S01]  /*122b0*/  UIADD3 UR18, UPT, UPT, UR18, UR16, URZ ;  /* 0x0000001012127290 */ /* 0x000fe2000fffe0ff */
[----:B0-----:R-:W-:Y:S02]  /*122c0*/  IMAD.IADD R101, R109, 0x1, R114 ;  /* 0x000000016d657824 */ /* 0x001fe400078e0272 */
[----:B------:R-:W0:Y:S01]  /*122d0*/  SHFL.DOWN PT, R107, R106, 0x2, 0x1f ;  /* 0x08401f006a6b7f89 */ /* 0x000e2200000e0000 */
[----:B------:R-:W-:Y:S01]  /*122e0*/  FADD.FTZ R109, R108, R95 ;  /* 0x0000005f6c6d7221 */ /* 0x000fe20000010000 */
[----:B------:R-:W-:Y:S01]  /*122f0*/  I2FP.F32.S32 R114, R114 ;  /* 0x0000007200727245 */ /* 0x000fe20000201400 */
[----:B---3--:R-:W-:Y:S01]  /*12300*/  @!P0 IMAD.WIDE R116, R113, 0x4, R116 ;  /* 0x0000000471748825 */ /* 0x008fe200078e0274 */
[----:B------:R-:W-:-:S03]  /*12310*/  I2FP.F32.S32 R94, R101 ;  /* 0x00000065005e7245 */ /* 0x000fc60000201400 */
[----:B------:R-:W-:Y:S01]  /*12320*/  FFMA.FTZ R111, R110, R111, R109 ;  /* 0x0000006f6e6f7223 */ /* 0x000fe2000001006d */
[----:B------:R-:W-:Y:S01]  /*12330*/  SHFL.DOWN PT, R112, R101, 0x1, 0x1f ;  /* 0x08201f0065707f89 */ /* 0x000fe200000e0000 */
[----:B------:R-:W-:Y:S01]  /*12340*/  UISETP.GE.AND UP1, UPT, UR18, UR17, UPT ;  /* 0x000000111200728c */ /* 0x000fe2000bf26270 */
        /* <DEDUP_REMOVED lines=8> */
[----:B------:R-:W0:Y:S01]  /*123d0*/  SHFL.DOWN PT, R110, R109, 0x1, 0x1f ;  /* 0x08201f006d6e7f89 */ /* 0x000e2200000e0000 */
[----:B------:R-:W-:Y:S01]  /*123e0*/  FMUL.FTZ R106, R93, R106 ;  /* 0x0000006a5d6a7220 */ /* 0x000fe20000410000 */
[-C--:B------:R-:W-:Y:S02]  /*123f0*/  IADD3 R93, PT, PT, R101, R112.reuse, RZ ;  /* 0x00000070655d7210 */ /* 0x080fe40007ffe0ff */
[----:B------:R-:W-:Y:S01]  /*12400*/  I2FP.F32.S32 R112, R112 ;  /* 0x0000007000707245 */ /* 0x000fe20000201400 */
[----:B------:R-:W-:Y:S01]  /*12410*/  FMUL.FTZ R106, R106, R114 ;  /* 0x000000726a6a7220 */ /* 0x000fe20000410000 */
[----:B------:R-:W-:Y:S01]  /*12420*/  I2FP.F32.S32 R101, R93 ;  /* 0x0000005d00657245 */ /* 0x000fe20000201400 */
[----:B------:R-:W1:Y:S02]  /*12430*/  LDC.64 R114, c[0x0][0x428] ;  /* 0x00010a00ff727b82 */ /* 0x000e640000000a00 */
[----:B------:R-:W-:-:S03]  /*12440*/  FFMA.FTZ R106, R95, R106, R108 ;  /* 0x0000006a5f6a7223 */ /* 0x000fc6000001006c */
[----:B------:R-:W2:Y:S02]  /*12450*/  MUFU.RCP R101, R101 ;  /* 0x0000006500657308 */ /* 0x000ea40000001000 */
[----:B------:R-:W3:Y:S01]  /*12460*/  SHFL.DOWN PT, R95, R106, 0x1, 0x1f ;  /* 0x08201f006a5f7f89 */ /* 0x000ee200000e0000 */
[----:B0-----:R-:W-:-:S04]  /*12470*/  FMUL.FTZ R93, R110, R112 ;  /* 0x000000706e5d7220 */ /* 0x001fc80000410000 */
[----:B------:R-:W-:Y:S01]  /*12480*/  FFMA.FTZ R108, R94, R109, R93 ;  /* 0x0000006d5e6c7223 */ /* 0x000fe2000001005d */
[----:B------:R-:W-:Y:S01]  /*12490*/  FADD.FTZ R109, R109, -R110 ;  /* 0x8000006e6d6d7221 */ /* 0x000fe20000010000 */
[----:B-1----:R-:W-:-:S04]  /*124a0*/  IMAD.WIDE.U32 R120, R3, 0x10, R114 ;  /* 0x0000001003787825 */ /* 0x002fc800078e0072 */
[----:B--2---:R-:W-:Y:S01]  /*124b0*/  FMUL.FTZ R93, R101, R108 ;  /* 0x0000006c655d7220 */ /* 0x004fe20000410000 */
[----:B------:R-:W-:Y:S01]  /*124c0*/  FMUL.FTZ R109, R109, R109 ;  /* 0x0000006d6d6d7220 */ /* 0x000fe20000410000 */
[----:B------:R-:W-:-:S04]  /*124d0*/  IMAD.WIDE.U32 R2, R2, 0x10, R114 ;  /* 0x0000001002027825 */ /* 0x000fc800078e0072 */
[----:B------:R-:W-:Y:S01]  /*124e0*/  FMUL.FTZ R109, R94, R109 ;  /* 0x0000006d5e6d7220 */ /* 0x000fe20000410000 */
[----:B---3--:R-:W-:Y:S01]  /*124f0*/  FADD.FTZ R94, R106, R95 ;  /* 0x0000005f6a5e7221 */ /* 0x008fe20000010000 */
[----:B------:R-:W0:Y:S02]  /*12500*/  SHFL.IDX PT, R93, R93, RZ, 0x1f ;  /* 0x00001fff5d5d7589 */ /* 0x000e2400000e0000 */
[----:B------:R-:W-:-:S04]  /*12510*/  FMUL.FTZ R109, R109, R112 ;  /* 0x000000706d6d7220 */ /* 0x000fc80000410000 */
[----:B------:R-:W-:Y:S02]  /*12520*/  FFMA.FTZ R94, R101, R109, R94 ;  /* 0x0000006d655e7223 */ /* 0x000fe4000001005e */
[----:B------:R-:W1:Y:S04]  /*12530*/  LDC R101, c[0x0][0x448] ;  /* 0x00011200ff657b82 */ /* 0x000e680000000800 */
[----:B------:R-:W1:Y:S04]  /*12540*/  SHFL.IDX PT, R94, R94, RZ, 0x1f ;  /* 0x00001fff5e5e7589 */ /* 0x000e6800000e0000 */
[----:B------:R-:W2:Y:S01]  /*12550*/  @!P0 LDC.64 R108, c[0x0][0x3c0] ;  /* 0x0000f000ff6c8b82 */ /* 0x000ea20000000a00 */
        /* <DEDUP_REMOVED lines=12> */
[----:B------:R-:W-:Y:S01]  /*12620*/  FADD.FTZ R78, -R5, R78 ;  /* 0x0000004e054e7221 */ /* 0x000fe20000010100 */
[----:B------:R-:W-:Y:S01]  /*12630*/  FADD.FTZ R94, R94, R95 ;  /* 0x0000005f5e5e7221 */ /* 0x000fe20000010000 */
[----:B--2---:R-:W-:-:S04]  /*12640*/  @!P0 IMAD.WIDE R118, R119, 0x4, R108 ;  /* 0x0000000477768825 */ /* 0x004fc800078e026c */
        /* <DEDUP_REMOVED lines=20> */
[----:B------:R-:W-:Y:S01]  /*12790*/  FADD.FTZ R5, -R5, R99 ;  /* 0x0000006305057221 */ /* 0x000fe20000010100 */
        /* <DEDUP_REMOVED lines=10> */
[C---:B-1----:R-:W-:Y:S01]  /*12840*/  FMUL.FTZ R93, R94.reuse, R76 ;  /* 0x0000004c5e5d7220 */ /* 0x042fe20000410000 */
[C---:B------:R-:W-:Y:S01]  /*12850*/  FMUL.FTZ R76, R94.reuse, R77 ;  /* 0x0000004d5e4c7220 */ /* 0x040fe20000410000 */
[C---:B------:R-:W-:Y:S01]  /*12860*/  FMUL.FTZ R77, R94.reuse, R78 ;  /* 0x0000004e5e4d7220 */ /* 0x040fe20000410000 */
[C---:B------:R-:W-:Y:S01]  /*12870*/  FMUL.FTZ R78, R94.reuse, R79 ;  /* 0x0000004f5e4e7220 */ /* 0x040fe20000410000 */
[C---:B------:R-:W-:Y:S01]  /*12880*/  FMUL.FTZ R79, R94.reuse, R80 ;  /* 0x000000505e4f7220 */ /* 0x040fe20000410000 */
[C---:B------:R-:W-:Y:S01]  /*12890*/  FMUL.FTZ R80, R94.reuse, R81 ;  /* 0x000000515e507220 */ /* 0x040fe20000410000 */
[----:B------:R-:W-:Y:S01]  /*128a0*/  FMUL.FTZ R81, R94, R82 ;  /* 0x000000525e517220 */ /* 0x000fe20000410000 */
[----:B------:R-:W-:Y:S01]  /*128b0*/  FFMA.FTZ R69, R70, R61, R33 ;  /* 0x0000003d46457223 */ /* 0x000fe20000010021 */
[----:B------:R-:W-:Y:S01]  /*128c0*/  FMUL.FTZ R82, R94, R83 ;  /* 0x000000535e527220 */ /* 0x000fe20000410000 */
[----:B------:R-:W-:-:S04]  /*128d0*/  IMAD.WIDE.U32 R118, R4, 0x10, R114 ;  /* 0x0000001004767825 */ /* 0x000fc800078e0072 */
[----:B------:R-:W-:Y:S01]  /*128e0*/  FFMA.FTZ R72, R113, R64, R36 ;  /* 0x0000004071487223 */ /* 0x000fe20000010024 */
[----:B------:R-:W-:Y:S01]  /*128f0*/  FFMA.FTZ R73, R110, R65, R37 ;  /* 0x000000416e497223 */ /* 0x000fe20000010025 */
[----:B------:R-:W-:Y:S01]  /*12900*/  FFMA.FTZ R74, R99, R66, R38 ;  /* 0x00000042634a7223 */ /* 0x000fe20000010026 */
[----:B------:R-:W-:Y:S01]  /*12910*/  FFMA.FTZ R70, R71, R62, R34 ;  /* 0x0000003e47467223 */ /* 0x000fe20000010022 */
        /* <DEDUP_REMOVED lines=13> */
[C---:B------:R-:W-:Y:S01]  /*129f0*/  FMUL.FTZ R111, R94.reuse, R111 ;  /* 0x0000006f5e6f7220 */ /* 0x040fe20000410000 */
[----:B------:R-:W-:Y:S01]  /*12a00*/  FMUL.FTZ R108, R94, R5 ;  /* 0x000000055e6c7220 */ /* 0x000fe20000410000 */
[----:B------:R-:W-:Y:S01]  /*12a10*/  @!P0 STG.E desc[UR10][R116.64], R94 ;  /* 0x0000005e74008986 */ /* 0x000fe2000c10190a */
[----:B------:R-:W-:Y:S01]  /*12a20*/  FFMA.FTZ R84, R93, R56, R28 ;  /* 0x000000385d547223 */ /* 0x000fe2000001001c */
[----:B------:R-:W-:Y:S01]  /*12a30*/  FFMA.FTZ R87, R78, R59, R31 ;  /* 0x0000003b4e577223 */ /* 0x000fe2000001001f */
[----:B------:R-:W-:Y:S01]  /*12a40*/  FFMA.FTZ R76, R79, R52, R24 ;  /* 0x000000344f4c7223 */ /* 0x000fe20000010018 */
[----:B------:R-:W-:Y:S01]  /*12a50*/  FFMA.FTZ R77, R80, R53, R25 ;  /* 0x00000035504d7223 */ /* 0x000fe20000010019 */
[----:B------:R-:W-:Y:S01]  /*12a60*/  IMAD.WIDE.U32 R4, R0, 0x10, R114 ;  /* 0x0000001000047825 */ /* 0x000fe200078e0072 */
[----:B------:R0:W-:Y:S03]  /*12a70*/  STG.E.128 desc[UR10][R118.64], R72 ;  /* 0x0000004876007986 */ /* 0x0001e6000c101d0a */
        /* <DEDUP_REMOVED lines=8> */
[--C-:B------:R-:W-:Y:S01]  /*12b00*/  IMAD.WIDE.U32 R102, R103, 0x10, R114.reuse ;  /* 0x0000001067667825 */ /* 0x100fe200078e0072 */
[----:B------:R2:W-:Y:S03]  /*12b10*/  STG.E.128 desc[UR10][R2.64], R84 ;  /* 0x0000005402007986 */ /* 0x0005e6000c101d0a */
[----:B------:R-:W-:Y:S01]  /*12b20*/  IMAD.WIDE.U32 R114, R105, 0x10, R114 ;  /* 0x0000001069727825 */ /* 0x000fe200078e0072 */
[----:B------:R2:W-:Y:S03]  /*12b30*/  STG.E.128 desc[UR10][R4.64], R76 ;  /* 0x0000004c04007986 */ /* 0x0005e6000c101d0a */
[----:B0-----:R-:W-:Y:S01]  /*12b40*/  FFMA.FTZ R72, R109, R40, R12 ;  /* 0x000000286d487223 */ /* 0x001fe2000001000c */
[----:B------:R-:W-:Y:S01]  /*12b50*/  FFMA.FTZ R73, R106, R41, R13 ;  /* 0x000000296a497223 */ /* 0x000fe2000001000d */
[----:B------:R-:W-:Y:S01]  /*12b60*/  FFMA.FTZ R74, R111, R42, R14 ;  /* 0x0000002a6f4a7223 */ /* 0x000fe2000001000e */
[----:B------:R-:W-:Y:S01]  /*12b70*/  FFMA.FTZ R75, R108, R43, R15 ;  /* 0x0000002b6c4b7223 */ /* 0x000fe2000001000f */
[----:B------:R2:W-:Y:S01]  /*12b80*/  STG.E.128 desc[UR10][R112.64], R80 ;  /* 0x0000005070007986 */ /* 0x0005e2000c101d0a */
[----:B-1----:R-:W-:Y:S01]  /*12b90*/  FFMA.FTZ R68, R101, R44, R16 ;  /* 0x0000002c65447223 */ /* 0x002fe20000010010 */
[----:B------:R-:W-:Y:S01]  /*12ba0*/  FFMA.FTZ R69, R96, R45, R17 ;  /* 0x0000002d60457223 */ /* 0x000fe20000010011 */
[----:B------:R-:W-:Y:S01]  /*12bb0*/  FFMA.FTZ R70, R107, R46, R18 ;  /* 0x0000002e6b467223 */ /* 0x000fe20000010012 */
[----:B------:R-:W-:-:S05]  /*12bc0*/  FFMA.FTZ R71, R98, R47, R19 ;  /* 0x0000002f62477223 */ /* 0x000fca0000010013 */
[----:B------:R2:W-:Y:S04]  /*12bd0*/  STG.E.128 desc[UR10][R102.64], R68 ;  /* 0x0000004466007986 */ /* 0x0005e8000c101d0a */
[----:B------:R2:W-:Y:S01]  /*12be0*/  STG.E.128 desc[UR10][R114.64], R72 ;  /* 0x0000004872007986 */ /* 0x0005e2000c101d0a */
[----:B------:R-:W-:Y:S05]  /*12bf0*/  BRA.U !UP1, `(.L_x_40359) ;  /* 0xfffffedd09887547 */ /* 0x000fea000b83ffff */
[----:B------:R-:W-:Y:S05]  /*12c00*/  EXIT ;  /* 0x000000000000794d */ /* 0x000fea0003800000 */
.L_x_40360:
        /* <DEDUP_REMOVED lines=15> */
.L_x_42444:


//--------------------- .text._ZN10layer_norm13ln_fwd_kernelINS_13Kernel_traitsIfffffjLj7168ELj1ELj1ELj8ELj16ENS_18Kernel_traits_baseILj7168EfffffjLj256EEEEELb1ELb0ELb1ELb0EEEvNS_9FwdParamsE --------------------------
	.section	.text._ZN10layer_norm13ln_fwd_kernelINS_13Kernel_traitsIfffffjLj7168ELj1ELj1ELj8ELj16ENS_18Kernel_traits_baseILj7168EfffffjLj256EEEEELb1ELb0ELb1ELb0EEEvNS_9FwdParamsE,"ax",@progbits
	.align	128
        .global         _ZN10layer_norm13ln_fwd_kernelINS_13Kernel_traitsIfffffjLj7168ELj1ELj1ELj8ELj16ENS_18Kernel_traits_baseILj7168EfffffjLj256EEEEELb1ELb0ELb1ELb0EEEvNS_9FwdParamsE
        .type           _ZN10layer_norm13ln_fwd_kernelINS_13Kernel_traitsIfffffjLj7168ELj1ELj1ELj8ELj16ENS_18Kernel_traits_baseILj7168EfffffjLj256EEEEELb1ELb0ELb1ELb0EEEvNS_9FwdParamsE,@function
        .size           _ZN10layer_norm13ln_fwd_kernelINS_13Kernel_traitsIfffffjLj7168ELj1ELj1ELj8ELj16ENS_18Kernel_traits_baseILj7168EfffffjLj256EEEEELb1ELb0ELb1ELb0EEEvNS_9FwdParamsE,(.L_x_42445 - _ZN10layer_norm13ln_fwd_kernelINS_13Kernel_traitsIfffffjLj7168ELj1ELj1ELj8ELj16ENS_18Kernel_traits_baseILj7168EfffffjLj256EEEEELb1ELb0ELb1ELb0EEEvNS_9FwdParamsE)
        .other          _ZN10layer_norm13ln_fwd_kernelINS_13Kernel_traitsIfffffjLj7168ELj1ELj1ELj8ELj16ENS_18Kernel_traits_baseILj7168EfffffjLj256EEEEELb1ELb0ELb1ELb0EEEvNS_9FwdParamsE,@"STO_CUDA_ENTRY STV_DEFAULT"
_ZN10layer_norm13ln_fwd_kernelINS_13Kernel_traitsIfffffjLj7168ELj1ELj1ELj8ELj16ENS_18Kernel_traits_baseILj7168EfffffjLj256EEEEELb1ELb0ELb1ELb0EEEvNS_9FwdParamsE:
.text._ZN10layer_norm13ln_fwd_kernelINS_13Kernel_traitsIfffffjLj7168ELj1ELj1ELj8ELj16ENS_18Kernel_traits_baseILj7168EfffffjLj256EEEEELb1ELb0ELb1ELb0EEEvNS_9FwdParamsE:
        /* <DEDUP_REMOVED lines=35> */
[----:B------:R-:W-:Y:S01]  /*0230*/  LOP3.LUT R5, R7, 0x1f, RZ, 0xc0, !PT ;  /* 0x0000001f07057812 */ /* 0x000fe200078ec0ff */
[----:B------:R-:W-:Y:S01]  /*0240*/  UIADD3 UR23, UPT, UPT, UR12, 0x3c6ef372, URZ ;  /* 0x3c6ef3720c177890 */ /* 0x000fe2000fffe0ff */
[----:B------:R-:W-:Y:S01]  /*0250*/  IADD3 R4, PT, PT, R3, R4, RZ ;  /* 0x0000000403047210 */ /* 0x000fe20007ffe0ff */
[----:B------:R-:W-:Y:S01]  /*0260*/  UIADD3 UR7, UPT, UPT, UR13, 0x76cf5d0a, URZ ;  /* 0x76cf5d0a0d077890 */ /* 0x000fe2000fffe0ff */
[--C-:B------:R-:W-:Y:S01]  /*0270*/  SHF.R.U64 R107, R0, 0x2, R9.reuse ;  /* 0x00000002006b7819 */ /* 0x100fe20000001209 */
        /* <DEDUP_REMOVED lines=68> */
[----:B0-----:R-:W-:-:S04]  /*06c0*/  IMAD.WIDE.U32 R56, R6, 0x10, R56 ;  /* 0x0000001006387825 */ /* 0x001fc800078e0038 */
[----:B-1----:R-:W-:Y:S02]  /*06d0*/  IMAD.WIDE.U32 R6, R6, 0x10, R58 ;  /* 0x0000001006067825 */ /* 0x002fe400078e003a */
[----:B------:R-:W5:Y:S04]  /*06e0*/  LDG.E.128 R56, desc[UR14][R56.64] ;  /* 0x0000000e38387981 */ /* 0x000f68000c1e1d00 */
[----:B------:R0:W5:Y:S01]  /*06f0*/  LDG.E.128 R60, desc[UR14][R6.64] ;  /* 0x0000000e063c7981 */ /* 0x000162000c1e1d00 */
[----:B------:R-:W-:Y:S05]  /*0700*/  BRA `(.L_x_40363) ;  /* 0x0000000000c07947 */ /* 0x000fea0003800000 */
.L_x_40362:
        /* <DEDUP_REMOVED lines=16> */
[----:B------:R-:W5:Y:S05]  /*0810*/  @P0 LDG.E.128 R8, desc[UR14][R12.64] ;  /* 0x0000000e0c080981 */ /* 0x000f6a000c1e1d00 */
[----:B------:R-:W1:Y:S01]  /*0820*/  @P5 LDC.64 R30, c[0x0][0x3d0] ;  /* 0x0000f400ff1e5b82 */ /* 0x000e620000000a00 */
[C---:B--2---:R-:W-:Y:S01]  /*0830*/  @P2 IMAD.WIDE.U32 R20, R6.reuse, 0x10, R20 ;  /* 0x0000001006142825 */ /* 0x044fe200078e0014 */
[----:B------:R-:W5:Y:S03]  /*0840*/  @P1 LDG.E.128 R16, desc[UR14][R14.64] ;  /* 0x0000000e0e101981 */ /* 0x000f66000c1e1d00 */
[----:B------:R-:W-:Y:S01]  /*0850*/  @P2 VIADD R6, R6, 0x100 ;  /* 0x0000010006062836 */ /* 0x000fe20000000000 */
[----:B------:R-:W5:Y:S02]  /*0860*/  @P2 LDG.E.128 R24, desc[UR14][R20.64] ;  /* 0x0000000e14182981 */ /* 0x000f64000c1e1d00 */
[----:B------:R-:W2:Y:S01]  /*0870*/  @P6 LDC.64 R36, c[0x0][0x3d0] ;  /* 0x0000f400ff246b82 */ /* 0x000ea20000000a00 */
[----:B---3--:R-:W-:-:S04]  /*0880*/  @P3 IMAD.WIDE.U32 R22, R6, 0x10, R22 ;  /* 0x0000001006163825 */ /* 0x008fc800078e0016 */
[----:B------:R-:W-:Y:S01]  /*0890*/  @P3 VIADD R6, R6, 0x100 ;  /* 0x0000010006063836 */ /* 0x000fe20000000000 */
[----:B------:R-:W5:Y:S03]  /*08a0*/  @P3 LDG.E.128 R32, desc[UR14][R22.64] ;  /* 0x0000000e16203981 */ /* 0x000f66000c1e1d00 */
[C---:B0-----:R-:W-:Y:S01]  /*08b0*/  @P4 IMAD.WIDE.U32 R28, R6.reuse, 0x10, R28 ;  /* 0x00000010061c4825 */ /* 0x041fe200078e001c */
[----:B------:R-:W-:Y:S02]  /*08c0*/  @P4 IADD3 R6, PT, PT, R6, 0x100, RZ ;  /* 0x0000010006064810 */ /* 0x000fe40007ffe0ff */
[----:B------:R-:W-:Y:S02]  /*08d0*/  CS2R R54, SRZ ;  /* 0x0000000000367805 */ /* 0x000fe4000001ff00 */
[----:B------:R-:W-:Y:S02]  /*08e0*/  CS2R R52, SRZ ;  /* 0x0000000000347805 */ /* 0x000fe4000001ff00 */
[----:B------:R-:W-:Y:S01]  /*08f0*/  CS2R R46, SRZ ;  /* 0x00000000002e7805 */ /* 0x000fe2000001ff00 */
[----:B------:R-:W5:Y:S01]  /*0900*/  @P4 LDG.E.128 R40, desc[UR14][R28.64] ;  /* 0x0000000e1c284981 */ /* 0x000f62000c1e1d00 */
[----:B-1----:R-:W-:-:S04]  /*0910*/  @P5 IMAD.WIDE.U32 R30, R6, 0x10, R30 ;  /* 0x00000010061e5825 */ /* 0x002fc800078e001e */
[----:B------:R-:W-:Y:S01]  /*0920*/  @P5 VIADD R6, R6, 0x100 ;  /* 0x0000010006065836 */ /* 0x000fe20000000000 */
[----:B------:R0:W5:Y:S03]  /*0930*/  @P5 LDG.E.128 R48, desc[UR14][R30.64] ;  /* 0x0000000e1e305981 */ /* 0x000166000c1e1d00 */
[----:B--2---:R-:W-:-:S05]  /*0940*/  @P6 IMAD.WIDE.U32 R6, R6, 0x10, R36 ;  /* 0x0000001006066825 */ /* 0x004fca00078e0024 */
[----:B------:R1:W5:Y:S01]  /*0950*/  @P6 LDG.E.128 R56, desc[UR14][R6.64] ;  /* 0x0000000e06386981 */ /* 0x000362000c1e1d00 */
[----:B------:R-:W-:Y:S02]  /*0960*/  CS2R R44, SRZ ;  /* 0x00000000002c7805 */ /* 0x000fe4000001ff00 */
[----:B------:R-:W-:Y:S02]  /*0970*/  CS2R R38, SRZ ;  /* 0x0000000000267805 */ /* 0x000fe4000001ff00 */
        /* <DEDUP_REMOVED lines=9> */
.L_x_40363:
[----:B------:R-:W-:Y:S05]  /*0a10*/  BSYNC.RECONVERGENT B0 ;  /* 0x0000000000007941 */ /* 0x000fea0003800200 */
.L_x_40361:
[----:B------:R-:W1:Y:S02]  /*0a20*/  LDCU UR4, c[0x0][0x384] ;  /* 0x00007080ff0477ac */ /* 0x000e640008000800 */
[----:B-1----:R-:W-:-:S06]  /*0a30*/  UISETP.GE.AND UP0, UPT, UR22, UR4, UPT ;  /* 0x000000041600728c */ /* 0x002fcc000bf06270 */
[----:B------:R-:W-:-:S13]  /*0a40*/  PLOP3.LUT P0, PT, PT, PT, UP0, 0x80, 0x8 ;  /* 0x000000000008781c */ /* 0x000fda0003f0f008 */
[----:B------:R-:W-:Y:S05]  /*0a50*/  @P0 EXIT ;  /* 0x000000000000094d */ /* 0x000fea0003800000 */
[----:B0-----:R-:W-:Y:S01]  /*0a60*/  IMAD.HI.U32 R7, R108, -0x326172a9, RZ ;  /* 0xcd9e8d576c077827 */ /* 0x001fe200078e00ff */
[----:B------:R-:W0:Y:S03]  /*0a70*/  LDCU UR29, c[0x0][0x404] ;  /* 0x00008080ff1d77ac */ /* 0x000e260008000800 */
        /* <DEDUP_REMOVED lines=16> */
[----:B------:R-:W0:Y:S03]  /*0b80*/  LDCU.64 UR18, c[0x0][0x3a0] ;  /* 0x00007400ff1277ac */ /* 0x000e260008000a00 */
[----:B------:R-:W-:Y:S01]  /*0b90*/  IMAD.HI.U32 R7, R64, -0x2daee0ad, RZ ;  /* 0xd2511f5340077827 */ /* 0x000fe200078e00ff */
[----:B------:R-:W-:Y:S01]  /*0ba0*/  LOP3.LUT R6, R65, UR23, R6, 0x96, !PT ;  /* 0x0000001741067c12 */ /* 0x000fe2000f8e9606 */
[----:B------:R-:W-:-:S02]  /*0bb0*/  UPLOP3.LUT UP1, UPT, UPT, UPT, UPT, 0x40, 0x4 ;  /* 0x000000000004789c */ /* 0x000fc40003f2e870 */
        /* <DEDUP_REMOVED lines=24> */
[----:B------:R-:W0:Y:S02]  /*0d40*/  LDCU.64 UR20, c[0x0][0x380] ;  /* 0x00007000ff1477ac */ /* 0x000e240008000a00 */
[----:B------:R-:W-:Y:S01]  /*0d50*/  IMAD R67, R64, -0x2daee0ad, RZ ;  /* 0xd2511f5340437824 */ /* 0x000fe200078e02ff */
[----:B------:R-:W-:Y:S01]  /*0d60*/  LOP3.LUT R7, R66, UR8, R7, 0x96, !PT ;  /* 0x0000000842077c12 */ /* 0x000fe2000f8e9607 */
[----:B------:R-:W-:-:S04]  /*0d70*/  IMAD.HI.U32 R66, R6, -0x2daee0ad, RZ ;  /* 0xd2511f5306427827 */ /* 0x000fc800078e00ff */
[----:B------:R-:W-:Y:S01]  /*0d80*/  IMAD R65, R65, -0x326172a9, RZ ;  /* 0xcd9e8d5741417824 */ /* 0x000fe200078e02ff */
[----:B------:R-:W-:Y:S01]  /*0d90*/  LOP3.LUT R66, R67, UR26, R66, 0x96, !PT ;  /* 0x0000001a43427c12 */ /* 0x000fe2000f8e9642 */
[----:B------:R-:W-:Y:S01]  /*0da0*/  IMAD.HI.U32 R64, R7, -0x326172a9, RZ ;  /* 0xcd9e8d5707407827 */ /* 0x000fe200078e00ff */
[----:B------:R-:W-:Y:S02]  /*0db0*/  LOP3.LUT R67, R3, 0xff, RZ, 0xc0, !PT ;  /* 0x000000ff03437812 */ /* 0x000fe400078ec0ff */
[----:B------:R-:W-:Y:S01]  /*0dc0*/  SHF.R.U32.HI R3, RZ, 0x1, R3 ;  /* 0x00000001ff037819 */ /* 0x000fe20000011603 */
[----:B------:R-:W-:Y:S01]  /*0dd0*/  IMAD R68, R7, -0x326172a9, RZ ;  /* 0xcd9e8d5707447824 */ /* 0x000fe200078e02ff */
[----:B------:R-:W-:Y:S01]  /*0de0*/  VIADDMNMX R69, R67, -R2, RZ, !PT ;  /* 0x8000000243457246 */ /* 0x000fe200078001ff */
[----:B------:R-:W-:Y:S01]  /*0df0*/  IMAD.HI.U32 R7, R66, -0x326172a9, RZ ;  /* 0xcd9e8d5742077827 */ /* 0x000fe200078e00ff */
[----:B------:R-:W-:Y:S02]  /*0e00*/  LOP3.LUT R104, R3, 0x7fffff80, RZ, 0xc0, !PT ;  /* 0x7fffff8003687812 */ /* 0x000fe400078ec0ff */
[----:B------:R-:W-:Y:S01]  /*0e10*/  VIMNMX R69, PT, PT, R69, 0x20, PT ;  /* 0x0000002045457848 */ /* 0x000fe20003fe0100 */
[----:B------:R-:W-:Y:S01]  /*0e20*/  IMAD R5, R5, -0x20, R67 ;  /* 0xffffffe005057824 */ /* 0x000fe200078e0243 */
[----:B------:R-:W-:Y:S01]  /*0e30*/  LOP3.LUT R64, R65, UR9, R64, 0x96, !PT ;  /* 0x0000000941407c12 */ /* 0x000fe2000f8e9640 */
[----:B------:R-:W-:Y:S01]  /*0e40*/  IMAD R65, R6, -0x2daee0ad, RZ ;  /* 0xd2511f5306417824 */ /* 0x000fe200078e02ff */
[----:B------:R-:W-:Y:S01]  /*0e50*/  LOP3.LUT R7, R68, UR10, R7, 0x96, !PT ;  /* 0x0000000a44077c12 */ /* 0x000fe2000f8e9607 */
[----:B------:R-:W-:Y:S01]  /*0e60*/  IMAD R69, R69, 0x4, R104 ;  /* 0x0000000445457824 */ /* 0x000fe200078e0268 */
[----:B------:R-:W-:Y:S01]  /*0e70*/  VIMNMX R5, PT, PT, RZ, R5, !PT ;  /* 0x00000005ff057248 */ /* 0x000fe20007fe0100 */
[----:B------:R-:W-:Y:S01]  /*0e80*/  IMAD.HI.U32 R2, R64, -0x2daee0ad, RZ ;  /* 0xd2511f5340027827 */ /* 0x000fe200078e00ff */
[----:B------:R-:W-:-:S02]  /*0e90*/  LOP3.LUT R3, R0, 0x3, RZ, 0xc0, !PT ;  /* 0x0000000300037812 */ /* 0x000fc400078ec0ff */
[----:B------:R-:W-:Y:S01]  /*0ea0*/  I2FP.F32.U32 R69, R69 ;  /* 0x0000004500457245 */ /* 0x000fe20000201000 */
[----:B------:R-:W-:Y:S01]  /*0eb0*/  IMAD R66, R66, -0x326172a9, RZ ;  /* 0xcd9e8d5742427824 */ /* 0x000fe200078e02ff */
[----:B------:R-:W-:Y:S01]  /*0ec0*/  LOP3.LUT R65, R65, UR27, R2, 0x96, !PT ;  /* 0x0000001b41417c12 */ /* 0x000fe2000f8e9602 */
[----:B------:R-:W-:Y:S01]  /*0ed0*/  IMAD R64, R64, -0x2daee0ad, RZ ;  /* 0xd2511f5340407824 */ /* 0x000fe200078e02ff */
[----:B------:R0:W0:Y:S01]  /*0ee0*/  MUFU.RCP R105, R69 ;  /* 0x0000004500697308 */ /* 0x0000220000001000 */
[----:B------:R-:W-:Y:S01]  /*0ef0*/  VIMNMX R5, PT, PT, R5, 0x20, PT ;  /* 0x0000002005057848 */ /* 0x000fe20003fe0100 */
[----:B------:R-:W-:-:S03]  /*0f00*/  IMAD.HI.U32 R103, R7, -0x2daee0ad, RZ ;  /* 0xd2511f5307677827 */ /* 0x000fc600078e00ff */
[----:B------:R-:W-:Y:S01]  /*0f10*/  LEA R104, R5, R104, 0x2 ;  /* 0x0000006805687211 */ /* 0x000fe200078e10ff */
[----:B------:R-:W-:Y:S01]  /*0f20*/  IMAD.HI.U32 R101, R65, -0x326172a9, RZ ;  /* 0xcd9e8d5741657827 */ /* 0x000fe200078e00ff */
[----:B------:R-:W-:Y:S01]  /*0f30*/  LOP3.LUT R103, R64, UR11, R103, 0x96, !PT ;  /* 0x0000000b40677c12 */ /* 0x000fe2000f8e9667 */
[----:B------:R-:W0:Y:S02]  /*0f40*/  LDCU.128 UR8, c[0x0][0x3f0] ;  /* 0x00007e00ff0877ac */ /* 0x000e240008000c00 */
[----:B------:R-:W-:Y:S01]  /*0f50*/  IMAD.MOV.U32 R2, RZ, RZ, RZ ;  /* 0x000000ffff027224 */ /* 0x000fe200078e00ff */
[----:B------:R-:W-:Y:S01]  /*0f60*/  LOP3.LUT R101, R66, UR28, R101, 0x96, !PT ;  /* 0x0000001c42657c12 */ /* 0x000fe2000f8e9665 */
[----:B------:R-:W-:Y:S02]  /*0f70*/  IMAD R0, R7, -0x2daee0ad, RZ ;  /* 0xd2511f5307007824 */ /* 0x000fe400078e02ff */
[----:B-1234-:R-:W-:-:S07]  /*0f80*/  IMAD R102, R65, -0x326172a9, RZ ;  /* 0xcd9e8d5741667824 */ /* 0x01efce00078e02ff */
.L_x_40745:
[----:B0-----:R-:W-:-:S06]  /*0f90*/  UIMAD.WIDE UR4, UR22, 0x4, UR8 ;  /* 0x00000004160478a5 */ /* 0x001fcc000f8e0208 */
[----:B-1234-:R-:W-:Y:S01]  /*0fa0*/  IMAD.U32 R96, RZ, RZ, UR4 ;  /* 0x00000004ff607e24 */ /* 0x01efe2000f8e00ff */
        /* <DEDUP_REMOVED lines=9> */
[----:B------:R-:W0:Y:S01]  /*1040*/  S2R R109, SR_TID.X ;  /* 0x00000000006d7919 */ /* 0x000e220000002100 */
[----:B--2---:R-:W-:Y:S01]  /*1050*/  R2UR UR33, R96 ;  /* 0x00000000602172ca */ /* 0x004fe200000e0000 */
[----:B------:R-:W-:-:S12]  /*1060*/  HFMA2 R96, -RZ, RZ, 0, 0 ;  /* 0x00000000ff607431 */ /* 0x000fd800000001ff */
        /* <DEDUP_REMOVED lines=8> */
[----:B------:R-:W-:-:S04]  /*10f0*/  @UP2 ULEA.HI UR7, UR7, UR6, URZ, 0x2 ;  /* 0x0000000607072291 */ /* 0x000fc8000f8f10ff */
[----:B------:R-:W-:Y:S02]  /*1100*/  IMAD.U32 R98, RZ, RZ, UR5 ;  /* 0x00000005ff627e24 */ /* 0x000fe4000f8e00ff */
[----:B------:R-:W-:-:S03]  /*1110*/  IMAD.U32 R110, RZ, RZ, UR7 ;  /* 0x00000007ff6e7e24 */ /* 0x000fc6000f8e00ff */
[-C--:B0-----:R-:W-:Y:S02]  /*1120*/  LEA.HI.SX32 R97, R98, R109.reuse, 0x1e ;  /* 0x0000006d62617211 */ /* 0x081fe400078ff2ff */
        /* <DEDUP_REMOVED lines=8> */
.L_x_40366:
[----:B------:R-:W-:Y:S05]  /*11b0*/  BRA.U !UP0, `(.L_x_40367) ;  /* 0x0000001908247547 */ /* 0x000fea000b800000 */
[----:B------:R-:W0:Y:S02]  /*11c0*/  LDC.64 R70, c[0x0][0x3a0] ;  /* 0x0000e800ff467b82 */ /* 0x000e240000000a00 */
[----:B0-----:R-:W-:-:S06]  /*11d0*/  IMAD.WIDE.U32 R70, R97, 0x10, R70 ;  /* 0x0000001061467825 */ /* 0x001fcc00078e0046 */
[----:B------:R-:W5:Y:S01]  /*11e0*/  LDG.E.128 R68, desc[UR14][R70.64] ;  /* 0x0000000e46447981 */ /* 0x000f62000c1e1d00 */
[----:B------:R-:W-:-:S13]  /*11f0*/  ISETP.LT.AND P1, PT, RZ, UR33, PT ;  /* 0x00000021ff007c0c */ /* 0x000fda000bf21270 */
        /* <DEDUP_REMOVED lines=19> */
.L_x_40371:
        /* <DEDUP_REMOVED lines=13> */
.L_x_40373:
[----:B------:R-:W-:Y:S05]  /*1400*/  BSYNC.RECONVERGENT B2 ;  /* 0x0000000000027941 */ /* 0x000fea0003800200 */
.L_x_40372:
        /* <DEDUP_REMOVED lines=52> */
[----:B------:R-:W-:-:S07]  /*1750*/  IMAD.MOV.U32 R98, RZ, RZ, RZ ;  /* 0x000000ffff627224 */ /* 0x000fce00078e00ff */
.L_x_40370:
[----:B------:R-:W-:Y:S05]  /*1760*/  BSYNC.RECONVERGENT B1 ;  /* 0x0000000000017941 */ /* 0x000fea0003800200 */
.L_x_40369:
        /* <DEDUP_REMOVED lines=8> */
[----:B------:R-:W-:-:S07]  /*17f0*/  FADD.FTZ R68, R68, R3 ;  /* 0x0000000344447221 */ /* 0x000fce0000010000 */
.L_x_40368:
        /* <DEDUP_REMOVED lines=19> */
.L_x_40377:
        /* <DEDUP_REMOVED lines=13> */
.L_x_40379:
[----:B------:R-:W-:Y:S05]  /*1a00*/  BSYNC.RECONVERGENT B2 ;  /* 0x0000000000027941 */ /* 0x000fea0003800200 */
.L_x_40378:
        /* <DEDUP_REMOVED lines=52> */
[----:B------:R-:W-:Y:S01]  /*1d50*/  IMAD.MOV.U32 R99, RZ, RZ, RZ ;  /* 0x000000ffff637224 */ /* 0x000fe200078e00ff */
[----:B------:R-:W-:-:S07]  /*1d60*/  MOV R3, R98 ;  /* 0x0000006200037202 */ /* 0x000fce0000000f00 */
.L_x_40376:
[----:B------:R-:W-:Y:S05]  /*1d70*/  BSYNC.RECONVERGENT B1 ;  /* 0x0000000000017941 */ /* 0x000fea0003800200 */
.L_x_40375:
        /* <DEDUP_REMOVED lines=8> */
[----:B------:R-:W-:-:S07]  /*1e00*/  FADD.FTZ R69, R69, R0 ;  /* 0x0000000045457221 */ /* 0x000fce0000010000 */
.L_x_40374:
        /* <DEDUP_REMOVED lines=19> */
.L_x_40383:
        /* <DEDUP_REMOVED lines=13> */
.L_x_40385:
[----:B------:R-:W-:Y:S05]  /*2010*/  BSYNC.RECONVERGENT B2 ;  /* 0x0000000000027941 */ /* 0x000fea0003800200 */
.L_x_40384:
        /* <DEDUP_REMOVED lines=50> */
[----:B------:R-:W-:-:S03]  /*2340*/  LOP3.LUT R101, R102, UR28, R113, 0x96, !PT ;  /* 0x0000001c66657c12 */ /* 0x000fc6000f8e9671 */
[----:B------:R-:W-:Y:S01]  /*2350*/  IMAD.MOV.U32 R0, RZ, RZ, R98 ;  /* 0x000000ffff007224 */ /* 0x000fe200078e0062 */
[----:B------:R-:W-:Y:S01]  /*2360*/  LOP3.LUT R103, R110, UR5, R99, 0x96, !PT ;  /* 0x000000056e677c12 */ /* 0x000fe2000f8e9663 */
[----:B------:R-:W-:Y:S02]  /*2370*/  IMAD.MOV.U32 R102, RZ, RZ, R112 ;  /* 0x000000ffff667224 */ /* 0x000fe400078e0070 */
[----:B------:R-:W-:-:S07]  /*2380*/  IMAD.MOV.U32 R98, RZ, RZ, RZ ;  /* 0x000000ffff627224 */ /* 0x000fce00078e00ff */
.L_x_40382:
[----:B------:R-:W-:Y:S05]  /*2390*/  BSYNC.RECONVERGENT B1 ;  /* 0x0000000000017941 */ /* 0x000fea0003800200 */
.L_x_40381:
        /* <DEDUP_REMOVED lines=9> */
.L_x_40380:
        /* <DEDUP_REMOVED lines=19> */
.L_x_40389:
        /* <DEDUP_REMOVED lines=13> */
.L_x_40391:
[----:B------:R-:W-:Y:S05]  /*2630*/  BSYNC.RECONVERGENT B2 ;  /* 0x0000000000027941 */ /* 0x000fea0003800200 */
.L_x_40390:
        /* <DEDUP_REMOVED lines=52> */
[----:B------:R-:W-:Y:S01]  /*2980*/  IMAD.MOV.U32 R99, RZ, RZ, R0 ;  /* 0x000000ffff637224 */ /* 0x000fe200078e0000 */
[----:B------:R-:W-:-:S07]  /*2990*/  MOV R112, R98 ;  /* 0x0000006200707202 */ /* 0x000fce0000000f00 */
.L_x_40388:
[----:B------:R-:W-:Y:S05]  /*29a0*/  BSYNC.RECONVERGENT B1 ;  /* 0x0000000000017941 */ /* 0x000fea0003800200 */
.L_x_40387:
        /* <DEDUP_REMOVED lines=9> */
[----:B------:R-:W-:Y:S06]  /*2a40*/  BRA `(.L_x_40386) ;  /* 0x0000001400dc7947 */ /* 0x000fec0003800000 */
.L_x_40367:
[----:B------:R-:W-:Y:S01]  /*2a50*/  IMAD.MOV.U32 R70, RZ, RZ, R3 ;  /* 0x000000ffff467224 */ /* 0x000fe200078e0003 */
[----:B------:R-:W-:Y:S01]  /*2a60*/  MOV R68, RZ ;  /* 0x000000ff00447202 */ /* 0x000fe20000000f00 */
        /* <DEDUP_REMOVED lines=18> */
.L_x_40395:
        /* <DEDUP_REMOVED lines=13> */
.L_x_40397:
[----:B------:R-:W-:Y:S05]  /*2c60*/  BSYNC.RECONVERGENT B2 ;  /* 0x0000000000027941 */ /* 0x000fea0003800200 */
.L_x_40396:
        /* <DEDUP_REMOVED lines=49> */
[----:B------:R-:W-:Y:S02]  /*2f80*/  HFMA2 R70, -RZ, RZ, 0, 0 ;  /* 0x00000000ff467431 */ /* 0x000fe400000001ff */
[----:B------:R-:W-:Y:S01]  /*2f90*/  IMAD.WIDE.U32 R112, R112, -0x2daee0ad, RZ ;  /* 0xd2511f5370707825 */ /* 0x000fe200078e00ff */
[----:B------:R-:W-:-:S04]  /*2fa0*/  LOP3.LUT R101, R98, UR28, R103, 0x96, !PT ;  /* 0x0000001c62657c12 */ /* 0x000fc8000f8e9667 */
[----:B------:R-:W-:-:S07]  /*2fb0*/  LOP3.LUT R103, R68, UR5, R113, 0x96, !PT ;  /* 0x0000000544677c12 */ /* 0x000fce000f8e9671 */
.L_x_40394:
[----:B------:R-:W-:Y:S05]  /*2fc0*/  BSYNC.RECONVERGENT B1 ;  /* 0x0000000000017941 */ /* 0x000fea0003800200 */
.L_x_40393:
[----:B------:R-:W-:Y:S01]  /*2fd0*/  I2FP.F32.U32 R0, R5 ;  /* 0x0000000500007245 */ /* 0x000fe20000201000 */
[----:B------:R-:W-:-:S04]  /*2fe0*/  IMAD.MOV.U32 R3, RZ, RZ, 0x2f800000 ;  /* 0x2f800000ff037424 */ /* 0x000fc800078e00ff */
[----:B------:R-:W-:Y:S01]  /*2ff0*/  FFMA.FTZ R0, R0, R3, 1.1641532182693481445e-10 ;  /* 0x2f00000000007423 */ /* 0x000fe20000010003 */
[----:B-----5:R-:W-:-:S04]  /*3000*/  FMUL.FTZ R3, R64, UR17 ;  /* 0x0000001140037c20 */ /* 0x020fc80008410000 */
[----:B------:R-:W-:Y:S01]  /*3010*/  FMUL.FTZ R3, R3, UR16 ;  /* 0x0000001003037c20 */ /* 0x000fe20008410000 */
[----:B------:R-:W-:-:S04]  /*3020*/  FSETP.GTU.FTZ.AND P1, PT, R0, UR29, PT ;  /* 0x0000001d00007c0b */ /* 0x000fc8000bf3c000 */
[----:B------:R-:W-:Y:S02]  /*3030*/  SEL R5, RZ, 0x1, P1 ;  /* 0x00000001ff057807 */ /* 0x000fe40000800000 */
[----:B------:R-:W-:-:S07]  /*3040*/  FSEL R68, R3, RZ, !P1 ;  /* 0x000000ff03447208 */ /* 0x000fce0004800000 */
.L_x_40392:
        /* <DEDUP_REMOVED lines=16> */
.L_x_40401:
        /* <DEDUP_REMOVED lines=13> */
.L_x_40403:
[----:B------:R-:W-:Y:S05]  /*3220*/  BSYNC.RECONVERGENT B2 ;  /* 0x0000000000027941 */ /* 0x000fea0003800200 */
.L_x_40402:
        /* <DEDUP_REMOVED lines=15> */
[----:B------:R-:W-:Y:S02]  /*3320*/  UIADD3 UR5, UPT, UPT, UR12, 0x78dde6e4, URZ ;  /* 0x78dde6e40c057890 */ /* 0x000fe4000fffe0ff */
        /* <DEDUP_REMOVED lines=36> */
[----:B------:R-:W-:Y:S02]  /*3570*/  LOP3.LUT R103, R70, UR5, R99, 0x96, !PT ;  /* 0x0000000546677c12 */ /* 0x000fe4000f8e9663 */
[----:B------:R-:W-:-:S07]  /*3580*/  MOV R112, R98 ;  /* 0x0000006200707202 */ /* 0x000fce0000000f00 */
.L_x_40400:
[----:B------:R-:W-:Y:S05]  /*3590*/  BSYNC.RECONVERGENT B1 ;  /* 0x0000000000017941 */ /* 0x000fea0003800200 */
.L_x_40399:
        /* <DEDUP_REMOVED lines=8> */
.L_x_40398:
        /* <DEDUP_REMOVED lines=16> */
.L_x_40407:
        /* <DEDUP_REMOVED lines=13> */
.L_x_40409:
[----:B------:R-:W-:Y:S05]  /*37f0*/  BSYNC.RECONVERGENT B2 ;  /* 0x0000000000027941 */ /* 0x000fea0003800200 */
.L_x_40408:
        /* <DEDUP_REMOVED lines=53> */
[----:B------:R-:W-:-:S07]  /*3b50*/  IMAD.MOV.U32 R98, RZ, RZ, RZ ;  /* 0x000000ffff627224 */ /* 0x000fce00078e00ff */
.L_x_40406:
[----:B------:R-:W-:Y:S05]  /*3b60*/  BSYNC.RECONVERGENT B1 ;  /* 0x0000000000017941 */ /* 0x000fea0003800200 */
.L_x_40405:
[----:B------:R-:W-:Y:S01]  /*3b70*/  I2FP.F32.U32 R0, R3 ;  /* 0x0000000300007245 */ /* 0x000fe20000201000 */
[----:B------:R-:W-:-:S05]  /*3b80*/  HFMA2 R3, -RZ, RZ, 0.1171875, 0 ;  /* 0x2f800000ff037431 */ /* 0x000fca00000001ff */
[----:B------:R-:W-:Y:S01]  /*3b90*/  FFMA.FTZ R0, R0, R3, 1.1641532182693481445e-10 ;  /* 0x2f00000000007423 */ /* 0x000fe20000010003 */
[----:B-----5:R-:W-:-:S04]  /*3ba0*/  FMUL.FTZ R3, R66, UR17 ;  /* 0x0000001142037c20 */ /* 0x020fc80008410000 */
[----:B------:R-:W-:Y:S01]  /*3bb0*/  FMUL.FTZ R3, R3, UR16 ;  /* 0x0000001003037c20 */ /* 0x000fe20008410000 */
[----:B------:R-:W-:-:S04]  /*3bc0*/  FSETP.GTU.FTZ.AND P1, PT, R0, UR29, PT ;  /* 0x0000001d00007c0b */ /* 0x000fc8000bf3c000 */
[----:B------:R-:W-:Y:S02]  /*3bd0*/  SEL R7, RZ, 0x1, P1 ;  /* 0x00000001ff077807 */ /* 0x000fe40000800000 */
[----:B------:R-:W-:-:S07]  /*3be0*/  FSEL R70, R3, RZ, !P1 ;  /* 0x000000ff03467208 */ /* 0x000fce0004800000 */
.L_x_40404:
        /* <DEDUP_REMOVED lines=16> */
.L_x_40412:
        /* <DEDUP_REMOVED lines=13> */
.L_x_40414:
[----:B------:R-:W-:Y:S05]  /*3dc0*/  BSYNC.RECONVERGENT B2 ;  /* 0x0000000000027941 */ /* 0x000fea0003800200 */
.L_x_40413:
        /* <DEDUP_REMOVED lines=53> */
[----:B------:R-:W-:-:S07]  /*4120*/  LOP3.LUT R103, R100, UR5, R99, 0x96, !PT ;  /* 0x0000000564677c12 */ /* 0x000fce000f8e9663 */
.L_x_40411:
[----:B------:R-:W-:Y:S05]  /*4130*/  BSYNC.RECONVERGENT B1 ;  /* 0x0000000000017941 */ /* 0x000fea0003800200 */
.L_x_40410:
        /* <DEDUP_REMOVED lines=8> */
.L_x_40386:
        /* <DEDUP_REMOVED lines=16> */
.L_x_40415:
[----:B------:R-:W-:Y:S02]  /*42c0*/  VIADD R97, R97, 0x100 ;  /* 0x0000010061617836 */ /* 0x000fe40000000000 */
[----:B------:R-:W-:-:S07]  /*42d0*/  VIADD R96, R96, 0x100 ;  /* 0x0000010060607836 */ /* 0x000fce0000000000 */
.L_x_40365:
[----:B------:R-:W-:Y:S05]  /*42e0*/  BSYNC.RECONVERGENT B0 ;  /* 0x0000000000007941 */ /* 0x000fea0003800200 */
.L_x_40364:
[----:B------:R-:W-:Y:S01]  /*42f0*/  ISETP.GE.U32.AND P1, PT, R4, 0x200, PT ;  /* 0x000002000400780c */ /* 0x000fe20003f26070 */
[----:B------:R-:W-:Y:S03]  /*4300*/  BSSY.RECONVERGENT B0, `(.L_x_40416) ;  /* 0x000031b000007945 */ /* 0x000fe60003800200 */
[----:B------:R-:W-:-:S09]  /*4310*/  P2R R112, PR, RZ, 0x2 ;  /* 0x00000002ff707803 */ /* 0x000fd20000000000 */
[----:B------:R-:W-:Y:S05]  /*4320*/  @!P1 BRA `(.L_x_40417) ;  /* 0x0000003000609947 */ /* 0x000fea0003800000 */
[----:B------:R-:W-:-:S04]  /*4330*/  UISETP.NE.U32.AND UP0, UPT, UR18, URZ, UPT ;  /* 0x000000ff1200728c */ /* 0x000fc8000bf05070 */
[----:B------:R-:W-:Y:S01]  /*4340*/  UISETP.NE.AND.EX UP0, UPT, UR19, URZ, UPT, UP0 ;  /* 0x000000ff1300728c */ /* 0x000fe2000bf05300 */
[----:B------:R-:W-:Y:S10]  /*4350*/  BRA.U !UP2, `(.L_x_40418) ;  /* 0x000000010a0c7547 */ /* 0x000ff4000b800000 */
[----:B------:R-:W2:Y:S02]  /*4360*/  LDC.64 R64, c[0x0][0x390] ;  /* 0x0000e400ff407b82 */ /* 0x000ea40000000a00 */
[----:B--2---:R-:W-:-:S06]  /*4370*/  IMAD.WIDE.U32 R64, R96, 0x10, R64 ;  /* 0x0000001060407825 */ /* 0x004fcc00078e0040 */
[----:B------:R-:W5:Y:S02]  /*4380*/  LDG.E.128 R64, desc[UR14][R64.64] ;  /* 0x0000000e40407981 */ /* 0x000f64000c1e1d00 */
.L_x_40418:
        /* <DEDUP_REMOVED lines=24> */
.L_x_40423:
        /* <DEDUP_REMOVED lines=13> */
.L_x_40425:
[----:B------:R-:W-:Y:S05]  /*45e0*/  BSYNC.RECONVERGENT B2 ;  /* 0x0000000000027941 */ /* 0x000fea0003800200 */
.L_x_40424:
        /* <DEDUP_REMOVED lines=53> */
.L_x_40422:
[----:B------:R-:W-:Y:S05]  /*4940*/  BSYNC.RECONVERGENT B1 ;  /* 0x0000000000017941 */ /* 0x000fea0003800200 */
.L_x_40421:
        /* <DEDUP_REMOVED lines=9> */
.L_x_40420:
        /* <DEDUP_REMOVED lines=19> */
.L_x_40429:
        /* <DEDUP_REMOVED lines=13> */
.L_x_40431:
[----:B------:R-:W-:Y:S05]  /*4be0*/  BSYNC.RECONVERGENT B2 ;  /* 0x0000000000027941 */ /* 0x000fea0003800200 */
.L_x_40430:
        /* <DEDUP_REMOVED lines=54> */
.L_x_40428:
[----:B------:R-:W-:Y:S05]  /*4f50*/  BSYNC.RECONVERGENT B1 ;  /* 0x0000000000017941 */ /* 0x000fea0003800200 */
.L_x_40427:
        /* <DEDUP_REMOVED lines=9> */
.L_x_40426:
        /* <DEDUP_REMOVED lines=19> */
.L_x_40435:
        /* <DEDUP_REMOVED lines=13> */
.L_x_40437:
[----:B------:R-:W-:Y:S05]  /*51f0*/  BSYNC.RECONVERGENT B2 ;  /* 0x0000000000027941 */ /* 0x000fea0003800200 */
.L_x_40436:
        /* <DEDUP_REMOVED lines=51> */
[----:B------:R-:W-:Y:S02]  /*5530*/  IMAD.MOV.U32 R0, RZ, RZ, R98 ;  /* 0x000000ffff007224 */ /* 0x000fe400078e0062 */
[----:B------:R-:W-:Y:S01]  /*5540*/  HFMA2 R98, -RZ, RZ, 0, 0 ;  /* 0x00000000ff627431 */ /* 0x000fe200000001ff */
[----:B------:R-:W-:-:S07]  /*5550*/  LOP3.LUT R103, R110, UR5, R99, 0x96, !PT ;  /* 0x000000056e677c12 */ /* 0x000fce000f8e9663 */
.L_x_40434:
[----:B------:R-:W-:Y:S05]  /*5560*/  BSYNC.RECONVERGENT B1 ;  /* 0x0000000000017941 */ /* 0x000fea0003800200 */
.L_x_40433:
        /* <DEDUP_REMOVED lines=9> */
.L_x_40432:
        /* <DEDUP_REMOVED lines=19> */
.L_x_40441:
        /* <DEDUP_REMOVED lines=13> */
.L_x_40443:
[----:B------:R-:W-:Y:S05]  /*5800*/  BSYNC.RECONVERGENT B2 ;  /* 0x0000000000027941 */ /* 0x000fea0003800200 */
.L_x_40442:
        /* <DEDUP_REMOVED lines=52> */
[----:B------:R-:W-:Y:S02]  /*5b50*/  LOP3.LUT R103, R100, UR5, R99, 0x96, !PT ;  /* 0x0000000564677c12 */ /* 0x000fe4000f8e9663 */
[----:B------:R-:W-:-:S07]  /*5b60*/  MOV R99, R0 ;  /* 0x0000000000637202 */ /* 0x000fce0000000f00 */
.L_x_40440:
[----:B------:R-:W-:Y:S05]  /*5b70*/  BSYNC.RECONVERGENT B1 ;  /* 0x0000000000017941 */ /* 0x000fea0003800200 */
.L_x_40439:
        /* <DEDUP_REMOVED lines=9> */
[----:B------:R-:W-:Y:S06]  /*5c10*/  BRA `(.L_x_40438) ;  /* 0x0000001400dc7947 */ /* 0x000fec0003800000 */
.L_x_40419:
        /* <DEDUP_REMOVED lines=20> */
.L_x_40447:
        /* <DEDUP_REMOVED lines=13> */
.L_x_40449:
[----:B------:R-:W-:Y:S05]  /*5e30*/  BSYNC.RECONVERGENT B2 ;  /* 0x0000000000027941 */ /* 0x000fea0003800200 */
.L_x_40448:
        /* <DEDUP_REMOVED lines=51> */
[----:B------:R-:W-:Y:S01]  /*6170*/  IMAD.MOV.U32 R74, RZ, RZ, RZ ;  /* 0x000000ffff4a7224 */ /* 0x000fe200078e00ff */
[----:B------:R-:W-:-:S07]  /*6180*/  LOP3.LUT R103, R72, UR5, R115, 0x96, !PT ;  /* 0x0000000548677c12 */ /* 0x000fce000f8e9673 */
.L_x_40446:
[----:B------:R-:W-:Y:S05]  /*6190*/  BSYNC.RECONVERGENT B1 ;  /* 0x0000000000017941 */ /* 0x000fea0003800200 */
.L_x_40445:
[----:B------:R-:W-:Y:S01]  /*61a0*/  HFMA2 R3, -RZ, RZ, 0.1171875, 0 ;  /* 0x2f800000ff037431 */ /* 0x000fe200000001ff */
[----:B------:R-:W-:-:S05]  /*61b0*/  I2FP.F32.U32 R0, R5 ;  /* 0x0000000500007245 */ /* 0x000fca0000201000 */
[----:B------:R-:W-:Y:S01]  /*61c0*/  FFMA.FTZ R0, R0, R3, 1.1641532182693481445e-10 ;  /* 0x2f00000000007423 */ /* 0x000fe20000010003 */
[----:B-----5:R-:W-:-:S04]  /*61d0*/  FMUL.FTZ R3, R64, UR17 ;  /* 0x0000001140037c20 */ /* 0x020fc80008410000 */
[----:B------:R-:W-:Y:S01]  /*61e0*/  FMUL.FTZ R3, R3, UR16 ;  /* 0x0000001003037c20 */ /* 0x000fe20008410000 */
[----:B------:R-:W-:-:S04]  /*61f0*/  FSETP.GTU.FTZ.AND P1, PT, R0, UR29, PT ;  /* 0x0000001d00007c0b */ /* 0x000fc8000bf3c000 */
[----:B------:R-:W-:Y:S02]  /*6200*/  SEL R5, RZ, 0x1, P1 ;  /* 0x00000001ff057807 */ /* 0x000fe40000800000 */
[----:B------:R-:W-:-:S07]  /*6210*/  FSEL R72, R3, RZ, !P1 ;  /* 0x000000ff03487208 */ /* 0x000fce0004800000 */
.L_x_40444:
        /* <DEDUP_REMOVED lines=16> */
.L_x_40453:
[----:B------:R-:W-:Y:S01]  /*6320*/  IADD3 R107, PT, PT, R107, 0x1, RZ ;  /* 0x000000016b6b7810 */ /* 0x000fe20007ffe0ff */
[----:B------:R-:W-:Y:S03]  /*6330*/  BSSY.RECONVERGENT B2, `(.L_x_40454) ;  /* 0x000000c000027945 */ /* 0x000fe60003800200 */
[C---:B------:R-:W-:Y:S01]  /*6340*/  ISETP.NE.AND P1, PT, R107.reuse, RZ, PT ;  /* 0x000000ff6b00720c */ /* 0x040fe20003f25270 */
[----:B01----:R-:W-:-:S12]  /*6350*/  IMAD.WIDE.U32 R98, R107, -0x2daee0ad, RZ ;  /* 0xd2511f536b627825 */ /* 0x003fd800078e00ff */
        /* <DEDUP_REMOVED lines=9> */
.L_x_40455:
[----:B------:R-:W-:Y:S05]  /*63f0*/  BSYNC.RECONVERGENT B2 ;  /* 0x0000000000027941 */ /* 0x000fea0003800200 */
.L_x_40454:
        /* <DEDUP_REMOVED lines=54> */
.L_x_40452:
[----:B------:R-:W-:Y:S05]  /*6760*/  BSYNC.RECONVERGENT B1 ;  /* 0x0000000000017941 */ /* 0x000fea0003800200 */
.L_x_40451:
        /* <DEDUP_REMOVED lines=8> */
.L_x_40450:
[----:B01----:R-:W-:Y:S01]  /*67f0*/  IMAD.MOV.U32 R98, RZ, RZ, R0 ;  /* 0x000000ffff627224 */ /* 0x003fe200078e0000 */
        /* <DEDUP_REMOVED lines=15> */
.L_x_40459:
        /* <DEDUP_REMOVED lines=13> */
.L_x_40461:
[----:B------:R-:W-:Y:S05]  /*69c0*/  BSYNC.RECONVERGENT B2 ;  /* 0x0000000000027941 */ /* 0x000fea0003800200 */
.L_x_40460:
        /* <DEDUP_REMOVED lines=54> */
.L_x_40458:
[----:B------:R-:W-:Y:S05]  /*6d30*/  BSYNC.RECONVERGENT B1 ;  /* 0x0000000000017941 */ /* 0x000fea0003800200 */
.L_x_40457:
        /* <DEDUP_REMOVED lines=8> */
.L_x_40456:
        /* <DEDUP_REMOVED lines=16> */
.L_x_40464:
        /* <DEDUP_REMOVED lines=13> */
.L_x_40466:
[----:B------:R-:W-:Y:S05]  /*6f90*/  BSYNC.RECONVERGENT B2 ;  /* 0x0000000000027941 */ /* 0x000fea0003800200 */
.L_x_40465:
        /* <DEDUP_REMOVED lines=54> */
.L_x_40463:
[----:B------:R-:W-:Y:S05]  /*7300*/  BSYNC.RECONVERGENT B1 ;  /* 0x0000000000017941 */ /* 0x000fea0003800200 */
.L_x_40462:
        /* <DEDUP_REMOVED lines=8> */
.L_x_40438:
[----:B------:R-:W0:Y:S01]  /*7390*/  LDC.64 R98, c[0x0][0x3a8] ;  /* 0x0000ea00ff627b82 */ /* 0x000e220000000a00 */
[----:B------:R-:W-:Y:S02]  /*73a0*/  IMAD.MOV.U32 R0, RZ, RZ, R114 ;  /* 0x000000ffff007224 */ /* 0x000fe400078e0072 */
        /* <DEDUP_REMOVED lines=14> */
.L_x_40467:
[----:B------:R-:W-:Y:S01]  /*7490*/  IADD3 R97, PT, PT, R97, 0x100, RZ ;  /* 0x0000010061617810 */ /* 0x000fe20007ffe0ff */
[----:B------:R-:W-:-:S07]  /*74a0*/  VIADD R96, R96, 0x100 ;  /* 0x0000010060607836 */ /* 0x000fce0000000000 */
.L_x_40417:
[----:B------:R-:W-:Y:S05]  /*74b0*/  BSYNC.RECONVERGENT B0 ;  /* 0x0000000000007941 */ /* 0x000fea0003800200 */
.L_x_40416:
[----:B------:R-:W-:Y:S01]  /*74c0*/  ISETP.GE.U32.AND P1, PT, R4, 0x300, PT ;  /* 0x000003000400780c */ /* 0x000fe20003f26070 */
[----:B------:R-:W-:Y:S03]  /*74d0*/  BSSY.RECONVERGENT B0, `(.L_x_40468) ;  /* 0x000031d000007945 */ /* 0x000fe60003800200 */
[----:B-1----:R-:W-:-:S09]  /*74e0*/  P2R R111, PR, RZ, 0x2 ;  /* 0x00000002ff6f7803 */ /* 0x002fd20000000000 */
[----:B------:R-:W-:Y:S05]  /*74f0*/  @!P1 BRA `(.L_x_40469) ;  /* 0x0000003000689947 */ /* 0x000fea0003800000 */
[----:B------:R-:W-:-:S04]  /*7500*/  UISETP.NE.U32.AND UP0, UPT, UR18, URZ, UPT ;  /* 0x000000ff1200728c */ /* 0x000fc8000bf05070 */
[----:B------:R-:W-:Y:S01]  /*7510*/  UISETP.NE.AND.EX UP0, UPT, UR19, URZ, UPT, UP0 ;  /* 0x000000ff1300728c */ /* 0x000fe2000bf05300 */
[----:B------:R-:W-:Y:S10]  /*7520*/  BRA.U !UP2, `(.L_x_40470) ;  /* 0x000000010a0c7547 */ /* 0x000ff4000b800000 */
[----:B------:R-:W1:Y:S02]  /*7530*/  LDC.64 R64, c[0x0][0x390] ;  /* 0x0000e400ff407b82 */ /* 0x000e640000000a00 */
[----:B-1----:R-:W-:-:S06]  /*7540*/  IMAD.WIDE.U32 R64, R96, 0x10, R64 ;  /* 0x0000001060407825 */ /* 0x002fcc00078e0040 */
[----:B------:R-:W5:Y:S02]  /*7550*/  LDG.E.128 R64, desc[UR14][R64.64] ;  /* 0x0000000e40407981 */ /* 0x000f64000c1e1d00 */
.L_x_40470:
[----:B------:R-:W-:Y:S05]  /*7560*/  BRA.U !UP0, `(.L_x_40471) ;  /* 0x0000001908247547 */ /* 0x000fea000b800000 */
[----:B------:R-:W1:Y:S02]  /*7570*/  LDC.64 R78, c[0x0][0x3a0] ;  /* 0x0000e800ff4e7b82 */ /* 0x000e640000000a00 */
[----:B-1----:R-:W-:-:S06]  /*7580*/  IMAD.WIDE.U32 R78, R97, 0x10, R78 ;  /* 0x00000010614e7825 */ /* 0x002fcc00078e004e */
[----:B------:R-:W5:Y:S01]  /*7590*/  LDG.E.128 R76, desc[UR14][R78.64] ;  /* 0x0000000e4e4c7981 */ /* 0x000f62000c1e1d00 */
[----:B------:R-:W-:-:S13]  /*75a0*/  ISETP.LT.AND P1, PT, RZ, UR33, PT ;  /* 0x00000021ff007c0c */ /* 0x000fda000bf21270 */
[----:B0-----:R-:W-:Y:S01]  /*75b0*/  @!P1 IMAD.MOV.U32 R98, RZ, RZ, R3 ;  /* 0x000000ffff629224 */ /* 0x001fe200078e0003 */
        /* <DEDUP_REMOVED lines=18> */
.L_x_40475:
        /* <DEDUP_REMOVED lines=13> */
.L_x_40477:
[----:B------:R-:W-:Y:S05]  /*77b0*/  BSYNC.RECONVERGENT B2 ;  /* 0x0000000000027941 */ /* 0x000fea0003800200 */
.L_x_40476:
        /* <DEDUP_REMOVED lines=54> */
.L_x_40474:
[----:B------:R-:W-:Y:S05]  /*7b20*/  BSYNC.RECONVERGENT B1 ;  /* 0x0000000000017941 */ /* 0x000fea0003800200 */
.L_x_40473:
        /* <DEDUP_REMOVED lines=9> */
.L_x_40472:
        /* <DEDUP_REMOVED lines=19> */
.L_x_40481:
        /* <DEDUP_REMOVED lines=13> */
.L_x_40483:
[----:B------:R-:W-:Y:S05]  /*7dc0*/  BSYNC.RECONVERGENT B2 ;  /* 0x0000000000027941 */ /* 0x000fea0003800200 */
.L_x_40482:
        /* <DEDUP_REMOVED lines=54> */
.L_x_40480:
[----:B------:R-:W-:Y:S05]  /*8130*/  BSYNC.RECONVERGENT B1 ;  /* 0x0000000000017941 */ /* 0x000fea0003800200 */
.L_x_40479:
        /* <DEDUP_REMOVED lines=9> */
.L_x_40478:
        /* <DEDUP_REMOVED lines=19> */
.L_x_40487:
        /* <DEDUP_REMOVED lines=13> */
.L_x_40489:
[----:B------:R-:W-:Y:S05]  /*83d0*/  BSYNC.RECONVERGENT B2 ;  /* 0x0000000000027941 */ /* 0x000fea0003800200 */
.L_x_40488:
        /* <DEDUP_REMOVED lines=54> */
.L_x_40486:
[----:B------:R-:W-:Y:S05]  /*8740*/  BSYNC.RECONVERGENT B1 ;  /* 0x0000000000017941 */ /* 0x000fea0003800200 */
.L_x_40485:
        /* <DEDUP_REMOVED lines=9> */
.L_x_40484:
        /* <DEDUP_REMOVED lines=19> */
.L_x_40493:
        /* <DEDUP_REMOVED lines=13> */
.L_x_40495:
[----:B------:R-:W-:Y:S05]  /*89e0*/  BSYNC.RECONVERGENT B2 ;  /* 0x0000000000027941 */ /* 0x000fea0003800200 */
.L_x_40494:
        /* <DEDUP_REMOVED lines=54> */
.L_x_40492:
[----:B------:R-:W-:Y:S05]  /*8d50*/  BSYNC.RECONVERGENT B1 ;  /* 0x0000000000017941 */ /* 0x000fea0003800200 */
.L_x_40491:
        /* <DEDUP_REMOVED lines=10> */
.L_x_40471:
        /* <DEDUP_REMOVED lines=20> */
.L_x_40499:
        /* <DEDUP_REMOVED lines=13> */
.L_x_40501:
[----:B------:R-:W-:Y:S05]  /*9010*/  BSYNC.RECONVERGENT B2 ;  /* 0x0000000000027941 */ /* 0x000fea0003800200 */
.L_x_40500:
        /* <DEDUP_REMOVED lines=53> */
[----:B------:R-:W-:-:S07]  /*9370*/  HFMA2 R78, -RZ, RZ, 0, 0 ;  /* 0x00000000ff4e7431 */ /* 0x000fce00000001ff */
.L_x_40498:
[----:B------:R-:W-:Y:S05]  /*9380*/  BSYNC.RECONVERGENT B1 ;  /* 0x0000000000017941 */ /* 0x000fea0003800200 */
.L_x_40497:
        /* <DEDUP_REMOVED lines=8> */
.L_x_40496:
        /* <DEDUP_REMOVED lines=16> */
.L_x_40505:
        /* <DEDUP_REMOVED lines=13> */
.L_x_40507:
[----:B------:R-:W-:Y:S05]  /*95e0*/  BSYNC.RECONVERGENT B2 ;  /* 0x0000000000027941 */ /* 0x000fea0003800200 */
.L_x_40506:
        /* <DEDUP_REMOVED lines=54> */
.L_x_40504:
[----:B------:R-:W-:Y:S05]  /*9950*/  BSYNC.RECONVERGENT B1 ;  /* 0x0000000000017941 */ /* 0x000fea0003800200 */
.L_x_40503:
        /* <DEDUP_REMOVED lines=8> */
.L_x_40502:
        /* <DEDUP_REMOVED lines=16> */
.L_x_40511:
        /* <DEDUP_REMOVED lines=13> */
.L_x_40513:
[----:B------:R-:W-:Y:S05]  /*9bb0*/  BSYNC.RECONVERGENT B2 ;  /* 0x0000000000027941 */ /* 0x000fea0003800200 */
.L_x_40512:
        /* <DEDUP_REMOVED lines=54> */
.L_x_40510:
[----:B------:R-:W-:Y:S05]  /*9f20*/  BSYNC.RECONVERGENT B1 ;  /* 0x0000000000017941 */ /* 0x000fea0003800200 */
.L_x_40509:
        /* <DEDUP_REMOVED lines=8> */
.L_x_40508:
        /* <DEDUP_REMOVED lines=16> */
.L_x_40516:
        /* <DEDUP_REMOVED lines=13> */
.L_x_40518:
[----:B------:R-:W-:Y:S05]  /*a180*/  BSYNC.RECONVERGENT B2 ;  /* 0x0000000000027941 */ /* 0x000fea0003800200 */
.L_x_40517:
        /* <DEDUP_REMOVED lines=54> */
.L_x_40515:
[----:B------:R-:W-:Y:S05]  /*a4f0*/  BSYNC.RECONVERGENT B1 ;  /* 0x0000000000017941 */ /* 0x000fea0003800200 */
.L_x_40514:
        /* <DEDUP_REMOVED lines=8> */
.L_x_40490:
        /* <DEDUP_REMOVED lines=16> */
.L_x_40519:
[----:B------:R-:W-:Y:S02]  /*a680*/  VIADD R97, R97, 0x100 ;  /* 0x0000010061617836 */ /* 0x000fe40000000000 */
[----:B------:R-:W-:-:S07]  /*a690*/  VIADD R96, R96, 0x100 ;  /* 0x0000010060607836 */ /* 0x000fce0000000000 */
.L_x_40469:
[----:B------:R-:W-:Y:S05]  /*a6a0*/  BSYNC.RECONVERGENT B0 ;  /* 0x0000000000007941 */ /* 0x000fea0003800200 */
.L_x_40468:
        /* <DEDUP_REMOVED lines=10> */
.L_x_40522:
        /* <DEDUP_REMOVED lines=24> */
.L_x_40527:
        /* <DEDUP_REMOVED lines=13> */
.L_x_40529:
[----:B------:R-:W-:Y:S05]  /*a9a0*/  BSYNC.RECONVERGENT B2 ;  /* 0x0000000000027941 */ /* 0x000fea0003800200 */
.L_x_40528:
        /* <DEDUP_REMOVED lines=53> */
.L_x_40526:
[----:B------:R-:W-:Y:S05]  /*ad00*/  BSYNC.RECONVERGENT B1 ;  /* 0x0000000000017941 */ /* 0x000fea0003800200 */
.L_x_40525:
        /* <DEDUP_REMOVED lines=9> */
.L_x_40524:
        /* <DEDUP_REMOVED lines=19> */
.L_x_40533:
        /* <DEDUP_REMOVED lines=13> */
.L_x_40535:
[----:B------:R-:W-:Y:S05]  /*afa0*/  BSYNC.RECONVERGENT B2 ;  /* 0x0000000000027941 */ /* 0x000fea0003800200 */
.L_x_40534:
        /* <DEDUP_REMOVED lines=54> */
.L_x_40532:
[----:B------:R-:W-:Y:S05]  /*b310*/  BSYNC.RECONVERGENT B1 ;  /* 0x0000000000017941 */ /* 0x000fea0003800200 */
.L_x_40531:
        /* <DEDUP_REMOVED lines=9> */
.L_x_40530:
        /* <DEDUP_REMOVED lines=19> */
.L_x_40539:
        /* <DEDUP_REMOVED lines=13> */
.L_x_40541:
[----:B------:R-:W-:Y:S05]  /*b5b0*/  BSYNC.RECONVERGENT B2 ;  /* 0x0000000000027941 */ /* 0x000fea0003800200 */
.L_x_40540:
        /* <DEDUP_REMOVED lines=54> */
.L_x_40538:
[----:B------:R-:W-:Y:S05]  /*b920*/  BSYNC.RECONVERGENT B1 ;  /* 0x0000000000017941 */ /* 0x000fea0003800200 */
.L_x_40537:
        /* <DEDUP_REMOVED lines=9> */
.L_x_40536:
        /* <DEDUP_REMOVED lines=19> */
.L_x_40545:
        /* <DEDUP_REMOVED lines=13> */
.L_x_40547:
[----:B------:R-:W-:Y:S05]  /*bbc0*/  BSYNC.RECONVERGENT B2 ;  /* 0x0000000000027941 */ /* 0x000fea0003800200 */
.L_x_40546:
        /* <DEDUP_REMOVED lines=54> */
.L_x_40544:
[----:B------:R-:W-:Y:S05]  /*bf30*/  BSYNC.RECONVERGENT B1 ;  /* 0x0000000000017941 */ /* 0x000fea0003800200 */
.L_x_40543:
        /* <DEDUP_REMOVED lines=10> */
.L_x_40523:
        /* <DEDUP_REMOVED lines=20> */
.L_x_40551:
        /* <DEDUP_REMOVED lines=13> */
.L_x_40553:
[----:B------:R-:W-:Y:S05]  /*c1f0*/  BSYNC.RECONVERGENT B2 ;  /* 0x0000000000027941 */ /* 0x000fea0003800200 */
.L_x_40552:
[----:B------:R-:W-:Y:S01]  /*c200*/  IMAD.WIDE.U32 R80, R108, -0x326172a9, RZ ;  /* 0xcd9e8d576c507825 */ /* 0x000fe200078e00ff */
[----:B01----:R-:W-:Y:S01]  /*c210*/  LOP3.LUT R98, R2, UR13, R83, 0x96, !PT ;  /* 0x0000000d02627c12 */ /* 0x003fe2000f8e9653 */
        /* <DEDUP_REMOVED lines=51> */
.L_x_40550:
[----:B------:R-:W-:Y:S05]  /*c550*/  BSYNC.RECONVERGENT B1 ;  /* 0x0000000000017941 */ /* 0x000fea0003800200 */
.L_x_40549:
        /* <DEDUP_REMOVED lines=8> */
.L_x_40548:
        /* <DEDUP_REMOVED lines=16> */
.L_x_40557:
        /* <DEDUP_REMOVED lines=13> */
.L_x_40559:
[----:B------:R-:W-:Y:S05]  /*c7b0*/  BSYNC.RECONVERGENT B2 ;  /* 0x0000000000027941 */ /* 0x000fea0003800200 */
.L_x_40558:
        /* <DEDUP_REMOVED lines=54> */
.L_x_40556:
[----:B------:R-:W-:Y:S05]  /*cb20*/  BSYNC.RECONVERGENT B1 ;  /* 0x0000000000017941 */ /* 0x000fea0003800200 */
.L_x_40555:
        /* <DEDUP_REMOVED lines=8> */
.L_x_40554:
        /* <DEDUP_REMOVED lines=16> */
.L_x_40563:
        /* <DEDUP_REMOVED lines=13> */
.L_x_40565:
[----:B------:R-:W-:Y:S05]  /*cd80*/  BSYNC.RECONVERGENT B2 ;  /* 0x0000000000027941 */ /* 0x000fea0003800200 */
.L_x_40564:
        /* <DEDUP_REMOVED lines=54> */
.L_x_40562:
[----:B------:R-:W-:Y:S05]  /*d0f0*/  BSYNC.RECONVERGENT B1 ;  /* 0x0000000000017941 */ /* 0x000fea0003800200 */
.L_x_40561:
        /* <DEDUP_REMOVED lines=8> */
.L_x_40560:
        /* <DEDUP_REMOVED lines=16> */
.L_x_40568:
        /* <DEDUP_REMOVED lines=13> */
.L_x_40570:
[----:B------:R-:W-:Y:S05]  /*d350*/  BSYNC.RECONVERGENT B2 ;  /* 0x0000000000027941 */ /* 0x000fea0003800200 */
.L_x_40569:
        /* <DEDUP_REMOVED lines=54> */
.L_x_40567:
[----:B------:R-:W-:Y:S05]  /*d6c0*/  BSYNC.RECONVERGENT B1 ;  /* 0x0000000000017941 */ /* 0x000fea0003800200 */
.L_x_40566:
        /* <DEDUP_REMOVED lines=8> */
.L_x_40542:
        /* <DEDUP_REMOVED lines=16> */
.L_x_40571:
[----:B------:R-:W-:Y:S01]  /*d850*/  VIADD R97, R97, 0x100 ;  /* 0x0000010061617836 */ /* 0x000fe20000000000 */
[----:B------:R-:W-:-:S07]  /*d860*/  IADD3 R96, PT, PT, R96, 0x100, RZ ;  /* 0x0000010060607810 */ /* 0x000fce0007ffe0ff */
.L_x_40521:
[----:B------:R-:W-:Y:S05]  /*d870*/  BSYNC.RECONVERGENT B0 ;  /* 0x0000000000007941 */ /* 0x000fea0003800200 */
.L_x_40520:
        /* <DEDUP_REMOVED lines=9> */
.L_x_40574:
        /* <DEDUP_REMOVED lines=24> */
.L_x_40579:
        /* <DEDUP_REMOVED lines=13> */
.L_x_40581:
[----:B------:R-:W-:Y:S05]  /*db60*/  BSYNC.RECONVERGENT B2 ;  /* 0x0000000000027941 */ /* 0x000fea0003800200 */
.L_x_40580:
        /* <DEDUP_REMOVED lines=52> */
[----:B------:R-:W-:-:S07]  /*deb0*/  HFMA2 R98, -RZ, RZ, 0, 0 ;  /* 0x00000000ff627431 */ /* 0x000fce00000001ff */
.L_x_40578:
[----:B------:R-:W-:Y:S05]  /*dec0*/  BSYNC.RECONVERGENT B1 ;  /* 0x0000000000017941 */ /* 0x000fea0003800200 */
.L_x_40577:
        /* <DEDUP_REMOVED lines=9> */
.L_x_40576:
        /* <DEDUP_REMOVED lines=19> */
.L_x_40585:
        /* <DEDUP_REMOVED lines=13> */
.L_x_40587:
[----:B------:R-:W-:Y:S05]  /*e160*/  BSYNC.RECONVERGENT B2 ;  /* 0x0000000000027941 */ /* 0x000fea0003800200 */
.L_x_40586:
        /* <DEDUP_REMOVED lines=52> */
[----:B------:R-:W-:Y:S01]  /*e4b0*/  HFMA2 R99, -RZ, RZ, 0, 0 ;  /* 0x00000000ff637431 */ /* 0x000fe200000001ff */
[----:B------:R-:W-:-:S07]  /*e4c0*/  MOV R3, R98 ;  /* 0x0000006200037202 */ /* 0x000fce0000000f00 */
.L_x_40584:
[----:B------:R-:W-:Y:S05]  /*e4d0*/  BSYNC.RECONVERGENT B1 ;  /* 0x0000000000017941 */ /* 0x000fea0003800200 */
.L_x_40583:
        /* <DEDUP_REMOVED lines=9> */
.L_x_40582:
        /* <DEDUP_REMOVED lines=19> */
.L_x_40591:
        /* <DEDUP_REMOVED lines=13> */
.L_x_40593:
[----:B------:R-:W-:Y:S05]  /*e770*/  BSYNC.RECONVERGENT B2 ;  /* 0x0000000000027941 */ /* 0x000fea0003800200 */
.L_x_40592:
        /* <DEDUP_REMOVED lines=50> */
[----:B------:R-:W-:Y:S02]  /*eaa0*/  LOP3.LUT R101, R116, UR28, R103, 0x96, !PT ;  /* 0x0000001c74657c12 */ /* 0x000fe4000f8e9667 */
[----:B------:R-:W-:Y:S01]  /*eab0*/  MOV R0, R98 ;  /* 0x0000006200007202 */ /* 0x000fe20000000f00 */
[----:B------:R-:W-:Y:S01]  /*eac0*/  HFMA2 R98, -RZ, RZ, 0, 0 ;  /* 0x00000000ff627431 */ /* 0x000fe200000001ff */
[----:B------:R-:W-:-:S07]  /*ead0*/  LOP3.LUT R103, R114, UR5, R99, 0x96, !PT ;  /* 0x0000000572677c12 */ /* 0x000fce000f8e9663 */
.L_x_40590:
[----:B------:R-:W-:Y:S05]  /*eae0*/  BSYNC.RECONVERGENT B1 ;  /* 0x0000000000017941 */ /* 0x000fea0003800200 */
.L_x_40589:
        /* <DEDUP_REMOVED lines=9> */
.L_x_40588:
        /* <DEDUP_REMOVED lines=19> */
.L_x_40597:
        /* <DEDUP_REMOVED lines=13> */
.L_x_40599:
[----:B------:R-:W-:Y:S05]  /*ed80*/  BSYNC.RECONVERGENT B2 ;  /* 0x0000000000027941 */ /* 0x000fea0003800200 */
.L_x_40598:
        /* <DEDUP_REMOVED lines=54> */
.L_x_40596:
[----:B------:R-:W-:Y:S05]  /*f0f0*/  BSYNC.RECONVERGENT B1 ;  /* 0x0000000000017941 */ /* 0x000fea0003800200 */
.L_x_40595:
        /* <DEDUP_REMOVED lines=10> */
.L_x_40575:
        /* <DEDUP_REMOVED lines=20> */
.L_x_40603:
        /* <DEDUP_REMOVED lines=13> */
.L_x_40605:
[----:B------:R-:W-:Y:S05]  /*f3b0*/  BSYNC.RECONVERGENT B2 ;  /* 0x0000000000027941 */ /* 0x000fea0003800200 */
.L_x_40604:
        /* <DEDUP_REMOVED lines=51> */
[----:B------:R-:W-:Y:S01]  /*f6f0*/  HFMA2 R86, -RZ, RZ, 0, 0 ;  /* 0x00000000ff567431 */ /* 0x000fe200000001ff */
[----:B------:R-:W-:-:S07]  /*f700*/  LOP3.LUT R103, R84, UR5, R117, 0x96, !PT ;  /* 0x0000000554677c12 */ /* 0x000fce000f8e9675 */
.L_x_40602:
[----:B------:R-:W-:Y:S05]  /*f710*/  BSYNC.RECONVERGENT B1 ;  /* 0x0000000000017941 */ /* 0x000fea0003800200 */
.L_x_40601:
        /* <DEDUP_REMOVED lines=8> */
.L_x_40600:
        /* <DEDUP_REMOVED lines=16> */
.L_x_40609:
        /* <DEDUP_REMOVED lines=13> */
.L_x_40611:
[----:B------:R-:W-:Y:S05]  /*f970*/  BSYNC.RECONVERGENT B2 ;  /* 0x0000000000027941 */ /* 0x000fea0003800200 */
.L_x_40610:
        /* <DEDUP_REMOVED lines=54> */
.L_x_40608:
[----:B------:R-:W-:Y:S05]  /*fce0*/  BSYNC.RECONVERGENT B1 ;  /* 0x0000000000017941 */ /* 0x000fea0003800200 */
.L_x_40607:
        /* <DEDUP_REMOVED lines=8> */
.L_x_40606:
        /* <DEDUP_REMOVED lines=16> */
.L_x_40615:
        /* <DEDUP_REMOVED lines=13> */
.L_x_40617:
[----:B------:R-:W-:Y:S05]  /*ff40*/  BSYNC.RECONVERGENT B2 ;  /* 0x0000000000027941 */ /* 0x000fea0003800200 */
.L_x_40616:
        /* <DEDUP_REMOVED lines=54> */
.L_x_40614:
[----:B------:R-:W-:Y:S05]  /*102b0*/  BSYNC.RECONVERGENT B1 ;  /* 0x0000000000017941 */ /* 0x000fea0003800200 */
.L_x_40613:
        /* <DEDUP_REMOVED lines=8> */
.L_x_40612:
        /* <DEDUP_REMOVED lines=16> */
.L_x_40620:
        /* <DEDUP_REMOVED lines=13> */
.L_x_40622:
[----:B------:R-:W-:Y:S05]  /*10510*/  BSYNC.RECONVERGENT B2 ;  /* 0x0000000000027941 */ /* 0x000fea0003800200 */
.L_x_40621:
        /* <DEDUP_REMOVED lines=54> */
.L_x_40619:
[----:B------:R-:W-:Y:S05]  /*10880*/  BSYNC.RECONVERGENT B1 ;  /* 0x0000000000017941 */ /* 0x000fea0003800200 */
.L_x_40618:
        /* <DEDUP_REMOVED lines=8> */
.L_x_40594:
        /* <DEDUP_REMOVED lines=16> */
.L_x_40623:
[----:B------:R-:W-:Y:S01]  /*10a10*/  IADD3 R97, PT, PT, R97, 0x100, RZ ;  /* 0x0000010061617810 */ /* 0x000fe20007ffe0ff */
[----:B------:R-:W-:-:S07]  /*10a20*/  VIADD R96, R96, 0x100 ;  /* 0x0000010060607836 */ /* 0x000fce0000000000 */
.L_x_40573:
[----:B------:R-:W-:Y:S05]  /*10a30*/  BSYNC.RECONVERGENT B0 ;  /* 0x0000000000007941 */ /* 0x000fea0003800200 */
.L_x_40572:
        /* <DEDUP_REMOVED lines=9> */
.L_x_40626:
        /* <DEDUP_REMOVED lines=24> */
.L_x_40631:
        /* <DEDUP_REMOVED lines=13> */
.L_x_40633:
[----:B------:R-:W-:Y:S05]  /*10d20*/  BSYNC.RECONVERGENT B2 ;  /* 0x0000000000027941 */ /* 0x000fea0003800200 */
.L_x_40632:
        /* <DEDUP_REMOVED lines=53> */
.L_x_40630:
[----:B------:R-:W-:Y:S05]  /*11080*/  BSYNC.RECONVERGENT B1 ;  /* 0x0000000000017941 */ /* 0x000fea0003800200 */
.L_x_40629:
[----:B------:R-:W-:Y:S01]  /*11090*/  HFMA2 R3, -RZ, RZ, 0.1171875, 0 ;  /* 0x2f800000ff037431 */ /* 0x000fe200000001ff */
[----:B------:R-:W-:Y:S01]  /*110a0*/  I2FP.F32.U32 R0, R5 ;  /* 0x0000000500007245 */ /* 0x000fe20000201000 */
[----:B-----5:R-:W-:-:S04]  /*110b0*/  FMUL.FTZ R5, R64, UR17 ;  /* 0x0000001140057c20 */ /* 0x020fc80008410000 */
[----:B------:R-:W-:Y:S01]  /*110c0*/  FFMA.FTZ R0, R0, R3, 1.1641532182693481445e-10 ;  /* 0x2f00000000007423 */ /* 0x000fe20000010003 */
[----:B------:R-:W-:-:S04]  /*110d0*/  FMUL.FTZ R3, R5, UR16 ;  /* 0x0000001005037c20 */ /* 0x000fc80008410000 */
[----:B------:R-:W-:-:S04]  /*110e0*/  FSETP.GTU.FTZ.AND P4, PT, R0, UR29, PT ;  /* 0x0000001d00007c0b */ /* 0x000fc8000bf9c000 */
[----:B------:R-:W-:Y:S02]  /*110f0*/  FSEL R3, R3, RZ, !P4 ;  /* 0x000000ff03037208 */ /* 0x000fe40006000000 */
[----:B------:R-:W-:-:S03]  /*11100*/  SEL R5, RZ, 0x1, P4 ;  /* 0x00000001ff057807 */ /* 0x000fc60002000000 */
[----:B------:R-:W-:-:S07]  /*11110*/  FADD.FTZ R88, R88, R3 ;  /* 0x0000000358587221 */ /* 0x000fce0000010000 */
.L_x_40628:
        /* <DEDUP_REMOVED lines=19> */
.L_x_40637:
        /* <DEDUP_REMOVED lines=13> */
.L_x_40639:
[----:B------:R-:W-:Y:S05]  /*11320*/  BSYNC.RECONVERGENT B2 ;  /* 0x0000000000027941 */ /* 0x000fea0003800200 */
.L_x_40638:
        /* <DEDUP_REMOVED lines=54> */
.L_x_40636:
[----:B------:R-:W-:Y:S05]  /*11690*/  BSYNC.RECONVERGENT B1 ;  /* 0x0000000000017941 */ /* 0x000fea0003800200 */
.L_x_40635:
        /* <DEDUP_REMOVED lines=9> */
.L_x_40634:
        /* <DEDUP_REMOVED lines=19> */
.L_x_40643:
        /* <DEDUP_REMOVED lines=13> */
.L_x_40645:
[----:B------:R-:W-:Y:S05]  /*11930*/  BSYNC.RECONVERGENT B2 ;  /* 0x0000000000027941 */ /* 0x000fea0003800200 */
.L_x_40644:
        /* <DEDUP_REMOVED lines=54> */
.L_x_40642:
[----:B------:R-:W-:Y:S05]  /*11ca0*/  BSYNC.RECONVERGENT B1 ;  /* 0x0000000000017941 */ /* 0x000fea0003800200 */
.L_x_40641:
        /* <DEDUP_REMOVED lines=9> */
.L_x_40640:
        /* <DEDUP_REMOVED lines=19> */
.L_x_40649:
        /* <DEDUP_REMOVED lines=13> */
.L_x_40651:
[----:B------:R-:W-:Y:S05]  /*11f40*/  BSYNC.RECONVERGENT B2 ;  /* 0x0000000000027941 */ /* 0x000fea0003800200 */
.L_x_40650:
        /* <DEDUP_REMOVED lines=54> */
.L_x_40648:
[----:B------:R-:W-:Y:S05]  /*122b0*/  BSYNC.RECONVERGENT B1 ;  /* 0x0000000000017941 */ /* 0x000fea0003800200 */
.L_x_40647:
        /* <DEDUP_REMOVED lines=10> */
.L_x_40627:
        /* <DEDUP_REMOVED lines=20> */
.L_x_40655:
        /* <DEDUP_REMOVED lines=13> */
.L_x_40657:
[----:B------:R-:W-:Y:S05]  /*12570*/  BSYNC.RECONVERGENT B2 ;  /* 0x0000000000027941 */ /* 0x000fea0003800200 */
.L_x_40656:
        /* <DEDUP_REMOVED lines=53> */
.L_x_40654:
[----:B------:R-:W-:Y:S05]  /*128d0*/  BSYNC.RECONVERGENT B1 ;  /* 0x0000000000017941 */ /* 0x000fea0003800200 */
.L_x_40653:
[----:B------:R-:W-:Y:S01]  /*128e0*/  HFMA2 R3, -RZ, RZ, 0.1171875, 0 ;  /* 0x2f800000ff037431 */ /* 0x000fe200000001ff */
[----:B------:R-:W-:Y:S01]  /*128f0*/  I2FP.F32.U32 R0, R5 ;  /* 0x0000000500007245 */ /* 0x000fe20000201000 */
[----:B-----5:R-:W-:-:S04]  /*12900*/  FMUL.FTZ R5, R64, UR17 ;  /* 0x0000001140057c20 */ /* 0x020fc80008410000 */
[----:B------:R-:W-:Y:S01]  /*12910*/  FMUL.FTZ R5, R5, UR16 ;  /* 0x0000001005057c20 */ /* 0x000fe20008410000 */
[----:B------:R-:W-:-:S05]  /*12920*/  FFMA.FTZ R0, R0, R3, 1.1641532182693481445e-10 ;  /* 0x2f00000000007423 */ /* 0x000fca0000010003 */
[----:B------:R-:W-:-:S04]  /*12930*/  FSETP.GTU.FTZ.AND P3, PT, R0, UR29, PT ;  /* 0x0000001d00007c0b */ /* 0x000fc8000bf7c000 */
[----:B------:R-:W-:Y:S02]  /*12940*/  FSEL R88, R5, RZ, !P3 ;  /* 0x000000ff05587208 */ /* 0x000fe40005800000 */
[----:B------:R-:W-:-:S07]  /*12950*/  SEL R5, RZ, 0x1, P3 ;  /* 0x00000001ff057807 */ /* 0x000fce0001800000 */
.L_x_40652:
        /* <DEDUP_REMOVED lines=16> */
.L_x_40661:
        /* <DEDUP_REMOVED lines=13> */
.L_x_40663:
[----:B------:R-:W-:Y:S05]  /*12b30*/  BSYNC.RECONVERGENT B2 ;  /* 0x0000000000027941 */ /* 0x000fea0003800200 */
.L_x_40662:
        /* <DEDUP_REMOVED lines=54> */
.L_x_40660:
[----:B------:R-:W-:Y:S05]  /*12ea0*/  BSYNC.RECONVERGENT B1 ;  /* 0x0000000000017941 */ /* 0x000fea0003800200 */
.L_x_40659:
[----:B------:R-:W-:Y:S01]  /*12eb0*/  I2FP.F32.U32 R3, R3 ;  /* 0x0000000300037245 */ /* 0x000fe20000201000 */
[----:B------:R-:W-:Y:S02]  /*12ec0*/  IMAD.MOV.U32 R6, RZ, RZ, 0x2f800000 ;  /* 0x2f800000ff067424 */ /* 0x000fe400078e00ff */
[----:B-----5:R-:W-:Y:S02]  /*12ed0*/  FMUL.FTZ R89, R65, UR17 ;  /* 0x0000001141597c20 */ /* 0x020fe40008410000 */
[----:B------:R-:W-:Y:S02]  /*12ee0*/  FFMA.FTZ R3, R3, R6, 1.1641532182693481445e-10 ;  /* 0x2f00000003037423 */ /* 0x000fe40000010006 */
[----:B------:R-:W-:-:S03]  /*12ef0*/  FMUL.FTZ R89, R89, UR16 ;  /* 0x0000001059597c20 */ /* 0x000fc60008410000 */
[----:B------:R-:W-:-:S04]  /*12f00*/  FSETP.GTU.FTZ.AND P3, PT, R3, UR29, PT ;  /* 0x0000001d03007c0b */ /* 0x000fc8000bf7c000 */
[----:B------:R-:W-:Y:S02]  /*12f10*/  FSEL R89, R89, RZ, !P3 ;  /* 0x000000ff59597208 */ /* 0x000fe40005800000 */
[----:B------:R-:W-:-:S07]  /*12f20*/  SEL R6, RZ, 0x1, P3 ;  /* 0x00000001ff067807 */ /* 0x000fce0001800000 */
.L_x_40658:
        /* <DEDUP_REMOVED lines=16> */
.L_x_40667:
        /* <DEDUP_REMOVED lines=13> */
.L_x_40669:
[----:B------:R-:W-:Y:S05]  /*13100*/  BSYNC.RECONVERGENT B2 ;  /* 0x0000000000027941 */ /* 0x000fea0003800200 */
.L_x_40668:
        /* <DEDUP_REMOVED lines=54> */
.L_x_40666:
[----:B------:R-:W-:Y:S05]  /*13470*/  BSYNC.RECONVERGENT B1 ;  /* 0x0000000000017941 */ /* 0x000fea0003800200 */
.L_x_40665:
[----:B------:R-:W-:Y:S01]  /*13480*/  I2FP.F32.U32 R0, R3 ;  /* 0x0000000300007245 */ /* 0x000fe20000201000 */
[----:B------:R-:W-:Y:S02]  /*13490*/  HFMA2 R3, -RZ, RZ, 0.1171875, 0 ;  /* 0x2f800000ff037431 */ /* 0x000fe400000001ff */
[----:B-----5:R-:W-:-:S04]  /*134a0*/  FMUL.FTZ R7, R66, UR17 ;  /* 0x0000001142077c20 */ /* 0x020fc80008410000 */
[----:B------:R-:W-:Y:S01]  /*134b0*/  FMUL.FTZ R7, R7, UR16 ;  /* 0x0000001007077c20 */ /* 0x000fe20008410000 */
[----:B------:R-:W-:-:S05]  /*134c0*/  FFMA.FTZ R0, R0, R3, 1.1641532182693481445e-10 ;  /* 0x2f00000000007423 */ /* 0x000fca0000010003 */
[----:B------:R-:W-:-:S04]  /*134d0*/  FSETP.GTU.FTZ.AND P3, PT, R0, UR29, PT ;  /* 0x0000001d00007c0b */ /* 0x000fc8000bf7c000 */
[----:B------:R-:W-:Y:S02]  /*134e0*/  FSEL R90, R7, RZ, !P3 ;  /* 0x000000ff075a7208 */ /* 0x000fe40005800000 */
[----:B------:R-:W-:-:S07]  /*134f0*/  SEL R7, RZ, 0x1, P3 ;  /* 0x00000001ff077807 */ /* 0x000fce0001800000 */
.L_x_40664:
        /* <DEDUP_REMOVED lines=16> */
.L_x_40672:
        /* <DEDUP_REMOVED lines=13> */
.L_x_40674:
[----:B------:R-:W-:Y:S05]  /*136d0*/  BSYNC.RECONVERGENT B2 ;  /* 0x0000000000027941 */ /* 0x000fea0003800200 */
.L_x_40673:
        /* <DEDUP_REMOVED lines=54> */
.L_x_40671:
[----:B------:R-:W-:Y:S05]  /*13a40*/  BSYNC.RECONVERGENT B1 ;  /* 0x0000000000017941 */ /* 0x000fea0003800200 */
.L_x_40670:
        /* <DEDUP_REMOVED lines=8> */
.L_x_40646:
        /* <DEDUP_REMOVED lines=16> */
.L_x_40675:
[----:B------:R-:W-:Y:S01]  /*13bd0*/  VIADD R97, R97, 0x100 ;  /* 0x0000010061617836 */ /* 0x000fe20000000000 */
[----:B------:R-:W-:-:S07]  /*13be0*/  IADD3 R96, PT, PT, R96, 0x100, RZ ;  /* 0x0000010060607810 */ /* 0x000fce0007ffe0ff */
.L_x_40625:
[----:B------:R-:W-:Y:S05]  /*13bf0*/  BSYNC.RECONVERGENT B0 ;  /* 0x0000000000007941 */ /* 0x000fea0003800200 */
.L_x_40624:
        /* <DEDUP_REMOVED lines=9> */
.L_x_40678:
        /* <DEDUP_REMOVED lines=24> */
.L_x_40683:
        /* <DEDUP_REMOVED lines=13> */
.L_x_40685:
[----:B------:R-:W-:Y:S05]  /*13ee0*/  BSYNC.RECONVERGENT B2 ;  /* 0x0000000000027941 */ /* 0x000fea0003800200 */
.L_x_40684:
        /* <DEDUP_REMOVED lines=53> */
.L_x_40682:
[----:B------:R-:W-:Y:S05]  /*14240*/  BSYNC.RECONVERGENT B1 ;  /* 0x0000000000017941 */ /* 0x000fea0003800200 */
.L_x_40681:
        /* <DEDUP_REMOVED lines=9> */
.L_x_40680:
        /* <DEDUP_REMOVED lines=19> */
.L_x_40689:
        /* <DEDUP_REMOVED lines=13> */
.L_x_40691:
[----:B------:R-:W-:Y:S05]  /*144e0*/  BSYNC.RECONVERGENT B2 ;  /* 0x0000000000027941 */ /* 0x000fea0003800200 */
.L_x_40690:
        /* <DEDUP_REMOVED lines=54> */
.L_x_40688:
[----:B------:R-:W-:Y:S05]  /*14850*/  BSYNC.RECONVERGENT B1 ;  /* 0x0000000000017941 */ /* 0x000fea0003800200 */
.L_x_40687:
        /* <DEDUP_REMOVED lines=9> */
.L_x_40686:
        /* <DEDUP_REMOVED lines=19> */
.L_x_40695:
        /* <DEDUP_REMOVED lines=13> */
.L_x_40697:
[----:B------:R-:W-:Y:S05]  /*14af0*/  BSYNC.RECONVERGENT B2 ;  /* 0x0000000000027941 */ /* 0x000fea0003800200 */
.L_x_40696:
        /* <DEDUP_REMOVED lines=53> */
.L_x_40694:
[----:B------:R-:W-:Y:S05]  /*14e50*/  BSYNC.RECONVERGENT B1 ;  /* 0x0000000000017941 */ /* 0x000fea0003800200 */
.L_x_40693:
        /* <DEDUP_REMOVED lines=9> */
.L_x_40692:
        /* <DEDUP_REMOVED lines=19> */
.L_x_40701:
        /* <DEDUP_REMOVED lines=13> */
.L_x_40703:
[----:B------:R-:W-:Y:S05]  /*150f0*/  BSYNC.RECONVERGENT B2 ;  /* 0x0000000000027941 */ /* 0x000fea0003800200 */
.L_x_40702:
        /* <DEDUP_REMOVED lines=54> */
.L_x_40700:
[----:B------:R-:W-:Y:S05]  /*15460*/  BSYNC.RECONVERGENT B1 ;  /* 0x0000000000017941 */ /* 0x000fea0003800200 */
.L_x_40699:
        /* <DEDUP_REMOVED lines=10> */
.L_x_40679:
        /* <DEDUP_REMOVED lines=20> */
.L_x_40707:
        /* <DEDUP_REMOVED lines=13> */
.L_x_40709:
[----:B------:R-:W-:Y:S05]  /*15720*/  BSYNC.RECONVERGENT B2 ;  /* 0x0000000000027941 */ /* 0x000fea0003800200 */
.L_x_40708:
        /* <DEDUP_REMOVED lines=53> */
.L_x_40706:
[----:B------:R-:W-:Y:S05]  /*15a80*/  BSYNC.RECONVERGENT B1 ;  /* 0x0000000000017941 */ /* 0x000fea0003800200 */
.L_x_40705:
[----:B------:R-:W-:Y:S01]  /*15a90*/  HFMA2 R3, -RZ, RZ, 0.1171875, 0 ;  /* 0x2f800000ff037431 */ /* 0x000fe200000001ff */
[----:B------:R-:W-:Y:S01]  /*15aa0*/  I2FP.F32.U32 R0, R5 ;  /* 0x0000000500007245 */ /* 0x000fe20000201000 */
[----:B-----5:R-:W-:-:S04]  /*15ab0*/  FMUL.FTZ R5, R64, UR17 ;  /* 0x0000001140057c20 */ /* 0x020fc80008410000 */
[----:B------:R-:W-:Y:S01]  /*15ac0*/  FMUL.FTZ R92, R5, UR16 ;  /* 0x00000010055c7c20 */ /* 0x000fe20008410000 */
[----:B------:R-:W-:-:S05]  /*15ad0*/  FFMA.FTZ R0, R0, R3, 1.1641532182693481445e-10 ;  /* 0x2f00000000007423 */ /* 0x000fca0000010003 */
[----:B------:R-:W-:-:S04]  /*15ae0*/  FSETP.GTU.FTZ.AND P4, PT, R0, UR29, PT ;  /* 0x0000001d00007c0b */ /* 0x000fc8000bf9c000 */
[----:B------:R-:W-:Y:S02]  /*15af0*/  SEL R5, RZ, 0x1, P4 ;  /* 0x00000001ff057807 */ /* 0x000fe40002000000 */
[----:B------:R-:W-:-:S07]  /*15b00*/  FSEL R92, R92, RZ, !P4 ;  /* 0x000000ff5c5c7208 */ /* 0x000fce0006000000 */
.L_x_40704:
        /* <DEDUP_REMOVED lines=16> */
.L_x_40713:
        /* <DEDUP_REMOVED lines=13> */
.L_x_40715:
[----:B------:R-:W-:Y:S05]  /*15ce0*/  BSYNC.RECONVERGENT B2 ;  /* 0x0000000000027941 */ /* 0x000fea0003800200 */
.L_x_40714:
        /* <DEDUP_REMOVED lines=54> */
.L_x_40712:
[----:B------:R-:W-:Y:S05]  /*16050*/  BSYNC.RECONVERGENT B1 ;  /* 0x0000000000017941 */ /* 0x000fea0003800200 */
.L_x_40711:
[----:B------:R-:W-:Y:S01]  /*16060*/  I2FP.F32.U32 R3, R3 ;  /* 0x0000000300037245 */ /* 0x000fe20000201000 */
[----:B------:R-:W-:Y:S02]  /*16070*/  IMAD.MOV.U32 R6, RZ, RZ, 0x2f800000 ;  /* 0x2f800000ff067424 */ /* 0x000fe400078e00ff */
[----:B-----5:R-:W-:Y:S02]  /*16080*/  FMUL.FTZ R93, R65, UR17 ;  /* 0x00000011415d7c20 */ /* 0x020fe40008410000 */
[----:B------:R-:W-:Y:S02]  /*16090*/  FFMA.FTZ R3, R3, R6, 1.1641532182693481445e-10 ;  /* 0x2f00000003037423 */ /* 0x000fe40000010006 */
[----:B------:R-:W-:-:S03]  /*160a0*/  FMUL.FTZ R93, R93, UR16 ;  /* 0x000000105d5d7c20 */ /* 0x000fc60008410000 */
[----:B------:R-:W-:-:S04]  /*160b0*/  FSETP.GTU.FTZ.AND P4, PT, R3, UR29, PT ;  /* 0x0000001d03007c0b */ /* 0x000fc8000bf9c000 */
[----:B------:R-:W-:Y:S02]  /*160c0*/  SEL R6, RZ, 0x1, P4 ;  /* 0x00000001ff067807 */ /* 0x000fe40002000000 */
[----:B------:R-:W-:-:S07]  /*160d0*/  FSEL R93, R93, RZ, !P4 ;  /* 0x000000ff5d5d7208 */ /* 0x000fce0006000000 */
.L_x_40710:
        /* <DEDUP_REMOVED lines=16> */
.L_x_40719:
        /* <DEDUP_REMOVED lines=13> */
.L_x_40721:
[----:B------:R-:W-:Y:S05]  /*162b0*/  BSYNC.RECONVERGENT B2 ;  /* 0x0000000000027941 */ /* 0x000fea0003800200 */
.L_x_40720:
        /* <DEDUP_REMOVED lines=54> */
.L_x_40718:
[----:B------:R-:W-:Y:S05]  /*16620*/  BSYNC.RECONVERGENT B1 ;  /* 0x0000000000017941 */ /* 0x000fea0003800200 */
.L_x_40717:
[----:B------:R-:W-:Y:S01]  /*16630*/  I2FP.F32.U32 R0, R3 ;  /* 0x0000000300007245 */ /* 0x000fe20000201000 */
[----:B------:R-:W-:Y:S02]  /*16640*/  HFMA2 R3, -RZ, RZ, 0.1171875, 0 ;  /* 0x2f800000ff037431 */ /* 0x000fe400000001ff */
[----:B-----5:R-:W-:-:S04]  /*16650*/  FMUL.FTZ R7, R66, UR17 ;  /* 0x0000001142077c20 */ /* 0x020fc80008410000 */
[----:B------:R-:W-:Y:S01]  /*16660*/  FMUL.FTZ R94, R7, UR16 ;  /* 0x00000010075e7c20 */ /* 0x000fe20008410000 */
[----:B------:R-:W-:-:S05]  /*16670*/  FFMA.FTZ R0, R0, R3, 1.1641532182693481445e-10 ;  /* 0x2f00000000007423 */ /* 0x000fca0000010003 */
[----:B------:R-:W-:-:S04]  /*16680*/  FSETP.GTU.FTZ.AND P4, PT, R0, UR29, PT ;  /* 0x0000001d00007c0b */ /* 0x000fc8000bf9c000 */
[----:B------:R-:W-:Y:S02]  /*16690*/  SEL R7, RZ, 0x1, P4 ;  /* 0x00000001ff077807 */ /* 0x000fe40002000000 */
[----:B------:R-:W-:-:S07]  /*166a0*/  FSEL R94, R94, RZ, !P4 ;  /* 0x000000ff5e5e7208 */ /* 0x000fce0006000000 */
.L_x_40716:
        /* <DEDUP_REMOVED lines=20> */
.L_x_40724:
        /* <DEDUP_REMOVED lines=13> */
.L_x_40726:
[----:B------:R-:W-:Y:S05]  /*168c0*/  BSYNC.RECONVERGENT B2 ;  /* 0x0000000000027941 */ /* 0x000fea0003800200 */
.L_x_40725:
        /* <DEDUP_REMOVED lines=54> */
.L_x_40723:
[----:B------:R-:W-:Y:S05]  /*16c30*/  BSYNC.RECONVERGENT B1 ;  /* 0x0000000000017941 */ /* 0x000fea0003800200 */
.L_x_40722:
        /* <DEDUP_REMOVED lines=8> */
.L_x_40698:
        /* <DEDUP_REMOVED lines=15> */
.L_x_40677:
[----:B------:R-:W-:Y:S05]  /*16db0*/  BSYNC.RECONVERGENT B0 ;  /* 0x0000000000007941 */ /* 0x000fea0003800200 */
.L_x_40676:
[----:B------:R-:W-:Y:S01]  /*16dc0*/  FADD.FTZ R96, RZ, R68 ;  /* 0x00000044ff607221 */ /* 0x000fe20000010000 */
[C---:B------:R-:W-:Y:S01]  /*16dd0*/  ISETP.GT.U32.AND P4, PT, R4.reuse, 0x1ff, PT ;  /* 0x000001ff0400780c */ /* 0x040fe20003f84070 */
[----:B------:R-:W-:Y:S01]  /*16de0*/  BSSY.RECONVERGENT B0, `(.L_x_40727) ;  /* 0x0000080000007945 */ /* 0x000fe20003800200 */
[C---:B------:R-:W-:Y:S01]  /*16df0*/  ISETP.GT.U32.AND P5, PT, R4.reuse, 0x2ff, PT ;  /* 0x000002ff0400780c */ /* 0x040fe20003fa4070 */
[----:B---3--:R-:W-:Y:S01]  /*16e00*/  FADD.FTZ R97, R69, R96 ;  /* 0x0000006045617221 */ /* 0x008fe20000010000 */
[----:B------:R-:W-:Y:S02]  /*16e10*/  ISETP.GT.U32.AND P6, PT, R4, 0x3ff, PT ;  /* 0x000003ff0400780c */ /* 0x000fe40003fc4070 */
        /* <DEDUP_REMOVED lines=124> */
.L_x_40728:
[----:B------:R-:W-:Y:S05]  /*175e0*/  BSYNC.RECONVERGENT B0 ;  /* 0x0000000000007941 */ /* 0x000fea0003800200 */
.L_x_40727:
        /* <DEDUP_REMOVED lines=13> */
.L_x_40730:
[----:B------:R-:W-:Y:S05]  /*176c0*/  BSYNC.RECONVERGENT B0 ;  /* 0x0000000000007941 */ /* 0x000fea0003800200 */
.L_x_40729:
[----:B------:R-:W2:Y:S01]  /*176d0*/  SHFL.DOWN PT, R117, R118, 0x4, 0x1f ;  /* 0x08801f0076757f89 */ /* 0x000ea200000e0000 */
[----:B------:R-:W-:Y:S01]  /*176e0*/  I2FP.F32.S32 R120, R118 ;  /* 0x0000007600787245 */ /* 0x000fe20000201400 */
[----:B------:R-:W-:Y:S01]  /*176f0*/  UISETP.GE.AND UP0, UPT, UR4, 0x1, UPT ;  /* 0x000000010400788c */ /* 0x000fe2000bf06270 */
[----:B------:R-:W-:Y:S01]  /*17700*/  ISETP.NE.AND P5, PT, R109, RZ, PT ;  /* 0x000000ff6d00720c */ /* 0x000fe20003fa5270 */
[----:B-1----:R-:W1:Y:S01]  /*17710*/  SHFL.DOWN PT, R119, R98, 0x4, 0x1f ;  /* 0x08801f0062777f89 */ /* 0x002e6200000e0000 */
[----:B------:R-:W-:-:S03]  /*17720*/  ISETP.NE.AND P4, PT, RZ, UR31, PT ;  /* 0x0000001fff007c0c */ /* 0x000fc6000bf85270 */
[----:B------:R-:W3:Y:S01]  /*17730*/  SHFL.DOWN PT, R116, R99, 0x4, 0x1f ;  /* 0x08801f0063747f89 */ /* 0x000ee200000e0000 */
[----:B--2---:R-:W-:Y:S01]  /*17740*/  IMAD.IADD R115, R117, 0x1, R118 ;  /* 0x0000000175737824 */ /* 0x004fe200078e0276 */
[----:B------:R-:W-:-:S04]  /*17750*/  I2FP.F32.S32 R117, R117 ;  /* 0x0000007500757245 */ /* 0x000fc80000201400 */
[----:B0-----:R-:W-:Y:S01]  /*17760*/  I2FP.F32.S32 R96, R115 ;  /* 0x0000007300607245 */ /* 0x001fe20000201400 */
[C---:B-1----:R-:W-:Y:S01]  /*17770*/  FMUL.FTZ R97, R119.reuse, R117 ;  /* 0x0000007577617220 */ /* 0x042fe20000410000 */
[----:B------:R-:W0:Y:S01]  /*17780*/  SHFL.DOWN PT, R114, R115, 0x2, 0x1f ;  /* 0x08401f0073727f89 */ /* 0x000e2200000e0000 */
[----:B------:R-:W-:Y:S01]  /*17790*/  FADD.FTZ R119, -R119, R98 ;  /* 0x0000006277777221 */ /* 0x000fe20000010100 */
[----:B------:R-:W1:Y:S01]  /*177a0*/  MUFU.RCP R113, R96 ;  /* 0x0000006000717308 */ /* 0x000e620000001000 */
[----:B------:R-:W-:Y:S01]  /*177b0*/  FFMA.FTZ R122, R120, R98, R97 ;  /* 0x00000062787a7223 */ /* 0x000fe20000010061 */
[----:B---3--:R-:W-:Y:S01]  /*177c0*/  FADD.FTZ R118, R116, R99 ;  /* 0x0000006374767221 */ /* 0x008fe20000010000 */
[----:B------:R-:W-:-:S04]  /*177d0*/  FMUL.FTZ R119, R119, R119 ;  /* 0x0000007777777220 */ /* 0x000fc80000410000 */
[----:B------:R-:W-:-:S04]  /*177e0*/  FMUL.FTZ R120, R119, R120 ;  /* 0x0000007877787220 */ /* 0x000fc80000410000 */
[----:B------:R-:W-:Y:S01]  /*177f0*/  FMUL.FTZ R117, R120, R117 ;  /* 0x0000007578757220 */ /* 0x000fe20000410000 */
[----:B-1----:R-:W-:-:S03]  /*17800*/  FMUL.FTZ R97, R113, R122 ;  /* 0x0000007a71617220 */ /* 0x002fc60000410000 */
[----:B------:R-:W-:Y:S02]  /*17810*/  FFMA.FTZ R117, R113, R117, R118 ;  /* 0x0000007571757223 */ /* 0x000fe40000010076 */
[----:B------:R-:W1:Y:S01]  /*17820*/  SHFL.DOWN PT, R98, R97, 0x2, 0x1f ;  /* 0x08401f0061627f89 */ /* 0x000e6200000e0000 */
[-C--:B0-----:R-:W-:Y:S02]  /*17830*/  IADD3 R116, PT, PT, R115, R114.reuse, RZ ;  /* 0x0000007273747210 */ /* 0x081fe40007ffe0ff */
[----:B------:R-:W-:Y:S02]  /*17840*/  I2FP.F32.S32 R118, R114 ;  /* 0x0000007200767245 */ /* 0x000fe40000201400 */
[----:B------:R-:W-:Y:S01]  /*17850*/  I2FP.F32.S32 R99, R116 ;  /* 0x0000007400637245 */ /* 0x000fe20000201400 */
[----:B------:R-:W0:Y:S03]  /*17860*/  SHFL.DOWN PT, R114, R117, 0x2, 0x1f ;  /* 0x08401f0075727f89 */ /* 0x000e2600000e0000 */
[----:B------:R-:W2:Y:S01]  /*17870*/  MUFU.RCP R113, R99 ;  /* 0x0000006300717308 */ /* 0x000ea20000001000 */
[----:B-1----:R-:W-:Y:S01]  /*17880*/  FMUL.FTZ R115, R98, R118 ;  /* 0x0000007662737220 */ /* 0x002fe20000410000 */
[----:B------:R-:W-:-:S03]  /*17890*/  FADD.FTZ R98, R97, -R98 ;  /* 0x8000006261627221 */ /* 0x000fc60000010000 */
[----:B------:R-:W-:Y:S01]  /*178a0*/  FFMA.FTZ R120, R96, R97, R115 ;  /* 0x0000006160787223 */ /* 0x000fe20000010073 */
[----:B------:R-:W-:Y:S01]  /*178b0*/  FMUL.FTZ R115, R98, R98 ;  /* 0x0000006262737220 */ /* 0x000fe20000410000 */
[----:B------:R-:W1:Y:S01]  /*178c0*/  SHFL.DOWN PT, R97, R116, 0x1, 0x1f ;  /* 0x08201f0074617f89 */ /* 0x000e6200000e0000 */
[----:B0-----:R-:W-:Y:S02]  /*178d0*/  FADD.FTZ R114, R117, R114 ;  /* 0x0000007275727221 */ /* 0x001fe40000010000 */
[----:B------:R-:W-:Y:S01]  /*178e0*/  FMUL.FTZ R115, R96, R115 ;  /* 0x0000007360737220 */ /* 0x000fe20000410000 */
[----:B--2---:R-:W-:-:S03]  /*178f0*/  FMUL.FTZ R96, R113, R120 ;  /* 0x0000007871607220 */ /* 0x004fc60000410000 */
[----:B------:R-:W-:Y:S02]  /*17900*/  FMUL.FTZ R115, R115, R118 ;  /* 0x0000007673737220 */ /* 0x000fe40000410000 */
[----:B------:R-:W0:Y:S02]  /*17910*/  SHFL.DOWN PT, R119, R96, 0x1, 0x1f ;  /* 0x08201f0060777f89 */ /* 0x000e2400000e0000 */
[----:B------:R-:W-:-:S05]  /*17920*/  FFMA.FTZ R114, R113, R115, R114 ;  /* 0x0000007371727223 */ /* 0x000fca0000010072 */
[----:B------:R-:W2:Y:S01]  /*17930*/  SHFL.DOWN PT, R113, R114, 0x1, 0x1f ;  /* 0x08201f0072717f89 */ /* 0x000ea200000e0000 */
[----:B-1----:R-:W-:Y:S01]  /*17940*/  IMAD.IADD R98, R116, 0x1, R97 ;  /* 0x0000000174627824 */ /* 0x002fe200078e0261 */
[----:B------:R-:W-:-:S04]  /*17950*/  I2FP.F32.S32 R115, R97 ;  /* 0x0000006100737245 */ /* 0x000fc80000201400 */
[----:B------:R-:W-:Y:S01]  /*17960*/  I2FP.F32.S32 R98, R98 ;  /* 0x0000006200627245 */ /* 0x000fe20000201400 */
[----:B0-----:R-:W-:Y:S01]  /*17970*/  FADD.FTZ R97, R96, -R119 ;  /* 0x8000007760617221 */ /* 0x001fe20000010000 */
[----:B------:R-:W-:-:S04]  /*17980*/  FMUL.FTZ R118, R119, R115 ;  /* 0x0000007377767220 */ /* 0x000fc80000410000 */
[----:B------:R-:W0:Y:S01]  /*17990*/  MUFU.RCP R98, R98 ;  /* 0x0000006200627308 */ /* 0x000e220000001000 */
[----:B------:R-:W-:Y:S01]  /*179a0*/  FMUL.FTZ R116, R97, R97 ;  /* 0x0000006161747220 */ /* 0x000fe20000410000 */
[C---:B------:R-:W-:Y:S02]  /*179b0*/  FFMA.FTZ R97, R99.reuse, R96, R118 ;  /* 0x0000006063617223 */ /* 0x040fe40000010076 */
[----:B------:R-:W1:Y:S01]  /*179c0*/  LDC R118, c[0x0][0x448] ;  /* 0x00011200ff767b82 */ /* 0x000e620000000800 */
[----:B------:R-:W-:-:S04]  /*179d0*/  FMUL.FTZ R116, R99, R116 ;  /* 0x0000007463747220 */ /* 0x000fc80000410000 */
[----:B------:R-:W-:Y:S01]  /*179e0*/  FMUL.FTZ R116, R116, R115 ;  /* 0x0000007374747220 */ /* 0x000fe20000410000 */
[----:B0-----:R-:W-:Y:S01]  /*179f0*/  FMUL.FTZ R117, R98, R97 ;  /* 0x0000006162757220 */ /* 0x001fe20000410000 */
[----:B--2---:R-:W-:-:S04]  /*17a00*/  FADD.FTZ R97, R114, R113 ;  /* 0x0000007172617221 */ /* 0x004fc80000010000 */
[----:B------:R0:W2:Y:S01]  /*17a10*/  SHFL.IDX PT, R113, R117, RZ, 0x1f ;  /* 0x00001fff75717589 */ /* 0x0000a200000e0000 */
[----:B------:R-:W-:Y:S02]  /*17a20*/  FFMA.FTZ R116, R98, R116, R97 ;  /* 0x0000007462747223 */ /* 0x000fe40000010061 */
[----:B------:R-:W3:Y:S03]  /*17a30*/  @!P5 LDC.64 R98, c[0x0][0x3c0] ;  /* 0x0000f000ff62db82 */ /* 0x000ee60000000a00 */
[----:B------:R-:W1:Y:S01]  /*17a40*/  SHFL.IDX PT, R119, R116, RZ, 0x1f ;  /* 0x00001fff74777589 */ /* 0x000e6200000e0000 */
[----:B0-----:R-:W-:-:S04]  /*17a50*/  IMAD.U32 R117, RZ, RZ, UR22 ;  /* 0x00000016ff757e24 */ /* 0x001fc8000f8e00ff */
[----:B------:R-:W0:Y:S01]  /*17a60*/  @!P5 LDC.64 R96, c[0x0][0x3c8] ;  /* 0x0000f200ff60db82 */ /* 0x000e220000000a00 */
[----:B--2---:R-:W-:-:S05]  /*17a70*/  FMUL.FTZ R114, R113, R113 ;  /* 0x0000007171727220 */ /* 0x004fca0000410000 */
[----:B------:R-:W-:Y:S01]  /*17a80*/  FSEL R115, R114, RZ, P4 ;  /* 0x000000ff72737208 */ /* 0x000fe20002000000 */
[----:B-1----:R-:W-:-:S04]  /*17a90*/  FFMA.FTZ R114, R119, UR32, R118 ;  /* 0x0000002077727c23 */ /* 0x002fc80008010076 */
[----:B------:R-:W-:Y:S01]  /*17aa0*/  FADD.FTZ R114, R114, R115 ;  /* 0x0000007372727221 */ /* 0x000fe20000010000 */
[----:B------:R-:W-:Y:S01]  /*17ab0*/  MOV R115, UR22 ;  /* 0x0000001600737c02 */ /* 0x000fe20008000f00 */
[----:B0-----:R-:W-:-:S04]  /*17ac0*/  @!P5 IMAD.WIDE R96, R117, 0x4, R96 ;  /* 0x000000047560d825 */ /* 0x001fc800078e0260 */
[----:B------:R-:W0:Y:S01]  /*17ad0*/  MUFU.RSQ R114, R114 ;  /* 0x0000007200727308 */ /* 0x000e220000001400 */
[----:B---3--:R-:W-:-:S05]  /*17ae0*/  @!P5 IMAD.WIDE R98, R115, 0x4, R98 ;  /* 0x000000047362d825 */ /* 0x008fca00078e0262 */
[----:B------:R1:W-:Y:S04]  /*17af0*/  @!P5 STG.E desc[UR14][R98.64], R113 ;  /* 0x000000716200d986 */ /* 0x0003e8000c10190e */
[----:B0-----:R1:W-:Y:S01]  /*17b00*/  @!P5 STG.E desc[UR14][R96.64], R114 ;  /* 0x000000726000d986 */ /* 0x0013e2000c10190e */
[----:B------:R-:W-:Y:S05]  /*17b10*/  BRA.U !UP0, `(.L_x_40731) ;  /* 0x0000000908387547 */ /* 0x000fea000b800000 */
[----:B------:R-:W-:Y:S01]  /*17b20*/  UIADD3 UR4, UPT, UPT, UR4, -0x1, URZ ;  /* 0xffffffff04047890 */ /* 0x000fe2000fffe0ff */
[----:B------:R-:W-:Y:S01]  /*17b30*/  BSSY.RECONVERGENT B0, `(.L_x_40732) ;  /* 0x0000018000007945 */ /* 0x000fe20003800200 */
[----:B-1----:R-:W-:Y:S02]  /*17b40*/  FSEL R113, R113, RZ, !P4 ;  /* 0x000000ff71717208 */ /* 0x002fe40006000000 */
[----:B------:R-:W-:-:S04]  /*17b50*/  UIMAD UR4, UR4, UR30, URZ ;  /* 0x0000001e040472a4 */ /* 0x000fc8000f8e02ff */
[----:B------:R-:W-:-:S04]  /*17b60*/  USHF.R.S32.HI UR5, URZ, 0x1f, UR4 ;  /* 0x0000001fff057899 */ /* 0x000fc80008011404 */
[----:B------:R-:W-:-:S06]  /*17b70*/  ULEA.HI UR5, UR5, UR4, URZ, 0x2 ;  /* 0x0000000405057291 */ /* 0x000fcc000f8f10ff */
[----:B------:R-:W-:-:S04]  /*17b80*/  MOV R96, UR5 ;  /* 0x0000000500607c02 */ /* 0x000fc80008000f00 */
        /* <DEDUP_REMOVED lines=18> */
.L_x_40733:
[----:B------:R-:W-:Y:S05]  /*17cb0*/  BSYNC.RECONVERGENT B0 ;  /* 0x0000000000007941 */ /* 0x000fea0003800200 */
.L_x_40732:
[----:B------:R-:W-:Y:S01]  /*17cc0*/  ISETP.NE.AND P0, PT, R112, RZ, PT ;  /* 0x000000ff7000720c */ /* 0x000fe20003f05270 */
        /* <DEDUP_REMOVED lines=18> */
.L_x_40735:
[----:B------:R-:W-:Y:S05]  /*17df0*/  BSYNC.RECONVERGENT B0 ;  /* 0x0000000000007941 */ /* 0x000fea0003800200 */
.L_x_40734:
        /* <DEDUP_REMOVED lines=19> */
.L_x_40737:
[----:B------:R-:W-:Y:S05]  /*17f30*/  BSYNC.RECONVERGENT B0 ;  /* 0x0000000000007941 */ /* 0x000fea0003800200 */
.L_x_40736:
[----:B------:R-:W-:Y:S01]  /*17f40*/  ISETP.NE.AND P0, PT, R110, RZ, PT ;  /* 0x000000ff6e00720c */ /* 0x000fe20003f05270 */
[----:B------:R-:W-:-:S12]  /*17f50*/  BSSY.RECONVERGENT B0, `(.L_x_40738) ;  /* 0x0000012000007945 */ /* 0x000fd80003800200 */
[----:B------:R-:W-:Y:S05]  /*17f60*/  @!P0 BRA `(.L_x_40739) ;  /* 0x0000000000408947 */ /* 0x000fea0003800000 */
[----:B------:R-:W3:Y:S01]  /*17f70*/  LDC.64 R110, c[0x0][0x428] ;  /* 0x00010a00ff6e7b82 */ /* 0x000ee20000000a00 */
        /* <DEDUP_REMOVED lines=12> */
[C---:B---3--:R-:W-:Y:S01]  /*18040*/  IMAD.WIDE.U32 R110, R109.reuse, 0x10, R110 ;  /* 0x000000106d6e7825 */ /* 0x048fe200078e006e */
[----:B------:R-:W-:-:S04]  /*18050*/  IADD3 R109, PT, PT, R109, 0x100, RZ ;  /* 0x000001006d6d7810 */ /* 0x000fc80007ffe0ff */
[----:B------:R3:W-:Y:S03]  /*18060*/  STG.E.128 desc[UR14][R110.64], R96 ;  /* 0x000000606e007986 */ /* 0x0007e6000c101d0e */
.L_x_40739:
[----:B------:R-:W-:Y:S05]  /*18070*/  BSYNC.RECONVERGENT B0 ;  /* 0x0000000000007941 */ /* 0x000fea0003800200 */
.L_x_40738:
[----:B------:R-:W-:Y:S04]  /*18080*/  BSSY.RECONVERGENT B0, `(.L_x_40740) ;  /* 0x0000012000007945 */ /* 0x000fe80003800200 */
[----:B------:R-:W-:Y:S05]  /*18090*/  @!P1 BRA `(.L_x_40741) ;  /* 0x0000000000409947 */ /* 0x000fea0003800000 */
[----:B---3--:R-:W3:Y:S01]  /*180a0*/  LDC.64 R110, c[0x0][0x428] ;  /* 0x00010a00ff6e7b82 */ /* 0x008ee20000000a00 */
        /* <DEDUP_REMOVED lines=12> */
[----:B---3--:R-:W-:-:S04]  /*18170*/  IMAD.WIDE.U32 R110, R109, 0x10, R110 ;  /* 0x000000106d6e7825 */ /* 0x008fc800078e006e */
[----:B------:R-:W-:Y:S01]  /*18180*/  VIADD R109, R109, 0x100 ;  /* 0x000001006d6d7836 */ /* 0x000fe20000000000 */
[----:B------:R4:W-:Y:S06]  /*18190*/  STG.E.128 desc[UR14][R110.64], R96 ;  /* 0x000000606e007986 */ /* 0x0009ec000c101d0e */
.L_x_40741:
[----:B------:R-:W-:Y:S05]  /*181a0*/  BSYNC.RECONVERGENT B0 ;  /* 0x0000000000007941 */ /* 0x000fea0003800200 */
.L_x_40740:
[----:B------:R-:W-:Y:S04]  /*181b0*/  BSSY.RECONVERGENT B0, `(.L_x_40742) ;  /* 0x0000012000007945 */ /* 0x000fe80003800200 */
[----:B------:R-:W-:Y:S05]  /*181c0*/  @!P2 BRA `(.L_x_40743) ;  /* 0x000000000040a947 */ /* 0x000fea0003800000 */
[----:B---34-:R-:W3:Y:S01]  /*181d0*/  LDC.64 R110, c[0x0][0x428] ;  /* 0x00010a00ff6e7b82 */ /* 0x018ee20000000a00 */
        /* <DEDUP_REMOVED lines=15> */
.L_x_40743:
[----:B------:R-:W-:Y:S05]  /*182d0*/  BSYNC.RECONVERGENT B0 ;  /* 0x0000000000007941 */ /* 0x000fea0003800200 */
.L_x_40742:
        /* <DEDUP_REMOVED lines=17> */
.L_x_40744:
[----:B------:R-:W-:Y:S05]  /*183f0*/  BSYNC.RECONVERGENT B0 ;  /* 0x0000000000007941 */ /* 0x000fea0003800200 */
.L_x_40731:
[----:B------:R-:W-:Y:S02]  /*18400*/  UIADD3 UR22, UPT, UPT, UR22, UR20, URZ ;  /* 0x0000001416167290 */ /* 0x000fe4000fffe0ff */
[----:B------:R-:W-:Y:S02]  /*18410*/  UPLOP3.LUT UP1, UPT, UPT, UPT, UP1, 0x40, 0x4 ;  /* 0x000000000004789c */ /* 0x000fe40003f2e810 */
[----:B------:R-:W-:-:S09]  /*18420*/  UISETP.GE.AND UP0, UPT, UR22, UR21, UPT ;  /* 0x000000151600728c */ /* 0x000fd2000bf06270 */
[----:B------:R-:W-:Y:S05]  /*18430*/  BRA.U !UP0, `(.L_x_40745) ;  /* 0xfffffe8908d47547 */ /* 0x000fea000b83ffff */
[----:B------:R-:W-:Y:S05]  /*18440*/  EXIT ;  /* 0x000000000000794d */ /* 0x000fea0003800000 */
.L_x_40746:
        /* <DEDUP_REMOVED lines=11> */
.L_x_42445:


//--------------------- .text._ZN10layer_norm13ln_fwd_kernelINS_13Kernel_traitsIfffffjLj7168ELj1ELj1ELj8ELj16ENS_18Kernel_traits_baseILj7168EfffffjLj256EEEEELb1ELb0ELb1ELb1EEEvNS_9FwdParamsE --------------------------
	.section	.text._ZN10layer_norm13ln_fwd_kernelINS_13Kernel_traitsIfffffjLj7168ELj1ELj1ELj8ELj16ENS_18Kernel_traits_baseILj7168EfffffjLj256EEEEELb1ELb0ELb1ELb1EEEvNS_9FwdParamsE,"ax",@progbits
	.align	128
        .global         _ZN10layer_norm13ln_fwd_kernelINS_13Kernel_traitsIfffffjLj7168ELj1ELj1ELj8ELj16ENS_18Kernel_traits_baseILj7168EfffffjLj256EEEEELb1ELb0ELb1ELb1EEEvNS_9FwdParamsE
        .type           _ZN10layer_norm13ln_fwd_kernelINS_13Kernel_traitsIfffffjLj7168ELj1ELj1ELj8ELj16ENS_18Kernel_traits_baseILj7168EfffffjLj256EEEEELb1ELb0ELb1ELb1EEEvNS_9FwdParamsE,@function
        .size           _ZN10layer_norm13ln_fwd_kernelINS_13Kernel_traitsIfffffjLj7168ELj1ELj1ELj8ELj16ENS_18Kernel_traits_baseILj7168EfffffjLj256EEEEELb1ELb0ELb1ELb1EEEvNS_9FwdParamsE,(.L_x_42446 - _ZN10layer_norm13ln_fwd_kernelINS_13Kernel_traitsIfffffjLj7168ELj1ELj1ELj8ELj16ENS_18Kernel_traits_baseILj7168EfffffjLj256EEEEELb1ELb0ELb1ELb1EEEvNS_9FwdParamsE)
        .other          _ZN10layer_norm13ln_fwd_kernelINS_13Kernel_traitsIfffffjLj7168ELj1ELj1ELj8ELj16ENS_18Kernel_traits_baseILj7168EfffffjLj256EEEEELb1ELb0ELb1ELb1EEEvNS_9FwdParamsE,@"STO_CUDA_ENTRY STV_DEFAULT"
_ZN10layer_norm13ln_fwd_kernelINS_13Kernel_traitsIfffffjLj7168ELj1ELj1ELj8ELj16ENS_18Kernel_traits_baseILj7168EfffffjLj256EEEEELb1ELb0ELb1ELb1EEEvNS_9FwdParamsE:
.text._ZN10layer_norm13ln_fwd_kernelINS_13Kernel_traitsIfffffjLj7168ELj1ELj1ELj8ELj16ENS_18Kernel_traits_baseILj7168EfffffjLj256EEEEELb1ELb0ELb1ELb1EEEvNS_9FwdParamsE:
        /* <DEDUP_REMOVED lines=21> */
[----:B------:R-:W5:Y:S01]  /*0150*/  @P0 LDG.E.128 R64, desc[UR12][R8.64] ;  /* 0x0000000c08400981 */ /* 0x000f62000c1e1d00 */
[----:B-1----:R-:W-:-:S03]  /*0160*/  @P0 IMAD.WIDE.U32 R6, R102, 0x10, R6 ;  /* 0x0000001066060825 */ /* 0x002fc600078e0006 */
[----:B------:R-:W5:Y:S04]  /*0170*/  @P0 LDG.E.128 R60, desc[UR12][R8.64+0x1000] ;  /* 0x0010000c083c0981 */ /* 0x000f68000c1e1d00 */
        /* <DEDUP_REMOVED lines=11> */
[----:B------:R1:W5:Y:S02]  /*0230*/  @P0 LDG.E.128 R68, desc[UR12][R6.64+0x6000] ;  /* 0x0060000c06440981 */ /* 0x000364000c1e1d00 */
[----:B-1----:R-:W1:Y:S01]  /*0240*/  LDC R7, c[0x0][0x360] ;  /* 0x0000d800ff077b82 */ /* 0x002e620000000800 */
[----:B---3--:R-:W-:-:S06]  /*0250*/  UISETP.GE.AND UP0, UPT, UR7, UR4, UPT ;  /* 0x000000040700728c */ /* 0x008fcc000bf06270 */
[----:B------:R-:W-:Y:S02]  /*0260*/  PLOP3.LUT P3, PT, PT, PT, UP0, 0x80, 0x8 ;  /* 0x000000000008781c */ /* 0x000fe40003f6f008 */
[----:B--2---:R-:W-:Y:S02]  /*0270*/  @P1 R2UR UR14, R2 ;  /* 0x00000000020e12ca */ /* 0x004fe400000e0000 */
[----:B------:R-:W-:Y:S02]  /*0280*/  @P1 R2UR UR15, R3 ;  /* 0x00000000030f12ca */ /* 0x000fe400000e0000 */
[----:B0-----:R-:W-:-:S04]  /*0290*/  @P1 IADD3 R100, P2, PT, R4, R11, RZ ;  /* 0x0000000b04641210 */ /* 0x001fc80007f5e0ff */
[----:B------:R-:W-:Y:S01]  /*02a0*/  @P1 IADD3.X R101, PT, PT, RZ, R5, RZ, P2, !PT ;  /* 0x00000005ff651210 */ /* 0x000fe200017fe4ff */
[----:B-1----:R-:W-:-:S04]  /*02b0*/  IMAD R11, R7, UR7, R102 ;  /* 0x00000007070b7c24 */ /* 0x002fc8000f8e0266 */
[----:B------:R-:W-:Y:S02]  /*02c0*/  UIADD3 UR26, UPT, UPT, UR14, -0x61c88647, URZ ;  /* 0x9e3779b90e1a7890 */ /* 0x000fe4000fffe0ff */
[----:B------:R-:W-:Y:S01]  /*02d0*/  UIADD3 UR4, UPT, UPT, UR15, -0x4498517b, URZ ;  /* 0xbb67ae850f047890 */ /* 0x000fe2000fffe0ff */
[----:B------:R-:W-:Y:S01]  /*02e0*/  SHF.R.U64 R0, R100, 0x2, R101 ;  /* 0x0000000264007819 */ /* 0x000fe20000001265 */
[----:B------:R-:W-:Y:S10]  /*02f0*/  @P0 BRA `(.L_x_40747) ;  /* 0x00000000005c0947 */ /* 0x000ff40003800000 */
        /* <DEDUP_REMOVED lines=23> */
.L_x_40747:
[----:B------:R-:W-:Y:S05]  /*0470*/  @P3 EXIT ;  /* 0x000000000000394d */ /* 0x000fea0003800000 */
[----:B------:R-:W-:Y:S01]  /*0480*/  IMAD.HI.U32 R3, R11, -0x326172a9, RZ ;  /* 0xcd9e8d570b037827 */ /* 0x000fe200078e00ff */
[----:B------:R-:W-:Y:S01]  /*0490*/  SHF.R.U32.HI R2, RZ, 0x2, R101 ;  /* 0x00000002ff027819 */ /* 0x000fe20000011665 */
[----:B------:R-:W-:Y:S01]  /*04a0*/  UIADD3 UR5, UPT, UPT, UR14, 0x3c6ef372, URZ ;  /* 0x3c6ef3720e057890 */ /* 0x000fe2000fffe0ff */
[----:B------:R-:W-:Y:S01]  /*04b0*/  LOP3.LUT R100, R100, 0x3, RZ, 0xc0, !PT ;  /* 0x0000000364647812 */ /* 0x000fe200078ec0ff */
[----:B------:R-:W-:Y:S01]  /*04c0*/  IMAD.HI.U32 R4, R0, -0x2daee0ad, RZ ;  /* 0xd2511f5300047827 */ /* 0x000fe200078e00ff */
        /* <DEDUP_REMOVED lines=11> */
[----:B------:R-:W-:Y:S01]  /*0580*/  UIADD3 UR4, UPT, UPT, UR15, -0x126145ec, URZ ;  /* 0xed9eba140f047890 */ /* 0x000fe2000fffe0ff */
[----:B------:R-:W-:Y:S01]  /*0590*/  IMAD R9, R4, -0x326172a9, RZ ;  /* 0xcd9e8d5704097824 */ /* 0x000fe200078e02ff */
[----:B------:R-:W-:Y:S01]  /*05a0*/  LOP3.LUT R5, R6, UR26, R5, 0x96, !PT ;  /* 0x0000001a06057c12 */ /* 0x000fe2000f8e9605 */
[----:B------:R-:W-:Y:S01]  /*05b0*/  IMAD.HI.U32 R4, R7, -0x326172a9, RZ ;  /* 0xcd9e8d5707047827 */ /* 0x000fe200078e00ff */
[----:B------:R-:W-:-:S02]  /*05c0*/  UIADD3 UR30, UPT, UPT, UR15, -0x56f99767, URZ ;  /* 0xa90668990f1e7890 */ /* 0x000fc4000fffe0ff */
[----:B------:R-:W-:Y:S01]  /*05d0*/  UIADD3 UR8, UPT, UPT, UR14, 0x1715609d, URZ ;  /* 0x1715609d0e087890 */ /* 0x000fe2000fffe0ff */
[----:B------:R-:W-:Y:S01]  /*05e0*/  IMAD R6, R3, -0x2daee0ad, RZ ;  /* 0xd2511f5303067824 */ /* 0x000fe200078e02ff */
[----:B------:R-:W-:Y:S01]  /*05f0*/  LOP3.LUT R4, R9, UR5, R4, 0x96, !PT ;  /* 0x0000000509047c12 */ /* 0x000fe2000f8e9604 */
[C---:B------:R-:W-:Y:S01]  /*0600*/  IMAD.HI.U32 R3, R5.reuse, -0x2daee0ad, RZ ;  /* 0xd2511f5305037827 */ /* 0x040fe200078e00ff */
[----:B------:R-:W-:Y:S02]  /*0610*/  UIADD3 UR5, UPT, UPT, UR14, -0x4ab325aa, URZ ;  /* 0xb54cda560e057890 */ /* 0x000fe4000fffe0ff */
[----:B------:R-:W-:Y:S01]  /*0620*/  UIADD3 UR10, UPT, UPT, UR15, 0x1fd5c5a3, URZ ;  /* 0x1fd5c5a30f0a7890 */ /* 0x000fe2000fffe0ff */
[----:B------:R-:W-:Y:S01]  /*0630*/  IMAD R9, R5, -0x2daee0ad, RZ ;  /* 0xd2511f5305097824 */ /* 0x000fe200078e02ff */
[----:B------:R-:W-:Y:S01]  /*0640*/  LOP3.LUT R3, R6, UR6, R3, 0x96, !PT ;  /* 0x0000000606037c12 */ /* 0x000fe2000f8e9603 */
[----:B------:R-:W-:Y:S01]  /*0650*/  IMAD.HI.U32 R8, R4, -0x2daee0ad, RZ ;  /* 0xd2511f5304087827 */ /* 0x000fe200078e00ff */
[----:B------:R-:W-:-:S02]  /*0660*/  UIADD3 UR6, UPT, UPT, UR15, 0x646e171e, URZ ;  /* 0x646e171e0f067890 */ /* 0x000fc4000fffe0ff */
[----:B------:R-:W-:Y:S01]  /*0670*/  UIADD3 UR9, UPT, UPT, UR14, 0x5384540f, URZ ;  /* 0x5384540f0e097890 */ /* 0x000fe2000fffe0ff */
[----:B------:R-:W-:Y:S01]  /*0680*/  IMAD R6, R7, -0x326172a9, RZ ;  /* 0xcd9e8d5707067824 */ /* 0x000fe200078e02ff */
[----:B------:R-:W-:Y:S01]  /*0690*/  LOP3.LUT R8, R9, UR28, R8, 0x96, !PT ;  /* 0x0000001c09087c12 */ /* 0x000fe2000f8e9608 */
[C---:B------:R-:W-:Y:S01]  /*06a0*/  IMAD.HI.U32 R5, R3.reuse, -0x326172a9, RZ ;  /* 0xcd9e8d5703057827 */ /* 0x040fe200078e00ff */
[----:B------:R-:W-:Y:S02]  /*06b0*/  UIADD3 UR31, UPT, UPT, UR14, -0xe443238, URZ ;  /* 0xf1bbcdc80e1f7890 */ /* 0x000fe4000fffe0ff */
[----:B------:R-:W-:Y:S01]  /*06c0*/  UIADD3 UR32, UPT, UPT, UR15, -0x24c28bd8, URZ ;  /* 0xdb3d74280f207890 */ /* 0x000fe2000fffe0ff */
[----:B------:R-:W-:Y:S01]  /*06d0*/  IMAD R7, R4, -0x2daee0ad, RZ ;  /* 0xd2511f5304077824 */ /* 0x000fe200078e02ff */
[----:B------:R-:W-:Y:S01]  /*06e0*/  LOP3.LUT R5, R6, UR27, R5, 0x96, !PT ;  /* 0x0000001b06057c12 */ /* 0x000fe2000f8e9605 */
[----:B------:R-:W-:Y:S01]  /*06f0*/  IMAD R6, R3, -0x326172a9, RZ ;  /* 0xcd9e8d5703067824 */ /* 0x000fe200078e02ff */
[----:B------:R-:W-:Y:S01]  /*0700*/  UIADD3 UR34, UPT, UPT, UR15, -0x695add53, URZ ;  /* 0x96a522ad0f227890 */ /* 0x000fe2000fffe0ff */
[----:B------:R-:W-:Y:S01]  /*0710*/  IMAD.HI.U32 R3, R8, -0x326172a9, RZ ;  /* 0xcd9e8d5708037827 */ /* 0x000fe200078e00ff */
[----:B------:R-:W-:Y:S01]  /*0720*/  UIADD3 UR33, UPT, UPT, UR14, -0x700cb87f, URZ ;  /* 0x8ff347810e217890 */ /* 0x000fe2000fffe0ff */
[----:B------:R-:W0:Y:S02]  /*0730*/  LDCU UR23, c[0x0][0x404] ;  /* 0x00008080ff1777ac */ /* 0x000e240008000800 */
[----:B------:R-:W-:Y:S01]  /*0740*/  IMAD.HI.U32 R4, R5, -0x2daee0ad, RZ ;  /* 0xd2511f5305047827 */ /* 0x000fe200078e00ff */
[----:B------:R-:W-:Y:S01]  /*0750*/  LOP3.LUT R3, R6, UR29, R3, 0x96, !PT ;  /* 0x0000001d06037c12 */ /* 0x000fe2000f8e9603 */
[----:B------:R-:W1:Y:S02]  /*0760*/  LDCU UR22, c[0x0][0x388] ;  /* 0x00007100ff1677ac */ /* 0x000e640008000800 */
[----:B------:R-:W-:Y:S01]  /*0770*/  IMAD R8, R8, -0x326172a9, RZ ;  /* 0xcd9e8d5708087824 */ /* 0x000fe200078e02ff */
[----:B------:R-:W-:Y:S01]  /*0780*/  LOP3.LUT R4, R7, UR4, R4, 0x96, !PT ;  /* 0x0000000407047c12 */ /* 0x000fe2000f8e9604 */
[----:B------:R-:W-:Y:S01]  /*0790*/  IMAD R7, R5, -0x2daee0ad, RZ ;  /* 0xd2511f5305077824 */ /* 0x000fe200078e02ff */
[----:B------:R-:W2:Y:S01]  /*07a0*/  LDCU.U8 UR24, c[0x0][0x410] ;  /* 0x00008200ff1877ac */ /* 0x000ea20008000000 */
[----:B------:R-:W-:Y:S01]  /*07b0*/  IMAD.HI.U32 R6, R3, -0x2daee0ad, RZ ;  /* 0xd2511f5303067827 */ /* 0x000fe200078e00ff */
[----:B------:R-:W3:Y:S03]  /*07c0*/  LDCU UR25, c[0x0][0x400] ;  /* 0x00008000ff1977ac */ /* 0x000ee60008000800 */
[C---:B------:R-:W-:Y:S01]  /*07d0*/  IMAD.HI.U32 R5, R4.reuse, -0x326172a9, RZ ;  /* 0xcd9e8d5704057827 */ /* 0x040fe200078e00ff */
[----:B------:R-:W-:Y:S01]  /*07e0*/  LOP3.LUT R6, R7, UR30, R6, 0x96, !PT ;  /* 0x0000001e07067c12 */ /* 0x000fe2000f8e9606 */
[----:B------:R-:W4:Y:S02]  /*07f0*/  LDCU.64 UR20, c[0x0][0x408] ;  /* 0x00008100ff1477ac */ /* 0x000f240008000a00 */
[----:B------:R-:W-:Y:S01]  /*0800*/  IMAD R7, R4, -0x326172a9, RZ ;  /* 0xcd9e8d5704077824 */ /* 0x000fe200078e02ff */
[----:B------:R-:W-:Y:S01]  /*0810*/  LOP3.LUT R5, R8, UR8, R5, 0x96, !PT ;  /* 0x0000000808057c12 */ /* 0x000fe2000f8e9605 */
[----:B------:R-:W-:Y:S01]  /*0820*/  IMAD.HI.U32 R4, R6, -0x326172a9, RZ ;  /* 0xcd9e8d5706047827 */ /* 0x000fe200078e00ff */
[----:B------:R-:W0:Y:S03]  /*0830*/  LDCU.64 UR18, c[0x0][0x3a0] ;  /* 0x00007400ff1277ac */ /* 0x000e260008000a00 */
[----:B------:R-:W-:Y:S01]  /*0840*/  IMAD R8, R3, -0x2daee0ad, RZ ;  /* 0xd2511f5303087824 */ /* 0x000fe200078e02ff */
[----:B------:R-:W-:Y:S01]  /*0850*/  LOP3.LUT R4, R7, UR5, R4, 0x96, !PT ;  /* 0x0000000507047c12 */ /* 0x000fe2000f8e9604 */
[----:B------:R-:W-:Y:S01]  /*0860*/  IMAD.HI.U32 R3, R5, -0x2daee0ad, RZ ;  /* 0xd2511f5305037827 */ /* 0x000fe200078e00ff */
[----:B------:R-:W0:Y:S03]  /*0870*/  LDCU.64 UR16, c[0x0][0x380] ;  /* 0x00007000ff1077ac */ /* 0x000e260008000a00 */
[----:B------:R-:W-:Y:S01]  /*0880*/  IMAD.HI.U32 R7, R4, -0x2daee0ad, RZ ;  /* 0xd2511f5304077827 */ /* 0x000fe200078e00ff */
[----:B------:R-:W-:Y:S01]  /*0890*/  LOP3.LUT R3, R8, UR6, R3, 0x96, !PT ;  /* 0x0000000608037c12 */ /* 0x000fe2000f8e9603 */
[----:B------:R-:W-:-:S02]  /*08a0*/  UPLOP3.LUT UP1, UPT, UPT, UPT, UPT, 0x40, 0x4 ;  /* 0x000000000004789c */ /* 0x000fc40003f2e870 */
[----:B------:R-:W-:Y:S02]  /*08b0*/  IMAD R8, R5, -0x2daee0ad, RZ ;  /* 0xd2511f5305087824 */ /* 0x000fe400078e02ff */
[----:B------:R-:W-:Y:S02]  /*08c0*/  IMAD R6, R6, -0x326172a9, RZ ;  /* 0xcd9e8d5706067824 */ /* 0x000fe400078e02ff */
[----:B------:R-:W-:Y:S01]  /*08d0*/  IMAD.HI.U32 R5, R3, -0x326172a9, RZ ;  /* 0xcd9e8d5703057827 */ /* 0x000fe200078e00ff */
[----:B------:R-:W-:-:S03]  /*08e0*/  LOP3.LUT R7, R8, UR10, R7, 0x96, !PT ;  /* 0x0000000a08077c12 */ /* 0x000fc6000f8e9607 */
[----:B------:R-:W-:Y:S01]  /*08f0*/  IMAD R9, R4, -0x2daee0ad, RZ ;  /* 0xd2511f5304097824 */ /* 0x000fe200078e02ff */
[----:B------:R-:W-:Y:S01]  /*0900*/  LOP3.LUT R5, R6, UR9, R5, 0x96, !PT ;  /* 0x0000000906057c12 */ /* 0x000fe2000f8e9605 */
[----:B------:R-:W-:Y:S01]  /*0910*/  IMAD R6, R3, -0x326172a9, RZ ;  /* 0xcd9e8d5703067824 */ /* 0x000fe200078e02ff */
[----:B------:R-:W0:Y:S01]  /*0920*/  LDCU.128 UR8, c[0x0][0x3f0] ;  /* 0x00007e00ff0877ac */ /* 0x000e220008000c00 */
        /* <DEDUP_REMOVED lines=11> */
[----:B------:R-:W-:Y:S02]  /*09e0*/  IMAD.MOV.U32 R5, RZ, RZ, RZ ;  /* 0x000000ffff057224 */ /* 0x000fe400078e00ff */
[----:B01234-:R-:W-:-:S07]  /*09f0*/  IMAD R6, R9, -0x326172a9, RZ ;  /* 0xcd9e8d5709067824 */ /* 0x01ffce00078e02ff */
.L_x_40990:
[----:B------:R-:W-:-:S06]  /*0a00*/  UIMAD.WIDE UR4, UR7, 0x4, UR8 ;  /* 0x00000004070478a5 */ /* 0x000fcc000f8e0208 */
[----:B0-----:R-:W-:Y:S01]  /*0a10*/  IMAD.U32 R14, RZ, RZ, UR4 ;  /* 0x00000004ff0e7e24 */ /* 0x001fe2000f8e00ff */
[----:B------:R-:W-:-:S05]  /*0a20*/  MOV R15, UR5 ;  /* 0x00000005000f7c02 */ /* 0x000fca0008000f00 */
[----:B-1----:R-:W2:Y:S01]  /*0a30*/  LDG.E R103, desc[UR12][R14.64] ;  /* 0x0000000c0e677981 */ /* 0x002ea2000c1e1900 */
[----:B------:R-:W-:-:S06]  /*0a40*/  UIMAD.WIDE UR4, UR7, 0x4, UR10 ;  /* 0x00000004070478a5 */ /* 0x000fcc000f8e020a */
[----:B------:R-:W-:Y:S02]  /*0a50*/  MOV R17, UR5 ;  /* 0x0000000500117c02 */ /* 0x000fe40008000f00 */
        /* <DEDUP_REMOVED lines=16> */
[----:B-----5:R0:W5:Y:S01]  /*0b60*/  @P0 LDG.E.128 R36, desc[UR12][R12.64] ;  /* 0x0000000c0c240981 */ /* 0x020162000c1e1d00 */
[----:B------:R-:W-:Y:S02]  /*0b70*/  UIADD3 UR35, UPT, UPT, UR15, -0x126145ec, URZ ;  /* 0xed9eba140f237890 */ /* 0x000fe4000fffe0ff */
[----:B------:R-:W-:Y:S02]  /*0b80*/  UIADD3 UR36, UPT, UPT, UR15, 0x1fd5c5a3, URZ ;  /* 0x1fd5c5a30f247890 */ /* 0x000fe4000fffe0ff */
[----:B------:R-:W-:Y:S02]  /*0b90*/  UIADD3 UR37, UPT, UPT, UR14, 0x1715609d, URZ ;  /* 0x1715609d0e257890 */ /* 0x000fe4000fffe0ff */
[----:B------:R-:W-:Y:S02]  /*0ba0*/  UIADD3 UR38, UPT, UPT, UR15, -0x4498517b, URZ ;  /* 0xbb67ae850f267890 */ /* 0x000fe4000fffe0ff */
[----:B------:R-:W-:Y:S01]  /*0bb0*/  UIADD3 UR39, UPT, UPT, UR14, 0x3c6ef372, URZ ;  /* 0x3c6ef3720e277890 */ /* 0x000fe2000fffe0ff */
[----:B0-----:R-:W-:Y:S01]  /*0bc0*/  IMAD.U32 R13, RZ, RZ, UR5 ;  /* 0x00000005ff0d7e24 */ /* 0x001fe2000f8e00ff */
[----:B------:R-:W-:-:S02]  /*0bd0*/  UIADD3 UR40, UPT, UPT, UR15, 0x646e171e, URZ ;  /* 0x646e171e0f287890 */ /* 0x000fc4000fffe0ff */
[----:B------:R-:W-:Y:S02]  /*0be0*/  UIADD3 UR41, UPT, UPT, UR15, 0x76cf5d0a, URZ ;  /* 0x76cf5d0a0f297890 */ /* 0x000fe4000fffe0ff */
[----:B------:R-:W-:Y:S01]  /*0bf0*/  LEA.HI.SX32 R102, R13, R102, 0x1e ;  /* 0x000000660d667211 */ /* 0x000fe200078ff2ff */
[----:B------:R-:W-:Y:S02]  /*0c00*/  UIADD3 UR4, UPT, UPT, UR14, 0x5384540f, URZ ;  /* 0x5384540f0e047890 */ /* 0x000fe4000fffe0ff */
[----:B------:R-:W-:Y:S01]  /*0c10*/  UIADD3 UR42, UPT, UPT, UR14, -0x4ab325aa, URZ ;  /* 0xb54cda560e2a7890 */ /* 0x000fe2000fffe0ff */
        /* <DEDUP_REMOVED lines=24> */
.L_x_40751:
        /* <DEDUP_REMOVED lines=12> */
.L_x_40752:
        /* <DEDUP_REMOVED lines=43> */
.L_x_40750:
        /* <DEDUP_REMOVED lines=9> */
.L_x_40749:
        /* <DEDUP_REMOVED lines=18> */
.L_x_40755:
        /* <DEDUP_REMOVED lines=12> */
.L_x_40756:
        /* <DEDUP_REMOVED lines=43> */
.L_x_40754:
        /* <DEDUP_REMOVED lines=9> */
.L_x_40753:
        /* <DEDUP_REMOVED lines=18> */
.L_x_40759:
        /* <DEDUP_REMOVED lines=12> */
.L_x_40760:
        /* <DEDUP_REMOVED lines=43> */
.L_x_40758:
        /* <DEDUP_REMOVED lines=9> */
.L_x_40757:
        /* <DEDUP_REMOVED lines=18> */
.L_x_40763:
        /* <DEDUP_REMOVED lines=12> */
.L_x_40764:
        /* <DEDUP_REMOVED lines=43> */
.L_x_40762:
        /* <DEDUP_REMOVED lines=10> */
.L_x_40748:
[----:B------:R-:W-:Y:S01]  /*2110*/  IMAD.MOV.U32 R13, RZ, RZ, R100 ;  /* 0x000000ffff0d7224 */ /* 0x000fe200078e0064 */
        /* <DEDUP_REMOVED lines=18> */
.L_x_40767:
        /* <DEDUP_REMOVED lines=12> */
.L_x_40768:
        /* <DEDUP_REMOVED lines=43> */
.L_x_40766:
        /* <DEDUP_REMOVED lines=8> */
.L_x_40765:
        /* <DEDUP_REMOVED lines=15> */
.L_x_40771:
        /* <DEDUP_REMOVED lines=12> */
.L_x_40772:
        /* <DEDUP_REMOVED lines=43> */
.L_x_40770:
        /* <DEDUP_REMOVED lines=8> */
.L_x_40769:
        /* <DEDUP_REMOVED lines=15> */
.L_x_40775:
        /* <DEDUP_REMOVED lines=12> */
.L_x_40776:
        /* <DEDUP_REMOVED lines=43> */
.L_x_40774:
        /* <DEDUP_REMOVED lines=8> */
.L_x_40773:
        /* <DEDUP_REMOVED lines=15> */
.L_x_40778:
        /* <DEDUP_REMOVED lines=12> */
.L_x_40779:
        /* <DEDUP_REMOVED lines=43> */
.L_x_40777:
        /* <DEDUP_REMOVED lines=8> */
.L_x_40761:
[----:B------:R-:W0:Y:S02]  /*34d0*/  LDC.64 R104, c[0x0][0x3a8] ;  /* 0x0000ea00ff687b82 */ /* 0x000e240000000a00 */
[----:B0-----:R-:W-:-:S05]  /*34e0*/  IMAD.WIDE.U32 R14, R102, 0x10, R104 ;  /* 0x00000010660e7825 */ /* 0x001fca00078e0068 */
[----:B-----5:R0:W-:Y:S01]  /*34f0*/  STG.E.128 desc[UR12][R14.64], R32 ;  /* 0x000000200e007986 */ /* 0x0201e2000c101d0c */
[----:B------:R-:W-:Y:S05]  /*3500*/  @!P0 BRA `(.L_x_40780) ;  /* 0x00000000002c8947 */ /* 0x000fea0003800000 */
        /* <DEDUP_REMOVED lines=11> */
.L_x_40780:
[----:B------:R-:W-:Y:S05]  /*35c0*/  @!P0 BRA `(.L_x_40781) ;  /* 0x0000000000108947 */ /* 0x000fea0003800000 */
[----:B------:R-:W2:Y:S01]  /*35d0*/  LDC.64 R36, c[0x0][0x390] ;  /* 0x0000e400ff247b82 */ /* 0x000ea20000000a00 */
[----:B01----:R-:W-:-:S05]  /*35e0*/  IADD3 R15, PT, PT, R96, 0x100, RZ ;  /* 0x00000100600f7810 */ /* 0x003fca0007ffe0ff */
[----:B--2---:R-:W-:-:S06]  /*35f0*/  IMAD.WIDE.U32 R36, R15, 0x10, R36 ;  /* 0x000000100f247825 */ /* 0x004fcc00078e0024 */
[----:B------:R-:W5:Y:S02]  /*3600*/  LDG.E.128 R36, desc[UR12][R36.64] ;  /* 0x0000000c24247981 */ /* 0x000f64000c1e1d00 */
.L_x_40781:
[----:B------:R-:W-:Y:S05]  /*3610*/  BRA.U !UP0, `(.L_x_40782) ;  /* 0x0000001508387547 */ /* 0x000fea000b800000 */
[----:B------:R-:W2:Y:S01]  /*3620*/  LDC.64 R30, c[0x0][0x3a0] ;  /* 0x0000e800ff1e7b82 */ /* 0x000ea20000000a00 */
[----:B01----:R-:W-:-:S04]  /*3630*/  VIADD R15, R102, 0x100 ;  /* 0x00000100660f7836 */ /* 0x003fc80000000000 */
[----:B--2---:R-:W-:-:S06]  /*3640*/  IMAD.WIDE.U32 R30, R15, 0x10, R30 ;  /* 0x000000100f1e7825 */ /* 0x004fcc00078e001e */
        /* <DEDUP_REMOVED lines=20> */
.L_x_40785:
        /* <DEDUP_REMOVED lines=12> */
.L_x_40786:
        /* <DEDUP_REMOVED lines=43> */
.L_x_40784:
        /* <DEDUP_REMOVED lines=9> */
.L_x_40783:
        /* <DEDUP_REMOVED lines=18> */
.L_x_40789:
        /* <DEDUP_REMOVED lines=12> */
.L_x_40790:
        /* <DEDUP_REMOVED lines=43> */
.L_x_40788:
        /* <DEDUP_REMOVED lines=9> */
.L_x_40787:
        /* <DEDUP_REMOVED lines=18> */
.L_x_40793:
        /* <DEDUP_REMOVED lines=12> */
.L_x_40794:
        /* <DEDUP_REMOVED lines=43> */
.L_x_40792:
        /* <DEDUP_REMOVED lines=9> */
.L_x_40791:
        /* <DEDUP_REMOVED lines=18> */
.L_x_40797:
        /* <DEDUP_REMOVED lines=12> */
.L_x_40798:
        /* <DEDUP_REMOVED lines=43> */
.L_x_40796:
        /* <DEDUP_REMOVED lines=10> */
.L_x_40782:
[----:B01----:R-:W-:Y:S01]  /*4b00*/  IMAD.MOV.U32 R14, RZ, RZ, R13 ;  /* 0x000000ffff0e7224 */ /* 0x003fe200078e000d */
        /* <DEDUP_REMOVED lines=18> */
.L_x_40801:
        /* <DEDUP_REMOVED lines=12> */
.L_x_40802:
        /* <DEDUP_REMOVED lines=42> */
.L_x_40800:
        /* <DEDUP_REMOVED lines=8> */
.L_x_40799:
        /* <DEDUP_REMOVED lines=15> */
.L_x_40805:
        /* <DEDUP_REMOVED lines=12> */
.L_x_40806:
        /* <DEDUP_REMOVED lines=43> */
.L_x_40804:
        /* <DEDUP_REMOVED lines=8> */
.L_x_40803:
        /* <DEDUP_REMOVED lines=15> */
.L_x_40809:
        /* <DEDUP_REMOVED lines=12> */
.L_x_40810:
        /* <DEDUP_REMOVED lines=43> */
.L_x_40808:
        /* <DEDUP_REMOVED lines=8> */
.L_x_40807:
        /* <DEDUP_REMOVED lines=15> */
.L_x_40812:
        /* <DEDUP_REMOVED lines=12> */
.L_x_40813:
        /* <DEDUP_REMOVED lines=43> */
.L_x_40811:
        /* <DEDUP_REMOVED lines=8> */
.L_x_40795:
        /* <DEDUP_REMOVED lines=16> */
.L_x_40814:
[----:B------:R-:W-:Y:S05]  /*5fb0*/  @!P0 BRA `(.L_x_40815) ;  /* 0x0000000000108947 */ /* 0x000fea0003800000 */
[----:B------:R-:W2:Y:S01]  /*5fc0*/  LDC.64 R36, c[0x0][0x390] ;  /* 0x0000e400ff247b82 */ /* 0x000ea20000000a00 */
[----:B01----:R-:W-:-:S05]  /*5fd0*/  IADD3 R15, PT, PT, R96, 0x200, RZ ;  /* 0x00000200600f7810 */ /* 0x003fca0007ffe0ff */
[----:B--2---:R-:W-:-:S06]  /*5fe0*/  IMAD.WIDE.U32 R36, R15, 0x10, R36 ;  /* 0x000000100f247825 */ /* 0x004fcc00078e0024 */
[----:B------:R-:W5:Y:S02]  /*5ff0*/  LDG.E.128 R36, desc[UR12][R36.64] ;  /* 0x0000000c24247981 */ /* 0x000f64000c1e1d00 */
.L_x_40815:
        /* <DEDUP_REMOVED lines=24> */
.L_x_40819:
        /* <DEDUP_REMOVED lines=12> */
.L_x_40820:
        /* <DEDUP_REMOVED lines=43> */
.L_x_40818:
        /* <DEDUP_REMOVED lines=9> */
.L_x_40817:
        /* <DEDUP_REMOVED lines=18> */
.L_x_40823:
        /* <DEDUP_REMOVED lines=12> */
.L_x_40824:
        /* <DEDUP_REMOVED lines=43> */
.L_x_40822:
        /* <DEDUP_REMOVED lines=9> */
.L_x_40821:
        /* <DEDUP_REMOVED lines=18> */
.L_x_40827:
        /* <DEDUP_REMOVED lines=12> */
.L_x_40828:
        /* <DEDUP_REMOVED lines=43> */
.L_x_40826:
        /* <DEDUP_REMOVED lines=9> */
.L_x_40825:
        /* <DEDUP_REMOVED lines=18> */
.L_x_40831:
        /* <DEDUP_REMOVED lines=12> */
.L_x_40832:
        /* <DEDUP_REMOVED lines=43> */
.L_x_40830:
        /* <DEDUP_REMOVED lines=10> */
.L_x_40816:
        /* <DEDUP_REMOVED lines=19> */
.L_x_40835:
        /* <DEDUP_REMOVED lines=12> */
.L_x_40836:
        /* <DEDUP_REMOVED lines=42> */
.L_x_40834:
        /* <DEDUP_REMOVED lines=8> */
.L_x_40833:
        /* <DEDUP_REMOVED lines=15> */
.L_x_40839:
        /* <DEDUP_REMOVED lines=12> */
.L_x_40840:
        /* <DEDUP_REMOVED lines=43> */
.L_x_40838:
        /* <DEDUP_REMOVED lines=8> */
.L_x_40837:
        /* <DEDUP_REMOVED lines=15> */
.L_x_40843:
        /* <DEDUP_REMOVED lines=12> */
.L_x_40844:
        /* <DEDUP_REMOVED lines=43> */
.L_x_40842:
        /* <DEDUP_REMOVED lines=8> */
.L_x_40841:
        /* <DEDUP_REMOVED lines=15> */
.L_x_40846:
        /* <DEDUP_REMOVED lines=12> */
.L_x_40847:
        /* <DEDUP_REMOVED lines=43> */
.L_x_40845:
        /* <DEDUP_REMOVED lines=8> */
.L_x_40829:
        /* <DEDUP_REMOVED lines=16> */
.L_x_40848:
[----:B------:R-:W-:Y:S05]  /*89a0*/  @!P0 BRA `(.L_x_40849) ;  /* 0x0000000000108947 */ /* 0x000fea0003800000 */
[----:B------:R-:W2:Y:S01]  /*89b0*/  LDC.64 R36, c[0x0][0x390] ;  /* 0x0000e400ff247b82 */ /* 0x000ea20000000a00 */
[----:B------:R-:W-:-:S05]  /*89c0*/  IADD3 R15, PT, PT, R96, 0x300, RZ ;  /* 0x00000300600f7810 */ /* 0x000fca0007ffe0ff */
[----:B--2---:R-:W-:-:S06]  /*89d0*/  IMAD.WIDE.U32 R36, R15, 0x10, R36 ;  /* 0x000000100f247825 */ /* 0x004fcc00078e0024 */
[----:B------:R-:W5:Y:S02]  /*89e0*/  LDG.E.128 R36, desc[UR12][R36.64] ;  /* 0x0000000c24247981 */ /* 0x000f64000c1e1d00 */
.L_x_40849:
[----:B------:R-:W-:Y:S05]  /*89f0*/  BRA.U !UP0, `(.L_x_40850) ;  /* 0x0000001508387547 */ /* 0x000fea000b800000 */
[----:B------:R-:W2:Y:S01]  /*8a00*/  LDC.64 R22, c[0x0][0x3a0] ;  /* 0x0000e800ff167b82 */ /* 0x000ea20000000a00 */
[----:B------:R-:W-:-:S04]  /*8a10*/  VIADD R15, R102, 0x300 ;  /* 0x00000300660f7836 */ /* 0x000fc80000000000 */
[----:B--2---:R-:W-:-:S06]  /*8a20*/  IMAD.WIDE.U32 R22, R15, 0x10, R22 ;  /* 0x000000100f167825 */ /* 0x004fcc00078e0016 */
        /* <DEDUP_REMOVED lines=20> */
.L_x_40853:
        /* <DEDUP_REMOVED lines=12> */
.L_x_40854:
[----:B------:R-:W-:Y:S01]  /*8c30*/  IMAD.WIDE.U32 R12, R11, -0x326172a9, RZ ;  /* 0xcd9e8d570b0c7825 */ /* 0x000fe200078e00ff */
[----:B------:R-:W-:-:S03]  /*8c40*/  LOP3.LUT R18, R5, UR15, R7, 0x96, !PT ;  /* 0x0000000f05127c12 */ /* 0x000fc6000f8e9607 */
[----:B------:R-:W-:Y:S01]  /*8c50*/  IMAD.MOV.U32 R15, RZ, RZ, RZ ;  /* 0x000000ffff0f7224 */ /* 0x000fe200078e00ff */
[----:B01----:R-:W-:Y:S01]  /*8c60*/  LOP3.LUT R16, R2, UR14, R13, 0x96, !PT ;  /* 0x0000000e02107c12 */ /* 0x003fe2000f8e960d */
        /* <DEDUP_REMOVED lines=35> */
[----:B------:R-:W-:Y:S02]  /*8ea0*/  LOP3.LUT R4, R6, UR33, R19, 0x96, !PT ;  /* 0x0000002106047c12 */ /* 0x000fe4000f8e9613 */
[----:B------:R-:W-:Y:S02]  /*8eb0*/  MOV R6, R18 ;  /* 0x0000001200067202 */ /* 0x000fe40000000f00 */
[----:B------:R-:W-:Y:S01]  /*8ec0*/  LOP3.LUT R3, R12, UR34, R17, 0x96, !PT ;  /* 0x000000220c037c12 */ /* 0x000fe2000f8e9611 */
[----:B------:R-:W-:-:S07]  /*8ed0*/  IMAD.MOV.U32 R12, RZ, RZ, R16 ;  /* 0x000000ffff0c7224 */ /* 0x000fce00078e0010 */
.L_x_40852:
        /* <DEDUP_REMOVED lines=8> */
[----:B------:R-:W-:-:S07]  /*8f60*/  FADD.FTZ R20, R20, R13 ;  /* 0x0000000d14147221 */ /* 0x000fce0000010000 */
.L_x_40851:
        /* <DEDUP_REMOVED lines=18> */
.L_x_40857:
        /* <DEDUP_REMOVED lines=12> */
.L_x_40858:
[----:B01----:R-:W-:Y:S01]  /*9150*/  IMAD.WIDE.U32 R16, R11, -0x326172a9, RZ ;  /* 0xcd9e8d570b107825 */ /* 0x003fe200078e00ff */
        /* <DEDUP_REMOVED lines=42> */
.L_x_40856:
        /* <DEDUP_REMOVED lines=9> */
.L_x_40855:
[----:B------:R-:W-:Y:S01]  /*9490*/  @!P1 MOV R15, R13 ;  /* 0x0000000d000f9202 */ /* 0x000fe20000000f00 */
[----:B01----:R-:W-:Y:S01]  /*94a0*/  @!P1 IMAD.MOV.U32 R16, RZ, RZ, R14 ;  /* 0x000000ffff109224 */ /* 0x003fe200078e000e */
        /* <DEDUP_REMOVED lines=16> */
.L_x_40861:
        /* <DEDUP_REMOVED lines=12> */
.L_x_40862:
        /* <DEDUP_REMOVED lines=43> */
.L_x_40860:
        /* <DEDUP_REMOVED lines=9> */
.L_x_40859:
        /* <DEDUP_REMOVED lines=18> */
.L_x_40865:
        /* <DEDUP_REMOVED lines=12> */
.L_x_40866:
        /* <DEDUP_REMOVED lines=43> */
.L_x_40864:
        /* <DEDUP_REMOVED lines=10> */
.L_x_40850:
        /* <DEDUP_REMOVED lines=19> */
.L_x_40869:
        /* <DEDUP_REMOVED lines=12> */
.L_x_40870:
[----:B------:R-:W-:Y:S01]  /*a0d0*/  IMAD.WIDE.U32 R12, R11, -0x326172a9, RZ ;  /* 0xcd9e8d570b0c7825 */ /* 0x000fe200078e00ff */
[----:B------:R-:W-:-:S03]  /*a0e0*/  LOP3.LUT R18, R5, UR15, R7, 0x96, !PT ;  /* 0x0000000f05127c12 */ /* 0x000fc6000f8e9607 */
[----:B------:R-:W-:Y:S01]  /*a0f0*/  HFMA2 R15, -RZ, RZ, 0, 0 ;  /* 0x00000000ff0f7431 */ /* 0x000fe200000001ff */
        /* <DEDUP_REMOVED lines=40> */
.L_x_40868:
        /* <DEDUP_REMOVED lines=8> */
.L_x_40867:
        /* <DEDUP_REMOVED lines=15> */
.L_x_40873:
        /* <DEDUP_REMOVED lines=12> */
.L_x_40874:
[----:B01----:R-:W-:Y:S01]  /*a5b0*/  IMAD.WIDE.U32 R16, R11, -0x326172a9, RZ ;  /* 0xcd9e8d570b107825 */ /* 0x003fe200078e00ff */
        /* <DEDUP_REMOVED lines=42> */
.L_x_40872:
        /* <DEDUP_REMOVED lines=8> */
.L_x_40871:
        /* <DEDUP_REMOVED lines=15> */
.L_x_40877:
        /* <DEDUP_REMOVED lines=12> */
.L_x_40878:
[----:B01----:R-:W-:Y:S01]  /*aa90*/  IMAD.WIDE.U32 R16, R11, -0x326172a9, RZ ;  /* 0xcd9e8d570b107825 */ /* 0x003fe200078e00ff */
        /* <DEDUP_REMOVED lines=42> */
.L_x_40876:
[----:B------:R-:W-:Y:S01]  /*ad40*/  I2FP.F32.U32 R9, R9 ;  /* 0x0000000900097245 */ /* 0x000fe20000201000 */
[----:B01----:R-:W-:Y:S02]  /*ad50*/  IMAD.MOV.U32 R16, RZ, RZ, 0x2f800000 ;  /* 0x2f800000ff107424 */ /* 0x003fe400078e00ff */
[----:B-----5:R-:W-:Y:S02]  /*ad60*/  FMUL.FTZ R13, R38, UR21 ;  /* 0x00000015260d7c20 */ /* 0x020fe40008410000 */
[----:B------:R-:W-:Y:S02]  /*ad70*/  FFMA.FTZ R9, R9, R16, 1.1641532182693481445e-10 ;  /* 0x2f00000009097423 */ /* 0x000fe40000010010 */
[----:B------:R-:W-:-:S03]  /*ad80*/  FMUL.FTZ R13, R13, UR20 ;  /* 0x000000140d0d7c20 */ /* 0x000fc60008410000 */
[----:B------:R-:W-:-:S04]  /*ad90*/  FSETP.GTU.FTZ.AND P1, PT, R9, UR23, PT ;  /* 0x0000001709007c0b */ /* 0x000fc8000bf3c000 */
[----:B------:R-:W-:Y:S02]  /*ada0*/  SEL R9, RZ, 0x1, P1 ;  /* 0x00000001ff097807 */ /* 0x000fe40000800000 */
[----:B------:R-:W-:-:S07]  /*adb0*/  FSEL R22, R13, RZ, !P1 ;  /* 0x000000ff0d167208 */ /* 0x000fce0004800000 */
.L_x_40875:
        /* <DEDUP_REMOVED lines=15> */
.L_x_40880:
        /* <DEDUP_REMOVED lines=12> */
.L_x_40881:
        /* <DEDUP_REMOVED lines=43> */
.L_x_40879:
        /* <DEDUP_REMOVED lines=8> */
.L_x_40863:
[----:B------:R-:W-:-:S05]  /*b2a0*/  IADD3 R15, PT, PT, R102, 0x300, RZ ;  /* 0x00000300660f7810 */ /* 0x000fca0007ffe0ff */
[----:B------:R-:W-:-:S05]  /*b2b0*/  IMAD.WIDE.U32 R14, R15, 0x10, R104 ;  /* 0x000000100f0e7825 */ /* 0x000fca00078e0068 */
[----:B-----5:R2:W-:Y:S01]  /*b2c0*/  STG.E.128 desc[UR12][R14.64], R20 ;  /* 0x000000140e007986 */ /* 0x0205e2000c101d0c */
[----:B------:R-:W-:Y:S05]  /*b2d0*/  @!P0 BRA `(.L_x_40882) ;  /* 0x0000000000308947 */ /* 0x000fea0003800000 */
[----:B--2---:R-:W2:Y:S01]  /*b2e0*/  LDC.64 R14, c[0x0][0x3b0] ;  /* 0x0000ec00ff0e7b82 */ /* 0x004ea20000000a00 */
[----:B01----:R-:W-:Y:S01]  /*b2f0*/  IMAD.U32 R17, R9, 0x10000, RZ ;  /* 0x0001000009117824 */ /* 0x003fe200078e00ff */
        /* <DEDUP_REMOVED lines=8> */
[----:B--2---:R-:W-:-:S05]  /*b380*/  IMAD.WIDE.U32 R14, R17, 0x4, R14 ;  /* 0x00000004110e7825 */ /* 0x004fca00078e000e */
[----:B------:R3:W-:Y:S02]  /*b390*/  STG.E desc[UR12][R14.64], R19 ;  /* 0x000000130e007986 */ /* 0x0007e4000c10190c */
.L_x_40882:
[----:B------:R-:W-:Y:S05]  /*b3a0*/  @!P0 BRA `(.L_x_40883) ;  /* 0x0000000000108947 */ /* 0x000fea0003800000 */
[----:B------:R-:W4:Y:S01]  /*b3b0*/  LDC.64 R36, c[0x0][0x390] ;  /* 0x0000e400ff247b82 */ /* 0x000f220000000a00 */
[----:B--23--:R-:W-:-:S05]  /*b3c0*/  IADD3 R15, PT, PT, R96, 0x400, RZ ;  /* 0x00000400600f7810 */ /* 0x00cfca0007ffe0ff */
[----:B----4-:R-:W-:-:S06]  /*b3d0*/  IMAD.WIDE.U32 R36, R15, 0x10, R36 ;  /* 0x000000100f247825 */ /* 0x010fcc00078e0024 */
[----:B------:R-:W5:Y:S02]  /*b3e0*/  LDG.E.128 R36, desc[UR12][R36.64] ;  /* 0x0000000c24247981 */ /* 0x000f64000c1e1d00 */
.L_x_40883:
[----:B------:R-:W-:Y:S05]  /*b3f0*/  BRA.U !UP0, `(.L_x_40884) ;  /* 0x0000001508307547 */ /* 0x000fea000b800000 */
[----:B-1-3--:R-:W1:Y:S01]  /*b400*/  LDC.64 R18, c[0x0][0x3a0] ;  /* 0x0000e800ff127b82 */ /* 0x00ae620000000a00 */
[----:B--2---:R-:W-:-:S04]  /*b410*/  VIADD R15, R102, 0x400 ;  /* 0x00000400660f7836 */ /* 0x004fc80000000000 */
[----:B-1----:R-:W-:-:S06]  /*b420*/  IMAD.WIDE.U32 R18, R15, 0x10, R18 ;  /* 0x000000100f127825 */ /* 0x002fcc00078e0012 */
[----:B0-----:R-:W5:Y:S01]  /*b430*/  LDG.E.128 R16, desc[UR12][R18.64] ;  /* 0x0000000c12107981 */ /* 0x001f62000c1e1d00 */
        /* <DEDUP_REMOVED lines=19> */
.L_x_40887:
        /* <DEDUP_REMOVED lines=12> */
.L_x_40888:
        /* <DEDUP_REMOVED lines=42> */
.L_x_40886:
        /* <DEDUP_REMOVED lines=9> */
.L_x_40885:
        /* <DEDUP_REMOVED lines=18> */
.L_x_40891:
        /* <DEDUP_REMOVED lines=12> */
.L_x_40892:
        /* <DEDUP_REMOVED lines=43> */
.L_x_40890:
        /* <DEDUP_REMOVED lines=9> */
.L_x_40889:
        /* <DEDUP_REMOVED lines=18> */
.L_x_40895:
        /* <DEDUP_REMOVED lines=12> */
.L_x_40896:
        /* <DEDUP_REMOVED lines=43> */
.L_x_40894:
        /* <DEDUP_REMOVED lines=9> */
.L_x_40893:
        /* <DEDUP_REMOVED lines=18> */
.L_x_40899:
        /* <DEDUP_REMOVED lines=12> */
.L_x_40900:
        /* <DEDUP_REMOVED lines=42> */
.L_x_40898:
        /* <DEDUP_REMOVED lines=10> */
.L_x_40884:
[----:B01----:R-:W-:Y:S01]  /*c8c0*/  HFMA2 R16, -RZ, RZ, 0, 0 ;  /* 0x00000000ff107431 */ /* 0x003fe200000001ff */
[----:B--23--:R-:W-:Y:S01]  /*c8d0*/  MOV R14, R13 ;  /* 0x0000000d000e7202 */ /* 0x00cfe20000000f00 */
        /* <DEDUP_REMOVED lines=17> */
.L_x_40903:
        /* <DEDUP_REMOVED lines=12> */
.L_x_40904:
        /* <DEDUP_REMOVED lines=42> */
.L_x_40902:
        /* <DEDUP_REMOVED lines=8> */
.L_x_40901:
        /* <DEDUP_REMOVED lines=15> */
.L_x_40907:
        /* <DEDUP_REMOVED lines=12> */
.L_x_40908:
        /* <DEDUP_REMOVED lines=43> */
.L_x_40906:
        /* <DEDUP_REMOVED lines=8> */
.L_x_40905:
        /* <DEDUP_REMOVED lines=15> */
.L_x_40911:
        /* <DEDUP_REMOVED lines=12> */
.L_x_40912:
        /* <DEDUP_REMOVED lines=43> */
.L_x_40910:
        /* <DEDUP_REMOVED lines=8> */
.L_x_40909:
        /* <DEDUP_REMOVED lines=15> */
.L_x_40914:
        /* <DEDUP_REMOVED lines=12> */
.L_x_40915:
        /* <DEDUP_REMOVED lines=43> */
.L_x_40913:
        /* <DEDUP_REMOVED lines=8> */
.L_x_40897:
        /* <DEDUP_REMOVED lines=16> */
.L_x_40916:
[----:B------:R-:W-:Y:S05]  /*dd70*/  @!P0 BRA `(.L_x_40917) ;  /* 0x0000000000108947 */ /* 0x000fea0003800000 */
[----:B------:R-:W2:Y:S01]  /*dd80*/  LDC.64 R36, c[0x0][0x390] ;  /* 0x0000e400ff247b82 */ /* 0x000ea20000000a00 */
[----:B01----:R-:W-:-:S04]  /*dd90*/  VIADD R13, R96, 0x500 ;  /* 0x00000500600d7836 */ /* 0x003fc80000000000 */
[----:B--2---:R-:W-:-:S06]  /*dda0*/  IMAD.WIDE.U32 R36, R13, 0x10, R36 ;  /* 0x000000100d247825 */ /* 0x004fcc00078e0024 */
[----:B------:R-:W5:Y:S02]  /*ddb0*/  LDG.E.128 R36, desc[UR12][R36.64] ;  /* 0x0000000c24247981 */ /* 0x000f64000c1e1d00 */
.L_x_40917:
[----:B------:R-:W-:Y:S05]  /*ddc0*/  BRA.U !UP0, `(.L_x_40918) ;  /* 0x00000015082c7547 */ /* 0x000fea000b800000 */
[----:B------:R-:W2:Y:S01]  /*ddd0*/  LDC.64 R14, c[0x0][0x3a0] ;  /* 0x0000e800ff0e7b82 */ /* 0x000ea20000000a00 */
[----:B01----:R-:W-:-:S05]  /*dde0*/  IADD3 R13, PT, PT, R102, 0x500, RZ ;  /* 0x00000500660d7810 */ /* 0x003fca0007ffe0ff */
        /* <DEDUP_REMOVED lines=21> */
.L_x_40921:
        /* <DEDUP_REMOVED lines=12> */
.L_x_40922:
        /* <DEDUP_REMOVED lines=41> */
[----:B------:R-:W-:-:S07]  /*e290*/  LOP3.LUT R3, R106, UR34, R101, 0x96, !PT ;  /* 0x000000226a037c12 */ /* 0x000fce000f8e9665 */
.L_x_40920:
        /* <DEDUP_REMOVED lines=9> */
.L_x_40919:
        /* <DEDUP_REMOVED lines=18> */
.L_x_40925:
        /* <DEDUP_REMOVED lines=12> */
.L_x_40926:
        /* <DEDUP_REMOVED lines=42> */
.L_x_40924:
        /* <DEDUP_REMOVED lines=9> */
.L_x_40923:
        /* <DEDUP_REMOVED lines=18> */
.L_x_40929:
        /* <DEDUP_REMOVED lines=12> */
.L_x_40930:
        /* <DEDUP_REMOVED lines=42> */
.L_x_40928:
        /* <DEDUP_REMOVED lines=9> */
.L_x_40927:
        /* <DEDUP_REMOVED lines=18> */
.L_x_40933:
        /* <DEDUP_REMOVED lines=12> */
.L_x_40934:
        /* <DEDUP_REMOVED lines=43> */
.L_x_40932:
        /* <DEDUP_REMOVED lines=10> */
.L_x_40918:
        /* <DEDUP_REMOVED lines=19> */
.L_x_40937:
        /* <DEDUP_REMOVED lines=12> */
.L_x_40938:
        /* <DEDUP_REMOVED lines=42> */
.L_x_40936:
        /* <DEDUP_REMOVED lines=8> */
.L_x_40935:
        /* <DEDUP_REMOVED lines=15> */
.L_x_40941:
        /* <DEDUP_REMOVED lines=12> */
.L_x_40942:
        /* <DEDUP_REMOVED lines=43> */
.L_x_40940:
        /* <DEDUP_REMOVED lines=8> */
.L_x_40939:
        /* <DEDUP_REMOVED lines=15> */
.L_x_40945:
        /* <DEDUP_REMOVED lines=12> */
.L_x_40946:
        /* <DEDUP_REMOVED lines=43> */
.L_x_40944:
        /* <DEDUP_REMOVED lines=8> */
.L_x_40943:
        /* <DEDUP_REMOVED lines=15> */
.L_x_40948:
        /* <DEDUP_REMOVED lines=12> */
.L_x_40949:
        /* <DEDUP_REMOVED lines=43> */
.L_x_40947:
        /* <DEDUP_REMOVED lines=8> */
.L_x_40931:
[----:B------:R-:W-:Y:S01]  /*10630*/  VIADD R99, R102, 0x500 ;  /* 0x0000050066637836 */ /* 0x000fe20000000000 */
[----:B------:R-:W-:-:S03]  /*10640*/  IADD3 R106, PT, PT, R96, 0x600, RZ ;  /* 0x00000600606a7810 */ /* 0x000fc60007ffe0ff */
[----:B------:R-:W-:-:S05]  /*10650*/  IMAD.WIDE.U32 R98, R99, 0x10, R104 ;  /* 0x0000001063627825 */ /* 0x000fca00078e0068 */
[----:B-----5:R0:W-:Y:S01]  /*10660*/  STG.E.128 desc[UR12][R98.64], R12 ;  /* 0x0000000c62007986 */ /* 0x0201e2000c101d0c */
[----:B------:R-:W-:Y:S05]  /*10670*/  @!P0 BRA `(.L_x_40950) ;  /* 0x0000000000308947 */ /* 0x000fea0003800000 */
[----:B0-----:R-:W0:Y:S01]  /*10680*/  LDC.64 R98, c[0x0][0x3b0] ;  /* 0x0000ec00ff627b82 */ /* 0x001e220000000a00 */
[----:B------:R-:W-:Y:S01]  /*10690*/  IMAD.U32 R101, R9, 0x10000, RZ ;  /* 0x0001000009657824 */ /* 0x000fe200078e00ff */
[----:B------:R-:W-:-:S04]  /*106a0*/  LOP3.LUT R97, R10, 0xffff, RZ, 0xc0, !PT ;  /* 0x0000ffff0a617812 */ /* 0x000fc800078ec0ff */
[----:B------:R-:W-:Y:S02]  /*106b0*/  LOP3.LUT R110, R101, 0xff0000, RZ, 0xc0, !PT ;  /* 0x00ff0000656e7812 */ /* 0x000fe400078ec0ff */
[----:B------:R-:W-:Y:S02]  /*106c0*/  LOP3.LUT R101, R8, 0xff, RZ, 0xc0, !PT ;  /* 0x000000ff08657812 */ /* 0x000fe400078ec0ff */
[----:B------:R-:W-:Y:S01]  /*106d0*/  LEA R110, R97, R110, 0x18 ;  /* 0x0000006e616e7211 */ /* 0x000fe200078ec0ff */
[----:B------:R-:W-:Y:S01]  /*106e0*/  VIADD R97, R96, 0x500 ;  /* 0x0000050060617836 */ /* 0x000fe20000000000 */
[----:B------:R-:W-:Y:S02]  /*106f0*/  LOP3.LUT R96, R7, 0xff, RZ, 0xc0, !PT ;  /* 0x000000ff07607812 */ /* 0x000fe400078ec0ff */
[----:B------:R-:W-:-:S05]  /*10700*/  LEA R101, R101, R110, 0x8 ;  /* 0x0000006e65657211 */ /* 0x000fca00078e40ff */
[----:B------:R-:W-:Y:S02]  /*10710*/  IMAD.IADD R101, R101, 0x1, R96 ;  /* 0x0000000165657824 */ /* 0x000fe400078e0260 */
[----:B0-----:R-:W-:-:S05]  /*10720*/  IMAD.WIDE.U32 R98, R97, 0x4, R98 ;  /* 0x0000000461627825 */ /* 0x001fca00078e0062 */
[----:B------:R1:W-:Y:S02]  /*10730*/  STG.E desc[UR12][R98.64], R101 ;  /* 0x0000006562007986 */ /* 0x0003e4000c10190c */
.L_x_40950:
[----:B------:R-:W-:Y:S05]  /*10740*/  @!P0 BRA `(.L_x_40951) ;  /* 0x00000000000c8947 */ /* 0x000fea0003800000 */
[----:B------:R-:W2:Y:S02]  /*10750*/  LDC.64 R36, c[0x0][0x390] ;  /* 0x0000e400ff247b82 */ /* 0x000ea40000000a00 */
[----:B--2---:R-:W-:-:S06]  /*10760*/  IMAD.WIDE.U32 R36, R106, 0x10, R36 ;  /* 0x000000106a247825 */ /* 0x004fcc00078e0024 */
[----:B------:R-:W5:Y:S02]  /*10770*/  LDG.E.128 R36, desc[UR12][R36.64] ;  /* 0x0000000c24247981 */ /* 0x000f64000c1e1d00 */
.L_x_40951:
        /* <DEDUP_REMOVED lines=24> */
.L_x_40955:
        /* <DEDUP_REMOVED lines=12> */
.L_x_40956:
        /* <DEDUP_REMOVED lines=43> */
.L_x_40954:
        /* <DEDUP_REMOVED lines=9> */
.L_x_40953:
        /* <DEDUP_REMOVED lines=18> */
.L_x_40959:
        /* <DEDUP_REMOVED lines=12> */
.L_x_40960:
        /* <DEDUP_REMOVED lines=43> */
.L_x_40958:
        /* <DEDUP_REMOVED lines=9> */
.L_x_40957:
        /* <DEDUP_REMOVED lines=18> */
.L_x_40963:
        /* <DEDUP_REMOVED lines=12> */
.L_x_40964:
        /* <DEDUP_REMOVED lines=43> */
.L_x_40962:
        /* <DEDUP_REMOVED lines=9> */
.L_x_40961:
        /* <DEDUP_REMOVED lines=18> */
.L_x_40967:
        /* <DEDUP_REMOVED lines=12> */
.L_x_40968:
        /* <DEDUP_REMOVED lines=43> */
.L_x_40966:
        /* <DEDUP_REMOVED lines=9> */
[----:B------:R-:W-:Y:S06]  /*11c60*/  BRA `(.L_x_40965) ;  /* 0x0000001000ec7947 */ /* 0x000fec0003800000 */
.L_x_40952:
[----:B01----:R-:W-:Y:S01]  /*11c70*/  IMAD.MOV.U32 R98, RZ, RZ, R108 ;  /* 0x000000ffff627224 */ /* 0x003fe200078e006c */
        /* <DEDUP_REMOVED lines=18> */
.L_x_40971:
        /* <DEDUP_REMOVED lines=12> */
.L_x_40972:
        /* <DEDUP_REMOVED lines=40> */
[----:B------:R-:W-:Y:S02]  /*120e0*/  LOP3.LUT R3, R96, UR34, R103, 0x96, !PT ;  /* 0x0000002260037c12 */ /* 0x000fe4000f8e9667 */
[----:B------:R-:W-:-:S07]  /*120f0*/  MOV R101, R102 ;  /* 0x0000006600657202 */ /* 0x000fce0000000f00 */
.L_x_40970:
        /* <DEDUP_REMOVED lines=8> */
.L_x_40969:
        /* <DEDUP_REMOVED lines=15> */
.L_x_40975:
        /* <DEDUP_REMOVED lines=12> */
.L_x_40976:
        /* <DEDUP_REMOVED lines=43> */
.L_x_40974:
        /* <DEDUP_REMOVED lines=8> */
.L_x_40973:
        /* <DEDUP_REMOVED lines=15> */
.L_x_40979:
        /* <DEDUP_REMOVED lines=12> */
.L_x_40980:
        /* <DEDUP_REMOVED lines=43> */
.L_x_40978:
        /* <DEDUP_REMOVED lines=8> */
.L_x_40977:
        /* <DEDUP_REMOVED lines=15> */
.L_x_40982:
        /* <DEDUP_REMOVED lines=12> */
.L_x_40983:
        /* <DEDUP_REMOVED lines=43> */
.L_x_40981:
        /* <DEDUP_REMOVED lines=8> */
.L_x_40965:
        /* <DEDUP_REMOVED lines=42> */
.L_x_40984:
[----:B0-----:R-:W0:Y:S01]  /*132c0*/  SHFL.BFLY PT, R102, R107, 0x1, 0x1f ;  /* 0x0c201f006b667f89 */ /* 0x001e2200000e0000 */
[----:B------:R-:W-:Y:S01]  /*132d0*/  BSSY.RECONVERGENT B0, `(.L_x_40985) ;  /* 0x0000059000007945 */ /* 0x000fe20003800200 */
        /* <DEDUP_REMOVED lines=88> */
.L_x_40986:
[----:B------:R-:W-:Y:S05]  /*13860*/  BSYNC.RECONVERGENT B0 ;  /* 0x0000000000007941 */ /* 0x000fea0003800200 */
.L_x_40985:
[----:B------:R-:W-:Y:S01]  /*13870*/  BAR.SYNC.DEFER_BLOCKING 0x0 ;  /* 0x0000000000007b1d */ /* 0x000fe20000010000 */
[----:B0-----:R-:W-:-:S05]  /*13880*/  CS2R R104, SRZ ;  /* 0x0000000000687805 */ /* 0x001fca000001ff00 */
        /* <DEDUP_REMOVED lines=9> */
[----:B------:R0:W1:Y:S03]  /*13920*/  LDS.64 R104, [R103+UR4] ;  /* 0x0000000467687984 */ /* 0x0000660008000a00 */
.L_x_40988:
[----:B------:R-:W-:Y:S05]  /*13930*/  BSYNC.RECONVERGENT B0 ;  /* 0x0000000000007941 */ /* 0x000fea0003800200 */
.L_x_40987:
[----:B------:R-:W2:Y:S01]  /*13940*/  SHFL.DOWN PT, R106, R111, 0x4, 0x1f ;  /* 0x08801f006f6a7f89 */ /* 0x000ea200000e0000 */
[----:B------:R-:W-:Y:S01]  /*13950*/  I2FP.F32.U32 R112, R111 ;  /* 0x0000006f00707245 */ /* 0x000fe20000201000 */
        /* <DEDUP_REMOVED lines=8> */
[----:B------:R-:W0:Y:S01]  /*139e0*/  SHFL.DOWN PT, R106, R109, 0x2, 0x1f ;  /* 0x08401f006d6a7f89 */ /* 0x000e2200000e0000 */
[C---:B-1----:R-:W-:Y:S01]  /*139f0*/  FMUL.FTZ R115, R107.reuse, R113 ;  /* 0x000000716b737220 */ /* 0x042fe20000410000 */
[----:B------:R-:W-:Y:S01]  /*13a00*/  FADD.FTZ R107, -R107, R104 ;  /* 0x000000686b6b7221 */ /* 0x000fe20000010100 */
[----:B------:R-:W1:Y:S02]  /*13a10*/  MUFU.RCP R110, R103 ;  /* 0x00000067006e7308 */ /* 0x000e640000001000 */
[----:B------:R-:W-:Y:S01]  /*13a20*/  FFMA.FTZ R115, R112, R104, R115 ;  /* 0x0000006870737223 */ /* 0x000fe20000010073 */
[----:B------:R-:W-:-:S04]  /*13a30*/  FMUL.FTZ R107, R107, R107 ;  /* 0x0000006b6b6b7220 */ /* 0x000fc80000410000 */
[----:B------:R-:W-:Y:S01]  /*13a40*/  FMUL.FTZ R112, R107, R112 ;  /* 0x000000706b707220 */ /* 0x000fe20000410000 */
[----:B---3--:R-:W-:-:S03]  /*13a50*/  FADD.FTZ R107, R108, R105 ;  /* 0x000000696c6b7221 */ /* 0x008fc60000010000 */
        /* <DEDUP_REMOVED lines=14> */
[----:B-1----:R-:W-:Y:S01]  /*13b40*/  FADD.FTZ R109, R112, R109 ;  /* 0x0000006d706d7221 */ /* 0x002fe20000010000 */
[----:B------:R-:W0:Y:S01]  /*13b50*/  LDC R111, c[0x0][0x448] ;  /* 0x00011200ff6f7b82 */ /* 0x000e220000000800 */
[----:B--2---:R-:W-:Y:S01]  /*13b60*/  FMUL.FTZ R114, R108, R113 ;  /* 0x000000716c727220 */ /* 0x004fe20000410000 */
[----:B------:R-:W-:-:S04]  /*13b70*/  FMUL.FTZ R104, R103, R104 ;  /* 0x0000006867687220 */ /* 0x000fc80000410000 */
[----:B------:R-:W1:Y:S01]  /*13b80*/  SHFL.DOWN PT, R103, R114, 0x1, 0x1f ;  /* 0x08201f0072677f89 */ /* 0x000e6200000e0000 */
[----:B------:R-:W-:-:S04]  /*13b90*/  FMUL.FTZ R104, R104, R110 ;  /* 0x0000006e68687220 */ /* 0x000fc80000410000 */
[----:B------:R-:W-:Y:S01]  /*13ba0*/  FFMA.FTZ R104, R108, R104, R109 ;  /* 0x000000686c687223 */ /* 0x000fe2000001006d */
[----:B---3--:R-:W-:Y:S01]  /*13bb0*/  IMAD.IADD R108, R105, 0x1, R106 ;  /* 0x00000001696c7824 */ /* 0x008fe200078e026a */
[----:B------:R-:W-:-:S03]  /*13bc0*/  I2FP.F32.S32 R109, R106 ;  /* 0x0000006a006d7245 */ /* 0x000fc60000201400 */
[----:B------:R-:W2:Y:S01]  /*13bd0*/  SHFL.DOWN PT, R105, R104, 0x1, 0x1f ;  /* 0x08201f0068697f89 */ /* 0x000ea200000e0000 */
[----:B------:R-:W-:-:S06]  /*13be0*/  I2FP.F32.S32 R108, R108 ;  /* 0x0000006c006c7245 */ /* 0x000fcc0000201400 */
[----:B------:R-:W3:Y:S01]  /*13bf0*/  MUFU.RCP R108, R108 ;  /* 0x0000006c006c7308 */ /* 0x000ee20000001000 */
[----:B-1----:R-:W-:Y:S01]  /*13c00*/  FADD.FTZ R106, R114, -R103 ;  /* 0x80000067726a7221 */ /* 0x002fe20000010000 */
[----:B------:R-:W-:-:S03]  /*13c10*/  FMUL.FTZ R110, R103, R109 ;  /* 0x0000006d676e7220 */ /* 0x000fc60000410000 */
[----:B------:R-:W-:Y:S01]  /*13c20*/  FMUL.FTZ R106, R106, R106 ;  /* 0x0000006a6a6a7220 */ /* 0x000fe20000410000 */
[----:B------:R-:W-:-:S03]  /*13c30*/  FFMA.FTZ R103, R107, R114, R110 ;  /* 0x000000726b677223 */ /* 0x000fc6000001006e */
[----:B------:R-:W-:Y:S01]  /*13c40*/  FMUL.FTZ R106, R107, R106 ;  /* 0x0000006a6b6a7220 */ /* 0x000fe20000410000 */
[----:B---3--:R-:W-:Y:S01]  /*13c50*/  FMUL.FTZ R103, R108, R103 ;  /* 0x000000676c677220 */ /* 0x008fe20000410000 */
[----:B--2---:R-:W-:Y:S02]  /*13c60*/  FADD.FTZ R105, R104, R105 ;  /* 0x0000006968697221 */ /* 0x004fe40000010000 */
        /* <DEDUP_REMOVED lines=18> */
[----:B------:R-:W-:Y:S01]  /*13d90*/  UIADD3 UR4, UPT, UPT, UR6, -0x1, URZ ;  /* 0xffffffff06047890 */ /* 0x000fe2000fffe0ff */
[----:B-1----:R-:W-:Y:S02]  /*13da0*/  FSEL R104, R113, RZ, !P1 ;  /* 0x000000ff71687208 */ /* 0x002fe40004800000 */
[----:B------:R-:W0:Y:S01]  /*13db0*/  LDC.64 R112, c[0x0][0x428] ;  /* 0x00010a00ff707b82 */ /* 0x000e220000000a00 */
[----:B------:R-:W-:Y:S02]  /*13dc0*/  UIMAD UR4, UR4, UR22, URZ ;  /* 0x00000016040472a4 */ /* 0x000fe4000f8e02ff */
[C---:B------:R-:W-:Y:S01]  /*13dd0*/  FADD.FTZ R19, -R104.reuse, R19 ;  /* 0x0000001368137221 */ /* 0x040fe20000010100 */
[C---:B------:R-:W-:Y:S01]  /*13de0*/  FADD.FTZ R35, -R104.reuse, R35 ;  /* 0x0000002368237221 */ /* 0x040fe20000010100 */
[----:B------:R-:W-:Y:S01]  /*13df0*/  USHF.R.S32.HI UR5, URZ, 0x1f, UR4 ;  /* 0x0000001fff057899 */ /* 0x000fe20008011404 */
[C---:B------:R-:W-:Y:S01]  /*13e00*/  FADD.FTZ R32, -R104.reuse, R32 ;  /* 0x0000002068207221 */ /* 0x040fe20000010100 */
[C---:B------:R-:W-:Y:S01]  /*13e10*/  FMUL.FTZ R106, R103.reuse, R19 ;  /* 0x00000013676a7220 */ /* 0x040fe20000410000 */
[C---:B------:R-:W-:Y:S01]  /*13e20*/  FADD.FTZ R33, -R104.reuse, R33 ;  /* 0x0000002168217221 */ /* 0x040fe20000010100 */
[----:B------:R-:W-:Y:S01]  /*13e30*/  ULEA.HI UR5, UR5, UR4, URZ, 0x2 ;  /* 0x0000000405057291 */ /* 0x000fe2000f8f10ff */
[C---:B------:R-:W-:Y:S01]  /*13e40*/  FADD.FTZ R34, -R104.reuse, R34 ;  /* 0x0000002268227221 */ /* 0x040fe20000010100 */
[C---:B------:R-:W-:Y:S01]  /*13e50*/  FADD.FTZ R15, -R104.reuse, R15 ;  /* 0x0000000f680f7221 */ /* 0x040fe20000010100 */
[C---:B------:R-:W-:Y:S01]  /*13e60*/  FADD.FTZ R16, -R104.reuse, R16 ;  /* 0x0000001068107221 */ /* 0x040fe20000010100 */
[C---:B------:R-:W-:Y:S01]  /*13e70*/  FADD.FTZ R17, -R104.reuse, R17 ;  /* 0x0000001168117221 */ /* 0x040fe20000010100 */
[C---:B------:R-:W-:Y:S01]  /*13e80*/  FADD.FTZ R12, -R104.reuse, R12 ;  /* 0x0000000c680c7221 */ /* 0x040fe20000010100 */
[----:B------:R-:W-:Y:S01]  /*13e90*/  MOV R19, UR5 ;  /* 0x0000000500137c02 */ /* 0x000fe20008000f00 */
[C---:B------:R-:W-:Y:S01]  /*13ea0*/  FADD.FTZ R13, -R104.reuse, R13 ;  /* 0x0000000d680d7221 */ /* 0x040fe20000010100 */
[C---:B------:R-:W-:Y:S01]  /*13eb0*/  FADD.FTZ R14, -R104.reuse, R14 ;  /* 0x0000000e680e7221 */ /* 0x040fe20000010100 */
[----:B------:R-:W-:Y:S01]  /*13ec0*/  FMUL.FTZ R35, R103, R35 ;  /* 0x0000002367237220 */ /* 0x000fe20000410000 */
[----:B------:R-:W-:Y:S01]  /*13ed0*/  LEA.HI.SX32 R19, R19, R102, 0x1e ;  /* 0x0000006613137211 */ /* 0x000fe200078ff2ff */
[C---:B------:R-:W-:Y:S01]  /*13ee0*/  FADD.FTZ R28, -R104.reuse, R28 ;  /* 0x0000001c681c7221 */ /* 0x040fe20000010100 */
[C---:B------:R-:W-:Y:S01]  /*13ef0*/  FADD.FTZ R29, -R104.reuse, R29 ;  /* 0x0000001d681d7221 */ /* 0x040fe20000010100 */
[C---:B------:R-:W-:Y:S01]  /*13f00*/  FADD.FTZ R30, -R104.reuse, R30 ;  /* 0x0000001e681e7221 */ /* 0x040fe20000010100 */
[C---:B------:R-:W-:Y:S01]  /*13f10*/  FADD.FTZ R31, -R104.reuse, R31 ;  /* 0x0000001f681f7221 */ /* 0x040fe20000010100 */
[C---:B------:R-:W-:Y:S01]  /*13f20*/  FMUL.FTZ R111, R103.reuse, R32 ;  /* 0x00000020676f7220 */ /* 0x040fe20000410000 */
[C---:B------:R-:W-:Y:S01]  /*13f30*/  FMUL.FTZ R33, R103.reuse, R33 ;  /* 0x0000002167217220 */ /* 0x040fe20000410000 */
        /* <DEDUP_REMOVED lines=28> */
[C---:B0-----:R-:W-:Y:S01]  /*14100*/  IMAD.WIDE.U32 R16, R19.reuse, 0x10, R112 ;  /* 0x0000001013107825 */ /* 0x041fe200078e0070 */
[----:B------:R-:W-:-:S03]  /*14110*/  IADD3 R119, PT, PT, R19, 0x200, RZ ;  /* 0x0000020013777810 */ /* 0x000fc60007ffe0ff */
[----:B------:R-:W-:Y:S01]  /*14120*/  FMUL.FTZ R24, R103, R24 ;  /* 0x0000001867187220 */ /* 0x000fe20000410000 */
[C---:B------:R-:W-:Y:S01]  /*14130*/  IADD3 R115, PT, PT, R19.reuse, 0x400, RZ ;  /* 0x0000040013737810 */ /* 0x040fe20007ffe0ff */
[----:B------:R-:W-:Y:S02]  /*14140*/  VIADD R121, R19, 0x100 ;  /* 0x0000010013797836 */ /* 0x000fe40000000000 */
[----:B------:R-:W-:Y:S01]  /*14150*/  FMUL.FTZ R25, R103, R25 ;  /* 0x0000001967197220 */ /* 0x000fe20000410000 */
[----:B------:R-:W-:Y:S02]  /*14160*/  VIADD R117, R19, 0x300 ;  /* 0x0000030013757836 */ /* 0x000fe40000000000 */
[----:B------:R-:W-:Y:S01]  /*14170*/  FMUL.FTZ R26, R103, R26 ;  /* 0x0000001a671a7220 */ /* 0x000fe20000410000 */
[C---:B------:R-:W-:Y:S01]  /*14180*/  VIADD R35, R19.reuse, 0x500 ;  /* 0x0000050013237836 */ /* 0x040fe20000000000 */
        /* <DEDUP_REMOVED lines=11> */
[--C-:B------:R-:W-:Y:S01]  /*14240*/  IMAD.WIDE.U32 R120, R121, 0x10, R112.reuse ;  /* 0x0000001079787825 */ /* 0x100fe200078e0070 */
[----:B------:R0:W-:Y:S03]  /*14250*/  STG.E.128 desc[UR12][R16.64], R12 ;  /* 0x0000000c10007986 */ /* 0x0001e6000c101d0c */
        /* <DEDUP_REMOVED lines=8> */
[----:B------:R1:W-:Y:S01]  /*142e0*/  STG.E.128 desc[UR12][R120.64], R28 ;  /* 0x0000001c78007986 */ /* 0x0003e2000c101d0c */
[----:B------:R-:W-:-:S04]  /*142f0*/  IMAD.WIDE.U32 R114, R115, 0x10, R112 ;  /* 0x0000001073727825 */ /* 0x000fc800078e0070 */
[----:B------:R-:W-:-:S04]  /*14300*/  IMAD.WIDE.U32 R34, R35, 0x10, R112 ;  /* 0x0000001023227825 */ /* 0x000fc800078e0070 */
[----:B0-----:R-:W-:Y:S01]  /*14310*/  FFMA.FTZ R12, R24, R84, R56 ;  /* 0x00000054180c7223 */ /* 0x001fe20000010038 */
        /* <DEDUP_REMOVED lines=18> */
[----:B------:R0:W-:Y:S04]  /*14440*/  STG.E.128 desc[UR12][R118.64], R12 ;  /* 0x0000000c76007986 */ /* 0x0001e8000c101d0c */
[----:B------:R0:W-:Y:S04]  /*14450*/  STG.E.128 desc[UR12][R116.64], R16 ;  /* 0x0000001074007986 */ /* 0x0001e8000c101d0c */
[----:B------:R0:W-:Y:S04]  /*14460*/  STG.E.128 desc[UR12][R114.64], R20 ;  /* 0x0000001472007986 */ /* 0x0001e8000c101d0c */
[----:B------:R0:W-:Y:S04]  /*14470*/  STG.E.128 desc[UR12][R34.64], R24 ;  /* 0x0000001822007986 */ /* 0x0001e8000c101d0c */
[----:B------:R0:W-:Y:S02]  /*14480*/  STG.E.128 desc[UR12][R112.64], R28 ;  /* 0x0000001c70007986 */ /* 0x0001e4000c101d0c */
.L_x_40989:
[----:B------:R-:W-:Y:S02]  /*14490*/  UIADD3 UR7, UPT, UPT, UR7, UR16, URZ ;  /* 0x0000001007077290 */ /* 0x000fe4000fffe0ff */
[----:B------:R-:W-:Y:S02]  /*144a0*/  UPLOP3.LUT UP1, UPT, UPT, UPT, UP1, 0x40, 0x4 ;  /* 0x000000000004789c */ /* 0x000fe40003f2e810 */
[----:B------:R-:W-:-:S09]  /*144b0*/  UISETP.GE.AND UP0, UPT, UR7, UR17, UPT ;  /* 0x000000110700728c */ /* 0x000fd2000bf06270 */
[----:B------:R-:W-:Y:S05]  /*144c0*/  BRA.U !UP0, `(.L_x_40990) ;  /* 0xfffffec5084c7547 */ /* 0x000fea000b83ffff */
[----:B------:R-:W-:Y:S05]  /*144d0*/  EXIT ;  /* 0x000000000000794d */ /* 0x000fea0003800000 */
.L_x_40991:
        /* <DEDUP_REMOVED lines=10> */
.L_x_42446:


//--------------------- .text._ZN10layer_norm13ln_fwd_kernelINS_13Kernel_traitsIfffffjLj7168ELj1ELj1ELj8ELj16ENS_18Kernel_traits_baseILj7168EfffffjLj256EEEEELb1ELb1ELb0ELb0EEEvNS_9FwdParamsE --------------------------
	.section	.text._ZN10layer_norm13ln_fwd_kernelINS_13Kernel_traitsIfffffjLj7168ELj1ELj1ELj8ELj16ENS_18Kernel_traits_baseILj7168EfffffjLj256EEEEELb1ELb1ELb0ELb0EEEvNS_9FwdParamsE,"ax",@progbits
	.align	128
        .global         _ZN10layer_norm13ln_fwd_kernelINS_13Kernel_traitsIfffffjLj7168ELj1ELj1ELj8ELj16ENS_18Kernel_traits_baseILj7168EfffffjLj256EEEEELb1ELb1ELb0ELb0EEEvNS_9FwdParamsE
        .type           _ZN10layer_norm13ln_fwd_kernelINS_13Kernel_traitsIfffffjLj7168ELj1ELj1ELj8ELj16ENS_18Kernel_traits_baseILj7168EfffffjLj256EEEEELb1ELb1ELb0ELb0EEEvNS_9FwdParamsE,@function
        .size           _ZN10layer_norm13ln_fwd_kernelINS_13Kernel_traitsIfffffjLj7168ELj1ELj1ELj8ELj16ENS_18Kernel_traits_baseILj7168EfffffjLj256EEEEELb1ELb1ELb0ELb0EEEvNS_9FwdParamsE,(.L_x_42447 - _ZN10layer_norm13ln_fwd_kernelINS_13Kernel_traitsIfffffjLj7168ELj1ELj1ELj8ELj16ENS_18Kernel_traits_baseILj7168EfffffjLj256EEEEELb1ELb1ELb0ELb0EEEvNS_9FwdParamsE)
        .other          _ZN10layer_norm13ln_fwd_kernelINS_13Kernel_traitsIfffffjLj7168ELj1ELj1ELj8ELj16ENS_18Kernel_traits_baseILj7168EfffffjLj256EEEEELb1ELb1ELb0ELb0EEEvNS_9FwdParamsE,@"STO_CUDA_ENTRY STV_DEFAULT"
_ZN10layer_norm13ln_fwd_kernelINS_13Kernel_traitsIfffffjLj7168ELj1ELj1ELj8ELj16ENS_18Kernel_traits_baseILj7168EfffffjLj256EEEEELb1ELb1ELb0ELb0EEEvNS_9FwdParamsE:
.text._ZN10layer_norm13ln_fwd_kernelINS_13Kernel_traitsIfffffjLj7168ELj1ELj1ELj8ELj16ENS_18Kernel_traits_baseILj7168EfffffjLj256EEEEELb1ELb1ELb0ELb0EEEvNS_9FwdParamsE:
[----:B------:R-:W-:Y:S01]  /*0000*/  LDC R1, c[0x0][0x37c] ;  /* 0x0000df00ff017b82 */ /* 0x000fe20000000800 */
[----:B------:R-:W0:Y:S07]  /*0010*/  LDCU.U8 UR4, c[0x0][0x464] ;  /* 0x00008c80ff0477ac */ /* 0x000e2e0008000000 */
[----:B------:R-:W1:Y:S01]  /*0020*/  LDC R0, c[0x0][0x458] ;  /* 0x00011600ff007b82 */ /* 0x000e620000000800 */
[----:B------:R-:W2:Y:S07]  /*0030*/  LDCU.64 UR6, c[0x0][0x358] ;  /* 0x00006b00ff0677ac */ /* 0x000eae0008000a00 */
[----:B------:R-:W3:Y:S01]  /*0040*/  LDC R121, c[0x0][0x45c] ;  /* 0x00011700ff797b82 */ /* 0x000ee20000000800 */
[----:B------:R-:W4:Y:S07]  /*0050*/  S2R R5, SR_TID.X ;  /* 0x0000000000057919 */ /* 0x000f2e0000002100 */
        /* <DEDUP_REMOVED lines=9> */
[----:B------:R-:W0:Y:S05]  /*00f0*/  LDCU.64 UR4, c[0x0][0x438] ;  /* 0x00008700ff0477ac */ /* 0x000e2a0008000a00 */
[----:B------:R-:W5:Y:S01]  /*0100*/  @P0 LDG.E.64 R2, desc[UR6][R2.64] ;  /* 0x0000000602020981 */ /* 0x000f62000c1e1b00 */
[----:B----4-:R-:W-:Y:S01]  /*0110*/  IMAD.MOV.U32 R115, RZ, RZ, R5 ;  /* 0x000000ffff737224 */ /* 0x010fe200078e0005 */
[----:B------:R-:W-:Y:S01]  /*0120*/  SHF.R.S32.HI R4, RZ, 0x1f, R11 ;  /* 0x0000001fff047819 */ /* 0x000fe2000001140b */
[----:B------:R-:W-:Y:S03]  /*0130*/  BSSY.RECONVERGENT B0, `(.L_x_40992) ;  /* 0x000009e000007945 */ /* 0x000fe60003800200 */
[----:B------:R-:W-:Y:S01]  /*0140*/  LEA.HI R4, R4, R11, RZ, 0x2 ;  /* 0x0000000b04047211 */ /* 0x000fe200078f10ff */
[----:B0-----:R-:W-:-:S04]  /*0150*/  UISETP.NE.U32.AND UP0, UPT, UR4, URZ, UPT ;  /* 0x000000ff0400728c */ /* 0x001fc8000bf05070 */
[----:B------:R-:W-:Y:S01]  /*0160*/  UISETP.NE.AND.EX UP0, UPT, UR5, URZ, UPT, UP0 ;  /* 0x000000ff0500728c */ /* 0x000fe2000bf05300 */
[----:B-1----:R-:W-:Y:S02]  /*0170*/  @P0 IADD3 R0, P1, PT, R6, R9, RZ ;  /* 0x0000000906000210 */ /* 0x002fe40007f3e0ff */
        /* <DEDUP_REMOVED lines=48> */
[----:B------:R2:W5:Y:S03]  /*0480*/  @P2 LDG.E.128 R60, desc[UR6][R92.64] ;  /* 0x000000065c3c2981 */ /* 0x000566000c1e1d00 */
[----:B------:R-:W-:Y:S01]  /*0490*/  @P2 VIADD R115, R115, 0x100 ;  /* 0x0000010073732836 */ /* 0x000fe20000000000 */
[----:B------:R2:W5:Y:S03]  /*04a0*/  @P2 LDG.E.128 R56, desc[UR6][R94.64] ;  /* 0x000000065e382981 */ /* 0x000566000c1e1d00 */
[----:B-1----:R-:W-:-:S04]  /*04b0*/  @P3 IMAD.WIDE.U32 R96, R115, 0x10, R96 ;  /* 0x0000001073603825 */ /* 0x002fc800078e0060 */
        /* <DEDUP_REMOVED lines=10> */
[----:B------:R2:W5:Y:S03]  /*0560*/  @P4 LDG.E.128 R36, desc[UR6][R104.64] ;  /* 0x0000000668244981 */ /* 0x000566000c1e1d00 */
[----:B------:R-:W-:Y:S01]  /*0570*/  @P4 VIADD R115, R115, 0x100 ;  /* 0x0000010073734836 */ /* 0x000fe20000000000 */
[----:B------:R2:W5:Y:S03]  /*0580*/  @P4 LDG.E.128 R32, desc[UR6][R106.64] ;  /* 0x000000066a204981 */ /* 0x000566000c1e1d00 */
[----:B------:R-:W-:-:S04]  /*0590*/  @P5 IMAD.WIDE.U32 R108, R115, 0x10, R108 ;  /* 0x00000010736c5825 */ /* 0x000fc800078e006c */
[C---:B------:R-:W-:Y:S01]  /*05a0*/  @P5 IMAD.WIDE.U32 R110, R115.reuse, 0x10, R110 ;  /* 0x00000010736e5825 */ /* 0x040fe200078e006e */
[----:B------:R2:W5:Y:S03]  /*05b0*/  @P5 LDG.E.128 R28, desc[UR6][R108.64] ;  /* 0x000000066c1c5981 */ /* 0x000566000c1e1d00 */
[C---:B------:R-:W-:Y:S01]  /*05c0*/  @P5 IMAD.WIDE.U32 R112, R115.reuse, 0x10, R112 ;  /* 0x0000001073705825 */ /* 0x040fe200078e0070 */
        /* <DEDUP_REMOVED lines=15> */
.L_x_40993:
        /* <DEDUP_REMOVED lines=18> */
[----:B------:R2:W5:Y:S06]  /*07e0*/  @P0 LDG.E.128 R80, desc[UR6][R26.64] ;  /* 0x000000061a500981 */ /* 0x00056c000c1e1d00 */
[----:B------:R-:W4:Y:S01]  /*07f0*/  @P3 LDC.64 R62, c[0x0][0x3d0] ;  /* 0x0000f400ff3e3b82 */ /* 0x000f220000000a00 */
[C---:B---3--:R-:W-:Y:S01]  /*0800*/  @P1 IMAD.WIDE.U32 R38, R115.reuse, 0x10, R38 ;  /* 0x0000001073261825 */ /* 0x048fe200078e0026 */
[----:B------:R-:W-:Y:S01]  /*0810*/  @P1 IADD3 R115, PT, PT, R115, 0x100, RZ ;  /* 0x0000010073731810 */ /* 0x000fe20007ffe0ff */
[----:B------:R-:W5:Y:S05]  /*0820*/  @P1 LDG.E.128 R76, desc[UR6][R36.64] ;  /* 0x00000006244c1981 */ /* 0x000f6a000c1e1d00 */
[----:B------:R-:W3:Y:S01]  /*0830*/  @P3 LDC.64 R72, c[0x0][0x3e8] ;  /* 0x0000fa00ff483b82 */ /* 0x000ee20000000a00 */
[C---:B0-----:R-:W-:Y:S01]  /*0840*/  @P2 IMAD.WIDE.U32 R50, R115.reuse, 0x10, R48 ;  /* 0x0000001073322825 */ /* 0x041fe200078e0030 */
[----:B------:R0:W5:Y:S06]  /*0850*/  @P1 LDG.E.128 R68, desc[UR6][R38.64] ;  /* 0x0000000626441981 */ /* 0x00016c000c1e1d00 */
[----:B------:R-:W2:Y:S01]  /*0860*/  @P4 LDC.64 R6, c[0x0][0x3d0] ;  /* 0x0000f400ff064b82 */ /* 0x000ea20000000a00 */
[C---:B-1----:R-:W-:Y:S01]  /*0870*/  @P2 IMAD.WIDE.U32 R60, R115.reuse, 0x10, R60 ;  /* 0x00000010733c2825 */ /* 0x042fe200078e003c */
[----:B------:R1:W5:Y:S03]  /*0880*/  @P2 LDG.E.128 R64, desc[UR6][R50.64] ;  /* 0x0000000632402981 */ /* 0x000366000c1e1d00 */
[----:B------:R-:W-:Y:S01]  /*0890*/  @P2 VIADD R115, R115, 0x100 ;  /* 0x0000010073732836 */ /* 0x000fe20000000000 */
[----:B------:R-:W5:Y:S02]  /*08a0*/  @P2 LDG.E.128 R56, desc[UR6][R60.64] ;  /* 0x000000063c382981 */ /* 0x000f64000c1e1d00 */
[----:B------:R-:W0:Y:S01]  /*08b0*/  @P4 LDC.64 R84, c[0x0][0x3e8] ;  /* 0x0000fa00ff544b82 */ /* 0x000e220000000a00 */
[----:B----4-:R-:W-:-:S07]  /*08c0*/  @P3 IMAD.WIDE.U32 R62, R115, 0x10, R62 ;  /* 0x00000010733e3825 */ /* 0x010fce00078e003e */
[----:B------:R-:W4:Y:S01]  /*08d0*/  @P5 LDC.64 R86, c[0x0][0x3d0] ;  /* 0x0000f400ff565b82 */ /* 0x000f220000000a00 */
[C---:B---3--:R-:W-:Y:S01]  /*08e0*/  @P3 IMAD.WIDE.U32 R72, R115.reuse, 0x10, R72 ;  /* 0x0000001073483825 */ /* 0x048fe200078e0048 */
[----:B------:R3:W5:Y:S03]  /*08f0*/  @P3 LDG.E.128 R52, desc[UR6][R62.64] ;  /* 0x000000063e343981 */ /* 0x000766000c1e1d00 */
[----:B------:R-:W-:Y:S01]  /*0900*/  @P3 VIADD R115, R115, 0x100 ;  /* 0x0000010073733836 */ /* 0x000fe20000000000 */
[----:B------:R-:W5:Y:S02]  /*0910*/  @P3 LDG.E.128 R44, desc[UR6][R72.64] ;  /* 0x00000006482c3981 */ /* 0x000f64000c1e1d00 */
[----:B------:R-:W1:Y:S01]  /*0920*/  @P5 LDC.64 R92, c[0x0][0x3e8] ;  /* 0x0000fa00ff5c5b82 */ /* 0x000e620000000a00 */
[----:B--2---:R-:W-:-:S07]  /*0930*/  @P4 IMAD.WIDE.U32 R74, R115, 0x10, R6 ;  /* 0x00000010734a4825 */ /* 0x004fce00078e0006 */
[----:B------:R-:W2:Y:S01]  /*0940*/  @P6 LDC.64 R48, c[0x0][0x3d0] ;  /* 0x0000f400ff306b82 */ /* 0x000ea20000000a00 */
[C---:B0-----:R-:W-:Y:S01]  /*0950*/  @P4 IMAD.WIDE.U32 R84, R115.reuse, 0x10, R84 ;  /* 0x0000001073544825 */ /* 0x041fe200078e0054 */
[----:B------:R-:W-:Y:S01]  /*0960*/  @P4 IADD3 R115, PT, PT, R115, 0x100, RZ ;  /* 0x0000010073734810 */ /* 0x000fe20007ffe0ff */
[----:B------:R0:W5:Y:S05]  /*0970*/  @P4 LDG.E.128 R40, desc[UR6][R74.64] ;  /* 0x000000064a284981 */ /* 0x00016a000c1e1d00 */
[----:B------:R-:W3:Y:S01]  /*0980*/  @P6 LDC.64 R94, c[0x0][0x3e8] ;  /* 0x0000fa00ff5e6b82 */ /* 0x000ee20000000a00 */
[C---:B----4-:R-:W-:Y:S01]  /*0990*/  @P5 IMAD.WIDE.U32 R86, R115.reuse, 0x10, R86 ;  /* 0x0000001073565825 */ /* 0x050fe200078e0056 */
[----:B------:R-:W5:Y:S03]  /*09a0*/  @P4 LDG.E.128 R32, desc[UR6][R84.64] ;  /* 0x0000000654204981 */ /* 0x000f66000c1e1d00 */
[C---:B-1----:R-:W-:Y:S01]  /*09b0*/  @P5 IMAD.WIDE.U32 R92, R115.reuse, 0x10, R92 ;  /* 0x00000010735c5825 */ /* 0x042fe200078e005c */
[----:B------:R1:W5:Y:S03]  /*09c0*/  @P5 LDG.E.128 R28, desc[UR6][R86.64] ;  /* 0x00000006561c5981 */ /* 0x000366000c1e1d00 */
[----:B------:R-:W-:Y:S01]  /*09d0*/  @P5 VIADD R115, R115, 0x100 ;  /* 0x0000010073735836 */ /* 0x000fe20000000000 */
[----:B------:R-:W5:Y:S03]  /*09e0*/  @P5 LDG.E.128 R20, desc[UR6][R92.64] ;  /* 0x000000065c145981 */ /* 0x000f66000c1e1d00 */
[----:B--2---:R-:W-:-:S05]  /*09f0*/  @P6 IMAD.WIDE.U32 R6, R115, 0x10, R48 ;  /* 0x0000001073066825 */ /* 0x004fca00078e0030 */
[----:B------:R-:W5:Y:S01]  /*0a00*/  @P6 LDG.E.128 R16, desc[UR6][R6.64] ;  /* 0x0000000606106981 */ /* 0x000f62000c1e1d00 */
[----:B---3--:R-:W-:Y:S01]  /*0a10*/  @P6 IMAD.WIDE.U32 R48, R115, 0x10, R94 ;  /* 0x0000001073306825 */ /* 0x008fe200078e005e */
[----:B------:R-:W-:Y:S02]  /*0a20*/  CS2R R26, SRZ ;  /* 0x00000000001a7805 */ /* 0x000fe4000001ff00 */
[----:B------:R-:W-:Y:S02]  /*0a30*/  CS2R R24, SRZ ;  /* 0x0000000000187805 */ /* 0x000fe4000001ff00 */
[----:B------:R-:W-:Y:S02]  /*0a40*/  CS2R R38, SRZ ;  /* 0x0000000000267805 */ /* 0x000fe4000001ff00 */
[----:B------:R-:W-:Y:S01]  /*0a50*/  CS2R R36, SRZ ;  /* 0x0000000000247805 */ /* 0x000fe2000001ff00 */
[----:B------:R2:W5:Y:S01]  /*0a60*/  @P6 LDG.E.128 R8, desc[UR6][R48.64] ;  /* 0x0000000630086981 */ /* 0x000562000c1e1d00 */
[----:B------:R-:W-:-:S02]  /*0a70*/  CS2R R50, SRZ ;  /* 0x0000000000327805 */ /* 0x000fc4000001ff00 */
[----:B------:R-:W-:Y:S02]  /*0a80*/  CS2R R62, SRZ ;  /* 0x00000000003e7805 */ /* 0x000fe4000001ff00 */
[----:B------:R-:W-:Y:S02]  /*0a90*/  CS2R R60, SRZ ;  /* 0x00000000003c7805 */ /* 0x000fe4000001ff00 */
[----:B0-----:R-:W-:Y:S02]  /*0aa0*/  CS2R R74, SRZ ;  /* 0x00000000004a7805 */ /* 0x001fe4000001ff00 */
[----:B------:R-:W-:Y:S02]  /*0ab0*/  CS2R R72, SRZ ;  /* 0x0000000000487805 */ /* 0x000fe4000001ff00 */
[----:B-1----:R-:W-:Y:S02]  /*0ac0*/  CS2R R86, SRZ ;  /* 0x0000000000567805 */ /* 0x002fe4000001ff00 */
[----:B------:R-:W-:-:S02]  /*0ad0*/  CS2R R84, SRZ ;  /* 0x0000000000547805 */ /* 0x000fc4000001ff00 */
[----:B------:R-:W-:Y:S02]  /*0ae0*/  @P6 CS2R R14, SRZ ;  /* 0x00000000000e6805 */ /* 0x000fe4000001ff00 */
[----:B------:R-:W-:Y:S02]  /*0af0*/  @P6 CS2R R12, SRZ ;  /* 0x00000000000c6805 */ /* 0x000fe4000001ff00 */
[----:B--2---:R-:W-:-:S07]  /*0b00*/  CS2R R48, SRZ ;  /* 0x0000000000307805 */ /* 0x004fce000001ff00 */
.L_x_40994:
[----:B------:R-:W-:Y:S05]  /*0b10*/  BSYNC.RECONVERGENT B0 ;  /* 0x0000000000007941 */ /* 0x000fea0003800200 */
.L_x_40992:
[----:B------:R-:W0:Y:S08]  /*0b20*/  S2UR UR4, SR_CTAID.X ;  /* 0x00000000000479c3 */ /* 0x000e300000002500 */
[----:B------:R-:W0:Y:S02]  /*0b30*/  LDC R6, c[0x0][0x384] ;  /* 0x0000e100ff067b82 */ /* 0x000e240000000800 */
[----:B0-----:R-:W-:-:S13]  /*0b40*/  ISETP.LE.AND P0, PT, R6, UR4, PT ;  /* 0x0000000406007c0c */ /* 0x001fda000bf03270 */
[----:B------:R-:W-:Y:S05]  /*0b50*/  @P0 EXIT ;  /* 0x000000000000094d */ /* 0x000fea0003800000 */
[----:B------:R-:W0:Y:S01]  /*0b60*/  LDCU UR5, c[0x0][0x360] ;  /* 0x00006c00ff0577ac */ /* 0x000e220008000800 */
[----:B------:R-:W-:Y:S01]  /*0b70*/  IMAD.U32 R122, RZ, RZ, UR4 ;  /* 0x00000004ff7a7e24 */ /* 0x000fe2000f8e00ff */
[----:B-----5:R-:W-:Y:S01]  /*0b80*/  IADD3 R94, PT, PT, R2, -0x61c88647, RZ ;  /* 0x9e3779b9025e7810 */ /* 0x020fe20007ffe0ff */
[----:B------:R-:W-:Y:S01]  /*0b90*/  IMAD.HI.U32 R7, R139, -0x2daee0ad, RZ ;  /* 0xd2511f538b077827 */ /* 0x000fe200078e00ff */
[----:B------:R-:W-:Y:S01]  /*0ba0*/  LOP3.LUT R98, R5, 0xe0, RZ, 0xc0, !PT ;  /* 0x000000e005627812 */ /* 0x000fe200078ec0ff */
[----:B------:R-:W1:Y:S02]  /*0bb0*/  LDC.64 R102, c[0x0][0x3e0] ;  /* 0x0000f800ff667b82 */ /* 0x000e640000000a00 */
[----:B------:R-:W-:Y:S02]  /*0bc0*/  HFMA2 R129, -RZ, RZ, 0, 0 ;  /* 0x00000000ff817431 */ /* 0x000fe400000001ff */
[----:B------:R-:W-:Y:S01]  /*0bd0*/  IMAD R96, R139, -0x2daee0ad, RZ ;  /* 0xd2511f538b607824 */ /* 0x000fe200078e02ff */
[----:B------:R-:W-:Y:S01]  /*0be0*/  LOP3.LUT R7, R7, R3, RZ, 0x3c, !PT ;  /* 0x0000000307077212 */ /* 0x000fe200078e3cff */
[----:B------:R-:W-:Y:S01]  /*0bf0*/  VIADD R97, R3, 0xbb67ae85 ;  /* 0xbb67ae8503617836 */ /* 0x000fe20000000000 */
[----:B------:R-:W-:Y:S01]  /*0c00*/  LOP3.LUT R127, R0, 0x3, RZ, 0xc0, !PT ;  /* 0x00000003007f7812 */ /* 0x000fe200078ec0ff */
[----:B------:R-:W2:Y:S02]  /*0c10*/  LDCU UR12, c[0x0][0x388] ;  /* 0x00007100ff0c77ac */ /* 0x000ea40008000800 */
[C---:B------:R-:W-:Y:S01]  /*0c20*/  IMAD.HI.U32 R92, R7.reuse, -0x326172a9, RZ ;  /* 0xcd9e8d57075c7827 */ /* 0x040fe200078e00ff */
[----:B------:R-:W3:Y:S03]  /*0c30*/  LDCU.U8 UR10, c[0x0][0x410] ;  /* 0x00008200ff0a77ac */ /* 0x000ee60008000000 */
[----:B------:R-:W-:-:S02]  /*0c40*/  IMAD R7, R7, -0x326172a9, RZ ;  /* 0xcd9e8d5707077824 */ /* 0x000fc400078e02ff */
[----:B0-----:R-:W-:Y:S01]  /*0c50*/  IMAD R142, R122, UR5, R5 ;  /* 0x000000057a8e7c24 */ /* 0x001fe2000f8e0205 */
[----:B------:R-:W0:Y:S03]  /*0c60*/  LDCU UR11, c[0x0][0x400] ;  /* 0x00008000ff0b77ac */ /* 0x000e260008000800 */
[C---:B------:R-:W-:Y:S01]  /*0c70*/  IMAD.HI.U32 R6, R142.reuse, -0x326172a9, RZ ;  /* 0xcd9e8d578e067827 */ /* 0x040fe200078e00ff */
[----:B------:R-:W4:Y:S03]  /*0c80*/  LDCU.64 UR8, c[0x0][0x3a0] ;  /* 0x00007400ff0877ac */ /* 0x000f260008000a00 */
[----:B------:R-:W-:Y:S01]  /*0c90*/  IMAD R93, R142, -0x326172a9, RZ ;  /* 0xcd9e8d578e5d7824 */ /* 0x000fe200078e02ff */
[----:B------:R-:W-:Y:S01]  /*0ca0*/  LOP3.LUT R6, R121, R6, R2, 0x96, !PT ;  /* 0x0000000679067212 */ /* 0x000fe200078e9602 */
[----:B------:R-:W-:Y:S01]  /*0cb0*/  UPLOP3.LUT UP1, UPT, UPT, UPT, UPT, 0x40, 0x4 ;  /* 0x000000000004789c */ /* 0x000fe20003f2e870 */
[----:B-1----:R-:W-:-:S02]  /*0cc0*/  ISETP.NE.U32.AND P0, PT, R102, RZ, PT ;  /* 0x000000ff6600720c */ /* 0x002fc40003f05070 */
[----:B------:R-:W-:Y:S01]  /*0cd0*/  LOP3.LUT R92, R94, R93, R92, 0x96, !PT ;  /* 0x0000005d5e5c7212 */ /* 0x000fe200078e965c */
[----:B------:R-:W-:Y:S01]  /*0ce0*/  IMAD.HI.U32 R95, R6, -0x2daee0ad, RZ ;  /* 0xd2511f53065f7827 */ /* 0x000fe200078e00ff */
[----:B------:R-:W-:Y:S02]  /*0cf0*/  IADD3 R93, PT, PT, R2, 0x3c6ef372, RZ ;  /* 0x3c6ef372025d7810 */ /* 0x000fe40007ffe0ff */
[----:B------:R-:W-:Y:S01]  /*0d00*/  ISETP.NE.AND.EX P0, PT, R103, RZ, PT, P0 ;  /* 0x000000ff6700720c */ /* 0x000fe20003f05300 */
[----:B------:R-:W-:Y:S01]  /*0d10*/  IMAD.HI.U32 R94, R92, -0x2daee0ad, RZ ;  /* 0xd2511f535c5e7827 */ /* 0x000fe200078e00ff */
[----:B------:R-:W-:-:S03]  /*0d20*/  LOP3.LUT R95, R97, R96, R95, 0x96, !PT ;  /* 0x00000060615f7212 */ /* 0x000fc600078e965f */
[----:B------:R-:W-:Y:S02]  /*0d30*/  VIADD R96, R3, 0x76cf5d0a ;  /* 0x76cf5d0a03607836 */ /* 0x000fe40000000000 */
[----:B------:R-:W-:Y:S02]  /*0d40*/  IMAD R97, R6, -0x2daee0ad, RZ ;  /* 0xd2511f5306617824 */ /* 0x000fe400078e02ff */
[----:B------:R-:W-:-:S03]  /*0d50*/  IMAD.HI.U32 R6, R95, -0x326172a9, RZ ;  /* 0xcd9e8d575f067827 */ /* 0x000fc600078e00ff */
[----:B------:R-:W-:Y:S01]  /*0d60*/  LOP3.LUT R94, R96, R97, R94, 0x96, !PT ;  /* 0x00000061605e7212 */ /* 0x000fe200078e965e */
[----:B------:R-:W-:Y:S01]  /*0d70*/  IMAD R96, R95, -0x326172a9, RZ ;  /* 0xcd9e8d575f607824 */ /* 0x000fe200078e02ff */
[----:B------:R-:W-:Y:S01]  /*0d80*/  LOP3.LUT R6, R93, R7, R6, 0x96, !PT ;  /* 0x000000075d067212 */ /* 0x000fe200078e9606 */
[----:B------:R-:W-:Y:S02]  /*0d90*/  VIADD R93, R2, 0xdaa66d2b ;  /* 0xdaa66d2b025d7836 */ /* 0x000fe40000000000 */
        /* <DEDUP_REMOVED lines=9> */
[----:B------:R-:W-:-:S03]  /*0e30*/  IADD3 R97, PT, PT, R3, -0x126145ec, RZ ;  /* 0xed9eba1403617810 */ /* 0x000fc60007ffe0ff */
[----:B------:R-:W-:Y:S01]  /*0e40*/  IMAD.HI.U32 R6, R92, -0x326172a9, RZ ;  /* 0xcd9e8d575c067827 */ /* 0x000fe200078e00ff */
[----:B------:R-:W-:Y:S02]  /*0e50*/  LOP3.LUT R95, R97, R96, R95, 0x96, !PT ;  /* 0x00000060615f7212 */ /* 0x000fe400078e965f */
[----:B------:R-:W-:Y:S01]  /*0e60*/  IADD3 R97, PT, PT, R3, -0x56f99767, RZ ;  /* 0xa906689903617810 */ /* 0x000fe20007ffe0ff */
[----:B------:R-:W-:Y:S02]  /*0e70*/  VIADD R94, R2, 0x78dde6e4 ;  /* 0x78dde6e4025e7836 */ /* 0x000fe40000000000 */
[----:B------:R-:W-:-:S03]  /*0e80*/  IMAD R96, R7, -0x2daee0ad, RZ ;  /* 0xd2511f5307607824 */ /* 0x000fc600078e02ff */
        /* <DEDUP_REMOVED lines=8> */
[----:B------:R-:W-:Y:S02]  /*0f10*/  VIADD R96, R3, 0x646e171e ;  /* 0x646e171e03607836 */ /* 0x000fe40000000000 */
[----:B------:R-:W-:Y:S02]  /*0f20*/  IMAD R97, R6, -0x2daee0ad, RZ ;  /* 0xd2511f5306617824 */ /* 0x000fe400078e02ff */
[----:B------:R-:W-:-:S04]  /*0f30*/  IMAD.HI.U32 R94, R92, -0x2daee0ad, RZ ;  /* 0xd2511f535c5e7827 */ /* 0x000fc800078e00ff */
[----:B------:R-:W-:Y:S01]  /*0f40*/  IMAD.HI.U32 R6, R7, -0x326172a9, RZ ;  /* 0xcd9e8d5707067827 */ /* 0x000fe200078e00ff */
[----:B------:R-:W-:Y:S02]  /*0f50*/  LOP3.LUT R94, R96, R97, R94, 0x96, !PT ;  /* 0x00000061605e7212 */ /* 0x000fe400078e965e */
[----:B------:R-:W-:Y:S01]  /*0f60*/  SHF.R.S32.HI R96, RZ, 0x2, R4 ;  /* 0x00000002ff607819 */ /* 0x000fe20000011404 */
[C---:B------:R-:W-:Y:S01]  /*0f70*/  VIADD R93, R2.reuse, 0xb54cda56 ;  /* 0xb54cda56025d7836 */ /* 0x040fe20000000000 */
[----:B------:R-:W-:Y:S01]  /*0f80*/  SHF.L.U32 R4, R5, 0x5, RZ ;  /* 0x0000000505047819 */ /* 0x000fe200000006ff */
[----:B------:R-:W-:Y:S01]  /*0f90*/  VIADD R5, R2, 0x5384540f ;  /* 0x5384540f02057836 */ /* 0x000fe20000000000 */
[----:B------:R-:W-:Y:S01]  /*0fa0*/  LOP3.LUT R97, R96, 0xff, RZ, 0xc0, !PT ;  /* 0x000000ff60617812 */ /* 0x000fe200078ec0ff */
[----:B------:R-:W-:Y:S01]  /*0fb0*/  IMAD R7, R7, -0x326172a9, RZ ;  /* 0xcd9e8d5707077824 */ /* 0x000fe200078e02ff */
[----:B------:R-:W-:Y:S01]  /*0fc0*/  LOP3.LUT R6, R93, R95, R6, 0x96, !PT ;  /* 0x0000005f5d067212 */ /* 0x000fe200078e9606 */
[----:B------:R-:W-:Y:S01]  /*0fd0*/  IMAD R93, R92, -0x2daee0ad, RZ ;  /* 0xd2511f535c5d7824 */ /* 0x000fe200078e02ff */
[----:B------:R-:W-:Y:S01]  /*0fe0*/  VIADDMNMX R98, R97, -R98, RZ, !PT ;  /* 0x8000006261627246 */ /* 0x000fe200078001ff */
[----:B------:R-:W-:Y:S01]  /*0ff0*/  VIADD R95, R3, 0x1fd5c5a3 ;  /* 0x1fd5c5a3035f7836 */ /* 0x000fe20000000000 */
[----:B------:R-:W-:Y:S01]  /*1000*/  SHF.R.U32.HI R96, RZ, 0x1, R96 ;  /* 0x00000001ff607819 */ /* 0x000fe20000011660 */
[----:B------:R-:W-:Y:S01]  /*1010*/  IMAD.HI.U32 R92, R6, -0x2daee0ad, RZ ;  /* 0xd2511f53065c7827 */ /* 0x000fe200078e00ff */
[----:B------:R-:W-:-:S02]  /*1020*/  LOP3.LUT R100, R4, 0x3e0, RZ, 0xc0, !PT ;  /* 0x000003e004647812 */ /* 0x000fc400078ec0ff */
[----:B------:R-:W-:Y:S01]  /*1030*/  VIMNMX R98, PT, PT, R98, 0x20, PT ;  /* 0x0000002062627848 */ /* 0x000fe20003fe0100 */
[----:B------:R-:W-:Y:S01]  /*1040*/  IMAD.HI.U32 R4, R94, -0x326172a9, RZ ;  /* 0xcd9e8d575e047827 */ /* 0x000fe200078e00ff */
[----:B------:R-:W-:Y:S02]  /*1050*/  LOP3.LUT R92, R95, R93, R92, 0x96, !PT ;  /* 0x0000005d5f5c7212 */ /* 0x000fe400078e965c */
[----:B------:R-:W-:Y:S01]  /*1060*/  LOP3.LUT R95, R96, 0x7fffff80, RZ, 0xc0, !PT ;  /* 0x7fffff80605f7812 */ /* 0x000fe200078ec0ff */
[----:B------:R-:W-:Y:S01]  /*1070*/  IMAD R96, R6, -0x2daee0ad, RZ ;  /* 0xd2511f5306607824 */ /* 0x000fe200078e02ff */
[----:B------:R-:W-:Y:S01]  /*1080*/  LOP3.LUT R4, R5, R7, R4, 0x96, !PT ;  /* 0x0000000705047212 */ /* 0x000fe200078e9604 */
[----:B------:R-:W-:Y:S01]  /*1090*/  IMAD R94, R94, -0x326172a9, RZ ;  /* 0xcd9e8d575e5e7824 */ /* 0x000fe200078e02ff */
[----:B------:R-:W-:Y:S01]  /*10a0*/  IADD3 R93, PT, PT, R3, -0x24c28bd8, RZ ;  /* 0xdb3d7428035d7810 */ /* 0x000fe20007ffe0ff */
[----:B------:R-:W-:Y:S01]  /*10b0*/  IMAD R98, R98, 0x4, R95 ;  /* 0x0000000462627824 */ /* 0x000fe200078e025f */
[----:B------:R-:W-:Y:S01]  /*10c0*/  VIADDMNMX R100, R97, -R100, RZ, !PT ;  /* 0x8000006461647246 */ /* 0x000fe200078001ff */
[----:B------:R-:W-:-:S03]  /*10d0*/  IMAD.HI.U32 R7, R4, -0x2daee0ad, RZ ;  /* 0xd2511f5304077827 */ /* 0x000fc600078e00ff */
[----:B------:R-:W-:Y:S01]  /*10e0*/  I2FP.F32.U32 R98, R98 ;  /* 0x0000006200627245 */ /* 0x000fe20000201000 */
[----:B------:R-:W-:Y:S01]  /*10f0*/  IMAD.HI.U32 R5, R92, -0x326172a9, RZ ;  /* 0xcd9e8d575c057827 */ /* 0x000fe200078e00ff */
[----:B------:R-:W-:Y:S02]  /*1100*/  LOP3.LUT R7, R93, R96, R7, 0x96, !PT ;  /* 0x000000605d077212 */ /* 0x000fe400078e9607 */
[----:B------:R1:W0:Y:S01]  /*1110*/  MUFU.RCP R123, R98 ;  /* 0x00000062007b7308 */ /* 0x0002220000001000 */
[----:B------:R-:W-:Y:S01]  /*1120*/  VIADD R6, R2, 0xf1bbcdc8 ;  /* 0xf1bbcdc802067836 */ /* 0x000fe20000000000 */
[----:B------:R-:W-:Y:S01]  /*1130*/  VIMNMX R100, PT, PT, R100, 0x20, PT ;  /* 0x0000002064647848 */ /* 0x000fe20003fe0100 */
[----:B------:R-:W-:Y:S02]  /*1140*/  IMAD R93, R4, -0x2daee0ad, RZ ;  /* 0xd2511f53045d7824 */ /* 0x000fe400078e02ff */
[----:B------:R-:W-:Y:S01]  /*1150*/  IMAD R92, R92, -0x326172a9, RZ ;  /* 0xcd9e8d575c5c7824 */ /* 0x000fe200078e02ff */
[----:B------:R-:W-:Y:S01]  /*1160*/  LOP3.LUT R5, R6, R94, R5, 0x96, !PT ;  /* 0x0000005e06057212 */ /* 0x000fe200078e9605 */
[----:B------:R-:W-:Y:S01]  /*1170*/  IMAD.HI.U32 R125, R7, -0x326172a9, RZ ;  /* 0xcd9e8d57077d7827 */ /* 0x000fe200078e00ff */
[----:B------:R-:W-:-:S03]  /*1180*/  IADD3 R6, PT, PT, R2, -0x700cb87f, RZ ;  /* 0x8ff3478102067810 */ /* 0x000fc60007ffe0ff */
[----:B------:R-:W-:Y:S01]  /*1190*/  IMAD.HI.U32 R126, R5, -0x2daee0ad, RZ ;  /* 0xd2511f53057e7827 */ /* 0x000fe200078e00ff */
[----:B------:R-:W-:-:S03]  /*11a0*/  LOP3.LUT R125, R6, R92, R125, 0x96, !PT ;  /* 0x0000005c067d7212 */ /* 0x000fc600078e967d */
[----:B------:R-:W-:Y:S02]  /*11b0*/  VIADD R4, R3, 0x96a522ad ;  /* 0x96a522ad03047836 */ /* 0x000fe40000000000 */
[----:B------:R-:W-:Y:S02]  /*11c0*/  IMAD R124, R100, 0x4, R95 ;  /* 0x00000004647c7824 */ /* 0x000fe400078e025f */
[----:B------:R-:W-:Y:S01]  /*11d0*/  IMAD R128, R7, -0x326172a9, RZ ;  /* 0xcd9e8d5707807824 */ /* 0x000fe200078e02ff */
[----:B------:R-:W-:Y:S01]  /*11e0*/  LOP3.LUT R126, R4, R93, R126, 0x96, !PT ;  /* 0x0000005d047e7212 */ /* 0x000fe200078e967e */
[----:B01234-:R-:W-:-:S07]  /*11f0*/  IMAD R133, R5, -0x2daee0ad, RZ ;  /* 0xd2511f5305857824 */ /* 0x01ffce00078e02ff */
.L_x_41320:
[----:B-1234-:R-:W0:Y:S01]  /*1200*/  @P0 LDC.64 R134, c[0x0][0x3e0] ;  /* 0x0000f800ff860b82 */ /* 0x01ee220000000a00 */
[----:B------:R-:W-:Y:S02]  /*1210*/  IMAD.MOV.U32 R0, RZ, RZ, 0x3f800000 ;  /* 0x3f800000ff007424 */ /* 0x000fe400078e00ff */
[----:B0-----:R-:W-:-:S05]  /*1220*/  @P0 IMAD.WIDE R134, R122, 0x4, R134 ;  /* 0x000000047a860825 */ /* 0x001fca00078e0286 */
[----:B------:R0:W5:Y:S01]  /*1230*/  @P0 LDG.E R0, desc[UR6][R134.64] ;  /* 0x0000000686000981 */ /* 0x000162000c1e1900 */
[----:B------:R-:W-:Y:S01]  /*1240*/  IMAD R130, R122, UR12, RZ ;  /* 0x0000000c7a827c24 */ /* 0x000fe2000f8e02ff */
[----:B------:R-:W-:Y:S01]  /*1250*/  ISETP.GE.U32.AND P1, PT, R120, 0x100, PT ;  /* 0x000001007800780c */ /* 0x000fe20003f26070 */
[----:B------:R-:W-:Y:S01]  /*1260*/  BSSY.RECONVERGENT B0, `(.L_x_40995) ;  /* 0x0000337000007945 */ /* 0x000fe20003800200 */
[----:B------:R-:W1:Y:S02]  /*1270*/  S2R R131, SR_TID.X ;  /* 0x0000000000837919 */ /* 0x000e640000002100 */
[----:B------:R-:W-:-:S04]  /*1280*/  SHF.R.S32.HI R137, RZ, 0x1f, R130 ;  /* 0x0000001fff897819 */ /* 0x000fc80000011482 */
[----:B------:R-:W-:-:S04]  /*1290*/  LEA.HI R130, R137, R130, RZ, 0x2 ;  /* 0x0000008289827211 */ /* 0x000fc800078f10ff */
[----:B-1----:R-:W-:-:S05]  /*12a0*/  LEA.HI.SX32 R130, R130, R131, 0x1e ;  /* 0x0000008382827211 */ /* 0x002fca00078ff2ff */
[----:B------:R-:W-:Y:S01]  /*12b0*/  IMAD.MOV.U32 R132, RZ, RZ, R130 ;  /* 0x000000ffff847224 */ /* 0x000fe200078e0082 */
[----:B0-----:R-:W-:Y:S06]  /*12c0*/  @!P1 BRA `(.L_x_40996) ;  /* 0x0000003000c09947 */ /* 0x001fec0003800000 */
        /* <DEDUP_REMOVED lines=20> */
.L_x_42283:
[----:B------:R-:W-:Y:S05]  /*1410*/  BRX R134 -0x1420                                       (*"BRANCH_TARGETS .L_x_42284,.L_x_42285,.L_x_42286"*) ;  /* 0xffffffe886f87949 */ /* 0x000fea000383ffff */
.L_x_42286:
[----:B------:R-:W-:Y:S01]  /*1420*/  VIADD R136, R127, 0x1 ;  /* 0x000000017f887836 */ /* 0x000fe20000000000 */
[----:B------:R-:W-:Y:S01]  /*1430*/  MOV R132, R133 ;  /* 0x0000008500847202 */ /* 0x000fe20000000f00 */
[----:B------:R-:W-:Y:S01]  /*1440*/  IMAD.MOV.U32 R135, RZ, RZ, R125 ;  /* 0x000000ffff877224 */ /* 0x000fe200078e007d */
[----:B------:R-:W-:Y:S06]  /*1450*/  BRA `(.L_x_40999) ;  /* 0x00000004003c7947 */ /* 0x000fec0003800000 */
.L_x_42284:
[----:B------:R-:W-:Y:S01]  /*1460*/  IMAD.MOV.U32 R132, RZ, RZ, R133 ;  /* 0x000000ffff847224 */ /* 0x000fe200078e0085 */
[----:B------:R-:W-:Y:S01]  /*1470*/  MOV R136, 0x3 ;  /* 0x0000000300887802 */ /* 0x000fe20000000f00 */
[----:B------:R-:W-:Y:S01]  /*1480*/  IMAD.MOV.U32 R135, RZ, RZ, R126 ;  /* 0x000000ffff877224 */ /* 0x000fe200078e007e */
[----:B------:R-:W-:Y:S06]  /*1490*/  BRA `(.L_x_40999) ;  /* 0x00000004002c7947 */ /* 0x000fec0003800000 */
.L_x_42285:
        /* <DEDUP_REMOVED lines=13> */
.L_x_41001:
[----:B------:R-:W-:Y:S05]  /*1570*/  BSYNC.RECONVERGENT B2 ;  /* 0x0000000000027941 */ /* 0x000fea0003800200 */
.L_x_41000:
        /* <DEDUP_REMOVED lines=61> */
.L_x_40999:
[----:B------:R-:W-:Y:S05]  /*1950*/  BSYNC.RECONVERGENT B1 ;  /* 0x0000000000017941 */ /* 0x000fea0003800200 */
.L_x_40998:
[----:B------:R-:W0:Y:S01]  /*1960*/  LDC R133, c[0x0][0x408] ;  /* 0x00010200ff857b82 */ /* 0x000e220000000800 */
[----:B------:R-:W-:Y:S01]  /*1970*/  I2FP.F32.U32 R138, R135 ;  /* 0x00000087008a7245 */ /* 0x000fe20000201000 */
[----:B------:R-:W-:Y:S01]  /*1980*/  IMAD.MOV.U32 R135, RZ, RZ, 0x2f800000 ;  /* 0x2f800000ff877424 */ /* 0x000fe200078e00ff */
[----:B------:R-:W-:Y:S01]  /*1990*/  ISETP.NE.AND P4, PT, R136, 0x1, PT ;  /* 0x000000018800780c */ /* 0x000fe20003f85270 */
[----:B-----5:R-:W-:Y:S01]  /*19a0*/  FMUL.FTZ R116, R116, R0 ;  /* 0x0000000074747220 */ /* 0x020fe20000410000 */
[----:B------:R-:W-:Y:S01]  /*19b0*/  BSSY.RECONVERGENT B1, `(.L_x_41002) ;  /* 0x000005e000017945 */ /* 0x000fe20003800200 */
[----:B------:R-:W-:Y:S01]  /*19c0*/  FFMA.FTZ R127, R138, R135, 1.1641532182693481445e-10 ;  /* 0x2f0000008a7f7423 */ /* 0x000fe20000010087 */
[----:B------:R-:W-:Y:S01]  /*19d0*/  IMAD.MOV.U32 R140, RZ, RZ, 0x2 ;  /* 0x00000002ff8c7424 */ /* 0x000fe200078e00ff */
[----:B------:R-:W1:Y:S01]  /*19e0*/  LDC R134, c[0x0][0x404] ;  /* 0x00010100ff867b82 */ /* 0x000e620000000800 */
[----:B------:R-:W-:Y:S01]  /*19f0*/  MOV R137, R128 ;  /* 0x0000008000897202 */ /* 0x000fe20000000f00 */
[----:B0-----:R-:W-:Y:S01]  /*1a00*/  FMUL.FTZ R116, R116, R133 ;  /* 0x0000008574747220 */ /* 0x001fe20000410000 */
[----:B-1----:R-:W-:-:S04]  /*1a10*/  FSETP.GTU.FTZ.AND P3, PT, R127, R134, PT ;  /* 0x000000867f00720b */ /* 0x002fc80003f7c000 */
        /* <DEDUP_REMOVED lines=12> */
.L_x_41004:
        /* <DEDUP_REMOVED lines=13> */
.L_x_41006:
[----:B------:R-:W-:Y:S05]  /*1bb0*/  BSYNC.RECONVERGENT B2 ;  /* 0x0000000000027941 */ /* 0x000fea0003800200 */
.L_x_41005:
        /* <DEDUP_REMOVED lines=61> */
.L_x_41003:
[----:B------:R-:W-:Y:S05]  /*1f90*/  BSYNC.RECONVERGENT B1 ;  /* 0x0000000000017941 */ /* 0x000fea0003800200 */
.L_x_41002:
[----:B------:R-:W-:Y:S01]  /*1fa0*/  I2FP.F32.U32 R136, R137 ;  /* 0x0000008900887245 */ /* 0x000fe20000201000 */
[----:B------:R-:W-:Y:S01]  /*1fb0*/  FMUL.FTZ R138, R117, R0 ;  /* 0x00000000758a7220 */ /* 0x000fe20000410000 */
[----:B------:R-:W-:Y:S01]  /*1fc0*/  ISETP.NE.AND P5, PT, R140, 0x1, PT ;  /* 0x000000018c00780c */ /* 0x000fe20003fa5270 */
[----:B------:R-:W-:Y:S01]  /*1fd0*/  BSSY.RECONVERGENT B1, `(.L_x_41007) ;  /* 0x000005d000017945 */ /* 0x000fe20003800200 */
[----:B------:R-:W-:Y:S02]  /*1fe0*/  IMAD.MOV.U32 R141, RZ, RZ, 0x2 ;  /* 0x00000002ff8d7424 */ /* 0x000fe400078e00ff */
[----:B------:R-:W-:Y:S01]  /*1ff0*/  FFMA.FTZ R117, R136, R135, 1.1641532182693481445e-10 ;  /* 0x2f00000088757423 */ /* 0x000fe20000010087 */
[----:B------:R-:W-:Y:S01]  /*2000*/  FMUL.FTZ R138, R138, R133 ;  /* 0x000000858a8a7220 */ /* 0x000fe20000410000 */
[----:B------:R-:W-:-:S03]  /*2010*/  IMAD.MOV.U32 R127, RZ, RZ, R128 ;  /* 0x000000ffff7f7224 */ /* 0x000fc600078e0080 */
        /* <DEDUP_REMOVED lines=13> */
.L_x_41009:
        /* <DEDUP_REMOVED lines=13> */
.L_x_41011:
[----:B------:R-:W-:Y:S05]  /*21c0*/  BSYNC.RECONVERGENT B2 ;  /* 0x0000000000027941 */ /* 0x000fea0003800200 */
.L_x_41010:
        /* <DEDUP_REMOVED lines=61> */
.L_x_41008:
[----:B------:R-:W-:Y:S05]  /*25a0*/  BSYNC.RECONVERGENT B1 ;  /* 0x0000000000017941 */ /* 0x000fea0003800200 */
.L_x_41007:
[----:B------:R-:W-:Y:S01]  /*25b0*/  I2FP.F32.U32 R136, R127 ;  /* 0x0000007f00887245 */ /* 0x000fe20000201000 */
[----:B------:R-:W-:Y:S01]  /*25c0*/  FMUL.FTZ R118, R118, R0 ;  /* 0x0000000076767220 */ /* 0x000fe20000410000 */
        /* <DEDUP_REMOVED lines=19> */
.L_x_41014:
        /* <DEDUP_REMOVED lines=13> */
.L_x_41016:
[----:B------:R-:W-:Y:S05]  /*27d0*/  BSYNC.RECONVERGENT B2 ;  /* 0x0000000000027941 */ /* 0x000fea0003800200 */
.L_x_41015:
        /* <DEDUP_REMOVED lines=61> */
.L_x_41013:
[----:B------:R-:W-:Y:S05]  /*2bb0*/  BSYNC.RECONVERGENT B1 ;  /* 0x0000000000017941 */ /* 0x000fea0003800200 */
.L_x_41012:
[----:B------:R-:W-:Y:S01]  /*2bc0*/  I2FP.F32.U32 R136, R136 ;  /* 0x0000008800887245 */ /* 0x000fe20000201000 */
[----:B------:R-:W-:-:S04]  /*2bd0*/  FMUL.FTZ R138, R119, R0 ;  /* 0x00000000778a7220 */ /* 0x000fc80000410000 */
[----:B------:R-:W-:Y:S01]  /*2be0*/  FFMA.FTZ R135, R136, R135, 1.1641532182693481445e-10 ;  /* 0x2f00000088877423 */ /* 0x000fe20000010087 */
[----:B------:R-:W-:-:S04]  /*2bf0*/  FMUL.FTZ R138, R138, R133 ;  /* 0x000000858a8a7220 */ /* 0x000fc80000410000 */
[----:B------:R-:W-:-:S04]  /*2c00*/  FSETP.GTU.FTZ.AND P6, PT, R135, R134, PT ;  /* 0x000000868700720b */ /* 0x000fc80003fdc000 */
[----:B------:R-:W-:Y:S02]  /*2c10*/  FSEL R138, R138, RZ, !P6 ;  /* 0x000000ff8a8a7208 */ /* 0x000fe40007000000 */
[----:B------:R-:W-:-:S03]  /*2c20*/  PLOP3.LUT P5, PT, P6, PT, PT, 0x8, 0x80 ;  /* 0x000000000080781c */ /* 0x000fc600037ae170 */
[----:B------:R-:W-:Y:S01]  /*2c30*/  FFMA.FTZ R119, R138, R83, R7 ;  /* 0x000000538a777223 */ /* 0x000fe20000010007 */
[----:B------:R-:W-:Y:S09]  /*2c40*/  BRA `(.L_x_41017) ;  /* 0x0000001800287947 */ /* 0x000ff20003800000 */
.L_x_40997:
        /* <DEDUP_REMOVED lines=16> */
.L_x_41020:
        /* <DEDUP_REMOVED lines=13> */
.L_x_41022:
[----:B------:R-:W-:Y:S05]  /*2e20*/  BSYNC.RECONVERGENT B2 ;  /* 0x0000000000027941 */ /* 0x000fea0003800200 */
.L_x_41021:
        /* <DEDUP_REMOVED lines=61> */
.L_x_41019:
[----:B------:R-:W-:Y:S05]  /*3200*/  BSYNC.RECONVERGENT B1 ;  /* 0x0000000000017941 */ /* 0x000fea0003800200 */
.L_x_41018:
[----:B------:R-:W0:Y:S01]  /*3210*/  LDC R134, c[0x0][0x408] ;  /* 0x00010200ff867b82 */ /* 0x000e220000000800 */
[----:B------:R-:W-:Y:S01]  /*3220*/  ISETP.NE.AND P4, PT, R138, 0x1, PT ;  /* 0x000000018a00780c */ /* 0x000fe20003f85270 */
[----:B-----5:R-:W-:Y:S01]  /*3230*/  FMUL.FTZ R127, R116, R0 ;  /* 0x00000000747f7220 */ /* 0x020fe20000410000 */
[----:B------:R-:W-:Y:S01]  /*3240*/  I2FP.F32.U32 R136, R135 ;  /* 0x0000008700887245 */ /* 0x000fe20000201000 */
[----:B------:R-:W-:Y:S01]  /*3250*/  IMAD.MOV.U32 R135, RZ, RZ, 0x2f800000 ;  /* 0x2f800000ff877424 */ /* 0x000fe200078e00ff */
[----:B------:R-:W-:Y:S01]  /*3260*/  BSSY.RECONVERGENT B1, `(.L_x_41023) ;  /* 0x000005d000017945 */ /* 0x000fe20003800200 */
[----:B------:R-:W-:Y:S01]  /*3270*/  IMAD.MOV.U32 R140, RZ, RZ, 0x2 ;  /* 0x00000002ff8c7424 */ /* 0x000fe200078e00ff */
[----:B------:R-:W-:Y:S01]  /*3280*/  MOV R116, R128 ;  /* 0x0000008000747202 */ /* 0x000fe20000000f00 */
[----:B------:R-:W1:Y:S01]  /*3290*/  LDC R133, c[0x0][0x404] ;  /* 0x00010100ff857b82 */ /* 0x000e620000000800 */
[----:B------:R-:W-:Y:S01]  /*32a0*/  FFMA.FTZ R136, R136, R135, 1.1641532182693481445e-10 ;  /* 0x2f00000088887423 */ /* 0x000fe20000010087 */
[----:B0-----:R-:W-:-:S04]  /*32b0*/  FMUL.FTZ R127, R127, R134 ;  /* 0x000000867f7f7220 */ /* 0x001fc80000410000 */
[----:B-1----:R-:W-:-:S04]  /*32c0*/  FSETP.GTU.FTZ.AND P3, PT, R136, R133, PT ;  /* 0x000000858800720b */ /* 0x002fc80003f7c000 */
        /* <DEDUP_REMOVED lines=11> */
.L_x_41025:
        /* <DEDUP_REMOVED lines=13> */
.L_x_41027:
[----:B------:R-:W-:Y:S05]  /*3450*/  BSYNC.RECONVERGENT B2 ;  /* 0x0000000000027941 */ /* 0x000fea0003800200 */
.L_x_41026:
        /* <DEDUP_REMOVED lines=60> */
[----:B------:R-:W-:-:S07]  /*3820*/  LOP3.LUT R126, R141, R126, R145, 0x96, !PT ;  /* 0x0000007e8d7e7212 */ /* 0x000fce00078e9691 */
.L_x_41024:
[----:B------:R-:W-:Y:S05]  /*3830*/  BSYNC.RECONVERGENT B1 ;  /* 0x0000000000017941 */ /* 0x000fea0003800200 */
.L_x_41023:
[----:B------:R-:W-:Y:S01]  /*3840*/  ISETP.NE.AND P5, PT, R140, 0x1, PT ;  /* 0x000000018c00780c */ /* 0x000fe20003fa5270 */
[----:B------:R-:W-:Y:S01]  /*3850*/  FMUL.FTZ R117, R117, R0 ;  /* 0x0000000075757220 */ /* 0x000fe20000410000 */
[----:B------:R-:W-:Y:S01]  /*3860*/  I2FP.F32.U32 R116, R116 ;  /* 0x0000007400747245 */ /* 0x000fe20000201000 */
[----:B------:R-:W-:Y:S01]  /*3870*/  BSSY.RECONVERGENT B1, `(.L_x_41028) ;  /* 0x000005c000017945 */ /* 0x000fe20003800200 */
[----:B------:R-:W-:Y:S02]  /*3880*/  IMAD.MOV.U32 R138, RZ, RZ, 0x2 ;  /* 0x00000002ff8a7424 */ /* 0x000fe400078e00ff */
[----:B------:R-:W-:Y:S01]  /*3890*/  FMUL.FTZ R117, R117, R134 ;  /* 0x0000008675757220 */ /* 0x000fe20000410000 */
[----:B------:R-:W-:-:S05]  /*38a0*/  FFMA.FTZ R116, R116, R135, 1.1641532182693481445e-10 ;  /* 0x2f00000074747423 */ /* 0x000fca0000010087 */
        /* <DEDUP_REMOVED lines=13> */
.L_x_41030:
        /* <DEDUP_REMOVED lines=13> */
.L_x_41032:
[----:B------:R-:W-:Y:S05]  /*3a50*/  BSYNC.RECONVERGENT B2 ;  /* 0x0000000000027941 */ /* 0x000fea0003800200 */
.L_x_41031:
        /* <DEDUP_REMOVED lines=61> */
.L_x_41029:
[----:B------:R-:W-:Y:S05]  /*3e30*/  BSYNC.RECONVERGENT B1 ;  /* 0x0000000000017941 */ /* 0x000fea0003800200 */
.L_x_41028:
[----:B------:R-:W-:Y:S01]  /*3e40*/  ISETP.NE.AND P6, PT, R138, 0x1, PT ;  /* 0x000000018a00780c */ /* 0x000fe20003fc5270 */
[----:B------:R-:W-:Y:S01]  /*3e50*/  FMUL.FTZ R117, R118, R0 ;  /* 0x0000000076757220 */ /* 0x000fe20000410000 */
[----:B------:R-:W-:Y:S01]  /*3e60*/  I2FP.F32.U32 R116, R116 ;  /* 0x0000007400747245 */ /* 0x000fe20000201000 */
[----:B------:R-:W-:Y:S01]  /*3e70*/  BSSY.RECONVERGENT B1, `(.L_x_41033) ;  /* 0x000005c000017945 */ /* 0x000fe20003800200 */
[----:B------:R-:W-:Y:S02]  /*3e80*/  HFMA2 R127, -RZ, RZ, 0, 1.1920928955078125e-07 ;  /* 0x00000002ff7f7431 */ /* 0x000fe400000001ff */
        /* <DEDUP_REMOVED lines=15> */
.L_x_41035:
        /* <DEDUP_REMOVED lines=13> */
.L_x_41037:
[----:B------:R-:W-:Y:S05]  /*4050*/  BSYNC.RECONVERGENT B2 ;  /* 0x0000000000027941 */ /* 0x000fea0003800200 */
.L_x_41036:
        /* <DEDUP_REMOVED lines=61> */
.L_x_41034:
[----:B------:R-:W-:Y:S05]  /*4430*/  BSYNC.RECONVERGENT B1 ;  /* 0x0000000000017941 */ /* 0x000fea0003800200 */
.L_x_41033:
[----:B------:R-:W-:Y:S01]  /*4440*/  I2FP.F32.U32 R116, R116 ;  /* 0x0000007400747245 */ /* 0x000fe20000201000 */
[----:B------:R-:W-:Y:S01]  /*4450*/  FMUL.FTZ R119, R119, R0 ;  /* 0x0000000077777220 */ /* 0x000fe20000410000 */
[----:B------:R-:W-:Y:S01]  /*4460*/  FMUL.FTZ R117, R136, R81 ;  /* 0x0000005188757220 */ /* 0x000fe20000410000 */
[----:B------:R-:W-:Y:S02]  /*4470*/  FMUL.FTZ R118, R143, R82 ;  /* 0x000000528f767220 */ /* 0x000fe40000410000 */
[----:B------:R-:W-:Y:S01]  /*4480*/  FFMA.FTZ R116, R116, R135, 1.1641532182693481445e-10 ;  /* 0x2f00000074747423 */ /* 0x000fe20000010087 */
[----:B------:R-:W-:-:S04]  /*4490*/  FMUL.FTZ R134, R119, R134 ;  /* 0x0000008677867220 */ /* 0x000fc80000410000 */
[----:B------:R-:W-:Y:S01]  /*44a0*/  FSETP.GTU.FTZ.AND P6, PT, R116, R133, PT ;  /* 0x000000857400720b */ /* 0x000fe20003fdc000 */
[----:B------:R-:W-:-:S03]  /*44b0*/  FMUL.FTZ R116, R137, R80 ;  /* 0x0000005089747220 */ /* 0x000fc60000410000 */
[----:B------:R-:W-:Y:S02]  /*44c0*/  FSEL R134, R134, RZ, !P6 ;  /* 0x000000ff86867208 */ /* 0x000fe40007000000 */
[----:B------:R-:W-:-:S03]  /*44d0*/  PLOP3.LUT P5, PT, P6, PT, PT, 0x8, 0x80 ;  /* 0x000000000080781c */ /* 0x000fc600037ae170 */
[----:B------:R-:W-:-:S10]  /*44e0*/  FMUL.FTZ R119, R134, R83 ;  /* 0x0000005386777220 */ /* 0x000fd40000410000 */
.L_x_41017:
        /* <DEDUP_REMOVED lines=9> */
[C---:B------:R-:W-:Y:S02]  /*4580*/  VIADD R132, R130.reuse, 0x100 ;  /* 0x0000010082847836 */ /* 0x040fe40000000000 */
[----:B0-----:R-:W-:-:S05]  /*4590*/  IMAD.WIDE.U32 R134, R130, 0x10, R134 ;  /* 0x0000001082867825 */ /* 0x001fca00078e0086 */
[----:B------:R0:W-:Y:S01]  /*45a0*/  STG.E.128 desc[UR6][R134.64], R116 ;  /* 0x0000007486007986 */ /* 0x0001e2000c101d06 */
[----:B-1----:R-:W-:-:S05]  /*45b0*/  IMAD.WIDE.U32 R136, R130, 0x4, R136 ;  /* 0x0000000482887825 */ /* 0x002fca00078e0088 */
[----:B------:R0:W-:Y:S02]  /*45c0*/  STG.E desc[UR6][R136.64], R141 ;  /* 0x0000008d88007986 */ /* 0x0001e4000c101906 */
.L_x_40996:
[----:B------:R-:W-:Y:S05]  /*45d0*/  BSYNC.RECONVERGENT B0 ;  /* 0x0000000000007941 */ /* 0x000fea0003800200 */
.L_x_40995:
[----:B------:R-:W-:Y:S01]  /*45e0*/  ISETP.GE.U32.AND P2, PT, R120, 0x200, PT ;  /* 0x000002007800780c */ /* 0x000fe20003f46070 */
[----:B------:R-:W-:Y:S03]  /*45f0*/  BSSY.RECONVERGENT B0, `(.L_x_41038) ;  /* 0x000032f000007945 */ /* 0x000fe60003800200 */
[----:B------:R-:W-:-:S09]  /*4600*/  P2R R143, PR, RZ, 0x4 ;  /* 0x00000004ff8f7803 */ /* 0x000fd20000000000 */
[----:B------:R-:W-:Y:S05]  /*4610*/  @!P2 BRA `(.L_x_41039) ;  /* 0x0000003000b0a947 */ /* 0x000fea0003800000 */
[----:B------:R-:W-:Y:S01]  /*4620*/  ISETP.NE.U32.AND P2, PT, RZ, UR8, PT ;  /* 0x00000008ff007c0c */ /* 0x000fe2000bf45070 */
[----:B------:R-:W1:Y:S03]  /*4630*/  LDC.64 R112, c[0x0][0x390] ;  /* 0x0000e400ff707b82 */ /* 0x000e660000000a00 */
[----:B------:R-:W-:-:S13]  /*4640*/  ISETP.NE.AND.EX P2, PT, RZ, UR9, PT, P2 ;  /* 0x00000009ff007c0c */ /* 0x000fda000bf45320 */
[----:B0-----:R-:W0:Y:S01]  /*4650*/  @P2 LDC.64 R134, c[0x0][0x3a0] ;  /* 0x0000e800ff862b82 */ /* 0x001e220000000a00 */
[----:B-1----:R-:W-:-:S06]  /*4660*/  IMAD.WIDE.U32 R112, R132, 0x10, R112 ;  /* 0x0000001084707825 */ /* 0x002fcc00078e0070 */
[----:B------:R-:W5:Y:S01]  /*4670*/  LDG.E.128 R112, desc[UR6][R112.64] ;  /* 0x0000000670707981 */ /* 0x000f62000c1e1d00 */
[----:B0-----:R-:W-:-:S05]  /*4680*/  @P2 IMAD.WIDE.U32 R134, R132, 0x10, R134 ;  /* 0x0000001084862825 */ /* 0x001fca00078e0086 */
        /* <DEDUP_REMOVED lines=18> */
.L_x_41043:
        /* <DEDUP_REMOVED lines=13> */
.L_x_41045:
[----:B------:R-:W-:Y:S05]  /*4880*/  BSYNC.RECONVERGENT B2 ;  /* 0x0000000000027941 */ /* 0x000fea0003800200 */
.L_x_41044:
        /* <DEDUP_REMOVED lines=61> */
.L_x_41042:
[----:B------:R-:W-:Y:S05]  /*4c60*/  BSYNC.RECONVERGENT B1 ;  /* 0x0000000000017941 */ /* 0x000fea0003800200 */
.L_x_41041:
[----:B------:R-:W0:Y:S01]  /*4c70*/  LDC R133, c[0x0][0x408] ;  /* 0x00010200ff857b82 */ /* 0x000e220000000800 */
[----:B------:R-:W-:Y:S01]  /*4c80*/  I2FP.F32.U32 R127, R136 ;  /* 0x00000088007f7245 */ /* 0x000fe20000201000 */
[----:B------:R-:W-:Y:S02]  /*4c90*/  IMAD.MOV.U32 R136, RZ, RZ, 0x2f800000 ;  /* 0x2f800000ff887424 */ /* 0x000fe400078e00ff */
[----:B-----5:R-:W-:Y:S01]  /*4ca0*/  FMUL.FTZ R138, R112, R0 ;  /* 0x00000000708a7220 */ /* 0x020fe20000410000 */
[----:B------:R-:W-:Y:S01]  /*4cb0*/  ISETP.NE.AND P4, PT, R140, 0x1, PT ;  /* 0x000000018c00780c */ /* 0x000fe20003f85270 */
        /* <DEDUP_REMOVED lines=19> */
.L_x_41048:
        /* <DEDUP_REMOVED lines=13> */
.L_x_41050:
[----:B------:R-:W-:Y:S05]  /*4ec0*/  BSYNC.RECONVERGENT B2 ;  /* 0x0000000000027941 */ /* 0x000fea0003800200 */
.L_x_41049:
        /* <DEDUP_REMOVED lines=61> */
.L_x_41047:
[----:B------:R-:W-:Y:S05]  /*52a0*/  BSYNC.RECONVERGENT B1 ;  /* 0x0000000000017941 */ /* 0x000fea0003800200 */
.L_x_41046:
        /* <DEDUP_REMOVED lines=21> */
.L_x_41053:
        /* <DEDUP_REMOVED lines=13> */
.L_x_41055:
[----:B------:R-:W-:Y:S05]  /*54d0*/  BSYNC.RECONVERGENT B2 ;  /* 0x0000000000027941 */ /* 0x000fea0003800200 */
.L_x_41054:
        /* <DEDUP_REMOVED lines=61> */
.L_x_41052:
[----:B------:R-:W-:Y:S05]  /*58b0*/  BSYNC.RECONVERGENT B1 ;  /* 0x0000000000017941 */ /* 0x000fea0003800200 */
.L_x_41051:
[----:B------:R-:W-:Y:S01]  /*58c0*/  I2FP.F32.U32 R127, R127 ;  /* 0x0000007f007f7245 */ /* 0x000fe20000201000 */
[----:B------:R-:W-:Y:S01]  /*58d0*/  FMUL.FTZ R138, R114, R0 ;  /* 0x00000000728a7220 */ /* 0x000fe20000410000 */
[----:B------:R-:W-:Y:S01]  /*58e0*/  ISETP.NE.AND P5, PT, R144, 0x1, PT ;  /* 0x000000019000780c */ /* 0x000fe20003fa5270 */
[----:B------:R-:W-:Y:S02]  /*58f0*/  BSSY.RECONVERGENT B1, `(.L_x_41056) ;  /* 0x000005d000017945 */ /* 0x000fe40003800200 */
[----:B------:R-:W-:Y:S01]  /*5900*/  FFMA.FTZ R114, R127, R136, 1.1641532182693481445e-10 ;  /* 0x2f0000007f727423 */ /* 0x000fe20000010088 */
[----:B------:R-:W-:Y:S01]  /*5910*/  FMUL.FTZ R138, R138, R133 ;  /* 0x000000858a8a7220 */ /* 0x000fe20000410000 */
[----:B------:R-:W-:-:S03]  /*5920*/  HFMA2 R127, -RZ, RZ, 0, 1.1920928955078125e-07 ;  /* 0x00000002ff7f7431 */ /* 0x000fc600000001ff */
        /* <DEDUP_REMOVED lines=14> */
.L_x_41058:
        /* <DEDUP_REMOVED lines=13> */
.L_x_41060:
[----:B------:R-:W-:Y:S05]  /*5ae0*/  BSYNC.RECONVERGENT B2 ;  /* 0x0000000000027941 */ /* 0x000fea0003800200 */
.L_x_41059:
        /* <DEDUP_REMOVED lines=61> */
.L_x_41057:
[----:B------:R-:W-:Y:S05]  /*5ec0*/  BSYNC.RECONVERGENT B1 ;  /* 0x0000000000017941 */ /* 0x000fea0003800200 */
.L_x_41056:
        /* <DEDUP_REMOVED lines=9> */
.L_x_41040:
        /* <DEDUP_REMOVED lines=16> */
.L_x_41064:
        /* <DEDUP_REMOVED lines=13> */
.L_x_41066:
[----:B------:R-:W-:Y:S05]  /*6130*/  BSYNC.RECONVERGENT B2 ;  /* 0x0000000000027941 */ /* 0x000fea0003800200 */
.L_x_41065:
        /* <DEDUP_REMOVED lines=61> */
.L_x_41063:
[----:B------:R-:W-:Y:S05]  /*6510*/  BSYNC.RECONVERGENT B1 ;  /* 0x0000000000017941 */ /* 0x000fea0003800200 */
.L_x_41062:
[----:B------:R-:W0:Y:S01]  /*6520*/  LDC R135, c[0x0][0x408] ;  /* 0x00010200ff877b82 */ /* 0x000e220000000800 */
[----:B------:R-:W-:Y:S01]  /*6530*/  ISETP.NE.AND P4, PT, R140, 0x1, PT ;  /* 0x000000018c00780c */ /* 0x000fe20003f85270 */
[----:B-----5:R-:W-:Y:S01]  /*6540*/  FMUL.FTZ R112, R112, R0 ;  /* 0x0000000070707220 */ /* 0x020fe20000410000 */
[----:B------:R-:W-:Y:S01]  /*6550*/  I2FP.F32.U32 R127, R136 ;  /* 0x00000088007f7245 */ /* 0x000fe20000201000 */
[----:B------:R-:W-:Y:S01]  /*6560*/  IMAD.MOV.U32 R136, RZ, RZ, 0x2f800000 ;  /* 0x2f800000ff887424 */ /* 0x000fe200078e00ff */
[----:B------:R-:W-:Y:S01]  /*6570*/  BSSY.RECONVERGENT B1, `(.L_x_41067) ;  /* 0x000005d000017945 */ /* 0x000fe20003800200 */
[----:B------:R-:W-:Y:S02]  /*6580*/  IMAD.MOV.U32 R141, RZ, RZ, 0x2 ;  /* 0x00000002ff8d7424 */ /* 0x000fe400078e00ff */
[----:B------:R-:W1:Y:S01]  /*6590*/  LDC R133, c[0x0][0x404] ;  /* 0x00010100ff857b82 */ /* 0x000e620000000800 */
[----:B------:R-:W-:Y:S01]  /*65a0*/  FFMA.FTZ R138, R127, R136, 1.1641532182693481445e-10 ;  /* 0x2f0000007f8a7423 */ /* 0x000fe20000010088 */
[----:B0-----:R-:W-:Y:S01]  /*65b0*/  FMUL.FTZ R137, R112, R135 ;  /* 0x0000008770897220 */ /* 0x001fe20000410000 */
[----:B------:R-:W-:-:S03]  /*65c0*/  MOV R112, R128 ;  /* 0x0000008000707202 */ /* 0x000fc60000000f00 */
        /* <DEDUP_REMOVED lines=12> */
.L_x_41069:
        /* <DEDUP_REMOVED lines=13> */
.L_x_41071:
[----:B------:R-:W-:Y:S05]  /*6760*/  BSYNC.RECONVERGENT B2 ;  /* 0x0000000000027941 */ /* 0x000fea0003800200 */
.L_x_41070:
        /* <DEDUP_REMOVED lines=61> */
.L_x_41068:
[----:B------:R-:W-:Y:S05]  /*6b40*/  BSYNC.RECONVERGENT B1 ;  /* 0x0000000000017941 */ /* 0x000fea0003800200 */
.L_x_41067:
[----:B------:R-:W-:Y:S01]  /*6b50*/  I2FP.F32.U32 R127, R112 ;  /* 0x00000070007f7245 */ /* 0x000fe20000201000 */
[----:B------:R-:W-:Y:S01]  /*6b60*/  BSSY.RECONVERGENT B1, `(.L_x_41072) ;  /* 0x000005e000017945 */ /* 0x000fe20003800200 */
[----:B------:R-:W-:Y:S01]  /*6b70*/  ISETP.NE.AND P5, PT, R141, 0x1, PT ;  /* 0x000000018d00780c */ /* 0x000fe20003fa5270 */
[----:B------:R-:W-:Y:S02]  /*6b80*/  IMAD.MOV.U32 R140, RZ, RZ, 0x2 ;  /* 0x00000002ff8c7424 */ /* 0x000fe400078e00ff */
[----:B------:R-:W-:-:S05]  /*6b90*/  FFMA.FTZ R112, R127, R136, 1.1641532182693481445e-10 ;  /* 0x2f0000007f707423 */ /* 0x000fca0000010088 */
[----:B------:R-:W-:Y:S01]  /*6ba0*/  FSETP.GTU.FTZ.AND P4, PT, R112, R133, PT ;  /* 0x000000857000720b */ /* 0x000fe20003f9c000 */
[----:B------:R-:W-:-:S03]  /*6bb0*/  FMUL.FTZ R112, R113, R0 ;  /* 0x0000000071707220 */ /* 0x000fc60000410000 */
[----:B------:R-:W-:Y:S01]  /*6bc0*/  PLOP3.LUT P3, PT, P4, PT, PT, 0x8, 0x80 ;  /* 0x000000000080781c */ /* 0x000fe2000276e170 */
[----:B------:R-:W-:Y:S01]  /*6bd0*/  FMUL.FTZ R138, R112, R135 ;  /* 0x00000087708a7220 */ /* 0x000fe20000410000 */
[----:B------:R-:W-:-:S04]  /*6be0*/  MOV R112, R128 ;  /* 0x0000008000707202 */ /* 0x000fc80000000f00 */
[----:B------:R-:W-:Y:S01]  /*6bf0*/  FSEL R138, R138, RZ, !P4 ;  /* 0x000000ff8a8a7208 */ /* 0x000fe20006000000 */
        /* <DEDUP_REMOVED lines=9> */
.L_x_41074:
        /* <DEDUP_REMOVED lines=13> */
.L_x_41076:
[----:B------:R-:W-:Y:S05]  /*6d60*/  BSYNC.RECONVERGENT B2 ;  /* 0x0000000000027941 */ /* 0x000fea0003800200 */
.L_x_41075:
        /* <DEDUP_REMOVED lines=58> */
[----:B------:R-:W-:Y:S01]  /*7110*/  MOV R134, R140 ;  /* 0x0000008c00867202 */ /* 0x000fe20000000f00 */
[----:B------:R-:W-:Y:S01]  /*7120*/  IMAD.MOV.U32 R140, RZ, RZ, RZ ;  /* 0x000000ffff8c7224 */ /* 0x000fe200078e00ff */
[----:B------:R-:W-:-:S07]  /*7130*/  LOP3.LUT R126, R127, R126, R141, 0x96, !PT ;  /* 0x0000007e7f7e7212 */ /* 0x000fce00078e968d */
.L_x_41073:
[----:B------:R-:W-:Y:S05]  /*7140*/  BSYNC.RECONVERGENT B1 ;  /* 0x0000000000017941 */ /* 0x000fea0003800200 */
.L_x_41072:
        /* <DEDUP_REMOVED lines=20> */
.L_x_41079:
        /* <DEDUP_REMOVED lines=13> */
.L_x_41081:
[----:B------:R-:W-:Y:S05]  /*7360*/  BSYNC.RECONVERGENT B2 ;  /* 0x0000000000027941 */ /* 0x000fea0003800200 */
.L_x_41080:
        /* <DEDUP_REMOVED lines=58> */
[----:B------:R-:W-:Y:S02]  /*7710*/  LOP3.LUT R125, R113, R112, R145, 0x96, !PT ;  /* 0x00000070717d7212 */ /* 0x000fe400078e9691 */
[----:B------:R-:W-:Y:S01]  /*7720*/  MOV R112, R134 ;  /* 0x0000008600707202 */ /* 0x000fe20000000f00 */
[----:B------:R-:W-:-:S07]  /*7730*/  IMAD.MOV.U32 R134, RZ, RZ, R140 ;  /* 0x000000ffff867224 */ /* 0x000fce00078e008c */
.L_x_41078:
[----:B------:R-:W-:Y:S05]  /*7740*/  BSYNC.RECONVERGENT B1 ;  /* 0x0000000000017941 */ /* 0x000fea0003800200 */
.L_x_41077:
[----:B------:R-:W-:Y:S01]  /*7750*/  I2FP.F32.U32 R113, R112 ;  /* 0x0000007000717245 */ /* 0x000fe20000201000 */
[----:B------:R-:W-:Y:S01]  /*7760*/  FMUL.FTZ R112, R115, R0 ;  /* 0x0000000073707220 */ /* 0x000fe20000410000 */
[----:B------:R-:W-:-:S03]  /*7770*/  FMUL.FTZ R114, R147, R70 ;  /* 0x0000004693727220 */ /* 0x000fc60000410000 */
[----:B------:R-:W-:Y:S01]  /*7780*/  FFMA.FTZ R136, R113, R136, 1.1641532182693481445e-10 ;  /* 0x2f00000071887423 */ /* 0x000fe20000010088 */
[----:B------:R-:W-:Y:S01]  /*7790*/  FMUL.FTZ R112, R112, R135 ;  /* 0x0000008770707220 */ /* 0x000fe20000410000 */
[----:B------:R-:W-:-:S03]  /*77a0*/  FMUL.FTZ R113, R138, R69 ;  /* 0x000000458a717220 */ /* 0x000fc60000410000 */
[----:B------:R-:W-:-:S04]  /*77b0*/  FSETP.GTU.FTZ.AND P5, PT, R136, R133, PT ;  /* 0x000000858800720b */ /* 0x000fc80003fbc000 */
[----:B------:R-:W-:Y:S01]  /*77c0*/  FSEL R136, R112, RZ, !P5 ;  /* 0x000000ff70887208 */ /* 0x000fe20006800000 */
[----:B------:R-:W-:Y:S01]  /*77d0*/  FMUL.FTZ R112, R137, R68 ;  /* 0x0000004489707220 */ /* 0x000fe20000410000 */
[----:B------:R-:W-:-:S03]  /*77e0*/  PLOP3.LUT P5, PT, P5, PT, PT, 0x8, 0x80 ;  /* 0x000000000080781c */ /* 0x000fc60002fae170 */
[----:B------:R-:W-:-:S10]  /*77f0*/  FMUL.FTZ R115, R136, R71 ;  /* 0x0000004788737220 */ /* 0x000fd40000410000 */
.L_x_41061:
        /* <DEDUP_REMOVED lines=14> */
.L_x_41039:
[----:B------:R-:W-:Y:S05]  /*78e0*/  BSYNC.RECONVERGENT B0 ;  /* 0x0000000000007941 */ /* 0x000fea0003800200 */
.L_x_41038:
[----:B------:R-:W-:Y:S01]  /*78f0*/  ISETP.GE.U32.AND P2, PT, R120, 0x300, PT ;  /* 0x000003007800780c */ /* 0x000fe20003f46070 */
[----:B------:R-:W-:Y:S03]  /*7900*/  BSSY.RECONVERGENT B0, `(.L_x_41082) ;  /* 0x000032f000007945 */ /* 0x000fe60003800200 */
[----:B------:R-:W-:-:S09]  /*7910*/  P2R R144, PR, RZ, 0x4 ;  /* 0x00000004ff907803 */ /* 0x000fd20000000000 */
[----:B------:R-:W-:Y:S05]  /*7920*/  @!P2 BRA `(.L_x_41083) ;  /* 0x0000003000b0a947 */ /* 0x000fea0003800000 */
[----:B------:R-:W-:Y:S01]  /*7930*/  ISETP.NE.U32.AND P2, PT, RZ, UR8, PT ;  /* 0x00000008ff007c0c */ /* 0x000fe2000bf45070 */
[----:B------:R-:W1:Y:S03]  /*7940*/  LDC.64 R92, c[0x0][0x390] ;  /* 0x0000e400ff5c7b82 */ /* 0x000e660000000a00 */
[----:B------:R-:W-:-:S13]  /*7950*/  ISETP.NE.AND.EX P2, PT, RZ, UR9, PT, P2 ;  /* 0x00000009ff007c0c */ /* 0x000fda000bf45320 */
[----:B------:R-:W0:Y:S01]  /*7960*/  @P2 LDC.64 R94, c[0x0][0x3a0] ;  /* 0x0000e800ff5e2b82 */ /* 0x000e220000000a00 */
[----:B-1----:R-:W-:-:S04]  /*7970*/  IMAD.WIDE.U32 R92, R132, 0x10, R92 ;  /* 0x00000010845c7825 */ /* 0x002fc800078e005c */
[----:B0-2---:R-:W-:Y:S02]  /*7980*/  @P2 IMAD.WIDE.U32 R134, R132, 0x10, R94 ;  /* 0x0000001084862825 */ /* 0x005fe400078e005e */
[----:B------:R-:W5:Y:S04]  /*7990*/  LDG.E.128 R92, desc[UR6][R92.64] ;  /* 0x000000065c5c7981 */ /* 0x000f68000c1e1d00 */
        /* <DEDUP_REMOVED lines=18> */
.L_x_41087:
        /* <DEDUP_REMOVED lines=13> */
.L_x_41089:
[----:B------:R-:W-:Y:S05]  /*7b90*/  BSYNC.RECONVERGENT B2 ;  /* 0x0000000000027941 */ /* 0x000fea0003800200 */
.L_x_41088:
        /* <DEDUP_REMOVED lines=61> */
.L_x_41086:
[----:B------:R-:W-:Y:S05]  /*7f70*/  BSYNC.RECONVERGENT B1 ;  /* 0x0000000000017941 */ /* 0x000fea0003800200 */
.L_x_41085:
[----:B------:R-:W0:Y:S01]  /*7f80*/  LDC R133, c[0x0][0x408] ;  /* 0x00010200ff857b82 */ /* 0x000e220000000800 */
[----:B------:R-:W-:Y:S01]  /*7f90*/  I2FP.F32.U32 R127, R136 ;  /* 0x00000088007f7245 */ /* 0x000fe20000201000 */
[----:B------:R-:W-:Y:S02]  /*7fa0*/  HFMA2 R136, -RZ, RZ, 0.1171875, 0 ;  /* 0x2f800000ff887431 */ /* 0x000fe400000001ff */
[----:B-----5:R-:W-:Y:S01]  /*7fb0*/  FMUL.FTZ R138, R92, R0 ;  /* 0x000000005c8a7220 */ /* 0x020fe20000410000 */
[----:B------:R-:W-:Y:S01]  /*7fc0*/  ISETP.NE.AND P4, PT, R140, 0x1, PT ;  /* 0x000000018c00780c */ /* 0x000fe20003f85270 */
[----:B------:R-:W-:Y:S01]  /*7fd0*/  BSSY.RECONVERGENT B1, `(.L_x_41090) ;  /* 0x000005e000017945 */ /* 0x000fe20003800200 */
[----:B------:R-:W-:Y:S01]  /*7fe0*/  IMAD.MOV.U32 R141, RZ, RZ, 0x2 ;  /* 0x00000002ff8d7424 */ /* 0x000fe200078e00ff */
[----:B------:R-:W-:Y:S01]  /*7ff0*/  MOV R137, R128 ;  /* 0x0000008000897202 */ /* 0x000fe20000000f00 */
[----:B------:R-:W1:Y:S01]  /*8000*/  LDC R135, c[0x0][0x404] ;  /* 0x00010100ff877b82 */ /* 0x000e620000000800 */
[----:B------:R-:W-:Y:S01]  /*8010*/  FFMA.FTZ R92, R127, R136, 1.1641532182693481445e-10 ;  /* 0x2f0000007f5c7423 */ /* 0x000fe20000010088 */
[----:B0-----:R-:W-:-:S04]  /*8020*/  FMUL.FTZ R138, R138, R133 ;  /* 0x000000858a8a7220 */ /* 0x001fc80000410000 */
        /* <DEDUP_REMOVED lines=13> */
.L_x_41092:
        /* <DEDUP_REMOVED lines=13> */
.L_x_41094:
[----:B------:R-:W-:Y:S05]  /*81d0*/  BSYNC.RECONVERGENT B2 ;  /* 0x0000000000027941 */ /* 0x000fea0003800200 */
.L_x_41093:
        /* <DEDUP_REMOVED lines=61> */
.L_x_41091:
[----:B------:R-:W-:Y:S05]  /*85b0*/  BSYNC.RECONVERGENT B1 ;  /* 0x0000000000017941 */ /* 0x000fea0003800200 */
.L_x_41090:
[----:B------:R-:W-:Y:S01]  /*85c0*/  I2FP.F32.U32 R127, R137 ;  /* 0x00000089007f7245 */ /* 0x000fe20000201000 */
[----:B------:R-:W-:Y:S01]  /*85d0*/  FMUL.FTZ R140, R93, R0 ;  /* 0x000000005d8c7220 */ /* 0x000fe20000410000 */
        /* <DEDUP_REMOVED lines=19> */
.L_x_41097:
        /* <DEDUP_REMOVED lines=13> */
.L_x_41099:
[----:B------:R-:W-:Y:S05]  /*87e0*/  BSYNC.RECONVERGENT B2 ;  /* 0x0000000000027941 */ /* 0x000fea0003800200 */
.L_x_41098:
        /* <DEDUP_REMOVED lines=61> */
.L_x_41096:
[----:B------:R-:W-:Y:S05]  /*8bc0*/  BSYNC.RECONVERGENT B1 ;  /* 0x0000000000017941 */ /* 0x000fea0003800200 */
.L_x_41095:
[----:B------:R-:W-:Y:S01]  /*8bd0*/  I2FP.F32.U32 R127, R127 ;  /* 0x0000007f007f7245 */ /* 0x000fe20000201000 */
[----:B------:R-:W-:Y:S01]  /*8be0*/  FMUL.FTZ R138, R94, R0 ;  /* 0x000000005e8a7220 */ /* 0x000fe20000410000 */
[----:B------:R-:W-:Y:S01]  /*8bf0*/  ISETP.NE.AND P5, PT, R145, 0x1, PT ;  /* 0x000000019100780c */ /* 0x000fe20003fa5270 */
[----:B------:R-:W-:Y:S02]  /*8c00*/  BSSY.RECONVERGENT B1, `(.L_x_41100) ;  /* 0x000005d000017945 */ /* 0x000fe40003800200 */
[----:B------:R-:W-:Y:S01]  /*8c10*/  FFMA.FTZ R94, R127, R136, 1.1641532182693481445e-10 ;  /* 0x2f0000007f5e7423 */ /* 0x000fe20000010088 */
[----:B------:R-:W-:Y:S01]  /*8c20*/  FMUL.FTZ R138, R138, R133 ;  /* 0x000000858a8a7220 */ /* 0x000fe20000410000 */
[----:B------:R-:W-:-:S03]  /*8c30*/  IMAD.MOV.U32 R127, RZ, RZ, 0x2 ;  /* 0x00000002ff7f7424 */ /* 0x000fc600078e00ff */
[----:B------:R-:W-:-:S04]  /*8c40*/  FSETP.GTU.FTZ.AND P4, PT, R94, R135, PT ;  /* 0x000000875e00720b */ /* 0x000fc80003f9c000 */
        /* <DEDUP_REMOVED lines=13> */
.L_x_41102:
        /* <DEDUP_REMOVED lines=13> */
.L_x_41104:
[----:B------:R-:W-:Y:S05]  /*8df0*/  BSYNC.RECONVERGENT B2 ;  /* 0x0000000000027941 */ /* 0x000fea0003800200 */
.L_x_41103:
        /* <DEDUP_REMOVED lines=61> */
.L_x_41101:
[----:B------:R-:W-:Y:S05]  /*91d0*/  BSYNC.RECONVERGENT B1 ;  /* 0x0000000000017941 */ /* 0x000fea0003800200 */
.L_x_41100:
        /* <DEDUP_REMOVED lines=9> */
.L_x_41084:
        /* <DEDUP_REMOVED lines=16> */
.L_x_41108:
        /* <DEDUP_REMOVED lines=13> */
.L_x_41110:
[----:B------:R-:W-:Y:S05]  /*9440*/  BSYNC.RECONVERGENT B2 ;  /* 0x0000000000027941 */ /* 0x000fea0003800200 */
.L_x_41109:
        /* <DEDUP_REMOVED lines=61> */
.L_x_41107:
[----:B------:R-:W-:Y:S05]  /*9820*/  BSYNC.RECONVERGENT B1 ;  /* 0x0000000000017941 */ /* 0x000fea0003800200 */
.L_x_41106:
[----:B------:R-:W0:Y:S01]  /*9830*/  LDC R135, c[0x0][0x408] ;  /* 0x00010200ff877b82 */ /* 0x000e220000000800 */
[----:B------:R-:W-:Y:S01]  /*9840*/  I2FP.F32.U32 R127, R136 ;  /* 0x00000088007f7245 */ /* 0x000fe20000201000 */
[----:B------:R-:W-:Y:S01]  /*9850*/  HFMA2 R136, -RZ, RZ, 0.1171875, 0 ;  /* 0x2f800000ff887431 */ /* 0x000fe200000001ff */
[----:B------:R-:W-:Y:S01]  /*9860*/  ISETP.NE.AND P4, PT, R140, 0x1, PT ;  /* 0x000000018c00780c */ /* 0x000fe20003f85270 */
[----:B-----5:R-:W-:Y:S01]  /*9870*/  FMUL.FTZ R92, R92, R0 ;  /* 0x000000005c5c7220 */ /* 0x020fe20000410000 */
        /* <DEDUP_REMOVED lines=18> */
.L_x_41113:
        /* <DEDUP_REMOVED lines=13> */
.L_x_41115:
[----:B------:R-:W-:Y:S05]  /*9a70*/  BSYNC.RECONVERGENT B2 ;  /* 0x0000000000027941 */ /* 0x000fea0003800200 */
.L_x_41114:
        /* <DEDUP_REMOVED lines=61> */
.L_x_41112:
[----:B------:R-:W-:Y:S05]  /*9e50*/  BSYNC.RECONVERGENT B1 ;  /* 0x0000000000017941 */ /* 0x000fea0003800200 */
.L_x_41111:
        /* <DEDUP_REMOVED lines=20> */
.L_x_41118:
        /* <DEDUP_REMOVED lines=13> */
.L_x_41120:
[----:B------:R-:W-:Y:S05]  /*a070*/  BSYNC.RECONVERGENT B2 ;  /* 0x0000000000027941 */ /* 0x000fea0003800200 */
.L_x_41119:
        /* <DEDUP_REMOVED lines=58> */
[----:B------:R-:W-:Y:S02]  /*a420*/  IMAD.MOV.U32 R134, RZ, RZ, R140 ;  /* 0x000000ffff867224 */ /* 0x000fe400078e008c */
[----:B------:R-:W-:Y:S01]  /*a430*/  HFMA2 R140, -RZ, RZ, 0, 0 ;  /* 0x00000000ff8c7431 */ /* 0x000fe200000001ff */
[----:B------:R-:W-:-:S07]  /*a440*/  LOP3.LUT R126, R127, R126, R141, 0x96, !PT ;  /* 0x0000007e7f7e7212 */ /* 0x000fce00078e968d */
.L_x_41117:
[----:B------:R-:W-:Y:S05]  /*a450*/  BSYNC.RECONVERGENT B1 ;  /* 0x0000000000017941 */ /* 0x000fea0003800200 */
.L_x_41116:
[----:B------:R-:W-:Y:S01]  /*a460*/  I2FP.F32.U32 R93, R92 ;  /* 0x0000005c005d7245 */ /* 0x000fe20000201000 */
[----:B------:R-:W-:Y:S01]  /*a470*/  FMUL.FTZ R94, R94, R0 ;  /* 0x000000005e5e7220 */ /* 0x000fe20000410000 */
[----:B------:R-:W-:Y:S01]  /*a480*/  ISETP.NE.AND P5, PT, R140, 0x1, PT ;  /* 0x000000018c00780c */ /* 0x000fe20003fa5270 */
[----:B------:R-:W-:Y:S01]  /*a490*/  BSSY.RECONVERGENT B1, `(.L_x_41121) ;  /* 0x000005c000017945 */ /* 0x000fe20003800200 */
[----:B------:R-:W-:Y:S02]  /*a4a0*/  IMAD.MOV.U32 R127, RZ, RZ, 0x2 ;  /* 0x00000002ff7f7424 */ /* 0x000fe400078e00ff */
[----:B------:R-:W-:Y:S01]  /*a4b0*/  FFMA.FTZ R92, R93, R136, 1.1641532182693481445e-10 ;  /* 0x2f0000005d5c7423 */ /* 0x000fe20000010088 */
[----:B------:R-:W-:-:S04]  /*a4c0*/  FMUL.FTZ R94, R94, R135 ;  /* 0x000000875e5e7220 */ /* 0x000fc80000410000 */
        /* <DEDUP_REMOVED lines=13> */
.L_x_41123:
        /* <DEDUP_REMOVED lines=13> */
.L_x_41125:
[----:B------:R-:W-:Y:S05]  /*a670*/  BSYNC.RECONVERGENT B2 ;  /* 0x0000000000027941 */ /* 0x000fea0003800200 */
.L_x_41124:
        /* <DEDUP_REMOVED lines=61> */
.L_x_41122:
[----:B------:R-:W-:Y:S05]  /*aa50*/  BSYNC.RECONVERGENT B1 ;  /* 0x0000000000017941 */ /* 0x000fea0003800200 */
.L_x_41121:
        /* <DEDUP_REMOVED lines=11> */
.L_x_41105:
        /* <DEDUP_REMOVED lines=14> */
.L_x_41083:
[----:B------:R-:W-:Y:S05]  /*abf0*/  BSYNC.RECONVERGENT B0 ;  /* 0x0000000000007941 */ /* 0x000fea0003800200 */
.L_x_41082:
        /* <DEDUP_REMOVED lines=9> */
[----:B0-23--:R-:W-:Y:S02]  /*ac90*/  @P2 IMAD.WIDE.U32 R134, R132, 0x10, R98 ;  /* 0x0000001084862825 */ /* 0x00dfe400078e0062 */
[----:B------:R-:W5:Y:S04]  /*aca0*/  LDG.E.128 R96, desc[UR6][R96.64] ;  /* 0x0000000660607981 */ /* 0x000f68000c1e1d00 */
        /* <DEDUP_REMOVED lines=18> */
.L_x_41131:
        /* <DEDUP_REMOVED lines=13> */
.L_x_41133:
[----:B------:R-:W-:Y:S05]  /*aea0*/  BSYNC.RECONVERGENT B2 ;  /* 0x0000000000027941 */ /* 0x000fea0003800200 */
.L_x_41132:
        /* <DEDUP_REMOVED lines=61> */
.L_x_41130:
[----:B------:R-:W-:Y:S05]  /*b280*/  BSYNC.RECONVERGENT B1 ;  /* 0x0000000000017941 */ /* 0x000fea0003800200 */
.L_x_41129:
        /* <DEDUP_REMOVED lines=9> */
[----:B------:R-:W-:-:S02]  /*b320*/  IMAD.MOV.U32 R137, RZ, RZ, R128 ;  /* 0x000000ffff897224 */ /* 0x000fc400078e0080 */
        /* <DEDUP_REMOVED lines=14> */
.L_x_41136:
        /* <DEDUP_REMOVED lines=13> */
.L_x_41138:
[----:B------:R-:W-:Y:S05]  /*b4e0*/  BSYNC.RECONVERGENT B2 ;  /* 0x0000000000027941 */ /* 0x000fea0003800200 */
.L_x_41137:
        /* <DEDUP_REMOVED lines=61> */
.L_x_41135:
[----:B------:R-:W-:Y:S05]  /*b8c0*/  BSYNC.RECONVERGENT B1 ;  /* 0x0000000000017941 */ /* 0x000fea0003800200 */
.L_x_41134:
[----:B------:R-:W-:Y:S01]  /*b8d0*/  I2FP.F32.U32 R127, R137 ;  /* 0x00000089007f7245 */ /* 0x000fe20000201000 */
[----:B------:R-:W-:Y:S01]  /*b8e0*/  FMUL.FTZ R140, R97, R0 ;  /* 0x00000000618c7220 */ /* 0x000fe20000410000 */
        /* <DEDUP_REMOVED lines=19> */
.L_x_41141:
        /* <DEDUP_REMOVED lines=13> */
.L_x_41143:
[----:B------:R-:W-:Y:S05]  /*baf0*/  BSYNC.RECONVERGENT B2 ;  /* 0x0000000000027941 */ /* 0x000fea0003800200 */
.L_x_41142:
        /* <DEDUP_REMOVED lines=61> */
.L_x_41140:
[----:B------:R-:W-:Y:S05]  /*bed0*/  BSYNC.RECONVERGENT B1 ;  /* 0x0000000000017941 */ /* 0x000fea0003800200 */
.L_x_41139:
        /* <DEDUP_REMOVED lines=21> */
.L_x_41146:
        /* <DEDUP_REMOVED lines=13> */
.L_x_41148:
[----:B------:R-:W-:Y:S05]  /*c100*/  BSYNC.RECONVERGENT B2 ;  /* 0x0000000000027941 */ /* 0x000fea0003800200 */
.L_x_41147:
        /* <DEDUP_REMOVED lines=61> */
.L_x_41145:
[----:B------:R-:W-:Y:S05]  /*c4e0*/  BSYNC.RECONVERGENT B1 ;  /* 0x0000000000017941 */ /* 0x000fea0003800200 */
.L_x_41144:
        /* <DEDUP_REMOVED lines=9> */
.L_x_41128:
        /* <DEDUP_REMOVED lines=16> */
.L_x_41152:
        /* <DEDUP_REMOVED lines=13> */
.L_x_41154:
[----:B------:R-:W-:Y:S05]  /*c750*/  BSYNC.RECONVERGENT B2 ;  /* 0x0000000000027941 */ /* 0x000fea0003800200 */
.L_x_41153:
        /* <DEDUP_REMOVED lines=61> */
.L_x_41151:
[----:B------:R-:W-:Y:S05]  /*cb30*/  BSYNC.RECONVERGENT B1 ;  /* 0x0000000000017941 */ /* 0x000fea0003800200 */
.L_x_41150:
[----:B------:R-:W0:Y:S01]  /*cb40*/  LDC R133, c[0x0][0x408] ;  /* 0x00010200ff857b82 */ /* 0x000e220000000800 */
[----:B------:R-:W-:Y:S01]  /*cb50*/  I2FP.F32.U32 R127, R136 ;  /* 0x00000088007f7245 */ /* 0x000fe20000201000 */
[----:B------:R-:W-:Y:S01]  /*cb60*/  IMAD.MOV.U32 R136, RZ, RZ, 0x2f800000 ;  /* 0x2f800000ff887424 */ /* 0x000fe200078e00ff */
[----:B------:R-:W-:Y:S01]  /*cb70*/  ISETP.NE.AND P3, PT, R140, 0x1, PT ;  /* 0x000000018c00780c */ /* 0x000fe20003f65270 */
[----:B-----5:R-:W-:Y:S01]  /*cb80*/  FMUL.FTZ R138, R96, R0 ;  /* 0x00000000608a7220 */ /* 0x020fe20000410000 */
        /* <DEDUP_REMOVED lines=18> */
.L_x_41157:
        /* <DEDUP_REMOVED lines=13> */
.L_x_41159:
[----:B------:R-:W-:Y:S05]  /*cd80*/  BSYNC.RECONVERGENT B2 ;  /* 0x0000000000027941 */ /* 0x000fea0003800200 */
.L_x_41158:
        /* <DEDUP_REMOVED lines=61> */
.L_x_41156:
[----:B------:R-:W-:Y:S05]  /*d160*/  BSYNC.RECONVERGENT B1 ;  /* 0x0000000000017941 */ /* 0x000fea0003800200 */
.L_x_41155:
        /* <DEDUP_REMOVED lines=20> */
.L_x_41162:
        /* <DEDUP_REMOVED lines=13> */
.L_x_41164:
[----:B------:R-:W-:Y:S05]  /*d380*/  BSYNC.RECONVERGENT B2 ;  /* 0x0000000000027941 */ /* 0x000fea0003800200 */
.L_x_41163:
        /* <DEDUP_REMOVED lines=61> */
.L_x_41161:
[----:B------:R-:W-:Y:S05]  /*d760*/  BSYNC.RECONVERGENT B1 ;  /* 0x0000000000017941 */ /* 0x000fea0003800200 */
.L_x_41160:
        /* <DEDUP_REMOVED lines=20> */
.L_x_41167:
        /* <DEDUP_REMOVED lines=13> */
.L_x_41169:
[----:B------:R-:W-:Y:S05]  /*d980*/  BSYNC.RECONVERGENT B2 ;  /* 0x0000000000027941 */ /* 0x000fea0003800200 */
.L_x_41168:
        /* <DEDUP_REMOVED lines=61> */
.L_x_41166:
[----:B------:R-:W-:Y:S05]  /*dd60*/  BSYNC.RECONVERGENT B1 ;  /* 0x0000000000017941 */ /* 0x000fea0003800200 */
.L_x_41165:
        /* <DEDUP_REMOVED lines=11> */
.L_x_41149:
        /* <DEDUP_REMOVED lines=14> */
.L_x_41127:
[----:B------:R-:W-:Y:S05]  /*df00*/  BSYNC.RECONVERGENT B0 ;  /* 0x0000000000007941 */ /* 0x000fea0003800200 */
.L_x_41126:
        /* <DEDUP_REMOVED lines=9> */
[----:B0-234-:R-:W-:Y:S02]  /*dfa0*/  @P2 IMAD.WIDE.U32 R134, R132, 0x10, R102 ;  /* 0x0000001084862825 */ /* 0x01dfe400078e0066 */
        /* <DEDUP_REMOVED lines=19> */
.L_x_41175:
        /* <DEDUP_REMOVED lines=13> */
.L_x_41177:
[----:B------:R-:W-:Y:S05]  /*e1b0*/  BSYNC.RECONVERGENT B2 ;  /* 0x0000000000027941 */ /* 0x000fea0003800200 */
.L_x_41176:
        /* <DEDUP_REMOVED lines=61> */
.L_x_41174:
[----:B------:R-:W-:Y:S05]  /*e590*/  BSYNC.RECONVERGENT B1 ;  /* 0x0000000000017941 */ /* 0x000fea0003800200 */
.L_x_41173:
        /* <DEDUP_REMOVED lines=24> */
.L_x_41180:
        /* <DEDUP_REMOVED lines=13> */
.L_x_41182:
[----:B------:R-:W-:Y:S05]  /*e7f0*/  BSYNC.RECONVERGENT B2 ;  /* 0x0000000000027941 */ /* 0x000fea0003800200 */
.L_x_41181:
        /* <DEDUP_REMOVED lines=61> */
.L_x_41179:
[----:B------:R-:W-:Y:S05]  /*ebd0*/  BSYNC.RECONVERGENT B1 ;  /* 0x0000000000017941 */ /* 0x000fea0003800200 */
.L_x_41178:
        /* <DEDUP_REMOVED lines=21> */
.L_x_41185:
        /* <DEDUP_REMOVED lines=13> */
.L_x_41187:
[----:B------:R-:W-:Y:S05]  /*ee00*/  BSYNC.RECONVERGENT B2 ;  /* 0x0000000000027941 */ /* 0x000fea0003800200 */
.L_x_41186:
        /* <DEDUP_REMOVED lines=61> */
.L_x_41184:
[----:B------:R-:W-:Y:S05]  /*f1e0*/  BSYNC.RECONVERGENT B1 ;  /* 0x0000000000017941 */ /* 0x000fea0003800200 */
.L_x_41183:
        /* <DEDUP_REMOVED lines=21> */
.L_x_41190:
        /* <DEDUP_REMOVED lines=13> */
.L_x_41192:
[----:B------:R-:W-:Y:S05]  /*f410*/  BSYNC.RECONVERGENT B2 ;  /* 0x0000000000027941 */ /* 0x000fea0003800200 */
.L_x_41191:
        /* <DEDUP_REMOVED lines=61> */
.L_x_41189:
[----:B------:R-:W-:Y:S05]  /*f7f0*/  BSYNC.RECONVERGENT B1 ;  /* 0x0000000000017941 */ /* 0x000fea0003800200 */
.L_x_41188:
        /* <DEDUP_REMOVED lines=9> */
.L_x_41172:
        /* <DEDUP_REMOVED lines=16> */
.L_x_41196:
        /* <DEDUP_REMOVED lines=13> */
.L_x_41198:
[----:B------:R-:W-:Y:S05]  /*fa60*/  BSYNC.RECONVERGENT B2 ;  /* 0x0000000000027941 */ /* 0x000fea0003800200 */
.L_x_41197:
        /* <DEDUP_REMOVED lines=61> */
.L_x_41195:
[----:B------:R-:W-:Y:S05]  /*fe40*/  BSYNC.RECONVERGENT B1 ;  /* 0x0000000000017941 */ /* 0x000fea0003800200 */
.L_x_41194:
        /* <DEDUP_REMOVED lines=23> */
.L_x_41201:
        /* <DEDUP_REMOVED lines=13> */
.L_x_41203:
[----:B------:R-:W-:Y:S05]  /*10090*/  BSYNC.RECONVERGENT B2 ;  /* 0x0000000000027941 */ /* 0x000fea0003800200 */
.L_x_41202:
        /* <DEDUP_REMOVED lines=61> */
.L_x_41200:
[----:B------:R-:W-:Y:S05]  /*10470*/  BSYNC.RECONVERGENT B1 ;  /* 0x0000000000017941 */ /* 0x000fea0003800200 */
.L_x_41199:
        /* <DEDUP_REMOVED lines=20> */
.L_x_41206:
        /* <DEDUP_REMOVED lines=13> */
.L_x_41208:
[----:B------:R-:W-:Y:S05]  /*10690*/  BSYNC.RECONVERGENT B2 ;  /* 0x0000000000027941 */ /* 0x000fea0003800200 */
.L_x_41207:
        /* <DEDUP_REMOVED lines=61> */
.L_x_41205:
[----:B------:R-:W-:Y:S05]  /*10a70*/  BSYNC.RECONVERGENT B1 ;  /* 0x0000000000017941 */ /* 0x000fea0003800200 */
.L_x_41204:
        /* <DEDUP_REMOVED lines=20> */
.L_x_41211:
        /* <DEDUP_REMOVED lines=13> */
.L_x_41213:
[----:B------:R-:W-:Y:S05]  /*10c90*/  BSYNC.RECONVERGENT B2 ;  /* 0x0000000000027941 */ /* 0x000fea0003800200 */
.L_x_41212:
        /* <DEDUP_REMOVED lines=61> */
.L_x_41210:
[----:B------:R-:W-:Y:S05]  /*11070*/  BSYNC.RECONVERGENT B1 ;  /* 0x0000000000017941 */ /* 0x000fea0003800200 */
.L_x_41209:
        /* <DEDUP_REMOVED lines=11> */
.L_x_41193:
        /* <DEDUP_REMOVED lines=14> */
.L_x_41171:
[----:B------:R-:W-:Y:S05]  /*11210*/  BSYNC.RECONVERGENT B0 ;  /* 0x0000000000007941 */ /* 0x000fea0003800200 */
.L_x_41170:
        /* <DEDUP_REMOVED lines=29> */
.L_x_41219:
        /* <DEDUP_REMOVED lines=13> */
.L_x_41221:
[----:B------:R-:W-:Y:S05]  /*114c0*/  BSYNC.RECONVERGENT B2 ;  /* 0x0000000000027941 */ /* 0x000fea0003800200 */
.L_x_41220:
        /* <DEDUP_REMOVED lines=61> */
.L_x_41218:
[----:B------:R-:W-:Y:S05]  /*118a0*/  BSYNC.RECONVERGENT B1 ;  /* 0x0000000000017941 */ /* 0x000fea0003800200 */
.L_x_41217:
[----:B------:R-:W0:Y:S01]  /*118b0*/  LDC R133, c[0x0][0x408] ;  /* 0x00010200ff857b82 */ /* 0x000e220000000800 */
[----:B------:R-:W-:Y:S01]  /*118c0*/  I2FP.F32.U32 R127, R136 ;  /* 0x00000088007f7245 */ /* 0x000fe20000201000 */
[----:B------:R-:W-:Y:S02]  /*118d0*/  IMAD.MOV.U32 R136, RZ, RZ, 0x2f800000 ;  /* 0x2f800000ff887424 */ /* 0x000fe400078e00ff */
[----:B-----5:R-:W-:Y:S01]  /*118e0*/  FMUL.FTZ R138, R104, R0 ;  /* 0x00000000688a7220 */ /* 0x020fe20000410000 */
[----:B------:R-:W-:Y:S01]  /*118f0*/  ISETP.NE.AND P3, PT, R140, 0x1, PT ;  /* 0x000000018c00780c */ /* 0x000fe20003f65270 */
[----:B------:R-:W-:Y:S01]  /*11900*/  BSSY.RECONVERGENT B1, `(.L_x_41222) ;  /* 0x000005e000017945 */ /* 0x000fe20003800200 */
[----:B------:R-:W-:Y:S01]  /*11910*/  FFMA.FTZ R104, R127, R136, 1.1641532182693481445e-10 ;  /* 0x2f0000007f687423 */ /* 0x000fe20000010088 */
[----:B------:R-:W-:Y:S01]  /*11920*/  MOV R141, 0x2 ;  /* 0x00000002008d7802 */ /* 0x000fe20000000f00 */
        /* <DEDUP_REMOVED lines=16> */
.L_x_41224:
        /* <DEDUP_REMOVED lines=13> */
.L_x_41226:
[----:B------:R-:W-:Y:S05]  /*11b00*/  BSYNC.RECONVERGENT B2 ;  /* 0x0000000000027941 */ /* 0x000fea0003800200 */
.L_x_41225:
        /* <DEDUP_REMOVED lines=61> */
.L_x_41223:
[----:B------:R-:W-:Y:S05]  /*11ee0*/  BSYNC.RECONVERGENT B1 ;  /* 0x0000000000017941 */ /* 0x000fea0003800200 */
.L_x_41222:
        /* <DEDUP_REMOVED lines=21> */
.L_x_41229:
        /* <DEDUP_REMOVED lines=13> */
.L_x_41231:
[----:B------:R-:W-:Y:S05]  /*12110*/  BSYNC.RECONVERGENT B2 ;  /* 0x0000000000027941 */ /* 0x000fea0003800200 */
.L_x_41230:
        /* <DEDUP_REMOVED lines=61> */
.L_x_41228:
[----:B------:R-:W-:Y:S05]  /*124f0*/  BSYNC.RECONVERGENT B1 ;  /* 0x0000000000017941 */ /* 0x000fea0003800200 */
.L_x_41227:
        /* <DEDUP_REMOVED lines=21> */
.L_x_41234:
        /* <DEDUP_REMOVED lines=13> */
.L_x_41236:
[----:B------:R-:W-:Y:S05]  /*12720*/  BSYNC.RECONVERGENT B2 ;  /* 0x0000000000027941 */ /* 0x000fea0003800200 */
.L_x_41235:
        /* <DEDUP_REMOVED lines=61> */
.L_x_41233:
[----:B------:R-:W-:Y:S05]  /*12b00*/  BSYNC.RECONVERGENT B1 ;  /* 0x0000000000017941 */ /* 0x000fea0003800200 */
.L_x_41232:
        /* <DEDUP_REMOVED lines=9> */
.L_x_41216:
        /* <DEDUP_REMOVED lines=16> */
.L_x_41240:
        /* <DEDUP_REMOVED lines=13> */
.L_x_41242:
[----:B------:R-:W-:Y:S05]  /*12d70*/  BSYNC.RECONVERGENT B2 ;  /* 0x0000000000027941 */ /* 0x000fea0003800200 */
.L_x_41241:
        /* <DEDUP_REMOVED lines=61> */
.L_x_41239:
[----:B------:R-:W-:Y:S05]  /*13150*/  BSYNC.RECONVERGENT B1 ;  /* 0x0000000000017941 */ /* 0x000fea0003800200 */
.L_x_41238:
        /* <DEDUP_REMOVED lines=9> */
[----:B------:R-:W-:Y:S02]  /*131f0*/  IMAD.MOV.U32 R127, RZ, RZ, R128 ;  /* 0x000000ffff7f7224 */ /* 0x000fe400078e0080 */
[----:B0-----:R-:W-:Y:S01]  /*13200*/  FMUL.FTZ R137, R138, R133 ;  /* 0x000000858a897220 */ /* 0x001fe20000410000 */
[----:B-1----:R-:W-:-:S04]  /*13210*/  FSETP.GTU.FTZ.AND P2, PT, R104, R135, PT ;  /* 0x000000876800720b */ /* 0x002fc80003f5c000 */
        /* <DEDUP_REMOVED lines=11> */
.L_x_41245:
        /* <DEDUP_REMOVED lines=13> */
.L_x_41247:
[----:B------:R-:W-:Y:S05]  /*133a0*/  BSYNC.RECONVERGENT B2 ;  /* 0x0000000000027941 */ /* 0x000fea0003800200 */
.L_x_41246:
        /* <DEDUP_REMOVED lines=61> */
.L_x_41244:
[----:B------:R-:W-:Y:S05]  /*13780*/  BSYNC.RECONVERGENT B1 ;  /* 0x0000000000017941 */ /* 0x000fea0003800200 */
.L_x_41243:
        /* <DEDUP_REMOVED lines=20> */
.L_x_41250:
        /* <DEDUP_REMOVED lines=13> */
.L_x_41252:
[----:B------:R-:W-:Y:S05]  /*139a0*/  BSYNC.RECONVERGENT B2 ;  /* 0x0000000000027941 */ /* 0x000fea0003800200 */
.L_x_41251:
        /* <DEDUP_REMOVED lines=61> */
.L_x_41249:
[----:B------:R-:W-:Y:S05]  /*13d80*/  BSYNC.RECONVERGENT B1 ;  /* 0x0000000000017941 */ /* 0x000fea0003800200 */
.L_x_41248:
        /* <DEDUP_REMOVED lines=20> */
.L_x_41255:
        /* <DEDUP_REMOVED lines=13> */
.L_x_41257:
[----:B------:R-:W-:Y:S05]  /*13fa0*/  BSYNC.RECONVERGENT B2 ;  /* 0x0000000000027941 */ /* 0x000fea0003800200 */
.L_x_41256:
        /* <DEDUP_REMOVED lines=61> */
.L_x_41254:
[----:B------:R-:W-:Y:S05]  /*14380*/  BSYNC.RECONVERGENT B1 ;  /* 0x0000000000017941 */ /* 0x000fea0003800200 */
.L_x_41253:
        /* <DEDUP_REMOVED lines=11> */
.L_x_41237:
        /* <DEDUP_REMOVED lines=11> */
[----:B-1----:R-:W-:-:S04]  /*144f0*/  IMAD.WIDE.U32 R140, R132, 0x4, R140 ;  /* 0x00000004848c7825 */ /* 0x002fc800078e008c */
[----:B------:R-:W-:Y:S01]  /*14500*/  VIADD R132, R132, 0x100 ;  /* 0x0000010084847836 */ /* 0x000fe20000000000 */
[----:B------:R0:W-:Y:S06]  /*14510*/  STG.E desc[UR6][R140.64], R135 ;  /* 0x000000878c007986 */ /* 0x0001ec000c101906 */
.L_x_41215:
[----:B------:R-:W-:Y:S05]  /*14520*/  BSYNC.RECONVERGENT B0 ;  /* 0x0000000000007941 */ /* 0x000fea0003800200 */
.L_x_41214:
[----:B------:R-:W-:Y:S01]  /*14530*/  ISETP.GE.U32.AND P2, PT, R120, 0x700, PT ;  /* 0x000007007800780c */ /* 0x000fe20003f46070 */
[----:B------:R-:W-:Y:S03]  /*14540*/  BSSY.RECONVERGENT B0, `(.L_x_41258) ;  /* 0x000032e000007945 */ /* 0x000fe60003800200 */
[----:B------:R-:W-:-:S09]  /*14550*/  P2R R152, PR, RZ, 0x4 ;  /* 0x00000004ff987803 */ /* 0x000fd20000000000 */
[----:B------:R-:W-:Y:S05]  /*14560*/  @!P2 BRA `(.L_x_41259) ;  /* 0x0000003000aca947 */ /* 0x000fea0003800000 */
[----:B------:R-:W-:Y:S01]  /*14570*/  ISETP.NE.U32.AND P2, PT, RZ, UR8, PT ;  /* 0x00000008ff007c0c */ /* 0x000fe2000bf45070 */
[----:B------:R-:W1:Y:S03]  /*14580*/  LDC.64 R108, c[0x0][0x390] ;  /* 0x0000e400ff6c7b82 */ /* 0x000e660000000a00 */
[----:B------:R-:W-:-:S13]  /*14590*/  ISETP.NE.AND.EX P2, PT, RZ, UR9, PT, P2 ;  /* 0x00000009ff007c0c */ /* 0x000fda000bf45320 */
[----:B0-234-:R-:W0:Y:S01]  /*145a0*/  @P2 LDC.64 R134, c[0x0][0x3a0] ;  /* 0x0000e800ff862b82 */ /* 0x01de220000000a00 */
[----:B-1----:R-:W-:-:S06]  /*145b0*/  IMAD.WIDE.U32 R108, R132, 0x10, R108 ;  /* 0x00000010846c7825 */ /* 0x002fcc00078e006c */
[----:B------:R-:W5:Y:S01]  /*145c0*/  LDG.E.128 R108, desc[UR6][R108.64] ;  /* 0x000000066c6c7981 */ /* 0x000f62000c1e1d00 */
[----:B0-----:R-:W-:-:S05]  /*145d0*/  @P2 IMAD.WIDE.U32 R134, R132, 0x10, R134 ;  /* 0x0000001084862825 */ /* 0x001fca00078e0086 */
        /* <DEDUP_REMOVED lines=18> */
.L_x_41263:
        /* <DEDUP_REMOVED lines=13> */
.L_x_41265:
[----:B------:R-:W-:Y:S05]  /*147d0*/  BSYNC.RECONVERGENT B2 ;  /* 0x0000000000027941 */ /* 0x000fea0003800200 */
.L_x_41264:
        /* <DEDUP_REMOVED lines=61> */
.L_x_41262:
[----:B------:R-:W-:Y:S05]  /*14bb0*/  BSYNC.RECONVERGENT B1 ;  /* 0x0000000000017941 */ /* 0x000fea0003800200 */
.L_x_41261:
        /* <DEDUP_REMOVED lines=24> */
.L_x_41268:
        /* <DEDUP_REMOVED lines=13> */
.L_x_41270:
[----:B------:R-:W-:Y:S05]  /*14e10*/  BSYNC.RECONVERGENT B2 ;  /* 0x0000000000027941 */ /* 0x000fea0003800200 */
.L_x_41269:
        /* <DEDUP_REMOVED lines=61> */
.L_x_41267:
[----:B------:R-:W-:Y:S05]  /*151f0*/  BSYNC.RECONVERGENT B1 ;  /* 0x0000000000017941 */ /* 0x000fea0003800200 */
.L_x_41266:
        /* <DEDUP_REMOVED lines=21> */
.L_x_41273:
        /* <DEDUP_REMOVED lines=13> */
.L_x_41275:
[----:B------:R-:W-:Y:S05]  /*15420*/  BSYNC.RECONVERGENT B2 ;  /* 0x0000000000027941 */ /* 0x000fea0003800200 */
.L_x_41274:
        /* <DEDUP_REMOVED lines=61> */
.L_x_41272:
[----:B------:R-:W-:Y:S05]  /*15800*/  BSYNC.RECONVERGENT B1 ;  /* 0x0000000000017941 */ /* 0x000fea0003800200 */
.L_x_41271:
        /* <DEDUP_REMOVED lines=21> */
.L_x_41278:
        /* <DEDUP_REMOVED lines=13> */
.L_x_41280:
[----:B------:R-:W-:Y:S05]  /*15a30*/  BSYNC.RECONVERGENT B2 ;  /* 0x0000000000027941 */ /* 0x000fea0003800200 */
.L_x_41279:
        /* <DEDUP_REMOVED lines=61> */
.L_x_41277:
[----:B------:R-:W-:Y:S05]  /*15e10*/  BSYNC.RECONVERGENT B1 ;  /* 0x0000000000017941 */ /* 0x000fea0003800200 */
.L_x_41276:
        /* <DEDUP_REMOVED lines=9> */
.L_x_41260:
        /* <DEDUP_REMOVED lines=16> */
.L_x_41284:
        /* <DEDUP_REMOVED lines=13> */
.L_x_41286:
[----:B------:R-:W-:Y:S05]  /*16080*/  BSYNC.RECONVERGENT B2 ;  /* 0x0000000000027941 */ /* 0x000fea0003800200 */
.L_x_41285:
        /* <DEDUP_REMOVED lines=61> */
.L_x_41283:
[----:B------:R-:W-:Y:S05]  /*16460*/  BSYNC.RECONVERGENT B1 ;  /* 0x0000000000017941 */ /* 0x000fea0003800200 */
.L_x_41282:
        /* <DEDUP_REMOVED lines=9> */
[----:B------:R-:W-:Y:S01]  /*16500*/  MOV R127, R128 ;  /* 0x00000080007f7202 */ /* 0x000fe20000000f00 */
[----:B0-----:R-:W-:-:S03]  /*16510*/  FMUL.FTZ R137, R138, R133 ;  /* 0x000000858a897220 */ /* 0x001fc60000410000 */
[----:B-1----:R-:W-:-:S04]  /*16520*/  FSETP.GTU.FTZ.AND P2, PT, R108, R135, PT ;  /* 0x000000876c00720b */ /* 0x002fc80003f5c000 */
        /* <DEDUP_REMOVED lines=11> */
.L_x_41289:
        /* <DEDUP_REMOVED lines=13> */
.L_x_41291:
[----:B------:R-:W-:Y:S05]  /*166b0*/  BSYNC.RECONVERGENT B2 ;  /* 0x0000000000027941 */ /* 0x000fea0003800200 */
.L_x_41290:
        /* <DEDUP_REMOVED lines=61> */
.L_x_41288:
[----:B------:R-:W-:Y:S05]  /*16a90*/  BSYNC.RECONVERGENT B1 ;  /* 0x0000000000017941 */ /* 0x000fea0003800200 */
.L_x_41287:
        /* <DEDUP_REMOVED lines=20> */
.L_x_41294:
        /* <DEDUP_REMOVED lines=13> */
.L_x_41296:
[----:B------:R-:W-:Y:S05]  /*16cb0*/  BSYNC.RECONVERGENT B2 ;  /* 0x0000000000027941 */ /* 0x000fea0003800200 */
.L_x_41295:
        /* <DEDUP_REMOVED lines=61> */
.L_x_41293:
[----:B------:R-:W-:Y:S05]  /*17090*/  BSYNC.RECONVERGENT B1 ;  /* 0x0000000000017941 */ /* 0x000fea0003800200 */
.L_x_41292:
        /* <DEDUP_REMOVED lines=20> */
.L_x_41299:
        /* <DEDUP_REMOVED lines=13> */
.L_x_41301:
[----:B------:R-:W-:Y:S05]  /*172b0*/  BSYNC.RECONVERGENT B2 ;  /* 0x0000000000027941 */ /* 0x000fea0003800200 */
.L_x_41300:
        /* <DEDUP_REMOVED lines=61> */
.L_x_41298:
[----:B------:R-:W-:Y:S05]  /*17690*/  BSYNC.RECONVERGENT B1 ;  /* 0x0000000000017941 */ /* 0x000fea0003800200 */
.L_x_41297:
[----:B------:R-:W-:Y:S01]  /*176a0*/  I2FP.F32.U32 R109, R109 ;  /* 0x0000006d006d7245 */ /* 0x000fe20000201000 */
[----:B------:R-:W-:Y:S01]  /*176b0*/  FMUL.FTZ R0, R111, R0 ;  /* 0x000000006f007220 */ /* 0x000fe20000410000 */
[----:B------:R-:W-:Y:S01]  /*176c0*/  FMUL.FTZ R108, R137, R8 ;  /* 0x00000008896c7220 */ /* 0x000fe20000410000 */
[----:B------:R-:W-:Y:S02]  /*176d0*/  FMUL.FTZ R110, R151, R10 ;  /* 0x0000000a976e7220 */ /* 0x000fe40000410000 */
[----:B------:R-:W-:Y:S01]  /*176e0*/  FFMA.FTZ R136, R109, R136, 1.1641532182693481445e-10 ;  /* 0x2f0000006d887423 */ /* 0x000fe20000010088 */
[----:B------:R-:W-:Y:S01]  /*176f0*/  FMUL.FTZ R0, R0, R133 ;  /* 0x0000008500007220 */ /* 0x000fe20000410000 */
[----:B------:R-:W-:-:S03]  /*17700*/  FMUL.FTZ R109, R138, R9 ;  /* 0x000000098a6d7220 */ /* 0x000fc60000410000 */
[----:B------:R-:W-:-:S04]  /*17710*/  FSETP.GTU.FTZ.AND P5, PT, R136, R135, PT ;  /* 0x000000878800720b */ /* 0x000fc80003fbc000 */
[----:B------:R-:W-:Y:S02]  /*17720*/  FSEL R0, R0, RZ, !P5 ;  /* 0x000000ff00007208 */ /* 0x000fe40006800000 */
[----:B------:R-:W-:-:S03]  /*17730*/  PLOP3.LUT P5, PT, P5, PT, PT, 0x8, 0x80 ;  /* 0x000000000080781c */ /* 0x000fc60002fae170 */
[----:B------:R-:W-:-:S10]  /*17740*/  FMUL.FTZ R111, R0, R11 ;  /* 0x0000000b006f7220 */ /* 0x000fd40000410000 */
.L_x_41281:
[----:B------:R-:W0:Y:S01]  /*17750*/  LDC.64 R136, c[0x0][0x3a8] ;  /* 0x0000ea00ff887b82 */ /* 0x000e220000000a00 */
[----:B------:R-:W-:Y:S02]  /*17760*/  SEL R0, RZ, 0x1000000, !P5 ;  /* 0x01000000ff007807 */ /* 0x000fe40006800000 */
[----:B------:R-:W-:Y:S02]  /*17770*/  SEL R133, RZ, 0x10000, !P4 ;  /* 0x00010000ff857807 */ /* 0x000fe40006000000 */
[----:B------:R-:W-:Y:S02]  /*17780*/  SEL R135, RZ, 0x100, !P3 ;  /* 0x00000100ff877807 */ /* 0x000fe40005800000 */
[----:B------:R-:W-:Y:S01]  /*17790*/  SEL R149, RZ, 0x1, !P2 ;  /* 0x00000001ff957807 */ /* 0x000fe20005000000 */
[----:B------:R-:W1:Y:S01]  /*177a0*/  LDC.64 R140, c[0x0][0x3b0] ;  /* 0x0000ec00ff8c7b82 */ /* 0x000e620000000a00 */
[----:B------:R-:W-:Y:S01]  /*177b0*/  IADD3 R0, PT, PT, R135, R0, R133 ;  /* 0x0000000087007210 */ /* 0x000fe20007ffe085 */
[----:B------:R-:W-:-:S03]  /*177c0*/  IMAD.MOV.U32 R133, RZ, RZ, R134 ;  /* 0x000000ffff857224 */ /* 0x000fc600078e0086 */
[----:B------:R-:W-:Y:S01]  /*177d0*/  IADD3 R149, PT, PT, R0, R149, RZ ;  /* 0x0000009500957210 */ /* 0x000fe20007ffe0ff */
[----:B0-----:R-:W-:-:S05]  /*177e0*/  IMAD.WIDE.U32 R136, R132, 0x10, R136 ;  /* 0x0000001084887825 */ /* 0x001fca00078e0088 */
[----:B------:R0:W-:Y:S01]  /*177f0*/  STG.E.128 desc[UR6][R136.64], R108 ;  /* 0x0000006c88007986 */ /* 0x0001e2000c101d06 */
[----:B-1----:R-:W-:-:S05]  /*17800*/  IMAD.WIDE.U32 R140, R132, 0x4, R140 ;  /* 0x00000004848c7825 */ /* 0x002fca00078e008c */
[----:B------:R0:W-:Y:S02]  /*17810*/  STG.E desc[UR6][R140.64], R149 ;  /* 0x000000958c007986 */ /* 0x0001e4000c101906 */
.L_x_41259:
[----:B------:R-:W-:Y:S05]  /*17820*/  BSYNC.RECONVERGENT B0 ;  /* 0x0000000000007941 */ /* 0x000fea0003800200 */
.L_x_41258:
[----:B-----5:R-:W-:Y:S01]  /*17830*/  FADD.FTZ R0, RZ, R116 ;  /* 0x00000074ff007221 */ /* 0x020fe20000010000 */
[C---:B------:R-:W-:Y:S01]  /*17840*/  ISETP.GT.U32.AND P6, PT, R120.reuse, 0x1ff, PT ;  /* 0x000001ff7800780c */ /* 0x040fe20003fc4070 */
[----:B------:R-:W-:Y:S01]  /*17850*/  BSSY.RECONVERGENT B0, `(.L_x_41302) ;  /* 0x000007e000007945 */ /* 0x000fe20003800200 */
[C---:B------:R-:W-:Y:S01]  /*17860*/  ISETP.GT.U32.AND P5, PT, R120.reuse, 0x2ff, PT ;  /* 0x000002ff7800780c */ /* 0x040fe20003fa4070 */
[----:B0-234-:R-:W-:Y:S01]  /*17870*/  FADD.FTZ R135, R117, R0 ;  /* 0x0000000075877221 */ /* 0x01dfe20000010000 */
[C---:B------:R-:W-:Y:S02]  /*17880*/  ISETP.GT.U32.AND P4, PT, R120.reuse, 0x3ff, PT ;  /* 0x000003ff7800780c */ /* 0x040fe40003f84070 */
[----:B------:R-:W-:Y:S01]  /*17890*/  ISETP.GT.U32.AND P3, PT, R120, 0x4ff, PT ;  /* 0x000004ff7800780c */ /* 0x000fe20003f64070 */
[----:B------:R-:W-:Y:S01]  /*178a0*/  FADD.FTZ R0, R118, R135 ;  /* 0x0000008776007221 */ /* 0x000fe20000010000 */
[C---:B------:R-:W-:Y:S02]  /*178b0*/  ISETP.GT.U32.AND P2, PT, R120.reuse, 0x5ff, PT ;  /* 0x000005ff7800780c */ /* 0x040fe40003f44070 */
[----:B------:R-:W-:Y:S01]  /*178c0*/  P2R R132, PR, RZ, 0x1 ;  /* 0x00000001ff847803 */ /* 0x000fe20000000000 */
[----:B------:R-:W-:Y:S01]  /*178d0*/  FADD.FTZ R0, R119, R0 ;  /* 0x0000000077007221 */ /* 0x000fe20000010000 */
[----:B------:R-:W-:-:S02]  /*178e0*/  ISETP.GT.U32.AND P0, PT, R120, 0x6ff, PT ;  /* 0x000006ff7800780c */ /* 0x000fc40003f04070 */
[----:B------:R-:W-:Y:S02]  /*178f0*/  LOP3.LUT R140, R131, 0x1f, RZ, 0xc0, !PT ;  /* 0x0000001f838c7812 */ /* 0x000fe400078ec0ff */
        /* <DEDUP_REMOVED lines=115> */
.L_x_41303:
[----:B------:R-:W-:Y:S05]  /*18030*/  BSYNC.RECONVERGENT B0 ;  /* 0x0000000000007941 */ /* 0x000fea0003800200 */
.L_x_41302:
        /* <DEDUP_REMOVED lines=13> */
.L_x_41305:
[----:B------:R-:W-:Y:S05]  /*18110*/  BSYNC.RECONVERGENT B0 ;  /* 0x0000000000007941 */ /* 0x000fea0003800200 */
.L_x_41304:
[----:B0-----:R-:W0:Y:S01]  /*18120*/  SHFL.DOWN PT, R0, R141, 0x4, 0x1f ;  /* 0x08801f008d007f89 */ /* 0x001e2200000e0000 */
[----:B------:R-:W-:Y:S01]  /*18130*/  I2FP.F32.S32 R149, R141 ;  /* 0x0000008d00957245 */ /* 0x000fe20000201400 */
[----:B------:R-:W-:Y:S01]  /*18140*/  BSSY.RECONVERGENT B0, `(.L_x_41306) ;  /* 0x0000052000007945 */ /* 0x000fe20003800200 */
[----:B------:R-:W-:Y:S01]  /*18150*/  ISETP.NE.AND P2, PT, RZ, UR10, PT ;  /* 0x0000000aff007c0c */ /* 0x000fe2000bf45270 */
[----:B-1----:R-:W1:Y:S01]  /*18160*/  SHFL.DOWN PT, R137, R134, 0x4, 0x1f ;  /* 0x08801f0086897f89 */ /* 0x002e6200000e0000 */
[----:B0-----:R-:W-:Y:S01]  /*18170*/  IMAD.IADD R132, R0, 0x1, R141 ;  /* 0x0000000100847824 */ /* 0x001fe200078e028d */
[----:B------:R-:W-:-:S04]  /*18180*/  I2FP.F32.S32 R140, R0 ;  /* 0x00000000008c7245 */ /* 0x000fc80000201400 */
[----:B------:R-:W-:Y:S01]  /*18190*/  I2FP.F32.S32 R136, R132 ;  /* 0x0000008400887245 */ /* 0x000fe20000201400 */
[----:B------:R-:W0:Y:S01]  /*181a0*/  SHFL.DOWN PT, R153, R132, 0x2, 0x1f ;  /* 0x08401f0084997f89 */ /* 0x000e2200000e0000 */
[----:B-1----:R-:W-:Y:S02]  /*181b0*/  FMUL.FTZ R0, R137, R140 ;  /* 0x0000008c89007220 */ /* 0x002fe40000410000 */
[----:B------:R-:W1:Y:S02]  /*181c0*/  MUFU.RCP R138, R136 ;  /* 0x00000088008a7308 */ /* 0x000e640000001000 */
        /* <DEDUP_REMOVED lines=15> */
[----:B-1----:R-:W-:Y:S01]  /*182c0*/  IMAD.IADD R132, R0, 0x1, R157 ;  /* 0x0000000100847824 */ /* 0x002fe200078e029d */
[----:B------:R-:W-:Y:S01]  /*182d0*/  I2FP.F32.S32 R157, R157 ;  /* 0x0000009d009d7245 */ /* 0x000fe20000201400 */
[----:B------:R-:W-:Y:S01]  /*182e0*/  FMUL.FTZ R149, R148, R148 ;  /* 0x0000009494957220 */ /* 0x000fe20000410000 */
[----:B--2---:R-:W-:Y:S02]  /*182f0*/  FMUL.FTZ R154, R150, R155 ;  /* 0x0000009b969a7220 */ /* 0x004fe40000410000 */
[----:B------:R-:W-:Y:S01]  /*18300*/  I2FP.F32.S32 R156, R132 ;  /* 0x00000084009c7245 */ /* 0x000fe20000201400 */
[----:B------:R-:W-:Y:S02]  /*18310*/  FMUL.FTZ R149, R136, R149 ;  /* 0x0000009588957220 */ /* 0x000fe40000410000 */
[----:B------:R-:W0:Y:S02]  /*18320*/  SHFL.DOWN PT, R155, R154, 0x1, 0x1f ;  /* 0x08201f009a9b7f89 */ /* 0x000e2400000e0000 */
[----:B------:R-:W-:Y:S01]  /*18330*/  FMUL.FTZ R149, R149, R153 ;  /* 0x0000009995957220 */ /* 0x000fe20000410000 */
[----:B------:R-:W1:Y:S01]  /*18340*/  MUFU.RCP R156, R156 ;  /* 0x0000009c009c7308 */ /* 0x000e620000001000 */
[----:B0-----:R-:W-:-:S04]  /*18350*/  FMUL.FTZ R132, R155, R157 ;  /* 0x0000009d9b847220 */ /* 0x001fc80000410000 */
[----:B------:R-:W-:Y:S01]  /*18360*/  FFMA.FTZ R159, R141, R154, R132 ;  /* 0x0000009a8d9f7223 */ /* 0x000fe20000010084 */
[----:B------:R-:W-:Y:S01]  /*18370*/  FADD.FTZ R154, R154, -R155 ;  /* 0x8000009b9a9a7221 */ /* 0x000fe20000010000 */
[----:B------:R-:W0:Y:S02]  /*18380*/  SHFL.DOWN PT, R132, R135, 0x4, 0x1f ;  /* 0x08801f0087847f89 */ /* 0x000e2400000e0000 */
[----:B-1----:R-:W-:Y:S01]  /*18390*/  FMUL.FTZ R159, R156, R159 ;  /* 0x0000009f9c9f7220 */ /* 0x002fe20000410000 */
[----:B------:R-:W-:-:S04]  /*183a0*/  FMUL.FTZ R154, R154, R154 ;  /* 0x0000009a9a9a7220 */ /* 0x000fc80000410000 */
[----:B------:R-:W-:Y:S01]  /*183b0*/  FMUL.FTZ R154, R141, R154 ;  /* 0x0000009a8d9a7220 */ /* 0x000fe20000410000 */
[----:B------:R-:W1:Y:S03]  /*183c0*/  SHFL.IDX PT, R159, R159, RZ, 0x1f ;  /* 0x00001fff9f9f7589 */ /* 0x000e6600000e0000 */
[----:B------:R-:W-:Y:S01]  /*183d0*/  FMUL.FTZ R154, R154, R157 ;  /* 0x0000009d9a9a7220 */ /* 0x000fe20000410000 */
[----:B0-----:R-:W-:-:S04]  /*183e0*/  FADD.FTZ R137, R132, R135 ;  /* 0x0000008784897221 */ /* 0x001fc80000010000 */
[----:B------:R-:W-:Y:S01]  /*183f0*/  FFMA.FTZ R134, R138, R134, R137 ;  /* 0x000000868a867223 */ /* 0x000fe20000010089 */
[----:B-1----:R-:W-:-:S04]  /*18400*/  FMUL.FTZ R0, R159, R159 ;  /* 0x0000009f9f007220 */ /* 0x002fc80000410000 */
[----:B------:R-:W0:Y:S01]  /*18410*/  SHFL.DOWN PT, R137, R134, 0x2, 0x1f ;  /* 0x08401f0086897f89 */ /* 0x000e2200000e0000 */
[----:B------:R-:W-:Y:S02]  /*18420*/  FSEL R158, R0, RZ, P2 ;  /* 0x000000ff009e7208 */ /* 0x000fe40001000000 */
[----:B------:R-:W-:Y:S02]  /*18430*/  FSEL R0, R159, RZ, !P2 ;  /* 0x000000ff9f007208 */ /* 0x000fe40005000000 */
[----:B------:R-:W-:Y:S01]  /*18440*/  ISETP.NE.AND P2, PT, R131, RZ, PT ;  /* 0x000000ff8300720c */ /* 0x000fe20003f45270 */
[----:B0-----:R-:W-:-:S04]  /*18450*/  FADD.FTZ R137, R134, R137 ;  /* 0x0000008986897221 */ /* 0x001fc80000010000 */
[----:B------:R-:W-:-:S05]  /*18460*/  FFMA.FTZ R137, R150, R149, R137 ;  /* 0x0000009596897223 */ /* 0x000fca0000010089 */
[----:B------:R-:W0:Y:S02]  /*18470*/  SHFL.DOWN PT, R132, R137, 0x1, 0x1f ;  /* 0x08201f0089847f89 */ /* 0x000e2400000e0000 */
[----:B0-----:R-:W-:Y:S02]  /*18480*/  FADD.FTZ R135, R137, R132 ;  /* 0x0000008489877221 */ /* 0x001fe40000010000 */
[----:B------:R-:W0:Y:S02]  /*18490*/  LDC R132, c[0x0][0x448] ;  /* 0x00011200ff847b82 */ /* 0x000e240000000800 */
[----:B------:R-:W-:-:S05]  /*184a0*/  FFMA.FTZ R154, R156, R154, R135 ;  /* 0x0000009a9c9a7223 */ /* 0x000fca0000010087 */
        /* <DEDUP_REMOVED lines=27> */
.L_x_41307:
[----:B------:R-:W-:Y:S05]  /*18660*/  BSYNC.RECONVERGENT B0 ;  /* 0x0000000000007941 */ /* 0x000fea0003800200 */
.L_x_41306:
        /* <DEDUP_REMOVED lines=17> */
[----:B------:R-:W-:Y:S01]  /*18780*/  VIADD R130, R130, 0x100 ;  /* 0x0000010082827836 */ /* 0x000fe20000000000 */
[----:B------:R2:W-:Y:S06]  /*18790*/  STG.E.128 desc[UR6][R134.64], R148 ;  /* 0x0000009486007986 */ /* 0x0005ec000c101d06 */
.L_x_41309:
[----:B------:R-:W-:Y:S05]  /*187a0*/  BSYNC.RECONVERGENT B0 ;  /* 0x0000000000007941 */ /* 0x000fea0003800200 */
.L_x_41308:
        /* <DEDUP_REMOVED lines=19> */
.L_x_41311:
[----:B------:R-:W-:Y:S05]  /*188e0*/  BSYNC.RECONVERGENT B0 ;  /* 0x0000000000007941 */ /* 0x000fea0003800200 */
.L_x_41310:
[----:B------:R-:W-:Y:S01]  /*188f0*/  ISETP.NE.AND P1, PT, R145, RZ, PT ;  /* 0x000000ff9100720c */ /* 0x000fe20003f25270 */
        /* <DEDUP_REMOVED lines=18> */
.L_x_41313:
[----:B------:R-:W-:Y:S05]  /*18a20*/  BSYNC.RECONVERGENT B0 ;  /* 0x0000000000007941 */ /* 0x000fea0003800200 */
.L_x_41312:
        /* <DEDUP_REMOVED lines=19> */
.L_x_41315:
[----:B------:R-:W-:Y:S05]  /*18b60*/  BSYNC.RECONVERGENT B0 ;  /* 0x0000000000007941 */ /* 0x000fea0003800200 */
.L_x_41314:
        /* <DEDUP_REMOVED lines=19> */
.L_x_41317:
[----:B------:R-:W-:Y:S05]  /*18ca0*/  BSYNC.RECONVERGENT B0 ;  /* 0x0000000000007941 */ /* 0x000fea0003800200 */
.L_x_41316:
        /* <DEDUP_REMOVED lines=18> */
.L_x_41319:
[----:B------:R-:W-:Y:S05]  /*18dd0*/  BSYNC.RECONVERGENT B0 ;  /* 0x0000000000007941 */ /* 0x000fea0003800200 */
.L_x_41318:
[----:B0-----:R-:W0:Y:S01]  /*18de0*/  LDC.64 R130, c[0x0][0x380] ;  /* 0x0000e000ff827b82 */ /* 0x001e220000000a00 */
[----:B------:R-:W-:Y:S01]  /*18df0*/  UPLOP3.LUT UP1, UPT, UPT, UPT, UP1, 0x40, 0x4 ;  /* 0x000000000004789c */ /* 0x000fe20003f2e810 */
[----:B0-----:R-:W-:-:S04]  /*18e00*/  IADD3 R122, PT, PT, R122, R130, RZ ;  /* 0x000000827a7a7210 */ /* 0x001fc80007ffe0ff */
[----:B------:R-:W-:-:S13]  /*18e10*/  ISETP.GE.AND P1, PT, R122, R131, PT ;  /* 0x000000837a00720c */ /* 0x000fda0003f26270 */
[----:B------:R-:W-:Y:S05]  /*18e20*/  @!P1 BRA `(.L_x_41320) ;  /* 0xfffffe8000f49947 */ /* 0x000fea000383ffff */
[----:B------:R-:W-:Y:S05]  /*18e30*/  EXIT ;  /* 0x000000000000794d */ /* 0x000fea0003800000 */
.L_x_41321:
        /* <DEDUP_REMOVED lines=12> */
.L_x_42447:


//--------------------- .text._ZN10layer_norm13ln_fwd_kernelINS_13Kernel_traitsIfffffjLj7168ELj1ELj1ELj8ELj16ENS_18Kernel_traits_baseILj7168EfffffjLj256EEEEELb1ELb1ELb0ELb1EEEvNS_9FwdParamsE --------------------------
	.section	.text._ZN10layer_norm13ln_fwd_kernelINS_13Kernel_traitsIfffffjLj7168ELj1ELj1ELj8ELj16ENS_18Kernel_traits_baseILj7168EfffffjLj256EEEEELb1ELb1ELb0ELb1EEEvNS_9FwdParamsE,"ax",@progbits
	.align	128
        .global         _ZN10layer_norm13ln_fwd_kernelINS_13Kernel_traitsIfffffjLj7168ELj1ELj1ELj8ELj16ENS_18Kernel_traits_baseILj7168EfffffjLj256EEEEELb1ELb1ELb0ELb1EEEvNS_9FwdParamsE
        .type           _ZN10layer_norm13ln_fwd_kernelINS_13Kernel_traitsIfffffjLj7168ELj1ELj1ELj8ELj16ENS_18Kernel_traits_baseILj7168EfffffjLj256EEEEELb1ELb1ELb0ELb1EEEvNS_9FwdParamsE,@function
        .size           _ZN10layer_norm13ln_fwd_kernelINS_13Kernel_traitsIfffffjLj7168ELj1ELj1ELj8ELj16ENS_18Kernel_traits_baseILj7168EfffffjLj256EEEEELb1ELb1ELb0ELb1EEEvNS_9FwdParamsE,(.L_x_42448 - _ZN10layer_norm13ln_fwd_kernelINS_13Kernel_traitsIfffffjLj7168ELj1ELj1ELj8ELj16ENS_18Kernel_traits_baseILj7168EfffffjLj256EEEEELb1ELb1ELb0ELb1EEEvNS_9FwdParamsE)
        .other          _ZN10layer_norm13ln_fwd_kernelINS_13Kernel_traitsIfffffjLj7168ELj1ELj1ELj8ELj16ENS_18Kernel_traits_baseILj7168EfffffjLj256EEEEELb1ELb1ELb0ELb1EEEvNS_9FwdParamsE,@"STO_CUDA_ENTRY STV_DEFAULT"
_ZN10layer_norm13ln_fwd_kernelINS_13Kernel_traitsIfffffjLj7168ELj1ELj1ELj8ELj16ENS_18Kernel_traits_baseILj7168EfffffjLj256EEEEELb1ELb1ELb0ELb1EEEvNS_9FwdParamsE:
.text._ZN10layer_norm13ln_fwd_kernelINS_13Kernel_traitsIfffffjLj7168ELj1ELj1ELj8ELj16ENS_18Kernel_traits_baseILj7168EfffffjLj256EEEEELb1ELb1ELb0ELb1EEEvNS_9FwdParamsE:
        /* <DEDUP_REMOVED lines=25> */
[----:B------:R-:W0:Y:S01]  /*0190*/  LDC.64 R4, c[0x0][0x3d0] ;  /* 0x0000f400ff047b82 */ /* 0x000e220000000a00 */
[----:B------:R-:W-:-:S04]  /*01a0*/  LOP3.LUT R0, R95, 0xe0, RZ, 0xc0, !PT ;  /* 0x000000e05f007812 */ /* 0x000fc800078ec0ff */
[----:B------:R-:W-:-:S03]  /*01b0*/  LOP3.LUT R9, R0, 0x1f, R95, 0xf8, !PT ;  /* 0x0000001f00097812 */ /* 0x000fc600078ef85f */
        /* <DEDUP_REMOVED lines=27> */
.L_x_41322:
        /* <DEDUP_REMOVED lines=32> */
.L_x_41323:
[----:B------:R-:W1:Y:S02]  /*0570*/  LDCU UR4, c[0x0][0x384] ;  /* 0x00007080ff0477ac */ /* 0x000e640008000800 */
[----:B-1----:R-:W-:-:S13]  /*0580*/  ISETP.GE.AND P0, PT, R122, UR4, PT ;  /* 0x000000047a007c0c */ /* 0x002fda000bf06270 */
[----:B------:R-:W-:Y:S05]  /*0590*/  @P0 EXIT ;  /* 0x000000000000094d */ /* 0x000fea0003800000 */
[----:B------:R-:W1:Y:S01]  /*05a0*/  LDCU UR4, c[0x0][0x360] ;  /* 0x00006c00ff0477ac */ /* 0x000e620008000800 */
[----:B0-----:R-:W-:Y:S01]  /*05b0*/  IMAD.HI.U32 R5, R123, -0x2daee0ad, RZ ;  /* 0xd2511f537b057827 */ /* 0x001fe200078e00ff */
[----:B------:R-:W0:Y:S01]  /*05c0*/  LDC.64 R96, c[0x0][0x3e0] ;  /* 0x0000f800ff607b82 */ /* 0x000e220000000a00 */
[----:B------:R-:W-:Y:S01]  /*05d0*/  LOP3.LUT R140, R140, 0x3, RZ, 0xc0, !PT ;  /* 0x000000038c8c7812 */ /* 0x000fe200078ec0ff */
[----:B------:R-:W2:Y:S01]  /*05e0*/  LDCU UR6, c[0x0][0x404] ;  /* 0x00008080ff0677ac */ /* 0x000ea20008000800 */
[----:B-----5:R-:W-:Y:S01]  /*05f0*/  VIADD R6, R2, 0x9e3779b9 ;  /* 0x9e3779b902067836 */ /* 0x020fe20000000000 */
[----:B------:R-:W-:Y:S01]  /*0600*/  LOP3.LUT R5, R5, R3, RZ, 0x3c, !PT ;  /* 0x0000000305057212 */ /* 0x000fe200078e3cff */
[----:B------:R-:W-:Y:S01]  /*0610*/  IMAD R93, R123, -0x2daee0ad, RZ ;  /* 0xd2511f537b5d7824 */ /* 0x000fe200078e02ff */
[----:B------:R-:W3:Y:S01]  /*0620*/  LDCU UR7, c[0x0][0x408] ;  /* 0x00008100ff0777ac */ /* 0x000ee20008000800 */
[----:B------:R-:W-:Y:S02]  /*0630*/  VIADD R94, R3, 0xbb67ae85 ;  /* 0xbb67ae85035e7836 */ /* 0x000fe40000000000 */
[C---:B------:R-:W-:Y:S01]  /*0640*/  IMAD.HI.U32 R4, R5.reuse, -0x326172a9, RZ ;  /* 0xcd9e8d5705047827 */ /* 0x040fe200078e00ff */
[----:B------:R-:W4:Y:S03]  /*0650*/  LDCU UR12, c[0x0][0x388] ;  /* 0x00007100ff0c77ac */ /* 0x000f260008000800 */
[----:B------:R-:W-:Y:S01]  /*0660*/  IMAD R5, R5, -0x326172a9, RZ ;  /* 0xcd9e8d5705057824 */ /* 0x000fe200078e02ff */
[----:B------:R-:W0:Y:S01]  /*0670*/  LDCU.U8 UR14, c[0x0][0x410] ;  /* 0x00008200ff0e77ac */ /* 0x000e220008000000 */
[----:B------:R-:W-:-:S02]  /*0680*/  IMAD.MOV.U32 R129, RZ, RZ, RZ ;  /* 0x000000ffff817224 */ /* 0x000fc400078e00ff */
[----:B-1----:R-:W-:Y:S01]  /*0690*/  IMAD R124, R122, UR4, R95 ;  /* 0x000000047a7c7c24 */ /* 0x002fe2000f8e025f */
[----:B------:R-:W1:Y:S01]  /*06a0*/  LDCU UR13, c[0x0][0x400] ;  /* 0x00008000ff0d77ac */ /* 0x000e620008000800 */
[----:B------:R-:W-:Y:S02]  /*06b0*/  VIADD R95, R3, 0x646e171e ;  /* 0x646e171e035f7836 */ /* 0x000fe40000000000 */
[----:B------:R-:W-:Y:S01]  /*06c0*/  IMAD.HI.U32 R0, R124, -0x326172a9, RZ ;  /* 0xcd9e8d577c007827 */ /* 0x000fe200078e00ff */
[----:B------:R-:W0:Y:S02]  /*06d0*/  LDCU.64 UR10, c[0x0][0x3a0] ;  /* 0x00007400ff0a77ac */ /* 0x000e240008000a00 */
[----:B0-----:R-:W-:Y:S01]  /*06e0*/  ISETP.NE.U32.AND P0, PT, R96, RZ, PT ;  /* 0x000000ff6000720c */ /* 0x001fe20003f05070 */
[----:B------:R-:W-:Y:S01]  /*06f0*/  IMAD R7, R124, -0x326172a9, RZ ;  /* 0xcd9e8d577c077824 */ /* 0x000fe200078e02ff */
[----:B------:R-:W-:Y:S01]  /*0700*/  LOP3.LUT R0, R125, R0, R2, 0x96, !PT ;  /* 0x000000007d007212 */ /* 0x000fe200078e9602 */
[----:B------:R-:W-:Y:S01]  /*0710*/  UPLOP3.LUT UP0, UPT, UPT, UPT, UPT, 0x40, 0x4 ;  /* 0x000000000004789c */ /* 0x000fe20003f0e870 */
[----:B------:R-:W-:-:S02]  /*0720*/  ISETP.NE.AND.EX P0, PT, R97, RZ, PT, P0 ;  /* 0x000000ff6100720c */ /* 0x000fc40003f05300 */
[----:B------:R-:W-:Y:S01]  /*0730*/  LOP3.LUT R4, R6, R7, R4, 0x96, !PT ;  /* 0x0000000706047212 */ /* 0x000fe200078e9604 */
[----:B------:R-:W-:-:S04]  /*0740*/  IMAD.HI.U32 R92, R0, -0x2daee0ad, RZ ;  /* 0xd2511f53005c7827 */ /* 0x000fc800078e00ff */
[----:B------:R-:W-:Y:S01]  /*0750*/  IMAD.HI.U32 R7, R4, -0x2daee0ad, RZ ;  /* 0xd2511f5304077827 */ /* 0x000fe200078e00ff */
[----:B------:R-:W-:Y:S02]  /*0760*/  LOP3.LUT R92, R94, R93, R92, 0x96, !PT ;  /* 0x0000005d5e5c7212 */ /* 0x000fe400078e965c */
[----:B------:R-:W-:Y:S01]  /*0770*/  IADD3 R93, PT, PT, R3, 0x76cf5d0a, RZ ;  /* 0x76cf5d0a035d7810 */ /* 0x000fe20007ffe0ff */
[----:B------:R-:W-:Y:S02]  /*0780*/  IMAD R94, R0, -0x2daee0ad, RZ ;  /* 0xd2511f53005e7824 */ /* 0x000fe400078e02ff */
[----:B------:R-:W-:-:S03]  /*0790*/  IMAD.HI.U32 R0, R92, -0x326172a9, RZ ;  /* 0xcd9e8d575c007827 */ /* 0x000fc600078e00ff */
[----:B------:R-:W-:Y:S01]  /*07a0*/  LOP3.LUT R7, R93, R94, R7, 0x96, !PT ;  /* 0x0000005e5d077212 */ /* 0x000fe200078e9607 */
[----:B------:R-:W-:Y:S01]  /*07b0*/  VIADD R6, R2, 0x3c6ef372 ;  /* 0x3c6ef37202067836 */ /* 0x000fe20000000000 */
[----:B------:R-:W-:Y:S01]  /*07c0*/  IADD3 R94, PT, PT, R3, 0x32370b8f, RZ ;  /* 0x32370b8f035e7810 */ /* 0x000fe20007ffe0ff */
[----:B------:R-:W-:Y:S02]  /*07d0*/  IMAD R93, R4, -0x2daee0ad, RZ ;  /* 0xd2511f53045d7824 */ /* 0x000fe400078e02ff */
        /* <DEDUP_REMOVED lines=13> */
[----:B------:R-:W-:Y:S02]  /*08b0*/  VIADD R6, R2, 0x78dde6e4 ;  /* 0x78dde6e402067836 */ /* 0x000fe40000000000 */
[----:B------:R-:W-:Y:S02]  /*08c0*/  IMAD R94, R5, -0x2daee0ad, RZ ;  /* 0xd2511f53055e7824 */ /* 0x000fe400078e02ff */
[----:B------:R-:W-:Y:S01]  /*08d0*/  VIADD R93, R3, 0xa9066899 ;  /* 0xa9066899035d7836 */ /* 0x000fe20000000000 */
[----:B------:R-:W-:Y:S01]  /*08e0*/  LOP3.LUT R0, R6, R7, R0, 0x96, !PT ;  /* 0x0000000706007212 */ /* 0x000fe200078e9600 */
[----:B------:R-:W-:Y:S01]  /*08f0*/  IMAD R7, R4, -0x326172a9, RZ ;  /* 0xcd9e8d5704077824 */ /* 0x000fe200078e02ff */
[----:B------:R-:W-:Y:S01]  /*0900*/  IADD3 R6, PT, PT, R2, 0x1715609d, RZ ;  /* 0x1715609d02067810 */ /* 0x000fe20007ffe0ff */
        /* <DEDUP_REMOVED lines=16> */
[----:B------:R-:W-:-:S03]  /*0a10*/  LOP3.LUT R4, R6, R5, R4, 0x96, !PT ;  /* 0x0000000506047212 */ /* 0x000fc600078e9604 */
[C---:B------:R-:W-:Y:S02]  /*0a20*/  VIADD R94, R3.reuse, 0x1fd5c5a3 ;  /* 0x1fd5c5a3035e7836 */ /* 0x040fe40000000000 */
[----:B------:R-:W-:Y:S02]  /*0a30*/  IMAD R95, R0, -0x2daee0ad, RZ ;  /* 0xd2511f53005f7824 */ /* 0x000fe400078e02ff */
[----:B------:R-:W-:Y:S01]  /*0a40*/  IMAD.HI.U32 R6, R4, -0x2daee0ad, RZ ;  /* 0xd2511f5304067827 */ /* 0x000fe200078e00ff */
[----:B------:R-:W-:Y:S02]  /*0a50*/  LOP3.LUT R7, R94, R92, R7, 0x96, !PT ;  /* 0x0000005c5e077212 */ /* 0x000fe400078e9607 */
[----:B------:R-:W-:Y:S01]  /*0a60*/  IADD3 R92, PT, PT, R3, -0x24c28bd8, RZ ;  /* 0xdb3d7428035c7810 */ /* 0x000fe20007ffe0ff */
[----:B------:R-:W-:Y:S02]  /*0a70*/  IMAD R93, R93, -0x326172a9, RZ ;  /* 0xcd9e8d575d5d7824 */ /* 0x000fe400078e02ff */
[----:B------:R-:W-:Y:S01]  /*0a80*/  IMAD.HI.U32 R0, R7, -0x326172a9, RZ ;  /* 0xcd9e8d5707007827 */ /* 0x000fe200078e00ff */
[----:B------:R-:W-:-:S03]  /*0a90*/  LOP3.LUT R6, R92, R95, R6, 0x96, !PT ;  /* 0x0000005f5c067212 */ /* 0x000fc600078e9606 */
[C---:B------:R-:W-:Y:S02]  /*0aa0*/  VIADD R5, R2.reuse, 0xf1bbcdc8 ;  /* 0xf1bbcdc802057836 */ /* 0x040fe40000000000 */
[----:B------:R-:W-:Y:S02]  /*0ab0*/  VIADD R92, R2, 0x8ff34781 ;  /* 0x8ff34781025c7836 */ /* 0x000fe40000000000 */
[----:B------:R-:W-:Y:S01]  /*0ac0*/  IMAD R7, R7, -0x326172a9, RZ ;  /* 0xcd9e8d5707077824 */ /* 0x000fe200078e02ff */
[----:B------:R-:W-:Y:S01]  /*0ad0*/  LOP3.LUT R0, R5, R93, R0, 0x96, !PT ;  /* 0x0000005d05007212 */ /* 0x000fe200078e9600 */
[----:B------:R-:W-:Y:S01]  /*0ae0*/  IMAD.HI.U32 R126, R6, -0x326172a9, RZ ;  /* 0xcd9e8d57067e7827 */ /* 0x000fe200078e00ff */
[----:B------:R-:W-:-:S03]  /*0af0*/  IADD3 R5, PT, PT, R3, -0x695add53, RZ ;  /* 0x96a522ad03057810 */ /* 0x000fc60007ffe0ff */
[----:B------:R-:W-:Y:S01]  /*0b00*/  IMAD R4, R4, -0x2daee0ad, RZ ;  /* 0xd2511f5304047824 */ /* 0x000fe200078e02ff */
[----:B------:R-:W-:Y:S01]  /*0b10*/  LOP3.LUT R126, R92, R7, R126, 0x96, !PT ;  /* 0x000000075c7e7212 */ /* 0x000fe200078e967e */
[----:B------:R-:W-:-:S04]  /*0b20*/  IMAD.HI.U32 R127, R0, -0x2daee0ad, RZ ;  /* 0xd2511f53007f7827 */ /* 0x000fc800078e00ff */
[----:B------:R-:W-:Y:S01]  /*0b30*/  IMAD R128, R6, -0x326172a9, RZ ;  /* 0xcd9e8d5706807824 */ /* 0x000fe200078e02ff */
[----:B------:R-:W-:Y:S01]  /*0b40*/  LOP3.LUT R127, R5, R4, R127, 0x96, !PT ;  /* 0x00000004057f7212 */ /* 0x000fe200078e967f */
[----:B-1234-:R-:W-:-:S07]  /*0b50*/  IMAD R138, R0, -0x2daee0ad, RZ ;  /* 0xd2511f53008a7824 */ /* 0x01efce00078e02ff */
.L_x_41509:
[----:B------:R-:W0:Y:S01]  /*0b60*/  S2R R130, SR_TID.X ;  /* 0x0000000000827919 */ /* 0x000e220000002100 */
[----:B-1----:R-:W1:Y:S01]  /*0b70*/  LDC.64 R120, c[0x0][0x390] ;  /* 0x0000e400ff787b82 */ /* 0x002e620000000a00 */
[----:B------:R-:W-:-:S05]  /*0b80*/  IMAD R0, R122, UR12, RZ ;  /* 0x0000000c7a007c24 */ /* 0x000fca000f8e02ff */
[----:B------:R-:W-:Y:S02]  /*0b90*/  SHF.R.S32.HI R93, RZ, 0x1f, R0 ;  /* 0x0000001fff5d7819 */ /* 0x000fe40000011400 */
[----:B------:R-:W2:Y:S02]  /*0ba0*/  @P0 LDC.64 R96, c[0x0][0x3e0] ;  /* 0x0000f800ff600b82 */ /* 0x000ea40000000a00 */
[----:B------:R-:W-:Y:S01]  /*0bb0*/  LEA.HI R93, R93, R0, RZ, 0x2 ;  /* 0x000000005d5d7211 */ /* 0x000fe200078f10ff */
[----:B------:R-:W-:-:S03]  /*0bc0*/  IMAD.MOV.U32 R0, RZ, RZ, 0x3f800000 ;  /* 0x3f800000ff007424 */ /* 0x000fc600078e00ff */
[----:B0-----:R-:W-:Y:S01]  /*0bd0*/  LEA.HI.SX32 R131, R93, R130, 0x1e ;  /* 0x000000825d837211 */ /* 0x001fe200078ff2ff */
[----:B--2---:R-:W-:-:S04]  /*0be0*/  @P0 IMAD.WIDE R96, R122, 0x4, R96 ;  /* 0x000000047a600825 */ /* 0x004fc800078e0260 */
[----:B-1----:R-:W-:Y:S01]  /*0bf0*/  IMAD.WIDE.U32 R92, R131, 0x10, R120 ;  /* 0x00000010835c7825 */ /* 0x002fe200078e0078 */
[----:B------:R0:W5:Y:S05]  /*0c00*/  @P0 LDG.E R0, desc[UR8][R96.64] ;  /* 0x0000000860000981 */ /* 0x00016a000c1e1900 */
[----:B------:R-:W5:Y:S01]  /*0c10*/  LDG.E.128 R92, desc[UR8][R92.64] ;  /* 0x000000085c5c7981 */ /* 0x000f62000c1e1d00 */
[----:B------:R-:W-:Y:S01]  /*0c20*/  ISETP.NE.U32.AND P1, PT, RZ, UR10, PT ;  /* 0x0000000aff007c0c */ /* 0x000fe2000bf25070 */
[C---:B------:R-:W-:Y:S01]  /*0c30*/  VIADD R134, R3.reuse, 0xbb67ae85 ;  /* 0xbb67ae8503867836 */ /* 0x040fe20000000000 */
[----:B------:R-:W-:Y:S01]  /*0c40*/  IADD3 R132, PT, PT, R3, 0x1fd5c5a3, RZ ;  /* 0x1fd5c5a303847810 */ /* 0x000fe20007ffe0ff */
[C---:B------:R-:W-:Y:S01]  /*0c50*/  VIADD R135, R2.reuse, 0x3c6ef372 ;  /* 0x3c6ef37202877836 */ /* 0x040fe20000000000 */
[----:B------:R-:W-:Y:S01]  /*0c60*/  ISETP.NE.AND.EX P1, PT, RZ, UR11, PT, P1 ;  /* 0x0000000bff007c0c */ /* 0x000fe2000bf25310 */
[----:B------:R-:W-:Y:S01]  /*0c70*/  IMAD.MOV.U32 R137, RZ, RZ, 0x2f800000 ;  /* 0x2f800000ff897424 */ /* 0x000fe200078e00ff */
[----:B------:R-:W-:-:S11]  /*0c80*/  IADD3 R136, PT, PT, R2, -0x255992d5, RZ ;  /* 0xdaa66d2b02887810 */ /* 0x000fd60007ffe0ff */
[----:B0-----:R-:W-:Y:S05]  /*0c90*/  @!P1 BRA `(.L_x_41324) ;  /* 0x0000001400c49947 */ /* 0x001fea0003800000 */
        /* <DEDUP_REMOVED lines=13> */
.L_x_42287:
[----:B------:R-:W-:Y:S05]  /*0d70*/  BRX R96 -0xd80                                         (*"BRANCH_TARGETS .L_x_42288,.L_x_42289,.L_x_42290"*) ;  /* 0xfffffff060a07949 */ /* 0x000fea000383ffff */
.L_x_42290:
[----:B------:R-:W-:Y:S01]  /*0d80*/  VIADD R97, R140, 0x1 ;  /* 0x000000018c617836 */ /* 0x000fe20000000000 */
[----:B------:R-:W-:Y:S01]  /*0d90*/  MOV R98, R126 ;  /* 0x0000007e00627202 */ /* 0x000fe20000000f00 */
[----:B------:R-:W-:Y:S01]  /*0da0*/  IMAD.MOV.U32 R96, RZ, RZ, R138 ;  /* 0x000000ffff607224 */ /* 0x000fe200078e008a */
[----:B------:R-:W-:Y:S06]  /*0db0*/  BRA `(.L_x_41325) ;  /* 0x0000000400247947 */ /* 0x000fec0003800000 */
.L_x_42288:
[----:B------:R-:W-:Y:S01]  /*0dc0*/  IMAD.MOV.U32 R96, RZ, RZ, R138 ;  /* 0x000000ffff607224 */ /* 0x000fe200078e008a */
[----:B------:R-:W-:Y:S01]  /*0dd0*/  MOV R98, R127 ;  /* 0x0000007f00627202 */ /* 0x000fe20000000f00 */
[----:B------:R-:W-:Y:S01]  /*0de0*/  IMAD.MOV.U32 R97, RZ, RZ, 0x3 ;  /* 0x00000003ff617424 */ /* 0x000fe200078e00ff */
[----:B------:R-:W-:Y:S06]  /*0df0*/  BRA `(.L_x_41325) ;  /* 0x0000000400147947 */ /* 0x000fec0003800000 */
.L_x_42289:
        /* <DEDUP_REMOVED lines=12> */
.L_x_41326:
        /* <DEDUP_REMOVED lines=57> */
.L_x_41325:
[----:B------:R-:W-:Y:S01]  /*1250*/  I2FP.F32.U32 R98, R98 ;  /* 0x0000006200627245 */ /* 0x000fe20000201000 */
[----:B-----5:R-:W-:Y:S01]  /*1260*/  FMUL.FTZ R92, R92, R0 ;  /* 0x000000005c5c7220 */ /* 0x020fe20000410000 */
[----:B------:R-:W-:Y:S01]  /*1270*/  ISETP.NE.AND P4, PT, R97, 0x1, PT ;  /* 0x000000016100780c */ /* 0x000fe20003f85270 */
[----:B------:R-:W-:Y:S01]  /*1280*/  UMOV UR5, UR7 ;  /* 0x0000000700057c82 */ /* 0x000fe20008000000 */
[----:B------:R-:W-:Y:S01]  /*1290*/  UMOV UR4, UR6 ;  /* 0x0000000600047c82 */ /* 0x000fe20008000000 */
[----:B------:R-:W-:Y:S01]  /*12a0*/  FFMA.FTZ R98, R98, R137, 1.1641532182693481445e-10 ;  /* 0x2f00000062627423 */ /* 0x000fe20000010089 */
[----:B------:R-:W-:Y:S01]  /*12b0*/  FMUL.FTZ R92, R92, UR5 ;  /* 0x000000055c5c7c20 */ /* 0x000fe20008410000 */
[----:B------:R-:W-:-:S03]  /*12c0*/  IMAD.MOV.U32 R100, RZ, RZ, 0x2 ;  /* 0x00000002ff647424 */ /* 0x000fc600078e00ff */
        /* <DEDUP_REMOVED lines=14> */
.L_x_41328:
        /* <DEDUP_REMOVED lines=12> */
.L_x_41329:
        /* <DEDUP_REMOVED lines=57> */
.L_x_41327:
[----:B------:R-:W-:Y:S01]  /*1800*/  I2FP.F32.U32 R98, R98 ;  /* 0x0000006200627245 */ /* 0x000fe20000201000 */
[----:B------:R-:W-:Y:S01]  /*1810*/  FMUL.FTZ R93, R93, R0 ;  /* 0x000000005d5d7220 */ /* 0x000fe20000410000 */
[----:B------:R-:W-:Y:S01]  /*1820*/  ISETP.NE.AND P5, PT, R100, 0x1, PT ;  /* 0x000000016400780c */ /* 0x000fe20003fa5270 */
[----:B------:R-:W-:Y:S02]  /*1830*/  HFMA2 R99, -RZ, RZ, 0, 1.1920928955078125e-07 ;  /* 0x00000002ff637431 */ /* 0x000fe400000001ff */
[----:B------:R-:W-:Y:S02]  /*1840*/  IMAD.MOV.U32 R97, RZ, RZ, R128 ;  /* 0x000000ffff617224 */ /* 0x000fe400078e0080 */
[----:B------:R-:W-:Y:S01]  /*1850*/  FFMA.FTZ R98, R98, R137, 1.1641532182693481445e-10 ;  /* 0x2f00000062627423 */ /* 0x000fe20000010089 */
[----:B------:R-:W-:-:S04]  /*1860*/  FMUL.FTZ R93, R93, UR5 ;  /* 0x000000055d5d7c20 */ /* 0x000fc80008410000 */
        /* <DEDUP_REMOVED lines=13> */
.L_x_41331:
        /* <DEDUP_REMOVED lines=12> */
.L_x_41332:
        /* <DEDUP_REMOVED lines=57> */
.L_x_41330:
[----:B------:R-:W-:Y:S01]  /*1d90*/  I2FP.F32.U32 R98, R97 ;  /* 0x0000006100627245 */ /* 0x000fe20000201000 */
[----:B------:R-:W-:Y:S01]  /*1da0*/  FMUL.FTZ R94, R94, R0 ;  /* 0x000000005e5e7220 */ /* 0x000fe20000410000 */
        /* <DEDUP_REMOVED lines=18> */
.L_x_41334:
        /* <DEDUP_REMOVED lines=12> */
.L_x_41335:
        /* <DEDUP_REMOVED lines=57> */
.L_x_41333:
[----:B------:R-:W-:Y:S01]  /*2320*/  I2FP.F32.U32 R98, R98 ;  /* 0x0000006200627245 */ /* 0x000fe20000201000 */
[----:B------:R-:W-:-:S04]  /*2330*/  FMUL.FTZ R95, R95, R0 ;  /* 0x000000005f5f7220 */ /* 0x000fc80000410000 */
[----:B------:R-:W-:Y:S01]  /*2340*/  FFMA.FTZ R98, R98, R137, 1.1641532182693481445e-10 ;  /* 0x2f00000062627423 */ /* 0x000fe20000010089 */
[----:B------:R-:W-:-:S04]  /*2350*/  FMUL.FTZ R95, R95, UR5 ;  /* 0x000000055f5f7c20 */ /* 0x000fc80008410000 */
[----:B------:R-:W-:-:S04]  /*2360*/  FSETP.GTU.FTZ.AND P6, PT, R98, UR4, PT ;  /* 0x0000000462007c0b */ /* 0x000fc8000bfdc000 */
[----:B------:R-:W-:Y:S02]  /*2370*/  FSEL R98, R95, RZ, !P6 ;  /* 0x000000ff5f627208 */ /* 0x000fe40007000000 */
[----:B------:R-:W-:-:S03]  /*2380*/  PLOP3.LUT P5, PT, P6, PT, PT, 0x8, 0x80 ;  /* 0x000000000080781c */ /* 0x000fc600037ae170 */
[----:B------:R-:W-:Y:S01]  /*2390*/  FFMA.FTZ R95, R98, R35, R7 ;  /* 0x00000023625f7223 */ /* 0x000fe20000010007 */
[----:B------:R-:W-:Y:S09]  /*23a0*/  BRA `(.L_x_41336) ;  /* 0x0000001400a47947 */ /* 0x000ff20003800000 */
.L_x_41324:
        /* <DEDUP_REMOVED lines=15> */
.L_x_41338:
        /* <DEDUP_REMOVED lines=12> */
.L_x_41339:
        /* <DEDUP_REMOVED lines=57> */
.L_x_41337:
[----:B------:R-:W-:Y:S01]  /*28f0*/  ISETP.NE.AND P4, PT, R99, 0x1, PT ;  /* 0x000000016300780c */ /* 0x000fe20003f85270 */
[----:B-----5:R-:W-:Y:S01]  /*2900*/  FMUL.FTZ R92, R92, R0 ;  /* 0x000000005c5c7220 */ /* 0x020fe20000410000 */
[----:B------:R-:W-:Y:S01]  /*2910*/  I2FP.F32.U32 R98, R97 ;  /* 0x0000006100627245 */ /* 0x000fe20000201000 */
[----:B------:R-:W-:Y:S01]  /*2920*/  UMOV UR5, UR7 ;  /* 0x0000000700057c82 */ /* 0x000fe20008000000 */
[----:B------:R-:W-:Y:S01]  /*2930*/  UMOV UR4, UR6 ;  /* 0x0000000600047c82 */ /* 0x000fe20008000000 */
[----:B------:R-:W-:Y:S01]  /*2940*/  FMUL.FTZ R97, R92, UR5 ;  /* 0x000000055c617c20 */ /* 0x000fe20008410000 */
[----:B------:R-:W-:Y:S02]  /*2950*/  HFMA2 R100, -RZ, RZ, 0, 1.1920928955078125e-07 ;  /* 0x00000002ff647431 */ /* 0x000fe400000001ff */
[----:B------:R-:W-:Y:S01]  /*2960*/  FFMA.FTZ R98, R98, R137, 1.1641532182693481445e-10 ;  /* 0x2f00000062627423 */ /* 0x000fe20000010089 */
[----:B------:R-:W-:-:S04]  /*2970*/  IMAD.MOV.U32 R92, RZ, RZ, R128 ;  /* 0x000000ffff5c7224 */ /* 0x000fc800078e0080 */
        /* <DEDUP_REMOVED lines=12> */
.L_x_41341:
        /* <DEDUP_REMOVED lines=12> */
.L_x_41342:
        /* <DEDUP_REMOVED lines=55> */
[----:B------:R-:W-:Y:S01]  /*2e70*/  HFMA2 R100, -RZ, RZ, 0, 0 ;  /* 0x00000000ff647431 */ /* 0x000fe200000001ff */
[----:B------:R-:W-:-:S07]  /*2e80*/  LOP3.LUT R126, R99, R126, R103, 0x96, !PT ;  /* 0x0000007e637e7212 */ /* 0x000fce00078e9667 */
.L_x_41340:
[----:B------:R-:W-:Y:S01]  /*2e90*/  ISETP.NE.AND P5, PT, R100, 0x1, PT ;  /* 0x000000016400780c */ /* 0x000fe20003fa5270 */
[----:B------:R-:W-:Y:S01]  /*2ea0*/  FMUL.FTZ R93, R93, R0 ;  /* 0x000000005d5d7220 */ /* 0x000fe20000410000 */
[----:B------:R-:W-:Y:S01]  /*2eb0*/  I2FP.F32.U32 R92, R92 ;  /* 0x0000005c005c7245 */ /* 0x000fe20000201000 */
[----:B------:R-:W-:Y:S02]  /*2ec0*/  IMAD.MOV.U32 R101, RZ, RZ, 0x2 ;  /* 0x00000002ff657424 */ /* 0x000fe400078e00ff */
[----:B------:R-:W-:Y:S02]  /*2ed0*/  FMUL.FTZ R93, R93, UR5 ;  /* 0x000000055d5d7c20 */ /* 0x000fe40008410000 */
[----:B------:R-:W-:-:S05]  /*2ee0*/  FFMA.FTZ R92, R92, R137, 1.1641532182693481445e-10 ;  /* 0x2f0000005c5c7423 */ /* 0x000fca0000010089 */
        /* <DEDUP_REMOVED lines=13> */
.L_x_41344:
        /* <DEDUP_REMOVED lines=12> */
.L_x_41345:
        /* <DEDUP_REMOVED lines=57> */
.L_x_41343:
[----:B------:R-:W-:Y:S01]  /*3410*/  ISETP.NE.AND P6, PT, R101, 0x1, PT ;  /* 0x000000016500780c */ /* 0x000fe20003fc5270 */
[----:B------:R-:W-:Y:S01]  /*3420*/  FMUL.FTZ R94, R94, R0 ;  /* 0x000000005e5e7220 */ /* 0x000fe20000410000 */
[----:B------:R-:W-:Y:S01]  /*3430*/  I2FP.F32.U32 R92, R92 ;  /* 0x0000005c005c7245 */ /* 0x000fe20000201000 */
[----:B------:R-:W-:Y:S02]  /*3440*/  IMAD.MOV.U32 R108, RZ, RZ, 0x2 ;  /* 0x00000002ff6c7424 */ /* 0x000fe400078e00ff */
[----:B------:R-:W-:Y:S02]  /*3450*/  FMUL.FTZ R94, R94, UR5 ;  /* 0x000000055e5e7c20 */ /* 0x000fe40008410000 */
[----:B------:R-:W-:-:S05]  /*3460*/  FFMA.FTZ R92, R92, R137, 1.1641532182693481445e-10 ;  /* 0x2f0000005c5c7423 */ /* 0x000fca0000010089 */
        /* <DEDUP_REMOVED lines=13> */
.L_x_41347:
        /* <DEDUP_REMOVED lines=12> */
.L_x_41348:
        /* <DEDUP_REMOVED lines=57> */
.L_x_41346:
[----:B------:R-:W-:Y:S01]  /*3990*/  I2FP.F32.U32 R92, R92 ;  /* 0x0000005c005c7245 */ /* 0x000fe20000201000 */
[----:B------:R-:W-:Y:S01]  /*39a0*/  FMUL.FTZ R95, R95, R0 ;  /* 0x000000005f5f7220 */ /* 0x000fe20000410000 */
[----:B------:R-:W-:Y:S01]  /*39b0*/  FMUL.FTZ R93, R98, R33 ;  /* 0x00000021625d7220 */ /* 0x000fe20000410000 */
[----:B------:R-:W-:Y:S02]  /*39c0*/  FMUL.FTZ R94, R99, R34 ;  /* 0x00000022635e7220 */ /* 0x000fe40000410000 */
[----:B------:R-:W-:Y:S01]  /*39d0*/  FFMA.FTZ R92, R92, R137, 1.1641532182693481445e-10 ;  /* 0x2f0000005c5c7423 */ /* 0x000fe20000010089 */
[----:B------:R-:W-:-:S04]  /*39e0*/  FMUL.FTZ R95, R95, UR5 ;  /* 0x000000055f5f7c20 */ /* 0x000fc80008410000 */
[----:B------:R-:W-:Y:S01]  /*39f0*/  FSETP.GTU.FTZ.AND P6, PT, R92, UR4, PT ;  /* 0x000000045c007c0b */ /* 0x000fe2000bfdc000 */
[----:B------:R-:W-:-:S03]  /*3a00*/  FMUL.FTZ R92, R97, R32 ;  /* 0x00000020615c7220 */ /* 0x000fc60000410000 */
[----:B------:R-:W-:Y:S02]  /*3a10*/  FSEL R100, R95, RZ, !P6 ;  /* 0x000000ff5f647208 */ /* 0x000fe40007000000 */
[----:B------:R-:W-:-:S03]  /*3a20*/  PLOP3.LUT P5, PT, P6, PT, PT, 0x8, 0x80 ;  /* 0x000000000080781c */ /* 0x000fc600037ae170 */
[----:B------:R-:W-:-:S10]  /*3a30*/  FMUL.FTZ R95, R100, R35 ;  /* 0x00000023645f7220 */ /* 0x000fd40000410000 */
.L_x_41336:
[----:B------:R-:W0:Y:S01]  /*3a40*/  LDC.64 R116, c[0x0][0x3a8] ;  /* 0x0000ea00ff747b82 */ /* 0x000e220000000a00 */
[----:B------:R-:W-:Y:S02]  /*3a50*/  SEL R97, RZ, 0x1000000, !P5 ;  /* 0x01000000ff617807 */ /* 0x000fe40006800000 */
[----:B------:R-:W-:Y:S02]  /*3a60*/  SEL R98, RZ, 0x10000, !P4 ;  /* 0x00010000ff627807 */ /* 0x000fe40006000000 */
[----:B------:R-:W-:Y:S02]  /*3a70*/  SEL R99, RZ, 0x100, !P3 ;  /* 0x00000100ff637807 */ /* 0x000fe40005800000 */
[----:B------:R-:W-:Y:S01]  /*3a80*/  IADD3 R133, PT, PT, R131, 0x100, RZ ;  /* 0x0000010083857810 */ /* 0x000fe20007ffe0ff */
[----:B------:R-:W1:Y:S01]  /*3a90*/  LDC.64 R118, c[0x0][0x3b0] ;  /* 0x0000ec00ff767b82 */ /* 0x000e620000000a00 */
[----:B------:R-:W-:Y:S02]  /*3aa0*/  IADD3 R97, PT, PT, R99, R97, R98 ;  /* 0x0000006163617210 */ /* 0x000fe40007ffe062 */
[----:B------:R-:W-:Y:S01]  /*3ab0*/  SEL R98, RZ, 0x1, !P2 ;  /* 0x00000001ff627807 */ /* 0x000fe20005000000 */
[----:B------:R-:W-:-:S04]  /*3ac0*/  IMAD.WIDE.U32 R100, R133, 0x10, R120 ;  /* 0x0000001085647825 */ /* 0x000fc800078e0078 */
[----:B------:R-:W2:Y:S01]  /*3ad0*/  @P1 LDC.64 R106, c[0x0][0x3a0] ;  /* 0x0000e800ff6a1b82 */ /* 0x000ea20000000a00 */
[----:B------:R-:W-:Y:S02]  /*3ae0*/  IMAD.IADD R97, R97, 0x1, R98 ;  /* 0x0000000161617824 */ /* 0x000fe400078e0262 */
        /* <DEDUP_REMOVED lines=23> */
.L_x_41351:
        /* <DEDUP_REMOVED lines=12> */
.L_x_41352:
        /* <DEDUP_REMOVED lines=54> */
[----:B------:R-:W-:Y:S01]  /*4080*/  IMAD.MOV.U32 R99, RZ, RZ, RZ ;  /* 0x000000ffff637224 */ /* 0x000fe200078e00ff */
[----:B------:R-:W-:-:S07]  /*4090*/  LOP3.LUT R127, R127, R98, R105, 0x96, !PT ;  /* 0x000000627f7f7212 */ /* 0x000fce00078e9669 */
.L_x_41350:
[----:B------:R-:W-:Y:S01]  /*40a0*/  I2FP.F32.U32 R96, R97 ;  /* 0x0000006100607245 */ /* 0x000fe20000201000 */
[----:B-----5:R-:W-:Y:S01]  /*40b0*/  FMUL.FTZ R100, R100, R0 ;  /* 0x0000000064647220 */ /* 0x020fe20000410000 */
[----:B------:R-:W-:Y:S02]  /*40c0*/  ISETP.NE.AND P4, PT, R99, 0x1, PT ;  /* 0x000000016300780c */ /* 0x000fe40003f85270 */
[----:B------:R-:W-:Y:S01]  /*40d0*/  MOV R98, R128 ;  /* 0x0000008000627202 */ /* 0x000fe20000000f00 */
[----:B------:R-:W-:Y:S01]  /*40e0*/  FFMA.FTZ R96, R96, R137, 1.1641532182693481445e-10 ;  /* 0x2f00000060607423 */ /* 0x000fe20000010089 */
[----:B------:R-:W-:-:S04]  /*40f0*/  FMUL.FTZ R100, R100, UR5 ;  /* 0x0000000564647c20 */ /* 0x000fc80008410000 */
[----:B------:R-:W-:-:S04]  /*4100*/  FSETP.GTU.FTZ.AND P3, PT, R96, UR4, PT ;  /* 0x0000000460007c0b */ /* 0x000fc8000bf7c000 */
        /* <DEDUP_REMOVED lines=13> */
.L_x_41354:
        /* <DEDUP_REMOVED lines=12> */
.L_x_41355:
[----:B------:R-:W-:Y:S01]  /*42a0*/  IMAD.WIDE.U32 R106, R124, -0x326172a9, RZ ;  /* 0xcd9e8d577c6a7825 */ /* 0x000fe200078e00ff */
[----:B------:R-:W-:Y:S02]  /*42b0*/  LOP3.LUT R110, R129, R99, R3, 0x96, !PT ;  /* 0x00000063816e7212 */ /* 0x000fe400078e9603 */
[----:B------:R-:W-:Y:S01]  /*42c0*/  IADD3 R97, PT, PT, R2, -0x61c88647, RZ ;  /* 0x9e3779b902617810 */ /* 0x000fe20007ffe0ff */
        /* <DEDUP_REMOVED lines=54> */
.L_x_41353:
[----:B------:R-:W-:Y:S01]  /*4630*/  I2FP.F32.U32 R98, R98 ;  /* 0x0000006200627245 */ /* 0x000fe20000201000 */
[----:B------:R-:W-:Y:S01]  /*4640*/  FMUL.FTZ R101, R101, R0 ;  /* 0x0000000065657220 */ /* 0x000fe20000410000 */
[----:B------:R-:W-:Y:S01]  /*4650*/  ISETP.NE.AND P5, PT, R100, 0x1, PT ;  /* 0x000000016400780c */ /* 0x000fe20003fa5270 */
[----:B------:R-:W-:Y:S02]  /*4660*/  IMAD.MOV.U32 R99, RZ, RZ, R128 ;  /* 0x000000ffff637224 */ /* 0x000fe400078e0080 */
[----:B------:R-:W-:Y:S01]  /*4670*/  FFMA.FTZ R98, R98, R137, 1.1641532182693481445e-10 ;  /* 0x2f00000062627423 */ /* 0x000fe20000010089 */
[----:B------:R-:W-:-:S04]  /*4680*/  FMUL.FTZ R101, R101, UR5 ;  /* 0x0000000565657c20 */ /* 0x000fc80008410000 */
[----:B------:R-:W-:-:S04]  /*4690*/  FSETP.GTU.FTZ.AND P4, PT, R98, UR4, PT ;  /* 0x0000000462007c0b */ /* 0x000fc8000bf9c000 */
        /* <DEDUP_REMOVED lines=13> */
.L_x_41357:
        /* <DEDUP_REMOVED lines=12> */
.L_x_41358:
        /* <DEDUP_REMOVED lines=57> */
.L_x_41356:
[----:B------:R-:W-:Y:S01]  /*4bc0*/  I2FP.F32.U32 R98, R99 ;  /* 0x0000006300627245 */ /* 0x000fe20000201000 */
[----:B------:R-:W-:Y:S01]  /*4bd0*/  FMUL.FTZ R102, R102, R0 ;  /* 0x0000000066667220 */ /* 0x000fe20000410000 */
[----:B------:R-:W-:Y:S01]  /*4be0*/  ISETP.NE.AND P6, PT, R101, 0x1, PT ;  /* 0x000000016500780c */ /* 0x000fe20003fc5270 */
[----:B------:R-:W-:Y:S02]  /*4bf0*/  IMAD.MOV.U32 R112, RZ, RZ, 0x2 ;  /* 0x00000002ff707424 */ /* 0x000fe400078e00ff */
[----:B------:R-:W-:Y:S01]  /*4c00*/  FFMA.FTZ R98, R98, R137, 1.1641532182693481445e-10 ;  /* 0x2f00000062627423 */ /* 0x000fe20000010089 */
[----:B------:R-:W-:Y:S01]  /*4c10*/  FMUL.FTZ R102, R102, UR5 ;  /* 0x0000000566667c20 */ /* 0x000fe20008410000 */
[----:B------:R-:W-:-:S03]  /*4c20*/  IMAD.MOV.U32 R100, RZ, RZ, R128 ;  /* 0x000000ffff647224 */ /* 0x000fc600078e0080 */
        /* <DEDUP_REMOVED lines=13> */
.L_x_41360:
        /* <DEDUP_REMOVED lines=12> */
.L_x_41361:
        /* <DEDUP_REMOVED lines=57> */
.L_x_41359:
        /* <DEDUP_REMOVED lines=9> */
.L_x_41349:
        /* <DEDUP_REMOVED lines=15> */
.L_x_41364:
        /* <DEDUP_REMOVED lines=12> */
.L_x_41365:
        /* <DEDUP_REMOVED lines=52> */
[----:B------:R-:W-:Y:S01]  /*56d0*/  IMAD.MOV.U32 R128, RZ, RZ, R106 ;  /* 0x000000ffff807224 */ /* 0x000fe200078e006a */
[----:B------:R-:W-:Y:S01]  /*56e0*/  LOP3.LUT R127, R127, R98, R105, 0x96, !PT ;  /* 0x000000627f7f7212 */ /* 0x000fe200078e9669 */
[----:B------:R-:W-:Y:S01]  /*56f0*/  IMAD.MOV.U32 R98, RZ, RZ, RZ ;  /* 0x000000ffff627224 */ /* 0x000fe200078e00ff */
[----:B------:R-:W-:-:S07]  /*5700*/  MOV R97, R96 ;  /* 0x0000006000617202 */ /* 0x000fce0000000f00 */
.L_x_41363:
[----:B------:R-:W-:Y:S01]  /*5710*/  ISETP.NE.AND P4, PT, R98, 0x1, PT ;  /* 0x000000016200780c */ /* 0x000fe20003f85270 */
[----:B-----5:R-:W-:Y:S01]  /*5720*/  FMUL.FTZ R100, R100, R0 ;  /* 0x0000000064647220 */ /* 0x020fe20000410000 */
[----:B------:R-:W-:Y:S01]  /*5730*/  I2FP.F32.U32 R96, R97 ;  /* 0x0000006100607245 */ /* 0x000fe20000201000 */
[----:B------:R-:W-:Y:S02]  /*5740*/  HFMA2 R99, -RZ, RZ, 0, 1.1920928955078125e-07 ;  /* 0x00000002ff637431 */ /* 0x000fe400000001ff */
        /* <DEDUP_REMOVED lines=15> */
.L_x_41367:
        /* <DEDUP_REMOVED lines=12> */
.L_x_41368:
[----:B------:R-:W-:Y:S01]  /*5900*/  IMAD.WIDE.U32 R106, R124, -0x326172a9, RZ ;  /* 0xcd9e8d577c6a7825 */ /* 0x000fe200078e00ff */
[----:B------:R-:W-:Y:S02]  /*5910*/  LOP3.LUT R110, R129, R99, R3, 0x96, !PT ;  /* 0x00000063816e7212 */ /* 0x000fe400078e9603 */
[----:B------:R-:W-:Y:S01]  /*5920*/  IADD3 R105, PT, PT, R3, 0x76cf5d0a, RZ ;  /* 0x76cf5d0a03697810 */ /* 0x000fe20007ffe0ff */
        /* <DEDUP_REMOVED lines=54> */
.L_x_41366:
        /* <DEDUP_REMOVED lines=19> */
.L_x_41370:
        /* <DEDUP_REMOVED lines=12> */
.L_x_41371:
        /* <DEDUP_REMOVED lines=57> */
.L_x_41369:
[----:B------:R-:W-:Y:S01]  /*6210*/  ISETP.NE.AND P6, PT, R100, 0x1, PT ;  /* 0x000000016400780c */ /* 0x000fe20003fc5270 */
[----:B------:R-:W-:Y:S01]  /*6220*/  FMUL.FTZ R102, R102, R0 ;  /* 0x0000000066667220 */ /* 0x000fe20000410000 */
        /* <DEDUP_REMOVED lines=17> */
.L_x_41373:
        /* <DEDUP_REMOVED lines=12> */
.L_x_41374:
[----:B------:R-:W-:Y:S01]  /*6400*/  IMAD.WIDE.U32 R106, R124, -0x326172a9, RZ ;  /* 0xcd9e8d577c6a7825 */ /* 0x000fe200078e00ff */
[----:B------:R-:W-:-:S03]  /*6410*/  LOP3.LUT R110, R129, R101, R3, 0x96, !PT ;  /* 0x00000065816e7212 */ /* 0x000fc600078e9603 */
[----:B------:R-:W-:Y:S01]  /*6420*/  HFMA2 R112, -RZ, RZ, 0, 0 ;  /* 0x00000000ff707431 */ /* 0x000fe200000001ff */
        /* <DEDUP_REMOVED lines=54> */
.L_x_41372:
[----:B------:R-:W-:Y:S01]  /*6790*/  I2FP.F32.U32 R96, R96 ;  /* 0x0000006000607245 */ /* 0x000fe20000201000 */
[----:B------:R-:W-:-:S04]  /*67a0*/  FMUL.FTZ R103, R103, R0 ;  /* 0x0000000067677220 */ /* 0x000fc80000410000 */
[----:B------:R-:W-:Y:S01]  /*67b0*/  FFMA.FTZ R96, R96, R137, 1.1641532182693481445e-10 ;  /* 0x2f00000060607423 */ /* 0x000fe20000010089 */
[----:B------:R-:W-:-:S04]  /*67c0*/  FMUL.FTZ R100, R103, UR5 ;  /* 0x0000000567647c20 */ /* 0x000fc80008410000 */
[----:B------:R-:W-:Y:S01]  /*67d0*/  FSETP.GTU.FTZ.AND P6, PT, R96, UR4, PT ;  /* 0x0000000460007c0b */ /* 0x000fe2000bfdc000 */
[----:B------:R-:W-:Y:S01]  /*67e0*/  FMUL.FTZ R96, R97, R28 ;  /* 0x0000001c61607220 */ /* 0x000fe20000410000 */
[----:B------:R-:W-:Y:S01]  /*67f0*/  FMUL.FTZ R97, R98, R29 ;  /* 0x0000001d62617220 */ /* 0x000fe20000410000 */
[----:B------:R-:W-:Y:S01]  /*6800*/  FMUL.FTZ R98, R99, R30 ;  /* 0x0000001e63627220 */ /* 0x000fe20000410000 */
[----:B------:R-:W-:Y:S02]  /*6810*/  FSEL R100, R100, RZ, !P6 ;  /* 0x000000ff64647208 */ /* 0x000fe40007000000 */
[----:B------:R-:W-:-:S03]  /*6820*/  PLOP3.LUT P5, PT, P6, PT, PT, 0x8, 0x80 ;  /* 0x000000000080781c */ /* 0x000fc600037ae170 */
[----:B------:R-:W-:-:S10]  /*6830*/  FMUL.FTZ R99, R100, R31 ;  /* 0x0000001f64637220 */ /* 0x000fd40000410000 */
.L_x_41362:
        /* <DEDUP_REMOVED lines=32> */
.L_x_41377:
        /* <DEDUP_REMOVED lines=12> */
.L_x_41378:
        /* <DEDUP_REMOVED lines=56> */
.L_x_41376:
[----:B------:R-:W-:Y:S01]  /*6e80*/  I2FP.F32.U32 R104, R105 ;  /* 0x0000006900687245 */ /* 0x000fe20000201000 */
[----:B-----5:R-:W-:Y:S01]  /*6e90*/  FMUL.FTZ R100, R100, R0 ;  /* 0x0000000064647220 */ /* 0x020fe20000410000 */
[----:B------:R-:W-:Y:S01]  /*6ea0*/  ISETP.NE.AND P4, PT, R106, 0x1, PT ;  /* 0x000000016a00780c */ /* 0x000fe20003f85270 */
[----:B------:R-:W-:Y:S02]  /*6eb0*/  HFMA2 R107, -RZ, RZ, 0, 1.1920928955078125e-07 ;  /* 0x00000002ff6b7431 */ /* 0x000fe400000001ff */
        /* <DEDUP_REMOVED lines=16> */
.L_x_41380:
        /* <DEDUP_REMOVED lines=12> */
.L_x_41381:
        /* <DEDUP_REMOVED lines=57> */
.L_x_41379:
[----:B------:R-:W-:Y:S01]  /*7410*/  I2FP.F32.U32 R104, R104 ;  /* 0x0000006800687245 */ /* 0x000fe20000201000 */
[----:B------:R-:W-:Y:S01]  /*7420*/  FMUL.FTZ R101, R101, R0 ;  /* 0x0000000065657220 */ /* 0x000fe20000410000 */
[----:B------:R-:W-:Y:S01]  /*7430*/  ISETP.NE.AND P5, PT, R107, 0x1, PT ;  /* 0x000000016b00780c */ /* 0x000fe20003fa5270 */
[----:B------:R-:W-:Y:S01]  /*7440*/  IMAD.MOV.U32 R106, RZ, RZ, 0x2 ;  /* 0x00000002ff6a7424 */ /* 0x000fe200078e00ff */
[----:B------:R-:W-:Y:S01]  /*7450*/  MOV R105, R128 ;  /* 0x0000008000697202 */ /* 0x000fe20000000f00 */
        /* <DEDUP_REMOVED lines=15> */
.L_x_41383:
        /* <DEDUP_REMOVED lines=12> */
.L_x_41384:
        /* <DEDUP_REMOVED lines=14> */
[----:B------:R-:W-:Y:S02]  /*76f0*/  IADD3 R107, PT, PT, R3, 0x32370b8f, RZ ;  /* 0x32370b8f036b7810 */ /* 0x000fe40007ffe0ff */
        /* <DEDUP_REMOVED lines=42> */
.L_x_41382:
[----:B------:R-:W-:Y:S01]  /*79a0*/  I2FP.F32.U32 R104, R105 ;  /* 0x0000006900687245 */ /* 0x000fe20000201000 */
[----:B------:R-:W-:Y:S01]  /*79b0*/  FMUL.FTZ R102, R102, R0 ;  /* 0x0000000066667220 */ /* 0x000fe20000410000 */
        /* <DEDUP_REMOVED lines=18> */
.L_x_41386:
        /* <DEDUP_REMOVED lines=12> */
.L_x_41387:
[----:B------:R-:W-:Y:S01]  /*7ba0*/  IMAD.WIDE.U32 R106, R124, -0x326172a9, RZ ;  /* 0xcd9e8d577c6a7825 */ /* 0x000fe200078e00ff */
[----:B------:R-:W-:-:S03]  /*7bb0*/  LOP3.LUT R112, R129, R105, R3, 0x96, !PT ;  /* 0x0000006981707212 */ /* 0x000fc600078e9603 */
[----:B------:R-:W-:Y:S01]  /*7bc0*/  HFMA2 R138, -RZ, RZ, 0, 0 ;  /* 0x00000000ff8a7431 */ /* 0x000fe200000001ff */
        /* <DEDUP_REMOVED lines=33> */
[C---:B------:R-:W-:Y:S02]  /*7de0*/  IADD3 R105, PT, PT, R2.reuse, 0x5384540f, RZ ;  /* 0x5384540f02697810 */ /* 0x040fe40007ffe0ff */
        /* <DEDUP_REMOVED lines=20> */
.L_x_41385:
        /* <DEDUP_REMOVED lines=9> */
.L_x_41375:
        /* <DEDUP_REMOVED lines=15> */
.L_x_41390:
        /* <DEDUP_REMOVED lines=12> */
.L_x_41391:
        /* <DEDUP_REMOVED lines=56> */
.L_x_41389:
[----:B------:R-:W-:Y:S01]  /*84f0*/  ISETP.NE.AND P4, PT, R106, 0x1, PT ;  /* 0x000000016a00780c */ /* 0x000fe20003f85270 */
[----:B-----5:R-:W-:Y:S01]  /*8500*/  FMUL.FTZ R100, R100, R0 ;  /* 0x0000000064647220 */ /* 0x020fe20000410000 */
[----:B------:R-:W-:Y:S01]  /*8510*/  I2FP.F32.U32 R104, R105 ;  /* 0x0000006900687245 */ /* 0x000fe20000201000 */
[----:B------:R-:W-:Y:S02]  /*8520*/  HFMA2 R107, -RZ, RZ, 0, 1.1920928955078125e-07 ;  /* 0x00000002ff6b7431 */ /* 0x000fe400000001ff */
[----:B------:R-:W-:Y:S01]  /*8530*/  FMUL.FTZ R105, R100, UR5 ;  /* 0x0000000564697c20 */ /* 0x000fe20008410000 */
[----:B------:R-:W-:Y:S02]  /*8540*/  IMAD.MOV.U32 R100, RZ, RZ, R128 ;  /* 0x000000ffff647224 */ /* 0x000fe400078e0080 */
[----:B------:R-:W-:-:S05]  /*8550*/  FFMA.FTZ R104, R104, R137, 1.1641532182693481445e-10 ;  /* 0x2f00000068687423 */ /* 0x000fca0000010089 */
        /* <DEDUP_REMOVED lines=12> */
.L_x_41393:
        /* <DEDUP_REMOVED lines=12> */
.L_x_41394:
        /* <DEDUP_REMOVED lines=57> */
.L_x_41392:
        /* <DEDUP_REMOVED lines=19> */
.L_x_41396:
        /* <DEDUP_REMOVED lines=12> */
.L_x_41397:
        /* <DEDUP_REMOVED lines=57> */
.L_x_41395:
        /* <DEDUP_REMOVED lines=19> */
.L_x_41399:
        /* <DEDUP_REMOVED lines=12> */
.L_x_41400:
        /* <DEDUP_REMOVED lines=36> */
[C---:B------:R-:W-:Y:S02]  /*9420*/  IADD3 R101, PT, PT, R2.reuse, 0x5384540f, RZ ;  /* 0x5384540f02657810 */ /* 0x040fe40007ffe0ff */
        /* <DEDUP_REMOVED lines=20> */
.L_x_41398:
        /* <DEDUP_REMOVED lines=11> */
.L_x_41388:
        /* <DEDUP_REMOVED lines=32> */
.L_x_41403:
        /* <DEDUP_REMOVED lines=12> */
.L_x_41404:
        /* <DEDUP_REMOVED lines=22> */
[----:B------:R-:W-:Y:S01]  /*9a40*/  IADD3 R111, PT, PT, R2, 0x1715609d, RZ ;  /* 0x1715609d026f7810 */ /* 0x000fe20007ffe0ff */
[----:B------:R-:W-:-:S05]  /*9a50*/  IMAD.WIDE.U32 R114, R114, -0x326172a9, RZ ;  /* 0xcd9e8d5772727825 */ /* 0x000fca00078e00ff */
        /* <DEDUP_REMOVED lines=25> */
[----:B------:R-:W-:Y:S02]  /*9bf0*/  VIADD R109, R2, 0x8ff34781 ;  /* 0x8ff34781026d7836 */ /* 0x000fe40000000000 */
[----:B------:R-:W-:-:S04]  /*9c00*/  IMAD.WIDE.U32 R142, R142, -0x326172a9, RZ ;  /* 0xcd9e8d578e8e7825 */ /* 0x000fc800078e00ff */
[----:B------:R-:W-:Y:S01]  /*9c10*/  IMAD.WIDE.U32 R112, R112, -0x2daee0ad, RZ ;  /* 0xd2511f5370707825 */ /* 0x000fe200078e00ff */
[----:B------:R-:W-:-:S03]  /*9c20*/  LOP3.LUT R126, R109, R114, R143, 0x96, !PT ;  /* 0x000000726d7e7212 */ /* 0x000fc600078e968f */
[----:B------:R-:W-:Y:S01]  /*9c30*/  IMAD.MOV.U32 R128, RZ, RZ, R142 ;  /* 0x000000ffff807224 */ /* 0x000fe200078e008e */
[----:B------:R-:W-:Y:S01]  /*9c40*/  LOP3.LUT R127, R127, R110, R113, 0x96, !PT ;  /* 0x0000006e7f7f7212 */ /* 0x000fe200078e9671 */
[----:B------:R-:W-:Y:S01]  /*9c50*/  IMAD.MOV.U32 R109, RZ, RZ, R108 ;  /* 0x000000ffff6d7224 */ /* 0x000fe200078e006c */
[----:B------:R-:W-:-:S07]  /*9c60*/  MOV R110, R112 ;  /* 0x00000070006e7202 */ /* 0x000fce0000000f00 */
.L_x_41402:
[----:B------:R-:W-:Y:S01]  /*9c70*/  I2FP.F32.U32 R108, R109 ;  /* 0x0000006d006c7245 */ /* 0x000fe20000201000 */
[----:B-----5:R-:W-:Y:S01]  /*9c80*/  FMUL.FTZ R104, R104, R0 ;  /* 0x0000000068687220 */ /* 0x020fe20000410000 */
        /* <DEDUP_REMOVED lines=18> */
.L_x_41406:
        /* <DEDUP_REMOVED lines=12> */
.L_x_41407:
        /* <DEDUP_REMOVED lines=57> */
.L_x_41405:
        /* <DEDUP_REMOVED lines=20> */
.L_x_41409:
        /* <DEDUP_REMOVED lines=12> */
.L_x_41410:
        /* <DEDUP_REMOVED lines=57> */
.L_x_41408:
[----:B------:R-:W-:Y:S01]  /*a790*/  I2FP.F32.U32 R108, R109 ;  /* 0x0000006d006c7245 */ /* 0x000fe20000201000 */
[----:B------:R-:W-:Y:S01]  /*a7a0*/  FMUL.FTZ R106, R106, R0 ;  /* 0x000000006a6a7220 */ /* 0x000fe20000410000 */
        /* <DEDUP_REMOVED lines=18> */
.L_x_41412:
        /* <DEDUP_REMOVED lines=12> */
.L_x_41413:
        /* <DEDUP_REMOVED lines=57> */
.L_x_41411:
        /* <DEDUP_REMOVED lines=9> */
.L_x_41401:
        /* <DEDUP_REMOVED lines=15> */
.L_x_41416:
        /* <DEDUP_REMOVED lines=12> */
.L_x_41417:
        /* <DEDUP_REMOVED lines=57> */
.L_x_41415:
[----:B------:R-:W-:Y:S01]  /*b2f0*/  ISETP.NE.AND P4, PT, R111, 0x1, PT ;  /* 0x000000016f00780c */ /* 0x000fe20003f85270 */
[----:B-----5:R-:W-:Y:S01]  /*b300*/  FMUL.FTZ R104, R104, R0 ;  /* 0x0000000068687220 */ /* 0x020fe20000410000 */
[----:B------:R-:W-:Y:S02]  /*b310*/  I2FP.F32.U32 R108, R109 ;  /* 0x0000006d006c7245 */ /* 0x000fe40000201000 */
[----:B------:R-:W-:Y:S01]  /*b320*/  MOV R112, 0x2 ;  /* 0x0000000200707802 */ /* 0x000fe20000000f00 */
        /* <DEDUP_REMOVED lines=15> */
.L_x_41419:
        /* <DEDUP_REMOVED lines=12> */
.L_x_41420:
        /* <DEDUP_REMOVED lines=57> */
.L_x_41418:
        /* <DEDUP_REMOVED lines=19> */
.L_x_41422:
        /* <DEDUP_REMOVED lines=12> */
.L_x_41423:
        /* <DEDUP_REMOVED lines=57> */
.L_x_41421:
        /* <DEDUP_REMOVED lines=19> */
.L_x_41425:
        /* <DEDUP_REMOVED lines=12> */
.L_x_41426:
        /* <DEDUP_REMOVED lines=57> */
.L_x_41424:
        /* <DEDUP_REMOVED lines=11> */
.L_x_41414:
        /* <DEDUP_REMOVED lines=9> */
[----:B------:R-:W-:-:S04]  /*c4b0*/  IMAD.WIDE.U32 R108, R141, 0x10, R116 ;  /* 0x000000108d6c7825 */ /* 0x000fc800078e0074 */
[C---:B------:R-:W-:Y:S01]  /*c4c0*/  IMAD.WIDE.U32 R112, R143.reuse, 0x10, R120 ;  /* 0x000000108f707825 */ /* 0x040fe200078e0078 */
        /* <DEDUP_REMOVED lines=21> */
.L_x_41429:
        /* <DEDUP_REMOVED lines=12> */
.L_x_41430:
        /* <DEDUP_REMOVED lines=50> */
[----:B------:R-:W-:-:S04]  /*ca00*/  IMAD.WIDE.U32 R144, R111, -0x2daee0ad, RZ ;  /* 0xd2511f536f907825 */ /* 0x000fc800078e00ff */
[----:B------:R-:W-:Y:S01]  /*ca10*/  HFMA2 R111, -RZ, RZ, 0, 0 ;  /* 0x00000000ff6f7431 */ /* 0x000fe200000001ff */
[----:B------:R-:W-:Y:S01]  /*ca20*/  LOP3.LUT R126, R109, R126, R147, 0x96, !PT ;  /* 0x0000007e6d7e7212 */ /* 0x000fe200078e9693 */
[----:B------:R-:W-:Y:S01]  /*ca30*/  IMAD.MOV.U32 R128, RZ, RZ, R146 ;  /* 0x000000ffff807224 */ /* 0x000fe200078e0092 */
[----:B------:R-:W-:Y:S01]  /*ca40*/  LOP3.LUT R127, R127, R108, R145, 0x96, !PT ;  /* 0x0000006c7f7f7212 */ /* 0x000fe200078e9691 */
[----:B------:R-:W-:Y:S01]  /*ca50*/  IMAD.MOV.U32 R108, RZ, RZ, R110 ;  /* 0x000000ffff6c7224 */ /* 0x000fe200078e006e */
[----:B------:R-:W-:-:S07]  /*ca60*/  MOV R138, R144 ;  /* 0x00000090008a7202 */ /* 0x000fce0000000f00 */
.L_x_41428:
        /* <DEDUP_REMOVED lines=20> */
.L_x_41432:
        /* <DEDUP_REMOVED lines=12> */
.L_x_41433:
        /* <DEDUP_REMOVED lines=57> */
.L_x_41431:
        /* <DEDUP_REMOVED lines=20> */
.L_x_41435:
        /* <DEDUP_REMOVED lines=12> */
.L_x_41436:
        /* <DEDUP_REMOVED lines=57> */
.L_x_41434:
        /* <DEDUP_REMOVED lines=20> */
.L_x_41438:
        /* <DEDUP_REMOVED lines=12> */
.L_x_41439:
        /* <DEDUP_REMOVED lines=57> */
.L_x_41437:
        /* <DEDUP_REMOVED lines=9> */
.L_x_41427:
        /* <DEDUP_REMOVED lines=15> */
.L_x_41442:
        /* <DEDUP_REMOVED lines=12> */
.L_x_41443:
        /* <DEDUP_REMOVED lines=57> */
.L_x_41441:
[----:B------:R-:W-:Y:S01]  /*e0f0*/  ISETP.NE.AND P4, PT, R111, 0x1, PT ;  /* 0x000000016f00780c */ /* 0x000fe20003f85270 */
[----:B-----5:R-:W-:Y:S01]  /*e100*/  FMUL.FTZ R112, R112, R0 ;  /* 0x0000000070707220 */ /* 0x020fe20000410000 */
[----:B------:R-:W-:-:S03]  /*e110*/  I2FP.F32.U32 R108, R108 ;  /* 0x0000006c006c7245 */ /* 0x000fc60000201000 */
[----:B------:R-:W-:Y:S01]  /*e120*/  FMUL.FTZ R109, R112, UR5 ;  /* 0x00000005706d7c20 */ /* 0x000fe20008410000 */
[----:B------:R-:W-:Y:S01]  /*e130*/  MOV R112, 0x2 ;  /* 0x0000000200707802 */ /* 0x000fe20000000f00 */
        /* <DEDUP_REMOVED lines=14> */
.L_x_41445:
        /* <DEDUP_REMOVED lines=12> */
.L_x_41446:
        /* <DEDUP_REMOVED lines=57> */
.L_x_41444:
[----:B------:R-:W-:Y:S01]  /*e670*/  ISETP.NE.AND P5, PT, R112, 0x1, PT ;  /* 0x000000017000780c */ /* 0x000fe20003fa5270 */
[----:B------:R-:W-:Y:S01]  /*e680*/  FMUL.FTZ R113, R113, R0 ;  /* 0x0000000071717220 */ /* 0x000fe20000410000 */
[----:B------:R-:W-:-:S03]  /*e690*/  I2FP.F32.U32 R108, R108 ;  /* 0x0000006c006c7245 */ /* 0x000fc60000201000 */
[----:B------:R-:W-:Y:S01]  /*e6a0*/  FMUL.FTZ R110, R113, UR5 ;  /* 0x00000005716e7c20 */ /* 0x000fe20008410000 */
[----:B------:R-:W-:Y:S02]  /*e6b0*/  IMAD.MOV.U32 R113, RZ, RZ, 0x2 ;  /* 0x00000002ff717424 */ /* 0x000fe400078e00ff */
        /* <DEDUP_REMOVED lines=14> */
.L_x_41448:
        /* <DEDUP_REMOVED lines=12> */
.L_x_41449:
        /* <DEDUP_REMOVED lines=57> */
.L_x_41447:
        /* <DEDUP_REMOVED lines=19> */
.L_x_41451:
        /* <DEDUP_REMOVED lines=12> */
.L_x_41452:
        /* <DEDUP_REMOVED lines=57> */
.L_x_41450:
        /* <DEDUP_REMOVED lines=11> */
.L_x_41440:
        /* <DEDUP_REMOVED lines=32> */
.L_x_41455:
        /* <DEDUP_REMOVED lines=12> */
.L_x_41456:
        /* <DEDUP_REMOVED lines=57> */
.L_x_41454:
        /* <DEDUP_REMOVED lines=20> */
.L_x_41458:
        /* <DEDUP_REMOVED lines=12> */
.L_x_41459:
        /* <DEDUP_REMOVED lines=54> */
[----:B------:R-:W-:Y:S01]  /*fdd0*/  MOV R140, R146 ;  /* 0x00000092008c7202 */ /* 0x000fe20000000f00 */
[----:B------:R-:W-:Y:S01]  /*fde0*/  IMAD.MOV.U32 R146, RZ, RZ, RZ ;  /* 0x000000ffff927224 */ /* 0x000fe200078e00ff */
[----:B------:R-:W-:-:S07]  /*fdf0*/  LOP3.LUT R127, R145, R144, R147, 0x96, !PT ;  /* 0x00000090917f7212 */ /* 0x000fce00078e9693 */
.L_x_41457:
        /* <DEDUP_REMOVED lines=20> */
.L_x_41461:
        /* <DEDUP_REMOVED lines=12> */
.L_x_41462:
        /* <DEDUP_REMOVED lines=55> */
[----:B------:R-:W-:Y:S02]  /*10370*/  HFMA2 R144, -RZ, RZ, 0, 0 ;  /* 0x00000000ff907431 */ /* 0x000fe400000001ff */
[----:B------:R-:W-:-:S07]  /*10380*/  IMAD.MOV.U32 R140, RZ, RZ, R146 ;  /* 0x000000ffff8c7224 */ /* 0x000fce00078e0092 */
.L_x_41460:
        /* <DEDUP_REMOVED lines=20> */
.L_x_41464:
        /* <DEDUP_REMOVED lines=12> */
.L_x_41465:
        /* <DEDUP_REMOVED lines=55> */
[----:B------:R-:W-:Y:S02]  /*10900*/  LOP3.LUT R127, R145, R144, R147, 0x96, !PT ;  /* 0x00000090917f7212 */ /* 0x000fe400078e9693 */
[----:B------:R-:W-:-:S07]  /*10910*/  MOV R140, R146 ;  /* 0x00000092008c7202 */ /* 0x000fce0000000f00 */
.L_x_41463:
        /* <DEDUP_REMOVED lines=9> */
.L_x_41453:
        /* <DEDUP_REMOVED lines=15> */
.L_x_41468:
        /* <DEDUP_REMOVED lines=12> */
.L_x_41469:
        /* <DEDUP_REMOVED lines=57> */
.L_x_41467:
        /* <DEDUP_REMOVED lines=19> */
.L_x_41471:
        /* <DEDUP_REMOVED lines=12> */
.L_x_41472:
        /* <DEDUP_REMOVED lines=57> */
.L_x_41470:
        /* <DEDUP_REMOVED lines=19> */
.L_x_41474:
        /* <DEDUP_REMOVED lines=12> */
.L_x_41475:
        /* <DEDUP_REMOVED lines=57> */
.L_x_41473:
        /* <DEDUP_REMOVED lines=19> */
.L_x_41477:
        /* <DEDUP_REMOVED lines=12> */
.L_x_41478:
        /* <DEDUP_REMOVED lines=57> */
.L_x_41476:
        /* <DEDUP_REMOVED lines=11> */
.L_x_41466:
[----:B------:R-:W0:Y:S01]  /*12020*/  @P1 LDC.64 R156, c[0x0][0x3a0] ;  /* 0x0000e800ff9c1b82 */ /* 0x000e220000000a00 */
[----:B------:R-:W-:Y:S01]  /*12030*/  SEL R138, RZ, 0x1000000, !P5 ;  /* 0x01000000ff8a7807 */ /* 0x000fe20006800000 */
[----:B------:R-:W-:Y:S01]  /*12040*/  VIADD R151, R131, 0x600 ;  /* 0x0000060083977836 */ /* 0x000fe20000000000 */
[----:B------:R-:W-:Y:S01]  /*12050*/  SEL R145, RZ, 0x10000, !P4 ;  /* 0x00010000ff917807 */ /* 0x000fe20006000000 */
[----:B------:R-:W-:Y:S01]  /*12060*/  IMAD.WIDE.U32 R152, R149, 0x10, R116 ;  /* 0x0000001095987825 */ /* 0x000fe200078e0074 */
[----:B------:R-:W-:-:S03]  /*12070*/  SEL R142, RZ, 0x100, !P3 ;  /* 0x00000100ff8e7807 */ /* 0x000fc60005800000 */
[----:B------:R-:W-:Y:S01]  /*12080*/  IMAD.WIDE.U32 R154, R149, 0x4, R118 ;  /* 0x00000004959a7825 */ /* 0x000fe200078e0076 */
[----:B------:R-:W-:Y:S01]  /*12090*/  IADD3 R138, PT, PT, R142, R138, R145 ;  /* 0x0000008a8e8a7210 */ /* 0x000fe20007ffe091 */
[----:B------:R1:W-:Y:S01]  /*120a0*/  STG.E.128 desc[UR8][R152.64], R112 ;  /* 0x0000007098007986 */ /* 0x0003e2000c101d08 */
[----:B------:R-:W-:-:S04]  /*120b0*/  SEL R145, RZ, 0x1, !P2 ;  /* 0x00000001ff917807 */ /* 0x000fc80005000000 */
[----:B------:R-:W-:Y:S01]  /*120c0*/  IADD3 R159, PT, PT, R138, R145, RZ ;  /* 0x000000918a9f7210 */ /* 0x000fe20007ffe0ff */
[----:B------:R-:W-:-:S04]  /*120d0*/  IMAD.WIDE.U32 R144, R151, 0x10, R120 ;  /* 0x0000001097907825 */ /* 0x000fc800078e0078 */
[----:B------:R1:W-:Y:S01]  /*120e0*/  STG.E desc[UR8][R154.64], R159 ;  /* 0x0000009f9a007986 */ /* 0x0003e2000c101908 */
[----:B0-----:R-:W-:-:S03]  /*120f0*/  @P1 IMAD.WIDE.U32 R156, R151, 0x10, R156 ;  /* 0x00000010979c1825 */ /* 0x001fc600078e009c */
[----:B------:R-:W5:Y:S04]  /*12100*/  LDG.E.128 R144, desc[UR8][R144.64] ;  /* 0x0000000890907981 */ /* 0x000f68000c1e1d00 */
[----:B------:R1:W5:Y:S01]  /*12110*/  @P1 LDG.E.128 R4, desc[UR8][R156.64] ;  /* 0x000000089c041981 */ /* 0x000362000c1e1d00 */
        /* <DEDUP_REMOVED lines=16> */
.L_x_41481:
        /* <DEDUP_REMOVED lines=12> */
.L_x_41482:
[----:B-1----:R-:W-:Y:S01]  /*122e0*/  LOP3.LUT R152, R129, R121, R3, 0x96, !PT ;  /* 0x0000007981987212 */ /* 0x002fe200078e9603 */
[----:B------:R-:W-:-:S04]  /*122f0*/  IMAD.WIDE.U32 R126, R124, -0x326172a9, RZ ;  /* 0xcd9e8d577c7e7825 */ /* 0x000fc800078e00ff */
[----:B------:R-:W-:Y:S02]  /*12300*/  HFMA2 R142, -RZ, RZ, 0, 0 ;  /* 0x00000000ff8e7431 */ /* 0x000fe400000001ff */
[----:B------:R-:W-:Y:S01]  /*12310*/  VIADD R121, R2, 0x9e3779b9 ;  /* 0x9e3779b902797836 */ /* 0x000fe20000000000 */
[----:B------:R-:W-:Y:S01]  /*12320*/  LOP3.LUT R127, R125, R127, R2, 0x96, !PT ;  /* 0x0000007f7d7f7212 */ /* 0x000fe200078e9602 */
[----:B------:R-:W-:-:S05]  /*12330*/  IMAD.WIDE.U32 R152, R152, -0x326172a9, RZ ;  /* 0xcd9e8d5798987825 */ /* 0x000fca00078e00ff */
[----:B------:R-:W-:Y:S01]  /*12340*/  LOP3.LUT R121, R121, R126, R153, 0x96, !PT ;  /* 0x0000007e79797212 */ /* 0x000fe200078e9699 */
[----:B------:R-:W-:Y:S01]  /*12350*/  IMAD.WIDE.U32 R126, R127, -0x2daee0ad, RZ ;  /* 0xd2511f537f7e7825 */ /* 0x000fe200078e00ff */
[----:B------:R-:W-:-:S04]  /*12360*/  IADD3 R153, PT, PT, R3, 0x76cf5d0a, RZ ;  /* 0x76cf5d0a03997810 */ /* 0x000fc80007ffe0ff */
[----:B------:R-:W-:Y:S01]  /*12370*/  LOP3.LUT R127, R134, R120, R127, 0x96, !PT ;  /* 0x00000078867f7212 */ /* 0x000fe200078e967f */
[----:B------:R-:W-:-:S05]  /*12380*/  IMAD.WIDE.U32 R120, R121, -0x2daee0ad, RZ ;  /* 0xd2511f5379787825 */ /* 0x000fca00078e00ff */
[----:B------:R-:W-:Y:S01]  /*12390*/  LOP3.LUT R153, R153, R126, R121, 0x96, !PT ;  /* 0x0000007e99997212 */ /* 0x000fe200078e9679 */
[----:B------:R-:W-:-:S04]  /*123a0*/  IMAD.WIDE.U32 R126, R127, -0x326172a9, RZ ;  /* 0xcd9e8d577f7e7825 */ /* 0x000fc800078e00ff */
[----:B------:R-:W-:Y:S01]  /*123b0*/  IMAD.WIDE.U32 R154, R153, -0x326172a9, RZ ;  /* 0xcd9e8d57999a7825 */ /* 0x000fe200078e00ff */
[----:B------:R-:W-:-:S03]  /*123c0*/  LOP3.LUT R127, R135, R152, R127, 0x96, !PT ;  /* 0x00000098877f7212 */ /* 0x000fc600078e967f */
[----:B------:R-:W-:Y:S01]  /*123d0*/  VIADD R153, R3, 0x32370b8f ;  /* 0x32370b8f03997836 */ /* 0x000fe20000000000 */
[----:B------:R-:W-:Y:S01]  /*123e0*/  LOP3.LUT R121, R136, R126, R155, 0x96, !PT ;  /* 0x0000007e88797212 */ /* 0x000fe200078e969b */
[----:B------:R-:W-:-:S05]  /*123f0*/  IMAD.WIDE.U32 R126, R127, -0x2daee0ad, RZ ;  /* 0xd2511f537f7e7825 */ /* 0x000fca00078e00ff */
[----:B------:R-:W-:Y:S01]  /*12400*/  LOP3.LUT R127, R153, R120, R127, 0x96, !PT ;  /* 0x00000078997f7212 */ /* 0x000fe200078e967f */
[----:B------:R-:W-:Y:S01]  /*12410*/  IMAD.WIDE.U32 R120, R121, -0x2daee0ad, RZ ;  /* 0xd2511f5379787825 */ /* 0x000fe200078e00ff */
[----:B------:R-:W-:-:S04]  /*12420*/  IADD3 R153, PT, PT, R3, -0x126145ec, RZ ;  /* 0xed9eba1403997810 */ /* 0x000fc80007ffe0ff */
[----:B------:R-:W-:Y:S01]  /*12430*/  LOP3.LUT R153, R153, R126, R121, 0x96, !PT ;  /* 0x0000007e99997212 */ /* 0x000fe200078e9679 */
[----:B------:R-:W-:-:S04]  /*12440*/  IMAD.WIDE.U32 R126, R127, -0x326172a9, RZ ;  /* 0xcd9e8d577f7e7825 */ /* 0x000fc800078e00ff */
[----:B------:R-:W-:Y:S02]  /*12450*/  VIADD R121, R2, 0x78dde6e4 ;  /* 0x78dde6e402797836 */ /* 0x000fe40000000000 */
[----:B------:R-:W-:-:S03]  /*12460*/  IMAD.WIDE.U32 R152, R153, -0x326172a9, RZ ;  /* 0xcd9e8d5799987825 */ /* 0x000fc600078e00ff */
[----:B------:R-:W-:Y:S02]  /*12470*/  LOP3.LUT R121, R121, R154, R127, 0x96, !PT ;  /* 0x0000009a79797212 */ /* 0x000fe400078e967f */
[----:B------:R-:W-:-:S04]  /*12480*/  IADD3 R127, PT, PT, R2, 0x1715609d, RZ ;  /* 0x1715609d027f7810 */ /* 0x000fc80007ffe0ff */
[----:B------:R-:W-:Y:S01]  /*12490*/  LOP3.LUT R128, R127, R126, R153, 0x96, !PT ;  /* 0x0000007e7f807212 */ /* 0x000fe200078e9699 */
[----:B------:R-:W-:Y:S01]  /*124a0*/  IMAD.WIDE.U32 R126, R121, -0x2daee0ad, RZ ;  /* 0xd2511f53797e7825 */ /* 0x000fe200078e00ff */
[----:B------:R-:W-:-:S03]  /*124b0*/  IADD3 R153, PT, PT, R3, 0x646e171e, RZ ;  /* 0x646e171e03997810 */ /* 0x000fc60007ffe0ff */
[----:B------:R-:W-:-:S05]  /*124c0*/  VIADD R121, R3, 0xa9066899 ;  /* 0xa906689903797836 */ /* 0x000fca0000000000 */
[----:B------:R-:W-:Y:S01]  /*124d0*/  LOP3.LUT R127, R121, R120, R127, 0x96, !PT ;  /* 0x00000078797f7212 */ /* 0x000fe200078e967f */
[----:B------:R-:W-:-:S05]  /*124e0*/  IMAD.WIDE.U32 R120, R128, -0x2daee0ad, RZ ;  /* 0xd2511f5380787825 */ /* 0x000fca00078e00ff */
        /* <DEDUP_REMOVED lines=8> */
[----:B------:R-:W-:Y:S01]  /*12570*/  VIADD R153, R3, 0xdb3d7428 ;  /* 0xdb3d742803997836 */ /* 0x000fe20000000000 */
[----:B------:R-:W-:Y:S01]  /*12580*/  LOP3.LUT R127, R132, R120, R127, 0x96, !PT ;  /* 0x00000078847f7212 */ /* 0x000fe200078e967f */
[----:B------:R-:W-:-:S05]  /*12590*/  IMAD.WIDE.U32 R120, R128, -0x2daee0ad, RZ ;  /* 0xd2511f5380787825 */ /* 0x000fca00078e00ff */
[----:B------:R-:W-:Y:S01]  /*125a0*/  LOP3.LUT R153, R153, R126, R121, 0x96, !PT ;  /* 0x0000007e99997212 */ /* 0x000fe200078e9679 */
[----:B------:R-:W-:Y:S01]  /*125b0*/  IMAD.WIDE.U32 R126, R127, -0x326172a9, RZ ;  /* 0xcd9e8d577f7e7825 */ /* 0x000fe200078e00ff */
[----:B------:R-:W-:-:S03]  /*125c0*/  IADD3 R121, PT, PT, R2, -0xe443238, RZ ;  /* 0xf1bbcdc802797810 */ /* 0x000fc60007ffe0ff */
[----:B------:R-:W-:Y:S01]  /*125d0*/  IMAD.WIDE.U32 R154, R153, -0x326172a9, RZ ;  /* 0xcd9e8d57999a7825 */ /* 0x000fe200078e00ff */
[----:B------:R-:W-:Y:S02]  /*125e0*/  LOP3.LUT R152, R121, R152, R127, 0x96, !PT ;  /* 0x0000009879987212 */ /* 0x000fe400078e967f */
[----:B------:R-:W-:Y:S01]  /*125f0*/  IADD3 R127, PT, PT, R3, -0x695add53, RZ ;  /* 0x96a522ad037f7810 */ /* 0x000fe20007ffe0ff */
[----:B------:R-:W-:Y:S02]  /*12600*/  VIADD R121, R2, 0x8ff34781 ;  /* 0x8ff3478102797836 */ /* 0x000fe40000000000 */
[----:B------:R-:W-:-:S03]  /*12610*/  IMAD.WIDE.U32 R152, R152, -0x2daee0ad, RZ ;  /* 0xd2511f5398987825 */ /* 0x000fc600078e00ff */
[----:B------:R-:W-:Y:S01]  /*12620*/  LOP3.LUT R126, R121, R126, R155, 0x96, !PT ;  /* 0x0000007e797e7212 */ /* 0x000fe200078e969b */
[----:B------:R-:W-:Y:S01]  /*12630*/  IMAD.MOV.U32 R128, RZ, RZ, R154 ;  /* 0x000000ffff807224 */ /* 0x000fe200078e009a */
[----:B------:R-:W-:Y:S01]  /*12640*/  LOP3.LUT R127, R127, R120, R153, 0x96, !PT ;  /* 0x000000787f7f7212 */ /* 0x000fe200078e9699 */
[----:B------:R-:W-:Y:S01]  /*12650*/  IMAD.MOV.U32 R120, RZ, RZ, R140 ;  /* 0x000000ffff787224 */ /* 0x000fe200078e008c */
[----:B------:R-:W-:-:S07]  /*12660*/  MOV R138, R152 ;  /* 0x00000098008a7202 */ /* 0x000fce0000000f00 */
.L_x_41480:
        /* <DEDUP_REMOVED lines=20> */
.L_x_41484:
        /* <DEDUP_REMOVED lines=12> */
.L_x_41485:
[----:B-1----:R-:W-:Y:S01]  /*12870*/  LOP3.LUT R152, R129, R121, R3, 0x96, !PT ;  /* 0x0000007981987212 */ /* 0x002fe200078e9603 */
[----:B------:R-:W-:Y:S01]  /*12880*/  IMAD.WIDE.U32 R126, R124, -0x326172a9, RZ ;  /* 0xcd9e8d577c7e7825 */ /* 0x000fe200078e00ff */
[----:B------:R-:W-:-:S03]  /*12890*/  IADD3 R121, PT, PT, R2, -0x61c88647, RZ ;  /* 0x9e3779b902797810 */ /* 0x000fc60007ffe0ff */
[----:B------:R-:W-:Y:S01]  /*128a0*/  IMAD.WIDE.U32 R152, R152, -0x326172a9, RZ ;  /* 0xcd9e8d5798987825 */ /* 0x000fe200078e00ff */
[----:B------:R-:W-:-:S03]  /*128b0*/  LOP3.LUT R127, R125, R127, R2, 0x96, !PT ;  /* 0x0000007f7d7f7212 */ /* 0x000fc600078e9602 */
[----:B------:R-:W-:Y:S01]  /*128c0*/  IMAD.MOV.U32 R140, RZ, RZ, RZ ;  /* 0x000000ffff8c7224 */ /* 0x000fe200078e00ff */
[----:B------:R-:W-:Y:S01]  /*128d0*/  LOP3.LUT R121, R121, R126, R153, 0x96, !PT ;  /* 0x0000007e79797212 */ /* 0x000fe200078e9699 */
[----:B------:R-:W-:-:S04]  /*128e0*/  IMAD.WIDE.U32 R126, R127, -0x2daee0ad, RZ ;  /* 0xd2511f537f7e7825 */ /* 0x000fc800078e00ff */
[----:B------:R-:W-:Y:S01]  /*128f0*/  VIADD R153, R3, 0x76cf5d0a ;  /* 0x76cf5d0a03997836 */ /* 0x000fe20000000000 */
[----:B------:R-:W-:Y:S01]  /*12900*/  LOP3.LUT R127, R134, R120, R127, 0x96, !PT ;  /* 0x00000078867f7212 */ /* 0x000fe200078e967f */
[----:B------:R-:W-:-:S05]  /*12910*/  IMAD.WIDE.U32 R120, R121, -0x2daee0ad, RZ ;  /* 0xd2511f5379787825 */ /* 0x000fca00078e00ff */
[----:B------:R-:W-:Y:S01]  /*12920*/  LOP3.LUT R153, R153, R126, R121, 0x96, !PT ;  /* 0x0000007e99997212 */ /* 0x000fe200078e9679 */
[----:B------:R-:W-:-:S04]  /*12930*/  IMAD.WIDE.U32 R126, R127, -0x326172a9, RZ ;  /* 0xcd9e8d577f7e7825 */ /* 0x000fc800078e00ff */
[----:B------:R-:W-:Y:S01]  /*12940*/  IMAD.WIDE.U32 R154, R153, -0x326172a9, RZ ;  /* 0xcd9e8d57999a7825 */ /* 0x000fe200078e00ff */
[----:B------:R-:W-:Y:S02]  /*12950*/  LOP3.LUT R127, R135, R152, R127, 0x96, !PT ;  /* 0x00000098877f7212 */ /* 0x000fe400078e967f */
[----:B------:R-:W-:Y:S02]  /*12960*/  IADD3 R153, PT, PT, R3, 0x32370b8f, RZ ;  /* 0x32370b8f03997810 */ /* 0x000fe40007ffe0ff */
[----:B------:R-:W-:Y:S01]  /*12970*/  LOP3.LUT R121, R136, R126, R155, 0x96, !PT ;  /* 0x0000007e88797212 */ /* 0x000fe200078e969b */
[----:B------:R-:W-:-:S05]  /*12980*/  IMAD.WIDE.U32 R126, R127, -0x2daee0ad, RZ ;  /* 0xd2511f537f7e7825 */ /* 0x000fca00078e00ff */
[----:B------:R-:W-:Y:S01]  /*12990*/  LOP3.LUT R127, R153, R120, R127, 0x96, !PT ;  /* 0x00000078997f7212 */ /* 0x000fe200078e967f */
[----:B------:R-:W-:-:S04]  /*129a0*/  IMAD.WIDE.U32 R120, R121, -0x2daee0ad, RZ ;  /* 0xd2511f5379787825 */ /* 0x000fc800078e00ff */
        /* <DEDUP_REMOVED lines=26> */
[----:B------:R-:W-:Y:S02]  /*12b50*/  VIADD R121, R2, 0xf1bbcdc8 ;  /* 0xf1bbcdc802797836 */ /* 0x000fe40000000000 */
[----:B------:R-:W-:-:S03]  /*12b60*/  IMAD.WIDE.U32 R154, R153, -0x326172a9, RZ ;  /* 0xcd9e8d57999a7825 */ /* 0x000fc600078e00ff */
[----:B------:R-:W-:Y:S01]  /*12b70*/  LOP3.LUT R152, R121, R152, R127, 0x96, !PT ;  /* 0x0000009879987212 */ /* 0x000fe200078e967f */
[----:B------:R-:W-:Y:S01]  /*12b80*/  VIADD R127, R3, 0x96a522ad ;  /* 0x96a522ad037f7836 */ /* 0x000fe20000000000 */
[----:B------:R-:W-:Y:S02]  /*12b90*/  IADD3 R121, PT, PT, R2, -0x700cb87f, RZ ;  /* 0x8ff3478102797810 */ /* 0x000fe40007ffe0ff */
[----:B------:R-:W-:Y:S01]  /*12ba0*/  MOV R128, R154 ;  /* 0x0000009a00807202 */ /* 0x000fe20000000f00 */
[----:B------:R-:W-:Y:S01]  /*12bb0*/  IMAD.WIDE.U32 R152, R152, -0x2daee0ad, RZ ;  /* 0xd2511f5398987825 */ /* 0x000fe200078e00ff */
[----:B------:R-:W-:-:S04]  /*12bc0*/  LOP3.LUT R126, R121, R126, R155, 0x96, !PT ;  /* 0x0000007e797e7212 */ /* 0x000fc800078e969b */
[----:B------:R-:W-:Y:S01]  /*12bd0*/  LOP3.LUT R127, R127, R120, R153, 0x96, !PT ;  /* 0x000000787f7f7212 */ /* 0x000fe200078e9699 */
[----:B------:R-:W-:Y:S01]  /*12be0*/  IMAD.MOV.U32 R120, RZ, RZ, R138 ;  /* 0x000000ffff787224 */ /* 0x000fe200078e008a */
[----:B------:R-:W-:-:S07]  /*12bf0*/  MOV R138, R152 ;  /* 0x00000098008a7202 */ /* 0x000fce0000000f00 */
.L_x_41483:
        /* <DEDUP_REMOVED lines=20> */
.L_x_41487:
        /* <DEDUP_REMOVED lines=12> */
.L_x_41488:
        /* <DEDUP_REMOVED lines=54> */
[----:B------:R-:W-:Y:S01]  /*13160*/  MOV R121, R138 ;  /* 0x0000008a00797202 */ /* 0x000fe20000000f00 */
[----:B------:R-:W-:Y:S01]  /*13170*/  IMAD.MOV.U32 R138, RZ, RZ, R152 ;  /* 0x000000ffff8a7224 */ /* 0x000fe200078e0098 */
[----:B------:R-:W-:-:S07]  /*13180*/  LOP3.LUT R127, R127, R120, R153, 0x96, !PT ;  /* 0x000000787f7f7212 */ /* 0x000fce00078e9699 */
.L_x_41486:
        /* <DEDUP_REMOVED lines=20> */
.L_x_41490:
        /* <DEDUP_REMOVED lines=12> */
.L_x_41491:
[----:B------:R-:W-:Y:S01]  /*13390*/  IMAD.WIDE.U32 R126, R124, -0x326172a9, RZ ;  /* 0xcd9e8d577c7e7825 */ /* 0x000fe200078e00ff */
[----:B-1----:R-:W-:Y:S02]  /*133a0*/  LOP3.LUT R154, R129, R121, R3, 0x96, !PT ;  /* 0x00000079819a7212 */ /* 0x002fe400078e9603 */
        /* <DEDUP_REMOVED lines=55> */
.L_x_41489:
        /* <DEDUP_REMOVED lines=9> */
.L_x_41479:
        /* <DEDUP_REMOVED lines=15> */
.L_x_41494:
        /* <DEDUP_REMOVED lines=12> */
.L_x_41495:
        /* <DEDUP_REMOVED lines=55> */
[----:B------:R-:W-:Y:S02]  /*13cd0*/  LOP3.LUT R127, R127, R120, R153, 0x96, !PT ;  /* 0x000000787f7f7212 */ /* 0x000fe400078e9699 */
[----:B------:R-:W-:-:S07]  /*13ce0*/  MOV R120, R140 ;  /* 0x0000008c00787202 */ /* 0x000fce0000000f00 */
.L_x_41493:
        /* <DEDUP_REMOVED lines=19> */
.L_x_41497:
        /* <DEDUP_REMOVED lines=12> */
.L_x_41498:
        /* <DEDUP_REMOVED lines=32> */
[----:B------:R-:W-:Y:S01]  /*140e0*/  IMAD.WIDE.U32 R126, R120, -0x2daee0ad, RZ ;  /* 0xd2511f53787e7825 */ /* 0x000fe200078e00ff */
[----:B------:R-:W-:-:S04]  /*140f0*/  MOV R120, R138 ;  /* 0x0000008a00787202 */ /* 0x000fc80000000f00 */
        /* <DEDUP_REMOVED lines=8> */
[----:B------:R-:W-:Y:S01]  /*14180*/  IMAD.WIDE.U32 R156, R156, -0x2daee0ad, RZ ;  /* 0xd2511f539c9c7825 */ /* 0x000fe200078e00ff */
[----:B------:R-:W-:Y:S02]  /*14190*/  LOP3.LUT R126, R132, R126, R153, 0x96, !PT ;  /* 0x0000007e847e7212 */ /* 0x000fe400078e9699 */
[----:B------:R-:W-:Y:S01]  /*141a0*/  IADD3 R153, PT, PT, R2, -0xe443238, RZ ;  /* 0xf1bbcdc802997810 */ /* 0x000fe20007ffe0ff */
[----:B------:R-:W-:-:S05]  /*141b0*/  VIADD R127, R3, 0xdb3d7428 ;  /* 0xdb3d7428037f7836 */ /* 0x000fca0000000000 */
[----:B------:R-:W-:Y:S01]  /*141c0*/  LOP3.LUT R155, R127, R152, R157, 0x96, !PT ;  /* 0x000000987f9b7212 */ /* 0x000fe200078e969d */
[----:B------:R-:W-:-:S05]  /*141d0*/  IMAD.WIDE.U32 R126, R126, -0x326172a9, RZ ;  /* 0xcd9e8d577e7e7825 */ /* 0x000fca00078e00ff */
[----:B------:R-:W-:Y:S01]  /*141e0*/  LOP3.LUT R153, R153, R154, R127, 0x96, !PT ;  /* 0x0000009a99997212 */ /* 0x000fe200078e967f */
[----:B------:R-:W-:-:S04]  /*141f0*/  IMAD.WIDE.U32 R154, R155, -0x326172a9, RZ ;  /* 0xcd9e8d579b9a7825 */ /* 0x000fc800078e00ff */
[----:B------:R-:W-:Y:S02]  /*14200*/  VIADD R127, R2, 0x8ff34781 ;  /* 0x8ff34781027f7836 */ /* 0x000fe40000000000 */
[----:B------:R-:W-:-:S03]  /*14210*/  IMAD.WIDE.U32 R152, R153, -0x2daee0ad, RZ ;  /* 0xd2511f5399987825 */ /* 0x000fc600078e00ff */
[----:B------:R-:W-:Y:S01]  /*14220*/  LOP3.LUT R126, R127, R126, R155, 0x96, !PT ;  /* 0x0000007e7f7e7212 */ /* 0x000fe200078e969b */
[----:B------:R-:W-:Y:S01]  /*14230*/  IMAD.MOV.U32 R128, RZ, RZ, R154 ;  /* 0x000000ffff807224 */ /* 0x000fe200078e009a */
[----:B------:R-:W-:Y:S01]  /*14240*/  IADD3 R127, PT, PT, R3, -0x695add53, RZ ;  /* 0x96a522ad037f7810 */ /* 0x000fe20007ffe0ff */
[----:B------:R-:W-:-:S03]  /*14250*/  IMAD.MOV.U32 R138, RZ, RZ, R152 ;  /* 0x000000ffff8a7224 */ /* 0x000fc600078e0098 */
[----:B------:R-:W-:-:S07]  /*14260*/  LOP3.LUT R127, R127, R156, R153, 0x96, !PT ;  /* 0x0000009c7f7f7212 */ /* 0x000fce00078e9699 */
.L_x_41496:
[----:B------:R-:W-:Y:S01]  /*14270*/  I2FP.F32.U32 R120, R120 ;  /* 0x0000007800787245 */ /* 0x000fe20000201000 */
[----:B------:R-:W-:Y:S01]  /*14280*/  FMUL.FTZ R145, R145, R0 ;  /* 0x0000000091917220 */ /* 0x000fe20000410000 */
[----:B------:R-:W-:Y:S02]  /*14290*/  ISETP.NE.AND P4, PT, R144, 0x1, PT ;  /* 0x000000019000780c */ /* 0x000fe40003f85270 */
[----:B------:R-:W-:Y:S01]  /*142a0*/  MOV R140, R128 ;  /* 0x00000080008c7202 */ /* 0x000fe20000000f00 */
[----:B------:R-:W-:-:S05]  /*142b0*/  FFMA.FTZ R120, R120, R137, 1.1641532182693481445e-10 ;  /* 0x2f00000078787423 */ /* 0x000fca0000010089 */
[----:B------:R-:W-:Y:S01]  /*142c0*/  FSETP.GTU.FTZ.AND P3, PT, R120, UR4, PT ;  /* 0x0000000478007c0b */ /* 0x000fe2000bf7c000 */
[----:B------:R-:W-:Y:S01]  /*142d0*/  FMUL.FTZ R120, R145, UR5 ;  /* 0x0000000591787c20 */ /* 0x000fe20008410000 */
[----:B------:R-:W-:Y:S02]  /*142e0*/  IMAD.MOV.U32 R145, RZ, RZ, 0x2 ;  /* 0x00000002ff917424 */ /* 0x000fe400078e00ff */
        /* <DEDUP_REMOVED lines=11> */
.L_x_41500:
        /* <DEDUP_REMOVED lines=12> */
.L_x_41501:
[----:B-1----:R-:W-:Y:S01]  /*14460*/  LOP3.LUT R152, R129, R127, R3, 0x96, !PT ;  /* 0x0000007f81987212 */ /* 0x002fe200078e9603 */
[----:B------:R-:W-:Y:S01]  /*14470*/  IMAD.WIDE.U32 R144, R124, -0x326172a9, RZ ;  /* 0xcd9e8d577c907825 */ /* 0x000fe200078e00ff */
[----:B------:R-:W-:-:S03]  /*14480*/  IADD3 R127, PT, PT, R2, -0x61c88647, RZ ;  /* 0x9e3779b9027f7810 */ /* 0x000fc60007ffe0ff */
[----:B------:R-:W-:Y:S01]  /*14490*/  IMAD.WIDE.U32 R152, R152, -0x326172a9, RZ ;  /* 0xcd9e8d5798987825 */ /* 0x000fe200078e00ff */
[----:B------:R-:W-:-:S03]  /*144a0*/  LOP3.LUT R145, R125, R145, R2, 0x96, !PT ;  /* 0x000000917d917212 */ /* 0x000fc600078e9602 */
[----:B------:R-:W-:Y:S01]  /*144b0*/  IMAD.MOV.U32 R140, RZ, RZ, R138 ;  /* 0x000000ffff8c7224 */ /* 0x000fe200078e008a */
        /* <DEDUP_REMOVED lines=46> */
[----:B------:R-:W-:Y:S01]  /*147a0*/  MOV R128, R152 ;  /* 0x0000009800807202 */ /* 0x000fe20000000f00 */
[----:B------:R-:W-:Y:S01]  /*147b0*/  VIADD R127, R3, 0x96a522ad ;  /* 0x96a522ad037f7836 */ /* 0x000fe20000000000 */
[----:B------:R-:W-:-:S04]  /*147c0*/  MOV R138, R144 ;  /* 0x00000090008a7202 */ /* 0x000fc80000000f00 */
[----:B------:R-:W-:Y:S01]  /*147d0*/  LOP3.LUT R127, R127, R154, R145, 0x96, !PT ;  /* 0x0000009a7f7f7212 */ /* 0x000fe200078e9691 */
[----:B------:R-:W-:-:S07]  /*147e0*/  IMAD.MOV.U32 R145, RZ, RZ, RZ ;  /* 0x000000ffff917224 */ /* 0x000fce00078e00ff */
.L_x_41499:
[----:B------:R-:W-:Y:S01]  /*147f0*/  ISETP.NE.AND P5, PT, R145, 0x1, PT ;  /* 0x000000019100780c */ /* 0x000fe20003fa5270 */
[----:B------:R-:W-:Y:S01]  /*14800*/  FMUL.FTZ R146, R146, R0 ;  /* 0x0000000092927220 */ /* 0x000fe20000410000 */
[----:B------:R-:W-:Y:S01]  /*14810*/  I2FP.F32.U32 R140, R140 ;  /* 0x0000008c008c7245 */ /* 0x000fe20000201000 */
[----:B------:R-:W-:Y:S02]  /*14820*/  IMAD.MOV.U32 R142, RZ, RZ, R128 ;  /* 0x000000ffff8e7224 */ /* 0x000fe400078e0080 */
[----:B------:R-:W-:Y:S02]  /*14830*/  FMUL.FTZ R146, R146, UR5 ;  /* 0x0000000592927c20 */ /* 0x000fe40008410000 */
[----:B------:R-:W-:-:S05]  /*14840*/  FFMA.FTZ R140, R140, R137, 1.1641532182693481445e-10 ;  /* 0x2f0000008c8c7423 */ /* 0x000fca0000010089 */
[----:B------:R-:W-:Y:S01]  /*14850*/  FSETP.GTU.FTZ.AND P4, PT, R140, UR4, PT ;  /* 0x000000048c007c0b */ /* 0x000fe2000bf9c000 */
[----:B------:R-:W-:-:S03]  /*14860*/  HFMA2 R140, -RZ, RZ, 0, 1.1920928955078125e-07 ;  /* 0x00000002ff8c7431 */ /* 0x000fc600000001ff */
[----:B------:R-:W-:Y:S02]  /*14870*/  PLOP3.LUT P3, PT, P4, PT, PT, 0x8, 0x80 ;  /* 0x000000000080781c */ /* 0x000fe4000276e170 */
[----:B-1----:R-:W-:Y:S01]  /*14880*/  FSEL R157, R146, RZ, !P4 ;  /* 0x000000ff929d7208 */ /* 0x002fe20006000000 */
        /* <DEDUP_REMOVED lines=9> */
.L_x_41503:
        /* <DEDUP_REMOVED lines=12> */
.L_x_41504:
        /* <DEDUP_REMOVED lines=57> */
.L_x_41502:
[----:B------:R-:W-:Y:S01]  /*14d70*/  I2FP.F32.U32 R132, R142 ;  /* 0x0000008e00847245 */ /* 0x000fe20000201000 */
[----:B------:R-:W-:Y:S01]  /*14d80*/  FMUL.FTZ R0, R147, R0 ;  /* 0x0000000093007220 */ /* 0x000fe20000410000 */
[----:B------:R-:W-:Y:S01]  /*14d90*/  FMUL.FTZ R144, R121, R8 ;  /* 0x0000000879907220 */ /* 0x000fe20000410000 */
[----:B------:R-:W-:Y:S01]  /*14da0*/  FMUL.FTZ R145, R120, R9 ;  /* 0x0000000978917220 */ /* 0x000fe20000410000 */
[----:B------:R-:W-:Y:S01]  /*14db0*/  FMUL.FTZ R146, R157, R10 ;  /* 0x0000000a9d927220 */ /* 0x000fe20000410000 */
[----:B------:R-:W-:Y:S01]  /*14dc0*/  FFMA.FTZ R132, R132, R137, 1.1641532182693481445e-10 ;  /* 0x2f00000084847423 */ /* 0x000fe20000010089 */
[----:B------:R-:W-:-:S04]  /*14dd0*/  FMUL.FTZ R0, R0, UR5 ;  /* 0x0000000500007c20 */ /* 0x000fc80008410000 */
[----:B------:R-:W-:-:S04]  /*14de0*/  FSETP.GTU.FTZ.AND P5, PT, R132, UR4, PT ;  /* 0x0000000484007c0b */ /* 0x000fc8000bfbc000 */
[----:B------:R-:W-:Y:S02]  /*14df0*/  FSEL R0, R0, RZ, !P5 ;  /* 0x000000ff00007208 */ /* 0x000fe40006800000 */
[----:B------:R-:W-:-:S03]  /*14e00*/  PLOP3.LUT P4, PT, P5, PT, PT, 0x8, 0x80 ;  /* 0x000000000080781c */ /* 0x000fc60002f8e170 */
[----:B------:R-:W-:-:S10]  /*14e10*/  FMUL.FTZ R147, R0, R11 ;  /* 0x0000000b00937220 */ /* 0x000fd40000410000 */
.L_x_41492:
        /* <DEDUP_REMOVED lines=101> */
[----:B------:R-:W-:Y:S02]  /*15470*/  LOP3.LUT P1, RZ, R130, 0x1f, RZ, 0xc0, !PT ;  /* 0x0000001f82ff7812 */ /* 0x000fe4000782c0ff */
        /* <DEDUP_REMOVED lines=8> */
[----:B-1----:R-:W0:Y:S01]  /*15500*/  SHFL.BFLY PT, R153, R142, 0x8, 0x1f ;  /* 0x0d001f008e997f89 */ /* 0x002e2200000e0000 */
        /* <DEDUP_REMOVED lines=14> */
.L_x_41506:
[----:B------:R-:W-:Y:S05]  /*155f0*/  BSYNC.RECONVERGENT B0 ;  /* 0x0000000000007941 */ /* 0x000fea0003800200 */
.L_x_41505:
        /* <DEDUP_REMOVED lines=9> */
[----:B------:R-:W-:-:S05]  /*15690*/  IMAD.SHL.U32 R0, R130, 0x8, RZ ;  /* 0x0000000882007824 */ /* 0x000fca00078e00ff */
[----:B------:R-:W-:Y:S01]  /*156a0*/  LOP3.LUT R116, R0, 0xf8, RZ, 0xc0, !PT ;  /* 0x000000f800747812 */ /* 0x000fe200078ec0ff */
[----:B------:R-:W-:Y:S01]  /*156b0*/  HFMA2 R0, -RZ, RZ, 0, 5.340576171875e-05 ;  /* 0x00000380ff007431 */ /* 0x000fe200000001ff */
[----:B0-----:R-:W-:-:S04]  /*156c0*/  ULEA UR4, UR5, UR4, 0x18 ;  /* 0x0000000405047291 */ /* 0x001fc8000f8ec0ff */
[----:B------:R-:W-:-:S09]  /*156d0*/  @UP0 UIADD3 UR4, UPT, UPT, UR4, 0x40, URZ ;  /* 0x0000004004040890 */ /* 0x000fd2000fffe0ff */
[----:B------:R-:W0:Y:S03]  /*156e0*/  LDS.64 R116, [R116+UR4] ;  /* 0x0000000474747984 */ /* 0x000e260008000a00 */
.L_x_41508:
[----:B------:R-:W-:Y:S05]  /*156f0*/  BSYNC.RECONVERGENT B0 ;  /* 0x0000000000007941 */ /* 0x000fea0003800200 */
.L_x_41507:
        /* <DEDUP_REMOVED lines=33> */
[----:B-1----:R-:W-:Y:S02]  /*15910*/  IMAD.IADD R0, R121, 0x1, R134 ;  /* 0x0000000179007824 */ /* 0x002fe400078e0286 */
[----:B---3--:R-:W-:Y:S01]  /*15920*/  FADD.FTZ R117, R116, R117 ;  /* 0x0000007574757221 */ /* 0x008fe20000010000 */
[----:B------:R-:W-:Y:S01]  /*15930*/  I2FP.F32.S32 R134, R134 ;  /* 0x0000008600867245 */ /* 0x000fe20000201400 */
[----:B------:R-:W0:Y:S01]  /*15940*/  SHFL.DOWN PT, R136, R135, 0x1, 0x1f ;  /* 0x08201f0087887f89 */ /* 0x000e2200000e0000 */
[----:B------:R-:W-:Y:S01]  /*15950*/  FMUL.FTZ R119, R132, R119 ;  /* 0x0000007784777220 */ /* 0x000fe20000410000 */
[----:B------:R-:W-:-:S03]  /*15960*/  I2FP.F32.S32 R116, R0 ;  /* 0x0000000000747245 */ /* 0x000fc60000201400 */
[----:B------:R-:W-:-:S03]  /*15970*/  FMUL.FTZ R119, R119, R153 ;  /* 0x0000009977777220 */ /* 0x000fc60000410000 */
[----:B------:R-:W1:Y:S01]  /*15980*/  MUFU.RCP R116, R116 ;  /* 0x0000007400747308 */ /* 0x000e620000001000 */
        /* <DEDUP_REMOVED lines=8> */
[----:B------:R-:W0:Y:S01]  /*15a10*/  SHFL.IDX PT, R137, R120, RZ, 0x1f ;  /* 0x00001fff78897589 */ /* 0x000e2200000e0000 */
[----:B--2---:R-:W-:Y:S02]  /*15a20*/  FADD.FTZ R119, R117, R0 ;  /* 0x0000000075777221 */ /* 0x004fe40000010000 */
[----:B------:R-:W-:Y:S01]  /*15a30*/  FMUL.FTZ R135, R135, R134 ;  /* 0x0000008687877220 */ /* 0x000fe20000410000 */
[----:B------:R-:W1:Y:S03]  /*15a40*/  LDC R0, c[0x0][0x448] ;  /* 0x00011200ff007b82 */ /* 0x000e660000000800 */
        /* <DEDUP_REMOVED lines=8> */
[----:B------:R-:W0:Y:S01]  /*15ad0*/  @!P1 LDC.64 R92, c[0x0][0x3c0] ;  /* 0x0000f000ff5c9b82 */ /* 0x000e220000000a00 */
[C---:B------:R-:W-:Y:S01]  /*15ae0*/  FADD.FTZ R132, -R116.reuse, R99 ;  /* 0x0000006374847221 */ /* 0x040fe20000010100 */
[----:B------:R-:W-:Y:S01]  /*15af0*/  FADD.FTZ R121, -R116, R95 ;  /* 0x0000005f74797221 */ /* 0x000fe20000010100 */
[----:B------:R-:W-:Y:S01]  /*15b00*/  FSEL R95, R94, RZ, P2 ;  /* 0x000000ff5e5f7208 */ /* 0x000fe20001000000 */
[----:B-1----:R-:W-:Y:S01]  /*15b10*/  FFMA.FTZ R0, R135, UR13, R0 ;  /* 0x0000000d87007c23 */ /* 0x002fe20008010000 */
[C---:B------:R-:W-:Y:S01]  /*15b20*/  FADD.FTZ R94, -R116.reuse, R100 ;  /* 0x00000064745e7221 */ /* 0x040fe20000010100 */
[C---:B------:R-:W-:Y:S01]  /*15b30*/  FADD.FTZ R134, -R116.reuse, R101 ;  /* 0x0000006574867221 */ /* 0x040fe20000010100 */
[----:B------:R-:W-:Y:S01]  /*15b40*/  FADD.FTZ R96, -R116, R96 ;  /* 0x0000006074607221 */ /* 0x000fe20000010100 */
[----:B------:R-:W1:Y:S01]  /*15b50*/  @!P1 LDC.64 R98, c[0x0][0x3c8] ;  /* 0x0000f200ff629b82 */ /* 0x000e620000000a00 */
[----:B------:R-:W-:Y:S01]  /*15b60*/  FADD.FTZ R0, R0, R95 ;  /* 0x0000005f00007221 */ /* 0x000fe20000010000 */
[C---:B------:R-:W-:Y:S01]  /*15b70*/  FADD.FTZ R119, -R116.reuse, R97 ;  /* 0x0000006174777221 */ /* 0x040fe20000010100 */
[C---:B------:R-:W-:Y:S01]  /*15b80*/  FADD.FTZ R135, -R116.reuse, R102 ;  /* 0x0000006674877221 */ /* 0x040fe20000010100 */
[C---:B------:R-:W-:Y:S01]  /*15b90*/  FADD.FTZ R136, -R116.reuse, R103 ;  /* 0x0000006774887221 */ /* 0x040fe20000010100 */
[----:B------:R-:W2:Y:S01]  /*15ba0*/  MUFU.RSQ R161, R0 ;  /* 0x0000000000a17308 */ /* 0x000ea20000001400 */
[C---:B------:R-:W-:Y:S01]  /*15bb0*/  FADD.FTZ R104, -R116.reuse, R104 ;  /* 0x0000006874687221 */ /* 0x040fe20000010100 */
[C---:B------:R-:W-:Y:S01]  /*15bc0*/  FADD.FTZ R105, -R116.reuse, R105 ;  /* 0x0000006974697221 */ /* 0x040fe20000010100 */
[----:B------:R-:W3:Y:S01]  /*15bd0*/  LDC.64 R100, c[0x0][0x428] ;  /* 0x00010a00ff647b82 */ /* 0x000ee20000000a00 */
        /* <DEDUP_REMOVED lines=10> */
[C---:B------:R-:W-:Y:S01]  /*15c80*/  FADD.FTZ R115, -R116.reuse, R115 ;  /* 0x0000007374737221 */ /* 0x040fe20000010100 */
[C---:B------:R-:W-:Y:S01]  /*15c90*/  FADD.FTZ R150, -R116.reuse, R144 ;  /* 0x0000009074967221 */ /* 0x040fe20000010100 */
[C---:B------:R-:W-:Y:S01]  /*15ca0*/  FADD.FTZ R152, -R116.reuse, R145 ;  /* 0x0000009174987221 */ /* 0x040fe20000010100 */
[C---:B------:R-:W-:Y:S01]  /*15cb0*/  FADD.FTZ R154, -R116.reuse, R146 ;  /* 0x00000092749a7221 */ /* 0x040fe20000010100 */
[----:B------:R-:W-:Y:S01]  /*15cc0*/  FADD.FTZ R116, -R116, R147 ;  /* 0x0000009374747221 */ /* 0x000fe20000010100 */
[----:B-1----:R-:W-:Y:S01]  /*15cd0*/  @!P1 IMAD.WIDE R98, R122, 0x4, R98 ;  /* 0x000000047a629825 */ /* 0x002fe200078e0262 */
[----:B------:R0:W-:Y:S03]  /*15ce0*/  @!P1 STG.E desc[UR8][R92.64], R137 ;  /* 0x000000895c009986 */ /* 0x0001e6000c101908 */
[C---:B--2---:R-:W-:Y:S01]  /*15cf0*/  FMUL.FTZ R95, R161.reuse, R120 ;  /* 0x00000078a15f7220 */ /* 0x044fe20000410000 */
        /* <DEDUP_REMOVED lines=14> */
[C---:B0-----:R-:W-:Y:S01]  /*15de0*/  FMUL.FTZ R137, R161.reuse, R106 ;  /* 0x0000006aa1897220 */ /* 0x041fe20000410000 */
        /* <DEDUP_REMOVED lines=14> */
[----:B---3--:R-:W-:-:S04]  /*15ed0*/  IMAD.WIDE.U32 R104, R131, 0x10, R100 ;  /* 0x0000001083687825 */ /* 0x008fc800078e0064 */
        /* <DEDUP_REMOVED lines=8> */
[----:B------:R-:W-:Y:S01]  /*15f60*/  IMAD.WIDE.U32 R108, R139, 0x10, R100 ;  /* 0x000000108b6c7825 */ /* 0x000fe200078e0064 */
[----:B0-----:R-:W0:Y:S03]  /*15f70*/  LDC.64 R160, c[0x0][0x380] ;  /* 0x0000e000ffa07b82 */ /* 0x001e260000000a00 */
        /* <DEDUP_REMOVED lines=8> */
[----:B------:R2:W-:Y:S01]  /*16000*/  STG.E.128 desc[UR8][R106.64], R96 ;  /* 0x000000606a007986 */ /* 0x0005e2000c101d08 */
[----:B------:R-:W-:-:S04]  /*16010*/  IMAD.WIDE.U32 R114, R149, 0x10, R100 ;  /* 0x0000001095727825 */ /* 0x000fc800078e0064 */
[----:B------:R-:W-:-:S04]  /*16020*/  IMAD.WIDE.U32 R116, R151, 0x10, R100 ;  /* 0x0000001097747825 */ /* 0x000fc800078e0064 */
        /* <DEDUP_REMOVED lines=8> */
[----:B------:R-:W-:Y:S01]  /*160b0*/  FFMA.FTZ R105, R152, R65, R37 ;  /* 0x0000004198697223 */ /* 0x000fe20000010025 */
[----:B------:R1:W-:Y:S01]  /*160c0*/  STG.E.128 desc[UR8][R108.64], R100 ;  /* 0x000000646c007986 */ /* 0x0003e2000c101d08 */
[----:B0-----:R-:W-:Y:S01]  /*160d0*/  IADD3 R122, PT, PT, R122, R160, RZ ;  /* 0x000000a07a7a7210 */ /* 0x001fe20007ffe0ff */
        /* <DEDUP_REMOVED lines=10> */
[----:B------:R1:W-:Y:S02]  /*16180*/  STG.E.128 desc[UR8][R116.64], R104 ;  /* 0x0000006874007986 */ /* 0x0003e4000c101d08 */
[----:B------:R-:W-:Y:S05]  /*16190*/  @!P1 BRA `(.L_x_41509) ;  /* 0xfffffea800709947 */ /* 0x000fea000383ffff */
[----:B------:R-:W-:Y:S05]  /*161a0*/  EXIT ;  /* 0x000000000000794d */ /* 0x000fea0003800000 */
.L_x_41510:
        /* <DEDUP_REMOVED lines=13> */
.L_x_42448:


//--------------------- .text._ZN10layer_norm13ln_fwd_kernelINS_13Kernel_traitsIfffffjLj7168ELj1ELj1ELj8ELj16ENS_18Kernel_traits_baseILj7168EfffffjLj256EEEEELb1ELb1ELb1ELb0EEEvNS_9FwdParamsE --------------------------
	.section	.text._ZN10layer_norm13ln_fwd_kernelINS_13Kernel_traitsIfffffjLj7168ELj1ELj1ELj8ELj16ENS_18Kernel_traits_baseILj7168EfffffjLj256EEEEELb1ELb1ELb1ELb0EEEvNS_9FwdParamsE,"ax",@progbits
	.align	128
        .global         _ZN10layer_norm13ln_fwd_kernelINS_13Kernel_traitsIfffffjLj7168ELj1ELj1ELj8ELj16ENS_18Kernel_traits_baseILj7168EfffffjLj256EEEEELb1ELb1ELb1ELb0EEEvNS_9FwdParamsE
        .type           _ZN10layer_norm13ln_fwd_kernelINS_13Kernel_traitsIfffffjLj7168ELj1ELj1ELj8ELj16ENS_18Kernel_traits_baseILj7168EfffffjLj256EEEEELb1ELb1ELb1ELb0EEEvNS_9FwdParamsE,@function
        .size           _ZN10layer_norm13ln_fwd_kernelINS_13Kernel_traitsIfffffjLj7168ELj1ELj1ELj8ELj16ENS_18Kernel_traits_baseILj7168EfffffjLj256EEEEELb1ELb1ELb1ELb0EEEvNS_9FwdParamsE,(.L_x_42449 - _ZN10layer_norm13ln_fwd_kernelINS_13Kernel_traitsIfffffjLj7168ELj1ELj1ELj8ELj16ENS_18Kernel_traits_baseILj7168EfffffjLj256EEEEELb1ELb1ELb1ELb0EEEvNS_9FwdParamsE)
        .other          _ZN10layer_norm13ln_fwd_kernelINS_13Kernel_traitsIfffffjLj7168ELj1ELj1ELj8ELj16ENS_18Kernel_traits_baseILj7168EfffffjLj256EEEEELb1ELb1ELb1ELb0EEEvNS_9FwdParamsE,@"STO_CUDA_ENTRY STV_DEFAULT"
_ZN10layer_norm13ln_fwd_kernelINS_13Kernel_traitsIfffffjLj7168ELj1ELj1ELj8ELj16ENS_18Kernel_traits_baseILj7168EfffffjLj256EEEEELb1ELb1ELb1ELb0EEEvNS_9FwdParamsE:
.text._ZN10layer_norm13ln_fwd_kernelINS_13Kernel_traitsIfffffjLj7168ELj1ELj1ELj8ELj16ENS_18Kernel_traits_baseILj7168EfffffjLj256EEEEELb1ELb1ELb1ELb0EEEvNS_9FwdParamsE:
        /* <DEDUP_REMOVED lines=23> */
[----:B------:R-:W-:Y:S02]  /*0170*/  LEA.HI R88, R88, R9, RZ, 0x2 ;  /* 0x0000000958587211 */ /* 0x000fe400078f10ff */
[----:B------:R-:W-:-:S04]  /*0180*/  LOP3.LUT R125, R115, 0xff, RZ, 0x3c, !PT ;  /* 0x000000ff737d7812 */ /* 0x000fc800078e3cff */
[----:B------:R-:W-:Y:S01]  /*0190*/  LEA.HI.SX32 R125, R88, R125, 0x1e ;  /* 0x0000007d587d7211 */ /* 0x000fe200078ff2ff */
[----:B0-----:R-:W-:Y:S01]  /*01a0*/  IMAD.U32 R124, RZ, RZ, UR4 ;  /* 0x00000004ff7c7e24 */ /* 0x001fe2000f8e00ff */
[----:B-1----:R-:W-:-:S04]  /*01b0*/  @P0 IADD3 R0, P1, PT, R4, R7, RZ ;  /* 0x0000000704000210 */ /* 0x002fc80007f3e0ff */
[----:B------:R-:W-:-:S04]  /*01c0*/  @P0 IADD3.X R127, PT, PT, RZ, R5, RZ, P1, !PT ;  /* 0x00000005ff7f0210 */ /* 0x000fc80000ffe4ff */
        /* <DEDUP_REMOVED lines=46> */
[----:B------:R2:W5:Y:S04]  /*04b0*/  @P2 LDG.E.128 R32, desc[UR6][R92.64] ;  /* 0x000000065c202981 */ /* 0x000568000c1e1d00 */
[C---:B-1----:R-:W-:Y:S01]  /*04c0*/  @P3 IMAD.WIDE.U32 R96, R115.reuse, 0x10, R96 ;  /* 0x0000001073603825 */ /* 0x042fe200078e0060 */
[----:B------:R2:W5:Y:S03]  /*04d0*/  @P2 LDG.E.128 R36, desc[UR6][R94.64] ;  /* 0x000000065e242981 */ /* 0x000566000c1e1d00 */
[C---:B0-----:R-:W-:Y:S01]  /*04e0*/  @P3 IMAD.WIDE.U32 R98, R115.reuse, 0x10, R98 ;  /* 0x0000001073623825 */ /* 0x041fe200078e0062 */
        /* <DEDUP_REMOVED lines=15> */
[----:B------:R-:W-:Y:S01]  /*05e0*/  @P5 IMAD.WIDE.U32 R112, R115, 0x10, R112 ;  /* 0x0000001073705825 */ /* 0x000fe200078e0070 */
[----:B------:R2:W5:Y:S04]  /*05f0*/  @P5 LDG.E.128 R68, desc[UR6][R110.64] ;  /* 0x000000066e445981 */ /* 0x000568000c1e1d00 */
        /* <DEDUP_REMOVED lines=14> */
.L_x_41512:
        /* <DEDUP_REMOVED lines=30> */
[----:B------:R-:W5:Y:S02]  /*08c0*/  @P2 LDG.E.128 R36, desc[UR6][R46.64] ;  /* 0x000000062e242981 */ /* 0x000f64000c1e1d00 */
[----:B------:R-:W1:Y:S01]  /*08d0*/  @P4 LDC.64 R10, c[0x0][0x3e8] ;  /* 0x0000fa00ff0a4b82 */ /* 0x000e620000000a00 */
[----:B--2---:R-:W-:-:S07]  /*08e0*/  @P3 IMAD.WIDE.U32 R56, R115, 0x10, R56 ;  /* 0x0000001073383825 */ /* 0x004fce00078e0038 */
        /* <DEDUP_REMOVED lines=9> */
[----:B------:R-:W1:Y:S03]  /*0980*/  @P6 LDC.64 R98, c[0x0][0x3d0] ;  /* 0x0000f400ff626b82 */ /* 0x000e660000000a00 */
[----:B------:R-:W-:Y:S01]  /*0990*/  @P4 VIADD R115, R115, 0x100 ;  /* 0x0000010073734836 */ /* 0x000fe20000000000 */
[----:B------:R-:W5:Y:S03]  /*09a0*/  @P4 LDG.E.128 R60, desc[UR6][R92.64] ;  /* 0x000000065c3c4981 */ /* 0x000f66000c1e1d00 */
[C---:B--2---:R-:W-:Y:S01]  /*09b0*/  @P5 IMAD.WIDE.U32 R94, R115.reuse, 0x10, R68 ;  /* 0x00000010735e5825 */ /* 0x044fe200078e0044 */
[----:B------:R-:W2:Y:S04]  /*09c0*/  @P6 LDC.64 R100, c[0x0][0x3e8] ;  /* 0x0000fa00ff646b82 */ /* 0x000ea80000000a00 */
[----:B------:R-:W5:Y:S01]  /*09d0*/  @P5 LDG.E.128 R64, desc[UR6][R94.64] ;  /* 0x000000065e405981 */ /* 0x000f62000c1e1d00 */
[----:B---3--:R-:W-:-:S04]  /*09e0*/  @P5 IMAD.WIDE.U32 R96, R115, 0x10, R70 ;  /* 0x0000001073605825 */ /* 0x008fc800078e0046 */
[----:B------:R-:W-:Y:S01]  /*09f0*/  @P5 VIADD R115, R115, 0x100 ;  /* 0x0000010073735836 */ /* 0x000fe20000000000 */
[----:B------:R-:W5:Y:S03]  /*0a00*/  @P5 LDG.E.128 R72, desc[UR6][R96.64] ;  /* 0x0000000660485981 */ /* 0x000f66000c1e1d00 */
        /* <DEDUP_REMOVED lines=18> */
.L_x_41513:
[----:B------:R-:W-:Y:S05]  /*0b30*/  BSYNC.RECONVERGENT B0 ;  /* 0x0000000000007941 */ /* 0x000fea0003800200 */
.L_x_41511:
[----:B------:R-:W0:Y:S02]  /*0b40*/  LDCU UR4, c[0x0][0x384] ;  /* 0x00007080ff0477ac */ /* 0x000e240008000800 */
[----:B0-----:R-:W-:-:S13]  /*0b50*/  ISETP.GE.AND P0, PT, R124, UR4, PT ;  /* 0x000000047c007c0c */ /* 0x001fda000bf06270 */
[----:B------:R-:W-:Y:S05]  /*0b60*/  @P0 EXIT ;  /* 0x000000000000094d */ /* 0x000fea0003800000 */
[----:B------:R-:W0:Y:S01]  /*0b70*/  LDCU UR4, c[0x0][0x360] ;  /* 0x00006c00ff0477ac */ /* 0x000e220008000800 */
[----:B------:R-:W-:Y:S01]  /*0b80*/  IMAD.HI.U32 R91, R150, -0x2daee0ad, RZ ;  /* 0xd2511f53965b7827 */ /* 0x000fe200078e00ff */
[----:B-----5:R-:W-:-:S03]  /*0b90*/  IADD3 R94, PT, PT, R2, -0x61c88647, RZ ;  /* 0x9e3779b9025e7810 */ /* 0x020fc60007ffe0ff */
[----:B------:R-:W-:Y:S01]  /*0ba0*/  HFMA2 R129, -RZ, RZ, 0, 0 ;  /* 0x00000000ff817431 */ /* 0x000fe200000001ff */
[----:B------:R-:W-:Y:S01]  /*0bb0*/  LOP3.LUT R98, R89, 0xe0, RZ, 0xc0, !PT ;  /* 0x000000e059627812 */ /* 0x000fe200078ec0ff */
[----:B------:R-:W-:Y:S01]  /*0bc0*/  IMAD R96, R150, -0x2daee0ad, RZ ;  /* 0xd2511f5396607824 */ /* 0x000fe200078e02ff */
[----:B------:R-:W-:Y:S01]  /*0bd0*/  LOP3.LUT R91, R91, R3, RZ, 0x3c, !PT ;  /* 0x000000035b5b7212 */ /* 0x000fe200078e3cff */
[----:B------:R-:W-:Y:S01]  /*0be0*/  VIADD R97, R3, 0xbb67ae85 ;  /* 0xbb67ae8503617836 */ /* 0x000fe20000000000 */
[----:B------:R-:W-:Y:S01]  /*0bf0*/  LOP3.LUT R143, R0, 0x3, RZ, 0xc0, !PT ;  /* 0x00000003008f7812 */ /* 0x000fe200078ec0ff */
[----:B------:R-:W1:Y:S02]  /*0c00*/  LDCU UR10, c[0x0][0x404] ;  /* 0x00008080ff0a77ac */ /* 0x000e640008000800 */
[C---:B------:R-:W-:Y:S01]  /*0c10*/  IMAD.HI.U32 R92, R91.reuse, -0x326172a9, RZ ;  /* 0xcd9e8d575b5c7827 */ /* 0x040fe200078e00ff */
[----:B------:R-:W2:Y:S03]  /*0c20*/  LDCU.U8 UR11, c[0x0][0x410] ;  /* 0x00008200ff0b77ac */ /* 0x000ea60008000000 */
[----:B------:R-:W-:Y:S01]  /*0c30*/  IMAD R91, R91, -0x326172a9, RZ ;  /* 0xcd9e8d575b5b7824 */ /* 0x000fe200078e02ff */
[----:B------:R-:W3:Y:S01]  /*0c40*/  LDCU UR14, c[0x0][0x400] ;  /* 0x00008000ff0e77ac */ /* 0x000ee20008000800 */
[----:B0-----:R-:W-:Y:S01]  /*0c50*/  IMAD R151, R124, UR4, R89 ;  /* 0x000000047c977c24 */ /* 0x001fe2000f8e0259 */
[----:B------:R-:W0:Y:S03]  /*0c60*/  LDCU.64 UR12, c[0x0][0x408] ;  /* 0x00008100ff0c77ac */ /* 0x000e260008000a00 */
[C---:B------:R-:W-:Y:S01]  /*0c70*/  IMAD.HI.U32 R90, R151.reuse, -0x326172a9, RZ ;  /* 0xcd9e8d57975a7827 */ /* 0x040fe200078e00ff */
[----:B------:R-:W4:Y:S03]  /*0c80*/  LDCU.64 UR8, c[0x0][0x3a0] ;  /* 0x00007400ff0877ac */ /* 0x000f260008000a00 */
[----:B------:R-:W-:Y:S01]  /*0c90*/  IMAD R93, R151, -0x326172a9, RZ ;  /* 0xcd9e8d57975d7824 */ /* 0x000fe200078e02ff */
[----:B------:R-:W-:Y:S01]  /*0ca0*/  LOP3.LUT R90, R127, R90, R2, 0x96, !PT ;  /* 0x0000005a7f5a7212 */ /* 0x000fe200078e9602 */
[----:B------:R-:W-:-:S03]  /*0cb0*/  UPLOP3.LUT UP1, UPT, UPT, UPT, UPT, 0x40, 0x4 ;  /* 0x000000000004789c */ /* 0x000fc60003f2e870 */
[----:B------:R-:W-:Y:S01]  /*0cc0*/  LOP3.LUT R92, R94, R93, R92, 0x96, !PT ;  /* 0x0000005d5e5c7212 */ /* 0x000fe200078e965c */
[----:B------:R-:W-:Y:S01]  /*0cd0*/  IMAD.HI.U32 R95, R90, -0x2daee0ad, RZ ;  /* 0xd2511f535a5f7827 */ /* 0x000fe200078e00ff */
[----:B------:R-:W-:-:S03]  /*0ce0*/  IADD3 R93, PT, PT, R2, 0x3c6ef372, RZ ;  /* 0x3c6ef372025d7810 */ /* 0x000fc60007ffe0ff */
        /* <DEDUP_REMOVED lines=30> */
[----:B------:R-:W-:Y:S01]  /*0ed0*/  IMAD.SHL.U32 R93, R89, 0x20, RZ ;  /* 0x00000020595d7824 */ /* 0x000fe200078e00ff */
[----:B------:R-:W-:Y:S01]  /*0ee0*/  LOP3.LUT R91, R97, R96, R91, 0x96, !PT ;  /* 0x00000060615b7212 */ /* 0x000fe200078e965b */
[----:B------:R-:W-:Y:S01]  /*0ef0*/  VIADD R94, R3, 0x646e171e ;  /* 0x646e171e035e7836 */ /* 0x000fe20000000000 */
[----:B------:R-:W-:Y:S01]  /*0f00*/  SHF.R.S32.HI R96, RZ, 0x2, R88 ;  /* 0x00000002ff607819 */ /* 0x000fe20000011458 */
[----:B------:R-:W-:Y:S01]  /*0f10*/  IMAD R95, R95, -0x326172a9, RZ ;  /* 0xcd9e8d575f5f7824 */ /* 0x000fe200078e02ff */
[----:B------:R-:W-:Y:S01]  /*0f20*/  LOP3.LUT R100, R93, 0x3e0, RZ, 0xc0, !PT ;  /* 0x000003e05d647812 */ /* 0x000fe200078ec0ff */
[----:B------:R-:W-:Y:S01]  /*0f30*/  IMAD R93, R90, -0x2daee0ad, RZ ;  /* 0xd2511f535a5d7824 */ /* 0x000fe200078e02ff */
[----:B------:R-:W-:Y:S01]  /*0f40*/  LOP3.LUT R97, R96, 0xff, RZ, 0xc0, !PT ;  /* 0x000000ff60617812 */ /* 0x000fe200078ec0ff */
[----:B------:R-:W-:Y:S01]  /*0f50*/  IMAD.HI.U32 R90, R92, -0x2daee0ad, RZ ;  /* 0xd2511f535c5a7827 */ /* 0x000fe200078e00ff */
[----:B------:R-:W-:Y:S02]  /*0f60*/  IADD3 R89, PT, PT, R2, -0x4ab325aa, RZ ;  /* 0xb54cda5602597810 */ /* 0x000fe40007ffe0ff */
[----:B------:R-:W-:Y:S01]  /*0f70*/  VIADDMNMX R98, R97, -R98, RZ, !PT ;  /* 0x8000006261627246 */ /* 0x000fe200078001ff */
[----:B------:R-:W-:Y:S01]  /*0f80*/  IMAD.HI.U32 R88, R91, -0x326172a9, RZ ;  /* 0xcd9e8d575b587827 */ /* 0x000fe200078e00ff */
[----:B------:R-:W-:-:S02]  /*0f90*/  LOP3.LUT R90, R94, R93, R90, 0x96, !PT ;  /* 0x0000005d5e5a7212 */ /* 0x000fc400078e965a */
[----:B------:R-:W-:Y:S01]  /*0fa0*/  SHF.R.U32.HI R96, RZ, 0x1, R96 ;  /* 0x00000001ff607819 */ /* 0x000fe20000011660 */
[----:B------:R-:W-:Y:S01]  /*0fb0*/  IMAD R94, R91, -0x326172a9, RZ ;  /* 0xcd9e8d575b5e7824 */ /* 0x000fe200078e02ff */
[----:B------:R-:W-:Y:S01]  /*0fc0*/  LOP3.LUT R88, R89, R95, R88, 0x96, !PT ;  /* 0x0000005f59587212 */ /* 0x000fe200078e9658 */
[----:B------:R-:W-:Y:S01]  /*0fd0*/  VIADD R93, R2, 0x5384540f ;  /* 0x5384540f025d7836 */ /* 0x000fe20000000000 */
[----:B------:R-:W-:Y:S01]  /*0fe0*/  VIADDMNMX R100, R97, -R100, RZ, !PT ;  /* 0x8000006461647246 */ /* 0x000fe200078001ff */
[----:B------:R-:W-:Y:S01]  /*0ff0*/  IMAD.HI.U32 R89, R90, -0x326172a9, RZ ;  /* 0xcd9e8d575a597827 */ /* 0x000fe200078e00ff */
[----:B------:R-:W-:Y:S02]  /*1000*/  LOP3.LUT R97, R96, 0x7fffff80, RZ, 0xc0, !PT ;  /* 0x7fffff8060617812 */ /* 0x000fe400078ec0ff */
[----:B------:R-:W-:Y:S01]  /*1010*/  VIMNMX R98, PT, PT, R98, 0x20, PT ;  /* 0x0000002062627848 */ /* 0x000fe20003fe0100 */
[----:B------:R-:W-:Y:S01]  /*1020*/  IMAD R92, R92, -0x2daee0ad, RZ ;  /* 0xd2511f535c5c7824 */ /* 0x000fe200078e02ff */
[----:B------:R-:W-:Y:S01]  /*1030*/  LOP3.LUT R89, R93, R94, R89, 0x96, !PT ;  /* 0x0000005e5d597212 */ /* 0x000fe200078e9659 */
[----:B------:R-:W-:Y:S01]  /*1040*/  IMAD.HI.U32 R91, R88, -0x2daee0ad, RZ ;  /* 0xd2511f53585b7827 */ /* 0x000fe200078e00ff */
[----:B------:R-:W-:-:S02]  /*1050*/  IADD3 R94, PT, PT, R3, -0x24c28bd8, RZ ;  /* 0xdb3d7428035e7810 */ /* 0x000fc40007ffe0ff */
[----:B------:R-:W-:Y:S01]  /*1060*/  VIMNMX R100, PT, PT, R100, 0x20, PT ;  /* 0x0000002064647848 */ /* 0x000fe20003fe0100 */
[----:B------:R-:W-:Y:S02]  /*1070*/  VIADD R95, R3, 0x1fd5c5a3 ;  /* 0x1fd5c5a3035f7836 */ /* 0x000fe40000000000 */
[----:B------:R-:W-:Y:S02]  /*1080*/  IMAD R98, R98, 0x4, R97 ;  /* 0x0000000462627824 */ /* 0x000fe400078e0261 */
[----:B------:R-:W-:Y:S01]  /*1090*/  IMAD R93, R90, -0x326172a9, RZ ;  /* 0xcd9e8d575a5d7824 */ /* 0x000fe200078e02ff */
[----:B------:R-:W-:Y:S01]  /*10a0*/  LOP3.LUT R91, R95, R92, R91, 0x96, !PT ;  /* 0x0000005c5f5b7212 */ /* 0x000fe200078e965b */
[----:B------:R-:W-:Y:S01]  /*10b0*/  IMAD R95, R88, -0x2daee0ad, RZ ;  /* 0xd2511f53585f7824 */ /* 0x000fe200078e02ff */
[----:B------:R-:W-:Y:S01]  /*10c0*/  I2FP.F32.U32 R98, R98 ;  /* 0x0000006200627245 */ /* 0x000fe20000201000 */
[----:B------:R-:W-:-:S03]  /*10d0*/  IMAD.HI.U32 R92, R89, -0x2daee0ad, RZ ;  /* 0xd2511f53595c7827 */ /* 0x000fc600078e00ff */
[----:B------:R0:W0:Y:S01]  /*10e0*/  MUFU.RCP R126, R98 ;  /* 0x00000062007e7308 */ /* 0x0000220000001000 */
        /* <DEDUP_REMOVED lines=8> */
[----:B------:R-:W-:Y:S01]  /*1170*/  IMAD.HI.U32 R141, R88, -0x2daee0ad, RZ ;  /* 0xd2511f53588d7827 */ /* 0x000fe200078e00ff */
[----:B------:R-:W-:-:S03]  /*1180*/  LOP3.LUT R139, R93, R94, R139, 0x96, !PT ;  /* 0x0000005e5d8b7212 */ /* 0x000fc600078e968b */
[----:B------:R-:W-:Y:S02]  /*1190*/  VIADD R89, R3, 0x96a522ad ;  /* 0x96a522ad03597836 */ /* 0x000fe40000000000 */
[----:B------:R-:W-:Y:S02]  /*11a0*/  IMAD R128, R100, 0x4, R97 ;  /* 0x0000000464807824 */ /* 0x000fe400078e0261 */
[----:B------:R-:W-:Y:S01]  /*11b0*/  IMAD R144, R92, -0x326172a9, RZ ;  /* 0xcd9e8d575c907824 */ /* 0x000fe200078e02ff */
[----:B------:R-:W-:Y:S01]  /*11c0*/  LOP3.LUT R141, R89, R90, R141, 0x96, !PT ;  /* 0x0000005a598d7212 */ /* 0x000fe200078e968d */
[----:B01234-:R-:W-:-:S07]  /*11d0*/  IMAD R142, R88, -0x2daee0ad, RZ ;  /* 0xd2511f53588e7824 */ /* 0x01ffce00078e02ff */
.L_x_41889:
        /* <DEDUP_REMOVED lines=11> */
[----:B------:R-:W-:-:S04]  /*1290*/  @P3 VIADD R136, R0, 0xffffffff ;  /* 0xffffffff00883836 */ /* 0x000fc80000000000 */
[-C--:B--2---:R-:W-:Y:S02]  /*12a0*/  @P3 IMAD R135, R136, R133.reuse, RZ ;  /* 0x0000008588873224 */ /* 0x084fe400078e02ff */
[----:B------:R-:W-:-:S03]  /*12b0*/  IMAD R136, R124, R133, RZ ;  /* 0x000000857c887224 */ /* 0x000fc600078e02ff */
[----:B------:R-:W-:Y:S02]  /*12c0*/  @P3 SHF.R.S32.HI R140, RZ, 0x1f, R135 ;  /* 0x0000001fff8c3819 */ /* 0x000fe40000011487 */
[----:B------:R-:W-:Y:S02]  /*12d0*/  SHF.R.S32.HI R145, RZ, 0x1f, R136 ;  /* 0x0000001fff917819 */ /* 0x000fe40000011488 */
[----:B------:R-:W-:Y:S01]  /*12e0*/  @P3 LEA.HI R147, R140, R135, RZ, 0x2 ;  /* 0x000000878c933211 */ /* 0x000fe200078f10ff */
[----:B------:R-:W-:Y:S01]  /*12f0*/  IMAD.MOV.U32 R135, RZ, RZ, RZ ;  /* 0x000000ffff877224 */ /* 0x000fe200078e00ff */
        /* <DEDUP_REMOVED lines=10> */
.L_x_41516:
[----:B------:R-:W-:Y:S05]  /*13a0*/  BRA.U !UP0, `(.L_x_41517) ;  /* 0x0000001908647547 */ /* 0x000fea000b800000 */
[----:B------:R-:W0:Y:S02]  /*13b0*/  LDC.64 R116, c[0x0][0x3a0] ;  /* 0x0000e800ff747b82 */ /* 0x000e240000000a00 */
[----:B0-----:R-:W-:-:S06]  /*13c0*/  IMAD.WIDE.U32 R116, R136, 0x10, R116 ;  /* 0x0000001088747825 */ /* 0x001fcc00078e0074 */
[----:B------:R-:W2:Y:S01]  /*13d0*/  LDG.E.128 R116, desc[UR6][R116.64] ;  /* 0x0000000674747981 */ /* 0x000ea2000c1e1d00 */
[----:B------:R-:W-:-:S13]  /*13e0*/  ISETP.GT.AND P1, PT, R0, RZ, PT ;  /* 0x000000ff0000720c */ /* 0x000fda0003f24270 */
[----:B------:R-:W-:Y:S01]  /*13f0*/  @!P1 MOV R114, R143 ;  /* 0x0000008f00729202 */ /* 0x000fe20000000f00 */
[----:B------:R-:W-:Y:S02]  /*1400*/  @!P1 IMAD.MOV.U32 R140, RZ, RZ, R142 ;  /* 0x000000ffff8c9224 */ /* 0x000fe400078e008e */
[----:B--2---:R-:W-:Y:S01]  /*1410*/  @!P1 IMAD.MOV.U32 R112, RZ, RZ, R116 ;  /* 0x000000ffff709224 */ /* 0x004fe200078e0074 */
        /* <DEDUP_REMOVED lines=17> */
.L_x_41521:
        /* <DEDUP_REMOVED lines=13> */
.L_x_41523:
[----:B------:R-:W-:Y:S05]  /*1600*/  BSYNC.RECONVERGENT B2 ;  /* 0x0000000000027941 */ /* 0x000fea0003800200 */
.L_x_41522:
        /* <DEDUP_REMOVED lines=9> */
[C---:B------:R-:W-:Y:S02]  /*16a0*/  VIADD R137, R2.reuse, 0x3c6ef372 ;  /* 0x3c6ef37202897836 */ /* 0x040fe40000000000 */
        /* <DEDUP_REMOVED lines=48> */
[----:B------:R-:W-:-:S07]  /*19b0*/  IMAD.MOV.U32 R112, RZ, RZ, R142 ;  /* 0x000000ffff707224 */ /* 0x000fce00078e008e */
.L_x_41520:
[----:B------:R-:W-:Y:S05]  /*19c0*/  BSYNC.RECONVERGENT B1 ;  /* 0x0000000000017941 */ /* 0x000fea0003800200 */
.L_x_41519:
        /* <DEDUP_REMOVED lines=8> */
[----:B------:R-:W-:-:S07]  /*1a50*/  FFMA.FTZ R112, R113, R12, R116 ;  /* 0x0000000c71707223 */ /* 0x000fce0000010074 */
.L_x_41518:
        /* <DEDUP_REMOVED lines=16> */
.L_x_41527:
        /* <DEDUP_REMOVED lines=13> */
.L_x_41529:
[----:B------:R-:W-:Y:S05]  /*1c30*/  BSYNC.RECONVERGENT B2 ;  /* 0x0000000000027941 */ /* 0x000fea0003800200 */
.L_x_41528:
        /* <DEDUP_REMOVED lines=59> */
[----:B------:R-:W-:-:S07]  /*1ff0*/  IMAD.MOV.U32 R140, RZ, RZ, R142 ;  /* 0x000000ffff8c7224 */ /* 0x000fce00078e008e */
.L_x_41526:
[----:B------:R-:W-:Y:S05]  /*2000*/  BSYNC.RECONVERGENT B1 ;  /* 0x0000000000017941 */ /* 0x000fea0003800200 */
.L_x_41525:
        /* <DEDUP_REMOVED lines=8> */
[----:B------:R-:W-:-:S07]  /*2090*/  FFMA.FTZ R113, R114, R13, R117 ;  /* 0x0000000d72717223 */ /* 0x000fce0000010075 */
.L_x_41524:
        /* <DEDUP_REMOVED lines=16> */
.L_x_41533:
        /* <DEDUP_REMOVED lines=13> */
.L_x_41535:
[----:B------:R-:W-:Y:S05]  /*2270*/  BSYNC.RECONVERGENT B2 ;  /* 0x0000000000027941 */ /* 0x000fea0003800200 */
.L_x_41534:
        /* <DEDUP_REMOVED lines=55> */
[----:B------:R-:W-:-:S03]  /*25f0*/  LOP3.LUT R139, R139, R142, R145, 0x96, !PT ;  /* 0x0000008e8b8b7212 */ /* 0x000fc600078e9691 */
[----:B------:R-:W-:Y:S01]  /*2600*/  IMAD.MOV.U32 R142, RZ, RZ, RZ ;  /* 0x000000ffff8e7224 */ /* 0x000fe200078e00ff */
[----:B------:R-:W-:Y:S01]  /*2610*/  LOP3.LUT R141, R141, R114, R147, 0x96, !PT ;  /* 0x000000728d8d7212 */ /* 0x000fe200078e9693 */
[----:B------:R-:W-:Y:S01]  /*2620*/  IMAD.MOV.U32 R114, RZ, RZ, R140 ;  /* 0x000000ffff727224 */ /* 0x000fe200078e008c */
[----:B------:R-:W-:-:S07]  /*2630*/  MOV R140, R146 ;  /* 0x00000092008c7202 */ /* 0x000fce0000000f00 */
.L_x_41532:
[----:B------:R-:W-:Y:S05]  /*2640*/  BSYNC.RECONVERGENT B1 ;  /* 0x0000000000017941 */ /* 0x000fea0003800200 */
.L_x_41531:
        /* <DEDUP_REMOVED lines=9> */
.L_x_41530:
        /* <DEDUP_REMOVED lines=16> */
.L_x_41539:
        /* <DEDUP_REMOVED lines=13> */
.L_x_41541:
[----:B------:R-:W-:Y:S05]  /*28b0*/  BSYNC.RECONVERGENT B2 ;  /* 0x0000000000027941 */ /* 0x000fea0003800200 */
.L_x_41540:
        /* <DEDUP_REMOVED lines=61> */
.L_x_41538:
[----:B------:R-:W-:Y:S05]  /*2c90*/  BSYNC.RECONVERGENT B1 ;  /* 0x0000000000017941 */ /* 0x000fea0003800200 */
.L_x_41537:
        /* <DEDUP_REMOVED lines=8> */
[----:B------:R-:W-:Y:S01]  /*2d20*/  FFMA.FTZ R115, R142, R15, R119 ;  /* 0x0000000f8e737223 */ /* 0x000fe20000010077 */
[----:B------:R-:W-:Y:S06]  /*2d30*/  BRA `(.L_x_41536) ;  /* 0x0000001800507947 */ /* 0x000fec0003800000 */
.L_x_41517:
        /* <DEDUP_REMOVED lines=20> */
.L_x_41545:
        /* <DEDUP_REMOVED lines=13> */
.L_x_41547:
[----:B------:R-:W-:Y:S05]  /*2f50*/  BSYNC.RECONVERGENT B2 ;  /* 0x0000000000027941 */ /* 0x000fea0003800200 */
.L_x_41546:
        /* <DEDUP_REMOVED lines=57> */
[----:B------:R-:W-:Y:S02]  /*32f0*/  LOP3.LUT R141, R113, R112, R141, 0x96, !PT ;  /* 0x00000070718d7212 */ /* 0x000fe400078e968d */
[----:B------:R-:W-:-:S07]  /*3300*/  MOV R112, R142 ;  /* 0x0000008e00707202 */ /* 0x000fce0000000f00 */
.L_x_41544:
[----:B------:R-:W-:Y:S05]  /*3310*/  BSYNC.RECONVERGENT B1 ;  /* 0x0000000000017941 */ /* 0x000fea0003800200 */
.L_x_41543:
        /* <DEDUP_REMOVED lines=8> */
[----:B------:R-:W-:-:S07]  /*33a0*/  FMUL.FTZ R112, R113, R12 ;  /* 0x0000000c71707220 */ /* 0x000fce0000410000 */
.L_x_41542:
        /* <DEDUP_REMOVED lines=16> */
.L_x_41551:
        /* <DEDUP_REMOVED lines=13> */
.L_x_41553:
[----:B------:R-:W-:Y:S05]  /*3580*/  BSYNC.RECONVERGENT B2 ;  /* 0x0000000000027941 */ /* 0x000fea0003800200 */
.L_x_41552:
        /* <DEDUP_REMOVED lines=57> */
[----:B------:R-:W-:Y:S02]  /*3920*/  VIADD R141, R3, 0x96a522ad ;  /* 0x96a522ad038d7836 */ /* 0x000fe40000000000 */
[----:B------:R-:W-:-:S03]  /*3930*/  IMAD.MOV.U32 R140, RZ, RZ, R142 ;  /* 0x000000ffff8c7224 */ /* 0x000fc600078e008e */
[----:B------:R-:W-:-:S07]  /*3940*/  LOP3.LUT R141, R141, R114, R143, 0x96, !PT ;  /* 0x000000728d8d7212 */ /* 0x000fce00078e968f */
.L_x_41550:
[----:B------:R-:W-:Y:S05]  /*3950*/  BSYNC.RECONVERGENT B1 ;  /* 0x0000000000017941 */ /* 0x000fea0003800200 */
.L_x_41549:
        /* <DEDUP_REMOVED lines=8> */
[----:B------:R-:W-:-:S07]  /*39e0*/  FMUL.FTZ R113, R114, R13 ;  /* 0x0000000d72717220 */ /* 0x000fce0000410000 */
.L_x_41548:
        /* <DEDUP_REMOVED lines=16> */
.L_x_41557:
        /* <DEDUP_REMOVED lines=13> */
.L_x_41559:
[----:B------:R-:W-:Y:S05]  /*3bc0*/  BSYNC.RECONVERGENT B2 ;  /* 0x0000000000027941 */ /* 0x000fea0003800200 */
.L_x_41558:
[----:B------:R-:W-:Y:S01]  /*3bd0*/  IMAD.WIDE.U32 R142, R151, -0x326172a9, RZ ;  /* 0xcd9e8d57978e7825 */ /* 0x000fe200078e00ff */
[----:B------:R-:W-:Y:S02]  /*3be0*/  LOP3.LUT R146, R129, R115, R3, 0x96, !PT ;  /* 0x0000007381927212 */ /* 0x000fe400078e9603 */
[C---:B------:R-:W-:Y:S01]  /*3bf0*/  IADD3 R141, PT, PT, R3.reuse, 0x76cf5d0a, RZ ;  /* 0x76cf5d0a038d7810 */ /* 0x040fe20007ffe0ff */
[----:B------:R-:W-:Y:S01]  /*3c00*/  VIADD R139, R3, 0xbb67ae85 ;  /* 0xbb67ae85038b7836 */ /* 0x000fe20000000000 */
        /* <DEDUP_REMOVED lines=37> */
[----:B------:R-:W-:-:S03]  /*3e60*/  IADD3 R141, PT, PT, R3, -0x24c28bd8, RZ ;  /* 0xdb3d7428038d7810 */ /* 0x000fc60007ffe0ff */
[----:B------:R-:W-:Y:S02]  /*3e70*/  VIADD R115, R2, 0x5384540f ;  /* 0x5384540f02737836 */ /* 0x000fe40000000000 */
[----:B------:R-:W-:-:S03]  /*3e80*/  VIADD R139, R3, 0x1fd5c5a3 ;  /* 0x1fd5c5a3038b7836 */ /* 0x000fc60000000000 */
[----:B------:R-:W-:Y:S02]  /*3e90*/  LOP3.LUT R115, R115, R142, R147, 0x96, !PT ;  /* 0x0000008e73737212 */ /* 0x000fe400078e9693 */
[----:B------:R-:W-:-:S03]  /*3ea0*/  LOP3.LUT R139, R139, R114, R145, 0x96, !PT ;  /* 0x000000728b8b7212 */ /* 0x000fc600078e9691 */
        /* <DEDUP_REMOVED lines=9> */
[----:B------:R-:W-:-:S03]  /*3f40*/  LOP3.LUT R139, R139, R142, R145, 0x96, !PT ;  /* 0x0000008e8b8b7212 */ /* 0x000fc600078e9691 */
[----:B------:R-:W-:Y:S01]  /*3f50*/  HFMA2 R142, -RZ, RZ, 0, 0 ;  /* 0x00000000ff8e7431 */ /* 0x000fe200000001ff */
[----:B------:R-:W-:Y:S01]  /*3f60*/  LOP3.LUT R141, R141, R114, R147, 0x96, !PT ;  /* 0x000000728d8d7212 */ /* 0x000fe200078e9693 */
[----:B------:R-:W-:Y:S02]  /*3f70*/  IMAD.MOV.U32 R114, RZ, RZ, R140 ;  /* 0x000000ffff727224 */ /* 0x000fe400078e008c */
[----:B------:R-:W-:-:S07]  /*3f80*/  IMAD.MOV.U32 R140, RZ, RZ, R146 ;  /* 0x000000ffff8c7224 */ /* 0x000fce00078e0092 */
.L_x_41556:
[----:B------:R-:W-:Y:S05]  /*3f90*/  BSYNC.RECONVERGENT B1 ;  /* 0x0000000000017941 */ /* 0x000fea0003800200 */
.L_x_41555:
        /* <DEDUP_REMOVED lines=9> */
.L_x_41554:
        /* <DEDUP_REMOVED lines=16> */
.L_x_41562:
        /* <DEDUP_REMOVED lines=13> */
.L_x_41564:
[----:B------:R-:W-:Y:S05]  /*4200*/  BSYNC.RECONVERGENT B2 ;  /* 0x0000000000027941 */ /* 0x000fea0003800200 */
.L_x_41563:
        /* <DEDUP_REMOVED lines=51> */
[----:B------:R-:W-:Y:S02]  /*4540*/  VIADD R115, R2, 0xf1bbcdc8 ;  /* 0xf1bbcdc802737836 */ /* 0x000fe40000000000 */
[----:B------:R-:W-:-:S03]  /*4550*/  IMAD.MOV.U32 R143, RZ, RZ, RZ ;  /* 0x000000ffff8f7224 */ /* 0x000fc600078e00ff */
        /* <DEDUP_REMOVED lines=8> */
.L_x_41561:
[----:B------:R-:W-:Y:S05]  /*45e0*/  BSYNC.RECONVERGENT B1 ;  /* 0x0000000000017941 */ /* 0x000fea0003800200 */
.L_x_41560:
        /* <DEDUP_REMOVED lines=8> */
[----:B------:R-:W-:-:S07]  /*4670*/  FMUL.FTZ R115, R142, R15 ;  /* 0x0000000f8e737220 */ /* 0x000fce0000410000 */
.L_x_41536:
[----:B------:R-:W0:Y:S01]  /*4680*/  LDC.64 R146, c[0x0][0x3a8] ;  /* 0x0000ea00ff927b82 */ /* 0x000e220000000a00 */
[----:B------:R-:W-:Y:S02]  /*4690*/  IMAD.MOV.U32 R142, RZ, RZ, R140 ;  /* 0x000000ffff8e7224 */ /* 0x000fe400078e008c */
        /* <DEDUP_REMOVED lines=10> */
[----:B------:R-:W-:-:S05]  /*4740*/  LOP3.LUT R145, R137, 0xff, RZ, 0xc0, !PT ;  /* 0x000000ff89917812 */ /* 0x000fca00078ec0ff */
[----:B------:R-:W-:Y:S02]  /*4750*/  IMAD.IADD R145, R140, 0x1, R145 ;  /* 0x000000018c917824 */ /* 0x000fe400078e0291 */
[----:B0-----:R-:W-:-:S05]  /*4760*/  IMAD.WIDE.U32 R146, R135, 0x4, R146 ;  /* 0x0000000487927825 */ /* 0x001fca00078e0092 */
[----:B------:R1:W-:Y:S02]  /*4770*/  STG.E desc[UR6][R146.64], R145 ;  /* 0x0000009192007986 */ /* 0x0003e4000c101906 */
.L_x_41565:
[----:B------:R-:W-:Y:S01]  /*4780*/  IADD3 R136, PT, PT, R136, 0x100, RZ ;  /* 0x0000010088887810 */ /* 0x000fe20007ffe0ff */
[----:B------:R-:W-:-:S07]  /*4790*/  VIADD R135, R135, 0x100 ;  /* 0x0000010087877836 */ /* 0x000fce0000000000 */
.L_x_41515:
[----:B------:R-:W-:Y:S05]  /*47a0*/  BSYNC.RECONVERGENT B0 ;  /* 0x0000000000007941 */ /* 0x000fea0003800200 */
.L_x_41514:
        /* <DEDUP_REMOVED lines=15> */
[----:B------:R-:W-:Y:S01]  /*48a0*/  MOV R140, R142 ;  /* 0x0000008e008c7202 */ /* 0x000fe20000000f00 */
[----:B-----5:R-:W-:-:S10]  /*48b0*/  IMAD.MOV.U32 R108, RZ, RZ, R116 ;  /* 0x000000ffff6c7224 */ /* 0x020fd400078e0074 */
        /* <DEDUP_REMOVED lines=17> */
.L_x_41572:
        /* <DEDUP_REMOVED lines=13> */
.L_x_41574:
[----:B------:R-:W-:Y:S05]  /*4aa0*/  BSYNC.RECONVERGENT B2 ;  /* 0x0000000000027941 */ /* 0x000fea0003800200 */
.L_x_41573:
[----:B------:R-:W-:Y:S01]  /*4ab0*/  IMAD.WIDE.U32 R110, R151, -0x326172a9, RZ ;  /* 0xcd9e8d57976e7825 */ /* 0x000fe200078e00ff */
[----:B------:R-:W-:Y:S02]  /*4ac0*/  LOP3.LUT R144, R129, R109, R3, 0x96, !PT ;  /* 0x0000006d81907212 */ /* 0x000fe400078e9603 */
[----:B------:R-:W-:Y:S01]  /*4ad0*/  IADD3 R109, PT, PT, R2, -0x61c88647, RZ ;  /* 0x9e3779b9026d7810 */ /* 0x000fe20007ffe0ff */
[----:B------:R-:W-:Y:S01]  /*4ae0*/  VIADD R139, R3, 0x76cf5d0a ;  /* 0x76cf5d0a038b7836 */ /* 0x000fe20000000000 */
[----:B------:R-:W-:Y:S01]  /*4af0*/  LOP3.LUT R140, R127, R111, R2, 0x96, !PT ;  /* 0x0000006f7f8c7212 */ /* 0x000fe200078e9602 */
[----:B-1----:R-:W-:Y:S01]  /*4b00*/  IMAD.WIDE.U32 R144, R144, -0x326172a9, RZ ;  /* 0xcd9e8d5790907825 */ /* 0x002fe200078e00ff */
        /* <DEDUP_REMOVED lines=53> */
.L_x_41571:
[----:B------:R-:W-:Y:S05]  /*4e60*/  BSYNC.RECONVERGENT B1 ;  /* 0x0000000000017941 */ /* 0x000fea0003800200 */
.L_x_41570:
[----:B------:R-:W-:Y:S01]  /*4e70*/  I2FP.F32.U32 R108, R108 ;  /* 0x0000006c006c7245 */ /* 0x000fe20000201000 */
[----:B------:R-:W-:Y:S02]  /*4e80*/  IMAD.MOV.U32 R109, RZ, RZ, 0x2f800000 ;  /* 0x2f800000ff6d7424 */ /* 0x000fe400078e00ff */
[----:B------:R-:W-:Y:S02]  /*4e90*/  FMUL.FTZ R111, R120, UR13 ;  /* 0x0000000d786f7c20 */ /* 0x000fe40008410000 */
[----:B------:R-:W-:Y:S02]  /*4ea0*/  FFMA.FTZ R108, R108, R109, 1.1641532182693481445e-10 ;  /* 0x2f0000006c6c7423 */ /* 0x000fe4000001006d */
[----:B------:R-:W-:-:S03]  /*4eb0*/  FMUL.FTZ R109, R111, UR12 ;  /* 0x0000000c6f6d7c20 */ /* 0x000fc60008410000 */
[----:B------:R-:W-:-:S04]  /*4ec0*/  FSETP.GTU.FTZ.AND P2, PT, R108, UR10, PT ;  /* 0x0000000a6c007c0b */ /* 0x000fc8000bf5c000 */
[----:B------:R-:W-:Y:S02]  /*4ed0*/  FSEL R109, R109, RZ, !P2 ;  /* 0x000000ff6d6d7208 */ /* 0x000fe40005000000 */
[----:B------:R-:W-:-:S03]  /*4ee0*/  SEL R137, RZ, 0x1, P2 ;  /* 0x00000001ff897807 */ /* 0x000fc60001000000 */
[----:B------:R-:W-:-:S07]  /*4ef0*/  FFMA.FTZ R108, R109, R24, R116 ;  /* 0x000000186d6c7223 */ /* 0x000fce0000010074 */
.L_x_41569:
        /* <DEDUP_REMOVED lines=16> */
.L_x_41578:
        /* <DEDUP_REMOVED lines=13> */
.L_x_41580:
[----:B------:R-:W-:Y:S05]  /*50d0*/  BSYNC.RECONVERGENT B2 ;  /* 0x0000000000027941 */ /* 0x000fea0003800200 */
.L_x_41579:
[----:B------:R-:W-:Y:S01]  /*50e0*/  IMAD.WIDE.U32 R138, R151, -0x326172a9, RZ ;  /* 0xcd9e8d57978a7825 */ /* 0x000fe200078e00ff */
[----:B------:R-:W-:Y:S02]  /*50f0*/  LOP3.LUT R144, R129, R111, R3, 0x96, !PT ;  /* 0x0000006f81907212 */ /* 0x000fe400078e9603 */
[----:B------:R-:W-:Y:S01]  /*5100*/  IADD3 R109, PT, PT, R2, -0x61c88647, RZ ;  /* 0x9e3779b9026d7810 */ /* 0x000fe20007ffe0ff */
[----:B------:R-:W-:Y:S01]  /*5110*/  VIADD R111, R3, 0xbb67ae85 ;  /* 0xbb67ae85036f7836 */ /* 0x000fe20000000000 */
[----:B------:R-:W-:Y:S01]  /*5120*/  LOP3.LUT R142, R127, R139, R2, 0x96, !PT ;  /* 0x0000008b7f8e7212 */ /* 0x000fe200078e9602 */
[----:B-1----:R-:W-:-:S04]  /*5130*/  IMAD.WIDE.U32 R144, R144, -0x326172a9, RZ ;  /* 0xcd9e8d5790907825 */ /* 0x002fc800078e00ff */
        /* <DEDUP_REMOVED lines=54> */
.L_x_41577:
[----:B------:R-:W-:Y:S05]  /*54a0*/  BSYNC.RECONVERGENT B1 ;  /* 0x0000000000017941 */ /* 0x000fea0003800200 */
.L_x_41576:
[----:B------:R-:W-:Y:S01]  /*54b0*/  HFMA2 R110, -RZ, RZ, 0.1171875, 0 ;  /* 0x2f800000ff6e7431 */ /* 0x000fe200000001ff */
[----:B------:R-:W-:Y:S01]  /*54c0*/  I2FP.F32.U32 R109, R109 ;  /* 0x0000006d006d7245 */ /* 0x000fe20000201000 */
[----:B------:R-:W-:-:S04]  /*54d0*/  FMUL.FTZ R138, R121, UR13 ;  /* 0x0000000d798a7c20 */ /* 0x000fc80008410000 */
[----:B------:R-:W-:Y:S01]  /*54e0*/  FFMA.FTZ R109, R109, R110, 1.1641532182693481445e-10 ;  /* 0x2f0000006d6d7423 */ /* 0x000fe2000001006e */
[----:B------:R-:W-:-:S04]  /*54f0*/  FMUL.FTZ R110, R138, UR12 ;  /* 0x0000000c8a6e7c20 */ /* 0x000fc80008410000 */
[----:B------:R-:W-:-:S04]  /*5500*/  FSETP.GTU.FTZ.AND P2, PT, R109, UR10, PT ;  /* 0x0000000a6d007c0b */ /* 0x000fc8000bf5c000 */
[----:B------:R-:W-:Y:S02]  /*5510*/  FSEL R110, R110, RZ, !P2 ;  /* 0x000000ff6e6e7208 */ /* 0x000fe40005000000 */
[----:B------:R-:W-:-:S03]  /*5520*/  SEL R138, RZ, 0x1, P2 ;  /* 0x00000001ff8a7807 */ /* 0x000fc60001000000 */
[----:B------:R-:W-:-:S07]  /*5530*/  FFMA.FTZ R109, R110, R25, R117 ;  /* 0x000000196e6d7223 */ /* 0x000fce0000010075 */
.L_x_41575:
        /* <DEDUP_REMOVED lines=16> */
.L_x_41584:
        /* <DEDUP_REMOVED lines=13> */
.L_x_41586:
[----:B------:R-:W-:Y:S05]  /*5710*/  BSYNC.RECONVERGENT B2 ;  /* 0x0000000000027941 */ /* 0x000fea0003800200 */
.L_x_41585:
[----:B------:R-:W-:Y:S01]  /*5720*/  IMAD.WIDE.U32 R142, R151, -0x326172a9, RZ ;  /* 0xcd9e8d57978e7825 */ /* 0x000fe200078e00ff */
[----:B01----:R-:W-:Y:S02]  /*5730*/  LOP3.LUT R146, R129, R111, R3, 0x96, !PT ;  /* 0x0000006f81927212 */ /* 0x003fe400078e9603 */
        /* <DEDUP_REMOVED lines=58> */
.L_x_41583:
[----:B------:R-:W-:Y:S05]  /*5ae0*/  BSYNC.RECONVERGENT B1 ;  /* 0x0000000000017941 */ /* 0x000fea0003800200 */
.L_x_41582:
        /* <DEDUP_REMOVED lines=9> */
.L_x_41581:
        /* <DEDUP_REMOVED lines=16> */
.L_x_41590:
        /* <DEDUP_REMOVED lines=13> */
.L_x_41592:
[----:B------:R-:W-:Y:S05]  /*5d50*/  BSYNC.RECONVERGENT B2 ;  /* 0x0000000000027941 */ /* 0x000fea0003800200 */
.L_x_41591:
[----:B-1----:R-:W-:Y:S01]  /*5d60*/  IMAD.WIDE.U32 R144, R151, -0x326172a9, RZ ;  /* 0xcd9e8d5797907825 */ /* 0x002fe200078e00ff */
        /* <DEDUP_REMOVED lines=60> */
.L_x_41589:
[----:B------:R-:W-:Y:S05]  /*6130*/  BSYNC.RECONVERGENT B1 ;  /* 0x0000000000017941 */ /* 0x000fea0003800200 */
.L_x_41588:
[----:B------:R-:W-:Y:S01]  /*6140*/  HFMA2 R142, -RZ, RZ, 0.1171875, 0 ;  /* 0x2f800000ff8e7431 */ /* 0x000fe200000001ff */
[----:B------:R-:W-:Y:S01]  /*6150*/  I2FP.F32.U32 R111, R111 ;  /* 0x0000006f006f7245 */ /* 0x000fe20000201000 */
[----:B------:R-:W-:-:S04]  /*6160*/  FMUL.FTZ R131, R123, UR13 ;  /* 0x0000000d7b837c20 */ /* 0x000fc80008410000 */
[----:B------:R-:W-:Y:S01]  /*6170*/  FMUL.FTZ R131, R131, UR12 ;  /* 0x0000000c83837c20 */ /* 0x000fe20008410000 */
[----:B------:R-:W-:-:S05]  /*6180*/  FFMA.FTZ R111, R111, R142, 1.1641532182693481445e-10 ;  /* 0x2f0000006f6f7423 */ /* 0x000fca000001008e */
[----:B------:R-:W-:-:S04]  /*6190*/  FSETP.GTU.FTZ.AND P1, PT, R111, UR10, PT ;  /* 0x0000000a6f007c0b */ /* 0x000fc8000bf3c000 */
[----:B------:R-:W-:Y:S02]  /*61a0*/  FSEL R142, R131, RZ, !P1 ;  /* 0x000000ff838e7208 */ /* 0x000fe40004800000 */
[----:B------:R-:W-:-:S03]  /*61b0*/  SEL R131, RZ, 0x1, P1 ;  /* 0x00000001ff837807 */ /* 0x000fc60000800000 */
[----:B------:R-:W-:Y:S01]  /*61c0*/  FFMA.FTZ R111, R142, R27, R119 ;  /* 0x0000001b8e6f7223 */ /* 0x000fe20000010077 */
[----:B------:R-:W-:Y:S06]  /*61d0*/  BRA `(.L_x_41587) ;  /* 0x0000001800507947 */ /* 0x000fec0003800000 */
.L_x_41568:
[----:B--2---:R-:W-:Y:S01]  /*61e0*/  IMAD.MOV.U32 R110, RZ, RZ, R143 ;  /* 0x000000ffff6e7224 */ /* 0x004fe200078e008f */
[----:B------:R-:W-:Y:S01]  /*61f0*/  MOV R108, RZ ;  /* 0x000000ff006c7202 */ /* 0x000fe20000000f00 */
        /* <DEDUP_REMOVED lines=18> */
.L_x_41596:
        /* <DEDUP_REMOVED lines=13> */
.L_x_41598:
[----:B------:R-:W-:Y:S05]  /*63f0*/  BSYNC.RECONVERGENT B2 ;  /* 0x0000000000027941 */ /* 0x000fea0003800200 */
.L_x_41597:
[----:B------:R-:W-:Y:S01]  /*6400*/  IMAD.WIDE.U32 R110, R151, -0x326172a9, RZ ;  /* 0xcd9e8d57976e7825 */ /* 0x000fe200078e00ff */
[----:B------:R-:W-:-:S03]  /*6410*/  LOP3.LUT R144, R129, R109, R3, 0x96, !PT ;  /* 0x0000006d81907212 */ /* 0x000fc600078e9603 */
[----:B------:R-:W-:Y:S01]  /*6420*/  VIADD R109, R2, 0x9e3779b9 ;  /* 0x9e3779b9026d7836 */ /* 0x000fe20000000000 */
[----:B------:R-:W-:Y:S01]  /*6430*/  LOP3.LUT R140, R127, R111, R2, 0x96, !PT ;  /* 0x0000006f7f8c7212 */ /* 0x000fe200078e9602 */
[----:B-1----:R-:W-:Y:S01]  /*6440*/  IMAD.WIDE.U32 R144, R144, -0x326172a9, RZ ;  /* 0xcd9e8d5790907825 */ /* 0x002fe200078e00ff */
        /* <DEDUP_REMOVED lines=54> */
.L_x_41595:
[----:B------:R-:W-:Y:S05]  /*67b0*/  BSYNC.RECONVERGENT B1 ;  /* 0x0000000000017941 */ /* 0x000fea0003800200 */
.L_x_41594:
        /* <DEDUP_REMOVED lines=9> */
.L_x_41593:
        /* <DEDUP_REMOVED lines=16> */
.L_x_41602:
        /* <DEDUP_REMOVED lines=13> */
.L_x_41604:
[----:B------:R-:W-:Y:S05]  /*6a20*/  BSYNC.RECONVERGENT B2 ;  /* 0x0000000000027941 */ /* 0x000fea0003800200 */
.L_x_41603:
        /* <DEDUP_REMOVED lines=50> */
[----:B------:R-:W-:Y:S01]  /*6d50*/  IMAD.MOV.U32 R111, RZ, RZ, RZ ;  /* 0x000000ffff6f7224 */ /* 0x000fe200078e00ff */
[----:B------:R-:W-:Y:S01]  /*6d60*/  LOP3.LUT R109, R109, R144, R139, 0x96, !PT ;  /* 0x000000906d6d7212 */ /* 0x000fe200078e968b */
[----:B------:R-:W-:Y:S02]  /*6d70*/  VIADD R139, R2, 0x8ff34781 ;  /* 0x8ff34781028b7836 */ /* 0x000fe40000000000 */
[----:B------:R-:W-:Y:S01]  /*6d80*/  IMAD.WIDE.U32 R144, R141, -0x326172a9, RZ ;  /* 0xcd9e8d578d907825 */ /* 0x000fe200078e00ff */
[----:B------:R-:W-:-:S03]  /*6d90*/  IADD3 R141, PT, PT, R3, -0x695add53, RZ ;  /* 0x96a522ad038d7810 */ /* 0x000fc60007ffe0ff */
[----:B------:R-:W-:Y:S01]  /*6da0*/  IMAD.WIDE.U32 R142, R109, -0x2daee0ad, RZ ;  /* 0xd2511f536d8e7825 */ /* 0x000fe200078e00ff */
[----:B------:R-:W-:-:S03]  /*6db0*/  LOP3.LUT R139, R139, R138, R145, 0x96, !PT ;  /* 0x0000008a8b8b7212 */ /* 0x000fc600078e9691 */
[----:B------:R-:W-:Y:S01]  /*6dc0*/  IMAD.MOV.U32 R109, RZ, RZ, R140 ;  /* 0x000000ffff6d7224 */ /* 0x000fe200078e008c */
[----:B------:R-:W-:Y:S02]  /*6dd0*/  LOP3.LUT R141, R141, R110, R143, 0x96, !PT ;  /* 0x0000006e8d8d7212 */ /* 0x000fe400078e968f */
[----:B------:R-:W-:-:S07]  /*6de0*/  MOV R140, R142 ;  /* 0x0000008e008c7202 */ /* 0x000fce0000000f00 */
.L_x_41601:
[----:B------:R-:W-:Y:S05]  /*6df0*/  BSYNC.RECONVERGENT B1 ;  /* 0x0000000000017941 */ /* 0x000fea0003800200 */
.L_x_41600:
        /* <DEDUP_REMOVED lines=9> */
.L_x_41599:
        /* <DEDUP_REMOVED lines=16> */
.L_x_41608:
        /* <DEDUP_REMOVED lines=13> */
.L_x_41610:
[----:B------:R-:W-:Y:S05]  /*7060*/  BSYNC.RECONVERGENT B2 ;  /* 0x0000000000027941 */ /* 0x000fea0003800200 */
.L_x_41609:
[----:B------:R-:W-:Y:S01]  /*7070*/  IMAD.WIDE.U32 R142, R151, -0x326172a9, RZ ;  /* 0xcd9e8d57978e7825 */ /* 0x000fe200078e00ff */
[----:B01----:R-:W-:Y:S02]  /*7080*/  LOP3.LUT R146, R129, R111, R3, 0x96, !PT ;  /* 0x0000006f81927212 */ /* 0x003fe400078e9603 */
        /* <DEDUP_REMOVED lines=54> */
[----:B------:R-:W-:Y:S01]  /*73f0*/  HFMA2 R142, -RZ, RZ, 0, 0 ;  /* 0x00000000ff8e7431 */ /* 0x000fe200000001ff */
[----:B------:R-:W-:Y:S02]  /*7400*/  LOP3.LUT R141, R141, R110, R147, 0x96, !PT ;  /* 0x0000006e8d8d7212 */ /* 0x000fe400078e9693 */
[----:B------:R-:W-:Y:S01]  /*7410*/  MOV R110, R140 ;  /* 0x0000008c006e7202 */ /* 0x000fe20000000f00 */
[----:B------:R-:W-:-:S07]  /*7420*/  IMAD.MOV.U32 R140, RZ, RZ, R146 ;  /* 0x000000ffff8c7224 */ /* 0x000fce00078e0092 */
.L_x_41607:
[----:B------:R-:W-:Y:S05]  /*7430*/  BSYNC.RECONVERGENT B1 ;  /* 0x0000000000017941 */ /* 0x000fea0003800200 */
.L_x_41606:
        /* <DEDUP_REMOVED lines=9> */
.L_x_41605:
        /* <DEDUP_REMOVED lines=16> */
.L_x_41613:
        /* <DEDUP_REMOVED lines=13> */
.L_x_41615:
[----:B------:R-:W-:Y:S05]  /*76a0*/  BSYNC.RECONVERGENT B2 ;  /* 0x0000000000027941 */ /* 0x000fea0003800200 */
.L_x_41614:
[----:B-1----:R-:W-:Y:S01]  /*76b0*/  IMAD.WIDE.U32 R144, R151, -0x326172a9, RZ ;  /* 0xcd9e8d5797907825 */ /* 0x002fe200078e00ff */
[----:B------:R-:W-:Y:S02]  /*76c0*/  LOP3.LUT R148, R129, R143, R3, 0x96, !PT ;  /* 0x0000008f81947212 */ /* 0x000fe400078e9603 */
[----:B------:R-:W-:Y:S01]  /*76d0*/  IADD3 R131, PT, PT, R3, -0x4498517b, RZ ;  /* 0xbb67ae8503837810 */ /* 0x000fe20007ffe0ff */
[----:B------:R-:W-:Y:S01]  /*76e0*/  VIADD R111, R2, 0x9e3779b9 ;  /* 0x9e3779b9026f7836 */ /* 0x000fe20000000000 */
[----:B0-----:R-:W-:Y:S01]  /*76f0*/  LOP3.LUT R146, R127, R145, R2, 0x96, !PT ;  /* 0x000000917f927212 */ /* 0x001fe200078e9602 */
        /* <DEDUP_REMOVED lines=56> */
.L_x_41612:
[----:B------:R-:W-:Y:S05]  /*7a80*/  BSYNC.RECONVERGENT B1 ;  /* 0x0000000000017941 */ /* 0x000fea0003800200 */
.L_x_41611:
        /* <DEDUP_REMOVED lines=9> */
.L_x_41587:
[----:B01----:R-:W0:Y:S01]  /*7b20*/  LDC.64 R146, c[0x0][0x3a8] ;  /* 0x0000ea00ff927b82 */ /* 0x003e220000000a00 */
        /* <DEDUP_REMOVED lines=15> */
.L_x_41616:
[----:B------:R-:W-:Y:S01]  /*7c20*/  VIADD R136, R136, 0x100 ;  /* 0x0000010088887836 */ /* 0x000fe20000000000 */
[----:B------:R-:W-:-:S07]  /*7c30*/  IADD3 R135, PT, PT, R135, 0x100, RZ ;  /* 0x0000010087877810 */ /* 0x000fce0007ffe0ff */
.L_x_41567:
[----:B------:R-:W-:Y:S05]  /*7c40*/  BSYNC.RECONVERGENT B0 ;  /* 0x0000000000007941 */ /* 0x000fea0003800200 */
.L_x_41566:
        /* <DEDUP_REMOVED lines=34> */
.L_x_41623:
        /* <DEDUP_REMOVED lines=13> */
.L_x_41625:
[----:B------:R-:W-:Y:S05]  /*7f40*/  BSYNC.RECONVERGENT B2 ;  /* 0x0000000000027941 */ /* 0x000fea0003800200 */
.L_x_41624:
[----:B------:R-:W-:Y:S01]  /*7f50*/  IMAD.WIDE.U32 R106, R151, -0x326172a9, RZ ;  /* 0xcd9e8d57976a7825 */ /* 0x000fe200078e00ff */
[----:B------:R-:W-:Y:S02]  /*7f60*/  LOP3.LUT R144, R129, R105, R3, 0x96, !PT ;  /* 0x0000006981907212 */ /* 0x000fe400078e9603 */
[C---:B------:R-:W-:Y:S01]  /*7f70*/  IADD3 R105, PT, PT, R2.reuse, -0x61c88647, RZ ;  /* 0x9e3779b902697810 */ /* 0x040fe20007ffe0ff */
        /* <DEDUP_REMOVED lines=54> */
[----:B------:R-:W-:Y:S02]  /*82e0*/  LOP3.LUT R141, R105, R104, R141, 0x96, !PT ;  /* 0x00000068698d7212 */ /* 0x000fe400078e968d */
[----:B------:R-:W-:-:S07]  /*82f0*/  MOV R104, R142 ;  /* 0x0000008e00687202 */ /* 0x000fce0000000f00 */
.L_x_41622:
[----:B------:R-:W-:Y:S05]  /*8300*/  BSYNC.RECONVERGENT B1 ;  /* 0x0000000000017941 */ /* 0x000fea0003800200 */
.L_x_41621:
        /* <DEDUP_REMOVED lines=9> */
.L_x_41620:
        /* <DEDUP_REMOVED lines=16> */
.L_x_41629:
        /* <DEDUP_REMOVED lines=13> */
.L_x_41631:
[----:B------:R-:W-:Y:S05]  /*8570*/  BSYNC.RECONVERGENT B2 ;  /* 0x0000000000027941 */ /* 0x000fea0003800200 */
.L_x_41630:
        /* <DEDUP_REMOVED lines=54> */
[----:B------:R-:W-:Y:S01]  /*88e0*/  IMAD.WIDE.U32 R142, R105, -0x2daee0ad, RZ ;  /* 0xd2511f53698e7825 */ /* 0x000fe200078e00ff */
[----:B------:R-:W-:Y:S02]  /*88f0*/  MOV R105, R140 ;  /* 0x0000008c00697202 */ /* 0x000fe40000000f00 */
[----:B------:R-:W-:Y:S01]  /*8900*/  LOP3.LUT R139, R139, R138, R145, 0x96, !PT ;  /* 0x0000008a8b8b7212 */ /* 0x000fe200078e9691 */
[----:B------:R-:W-:Y:S02]  /*8910*/  VIADD R141, R3, 0x96a522ad ;  /* 0x96a522ad038d7836 */ /* 0x000fe40000000000 */
[----:B------:R-:W-:-:S03]  /*8920*/  IMAD.MOV.U32 R140, RZ, RZ, R142 ;  /* 0x000000ffff8c7224 */ /* 0x000fc600078e008e */
[----:B------:R-:W-:-:S07]  /*8930*/  LOP3.LUT R141, R141, R106, R143, 0x96, !PT ;  /* 0x0000006a8d8d7212 */ /* 0x000fce00078e968f */
.L_x_41628:
[----:B------:R-:W-:Y:S05]  /*8940*/  BSYNC.RECONVERGENT B1 ;  /* 0x0000000000017941 */ /* 0x000fea0003800200 */
.L_x_41627:
        /* <DEDUP_REMOVED lines=9> */
.L_x_41626:
        /* <DEDUP_REMOVED lines=16> */
.L_x_41635:
        /* <DEDUP_REMOVED lines=13> */
.L_x_41637:
[----:B------:R-:W-:Y:S05]  /*8bb0*/  BSYNC.RECONVERGENT B2 ;  /* 0x0000000000027941 */ /* 0x000fea0003800200 */
.L_x_41636:
[----:B------:R-:W-:Y:S01]  /*8bc0*/  IMAD.WIDE.U32 R142, R151, -0x326172a9, RZ ;  /* 0xcd9e8d57978e7825 */ /* 0x000fe200078e00ff */
[----:B01----:R-:W-:Y:S02]  /*8bd0*/  LOP3.LUT R146, R129, R107, R3, 0x96, !PT ;  /* 0x0000006b81927212 */ /* 0x003fe400078e9603 */
        /* <DEDUP_REMOVED lines=54> */
[----:B------:R-:W-:Y:S01]  /*8f40*/  IMAD.MOV.U32 R142, RZ, RZ, RZ ;  /* 0x000000ffff8e7224 */ /* 0x000fe200078e00ff */
[----:B------:R-:W-:Y:S01]  /*8f50*/  LOP3.LUT R141, R141, R106, R147, 0x96, !PT ;  /* 0x0000006a8d8d7212 */ /* 0x000fe200078e9693 */
[----:B------:R-:W-:Y:S01]  /*8f60*/  IMAD.MOV.U32 R106, RZ, RZ, R140 ;  /* 0x000000ffff6a7224 */ /* 0x000fe200078e008c */
[----:B------:R-:W-:-:S07]  /*8f70*/  MOV R140, R146 ;  /* 0x00000092008c7202 */ /* 0x000fce0000000f00 */
.L_x_41634:
[----:B------:R-:W-:Y:S05]  /*8f80*/  BSYNC.RECONVERGENT B1 ;  /* 0x0000000000017941 */ /* 0x000fea0003800200 */
.L_x_41633:
        /* <DEDUP_REMOVED lines=9> */
.L_x_41632:
        /* <DEDUP_REMOVED lines=16> */
.L_x_41641:
        /* <DEDUP_REMOVED lines=13> */
.L_x_41643:
[----:B------:R-:W-:Y:S05]  /*91f0*/  BSYNC.RECONVERGENT B2 ;  /* 0x0000000000027941 */ /* 0x000fea0003800200 */
.L_x_41642:
[----:B-1----:R-:W-:Y:S01]  /*9200*/  IMAD.WIDE.U32 R144, R151, -0x326172a9, RZ ;  /* 0xcd9e8d5797907825 */ /* 0x002fe200078e00ff */
[----:B------:R-:W-:Y:S02]  /*9210*/  LOP3.LUT R148, R129, R143, R3, 0x96, !PT ;  /* 0x0000008f81947212 */ /* 0x000fe400078e9603 */
[----:B------:R-:W-:Y:S01]  /*9220*/  IADD3 R107, PT, PT, R2, -0x61c88647, RZ ;  /* 0x9e3779b9026b7810 */ /* 0x000fe20007ffe0ff */
[----:B------:R-:W-:Y:S01]  /*9230*/  VIADD R131, R3, 0xbb67ae85 ;  /* 0xbb67ae8503837836 */ /* 0x000fe20000000000 */
[----:B0-----:R-:W-:Y:S01]  /*9240*/  LOP3.LUT R146, R127, R145, R2, 0x96, !PT ;  /* 0x000000917f927212 */ /* 0x001fe200078e9602 */
        /* <DEDUP_REMOVED lines=56> */
.L_x_41640:
[----:B------:R-:W-:Y:S05]  /*95d0*/  BSYNC.RECONVERGENT B1 ;  /* 0x0000000000017941 */ /* 0x000fea0003800200 */
.L_x_41639:
        /* <DEDUP_REMOVED lines=10> */
.L_x_41619:
[----:B--2---:R-:W-:Y:S01]  /*9680*/  IMAD.MOV.U32 R106, RZ, RZ, R143 ;  /* 0x000000ffff6a7224 */ /* 0x004fe200078e008f */
[----:B------:R-:W-:Y:S01]  /*9690*/  MOV R140, R142 ;  /* 0x0000008e008c7202 */ /* 0x000fe20000000f00 */
        /* <DEDUP_REMOVED lines=18> */
.L_x_41647:
        /* <DEDUP_REMOVED lines=13> */
.L_x_41649:
[----:B------:R-:W-:Y:S05]  /*9890*/  BSYNC.RECONVERGENT B2 ;  /* 0x0000000000027941 */ /* 0x000fea0003800200 */
.L_x_41648:
        /* <DEDUP_REMOVED lines=59> */
.L_x_41646:
[----:B------:R-:W-:Y:S05]  /*9c50*/  BSYNC.RECONVERGENT B1 ;  /* 0x0000000000017941 */ /* 0x000fea0003800200 */
.L_x_41645:
        /* <DEDUP_REMOVED lines=9> */
.L_x_41644:
        /* <DEDUP_REMOVED lines=16> */
.L_x_41653:
        /* <DEDUP_REMOVED lines=13> */
.L_x_41655:
[----:B------:R-:W-:Y:S05]  /*9ec0*/  BSYNC.RECONVERGENT B2 ;  /* 0x0000000000027941 */ /* 0x000fea0003800200 */
.L_x_41654:
        /* <DEDUP_REMOVED lines=60> */
.L_x_41652:
[----:B------:R-:W-:Y:S05]  /*a290*/  BSYNC.RECONVERGENT B1 ;  /* 0x0000000000017941 */ /* 0x000fea0003800200 */
.L_x_41651:
        /* <DEDUP_REMOVED lines=9> */
.L_x_41650:
        /* <DEDUP_REMOVED lines=16> */
.L_x_41659:
        /* <DEDUP_REMOVED lines=13> */
.L_x_41661:
[----:B------:R-:W-:Y:S05]  /*a500*/  BSYNC.RECONVERGENT B2 ;  /* 0x0000000000027941 */ /* 0x000fea0003800200 */
.L_x_41660:
        /* <DEDUP_REMOVED lines=60> */
.L_x_41658:
[----:B------:R-:W-:Y:S05]  /*a8d0*/  BSYNC.RECONVERGENT B1 ;  /* 0x0000000000017941 */ /* 0x000fea0003800200 */
.L_x_41657:
        /* <DEDUP_REMOVED lines=9> */
.L_x_41656:
        /* <DEDUP_REMOVED lines=16> */
.L_x_41664:
        /* <DEDUP_REMOVED lines=13> */
.L_x_41666:
[----:B------:R-:W-:Y:S05]  /*ab40*/  BSYNC.RECONVERGENT B2 ;  /* 0x0000000000027941 */ /* 0x000fea0003800200 */
.L_x_41665:
        /* <DEDUP_REMOVED lines=61> */
.L_x_41663:
[----:B------:R-:W-:Y:S05]  /*af20*/  BSYNC.RECONVERGENT B1 ;  /* 0x0000000000017941 */ /* 0x000fea0003800200 */
.L_x_41662:
        /* <DEDUP_REMOVED lines=9> */
.L_x_41638:
[----:B01----:R-:W0:Y:S01]  /*afc0*/  LDC.64 R146, c[0x0][0x3a8] ;  /* 0x0000ea00ff927b82 */ /* 0x003e220000000a00 */
        /* <DEDUP_REMOVED lines=15> */
.L_x_41667:
[----:B------:R-:W-:Y:S01]  /*b0c0*/  IADD3 R136, PT, PT, R136, 0x100, RZ ;  /* 0x0000010088887810 */ /* 0x000fe20007ffe0ff */
[----:B------:R-:W-:-:S07]  /*b0d0*/  VIADD R135, R135, 0x100 ;  /* 0x0000010087877836 */ /* 0x000fce0000000000 */
.L_x_41618:
[----:B------:R-:W-:Y:S05]  /*b0e0*/  BSYNC.RECONVERGENT B0 ;  /* 0x0000000000007941 */ /* 0x000fea0003800200 */
.L_x_41617:
        /* <DEDUP_REMOVED lines=14> */
[----:B------:R-:W-:Y:S01]  /*b1d0*/  IMAD.MOV.U32 R140, RZ, RZ, R142 ;  /* 0x000000ffff8c7224 */ /* 0x000fe200078e008e */
        /* <DEDUP_REMOVED lines=19> */
.L_x_41674:
        /* <DEDUP_REMOVED lines=13> */
.L_x_41676:
[----:B------:R-:W-:Y:S05]  /*b3e0*/  BSYNC.RECONVERGENT B2 ;  /* 0x0000000000027941 */ /* 0x000fea0003800200 */
.L_x_41675:
[----:B------:R-:W-:Y:S01]  /*b3f0*/  IMAD.WIDE.U32 R102, R151, -0x326172a9, RZ ;  /* 0xcd9e8d5797667825 */ /* 0x000fe200078e00ff */
[----:B------:R-:W-:Y:S02]  /*b400*/  LOP3.LUT R144, R129, R101, R3, 0x96, !PT ;  /* 0x0000006581907212 */ /* 0x000fe400078e9603 */
[C---:B------:R-:W-:Y:S01]  /*b410*/  IADD3 R137, PT, PT, R2.reuse, 0x3c6ef372, RZ ;  /* 0x3c6ef37202897810 */ /* 0x040fe20007ffe0ff */
        /* <DEDUP_REMOVED lines=55> */
[----:B------:R-:W-:-:S07]  /*b790*/  IMAD.MOV.U32 R100, RZ, RZ, R142 ;  /* 0x000000ffff647224 */ /* 0x000fce00078e008e */
.L_x_41673:
[----:B------:R-:W-:Y:S05]  /*b7a0*/  BSYNC.RECONVERGENT B1 ;  /* 0x0000000000017941 */ /* 0x000fea0003800200 */
.L_x_41672:
        /* <DEDUP_REMOVED lines=9> */
.L_x_41671:
        /* <DEDUP_REMOVED lines=16> */
.L_x_41680:
        /* <DEDUP_REMOVED lines=13> */
.L_x_41682:
[----:B------:R-:W-:Y:S05]  /*ba10*/  BSYNC.RECONVERGENT B2 ;  /* 0x0000000000027941 */ /* 0x000fea0003800200 */
.L_x_41681:
        /* <DEDUP_REMOVED lines=60> */
.L_x_41679:
[----:B------:R-:W-:Y:S05]  /*bde0*/  BSYNC.RECONVERGENT B1 ;  /* 0x0000000000017941 */ /* 0x000fea0003800200 */
.L_x_41678:
        /* <DEDUP_REMOVED lines=9> */
.L_x_41677:
        /* <DEDUP_REMOVED lines=16> */
.L_x_41686:
        /* <DEDUP_REMOVED lines=13> */
.L_x_41688:
[----:B------:R-:W-:Y:S05]  /*c050*/  BSYNC.RECONVERGENT B2 ;  /* 0x0000000000027941 */ /* 0x000fea0003800200 */
.L_x_41687:
        /* <DEDUP_REMOVED lines=60> */
.L_x_41685:
[----:B------:R-:W-:Y:S05]  /*c420*/  BSYNC.RECONVERGENT B1 ;  /* 0x0000000000017941 */ /* 0x000fea0003800200 */
.L_x_41684:
        /* <DEDUP_REMOVED lines=9> */
.L_x_41683:
        /* <DEDUP_REMOVED lines=16> */
.L_x_41692:
        /* <DEDUP_REMOVED lines=13> */
.L_x_41694:
[----:B------:R-:W-:Y:S05]  /*c690*/  BSYNC.RECONVERGENT B2 ;  /* 0x0000000000027941 */ /* 0x000fea0003800200 */
.L_x_41693:
        /* <DEDUP_REMOVED lines=61> */
.L_x_41691:
[----:B------:R-:W-:Y:S05]  /*ca70*/  BSYNC.RECONVERGENT B1 ;  /* 0x0000000000017941 */ /* 0x000fea0003800200 */
.L_x_41690:
        /* <DEDUP_REMOVED lines=8> */
[----:B------:R-:W-:Y:S01]  /*cb00*/  FFMA.FTZ R103, R142, R51, R119 ;  /* 0x000000338e677223 */ /* 0x000fe20000010077 */
[----:B------:R-:W-:Y:S06]  /*cb10*/  BRA `(.L_x_41689) ;  /* 0x0000001800507947 */ /* 0x000fec0003800000 */
.L_x_41670:
        /* <DEDUP_REMOVED lines=20> */
.L_x_41698:
        /* <DEDUP_REMOVED lines=13> */
.L_x_41700:
[----:B------:R-:W-:Y:S05]  /*cd30*/  BSYNC.RECONVERGENT B2 ;  /* 0x0000000000027941 */ /* 0x000fea0003800200 */
.L_x_41699:
        /* <DEDUP_REMOVED lines=59> */
.L_x_41697:
[----:B------:R-:W-:Y:S05]  /*d0f0*/  BSYNC.RECONVERGENT B1 ;  /* 0x0000000000017941 */ /* 0x000fea0003800200 */
.L_x_41696:
        /* <DEDUP_REMOVED lines=9> */
.L_x_41695:
        /* <DEDUP_REMOVED lines=16> */
.L_x_41704:
        /* <DEDUP_REMOVED lines=13> */
.L_x_41706:
[----:B------:R-:W-:Y:S05]  /*d360*/  BSYNC.RECONVERGENT B2 ;  /* 0x0000000000027941 */ /* 0x000fea0003800200 */
.L_x_41705:
        /* <DEDUP_REMOVED lines=60> */
.L_x_41703:
[----:B------:R-:W-:Y:S05]  /*d730*/  BSYNC.RECONVERGENT B1 ;  /* 0x0000000000017941 */ /* 0x000fea0003800200 */
.L_x_41702:
        /* <DEDUP_REMOVED lines=9> */
.L_x_41701:
        /* <DEDUP_REMOVED lines=16> */
.L_x_41710:
        /* <DEDUP_REMOVED lines=13> */
.L_x_41712:
[----:B------:R-:W-:Y:S05]  /*d9a0*/  BSYNC.RECONVERGENT B2 ;  /* 0x0000000000027941 */ /* 0x000fea0003800200 */
.L_x_41711:
        /* <DEDUP_REMOVED lines=60> */
.L_x_41709:
[----:B------:R-:W-:Y:S05]  /*dd70*/  BSYNC.RECONVERGENT B1 ;  /* 0x0000000000017941 */ /* 0x000fea0003800200 */
.L_x_41708:
        /* <DEDUP_REMOVED lines=9> */
.L_x_41707:
        /* <DEDUP_REMOVED lines=16> */
.L_x_41715:
        /* <DEDUP_REMOVED lines=13> */
.L_x_41717:
[----:B------:R-:W-:Y:S05]  /*dfe0*/  BSYNC.RECONVERGENT B2 ;  /* 0x0000000000027941 */ /* 0x000fea0003800200 */
.L_x_41716:
        /* <DEDUP_REMOVED lines=61> */
.L_x_41714:
[----:B------:R-:W-:Y:S05]  /*e3c0*/  BSYNC.RECONVERGENT B1 ;  /* 0x0000000000017941 */ /* 0x000fea0003800200 */
.L_x_41713:
        /* <DEDUP_REMOVED lines=9> */
.L_x_41689:
        /* <DEDUP_REMOVED lines=16> */
.L_x_41718:
[----:B------:R-:W-:Y:S01]  /*e560*/  VIADD R136, R136, 0x100 ;  /* 0x0000010088887836 */ /* 0x000fe20000000000 */
[----:B------:R-:W-:-:S07]  /*e570*/  IADD3 R135, PT, PT, R135, 0x100, RZ ;  /* 0x0000010087877810 */ /* 0x000fce0007ffe0ff */
.L_x_41669:
[----:B------:R-:W-:Y:S05]  /*e580*/  BSYNC.RECONVERGENT B0 ;  /* 0x0000000000007941 */ /* 0x000fea0003800200 */
.L_x_41668:
        /* <DEDUP_REMOVED lines=34> */
.L_x_41725:
        /* <DEDUP_REMOVED lines=13> */
.L_x_41727:
[----:B------:R-:W-:Y:S05]  /*e880*/  BSYNC.RECONVERGENT B2 ;  /* 0x0000000000027941 */ /* 0x000fea0003800200 */
.L_x_41726:
        /* <DEDUP_REMOVED lines=59> */
.L_x_41724:
[----:B------:R-:W-:Y:S05]  /*ec40*/  BSYNC.RECONVERGENT B1 ;  /* 0x0000000000017941 */ /* 0x000fea0003800200 */
.L_x_41723:
        /* <DEDUP_REMOVED lines=9> */
.L_x_41722:
        /* <DEDUP_REMOVED lines=16> */
.L_x_41731:
        /* <DEDUP_REMOVED lines=13> */
.L_x_41733:
[----:B------:R-:W-:Y:S05]  /*eeb0*/  BSYNC.RECONVERGENT B2 ;  /* 0x0000000000027941 */ /* 0x000fea0003800200 */
.L_x_41732:
        /* <DEDUP_REMOVED lines=60> */
.L_x_41730:
[----:B------:R-:W-:Y:S05]  /*f280*/  BSYNC.RECONVERGENT B1 ;  /* 0x0000000000017941 */ /* 0x000fea0003800200 */
.L_x_41729:
        /* <DEDUP_REMOVED lines=9> */
.L_x_41728:
        /* <DEDUP_REMOVED lines=16> */
.L_x_41737:
        /* <DEDUP_REMOVED lines=13> */
.L_x_41739:
[----:B------:R-:W-:Y:S05]  /*f4f0*/  BSYNC.RECONVERGENT B2 ;  /* 0x0000000000027941 */ /* 0x000fea0003800200 */
.L_x_41738:
        /* <DEDUP_REMOVED lines=60> */
.L_x_41736:
[----:B------:R-:W-:Y:S05]  /*f8c0*/  BSYNC.RECONVERGENT B1 ;  /* 0x0000000000017941 */ /* 0x000fea0003800200 */
.L_x_41735:
        /* <DEDUP_REMOVED lines=9> */
.L_x_41734:
        /* <DEDUP_REMOVED lines=16> */
.L_x_41743:
        /* <DEDUP_REMOVED lines=13> */
.L_x_41745:
[----:B------:R-:W-:Y:S05]  /*fb30*/  BSYNC.RECONVERGENT B2 ;  /* 0x0000000000027941 */ /* 0x000fea0003800200 */
.L_x_41744:
        /* <DEDUP_REMOVED lines=61> */
.L_x_41742:
[----:B------:R-:W-:Y:S05]  /*ff10*/  BSYNC.RECONVERGENT B1 ;  /* 0x0000000000017941 */ /* 0x000fea0003800200 */
.L_x_41741:
        /* <DEDUP_REMOVED lines=10> */
.L_x_41721:
        /* <DEDUP_REMOVED lines=20> */
.L_x_41749:
        /* <DEDUP_REMOVED lines=13> */
.L_x_41751:
[----:B------:R-:W-:Y:S05]  /*101d0*/  BSYNC.RECONVERGENT B2 ;  /* 0x0000000000027941 */ /* 0x000fea0003800200 */
.L_x_41750:
        /* <DEDUP_REMOVED lines=59> */
.L_x_41748:
[----:B------:R-:W-:Y:S05]  /*10590*/  BSYNC.RECONVERGENT B1 ;  /* 0x0000000000017941 */ /* 0x000fea0003800200 */
.L_x_41747:
        /* <DEDUP_REMOVED lines=9> */
.L_x_41746:
        /* <DEDUP_REMOVED lines=16> */
.L_x_41755:
        /* <DEDUP_REMOVED lines=13> */
.L_x_41757:
[----:B------:R-:W-:Y:S05]  /*10800*/  BSYNC.RECONVERGENT B2 ;  /* 0x0000000000027941 */ /* 0x000fea0003800200 */
.L_x_41756:
        /* <DEDUP_REMOVED lines=60> */
.L_x_41754:
[----:B------:R-:W-:Y:S05]  /*10bd0*/  BSYNC.RECONVERGENT B1 ;  /* 0x0000000000017941 */ /* 0x000fea0003800200 */
.L_x_41753:
        /* <DEDUP_REMOVED lines=9> */
.L_x_41752:
        /* <DEDUP_REMOVED lines=16> */
.L_x_41761:
        /* <DEDUP_REMOVED lines=13> */
.L_x_41763:
[----:B------:R-:W-:Y:S05]  /*10e40*/  BSYNC.RECONVERGENT B2 ;  /* 0x0000000000027941 */ /* 0x000fea0003800200 */
.L_x_41762:
        /* <DEDUP_REMOVED lines=60> */
.L_x_41760:
[----:B------:R-:W-:Y:S05]  /*11210*/  BSYNC.RECONVERGENT B1 ;  /* 0x0000000000017941 */ /* 0x000fea0003800200 */
.L_x_41759:
        /* <DEDUP_REMOVED lines=9> */
.L_x_41758:
        /* <DEDUP_REMOVED lines=16> */
.L_x_41766:
        /* <DEDUP_REMOVED lines=13> */
.L_x_41768:
[----:B------:R-:W-:Y:S05]  /*11480*/  BSYNC.RECONVERGENT B2 ;  /* 0x0000000000027941 */ /* 0x000fea0003800200 */
.L_x_41767:
        /* <DEDUP_REMOVED lines=61> */
.L_x_41765:
[----:B------:R-:W-:Y:S05]  /*11860*/  BSYNC.RECONVERGENT B1 ;  /* 0x0000000000017941 */ /* 0x000fea0003800200 */
.L_x_41764:
        /* <DEDUP_REMOVED lines=9> */
.L_x_41740:
        /* <DEDUP_REMOVED lines=16> */
.L_x_41769:
[----:B------:R-:W-:Y:S01]  /*11a00*/  IADD3 R136, PT, PT, R136, 0x100, RZ ;  /* 0x0000010088887810 */ /* 0x000fe20007ffe0ff */
[----:B------:R-:W-:-:S07]  /*11a10*/  VIADD R135, R135, 0x100 ;  /* 0x0000010087877836 */ /* 0x000fce0000000000 */
.L_x_41720:
[----:B------:R-:W-:Y:S05]  /*11a20*/  BSYNC.RECONVERGENT B0 ;  /* 0x0000000000007941 */ /* 0x000fea0003800200 */
.L_x_41719:
        /* <DEDUP_REMOVED lines=33> */
.L_x_41776:
        /* <DEDUP_REMOVED lines=13> */
.L_x_41778:
[----:B------:R-:W-:Y:S05]  /*11d10*/  BSYNC.RECONVERGENT B2 ;  /* 0x0000000000027941 */ /* 0x000fea0003800200 */
.L_x_41777:
        /* <DEDUP_REMOVED lines=59> */
.L_x_41775:
[----:B------:R-:W-:Y:S05]  /*120d0*/  BSYNC.RECONVERGENT B1 ;  /* 0x0000000000017941 */ /* 0x000fea0003800200 */
.L_x_41774:
        /* <DEDUP_REMOVED lines=9> */
.L_x_41773:
        /* <DEDUP_REMOVED lines=16> */
.L_x_41782:
        /* <DEDUP_REMOVED lines=13> */
.L_x_41784:
[----:B------:R-:W-:Y:S05]  /*12340*/  BSYNC.RECONVERGENT B2 ;  /* 0x0000000000027941 */ /* 0x000fea0003800200 */
.L_x_41783:
        /* <DEDUP_REMOVED lines=60> */
.L_x_41781:
[----:B------:R-:W-:Y:S05]  /*12710*/  BSYNC.RECONVERGENT B1 ;  /* 0x0000000000017941 */ /* 0x000fea0003800200 */
.L_x_41780:
        /* <DEDUP_REMOVED lines=9> */
.L_x_41779:
        /* <DEDUP_REMOVED lines=16> */
.L_x_41788:
        /* <DEDUP_REMOVED lines=13> */
.L_x_41790:
[----:B------:R-:W-:Y:S05]  /*12980*/  BSYNC.RECONVERGENT B2 ;  /* 0x0000000000027941 */ /* 0x000fea0003800200 */
.L_x_41789:
        /* <DEDUP_REMOVED lines=60> */
.L_x_41787:
[----:B------:R-:W-:Y:S05]  /*12d50*/  BSYNC.RECONVERGENT B1 ;  /* 0x0000000000017941 */ /* 0x000fea0003800200 */
.L_x_41786:
        /* <DEDUP_REMOVED lines=9> */
.L_x_41785:
        /* <DEDUP_REMOVED lines=16> */
.L_x_41794:
        /* <DEDUP_REMOVED lines=13> */
.L_x_41796:
[----:B------:R-:W-:Y:S05]  /*12fc0*/  BSYNC.RECONVERGENT B2 ;  /* 0x0000000000027941 */ /* 0x000fea0003800200 */
.L_x_41795:
        /* <DEDUP_REMOVED lines=61> */
.L_x_41793:
[----:B------:R-:W-:Y:S05]  /*133a0*/  BSYNC.RECONVERGENT B1 ;  /* 0x0000000000017941 */ /* 0x000fea0003800200 */
.L_x_41792:
        /* <DEDUP_REMOVED lines=10> */
.L_x_41772:
        /* <DEDUP_REMOVED lines=20> */
.L_x_41800:
        /* <DEDUP_REMOVED lines=13> */
.L_x_41802:
[----:B------:R-:W-:Y:S05]  /*13660*/  BSYNC.RECONVERGENT B2 ;  /* 0x0000000000027941 */ /* 0x000fea0003800200 */
.L_x_41801:
        /* <DEDUP_REMOVED lines=59> */
.L_x_41799:
[----:B------:R-:W-:Y:S05]  /*13a20*/  BSYNC.RECONVERGENT B1 ;  /* 0x0000000000017941 */ /* 0x000fea0003800200 */
.L_x_41798:
        /* <DEDUP_REMOVED lines=9> */
.L_x_41797:
        /* <DEDUP_REMOVED lines=16> */
.L_x_41806:
        /* <DEDUP_REMOVED lines=13> */
.L_x_41808:
[----:B------:R-:W-:Y:S05]  /*13c90*/  BSYNC.RECONVERGENT B2 ;  /* 0x0000000000027941 */ /* 0x000fea0003800200 */
.L_x_41807:
        /* <DEDUP_REMOVED lines=60> */
.L_x_41805:
[----:B------:R-:W-:Y:S05]  /*14060*/  BSYNC.RECONVERGENT B1 ;  /* 0x0000000000017941 */ /* 0x000fea0003800200 */
.L_x_41804:
        /* <DEDUP_REMOVED lines=9> */
.L_x_41803:
        /* <DEDUP_REMOVED lines=16> */
.L_x_41812:
        /* <DEDUP_REMOVED lines=13> */
.L_x_41814:
[----:B------:R-:W-:Y:S05]  /*142d0*/  BSYNC.RECONVERGENT B2 ;  /* 0x0000000000027941 */ /* 0x000fea0003800200 */
.L_x_41813:
        /* <DEDUP_REMOVED lines=60> */
.L_x_41811:
[----:B------:R-:W-:Y:S05]  /*146a0*/  BSYNC.RECONVERGENT B1 ;  /* 0x0000000000017941 */ /* 0x000fea0003800200 */
.L_x_41810:
        /* <DEDUP_REMOVED lines=9> */
.L_x_41809:
        /* <DEDUP_REMOVED lines=16> */
.L_x_41817:
        /* <DEDUP_REMOVED lines=13> */
.L_x_41819:
[----:B------:R-:W-:Y:S05]  /*14910*/  BSYNC.RECONVERGENT B2 ;  /* 0x0000000000027941 */ /* 0x000fea0003800200 */
.L_x_41818:
        /* <DEDUP_REMOVED lines=61> */
.L_x_41816:
[----:B------:R-:W-:Y:S05]  /*14cf0*/  BSYNC.RECONVERGENT B1 ;  /* 0x0000000000017941 */ /* 0x000fea0003800200 */
.L_x_41815:
        /* <DEDUP_REMOVED lines=9> */
.L_x_41791:
        /* <DEDUP_REMOVED lines=16> */
.L_x_41820:
[----:B------:R-:W-:Y:S01]  /*14e90*/  VIADD R136, R136, 0x100 ;  /* 0x0000010088887836 */ /* 0x000fe20000000000 */
[----:B------:R-:W-:-:S07]  /*14ea0*/  IADD3 R135, PT, PT, R135, 0x100, RZ ;  /* 0x0000010087877810 */ /* 0x000fce0007ffe0ff */
.L_x_41771:
[----:B------:R-:W-:Y:S05]  /*14eb0*/  BSYNC.RECONVERGENT B0 ;  /* 0x0000000000007941 */ /* 0x000fea0003800200 */
.L_x_41770:
        /* <DEDUP_REMOVED lines=33> */
.L_x_41827:
        /* <DEDUP_REMOVED lines=13> */
.L_x_41829:
[----:B------:R-:W-:Y:S05]  /*151a0*/  BSYNC.RECONVERGENT B2 ;  /* 0x0000000000027941 */ /* 0x000fea0003800200 */
.L_x_41828:
[----:B------:R-:W-:Y:S01]  /*151b0*/  IMAD.WIDE.U32 R90, R151, -0x326172a9, RZ ;  /* 0xcd9e8d57975a7825 */ /* 0x000fe200078e00ff */
[----:B------:R-:W-:Y:S02]  /*151c0*/  LOP3.LUT R144, R129, R89, R3, 0x96, !PT ;  /* 0x0000005981907212 */ /* 0x000fe400078e9603 */
[C---:B------:R-:W-:Y:S01]  /*151d0*/  IADD3 R89, PT, PT, R2.reuse, -0x61c88647, RZ ;  /* 0x9e3779b902597810 */ /* 0x040fe20007ffe0ff */
[----:B------:R-:W-:Y:S01]  /*151e0*/  VIADD R137, R2, 0x3c6ef372 ;  /* 0x3c6ef37202897836 */ /* 0x000fe20000000000 */
[----:B------:R-:W-:Y:S01]  /*151f0*/  LOP3.LUT R140, R127, R91, R2, 0x96, !PT ;  /* 0x0000005b7f8c7212 */ /* 0x000fe200078e9602 */
[----:B-1----:R-:W-:Y:S01]  /*15200*/  IMAD.WIDE.U32 R144, R144, -0x326172a9, RZ ;  /* 0xcd9e8d5790907825 */ /* 0x002fe200078e00ff */
[----:B------:R-:W-:Y:S02]  /*15210*/  IADD3 R139, PT, PT, R3, 0x76cf5d0a, RZ ;  /* 0x76cf5d0a038b7810 */ /* 0x000fe40007ffe0ff */
[----:B------:R-:W-:Y:S01]  /*15220*/  MOV R0, R142 ;  /* 0x0000008e00007202 */ /* 0x000fe20000000f00 */
        /* <DEDUP_REMOVED lines=50> */
[----:B------:R-:W-:-:S07]  /*15550*/  LOP3.LUT R141, R89, R88, R141, 0x96, !PT ;  /* 0x00000058598d7212 */ /* 0x000fce00078e968d */
.L_x_41826:
[----:B------:R-:W-:Y:S05]  /*15560*/  BSYNC.RECONVERGENT B1 ;  /* 0x0000000000017941 */ /* 0x000fea0003800200 */
.L_x_41825:
        /* <DEDUP_REMOVED lines=8> */
[----:B------:R-:W-:-:S07]  /*155f0*/  FFMA.FTZ R88, R89, R84, R116 ;  /* 0x0000005459587223 */ /* 0x000fce0000010074 */
.L_x_41824:
        /* <DEDUP_REMOVED lines=16> */
.L_x_41833:
        /* <DEDUP_REMOVED lines=13> */
.L_x_41835:
[----:B------:R-:W-:Y:S05]  /*157d0*/  BSYNC.RECONVERGENT B2 ;  /* 0x0000000000027941 */ /* 0x000fea0003800200 */
.L_x_41834:
[----:B------:R-:W-:Y:S01]  /*157e0*/  IMAD.WIDE.U32 R138, R151, -0x326172a9, RZ ;  /* 0xcd9e8d57978a7825 */ /* 0x000fe200078e00ff */
[----:B------:R-:W-:-:S03]  /*157f0*/  LOP3.LUT R144, R129, R91, R3, 0x96, !PT ;  /* 0x0000005b81907212 */ /* 0x000fc600078e9603 */
[----:B------:R-:W-:Y:S01]  /*15800*/  HFMA2 R0, -RZ, RZ, 0, 0 ;  /* 0x00000000ff007431 */ /* 0x000fe200000001ff */
        /* <DEDUP_REMOVED lines=57> */
.L_x_41832:
[----:B------:R-:W-:Y:S05]  /*15ba0*/  BSYNC.RECONVERGENT B1 ;  /* 0x0000000000017941 */ /* 0x000fea0003800200 */
.L_x_41831:
        /* <DEDUP_REMOVED lines=9> */
.L_x_41830:
[----:B-1----:R-:W-:Y:S01]  /*15c40*/  MOV R145, R0 ;  /* 0x0000000000917202 */ /* 0x002fe20000000f00 */
        /* <DEDUP_REMOVED lines=15> */
.L_x_41839:
        /* <DEDUP_REMOVED lines=13> */
.L_x_41841:
[----:B------:R-:W-:Y:S05]  /*15e10*/  BSYNC.RECONVERGENT B2 ;  /* 0x0000000000027941 */ /* 0x000fea0003800200 */
.L_x_41840:
[----:B------:R-:W-:Y:S01]  /*15e20*/  IMAD.WIDE.U32 R142, R151, -0x326172a9, RZ ;  /* 0xcd9e8d57978e7825 */ /* 0x000fe200078e00ff */
[----:B0-----:R-:W-:Y:S02]  /*15e30*/  LOP3.LUT R146, R129, R91, R3, 0x96, !PT ;  /* 0x0000005b81927212 */ /* 0x001fe400078e9603 */
        /* <DEDUP_REMOVED lines=58> */
.L_x_41838:
[----:B------:R-:W-:Y:S05]  /*161e0*/  BSYNC.RECONVERGENT B1 ;  /* 0x0000000000017941 */ /* 0x000fea0003800200 */
.L_x_41837:
        /* <DEDUP_REMOVED lines=9> */
.L_x_41836:
        /* <DEDUP_REMOVED lines=20> */
.L_x_41845:
        /* <DEDUP_REMOVED lines=13> */
.L_x_41847:
[----:B------:R-:W-:Y:S05]  /*16490*/  BSYNC.RECONVERGENT B2 ;  /* 0x0000000000027941 */ /* 0x000fea0003800200 */
.L_x_41846:
[----:B------:R-:W-:Y:S01]  /*164a0*/  IMAD.WIDE.U32 R144, R151, -0x326172a9, RZ ;  /* 0xcd9e8d5797907825 */ /* 0x000fe200078e00ff */
[----:B------:R-:W-:Y:S02]  /*164b0*/  LOP3.LUT R148, R129, R143, R3, 0x96, !PT ;  /* 0x0000008f81947212 */ /* 0x000fe400078e9603 */
[----:B------:R-:W-:Y:S01]  /*164c0*/  IADD3 R91, PT, PT, R2, -0x61c88647, RZ ;  /* 0x9e3779b9025b7810 */ /* 0x000fe20007ffe0ff */
[----:B------:R-:W-:Y:S01]  /*164d0*/  VIADD R131, R3, 0xbb67ae85 ;  /* 0xbb67ae8503837836 */ /* 0x000fe20000000000 */
[----:B0-----:R-:W-:Y:S01]  /*164e0*/  LOP3.LUT R146, R127, R145, R2, 0x96, !PT ;  /* 0x000000917f927212 */ /* 0x001fe200078e9602 */
[----:B------:R-:W-:Y:S01]  /*164f0*/  IMAD.WIDE.U32 R148, R148, -0x326172a9, RZ ;  /* 0xcd9e8d5794947825 */ /* 0x000fe200078e00ff */
[----:B------:R-:W-:Y:S02]  /*16500*/  IADD3 R139, PT, PT, R3, 0x76cf5d0a, RZ ;  /* 0x76cf5d0a038b7810 */ /* 0x000fe40007ffe0ff */
        /* <DEDUP_REMOVED lines=51> */
[----:B------:R-:W-:Y:S02]  /*16840*/  MOV R144, R148 ;  /* 0x0000009400907202 */ /* 0x000fe40000000f00 */
[----:B------:R-:W-:Y:S01]  /*16850*/  LOP3.LUT R141, R141, R142, R147, 0x96, !PT ;  /* 0x0000008e8d8d7212 */ /* 0x000fe200078e9693 */
[----:B------:R-:W-:-:S07]  /*16860*/  IMAD.MOV.U32 R142, RZ, RZ, R146 ;  /* 0x000000ffff8e7224 */ /* 0x000fce00078e0092 */
.L_x_41844:
[----:B------:R-:W-:Y:S05]  /*16870*/  BSYNC.RECONVERGENT B1 ;  /* 0x0000000000017941 */ /* 0x000fea0003800200 */
.L_x_41843:
        /* <DEDUP_REMOVED lines=10> */
.L_x_41823:
        /* <DEDUP_REMOVED lines=20> */
.L_x_41851:
        /* <DEDUP_REMOVED lines=13> */
.L_x_41853:
[----:B------:R-:W-:Y:S05]  /*16b30*/  BSYNC.RECONVERGENT B2 ;  /* 0x0000000000027941 */ /* 0x000fea0003800200 */
.L_x_41852:
        /* <DEDUP_REMOVED lines=58> */
[----:B------:R-:W-:Y:S01]  /*16ee0*/  IMAD.MOV.U32 R88, RZ, RZ, R142 ;  /* 0x000000ffff587224 */ /* 0x000fe200078e008e */
[----:B------:R-:W-:-:S07]  /*16ef0*/  MOV R0, R140 ;  /* 0x0000008c00007202 */ /* 0x000fce0000000f00 */
.L_x_41850:
[----:B------:R-:W-:Y:S05]  /*16f00*/  BSYNC.RECONVERGENT B1 ;  /* 0x0000000000017941 */ /* 0x000fea0003800200 */
.L_x_41849:
        /* <DEDUP_REMOVED lines=9> */
.L_x_41848:
        /* <DEDUP_REMOVED lines=16> */
.L_x_41857:
        /* <DEDUP_REMOVED lines=13> */
.L_x_41859:
[----:B------:R-:W-:Y:S05]  /*17170*/  BSYNC.RECONVERGENT B2 ;  /* 0x0000000000027941 */ /* 0x000fea0003800200 */
.L_x_41858:
        /* <DEDUP_REMOVED lines=50> */
[----:B------:R-:W-:Y:S01]  /*174a0*/  IMAD.MOV.U32 R91, RZ, RZ, RZ ;  /* 0x000000ffff5b7224 */ /* 0x000fe200078e00ff */
[----:B------:R-:W-:Y:S01]  /*174b0*/  LOP3.LUT R89, R89, R142, R139, 0x96, !PT ;  /* 0x0000008e59597212 */ /* 0x000fe200078e968b */
[----:B------:R-:W-:Y:S02]  /*174c0*/  VIADD R139, R2, 0x8ff34781 ;  /* 0x8ff34781028b7836 */ /* 0x000fe40000000000 */
[----:B-1----:R-:W-:-:S04]  /*174d0*/  IMAD.WIDE.U32 R144, R141, -0x326172a9, RZ ;  /* 0xcd9e8d578d907825 */ /* 0x002fc800078e00ff */
[----:B------:R-:W-:Y:S01]  /*174e0*/  IMAD.WIDE.U32 R140, R89, -0x2daee0ad, RZ ;  /* 0xd2511f53598c7825 */ /* 0x000fe200078e00ff */
[----:B------:R-:W-:Y:S02]  /*174f0*/  IADD3 R89, PT, PT, R3, -0x695add53, RZ ;  /* 0x96a522ad03597810 */ /* 0x000fe40007ffe0ff */
[----:B------:R-:W-:Y:S02]  /*17500*/  LOP3.LUT R139, R139, R138, R145, 0x96, !PT ;  /* 0x0000008a8b8b7212 */ /* 0x000fe400078e9691 */
[----:B------:R-:W-:Y:S01]  /*17510*/  LOP3.LUT R141, R89, R90, R141, 0x96, !PT ;  /* 0x0000005a598d7212 */ /* 0x000fe200078e968d */
[----:B------:R-:W-:Y:S01]  /*17520*/  IMAD.MOV.U32 R89, RZ, RZ, R0 ;  /* 0x000000ffff597224 */ /* 0x000fe200078e0000 */
[----:B------:R-:W-:-:S07]  /*17530*/  MOV R0, R140 ;  /* 0x0000008c00007202 */ /* 0x000fce0000000f00 */
.L_x_41856:
[----:B------:R-:W-:Y:S05]  /*17540*/  BSYNC.RECONVERGENT B1 ;  /* 0x0000000000017941 */ /* 0x000fea0003800200 */
.L_x_41855:
        /* <DEDUP_REMOVED lines=9> */
.L_x_41854:
        /* <DEDUP_REMOVED lines=16> */
.L_x_41863:
        /* <DEDUP_REMOVED lines=13> */
.L_x_41865:
[----:B------:R-:W-:Y:S05]  /*177b0*/  BSYNC.RECONVERGENT B2 ;  /* 0x0000000000027941 */ /* 0x000fea0003800200 */
.L_x_41864:
[----:B------:R-:W-:Y:S01]  /*177c0*/  IMAD.WIDE.U32 R140, R151, -0x326172a9, RZ ;  /* 0xcd9e8d57978c7825 */ /* 0x000fe200078e00ff */
[----:B------:R-:W-:Y:S02]  /*177d0*/  LOP3.LUT R144, R129, R91, R3, 0x96, !PT ;  /* 0x0000005b81907212 */ /* 0x000fe400078e9603 */
[----:B------:R-:W-:Y:S01]  /*177e0*/  IADD3 R91, PT, PT, R2, -0x61c88647, RZ ;  /* 0x9e3779b9025b7810 */ /* 0x000fe20007ffe0ff */
[----:B------:R-:W-:Y:S01]  /*177f0*/  VIADD R139, R3, 0xbb67ae85 ;  /* 0xbb67ae85038b7836 */ /* 0x000fe20000000000 */
[----:B------:R-:W-:Y:S01]  /*17800*/  LOP3.LUT R142, R127, R141, R2, 0x96, !PT ;  /* 0x0000008d7f8e7212 */ /* 0x000fe200078e9602 */
[----:B-1----:R-:W-:-:S04]  /*17810*/  IMAD.WIDE.U32 R144, R144, -0x326172a9, RZ ;  /* 0xcd9e8d5790907825 */ /* 0x002fc800078e00ff */
        /* <DEDUP_REMOVED lines=54> */
.L_x_41862:
[----:B------:R-:W-:Y:S05]  /*17b80*/  BSYNC.RECONVERGENT B1 ;  /* 0x0000000000017941 */ /* 0x000fea0003800200 */
.L_x_41861:
        /* <DEDUP_REMOVED lines=9> */
.L_x_41860:
        /* <DEDUP_REMOVED lines=20> */
.L_x_41868:
        /* <DEDUP_REMOVED lines=13> */
.L_x_41870:
[----:B------:R-:W-:Y:S05]  /*17e30*/  BSYNC.RECONVERGENT B2 ;  /* 0x0000000000027941 */ /* 0x000fea0003800200 */
.L_x_41869:
        /* <DEDUP_REMOVED lines=51> */
[----:B------:R-:W-:Y:S01]  /*18170*/  LOP3.LUT R146, R91, R146, R143, 0x96, !PT ;  /* 0x000000925b927212 */ /* 0x000fe200078e968f */
[----:B------:R-:W-:Y:S01]  /*18180*/  IMAD.MOV.U32 R143, RZ, RZ, RZ ;  /* 0x000000ffff8f7224 */ /* 0x000fe200078e00ff */
[----:B------:R-:W-:Y:S01]  /*18190*/  IADD3 R141, PT, PT, R3, -0x695add53, RZ ;  /* 0x96a522ad038d7810 */ /* 0x000fe20007ffe0ff */
[----:B------:R-:W-:Y:S01]  /*181a0*/  IMAD.WIDE.U32 R144, R144, -0x326172a9, RZ ;  /* 0xcd9e8d5790907825 */ /* 0x000fe200078e00ff */
[----:B------:R-:W-:-:S03]  /*181b0*/  MOV R91, R0 ;  /* 0x00000000005b7202 */ /* 0x000fc60000000f00 */
[----:B------:R-:W-:Y:S01]  /*181c0*/  IMAD.WIDE.U32 R146, R146, -0x2daee0ad, RZ ;  /* 0xd2511f5392927825 */ /* 0x000fe200078e00ff */
[----:B------:R-:W-:-:S03]  /*181d0*/  LOP3.LUT R139, R139, R142, R145, 0x96, !PT ;  /* 0x0000008e8b8b7212 */ /* 0x000fc600078e9691 */
[----:B------:R-:W-:Y:S01]  /*181e0*/  IMAD.MOV.U32 R142, RZ, RZ, R146 ;  /* 0x000000ffff8e7224 */ /* 0x000fe200078e0092 */
[----:B------:R-:W-:-:S07]  /*181f0*/  LOP3.LUT R141, R141, R140, R147, 0x96, !PT ;  /* 0x0000008c8d8d7212 */ /* 0x000fce00078e9693 */
.L_x_41867:
[----:B------:R-:W-:Y:S05]  /*18200*/  BSYNC.RECONVERGENT B1 ;  /* 0x0000000000017941 */ /* 0x000fea0003800200 */
.L_x_41866:
        /* <DEDUP_REMOVED lines=8> */
[----:B------:R-:W-:-:S07]  /*18290*/  FMUL.FTZ R91, R0, R87 ;  /* 0x00000057005b7220 */ /* 0x000fce0000410000 */
.L_x_41842:
[----:B01----:R-:W0:Y:S02]  /*182a0*/  LDC.64 R146, c[0x0][0x3a8] ;  /* 0x0000ea00ff927b82 */ /* 0x003e240000000a00 */
[----:B0-----:R-:W-:-:S05]  /*182b0*/  IMAD.WIDE.U32 R146, R136, 0x10, R146 ;  /* 0x0000001088927825 */ /* 0x001fca00078e0092 */
[----:B------:R2:W-:Y:S01]  /*182c0*/  STG.E.128 desc[UR6][R146.64], R88 ;  /* 0x0000005892007986 */ /* 0x0005e2000c101d06 */
[----:B------:R-:W-:Y:S05]  /*182d0*/  @!P3 BRA `(.L_x_41822) ;  /* 0x00000000002cb947 */ /* 0x000fea0003800000 */
[----:B--2---:R-:W0:Y:S01]  /*182e0*/  LDC.64 R146, c[0x0][0x3b0] ;  /* 0x0000ec00ff927b82 */ /* 0x004e220000000a00 */
        /* <DEDUP_REMOVED lines=10> */
.L_x_41822:
[----:B------:R-:W-:Y:S05]  /*18390*/  BSYNC.RECONVERGENT B0 ;  /* 0x0000000000007941 */ /* 0x000fea0003800200 */
.L_x_41821:
[----:B------:R-:W-:Y:S01]  /*183a0*/  FADD.FTZ R0, RZ, R112 ;  /* 0x00000070ff007221 */ /* 0x000fe20000010000 */
[C---:B------:R-:W-:Y:S01]  /*183b0*/  ISETP.GT.U32.AND P3, PT, R125.reuse, 0x1ff, PT ;  /* 0x000001ff7d00780c */ /* 0x040fe20003f64070 */
[----:B------:R-:W-:Y:S01]  /*183c0*/  BSSY.RECONVERGENT B0, `(.L_x_41871) ;  /* 0x000007f000007945 */ /* 0x000fe20003800200 */
[----:B------:R-:W-:Y:S01]  /*183d0*/  ISETP.GT.U32.AND P6, PT, R125, 0x2ff, PT ;  /* 0x000002ff7d00780c */ /* 0x000fe20003fc4070 */
[----:B------:R-:W-:Y:S01]  /*183e0*/  FADD.FTZ R135, R113, R0 ;  /* 0x0000000071877221 */ /* 0x000fe20000010000 */
[C---:B------:R-:W-:Y:S02]  /*183f0*/  ISETP.GT.U32.AND P5, PT, R125.reuse, 0x3ff, PT ;  /* 0x000003ff7d00780c */ /* 0x040fe40003fa4070 */
[C---:B------:R-:W-:Y:S01]  /*18400*/  ISETP.GT.U32.AND P4, PT, R125.reuse, 0x4ff, PT ;  /* 0x000004ff7d00780c */ /* 0x040fe20003f84070 */
[----:B------:R-:W-:Y:S01]  /*18410*/  FADD.FTZ R0, R114, R135 ;  /* 0x0000008772007221 */ /* 0x000fe20000010000 */
[----:B------:R-:W-:Y:S02]  /*18420*/  P2R R136, PR, RZ, 0x2 ;  /* 0x00000002ff887803 */ /* 0x000fe40000000000 */
[----:B------:R-:W-:Y:S01]  /*18430*/  ISETP.GT.U32.AND P1, PT, R125, 0x5ff, PT ;  /* 0x000005ff7d00780c */ /* 0x000fe20003f24070 */
[----:B------:R-:W-:Y:S01]  /*18440*/  FADD.FTZ R0, R115, R0 ;  /* 0x0000000073007221 */ /* 0x000fe20000010000 */
[----:B------:R-:W-:-:S04]  /*18450*/  LOP3.LUT R148, R134, 0x1f, RZ, 0xc0, !PT ;  /* 0x0000001f86947812 */ /* 0x000fc800078ec0ff */
[----:B------:R-:W-:-:S05]  /*18460*/  FSEL R135, R0, RZ, P0 ;  /* 0x000000ff00877208 */ /* 0x000fca0000000000 */
[----:B------:R-:W-:-:S04]  /*18470*/  FADD.FTZ R0, R108, R135 ;  /* 0x000000876c007221 */ /* 0x000fc80000010000 */
[----:B-1-3--:R-:W-:-:S04]  /*18480*/  FADD.FTZ R145, R109, R0 ;  /* 0x000000006d917221 */ /* 0x00afc80000010000 */
        /* <DEDUP_REMOVED lines=30> */
[----:B0-2---:R-:W0:Y:S02]  /*18670*/  SHFL.BFLY PT, R147, R140, 0x8, 0x1f ;  /* 0x0d001f008c937f89 */ /* 0x005e2400000e0000 */
        /* <DEDUP_REMOVED lines=13> */
[----:B------:R-:W-:-:S03]  /*18750*/  IMAD.MOV.U32 R149, RZ, RZ, RZ ;  /* 0x000000ffff957224 */ /* 0x000fc600078e00ff */
        /* <DEDUP_REMOVED lines=69> */
.L_x_41872:
[----:B------:R-:W-:Y:S05]  /*18bb0*/  BSYNC.RECONVERGENT B0 ;  /* 0x0000000000007941 */ /* 0x000fea0003800200 */
.L_x_41871:
        /* <DEDUP_REMOVED lines=13> */
.L_x_41874:
[----:B------:R-:W-:Y:S05]  /*18c90*/  BSYNC.RECONVERGENT B0 ;  /* 0x0000000000007941 */ /* 0x000fea0003800200 */
.L_x_41873:
[----:B0-----:R-:W0:Y:S01]  /*18ca0*/  SHFL.DOWN PT, R0, R149, 0x4, 0x1f ;  /* 0x08801f0095007f89 */ /* 0x001e2200000e0000 */
[-C--:B------:R-:W-:Y:S02]  /*18cb0*/  I2FP.F32.S32 R148, R149.reuse ;  /* 0x0000009500947245 */ /* 0x080fe40000201400 */
[----:B------:R-:W-:Y:S01]  /*18cc0*/  ISETP.NE.AND P4, PT, R134, RZ, PT ;  /* 0x000000ff8600720c */ /* 0x000fe20003f85270 */
[----:B-1----:R-:W1:Y:S01]  /*18cd0*/  SHFL.DOWN PT, R135, R146, 0x4, 0x1f ;  /* 0x08801f0092877f89 */ /* 0x002e6200000e0000 */
[----:B------:R-:W-:Y:S02]  /*18ce0*/  ISETP.NE.AND P3, PT, RZ, UR11, PT ;  /* 0x0000000bff007c0c */ /* 0x000fe4000bf65270 */
        /* <DEDUP_REMOVED lines=8> */
[----:B------:R-:W2:Y:S01]  /*18d70*/  SHFL.DOWN PT, R157, R136, 0x2, 0x1f ;  /* 0x08401f00889d7f89 */ /* 0x000ea200000e0000 */
[----:B------:R-:W-:-:S04]  /*18d80*/  FMUL.FTZ R135, R135, R135 ;  /* 0x0000008787877220 */ /* 0x000fc80000410000 */
[----:B------:R-:W-:-:S04]  /*18d90*/  FMUL.FTZ R135, R135, R148 ;  /* 0x0000009487877220 */ /* 0x000fc80000410000 */
[----:B------:R-:W-:Y:S01]  /*18da0*/  FMUL.FTZ R135, R135, R156 ;  /* 0x0000009c87877220 */ /* 0x000fe20000410000 */
[----:B-1----:R-:W-:Y:S01]  /*18db0*/  FMUL.FTZ R149, R145, R158 ;  /* 0x0000009e91957220 */ /* 0x002fe20000410000 */
[----:B0-----:R-:W-:-:S04]  /*18dc0*/  FADD.FTZ R0, R0, R147 ;  /* 0x0000009300007221 */ /* 0x001fc80000010000 */
[----:B------:R-:W0:Y:S01]  /*18dd0*/  SHFL.DOWN PT, R146, R149, 0x2, 0x1f ;  /* 0x08401f0095927f89 */ /* 0x000e2200000e0000 */
[----:B------:R-:W-:Y:S01]  /*18de0*/  FFMA.FTZ R0, R145, R135, R0 ;  /* 0x0000008791007223 */ /* 0x000fe20000010000 */
[----:B--2---:R-:W-:-:S04]  /*18df0*/  IMAD.IADD R145, R136, 0x1, R157 ;  /* 0x0000000188917824 */ /* 0x004fc800078e029d */
[----:B------:R-:W1:Y:S01]  /*18e00*/  SHFL.DOWN PT, R135, R0, 0x2, 0x1f ;  /* 0x08401f0000877f89 */ /* 0x000e6200000e0000 */
[----:B------:R-:W-:Y:S02]  /*18e10*/  I2FP.F32.S32 R157, R157 ;  /* 0x0000009d009d7245 */ /* 0x000fe40000201400 */
[----:B------:R-:W-:Y:S01]  /*18e20*/  I2FP.F32.S32 R147, R145 ;  /* 0x0000009100937245 */ /* 0x000fe20000201400 */
[----:B------:R-:W2:Y:S03]  /*18e30*/  SHFL.DOWN PT, R148, R145, 0x1, 0x1f ;  /* 0x08201f0091947f89 */ /* 0x000ea600000e0000 */
[----:B------:R-:W3:Y:S01]  /*18e40*/  MUFU.RCP R136, R147 ;  /* 0x0000009300887308 */ /* 0x000ee20000001000 */
[----:B0-----:R-:W-:Y:S01]  /*18e50*/  FMUL.FTZ R159, R146, R157 ;  /* 0x0000009d929f7220 */ /* 0x001fe20000410000 */
[----:B------:R-:W-:-:S03]  /*18e60*/  FADD.FTZ R146, R149, -R146 ;  /* 0x8000009295927221 */ /* 0x000fc60000010000 */
[----:B------:R-:W-:Y:S01]  /*18e70*/  FFMA.FTZ R159, R140, R149, R159 ;  /* 0x000000958c9f7223 */ /* 0x000fe2000001009f */
[----:B------:R-:W-:Y:S01]  /*18e80*/  FMUL.FTZ R149, R146, R146 ;  /* 0x0000009292957220 */ /* 0x000fe20000410000 */
[----:B-1----:R-:W-:-:S03]  /*18e90*/  FADD.FTZ R135, R0, R135 ;  /* 0x0000008700877221 */ /* 0x002fc60000010000 */
[----:B------:R-:W-:Y:S01]  /*18ea0*/  FMUL.FTZ R149, R140, R149 ;  /* 0x000000958c957220 */ /* 0x000fe20000410000 */
[----:B---3--:R-:W-:-:S03]  /*18eb0*/  FMUL.FTZ R140, R136, R159 ;  /* 0x0000009f888c7220 */ /* 0x008fc60000410000 */
[----:B------:R-:W-:Y:S02]  /*18ec0*/  FMUL.FTZ R149, R149, R157 ;  /* 0x0000009d95957220 */ /* 0x000fe40000410000 */
[----:B------:R-:W0:Y:S02]  /*18ed0*/  SHFL.DOWN PT, R157, R140, 0x1, 0x1f ;  /* 0x08201f008c9d7f89 */ /* 0x000e2400000e0000 */
        /* <DEDUP_REMOVED lines=13> */
[----:B------:R-:W-:Y:S02]  /*18fb0*/  FMUL.FTZ R146, R146, R148 ;  /* 0x0000009492927220 */ /* 0x000fe40000410000 */
[----:B------:R-:W0:Y:S01]  /*18fc0*/  SHFL.IDX PT, R157, R140, RZ, 0x1f ;  /* 0x00001fff8c9d7589 */ /* 0x000e2200000e0000 */
[----:B------:R-:W1:Y:S01]  /*18fd0*/  @!P4 LDC.64 R148, c[0x0][0x3c8] ;  /* 0x0000f200ff94cb82 */ /* 0x000e620000000a00 */
[----:B------:R-:W-:-:S06]  /*18fe0*/  FFMA.FTZ R145, R136, R146, R145 ;  /* 0x0000009288917223 */ /* 0x000fcc0000010091 */
[----:B------:R-:W2:Y:S01]  /*18ff0*/  SHFL.IDX PT, R145, R145, RZ, 0x1f ;  /* 0x00001fff91917589 */ /* 0x000ea200000e0000 */
[----:B------:R-:W2:Y:S08]  /*19000*/  LDC R136, c[0x0][0x448] ;  /* 0x00011200ff887b82 */ /* 0x000eb00000000800 */
[----:B------:R-:W3:Y:S01]  /*19010*/  @!P4 LDC.64 R146, c[0x0][0x3c0] ;  /* 0x0000f000ff92cb82 */ /* 0x000ee20000000a00 */
[----:B0-----:R-:W-:Y:S01]  /*19020*/  FMUL.FTZ R0, R157, R157 ;  /* 0x0000009d9d007220 */ /* 0x001fe20000410000 */
[----:B-1----:R-:W-:-:S04]  /*19030*/  @!P4 IMAD.WIDE R148, R124, 0x4, R148 ;  /* 0x000000047c94c825 */ /* 0x002fc800078e0294 */
[----:B------:R-:W-:Y:S01]  /*19040*/  FSEL R135, R0, RZ, P3 ;  /* 0x000000ff00877208 */ /* 0x000fe20001800000 */
[----:B--2---:R-:W-:-:S04]  /*19050*/  FFMA.FTZ R0, R145, UR14, R136 ;  /* 0x0000000e91007c23 */ /* 0x004fc80008010088 */
[----:B------:R-:W-:Y:S01]  /*19060*/  FADD.FTZ R0, R0, R135 ;  /* 0x0000008700007221 */ /* 0x000fe20000010000 */
[----:B---3--:R-:W-:-:S05]  /*19070*/  @!P4 IMAD.WIDE R146, R124, 0x4, R146 ;  /* 0x000000047c92c825 */ /* 0x008fca00078e0292 */
[----:B------:R-:W0:Y:S01]  /*19080*/  MUFU.RSQ R0, R0 ;  /* 0x0000000000007308 */ /* 0x000e220000001400 */
[----:B------:R1:W-:Y:S04]  /*19090*/  @!P4 STG.E desc[UR6][R146.64], R157 ;  /* 0x0000009d9200c986 */ /* 0x0003e8000c101906 */
[----:B0-----:R1:W-:Y:S01]  /*190a0*/  @!P4 STG.E desc[UR6][R148.64], R0 ;  /* 0x000000009400c986 */ /* 0x0013e2000c101906 */
        /* <DEDUP_REMOVED lines=26> */
.L_x_41877:
[----:B------:R-:W-:Y:S05]  /*19250*/  BSYNC.RECONVERGENT B0 ;  /* 0x0000000000007941 */ /* 0x000fea0003800200 */
.L_x_41876:
        /* <DEDUP_REMOVED lines=19> */
.L_x_41879:
[----:B------:R-:W-:Y:S05]  /*19390*/  BSYNC.RECONVERGENT B0 ;  /* 0x0000000000007941 */ /* 0x000fea0003800200 */
.L_x_41878:
        /* <DEDUP_REMOVED lines=19> */
.L_x_41881:
[----:B------:R-:W-:Y:S05]  /*194d0*/  BSYNC.RECONVERGENT B0 ;  /* 0x0000000000007941 */ /* 0x000fea0003800200 */
.L_x_41880:
        /* <DEDUP_REMOVED lines=19> */
.L_x_41883:
[----:B------:R-:W-:Y:S05]  /*19610*/  BSYNC.RECONVERGENT B0 ;  /* 0x0000000000007941 */ /* 0x000fea0003800200 */
.L_x_41882:
        /* <DEDUP_REMOVED lines=19> */
.L_x_41885:
[----:B------:R-:W-:Y:S05]  /*19750*/  BSYNC.RECONVERGENT B0 ;  /* 0x0000000000007941 */ /* 0x000fea0003800200 */
.L_x_41884:
        /* <DEDUP_REMOVED lines=18> */
.L_x_41887:
[----:B------:R-:W-:Y:S05]  /*19880*/  BSYNC.RECONVERGENT B0 ;  /* 0x0000000000007941 */ /* 0x000fea0003800200 */
.L_x_41886:
        /* <DEDUP_REMOVED lines=17> */
.L_x_41888:
[----:B------:R-:W-:Y:S05]  /*199a0*/  BSYNC.RECONVERGENT B0 ;  /* 0x0000000000007941 */ /* 0x000fea0003800200 */
.L_x_41875:
[----:B01234-:R-:W0:Y:S01]  /*199b0*/  LDC.64 R132, c[0x0][0x380] ;  /* 0x0000e000ff847b82 */ /* 0x01fe220000000a00 */
[----:B------:R-:W-:Y:S01]  /*199c0*/  UPLOP3.LUT UP1, UPT, UPT, UPT, UP1, 0x40, 0x4 ;  /* 0x000000000004789c */ /* 0x000fe20003f2e810 */
[----:B0-----:R-:W-:-:S04]  /*199d0*/  IADD3 R124, PT, PT, R124, R132, RZ ;  /* 0x000000847c7c7210 */ /* 0x001fc80007ffe0ff */
[----:B------:R-:W-:-:S13]  /*199e0*/  ISETP.GE.AND P0, PT, R124, R133, PT ;  /* 0x000000857c00720c */ /* 0x000fda0003f06270 */
[----:B------:R-:W-:Y:S05]  /*199f0*/  @!P0 BRA `(.L_x_41889) ;  /* 0xfffffe7400f88947 */ /* 0x000fea000383ffff */
[----:B------:R-:W-:Y:S05]  /*19a00*/  EXIT ;  /* 0x000000000000794d */ /* 0x000fea0003800000 */
.L_x_41890:
        /* <DEDUP_REMOVED lines=15> */
.L_x_42449:


//--------------------- .text._ZN10layer_norm13ln_fwd_kernelINS_13Kernel_traitsIfffffjLj7168ELj1ELj1ELj8ELj16ENS_18Kernel_traits_baseILj7168EfffffjLj256EEEEELb1ELb1ELb1ELb1EEEvNS_9FwdParamsE --------------------------
	.section	.text._ZN10layer_norm13ln_fwd_kernelINS_13Kernel_traitsIfffffjLj7168ELj1ELj1ELj8ELj16ENS_18Kernel_traits_baseILj7168EfffffjLj256EEEEELb1ELb1ELb1ELb1EEEvNS_9FwdParamsE,"ax",@progbits
	.align	128
        .global         _ZN10layer_norm13ln_fwd_kernelINS_13Kernel_traitsIfffffjLj7168ELj1ELj1ELj8ELj16ENS_18Kernel_traits_baseILj7168EfffffjLj256EEEEELb1ELb1ELb1ELb1EEEvNS_9FwdParamsE
        .type           _ZN10layer_norm13ln_fwd_kernelINS_13Kernel_traitsIfffffjLj7168ELj1ELj1ELj8ELj16ENS_18Kernel_traits_baseILj7168EfffffjLj256EEEEELb1ELb1ELb1ELb1EEEvNS_9FwdParamsE,@function
        .size           _ZN10layer_norm13ln_fwd_kernelINS_13Kernel_traitsIfffffjLj7168ELj1ELj1ELj8ELj16ENS_18Kernel_traits_baseILj7168EfffffjLj256EEEEELb1ELb1ELb1ELb1EEEvNS_9FwdParamsE,(.L_x_42450 - _ZN10layer_norm13ln_fwd_kernelINS_13Kernel_traitsIfffffjLj7168ELj1ELj1ELj8ELj16ENS_18Kernel_traits_baseILj7168EfffffjLj256EEEEELb1ELb1ELb1ELb1EEEvNS_9FwdParamsE)
        .other          _ZN10layer_norm13ln_fwd_kernelINS_13Kernel_traitsIfffffjLj7168ELj1ELj1ELj8ELj16ENS_18Kernel_traits_baseILj7168EfffffjLj256EEEEELb1ELb1ELb1ELb1EEEvNS_9FwdParamsE,@"STO_CUDA_ENTRY STV_DEFAULT"
_ZN10layer_norm13ln_fwd_kernelINS_13Kernel_traitsIfffffjLj7168ELj1ELj1ELj8ELj16ENS_18Kernel_traits_baseILj7168EfffffjLj256EEEEELb1ELb1ELb1ELb1EEEvNS_9FwdParamsE:
.text._ZN10layer_norm13ln_fwd_kernelINS_13Kernel_traitsIfffffjLj7168ELj1ELj1ELj8ELj16ENS_18Kernel_traits_baseILj7168EfffffjLj256EEEEELb1ELb1ELb1ELb1EEEvNS_9FwdParamsE:
        /* <DEDUP_REMOVED lines=53> */
.L_x_41891:
        /* <DEDUP_REMOVED lines=12> */
[C---:B0-----:R-:W-:Y:S01]  /*0410*/  IMAD.WIDE.U32 R32, R93.reuse, 0x10, R4 ;  /* 0x000000105d207825 */ /* 0x041fe200078e0004 */
[----:B------:R-:W-:Y:S02]  /*0420*/  CS2R R38, SRZ ;  /* 0x0000000000267805 */ /* 0x000fe4000001ff00 */
[----:B------:R-:W-:Y:S02]  /*0430*/  CS2R R36, SRZ ;  /* 0x0000000000247805 */ /* 0x000fe4000001ff00 */
        /* <DEDUP_REMOVED lines=17> */
.L_x_41892:
[----:B------:R-:W1:Y:S02]  /*0550*/  LDCU UR4, c[0x0][0x384] ;  /* 0x00007080ff0477ac */ /* 0x000e640008000800 */
[----:B-1----:R-:W-:-:S13]  /*0560*/  ISETP.GE.AND P0, PT, R120, UR4, PT ;  /* 0x0000000478007c0c */ /* 0x002fda000bf06270 */
[----:B------:R-:W-:Y:S05]  /*0570*/  @P0 EXIT ;  /* 0x000000000000094d */ /* 0x000fea0003800000 */
[----:B------:R-:W1:Y:S01]  /*0580*/  LDCU UR4, c[0x0][0x360] ;  /* 0x00006c00ff0477ac */ /* 0x000e620008000800 */
[----:B0-----:R-:W-:Y:S01]  /*0590*/  IMAD.HI.U32 R89, R121, -0x2daee0ad, RZ ;  /* 0xd2511f5379597827 */ /* 0x001fe200078e00ff */
[----:B------:R-:W-:Y:S01]  /*05a0*/  LOP3.LUT R142, R142, 0x3, RZ, 0xc0, !PT ;  /* 0x000000038e8e7812 */ /* 0x000fe200078ec0ff */
[----:B------:R-:W0:Y:S02]  /*05b0*/  LDCU UR10, c[0x0][0x404] ;  /* 0x00008080ff0a77ac */ /* 0x000e240008000800 */
[----:B-----5:R-:W-:Y:S01]  /*05c0*/  VIADD R90, R2, 0x9e3779b9 ;  /* 0x9e3779b9025a7836 */ /* 0x020fe20000000000 */
[----:B------:R-:W-:Y:S01]  /*05d0*/  LOP3.LUT R89, R89, R3, RZ, 0x3c, !PT ;  /* 0x0000000359597212 */ /* 0x000fe200078e3cff */
[C---:B------:R-:W-:Y:S01]  /*05e0*/  VIADD R94, R3.reuse, 0xbb67ae85 ;  /* 0xbb67ae85035e7836 */ /* 0x040fe20000000000 */
[----:B------:R-:W2:Y:S01]  /*05f0*/  LDCU.U8 UR11, c[0x0][0x410] ;  /* 0x00008200ff0b77ac */ /* 0x000ea20008000000 */
[----:B------:R-:W-:Y:S02]  /*0600*/  VIADD R95, R3, 0x646e171e ;  /* 0x646e171e035f7836 */ /* 0x000fe40000000000 */
[C---:B------:R-:W-:Y:S01]  /*0610*/  IMAD.HI.U32 R88, R89.reuse, -0x326172a9, RZ ;  /* 0xcd9e8d5759587827 */ /* 0x040fe200078e00ff */
[----:B------:R-:W3:Y:S03]  /*0620*/  LDCU UR14, c[0x0][0x400] ;  /* 0x00008000ff0e77ac */ /* 0x000ee60008000800 */
[----:B------:R-:W-:Y:S01]  /*0630*/  IMAD R89, R89, -0x326172a9, RZ ;  /* 0xcd9e8d5759597824 */ /* 0x000fe200078e02ff */
[----:B------:R-:W4:Y:S01]  /*0640*/  LDCU.64 UR12, c[0x0][0x408] ;  /* 0x00008100ff0c77ac */ /* 0x000f220008000a00 */
[----:B------:R-:W-:-:S02]  /*0650*/  IMAD.MOV.U32 R125, RZ, RZ, RZ ;  /* 0x000000ffff7d7224 */ /* 0x000fc400078e00ff */
[----:B-1----:R-:W-:Y:S01]  /*0660*/  IMAD R122, R120, UR4, R93 ;  /* 0x00000004787a7c24 */ /* 0x002fe2000f8e025d */
[----:B------:R-:W1:Y:S01]  /*0670*/  LDCU.64 UR8, c[0x0][0x3a0] ;  /* 0x00007400ff0877ac */ /* 0x000e620008000a00 */
[----:B------:R-:W-:Y:S02]  /*0680*/  IMAD R93, R121, -0x2daee0ad, RZ ;  /* 0xd2511f53795d7824 */ /* 0x000fe400078e02ff */
[----:B------:R-:W-:Y:S01]  /*0690*/  IMAD.HI.U32 R0, R122, -0x326172a9, RZ ;  /* 0xcd9e8d577a007827 */ /* 0x000fe200078e00ff */
[----:B------:R-:W-:-:S03]  /*06a0*/  UPLOP3.LUT UP0, UPT, UPT, UPT, UPT, 0x40, 0x4 ;  /* 0x000000000004789c */ /* 0x000fc60003f0e870 */
[----:B------:R-:W-:Y:S01]  /*06b0*/  IMAD R91, R122, -0x326172a9, RZ ;  /* 0xcd9e8d577a5b7824 */ /* 0x000fe200078e02ff */
[----:B------:R-:W-:-:S04]  /*06c0*/  LOP3.LUT R0, R123, R0, R2, 0x96, !PT ;  /* 0x000000007b007212 */ /* 0x000fc800078e9602 */
        /* <DEDUP_REMOVED lines=56> */
[----:B------:R-:W-:Y:S02]  /*0a50*/  IMAD R92, R91, -0x326172a9, RZ ;  /* 0xcd9e8d575b5c7824 */ /* 0x000fe400078e02ff */
[----:B------:R-:W-:Y:S01]  /*0a60*/  IMAD.HI.U32 R129, R90, -0x326172a9, RZ ;  /* 0xcd9e8d575a817827 */ /* 0x000fe200078e00ff */
[----:B------:R-:W-:-:S03]  /*0a70*/  LOP3.LUT R0, R89, R93, R0, 0x96, !PT ;  /* 0x0000005d59007212 */ /* 0x000fc600078e9600 */
[----:B------:R-:W-:Y:S02]  /*0a80*/  VIADD R93, R2, 0x8ff34781 ;  /* 0x8ff34781025d7836 */ /* 0x000fe40000000000 */
[----:B------:R-:W-:Y:S01]  /*0a90*/  IMAD R89, R88, -0x2daee0ad, RZ ;  /* 0xd2511f5358597824 */ /* 0x000fe200078e02ff */
[----:B------:R-:W-:Y:S01]  /*0aa0*/  IADD3 R88, PT, PT, R3, -0x695add53, RZ ;  /* 0x96a522ad03587810 */ /* 0x000fe20007ffe0ff */
[----:B------:R-:W-:Y:S01]  /*0ab0*/  IMAD.HI.U32 R132, R0, -0x2daee0ad, RZ ;  /* 0xd2511f5300847827 */ /* 0x000fe200078e00ff */
[----:B------:R-:W-:-:S03]  /*0ac0*/  LOP3.LUT R129, R93, R92, R129, 0x96, !PT ;  /* 0x0000005c5d817212 */ /* 0x000fc600078e9681 */
[----:B------:R-:W-:Y:S01]  /*0ad0*/  IMAD R128, R90, -0x326172a9, RZ ;  /* 0xcd9e8d575a807824 */ /* 0x000fe200078e02ff */
[----:B------:R-:W-:Y:S01]  /*0ae0*/  LOP3.LUT R132, R88, R89, R132, 0x96, !PT ;  /* 0x0000005958847212 */ /* 0x000fe200078e9684 */
[----:B01234-:R-:W-:-:S07]  /*0af0*/  IMAD R138, R0, -0x2daee0ad, RZ ;  /* 0xd2511f53008a7824 */ /* 0x01ffce00078e02ff */
.L_x_42129:
        /* <DEDUP_REMOVED lines=48> */
.L_x_41896:
        /* <DEDUP_REMOVED lines=12> */
.L_x_41897:
        /* <DEDUP_REMOVED lines=55> */
[----:B------:R-:W-:Y:S02]  /*1230*/  HFMA2 R98, -RZ, RZ, 0, 0 ;  /* 0x00000000ff627431 */ /* 0x000fe400000001ff */
[----:B------:R-:W-:-:S05]  /*1240*/  IMAD.WIDE.U32 R102, R102, -0x2daee0ad, RZ ;  /* 0xd2511f5366667825 */ /* 0x000fca00078e00ff */
[----:B------:R-:W-:Y:S01]  /*1250*/  LOP3.LUT R132, R99, R96, R103, 0x96, !PT ;  /* 0x0000006063847212 */ /* 0x000fe200078e9667 */
[----:B------:R-:W-:-:S07]  /*1260*/  IMAD.MOV.U32 R96, RZ, RZ, R138 ;  /* 0x000000ffff607224 */ /* 0x000fce00078e008a */
.L_x_41895:
        /* <DEDUP_REMOVED lines=9> */
.L_x_41894:
        /* <DEDUP_REMOVED lines=15> */
.L_x_41900:
        /* <DEDUP_REMOVED lines=12> */
.L_x_41901:
        /* <DEDUP_REMOVED lines=56> */
[----:B------:R-:W-:-:S05]  /*1830*/  VIADD R97, R3, 0x96a522ad ;  /* 0x96a522ad03617836 */ /* 0x000fca0000000000 */
[----:B------:R-:W-:Y:S01]  /*1840*/  LOP3.LUT R132, R97, R98, R105, 0x96, !PT ;  /* 0x0000006261847212 */ /* 0x000fe200078e9669 */
[----:B------:R-:W-:Y:S01]  /*1850*/  IMAD.MOV.U32 R97, RZ, RZ, R102 ;  /* 0x000000ffff617224 */ /* 0x000fe200078e0066 */
[----:B------:R-:W-:-:S07]  /*1860*/  MOV R102, R104 ;  /* 0x0000006800667202 */ /* 0x000fce0000000f00 */
.L_x_41899:
        /* <DEDUP_REMOVED lines=9> */
.L_x_41898:
        /* <DEDUP_REMOVED lines=15> */
.L_x_41904:
        /* <DEDUP_REMOVED lines=12> */
.L_x_41905:
        /* <DEDUP_REMOVED lines=56> */
[----:B------:R-:W-:Y:S01]  /*1e30*/  IMAD.MOV.U32 R100, RZ, RZ, RZ ;  /* 0x000000ffff647224 */ /* 0x000fe200078e00ff */
[----:B------:R-:W-:Y:S02]  /*1e40*/  LOP3.LUT R132, R101, R98, R105, 0x96, !PT ;  /* 0x0000006265847212 */ /* 0x000fe400078e9669 */
[----:B------:R-:W-:Y:S01]  /*1e50*/  MOV R98, R102 ;  /* 0x0000006600627202 */ /* 0x000fe20000000f00 */
[----:B------:R-:W-:-:S07]  /*1e60*/  IMAD.MOV.U32 R102, RZ, RZ, R104 ;  /* 0x000000ffff667224 */ /* 0x000fce00078e0068 */
.L_x_41903:
        /* <DEDUP_REMOVED lines=9> */
.L_x_41902:
        /* <DEDUP_REMOVED lines=15> */
.L_x_41908:
        /* <DEDUP_REMOVED lines=12> */
.L_x_41909:
        /* <DEDUP_REMOVED lines=50> */
[----:B------:R-:W-:-:S04]  /*23d0*/  IMAD.WIDE.U32 R128, R103, -0x326172a9, RZ ;  /* 0xcd9e8d5767807825 */ /* 0x000fc800078e00ff */
[----:B------:R-:W-:Y:S01]  /*23e0*/  HFMA2 R103, -RZ, RZ, 0, 0 ;  /* 0x00000000ff677431 */ /* 0x000fe200000001ff */
[----:B------:R-:W-:Y:S01]  /*23f0*/  LOP3.LUT R99, R99, R108, R105, 0x96, !PT ;  /* 0x0000006c63637212 */ /* 0x000fe200078e9669 */
[----:B------:R-:W-:-:S04]  /*2400*/  VIADD R101, R2, 0x8ff34781 ;  /* 0x8ff3478102657836 */ /* 0x000fc80000000000 */
[----:B------:R-:W-:Y:S01]  /*2410*/  IMAD.WIDE.U32 R106, R99, -0x2daee0ad, RZ ;  /* 0xd2511f53636a7825 */ /* 0x000fe200078e00ff */
[----:B------:R-:W-:Y:S02]  /*2420*/  IADD3 R99, PT, PT, R3, -0x695add53, RZ ;  /* 0x96a522ad03637810 */ /* 0x000fe40007ffe0ff */
[----:B------:R-:W-:Y:S02]  /*2430*/  LOP3.LUT R129, R101, R104, R129, 0x96, !PT ;  /* 0x0000006865817212 */ /* 0x000fe400078e9681 */
[----:B------:R-:W-:Y:S01]  /*2440*/  LOP3.LUT R132, R99, R100, R107, 0x96, !PT ;  /* 0x0000006463847212 */ /* 0x000fe200078e966b */
[----:B------:R-:W-:Y:S02]  /*2450*/  IMAD.MOV.U32 R99, RZ, RZ, R102 ;  /* 0x000000ffff637224 */ /* 0x000fe400078e0066 */
[----:B------:R-:W-:-:S07]  /*2460*/  IMAD.MOV.U32 R102, RZ, RZ, R106 ;  /* 0x000000ffff667224 */ /* 0x000fce00078e006a */
.L_x_41907:
        /* <DEDUP_REMOVED lines=10> */
.L_x_41893:
        /* <DEDUP_REMOVED lines=19> */
.L_x_41912:
        /* <DEDUP_REMOVED lines=12> */
.L_x_41913:
        /* <DEDUP_REMOVED lines=59> */
.L_x_41911:
        /* <DEDUP_REMOVED lines=9> */
.L_x_41910:
        /* <DEDUP_REMOVED lines=15> */
.L_x_41916:
        /* <DEDUP_REMOVED lines=12> */
.L_x_41917:
        /* <DEDUP_REMOVED lines=57> */
[----:B------:R-:W-:Y:S02]  /*3080*/  LOP3.LUT R132, R97, R98, R105, 0x96, !PT ;  /* 0x0000006261847212 */ /* 0x000fe400078e9669 */
[----:B------:R-:W-:Y:S01]  /*3090*/  MOV R97, R102 ;  /* 0x0000006600617202 */ /* 0x000fe20000000f00 */
[----:B------:R-:W-:-:S07]  /*30a0*/  IMAD.MOV.U32 R102, RZ, RZ, R104 ;  /* 0x000000ffff667224 */ /* 0x000fce00078e0068 */
.L_x_41915:
        /* <DEDUP_REMOVED lines=9> */
.L_x_41914:
        /* <DEDUP_REMOVED lines=15> */
.L_x_41920:
        /* <DEDUP_REMOVED lines=12> */
.L_x_41921:
        /* <DEDUP_REMOVED lines=58> */
[----:B------:R-:W-:Y:S02]  /*3690*/  IMAD.MOV.U32 R98, RZ, RZ, R102 ;  /* 0x000000ffff627224 */ /* 0x000fe400078e0066 */
[----:B------:R-:W-:-:S07]  /*36a0*/  IMAD.MOV.U32 R102, RZ, RZ, R104 ;  /* 0x000000ffff667224 */ /* 0x000fce00078e0068 */
.L_x_41919:
        /* <DEDUP_REMOVED lines=9> */
.L_x_41918:
        /* <DEDUP_REMOVED lines=15> */
.L_x_41923:
        /* <DEDUP_REMOVED lines=12> */
.L_x_41924:
        /* <DEDUP_REMOVED lines=53> */
[----:B------:R-:W-:Y:S01]  /*3c40*/  IMAD.MOV.U32 R103, RZ, RZ, RZ ;  /* 0x000000ffff677224 */ /* 0x000fe200078e00ff */
[----:B------:R-:W-:-:S03]  /*3c50*/  LOP3.LUT R129, R101, R104, R129, 0x96, !PT ;  /* 0x0000006865817212 */ /* 0x000fc600078e9681 */
[----:B------:R-:W-:-:S04]  /*3c60*/  IMAD.WIDE.U32 R106, R99, -0x2daee0ad, RZ ;  /* 0xd2511f53636a7825 */ /* 0x000fc800078e00ff */
[----:B------:R-:W-:-:S05]  /*3c70*/  VIADD R99, R3, 0x96a522ad ;  /* 0x96a522ad03637836 */ /* 0x000fca0000000000 */
[----:B------:R-:W-:Y:S01]  /*3c80*/  LOP3.LUT R132, R99, R100, R107, 0x96, !PT ;  /* 0x0000006463847212 */ /* 0x000fe200078e966b */
[----:B------:R-:W-:Y:S01]  /*3c90*/  IMAD.MOV.U32 R99, RZ, RZ, R102 ;  /* 0x000000ffff637224 */ /* 0x000fe200078e0066 */
[----:B------:R-:W-:-:S07]  /*3ca0*/  MOV R102, R106 ;  /* 0x0000006a00667202 */ /* 0x000fce0000000f00 */
.L_x_41922:
        /* <DEDUP_REMOVED lines=9> */
.L_x_41906:
        /* <DEDUP_REMOVED lines=21> */
.L_x_41925:
[----:B-----5:R2:W5:Y:S04]  /*3e90*/  @P1 LDG.E.128 R88, desc[UR6][R104.64] ;  /* 0x0000000668581981 */ /* 0x020568000c1e1d00 */
[----:B------:R2:W5:Y:S01]  /*3ea0*/  @P0 LDG.E.128 R92, desc[UR6][R106.64] ;  /* 0x000000066a5c0981 */ /* 0x000562000c1e1d00 */
[----:B------:R-:W-:Y:S05]  /*3eb0*/  @!P0 BRA `(.L_x_41926) ;  /* 0x0000001800148947 */ /* 0x000fea0003800000 */
[----:B------:R-:W-:Y:S01]  /*3ec0*/  ISETP.GT.AND P2, PT, R0, RZ, PT ;  /* 0x000000ff0000720c */ /* 0x000fe20003f44270 */
[----:B--2---:R-:W-:Y:S01]  /*3ed0*/  IMAD.MOV.U32 R106, RZ, RZ, R102 ;  /* 0x000000ffff6a7224 */ /* 0x004fe200078e0066 */
[----:B------:R-:W-:Y:S01]  /*3ee0*/  MOV R104, R103 ;  /* 0x0000006700687202 */ /* 0x000fe20000000f00 */
[----:B01---5:R-:W-:-:S10]  /*3ef0*/  IMAD.MOV.U32 R100, RZ, RZ, R92 ;  /* 0x000000ffff647224 */ /* 0x023fd400078e005c */
        /* <DEDUP_REMOVED lines=16> */
.L_x_41929:
        /* <DEDUP_REMOVED lines=12> */
.L_x_41930:
        /* <DEDUP_REMOVED lines=52> */
[----:B------:R-:W-:-:S04]  /*4400*/  VIADD R101, R2, 0x8ff34781 ;  /* 0x8ff3478102657836 */ /* 0x000fc80000000000 */
[----:B------:R-:W-:Y:S01]  /*4410*/  IMAD.WIDE.U32 R106, R103, -0x2daee0ad, RZ ;  /* 0xd2511f53676a7825 */ /* 0x000fe200078e00ff */
[----:B------:R-:W-:Y:S02]  /*4420*/  IADD3 R103, PT, PT, R3, -0x695add53, RZ ;  /* 0x96a522ad03677810 */ /* 0x000fe40007ffe0ff */
[----:B------:R-:W-:Y:S01]  /*4430*/  LOP3.LUT R129, R101, R104, R129, 0x96, !PT ;  /* 0x0000006865817212 */ /* 0x000fe200078e9681 */
[----:B------:R-:W-:Y:S01]  /*4440*/  IMAD.MOV.U32 R104, RZ, RZ, RZ ;  /* 0x000000ffff687224 */ /* 0x000fe200078e00ff */
[----:B------:R-:W-:Y:S01]  /*4450*/  LOP3.LUT R132, R103, R100, R107, 0x96, !PT ;  /* 0x0000006467847212 */ /* 0x000fe200078e966b */
[----:B------:R-:W-:-:S07]  /*4460*/  IMAD.MOV.U32 R100, RZ, RZ, R102 ;  /* 0x000000ffff647224 */ /* 0x000fce00078e0066 */
.L_x_41928:
[----:B------:R-:W-:Y:S01]  /*4470*/  I2FP.F32.U32 R100, R100 ;  /* 0x0000006400647245 */ /* 0x000fe20000201000 */
[----:B------:R-:W-:Y:S01]  /*4480*/  FMUL.FTZ R102, R88, UR13 ;  /* 0x0000000d58667c20 */ /* 0x000fe20008410000 */
[----:B------:R-:W-:-:S05]  /*4490*/  MOV R101, 0x2f800000 ;  /* 0x2f80000000657802 */ /* 0x000fca0000000f00 */
[----:B------:R-:W-:Y:S01]  /*44a0*/  FFMA.FTZ R100, R100, R101, 1.1641532182693481445e-10 ;  /* 0x2f00000064647423 */ /* 0x000fe20000010065 */
[----:B------:R-:W-:-:S04]  /*44b0*/  FMUL.FTZ R101, R102, UR12 ;  /* 0x0000000c66657c20 */ /* 0x000fc80008410000 */
[----:B------:R-:W-:-:S04]  /*44c0*/  FSETP.GTU.FTZ.AND P3, PT, R100, UR10, PT ;  /* 0x0000000a64007c0b */ /* 0x000fc8000bf7c000 */
[----:B------:R-:W-:Y:S02]  /*44d0*/  FSEL R101, R101, RZ, !P3 ;  /* 0x000000ff65657208 */ /* 0x000fe40005800000 */
[----:B------:R-:W-:-:S03]  /*44e0*/  SEL R134, RZ, 0x1, P3 ;  /* 0x00000001ff867807 */ /* 0x000fc60001800000 */
[----:B------:R-:W-:-:S07]  /*44f0*/  FFMA.FTZ R100, R101, R64, R92 ;  /* 0x0000004065647223 */ /* 0x000fce000001005c */
.L_x_41927:
[----:B------:R-:W-:Y:S02]  /*4500*/  IMAD.MOV.U32 R103, RZ, RZ, R104 ;  /* 0x000000ffff677224 */ /* 0x000fe400078e0068 */
        /* <DEDUP_REMOVED lines=14> */
.L_x_41933:
        /* <DEDUP_REMOVED lines=12> */
.L_x_41934:
        /* <DEDUP_REMOVED lines=56> */
[----:B------:R-:W-:Y:S01]  /*4a30*/  HFMA2 R103, -RZ, RZ, 0, 0 ;  /* 0x00000000ff677431 */ /* 0x000fe200000001ff */
[----:B------:R-:W-:Y:S01]  /*4a40*/  LOP3.LUT R132, R101, R102, R109, 0x96, !PT ;  /* 0x0000006665847212 */ /* 0x000fe200078e966d */
[----:B------:R-:W-:Y:S02]  /*4a50*/  IMAD.MOV.U32 R101, RZ, RZ, R106 ;  /* 0x000000ffff657224 */ /* 0x000fe400078e006a */
[----:B------:R-:W-:-:S07]  /*4a60*/  IMAD.MOV.U32 R106, RZ, RZ, R108 ;  /* 0x000000ffff6a7224 */ /* 0x000fce00078e006c */
.L_x_41932:
        /* <DEDUP_REMOVED lines=9> */
.L_x_41931:
        /* <DEDUP_REMOVED lines=15> */
.L_x_41937:
        /* <DEDUP_REMOVED lines=12> */
.L_x_41938:
        /* <DEDUP_REMOVED lines=60> */
.L_x_41936:
        /* <DEDUP_REMOVED lines=9> */
.L_x_41935:
        /* <DEDUP_REMOVED lines=15> */
.L_x_41941:
        /* <DEDUP_REMOVED lines=12> */
.L_x_41942:
        /* <DEDUP_REMOVED lines=51> */
[----:B------:R-:W-:-:S04]  /*55e0*/  IMAD.WIDE.U32 R128, R107, -0x326172a9, RZ ;  /* 0xcd9e8d576b807825 */ /* 0x000fc800078e00ff */
[----:B------:R-:W-:Y:S01]  /*55f0*/  HFMA2 R107, -RZ, RZ, 0, 0 ;  /* 0x00000000ff6b7431 */ /* 0x000fe200000001ff */
[----:B------:R-:W-:Y:S02]  /*5600*/  LOP3.LUT R103, R103, R112, R109, 0x96, !PT ;  /* 0x0000007067677212 */ /* 0x000fe400078e966d */
[----:B------:R-:W-:-:S03]  /*5610*/  LOP3.LUT R129, R105, R108, R129, 0x96, !PT ;  /* 0x0000006c69817212 */ /* 0x000fc600078e9681 */
[----:B------:R-:W-:-:S04]  /*5620*/  IMAD.WIDE.U32 R110, R103, -0x2daee0ad, RZ ;  /* 0xd2511f53676e7825 */ /* 0x000fc800078e00ff */
[----:B------:R-:W-:-:S05]  /*5630*/  VIADD R103, R3, 0x96a522ad ;  /* 0x96a522ad03677836 */ /* 0x000fca0000000000 */
[----:B------:R-:W-:Y:S02]  /*5640*/  LOP3.LUT R132, R103, R104, R111, 0x96, !PT ;  /* 0x0000006867847212 */ /* 0x000fe400078e966f */
[----:B------:R-:W-:Y:S01]  /*5650*/  MOV R103, R106 ;  /* 0x0000006a00677202 */ /* 0x000fe20000000f00 */
[----:B------:R-:W-:-:S07]  /*5660*/  IMAD.MOV.U32 R106, RZ, RZ, R110 ;  /* 0x000000ffff6a7224 */ /* 0x000fce00078e006e */
.L_x_41940:
        /* <DEDUP_REMOVED lines=10> */
.L_x_41926:
[----:B01----:R-:W-:Y:S01]  /*5710*/  HFMA2 R100, -RZ, RZ, 0, 0 ;  /* 0x00000000ff647431 */ /* 0x003fe200000001ff */
[----:B--2---:R-:W-:Y:S01]  /*5720*/  MOV R104, R103 ;  /* 0x0000006700687202 */ /* 0x004fe20000000f00 */
        /* <DEDUP_REMOVED lines=17> */
.L_x_41945:
        /* <DEDUP_REMOVED lines=12> */
.L_x_41946:
        /* <DEDUP_REMOVED lines=58> */
[----:B------:R-:W-:-:S07]  /*5ca0*/  IMAD.MOV.U32 R100, RZ, RZ, R102 ;  /* 0x000000ffff647224 */ /* 0x000fce00078e0066 */
.L_x_41944:
        /* <DEDUP_REMOVED lines=9> */
.L_x_41943:
        /* <DEDUP_REMOVED lines=15> */
.L_x_41949:
        /* <DEDUP_REMOVED lines=12> */
.L_x_41950:
        /* <DEDUP_REMOVED lines=56> */
[----:B------:R-:W-:Y:S01]  /*6270*/  IMAD.MOV.U32 R103, RZ, RZ, RZ ;  /* 0x000000ffff677224 */ /* 0x000fe200078e00ff */
[----:B------:R-:W-:Y:S01]  /*6280*/  LOP3.LUT R132, R101, R102, R109, 0x96, !PT ;  /* 0x0000006665847212 */ /* 0x000fe200078e966d */
[----:B------:R-:W-:Y:S01]  /*6290*/  IMAD.MOV.U32 R101, RZ, RZ, R106 ;  /* 0x000000ffff657224 */ /* 0x000fe200078e006a */
[----:B------:R-:W-:-:S07]  /*62a0*/  MOV R106, R108 ;  /* 0x0000006c006a7202 */ /* 0x000fce0000000f00 */
.L_x_41948:
        /* <DEDUP_REMOVED lines=9> */
.L_x_41947:
        /* <DEDUP_REMOVED lines=15> */
.L_x_41953:
        /* <DEDUP_REMOVED lines=12> */
.L_x_41954:
        /* <DEDUP_REMOVED lines=60> */
.L_x_41952:
        /* <DEDUP_REMOVED lines=9> */
.L_x_41951:
        /* <DEDUP_REMOVED lines=15> */
.L_x_41956:
        /* <DEDUP_REMOVED lines=12> */
.L_x_41957:
        /* <DEDUP_REMOVED lines=60> */
.L_x_41955:
        /* <DEDUP_REMOVED lines=8> */
[----:B------:R-:W-:-:S07]  /*6f30*/  FMUL.FTZ R103, R104, R67 ;  /* 0x0000004368677220 */ /* 0x000fce0000410000 */
.L_x_41939:
        /* <DEDUP_REMOVED lines=22> */
.L_x_41958:
[----:B-----5:R1:W5:Y:S04]  /*70a0*/  @P1 LDG.E.128 R88, desc[UR6][R108.64] ;  /* 0x000000066c581981 */ /* 0x020368000c1e1d00 */
[----:B------:R1:W5:Y:S01]  /*70b0*/  @P0 LDG.E.128 R92, desc[UR6][R110.64] ;  /* 0x000000066e5c0981 */ /* 0x000362000c1e1d00 */
[----:B------:R-:W-:Y:S05]  /*70c0*/  @!P0 BRA `(.L_x_41959) ;  /* 0x0000001800148947 */ /* 0x000fea0003800000 */
[----:B------:R-:W-:Y:S01]  /*70d0*/  ISETP.GT.AND P2, PT, R0, RZ, PT ;  /* 0x000000ff0000720c */ /* 0x000fe20003f44270 */
[----:B-1----:R-:W-:Y:S01]  /*70e0*/  IMAD.MOV.U32 R108, RZ, RZ, R107 ;  /* 0x000000ffff6c7224 */ /* 0x002fe200078e006b */
        /* <DEDUP_REMOVED lines=18> */
.L_x_41962:
        /* <DEDUP_REMOVED lines=12> */
.L_x_41963:
        /* <DEDUP_REMOVED lines=57> */
[----:B------:R-:W-:Y:S02]  /*7660*/  LOP3.LUT R132, R107, R104, R111, 0x96, !PT ;  /* 0x000000686b847212 */ /* 0x000fe400078e966f */
[----:B------:R-:W-:-:S07]  /*7670*/  MOV R104, R106 ;  /* 0x0000006a00687202 */ /* 0x000fce0000000f00 */
.L_x_41961:
        /* <DEDUP_REMOVED lines=9> */
.L_x_41960:
        /* <DEDUP_REMOVED lines=15> */
.L_x_41966:
        /* <DEDUP_REMOVED lines=12> */
.L_x_41967:
        /* <DEDUP_REMOVED lines=54> */
[----:B------:R-:W-:Y:S02]  /*7c20*/  HFMA2 R107, -RZ, RZ, 0, 0 ;  /* 0x00000000ff6b7431 */ /* 0x000fe400000001ff */
[----:B------:R-:W-:-:S04]  /*7c30*/  IMAD.WIDE.U32 R112, R105, -0x2daee0ad, RZ ;  /* 0xd2511f5369707825 */ /* 0x000fc800078e00ff */
[----:B------:R-:W-:-:S05]  /*7c40*/  VIADD R105, R3, 0x96a522ad ;  /* 0x96a522ad03697836 */ /* 0x000fca0000000000 */
[----:B------:R-:W-:Y:S02]  /*7c50*/  LOP3.LUT R132, R105, R106, R113, 0x96, !PT ;  /* 0x0000006a69847212 */ /* 0x000fe400078e9671 */
[----:B------:R-:W-:Y:S01]  /*7c60*/  MOV R105, R110 ;  /* 0x0000006e00697202 */ /* 0x000fe20000000f00 */
[----:B------:R-:W-:-:S07]  /*7c70*/  IMAD.MOV.U32 R110, RZ, RZ, R112 ;  /* 0x000000ffff6e7224 */ /* 0x000fce00078e0070 */
.L_x_41965:
        /* <DEDUP_REMOVED lines=9> */
.L_x_41964:
        /* <DEDUP_REMOVED lines=15> */
.L_x_41970:
        /* <DEDUP_REMOVED lines=12> */
.L_x_41971:
        /* <DEDUP_REMOVED lines=60> */
.L_x_41969:
        /* <DEDUP_REMOVED lines=9> */
.L_x_41968:
        /* <DEDUP_REMOVED lines=15> */
.L_x_41974:
        /* <DEDUP_REMOVED lines=12> */
.L_x_41975:
        /* <DEDUP_REMOVED lines=60> */
.L_x_41973:
        /* <DEDUP_REMOVED lines=10> */
.L_x_41959:
        /* <DEDUP_REMOVED lines=19> */
.L_x_41978:
        /* <DEDUP_REMOVED lines=12> */
.L_x_41979:
        /* <DEDUP_REMOVED lines=59> */
.L_x_41977:
        /* <DEDUP_REMOVED lines=9> */
.L_x_41976:
        /* <DEDUP_REMOVED lines=15> */
.L_x_41982:
        /* <DEDUP_REMOVED lines=12> */
.L_x_41983:
        /* <DEDUP_REMOVED lines=60> */
.L_x_41981:
        /* <DEDUP_REMOVED lines=9> */
.L_x_41980:
        /* <DEDUP_REMOVED lines=15> */
.L_x_41986:
        /* <DEDUP_REMOVED lines=12> */
.L_x_41987:
        /* <DEDUP_REMOVED lines=60> */
.L_x_41985:
        /* <DEDUP_REMOVED lines=9> */
.L_x_41984:
        /* <DEDUP_REMOVED lines=15> */
.L_x_41989:
        /* <DEDUP_REMOVED lines=12> */
.L_x_41990:
        /* <DEDUP_REMOVED lines=60> */
.L_x_41988:
        /* <DEDUP_REMOVED lines=9> */
.L_x_41972:
        /* <DEDUP_REMOVED lines=22> */
.L_x_41991:
        /* <DEDUP_REMOVED lines=23> */
.L_x_41995:
        /* <DEDUP_REMOVED lines=12> */
.L_x_41996:
        /* <DEDUP_REMOVED lines=59> */
.L_x_41994:
        /* <DEDUP_REMOVED lines=9> */
.L_x_41993:
        /* <DEDUP_REMOVED lines=15> */
.L_x_41999:
        /* <DEDUP_REMOVED lines=12> */
.L_x_42000:
        /* <DEDUP_REMOVED lines=60> */
.L_x_41998:
        /* <DEDUP_REMOVED lines=9> */
.L_x_41997:
        /* <DEDUP_REMOVED lines=15> */
.L_x_42003:
        /* <DEDUP_REMOVED lines=12> */
.L_x_42004:
        /* <DEDUP_REMOVED lines=60> */
.L_x_42002:
        /* <DEDUP_REMOVED lines=9> */
.L_x_42001:
        /* <DEDUP_REMOVED lines=15> */
.L_x_42007:
        /* <DEDUP_REMOVED lines=12> */
.L_x_42008:
        /* <DEDUP_REMOVED lines=55> */
[----:B------:R-:W-:-:S03]  /*ba40*/  LOP3.LUT R129, R113, R116, R129, 0x96, !PT ;  /* 0x0000007471817212 */ /* 0x000fc600078e9681 */
[----:B------:R-:W-:-:S05]  /*ba50*/  VIADD R111, R3, 0x96a522ad ;  /* 0x96a522ad036f7836 */ /* 0x000fca0000000000 */
[----:B------:R-:W-:Y:S02]  /*ba60*/  LOP3.LUT R132, R111, R112, R119, 0x96, !PT ;  /* 0x000000706f847212 */ /* 0x000fe400078e9677 */
[----:B------:R-:W-:Y:S01]  /*ba70*/  MOV R111, R114 ;  /* 0x00000072006f7202 */ /* 0x000fe20000000f00 */
[----:B------:R-:W-:-:S07]  /*ba80*/  IMAD.MOV.U32 R114, RZ, RZ, R118 ;  /* 0x000000ffff727224 */ /* 0x000fce00078e0076 */
.L_x_42006:
        /* <DEDUP_REMOVED lines=10> */
.L_x_41992:
        /* <DEDUP_REMOVED lines=19> */
.L_x_42011:
        /* <DEDUP_REMOVED lines=12> */
.L_x_42012:
        /* <DEDUP_REMOVED lines=59> */
.L_x_42010:
        /* <DEDUP_REMOVED lines=9> */
.L_x_42009:
        /* <DEDUP_REMOVED lines=15> */
.L_x_42015:
        /* <DEDUP_REMOVED lines=12> */
.L_x_42016:
        /* <DEDUP_REMOVED lines=60> */
.L_x_42014:
        /* <DEDUP_REMOVED lines=9> */
.L_x_42013:
        /* <DEDUP_REMOVED lines=15> */
.L_x_42019:
        /* <DEDUP_REMOVED lines=12> */
.L_x_42020:
        /* <DEDUP_REMOVED lines=60> */
.L_x_42018:
        /* <DEDUP_REMOVED lines=9> */
.L_x_42017:
        /* <DEDUP_REMOVED lines=15> */
.L_x_42022:
        /* <DEDUP_REMOVED lines=12> */
.L_x_42023:
        /* <DEDUP_REMOVED lines=60> */
.L_x_42021:
        /* <DEDUP_REMOVED lines=9> */
.L_x_42005:
        /* <DEDUP_REMOVED lines=22> */
.L_x_42024:
        /* <DEDUP_REMOVED lines=23> */
.L_x_42028:
        /* <DEDUP_REMOVED lines=12> */
.L_x_42029:
        /* <DEDUP_REMOVED lines=59> */
.L_x_42027:
        /* <DEDUP_REMOVED lines=9> */
.L_x_42026:
        /* <DEDUP_REMOVED lines=15> */
.L_x_42032:
        /* <DEDUP_REMOVED lines=12> */
.L_x_42033:
        /* <DEDUP_REMOVED lines=56> */
[----:B------:R-:W-:Y:S01]  /*e060*/  MOV R113, R118 ;  /* 0x0000007600717202 */ /* 0x000fe20000000f00 */
[----:B------:R-:W-:Y:S01]  /*e070*/  IMAD.MOV.U32 R118, RZ, RZ, R138 ;  /* 0x000000ffff767224 */ /* 0x000fe200078e008a */
[----:B------:R-:W-:Y:S01]  /*e080*/  LOP3.LUT R132, R115, R114, R139, 0x96, !PT ;  /* 0x0000007273847212 */ /* 0x000fe200078e968b */
[----:B------:R-:W-:-:S07]  /*e090*/  HFMA2 R115, -RZ, RZ, 0, 0 ;  /* 0x00000000ff737431 */ /* 0x000fce00000001ff */
.L_x_42031:
        /* <DEDUP_REMOVED lines=9> */
.L_x_42030:
        /* <DEDUP_REMOVED lines=15> */
.L_x_42036:
        /* <DEDUP_REMOVED lines=12> */
.L_x_42037:
        /* <DEDUP_REMOVED lines=60> */
.L_x_42035:
        /* <DEDUP_REMOVED lines=9> */
.L_x_42034:
        /* <DEDUP_REMOVED lines=15> */
.L_x_42040:
        /* <DEDUP_REMOVED lines=12> */
.L_x_42041:
        /* <DEDUP_REMOVED lines=61> */
.L_x_42039:
        /* <DEDUP_REMOVED lines=8> */
[----:B------:R-:W-:Y:S01]  /*ed30*/  FFMA.FTZ R115, R116, R79, R95 ;  /* 0x0000004f74737223 */ /* 0x000fe2000001005f */
[----:B------:R-:W-:Y:S06]  /*ed40*/  BRA `(.L_x_42038) ;  /* 0x0000001800107947 */ /* 0x000fec0003800000 */
.L_x_42025:
[----:B-1----:R-:W-:Y:S01]  /*ed50*/  IMAD.MOV.U32 R116, RZ, RZ, R115 ;  /* 0x000000ffff747224 */ /* 0x002fe200078e0073 */
        /* <DEDUP_REMOVED lines=18> */
.L_x_42044:
        /* <DEDUP_REMOVED lines=12> */
.L_x_42045:
        /* <DEDUP_REMOVED lines=59> */
.L_x_42043:
        /* <DEDUP_REMOVED lines=9> */
.L_x_42042:
        /* <DEDUP_REMOVED lines=15> */
.L_x_42048:
        /* <DEDUP_REMOVED lines=12> */
.L_x_42049:
        /* <DEDUP_REMOVED lines=60> */
.L_x_42047:
        /* <DEDUP_REMOVED lines=9> */
.L_x_42046:
        /* <DEDUP_REMOVED lines=15> */
.L_x_42052:
        /* <DEDUP_REMOVED lines=12> */
.L_x_42053:
        /* <DEDUP_REMOVED lines=60> */
.L_x_42051:
        /* <DEDUP_REMOVED lines=9> */
.L_x_42050:
        /* <DEDUP_REMOVED lines=15> */
.L_x_42055:
        /* <DEDUP_REMOVED lines=12> */
.L_x_42056:
        /* <DEDUP_REMOVED lines=61> */
.L_x_42054:
        /* <DEDUP_REMOVED lines=9> */
.L_x_42038:
        /* <DEDUP_REMOVED lines=22> */
.L_x_42057:
[----:B-----5:R1:W5:Y:S04]  /*106f0*/  @P1 LDG.E.128 R88, desc[UR6][R138.64] ;  /* 0x000000068a581981 */ /* 0x020368000c1e1d00 */
[----:B------:R1:W5:Y:S01]  /*10700*/  @P0 LDG.E.128 R92, desc[UR6][R142.64] ;  /* 0x000000068e5c0981 */ /* 0x000362000c1e1d00 */
[----:B------:R-:W-:Y:S05]  /*10710*/  @!P0 BRA `(.L_x_42058) ;  /* 0x0000001800248947 */ /* 0x000fea0003800000 */
[----:B------:R-:W-:Y:S01]  /*10720*/  ISETP.GT.AND P2, PT, R0, RZ, PT ;  /* 0x000000ff0000720c */ /* 0x000fe20003f44270 */
[----:B------:R-:W-:Y:S01]  /*10730*/  IMAD.MOV.U32 R137, RZ, RZ, R119 ;  /* 0x000000ffff897224 */ /* 0x000fe200078e0077 */
[----:B-1----:R-:W-:Y:S01]  /*10740*/  MOV R142, R118 ;  /* 0x00000076008e7202 */ /* 0x002fe20000000f00 */
        /* <DEDUP_REMOVED lines=17> */
.L_x_42061:
        /* <DEDUP_REMOVED lines=12> */
.L_x_42062:
        /* <DEDUP_REMOVED lines=54> */
[----:B------:R-:W-:-:S03]  /*10c80*/  IADD3 R129, PT, PT, R2, -0x700cb87f, RZ ;  /* 0x8ff3478102817810 */ /* 0x000fc60007ffe0ff */
[----:B------:R-:W-:Y:S01]  /*10c90*/  IMAD.WIDE.U32 R142, R142, -0x2daee0ad, RZ ;  /* 0xd2511f538e8e7825 */ /* 0x000fe200078e00ff */
[----:B------:R-:W-:Y:S02]  /*10ca0*/  LOP3.LUT R129, R129, R128, R139, 0x96, !PT ;  /* 0x0000008081817212 */ /* 0x000fe400078e968b */
[----:B------:R-:W-:Y:S02]  /*10cb0*/  MOV R128, R138 ;  /* 0x0000008a00807202 */ /* 0x000fe40000000f00 */
[----:B------:R-:W-:Y:S01]  /*10cc0*/  LOP3.LUT R132, R117, R116, R143, 0x96, !PT ;  /* 0x0000007475847212 */ /* 0x000fe200078e968f */
[----:B------:R-:W-:-:S07]  /*10cd0*/  IMAD.MOV.U32 R116, RZ, RZ, R118 ;  /* 0x000000ffff747224 */ /* 0x000fce00078e0076 */
.L_x_42060:
        /* <DEDUP_REMOVED lines=9> */
.L_x_42059:
        /* <DEDUP_REMOVED lines=15> */
.L_x_42065:
        /* <DEDUP_REMOVED lines=12> */
.L_x_42066:
        /* <DEDUP_REMOVED lines=52> */
[----:B------:R-:W-:Y:S02]  /*11260*/  VIADD R129, R2, 0x8ff34781 ;  /* 0x8ff3478102817836 */ /* 0x000fe40000000000 */
        /* <DEDUP_REMOVED lines=8> */
.L_x_42064:
        /* <DEDUP_REMOVED lines=9> */
.L_x_42063:
        /* <DEDUP_REMOVED lines=15> */
.L_x_42069:
        /* <DEDUP_REMOVED lines=12> */
.L_x_42070:
        /* <DEDUP_REMOVED lines=54> */
[----:B------:R-:W-:-:S04]  /*11890*/  IMAD.WIDE.U32 R138, R137, -0x2daee0ad, RZ ;  /* 0xd2511f53898a7825 */ /* 0x000fc800078e00ff */
[----:B------:R-:W-:Y:S01]  /*118a0*/  HFMA2 R137, -RZ, RZ, 0, 0 ;  /* 0x00000000ff897431 */ /* 0x000fe200000001ff */
[----:B------:R-:W-:Y:S01]  /*118b0*/  LOP3.LUT R129, R129, R128, R145, 0x96, !PT ;  /* 0x0000008081817212 */ /* 0x000fe200078e9691 */
[----:B------:R-:W-:Y:S01]  /*118c0*/  IMAD.MOV.U32 R128, RZ, RZ, R144 ;  /* 0x000000ffff807224 */ /* 0x000fe200078e0090 */
[----:B------:R-:W-:Y:S02]  /*118d0*/  LOP3.LUT R132, R119, R118, R139, 0x96, !PT ;  /* 0x0000007677847212 */ /* 0x000fe400078e968b */
[----:B------:R-:W-:Y:S01]  /*118e0*/  MOV R118, R142 ;  /* 0x0000008e00767202 */ /* 0x000fe20000000f00 */
[----:B------:R-:W-:-:S07]  /*118f0*/  IMAD.MOV.U32 R142, RZ, RZ, R138 ;  /* 0x000000ffff8e7224 */ /* 0x000fce00078e008a */
.L_x_42068:
        /* <DEDUP_REMOVED lines=9> */
.L_x_42067:
        /* <DEDUP_REMOVED lines=15> */
.L_x_42073:
        /* <DEDUP_REMOVED lines=12> */
.L_x_42074:
        /* <DEDUP_REMOVED lines=61> */
.L_x_42072:
        /* <DEDUP_REMOVED lines=10> */
.L_x_42058:
[----:B0-----:R-:W-:Y:S01]  /*11fb0*/  HFMA2 R116, -RZ, RZ, 0, 0 ;  /* 0x00000000ff747431 */ /* 0x001fe200000001ff */
[----:B------:R-:W-:Y:S01]  /*11fc0*/  MOV R137, R119 ;  /* 0x0000007700897202 */ /* 0x000fe20000000f00 */
[----:B-1----:R-:W-:Y:S01]  /*11fd0*/  IMAD.MOV.U32 R142, RZ, RZ, R118 ;  /* 0x000000ffff8e7224 */ /* 0x002fe200078e0076 */
        /* <DEDUP_REMOVED lines=16> */
.L_x_42077:
        /* <DEDUP_REMOVED lines=12> */
.L_x_42078:
        /* <DEDUP_REMOVED lines=60> */
.L_x_42076:
        /* <DEDUP_REMOVED lines=9> */
.L_x_42075:
        /* <DEDUP_REMOVED lines=15> */
.L_x_42081:
        /* <DEDUP_REMOVED lines=12> */
.L_x_42082:
        /* <DEDUP_REMOVED lines=61> */
.L_x_42080:
        /* <DEDUP_REMOVED lines=9> */
.L_x_42079:
        /* <DEDUP_REMOVED lines=15> */
.L_x_42085:
        /* <DEDUP_REMOVED lines=12> */
.L_x_42086:
        /* <DEDUP_REMOVED lines=59> */
[----:B------:R-:W-:Y:S01]  /*13160*/  IMAD.MOV.U32 R118, RZ, RZ, R142 ;  /* 0x000000ffff767224 */ /* 0x000fe200078e008e */
[----:B------:R-:W-:-:S07]  /*13170*/  MOV R142, R138 ;  /* 0x0000008a008e7202 */ /* 0x000fce0000000f00 */
.L_x_42084:
        /* <DEDUP_REMOVED lines=9> */
.L_x_42083:
        /* <DEDUP_REMOVED lines=15> */
.L_x_42088:
        /* <DEDUP_REMOVED lines=12> */
.L_x_42089:
        /* <DEDUP_REMOVED lines=61> */
.L_x_42087:
        /* <DEDUP_REMOVED lines=9> */
.L_x_42071:
[C---:B------:R-:W-:Y:S01]  /*13820*/  VIADD R145, R136.reuse, 0x500 ;  /* 0x0000050088917836 */ /* 0x040fe20000000000 */
        /* <DEDUP_REMOVED lines=21> */
.L_x_42090:
        /* <DEDUP_REMOVED lines=23> */
.L_x_42094:
        /* <DEDUP_REMOVED lines=12> */
.L_x_42095:
        /* <DEDUP_REMOVED lines=61> */
.L_x_42093:
        /* <DEDUP_REMOVED lines=9> */
.L_x_42092:
        /* <DEDUP_REMOVED lines=15> */
.L_x_42098:
        /* <DEDUP_REMOVED lines=12> */
.L_x_42099:
[----:B------:R-:W-:Y:S01]  /*141c0*/  IMAD.WIDE.U32 R142, R122, -0x326172a9, RZ ;  /* 0xcd9e8d577a8e7825 */ /* 0x000fe200078e00ff */
[----:B-1----:R-:W-:Y:S02]  /*141d0*/  LOP3.LUT R148, R125, R129, R3, 0x96, !PT ;  /* 0x000000817d947212 */ /* 0x002fe400078e9603 */
        /* <DEDUP_REMOVED lines=59> */
.L_x_42097:
        /* <DEDUP_REMOVED lines=9> */
.L_x_42096:
[----:B------:R-:W-:Y:S01]  /*14620*/  IMAD.MOV.U32 R0, RZ, RZ, R135 ;  /* 0x000000ffff007224 */ /* 0x000fe200078e0087 */
        /* <DEDUP_REMOVED lines=14> */
.L_x_42102:
        /* <DEDUP_REMOVED lines=12> */
.L_x_42103:
        /* <DEDUP_REMOVED lines=60> */
[----:B------:R-:W-:-:S07]  /*14b90*/  LOP3.LUT R132, R135, R142, R147, 0x96, !PT ;  /* 0x0000008e87847212 */ /* 0x000fce00078e9693 */
.L_x_42101:
        /* <DEDUP_REMOVED lines=9> */
.L_x_42100:
        /* <DEDUP_REMOVED lines=15> */
.L_x_42106:
        /* <DEDUP_REMOVED lines=12> */
.L_x_42107:
        /* <DEDUP_REMOVED lines=61> */
.L_x_42105:
[----:B------:R-:W-:Y:S01]  /*151b0*/  I2FP.F32.U32 R0, R127 ;  /* 0x0000007f00007245 */ /* 0x000fe20000201000 */
[----:B------:R-:W-:Y:S02]  /*151c0*/  HFMA2 R127, -RZ, RZ, 0.1171875, 0 ;  /* 0x2f800000ff7f7431 */ /* 0x000fe400000001ff */
        /* <DEDUP_REMOVED lines=8> */
.L_x_42091:
        /* <DEDUP_REMOVED lines=19> */
.L_x_42110:
        /* <DEDUP_REMOVED lines=12> */
.L_x_42111:
        /* <DEDUP_REMOVED lines=61> */
.L_x_42109:
        /* <DEDUP_REMOVED lines=9> */
.L_x_42108:
        /* <DEDUP_REMOVED lines=15> */
.L_x_42114:
        /* <DEDUP_REMOVED lines=12> */
.L_x_42115:
        /* <DEDUP_REMOVED lines=61> */
.L_x_42113:
        /* <DEDUP_REMOVED lines=9> */
.L_x_42112:
[----:B------:R-:W-:Y:S01]  /*15eb0*/  IMAD.MOV.U32 R0, RZ, RZ, R135 ;  /* 0x000000ffff007224 */ /* 0x000fe200078e0087 */
[----:B-1----:R-:W-:Y:S01]  /*15ec0*/  MOV R146, RZ ;  /* 0x000000ff00927202 */ /* 0x002fe20000000f00 */
        /* <DEDUP_REMOVED lines=13> */
.L_x_42118:
        /* <DEDUP_REMOVED lines=12> */
.L_x_42119:
        /* <DEDUP_REMOVED lines=61> */
.L_x_42117:
        /* <DEDUP_REMOVED lines=9> */
.L_x_42116:
        /* <DEDUP_REMOVED lines=15> */
.L_x_42121:
        /* <DEDUP_REMOVED lines=12> */
.L_x_42122:
        /* <DEDUP_REMOVED lines=61> */
.L_x_42120:
        /* <DEDUP_REMOVED lines=9> */
.L_x_42104:
        /* <DEDUP_REMOVED lines=35> */
[----:B------:R-:W-:Y:S02]  /*16d00*/  LOP3.LUT R136, R136, 0xff0000, RZ, 0xc0, !PT ;  /* 0x00ff000088887812 */ /* 0x000fe400078ec0ff */
[----:B------:R-:W-:Y:S02]  /*16d10*/  LOP3.LUT R150, R134, 0xff, RZ, 0xc0, !PT ;  /* 0x000000ff86967812 */ /* 0x000fe400078ec0ff */
[----:B------:R-:W-:-:S05]  /*16d20*/  LEA R135, R135, R136, 0x18 ;  /* 0x0000008887877211 */ /* 0x000fca00078ec0ff */
[----:B------:R-:W-:-:S05]  /*16d30*/  IMAD R135, R148, 0x100, R135 ;  /* 0x0000010094877824 */ /* 0x000fca00078e0287 */
[----:B------:R-:W-:Y:S01]  /*16d40*/  IADD3 R135, PT, PT, R135, R150, RZ ;  /* 0x0000009687877210 */ /* 0x000fe20007ffe0ff */
[----:B0-----:R-:W-:-:S05]  /*16d50*/  IMAD.WIDE.U32 R136, R137, 0x4, R140 ;  /* 0x0000000489887825 */ /* 0x001fca00078e008c */
[----:B------:R0:W-:Y:S02]  /*16d60*/  STG.E desc[UR6][R136.64], R135 ;  /* 0x0000008788007986 */ /* 0x0001e4000c101906 */
.L_x_42123:
        /* <DEDUP_REMOVED lines=22> */
[----:B------:R-:W-:Y:S01]  /*16ed0*/  ISETP.GT.U32.AND P1, PT, R141, 0x7, PT ;  /* 0x000000078d00780c */ /* 0x000fe20003f24070 */
[----:B------:R-:W-:Y:S02]  /*16ee0*/  IMAD.MOV.U32 R141, RZ, RZ, RZ ;  /* 0x000000ffff8d7224 */ /* 0x000fe400078e00ff */
        /* <DEDUP_REMOVED lines=66> */
.L_x_42125:
[----:B------:R-:W-:Y:S05]  /*17310*/  BSYNC.RECONVERGENT B0 ;  /* 0x0000000000007941 */ /* 0x000fea0003800200 */
.L_x_42124:
        /* <DEDUP_REMOVED lines=12> */
.L_x_42127:
[----:B------:R-:W-:Y:S05]  /*173e0*/  BSYNC.RECONVERGENT B0 ;  /* 0x0000000000007941 */ /* 0x000fea0003800200 */
.L_x_42126:
        /* <DEDUP_REMOVED lines=9> */
[----:B------:R-:W-:Y:S01]  /*17480*/  I2FP.F32.U32 R0, R141 ;  /* 0x0000008d00007245 */ /* 0x000fe20000201000 */
        /* <DEDUP_REMOVED lines=10> */
[----:B0-----:R-:W-:Y:S01]  /*17530*/  IMAD.IADD R139, R139, 0x1, R152 ;  /* 0x000000018b8b7824 */ /* 0x001fe200078e0298 */
        /* <DEDUP_REMOVED lines=29> */
[----:B------:R-:W-:-:S03]  /*17710*/  FMUL.FTZ R136, R136, R150 ;  /* 0x0000009688887220 */ /* 0x000fc60000410000 */
[----:B------:R-:W1:Y:S01]  /*17720*/  SHFL.IDX PT, R143, R143, RZ, 0x1f ;  /* 0x00001fff8f8f7589 */ /* 0x000e6200000e0000 */
[----:B------:R-:W-:-:S03]  /*17730*/  FFMA.FTZ R0, R139, R136, R0 ;  /* 0x000000888b007223 */ /* 0x000fc60000010000 */
[----:B------:R-:W2:Y:S03]  /*17740*/  LDC R139, c[0x0][0x448] ;  /* 0x00011200ff8b7b82 */ /* 0x000ea60000000800 */
[----:B------:R-:W2:Y:S05]  /*17750*/  SHFL.IDX PT, R0, R0, RZ, 0x1f ;  /* 0x00001fff00007589 */ /* 0x000eaa00000e0000 */
        /* <DEDUP_REMOVED lines=13> */
[----:B------:R-:W-:-:S03]  /*17830*/  FSEL R133, R143, RZ, !P1 ;  /* 0x000000ff8f857208 */ /* 0x000fc60004800000 */
[----:B------:R-:W-:Y:S02]  /*17840*/  IMAD R0, R0, R131, RZ ;  /* 0x0000008300007224 */ /* 0x000fe400078e02ff */
[C---:B------:R-:W-:Y:S01]  /*17850*/  FADD.FTZ R136, -R133.reuse, R104 ;  /* 0x0000006885887221 */ /* 0x040fe20000010100 */
[C---:B------:R-:W-:Y:S01]  /*17860*/  FADD.FTZ R137, -R133.reuse, R105 ;  /* 0x0000006985897221 */ /* 0x040fe20000010100 */
[C---:B------:R-:W-:Y:S01]  /*17870*/  FADD.FTZ R131, -R133.reuse, R97 ;  /* 0x0000006185837221 */ /* 0x040fe20000010100 */
[----:B------:R-:W0:Y:S01]  /*17880*/  LDC.64 R104, c[0x0][0x428] ;  /* 0x00010a00ff687b82 */ /* 0x000e220000000a00 */
[----:B------:R-:W-:Y:S01]  /*17890*/  SHF.R.S32.HI R97, RZ, 0x1f, R0 ;  /* 0x0000001fff617819 */ /* 0x000fe20000011400 */
[C---:B------:R-:W-:Y:S01]  /*178a0*/  FADD.FTZ R96, -R133.reuse, R96 ;  /* 0x0000006085607221 */ /* 0x040fe20000010100 */
[C---:B------:R-:W-:Y:S01]  /*178b0*/  FADD.FTZ R135, -R133.reuse, R99 ;  /* 0x0000006385877221 */ /* 0x040fe20000010100 */
[----:B------:R-:W-:Y:S01]  /*178c0*/  FADD.FTZ R98, -R133, R98 ;  /* 0x0000006285627221 */ /* 0x000fe20000010100 */
[----:B------:R-:W-:Y:S01]  /*178d0*/  LEA.HI R97, R97, R0, RZ, 0x2 ;  /* 0x0000000061617211 */ /* 0x000fe200078f10ff */
[C---:B------:R-:W-:Y:S01]  /*178e0*/  FADD.FTZ R100, -R133.reuse, R100 ;  /* 0x0000006485647221 */ /* 0x040fe20000010100 */
[C---:B------:R-:W-:Y:S01]  /*178f0*/  FADD.FTZ R140, -R133.reuse, R109 ;  /* 0x0000006d858c7221 */ /* 0x040fe20000010100 */
[----:B------:R-:W-:Y:S01]  /*17900*/  FADD.FTZ R101, -R133, R101 ;  /* 0x0000006585657221 */ /* 0x000fe20000010100 */
[----:B------:R-:W-:Y:S01]  /*17910*/  LEA.HI.SX32 R109, R97, R130, 0x1e ;  /* 0x00000082616d7211 */ /* 0x000fe200078ff2ff */
[C---:B------:R-:W-:Y:S01]  /*17920*/  FADD.FTZ R102, -R133.reuse, R102 ;  /* 0x0000006685667221 */ /* 0x040fe20000010100 */
[C---:B------:R-:W-:Y:S01]  /*17930*/  FADD.FTZ R103, -R133.reuse, R103 ;  /* 0x0000006785677221 */ /* 0x040fe20000010100 */
[C---:B------:R-:W-:Y:S01]  /*17940*/  FMUL.FTZ R97, R154.reuse, R96 ;  /* 0x000000609a617220 */ /* 0x040fe20000410000 */
[C---:B------:R-:W-:Y:S01]  /*17950*/  FADD.FTZ R141, -R133.reuse, R111 ;  /* 0x0000006f858d7221 */ /* 0x040fe20000010100 */
[C---:B------:R-:W-:Y:S01]  /*17960*/  FMUL.FTZ R96, R154.reuse, R135 ;  /* 0x000000879a607220 */ /* 0x040fe20000410000 */
[C---:B------:R-:W-:Y:S01]  /*17970*/  FMUL.FTZ R99, R154.reuse, R98 ;  /* 0x000000629a637220 */ /* 0x040fe20000410000 */
[C---:B------:R-:W-:Y:S01]  /*17980*/  FMUL.FTZ R111, R154.reuse, R100 ;  /* 0x000000649a6f7220 */ /* 0x040fe20000410000 */
[C---:B------:R-:W-:Y:S01]  /*17990*/  FADD.FTZ R139, -R133.reuse, R108 ;  /* 0x0000006c858b7221 */ /* 0x040fe20000010100 */
[C---:B------:R-:W-:Y:S01]  /*179a0*/  FADD.FTZ R143, -R133.reuse, R113 ;  /* 0x00000071858f7221 */ /* 0x040fe20000010100 */
[C---:B------:R-:W-:Y:S01]  /*179b0*/  FMUL.FTZ R98, R154.reuse, R101 ;  /* 0x000000659a627220 */ /* 0x040fe20000410000 */
[C---:B------:R-:W-:Y:S01]  /*179c0*/  FADD.FTZ R115, -R133.reuse, R115 ;  /* 0x0000007385737221 */ /* 0x040fe20000010100 */
[C---:B------:R-:W-:Y:S01]  /*179d0*/  FMUL.FTZ R113, R154.reuse, R102 ;  /* 0x000000669a717220 */ /* 0x040fe20000410000 */
[C---:B------:R-:W-:Y:S01]  /*179e0*/  FMUL.FTZ R108, R154.reuse, R103 ;  /* 0x000000679a6c7220 */ /* 0x040fe20000410000 */
[----:B------:R-:W-:Y:S01]  /*179f0*/  FMUL.FTZ R0, R154, R131 ;  /* 0x000000839a007220 */ /* 0x000fe20000410000 */
[----:B------:R-:W-:Y:S01]  /*17a00*/  FFMA.FTZ R103, R96, R7, R35 ;  /* 0x0000000760677223 */ /* 0x000fe20000010023 */
[C---:B------:R-:W-:Y:S01]  /*17a10*/  FADD.FTZ R106, -R133.reuse, R106 ;  /* 0x0000006a856a7221 */ /* 0x040fe20000010100 */
[C---:B------:R-:W-:Y:S01]  /*17a20*/  FADD.FTZ R107, -R133.reuse, R107 ;  /* 0x0000006b856b7221 */ /* 0x040fe20000010100 */
[C---:B------:R-:W-:Y:S01]  /*17a30*/  FADD.FTZ R117, -R133.reuse, R117 ;  /* 0x0000007585757221 */ /* 0x040fe20000010100 */
[C---:B------:R-:W-:Y:S01]  /*17a40*/  FADD.FTZ R119, -R133.reuse, R119 ;  /* 0x0000007785777221 */ /* 0x040fe20000010100 */
[----:B------:R-:W-:Y:S01]  /*17a50*/  FADD.FTZ R145, -R133, R145 ;  /* 0x0000009185917221 */ /* 0x000fe20000010100 */
[----:B------:R-:W-:Y:S01]  /*17a60*/  FFMA.FTZ R100, R97, R4, R32 ;  /* 0x0000000461647223 */ /* 0x000fe20000010020 */
[----:B------:R-:W-:Y:S01]  /*17a70*/  FFMA.FTZ R96, R111, R8, R36 ;  /* 0x000000086f607223 */ /* 0x000fe20000010024 */
[----:B------:R-:W-:Y:S01]  /*17a80*/  FFMA.FTZ R97, R98, R9, R37 ;  /* 0x0000000962617223 */ /* 0x000fe20000010025 */
[----:B------:R-:W-:Y:S01]  /*17a90*/  IADD3 R111, PT, PT, R109, 0x100, RZ ;  /* 0x000001006d6f7810 */ /* 0x000fe20007ffe0ff */
[----:B------:R-:W-:Y:S01]  /*17aa0*/  FADD.FTZ R110, -R133, R110 ;  /* 0x0000006e856e7221 */ /* 0x000fe20000010100 */
[C---:B------:R-:W-:Y:S01]  /*17ab0*/  FMUL.FTZ R148, R154.reuse, R115 ;  /* 0x000000739a947220 */ /* 0x040fe20000410000 */
        /* <DEDUP_REMOVED lines=9> */
[----:B------:R-:W-:Y:S01]  /*17b50*/  FFMA.FTZ R101, R0, R5, R33 ;  /* 0x0000000500657223 */ /* 0x000fe20000010021 */
[C---:B------:R-:W-:Y:S01]  /*17b60*/  VIADD R113, R109.reuse, 0x200 ;  /* 0x000002006d717836 */ /* 0x040fe20000000000 */
[----:B------:R-:W-:Y:S01]  /*17b70*/  IADD3 R115, PT, PT, R109, 0x300, RZ ;  /* 0x000003006d737810 */ /* 0x000fe20007ffe0ff */
[C---:B------:R-:W-:Y:S01]  /*17b80*/  FMUL.FTZ R133, R154.reuse, R106 ;  /* 0x0000006a9a857220 */ /* 0x040fe20000410000 */
[C---:B------:R-:W-:Y:S01]  /*17b90*/  FMUL.FTZ R136, R154.reuse, R107 ;  /* 0x0000006b9a887220 */ /* 0x040fe20000410000 */
[C---:B------:R-:W-:Y:S01]  /*17ba0*/  FMUL.FTZ R150, R154.reuse, R117 ;  /* 0x000000759a967220 */ /* 0x040fe20000410000 */
[C---:B------:R-:W-:Y:S01]  /*17bb0*/  FMUL.FTZ R152, R154.reuse, R119 ;  /* 0x000000779a987220 */ /* 0x040fe20000410000 */
[----:B------:R-:W-:Y:S01]  /*17bc0*/  FFMA.FTZ R102, R99, R6, R34 ;  /* 0x0000000663667223 */ /* 0x000fe20000010022 */
[----:B------:R-:W-:Y:S01]  /*17bd0*/  FMUL.FTZ R0, R154, R145 ;  /* 0x000000919a007220 */ /* 0x000fe20000410000 */
[----:B0-----:R-:W-:-:S04]  /*17be0*/  IMAD.WIDE.U32 R106, R109, 0x10, R104 ;  /* 0x000000106d6a7825 */ /* 0x001fc800078e0068 */
[----:B------:R-:W-:Y:S01]  /*17bf0*/  FFMA.FTZ R99, R108, R11, R39 ;  /* 0x0000000b6c637223 */ /* 0x000fe20000010027 */
[C---:B------:R-:W-:Y:S01]  /*17c00*/  IADD3 R119, PT, PT, R109.reuse, 0x500, RZ ;  /* 0x000005006d777810 */ /* 0x040fe20007ffe0ff */
[C---:B------:R-:W-:Y:S01]  /*17c10*/  FMUL.FTZ R130, R154.reuse, R137 ;  /* 0x000000899a827220 */ /* 0x040fe20000410000 */
[C---:B------:R-:W-:Y:S02]  /*17c20*/  VIADD R117, R109.reuse, 0x400 ;  /* 0x000004006d757836 */ /* 0x040fe40000000000 */
[C---:B------:R-:W-:Y:S01]  /*17c30*/  FMUL.FTZ R135, R154.reuse, R110 ;  /* 0x0000006e9a877220 */ /* 0x040fe20000410000 */
[----:B------:R-:W-:Y:S02]  /*17c40*/  VIADD R145, R109, 0x600 ;  /* 0x000006006d917836 */ /* 0x000fe40000000000 */
        /* <DEDUP_REMOVED lines=12> */
[C---:B------:R-:W-:Y:S01]  /*17d10*/  FMUL.FTZ R153, R154.reuse, R153 ;  /* 0x000000999a997220 */ /* 0x040fe20000410000 */
[----:B------:R-:W-:Y:S01]  /*17d20*/  IMAD.WIDE.U32 R114, R117, 0x10, R104 ;  /* 0x0000001075727825 */ /* 0x000fe200078e0068 */
[----:B------:R0:W-:Y:S03]  /*17d30*/  STG.E.128 desc[UR6][R106.64], R100 ;  /* 0x000000646a007986 */ /* 0x0001e6000c101d06 */
[----:B------:R-:W-:Y:S01]  /*17d40*/  FMUL.FTZ R154, R154, R147 ;  /* 0x000000939a9a7220 */ /* 0x000fe20000410000 */
        /* <DEDUP_REMOVED lines=28> */
.L_x_42128:
[----:B0-----:R-:W0:Y:S01]  /*17f10*/  LDC.64 R96, c[0x0][0x380] ;  /* 0x0000e000ff607b82 */ /* 0x001e220000000a00 */
[----:B------:R-:W-:Y:S01]  /*17f20*/  UPLOP3.LUT UP0, UPT, UPT, UPT, UP0, 0x40, 0x4 ;  /* 0x000000000004789c */ /* 0x000fe20003f0e800 */
[----:B0-----:R-:W-:-:S04]  /*17f30*/  IADD3 R120, PT, PT, R120, R96, RZ ;  /* 0x0000006078787210 */ /* 0x001fc80007ffe0ff */
[----:B------:R-:W-:-:S13]  /*17f40*/  ISETP.GE.AND P0, PT, R120, R97, PT ;  /* 0x000000617800720c */ /* 0x000fda0003f06270 */
[----:B------:R-:W-:Y:S05]  /*17f50*/  @!P0 BRA `(.L_x_42129) ;  /* 0xfffffe8800e88947 */ /* 0x000fea000383ffff */
[----:B------:R-:W-:Y:S05]  /*17f60*/  EXIT ;  /* 0x000000000000794d */ /* 0x000fea0003800000 */
.L_x_42130:
        /* <DEDUP_REMOVED lines=9> */
.L_x_42450:


//--------------------- .nv.global.init           --------------------------
	.section	.nv.global.init,"aw",@progbits
	.align	4
.nv.global.init:
	.type		mrg32k3aM1SubSeq,@object
	.size		mrg32k3aM1SubSeq,(mrg32k3aM2SubSeq - mrg32k3aM1SubSeq)
mrg32k3aM1SubSeq:
        /* <DEDUP_REMOVED lines=126> */
	.type		mrg32k3aM2SubSeq,@object
	.size		mrg32k3aM2SubSeq,(mrg32k3aM1 - mrg32k3aM2SubSeq)
mrg32k3aM2SubSeq:
        /* <DEDUP_REMOVED lines=126> */
	.type		mrg32k3aM1,@object
	.size		mrg32k3aM1,(mrg32k3aM1Seq - mrg32k3aM1)
mrg32k3aM1:
        /* <DEDUP_REMOVED lines=144> */
	.type		mrg32k3aM1Seq,@object
	.size		mrg32k3aM1Seq,(mrg32k3aM2 - mrg32k3aM1Seq)
mrg32k3aM1Seq:
        /* <DEDUP_REMOVED lines=144> */
	.type		mrg32k3aM2,@object
	.size		mrg32k3aM2,(mrg32k3aM2Seq - mrg32k3aM2)
mrg32k3aM2:
        /* <DEDUP_REMOVED lines=144> */
	.type		mrg32k3aM2Seq,@object
	.size		mrg32k3aM2Seq,(precalc_xorwow_matrix - mrg32k3aM2Seq)
mrg32k3aM2Seq:
        /* <DEDUP_REMOVED lines=144> */
	.type		precalc_xorwow_matrix,@object
	.size		precalc_xorwow_matrix,(precalc_xorwow_offset_matrix - precalc_xorwow_matrix)
precalc_xorwow_matrix:
        /* <DEDUP_REMOVED lines=6400> */
	.type		precalc_xorwow_offset_matrix,@object
	.size		precalc_xorwow_offset_matrix,(.L_1 - precalc_xorwow_offset_matrix)
precalc_xorwow_offset_matrix:
        /* <DEDUP_REMOVED lines=6400> */
.L_1:


//--------------------- .nv.shared._ZN10layer_norm13ln_fwd_kernelINS_13Kernel_traitsI13__nv_bfloat16S2_S2_S2_fjLj7168ELj1ELj1ELj4ELj16ENS_18Kernel_traits_baseILj7168ES2_S2_S2_S2_fjLj128EEEEELb0ELb0ELb0ELb0EEEvNS_9FwdParamsE --------------------------
	.section	.nv.shared._ZN10layer_norm13ln_fwd_kernelINS_13Kernel_traitsI13__nv_bfloat16S2_S2_S2_fjLj7168ELj1ELj1ELj4ELj16ENS_18Kernel_traits_baseILj7168ES2_S2_S2_S2_fjLj128EEEEELb0ELb0ELb0ELb0EEEvNS_9FwdParamsE,"aw",@nobits
	.sectionflags	@""
	.align	16
	.zero		1024


//--------------------- .nv.shared.reserved.0     --------------------------
	.section	.nv.shared.reserved.0,"aw",@nobits
	.weak		__nv_reservedSMEM_offset_0_alias
	.size		__nv_reservedSMEM_offset_0_alias, 0, 64
	.other		__nv_reservedSMEM_offset_0_alias,@"STO_CUDA_RESERVED_SHARED STV_DEFAULT"
__nv_reservedSMEM_offset_0_alias:
	.zero		0
	.zero		64


//--------------------- .nv.shared._ZN10layer_norm13ln_fwd_kernelINS_13Kernel_traitsI13__nv_bfloat16S2_S2_S2_fjLj7168ELj1ELj1ELj4ELj16ENS_18Kernel_traits_baseILj7168ES2_S2_S2_S2_fjLj128EEEEELb0ELb0ELb0ELb1EEEvNS_9FwdParamsE --------------------------
	.section	.nv.shared._ZN10layer_norm13ln_fwd_kernelINS_13Kernel_traitsI13__nv_bfloat16S2_S2_S2_fjLj7168ELj1ELj1ELj4ELj16ENS_18Kernel_traits_baseILj7168ES2_S2_S2_S2_fjLj128EEEEELb0ELb0ELb0ELb1EEEvNS_9FwdParamsE,"aw",@nobits
	.sectionflags	@""
	.align	16
	.zero		1024


//--------------------- .nv.shared._ZN10layer_norm13ln_fwd_kernelINS_13Kernel_traitsI13__nv_bfloat16S2_S2_S2_fjLj7168ELj1ELj1ELj4ELj16ENS_18Kernel_traits_baseILj7168ES2_S2_S2_S2_fjLj128EEEEELb0ELb0ELb1ELb0EEEvNS_9FwdParamsE --------------------------
	.section	.nv.shared._ZN10layer_norm13ln_fwd_kernelINS_13Kernel_traitsI13__nv_bfloat16S2_S2_S2_fjLj7168ELj1ELj1ELj4ELj16ENS_18Kernel_traits_baseILj7168ES2_S2_S2_S2_fjLj128EEEEELb0ELb0ELb1ELb0EEEvNS_9FwdParamsE,"aw",@nobits
	.sectionflags	@""
	.align	16
	.zero		1024


//--------------------- .nv.shared._ZN10layer_norm13ln_fwd_kernelINS_13Kernel_traitsI13__nv_bfloat16S2_S2_S2_fjLj7168ELj1ELj1ELj4ELj16ENS_18Kernel_traits_baseILj7168ES2_S2_S2_S2_fjLj128EEEEELb0ELb0ELb1ELb1EEEvNS_9FwdParamsE --------------------------
	.section	.nv.shared._ZN10layer_norm13ln_fwd_kernelINS_13Kernel_traitsI13__nv_bfloat16S2_S2_S2_fjLj7168ELj1ELj1ELj4ELj16ENS_18Kernel_traits_baseILj7168ES2_S2_S2_S2_fjLj128EEEEELb0ELb0ELb1ELb1EEEvNS_9FwdParamsE,"aw",@nobits
	.sectionflags	@""
	.align	16
	.zero		1024


//--------------------- .nv.shared._ZN10layer_norm13ln_fwd_kernelINS_13Kernel_traitsI13__nv_bfloat16S2_S2_S2_fjLj7168ELj1ELj1ELj4ELj16ENS_18Kernel_traits_baseILj7168ES2_S2_S2_S2_fjLj128EEEEELb0ELb1ELb0ELb0EEEvNS_9FwdParamsE --------------------------
	.section	.nv.shared._ZN10layer_norm13ln_fwd_kernelINS_13Kernel_traitsI13__nv_bfloat16S2_S2_S2_fjLj7168ELj1ELj1ELj4ELj16ENS_18Kernel_traits_baseILj7168ES2_S2_S2_S2_fjLj128EEEEELb0ELb1ELb0ELb0EEEvNS_9FwdParamsE,"aw",@nobits
	.sectionflags	@""
	.align	16
	.zero		1024


//--------------------- .nv.shared._ZN10layer_norm13ln_fwd_kernelINS_13Kernel_traitsI13__nv_bfloat16S2_S2_S2_fjLj7168ELj1ELj1ELj4ELj16ENS_18Kernel_traits_baseILj7168ES2_S2_S2_S2_fjLj128EEEEELb0ELb1ELb0ELb1EEEvNS_9FwdParamsE --------------------------
	.section	.nv.shared._ZN10layer_norm13ln_fwd_kernelINS_13Kernel_traitsI13__nv_bfloat16S2_S2_S2_fjLj7168ELj1ELj1ELj4ELj16ENS_18Kernel_traits_baseILj7168ES2_S2_S2_S2_fjLj128EEEEELb0ELb1ELb0ELb1EEEvNS_9FwdParamsE,"aw",@nobits
	.sectionflags	@""
	.align	16
	.zero		1024


//--------------------- .nv.shared._ZN10layer_norm13ln_fwd_kernelINS_13Kernel_traitsI13__nv_bfloat16S2_S2_S2_fjLj7168ELj1ELj1ELj4ELj16ENS_18Kernel_traits_baseILj7168ES2_S2_S2_S2_fjLj128EEEEELb0ELb1ELb1ELb0EEEvNS_9FwdParamsE --------------------------
	.section	.nv.shared._ZN10layer_norm13ln_fwd_kernelINS_13Kernel_traitsI13__nv_bfloat16S2_S2_S2_fjLj7168ELj1ELj1ELj4ELj16ENS_18Kernel_traits_baseILj7168ES2_S2_S2_S2_fjLj128EEEEELb0ELb1ELb1ELb0EEEvNS_9FwdParamsE,"aw",@nobits
	.sectionflags	@""
	.align	16
	.zero		1024


//--------------------- .nv.shared._ZN10layer_norm13ln_fwd_kernelINS_13Kernel_traitsI13__nv_bfloat16S2_S2_S2_fjLj7168ELj1ELj1ELj4ELj16ENS_18Kernel_traits_baseILj7168ES2_S2_S2_S2_fjLj128EEEEELb0ELb1ELb1ELb1EEEvNS_9FwdParamsE --------------------------
	.section	.nv.shared._ZN10layer_norm13ln_fwd_kernelINS_13Kernel_traitsI13__nv_bfloat16S2_S2_S2_fjLj7168ELj1ELj1ELj4ELj16ENS_18Kernel_traits_baseILj7168ES2_S2_S2_S2_fjLj128EEEEELb0ELb1ELb1ELb1EEEvNS_9FwdParamsE,"aw",@nobits
	.sectionflags	@""
	.align	16
	.zero		1024


//--------------------- .nv.shared._ZN10layer_norm13ln_fwd_kernelINS_13Kernel_traitsI13__nv_bfloat16S2_S2_S2_fjLj7168ELj1ELj1ELj4ELj16ENS_18Kernel_traits_baseILj7168ES2_S2_S2_S2_fjLj128EEEEELb1ELb0ELb0ELb0EEEvNS_9FwdParamsE --------------------------
	.section	.nv.shared._ZN10layer_norm13ln_fwd_kernelINS_13Kernel_traitsI13__nv_bfloat16S2_S2_S2_fjLj7168ELj1ELj1ELj4ELj16ENS_18Kernel_traits_baseILj7168ES2_S2_S2_S2_fjLj128EEEEELb1ELb0ELb0ELb0EEEvNS_9FwdParamsE,"aw",@nobits
	.sectionflags	@""
	.align	16
	.zero		1024


//--------------------- .nv.shared._ZN10layer_norm13ln_fwd_kernelINS_13Kernel_traitsI13__nv_bfloat16S2_S2_S2_fjLj7168ELj1ELj1ELj4ELj16ENS_18Kernel_traits_baseILj7168ES2_S2_S2_S2_fjLj128EEEEELb1ELb0ELb0ELb1EEEvNS_9FwdParamsE --------------------------
	.section	.nv.shared._ZN10layer_norm13ln_fwd_kernelINS_13Kernel_traitsI13__nv_bfloat16S2_S2_S2_fjLj7168ELj1ELj1ELj4ELj16ENS_18Kernel_traits_baseILj7168ES2_S2_S2_S2_fjLj128EEEEELb1ELb0ELb0ELb1EEEvNS_9FwdParamsE,"aw",@nobits
	.sectionflags	@""
	.align	16
	.zero		1024


//--------------------- .nv.shared._ZN10layer_norm13ln_fwd_kernelINS_13Kernel_traitsI13__nv_bfloat16S2_S2_S2_fjLj7168ELj1ELj1ELj4ELj16ENS_18Kernel_traits_baseILj7168ES2_S2_S2_S2_fjLj128EEEEELb1ELb0ELb1ELb0EEEvNS_9FwdParamsE --------------------------
	.section	.nv.shared._ZN10layer_norm13ln_fwd_kernelINS_13Kernel_traitsI13__nv_bfloat16S2_S2_S2_fjLj7168ELj1ELj1ELj4ELj16ENS_18Kernel_traits_baseILj7168ES2_S2_S2_S2_fjLj128EEEEELb1ELb0ELb1ELb0EEEvNS_9FwdParamsE,"aw",@nobits
	.sectionflags	@""
	.align	16
	.zero		1024


//--------------------- .nv.shared._ZN10layer_norm13ln_fwd_kernelINS_13Kernel_traitsI13__nv_bfloat16S2_S2_S2_fjLj7168ELj1ELj1ELj4ELj16ENS_18Kernel_traits_baseILj7168ES2_S2_S2_S2_fjLj128EEEEELb1ELb0ELb1ELb1EEEvNS_9FwdParamsE --------------------------
	.section	.nv.shared._ZN10layer_norm13ln_fwd_kernelINS_13Kernel_traitsI13__nv_bfloat16S2_S2_S2_fjLj7168ELj1ELj1ELj4ELj16ENS_18Kernel_traits_baseILj7168ES2_S2_S2_S2_fjLj128EEEEELb1ELb0ELb1ELb1EEEvNS_9FwdParamsE,"aw",@nobits
	.sectionflags	@""
	.align	16
	.zero		1024


//--------------------- .nv.shared._ZN10layer_norm13ln_fwd_kernelINS_13Kernel_traitsI13__nv_bfloat16S2_S2_S2_fjLj7168ELj1ELj1ELj4ELj16ENS_18Kernel_traits_baseILj7168ES2_S2_S2_S2_fjLj128EEEEELb1ELb1ELb0ELb0EEEvNS_9FwdParamsE --------------------------
	.section	.nv.shared._ZN10layer_norm13ln_fwd_kernelINS_13Kernel_traitsI13__nv_bfloat16S2_S2_S2_fjLj7168ELj1ELj1ELj4ELj16ENS_18Kernel_traits_baseILj7168ES2_S2_S2_S2_fjLj128EEEEELb1ELb1ELb0ELb0EEEvNS_9FwdParamsE,"aw",@nobits
	.sectionflags	@""
	.align	16
	.zero		1024


//--------------------- .nv.shared._ZN10layer_norm13ln_fwd_kernelINS_13Kernel_traitsI13__nv_bfloat16S2_S2_S2_fjLj7168ELj1ELj1ELj4ELj16ENS_18Kernel_traits_baseILj7168ES2_S2_S2_S2_fjLj128EEEEELb1ELb1ELb0ELb1EEEvNS_9FwdParamsE --------------------------
	.section	.nv.shared._ZN10layer_norm13ln_fwd_kernelINS_13Kernel_traitsI13__nv_bfloat16S2_S2_S2_fjLj7168ELj1ELj1ELj4ELj16ENS_18Kernel_traits_baseILj7168ES2_S2_S2_S2_fjLj128EEEEELb1ELb1ELb0ELb1EEEvNS_9FwdParamsE,"aw",@nobits
	.sectionflags	@""
	.align	16
	.zero		1024


//--------------------- .nv.shared._ZN10layer_norm13ln_fwd_kernelINS_13Kernel_traitsI13__nv_bfloat16S2_S2_S2_fjLj7168ELj1ELj1ELj4ELj16ENS_18Kernel_traits_baseILj7168ES2_S2_S2_S2_fjLj128EEEEELb1ELb1ELb1ELb0EEEvNS_9FwdParamsE --------------------------
	.section	.nv.shared._ZN10layer_norm13ln_fwd_kernelINS_13Kernel_traitsI13__nv_bfloat16S2_S2_S2_fjLj7168ELj1ELj1ELj4ELj16ENS_18Kernel_traits_baseILj7168ES2_S2_S2_S2_fjLj128EEEEELb1ELb1ELb1ELb0EEEvNS_9FwdParamsE,"aw",@nobits
	.sectionflags	@""
	.align	16
	.zero		1024


//--------------------- .nv.shared._ZN10layer_norm13ln_fwd_kernelINS_13Kernel_traitsI13__nv_bfloat16S2_S2_S2_fjLj7168ELj1ELj1ELj4ELj16ENS_18Kernel_traits_baseILj7168ES2_S2_S2_S2_fjLj128EEEEELb1ELb1ELb1ELb1EEEvNS_9FwdParamsE --------------------------
	.section	.nv.shared._ZN10layer_norm13ln_fwd_kernelINS_13Kernel_traitsI13__nv_bfloat16S2_S2_S2_fjLj7168ELj1ELj1ELj4ELj16ENS_18Kernel_traits_baseILj7168ES2_S2_S2_S2_fjLj128EEEEELb1ELb1ELb1ELb1EEEvNS_9FwdParamsE,"aw",@nobits
	.sectionflags	@""
	.align	16
	.zero		1024


//--------------------- .nv.shared._ZN10layer_norm13ln_fwd_kernelINS_13Kernel_traitsI6__halfS2_S2_S2_fjLj7168ELj1ELj1ELj4ELj16ENS_18Kernel_traits_baseILj7168ES2_S2_S2_S2_fjLj128EEEEELb0ELb0ELb0ELb0EEEvNS_9FwdParamsE --------------------------
	.section	.nv.shared._ZN10layer_norm13ln_fwd_kernelINS_13Kernel_traitsI6__halfS2_S2_S2_fjLj7168ELj1ELj1ELj4ELj16ENS_18Kernel_traits_baseILj7168ES2_S2_S2_S2_fjLj128EEEEELb0ELb0ELb0ELb0EEEvNS_9FwdParamsE,"aw",@nobits
	.sectionflags	@""
	.align	16
	.zero		1024


//--------------------- .nv.shared._ZN10layer_norm13ln_fwd_kernelINS_13Kernel_traitsI6__halfS2_S2_S2_fjLj7168ELj1ELj1ELj4ELj16ENS_18Kernel_traits_baseILj7168ES2_S2_S2_S2_fjLj128EEEEELb0ELb0ELb0ELb1EEEvNS_9FwdParamsE --------------------------
	.section	.nv.shared._ZN10layer_norm13ln_fwd_kernelINS_13Kernel_traitsI6__halfS2_S2_S2_fjLj7168ELj1ELj1ELj4ELj16ENS_18Kernel_traits_baseILj7168ES2_S2_S2_S2_fjLj128EEEEELb0ELb0ELb0ELb1EEEvNS_9FwdParamsE,"aw",@nobits
	.sectionflags	@""
	.align	16
	.zero		1024


//--------------------- .nv.shared._ZN10layer_norm13ln_fwd_kernelINS_13Kernel_traitsI6__halfS2_S2_S2_fjLj7168ELj1ELj1ELj4ELj16ENS_18Kernel_traits_baseILj7168ES2_S2_S2_S2_fjLj128EEEEELb0ELb0ELb1ELb0EEEvNS_9FwdParamsE --------------------------
	.section	.nv.shared._ZN10layer_norm13ln_fwd_kernelINS_13Kernel_traitsI6__halfS2_S2_S2_fjLj7168ELj1ELj1ELj4ELj16ENS_18Kernel_traits_baseILj7168ES2_S2_S2_S2_fjLj128EEEEELb0ELb0ELb1ELb0EEEvNS_9FwdParamsE,"aw",@nobits
	.sectionflags	@""
	.align	16
	.zero		1024


//--------------------- .nv.shared._ZN10layer_norm13ln_fwd_kernelINS_13Kernel_traitsI6__halfS2_S2_S2_fjLj7168ELj1ELj1ELj4ELj16ENS_18Kernel_traits_baseILj7168ES2_S2_S2_S2_fjLj128EEEEELb0ELb0ELb1ELb1EEEvNS_9FwdParamsE --------------------------
	.section	.nv.shared._ZN10layer_norm13ln_fwd_kernelINS_13Kernel_traitsI6__halfS2_S2_S2_fjLj7168ELj1ELj1ELj4ELj16ENS_18Kernel_traits_baseILj7168ES2_S2_S2_S2_fjLj128EEEEELb0ELb0ELb1ELb1EEEvNS_9FwdParamsE,"aw",@nobits
	.sectionflags	@""
	.align	16
	.zero		1024


//--------------------- .nv.shared._ZN10layer_norm13ln_fwd_kernelINS_13Kernel_traitsI6__halfS2_S2_S2_fjLj7168ELj1ELj1ELj4ELj16ENS_18Kernel_traits_baseILj7168ES2_S2_S2_S2_fjLj128EEEEELb0ELb1ELb0ELb0EEEvNS_9FwdParamsE --------------------------
	.section	.nv.shared._ZN10layer_norm13ln_fwd_kernelINS_13Kernel_traitsI6__halfS2_S2_S2_fjLj7168ELj1ELj1ELj4ELj16ENS_18Kernel_traits_baseILj7168ES2_S2_S2_S2_fjLj128EEEEELb0ELb1ELb0ELb0EEEvNS_9FwdParamsE,"aw",@nobits
	.sectionflags	@""
	.align	16
	.zero		1024


//--------------------- .nv.shared._ZN10layer_norm13ln_fwd_kernelINS_13Kernel_traitsI6__halfS2_S2_S2_fjLj7168ELj1ELj1ELj4ELj16ENS_18Kernel_traits_baseILj7168ES2_S2_S2_S2_fjLj128EEEEELb0ELb1ELb0ELb1EEEvNS_9FwdParamsE --------------------------
	.section	.nv.shared._ZN10layer_norm13ln_fwd_kernelINS_13Kernel_traitsI6__halfS2_S2_S2_fjLj7168ELj1ELj1ELj4ELj16ENS_18Kernel_traits_baseILj7168ES2_S2_S2_S2_fjLj128EEEEELb0ELb1ELb0ELb1EEEvNS_9FwdParamsE,"aw",@nobits
	.sectionflags	@""
	.align	16
	.zero		1024


//--------------------- .nv.shared._ZN10layer_norm13ln_fwd_kernelINS_13Kernel_traitsI6__halfS2_S2_S2_fjLj7168ELj1ELj1ELj4ELj16ENS_18Kernel_traits_baseILj7168ES2_S2_S2_S2_fjLj128EEEEELb0ELb1ELb1ELb0EEEvNS_9FwdParamsE --------------------------
	.section	.nv.shared._ZN10layer_norm13ln_fwd_kernelINS_13Kernel_traitsI6__halfS2_S2_S2_fjLj7168ELj1ELj1ELj4ELj16ENS_18Kernel_traits_baseILj7168ES2_S2_S2_S2_fjLj128EEEEELb0ELb1ELb1ELb0EEEvNS_9FwdParamsE,"aw",@nobits
	.sectionflags	@""
	.align	16
	.zero		1024


//--------------------- .nv.shared._ZN10layer_norm13ln_fwd_kernelINS_13Kernel_traitsI6__halfS2_S2_S2_fjLj7168ELj1ELj1ELj4ELj16ENS_18Kernel_traits_baseILj7168ES2_S2_S2_S2_fjLj128EEEEELb0ELb1ELb1ELb1EEEvNS_9FwdParamsE --------------------------
	.section	.nv.shared._ZN10layer_norm13ln_fwd_kernelINS_13Kernel_traitsI6__halfS2_S2_S2_fjLj7168ELj1ELj1ELj4ELj16ENS_18Kernel_traits_baseILj7168ES2_S2_S2_S2_fjLj128EEEEELb0ELb1ELb1ELb1EEEvNS_9FwdParamsE,"aw",@nobits
	.sectionflags	@""
	.align	16
	.zero		1024


//--------------------- .nv.shared._ZN10layer_norm13ln_fwd_kernelINS_13Kernel_traitsI6__halfS2_S2_S2_fjLj7168ELj1ELj1ELj4ELj16ENS_18Kernel_traits_baseILj7168ES2_S2_S2_S2_fjLj128EEEEELb1ELb0ELb0ELb0EEEvNS_9FwdParamsE --------------------------
	.section	.nv.shared._ZN10layer_norm13ln_fwd_kernelINS_13Kernel_traitsI6__halfS2_S2_S2_fjLj7168ELj1ELj1ELj4ELj16ENS_18Kernel_traits_baseILj7168ES2_S2_S2_S2_fjLj128EEEEELb1ELb0ELb0ELb0EEEvNS_9FwdParamsE,"aw",@nobits
	.sectionflags	@""
	.align	16
	.zero		1024


//--------------------- .nv.shared._ZN10layer_norm13ln_fwd_kernelINS_13Kernel_traitsI6__halfS2_S2_S2_fjLj7168ELj1ELj1ELj4ELj16ENS_18Kernel_traits_baseILj7168ES2_S2_S2_S2_fjLj128EEEEELb1ELb0ELb0ELb1EEEvNS_9FwdParamsE --------------------------
	.section	.nv.shared._ZN10layer_norm13ln_fwd_kernelINS_13Kernel_traitsI6__halfS2_S2_S2_fjLj7168ELj1ELj1ELj4ELj16ENS_18Kernel_traits_baseILj7168ES2_S2_S2_S2_fjLj128EEEEELb1ELb0ELb0ELb1EEEvNS_9FwdParamsE,"aw",@nobits
	.sectionflags	@""
	.align	16
	.zero		1024


//--------------------- .nv.shared._ZN10layer_norm13ln_fwd_kernelINS_13Kernel_traitsI6__halfS2_S2_S2_fjLj7168ELj1ELj1ELj4ELj16ENS_18Kernel_traits_baseILj7168ES2_S2_S2_S2_fjLj128EEEEELb1ELb0ELb1ELb0EEEvNS_9FwdParamsE --------------------------
	.section	.nv.shared._ZN10layer_norm13ln_fwd_kernelINS_13Kernel_traitsI6__halfS2_S2_S2_fjLj7168ELj1ELj1ELj4ELj16ENS_18Kernel_traits_baseILj7168ES2_S2_S2_S2_fjLj128EEEEELb1ELb0ELb1ELb0EEEvNS_9FwdParamsE,"aw",@nobits
	.sectionflags	@""
	.align	16
	.zero		1024


//--------------------- .nv.shared._ZN10layer_norm13ln_fwd_kernelINS_13Kernel_traitsI6__halfS2_S2_S2_fjLj7168ELj1ELj1ELj4ELj16ENS_18Kernel_traits_baseILj7168ES2_S2_S2_S2_fjLj128EEEEELb1ELb0ELb1ELb1EEEvNS_9FwdParamsE --------------------------
	.section	.nv.shared._ZN10layer_norm13ln_fwd_kernelINS_13Kernel_traitsI6__halfS2_S2_S2_fjLj7168ELj1ELj1ELj4ELj16ENS_18Kernel_traits_baseILj7168ES2_S2_S2_S2_fjLj128EEEEELb1ELb0ELb1ELb1EEEvNS_9FwdParamsE,"aw",@nobits
	.sectionflags	@""
	.align	16
	.zero		1024


//--------------------- .nv.shared._ZN10layer_norm13ln_fwd_kernelINS_13Kernel_traitsI6__halfS2_S2_S2_fjLj7168ELj1ELj1ELj4ELj16ENS_18Kernel_traits_baseILj7168ES2_S2_S2_S2_fjLj128EEEEELb1ELb1ELb0ELb0EEEvNS_9FwdParamsE --------------------------
	.section	.nv.shared._ZN10layer_norm13ln_fwd_kernelINS_13Kernel_traitsI6__halfS2_S2_S2_fjLj7168ELj1ELj1ELj4ELj16ENS_18Kernel_traits_baseILj7168ES2_S2_S2_S2_fjLj128EEEEELb1ELb1ELb0ELb0EEEvNS_9FwdParamsE,"aw",@nobits
	.sectionflags	@""
	.align	16
	.zero		1024


//--------------------- .nv.shared._ZN10layer_norm13ln_fwd_kernelINS_13Kernel_traitsI6__halfS2_S2_S2_fjLj7168ELj1ELj1ELj4ELj16ENS_18Kernel_traits_baseILj7168ES2_S2_S2_S2_fjLj128EEEEELb1ELb1ELb0ELb1EEEvNS_9FwdParamsE --------------------------
	.section	.nv.shared._ZN10layer_norm13ln_fwd_kernelINS_13Kernel_traitsI6__halfS2_S2_S2_fjLj7168ELj1ELj1ELj4ELj16ENS_18Kernel_traits_baseILj7168ES2_S2_S2_S2_fjLj128EEEEELb1ELb1ELb0ELb1EEEvNS_9FwdParamsE,"aw",@nobits
	.sectionflags	@""
	.align	16
	.zero		1024


//--------------------- .nv.shared._ZN10layer_norm13ln_fwd_kernelINS_13Kernel_traitsI6__halfS2_S2_S2_fjLj7168ELj1ELj1ELj4ELj16ENS_18Kernel_traits_baseILj7168ES2_S2_S2_S2_fjLj128EEEEELb1ELb1ELb1ELb0EEEvNS_9FwdParamsE --------------------------
	.section	.nv.shared._ZN10layer_norm13ln_fwd_kernelINS_13Kernel_traitsI6__halfS2_S2_S2_fjLj7168ELj1ELj1ELj4ELj16ENS_18Kernel_traits_baseILj7168ES2_S2_S2_S2_fjLj128EEEEELb1ELb1ELb1ELb0EEEvNS_9FwdParamsE,"aw",@nobits
	.sectionflags	@""
	.align	16
	.zero		1024


//--------------------- .nv.shared._ZN10layer_norm13ln_fwd_kernelINS_13Kernel_traitsI6__halfS2_S2_S2_fjLj7168ELj1ELj1ELj4ELj16ENS_18Kernel_traits_baseILj7168ES2_S2_S2_S2_fjLj128EEEEELb1ELb1ELb1ELb1EEEvNS_9FwdParamsE --------------------------
	.section	.nv.shared._ZN10layer_norm13ln_fwd_kernelINS_13Kernel_traitsI6__halfS2_S2_S2_fjLj7168ELj1ELj1ELj4ELj16ENS_18Kernel_traits_baseILj7168ES2_S2_S2_S2_fjLj128EEEEELb1ELb1ELb1ELb1EEEvNS_9FwdParamsE,"aw",@nobits
	.sectionflags	@""
	.align	16
	.zero		1024


//--------------------- .nv.shared._ZN10layer_norm13ln_fwd_kernelINS_13Kernel_traitsIf13__nv_bfloat16S2_S2_fjLj7168ELj1ELj1ELj4ELj16ENS_18Kernel_traits_baseILj7168EfS2_S2_S2_fjLj128EEEEELb0ELb0ELb0ELb0EEEvNS_9FwdParamsE --------------------------
	.section	.nv.shared._ZN10layer_norm13ln_fwd_kernelINS_13Kernel_traitsIf13__nv_bfloat16S2_S2_fjLj7168ELj1ELj1ELj4ELj16ENS_18Kernel_traits_baseILj7168EfS2_S2_S2_fjLj128EEEEELb0ELb0ELb0ELb0EEEvNS_9FwdParamsE,"aw",@nobits
	.sectionflags	@""
	.align	16
	.zero		1024


//--------------------- .nv.shared._ZN10layer_norm13ln_fwd_kernelINS_13Kernel_traitsIf13__nv_bfloat16S2_S2_fjLj7168ELj1ELj1ELj4ELj16ENS_18Kernel_traits_baseILj7168EfS2_S2_S2_fjLj128EEEEELb0ELb0ELb0ELb1EEEvNS_9FwdParamsE --------------------------
	.section	.nv.shared._ZN10layer_norm13ln_fwd_kernelINS_13Kernel_traitsIf13__nv_bfloat16S2_S2_fjLj7168ELj1ELj1ELj4ELj16ENS_18Kernel_traits_baseILj7168EfS2_S2_S2_fjLj128EEEEELb0ELb0ELb0ELb1EEEvNS_9FwdParamsE,"aw",@nobits
	.sectionflags	@""
	.align	16
	.zero		1024


//--------------------- .nv.shared._ZN10layer_norm13ln_fwd_kernelINS_13Kernel_traitsIf13__nv_bfloat16S2_S2_fjLj7168ELj1ELj1ELj4ELj16ENS_18Kernel_traits_baseILj7168EfS2_S2_S2_fjLj128EEEEELb0ELb0ELb1ELb0EEEvNS_9FwdParamsE --------------------------
	.section	.nv.shared._ZN10layer_norm13ln_fwd_kernelINS_13Kernel_traitsIf13__nv_bfloat16S2_S2_fjLj7168ELj1ELj1ELj4ELj16ENS_18Kernel_traits_baseILj7168EfS2_S2_S2_fjLj128EEEEELb0ELb0ELb1ELb0EEEvNS_9FwdParamsE,"aw",@nobits
	.sectionflags	@""
	.align	16
	.zero		1024


//--------------------- .nv.shared._ZN10layer_norm13ln_fwd_kernelINS_13Kernel_traitsIf13__nv_bfloat16S2_S2_fjLj7168ELj1ELj1ELj4ELj16ENS_18Kernel_traits_baseILj7168EfS2_S2_S2_fjLj128EEEEELb0ELb0ELb1ELb1EEEvNS_9FwdParamsE --------------------------
	.section	.nv.shared._ZN10layer_norm13ln_fwd_kernelINS_13Kernel_traitsIf13__nv_bfloat16S2_S2_fjLj7168ELj1ELj1ELj4ELj16ENS_18Kernel_traits_baseILj7168EfS2_S2_S2_fjLj128EEEEELb0ELb0ELb1ELb1EEEvNS_9FwdParamsE,"aw",@nobits
	.sectionflags	@""
	.align	16
	.zero		1024


//--------------------- .nv.shared._ZN10layer_norm13ln_fwd_kernelINS_13Kernel_traitsIf13__nv_bfloat16S2_S2_fjLj7168ELj1ELj1ELj4ELj16ENS_18Kernel_traits_baseILj7168EfS2_S2_S2_fjLj128EEEEELb0ELb1ELb0ELb0EEEvNS_9FwdParamsE --------------------------
	.section	.nv.shared._ZN10layer_norm13ln_fwd_kernelINS_13Kernel_traitsIf13__nv_bfloat16S2_S2_fjLj7168ELj1ELj1ELj4ELj16ENS_18Kernel_traits_baseILj7168EfS2_S2_S2_fjLj128EEEEELb0ELb1ELb0ELb0EEEvNS_9FwdParamsE,"aw",@nobits
	.sectionflags	@""
	.align	16
	.zero		1024


//--------------------- .nv.shared._ZN10layer_norm13ln_fwd_kernelINS_13Kernel_traitsIf13__nv_bfloat16S2_S2_fjLj7168ELj1ELj1ELj4ELj16ENS_18Kernel_traits_baseILj7168EfS2_S2_S2_fjLj128EEEEELb0ELb1ELb0ELb1EEEvNS_9FwdParamsE --------------------------
	.section	.nv.shared._ZN10layer_norm13ln_fwd_kernelINS_13Kernel_traitsIf13__nv_bfloat16S2_S2_fjLj7168ELj1ELj1ELj4ELj16ENS_18Kernel_traits_baseILj7168EfS2_S2_S2_fjLj128EEEEELb0ELb1ELb0ELb1EEEvNS_9FwdParamsE,"aw",@nobits
	.sectionflags	@""
	.align	16
	.zero		1024


//--------------------- .nv.shared._ZN10layer_norm13ln_fwd_kernelINS_13Kernel_traitsIf13__nv_bfloat16S2_S2_fjLj7168ELj1ELj1ELj4ELj16ENS_18Kernel_traits_baseILj7168EfS2_S2_S2_fjLj128EEEEELb0ELb1ELb1ELb0EEEvNS_9FwdParamsE --------------------------
	.section	.nv.shared._ZN10layer_norm13ln_fwd_kernelINS_13Kernel_traitsIf13__nv_bfloat16S2_S2_fjLj7168ELj1ELj1ELj4ELj16ENS_18Kernel_traits_baseILj7168EfS2_S2_S2_fjLj128EEEEELb0ELb1ELb1ELb0EEEvNS_9FwdParamsE,"aw",@nobits
	.sectionflags	@""
	.align	16
	.zero		1024


//--------------------- .nv.shared._ZN10layer_norm13ln_fwd_kernelINS_13Kernel_traitsIf13__nv_bfloat16S2_S2_fjLj7168ELj1ELj1ELj4ELj16ENS_18Kernel_traits_baseILj7168EfS2_S2_S2_fjLj128EEEEELb0ELb1ELb1ELb1EEEvNS_9FwdParamsE --------------------------
	.section	.nv.shared._ZN10layer_norm13ln_fwd_kernelINS_13Kernel_traitsIf13__nv_bfloat16S2_S2_fjLj7168ELj1ELj1ELj4ELj16ENS_18Kernel_traits_baseILj7168EfS2_S2_S2_fjLj128EEEEELb0ELb1ELb1ELb1EEEvNS_9FwdParamsE,"aw",@nobits
	.sectionflags	@""
	.align	16
	.zero		1024


//--------------------- .nv.shared._ZN10layer_norm13ln_fwd_kernelINS_13Kernel_traitsIf13__nv_bfloat16S2_S2_fjLj7168ELj1ELj1ELj4ELj16ENS_18Kernel_traits_baseILj7168EfS2_S2_S2_fjLj128EEEEELb1ELb0ELb0ELb0EEEvNS_9FwdParamsE --------------------------
	.section	.nv.shared._ZN10layer_norm13ln_fwd_kernelINS_13Kernel_traitsIf13__nv_bfloat16S2_S2_fjLj7168ELj1ELj1ELj4ELj16ENS_18Kernel_traits_baseILj7168EfS2_S2_S2_fjLj128EEEEELb1ELb0ELb0ELb0EEEvNS_9FwdParamsE,"aw",@nobits
	.sectionflags	@""
	.align	16
	.zero		1024


//--------------------- .nv.shared._ZN10layer_norm13ln_fwd_kernelINS_13Kernel_traitsIf13__nv_bfloat16S2_S2_fjLj7168ELj1ELj1ELj4ELj16ENS_18Kernel_traits_baseILj7168EfS2_S2_S2_fjLj128EEEEELb1ELb0ELb0ELb1EEEvNS_9FwdParamsE --------------------------
	.section	.nv.shared._ZN10layer_norm13ln_fwd_kernelINS_13Kernel_traitsIf13__nv_bfloat16S2_S2_fjLj7168ELj1ELj1ELj4ELj16ENS_18Kernel_traits_baseILj7168EfS2_S2_S2_fjLj128EEEEELb1ELb0ELb0ELb1EEEvNS_9FwdParamsE,"aw",@nobits
	.sectionflags	@""
	.align	16
	.zero		1024


//--------------------- .nv.shared._ZN10layer_norm13ln_fwd_kernelINS_13Kernel_traitsIf13__nv_bfloat16S2_S2_fjLj7168ELj1ELj1ELj4ELj16ENS_18Kernel_traits_baseILj7168EfS2_S2_S2_fjLj128EEEEELb1ELb0ELb1ELb0EEEvNS_9FwdParamsE --------------------------
	.section	.nv.shared._ZN10layer_norm13ln_fwd_kernelINS_13Kernel_traitsIf13__nv_bfloat16S2_S2_fjLj7168ELj1ELj1ELj4ELj16ENS_18Kernel_traits_baseILj7168EfS2_S2_S2_fjLj128EEEEELb1ELb0ELb1ELb0EEEvNS_9FwdParamsE,"aw",@nobits
	.sectionflags	@""
	.align	16
	.zero		1024


//--------------------- .nv.shared._ZN10layer_norm13ln_fwd_kernelINS_13Kernel_traitsIf13__nv_bfloat16S2_S2_fjLj7168ELj1ELj1ELj4ELj16ENS_18Kernel_traits_baseILj7168EfS2_S2_S2_fjLj128EEEEELb1ELb0ELb1ELb1EEEvNS_9FwdParamsE --------------------------
	.section	.nv.shared._ZN10layer_norm13ln_fwd_kernelINS_13Kernel_traitsIf13__nv_bfloat16S2_S2_fjLj7168ELj1ELj1ELj4ELj16ENS_18Kernel_traits_baseILj7168EfS2_S2_S2_fjLj128EEEEELb1ELb0ELb1ELb1EEEvNS_9FwdParamsE,"aw",@nobits
	.sectionflags	@""
	.align	16
	.zero		1024


//--------------------- .nv.shared._ZN10layer_norm13ln_fwd_kernelINS_13Kernel_traitsIf13__nv_bfloat16S2_S2_fjLj7168ELj1ELj1ELj4ELj16ENS_18Kernel_traits_baseILj7168EfS2_S2_S2_fjLj128EEEEELb1ELb1ELb0ELb0EEEvNS_9FwdParamsE --------------------------
	.section	.nv.shared._ZN10layer_norm13ln_fwd_kernelINS_13Kernel_traitsIf13__nv_bfloat16S2_S2_fjLj7168ELj1ELj1ELj4ELj16ENS_18Kernel_traits_baseILj7168EfS2_S2_S2_fjLj128EEEEELb1ELb1ELb0ELb0EEEvNS_9FwdParamsE,"aw",@nobits
	.sectionflags	@""
	.align	16
	.zero		1024


//--------------------- .nv.shared._ZN10layer_norm13ln_fwd_kernelINS_13Kernel_traitsIf13__nv_bfloat16S2_S2_fjLj7168ELj1ELj1ELj4ELj16ENS_18Kernel_traits_baseILj7168EfS2_S2_S2_fjLj128EEEEELb1ELb1ELb0ELb1EEEvNS_9FwdParamsE --------------------------
	.section	.nv.shared._ZN10layer_norm13ln_fwd_kernelINS_13Kernel_traitsIf13__nv_bfloat16S2_S2_fjLj7168ELj1ELj1ELj4ELj16ENS_18Kernel_traits_baseILj7168EfS2_S2_S2_fjLj128EEEEELb1ELb1ELb0ELb1EEEvNS_9FwdParamsE,"aw",@nobits
	.sectionflags	@""
	.align	16
	.zero		1024


//--------------------- .nv.shared._ZN10layer_norm13ln_fwd_kernelINS_13Kernel_traitsIf13__nv_bfloat16S2_S2_fjLj7168ELj1ELj1ELj4ELj16ENS_18Kernel_traits_baseILj7168EfS2_S2_S2_fjLj128EEEEELb1ELb1ELb1ELb0EEEvNS_9FwdParamsE --------------------------
	.section	.nv.shared._ZN10layer_norm13ln_fwd_kernelINS_13Kernel_traitsIf13__nv_bfloat16S2_S2_fjLj7168ELj1ELj1ELj4ELj16ENS_18Kernel_traits_baseILj7168EfS2_S2_S2_fjLj128EEEEELb1ELb1ELb1ELb0EEEvNS_9FwdParamsE,"aw",@nobits
	.sectionflags	@""
	.align	16
	.zero		1024


//--------------------- .nv.shared._ZN10layer_norm13ln_fwd_kernelINS_13Kernel_traitsIf13__nv_bfloat16S2_S2_fjLj7168ELj1ELj1ELj4ELj16ENS_18Kernel_traits_baseILj7168EfS2_S2_S2_fjLj128EEEEELb1ELb1ELb1ELb1EEEvNS_9FwdParamsE --------------------------
	.section	.nv.shared._ZN10layer_norm13ln_fwd_kernelINS_13Kernel_traitsIf13__nv_bfloat16S2_S2_fjLj7168ELj1ELj1ELj4ELj16ENS_18Kernel_traits_baseILj7168EfS2_S2_S2_fjLj128EEEEELb1ELb1ELb1ELb1EEEvNS_9FwdParamsE,"aw",@nobits
	.sectionflags	@""
	.align	16
	.zero		1024


//--------------------- .nv.shared._ZN10layer_norm13ln_fwd_kernelINS_13Kernel_traitsI13__nv_bfloat16S2_fS2_fjLj7168ELj1ELj1ELj4ELj16ENS_18Kernel_traits_baseILj7168ES2_S2_fS2_fjLj128EEEEELb0ELb0ELb0ELb0EEEvNS_9FwdParamsE --------------------------
	.section	.nv.shared._ZN10layer_norm13ln_fwd_kernelINS_13Kernel_traitsI13__nv_bfloat16S2_fS2_fjLj7168ELj1ELj1ELj4ELj16ENS_18Kernel_traits_baseILj7168ES2_S2_fS2_fjLj128EEEEELb0ELb0ELb0ELb0EEEvNS_9FwdParamsE,"aw",@nobits
	.sectionflags	@""
	.align	16
	.zero		1024


//--------------------- .nv.shared._ZN10layer_norm13ln_fwd_kernelINS_13Kernel_traitsI13__nv_bfloat16S2_fS2_fjLj7168ELj1ELj1ELj4ELj16ENS_18Kernel_traits_baseILj7168ES2_S2_fS2_fjLj128EEEEELb0ELb0ELb0ELb1EEEvNS_9FwdParamsE --------------------------
	.section	.nv.shared._ZN10layer_norm13ln_fwd_kernelINS_13Kernel_traitsI13__nv_bfloat16S2_fS2_fjLj7168ELj1ELj1ELj4ELj16ENS_18Kernel_traits_baseILj7168ES2_S2_fS2_fjLj128EEEEELb0ELb0ELb0ELb1EEEvNS_9FwdParamsE,"aw",@nobits
	.sectionflags	@""
	.align	16
	.zero		1024


//--------------------- .nv.shared._ZN10layer_norm13ln_fwd_kernelINS_13Kernel_traitsI13__nv_bfloat16S2_fS2_fjLj7168ELj1ELj1ELj4ELj16ENS_18Kernel_traits_baseILj7168ES2_S2_fS2_fjLj128EEEEELb0ELb0ELb1ELb0EEEvNS_9FwdParamsE --------------------------
	.section	.nv.shared._ZN10layer_norm13ln_fwd_kernelINS_13Kernel_traitsI13__nv_bfloat16S2_fS2_fjLj7168ELj1ELj1ELj4ELj16ENS_18Kernel_traits_baseILj7168ES2_S2_fS2_fjLj128EEEEELb0ELb0ELb1ELb0EEEvNS_9FwdParamsE,"aw",@nobits
	.sectionflags	@""
	.align	16
	.zero		1024


//--------------------- .nv.shared._ZN10layer_norm13ln_fwd_kernelINS_13Kernel_traitsI13__nv_bfloat16S2_fS2_fjLj7168ELj1ELj1ELj4ELj16ENS_18Kernel_traits_baseILj7168ES2_S2_fS2_fjLj128EEEEELb0ELb0ELb1ELb1EEEvNS_9FwdParamsE --------------------------
	.section	.nv.shared._ZN10layer_norm13ln_fwd_kernelINS_13Kernel_traitsI13__nv_bfloat16S2_fS2_fjLj7168ELj1ELj1ELj4ELj16ENS_18Kernel_traits_baseILj7168ES2_S2_fS2_fjLj128EEEEELb0ELb0ELb1ELb1EEEvNS_9FwdParamsE,"aw",@nobits
	.sectionflags	@""
	.align	16
	.zero		1024


//--------------------- .nv.shared._ZN10layer_norm13ln_fwd_kernelINS_13Kernel_traitsI13__nv_bfloat16S2_fS2_fjLj7168ELj1ELj1ELj4ELj16ENS_18Kernel_traits_baseILj7168ES2_S2_fS2_fjLj128EEEEELb0ELb1ELb0ELb0EEEvNS_9FwdParamsE --------------------------
	.section	.nv.shared._ZN10layer_norm13ln_fwd_kernelINS_13Kernel_traitsI13__nv_bfloat16S2_fS2_fjLj7168ELj1ELj1ELj4ELj16ENS_18Kernel_traits_baseILj7168ES2_S2_fS2_fjLj128EEEEELb0ELb1ELb0ELb0EEEvNS_9FwdParamsE,"aw",@nobits
	.sectionflags	@""
	.align	16
	.zero		1024


//--------------------- .nv.shared._ZN10layer_norm13ln_fwd_kernelINS_13Kernel_traitsI13__nv_bfloat16S2_fS2_fjLj7168ELj1ELj1ELj4ELj16ENS_18Kernel_traits_baseILj7168ES2_S2_fS2_fjLj128EEEEELb0ELb1ELb0ELb1EEEvNS_9FwdParamsE --------------------------
	.section	.nv.shared._ZN10layer_norm13ln_fwd_kernelINS_13Kernel_traitsI13__nv_bfloat16S2_fS2_fjLj7168ELj1ELj1ELj4ELj16ENS_18Kernel_traits_baseILj7168ES2_S2_fS2_fjLj128EEEEELb0ELb1ELb0ELb1EEEvNS_9FwdParamsE,"aw",@nobits
	.sectionflags	@""
	.align	16
	.zero		1024


//--------------------- .nv.shared._ZN10layer_norm13ln_fwd_kernelINS_13Kernel_traitsI13__nv_bfloat16S2_fS2_fjLj7168ELj1ELj1ELj4ELj16ENS_18Kernel_traits_baseILj7168ES2_S2_fS2_fjLj128EEEEELb0ELb1ELb1ELb0EEEvNS_9FwdParamsE --------------------------
	.section	.nv.shared._ZN10layer_norm13ln_fwd_kernelINS_13Kernel_traitsI13__nv_bfloat16S2_fS2_fjLj7168ELj1ELj1ELj4ELj16ENS_18Kernel_traits_baseILj7168ES2_S2_fS2_fjLj128EEEEELb0ELb1ELb1ELb0EEEvNS_9FwdParamsE,"aw",@nobits
	.sectionflags	@""
	.align	16
	.zero		1024


//--------------------- .nv.shared._ZN10layer_norm13ln_fwd_kernelINS_13Kernel_traitsI13__nv_bfloat16S2_fS2_fjLj7168ELj1ELj1ELj4ELj16ENS_18Kernel_traits_baseILj7168ES2_S2_fS2_fjLj128EEEEELb0ELb1ELb1ELb1EEEvNS_9FwdParamsE --------------------------
	.section	.nv.shared._ZN10layer_norm13ln_fwd_kernelINS_13Kernel_traitsI13__nv_bfloat16S2_fS2_fjLj7168ELj1ELj1ELj4ELj16ENS_18Kernel_traits_baseILj7168ES2_S2_fS2_fjLj128EEEEELb0ELb1ELb1ELb1EEEvNS_9FwdParamsE,"aw",@nobits
	.sectionflags	@""
	.align	16
	.zero		1024


//--------------------- .nv.shared._ZN10layer_norm13ln_fwd_kernelINS_13Kernel_traitsI13__nv_bfloat16S2_fS2_fjLj7168ELj1ELj1ELj4ELj16ENS_18Kernel_traits_baseILj7168ES2_S2_fS2_fjLj128EEEEELb1ELb0ELb0ELb0EEEvNS_9FwdParamsE --------------------------
	.section	.nv.shared._ZN10layer_norm13ln_fwd_kernelINS_13Kernel_traitsI13__nv_bfloat16S2_fS2_fjLj7168ELj1ELj1ELj4ELj16ENS_18Kernel_traits_baseILj7168ES2_S2_fS2_fjLj128EEEEELb1ELb0ELb0ELb0EEEvNS_9FwdParamsE,"aw",@nobits
	.sectionflags	@""
	.align	16
	.zero		1024


//--------------------- .nv.shared._ZN10layer_norm13ln_fwd_kernelINS_13Kernel_traitsI13__nv_bfloat16S2_fS2_fjLj7168ELj1ELj1ELj4ELj16ENS_18Kernel_traits_baseILj7168ES2_S2_fS2_fjLj128EEEEELb1ELb0ELb0ELb1EEEvNS_9FwdParamsE --------------------------
	.section	.nv.shared._ZN10layer_norm13ln_fwd_kernelINS_13Kernel_traitsI13__nv_bfloat16S2_fS2_fjLj7168ELj1ELj1ELj4ELj16ENS_18Kernel_traits_baseILj7168ES2_S2_fS2_fjLj128EEEEELb1ELb0ELb0ELb1EEEvNS_9FwdParamsE,"aw",@nobits
	.sectionflags	@""
	.align	16
	.zero		1024


//--------------------- .nv.shared._ZN10layer_norm13ln_fwd_kernelINS_13Kernel_traitsI13__nv_bfloat16S2_fS2_fjLj7168ELj1ELj1ELj4ELj16ENS_18Kernel_traits_baseILj7168ES2_S2_fS2_fjLj128EEEEELb1ELb0ELb1ELb0EEEvNS_9FwdParamsE --------------------------
	.section	.nv.shared._ZN10layer_norm13ln_fwd_kernelINS_13Kernel_traitsI13__nv_bfloat16S2_fS2_fjLj7168ELj1ELj1ELj4ELj16ENS_18Kernel_traits_baseILj7168ES2_S2_fS2_fjLj128EEEEELb1ELb0ELb1ELb0EEEvNS_9FwdParamsE,"aw",@nobits
	.sectionflags	@""
	.align	16
	.zero		1024


//--------------------- .nv.shared._ZN10layer_norm13ln_fwd_kernelINS_13Kernel_traitsI13__nv_bfloat16S2_fS2_fjLj7168ELj1ELj1ELj4ELj16ENS_18Kernel_traits_baseILj7168ES2_S2_fS2_fjLj128EEEEELb1ELb0ELb1ELb1EEEvNS_9FwdParamsE --------------------------
	.section	.nv.shared._ZN10layer_norm13ln_fwd_kernelINS_13Kernel_traitsI13__nv_bfloat16S2_fS2_fjLj7168ELj1ELj1ELj4ELj16ENS_18Kernel_traits_baseILj7168ES2_S2_fS2_fjLj128EEEEELb1ELb0ELb1ELb1EEEvNS_9FwdParamsE,"aw",@nobits
	.sectionflags	@""
	.align	16
	.zero		1024


//--------------------- .nv.shared._ZN10layer_norm13ln_fwd_kernelINS_13Kernel_traitsI13__nv_bfloat16S2_fS2_fjLj7168ELj1ELj1ELj4ELj16ENS_18Kernel_traits_baseILj7168ES2_S2_fS2_fjLj128EEEEELb1ELb1ELb0ELb0EEEvNS_9FwdParamsE --------------------------
	.section	.nv.shared._ZN10layer_norm13ln_fwd_kernelINS_13Kernel_traitsI13__nv_bfloat16S2_fS2_fjLj7168ELj1ELj1ELj4ELj16ENS_18Kernel_traits_baseILj7168ES2_S2_fS2_fjLj128EEEEELb1ELb1ELb0ELb0EEEvNS_9FwdParamsE,"aw",@nobits
	.sectionflags	@""
	.align	16
	.zero		1024


//--------------------- .nv.shared._ZN10layer_norm13ln_fwd_kernelINS_13Kernel_traitsI13__nv_bfloat16S2_fS2_fjLj7168ELj1ELj1ELj4ELj16ENS_18Kernel_traits_baseILj7168ES2_S2_fS2_fjLj128EEEEELb1ELb1ELb0ELb1EEEvNS_9FwdParamsE --------------------------
	.section	.nv.shared._ZN10layer_norm13ln_fwd_kernelINS_13Kernel_traitsI13__nv_bfloat16S2_fS2_fjLj7168ELj1ELj1ELj4ELj16ENS_18Kernel_traits_baseILj7168ES2_S2_fS2_fjLj128EEEEELb1ELb1ELb0ELb1EEEvNS_9FwdParamsE,"aw",@nobits
	.sectionflags	@""
	.align	16
	.zero		1024


//--------------------- .nv.shared._ZN10layer_norm13ln_fwd_kernelINS_13Kernel_traitsI13__nv_bfloat16S2_fS2_fjLj7168ELj1ELj1ELj4ELj16ENS_18Kernel_traits_baseILj7168ES2_S2_fS2_fjLj128EEEEELb1ELb1ELb1ELb0EEEvNS_9FwdParamsE --------------------------
	.section	.nv.shared._ZN10layer_norm13ln_fwd_kernelINS_13Kernel_traitsI13__nv_bfloat16S2_fS2_fjLj7168ELj1ELj1ELj4ELj16ENS_18Kernel_traits_baseILj7168ES2_S2_fS2_fjLj128EEEEELb1ELb1ELb1ELb0EEEvNS_9FwdParamsE,"aw",@nobits
	.sectionflags	@""
	.align	16
	.zero		1024


//--------------------- .nv.shared._ZN10layer_norm13ln_fwd_kernelINS_13Kernel_traitsI13__nv_bfloat16S2_fS2_fjLj7168ELj1ELj1ELj4ELj16ENS_18Kernel_traits_baseILj7168ES2_S2_fS2_fjLj128EEEEELb1ELb1ELb1ELb1EEEvNS_9FwdParamsE --------------------------
	.section	.nv.shared._ZN10layer_norm13ln_fwd_kernelINS_13Kernel_traitsI13__nv_bfloat16S2_fS2_fjLj7168ELj1ELj1ELj4ELj16ENS_18Kernel_traits_baseILj7168ES2_S2_fS2_fjLj128EEEEELb1ELb1ELb1ELb1EEEvNS_9FwdParamsE,"aw",@nobits
	.sectionflags	@""
	.align	16
	.zero		1024


//--------------------- .nv.shared._ZN10layer_norm13ln_fwd_kernelINS_13Kernel_traitsIf13__nv_bfloat16fS2_fjLj7168ELj1ELj1ELj4ELj16ENS_18Kernel_traits_baseILj7168EfS2_fS2_fjLj128EEEEELb0ELb0ELb0ELb0EEEvNS_9FwdParamsE --------------------------
	.section	.nv.shared._ZN10layer_norm13ln_fwd_kernelINS_13Kernel_traitsIf13__nv_bfloat16fS2_fjLj7168ELj1ELj1ELj4ELj16ENS_18Kernel_traits_baseILj7168EfS2_fS2_fjLj128EEEEELb0ELb0ELb0ELb0EEEvNS_9FwdParamsE,"aw",@nobits
	.sectionflags	@""
	.align	16
	.zero		1024


//--------------------- .nv.shared._ZN10layer_norm13ln_fwd_kernelINS_13Kernel_traitsIf13__nv_bfloat16fS2_fjLj7168ELj1ELj1ELj4ELj16ENS_18Kernel_traits_baseILj7168EfS2_fS2_fjLj128EEEEELb0ELb0ELb0ELb1EEEvNS_9FwdParamsE --------------------------
	.section	.nv.shared._ZN10layer_norm13ln_fwd_kernelINS_13Kernel_traitsIf13__nv_bfloat16fS2_fjLj7168ELj1ELj1ELj4ELj16ENS_18Kernel_traits_baseILj7168EfS2_fS2_fjLj128EEEEELb0ELb0ELb0ELb1EEEvNS_9FwdParamsE,"aw",@nobits
	.sectionflags	@""
	.align	16
	.zero		1024


//--------------------- .nv.shared._ZN10layer_norm13ln_fwd_kernelINS_13Kernel_traitsIf13__nv_bfloat16fS2_fjLj7168ELj1ELj1ELj4ELj16ENS_18Kernel_traits_baseILj7168EfS2_fS2_fjLj128EEEEELb0ELb0ELb1ELb0EEEvNS_9FwdParamsE --------------------------
	.section	.nv.shared._ZN10layer_norm13ln_fwd_kernelINS_13Kernel_traitsIf13__nv_bfloat16fS2_fjLj7168ELj1ELj1ELj4ELj16ENS_18Kernel_traits_baseILj7168EfS2_fS2_fjLj128EEEEELb0ELb0ELb1ELb0EEEvNS_9FwdParamsE,"aw",@nobits
	.sectionflags	@""
	.align	16
	.zero		1024


//--------------------- .nv.shared._ZN10layer_norm13ln_fwd_kernelINS_13Kernel_traitsIf13__nv_bfloat16fS2_fjLj7168ELj1ELj1ELj4ELj16ENS_18Kernel_traits_baseILj7168EfS2_fS2_fjLj128EEEEELb0ELb0ELb1ELb1EEEvNS_9FwdParamsE --------------------------
	.section	.nv.shared._ZN10layer_norm13ln_fwd_kernelINS_13Kernel_traitsIf13__nv_bfloat16fS2_fjLj7168ELj1ELj1ELj4ELj16ENS_18Kernel_traits_baseILj7168EfS2_fS2_fjLj128EEEEELb0ELb0ELb1ELb1EEEvNS_9FwdParamsE,"aw",@nobits
	.sectionflags	@""
	.align	16
	.zero		1024


//--------------------- .nv.shared._ZN10layer_norm13ln_fwd_kernelINS_13Kernel_traitsIf13__nv_bfloat16fS2_fjLj7168ELj1ELj1ELj4ELj16ENS_18Kernel_traits_baseILj7168EfS2_fS2_fjLj128EEEEELb0ELb1ELb0ELb0EEEvNS_9FwdParamsE --------------------------
	.section	.nv.shared._ZN10layer_norm13ln_fwd_kernelINS_13Kernel_traitsIf13__nv_bfloat16fS2_fjLj7168ELj1ELj1ELj4ELj16ENS_18Kernel_traits_baseILj7168EfS2_fS2_fjLj128EEEEELb0ELb1ELb0ELb0EEEvNS_9FwdParamsE,"aw",@nobits
	.sectionflags	@""
	.align	16
	.zero		1024


//--------------------- .nv.shared._ZN10layer_norm13ln_fwd_kernelINS_13Kernel_traitsIf13__nv_bfloat16fS2_fjLj7168ELj1ELj1ELj4ELj16ENS_18Kernel_traits_baseILj7168EfS2_fS2_fjLj128EEEEELb0ELb1ELb0ELb1EEEvNS_9FwdParamsE --------------------------
	.section	.nv.shared._ZN10layer_norm13ln_fwd_kernelINS_13Kernel_traitsIf13__nv_bfloat16fS2_fjLj7168ELj1ELj1ELj4ELj16ENS_18Kernel_traits_baseILj7168EfS2_fS2_fjLj128EEEEELb0ELb1ELb0ELb1EEEvNS_9FwdParamsE,"aw",@nobits
	.sectionflags	@""
	.align	16
	.zero		1024


//--------------------- .nv.shared._ZN10layer_norm13ln_fwd_kernelINS_13Kernel_traitsIf13__nv_bfloat16fS2_fjLj7168ELj1ELj1ELj4ELj16ENS_18Kernel_traits_baseILj7168EfS2_fS2_fjLj128EEEEELb0ELb1ELb1ELb0EEEvNS_9FwdParamsE --------------------------
	.section	.nv.shared._ZN10layer_norm13ln_fwd_kernelINS_13Kernel_traitsIf13__nv_bfloat16fS2_fjLj7168ELj1ELj1ELj4ELj16ENS_18Kernel_traits_baseILj7168EfS2_fS2_fjLj128EEEEELb0ELb1ELb1ELb0EEEvNS_9FwdParamsE,"aw",@nobits
	.sectionflags	@""
	.align	16
	.zero		1024


//--------------------- .nv.shared._ZN10layer_norm13ln_fwd_kernelINS_13Kernel_traitsIf13__nv_bfloat16fS2_fjLj7168ELj1ELj1ELj4ELj16ENS_18Kernel_traits_baseILj7168EfS2_fS2_fjLj128EEEEELb0ELb1ELb1ELb1EEEvNS_9FwdParamsE --------------------------
	.section	.nv.shared._ZN10layer_norm13ln_fwd_kernelINS_13Kernel_traitsIf13__nv_bfloat16fS2_fjLj7168ELj1ELj1ELj4ELj16ENS_18Kernel_traits_baseILj7168EfS2_fS2_fjLj128EEEEELb0ELb1ELb1ELb1EEEvNS_9FwdParamsE,"aw",@nobits
	.sectionflags	@""
	.align	16
	.zero		1024


//--------------------- .nv.shared._ZN10layer_norm13ln_fwd_kernelINS_13Kernel_traitsIf13__nv_bfloat16fS2_fjLj7168ELj1ELj1ELj4ELj16ENS_18Kernel_traits_baseILj7168EfS2_fS2_fjLj128EEEEELb1ELb0ELb0ELb0EEEvNS_9FwdParamsE --------------------------
	.section	.nv.shared._ZN10layer_norm13ln_fwd_kernelINS_13Kernel_traitsIf13__nv_bfloat16fS2_fjLj7168ELj1ELj1ELj4ELj16ENS_18Kernel_traits_baseILj7168EfS2_fS2_fjLj128EEEEELb1ELb0ELb0ELb0EEEvNS_9FwdParamsE,"aw",@nobits
	.sectionflags	@""
	.align	16
	.zero		1024


//--------------------- .nv.shared._ZN10layer_norm13ln_fwd_kernelINS_13Kernel_traitsIf13__nv_bfloat16fS2_fjLj7168ELj1ELj1ELj4ELj16ENS_18Kernel_traits_baseILj7168EfS2_fS2_fjLj128EEEEELb1ELb0ELb0ELb1EEEvNS_9FwdParamsE --------------------------
	.section	.nv.shared._ZN10layer_norm13ln_fwd_kernelINS_13Kernel_traitsIf13__nv_bfloat16fS2_fjLj7168ELj1ELj1ELj4ELj16ENS_18Kernel_traits_baseILj7168EfS2_fS2_fjLj128EEEEELb1ELb0ELb0ELb1EEEvNS_9FwdParamsE,"aw",@nobits
	.sectionflags	@""
	.align	16
	.zero		1024


//--------------------- .nv.shared._ZN10layer_norm13ln_fwd_kernelINS_13Kernel_traitsIf13__nv_bfloat16fS2_fjLj7168ELj1ELj1ELj4ELj16ENS_18Kernel_traits_baseILj7168EfS2_fS2_fjLj128EEEEELb1ELb0ELb1ELb0EEEvNS_9FwdParamsE --------------------------
	.section	.nv.shared._ZN10layer_norm13ln_fwd_kernelINS_13Kernel_traitsIf13__nv_bfloat16fS2_fjLj7168ELj1ELj1ELj4ELj16ENS_18Kernel_traits_baseILj7168EfS2_fS2_fjLj128EEEEELb1ELb0ELb1ELb0EEEvNS_9FwdParamsE,"aw",@nobits
	.sectionflags	@""
	.align	16
	.zero		1024


//--------------------- .nv.shared._ZN10layer_norm13ln_fwd_kernelINS_13Kernel_traitsIf13__nv_bfloat16fS2_fjLj7168ELj1ELj1ELj4ELj16ENS_18Kernel_traits_baseILj7168EfS2_fS2_fjLj128EEEEELb1ELb0ELb1ELb1EEEvNS_9FwdParamsE --------------------------
	.section	.nv.shared._ZN10layer_norm13ln_fwd_kernelINS_13Kernel_traitsIf13__nv_bfloat16fS2_fjLj7168ELj1ELj1ELj4ELj16ENS_18Kernel_traits_baseILj7168EfS2_fS2_fjLj128EEEEELb1ELb0ELb1ELb1EEEvNS_9FwdParamsE,"aw",@nobits
	.sectionflags	@""
	.align	16
	.zero		1024


//--------------------- .nv.shared._ZN10layer_norm13ln_fwd_kernelINS_13Kernel_traitsIf13__nv_bfloat16fS2_fjLj7168ELj1ELj1ELj4ELj16ENS_18Kernel_traits_baseILj7168EfS2_fS2_fjLj128EEEEELb1ELb1ELb0ELb0EEEvNS_9FwdParamsE --------------------------
	.section	.nv.shared._ZN10layer_norm13ln_fwd_kernelINS_13Kernel_traitsIf13__nv_bfloat16fS2_fjLj7168ELj1ELj1ELj4ELj16ENS_18Kernel_traits_baseILj7168EfS2_fS2_fjLj128EEEEELb1ELb1ELb0ELb0EEEvNS_9FwdParamsE,"aw",@nobits
	.sectionflags	@""
	.align	16
	.zero		1024


//--------------------- .nv.shared._ZN10layer_norm13ln_fwd_kernelINS_13Kernel_traitsIf13__nv_bfloat16fS2_fjLj7168ELj1ELj1ELj4ELj16ENS_18Kernel_traits_baseILj7168EfS2_fS2_fjLj128EEEEELb1ELb1ELb0ELb1EEEvNS_9FwdParamsE --------------------------
	.section	.nv.shared._ZN10layer_norm13ln_fwd_kernelINS_13Kernel_traitsIf13__nv_bfloat16fS2_fjLj7168ELj1ELj1ELj4ELj16ENS_18Kernel_traits_baseILj7168EfS2_fS2_fjLj128EEEEELb1ELb1ELb0ELb1EEEvNS_9FwdParamsE,"aw",@nobits
	.sectionflags	@""
	.align	16
	.zero		1024


//--------------------- .nv.shared._ZN10layer_norm13ln_fwd_kernelINS_13Kernel_traitsIf13__nv_bfloat16fS2_fjLj7168ELj1ELj1ELj4ELj16ENS_18Kernel_traits_baseILj7168EfS2_fS2_fjLj128EEEEELb1ELb1ELb1ELb0EEEvNS_9FwdParamsE --------------------------
	.section	.nv.shared._ZN10layer_norm13ln_fwd_kernelINS_13Kernel_traitsIf13__nv_bfloat16fS2_fjLj7168ELj1ELj1ELj4ELj16ENS_18Kernel_traits_baseILj7168EfS2_fS2_fjLj128EEEEELb1ELb1ELb1ELb0EEEvNS_9FwdParamsE,"aw",@nobits
	.sectionflags	@""
	.align	16
	.zero		1024


//--------------------- .nv.shared._ZN10layer_norm13ln_fwd_kernelINS_13Kernel_traitsIf13__nv_bfloat16fS2_fjLj7168ELj1ELj1ELj4ELj16ENS_18Kernel_traits_baseILj7168EfS2_fS2_fjLj128EEEEELb1ELb1ELb1ELb1EEEvNS_9FwdParamsE --------------------------
	.section	.nv.shared._ZN10layer_norm13ln_fwd_kernelINS_13Kernel_traitsIf13__nv_bfloat16fS2_fjLj7168ELj1ELj1ELj4ELj16ENS_18Kernel_traits_baseILj7168EfS2_fS2_fjLj128EEEEELb1ELb1ELb1ELb1EEEvNS_9FwdParamsE,"aw",@nobits
	.sectionflags	@""
	.align	16
	.zero		1024


//--------------------- .nv.shared._ZN10layer_norm13ln_fwd_kernelINS_13Kernel_traitsIf6__halfS2_S2_fjLj7168ELj1ELj1ELj4ELj16ENS_18Kernel_traits_baseILj7168EfS2_S2_S2_fjLj128EEEEELb0ELb0ELb0ELb0EEEvNS_9FwdParamsE --------------------------
	.section	.nv.shared._ZN10layer_norm13ln_fwd_kernelINS_13Kernel_traitsIf6__halfS2_S2_fjLj7168ELj1ELj1ELj4ELj16ENS_18Kernel_traits_baseILj7168EfS2_S2_S2_fjLj128EEEEELb0ELb0ELb0ELb0EEEvNS_9FwdParamsE,"aw",@nobits
	.sectionflags	@""
	.align	16
	.zero		1024


//--------------------- .nv.shared._ZN10layer_norm13ln_fwd_kernelINS_13Kernel_traitsIf6__halfS2_S2_fjLj7168ELj1ELj1ELj4ELj16ENS_18Kernel_traits_baseILj7168EfS2_S2_S2_fjLj128EEEEELb0ELb0ELb0ELb1EEEvNS_9FwdParamsE --------------------------
	.section	.nv.shared._ZN10layer_norm13ln_fwd_kernelINS_13Kernel_traitsIf6__halfS2_S2_fjLj7168ELj1ELj1ELj4ELj16ENS_18Kernel_traits_baseILj7168EfS2_S2_S2_fjLj128EEEEELb0ELb0ELb0ELb1EEEvNS_9FwdParamsE,"aw",@nobits
	.sectionflags	@""
	.align	16
	.zero		1024


//--------------------- .nv.shared._ZN10layer_norm13ln_fwd_kernelINS_13Kernel_traitsIf6__halfS2_S2_fjLj7168ELj1ELj1ELj4ELj16ENS_18Kernel_traits_baseILj7168EfS2_S2_S2_fjLj128EEEEELb0ELb0ELb1ELb0EEEvNS_9FwdParamsE --------------------------
	.section	.nv.shared._ZN10layer_norm13ln_fwd_kernelINS_13Kernel_traitsIf6__halfS2_S2_fjLj7168ELj1ELj1ELj4ELj16ENS_18Kernel_traits_baseILj7168EfS2_S2_S2_fjLj128EEEEELb0ELb0ELb1ELb0EEEvNS_9FwdParamsE,"aw",@nobits
	.sectionflags	@""
	.align	16
	.zero		1024


//--------------------- .nv.shared._ZN10layer_norm13ln_fwd_kernelINS_13Kernel_traitsIf6__halfS2_S2_fjLj7168ELj1ELj1ELj4ELj16ENS_18Kernel_traits_baseILj7168EfS2_S2_S2_fjLj128EEEEELb0ELb0ELb1ELb1EEEvNS_9FwdParamsE --------------------------
	.section	.nv.shared._ZN10layer_norm13ln_fwd_kernelINS_13Kernel_traitsIf6__halfS2_S2_fjLj7168ELj1ELj1ELj4ELj16ENS_18Kernel_traits_baseILj7168EfS2_S2_S2_fjLj128EEEEELb0ELb0ELb1ELb1EEEvNS_9FwdParamsE,"aw",@nobits
	.sectionflags	@""
	.align	16
	.zero		1024


//--------------------- .nv.shared._ZN10layer_norm13ln_fwd_kernelINS_13Kernel_traitsIf6__halfS2_S2_fjLj7168ELj1ELj1ELj4ELj16ENS_18Kernel_traits_baseILj7168EfS2_S2_S2_fjLj128EEEEELb0ELb1ELb0ELb0EEEvNS_9FwdParamsE --------------------------
	.section	.nv.shared._ZN10layer_norm13ln_fwd_kernelINS_13Kernel_traitsIf6__halfS2_S2_fjLj7168ELj1ELj1ELj4ELj16ENS_18Kernel_traits_baseILj7168EfS2_S2_S2_fjLj128EEEEELb0ELb1ELb0ELb0EEEvNS_9FwdParamsE,"aw",@nobits
	.sectionflags	@""
	.align	16
	.zero		1024


//--------------------- .nv.shared._ZN10layer_norm13ln_fwd_kernelINS_13Kernel_traitsIf6__halfS2_S2_fjLj7168ELj1ELj1ELj4ELj16ENS_18Kernel_traits_baseILj7168EfS2_S2_S2_fjLj128EEEEELb0ELb1ELb0ELb1EEEvNS_9FwdParamsE --------------------------
	.section	.nv.shared._ZN10layer_norm13ln_fwd_kernelINS_13Kernel_traitsIf6__halfS2_S2_fjLj7168ELj1ELj1ELj4ELj16ENS_18Kernel_traits_baseILj7168EfS2_S2_S2_fjLj128EEEEELb0ELb1ELb0ELb1EEEvNS_9FwdParamsE,"aw",@nobits
	.sectionflags	@""
	.align	16
	.zero		1024


//--------------------- .nv.shared._ZN10layer_norm13ln_fwd_kernelINS_13Kernel_traitsIf6__halfS2_S2_fjLj7168ELj1ELj1ELj4ELj16ENS_18Kernel_traits_baseILj7168EfS2_S2_S2_fjLj128EEEEELb0ELb1ELb1ELb0EEEvNS_9FwdParamsE --------------------------
	.section	.nv.shared._ZN10layer_norm13ln_fwd_kernelINS_13Kernel_traitsIf6__halfS2_S2_fjLj7168ELj1ELj1ELj4ELj16ENS_18Kernel_traits_baseILj7168EfS2_S2_S2_fjLj128EEEEELb0ELb1ELb1ELb0EEEvNS_9FwdParamsE,"aw",@nobits
	.sectionflags	@""
	.align	16
	.zero		1024


//--------------------- .nv.shared._ZN10layer_norm13ln_fwd_kernelINS_13Kernel_traitsIf6__halfS2_S2_fjLj7168ELj1ELj1ELj4ELj16ENS_18Kernel_traits_baseILj7168EfS2_S2_S2_fjLj128EEEEELb0ELb1ELb1ELb1EEEvNS_9FwdParamsE --------------------------
	.section	.nv.shared._ZN10layer_norm13ln_fwd_kernelINS_13Kernel_traitsIf6__halfS2_S2_fjLj7168ELj1ELj1ELj4ELj16ENS_18Kernel_traits_baseILj7168EfS2_S2_S2_fjLj128EEEEELb0ELb1ELb1ELb1EEEvNS_9FwdParamsE,"aw",@nobits
	.sectionflags	@""
	.align	16
	.zero		1024


//--------------------- .nv.shared._ZN10layer_norm13ln_fwd_kernelINS_13Kernel_traitsIf6__halfS2_S2_fjLj7168ELj1ELj1ELj4ELj16ENS_18Kernel_traits_baseILj7168EfS2_S2_S2_fjLj128EEEEELb1ELb0ELb0ELb0EEEvNS_9FwdParamsE --------------------------
	.section	.nv.shared._ZN10layer_norm13ln_fwd_kernelINS_13Kernel_traitsIf6__halfS2_S2_fjLj7168ELj1ELj1ELj4ELj16ENS_18Kernel_traits_baseILj7168EfS2_S2_S2_fjLj128EEEEELb1ELb0ELb0ELb0EEEvNS_9FwdParamsE,"aw",@nobits
	.sectionflags	@""
	.align	16
	.zero		1024


//--------------------- .nv.shared._ZN10layer_norm13ln_fwd_kernelINS_13Kernel_traitsIf6__halfS2_S2_fjLj7168ELj1ELj1ELj4ELj16ENS_18Kernel_traits_baseILj7168EfS2_S2_S2_fjLj128EEEEELb1ELb0ELb0ELb1EEEvNS_9FwdParamsE --------------------------
	.section	.nv.shared._ZN10layer_norm13ln_fwd_kernelINS_13Kernel_traitsIf6__halfS2_S2_fjLj7168ELj1ELj1ELj4ELj16ENS_18Kernel_traits_baseILj7168EfS2_S2_S2_fjLj128EEEEELb1ELb0ELb0ELb1EEEvNS_9FwdParamsE,"aw",@nobits
	.sectionflags	@""
	.align	16
	.zero		1024


//--------------------- .nv.shared._ZN10layer_norm13ln_fwd_kernelINS_13Kernel_traitsIf6__halfS2_S2_fjLj7168ELj1ELj1ELj4ELj16ENS_18Kernel_traits_baseILj7168EfS2_S2_S2_fjLj128EEEEELb1ELb0ELb1ELb0EEEvNS_9FwdParamsE --------------------------
	.section	.nv.shared._ZN10layer_norm13ln_fwd_kernelINS_13Kernel_traitsIf6__halfS2_S2_fjLj7168ELj1ELj1ELj4ELj16ENS_18Kernel_traits_baseILj7168EfS2_S2_S2_fjLj128EEEEELb1ELb0ELb1ELb0EEEvNS_9FwdParamsE,"aw",@nobits
	.sectionflags	@""
	.align	16
	.zero		1024


//--------------------- .nv.shared._ZN10layer_norm13ln_fwd_kernelINS_13Kernel_traitsIf6__halfS2_S2_fjLj7168ELj1ELj1ELj4ELj16ENS_18Kernel_traits_baseILj7168EfS2_S2_S2_fjLj128EEEEELb1ELb0ELb1ELb1EEEvNS_9FwdParamsE --------------------------
	.section	.nv.shared._ZN10layer_norm13ln_fwd_kernelINS_13Kernel_traitsIf6__halfS2_S2_fjLj7168ELj1ELj1ELj4ELj16ENS_18Kernel_traits_baseILj7168EfS2_S2_S2_fjLj128EEEEELb1ELb0ELb1ELb1EEEvNS_9FwdParamsE,"aw",@nobits
	.sectionflags	@""
	.align	16
	.zero		1024


//--------------------- .nv.shared._ZN10layer_norm13ln_fwd_kernelINS_13Kernel_traitsIf6__halfS2_S2_fjLj7168ELj1ELj1ELj4ELj16ENS_18Kernel_traits_baseILj7168EfS2_S2_S2_fjLj128EEEEELb1ELb1ELb0ELb0EEEvNS_9FwdParamsE --------------------------
	.section	.nv.shared._ZN10layer_norm13ln_fwd_kernelINS_13Kernel_traitsIf6__halfS2_S2_fjLj7168ELj1ELj1ELj4ELj16ENS_18Kernel_traits_baseILj7168EfS2_S2_S2_fjLj128EEEEELb1ELb1ELb0ELb0EEEvNS_9FwdParamsE,"aw",@nobits
	.sectionflags	@""
	.align	16
	.zero		1024


//--------------------- .nv.shared._ZN10layer_norm13ln_fwd_kernelINS_13Kernel_traitsIf6__halfS2_S2_fjLj7168ELj1ELj1ELj4ELj16ENS_18Kernel_traits_baseILj7168EfS2_S2_S2_fjLj128EEEEELb1ELb1ELb0ELb1EEEvNS_9FwdParamsE --------------------------
	.section	.nv.shared._ZN10layer_norm13ln_fwd_kernelINS_13Kernel_traitsIf6__halfS2_S2_fjLj7168ELj1ELj1ELj4ELj16ENS_18Kernel_traits_baseILj7168EfS2_S2_S2_fjLj128EEEEELb1ELb1ELb0ELb1EEEvNS_9FwdParamsE,"aw",@nobits
	.sectionflags	@""
	.align	16
	.zero		1024


//--------------------- .nv.shared._ZN10layer_norm13ln_fwd_kernelINS_13Kernel_traitsIf6__halfS2_S2_fjLj7168ELj1ELj1ELj4ELj16ENS_18Kernel_traits_baseILj7168EfS2_S2_S2_fjLj128EEEEELb1ELb1ELb1ELb0EEEvNS_9FwdParamsE --------------------------
	.section	.nv.shared._ZN10layer_norm13ln_fwd_kernelINS_13Kernel_traitsIf6__halfS2_S2_fjLj7168ELj1ELj1ELj4ELj16ENS_18Kernel_traits_baseILj7168EfS2_S2_S2_fjLj128EEEEELb1ELb1ELb1ELb0EEEvNS_9FwdParamsE,"aw",@nobits
	.sectionflags	@""
	.align	16
	.zero		1024


//--------------------- .nv.shared._ZN10layer_norm13ln_fwd_kernelINS_13Kernel_traitsIf6__halfS2_S2_fjLj7168ELj1ELj1ELj4ELj16ENS_18Kernel_traits_baseILj7168EfS2_S2_S2_fjLj128EEEEELb1ELb1ELb1ELb1EEEvNS_9FwdParamsE --------------------------
	.section	.nv.shared._ZN10layer_norm13ln_fwd_kernelINS_13Kernel_traitsIf6__halfS2_S2_fjLj7168ELj1ELj1ELj4ELj16ENS_18Kernel_traits_baseILj7168EfS2_S2_S2_fjLj128EEEEELb1ELb1ELb1ELb1EEEvNS_9FwdParamsE,"aw",@nobits
	.sectionflags	@""
	.align	16
	.zero		1024


//--------------------- .nv.shared._ZN10layer_norm13ln_fwd_kernelINS_13Kernel_traitsI6__halfS2_fS2_fjLj7168ELj1ELj1ELj4ELj16ENS_18Kernel_traits_baseILj7168ES2_S2_fS2_fjLj128EEEEELb0ELb0ELb0ELb0EEEvNS_9FwdParamsE --------------------------
	.section	.nv.shared._ZN10layer_norm13ln_fwd_kernelINS_13Kernel_traitsI6__halfS2_fS2_fjLj7168ELj1ELj1ELj4ELj16ENS_18Kernel_traits_baseILj7168ES2_S2_fS2_fjLj128EEEEELb0ELb0ELb0ELb0EEEvNS_9FwdParamsE,"aw",@nobits
	.sectionflags	@""
	.align	16
	.zero		1024


//--------------------- .nv.shared._ZN10layer_norm13ln_fwd_kernelINS_13Kernel_traitsI6__halfS2_fS2_fjLj7168ELj1ELj1ELj4ELj16ENS_18Kernel_traits_baseILj7168ES2_S2_fS2_fjLj128EEEEELb0ELb0ELb0ELb1EEEvNS_9FwdParamsE --------------------------
	.section	.nv.shared._ZN10layer_norm13ln_fwd_kernelINS_13Kernel_traitsI6__halfS2_fS2_fjLj7168ELj1ELj1ELj4ELj16ENS_18Kernel_traits_baseILj7168ES2_S2_fS2_fjLj128EEEEELb0ELb0ELb0ELb1EEEvNS_9FwdParamsE,"aw",@nobits
	.sectionflags	@""
	.align	16
	.zero		1024


//--------------------- .nv.shared._ZN10layer_norm13ln_fwd_kernelINS_13Kernel_traitsI6__halfS2_fS2_fjLj7168ELj1ELj1ELj4ELj16ENS_18Kernel_traits_baseILj7168ES2_S2_fS2_fjLj128EEEEELb0ELb0ELb1ELb0EEEvNS_9FwdParamsE --------------------------
	.section	.nv.shared._ZN10layer_norm13ln_fwd_kernelINS_13Kernel_traitsI6__halfS2_fS2_fjLj7168ELj1ELj1ELj4ELj16ENS_18Kernel_traits_baseILj7168ES2_S2_fS2_fjLj128EEEEELb0ELb0ELb1ELb0EEEvNS_9FwdParamsE,"aw",@nobits
	.sectionflags	@""
	.align	16
	.zero		1024


//--------------------- .nv.shared._ZN10layer_norm13ln_fwd_kernelINS_13Kernel_traitsI6__halfS2_fS2_fjLj7168ELj1ELj1ELj4ELj16ENS_18Kernel_traits_baseILj7168ES2_S2_fS2_fjLj128EEEEELb0ELb0ELb1ELb1EEEvNS_9FwdParamsE --------------------------
	.section	.nv.shared._ZN10layer_norm13ln_fwd_kernelINS_13Kernel_traitsI6__halfS2_fS2_fjLj7168ELj1ELj1ELj4ELj16ENS_18Kernel_traits_baseILj7168ES2_S2_fS2_fjLj128EEEEELb0ELb0ELb1ELb1EEEvNS_9FwdParamsE,"aw",@nobits
	.sectionflags	@""
	.align	16
	.zero		1024


//--------------------- .nv.shared._ZN10layer_norm13ln_fwd_kernelINS_13Kernel_traitsI6__halfS2_fS2_fjLj7168ELj1ELj1ELj4ELj16ENS_18Kernel_traits_baseILj7168ES2_S2_fS2_fjLj128EEEEELb0ELb1ELb0ELb0EEEvNS_9FwdParamsE --------------------------
	.section	.nv.shared._ZN10layer_norm13ln_fwd_kernelINS_13Kernel_traitsI6__halfS2_fS2_fjLj7168ELj1ELj1ELj4ELj16ENS_18Kernel_traits_baseILj7168ES2_S2_fS2_fjLj128EEEEELb0ELb1ELb0ELb0EEEvNS_9FwdParamsE,"aw",@nobits
	.sectionflags	@""
	.align	16
	.zero		1024


//--------------------- .nv.shared._ZN10layer_norm13ln_fwd_kernelINS_13Kernel_traitsI6__halfS2_fS2_fjLj7168ELj1ELj1ELj4ELj16ENS_18Kernel_traits_baseILj7168ES2_S2_fS2_fjLj128EEEEELb0ELb1ELb0ELb1EEEvNS_9FwdParamsE --------------------------
	.section	.nv.shared._ZN10layer_norm13ln_fwd_kernelINS_13Kernel_traitsI6__halfS2_fS2_fjLj7168ELj1ELj1ELj4ELj16ENS_18Kernel_traits_baseILj7168ES2_S2_fS2_fjLj128EEEEELb0ELb1ELb0ELb1EEEvNS_9FwdParamsE,"aw",@nobits
	.sectionflags	@""
	.align	16
	.zero		1024


//--------------------- .nv.shared._ZN10layer_norm13ln_fwd_kernelINS_13Kernel_traitsI6__halfS2_fS2_fjLj7168ELj1ELj1ELj4ELj16ENS_18Kernel_traits_baseILj7168ES2_S2_fS2_fjLj128EEEEELb0ELb1ELb1ELb0EEEvNS_9FwdParamsE --------------------------
	.section	.nv.shared._ZN10layer_norm13ln_fwd_kernelINS_13Kernel_traitsI6__halfS2_fS2_fjLj7168ELj1ELj1ELj4ELj16ENS_18Kernel_traits_baseILj7168ES2_S2_fS2_fjLj128EEEEELb0ELb1ELb1ELb0EEEvNS_9FwdParamsE,"aw",@nobits
	.sectionflags	@""
	.align	16
	.zero		1024


//--------------------- .nv.shared._ZN10layer_norm13ln_fwd_kernelINS_13Kernel_traitsI6__halfS2_fS2_fjLj7168ELj1ELj1ELj4ELj16ENS_18Kernel_traits_baseILj7168ES2_S2_fS2_fjLj128EEEEELb0ELb1ELb1ELb1EEEvNS_9FwdParamsE --------------------------
	.section	.nv.shared._ZN10layer_norm13ln_fwd_kernelINS_13Kernel_traitsI6__halfS2_fS2_fjLj7168ELj1ELj1ELj4ELj16ENS_18Kernel_traits_baseILj7168ES2_S2_fS2_fjLj128EEEEELb0ELb1ELb1ELb1EEEvNS_9FwdParamsE,"aw",@nobits
	.sectionflags	@""
	.align	16
	.zero		1024


//--------------------- .nv.shared._ZN10layer_norm13ln_fwd_kernelINS_13Kernel_traitsI6__halfS2_fS2_fjLj7168ELj1ELj1ELj4ELj16ENS_18Kernel_traits_baseILj7168ES2_S2_fS2_fjLj128EEEEELb1ELb0ELb0ELb0EEEvNS_9FwdParamsE --------------------------
	.section	.nv.shared._ZN10layer_norm13ln_fwd_kernelINS_13Kernel_traitsI6__halfS2_fS2_fjLj7168ELj1ELj1ELj4ELj16ENS_18Kernel_traits_baseILj7168ES2_S2_fS2_fjLj128EEEEELb1ELb0ELb0ELb0EEEvNS_9FwdParamsE,"aw",@nobits
	.sectionflags	@""
	.align	16
	.zero		1024


//--------------------- .nv.shared._ZN10layer_norm13ln_fwd_kernelINS_13Kernel_traitsI6__halfS2_fS2_fjLj7168ELj1ELj1ELj4ELj16ENS_18Kernel_traits_baseILj7168ES2_S2_fS2_fjLj128EEEEELb1ELb0ELb0ELb1EEEvNS_9FwdParamsE --------------------------
	.section	.nv.shared._ZN10layer_norm13ln_fwd_kernelINS_13Kernel_traitsI6__halfS2_fS2_fjLj7168ELj1ELj1ELj4ELj16ENS_18Kernel_traits_baseILj7168ES2_S2_fS2_fjLj128EEEEELb1ELb0ELb0ELb1EEEvNS_9FwdParamsE,"aw",@nobits
	.sectionflags	@""
	.align	16
	.zero		1024


//--------------------- .nv.shared._ZN10layer_norm13ln_fwd_kernelINS_13Kernel_traitsI6__halfS2_fS2_fjLj7168ELj1ELj1ELj4ELj16ENS_18Kernel_traits_baseILj7168ES2_S2_fS2_fjLj128EEEEELb1ELb0ELb1ELb0EEEvNS_9FwdParamsE --------------------------
	.section	.nv.shared._ZN10layer_norm13ln_fwd_kernelINS_13Kernel_traitsI6__halfS2_fS2_fjLj7168ELj1ELj1ELj4ELj16ENS_18Kernel_traits_baseILj7168ES2_S2_fS2_fjLj128EEEEELb1ELb0ELb1ELb0EEEvNS_9FwdParamsE,"aw",@nobits
	.sectionflags	@""
	.align	16
	.zero		1024


//--------------------- .nv.shared._ZN10layer_norm13ln_fwd_kernelINS_13Kernel_traitsI6__halfS2_fS2_fjLj7168ELj1ELj1ELj4ELj16ENS_18Kernel_traits_baseILj7168ES2_S2_fS2_fjLj128EEEEELb1ELb0ELb1ELb1EEEvNS_9FwdParamsE --------------------------
	.section	.nv.shared._ZN10layer_norm13ln_fwd_kernelINS_13Kernel_traitsI6__halfS2_fS2_fjLj7168ELj1ELj1ELj4ELj16ENS_18Kernel_traits_baseILj7168ES2_S2_fS2_fjLj128EEEEELb1ELb0ELb1ELb1EEEvNS_9FwdParamsE,"aw",@nobits
	.sectionflags	@""
	.align	16
	.zero		1024


//--------------------- .nv.shared._ZN10layer_norm13ln_fwd_kernelINS_13Kernel_traitsI6__halfS2_fS2_fjLj7168ELj1ELj1ELj4ELj16ENS_18Kernel_traits_baseILj7168ES2_S2_fS2_fjLj128EEEEELb1ELb1ELb0ELb0EEEvNS_9FwdParamsE --------------------------
	.section	.nv.shared._ZN10layer_norm13ln_fwd_kernelINS_13Kernel_traitsI6__halfS2_fS2_fjLj7168ELj1ELj1ELj4ELj16ENS_18Kernel_traits_baseILj7168ES2_S2_fS2_fjLj128EEEEELb1ELb1ELb0ELb0EEEvNS_9FwdParamsE,"aw",@nobits
	.sectionflags	@""
	.align	16
	.zero		1024


//--------------------- .nv.shared._ZN10layer_norm13ln_fwd_kernelINS_13Kernel_traitsI6__halfS2_fS2_fjLj7168ELj1ELj1ELj4ELj16ENS_18Kernel_traits_baseILj7168ES2_S2_fS2_fjLj128EEEEELb1ELb1ELb0ELb1EEEvNS_9FwdParamsE --------------------------
	.section	.nv.shared._ZN10layer_norm13ln_fwd_kernelINS_13Kernel_traitsI6__halfS2_fS2_fjLj7168ELj1ELj1ELj4ELj16ENS_18Kernel_traits_baseILj7168ES2_S2_fS2_fjLj128EEEEELb1ELb1ELb0ELb1EEEvNS_9FwdParamsE,"aw",@nobits
	.sectionflags	@""
	.align	16
	.zero		1024


//--------------------- .nv.shared._ZN10layer_norm13ln_fwd_kernelINS_13Kernel_traitsI6__halfS2_fS2_fjLj7168ELj1ELj1ELj4ELj16ENS_18Kernel_traits_baseILj7168ES2_S2_fS2_fjLj128EEEEELb1ELb1ELb1ELb0EEEvNS_9FwdParamsE --------------------------
	.section	.nv.shared._ZN10layer_norm13ln_fwd_kernelINS_13Kernel_traitsI6__halfS2_fS2_fjLj7168ELj1ELj1ELj4ELj16ENS_18Kernel_traits_baseILj7168ES2_S2_fS2_fjLj128EEEEELb1ELb1ELb1ELb0EEEvNS_9FwdParamsE,"aw",@nobits
	.sectionflags	@""
	.align	16
	.zero		1024


//--------------------- .nv.shared._ZN10layer_norm13ln_fwd_kernelINS_13Kernel_traitsI6__halfS2_fS2_fjLj7168ELj1ELj1ELj4ELj16ENS_18Kernel_traits_baseILj7168ES2_S2_fS2_fjLj128EEEEELb1ELb1ELb1ELb1EEEvNS_9FwdParamsE --------------------------
	.section	.nv.shared._ZN10layer_norm13ln_fwd_kernelINS_13Kernel_traitsI6__halfS2_fS2_fjLj7168ELj1ELj1ELj4ELj16ENS_18Kernel_traits_baseILj7168ES2_S2_fS2_fjLj128EEEEELb1ELb1ELb1ELb1EEEvNS_9FwdParamsE,"aw",@nobits
	.sectionflags	@""
	.align	16
	.zero		1024


//--------------------- .nv.shared._ZN10layer_norm13ln_fwd_kernelINS_13Kernel_traitsIf6__halffS2_fjLj7168ELj1ELj1ELj4ELj16ENS_18Kernel_traits_baseILj7168EfS2_fS2_fjLj128EEEEELb0ELb0ELb0ELb0EEEvNS_9FwdParamsE --------------------------
	.section	.nv.shared._ZN10layer_norm13ln_fwd_kernelINS_13Kernel_traitsIf6__halffS2_fjLj7168ELj1ELj1ELj4ELj16ENS_18Kernel_traits_baseILj7168EfS2_fS2_fjLj128EEEEELb0ELb0ELb0ELb0EEEvNS_9FwdParamsE,"aw",@nobits
	.sectionflags	@""
	.align	16
	.zero		1024


//--------------------- .nv.shared._ZN10layer_norm13ln_fwd_kernelINS_13Kernel_traitsIf6__halffS2_fjLj7168ELj1ELj1ELj4ELj16ENS_18Kernel_traits_baseILj7168EfS2_fS2_fjLj128EEEEELb0ELb0ELb0ELb1EEEvNS_9FwdParamsE --------------------------
	.section	.nv.shared._ZN10layer_norm13ln_fwd_kernelINS_13Kernel_traitsIf6__halffS2_fjLj7168ELj1ELj1ELj4ELj16ENS_18Kernel_traits_baseILj7168EfS2_fS2_fjLj128EEEEELb0ELb0ELb0ELb1EEEvNS_9FwdParamsE,"aw",@nobits
	.sectionflags	@""
	.align	16
	.zero		1024


//--------------------- .nv.shared._ZN10layer_norm13ln_fwd_kernelINS_13Kernel_traitsIf6__halffS2_fjLj7168ELj1ELj1ELj4ELj16ENS_18Kernel_traits_baseILj7168EfS2_fS2_fjLj128EEEEELb0ELb0ELb1ELb0EEEvNS_9FwdParamsE --------------------------
	.section	.nv.shared._ZN10layer_norm13ln_fwd_kernelINS_13Kernel_traitsIf6__halffS2_fjLj7168ELj1ELj1ELj4ELj16ENS_18Kernel_traits_baseILj7168EfS2_fS2_fjLj128EEEEELb0ELb0ELb1ELb0EEEvNS_9FwdParamsE,"aw",@nobits
	.sectionflags	@""
	.align	16
	.zero		1024


//--------------------- .nv.shared._ZN10layer_norm13ln_fwd_kernelINS_13Kernel_traitsIf6__halffS2_fjLj7168ELj1ELj1ELj4ELj16ENS_18Kernel_traits_baseILj7168EfS2_fS2_fjLj128EEEEELb0ELb0ELb1ELb1EEEvNS_9FwdParamsE --------------------------
	.section	.nv.shared._ZN10layer_norm13ln_fwd_kernelINS_13Kernel_traitsIf6__halffS2_fjLj7168ELj1ELj1ELj4ELj16ENS_18Kernel_traits_baseILj7168EfS2_fS2_fjLj128EEEEELb0ELb0ELb1ELb1EEEvNS_9FwdParamsE,"aw",@nobits
	.sectionflags	@""
	.align	16
	.zero		1024


//--------------------- .nv.shared._ZN10layer_norm13ln_fwd_kernelINS_13Kernel_traitsIf6__halffS2_fjLj7168ELj1ELj1ELj4ELj16ENS_18Kernel_traits_baseILj7168EfS2_fS2_fjLj128EEEEELb0ELb1ELb0ELb0EEEvNS_9FwdParamsE --------------------------
	.section	.nv.shared._ZN10layer_norm13ln_fwd_kernelINS_13Kernel_traitsIf6__halffS2_fjLj7168ELj1ELj1ELj4ELj16ENS_18Kernel_traits_baseILj7168EfS2_fS2_fjLj128EEEEELb0ELb1ELb0ELb0EEEvNS_9FwdParamsE,"aw",@nobits
	.sectionflags	@""
	.align	16
	.zero		1024


//--------------------- .nv.shared._ZN10layer_norm13ln_fwd_kernelINS_13Kernel_traitsIf6__halffS2_fjLj7168ELj1ELj1ELj4ELj16ENS_18Kernel_traits_baseILj7168EfS2_fS2_fjLj128EEEEELb0ELb1ELb0ELb1EEEvNS_9FwdParamsE --------------------------
	.section	.nv.shared._ZN10layer_norm13ln_fwd_kernelINS_13Kernel_traitsIf6__halffS2_fjLj7168ELj1ELj1ELj4ELj16ENS_18Kernel_traits_baseILj7168EfS2_fS2_fjLj128EEEEELb0ELb1ELb0ELb1EEEvNS_9FwdParamsE,"aw",@nobits
	.sectionflags	@""
	.align	16
	.zero		1024


//--------------------- .nv.shared._ZN10layer_norm13ln_fwd_kernelINS_13Kernel_traitsIf6__halffS2_fjLj7168ELj1ELj1ELj4ELj16ENS_18Kernel_traits_baseILj7168EfS2_fS2_fjLj128EEEEELb0ELb1ELb1ELb0EEEvNS_9FwdParamsE --------------------------
	.section	.nv.shared._ZN10layer_norm13ln_fwd_kernelINS_13Kernel_traitsIf6__halffS2_fjLj7168ELj1ELj1ELj4ELj16ENS_18Kernel_traits_baseILj7168EfS2_fS2_fjLj128EEEEELb0ELb1ELb1ELb0EEEvNS_9FwdParamsE,"aw",@nobits
	.sectionflags	@""
	.align	16
	.zero		1024


//--------------------- .nv.shared._ZN10layer_norm13ln_fwd_kernelINS_13Kernel_traitsIf6__halffS2_fjLj7168ELj1ELj1ELj4ELj16ENS_18Kernel_traits_baseILj7168EfS2_fS2_fjLj128EEEEELb0ELb1ELb1ELb1EEEvNS_9FwdParamsE --------------------------
	.section	.nv.shared._ZN10layer_norm13ln_fwd_kernelINS_13Kernel_traitsIf6__halffS2_fjLj7168ELj1ELj1ELj4ELj16ENS_18Kernel_traits_baseILj7168EfS2_fS2_fjLj128EEEEELb0ELb1ELb1ELb1EEEvNS_9FwdParamsE,"aw",@nobits
	.sectionflags	@""
	.align	16
	.zero		1024


//--------------------- .nv.shared._ZN10layer_norm13ln_fwd_kernelINS_13Kernel_traitsIf6__halffS2_fjLj7168ELj1ELj1ELj4ELj16ENS_18Kernel_traits_baseILj7168EfS2_fS2_fjLj128EEEEELb1ELb0ELb0ELb0EEEvNS_9FwdParamsE --------------------------
	.section	.nv.shared._ZN10layer_norm13ln_fwd_kernelINS_13Kernel_traitsIf6__halffS2_fjLj7168ELj1ELj1ELj4ELj16ENS_18Kernel_traits_baseILj7168EfS2_fS2_fjLj128EEEEELb1ELb0ELb0ELb0EEEvNS_9FwdParamsE,"aw",@nobits
	.sectionflags	@""
	.align	16
	.zero		1024


//--------------------- .nv.shared._ZN10layer_norm13ln_fwd_kernelINS_13Kernel_traitsIf6__halffS2_fjLj7168ELj1ELj1ELj4ELj16ENS_18Kernel_traits_baseILj7168EfS2_fS2_fjLj128EEEEELb1ELb0ELb0ELb1EEEvNS_9FwdParamsE --------------------------
	.section	.nv.shared._ZN10layer_norm13ln_fwd_kernelINS_13Kernel_traitsIf6__halffS2_fjLj7168ELj1ELj1ELj4ELj16ENS_18Kernel_traits_baseILj7168EfS2_fS2_fjLj128EEEEELb1ELb0ELb0ELb1EEEvNS_9FwdParamsE,"aw",@nobits
	.sectionflags	@""
	.align	16
	.zero		1024


//--------------------- .nv.shared._ZN10layer_norm13ln_fwd_kernelINS_13Kernel_traitsIf6__halffS2_fjLj7168ELj1ELj1ELj4ELj16ENS_18Kernel_traits_baseILj7168EfS2_fS2_fjLj128EEEEELb1ELb0ELb1ELb0EEEvNS_9FwdParamsE --------------------------
	.section	.nv.shared._ZN10layer_norm13ln_fwd_kernelINS_13Kernel_traitsIf6__halffS2_fjLj7168ELj1ELj1ELj4ELj16ENS_18Kernel_traits_baseILj7168EfS2_fS2_fjLj128EEEEELb1ELb0ELb1ELb0EEEvNS_9FwdParamsE,"aw",@nobits
	.sectionflags	@""
	.align	16
	.zero		1024


//--------------------- .nv.shared._ZN10layer_norm13ln_fwd_kernelINS_13Kernel_traitsIf6__halffS2_fjLj7168ELj1ELj1ELj4ELj16ENS_18Kernel_traits_baseILj7168EfS2_fS2_fjLj128EEEEELb1ELb0ELb1ELb1EEEvNS_9FwdParamsE --------------------------
	.section	.nv.shared._ZN10layer_norm13ln_fwd_kernelINS_13Kernel_traitsIf6__halffS2_fjLj7168ELj1ELj1ELj4ELj16ENS_18Kernel_traits_baseILj7168EfS2_fS2_fjLj128EEEEELb1ELb0ELb1ELb1EEEvNS_9FwdParamsE,"aw",@nobits
	.sectionflags	@""
	.align	16
	.zero		1024


//--------------------- .nv.shared._ZN10layer_norm13ln_fwd_kernelINS_13Kernel_traitsIf6__halffS2_fjLj7168ELj1ELj1ELj4ELj16ENS_18Kernel_traits_baseILj7168EfS2_fS2_fjLj128EEEEELb1ELb1ELb0ELb0EEEvNS_9FwdParamsE --------------------------
	.section	.nv.shared._ZN10layer_norm13ln_fwd_kernelINS_13Kernel_traitsIf6__halffS2_fjLj7168ELj1ELj1ELj4ELj16ENS_18Kernel_traits_baseILj7168EfS2_fS2_fjLj128EEEEELb1ELb1ELb0ELb0EEEvNS_9FwdParamsE,"aw",@nobits
	.sectionflags	@""
	.align	16
	.zero		1024


//--------------------- .nv.shared._ZN10layer_norm13ln_fwd_kernelINS_13Kernel_traitsIf6__halffS2_fjLj7168ELj1ELj1ELj4ELj16ENS_18Kernel_traits_baseILj7168EfS2_fS2_fjLj128EEEEELb1ELb1ELb0ELb1EEEvNS_9FwdParamsE --------------------------
	.section	.nv.shared._ZN10layer_norm13ln_fwd_kernelINS_13Kernel_traitsIf6__halffS2_fjLj7168ELj1ELj1ELj4ELj16ENS_18Kernel_traits_baseILj7168EfS2_fS2_fjLj128EEEEELb1ELb1ELb0ELb1EEEvNS_9FwdParamsE,"aw",@nobits
	.sectionflags	@""
	.align	16
	.zero		1024


//--------------------- .nv.shared._ZN10layer_norm13ln_fwd_kernelINS_13Kernel_traitsIf6__halffS2_fjLj7168ELj1ELj1ELj4ELj16ENS_18Kernel_traits_baseILj7168EfS2_fS2_fjLj128EEEEELb1ELb1ELb1ELb0EEEvNS_9FwdParamsE --------------------------
	.section	.nv.shared._ZN10layer_norm13ln_fwd_kernelINS_13Kernel_traitsIf6__halffS2_fjLj7168ELj1ELj1ELj4ELj16ENS_18Kernel_traits_baseILj7168EfS2_fS2_fjLj128EEEEELb1ELb1ELb1ELb0EEEvNS_9FwdParamsE,"aw",@nobits
	.sectionflags	@""
	.align	16
	.zero		1024


//--------------------- .nv.shared._ZN10layer_norm13ln_fwd_kernelINS_13Kernel_traitsIf6__halffS2_fjLj7168ELj1ELj1ELj4ELj16ENS_18Kernel_traits_baseILj7168EfS2_fS2_fjLj128EEEEELb1ELb1ELb1ELb1EEEvNS_9FwdParamsE --------------------------
	.section	.nv.shared._ZN10layer_norm13ln_fwd_kernelINS_13Kernel_traitsIf6__halffS2_fjLj7168ELj1ELj1ELj4ELj16ENS_18Kernel_traits_baseILj7168EfS2_fS2_fjLj128EEEEELb1ELb1ELb1ELb1EEEvNS_9FwdParamsE,"aw",@nobits
	.sectionflags	@""
	.align	16
	.zero		1024


//--------------------- .nv.shared._ZN10layer_norm13ln_fwd_kernelINS_13Kernel_traitsI6__halfffffjLj7168ELj1ELj1ELj8ELj16ENS_18Kernel_traits_baseILj7168ES2_ffffjLj256EEEEELb0ELb0ELb0ELb0EEEvNS_9FwdParamsE --------------------------
	.section	.nv.shared._ZN10layer_norm13ln_fwd_kernelINS_13Kernel_traitsI6__halfffffjLj7168ELj1ELj1ELj8ELj16ENS_18Kernel_traits_baseILj7168ES2_ffffjLj256EEEEELb0ELb0ELb0ELb0EEEvNS_9FwdParamsE,"aw",@nobits
	.sectionflags	@""
	.align	16
	.zero		1024


//--------------------- .nv.shared._ZN10layer_norm13ln_fwd_kernelINS_13Kernel_traitsI6__halfffffjLj7168ELj1ELj1ELj8ELj16ENS_18Kernel_traits_baseILj7168ES2_ffffjLj256EEEEELb0ELb0ELb0ELb1EEEvNS_9FwdParamsE --------------------------
	.section	.nv.shared._ZN10layer_norm13ln_fwd_kernelINS_13Kernel_traitsI6__halfffffjLj7168ELj1ELj1ELj8ELj16ENS_18Kernel_traits_baseILj7168ES2_ffffjLj256EEEEELb0ELb0ELb0ELb1EEEvNS_9FwdParamsE,"aw",@nobits
	.sectionflags	@""
	.align	16
	.zero		1024


//--------------------- .nv.shared._ZN10layer_norm13ln_fwd_kernelINS_13Kernel_traitsI6__halfffffjLj7168ELj1ELj1ELj8ELj16ENS_18Kernel_traits_baseILj7168ES2_ffffjLj256EEEEELb0ELb0ELb1ELb0EEEvNS_9FwdParamsE --------------------------
	.section	.nv.shared._ZN10layer_norm13ln_fwd_kernelINS_13Kernel_traitsI6__halfffffjLj7168ELj1ELj1ELj8ELj16ENS_18Kernel_traits_baseILj7168ES2_ffffjLj256EEEEELb0ELb0ELb1ELb0EEEvNS_9FwdParamsE,"aw",@nobits
	.sectionflags	@""
	.align	16
	.zero		1024


//--------------------- .nv.shared._ZN10layer_norm13ln_fwd_kernelINS_13Kernel_traitsI6__halfffffjLj7168ELj1ELj1ELj8ELj16ENS_18Kernel_traits_baseILj7168ES2_ffffjLj256EEEEELb0ELb0ELb1ELb1EEEvNS_9FwdParamsE --------------------------
	.section	.nv.shared._ZN10layer_norm13ln_fwd_kernelINS_13Kernel_traitsI6__halfffffjLj7168ELj1ELj1ELj8ELj16ENS_18Kernel_traits_baseILj7168ES2_ffffjLj256EEEEELb0ELb0ELb1ELb1EEEvNS_9FwdParamsE,"aw",@nobits
	.sectionflags	@""
	.align	16
	.zero		1024


//--------------------- .nv.shared._ZN10layer_norm13ln_fwd_kernelINS_13Kernel_traitsI6__halfffffjLj7168ELj1ELj1ELj8ELj16ENS_18Kernel_traits_baseILj7168ES2_ffffjLj256EEEEELb0ELb1ELb0ELb0EEEvNS_9FwdParamsE --------------------------
	.section	.nv.shared._ZN10layer_norm13ln_fwd_kernelINS_13Kernel_traitsI6__halfffffjLj7168ELj1ELj1ELj8ELj16ENS_18Kernel_traits_baseILj7168ES2_ffffjLj256EEEEELb0ELb1ELb0ELb0EEEvNS_9FwdParamsE,"aw",@nobits
	.sectionflags	@""
	.align	16
	.zero		1024


//--------------------- .nv.shared._ZN10layer_norm13ln_fwd_kernelINS_13Kernel_traitsI6__halfffffjLj7168ELj1ELj1ELj8ELj16ENS_18Kernel_traits_baseILj7168ES2_ffffjLj256EEEEELb0ELb1ELb0ELb1EEEvNS_9FwdParamsE --------------------------
	.section	.nv.shared._ZN10layer_norm13ln_fwd_kernelINS_13Kernel_traitsI6__halfffffjLj7168ELj1ELj1ELj8ELj16ENS_18Kernel_traits_baseILj7168ES2_ffffjLj256EEEEELb0ELb1ELb0ELb1EEEvNS_9FwdParamsE,"aw",@nobits
	.sectionflags	@""
	.align	16
	.zero		1024


//--------------------- .nv.shared._ZN10layer_norm13ln_fwd_kernelINS_13Kernel_traitsI6__halfffffjLj7168ELj1ELj1ELj8ELj16ENS_18Kernel_traits_baseILj7168ES2_ffffjLj256EEEEELb0ELb1ELb1ELb0EEEvNS_9FwdParamsE --------------------------
	.section	.nv.shared._ZN10layer_norm13ln_fwd_kernelINS_13Kernel_traitsI6__halfffffjLj7168ELj1ELj1ELj8ELj16ENS_18Kernel_traits_baseILj7168ES2_ffffjLj256EEEEELb0ELb1ELb1ELb0EEEvNS_9FwdParamsE,"aw",@nobits
	.sectionflags	@""
	.align	16
	.zero		1024


//--------------------- .nv.shared._ZN10layer_norm13ln_fwd_kernelINS_13Kernel_traitsI6__halfffffjLj7168ELj1ELj1ELj8ELj16ENS_18Kernel_traits_baseILj7168ES2_ffffjLj256EEEEELb0ELb1ELb1ELb1EEEvNS_9FwdParamsE --------------------------
	.section	.nv.shared._ZN10layer_norm13ln_fwd_kernelINS_13Kernel_traitsI6__halfffffjLj7168ELj1ELj1ELj8ELj16ENS_18Kernel_traits_baseILj7168ES2_ffffjLj256EEEEELb0ELb1ELb1ELb1EEEvNS_9FwdParamsE,"aw",@nobits
	.sectionflags	@""
	.align	16
	.zero		1024


//--------------------- .nv.shared._ZN10layer_norm13ln_fwd_kernelINS_13Kernel_traitsI6__halfffffjLj7168ELj1ELj1ELj8ELj16ENS_18Kernel_traits_baseILj7168ES2_ffffjLj256EEEEELb1ELb0ELb0ELb0EEEvNS_9FwdParamsE --------------------------
	.section	.nv.shared._ZN10layer_norm13ln_fwd_kernelINS_13Kernel_traitsI6__halfffffjLj7168ELj1ELj1ELj8ELj16ENS_18Kernel_traits_baseILj7168ES2_ffffjLj256EEEEELb1ELb0ELb0ELb0EEEvNS_9FwdParamsE,"aw",@nobits
	.sectionflags	@""
	.align	16
	.zero		1024


//--------------------- .nv.shared._ZN10layer_norm13ln_fwd_kernelINS_13Kernel_traitsI6__halfffffjLj7168ELj1ELj1ELj8ELj16ENS_18Kernel_traits_baseILj7168ES2_ffffjLj256EEEEELb1ELb0ELb0ELb1EEEvNS_9FwdParamsE --------------------------
	.section	.nv.shared._ZN10layer_norm13ln_fwd_kernelINS_13Kernel_traitsI6__halfffffjLj7168ELj1ELj1ELj8ELj16ENS_18Kernel_traits_baseILj7168ES2_ffffjLj256EEEEELb1ELb0ELb0ELb1EEEvNS_9FwdParamsE,"aw",@nobits
	.sectionflags	@""
	.align	16
	.zero		1024


//--------------------- .nv.shared._ZN10layer_norm13ln_fwd_kernelINS_13Kernel_traitsI6__halfffffjLj7168ELj1ELj1ELj8ELj16ENS_18Kernel_traits_baseILj7168ES2_ffffjLj256EEEEELb1ELb0ELb1ELb0EEEvNS_9FwdParamsE --------------------------
	.section	.nv.shared._ZN10layer_norm13ln_fwd_kernelINS_13Kernel_traitsI6__halfffffjLj7168ELj1ELj1ELj8ELj16ENS_18Kernel_traits_baseILj7168ES2_ffffjLj256EEEEELb1ELb0ELb1ELb0EEEvNS_9FwdParamsE,"aw",@nobits
	.sectionflags	@""
	.align	16
	.zero		1024


//--------------------- .nv.shared._ZN10layer_norm13ln_fwd_kernelINS_13Kernel_traitsI6__halfffffjLj7168ELj1ELj1ELj8ELj16ENS_18Kernel_traits_baseILj7168ES2_ffffjLj256EEEEELb1ELb0ELb1ELb1EEEvNS_9FwdParamsE --------------------------
	.section	.nv.shared._ZN10layer_norm13ln_fwd_kernelINS_13Kernel_traitsI6__halfffffjLj7168ELj1ELj1ELj8ELj16ENS_18Kernel_traits_baseILj7168ES2_ffffjLj256EEEEELb1ELb0ELb1ELb1EEEvNS_9FwdParamsE,"aw",@nobits
	.sectionflags	@""
	.align	16
	.zero		1024


//--------------------- .nv.shared._ZN10layer_norm13ln_fwd_kernelINS_13Kernel_traitsI6__halfffffjLj7168ELj1ELj1ELj8ELj16ENS_18Kernel_traits_baseILj7168ES2_ffffjLj256EEEEELb1ELb1ELb0ELb0EEEvNS_9FwdParamsE --------------------------
	.section	.nv.shared._ZN10layer_norm13ln_fwd_kernelINS_13Kernel_traitsI6__halfffffjLj7168ELj1ELj1ELj8ELj16ENS_18Kernel_traits_baseILj7168ES2_ffffjLj256EEEEELb1ELb1ELb0ELb0EEEvNS_9FwdParamsE,"aw",@nobits
	.sectionflags	@""
	.align	16
	.zero		1024


//--------------------- .nv.shared._ZN10layer_norm13ln_fwd_kernelINS_13Kernel_traitsI6__halfffffjLj7168ELj1ELj1ELj8ELj16ENS_18Kernel_traits_baseILj7168ES2_ffffjLj256EEEEELb1ELb1ELb0ELb1EEEvNS_9FwdParamsE --------------------------
	.section	.nv.shared._ZN10layer_norm13ln_fwd_kernelINS_13Kernel_traitsI6__halfffffjLj7168ELj1ELj1ELj8ELj16ENS_18Kernel_traits_baseILj7168ES2_ffffjLj256EEEEELb1ELb1ELb0ELb1EEEvNS_9FwdParamsE,"aw",@nobits
	.sectionflags	@""
	.align	16
	.zero		1024


//--------------------- .nv.shared._ZN10layer_norm13ln_fwd_kernelINS_13Kernel_traitsI6__halfffffjLj7168ELj1ELj1ELj8ELj16ENS_18Kernel_traits_baseILj7168ES2_ffffjLj256EEEEELb1ELb1ELb1ELb0EEEvNS_9FwdParamsE --------------------------
	.section	.nv.shared._ZN10layer_norm13ln_fwd_kernelINS_13Kernel_traitsI6__halfffffjLj7168ELj1ELj1ELj8ELj16ENS_18Kernel_traits_baseILj7168ES2_ffffjLj256EEEEELb1ELb1ELb1ELb0EEEvNS_9FwdParamsE,"aw",@nobits
	.sectionflags	@""
	.align	16
	.zero		1024


//--------------------- .nv.shared._ZN10layer_norm13ln_fwd_kernelINS_13Kernel_traitsI6__halfffffjLj7168ELj1ELj1ELj8ELj16ENS_18Kernel_traits_baseILj7168ES2_ffffjLj256EEEEELb1ELb1ELb1ELb1EEEvNS_9FwdParamsE --------------------------
	.section	.nv.shared._ZN10layer_norm13ln_fwd_kernelINS_13Kernel_traitsI6__halfffffjLj7168ELj1ELj1ELj8ELj16ENS_18Kernel_traits_baseILj7168ES2_ffffjLj256EEEEELb1ELb1ELb1ELb1EEEvNS_9FwdParamsE,"aw",@nobits
	.sectionflags	@""
	.align	16
	.zero		1024


//--------------------- .nv.shared._ZN10layer_norm13ln_fwd_kernelINS_13Kernel_traitsIfffffjLj7168ELj1ELj1ELj8ELj16ENS_18Kernel_traits_baseILj7168EfffffjLj256EEEEELb0ELb0ELb0ELb0EEEvNS_9FwdParamsE --------------------------
	.section	.nv.shared._ZN10layer_norm13ln_fwd_kernelINS_13Kernel_traitsIfffffjLj7168ELj1ELj1ELj8ELj16ENS_18Kernel_traits_baseILj7168EfffffjLj256EEEEELb0ELb0ELb0ELb0EEEvNS_9FwdParamsE,"aw",@nobits
	.sectionflags	@""
	.align	16
	.zero		1024


//--------------------- .nv.shared._ZN10layer_norm13ln_fwd_kernelINS_13Kernel_traitsIfffffjLj7168ELj1ELj1ELj8ELj16ENS_18Kernel_traits_baseILj7168EfffffjLj256EEEEELb0ELb0ELb0ELb1EEEvNS_9FwdParamsE --------------------------
	.section	.nv.shared._ZN10layer_norm13ln_fwd_kernelINS_13Kernel_traitsIfffffjLj7168ELj1ELj1ELj8ELj16ENS_18Kernel_traits_baseILj7168EfffffjLj256EEEEELb0ELb0ELb0ELb1EEEvNS_9FwdParamsE,"aw",@nobits
	.sectionflags	@""
	.align	16
	.zero		1024


//--------------------- .nv.shared._ZN10layer_norm13ln_fwd_kernelINS_13Kernel_traitsIfffffjLj7168ELj1ELj1ELj8ELj16ENS_18Kernel_traits_baseILj7168EfffffjLj256EEEEELb0ELb0ELb1ELb0EEEvNS_9FwdParamsE --------------------------
	.section	.nv.shared._ZN10layer_norm13ln_fwd_kernelINS_13Kernel_traitsIfffffjLj7168ELj1ELj1ELj8ELj16ENS_18Kernel_traits_baseILj7168EfffffjLj256EEEEELb0ELb0ELb1ELb0EEEvNS_9FwdParamsE,"aw",@nobits
	.sectionflags	@""
	.align	16
	.zero		1024


//--------------------- .nv.shared._ZN10layer_norm13ln_fwd_kernelINS_13Kernel_traitsIfffffjLj7168ELj1ELj1ELj8ELj16ENS_18Kernel_traits_baseILj7168EfffffjLj256EEEEELb0ELb0ELb1ELb1EEEvNS_9FwdParamsE --------------------------
	.section	.nv.shared._ZN10layer_norm13ln_fwd_kernelINS_13Kernel_traitsIfffffjLj7168ELj1ELj1ELj8ELj16ENS_18Kernel_traits_baseILj7168EfffffjLj256EEEEELb0ELb0ELb1ELb1EEEvNS_9FwdParamsE,"aw",@nobits
	.sectionflags	@""
	.align	16
	.zero		1024


//--------------------- .nv.shared._ZN10layer_norm13ln_fwd_kernelINS_13Kernel_traitsIfffffjLj7168ELj1ELj1ELj8ELj16ENS_18Kernel_traits_baseILj7168EfffffjLj256EEEEELb0ELb1ELb0ELb0EEEvNS_9FwdParamsE --------------------------
	.section	.nv.shared._ZN10layer_norm13ln_fwd_kernelINS_13Kernel_traitsIfffffjLj7168ELj1ELj1ELj8ELj16ENS_18Kernel_traits_baseILj7168EfffffjLj256EEEEELb0ELb1ELb0ELb0EEEvNS_9FwdParamsE,"aw",@nobits
	.sectionflags	@""
	.align	16
	.zero		1024


//--------------------- .nv.shared._ZN10layer_norm13ln_fwd_kernelINS_13Kernel_traitsIfffffjLj7168ELj1ELj1ELj8ELj16ENS_18Kernel_traits_baseILj7168EfffffjLj256EEEEELb0ELb1ELb0ELb1EEEvNS_9FwdParamsE --------------------------
	.section	.nv.shared._ZN10layer_norm13ln_fwd_kernelINS_13Kernel_traitsIfffffjLj7168ELj1ELj1ELj8ELj16ENS_18Kernel_traits_baseILj7168EfffffjLj256EEEEELb0ELb1ELb0ELb1EEEvNS_9FwdParamsE,"aw",@nobits
	.sectionflags	@""
	.align	16
	.zero		1024


//--------------------- .nv.shared._ZN10layer_norm13ln_fwd_kernelINS_13Kernel_traitsIfffffjLj7168ELj1ELj1ELj8ELj16ENS_18Kernel_traits_baseILj7168EfffffjLj256EEEEELb0ELb1ELb1ELb0EEEvNS_9FwdParamsE --------------------------
	.section	.nv.shared._ZN10layer_norm13ln_fwd_kernelINS_13Kernel_traitsIfffffjLj7168ELj1ELj1ELj8ELj16ENS_18Kernel_traits_baseILj7168EfffffjLj256EEEEELb0ELb1ELb1ELb0EEEvNS_9FwdParamsE,"aw",@nobits
	.sectionflags	@""
	.align	16
	.zero		1024


//--------------------- .nv.shared._ZN10layer_norm13ln_fwd_kernelINS_13Kernel_traitsIfffffjLj7168ELj1ELj1ELj8ELj16ENS_18Kernel_traits_baseILj7168EfffffjLj256EEEEELb0ELb1ELb1ELb1EEEvNS_9FwdParamsE --------------------------
	.section	.nv.shared._ZN10layer_norm13ln_fwd_kernelINS_13Kernel_traitsIfffffjLj7168ELj1ELj1ELj8ELj16ENS_18Kernel_traits_baseILj7168EfffffjLj256EEEEELb0ELb1ELb1ELb1EEEvNS_9FwdParamsE,"aw",@nobits
	.sectionflags	@""
	.align	16
	.zero		1024


//--------------------- .nv.shared._ZN10layer_norm13ln_fwd_kernelINS_13Kernel_traitsIfffffjLj7168ELj1ELj1ELj8ELj16ENS_18Kernel_traits_baseILj7168EfffffjLj256EEEEELb1ELb0ELb0ELb0EEEvNS_9FwdParamsE --------------------------
	.section	.nv.shared._ZN10layer_norm13ln_fwd_kernelINS_13Kernel_traitsIfffffjLj7168ELj1ELj1ELj8ELj16ENS_18Kernel_traits_baseILj7168EfffffjLj256EEEEELb1ELb0ELb0ELb0EEEvNS_9FwdParamsE,"aw",@nobits
	.sectionflags	@""
	.align	16
	.zero		1024


//--------------------- .nv.shared._ZN10layer_norm13ln_fwd_kernelINS_13Kernel_traitsIfffffjLj7168ELj1ELj1ELj8ELj16ENS_18Kernel_traits_baseILj7168EfffffjLj256EEEEELb1ELb0ELb0ELb1EEEvNS_9FwdParamsE --------------------------
	.section	.nv.shared._ZN10layer_norm13ln_fwd_kernelINS_13Kernel_traitsIfffffjLj7168ELj1ELj1ELj8ELj16ENS_18Kernel_traits_baseILj7168EfffffjLj256EEEEELb1ELb0ELb0ELb1EEEvNS_9FwdParamsE,"aw",@nobits
	.sectionflags	@""
	.align	16
	.zero		1024


//--------------------- .nv.shared._ZN10layer_norm13ln_fwd_kernelINS_13Kernel_traitsIfffffjLj7168ELj1ELj1ELj8ELj16ENS_18Kernel_traits_baseILj7168EfffffjLj256EEEEELb1ELb0ELb1ELb0EEEvNS_9FwdParamsE --------------------------
	.section	.nv.shared._ZN10layer_norm13ln_fwd_kernelINS_13Kernel_traitsIfffffjLj7168ELj1ELj1ELj8ELj16ENS_18Kernel_traits_baseILj7168EfffffjLj256EEEEELb1ELb0ELb1ELb0EEEvNS_9FwdParamsE,"aw",@nobits
	.sectionflags	@""
	.align	16
	.zero		1024


//--------------------- .nv.shared._ZN10layer_norm13ln_fwd_kernelINS_13Kernel_traitsIfffffjLj7168ELj1ELj1ELj8ELj16ENS_18Kernel_traits_baseILj7168EfffffjLj256EEEEELb1ELb0ELb1ELb1EEEvNS_9FwdParamsE --------------------------
	.section	.nv.shared._ZN10layer_norm13ln_fwd_kernelINS_13Kernel_traitsIfffffjLj7168ELj1ELj1ELj8ELj16ENS_18Kernel_traits_baseILj7168EfffffjLj256EEEEELb1ELb0ELb1ELb1EEEvNS_9FwdParamsE,"aw",@nobits
	.sectionflags	@""
	.align	16
	.zero		1024


//--------------------- .nv.shared._ZN10layer_norm13ln_fwd_kernelINS_13Kernel_traitsIfffffjLj7168ELj1ELj1ELj8ELj16ENS_18Kernel_traits_baseILj7168EfffffjLj256EEEEELb1ELb1ELb0ELb0EEEvNS_9FwdParamsE --------------------------
	.section	.nv.shared._ZN10layer_norm13ln_fwd_kernelINS_13Kernel_traitsIfffffjLj7168ELj1ELj1ELj8ELj16ENS_18Kernel_traits_baseILj7168EfffffjLj256EEEEELb1ELb1ELb0ELb0EEEvNS_9FwdParamsE,"aw",@nobits
	.sectionflags	@""
	.align	16
	.zero		1024


//--------------------- .nv.shared._ZN10layer_norm13ln_fwd_kernelINS_13Kernel_traitsIfffffjLj7168ELj1ELj1ELj8ELj16ENS_18Kernel_traits_baseILj7168EfffffjLj256EEEEELb1ELb1ELb0ELb1EEEvNS_9FwdParamsE --------------------------
	.section	.nv.shared._ZN10layer_norm13ln_fwd_kernelINS_13Kernel_traitsIfffffjLj7168ELj1ELj1ELj8ELj16ENS_18Kernel_traits_baseILj7168EfffffjLj256EEEEELb1ELb1ELb0ELb1EEEvNS_9FwdParamsE,"aw",@nobits
	.sectionflags	@""
	.align	16
	.zero		1024


//--------------------- .nv.shared._ZN10layer_norm13ln_fwd_kernelINS_13Kernel_traitsIfffffjLj7168ELj1ELj1ELj8ELj16ENS_18Kernel_traits_baseILj7168EfffffjLj256EEEEELb1ELb1ELb1ELb0EEEvNS_9FwdParamsE --------------------------
	.section	.nv.shared._ZN10layer_norm13ln_fwd_kernelINS_13Kernel_traitsIfffffjLj7168ELj1ELj1ELj8ELj16ENS_18Kernel_traits_baseILj7168EfffffjLj256EEEEELb1ELb1ELb1ELb0EEEvNS_9FwdParamsE,"aw",@nobits
	.sectionflags	@""
	.align	16
	.zero		1024


//--------------------- .nv.shared._ZN10layer_norm13ln_fwd_kernelINS_13Kernel_traitsIfffffjLj7168ELj1ELj1ELj8ELj16ENS_18Kernel_traits_baseILj7168EfffffjLj256EEEEELb1ELb1ELb1ELb1EEEvNS_9FwdParamsE --------------------------
	.section	.nv.shared._ZN10layer_norm13ln_fwd_kernelINS_13Kernel_traitsIfffffjLj7168ELj1ELj1ELj8ELj16ENS_18Kernel_traits_baseILj7168EfffffjLj256EEEEELb1ELb1ELb1ELb1EEEvNS_9FwdParamsE,"aw",@nobits
	.sectionflags	@""
	.align	16
	.zero		1024


//--------------------- .nv.constant0._ZN10layer_norm13ln_fwd_kernelINS_13Kernel_traitsI13__nv_bfloat16S2_S2_S2_fjLj7168ELj1ELj1ELj4ELj16ENS_18Kernel_traits_baseILj7168ES2_S2_S2_S2_fjLj128EEEEELb0ELb0ELb0ELb0EEEvNS_9FwdParamsE --------------------------
	.section	.nv.constant0._ZN10layer_norm13ln_fwd_kernelINS_13Kernel_traitsI13__nv_bfloat16S2_S2_S2_fjLj7168ELj1ELj1ELj4ELj16ENS_18Kernel_traits_baseILj7168ES2_S2_S2_S2_fjLj128EEEEELb0ELb0ELb0ELb0EEEvNS_9FwdParamsE,"a",@progbits
	.sectionflags	@""
	.align	4
.nv.constant0._ZN10layer_norm13ln_fwd_kernelINS_13Kernel_traitsI13__nv_bfloat16S2_S2_S2_fjLj7168ELj1ELj1ELj4ELj16ENS_18Kernel_traits_baseILj7168ES2_S2_S2_S2_fjLj128EEEEELb0ELb0ELb0ELb0EEEvNS_9FwdParamsE:
	.zero		1128


//--------------------- .nv.constant0._ZN10layer_norm13ln_fwd_kernelINS_13Kernel_traitsI13__nv_bfloat16S2_S2_S2_fjLj7168ELj1ELj1ELj4ELj16ENS_18Kernel_traits_baseILj7168ES2_S2_S2_S2_fjLj128EEEEELb0ELb0ELb0ELb1EEEvNS_9FwdParamsE --------------------------
	.section	.nv.constant0._ZN10layer_norm13ln_fwd_kernelINS_13Kernel_traitsI13__nv_bfloat16S2_S2_S2_fjLj7168ELj1ELj1ELj4ELj16ENS_18Kernel_traits_baseILj7168ES2_S2_S2_S2_fjLj128EEEEELb0ELb0ELb0ELb1EEEvNS_9FwdParamsE,"a",@progbits
	.sectionflags	@""
	.align	4
.nv.constant0._ZN10layer_norm13ln_fwd_kernelINS_13Kernel_traitsI13__nv_bfloat16S2_S2_S2_fjLj7168ELj1ELj1ELj4ELj16ENS_18Kernel_traits_baseILj7168ES2_S2_S2_S2_fjLj128EEEEELb0ELb0ELb0ELb1EEEvNS_9FwdParamsE:
	.zero		1128


//--------------------- .nv.constant0._ZN10layer_norm13ln_fwd_kernelINS_13Kernel_traitsI13__nv_bfloat16S2_S2_S2_fjLj7168ELj1ELj1ELj4ELj16ENS_18Kernel_traits_baseILj7168ES2_S2_S2_S2_fjLj128EEEEELb0ELb0ELb1ELb0EEEvNS_9FwdParamsE --------------------------
	.section	.nv.constant0._ZN10layer_norm13ln_fwd_kernelINS_13Kernel_traitsI13__nv_bfloat16S2_S2_S2_fjLj7168ELj1ELj1ELj4ELj16ENS_18Kernel_traits_baseILj7168ES2_S2_S2_S2_fjLj128EEEEELb0ELb0ELb1ELb0EEEvNS_9FwdParamsE,"a",@progbits
	.sectionflags	@""
	.align	4
.nv.constant0._ZN10layer_norm13ln_fwd_kernelINS_13Kernel_traitsI13__nv_bfloat16S2_S2_S2_fjLj7168ELj1ELj1ELj4ELj16ENS_18Kernel_traits_baseILj7168ES2_S2_S2_S2_fjLj128EEEEELb0ELb0ELb1ELb0EEEvNS_9FwdParamsE:
	.zero		1128


//--------------------- .nv.constant0._ZN10layer_norm13ln_fwd_kernelINS_13Kernel_traitsI13__nv_bfloat16S2_S2_S2_fjLj7168ELj1ELj1ELj4ELj16ENS_18Kernel_traits_baseILj7168ES2_S2_S2_S2_fjLj128EEEEELb0ELb0ELb1ELb1EEEvNS_9FwdParamsE --------------------------
	.section	.nv.constant0._ZN10layer_norm13ln_fwd_kernelINS_13Kernel_traitsI13__nv_bfloat16S2_S2_S2_fjLj7168ELj1ELj1ELj4ELj16ENS_18Kernel_traits_baseILj7168ES2_S2_S2_S2_fjLj128EEEEELb0ELb0ELb1ELb1EEEvNS_9FwdParamsE,"a",@progbits
	.sectionflags	@""
	.align	4
.nv.constant0._ZN10layer_norm13ln_fwd_kernelINS_13Kernel_traitsI13__nv_bfloat16S2_S2_S2_fjLj7168ELj1ELj1ELj4ELj16ENS_18Kernel_traits_baseILj7168ES2_S2_S2_S2_fjLj128EEEEELb0ELb0ELb1ELb1EEEvNS_9FwdParamsE:
	.zero		1128


//--------------------- .nv.constant0._ZN10layer_norm13ln_fwd_kernelINS_13Kernel_traitsI13__nv_bfloat16S2_S2_S2_fjLj7168ELj1ELj1ELj4ELj16ENS_18Kernel_traits_baseILj7168ES2_S2_S2_S2_fjLj128EEEEELb0ELb1ELb0ELb0EEEvNS_9FwdParamsE --------------------------
	.section	.nv.constant0._ZN10layer_norm13ln_fwd_kernelINS_13Kernel_traitsI13__nv_bfloat16S2_S2_S2_fjLj7168ELj1ELj1ELj4ELj16ENS_18Kernel_traits_baseILj7168ES2_S2_S2_S2_fjLj128EEEEELb0ELb1ELb0ELb0EEEvNS_9FwdParamsE,"a",@progbits
	.sectionflags	@""
	.align	4
.nv.constant0._ZN10layer_norm13ln_fwd_kernelINS_13Kernel_traitsI13__nv_bfloat16S2_S2_S2_fjLj7168ELj1ELj1ELj4ELj16ENS_18Kernel_traits_baseILj7168ES2_S2_S2_S2_fjLj128EEEEELb0ELb1ELb0ELb0EEEvNS_9FwdParamsE:
	.zero		1128


//--------------------- .nv.constant0._ZN10layer_norm13ln_fwd_kernelINS_13Kernel_traitsI13__nv_bfloat16S2_S2_S2_fjLj7168ELj1ELj1ELj4ELj16ENS_18Kernel_traits_baseILj7168ES2_S2_S2_S2_fjLj128EEEEELb0ELb1ELb0ELb1EEEvNS_9FwdParamsE --------------------------
	.section	.nv.constant0._ZN10layer_norm13ln_fwd_kernelINS_13Kernel_traitsI13__nv_bfloat16S2_S2_S2_fjLj7168ELj1ELj1ELj4ELj16ENS_18Kernel_traits_baseILj7168ES2_S2_S2_S2_fjLj128EEEEELb0ELb1ELb0ELb1EEEvNS_9FwdParamsE,"a",@progbits
	.sectionflags	@""
	.align	4
.nv.constant0._ZN10layer_norm13ln_fwd_kernelINS_13Kernel_traitsI13__nv_bfloat16S2_S2_S2_fjLj7168ELj1ELj1ELj4ELj16ENS_18Kernel_traits_baseILj7168ES2_S2_S2_S2_fjLj128EEEEELb0ELb1ELb0ELb1EEEvNS_9FwdParamsE:
	.zero		1128


//--------------------- .nv.constant0._ZN10layer_norm13ln_fwd_kernelINS_13Kernel_traitsI13__nv_bfloat16S2_S2_S2_fjLj7168ELj1ELj1ELj4ELj16ENS_18Kernel_traits_baseILj7168ES2_S2_S2_S2_fjLj128EEEEELb0ELb1ELb1ELb0EEEvNS_9FwdParamsE --------------------------
	.section	.nv.constant0._ZN10layer_norm13ln_fwd_kernelINS_13Kernel_traitsI13__nv_bfloat16S2_S2_S2_fjLj7168ELj1ELj1ELj4ELj16ENS_18Kernel_traits_baseILj7168ES2_S2_S2_S2_fjLj128EEEEELb0ELb1ELb1ELb0EEEvNS_9FwdParamsE,"a",@progbits
	.sectionflags	@""
	.align	4
.nv.constant0._ZN10layer_norm13ln_fwd_kernelINS_13Kernel_traitsI13__nv_bfloat16S2_S2_S2_fjLj7168ELj1ELj1ELj4ELj16ENS_18Kernel_traits_baseILj7168ES2_S2_S2_S2_fjLj128EEEEELb0ELb1ELb1ELb0EEEvNS_9FwdParamsE:
	.zero		1128


//--------------------- .nv.constant0._ZN10layer_norm13ln_fwd_kernelINS_13Kernel_traitsI13__nv_bfloat16S2_S2_S2_fjLj7168ELj1ELj1ELj4ELj16ENS_18Kernel_traits_baseILj7168ES2_S2_S2_S2_fjLj128EEEEELb0ELb1ELb1ELb1EEEvNS_9FwdParamsE --------------------------
	.section	.nv.constant0._ZN10layer_norm13ln_fwd_kernelINS_13Kernel_traitsI13__nv_bfloat16S2_S2_S2_fjLj7168ELj1ELj1ELj4ELj16ENS_18Kernel_traits_baseILj7168ES2_S2_S2_S2_fjLj128EEEEELb0ELb1ELb1ELb1EEEvNS_9FwdParamsE,"a",@progbits
	.sectionflags	@""
	.align	4
.nv.constant0._ZN10layer_norm13ln_fwd_kernelINS_13Kernel_traitsI13__nv_bfloat16S2_S2_S2_fjLj7168ELj1ELj1ELj4ELj16ENS_18Kernel_traits_baseILj7168ES2_S2_S2_S2_fjLj128EEEEELb0ELb1ELb1ELb1EEEvNS_9FwdParamsE:
	.zero		1128


//--------------------- .nv.constant0._ZN10layer_norm13ln_fwd_kernelINS_13Kernel_traitsI13__nv_bfloat16S2_S2_S2_fjLj7168ELj1ELj1ELj4ELj16ENS_18Kernel_traits_baseILj7168ES2_S2_S2_S2_fjLj128EEEEELb1ELb0ELb0ELb0EEEvNS_9FwdParamsE --------------------------
	.section	.nv.constant0._ZN10layer_norm13ln_fwd_kernelINS_13Kernel_traitsI13__nv_bfloat16S2_S2_S2_fjLj7168ELj1ELj1ELj4ELj16ENS_18Kernel_traits_baseILj7168ES2_S2_S2_S2_fjLj128EEEEELb1ELb0ELb0ELb0EEEvNS_9FwdParamsE,"a",@progbits
	.sectionflags	@""
	.align	4
.nv.constant0._ZN10layer_norm13ln_fwd_kernelINS_13Kernel_traitsI13__nv_bfloat16S2_S2_S2_fjLj7168ELj1ELj1ELj4ELj16ENS_18Kernel_traits_baseILj7168ES2_S2_S2_S2_fjLj128EEEEELb1ELb0ELb0ELb0EEEvNS_9FwdParamsE:
	.zero		1128


//--------------------- .nv.constant0._ZN10layer_norm13ln_fwd_kernelINS_13Kernel_traitsI13__nv_bfloat16S2_S2_S2_fjLj7168ELj1ELj1ELj4ELj16ENS_18Kernel_traits_baseILj7168ES2_S2_S2_S2_fjLj128EEEEELb1ELb0ELb0ELb1EEEvNS_9FwdParamsE --------------------------
	.section	.nv.constant0._ZN10layer_norm13ln_fwd_kernelINS_13Kernel_traitsI13__nv_bfloat16S2_S2_S2_fjLj7168ELj1ELj1ELj4ELj16ENS_18Kernel_traits_baseILj7168ES2_S2_S2_S2_fjLj128EEEEELb1ELb0ELb0ELb1EEEvNS_9FwdParamsE,"a",@progbits
	.sectionflags	@""
	.align	4
.nv.constant0._ZN10layer_norm13ln_fwd_kernelINS_13Kernel_traitsI13__nv_bfloat16S2_S2_S2_fjLj7168ELj1ELj1ELj4ELj16ENS_18Kernel_traits_baseILj7168ES2_S2_S2_S2_fjLj128EEEEELb1ELb0ELb0ELb1EEEvNS_9FwdParamsE:
	.zero		1128


//--------------------- .nv.constant0._ZN10layer_norm13ln_fwd_kernelINS_13Kernel_traitsI13__nv_bfloat16S2_S2_S2_fjLj7168ELj1ELj1ELj4ELj16ENS_18Kernel_traits_baseILj7168ES2_S2_S2_S2_fjLj128EEEEELb1ELb0ELb1ELb0EEEvNS_9FwdParamsE --------------------------
	.section	.nv.constant0._ZN10layer_norm13ln_fwd_kernelINS_13Kernel_traitsI13__nv_bfloat16S2_S2_S2_fjLj7168ELj1ELj1ELj4ELj16ENS_18Kernel_traits_baseILj7168ES2_S2_S2_S2_fjLj128EEEEELb1ELb0ELb1ELb0EEEvNS_9FwdParamsE,"a",@progbits
	.sectionflags	@""
	.align	4
.nv.constant0._ZN10layer_norm13ln_fwd_kernelINS_13Kernel_traitsI13__nv_bfloat16S2_S2_S2_fjLj7168ELj1ELj1ELj4ELj16ENS_18Kernel_traits_baseILj7168ES2_S2_S2_S2_fjLj128EEEEELb1ELb0ELb1ELb0EEEvNS_9FwdParamsE:
	.zero		1128


//--------------------- .nv.constant0._ZN10layer_norm13ln_fwd_kernelINS_13Kernel_traitsI13__nv_bfloat16S2_S2_S2_fjLj7168ELj1ELj1ELj4ELj16ENS_18Kernel_traits_baseILj7168ES2_S2_S2_S2_fjLj128EEEEELb1ELb0ELb1ELb1EEEvNS_9FwdParamsE --------------------------
	.section	.nv.constant0._ZN10layer_norm13ln_fwd_kernelINS_13Kernel_traitsI13__nv_bfloat16S2_S2_S2_fjLj7168ELj1ELj1ELj4ELj16ENS_18Kernel_traits_baseILj7168ES2_S2_S2_S2_fjLj128EEEEELb1ELb0ELb1ELb1EEEvNS_9FwdParamsE,"a",@progbits
	.sectionflags	@""
	.align	4
.nv.constant0._ZN10layer_norm13ln_fwd_kernelINS_13Kernel_traitsI13__nv_bfloat16S2_S2_S2_fjLj7168ELj1ELj1ELj4ELj16ENS_18Kernel_traits_baseILj7168ES2_S2_S2_S2_fjLj128EEEEELb1ELb0ELb1ELb1EEEvNS_9FwdParamsE:
	.zero		1128


//--------------------- .nv.constant0._ZN10layer_norm13ln_fwd_kernelINS_13Kernel_traitsI13__nv_bfloat16S2_S2_S2_fjLj7168ELj1ELj1ELj4ELj16ENS_18Kernel_traits_baseILj7168ES2_S2_S2_S2_fjLj128EEEEELb1ELb1ELb0ELb0EEEvNS_9FwdParamsE --------------------------
	.section	.nv.constant0._ZN10layer_norm13ln_fwd_kernelINS_13Kernel_traitsI13__nv_bfloat16S2_S2_S2_fjLj7168ELj1ELj1ELj4ELj16ENS_18Kernel_traits_baseILj7168ES2_S2_S2_S2_fjLj128EEEEELb1ELb1ELb0ELb0EEEvNS_9FwdParamsE,"a",@progbits
	.sectionflags	@""
	.align	4
.nv.constant0._ZN10layer_norm13ln_fwd_kernelINS_13Kernel_traitsI13__nv_bfloat16S2_S2_S2_fjLj7168ELj1ELj1ELj4ELj16ENS_18Kernel_traits_baseILj7168ES2_S2_S2_S2_fjLj128EEEEELb1ELb1ELb0ELb0EEEvNS_9FwdParamsE:
	.zero		1128


//--------------------- .nv.constant0._ZN10layer_norm13ln_fwd_kernelINS_13Kernel_traitsI13__nv_bfloat16S2_S2_S2_fjLj7168ELj1ELj1ELj4ELj16ENS_18Kernel_traits_baseILj7168ES2_S2_S2_S2_fjLj128EEEEELb1ELb1ELb0ELb1EEEvNS_9FwdParamsE --------------------------
	.section	.nv.constant0._ZN10layer_norm13ln_fwd_kernelINS_13Kernel_traitsI13__nv_bfloat16S2_S2_S2_fjLj7168ELj1ELj1ELj4ELj16ENS_18Kernel_traits_baseILj7168ES2_S2_S2_S2_fjLj128EEEEELb1ELb1ELb0ELb1EEEvNS_9FwdParamsE,"a",@progbits
	.sectionflags	@""
	.align	4
.nv.constant0._ZN10layer_norm13ln_fwd_kernelINS_13Kernel_traitsI13__nv_bfloat16S2_S2_S2_fjLj7168ELj1ELj1ELj4ELj16ENS_18Kernel_traits_baseILj7168ES2_S2_S2_S2_fjLj128EEEEELb1ELb1ELb0ELb1EEEvNS_9FwdParamsE:
	.zero		1128


//--------------------- .nv.constant0._ZN10layer_norm13ln_fwd_kernelINS_13Kernel_traitsI13__nv_bfloat16S2_S2_S2_fjLj7168ELj1ELj1ELj4ELj16ENS_18Kernel_traits_baseILj7168ES2_S2_S2_S2_fjLj128EEEEELb1ELb1ELb1ELb0EEEvNS_9FwdParamsE --------------------------
	.section	.nv.constant0._ZN10layer_norm13ln_fwd_kernelINS_13Kernel_traitsI13__nv_bfloat16S2_S2_S2_fjLj7168ELj1ELj1ELj4ELj16ENS_18Kernel_traits_baseILj7168ES2_S2_S2_S2_fjLj128EEEEELb1ELb1ELb1ELb0EEEvNS_9FwdParamsE,"a",@progbits
	.sectionflags	@""
	.align	4
.nv.constant0._ZN10layer_norm13ln_fwd_kernelINS_13Kernel_traitsI13__nv_bfloat16S2_S2_S2_fjLj7168ELj1ELj1ELj4ELj16ENS_18Kernel_traits_baseILj7168ES2_S2_S2_S2_fjLj128EEEEELb1ELb1ELb1ELb0EEEvNS_9FwdParamsE:
	.zero		1128


//--------------------- .nv.constant0._ZN10layer_norm13ln_fwd_kernelINS_13Kernel_traitsI13__nv_bfloat16S2_S2_S2_fjLj7168ELj1ELj1ELj4ELj16ENS_18Kernel_traits_baseILj7168ES2_S2_S2_S2_fjLj128EEEEELb1ELb1ELb1ELb1EEEvNS_9FwdParamsE --------------------------
	.section	.nv.constant0._ZN10layer_norm13ln_fwd_kernelINS_13Kernel_traitsI13__nv_bfloat16S2_S2_S2_fjLj7168ELj1ELj1ELj4ELj16ENS_18Kernel_traits_baseILj7168ES2_S2_S2_S2_fjLj128EEEEELb1ELb1ELb1ELb1EEEvNS_9FwdParamsE,"a",@progbits
	.sectionflags	@""
	.align	4
.nv.constant0._ZN10layer_norm13ln_fwd_kernelINS_13Kernel_traitsI13__nv_bfloat16S2_S2_S2_fjLj7168ELj1ELj1ELj4ELj16ENS_18Kernel_traits_baseILj7168ES2_S2_S2_S2_fjLj128EEEEELb1ELb1ELb1ELb1EEEvNS_9FwdParamsE:
	.zero		1128


//--------------------- .nv.constant0._ZN10layer_norm13ln_fwd_kernelINS_13Kernel_traitsI6__halfS2_S2_S2_fjLj7168ELj1ELj1ELj4ELj16ENS_18Kernel_traits_baseILj7168ES2_S2_S2_S2_fjLj128EEEEELb0ELb0ELb0ELb0EEEvNS_9FwdParamsE --------------------------
	.section	.nv.constant0._ZN10layer_norm13ln_fwd_kernelINS_13Kernel_traitsI6__halfS2_S2_S2_fjLj7168ELj1ELj1ELj4ELj16ENS_18Kernel_traits_baseILj7168ES2_S2_S2_S2_fjLj128EEEEELb0ELb0ELb0ELb0EEEvNS_9FwdParamsE,"a",@progbits
	.sectionflags	@""
	.align	4
.nv.constant0._ZN10layer_norm13ln_fwd_kernelINS_13Kernel_traitsI6__halfS2_S2_S2_fjLj7168ELj1ELj1ELj4ELj16ENS_18Kernel_traits_baseILj7168ES2_S2_S2_S2_fjLj128EEEEELb0ELb0ELb0ELb0EEEvNS_9FwdParamsE:
	.zero		1128


//--------------------- .nv.constant0._ZN10layer_norm13ln_fwd_kernelINS_13Kernel_traitsI6__halfS2_S2_S2_fjLj7168ELj1ELj1ELj4ELj16ENS_18Kernel_traits_baseILj7168ES2_S2_S2_S2_fjLj128EEEEELb0ELb0ELb0ELb1EEEvNS_9FwdParamsE --------------------------
	.section	.nv.constant0._ZN10layer_norm13ln_fwd_kernelINS_13Kernel_traitsI6__halfS2_S2_S2_fjLj7168ELj1ELj1ELj4ELj16ENS_18Kernel_traits_baseILj7168ES2_S2_S2_S2_fjLj128EEEEELb0ELb0ELb0ELb1EEEvNS_9FwdParamsE,"a",@progbits
	.sectionflags	@""
	.align	4
.nv.constant0._ZN10layer_norm13ln_fwd_kernelINS_13Kernel_traitsI6__halfS2_S2_S2_fjLj7168ELj1ELj1ELj4ELj16ENS_18Kernel_traits_baseILj7168ES2_S2_S2_S2_fjLj128EEEEELb0ELb0ELb0ELb1EEEvNS_9FwdParamsE:
	.zero		1128


//--------------------- .nv.constant0._ZN10layer_norm13ln_fwd_kernelINS_13Kernel_traitsI6__halfS2_S2_S2_fjLj7168ELj1ELj1ELj4ELj16ENS_18Kernel_traits_baseILj7168ES2_S2_S2_S2_fjLj128EEEEELb0ELb0ELb1ELb0EEEvNS_9FwdParamsE --------------------------
	.section	.nv.constant0._ZN10layer_norm13ln_fwd_kernelINS_13Kernel_traitsI6__halfS2_S2_S2_fjLj7168ELj1ELj1ELj4ELj16ENS_18Kernel_traits_baseILj7168ES2_S2_S2_S2_fjLj128EEEEELb0ELb0ELb1ELb0EEEvNS_9FwdParamsE,"a",@progbits
	.sectionflags	@""
	.align	4
.nv.constant0._ZN10layer_norm13ln_fwd_kernelINS_13Kernel_traitsI6__halfS2_S2_S2_fjLj7168ELj1ELj1ELj4ELj16ENS_18Kernel_traits_baseILj7168ES2_S2_S2_S2_fjLj128EEEEELb0ELb0ELb1ELb0EEEvNS_9FwdParamsE:
	.zero		1128


//--------------------- .nv.constant0._ZN10layer_norm13ln_fwd_kernelINS_13Kernel_traitsI6__halfS2_S2_S2_fjLj7168ELj1ELj1ELj4ELj16ENS_18Kernel_traits_baseILj7168ES2_S2_S2_S2_fjLj128EEEEELb0ELb0ELb1ELb1EEEvNS_9FwdParamsE --------------------------
	.section	.nv.constant0._ZN10layer_norm13ln_fwd_kernelINS_13Kernel_traitsI6__halfS2_S2_S2_fjLj7168ELj1ELj1ELj4ELj16ENS_18Kernel_traits_baseILj7168ES2_S2_S2_S2_fjLj128EEEEELb0ELb0ELb1ELb1EEEvNS_9FwdParamsE,"a",@progbits
	.sectionflags	@""
	.align	4
.nv.constant0._ZN10layer_norm13ln_fwd_kernelINS_13Kernel_traitsI6__halfS2_S2_S2_fjLj7168ELj1ELj1ELj4ELj16ENS_18Kernel_traits_baseILj7168ES2_S2_S2_S2_fjLj128EEEEELb0ELb0ELb1ELb1EEEvNS_9FwdParamsE:
	.zero		1128


//--------------------- .nv.constant0._ZN10layer_norm13ln_fwd_kernelINS_13Kernel_traitsI6__halfS2_S2_S2_fjLj7168ELj1ELj1ELj4ELj16ENS_18Kernel_traits_baseILj7168ES2_S2_S2_S2_fjLj128EEEEELb0ELb1ELb0ELb0EEEvNS_9FwdParamsE --------------------------
	.section	.nv.constant0._ZN10layer_norm13ln_fwd_kernelINS_13Kernel_traitsI6__halfS2_S2_S2_fjLj7168ELj1ELj1ELj4ELj16ENS_18Kernel_traits_baseILj7168ES2_S2_S2_S2_fjLj128EEEEELb0ELb1ELb0ELb0EEEvNS_9FwdParamsE,"a",@progbits
	.sectionflags	@""
	.align	4
.nv.constant0._ZN10layer_norm13ln_fwd_kernelINS_13Kernel_traitsI6__halfS2_S2_S2_fjLj7168ELj1ELj1ELj4ELj16ENS_18Kernel_traits_baseILj7168ES2_S2_S2_S2_fjLj128EEEEELb0ELb1ELb0ELb0EEEvNS_9FwdParamsE:
	.zero		1128


//--------------------- .nv.constant0._ZN10layer_norm13ln_fwd_kernelINS_13Kernel_traitsI6__halfS2_S2_S2_fjLj7168ELj1ELj1ELj4ELj16ENS_18Kernel_traits_baseILj7168ES2_S2_S2_S2_fjLj128EEEEELb0ELb1ELb0ELb1EEEvNS_9FwdParamsE --------------------------
	.section	.nv.constant0._ZN10layer_norm13ln_fwd_kernelINS_13Kernel_traitsI6__halfS2_S2_S2_fjLj7168ELj1ELj1ELj4ELj16ENS_18Kernel_traits_baseILj7168ES2_S2_S2_S2_fjLj128EEEEELb0ELb1ELb0ELb1EEEvNS_9FwdParamsE,"a",@progbits
	.sectionflags	@""
	.align	4
.nv.constant0._ZN10layer_norm13ln_fwd_kernelINS_13Kernel_traitsI6__halfS2_S2_S2_fjLj7168ELj1ELj1ELj4ELj16ENS_18Kernel_traits_baseILj7168ES2_S2_S2_S2_fjLj128EEEEELb0ELb1ELb0ELb1EEEvNS_9FwdParamsE:
	.zero		1128


//--------------------- .nv.constant0._ZN10layer_norm13ln_fwd_kernelINS_13Kernel_traitsI6__halfS2_S2_S2_fjLj7168ELj1ELj1ELj4ELj16ENS_18Kernel_traits_baseILj7168ES2_S2_S2_S2_fjLj128EEEEELb0ELb1ELb1ELb0EEEvNS_9FwdParamsE --------------------------
	.section	.nv.constant0._ZN10layer_norm13ln_fwd_kernelINS_13Kernel_traitsI6__halfS2_S2_S2_fjLj7168ELj1ELj1ELj4ELj16ENS_18Kernel_traits_baseILj7168ES2_S2_S2_S2_fjLj128EEEEELb0ELb1ELb1ELb0EEEvNS_9FwdParamsE,"a",@progbits
	.sectionflags	@""
	.align	4
.nv.constant0._ZN10layer_norm13ln_fwd_kernelINS_13Kernel_traitsI6__halfS2_S2_S2_fjLj7168ELj1ELj1ELj4ELj16ENS_18Kernel_traits_baseILj7168ES2_S2_S2_S2_fjLj128EEEEELb0ELb1ELb1ELb0EEEvNS_9FwdParamsE:
	.zero		1128


//--------------------- .nv.constant0._ZN10layer_norm13ln_fwd_kernelINS_13Kernel_traitsI6__halfS2_S2_S2_fjLj7168ELj1ELj1ELj4ELj16ENS_18Kernel_traits_baseILj7168ES2_S2_S2_S2_fjLj128EEEEELb0ELb1ELb1ELb1EEEvNS_9FwdParamsE --------------------------
	.section	.nv.constant0._ZN10layer_norm13ln_fwd_kernelINS_13Kernel_traitsI6__halfS2_S2_S2_fjLj7168ELj1ELj1ELj4ELj16ENS_18Kernel_traits_baseILj7168ES2_S2_S2_S2_fjLj128EEEEELb0ELb1ELb1ELb1EEEvNS_9FwdParamsE,"a",@progbits
	.sectionflags	@""
	.align	4
.nv.constant0._ZN10layer_norm13ln_fwd_kernelINS_13Kernel_traitsI6__halfS2_S2_S2_fjLj7168ELj1ELj1ELj4ELj16ENS_18Kernel_traits_baseILj7168ES2_S2_S2_S2_fjLj128EEEEELb0ELb1ELb1ELb1EEEvNS_9FwdParamsE:
	.zero		1128


//--------------------- .nv.constant0._ZN10layer_norm13ln_fwd_kernelINS_13Kernel_traitsI6__halfS2_S2_S2_fjLj7168ELj1ELj1ELj4ELj16ENS_18Kernel_traits_baseILj7168ES2_S2_S2_S2_fjLj128EEEEELb1ELb0ELb0ELb0EEEvNS_9FwdParamsE --------------------------
	.section	.nv.constant0._ZN10layer_norm13ln_fwd_kernelINS_13Kernel_traitsI6__halfS2_S2_S2_fjLj7168ELj1ELj1ELj4ELj16ENS_18Kernel_traits_baseILj7168ES2_S2_S2_S2_fjLj128EEEEELb1ELb0ELb0ELb0EEEvNS_9FwdParamsE,"a",@progbits
	.sectionflags	@""
	.align	4
.nv.constant0._ZN10layer_norm13ln_fwd_kernelINS_13Kernel_traitsI6__halfS2_S2_S2_fjLj7168ELj1ELj1ELj4ELj16ENS_18Kernel_traits_baseILj7168ES2_S2_S2_S2_fjLj128EEEEELb1ELb0ELb0ELb0EEEvNS_9FwdParamsE:
	.zero		1128


//--------------------- .nv.constant0._ZN10layer_norm13ln_fwd_kernelINS_13Kernel_traitsI6__halfS2_S2_S2_fjLj7168ELj1ELj1ELj4ELj16ENS_18Kernel_traits_baseILj7168ES2_S2_S2_S2_fjLj128EEEEELb1ELb0ELb0ELb1EEEvNS_9FwdParamsE --------------------------
	.section	.nv.constant0._ZN10layer_norm13ln_fwd_kernelINS_13Kernel_traitsI6__halfS2_S2_S2_fjLj7168ELj1ELj1ELj4ELj16ENS_18Kernel_traits_baseILj7168ES2_S2_S2_S2_fjLj128EEEEELb1ELb0ELb0ELb1EEEvNS_9FwdParamsE,"a",@progbits
	.sectionflags	@""
	.align	4
.nv.constant0._ZN10layer_norm13ln_fwd_kernelINS_13Kernel_traitsI6__halfS2_S2_S2_fjLj7168ELj1ELj1ELj4ELj16ENS_18Kernel_traits_baseILj7168ES2_S2_S2_S2_fjLj128EEEEELb1ELb0ELb0ELb1EEEvNS_9FwdParamsE:
	.zero		1128


//--------------------- .nv.constant0._ZN10layer_norm13ln_fwd_kernelINS_13Kernel_traitsI6__halfS2_S2_S2_fjLj7168ELj1ELj1ELj4ELj16ENS_18Kernel_traits_baseILj7168ES2_S2_S2_S2_fjLj128EEEEELb1ELb0ELb1ELb0EEEvNS_9FwdParamsE --------------------------
	.section	.nv.constant0._ZN10layer_norm13ln_fwd_kernelINS_13Kernel_traitsI6__halfS2_S2_S2_fjLj7168ELj1ELj1ELj4ELj16ENS_18Kernel_traits_baseILj7168ES2_S2_S2_S2_fjLj128EEEEELb1ELb0ELb1ELb0EEEvNS_9FwdParamsE,"a",@progbits
	.sectionflags	@""
	.align	4
.nv.constant0._ZN10layer_norm13ln_fwd_kernelINS_13Kernel_traitsI6__halfS2_S2_S2_fjLj7168ELj1ELj1ELj4ELj16ENS_18Kernel_traits_baseILj7168ES2_S2_S2_S2_fjLj128EEEEELb1ELb0ELb1ELb0EEEvNS_9FwdParamsE:
	.zero		1128


//--------------------- .nv.constant0._ZN10layer_norm13ln_fwd_kernelINS_13Kernel_traitsI6__halfS2_S2_S2_fjLj7168ELj1ELj1ELj4ELj16ENS_18Kernel_traits_baseILj7168ES2_S2_S2_S2_fjLj128EEEEELb1ELb0ELb1ELb1EEEvNS_9FwdParamsE --------------------------
	.section	.nv.constant0._ZN10layer_norm13ln_fwd_kernelINS_13Kernel_traitsI6__halfS2_S2_S2_fjLj7168ELj1ELj1ELj4ELj16ENS_18Kernel_traits_baseILj7168ES2_S2_S2_S2_fjLj128EEEEELb1ELb0ELb1ELb1EEEvNS_9FwdParamsE,"a",@progbits
	.sectionflags	@""
	.align	4
.nv.constant0._ZN10layer_norm13ln_fwd_kernelINS_13Kernel_traitsI6__halfS2_S2_S2_fjLj7168ELj1ELj1ELj4ELj16ENS_18Kernel_traits_baseILj7168ES2_S2_S2_S2_fjLj128EEEEELb1ELb0ELb1ELb1EEEvNS_9FwdParamsE:
	.zero		1128


//--------------------- .nv.constant0._ZN10layer_norm13ln_fwd_kernelINS_13Kernel_traitsI6__halfS2_S2_S2_fjLj7168ELj1ELj1ELj4ELj16ENS_18Kernel_traits_baseILj7168ES2_S2_S2_S2_fjLj128EEEEELb1ELb1ELb0ELb0EEEvNS_9FwdParamsE --------------------------
	.section	.nv.constant0._ZN10layer_norm13ln_fwd_kernelINS_13Kernel_traitsI6__halfS2_S2_S2_fjLj7168ELj1ELj1ELj4ELj16ENS_18Kernel_traits_baseILj7168ES2_S2_S2_S2_fjLj128EEEEELb1ELb1ELb0ELb0EEEvNS_9FwdParamsE,"a",@progbits
	.sectionflags	@""
	.align	4
.nv.constant0._ZN10layer_norm13ln_fwd_kernelINS_13Kernel_traitsI6__halfS2_S2_S2_fjLj7168ELj1ELj1ELj4ELj16ENS_18Kernel_traits_baseILj7168ES2_S2_S2_S2_fjLj128EEEEELb1ELb1ELb0ELb0EEEvNS_9FwdParamsE:
	.zero		1128


//--------------------- .nv.constant0._ZN10layer_norm13ln_fwd_kernelINS_13Kernel_traitsI6__halfS2_S2_S2_fjLj7168ELj1ELj1ELj4ELj16ENS_18Kernel_traits_baseILj7168ES2_S2_S2_S2_fjLj128EEEEELb1ELb1ELb0ELb1EEEvNS_9FwdParamsE --------------------------
	.section	.nv.constant0._ZN10layer_norm13ln_fwd_kernelINS_13Kernel_traitsI6__halfS2_S2_S2_fjLj7168ELj1ELj1ELj4ELj16ENS_18Kernel_traits_baseILj7168ES2_S2_S2_S2_fjLj128EEEEELb1ELb1ELb0ELb1EEEvNS_9FwdParamsE,"a",@progbits
	.sectionflags	@""
	.align	4
.nv.constant0._ZN10layer_norm13ln_fwd_kernelINS_13Kernel_traitsI6__halfS2_S2_S2_fjLj7168ELj1ELj1ELj4ELj16ENS_18Kernel_traits_baseILj7168ES2_S2_S2_S2_fjLj128EEEEELb1ELb1ELb0ELb1EEEvNS_9FwdParamsE:
	.zero		1128


//--------------------- .nv.constant0._ZN10layer_norm13ln_fwd_kernelINS_13Kernel_traitsI6__halfS2_S2_S2_fjLj7168ELj1ELj1ELj4ELj16ENS_18Kernel_traits_baseILj7168ES2_S2_S2_S2_fjLj128EEEEELb1ELb1ELb1ELb0EEEvNS_9FwdParamsE --------------------------
	.section	.nv.constant0._ZN10layer_norm13ln_fwd_kernelINS_13Kernel_traitsI6__halfS2_S2_S2_fjLj7168ELj1ELj1ELj4ELj16ENS_18Kernel_traits_baseILj7168ES2_S2_S2_S2_fjLj128EEEEELb1ELb1ELb1ELb0EEEvNS_9FwdParamsE,"a",@progbits
	.sectionflags	@""
	.align	4
.nv.constant0._ZN10layer_norm13ln_fwd_kernelINS_13Kernel_traitsI6__halfS2_S2_S2_fjLj7168ELj1ELj1ELj4ELj16ENS_18Kernel_traits_baseILj7168ES2_S2_S2_S2_fjLj128EEEEELb1ELb1ELb1ELb0EEEvNS_9FwdParamsE:
	.zero		1128


//--------------------- .nv.constant0._ZN10layer_norm13ln_fwd_kernelINS_13Kernel_traitsI6__halfS2_S2_S2_fjLj7168ELj1ELj1ELj4ELj16ENS_18Kernel_traits_baseILj7168ES2_S2_S2_S2_fjLj128EEEEELb1ELb1ELb1ELb1EEEvNS_9FwdParamsE --------------------------
	.section	.nv.constant0._ZN10layer_norm13ln_fwd_kernelINS_13Kernel_traitsI6__halfS2_S2_S2_fjLj7168ELj1ELj1ELj4ELj16ENS_18Kernel_traits_baseILj7168ES2_S2_S2_S2_fjLj128EEEEELb1ELb1ELb1ELb1EEEvNS_9FwdParamsE,"a",@progbits
	.sectionflags	@""
	.align	4
.nv.constant0._ZN10layer_norm13ln_fwd_kernelINS_13Kernel_traitsI6__halfS2_S2_S2_fjLj7168ELj1ELj1ELj4ELj16ENS_18Kernel_traits_baseILj7168ES2_S2_S2_S2_fjLj128EEEEELb1ELb1ELb1ELb1EEEvNS_9FwdParamsE:
	.zero		1128


//--------------------- .nv.constant0._ZN10layer_norm13ln_fwd_kernelINS_13Kernel_traitsIf13__nv_bfloat16S2_S2_fjLj7168ELj1ELj1ELj4ELj16ENS_18Kernel_traits_baseILj7168EfS2_S2_S2_fjLj128EEEEELb0ELb0ELb0ELb0EEEvNS_9FwdParamsE --------------------------
	.section	.nv.constant0._ZN10layer_norm13ln_fwd_kernelINS_13Kernel_traitsIf13__nv_bfloat16S2_S2_fjLj7168ELj1ELj1ELj4ELj16ENS_18Kernel_traits_baseILj7168EfS2_S2_S2_fjLj128EEEEELb0ELb0ELb0ELb0EEEvNS_9FwdParamsE,"a",@progbits
	.sectionflags	@""
	.align	4
.nv.constant0._ZN10layer_norm13ln_fwd_kernelINS_13Kernel_traitsIf13__nv_bfloat16S2_S2_fjLj7168ELj1ELj1ELj4ELj16ENS_18Kernel_traits_baseILj7168EfS2_S2_S2_fjLj128EEEEELb0ELb0ELb0ELb0EEEvNS_9FwdParamsE:
	.zero		1128


//--------------------- .nv.constant0._ZN10layer_norm13ln_fwd_kernelINS_13Kernel_traitsIf13__nv_bfloat16S2_S2_fjLj7168ELj1ELj1ELj4ELj16ENS_18Kernel_traits_baseILj7168EfS2_S2_S2_fjLj128EEEEELb0ELb0ELb0ELb1EEEvNS_9FwdParamsE --------------------------
	.section	.nv.constant0._ZN10layer_norm13ln_fwd_kernelINS_13Kernel_traitsIf13__nv_bfloat16S2_S2_fjLj7168ELj1ELj1ELj4ELj16ENS_18Kernel_traits_baseILj7168EfS2_S2_S2_fjLj128EEEEELb0ELb0ELb0ELb1EEEvNS_9FwdParamsE,"a",@progbits
	.sectionflags	@""
	.align	4
.nv.constant0._ZN10layer_norm13ln_fwd_kernelINS_13Kernel_traitsIf13__nv_bfloat16S2_S2_fjLj7168ELj1ELj1ELj4ELj16ENS_18Kernel_traits_baseILj7168EfS2_S2_S2_fjLj128EEEEELb0ELb0ELb0ELb1EEEvNS_9FwdParamsE:
	.zero		1128


//--------------------- .nv.constant0._ZN10layer_norm13ln_fwd_kernelINS_13Kernel_traitsIf13__nv_bfloat16S2_S2_fjLj7168ELj1ELj1ELj4ELj16ENS_18Kernel_traits_baseILj7168EfS2_S2_S2_fjLj128EEEEELb0ELb0ELb1ELb0EEEvNS_9FwdParamsE --------------------------
	.section	.nv.constant0._ZN10layer_norm13ln_fwd_kernelINS_13Kernel_traitsIf13__nv_bfloat16S2_S2_fjLj7168ELj1ELj1ELj4ELj16ENS_18Kernel_traits_baseILj7168EfS2_S2_S2_fjLj128EEEEELb0ELb0ELb1ELb0EEEvNS_9FwdParamsE,"a",@progbits
	.sectionflags	@""
	.align	4
.nv.constant0._ZN10layer_norm13ln_fwd_kernelINS_13Kernel_traitsIf13__nv_bfloat16S2_S2_fjLj7168ELj1ELj1ELj4ELj16ENS_18Kernel_traits_baseILj7168EfS2_S2_S2_fjLj128EEEEELb0ELb0ELb1ELb0EEEvNS_9FwdParamsE:
	.zero		1128


//--------------------- .nv.constant0._ZN10layer_norm13ln_fwd_kernelINS_13Kernel_traitsIf13__nv_bfloat16S2_S2_fjLj7168ELj1ELj1ELj4ELj16ENS_18Kernel_traits_baseILj7168EfS2_S2_S2_fjLj128EEEEELb0ELb0ELb1ELb1EEEvNS_9FwdParamsE --------------------------
	.section	.nv.constant0._ZN10layer_norm13ln_fwd_kernelINS_13Kernel_traitsIf13__nv_bfloat16S2_S2_fjLj7168ELj1ELj1ELj4ELj16ENS_18Kernel_traits_baseILj7168EfS2_S2_S2_fjLj128EEEEELb0ELb0ELb1ELb1EEEvNS_9FwdParamsE,"a",@progbits
	.sectionflags	@""
	.align	4
.nv.constant0._ZN10layer_norm13ln_fwd_kernelINS_13Kernel_traitsIf13__nv_bfloat16S2_S2_fjLj7168ELj1ELj1ELj4ELj16ENS_18Kernel_traits_baseILj7168EfS2_S2_S2_fjLj128EEEEELb0ELb0ELb1ELb1EEEvNS_9FwdParamsE:
	.zero		1128


//--------------------- .nv.constant0._ZN10layer_norm13ln_fwd_kernelINS_13Kernel_traitsIf13__nv_bfloat16S2_S2_fjLj7168ELj1ELj1ELj4ELj16ENS_18Kernel_traits_baseILj7168EfS2_S2_S2_fjLj128EEEEELb0ELb1ELb0ELb0EEEvNS_9FwdParamsE --------------------------
	.section	.nv.constant0._ZN10layer_norm13ln_fwd_kernelINS_13Kernel_traitsIf13__nv_bfloat16S2_S2_fjLj7168ELj1ELj1ELj4ELj16ENS_18Kernel_traits_baseILj7168EfS2_S2_S2_fjLj128EEEEELb0ELb1ELb0ELb0EEEvNS_9FwdParamsE,"a",@progbits
	.sectionflags	@""
	.align	4
.nv.constant0._ZN10layer_norm13ln_fwd_kernelINS_13Kernel_traitsIf13__nv_bfloat16S2_S2_fjLj7168ELj1ELj1ELj4ELj16ENS_18Kernel_traits_baseILj7168EfS2_S2_S2_fjLj128EEEEELb0ELb1ELb0ELb0EEEvNS_9FwdParamsE:
	.zero		1128


//--------------------- .nv.constant0._ZN10layer_norm13ln_fwd_kernelINS_13Kernel_traitsIf13__nv_bfloat16S2_S2_fjLj7168ELj1ELj1ELj4ELj16ENS_18Kernel_traits_baseILj7168EfS2_S2_S2_fjLj128EEEEELb0ELb1ELb0ELb1EEEvNS_9FwdParamsE --------------------------
	.section	.nv.constant0._ZN10layer_norm13ln_fwd_kernelINS_13Kernel_traitsIf13__nv_bfloat16S2_S2_fjLj7168ELj1ELj1ELj4ELj16ENS_18Kernel_traits_baseILj7168EfS2_S2_S2_fjLj128EEEEELb0ELb1ELb0ELb1EEEvNS_9FwdParamsE,"a",@progbits
	.sectionflags	@""
	.align	4
.nv.constant0._ZN10layer_norm13ln_fwd_kernelINS_13Kernel_traitsIf13__nv_bfloat16S2_S2_fjLj7168ELj1ELj1ELj4ELj16ENS_18Kernel_traits_baseILj7168EfS2_S2_S2_fjLj128EEEEELb0ELb1ELb0ELb1EEEvNS_9FwdParamsE:
	.zero		1128


//--------------------- .nv.constant0._ZN10layer_norm13ln_fwd_kernelINS_13Kernel_traitsIf13__nv_bfloat16S2_S2_fjLj7168ELj1ELj1ELj4ELj16ENS_18Kernel_traits_baseILj7168EfS2_S2_S2_fjLj128EEEEELb0ELb1ELb1ELb0EEEvNS_9FwdParamsE --------------------------
	.section	.nv.constant0._ZN10layer_norm13ln_fwd_kernelINS_13Kernel_traitsIf13__nv_bfloat16S2_S2_fjLj7168ELj1ELj1ELj4ELj16ENS_18Kernel_traits_baseILj7168EfS2_S2_S2_fjLj128EEEEELb0ELb1ELb1ELb0EEEvNS_9FwdParamsE,"a",@progbits
	.sectionflags	@""
	.align	4
.nv.constant0._ZN10layer_norm13ln_fwd_kernelINS_13Kernel_traitsIf13__nv_bfloat16S2_S2_fjLj7168ELj1ELj1ELj4ELj16ENS_18Kernel_traits_baseILj7168EfS2_S2_S2_fjLj128EEEEELb0ELb1ELb1ELb0EEEvNS_9FwdParamsE:
	.zero		1128


//--------------------- .nv.constant0._ZN10layer_norm13ln_fwd_kernelINS_13Kernel_traitsIf13__nv_bfloat16S2_S2_fjLj7168ELj1ELj1ELj4ELj16ENS_18Kernel_traits_baseILj7168EfS2_S2_S2_fjLj128EEEEELb0ELb1ELb1ELb1EEEvNS_9FwdParamsE --------------------------
	.section	.nv.constant0._ZN10layer_norm13ln_fwd_kernelINS_13Kernel_traitsIf13__nv_bfloat16S2_S2_fjLj7168ELj1ELj1ELj4ELj16ENS_18Kernel_traits_baseILj7168EfS2_S2_S2_fjLj128EEEEELb0ELb1ELb1ELb1EEEvNS_9FwdParamsE,"a",@progbits
	.sectionflags	@""
	.align	4
.nv.constant0._ZN10layer_norm13ln_fwd_kernelINS_13Kernel_traitsIf13__nv_bfloat16S2_S2_fjLj7168ELj1ELj1ELj4ELj16ENS_18Kernel_traits_baseILj7168EfS2_S2_S2_fjLj128EEEEELb0ELb1ELb1ELb1EEEvNS_9FwdParamsE:
	.zero		1128


//--------------------- .nv.constant0._ZN10layer_norm13ln_fwd_kernelINS_13Kernel_traitsIf13__nv_bfloat16S2_S2_fjLj7168ELj1ELj1ELj4ELj16ENS_18Kernel_traits_baseILj7168EfS2_S2_S2_fjLj128EEEEELb1ELb0ELb0ELb0EEEvNS_9FwdParamsE --------------------------
	.section	.nv.constant0._ZN10layer_norm13ln_fwd_kernelINS_13Kernel_traitsIf13__nv_bfloat16S2_S2_fjLj7168ELj1ELj1ELj4ELj16ENS_18Kernel_traits_baseILj7168EfS2_S2_S2_fjLj128EEEEELb1ELb0ELb0ELb0EEEvNS_9FwdParamsE,"a",@progbits
	.sectionflags	@""
	.align	4
.nv.constant0._ZN10layer_norm13ln_fwd_kernelINS_13Kernel_traitsIf13__nv_bfloat16S2_S2_fjLj7168ELj1ELj1ELj4ELj16ENS_18Kernel_traits_baseILj7168EfS2_S2_S2_fjLj128EEEEELb1ELb0ELb0ELb0EEEvNS_9FwdParamsE:
	.zero		1128


//--------------------- .nv.constant0._ZN10layer_norm13ln_fwd_kernelINS_13Kernel_traitsIf13__nv_bfloat16S2_S2_fjLj7168ELj1ELj1ELj4ELj16ENS_18Kernel_traits_baseILj7168EfS2_S2_S2_fjLj128EEEEELb1ELb0ELb0ELb1EEEvNS_9FwdParamsE --------------------------
	.section	.nv.constant0._ZN10layer_norm13ln_fwd_kernelINS_13Kernel_traitsIf13__nv_bfloat16S2_S2_fjLj7168ELj1ELj1ELj4ELj16ENS_18Kernel_traits_baseILj7168EfS2_S2_S2_fjLj128EEEEELb1ELb0ELb0ELb1EEEvNS_9FwdParamsE,"a",@progbits
	.sectionflags	@""
	.align	4
.nv.constant0._ZN10layer_norm13ln_fwd_kernelINS_13Kernel_traitsIf13__nv_bfloat16S2_S2_fjLj7168ELj1ELj1ELj4ELj16ENS_18Kernel_traits_baseILj7168EfS2_S2_S2_fjLj128EEEEELb1ELb0ELb0ELb1EEEvNS_9FwdParamsE:
	.zero		1128


//--------------------- .nv.constant0._ZN10layer_norm13ln_fwd_kernelINS_13Kernel_traitsIf13__nv_bfloat16S2_S2_fjLj7168ELj1ELj1ELj4ELj16ENS_18Kernel_traits_baseILj7168EfS2_S2_S2_fjLj128EEEEELb1ELb0ELb1ELb0EEEvNS_9FwdParamsE --------------------------
	.section	.nv.constant0._ZN10layer_norm13ln_fwd_kernelINS_13Kernel_traitsIf13__nv_bfloat16S2_S2_fjLj7168ELj1ELj1ELj4ELj16ENS_18Kernel_traits_baseILj7168EfS2_S2_S2_fjLj128EEEEELb1ELb0ELb1ELb0EEEvNS_9FwdParamsE,"a",@progbits
	.sectionflags	@""
	.align	4
.nv.constant0._ZN10layer_norm13ln_fwd_kernelINS_13Kernel_traitsIf13__nv_bfloat16S2_S2_fjLj7168ELj1ELj1ELj4ELj16ENS_18Kernel_traits_baseILj7168EfS2_S2_S2_fjLj128EEEEELb1ELb0ELb1ELb0EEEvNS_9FwdParamsE:
	.zero		1128


//--------------------- .nv.constant0._ZN10layer_norm13ln_fwd_kernelINS_13Kernel_traitsIf13__nv_bfloat16S2_S2_fjLj7168ELj1ELj1ELj4ELj16ENS_18Kernel_traits_baseILj7168EfS2_S2_S2_fjLj128EEEEELb1ELb0ELb1ELb1EEEvNS_9FwdParamsE --------------------------
	.section	.nv.constant0._ZN10layer_norm13ln_fwd_kernelINS_13Kernel_traitsIf13__nv_bfloat16S2_S2_fjLj7168ELj1ELj1ELj4ELj16ENS_18Kernel_traits_baseILj7168EfS2_S2_S2_fjLj128EEEEELb1ELb0ELb1ELb1EEEvNS_9FwdParamsE,"a",@progbits
	.sectionflags	@""
	.align	4
.nv.constant0._ZN10layer_norm13ln_fwd_kernelINS_13Kernel_traitsIf13__nv_bfloat16S2_S2_fjLj7168ELj1ELj1ELj4ELj16ENS_18Kernel_traits_baseILj7168EfS2_S2_S2_fjLj128EEEEELb1ELb0ELb1ELb1EEEvNS_9FwdParamsE:
	.zero		1128


//--------------------- .nv.constant0._ZN10layer_norm13ln_fwd_kernelINS_13Kernel_traitsIf13__nv_bfloat16S2_S2_fjLj7168ELj1ELj1ELj4ELj16ENS_18Kernel_traits_baseILj7168EfS2_S2_S2_fjLj128EEEEELb1ELb1ELb0ELb0EEEvNS_9FwdParamsE --------------------------
	.section	.nv.constant0._ZN10layer_norm13ln_fwd_kernelINS_13Kernel_traitsIf13__nv_bfloat16S2_S2_fjLj7168ELj1ELj1ELj4ELj16ENS_18Kernel_traits_baseILj7168EfS2_S2_S2_fjLj128EEEEELb1ELb1ELb0ELb0EEEvNS_9FwdParamsE,"a",@progbits
	.sectionflags	@""
	.align	4
.nv.constant0._ZN10layer_norm13ln_fwd_kernelINS_13Kernel_traitsIf13__nv_bfloat16S2_S2_fjLj7168ELj1ELj1ELj4ELj16ENS_18Kernel_traits_baseILj7168EfS2_S2_S2_fjLj128EEEEELb1ELb1ELb0ELb0EEEvNS_9FwdParamsE:
	.zero		1128


//--------------------- .nv.constant0._ZN10layer_norm13ln_fwd_kernelINS_13Kernel_traitsIf13__nv_bfloat16S2_S2_fjLj7168ELj1ELj1ELj4ELj16ENS_18Kernel_traits_baseILj7168EfS2_S2_S2_fjLj128EEEEELb1ELb1ELb0ELb1EEEvNS_9FwdParamsE --------------------------
	.section	.nv.constant0._ZN10layer_norm13ln_fwd_kernelINS_13Kernel_traitsIf13__nv_bfloat16S2_S2_fjLj7168ELj1ELj1ELj4ELj16ENS_18Kernel_traits_baseILj7168EfS2_S2_S2_fjLj128EEEEELb1ELb1ELb0ELb1EEEvNS_9FwdParamsE,"a",@progbits
	.sectionflags	@""
	.align	4
.nv.constant0._ZN10layer_norm13ln_fwd_kernelINS_13Kernel_traitsIf13__nv_bfloat16S2_S2_fjLj7168ELj1ELj1ELj4ELj16ENS_18Kernel_traits_baseILj7168EfS2_S2_S2_fjLj128EEEEELb1ELb1ELb0ELb1EEEvNS_9FwdParamsE:
	.zero		1128


//--------------------- .nv.constant0._ZN10layer_norm13ln_fwd_kernelINS_13Kernel_traitsIf13__nv_bfloat16S2_S2_fjLj7168ELj1ELj1ELj4ELj16ENS_18Kernel_traits_baseILj7168EfS2_S2_S2_fjLj128EEEEELb1ELb1ELb1ELb0EEEvNS_9FwdParamsE --------------------------
	.section	.nv.constant0._ZN10layer_norm13ln_fwd_kernelINS_13Kernel_traitsIf13__nv_bfloat16S2_S2_fjLj7168ELj1ELj1ELj4ELj16ENS_18Kernel_traits_baseILj7168EfS2_S2_S2_fjLj128EEEEELb1ELb1ELb1ELb0EEEvNS_9FwdParamsE,"a",@progbits
	.sectionflags	@""
	.align	4
.nv.constant0._ZN10layer_norm13ln_fwd_kernelINS_13Kernel_traitsIf13__nv_bfloat16S2_S2_fjLj7168ELj1ELj1ELj4ELj16ENS_18Kernel_traits_baseILj7168EfS2_S2_S2_fjLj128EEEEELb1ELb1ELb1ELb0EEEvNS_9FwdParamsE:
	.zero		1128


//--------------------- .nv.constant0._ZN10layer_norm13ln_fwd_kernelINS_13Kernel_traitsIf13__nv_bfloat16S2_S2_fjLj7168ELj1ELj1ELj4ELj16ENS_18Kernel_traits_baseILj7168EfS2_S2_S2_fjLj128EEEEELb1ELb1ELb1ELb1EEEvNS_9FwdParamsE --------------------------
	.section	.nv.constant0._ZN10layer_norm13ln_fwd_kernelINS_13Kernel_traitsIf13__nv_bfloat16S2_S2_fjLj7168ELj1ELj1ELj4ELj16ENS_18Kernel_traits_baseILj7168EfS2_S2_S2_fjLj128EEEEELb1ELb1ELb1ELb1EEEvNS_9FwdParamsE,"a",@progbits
	.sectionflags	@""
	.align	4
.nv.constant0._ZN10layer_norm13ln_fwd_kernelINS_13Kernel_traitsIf13__nv_bfloat16S2_S2_fjLj7168ELj1ELj1ELj4ELj16ENS_18Kernel_traits_baseILj7168EfS2_S2_S2_fjLj128EEEEELb1ELb1ELb1ELb1EEEvNS_9FwdParamsE:
	.zero		1128


//--------------------- .nv.constant0._ZN10layer_norm13ln_fwd_kernelINS_13Kernel_traitsI13__nv_bfloat16S2_fS2_fjLj7168ELj1ELj1ELj4ELj16ENS_18Kernel_traits_baseILj7168ES2_S2_fS2_fjLj128EEEEELb0ELb0ELb0ELb0EEEvNS_9FwdParamsE --------------------------
	.section	.nv.constant0._ZN10layer_norm13ln_fwd_kernelINS_13Kernel_traitsI13__nv_bfloat16S2_fS2_fjLj7168ELj1ELj1ELj4ELj16ENS_18Kernel_traits_baseILj7168ES2_S2_fS2_fjLj128EEEEELb0ELb0ELb0ELb0EEEvNS_9FwdParamsE,"a",@progbits
	.sectionflags	@""
	.align	4
.nv.constant0._ZN10layer_norm13ln_fwd_kernelINS_13Kernel_traitsI13__nv_bfloat16S2_fS2_fjLj7168ELj1ELj1ELj4ELj16ENS_18Kernel_traits_baseILj7168ES2_S2_fS2_fjLj128EEEEELb0ELb0ELb0ELb0EEEvNS_9FwdParamsE:
	.zero		1128


//--------------------- .nv.constant0._ZN10layer_norm13ln_fwd_kernelINS_13Kernel_traitsI13__nv_bfloat16S2_fS2_fjLj7168ELj1ELj1ELj4ELj16ENS_18Kernel_traits_baseILj7168ES2_S2_fS2_fjLj128EEEEELb0ELb0ELb0ELb1EEEvNS_9FwdParamsE --------------------------
	.section	.nv.constant0._ZN10layer_norm13ln_fwd_kernelINS_13Kernel_traitsI13__nv_bfloat16S2_fS2_fjLj7168ELj1ELj1ELj4ELj16ENS_18Kernel_traits_baseILj7168ES2_S2_fS2_fjLj128EEEEELb0ELb0ELb0ELb1EEEvNS_9FwdParamsE,"a",@progbits
	.sectionflags	@""
	.align	4
.nv.constant0._ZN10layer_norm13ln_fwd_kernelINS_13Kernel_traitsI13__nv_bfloat16S2_fS2_fjLj7168ELj1ELj1ELj4ELj16ENS_18Kernel_traits_baseILj7168ES2_S2_fS2_fjLj128EEEEELb0ELb0ELb0ELb1EEEvNS_9FwdParamsE:
	.zero		1128


//--------------------- .nv.constant0._ZN10layer_norm13ln_fwd_kernelINS_13Kernel_traitsI13__nv_bfloat16S2_fS2_fjLj7168ELj1ELj1ELj4ELj16ENS_18Kernel_traits_baseILj7168ES2_S2_fS2_fjLj128EEEEELb0ELb0ELb1ELb0EEEvNS_9FwdParamsE --------------------------
	.section	.nv.constant0._ZN10layer_norm13ln_fwd_kernelINS_13Kernel_traitsI13__nv_bfloat16S2_fS2_fjLj7168ELj1ELj1ELj4ELj16ENS_18Kernel_traits_baseILj7168ES2_S2_fS2_fjLj128EEEEELb0ELb0ELb1ELb0EEEvNS_9FwdParamsE,"a",@progbits
	.sectionflags	@""
	.align	4
.nv.constant0._ZN10layer_norm13ln_fwd_kernelINS_13Kernel_traitsI13__nv_bfloat16S2_fS2_fjLj7168ELj1ELj1ELj4ELj16ENS_18Kernel_traits_baseILj7168ES2_S2_fS2_fjLj128EEEEELb0ELb0ELb1ELb0EEEvNS_9FwdParamsE:
	.zero		1128


//--------------------- .nv.constant0._ZN10layer_norm13ln_fwd_kernelINS_13Kernel_traitsI13__nv_bfloat16S2_fS2_fjLj7168ELj1ELj1ELj4ELj16ENS_18Kernel_traits_baseILj7168ES2_S2_fS2_fjLj128EEEEELb0ELb0ELb1ELb1EEEvNS_9FwdParamsE --------------------------
	.section	.nv.constant0._ZN10layer_norm13ln_fwd_kernelINS_13Kernel_traitsI13__nv_bfloat16S2_fS2_fjLj7168ELj1ELj1ELj4ELj16ENS_18Kernel_traits_baseILj7168ES2_S2_fS2_fjLj128EEEEELb0ELb0ELb1ELb1EEEvNS_9FwdParamsE,"a",@progbits
	.sectionflags	@""
	.align	4
.nv.constant0._ZN10layer_norm13ln_fwd_kernelINS_13Kernel_traitsI13__nv_bfloat16S2_fS2_fjLj7168ELj1ELj1ELj4ELj16ENS_18Kernel_traits_baseILj7168ES2_S2_fS2_fjLj128EEEEELb0ELb0ELb1ELb1EEEvNS_9FwdParamsE:
	.zero		1128


//--------------------- .nv.constant0._ZN10layer_norm13ln_fwd_kernelINS_13Kernel_traitsI13__nv_bfloat16S2_fS2_fjLj7168ELj1ELj1ELj4ELj16ENS_18Kernel_traits_baseILj7168ES2_S2_fS2_fjLj128EEEEELb0ELb1ELb0ELb0EEEvNS_9FwdParamsE --------------------------
	.section	.nv.constant0._ZN10layer_norm13ln_fwd_kernelINS_13Kernel_traitsI13__nv_bfloat16S2_fS2_fjLj7168ELj1ELj1ELj4ELj16ENS_18Kernel_traits_baseILj7168ES2_S2_fS2_fjLj128EEEEELb0ELb1ELb0ELb0EEEvNS_9FwdParamsE,"a",@progbits
	.sectionflags	@""
	.align	4
.nv.constant0._ZN10layer_norm13ln_fwd_kernelINS_13Kernel_traitsI13__nv_bfloat16S2_fS2_fjLj7168ELj1ELj1ELj4ELj16ENS_18Kernel_traits_baseILj7168ES2_S2_fS2_fjLj128EEEEELb0ELb1ELb0ELb0EEEvNS_9FwdParamsE:
	.zero		1128


//--------------------- .nv.constant0._ZN10layer_norm13ln_fwd_kernelINS_13Kernel_traitsI13__nv_bfloat16S2_fS2_fjLj7168ELj1ELj1ELj4ELj16ENS_18Kernel_traits_baseILj7168ES2_S2_fS2_fjLj128EEEEELb0ELb1ELb0ELb1EEEvNS_9FwdParamsE --------------------------
	.section	.nv.constant0._ZN10layer_norm13ln_fwd_kernelINS_13Kernel_traitsI13__nv_bfloat16S2_fS2_fjLj7168ELj1ELj1ELj4ELj16ENS_18Kernel_traits_baseILj7168ES2_S2_fS2_fjLj128EEEEELb0ELb1ELb0ELb1EEEvNS_9FwdParamsE,"a",@progbits
	.sectionflags	@""
	.align	4
.nv.constant0._ZN10layer_norm13ln_fwd_kernelINS_13Kernel_traitsI13__nv_bfloat16S2_fS2_fjLj7168ELj1ELj1ELj4ELj16ENS_18Kernel_traits_baseILj7168ES2_S2_fS2_fjLj128EEEEELb0ELb1ELb0ELb1EEEvNS_9FwdParamsE:
	.zero		1128


//--------------------- .nv.constant0._ZN10layer_norm13ln_fwd_kernelINS_13Kernel_traitsI13__nv_bfloat16S2_fS2_fjLj7168ELj1ELj1ELj4ELj16ENS_18Kernel_traits_baseILj7168ES2_S2_fS2_fjLj128EEEEELb0ELb1ELb1ELb0EEEvNS_9FwdParamsE --------------------------
	.section	.nv.constant0._ZN10layer_norm13ln_fwd_kernelINS_13Kernel_traitsI13__nv_bfloat16S2_fS2_fjLj7168ELj1ELj1ELj4ELj16ENS_18Kernel_traits_baseILj7168ES2_S2_fS2_fjLj128EEEEELb0ELb1ELb1ELb0EEEvNS_9FwdParamsE,"a",@progbits
	.sectionflags	@""
	.align	4
.nv.constant0._ZN10layer_norm13ln_fwd_kernelINS_13Kernel_traitsI13__nv_bfloat16S2_fS2_fjLj7168ELj1ELj1ELj4ELj16ENS_18Kernel_traits_baseILj7168ES2_S2_fS2_fjLj128EEEEELb0ELb1ELb1ELb0EEEvNS_9FwdParamsE:
	.zero		1128


//--------------------- .nv.constant0._ZN10layer_norm13ln_fwd_kernelINS_13Kernel_traitsI13__nv_bfloat16S2_fS2_fjLj7168ELj1ELj1ELj4ELj16ENS_18Kernel_traits_baseILj7168ES2_S2_fS2_fjLj128EEEEELb0ELb1ELb1ELb1EEEvNS_9FwdParamsE --------------------------
	.section	.nv.constant0._ZN10layer_norm13ln_fwd_kernelINS_13Kernel_traitsI13__nv_bfloat16S2_fS2_fjLj7168ELj1ELj1ELj4ELj16ENS_18Kernel_traits_baseILj7168ES2_S2_fS2_fjLj128EEEEELb0ELb1ELb1ELb1EEEvNS_9FwdParamsE,"a",@progbits
	.sectionflags	@""
	.align	4
.nv.constant0._ZN10layer_norm13ln_fwd_kernelINS_13Kernel_traitsI13__nv_bfloat16S2_fS2_fjLj7168ELj1ELj1ELj4ELj16ENS_18Kernel_traits_baseILj7168ES2_S2_fS2_fjLj128EEEEELb0ELb1ELb1ELb1EEEvNS_9FwdParamsE:
	.zero		1128


//--------------------- .nv.constant0._ZN10layer_norm13ln_fwd_kernelINS_13Kernel_traitsI13__nv_bfloat16S2_fS2_fjLj7168ELj1ELj1ELj4ELj16ENS_18Kernel_traits_baseILj7168ES2_S2_fS2_fjLj128EEEEELb1ELb0ELb0ELb0EEEvNS_9FwdParamsE --------------------------
	.section	.nv.constant0._ZN10layer_norm13ln_fwd_kernelINS_13Kernel_traitsI13__nv_bfloat16S2_fS2_fjLj7168ELj1ELj1ELj4ELj16ENS_18Kernel_traits_baseILj7168ES2_S2_fS2_fjLj128EEEEELb1ELb0ELb0ELb0EEEvNS_9FwdParamsE,"a",@progbits
	.sectionflags	@""
	.align	4
.nv.constant0._ZN10layer_norm13ln_fwd_kernelINS_13Kernel_traitsI13__nv_bfloat16S2_fS2_fjLj7168ELj1ELj1ELj4ELj16ENS_18Kernel_traits_baseILj7168ES2_S2_fS2_fjLj128EEEEELb1ELb0ELb0ELb0EEEvNS_9FwdParamsE:
	.zero		1128


//--------------------- .nv.constant0._ZN10layer_norm13ln_fwd_kernelINS_13Kernel_traitsI13__nv_bfloat16S2_fS2_fjLj7168ELj1ELj1ELj4ELj16ENS_18Kernel_traits_baseILj7168ES2_S2_fS2_fjLj128EEEEELb1ELb0ELb0ELb1EEEvNS_9FwdParamsE --------------------------
	.section	.nv.constant0._ZN10layer_norm13ln_fwd_kernelINS_13Kernel_traitsI13__nv_bfloat16S2_fS2_fjLj7168ELj1ELj1ELj4ELj16ENS_18Kernel_traits_baseILj7168ES2_S2_fS2_fjLj128EEEEELb1ELb0ELb0ELb1EEEvNS_9FwdParamsE,"a",@progbits
	.sectionflags	@""
	.align	4
.nv.constant0._ZN10layer_norm13ln_fwd_kernelINS_13Kernel_traitsI13__nv_bfloat16S2_fS2_fjLj7168ELj1ELj1ELj4ELj16ENS_18Kernel_traits_baseILj7168ES2_S2_fS2_fjLj128EEEEELb1ELb0ELb0ELb1EEEvNS_9FwdParamsE:
	.zero		1128


//--------------------- .nv.constant0._ZN10layer_norm13ln_fwd_kernelINS_13Kernel_traitsI13__nv_bfloat16S2_fS2_fjLj7168ELj1ELj1ELj4ELj16ENS_18Kernel_traits_baseILj7168ES2_S2_fS2_fjLj128EEEEELb1ELb0ELb1ELb0EEEvNS_9FwdParamsE --------------------------
	.section	.nv.constant0._ZN10layer_norm13ln_fwd_kernelINS_13Kernel_traitsI13__nv_bfloat16S2_fS2_fjLj7168ELj1ELj1ELj4ELj16ENS_18Kernel_traits_baseILj7168ES2_S2_fS2_fjLj128EEEEELb1ELb0ELb1ELb0EEEvNS_9FwdParamsE,"a",@progbits
	.sectionflags	@""
	.align	4
.nv.constant0._ZN10layer_norm13ln_fwd_kernelINS_13Kernel_traitsI13__nv_bfloat16S2_fS2_fjLj7168ELj1ELj1ELj4ELj16ENS_18Kernel_traits_baseILj7168ES2_S2_fS2_fjLj128EEEEELb1ELb0ELb1ELb0EEEvNS_9FwdParamsE:
	.zero		1128


//--------------------- .nv.constant0._ZN10layer_norm13ln_fwd_kernelINS_13Kernel_traitsI13__nv_bfloat16S2_fS2_fjLj7168ELj1ELj1ELj4ELj16ENS_18Kernel_traits_baseILj7168ES2_S2_fS2_fjLj128EEEEELb1ELb0ELb1ELb1EEEvNS_9FwdParamsE --------------------------
	.section	.nv.constant0._ZN10layer_norm13ln_fwd_kernelINS_13Kernel_traitsI13__nv_bfloat16S2_fS2_fjLj7168ELj1ELj1ELj4ELj16ENS_18Kernel_traits_baseILj7168ES2_S2_fS2_fjLj128EEEEELb1ELb0ELb1ELb1EEEvNS_9FwdParamsE,"a",@progbits
	.sectionflags	@""
	.align	4
.nv.constant0._ZN10layer_norm13ln_fwd_kernelINS_13Kernel_traitsI13__nv_bfloat16S2_fS2_fjLj7168ELj1ELj1ELj4ELj16ENS_18Kernel_traits_baseILj7168ES2_S2_fS2_fjLj128EEEEELb1ELb0ELb1ELb1EEEvNS_9FwdParamsE:
	.zero		1128


//--------------------- .nv.constant0._ZN10layer_norm13ln_fwd_kernelINS_13Kernel_traitsI13__nv_bfloat16S2_fS2_fjLj7168ELj1ELj1ELj4ELj16ENS_18Kernel_traits_baseILj7168ES2_S2_fS2_fjLj128EEEEELb1ELb1ELb0ELb0EEEvNS_9FwdParamsE --------------------------
	.section	.nv.constant0._ZN10layer_norm13ln_fwd_kernelINS_13Kernel_traitsI13__nv_bfloat16S2_fS2_fjLj7168ELj1ELj1ELj4ELj16ENS_18Kernel_traits_baseILj7168ES2_S2_fS2_fjLj128EEEEELb1ELb1ELb0ELb0EEEvNS_9FwdParamsE,"a",@progbits
	.sectionflags	@""
	.align	4
.nv.constant0._ZN10layer_norm13ln_fwd_kernelINS_13Kernel_traitsI13__nv_bfloat16S2_fS2_fjLj7168ELj1ELj1ELj4ELj16ENS_18Kernel_traits_baseILj7168ES2_S2_fS2_fjLj128EEEEELb1ELb1ELb0ELb0EEEvNS_9FwdParamsE:
	.zero		1128


//--------------------- .nv.constant0._ZN10layer_norm13ln_fwd_kernelINS_13Kernel_traitsI13__nv_bfloat16S2_fS2_fjLj7168ELj1ELj1ELj4ELj16ENS_18Kernel_traits_baseILj7168ES2_S2_fS2_fjLj128EEEEELb1ELb1ELb0ELb1EEEvNS_9FwdParamsE --------------------------
	.section	.nv.constant0._ZN10layer_norm13ln_fwd_kernelINS_13Kernel_traitsI13__nv_bfloat16S2_fS2_fjLj7168ELj1ELj1ELj4ELj16ENS_18Kernel_traits_baseILj7168ES2_S2_fS2_fjLj128EEEEELb1ELb1ELb0ELb1EEEvNS_9FwdParamsE,"a",@progbits
	.sectionflags	@""
	.align	4
.nv.constant0._ZN10layer_norm13ln_fwd_kernelINS_13Kernel_traitsI13__nv_bfloat16S2_fS2_fjLj7168ELj1ELj1ELj4ELj16ENS_18Kernel_traits_baseILj7168ES2_S2_fS2_fjLj128EEEEELb1ELb1ELb0ELb1EEEvNS_9FwdParamsE:
	.zero		1128


//--------------------- .nv.constant0._ZN10layer_norm13ln_fwd_kernelINS_13Kernel_traitsI13__nv_bfloat16S2_fS2_fjLj7168ELj1ELj1ELj4ELj16ENS_18Kernel_traits_baseILj7168ES2_S2_fS2_fjLj128EEEEELb1ELb1ELb1ELb0EEEvNS_9FwdParamsE --------------------------
	.section	.nv.constant0._ZN10layer_norm13ln_fwd_kernelINS_13Kernel_traitsI13__nv_bfloat16S2_fS2_fjLj7168ELj1ELj1ELj4ELj16ENS_18Kernel_traits_baseILj7168ES2_S2_fS2_fjLj128EEEEELb1ELb1ELb1ELb0EEEvNS_9FwdParamsE,"a",@progbits
	.sectionflags	@""
	.align	4
.nv.constant0._ZN10layer_norm13ln_fwd_kernelINS_13Kernel_traitsI13__nv_bfloat16S2_fS2_fjLj7168ELj1ELj1ELj4ELj16ENS_18Kernel_traits_baseILj7168ES2_S2_fS2_fjLj128EEEEELb1ELb1ELb1ELb0EEEvNS_9FwdParamsE:
	.zero		1128


//--------------------- .nv.constant0._ZN10layer_norm13ln_fwd_kernelINS_13Kernel_traitsI13__nv_bfloat16S2_fS2_fjLj7168ELj1ELj1ELj4ELj16ENS_18Kernel_traits_baseILj7168ES2_S2_fS2_fjLj128EEEEELb1ELb1ELb1ELb1EEEvNS_9FwdParamsE --------------------------
	.section	.nv.constant0._ZN10layer_norm13ln_fwd_kernelINS_13Kernel_traitsI13__nv_bfloat16S2_fS2_fjLj7168ELj1ELj1ELj4ELj16ENS_18Kernel_traits_baseILj7168ES2_S2_fS2_fjLj128EEEEELb1ELb1ELb1ELb1EEEvNS_9FwdParamsE,"a",@progbits
	.sectionflags	@""
	.align	4
.nv.constant0._ZN10layer_norm13ln_fwd_kernelINS_13Kernel_traitsI13__nv_bfloat16S2_fS2_fjLj7168ELj1ELj1ELj4ELj16ENS_18Kernel_traits_baseILj7168ES2_S2_fS2_fjLj128EEEEELb1ELb1ELb1ELb1EEEvNS_9FwdParamsE:
	.zero		1128


//--------------------- .nv.constant0._ZN10layer_norm13ln_fwd_kernelINS_13Kernel_traitsIf13__nv_bfloat16fS2_fjLj7168ELj1ELj1ELj4ELj16ENS_18Kernel_traits_baseILj7168EfS2_fS2_fjLj128EEEEELb0ELb0ELb0ELb0EEEvNS_9FwdParamsE --------------------------
	.section	.nv.constant0._ZN10layer_norm13ln_fwd_kernelINS_13Kernel_traitsIf13__nv_bfloat16fS2_fjLj7168ELj1ELj1ELj4ELj16ENS_18Kernel_traits_baseILj7168EfS2_fS2_fjLj128EEEEELb0ELb0ELb0ELb0EEEvNS_9FwdParamsE,"a",@progbits
	.sectionflags	@""
	.align	4
.nv.constant0._ZN10layer_norm13ln_fwd_kernelINS_13Kernel_traitsIf13__nv_bfloat16fS2_fjLj7168ELj1ELj1ELj4ELj16ENS_18Kernel_traits_baseILj7168EfS2_fS2_fjLj128EEEEELb0ELb0ELb0ELb0EEEvNS_9FwdParamsE:
	.zero		1128


//--------------------- .nv.constant0._ZN10layer_norm13ln_fwd_kernelINS_13Kernel_traitsIf13__nv_bfloat16fS2_fjLj7168ELj1ELj1ELj4ELj16ENS_18Kernel_traits_baseILj7168EfS2_fS2_fjLj128EEEEELb0ELb0ELb0ELb1EEEvNS_9FwdParamsE --------------------------
	.section	.nv.constant0._ZN10layer_norm13ln_fwd_kernelINS_13Kernel_traitsIf13__nv_bfloat16fS2_fjLj7168ELj1ELj1ELj4ELj16ENS_18Kernel_traits_baseILj7168EfS2_fS2_fjLj128EEEEELb0ELb0ELb0ELb1EEEvNS_9FwdParamsE,"a",@progbits
	.sectionflags	@""
	.align	4
.nv.constant0._ZN10layer_norm13ln_fwd_kernelINS_13Kernel_traitsIf13__nv_bfloat16fS2_fjLj7168ELj1ELj1ELj4ELj16ENS_18Kernel_traits_baseILj7168EfS2_fS2_fjLj128EEEEELb0ELb0ELb0ELb1EEEvNS_9FwdParamsE:
	.zero		1128


//--------------------- .nv.constant0._ZN10layer_norm13ln_fwd_kernelINS_13Kernel_traitsIf13__nv_bfloat16fS2_fjLj7168ELj1ELj1ELj4ELj16ENS_18Kernel_traits_baseILj7168EfS2_fS2_fjLj128EEEEELb0ELb0ELb1ELb0EEEvNS_9FwdParamsE --------------------------
	.section	.nv.constant0._ZN10layer_norm13ln_fwd_kernelINS_13Kernel_traitsIf13__nv_bfloat16fS2_fjLj7168ELj1ELj1ELj4ELj16ENS_18Kernel_traits_baseILj7168EfS2_fS2_fjLj128EEEEELb0ELb0ELb1ELb0EEEvNS_9FwdParamsE,"a",@progbits
	.sectionflags	@""
	.align	4
.nv.constant0._ZN10layer_norm13ln_fwd_kernelINS_13Kernel_traitsIf13__nv_bfloat16fS2_fjLj7168ELj1ELj1ELj4ELj16ENS_18Kernel_traits_baseILj7168EfS2_fS2_fjLj128EEEEELb0ELb0ELb1ELb0EEEvNS_9FwdParamsE:
	.zero		1128


//--------------------- .nv.constant0._ZN10layer_norm13ln_fwd_kernelINS_13Kernel_traitsIf13__nv_bfloat16fS2_fjLj7168ELj1ELj1ELj4ELj16ENS_18Kernel_traits_baseILj7168EfS2_fS2_fjLj128EEEEELb0ELb0ELb1ELb1EEEvNS_9FwdParamsE --------------------------
	.section	.nv.constant0._ZN10layer_norm13ln_fwd_kernelINS_13Kernel_traitsIf13__nv_bfloat16fS2_fjLj7168ELj1ELj1ELj4ELj16ENS_18Kernel_traits_baseILj7168EfS2_fS2_fjLj128EEEEELb0ELb0ELb1ELb1EEEvNS_9FwdParamsE,"a",@progbits
	.sectionflags	@""
	.align	4
.nv.constant0._ZN10layer_norm13ln_fwd_kernelINS_13Kernel_traitsIf13__nv_bfloat16fS2_fjLj7168ELj1ELj1ELj4ELj16ENS_18Kernel_traits_baseILj7168EfS2_fS2_fjLj128EEEEELb0ELb0ELb1ELb1EEEvNS_9FwdParamsE:
	.zero		1128


//--------------------- .nv.constant0._ZN10layer_norm13ln_fwd_kernelINS_13Kernel_traitsIf13__nv_bfloat16fS2_fjLj7168ELj1ELj1ELj4ELj16ENS_18Kernel_traits_baseILj7168EfS2_fS2_fjLj128EEEEELb0ELb1ELb0ELb0EEEvNS_9FwdParamsE --------------------------
	.section	.nv.constant0._ZN10layer_norm13ln_fwd_kernelINS_13Kernel_traitsIf13__nv_bfloat16fS2_fjLj7168ELj1ELj1ELj4ELj16ENS_18Kernel_traits_baseILj7168EfS2_fS2_fjLj128EEEEELb0ELb1ELb0ELb0EEEvNS_9FwdParamsE,"a",@progbits
	.sectionflags	@""
	.align	4
.nv.constant0._ZN10layer_norm13ln_fwd_kernelINS_13Kernel_traitsIf13__nv_bfloat16fS2_fjLj7168ELj1ELj1ELj4ELj16ENS_18Kernel_traits_baseILj7168EfS2_fS2_fjLj128EEEEELb0ELb1ELb0ELb0EEEvNS_9FwdParamsE:
	.zero		1128


//--------------------- .nv.constant0._ZN10layer_norm13ln_fwd_kernelINS_13Kernel_traitsIf13__nv_bfloat16fS2_fjLj7168ELj1ELj1ELj4ELj16ENS_18Kernel_traits_baseILj7168EfS2_fS2_fjLj128EEEEELb0ELb1ELb0ELb1EEEvNS_9FwdParamsE --------------------------
	.section	.nv.constant0._ZN10layer_norm13ln_fwd_kernelINS_13Kernel_traitsIf13__nv_bfloat16fS2_fjLj7168ELj1ELj1ELj4ELj16ENS_18Kernel_traits_baseILj7168EfS2_fS2_fjLj128EEEEELb0ELb1ELb0ELb1EEEvNS_9FwdParamsE,"a",@progbits
	.sectionflags	@""
	.align	4
.nv.constant0._ZN10layer_norm13ln_fwd_kernelINS_13Kernel_traitsIf13__nv_bfloat16fS2_fjLj7168ELj1ELj1ELj4ELj16ENS_18Kernel_traits_baseILj7168EfS2_fS2_fjLj128EEEEELb0ELb1ELb0ELb1EEEvNS_9FwdParamsE:
	.zero		1128


//--------------------- .nv.constant0._ZN10layer_norm13ln_fwd_kernelINS_13Kernel_traitsIf13__nv_bfloat16fS2_fjLj7168ELj1ELj1ELj4ELj16ENS_18Kernel_traits_baseILj7168EfS2_fS2_fjLj128EEEEELb0ELb1ELb1ELb0EEEvNS_9FwdParamsE --------------------------
	.section	.nv.constant0._ZN10layer_norm13ln_fwd_kernelINS_13Kernel_traitsIf13__nv_bfloat16fS2_fjLj7168ELj1ELj1ELj4ELj16ENS_18Kernel_traits_baseILj7168EfS2_fS2_fjLj128EEEEELb0ELb1ELb1ELb0EEEvNS_9FwdParamsE,"a",@progbits
	.sectionflags	@""
	.align	4
.nv.constant0._ZN10layer_norm13ln_fwd_kernelINS_13Kernel_traitsIf13__nv_bfloat16fS2_fjLj7168ELj1ELj1ELj4ELj16ENS_18Kernel_traits_baseILj7168EfS2_fS2_fjLj128EEEEELb0ELb1ELb1ELb0EEEvNS_9FwdParamsE:
	.zero		1128


//--------------------- .nv.constant0._ZN10layer_norm13ln_fwd_kernelINS_13Kernel_traitsIf13__nv_bfloat16fS2_fjLj7168ELj1ELj1ELj4ELj16ENS_18Kernel_traits_baseILj7168EfS2_fS2_fjLj128EEEEELb0ELb1ELb1ELb1EEEvNS_9FwdParamsE --------------------------
	.section	.nv.constant0._ZN10layer_norm13ln_fwd_kernelINS_13Kernel_traitsIf13__nv_bfloat16fS2_fjLj7168ELj1ELj1ELj4ELj16ENS_18Kernel_traits_baseILj7168EfS2_fS2_fjLj128EEEEELb0ELb1ELb1ELb1EEEvNS_9FwdParamsE,"a",@progbits
	.sectionflags	@""
	.align	4
.nv.constant0._ZN10layer_norm13ln_fwd_kernelINS_13Kernel_traitsIf13__nv_bfloat16fS2_fjLj7168ELj1ELj1ELj4ELj16ENS_18Kernel_traits_baseILj7168EfS2_fS2_fjLj128EEEEELb0ELb1ELb1ELb1EEEvNS_9FwdParamsE:
	.zero		1128


//--------------------- .nv.constant0._ZN10layer_norm13ln_fwd_kernelINS_13Kernel_traitsIf13__nv_bfloat16fS2_fjLj7168ELj1ELj1ELj4ELj16ENS_18Kernel_traits_baseILj7168EfS2_fS2_fjLj128EEEEELb1ELb0ELb0ELb0EEEvNS_9FwdParamsE --------------------------
	.section	.nv.constant0._ZN10layer_norm13ln_fwd_kernelINS_13Kernel_traitsIf13__nv_bfloat16fS2_fjLj7168ELj1ELj1ELj4ELj16ENS_18Kernel_traits_baseILj7168EfS2_fS2_fjLj128EEEEELb1ELb0ELb0ELb0EEEvNS_9FwdParamsE,"a",@progbits
	.sectionflags	@""
	.align	4
.nv.constant0._ZN10layer_norm13ln_fwd_kernelINS_13Kernel_traitsIf13__nv_bfloat16fS2_fjLj7168ELj1ELj1ELj4ELj16ENS_18Kernel_traits_baseILj7168EfS2_fS2_fjLj128EEEEELb1ELb0ELb0ELb0EEEvNS_9FwdParamsE:
	.zero		1128


//--------------------- .nv.constant0._ZN10layer_norm13ln_fwd_kernelINS_13Kernel_traitsIf13__nv_bfloat16fS2_fjLj7168ELj1ELj1ELj4ELj16ENS_18Kernel_traits_baseILj7168EfS2_fS2_fjLj128EEEEELb1ELb0ELb0ELb1EEEvNS_9FwdParamsE --------------------------
	.section	.nv.constant0._ZN10layer_norm13ln_fwd_kernelINS_13Kernel_traitsIf13__nv_bfloat16fS2_fjLj7168ELj1ELj1ELj4ELj16ENS_18Kernel_traits_baseILj7168EfS2_fS2_fjLj128EEEEELb1ELb0ELb0ELb1EEEvNS_9FwdParamsE,"a",@progbits
	.sectionflags	@""
	.align	4
.nv.constant0._ZN10layer_norm13ln_fwd_kernelINS_13Kernel_traitsIf13__nv_bfloat16fS2_fjLj7168ELj1ELj1ELj4ELj16ENS_18Kernel_traits_baseILj7168EfS2_fS2_fjLj128EEEEELb1ELb0ELb0ELb1EEEvNS_9FwdParamsE:
	.zero		1128


//--------------------- .nv.constant0._ZN10layer_norm13ln_fwd_kernelINS_13Kernel_traitsIf13__nv_bfloat16fS2_fjLj7168ELj1ELj1ELj4ELj16ENS_18Kernel_traits_baseILj7168EfS2_fS2_fjLj128EEEEELb1ELb0ELb1ELb0EEEvNS_9FwdParamsE --------------------------
	.section	.nv.constant0._ZN10layer_norm13ln_fwd_kernelINS_13Kernel_traitsIf13__nv_bfloat16fS2_fjLj7168ELj1ELj1ELj4ELj16ENS_18Kernel_traits_baseILj7168EfS2_fS2_fjLj128EEEEELb1ELb0ELb1ELb0EEEvNS_9FwdParamsE,"a",@progbits
	.sectionflags	@""
	.align	4
.nv.constant0._ZN10layer_norm13ln_fwd_kernelINS_13Kernel_traitsIf13__nv_bfloat16fS2_fjLj7168ELj1ELj1ELj4ELj16ENS_18Kernel_traits_baseILj7168EfS2_fS2_fjLj128EEEEELb1ELb0ELb1ELb0EEEvNS_9FwdParamsE:
	.zero		1128


//--------------------- .nv.constant0._ZN10layer_norm13ln_fwd_kernelINS_13Kernel_traitsIf13__nv_bfloat16fS2_fjLj7168ELj1ELj1ELj4ELj16ENS_18Kernel_traits_baseILj7168EfS2_fS2_fjLj128EEEEELb1ELb0ELb1ELb1EEEvNS_9FwdParamsE --------------------------
	.section	.nv.constant0._ZN10layer_norm13ln_fwd_kernelINS_13Kernel_traitsIf13__nv_bfloat16fS2_fjLj7168ELj1ELj1ELj4ELj16ENS_18Kernel_traits_baseILj7168EfS2_fS2_fjLj128EEEEELb1ELb0ELb1ELb1EEEvNS_9FwdParamsE,"a",@progbits
	.sectionflags	@""
	.align	4
.nv.constant0._ZN10layer_norm13ln_fwd_kernelINS_13Kernel_traitsIf13__nv_bfloat16fS2_fjLj7168ELj1ELj1ELj4ELj16ENS_18Kernel_traits_baseILj7168EfS2_fS2_fjLj128EEEEELb1ELb0ELb1ELb1EEEvNS_9FwdParamsE:
	.zero		1128


//--------------------- .nv.constant0._ZN10layer_norm13ln_fwd_kernelINS_13Kernel_traitsIf13__nv_bfloat16fS2_fjLj7168ELj1ELj1ELj4ELj16ENS_18Kernel_traits_baseILj7168EfS2_fS2_fjLj128EEEEELb1ELb1ELb0ELb0EEEvNS_9FwdParamsE --------------------------
	.section	.nv.constant0._ZN10layer_norm13ln_fwd_kernelINS_13Kernel_traitsIf13__nv_bfloat16fS2_fjLj7168ELj1ELj1ELj4ELj16ENS_18Kernel_traits_baseILj7168EfS2_fS2_fjLj128EEEEELb1ELb1ELb0ELb0EEEvNS_9FwdParamsE,"a",@progbits
	.sectionflags	@""
	.align	4
.nv.constant0._ZN10layer_norm13ln_fwd_kernelINS_13Kernel_traitsIf13__nv_bfloat16fS2_fjLj7168ELj1ELj1ELj4ELj16ENS_18Kernel_traits_baseILj7168EfS2_fS2_fjLj128EEEEELb1ELb1ELb0ELb0EEEvNS_9FwdParamsE:
	.zero		1128


//--------------------- .nv.constant0._ZN10layer_norm13ln_fwd_kernelINS_13Kernel_traitsIf13__nv_bfloat16fS2_fjLj7168ELj1ELj1ELj4ELj16ENS_18Kernel_traits_baseILj7168EfS2_fS2_fjLj128EEEEELb1ELb1ELb0ELb1EEEvNS_9FwdParamsE --------------------------
	.section	.nv.constant0._ZN10layer_norm13ln_fwd_kernelINS_13Kernel_traitsIf13__nv_bfloat16fS2_fjLj7168ELj1ELj1ELj4ELj16ENS_18Kernel_traits_baseILj7168EfS2_fS2_fjLj128EEEEELb1ELb1ELb0ELb1EEEvNS_9FwdParamsE,"a",@progbits
	.sectionflags	@""
	.align	4
.nv.constant0._ZN10layer_norm13ln_fwd_kernelINS_13Kernel_traitsIf13__nv_bfloat16fS2_fjLj7168ELj1ELj1ELj4ELj16ENS_18Kernel_traits_baseILj7168EfS2_fS2_fjLj128EEEEELb1ELb1ELb0ELb1EEEvNS_9FwdParamsE:
	.zero		1128


//--------------------- .nv.constant0._ZN10layer_norm13ln_fwd_kernelINS_13Kernel_traitsIf13__nv_bfloat16fS2_fjLj7168ELj1ELj1ELj4ELj16ENS_18Kernel_traits_baseILj7168EfS2_fS2_fjLj128EEEEELb1ELb1ELb1ELb0EEEvNS_9FwdParamsE --------------------------
	.section	.nv.constant0._ZN10layer_norm13ln_fwd_kernelINS_13Kernel_traitsIf13__nv_bfloat16fS2_fjLj7168ELj1ELj1ELj4ELj16ENS_18Kernel_traits_baseILj7168EfS2_fS2_fjLj128EEEEELb1ELb1ELb1ELb0EEEvNS_9FwdParamsE,"a",@progbits
	.sectionflags	@""
	.align	4
.nv.constant0._ZN10layer_norm13ln_fwd_kernelINS_13Kernel_traitsIf13__nv_bfloat16fS2_fjLj7168ELj1ELj1ELj4ELj16ENS_18Kernel_traits_baseILj7168EfS2_fS2_fjLj128EEEEELb1ELb1ELb1ELb0EEEvNS_9FwdParamsE:
	.zero		1128


//--------------------- .nv.constant0._ZN10layer_norm13ln_fwd_kernelINS_13Kernel_traitsIf13__nv_bfloat16fS2_fjLj7168ELj1ELj1ELj4ELj16ENS_18Kernel_traits_baseILj7168EfS2_fS2_fjLj128EEEEELb1ELb1ELb1ELb1EEEvNS_9FwdParamsE --------------------------
	.section	.nv.constant0._ZN10layer_norm13ln_fwd_kernelINS_13Kernel_traitsIf13__nv_bfloat16fS2_fjLj7168ELj1ELj1ELj4ELj16ENS_18Kernel_traits_baseILj7168EfS2_fS2_fjLj128EEEEELb1ELb1ELb1ELb1EEEvNS_9FwdParamsE,"a",@progbits
	.sectionflags	@""
	.align	4
.nv.constant0._ZN10layer_norm13ln_fwd_kernelINS_13Kernel_traitsIf13__nv_bfloat16fS2_fjLj7168ELj1ELj1ELj4ELj16ENS_18Kernel_traits_baseILj7168EfS2_fS2_fjLj128EEEEELb1ELb1ELb1ELb1EEEvNS_9FwdParamsE:
	.zero		1128


//--------------------- .nv.constant0._ZN10layer_norm13ln_fwd_kernelINS_13Kernel_traitsIf6__halfS2_S2_fjLj7168ELj1ELj1ELj4ELj16ENS_18Kernel_traits_baseILj7168EfS2_S2_S2_fjLj128EEEEELb0ELb0ELb0ELb0EEEvNS_9FwdParamsE --------------------------
	.section	.nv.constant0._ZN10layer_norm13ln_fwd_kernelINS_13Kernel_traitsIf6__halfS2_S2_fjLj7168ELj1ELj1ELj4ELj16ENS_18Kernel_traits_baseILj7168EfS2_S2_S2_fjLj128EEEEELb0ELb0ELb0ELb0EEEvNS_9FwdParamsE,"a",@progbits
	.sectionflags	@""
	.align	4
.nv.constant0._ZN10layer_norm13ln_fwd_kernelINS_13Kernel_traitsIf6__halfS2_S2_fjLj7168ELj1ELj1ELj4ELj16ENS_18Kernel_traits_baseILj7168EfS2_S2_S2_fjLj128EEEEELb0ELb0ELb0ELb0EEEvNS_9FwdParamsE:
	.zero		1128


//--------------------- .nv.constant0._ZN10layer_norm13ln_fwd_kernelINS_13Kernel_traitsIf6__halfS2_S2_fjLj7168ELj1ELj1ELj4ELj16ENS_18Kernel_traits_baseILj7168EfS2_S2_S2_fjLj128EEEEELb0ELb0ELb0ELb1EEEvNS_9FwdParamsE --------------------------
	.section	.nv.constant0._ZN10layer_norm13ln_fwd_kernelINS_13Kernel_traitsIf6__halfS2_S2_fjLj7168ELj1ELj1ELj4ELj16ENS_18Kernel_traits_baseILj7168EfS2_S2_S2_fjLj128EEEEELb0ELb0ELb0ELb1EEEvNS_9FwdParamsE,"a",@progbits
	.sectionflags	@""
	.align	4
.nv.constant0._ZN10layer_norm13ln_fwd_kernelINS_13Kernel_traitsIf6__halfS2_S2_fjLj7168ELj1ELj1ELj4ELj16ENS_18Kernel_traits_baseILj7168EfS2_S2_S2_fjLj128EEEEELb0ELb0ELb0ELb1EEEvNS_9FwdParamsE:
	.zero		1128


//--------------------- .nv.constant0._ZN10layer_norm13ln_fwd_kernelINS_13Kernel_traitsIf6__halfS2_S2_fjLj7168ELj1ELj1ELj4ELj16ENS_18Kernel_traits_baseILj7168EfS2_S2_S2_fjLj128EEEEELb0ELb0ELb1ELb0EEEvNS_9FwdParamsE --------------------------
	.section	.nv.constant0._ZN10layer_norm13ln_fwd_kernelINS_13Kernel_traitsIf6__halfS2_S2_fjLj7168ELj1ELj1ELj4ELj16ENS_18Kernel_traits_baseILj7168EfS2_S2_S2_fjLj128EEEEELb0ELb0ELb1ELb0EEEvNS_9FwdParamsE,"a",@progbits
	.sectionflags	@""
	.align	4
.nv.constant0._ZN10layer_norm13ln_fwd_kernelINS_13Kernel_traitsIf6__halfS2_S2_fjLj7168ELj1ELj1ELj4ELj16ENS_18Kernel_traits_baseILj7168EfS2_S2_S2_fjLj128EEEEELb0ELb0ELb1ELb0EEEvNS_9FwdParamsE:
	.zero		1128


//--------------------- .nv.constant0._ZN10layer_norm13ln_fwd_kernelINS_13Kernel_traitsIf6__halfS2_S2_fjLj7168ELj1ELj1ELj4ELj16ENS_18Kernel_traits_baseILj7168EfS2_S2_S2_fjLj128EEEEELb0ELb0ELb1ELb1EEEvNS_9FwdParamsE --------------------------
	.section	.nv.constant0._ZN10layer_norm13ln_fwd_kernelINS_13Kernel_traitsIf6__halfS2_S2_fjLj7168ELj1ELj1ELj4ELj16ENS_18Kernel_traits_baseILj7168EfS2_S2_S2_fjLj128EEEEELb0ELb0ELb1ELb1EEEvNS_9FwdParamsE,"a",@progbits
	.sectionflags	@""
	.align	4
.nv.constant0._ZN10layer_norm13ln_fwd_kernelINS_13Kernel_traitsIf6__halfS2_S2_fjLj7168ELj1ELj1ELj4ELj16ENS_18Kernel_traits_baseILj7168EfS2_S2_S2_fjLj128EEEEELb0ELb0ELb1ELb1EEEvNS_9FwdParamsE:
	.zero		1128


//--------------------- .nv.constant0._ZN10layer_norm13ln_fwd_kernelINS_13Kernel_traitsIf6__halfS2_S2_fjLj7168ELj1ELj1ELj4ELj16ENS_18Kernel_traits_baseILj7168EfS2_S2_S2_fjLj128EEEEELb0ELb1ELb0ELb0EEEvNS_9FwdParamsE --------------------------
	.section	.nv.constant0._ZN10layer_norm13ln_fwd_kernelINS_13Kernel_traitsIf6__halfS2_S2_fjLj7168ELj1ELj1ELj4ELj16ENS_18Kernel_traits_baseILj7168EfS2_S2_S2_fjLj128EEEEELb0ELb1ELb0ELb0EEEvNS_9FwdParamsE,"a",@progbits
	.sectionflags	@""
	.align	4
.nv.constant0._ZN10layer_norm13ln_fwd_kernelINS_13Kernel_traitsIf6__halfS2_S2_fjLj7168ELj1ELj1ELj4ELj16ENS_18Kernel_traits_baseILj7168EfS2_S2_S2_fjLj128EEEEELb0ELb1ELb0ELb0EEEvNS_9FwdParamsE:
	.zero		1128


//--------------------- .nv.constant0._ZN10layer_norm13ln_fwd_kernelINS_13Kernel_traitsIf6__halfS2_S2_fjLj7168ELj1ELj1ELj4ELj16ENS_18Kernel_traits_baseILj7168EfS2_S2_S2_fjLj128EEEEELb0ELb1ELb0ELb1EEEvNS_9FwdParamsE --------------------------
	.section	.nv.constant0._ZN10layer_norm13ln_fwd_kernelINS_13Kernel_traitsIf6__halfS2_S2_fjLj7168ELj1ELj1ELj4ELj16ENS_18Kernel_traits_baseILj7168EfS2_S2_S2_fjLj128EEEEELb0ELb1ELb0ELb1EEEvNS_9FwdParamsE,"a",@progbits
	.sectionflags	@""
	.align	4
.nv.constant0._ZN10layer_norm13ln_fwd_kernelINS_13Kernel_traitsIf6__halfS2_S2_fjLj7168ELj1ELj1ELj4ELj16ENS_18Kernel_traits_baseILj7168EfS2_S2_S2_fjLj128EEEEELb0ELb1ELb0ELb1EEEvNS_9FwdParamsE:
	.zero		1128


//--------------------- .nv.constant0._ZN10layer_norm13ln_fwd_kernelINS_13Kernel_traitsIf6__halfS2_S2_fjLj7168ELj1ELj1ELj4ELj16ENS_18Kernel_traits_baseILj7168EfS2_S2_S2_fjLj128EEEEELb0ELb1ELb1ELb0EEEvNS_9FwdParamsE --------------------------
	.section	.nv.constant0._ZN10layer_norm13ln_fwd_kernelINS_13Kernel_traitsIf6__halfS2_S2_fjLj7168ELj1ELj1ELj4ELj16ENS_18Kernel_traits_baseILj7168EfS2_S2_S2_fjLj128EEEEELb0ELb1ELb1ELb0EEEvNS_9FwdParamsE,"a",@progbits
	.sectionflags	@""
	.align	4
.nv.constant0._ZN10layer_norm13ln_fwd_kernelINS_13Kernel_traitsIf6__halfS2_S2_fjLj7168ELj1ELj1ELj4ELj16ENS_18Kernel_traits_baseILj7168EfS2_S2_S2_fjLj128EEEEELb0ELb1ELb1ELb0EEEvNS_9FwdParamsE:
	.zero		1128


//--------------------- .nv.constant0._ZN10layer_norm13ln_fwd_kernelINS_13Kernel_traitsIf6__halfS2_S2_fjLj7168ELj1ELj1ELj4ELj16ENS_18Kernel_traits_baseILj7168EfS2_S2_S2_fjLj128EEEEELb0ELb1ELb1ELb1EEEvNS_9FwdParamsE --------------------------
	.section	.nv.constant0._ZN10layer_norm13ln_fwd_kernelINS_13Kernel_traitsIf6__halfS2_S2_fjLj7168ELj1ELj1ELj4ELj16ENS_18Kernel_traits_baseILj7168EfS2_S2_S2_fjLj128EEEEELb0ELb1ELb1ELb1EEEvNS_9FwdParamsE,"a",@progbits
	.sectionflags	@""
	.align	4
.nv.constant0._ZN10layer_norm13ln_fwd_kernelINS_13Kernel_traitsIf6__halfS2_S2_fjLj7168ELj1ELj1ELj4ELj16ENS_18Kernel_traits_baseILj7168EfS2_S2_S2_fjLj128EEEEELb0ELb1ELb1ELb1EEEvNS_9FwdParamsE:
	.zero		1128


//--------------------- .nv.constant0._ZN10layer_norm13ln_fwd_kernelINS_13Kernel_traitsIf6__halfS2_S2_fjLj7168ELj1ELj1ELj4ELj16ENS_18Kernel_traits_baseILj7168EfS2_S2_S2_fjLj128EEEEELb1ELb0ELb0ELb0EEEvNS_9FwdParamsE --------------------------
	.section	.nv.constant0._ZN10layer_norm13ln_fwd_kernelINS_13Kernel_traitsIf6__halfS2_S2_fjLj7168ELj1ELj1ELj4ELj16ENS_18Kernel_traits_baseILj7168EfS2_S2_S2_fjLj128EEEEELb1ELb0ELb0ELb0EEEvNS_9FwdParamsE,"a",@progbits
	.sectionflags	@""
	.align	4
.nv.constant0._ZN10layer_norm13ln_fwd_kernelINS_13Kernel_traitsIf6__halfS2_S2_fjLj7168ELj1ELj1ELj4ELj16ENS_18Kernel_traits_baseILj7168EfS2_S2_S2_fjLj128EEEEELb1ELb0ELb0ELb0EEEvNS_9FwdParamsE:
	.zero		1128


//--------------------- .nv.constant0._ZN10layer_norm13ln_fwd_kernelINS_13Kernel_traitsIf6__halfS2_S2_fjLj7168ELj1ELj1ELj4ELj16ENS_18Kernel_traits_baseILj7168EfS2_S2_S2_fjLj128EEEEELb1ELb0ELb0ELb1EEEvNS_9FwdParamsE --------------------------
	.section	.nv.constant0._ZN10layer_norm13ln_fwd_kernelINS_13Kernel_traitsIf6__halfS2_S2_fjLj7168ELj1ELj1ELj4ELj16ENS_18Kernel_traits_baseILj7168EfS2_S2_S2_fjLj128EEEEELb1ELb0ELb0ELb1EEEvNS_9FwdParamsE,"a",@progbits
	.sectionflags	@""
	.align	4
.nv.constant0._ZN10layer_norm13ln_fwd_kernelINS_13Kernel_traitsIf6__halfS2_S2_fjLj7168ELj1ELj1ELj4ELj16ENS_18Kernel_traits_baseILj7168EfS2_S2_S2_fjLj128EEEEELb1ELb0ELb0ELb1EEEvNS_9FwdParamsE:
	.zero		1128


//--------------------- .nv.constant0._ZN10layer_norm13ln_fwd_kernelINS_13Kernel_traitsIf6__halfS2_S2_fjLj7168ELj1ELj1ELj4ELj16ENS_18Kernel_traits_baseILj7168EfS2_S2_S2_fjLj128EEEEELb1ELb0ELb1ELb0EEEvNS_9FwdParamsE --------------------------
	.section	.nv.constant0._ZN10layer_norm13ln_fwd_kernelINS_13Kernel_traitsIf6__halfS2_S2_fjLj7168ELj1ELj1ELj4ELj16ENS_18Kernel_traits_baseILj7168EfS2_S2_S2_fjLj128EEEEELb1ELb0ELb1ELb0EEEvNS_9FwdParamsE,"a",@progbits
	.sectionflags	@""
	.align	4
.nv.constant0._ZN10layer_norm13ln_fwd_kernelINS_13Kernel_traitsIf6__halfS2_S2_fjLj7168ELj1ELj1ELj4ELj16ENS_18Kernel_traits_baseILj7168EfS2_S2_S2_fjLj128EEEEELb1ELb0ELb1ELb0EEEvNS_9FwdParamsE:
	.zero		1128


//--------------------- .nv.constant0._ZN10layer_norm13ln_fwd_kernelINS_13Kernel_traitsIf6__halfS2_S2_fjLj7168ELj1ELj1ELj4ELj16ENS_18Kernel_traits_baseILj7168EfS2_S2_S2_fjLj128EEEEELb1ELb0ELb1ELb1EEEvNS_9FwdParamsE --------------------------
	.section	.nv.constant0._ZN10layer_norm13ln_fwd_kernelINS_13Kernel_traitsIf6__halfS2_S2_fjLj7168ELj1ELj1ELj4ELj16ENS_18Kernel_traits_baseILj7168EfS2_S2_S2_fjLj128EEEEELb1ELb0ELb1ELb1EEEvNS_9FwdParamsE,"a",@progbits
	.sectionflags	@""
	.align	4
.nv.constant0._ZN10layer_norm13ln_fwd_kernelINS_13Kernel_traitsIf6__halfS2_S2_fjLj7168ELj1ELj1ELj4ELj16ENS_18Kernel_traits_baseILj7168EfS2_S2_S2_fjLj128EEEEELb1ELb0ELb1ELb1EEEvNS_9FwdParamsE:
	.zero		1128


//--------------------- .nv.constant0._ZN10layer_norm13ln_fwd_kernelINS_13Kernel_traitsIf6__halfS2_S2_fjLj7168ELj1ELj1ELj4ELj16ENS_18Kernel_traits_baseILj7168EfS2_S2_S2_fjLj128EEEEELb1ELb1ELb0ELb0EEEvNS_9FwdParamsE --------------------------
	.section	.nv.constant0._ZN10layer_norm13ln_fwd_kernelINS_13Kernel_traitsIf6__halfS2_S2_fjLj7168ELj1ELj1ELj4ELj16ENS_18Kernel_traits_baseILj7168EfS2_S2_S2_fjLj128EEEEELb1ELb1ELb0ELb0EEEvNS_9FwdParamsE,"a",@progbits
	.sectionflags	@""
	.align	4
.nv.constant0._ZN10layer_norm13ln_fwd_kernelINS_13Kernel_traitsIf6__halfS2_S2_fjLj7168ELj1ELj1ELj4ELj16ENS_18Kernel_traits_baseILj7168EfS2_S2_S2_fjLj128EEEEELb1ELb1ELb0ELb0EEEvNS_9FwdParamsE:
	.zero		1128


//--------------------- .nv.constant0._ZN10layer_norm13ln_fwd_kernelINS_13Kernel_traitsIf6__halfS2_S2_fjLj7168ELj1ELj1ELj4ELj16ENS_18Kernel_traits_baseILj7168EfS2_S2_S2_fjLj128EEEEELb1ELb1ELb0ELb1EEEvNS_9FwdParamsE --------------------------
	.section	.nv.constant0._ZN10layer_norm13ln_fwd_kernelINS_13Kernel_traitsIf6__halfS2_S2_fjLj7168ELj1ELj1ELj4ELj16ENS_18Kernel_traits_baseILj7168EfS2_S2_S2_fjLj128EEEEELb1ELb1ELb0ELb1EEEvNS_9FwdParamsE,"a",@progbits
	.sectionflags	@""
	.align	4
.nv.constant0._ZN10layer_norm13ln_fwd_kernelINS_13Kernel_traitsIf6__halfS2_S2_fjLj7168ELj1ELj1ELj4ELj16ENS_18Kernel_traits_baseILj7168EfS2_S2_S2_fjLj128EEEEELb1ELb1ELb0ELb1EEEvNS_9FwdParamsE:
	.zero		1128


//--------------------- .nv.constant0._ZN10layer_norm13ln_fwd_kernelINS_13Kernel_traitsIf6__halfS2_S2_fjLj7168ELj1ELj1ELj4ELj16ENS_18Kernel_traits_baseILj7168EfS2_S2_S2_fjLj128EEEEELb1ELb1ELb1ELb0EEEvNS_9FwdParamsE --------------------------
	.section	.nv.constant0._ZN10layer_norm13ln_fwd_kernelINS_13Kernel_traitsIf6__halfS2_S2_fjLj7168ELj1ELj1ELj4ELj16ENS_18Kernel_traits_baseILj7168EfS2_S2_S2_fjLj128EEEEELb1ELb1ELb1ELb0EEEvNS_9FwdParamsE,"a",@progbits
	.sectionflags	@""
	.align	4
.nv.constant0._ZN10layer_norm13ln_fwd_kernelINS_13Kernel_traitsIf6__halfS2_S2_fjLj7168ELj1ELj1ELj4ELj16ENS_18Kernel_traits_baseILj7168EfS2_S2_S2_fjLj128EEEEELb1ELb1ELb1ELb0EEEvNS_9FwdParamsE:
	.zero		1128


//--------------------- .nv.constant0._ZN10layer_norm13ln_fwd_kernelINS_13Kernel_traitsIf6__halfS2_S2_fjLj7168ELj1ELj1ELj4ELj16ENS_18Kernel_traits_baseILj7168EfS2_S2_S2_fjLj128EEEEELb1ELb1ELb1ELb1EEEvNS_9FwdParamsE --------------------------
	.section	.nv.constant0._ZN10layer_norm13ln_fwd_kernelINS_13Kernel_traitsIf6__halfS2_S2_fjLj7168ELj1ELj1ELj4ELj16ENS_18Kernel_traits_baseILj7168EfS2_S2_S2_fjLj128EEEEELb1ELb1ELb1ELb1EEEvNS_9FwdParamsE,"a",@progbits
	.sectionflags	@""
	.align	4
.nv.constant0._ZN10layer_norm13ln_fwd_kernelINS_13Kernel_traitsIf6__halfS2_S2_fjLj7168ELj1ELj1ELj4ELj16ENS_18Kernel_traits_baseILj7168EfS2_S2_S2_fjLj128EEEEELb1ELb1ELb1ELb1EEEvNS_9FwdParamsE:
	.zero		1128


//--------------------- .nv.constant0._ZN10layer_norm13ln_fwd_kernelINS_13Kernel_traitsI6__halfS2_fS2_fjLj7168ELj1ELj1ELj4ELj16ENS_18Kernel_traits_baseILj7168ES2_S2_fS2_fjLj128EEEEELb0ELb0ELb0ELb0EEEvNS_9FwdParamsE --------------------------
	.section	.nv.constant0._ZN10layer_norm13ln_fwd_kernelINS_13Kernel_traitsI6__halfS2_fS2_fjLj7168ELj1ELj1ELj4ELj16ENS_18Kernel_traits_baseILj7168ES2_S2_fS2_fjLj128EEEEELb0ELb0ELb0ELb0EEEvNS_9FwdParamsE,"a",@progbits
	.sectionflags	@""
	.align	4
.nv.constant0._ZN10layer_norm13ln_fwd_kernelINS_13Kernel_traitsI6__halfS2_fS2_fjLj7168ELj1ELj1ELj4ELj16ENS_18Kernel_traits_baseILj7168ES2_S2_fS2_fjLj128EEEEELb0ELb0ELb0ELb0EEEvNS_9FwdParamsE:
	.zero		1128


//--------------------- .nv.constant0._ZN10layer_norm13ln_fwd_kernelINS_13Kernel_traitsI6__halfS2_fS2_fjLj7168ELj1ELj1ELj4ELj16ENS_18Kernel_traits_baseILj7168ES2_S2_fS2_fjLj128EEEEELb0ELb0ELb0ELb1EEEvNS_9FwdParamsE --------------------------
	.section	.nv.constant0._ZN10layer_norm13ln_fwd_kernelINS_13Kernel_traitsI6__halfS2_fS2_fjLj7168ELj1ELj1ELj4ELj16ENS_18Kernel_traits_baseILj7168ES2_S2_fS2_fjLj128EEEEELb0ELb0ELb0ELb1EEEvNS_9FwdParamsE,"a",@progbits
	.sectionflags	@""
	.align	4
.nv.constant0._ZN10layer_norm13ln_fwd_kernelINS_13Kernel_traitsI6__halfS2_fS2_fjLj7168ELj1ELj1ELj4ELj16ENS_18Kernel_traits_baseILj7168ES2_S2_fS2_fjLj128EEEEELb0ELb0ELb0ELb1EEEvNS_9FwdParamsE:
	.zero		1128


//--------------------- .nv.constant0._ZN10layer_norm13ln_fwd_kernelINS_13Kernel_traitsI6__halfS2_fS2_fjLj7168ELj1ELj1ELj4ELj16ENS_18Kernel_traits_baseILj7168ES2_S2_fS2_fjLj128EEEEELb0ELb0ELb1ELb0EEEvNS_9FwdParamsE --------------------------
	.section	.nv.constant0._ZN10layer_norm13ln_fwd_kernelINS_13Kernel_traitsI6__halfS2_fS2_fjLj7168ELj1ELj1ELj4ELj16ENS_18Kernel_traits_baseILj7168ES2_S2_fS2_fjLj128EEEEELb0ELb0ELb1ELb0EEEvNS_9FwdParamsE,"a",@progbits
	.sectionflags	@""
	.align	4
.nv.constant0._ZN10layer_norm13ln_fwd_kernelINS_13Kernel_traitsI6__halfS2_fS2_fjLj7168ELj1ELj1ELj4ELj16ENS_18Kernel_traits_baseILj7168ES2_S2_fS2_fjLj128EEEEELb0ELb0ELb1ELb0EEEvNS_9FwdParamsE:
	.zero		1128


//--------------------- .nv.constant0._ZN10layer_norm13ln_fwd_kernelINS_13Kernel_traitsI6__halfS2_fS2_fjLj7168ELj1ELj1ELj4ELj16ENS_18Kernel_traits_baseILj7168ES2_S2_fS2_fjLj128EEEEELb0ELb0ELb1ELb1EEEvNS_9FwdParamsE --------------------------
	.section	.nv.constant0._ZN10layer_norm13ln_fwd_kernelINS_13Kernel_traitsI6__halfS2_fS2_fjLj7168ELj1ELj1ELj4ELj16ENS_18Kernel_traits_baseILj7168ES2_S2_fS2_fjLj128EEEEELb0ELb0ELb1ELb1EEEvNS_9FwdParamsE,"a",@progbits
	.sectionflags	@""
	.align	4
.nv.constant0._ZN10layer_norm13ln_fwd_kernelINS_13Kernel_traitsI6__halfS2_fS2_fjLj7168ELj1ELj1ELj4ELj16ENS_18Kernel_traits_baseILj7168ES2_S2_fS2_fjLj128EEEEELb0ELb0ELb1ELb1EEEvNS_9FwdParamsE:
	.zero		1128


//--------------------- .nv.constant0._ZN10layer_norm13ln_fwd_kernelINS_13Kernel_traitsI6__halfS2_fS2_fjLj7168ELj1ELj1ELj4ELj16ENS_18Kernel_traits_baseILj7168ES2_S2_fS2_fjLj128EEEEELb0ELb1ELb0ELb0EEEvNS_9FwdParamsE --------------------------
	.section	.nv.constant0._ZN10layer_norm13ln_fwd_kernelINS_13Kernel_traitsI6__halfS2_fS2_fjLj7168ELj1ELj1ELj4ELj16ENS_18Kernel_traits_baseILj7168ES2_S2_fS2_fjLj128EEEEELb0ELb1ELb0ELb0EEEvNS_9FwdParamsE,"a",@progbits
	.sectionflags	@""
	.align	4
.nv.constant0._ZN10layer_norm13ln_fwd_kernelINS_13Kernel_traitsI6__halfS2_fS2_fjLj7168ELj1ELj1ELj4ELj16ENS_18Kernel_traits_baseILj7168ES2_S2_fS2_fjLj128EEEEELb0ELb1ELb0ELb0EEEvNS_9FwdParamsE:
	.zero		1128


//--------------------- .nv.constant0._ZN10layer_norm13ln_fwd_kernelINS_13Kernel_traitsI6__halfS2_fS2_fjLj7168ELj1ELj1ELj4ELj16ENS_18Kernel_traits_baseILj7168ES2_S2_fS2_fjLj128EEEEELb0ELb1ELb0ELb1EEEvNS_9FwdParamsE --------------------------
	.section	.nv.constant0._ZN10layer_norm13ln_fwd_kernelINS_13Kernel_traitsI6__halfS2_fS2_fjLj7168ELj1ELj1ELj4ELj16ENS_18Kernel_traits_baseILj7168ES2_S2_fS2_fjLj128EEEEELb0ELb1ELb0ELb1EEEvNS_9FwdParamsE,"a",@progbits
	.sectionflags	@""
	.align	4
.nv.constant0._ZN10layer_norm13ln_fwd_kernelINS_13Kernel_traitsI6__halfS2_fS2_fjLj7168ELj1ELj1ELj4ELj16ENS_18Kernel_traits_baseILj7168ES2_S2_fS2_fjLj128EEEEELb0ELb1ELb0ELb1EEEvNS_9FwdParamsE:
	.zero		1128


//--------------------- .nv.constant0._ZN10layer_norm13ln_fwd_kernelINS_13Kernel_traitsI6__halfS2_fS2_fjLj7168ELj1ELj1ELj4ELj16ENS_18Kernel_traits_baseILj7168ES2_S2_fS2_fjLj128EEEEELb0ELb1ELb1ELb0EEEvNS_9FwdParamsE --------------------------
	.section	.nv.constant0._ZN10layer_norm13ln_fwd_kernelINS_13Kernel_traitsI6__halfS2_fS2_fjLj7168ELj1ELj1ELj4ELj16ENS_18Kernel_traits_baseILj7168ES2_S2_fS2_fjLj128EEEEELb0ELb1ELb1ELb0EEEvNS_9FwdParamsE,"a",@progbits
	.sectionflags	@""
	.align	4
.nv.constant0._ZN10layer_norm13ln_fwd_kernelINS_13Kernel_traitsI6__halfS2_fS2_fjLj7168ELj1ELj1ELj4ELj16ENS_18Kernel_traits_baseILj7168ES2_S2_fS2_fjLj128EEEEELb0ELb1ELb1ELb0EEEvNS_9FwdParamsE:
	.zero		1128


//--------------------- .nv.constant0._ZN10layer_norm13ln_fwd_kernelINS_13Kernel_traitsI6__halfS2_fS2_fjLj7168ELj1ELj1ELj4ELj16ENS_18Kernel_traits_baseILj7168ES2_S2_fS2_fjLj128EEEEELb0ELb1ELb1ELb1EEEvNS_9FwdParamsE --------------------------
	.section	.nv.constant0._ZN10layer_norm13ln_fwd_kernelINS_13Kernel_traitsI6__halfS2_fS2_fjLj7168ELj1ELj1ELj4ELj16ENS_18Kernel_traits_baseILj7168ES2_S2_fS2_fjLj128EEEEELb0ELb1ELb1ELb1EEEvNS_9FwdParamsE,"a",@progbits
	.sectionflags	@""
	.align	4
.nv.constant0._ZN10layer_norm13ln_fwd_kernelINS_13Kernel_traitsI6__halfS2_fS2_fjLj7168ELj1ELj1ELj4ELj16ENS_18Kernel_traits_baseILj7168ES2_S2_fS2_fjLj128EEEEELb0ELb1ELb1ELb1EEEvNS_9FwdParamsE:
	.zero		1128


//--------------------- .nv.constant0._ZN10layer_norm13ln_fwd_kernelINS_13Kernel_traitsI6__halfS2_fS2_fjLj7168ELj1ELj1ELj4ELj16ENS_18Kernel_traits_baseILj7168ES2_S2_fS2_fjLj128EEEEELb1ELb0ELb0ELb0EEEvNS_9FwdParamsE --------------------------
	.section	.nv.constant0._ZN10layer_norm13ln_fwd_kernelINS_13Kernel_traitsI6__halfS2_fS2_fjLj7168ELj1ELj1ELj4ELj16ENS_18Kernel_traits_baseILj7168ES2_S2_fS2_fjLj128EEEEELb1ELb0ELb0ELb0EEEvNS_9FwdParamsE,"a",@progbits
	.sectionflags	@""
	.align	4
.nv.constant0._ZN10layer_norm13ln_fwd_kernelINS_13Kernel_traitsI6__halfS2_fS2_fjLj7168ELj1ELj1ELj4ELj16ENS_18Kernel_traits_baseILj7168ES2_S2_fS2_fjLj128EEEEELb1ELb0ELb0ELb0EEEvNS_9FwdParamsE:
	.zero		1128


//--------------------- .nv.constant0._ZN10layer_norm13ln_fwd_kernelINS_13Kernel_traitsI6__halfS2_fS2_fjLj7168ELj1ELj1ELj4ELj16ENS_18Kernel_traits_baseILj7168ES2_S2_fS2_fjLj128EEEEELb1ELb0ELb0ELb1EEEvNS_9FwdParamsE --------------------------
	.section	.nv.constant0._ZN10layer_norm13ln_fwd_kernelINS_13Kernel_traitsI6__halfS2_fS2_fjLj7168ELj1ELj1ELj4ELj16ENS_18Kernel_traits_baseILj7168ES2_S2_fS2_fjLj128EEEEELb1ELb0ELb0ELb1EEEvNS_9FwdParamsE,"a",@progbits
	.sectionflags	@""
	.align	4
.nv.constant0._ZN10layer_norm13ln_fwd_kernelINS_13Kernel_traitsI6__halfS2_fS2_fjLj7168ELj1ELj1ELj4ELj16ENS_18Kernel_traits_baseILj7168ES2_S2_fS2_fjLj128EEEEELb1ELb0ELb0ELb1EEEvNS_9FwdParamsE:
	.zero		1128


//--------------------- .nv.constant0._ZN10layer_norm13ln_fwd_kernelINS_13Kernel_traitsI6__halfS2_fS2_fjLj7168ELj1ELj1ELj4ELj16ENS_18Kernel_traits_baseILj7168ES2_S2_fS2_fjLj128EEEEELb1ELb0ELb1ELb0EEEvNS_9FwdParamsE --------------------------
	.section	.nv.constant0._ZN10layer_norm13ln_fwd_kernelINS_13Kernel_traitsI6__halfS2_fS2_fjLj7168ELj1ELj1ELj4ELj16ENS_18Kernel_traits_baseILj7168ES2_S2_fS2_fjLj128EEEEELb1ELb0ELb1ELb0EEEvNS_9FwdParamsE,"a",@progbits
	.sectionflags	@""
	.align	4
.nv.constant0._ZN10layer_norm13ln_fwd_kernelINS_13Kernel_traitsI6__halfS2_fS2_fjLj7168ELj1ELj1ELj4ELj16ENS_18Kernel_traits_baseILj7168ES2_S2_fS2_fjLj128EEEEELb1ELb0ELb1ELb0EEEvNS_9FwdParamsE:
	.zero		1128


//--------------------- .nv.constant0._ZN10layer_norm13ln_fwd_kernelINS_13Kernel_traitsI6__halfS2_fS2_fjLj7168ELj1ELj1ELj4ELj16ENS_18Kernel_traits_baseILj7168ES2_S2_fS2_fjLj128EEEEELb1ELb0ELb1ELb1EEEvNS_9FwdParamsE --------------------------
	.section	.nv.constant0._ZN10layer_norm13ln_fwd_kernelINS_13Kernel_traitsI6__halfS2_fS2_fjLj7168ELj1ELj1ELj4ELj16ENS_18Kernel_traits_baseILj7168ES2_S2_fS2_fjLj128EEEEELb1ELb0ELb1ELb1EEEvNS_9FwdParamsE,"a",@progbits
	.sectionflags	@""
	.align	4
.nv.constant0._ZN10layer_norm13ln_fwd_kernelINS_13Kernel_traitsI6__halfS2_fS2_fjLj7168ELj1ELj1ELj4ELj16ENS_18Kernel_traits_baseILj7168ES2_S2_fS2_fjLj128EEEEELb1ELb0ELb1ELb1EEEvNS_9FwdParamsE:
	.zero		1128


//--------------------- .nv.constant0._ZN10layer_norm13ln_fwd_kernelINS_13Kernel_traitsI6__halfS2_fS2_fjLj7168ELj1ELj1ELj4ELj16ENS_18Kernel_traits_baseILj7168ES2_S2_fS2_fjLj128EEEEELb1ELb1ELb0ELb0EEEvNS_9FwdParamsE --------------------------
	.section	.nv.constant0._ZN10layer_norm13ln_fwd_kernelINS_13Kernel_traitsI6__halfS2_fS2_fjLj7168ELj1ELj1ELj4ELj16ENS_18Kernel_traits_baseILj7168ES2_S2_fS2_fjLj128EEEEELb1ELb1ELb0ELb0EEEvNS_9FwdParamsE,"a",@progbits
	.sectionflags	@""
	.align	4
.nv.constant0._ZN10layer_norm13ln_fwd_kernelINS_13Kernel_traitsI6__halfS2_fS2_fjLj7168ELj1ELj1ELj4ELj16ENS_18Kernel_traits_baseILj7168ES2_S2_fS2_fjLj128EEEEELb1ELb1ELb0ELb0EEEvNS_9FwdParamsE:
	.zero		1128


//--------------------- .nv.constant0._ZN10layer_norm13ln_fwd_kernelINS_13Kernel_traitsI6__halfS2_fS2_fjLj7168ELj1ELj1ELj4ELj16ENS_18Kernel_traits_baseILj7168ES2_S2_fS2_fjLj128EEEEELb1ELb1ELb0ELb1EEEvNS_9FwdParamsE --------------------------
	.section	.nv.constant0._ZN10layer_norm13ln_fwd_kernelINS_13Kernel_traitsI6__halfS2_fS2_fjLj7168ELj1ELj1ELj4ELj16ENS_18Kernel_traits_baseILj7168ES2_S2_fS2_fjLj128EEEEELb1ELb1ELb0ELb1EEEvNS_9FwdParamsE,"a",@progbits
	.sectionflags	@""
	.align	4
.nv.constant0._ZN10layer_norm13ln_fwd_kernelINS_13Kernel_traitsI6__halfS2_fS2_fjLj7168ELj1ELj1ELj4ELj16ENS_18Kernel_traits_baseILj7168ES2_S2_fS2_fjLj128EEEEELb1ELb1ELb0ELb1EEEvNS_9FwdParamsE:
	.zero		1128


//--------------------- .nv.constant0._ZN10layer_norm13ln_fwd_kernelINS_13Kernel_traitsI6__halfS2_fS2_fjLj7168ELj1ELj1ELj4ELj16ENS_18Kernel_traits_baseILj7168ES2_S2_fS2_fjLj128EEEEELb1ELb1ELb1ELb0EEEvNS_9FwdParamsE --------------------------
	.section	.nv.constant0._ZN10layer_norm13ln_fwd_kernelINS_13Kernel_traitsI6__halfS2_fS2_fjLj7168ELj1ELj1ELj4ELj16ENS_18Kernel_traits_baseILj7168ES2_S2_fS2_fjLj128EEEEELb1ELb1ELb1ELb0EEEvNS_9FwdParamsE,"a",@progbits
	.sectionflags	@""
	.align	4
.nv.constant0._ZN10layer_norm13ln_fwd_kernelINS_13Kernel_traitsI6__halfS2_fS2_fjLj7168ELj1ELj1ELj4ELj16ENS_18Kernel_traits_baseILj7168ES2_S2_fS2_fjLj128EEEEELb1ELb1ELb1ELb0EEEvNS_9FwdParamsE:
	.zero		1128


//--------------------- .nv.constant0._ZN10layer_norm13ln_fwd_kernelINS_13Kernel_traitsI6__halfS2_fS2_fjLj7168ELj1ELj1ELj4ELj16ENS_18Kernel_traits_baseILj7168ES2_S2_fS2_fjLj128EEEEELb1ELb1ELb1ELb1EEEvNS_9FwdParamsE --------------------------
	.section	.nv.constant0._ZN10layer_norm13ln_fwd_kernelINS_13Kernel_traitsI6__halfS2_fS2_fjLj7168ELj1ELj1ELj4ELj16ENS_18Kernel_traits_baseILj7168ES2_S2_fS2_fjLj128EEEEELb1ELb1ELb1ELb1EEEvNS_9FwdParamsE,"a",@progbits
	.sectionflags	@""
	.align	4
.nv.constant0._ZN10layer_norm13ln_fwd_kernelINS_13Kernel_traitsI6__halfS2_fS2_fjLj7168ELj1ELj1ELj4ELj16ENS_18Kernel_traits_baseILj7168ES2_S2_fS2_fjLj128EEEEELb1ELb1ELb1ELb1EEEvNS_9FwdParamsE:
	.zero		1128


//--------------------- .nv.constant0._ZN10layer_norm13ln_fwd_kernelINS_13Kernel_traitsIf6__halffS2_fjLj7168ELj1ELj1ELj4ELj16ENS_18Kernel_traits_baseILj7168EfS2_fS2_fjLj128EEEEELb0ELb0ELb0ELb0EEEvNS_9FwdParamsE --------------------------
	.section	.nv.constant0._ZN10layer_norm13ln_fwd_kernelINS_13Kernel_traitsIf6__halffS2_fjLj7168ELj1ELj1ELj4ELj16ENS_18Kernel_traits_baseILj7168EfS2_fS2_fjLj128EEEEELb0ELb0ELb0ELb0EEEvNS_9FwdParamsE,"a",@progbits
	.sectionflags	@""
	.align	4
.nv.constant0._ZN10layer_norm13ln_fwd_kernelINS_13Kernel_traitsIf6__halffS2_fjLj7168ELj1ELj1ELj4ELj16ENS_18Kernel_traits_baseILj7168EfS2_fS2_fjLj128EEEEELb0ELb0ELb0ELb0EEEvNS_9FwdParamsE:
	.zero		1128


//--------------------- .nv.constant0._ZN10layer_norm13ln_fwd_kernelINS_13Kernel_traitsIf6__halffS2_fjLj7168ELj1ELj1ELj4ELj16ENS_18Kernel_traits_baseILj7168EfS2_fS2_fjLj128EEEEELb0ELb0ELb0ELb1EEEvNS_9FwdParamsE --------------------------
	.section	.nv.constant0._ZN10layer_norm13ln_fwd_kernelINS_13Kernel_traitsIf6__halffS2_fjLj7168ELj1ELj1ELj4ELj16ENS_18Kernel_traits_baseILj7168EfS2_fS2_fjLj128EEEEELb0ELb0ELb0ELb1EEEvNS_9FwdParamsE,"a",@progbits
	.sectionflags	@""
	.align	4
.nv.constant0._ZN10layer_norm13ln_fwd_kernelINS_13Kernel_traitsIf6__halffS2_fjLj7168ELj1ELj1ELj4ELj16ENS_18Kernel_traits_baseILj7168EfS2_fS2_fjLj128EEEEELb0ELb0ELb0ELb1EEEvNS_9FwdParamsE:
	.zero		1128


//--------------------- .nv.constant0._ZN10layer_norm13ln_fwd_kernelINS_13Kernel_traitsIf6__halffS2_fjLj7168ELj1ELj1ELj4ELj16ENS_18Kernel_traits_baseILj7168EfS2_fS2_fjLj128EEEEELb0ELb0ELb1ELb0EEEvNS_9FwdParamsE --------------------------
	.section	.nv.constant0._ZN10layer_norm13ln_fwd_kernelINS_13Kernel_traitsIf6__halffS2_fjLj7168ELj1ELj1ELj4ELj16ENS_18Kernel_traits_baseILj7168EfS2_fS2_fjLj128EEEEELb0ELb0ELb1ELb0EEEvNS_9FwdParamsE,"a",@progbits
	.sectionflags	@""
	.align	4
.nv.constant0._ZN10layer_norm13ln_fwd_kernelINS_13Kernel_traitsIf6__halffS2_fjLj7168ELj1ELj1ELj4ELj16ENS_18Kernel_traits_baseILj7168EfS2_fS2_fjLj128EEEEELb0ELb0ELb1ELb0EEEvNS_9FwdParamsE:
	.zero		1128


//--------------------- .nv.constant0._ZN10layer_norm13ln_fwd_kernelINS_13Kernel_traitsIf6__halffS2_fjLj7168ELj1ELj1ELj4ELj16ENS_18Kernel_traits_baseILj7168EfS2_fS2_fjLj128EEEEELb0ELb0ELb1ELb1EEEvNS_9FwdParamsE --------------------------
	.section	.nv.constant0._ZN10layer_norm13ln_fwd_kernelINS_13Kernel_traitsIf6__halffS2_fjLj7168ELj1ELj1ELj4ELj16ENS_18Kernel_traits_baseILj7168EfS2_fS2_fjLj128EEEEELb0ELb0ELb1ELb1EEEvNS_9FwdParamsE,"a",@progbits
	.sectionflags	@""
	.align	4
.nv.constant0._ZN10layer_norm13ln_fwd_kernelINS_13Kernel_traitsIf6__halffS2_fjLj7168ELj1ELj1ELj4ELj16ENS_18Kernel_traits_baseILj7168EfS2_fS2_fjLj128EEEEELb0ELb0ELb1ELb1EEEvNS_9FwdParamsE:
	.zero		1128


//--------------------- .nv.constant0._ZN10layer_norm13ln_fwd_kernelINS_13Kernel_traitsIf6__halffS2_fjLj7168ELj1ELj1ELj4ELj16ENS_18Kernel_traits_baseILj7168EfS2_fS2_fjLj128EEEEELb0ELb1ELb0ELb0EEEvNS_9FwdParamsE --------------------------
	.section	.nv.constant0._ZN10layer_norm13ln_fwd_kernelINS_13Kernel_traitsIf6__halffS2_fjLj7168ELj1ELj1ELj4ELj16ENS_18Kernel_traits_baseILj7168EfS2_fS2_fjLj128EEEEELb0ELb1ELb0ELb0EEEvNS_9FwdParamsE,"a",@progbits
	.sectionflags	@""
	.align	4
.nv.constant0._ZN10layer_norm13ln_fwd_kernelINS_13Kernel_traitsIf6__halffS2_fjLj7168ELj1ELj1ELj4ELj16ENS_18Kernel_traits_baseILj7168EfS2_fS2_fjLj128EEEEELb0ELb1ELb0ELb0EEEvNS_9FwdParamsE:
	.zero		1128


//--------------------- .nv.constant0._ZN10layer_norm13ln_fwd_kernelINS_13Kernel_traitsIf6__halffS2_fjLj7168ELj1ELj1ELj4ELj16ENS_18Kernel_traits_baseILj7168EfS2_fS2_fjLj128EEEEELb0ELb1ELb0ELb1EEEvNS_9FwdParamsE --------------------------
	.section	.nv.constant0._ZN10layer_norm13ln_fwd_kernelINS_13Kernel_traitsIf6__halffS2_fjLj7168ELj1ELj1ELj4ELj16ENS_18Kernel_traits_baseILj7168EfS2_fS2_fjLj128EEEEELb0ELb1ELb0ELb1EEEvNS_9FwdParamsE,"a",@progbits
	.sectionflags	@""
	.align	4
.nv.constant0._ZN10layer_norm13ln_fwd_kernelINS_13Kernel_traitsIf6__halffS2_fjLj7168ELj1ELj1ELj4ELj16ENS_18Kernel_traits_baseILj7168EfS2_fS2_fjLj128EEEEELb0ELb1ELb0ELb1EEEvNS_9FwdParamsE:
	.zero		1128


//--------------------- .nv.constant0._ZN10layer_norm13ln_fwd_kernelINS_13Kernel_traitsIf6__halffS2_fjLj7168ELj1ELj1ELj4ELj16ENS_18Kernel_traits_baseILj7168EfS2_fS2_fjLj128EEEEELb0ELb1ELb1ELb0EEEvNS_9FwdParamsE --------------------------
	.section	.nv.constant0._ZN10layer_norm13ln_fwd_kernelINS_13Kernel_traitsIf6__halffS2_fjLj7168ELj1ELj1ELj4ELj16ENS_18Kernel_traits_baseILj7168EfS2_fS2_fjLj128EEEEELb0ELb1ELb1ELb0EEEvNS_9FwdParamsE,"a",@progbits
	.sectionflags	@""
	.align	4
.nv.constant0._ZN10layer_norm13ln_fwd_kernelINS_13Kernel_traitsIf6__halffS2_fjLj7168ELj1ELj1ELj4ELj16ENS_18Kernel_traits_baseILj7168EfS2_fS2_fjLj128EEEEELb0ELb1ELb1ELb0EEEvNS_9FwdParamsE:
	.zero		1128


//--------------------- .nv.constant0._ZN10layer_norm13ln_fwd_kernelINS_13Kernel_traitsIf6__halffS2_fjLj7168ELj1ELj1ELj4ELj16ENS_18Kernel_traits_baseILj7168EfS2_fS2_fjLj128EEEEELb0ELb1ELb1ELb1EEEvNS_9FwdParamsE --------------------------
	.section	.nv.constant0._ZN10layer_norm13ln_fwd_kernelINS_13Kernel_traitsIf6__halffS2_fjLj7168ELj1ELj1ELj4ELj16ENS_18Kernel_traits_baseILj7168EfS2_fS2_fjLj128EEEEELb0ELb1ELb1ELb1EEEvNS_9FwdParamsE,"a",@progbits
	.sectionflags	@""
	.align	4
.nv.constant0._ZN10layer_norm13ln_fwd_kernelINS_13Kernel_traitsIf6__halffS2_fjLj7168ELj1ELj1ELj4ELj16ENS_18Kernel_traits_baseILj7168EfS2_fS2_fjLj128EEEEELb0ELb1ELb1ELb1EEEvNS_9FwdParamsE:
	.zero		1128


//--------------------- .nv.constant0._ZN10layer_norm13ln_fwd_kernelINS_13Kernel_traitsIf6__halffS2_fjLj7168ELj1ELj1ELj4ELj16ENS_18Kernel_traits_baseILj7168EfS2_fS2_fjLj128EEEEELb1ELb0ELb0ELb0EEEvNS_9FwdParamsE --------------------------
	.section	.nv.constant0._ZN10layer_norm13ln_fwd_kernelINS_13Kernel_traitsIf6__halffS2_fjLj7168ELj1ELj1ELj4ELj16ENS_18Kernel_traits_baseILj7168EfS2_fS2_fjLj128EEEEELb1ELb0ELb0ELb0EEEvNS_9FwdParamsE,"a",@progbits
	.sectionflags	@""
	.align	4
.nv.constant0._ZN10layer_norm13ln_fwd_kernelINS_13Kernel_traitsIf6__halffS2_fjLj7168ELj1ELj1ELj4ELj16ENS_18Kernel_traits_baseILj7168EfS2_fS2_fjLj128EEEEELb1ELb0ELb0ELb0EEEvNS_9FwdParamsE:
	.zero		1128


//--------------------- .nv.constant0._ZN10layer_norm13ln_fwd_kernelINS_13Kernel_traitsIf6__halffS2_fjLj7168ELj1ELj1ELj4ELj16ENS_18Kernel_traits_baseILj7168EfS2_fS2_fjLj128EEEEELb1ELb0ELb0ELb1EEEvNS_9FwdParamsE --------------------------
	.section	.nv.constant0._ZN10layer_norm13ln_fwd_kernelINS_13Kernel_traitsIf6__halffS2_fjLj7168ELj1ELj1ELj4ELj16ENS_18Kernel_traits_baseILj7168EfS2_fS2_fjLj128EEEEELb1ELb0ELb0ELb1EEEvNS_9FwdParamsE,"a",@progbits
	.sectionflags	@""
	.align	4
.nv.constant0._ZN10layer_norm13ln_fwd_kernelINS_13Kernel_traitsIf6__halffS2_fjLj7168ELj1ELj1ELj4ELj16ENS_18Kernel_traits_baseILj7168EfS2_fS2_fjLj128EEEEELb1ELb0ELb0ELb1EEEvNS_9FwdParamsE:
	.zero		1128


//--------------------- .nv.constant0._ZN10layer_norm13ln_fwd_kernelINS_13Kernel_traitsIf6__halffS2_fjLj7168ELj1ELj1ELj4ELj16ENS_18Kernel_traits_baseILj7168EfS2_fS2_fjLj128EEEEELb1ELb0ELb1ELb0EEEvNS_9FwdParamsE --------------------------
	.section	.nv.constant0._ZN10layer_norm13ln_fwd_kernelINS_13Kernel_traitsIf6__halffS2_fjLj7168ELj1ELj1ELj4ELj16ENS_18Kernel_traits_baseILj7168EfS2_fS2_fjLj128EEEEELb1ELb0ELb1ELb0EEEvNS_9FwdParamsE,"a",@progbits
	.sectionflags	@""
	.align	4
.nv.constant0._ZN10layer_norm13ln_fwd_kernelINS_13Kernel_traitsIf6__halffS2_fjLj7168ELj1ELj1ELj4ELj16ENS_18Kernel_traits_baseILj7168EfS2_fS2_fjLj128EEEEELb1ELb0ELb1ELb0EEEvNS_9FwdParamsE:
	.zero		1128


//--------------------- .nv.constant0._ZN10layer_norm13ln_fwd_kernelINS_13Kernel_traitsIf6__halffS2_fjLj7168ELj1ELj1ELj4ELj16ENS_18Kernel_traits_baseILj7168EfS2_fS2_fjLj128EEEEELb1ELb0ELb1ELb1EEEvNS_9FwdParamsE --------------------------
	.section	.nv.constant0._ZN10layer_norm13ln_fwd_kernelINS_13Kernel_traitsIf6__halffS2_fjLj7168ELj1ELj1ELj4ELj16ENS_18Kernel_traits_baseILj7168EfS2_fS2_fjLj128EEEEELb1ELb0ELb1ELb1EEEvNS_9FwdParamsE,"a",@progbits
	.sectionflags	@""
	.align	4
.nv.constant0._ZN10layer_norm13ln_fwd_kernelINS_13Kernel_traitsIf6__halffS2_fjLj7168ELj1ELj1ELj4ELj16ENS_18Kernel_traits_baseILj7168EfS2_fS2_fjLj128EEEEELb1ELb0ELb1ELb1EEEvNS_9FwdParamsE:
	.zero		1128


//--------------------- .nv.constant0._ZN10layer_norm13ln_fwd_kernelINS_13Kernel_traitsIf6__halffS2_fjLj7168ELj1ELj1ELj4ELj16ENS_18Kernel_traits_baseILj7168EfS2_fS2_fjLj128EEEEELb1ELb1ELb0ELb0EEEvNS_9FwdParamsE --------------------------
	.section	.nv.constant0._ZN10layer_norm13ln_fwd_kernelINS_13Kernel_traitsIf6__halffS2_fjLj7168ELj1ELj1ELj4ELj16ENS_18Kernel_traits_baseILj7168EfS2_fS2_fjLj128EEEEELb1ELb1ELb0ELb0EEEvNS_9FwdParamsE,"a",@progbits
	.sectionflags	@""
	.align	4
.nv.constant0._ZN10layer_norm13ln_fwd_kernelINS_13Kernel_traitsIf6__halffS2_fjLj7168ELj1ELj1ELj4ELj16ENS_18Kernel_traits_baseILj7168EfS2_fS2_fjLj128EEEEELb1ELb1ELb0ELb0EEEvNS_9FwdParamsE:
	.zero		1128


//--------------------- .nv.constant0._ZN10layer_norm13ln_fwd_kernelINS_13Kernel_traitsIf6__halffS2_fjLj7168ELj1ELj1ELj4ELj16ENS_18Kernel_traits_baseILj7168EfS2_fS2_fjLj128EEEEELb1ELb1ELb0ELb1EEEvNS_9FwdParamsE --------------------------
	.section	.nv.constant0._ZN10layer_norm13ln_fwd_kernelINS_13Kernel_traitsIf6__halffS2_fjLj7168ELj1ELj1ELj4ELj16ENS_18Kernel_traits_baseILj7168EfS2_fS2_fjLj128EEEEELb1ELb1ELb0ELb1EEEvNS_9FwdParamsE,"a",@progbits
	.sectionflags	@""
	.align	4
.nv.constant0._ZN10layer_norm13ln_fwd_kernelINS_13Kernel_traitsIf6__halffS2_fjLj7168ELj1ELj1ELj4ELj16ENS_18Kernel_traits_baseILj7168EfS2_fS2_fjLj128EEEEELb1ELb1ELb0ELb1EEEvNS_9FwdParamsE:
	.zero		1128


//--------------------- .nv.constant0._ZN10layer_norm13ln_fwd_kernelINS_13Kernel_traitsIf6__halffS2_fjLj7168ELj1ELj1ELj4ELj16ENS_18Kernel_traits_baseILj7168EfS2_fS2_fjLj128EEEEELb1ELb1ELb1ELb0EEEvNS_9FwdParamsE --------------------------
	.section	.nv.constant0._ZN10layer_norm13ln_fwd_kernelINS_13Kernel_traitsIf6__halffS2_fjLj7168ELj1ELj1ELj4ELj16ENS_18Kernel_traits_baseILj7168EfS2_fS2_fjLj128EEEEELb1ELb1ELb1ELb0EEEvNS_9FwdParamsE,"a",@progbits
	.sectionflags	@""
	.align	4
.nv.constant0._ZN10layer_norm13ln_fwd_kernelINS_13Kernel_traitsIf6__halffS2_fjLj7168ELj1ELj1ELj4ELj16ENS_18Kernel_traits_baseILj7168EfS2_fS2_fjLj128EEEEELb1ELb1ELb1ELb0EEEvNS_9FwdParamsE:
	.zero		1128


//--------------------- .nv.constant0._ZN10layer_norm13ln_fwd_kernelINS_13Kernel_traitsIf6__halffS2_fjLj7168ELj1ELj1ELj4ELj16ENS_18Kernel_traits_baseILj7168EfS2_fS2_fjLj128EEEEELb1ELb1ELb1ELb1EEEvNS_9FwdParamsE --------------------------
	.section	.nv.constant0._ZN10layer_norm13ln_fwd_kernelINS_13Kernel_traitsIf6__halffS2_fjLj7168ELj1ELj1ELj4ELj16ENS_18Kernel_traits_baseILj7168EfS2_fS2_fjLj128EEEEELb1ELb1ELb1ELb1EEEvNS_9FwdParamsE,"a",@progbits
	.sectionflags	@""
	.align	4
.nv.constant0._ZN10layer_norm13ln_fwd_kernelINS_13Kernel_traitsIf6__halffS2_fjLj7168ELj1ELj1ELj4ELj16ENS_18Kernel_traits_baseILj7168EfS2_fS2_fjLj128EEEEELb1ELb1ELb1ELb1EEEvNS_9FwdParamsE:
	.zero		1128


//--------------------- .nv.constant0._ZN10layer_norm13ln_fwd_kernelINS_13Kernel_traitsI6__halfffffjLj7168ELj1ELj1ELj8ELj16ENS_18Kernel_traits_baseILj7168ES2_ffffjLj256EEEEELb0ELb0ELb0ELb0EEEvNS_9FwdParamsE --------------------------
	.section	.nv.constant0._ZN10layer_norm13ln_fwd_kernelINS_13Kernel_traitsI6__halfffffjLj7168ELj1ELj1ELj8ELj16ENS_18Kernel_traits_baseILj7168ES2_ffffjLj256EEEEELb0ELb0ELb0ELb0EEEvNS_9FwdParamsE,"a",@progbits
	.sectionflags	@""
	.align	4
.nv.constant0._ZN10layer_norm13ln_fwd_kernelINS_13Kernel_traitsI6__halfffffjLj7168ELj1ELj1ELj8ELj16ENS_18Kernel_traits_baseILj7168ES2_ffffjLj256EEEEELb0ELb0ELb0ELb0EEEvNS_9FwdParamsE:
	.zero		1128


//--------------------- .nv.constant0._ZN10layer_norm13ln_fwd_kernelINS_13Kernel_traitsI6__halfffffjLj7168ELj1ELj1ELj8ELj16ENS_18Kernel_traits_baseILj7168ES2_ffffjLj256EEEEELb0ELb0ELb0ELb1EEEvNS_9FwdParamsE --------------------------
	.section	.nv.constant0._ZN10layer_norm13ln_fwd_kernelINS_13Kernel_traitsI6__halfffffjLj7168ELj1ELj1ELj8ELj16ENS_18Kernel_traits_baseILj7168ES2_ffffjLj256EEEEELb0ELb0ELb0ELb1EEEvNS_9FwdParamsE,"a",@progbits
	.sectionflags	@""
	.align	4
.nv.constant0._ZN10layer_norm13ln_fwd_kernelINS_13Kernel_traitsI6__halfffffjLj7168ELj1ELj1ELj8ELj16ENS_18Kernel_traits_baseILj7168ES2_ffffjLj256EEEEELb0ELb0ELb0ELb1EEEvNS_9FwdParamsE:
	.zero		1128


//--------------------- .nv.constant0._ZN10layer_norm13ln_fwd_kernelINS_13Kernel_traitsI6__halfffffjLj7168ELj1ELj1ELj8ELj16ENS_18Kernel_traits_baseILj7168ES2_ffffjLj256EEEEELb0ELb0ELb1ELb0EEEvNS_9FwdParamsE --------------------------
	.section	.nv.constant0._ZN10layer_norm13ln_fwd_kernelINS_13Kernel_traitsI6__halfffffjLj7168ELj1ELj1ELj8ELj16ENS_18Kernel_traits_baseILj7168ES2_ffffjLj256EEEEELb0ELb0ELb1ELb0EEEvNS_9FwdParamsE,"a",@progbits
	.sectionflags	@""
	.align	4
.nv.constant0._ZN10layer_norm13ln_fwd_kernelINS_13Kernel_traitsI6__halfffffjLj7168ELj1ELj1ELj8ELj16ENS_18Kernel_traits_baseILj7168ES2_ffffjLj256EEEEELb0ELb0ELb1ELb0EEEvNS_9FwdParamsE:
	.zero		1128


//--------------------- .nv.constant0._ZN10layer_norm13ln_fwd_kernelINS_13Kernel_traitsI6__halfffffjLj7168ELj1ELj1ELj8ELj16ENS_18Kernel_traits_baseILj7168ES2_ffffjLj256EEEEELb0ELb0ELb1ELb1EEEvNS_9FwdParamsE --------------------------
	.section	.nv.constant0._ZN10layer_norm13ln_fwd_kernelINS_13Kernel_traitsI6__halfffffjLj7168ELj1ELj1ELj8ELj16ENS_18Kernel_traits_baseILj7168ES2_ffffjLj256EEEEELb0ELb0ELb1ELb1EEEvNS_9FwdParamsE,"a",@progbits
	.sectionflags	@""
	.align	4
.nv.constant0._ZN10layer_norm13ln_fwd_kernelINS_13Kernel_traitsI6__halfffffjLj7168ELj1ELj1ELj8ELj16ENS_18Kernel_traits_baseILj7168ES2_ffffjLj256EEEEELb0ELb0ELb1ELb1EEEvNS_9FwdParamsE:
	.zero		1128


//--------------------- .nv.constant0._ZN10layer_norm13ln_fwd_kernelINS_13Kernel_traitsI6__halfffffjLj7168ELj1ELj1ELj8ELj16ENS_18Kernel_traits_baseILj7168ES2_ffffjLj256EEEEELb0ELb1ELb0ELb0EEEvNS_9FwdParamsE --------------------------
	.section	.nv.constant0._ZN10layer_norm13ln_fwd_kernelINS_13Kernel_traitsI6__halfffffjLj7168ELj1ELj1ELj8ELj16ENS_18Kernel_traits_baseILj7168ES2_ffffjLj256EEEEELb0ELb1ELb0ELb0EEEvNS_9FwdParamsE,"a",@progbits
	.sectionflags	@""
	.align	4
.nv.constant0._ZN10layer_norm13ln_fwd_kernelINS_13Kernel_traitsI6__halfffffjLj7168ELj1ELj1ELj8ELj16ENS_18Kernel_traits_baseILj7168ES2_ffffjLj256EEEEELb0ELb1ELb0ELb0EEEvNS_9FwdParamsE:
	.zero		1128


//--------------------- .nv.constant0._ZN10layer_norm13ln_fwd_kernelINS_13Kernel_traitsI6__halfffffjLj7168ELj1ELj1ELj8ELj16ENS_18Kernel_traits_baseILj7168ES2_ffffjLj256EEEEELb0ELb1ELb0ELb1EEEvNS_9FwdParamsE --------------------------
	.section	.nv.constant0._ZN10layer_norm13ln_fwd_kernelINS_13Kernel_traitsI6__halfffffjLj7168ELj1ELj1ELj8ELj16ENS_18Kernel_traits_baseILj7168ES2_ffffjLj256EEEEELb0ELb1ELb0ELb1EEEvNS_9FwdParamsE,"a",@progbits
	.sectionflags	@""
	.align	4
.nv.constant0._ZN10layer_norm13ln_fwd_kernelINS_13Kernel_traitsI6__halfffffjLj7168ELj1ELj1ELj8ELj16ENS_18Kernel_traits_baseILj7168ES2_ffffjLj256EEEEELb0ELb1ELb0ELb1EEEvNS_9FwdParamsE:
	.zero		1128


//--------------------- .nv.constant0._ZN10layer_norm13ln_fwd_kernelINS_13Kernel_traitsI6__halfffffjLj7168ELj1ELj1ELj8ELj16ENS_18Kernel_traits_baseILj7168ES2_ffffjLj256EEEEELb0ELb1ELb1ELb0EEEvNS_9FwdParamsE --------------------------
	.section	.nv.constant0._ZN10layer_norm13ln_fwd_kernelINS_13Kernel_traitsI6__halfffffjLj7168ELj1ELj1ELj8ELj16ENS_18Kernel_traits_baseILj7168ES2_ffffjLj256EEEEELb0ELb1ELb1ELb0EEEvNS_9FwdParamsE,"a",@progbits
	.sectionflags	@""
	.align	4
.nv.constant0._ZN10layer_norm13ln_fwd_kernelINS_13Kernel_traitsI6__halfffffjLj7168ELj1ELj1ELj8ELj16ENS_18Kernel_traits_baseILj7168ES2_ffffjLj256EEEEELb0ELb1ELb1ELb0EEEvNS_9FwdParamsE:
	.zero		1128


//--------------------- .nv.constant0._ZN10layer_norm13ln_fwd_kernelINS_13Kernel_traitsI6__halfffffjLj7168ELj1ELj1ELj8ELj16ENS_18Kernel_traits_baseILj7168ES2_ffffjLj256EEEEELb0ELb1ELb1ELb1EEEvNS_9FwdParamsE --------------------------
	.section	.nv.constant0._ZN10layer_norm13ln_fwd_kernelINS_13Kernel_traitsI6__halfffffjLj7168ELj1ELj1ELj8ELj16ENS_18Kernel_traits_baseILj7168ES2_ffffjLj256EEEEELb0ELb1ELb1ELb1EEEvNS_9FwdParamsE,"a",@progbits
	.sectionflags	@""
	.align	4
.nv.constant0._ZN10layer_norm13ln_fwd_kernelINS_13Kernel_traitsI6__halfffffjLj7168ELj1ELj1ELj8ELj16ENS_18Kernel_traits_baseILj7168ES2_ffffjLj256EEEEELb0ELb1ELb1ELb1EEEvNS_9FwdParamsE:
	.zero		1128


//--------------------- .nv.constant0._ZN10layer_norm13ln_fwd_kernelINS_13Kernel_traitsI6__halfffffjLj7168ELj1ELj1ELj8ELj16ENS_18Kernel_traits_baseILj7168ES2_ffffjLj256EEEEELb1ELb0ELb0ELb0EEEvNS_9FwdParamsE --------------------------
	.section	.nv.constant0._ZN10layer_norm13ln_fwd_kernelINS_13Kernel_traitsI6__halfffffjLj7168ELj1ELj1ELj8ELj16ENS_18Kernel_traits_baseILj7168ES2_ffffjLj256EEEEELb1ELb0ELb0ELb0EEEvNS_9FwdParamsE,"a",@progbits
	.sectionflags	@""
	.align	4
.nv.constant0._ZN10layer_norm13ln_fwd_kernelINS_13Kernel_traitsI6__halfffffjLj7168ELj1ELj1ELj8ELj16ENS_18Kernel_traits_baseILj7168ES2_ffffjLj256EEEEELb1ELb0ELb0ELb0EEEvNS_9FwdParamsE:
	.zero		1128


//--------------------- .nv.constant0._ZN10layer_norm13ln_fwd_kernelINS_13Kernel_traitsI6__halfffffjLj7168ELj1ELj1ELj8ELj16ENS_18Kernel_traits_baseILj7168ES2_ffffjLj256EEEEELb1ELb0ELb0ELb1EEEvNS_9FwdParamsE --------------------------
	.section	.nv.constant0._ZN10layer_norm13ln_fwd_kernelINS_13Kernel_traitsI6__halfffffjLj7168ELj1ELj1ELj8ELj16ENS_18Kernel_traits_baseILj7168ES2_ffffjLj256EEEEELb1ELb0ELb0ELb1EEEvNS_9FwdParamsE,"a",@progbits
	.sectionflags	@""
	.align	4
.nv.constant0._ZN10layer_norm13ln_fwd_kernelINS_13Kernel_traitsI6__halfffffjLj7168ELj1ELj1ELj8ELj16ENS_18Kernel_traits_baseILj7168ES2_ffffjLj256EEEEELb1ELb0ELb0ELb1EEEvNS_9FwdParamsE:
	.zero		1128


//--------------------- .nv.constant0._ZN10layer_norm13ln_fwd_kernelINS_13Kernel_traitsI6__halfffffjLj7168ELj1ELj1ELj8ELj16ENS_18Kernel_traits_baseILj7168ES2_ffffjLj256EEEEELb1ELb0ELb1ELb0EEEvNS_9FwdParamsE --------------------------
	.section	.nv.constant0._ZN10layer_norm13ln_fwd_kernelINS_13Kernel_traitsI6__halfffffjLj7168ELj1ELj1ELj8ELj16ENS_18Kernel_traits_baseILj7168ES2_ffffjLj256EEEEELb1ELb0ELb1ELb0EEEvNS_9FwdParamsE,"a",@progbits
	.sectionflags	@""
	.align	4
.nv.constant0._ZN10layer_norm13ln_fwd_kernelINS_13Kernel_traitsI6__halfffffjLj7168ELj1ELj1ELj8ELj16ENS_18Kernel_traits_baseILj7168ES2_ffffjLj256EEEEELb1ELb0ELb1ELb0EEEvNS_9FwdParamsE:
	.zero		1128


//--------------------- .nv.constant0._ZN10layer_norm13ln_fwd_kernelINS_13Kernel_traitsI6__halfffffjLj7168ELj1ELj1ELj8ELj16ENS_18Kernel_traits_baseILj7168ES2_ffffjLj256EEEEELb1ELb0ELb1ELb1EEEvNS_9FwdParamsE --------------------------
	.section	.nv.constant0._ZN10layer_norm13ln_fwd_kernelINS_13Kernel_traitsI6__halfffffjLj7168ELj1ELj1ELj8ELj16ENS_18Kernel_traits_baseILj7168ES2_ffffjLj256EEEEELb1ELb0ELb1ELb1EEEvNS_9FwdParamsE,"a",@progbits
	.sectionflags	@""
	.align	4
.nv.constant0._ZN10layer_norm13ln_fwd_kernelINS_13Kernel_traitsI6__halfffffjLj7168ELj1ELj1ELj8ELj16ENS_18Kernel_traits_baseILj7168ES2_ffffjLj256EEEEELb1ELb0ELb1ELb1EEEvNS_9FwdParamsE:
	.zero		1128


//--------------------- .nv.constant0._ZN10layer_norm13ln_fwd_kernelINS_13Kernel_traitsI6__halfffffjLj7168ELj1ELj1ELj8ELj16ENS_18Kernel_traits_baseILj7168ES2_ffffjLj256EEEEELb1ELb1ELb0ELb0EEEvNS_9FwdParamsE --------------------------
	.section	.nv.constant0._ZN10layer_norm13ln_fwd_kernelINS_13Kernel_traitsI6__halfffffjLj7168ELj1ELj1ELj8ELj16ENS_18Kernel_traits_baseILj7168ES2_ffffjLj256EEEEELb1ELb1ELb0ELb0EEEvNS_9FwdParamsE,"a",@progbits
	.sectionflags	@""
	.align	4
.nv.constant0._ZN10layer_norm13ln_fwd_kernelINS_13Kernel_traitsI6__halfffffjLj7168ELj1ELj1ELj8ELj16ENS_18Kernel_traits_baseILj7168ES2_ffffjLj256EEEEELb1ELb1ELb0ELb0EEEvNS_9FwdParamsE:
	.zero		1128


//--------------------- .nv.constant0._ZN10layer_norm13ln_fwd_kernelINS_13Kernel_traitsI6__halfffffjLj7168ELj1ELj1ELj8ELj16ENS_18Kernel_traits_baseILj7168ES2_ffffjLj256EEEEELb1ELb1ELb0ELb1EEEvNS_9FwdParamsE --------------------------
	.section	.nv.constant0._ZN10layer_norm13ln_fwd_kernelINS_13Kernel_traitsI6__halfffffjLj7168ELj1ELj1ELj8ELj16ENS_18Kernel_traits_baseILj7168ES2_ffffjLj256EEEEELb1ELb1ELb0ELb1EEEvNS_9FwdParamsE,"a",@progbits
	.sectionflags	@""
	.align	4
.nv.constant0._ZN10layer_norm13ln_fwd_kernelINS_13Kernel_traitsI6__halfffffjLj7168ELj1ELj1ELj8ELj16ENS_18Kernel_traits_baseILj7168ES2_ffffjLj256EEEEELb1ELb1ELb0ELb1EEEvNS_9FwdParamsE:
	.zero		1128


//--------------------- .nv.constant0._ZN10layer_norm13ln_fwd_kernelINS_13Kernel_traitsI6__halfffffjLj7168ELj1ELj1ELj8ELj16ENS_18Kernel_traits_baseILj7168ES2_ffffjLj256EEEEELb1ELb1ELb1ELb0EEEvNS_9FwdParamsE --------------------------
	.section	.nv.constant0._ZN10layer_norm13ln_fwd_kernelINS_13Kernel_traitsI6__halfffffjLj7168ELj1ELj1ELj8ELj16ENS_18Kernel_traits_baseILj7168ES2_ffffjLj256EEEEELb1ELb1ELb1ELb0EEEvNS_9FwdParamsE,"a",@progbits
	.sectionflags	@""
	.align	4
.nv.constant0._ZN10layer_norm13ln_fwd_kernelINS_13Kernel_traitsI6__halfffffjLj7168ELj1ELj1ELj8ELj16ENS_18Kernel_traits_baseILj7168ES2_ffffjLj256EEEEELb1ELb1ELb1ELb0EEEvNS_9FwdParamsE:
	.zero		1128


//--------------------- .nv.constant0._ZN10layer_norm13ln_fwd_kernelINS_13Kernel_traitsI6__halfffffjLj7168ELj1ELj1ELj8ELj16ENS_18Kernel_traits_baseILj7168ES2_ffffjLj256EEEEELb1ELb1ELb1ELb1EEEvNS_9FwdParamsE --------------------------
	.section	.nv.constant0._ZN10layer_norm13ln_fwd_kernelINS_13Kernel_traitsI6__halfffffjLj7168ELj1ELj1ELj8ELj16ENS_18Kernel_traits_baseILj7168ES2_ffffjLj256EEEEELb1ELb1ELb1ELb1EEEvNS_9FwdParamsE,"a",@progbits
	.sectionflags	@""
	.align	4
.nv.constant0._ZN10layer_norm13ln_fwd_kernelINS_13Kernel_traitsI6__halfffffjLj7168ELj1ELj1ELj8ELj16ENS_18Kernel_traits_baseILj7168ES2_ffffjLj256EEEEELb1ELb1ELb1ELb1EEEvNS_9FwdParamsE:
	.zero		1128


//--------------------- .nv.constant0._ZN10layer_norm13ln_fwd_kernelINS_13Kernel_traitsIfffffjLj7168ELj1ELj1ELj8ELj16ENS_18Kernel_traits_baseILj7168EfffffjLj256EEEEELb0ELb0ELb0ELb0EEEvNS_9FwdParamsE --------------------------
	.section	.nv.constant0._ZN10layer_norm13ln_fwd_kernelINS_13Kernel_traitsIfffffjLj7168ELj1ELj1ELj8ELj16ENS_18Kernel_traits_baseILj7168EfffffjLj256EEEEELb0ELb0ELb0ELb0EEEvNS_9FwdParamsE,"a",@progbits
	.sectionflags	@""
	.align	4
.nv.constant0._ZN10layer_norm13ln_fwd_kernelINS_13Kernel_traitsIfffffjLj7168ELj1ELj1ELj8ELj16ENS_18Kernel_traits_baseILj7168EfffffjLj256EEEEELb0ELb0ELb0ELb0EEEvNS_9FwdParamsE:
	.zero		1128


//--------------------- .nv.constant0._ZN10layer_norm13ln_fwd_kernelINS_13Kernel_traitsIfffffjLj7168ELj1ELj1ELj8ELj16ENS_18Kernel_traits_baseILj7168EfffffjLj256EEEEELb0ELb0ELb0ELb1EEEvNS_9FwdParamsE --------------------------
	.section	.nv.constant0._ZN10layer_norm13ln_fwd_kernelINS_13Kernel_traitsIfffffjLj7168ELj1ELj1ELj8ELj16ENS_18Kernel_traits_baseILj7168EfffffjLj256EEEEELb0ELb0ELb0ELb1EEEvNS_9FwdParamsE,"a",@progbits
	.sectionflags	@""
	.align	4
.nv.constant0._ZN10layer_norm13ln_fwd_kernelINS_13Kernel_traitsIfffffjLj7168ELj1ELj1ELj8ELj16ENS_18Kernel_traits_baseILj7168EfffffjLj256EEEEELb0ELb0ELb0ELb1EEEvNS_9FwdParamsE:
	.zero		1128


//--------------------- .nv.constant0._ZN10layer_norm13ln_fwd_kernelINS_13Kernel_traitsIfffffjLj7168ELj1ELj1ELj8ELj16ENS_18Kernel_traits_baseILj7168EfffffjLj256EEEEELb0ELb0ELb1ELb0EEEvNS_9FwdParamsE --------------------------
	.section	.nv.constant0._ZN10layer_norm13ln_fwd_kernelINS_13Kernel_traitsIfffffjLj7168ELj1ELj1ELj8ELj16ENS_18Kernel_traits_baseILj7168EfffffjLj256EEEEELb0ELb0ELb1ELb0EEEvNS_9FwdParamsE,"a",@progbits
	.sectionflags	@""
	.align	4
.nv.constant0._ZN10layer_norm13ln_fwd_kernelINS_13Kernel_traitsIfffffjLj7168ELj1ELj1ELj8ELj16ENS_18Kernel_traits_baseILj7168EfffffjLj256EEEEELb0ELb0ELb1ELb0EEEvNS_9FwdParamsE:
	.zero		1128


//--------------------- .nv.constant0._ZN10layer_norm13ln_fwd_kernelINS_13Kernel_traitsIfffffjLj7168ELj1ELj1ELj8ELj16ENS_18Kernel_traits_baseILj7168EfffffjLj256EEEEELb0ELb0ELb1ELb1EEEvNS_9FwdParamsE --------------------------
	.section	.nv.constant0._ZN10layer_norm13ln_fwd_kernelINS_13Kernel_traitsIfffffjLj7168ELj1ELj1ELj8ELj16ENS_18Kernel_traits_baseILj7168EfffffjLj256EEEEELb0ELb0ELb1ELb1EEEvNS_9FwdParamsE,"a",@progbits
	.sectionflags	@""
	.align	4
.nv.constant0._ZN10layer_norm13ln_fwd_kernelINS_13Kernel_traitsIfffffjLj7168ELj1ELj1ELj8ELj16ENS_18Kernel_traits_baseILj7168EfffffjLj256EEEEELb0ELb0ELb1ELb1EEEvNS_9FwdParamsE:
	.zero		1128


//--------------------- .nv.constant0._ZN10layer_norm13ln_fwd_kernelINS_13Kernel_traitsIfffffjLj7168ELj1ELj1ELj8ELj16ENS_18Kernel_traits_baseILj7168EfffffjLj256EEEEELb0ELb1ELb0ELb0EEEvNS_9FwdParamsE --------------------------
	.section	.nv.constant0._ZN10layer_norm13ln_fwd_kernelINS_13Kernel_traitsIfffffjLj7168ELj1ELj1ELj8ELj16ENS_18Kernel_traits_baseILj7168EfffffjLj256EEEEELb0ELb1ELb0ELb0EEEvNS_9FwdParamsE,"a",@progbits
	.sectionflags	@""
	.align	4
.nv.constant0._ZN10layer_norm13ln_fwd_kernelINS_13Kernel_traitsIfffffjLj7168ELj1ELj1ELj8ELj16ENS_18Kernel_traits_baseILj7168EfffffjLj256EEEEELb0ELb1ELb0ELb0EEEvNS_9FwdParamsE:
	.zero		1128


//--------------------- .nv.constant0._ZN10layer_norm13ln_fwd_kernelINS_13Kernel_traitsIfffffjLj7168ELj1ELj1ELj8ELj16ENS_18Kernel_traits_baseILj7168EfffffjLj256EEEEELb0ELb1ELb0ELb1EEEvNS_9FwdParamsE --------------------------
	.section	.nv.constant0._ZN10layer_norm13ln_fwd_kernelINS_13Kernel_traitsIfffffjLj7168ELj1ELj1ELj8ELj16ENS_18Kernel_traits_baseILj7168EfffffjLj256EEEEELb0ELb1ELb0ELb1EEEvNS_9FwdParamsE,"a",@progbits
	.sectionflags	@""
	.align	4
.nv.constant0._ZN10layer_norm13ln_fwd_kernelINS_13Kernel_traitsIfffffjLj7168ELj1ELj1ELj8ELj16ENS_18Kernel_traits_baseILj7168EfffffjLj256EEEEELb0ELb1ELb0ELb1EEEvNS_9FwdParamsE:
	.zero		1128


//--------------------- .nv.constant0._ZN10layer_norm13ln_fwd_kernelINS_13Kernel_traitsIfffffjLj7168ELj1ELj1ELj8ELj16ENS_18Kernel_traits_baseILj7168EfffffjLj256EEEEELb0ELb1ELb1ELb0EEEvNS_9FwdParamsE --------------------------
	.section	.nv.constant0._ZN10layer_norm13ln_fwd_kernelINS_13Kernel_traitsIfffffjLj7168ELj1ELj1ELj8ELj16ENS_18Kernel_traits_baseILj7168EfffffjLj256EEEEELb0ELb1ELb1ELb0EEEvNS_9FwdParamsE,"a",@progbits
	.sectionflags	@""
	.align	4
.nv.constant0._ZN10layer_norm13ln_fwd_kernelINS_13Kernel_traitsIfffffjLj7168ELj1ELj1ELj8ELj16ENS_18Kernel_traits_baseILj7168EfffffjLj256EEEEELb0ELb1ELb1ELb0EEEvNS_9FwdParamsE:
	.zero		1128


//--------------------- .nv.constant0._ZN10layer_norm13ln_fwd_kernelINS_13Kernel_traitsIfffffjLj7168ELj1ELj1ELj8ELj16ENS_18Kernel_traits_baseILj7168EfffffjLj256EEEEELb0ELb1ELb1ELb1EEEvNS_9FwdParamsE --------------------------
	.section	.nv.constant0._ZN10layer_norm13ln_fwd_kernelINS_13Kernel_traitsIfffffjLj7168ELj1ELj1ELj8ELj16ENS_18Kernel_traits_baseILj7168EfffffjLj256EEEEELb0ELb1ELb1ELb1EEEvNS_9FwdParamsE,"a",@progbits
	.sectionflags	@""
	.align	4
.nv.constant0._ZN10layer_norm13ln_fwd_kernelINS_13Kernel_traitsIfffffjLj7168ELj1ELj1ELj8ELj16ENS_18Kernel_traits_baseILj7168EfffffjLj256EEEEELb0ELb1ELb1ELb1EEEvNS_9FwdParamsE:
	.zero		1128


//--------------------- .nv.constant0._ZN10layer_norm13ln_fwd_kernelINS_13Kernel_traitsIfffffjLj7168ELj1ELj1ELj8ELj16ENS_18Kernel_traits_baseILj7168EfffffjLj256EEEEELb1ELb0ELb0ELb0EEEvNS_9FwdParamsE --------------------------
	.section	.nv.constant0._ZN10layer_norm13ln_fwd_kernelINS_13Kernel_traitsIfffffjLj7168ELj1ELj1ELj8ELj16ENS_18Kernel_traits_baseILj7168EfffffjLj256EEEEELb1ELb0ELb0ELb0EEEvNS_9FwdParamsE,"a",@progbits
	.sectionflags	@""
	.align	4
.nv.constant0._ZN10layer_norm13ln_fwd_kernelINS_13Kernel_traitsIfffffjLj7168ELj1ELj1ELj8ELj16ENS_18Kernel_traits_baseILj7168EfffffjLj256EEEEELb1ELb0ELb0ELb0EEEvNS_9FwdParamsE:
	.zero		1128


//--------------------- .nv.constant0._ZN10layer_norm13ln_fwd_kernelINS_13Kernel_traitsIfffffjLj7168ELj1ELj1ELj8ELj16ENS_18Kernel_traits_baseILj7168EfffffjLj256EEEEELb1ELb0ELb0ELb1EEEvNS_9FwdParamsE --------------------------
	.section	.nv.constant0._ZN10layer_norm13ln_fwd_kernelINS_13Kernel_traitsIfffffjLj7168ELj1ELj1ELj8ELj16ENS_18Kernel_traits_baseILj7168EfffffjLj256EEEEELb1ELb0ELb0ELb1EEEvNS_9FwdParamsE,"a",@progbits
	.sectionflags	@""
	.align	4
.nv.constant0._ZN10layer_norm13ln_fwd_kernelINS_13Kernel_traitsIfffffjLj7168ELj1ELj1ELj8ELj16ENS_18Kernel_traits_baseILj7168EfffffjLj256EEEEELb1ELb0ELb0ELb1EEEvNS_9FwdParamsE:
	.zero		1128


//--------------------- .nv.constant0._ZN10layer_norm13ln_fwd_kernelINS_13Kernel_traitsIfffffjLj7168ELj1ELj1ELj8ELj16ENS_18Kernel_traits_baseILj7168EfffffjLj256EEEEELb1ELb0ELb1ELb0EEEvNS_9FwdParamsE --------------------------
	.section	.nv.constant0._ZN10layer_norm13ln_fwd_kernelINS_13Kernel_traitsIfffffjLj7168ELj1ELj1ELj8ELj16ENS_18Kernel_traits_baseILj7168EfffffjLj256EEEEELb1ELb0ELb1ELb0EEEvNS_9FwdParamsE,"a",@progbits
	.sectionflags	@""
	.align	4
.nv.constant0._ZN10layer_norm13ln_fwd_kernelINS_13Kernel_traitsIfffffjLj7168ELj1ELj1ELj8ELj16ENS_18Kernel_traits_baseILj7168EfffffjLj256EEEEELb1ELb0ELb1ELb0EEEvNS_9FwdParamsE:
	.zero		1128


//--------------------- .nv.constant0._ZN10layer_norm13ln_fwd_kernelINS_13Kernel_traitsIfffffjLj7168ELj1ELj1ELj8ELj16ENS_18Kernel_traits_baseILj7168EfffffjLj256EEEEELb1ELb0ELb1ELb1EEEvNS_9FwdParamsE --------------------------
	.section	.nv.constant0._ZN10layer_norm13ln_fwd_kernelINS_13Kernel_traitsIfffffjLj7168ELj1ELj1ELj8ELj16ENS_18Kernel_traits_baseILj7168EfffffjLj256EEEEELb1ELb0ELb1ELb1EEEvNS_9FwdParamsE,"a",@progbits
	.sectionflags	@""
	.align	4
.nv.constant0._ZN10layer_norm13ln_fwd_kernelINS_13Kernel_traitsIfffffjLj7168ELj1ELj1ELj8ELj16ENS_18Kernel_traits_baseILj7168EfffffjLj256EEEEELb1ELb0ELb1ELb1EEEvNS_9FwdParamsE:
	.zero		1128


//--------------------- .nv.constant0._ZN10layer_norm13ln_fwd_kernelINS_13Kernel_traitsIfffffjLj7168ELj1ELj1ELj8ELj16ENS_18Kernel_traits_baseILj7168EfffffjLj256EEEEELb1ELb1ELb0ELb0EEEvNS_9FwdParamsE --------------------------
	.section	.nv.constant0._ZN10layer_norm13ln_fwd_kernelINS_13Kernel_traitsIfffffjLj7168ELj1ELj1ELj8ELj16ENS_18Kernel_traits_baseILj7168EfffffjLj256EEEEELb1ELb1ELb0ELb0EEEvNS_9FwdParamsE,"a",@progbits
	.sectionflags	@""
	.align	4
.nv.constant0._ZN10layer_norm13ln_fwd_kernelINS_13Kernel_traitsIfffffjLj7168ELj1ELj1ELj8ELj16ENS_18Kernel_traits_baseILj7168EfffffjLj256EEEEELb1ELb1ELb0ELb0EEEvNS_9FwdParamsE:
	.zero		1128


//--------------------- .nv.constant0._ZN10layer_norm13ln_fwd_kernelINS_13Kernel_traitsIfffffjLj7168ELj1ELj1ELj8ELj16ENS_18Kernel_traits_baseILj7168EfffffjLj256EEEEELb1ELb1ELb0ELb1EEEvNS_9FwdParamsE --------------------------
	.section	.nv.constant0._ZN10layer_norm13ln_fwd_kernelINS_13Kernel_traitsIfffffjLj7168ELj1ELj1ELj8ELj16ENS_18Kernel_traits_baseILj7168EfffffjLj256EEEEELb1ELb1ELb0ELb1EEEvNS_9FwdParamsE,"a",@progbits
	.sectionflags	@""
	.align	4
.nv.constant0._ZN10layer_norm13ln_fwd_kernelINS_13Kernel_traitsIfffffjLj7168ELj1ELj1ELj8ELj16ENS_18Kernel_traits_baseILj7168EfffffjLj256EEEEELb1ELb1ELb0ELb1EEEvNS_9FwdParamsE:
	.zero		1128


//--------------------- .nv.constant0._ZN10layer_norm13ln_fwd_kernelINS_13Kernel_traitsIfffffjLj7168ELj1ELj1ELj8ELj16ENS_18Kernel_traits_baseILj7168EfffffjLj256EEEEELb1ELb1ELb1ELb0EEEvNS_9FwdParamsE --------------------------
	.section	.nv.constant0._ZN10layer_norm13ln_fwd_kernelINS_13Kernel_traitsIfffffjLj7168ELj1ELj1ELj8ELj16ENS_18Kernel_traits_baseILj7168EfffffjLj256EEEEELb1ELb1ELb1ELb0EEEvNS_9FwdParamsE,"a",@progbits
	.sectionflags	@""
	.align	4
.nv.constant0._ZN10layer_norm13ln_fwd_kernelINS_13Kernel_traitsIfffffjLj7168ELj1ELj1ELj8ELj16ENS_18Kernel_traits_baseILj7168EfffffjLj256EEEEELb1ELb1ELb1ELb0EEEvNS_9FwdParamsE:
	.zero		1128


//--------------------- .nv.constant0._ZN10layer_norm13ln_fwd_kernelINS_13Kernel_traitsIfffffjLj7168ELj1ELj1ELj8ELj16ENS_18Kernel_traits_baseILj7168EfffffjLj256EEEEELb1ELb1ELb1ELb1EEEvNS_9FwdParamsE --------------------------
	.section	.nv.constant0._ZN10layer_norm13ln_fwd_kernelINS_13Kernel_traitsIfffffjLj7168ELj1ELj1ELj8ELj16ENS_18Kernel_traits_baseILj7168EfffffjLj256EEEEELb1ELb1ELb1ELb1EEEvNS_9FwdParamsE,"a",@progbits
	.sectionflags	@""
	.align	4
.nv.constant0._ZN10layer_norm13ln_fwd_kernelINS_13Kernel_traitsIfffffjLj7168ELj1ELj1ELj8ELj16ENS_18Kernel_traits_baseILj7168EfffffjLj256EEEEELb1ELb1ELb1ELb1EEEvNS_9FwdParamsE:
	.zero		1128


//--------------------- SYMBOLS --------------------------

	.type		.nv.reservedSmem.offset0,@object
	.size		.nv.reservedSmem.offset0,0x4
	.type		.nv.reservedSmem.cap,@object
	.size		.nv.reservedSmem.cap,0x4
